	.target	sm_80

	.elftype	@"ET_EXEC"


//--------------------- .note.nv.tkinfo           --------------------------
	.section	.note.nv.tkinfo,"",@"SHT_NOTE"
	.sectionflags	@"SHF_NOTE_NV_TKINFO"
	.tkinfo
        /*0018*/ 	.word	0x00000002
        /*0030*/ 	.string	""
        /*0030*/ 	.string	"ptxas"
        /*0030*/ 	.string	"Cuda compilation tools, release 13.0, V13.0.88"
        /*0030*/ 	.string	"Build cuda_13.0.r13.0/compiler.36424714_0"
        /*0030*/ 	.string	"-arch sm_80 -m 64 "



//--------------------- .note.nv.cuinfo           --------------------------
	.section	.note.nv.cuinfo,"",@"SHT_NOTE"
	.sectionflags	@"SHF_NOTE_NV_CUINFO"
        /*0018*/ 	.short	0x0002
        /*001a*/ 	.short	0x0050
        /*001c*/ 	.short	0x0082
	.zero		2


//--------------------- .nv.info                  --------------------------
	.section	.nv.info,"",@"SHT_CUDA_INFO"
	.align	4


	//----- nvinfo : EIATTR_REGCOUNT
	.align		4
        /*0000*/ 	.byte	0x04, 0x2f
        /*0002*/ 	.short	(.L_51 - .L_50)
	.align		4
.L_50:
        /*0004*/ 	.word	index@(_ZN2at6native29vectorized_elementwise_kernelILi8ENS0_13BinaryFunctorIbbbZNS0_19maximum_kernel_cudaERNS_18TensorIteratorBaseEEUlbbE_EESt5arrayIPcLm3EEEEviT0_T1_)
        /*0008*/ 	.word	0x00000004


	//----- nvinfo : EIATTR_FRAME_SIZE
	.align		4
.L_51:
        /*000c*/ 	.byte	0x04, 0x11
        /*000e*/ 	.short	(.L_53 - .L_52)
	.align		4
.L_52:
        /*0010*/ 	.word	index@(_ZN2at6native29vectorized_elementwise_kernelILi8ENS0_13BinaryFunctorIbbbZNS0_19maximum_kernel_cudaERNS_18TensorIteratorBaseEEUlbbE_EESt5arrayIPcLm3EEEEviT0_T1_)
        /*0014*/ 	.word	0x00000000


	//----- nvinfo : EIATTR_REGCOUNT
	.align		4
.L_53:
        /*0018*/ 	.byte	0x04, 0x2f
        /*001a*/ 	.short	(.L_55 - .L_54)
	.align		4
.L_54:
        /*001c*/ 	.word	index@(_ZN2at6native29vectorized_elementwise_kernelILi4ENS0_13BinaryFunctorIbbbZNS0_19maximum_kernel_cudaERNS_18TensorIteratorBaseEEUlbbE_EESt5arrayIPcLm3EEEEviT0_T1_)
        /*0020*/ 	.word	0x0000001f


	//----- nvinfo : EIATTR_FRAME_SIZE
	.align		4
.L_55:
        /*0024*/ 	.byte	0x04, 0x11
        /*0026*/ 	.short	(.L_57 - .L_56)
	.align		4
.L_56:
        /*0028*/ 	.word	index@(_ZN2at6native29vectorized_elementwise_kernelILi4ENS0_13BinaryFunctorIbbbZNS0_19maximum_kernel_cudaERNS_18TensorIteratorBaseEEUlbbE_EESt5arrayIPcLm3EEEEviT0_T1_)
        /*002c*/ 	.word	0x00000000


	//----- nvinfo : EIATTR_REGCOUNT
	.align		4
.L_57:
        /*0030*/ 	.byte	0x04, 0x2f
        /*0032*/ 	.short	(.L_59 - .L_58)
	.align		4
.L_58:
        /*0034*/ 	.word	index@(_ZN2at6native29vectorized_elementwise_kernelILi2ENS0_13BinaryFunctorIbbbZNS0_19maximum_kernel_cudaERNS_18TensorIteratorBaseEEUlbbE_EESt5arrayIPcLm3EEEEviT0_T1_)
        /*0038*/ 	.word	0x0000001f


	//----- nvinfo : EIATTR_FRAME_SIZE
	.align		4
.L_59:
        /*003c*/ 	.byte	0x04, 0x11
        /*003e*/ 	.short	(.L_61 - .L_60)
	.align		4
.L_60:
        /*0040*/ 	.word	index@(_ZN2at6native29vectorized_elementwise_kernelILi2ENS0_13BinaryFunctorIbbbZNS0_19maximum_kernel_cudaERNS_18TensorIteratorBaseEEUlbbE_EESt5arrayIPcLm3EEEEviT0_T1_)
        /*0044*/ 	.word	0x00000000


	//----- nvinfo : EIATTR_REGCOUNT
	.align		4
.L_61:
        /*0048*/ 	.byte	0x04, 0x2f
        /*004a*/ 	.short	(.L_63 - .L_62)
	.align		4
.L_62:
        /*004c*/ 	.word	index@(_ZN2at6native27unrolled_elementwise_kernelINS0_13BinaryFunctorIbbbZNS0_19maximum_kernel_cudaERNS_18TensorIteratorBaseEEUlbbE_EESt5arrayIPcLm3EELi4E23TrivialOffsetCalculatorILi2EjESA_ILi1EjENS0_6memory15LoadWithoutCastENSD_16StoreWithoutCastEEEviT_T0_T2_T3_T4_T5_)
        /*0050*/ 	.word	0x00000017


	//----- nvinfo : EIATTR_FRAME_SIZE
	.align		4
.L_63:
        /*0054*/ 	.byte	0x04, 0x11
        /*0056*/ 	.short	(.L_65 - .L_64)
	.align		4
.L_64:
        /*0058*/ 	.word	index@(_ZN2at6native27unrolled_elementwise_kernelINS0_13BinaryFunctorIbbbZNS0_19maximum_kernel_cudaERNS_18TensorIteratorBaseEEUlbbE_EESt5arrayIPcLm3EELi4E23TrivialOffsetCalculatorILi2EjESA_ILi1EjENS0_6memory15LoadWithoutCastENSD_16StoreWithoutCastEEEviT_T0_T2_T3_T4_T5_)
        /*005c*/ 	.word	0x00000000


	//----- nvinfo : EIATTR_REGCOUNT
	.align		4
.L_65:
        /*0060*/ 	.byte	0x04, 0x2f
        /*0062*/ 	.short	(.L_67 - .L_66)
	.align		4
.L_66:
        /*0064*/ 	.word	index@(_ZN2at6native18elementwise_kernelILi128ELi4EZNS0_22gpu_kernel_impl_nocastINS0_13BinaryFunctorIbbbZNS0_19maximum_kernel_cudaERNS_18TensorIteratorBaseEEUlbbE_EEEEvS5_RKT_EUliE_EEviT1_)
        /*0068*/ 	.word	0x0000000c


	//----- nvinfo : EIATTR_FRAME_SIZE
	.align		4
.L_67:
        /*006c*/ 	.byte	0x04, 0x11
        /*006e*/ 	.short	(.L_69 - .L_68)
	.align		4
.L_68:
        /*0070*/ 	.word	index@(_ZN2at6native18elementwise_kernelILi128ELi4EZNS0_22gpu_kernel_impl_nocastINS0_13BinaryFunctorIbbbZNS0_19maximum_kernel_cudaERNS_18TensorIteratorBaseEEUlbbE_EEEEvS5_RKT_EUliE_EEviT1_)
        /*0074*/ 	.word	0x00000000


	//----- nvinfo : EIATTR_REGCOUNT
	.align		4
.L_69:
        /*0078*/ 	.byte	0x04, 0x2f
        /*007a*/ 	.short	(.L_71 - .L_70)
	.align		4
.L_70:
        /*007c*/ 	.word	index@(_ZN2at6native27unrolled_elementwise_kernelINS0_13BinaryFunctorIbbbZNS0_19maximum_kernel_cudaERNS_18TensorIteratorBaseEEUlbbE_EESt5arrayIPcLm3EELi4E23TrivialOffsetCalculatorILi2EjESA_ILi1EjENS0_6memory12LoadWithCastILi2EEENSD_13StoreWithCastILi1EEEEEviT_T0_T2_T3_T4_T5_)
        /*0080*/ 	.word	0x00000020


	//----- nvinfo : EIATTR_FRAME_SIZE
	.align		4
.L_71:
        /*0084*/ 	.byte	0x04, 0x11
        /*0086*/ 	.short	(.L_73 - .L_72)
	.align		4
.L_72:
        /*0088*/ 	.word	index@(_ZN2at6native27unrolled_elementwise_kernelINS0_13BinaryFunctorIbbbZNS0_19maximum_kernel_cudaERNS_18TensorIteratorBaseEEUlbbE_EESt5arrayIPcLm3EELi4E23TrivialOffsetCalculatorILi2EjESA_ILi1EjENS0_6memory12LoadWithCastILi2EEENSD_13StoreWithCastILi1EEEEEviT_T0_T2_T3_T4_T5_)
        /*008c*/ 	.word	0x00000000


	//----- nvinfo : EIATTR_REGCOUNT
	.align		4
.L_73:
        /*0090*/ 	.byte	0x04, 0x2f
        /*0092*/ 	.short	(.L_75 - .L_74)
	.align		4
.L_74:
        /*0094*/ 	.word	index@(_ZN2at6native18elementwise_kernelILi128ELi4EZNS0_15gpu_kernel_implINS0_13BinaryFunctorIbbbZNS0_19maximum_kernel_cudaERNS_18TensorIteratorBaseEEUlbbE_EEEEvS5_RKT_EUliE_EEviT1_)
        /*0098*/ 	.word	0x0000001a


	//----- nvinfo : EIATTR_FRAME_SIZE
	.align		4
.L_75:
        /*009c*/ 	.byte	0x04, 0x11
        /*009e*/ 	.short	(.L_77 - .L_76)
	.align		4
.L_76:
        /*00a0*/ 	.word	index@(_ZN2at6native18elementwise_kernelILi128ELi4EZNS0_15gpu_kernel_implINS0_13BinaryFunctorIbbbZNS0_19maximum_kernel_cudaERNS_18TensorIteratorBaseEEUlbbE_EEEEvS5_RKT_EUliE_EEviT1_)
        /*00a4*/ 	.word	0x00000000


	//----- nvinfo : EIATTR_REGCOUNT
	.align		4
.L_77:
        /*00a8*/ 	.byte	0x04, 0x2f
        /*00aa*/ 	.short	(.L_79 - .L_78)
	.align		4
.L_78:
        /*00ac*/ 	.word	index@(_ZN2at6native29vectorized_elementwise_kernelILi8ENS0_13AUnaryFunctorIbbbZNS0_19maximum_kernel_cudaERNS_18TensorIteratorBaseEEUlbbE_EESt5arrayIPcLm2EEEEviT0_T1_)
        /*00b0*/ 	.word	0x00000004


	//----- nvinfo : EIATTR_FRAME_SIZE
	.align		4
.L_79:
        /*00b4*/ 	.byte	0x04, 0x11
        /*00b6*/ 	.short	(.L_81 - .L_80)
	.align		4
.L_80:
        /*00b8*/ 	.word	index@(_ZN2at6native29vectorized_elementwise_kernelILi8ENS0_13AUnaryFunctorIbbbZNS0_19maximum_kernel_cudaERNS_18TensorIteratorBaseEEUlbbE_EESt5arrayIPcLm2EEEEviT0_T1_)
        /*00bc*/ 	.word	0x00000000


	//----- nvinfo : EIATTR_REGCOUNT
	.align		4
.L_81:
        /*00c0*/ 	.byte	0x04, 0x2f
        /*00c2*/ 	.short	(.L_83 - .L_82)
	.align		4
.L_82:
        /*00c4*/ 	.word	index@(_ZN2at6native29vectorized_elementwise_kernelILi4ENS0_13AUnaryFunctorIbbbZNS0_19maximum_kernel_cudaERNS_18TensorIteratorBaseEEUlbbE_EESt5arrayIPcLm2EEEEviT0_T1_)
        /*00c8*/ 	.word	0x00000018


	//----- nvinfo : EIATTR_FRAME_SIZE
	.align		4
.L_83:
        /*00cc*/ 	.byte	0x04, 0x11
        /*00ce*/ 	.short	(.L_85 - .L_84)
	.align		4
.L_84:
        /*00d0*/ 	.word	index@(_ZN2at6native29vectorized_elementwise_kernelILi4ENS0_13AUnaryFunctorIbbbZNS0_19maximum_kernel_cudaERNS_18TensorIteratorBaseEEUlbbE_EESt5arrayIPcLm2EEEEviT0_T1_)
        /*00d4*/ 	.word	0x00000000


	//----- nvinfo : EIATTR_REGCOUNT
	.align		4
.L_85:
        /*00d8*/ 	.byte	0x04, 0x2f
        /*00da*/ 	.short	(.L_87 - .L_86)
	.align		4
.L_86:
        /*00dc*/ 	.word	index@(_ZN2at6native29vectorized_elementwise_kernelILi2ENS0_13AUnaryFunctorIbbbZNS0_19maximum_kernel_cudaERNS_18TensorIteratorBaseEEUlbbE_EESt5arrayIPcLm2EEEEviT0_T1_)
        /*00e0*/ 	.word	0x00000018


	//----- nvinfo : EIATTR_FRAME_SIZE
	.align		4
.L_87:
        /*00e4*/ 	.byte	0x04, 0x11
        /*00e6*/ 	.short	(.L_89 - .L_88)
	.align		4
.L_88:
        /*00e8*/ 	.word	index@(_ZN2at6native29vectorized_elementwise_kernelILi2ENS0_13AUnaryFunctorIbbbZNS0_19maximum_kernel_cudaERNS_18TensorIteratorBaseEEUlbbE_EESt5arrayIPcLm2EEEEviT0_T1_)
        /*00ec*/ 	.word	0x00000000


	//----- nvinfo : EIATTR_REGCOUNT
	.align		4
.L_89:
        /*00f0*/ 	.byte	0x04, 0x2f
        /*00f2*/ 	.short	(.L_91 - .L_90)
	.align		4
.L_90:
        /*00f4*/ 	.word	index@(_ZN2at6native27unrolled_elementwise_kernelINS0_13AUnaryFunctorIbbbZNS0_19maximum_kernel_cudaERNS_18TensorIteratorBaseEEUlbbE_EESt5arrayIPcLm2EELi4E23TrivialOffsetCalculatorILi1EjESB_NS0_6memory15LoadWithoutCastENSC_16StoreWithoutCastEEEviT_T0_T2_T3_T4_T5_)
        /*00f8*/ 	.word	0x00000014


	//----- nvinfo : EIATTR_FRAME_SIZE
	.align		4
.L_91:
        /*00fc*/ 	.byte	0x04, 0x11
        /*00fe*/ 	.short	(.L_93 - .L_92)
	.align		4
.L_92:
        /*0100*/ 	.word	index@(_ZN2at6native27unrolled_elementwise_kernelINS0_13AUnaryFunctorIbbbZNS0_19maximum_kernel_cudaERNS_18TensorIteratorBaseEEUlbbE_EESt5arrayIPcLm2EELi4E23TrivialOffsetCalculatorILi1EjESB_NS0_6memory15LoadWithoutCastENSC_16StoreWithoutCastEEEviT_T0_T2_T3_T4_T5_)
        /*0104*/ 	.word	0x00000000


	//----- nvinfo : EIATTR_REGCOUNT
	.align		4
.L_93:
        /*0108*/ 	.byte	0x04, 0x2f
        /*010a*/ 	.short	(.L_95 - .L_94)
	.align		4
.L_94:
        /*010c*/ 	.word	index@(_ZN2at6native18elementwise_kernelILi128ELi4EZNS0_22gpu_kernel_impl_nocastINS0_13AUnaryFunctorIbbbZNS0_19maximum_kernel_cudaERNS_18TensorIteratorBaseEEUlbbE_EEEEvS5_RKT_EUliE_EEviT1_)
        /*0110*/ 	.word	0x0000000c


	//----- nvinfo : EIATTR_FRAME_SIZE
	.align		4
.L_95:
        /*0114*/ 	.byte	0x04, 0x11
        /*0116*/ 	.short	(.L_97 - .L_96)
	.align		4
.L_96:
        /*0118*/ 	.word	index@(_ZN2at6native18elementwise_kernelILi128ELi4EZNS0_22gpu_kernel_impl_nocastINS0_13AUnaryFunctorIbbbZNS0_19maximum_kernel_cudaERNS_18TensorIteratorBaseEEUlbbE_EEEEvS5_RKT_EUliE_EEviT1_)
        /*011c*/ 	.word	0x00000000


	//----- nvinfo : EIATTR_REGCOUNT
	.align		4
.L_97:
        /*0120*/ 	.byte	0x04, 0x2f
        /*0122*/ 	.short	(.L_99 - .L_98)
	.align		4
.L_98:
        /*0124*/ 	.word	index@(_ZN2at6native27unrolled_elementwise_kernelINS0_13AUnaryFunctorIbbbZNS0_19maximum_kernel_cudaERNS_18TensorIteratorBaseEEUlbbE_EESt5arrayIPcLm2EELi4E23TrivialOffsetCalculatorILi1EjESB_NS0_6memory12LoadWithCastILi1EEENSC_13StoreWithCastILi1EEEEEviT_T0_T2_T3_T4_T5_)
        /*0128*/ 	.word	0x0000001e


	//----- nvinfo : EIATTR_FRAME_SIZE
	.align		4
.L_99:
        /*012c*/ 	.byte	0x04, 0x11
        /*012e*/ 	.short	(.L_101 - .L_100)
	.align		4
.L_100:
        /*0130*/ 	.word	index@(_ZN2at6native27unrolled_elementwise_kernelINS0_13AUnaryFunctorIbbbZNS0_19maximum_kernel_cudaERNS_18TensorIteratorBaseEEUlbbE_EESt5arrayIPcLm2EELi4E23TrivialOffsetCalculatorILi1EjESB_NS0_6memory12LoadWithCastILi1EEENSC_13StoreWithCastILi1EEEEEviT_T0_T2_T3_T4_T5_)
        /*0134*/ 	.word	0x00000000


	//----- nvinfo : EIATTR_REGCOUNT
	.align		4
.L_101:
        /*0138*/ 	.byte	0x04, 0x2f
        /*013a*/ 	.short	(.L_103 - .L_102)
	.align		4
.L_102:
        /*013c*/ 	.word	index@(_ZN2at6native18elementwise_kernelILi128ELi4EZNS0_15gpu_kernel_implINS0_13AUnaryFunctorIbbbZNS0_19maximum_kernel_cudaERNS_18TensorIteratorBaseEEUlbbE_EEEEvS5_RKT_EUliE_EEviT1_)
        /*0140*/ 	.word	0x0000001a


	//----- nvinfo : EIATTR_FRAME_SIZE
	.align		4
.L_103:
        /*0144*/ 	.byte	0x04, 0x11
        /*0146*/ 	.short	(.L_105 - .L_104)
	.align		4
.L_104:
        /*0148*/ 	.word	index@(_ZN2at6native18elementwise_kernelILi128ELi4EZNS0_15gpu_kernel_implINS0_13AUnaryFunctorIbbbZNS0_19maximum_kernel_cudaERNS_18TensorIteratorBaseEEUlbbE_EEEEvS5_RKT_EUliE_EEviT1_)
        /*014c*/ 	.word	0x00000000


	//----- nvinfo : EIATTR_REGCOUNT
	.align		4
.L_105:
        /*0150*/ 	.byte	0x04, 0x2f
        /*0152*/ 	.short	(.L_107 - .L_106)
	.align		4
.L_106:
        /*0154*/ 	.word	index@(_ZN2at6native29vectorized_elementwise_kernelILi8ENS0_13BinaryFunctorIhhhZZZNS0_19maximum_kernel_cudaERNS_18TensorIteratorBaseEENKUlvE_clEvENKUlvE_clEvEUlhhE_EESt5arrayIPcLm3EEEEviT0_T1_)
        /*0158*/ 	.word	0x00000004


	//----- nvinfo : EIATTR_FRAME_SIZE
	.align		4
.L_107:
        /*015c*/ 	.byte	0x04, 0x11
        /*015e*/ 	.short	(.L_109 - .L_108)
	.align		4
.L_108:
        /*0160*/ 	.word	index@(_ZN2at6native29vectorized_elementwise_kernelILi8ENS0_13BinaryFunctorIhhhZZZNS0_19maximum_kernel_cudaERNS_18TensorIteratorBaseEENKUlvE_clEvENKUlvE_clEvEUlhhE_EESt5arrayIPcLm3EEEEviT0_T1_)
        /*0164*/ 	.word	0x00000000


	//----- nvinfo : EIATTR_REGCOUNT
	.align		4
.L_109:
        /*0168*/ 	.byte	0x04, 0x2f
        /*016a*/ 	.short	(.L_111 - .L_110)
	.align		4
.L_110:
        /*016c*/ 	.word	index@(_ZN2at6native29vectorized_elementwise_kernelILi4ENS0_13BinaryFunctorIhhhZZZNS0_19maximum_kernel_cudaERNS_18TensorIteratorBaseEENKUlvE_clEvENKUlvE_clEvEUlhhE_EESt5arrayIPcLm3EEEEviT0_T1_)
        /*0170*/ 	.word	0x00000020


	//----- nvinfo : EIATTR_FRAME_SIZE
	.align		4
.L_111:
        /*0174*/ 	.byte	0x04, 0x11
        /*0176*/ 	.short	(.L_113 - .L_112)
	.align		4
.L_112:
        /*0178*/ 	.word	index@(_ZN2at6native29vectorized_elementwise_kernelILi4ENS0_13BinaryFunctorIhhhZZZNS0_19maximum_kernel_cudaERNS_18TensorIteratorBaseEENKUlvE_clEvENKUlvE_clEvEUlhhE_EESt5arrayIPcLm3EEEEviT0_T1_)
        /*017c*/ 	.word	0x00000000


	//----- nvinfo : EIATTR_REGCOUNT
	.align		4
.L_113:
        /*0180*/ 	.byte	0x04, 0x2f
        /*0182*/ 	.short	(.L_115 - .L_114)
	.align		4
.L_114:
        /*0184*/ 	.word	index@(_ZN2at6native29vectorized_elementwise_kernelILi2ENS0_13BinaryFunctorIhhhZZZNS0_19maximum_kernel_cudaERNS_18TensorIteratorBaseEENKUlvE_clEvENKUlvE_clEvEUlhhE_EESt5arrayIPcLm3EEEEviT0_T1_)
        /*0188*/ 	.word	0x00000020


	//----- nvinfo : EIATTR_FRAME_SIZE
	.align		4
.L_115:
        /*018c*/ 	.byte	0x04, 0x11
        /*018e*/ 	.short	(.L_117 - .L_116)
	.align		4
.L_116:
        /*0190*/ 	.word	index@(_ZN2at6native29vectorized_elementwise_kernelILi2ENS0_13BinaryFunctorIhhhZZZNS0_19maximum_kernel_cudaERNS_18TensorIteratorBaseEENKUlvE_clEvENKUlvE_clEvEUlhhE_EESt5arrayIPcLm3EEEEviT0_T1_)
        /*0194*/ 	.word	0x00000000


	//----- nvinfo : EIATTR_REGCOUNT
	.align		4
.L_117:
        /*0198*/ 	.byte	0x04, 0x2f
        /*019a*/ 	.short	(.L_119 - .L_118)
	.align		4
.L_118:
        /*019c*/ 	.word	index@(_ZN2at6native27unrolled_elementwise_kernelINS0_13BinaryFunctorIhhhZZZNS0_19maximum_kernel_cudaERNS_18TensorIteratorBaseEENKUlvE_clEvENKUlvE_clEvEUlhhE_EESt5arrayIPcLm3EELi4E23TrivialOffsetCalculatorILi2EjESC_ILi1EjENS0_6memory15LoadWithoutCastENSF_16StoreWithoutCastEEEviT_T0_T2_T3_T4_T5_)
        /*01a0*/ 	.word	0x00000018


	//----- nvinfo : EIATTR_FRAME_SIZE
	.align		4
.L_119:
        /*01a4*/ 	.byte	0x04, 0x11
        /*01a6*/ 	.short	(.L_121 - .L_120)
	.align		4
.L_120:
        /*01a8*/ 	.word	index@(_ZN2at6native27unrolled_elementwise_kernelINS0_13BinaryFunctorIhhhZZZNS0_19maximum_kernel_cudaERNS_18TensorIteratorBaseEENKUlvE_clEvENKUlvE_clEvEUlhhE_EESt5arrayIPcLm3EELi4E23TrivialOffsetCalculatorILi2EjESC_ILi1EjENS0_6memory15LoadWithoutCastENSF_16StoreWithoutCastEEEviT_T0_T2_T3_T4_T5_)
        /*01ac*/ 	.word	0x00000000


	//----- nvinfo : EIATTR_REGCOUNT
	.align		4
.L_121:
        /*01b0*/ 	.byte	0x04, 0x2f
        /*01b2*/ 	.short	(.L_123 - .L_122)
	.align		4
.L_122:
        /*01b4*/ 	.word	index@(_ZN2at6native18elementwise_kernelILi128ELi4EZNS0_22gpu_kernel_impl_nocastINS0_13BinaryFunctorIhhhZZZNS0_19maximum_kernel_cudaERNS_18TensorIteratorBaseEENKUlvE_clEvENKUlvE_clEvEUlhhE_EEEEvS5_RKT_EUliE_EEviT1_)
        /*01b8*/ 	.word	0x0000000c


	//----- nvinfo : EIATTR_FRAME_SIZE
	.align		4
.L_123:
        /*01bc*/ 	.byte	0x04, 0x11
        /*01be*/ 	.short	(.L_125 - .L_124)
	.align		4
.L_124:
        /*01c0*/ 	.word	index@(_ZN2at6native18elementwise_kernelILi128ELi4EZNS0_22gpu_kernel_impl_nocastINS0_13BinaryFunctorIhhhZZZNS0_19maximum_kernel_cudaERNS_18TensorIteratorBaseEENKUlvE_clEvENKUlvE_clEvEUlhhE_EEEEvS5_RKT_EUliE_EEviT1_)
        /*01c4*/ 	.word	0x00000000


	//----- nvinfo : EIATTR_REGCOUNT
	.align		4
.L_125:
        /*01c8*/ 	.byte	0x04, 0x2f
        /*01ca*/ 	.short	(.L_127 - .L_126)
	.align		4
.L_126:
        /*01cc*/ 	.word	index@(_ZN2at6native27unrolled_elementwise_kernelINS0_13BinaryFunctorIhhhZZZNS0_19maximum_kernel_cudaERNS_18TensorIteratorBaseEENKUlvE_clEvENKUlvE_clEvEUlhhE_EESt5arrayIPcLm3EELi4E23TrivialOffsetCalculatorILi2EjESC_ILi1EjENS0_6memory12LoadWithCastILi2EEENSF_13StoreWithCastILi1EEEEEviT_T0_T2_T3_T4_T5_)
        /*01d0*/ 	.word	0x00000020


	//----- nvinfo : EIATTR_FRAME_SIZE
	.align		4
.L_127:
        /*01d4*/ 	.byte	0x04, 0x11
        /*01d6*/ 	.short	(.L_129 - .L_128)
	.align		4
.L_128:
        /*01d8*/ 	.word	index@(_ZN2at6native27unrolled_elementwise_kernelINS0_13BinaryFunctorIhhhZZZNS0_19maximum_kernel_cudaERNS_18TensorIteratorBaseEENKUlvE_clEvENKUlvE_clEvEUlhhE_EESt5arrayIPcLm3EELi4E23TrivialOffsetCalculatorILi2EjESC_ILi1EjENS0_6memory12LoadWithCastILi2EEENSF_13StoreWithCastILi1EEEEEviT_T0_T2_T3_T4_T5_)
        /*01dc*/ 	.word	0x00000000


	//----- nvinfo : EIATTR_REGCOUNT
	.align		4
.L_129:
        /*01e0*/ 	.byte	0x04, 0x2f
        /*01e2*/ 	.short	(.L_131 - .L_130)
	.align		4
.L_130:
        /*01e4*/ 	.word	index@(_ZN2at6native18elementwise_kernelILi128ELi4EZNS0_15gpu_kernel_implINS0_13BinaryFunctorIhhhZZZNS0_19maximum_kernel_cudaERNS_18TensorIteratorBaseEENKUlvE_clEvENKUlvE_clEvEUlhhE_EEEEvS5_RKT_EUliE_EEviT1_)
        /*01e8*/ 	.word	0x0000001a


	//----- nvinfo : EIATTR_FRAME_SIZE
	.align		4
.L_131:
        /*01ec*/ 	.byte	0x04, 0x11
        /*01ee*/ 	.short	(.L_133 - .L_132)
	.align		4
.L_132:
        /*01f0*/ 	.word	index@(_ZN2at6native18elementwise_kernelILi128ELi4EZNS0_15gpu_kernel_implINS0_13BinaryFunctorIhhhZZZNS0_19maximum_kernel_cudaERNS_18TensorIteratorBaseEENKUlvE_clEvENKUlvE_clEvEUlhhE_EEEEvS5_RKT_EUliE_EEviT1_)
        /*01f4*/ 	.word	0x00000000


	//----- nvinfo : EIATTR_REGCOUNT
	.align		4
.L_133:
        /*01f8*/ 	.byte	0x04, 0x2f
        /*01fa*/ 	.short	(.L_135 - .L_134)
	.align		4
.L_134:
        /*01fc*/ 	.word	index@(_ZN2at6native29vectorized_elementwise_kernelILi8ENS0_13AUnaryFunctorIhhhZZZNS0_19maximum_kernel_cudaERNS_18TensorIteratorBaseEENKUlvE_clEvENKUlvE_clEvEUlhhE_EESt5arrayIPcLm2EEEEviT0_T1_)
        /*0200*/ 	.word	0x00000004


	//----- nvinfo : EIATTR_FRAME_SIZE
	.align		4
.L_135:
        /*0204*/ 	.byte	0x04, 0x11
        /*0206*/ 	.short	(.L_137 - .L_136)
	.align		4
.L_136:
        /*0208*/ 	.word	index@(_ZN2at6native29vectorized_elementwise_kernelILi8ENS0_13AUnaryFunctorIhhhZZZNS0_19maximum_kernel_cudaERNS_18TensorIteratorBaseEENKUlvE_clEvENKUlvE_clEvEUlhhE_EESt5arrayIPcLm2EEEEviT0_T1_)
        /*020c*/ 	.word	0x00000000


	//----- nvinfo : EIATTR_REGCOUNT
	.align		4
.L_137:
        /*0210*/ 	.byte	0x04, 0x2f
        /*0212*/ 	.short	(.L_139 - .L_138)
	.align		4
.L_138:
        /*0214*/ 	.word	index@(_ZN2at6native29vectorized_elementwise_kernelILi4ENS0_13AUnaryFunctorIhhhZZZNS0_19maximum_kernel_cudaERNS_18TensorIteratorBaseEENKUlvE_clEvENKUlvE_clEvEUlhhE_EESt5arrayIPcLm2EEEEviT0_T1_)
        /*0218*/ 	.word	0x0000001c


	//----- nvinfo : EIATTR_FRAME_SIZE
	.align		4
.L_139:
        /*021c*/ 	.byte	0x04, 0x11
        /*021e*/ 	.short	(.L_141 - .L_140)
	.align		4
.L_140:
        /*0220*/ 	.word	index@(_ZN2at6native29vectorized_elementwise_kernelILi4ENS0_13AUnaryFunctorIhhhZZZNS0_19maximum_kernel_cudaERNS_18TensorIteratorBaseEENKUlvE_clEvENKUlvE_clEvEUlhhE_EESt5arrayIPcLm2EEEEviT0_T1_)
        /*0224*/ 	.word	0x00000000


	//----- nvinfo : EIATTR_REGCOUNT
	.align		4
.L_141:
        /*0228*/ 	.byte	0x04, 0x2f
        /*022a*/ 	.short	(.L_143 - .L_142)
	.align		4
.L_142:
        /*022c*/ 	.word	index@(_ZN2at6native29vectorized_elementwise_kernelILi2ENS0_13AUnaryFunctorIhhhZZZNS0_19maximum_kernel_cudaERNS_18TensorIteratorBaseEENKUlvE_clEvENKUlvE_clEvEUlhhE_EESt5arrayIPcLm2EEEEviT0_T1_)
        /*0230*/ 	.word	0x0000001c


	//----- nvinfo : EIATTR_FRAME_SIZE
	.align		4
.L_143:
        /*0234*/ 	.byte	0x04, 0x11
        /*0236*/ 	.short	(.L_145 - .L_144)
	.align		4
.L_144:
        /*0238*/ 	.word	index@(_ZN2at6native29vectorized_elementwise_kernelILi2ENS0_13AUnaryFunctorIhhhZZZNS0_19maximum_kernel_cudaERNS_18TensorIteratorBaseEENKUlvE_clEvENKUlvE_clEvEUlhhE_EESt5arrayIPcLm2EEEEviT0_T1_)
        /*023c*/ 	.word	0x00000000


	//----- nvinfo : EIATTR_REGCOUNT
	.align		4
.L_145:
        /*0240*/ 	.byte	0x04, 0x2f
        /*0242*/ 	.short	(.L_147 - .L_146)
	.align		4
.L_146:
        /*0244*/ 	.word	index@(_ZN2at6native27unrolled_elementwise_kernelINS0_13AUnaryFunctorIhhhZZZNS0_19maximum_kernel_cudaERNS_18TensorIteratorBaseEENKUlvE_clEvENKUlvE_clEvEUlhhE_EESt5arrayIPcLm2EELi4E23TrivialOffsetCalculatorILi1EjESD_NS0_6memory15LoadWithoutCastENSE_16StoreWithoutCastEEEviT_T0_T2_T3_T4_T5_)
        /*0248*/ 	.word	0x00000012


	//----- nvinfo : EIATTR_FRAME_SIZE
	.align		4
.L_147:
        /*024c*/ 	.byte	0x04, 0x11
        /*024e*/ 	.short	(.L_149 - .L_148)
	.align		4
.L_148:
        /*0250*/ 	.word	index@(_ZN2at6native27unrolled_elementwise_kernelINS0_13AUnaryFunctorIhhhZZZNS0_19maximum_kernel_cudaERNS_18TensorIteratorBaseEENKUlvE_clEvENKUlvE_clEvEUlhhE_EESt5arrayIPcLm2EELi4E23TrivialOffsetCalculatorILi1EjESD_NS0_6memory15LoadWithoutCastENSE_16StoreWithoutCastEEEviT_T0_T2_T3_T4_T5_)
        /*0254*/ 	.word	0x00000000


	//----- nvinfo : EIATTR_REGCOUNT
	.align		4
.L_149:
        /*0258*/ 	.byte	0x04, 0x2f
        /*025a*/ 	.short	(.L_151 - .L_150)
	.align		4
.L_150:
        /*025c*/ 	.word	index@(_ZN2at6native18elementwise_kernelILi128ELi4EZNS0_22gpu_kernel_impl_nocastINS0_13AUnaryFunctorIhhhZZZNS0_19maximum_kernel_cudaERNS_18TensorIteratorBaseEENKUlvE_clEvENKUlvE_clEvEUlhhE_EEEEvS5_RKT_EUliE_EEviT1_)
        /*0260*/ 	.word	0x0000000c


	//----- nvinfo : EIATTR_FRAME_SIZE
	.align		4
.L_151:
        /*0264*/ 	.byte	0x04, 0x11
        /*0266*/ 	.short	(.L_153 - .L_152)
	.align		4
.L_152:
        /*0268*/ 	.word	index@(_ZN2at6native18elementwise_kernelILi128ELi4EZNS0_22gpu_kernel_impl_nocastINS0_13AUnaryFunctorIhhhZZZNS0_19maximum_kernel_cudaERNS_18TensorIteratorBaseEENKUlvE_clEvENKUlvE_clEvEUlhhE_EEEEvS5_RKT_EUliE_EEviT1_)
        /*026c*/ 	.word	0x00000000


	//----- nvinfo : EIATTR_REGCOUNT
	.align		4
.L_153:
        /*0270*/ 	.byte	0x04, 0x2f
        /*0272*/ 	.short	(.L_155 - .L_154)
	.align		4
.L_154:
        /*0274*/ 	.word	index@(_ZN2at6native27unrolled_elementwise_kernelINS0_13AUnaryFunctorIhhhZZZNS0_19maximum_kernel_cudaERNS_18TensorIteratorBaseEENKUlvE_clEvENKUlvE_clEvEUlhhE_EESt5arrayIPcLm2EELi4E23TrivialOffsetCalculatorILi1EjESD_NS0_6memory12LoadWithCastILi1EEENSE_13StoreWithCastILi1EEEEEviT_T0_T2_T3_T4_T5_)
        /*0278*/ 	.word	0x0000001d


	//----- nvinfo : EIATTR_FRAME_SIZE
	.align		4
.L_155:
        /*027c*/ 	.byte	0x04, 0x11
        /*027e*/ 	.short	(.L_157 - .L_156)
	.align		4
.L_156:
        /*0280*/ 	.word	index@(_ZN2at6native27unrolled_elementwise_kernelINS0_13AUnaryFunctorIhhhZZZNS0_19maximum_kernel_cudaERNS_18TensorIteratorBaseEENKUlvE_clEvENKUlvE_clEvEUlhhE_EESt5arrayIPcLm2EELi4E23TrivialOffsetCalculatorILi1EjESD_NS0_6memory12LoadWithCastILi1EEENSE_13StoreWithCastILi1EEEEEviT_T0_T2_T3_T4_T5_)
        /*0284*/ 	.word	0x00000000


	//----- nvinfo : EIATTR_REGCOUNT
	.align		4
.L_157:
        /*0288*/ 	.byte	0x04, 0x2f
        /*028a*/ 	.short	(.L_159 - .L_158)
	.align		4
.L_158:
        /*028c*/ 	.word	index@(_ZN2at6native18elementwise_kernelILi128ELi4EZNS0_15gpu_kernel_implINS0_13AUnaryFunctorIhhhZZZNS0_19maximum_kernel_cudaERNS_18TensorIteratorBaseEENKUlvE_clEvENKUlvE_clEvEUlhhE_EEEEvS5_RKT_EUliE_EEviT1_)
        /*0290*/ 	.word	0x0000001a


	//----- nvinfo : EIATTR_FRAME_SIZE
	.align		4
.L_159:
        /*0294*/ 	.byte	0x04, 0x11
        /*0296*/ 	.short	(.L_161 - .L_160)
	.align		4
.L_160:
        /*0298*/ 	.word	index@(_ZN2at6native18elementwise_kernelILi128ELi4EZNS0_15gpu_kernel_implINS0_13AUnaryFunctorIhhhZZZNS0_19maximum_kernel_cudaERNS_18TensorIteratorBaseEENKUlvE_clEvENKUlvE_clEvEUlhhE_EEEEvS5_RKT_EUliE_EEviT1_)
        /*029c*/ 	.word	0x00000000


	//----- nvinfo : EIATTR_REGCOUNT
	.align		4
.L_161:
        /*02a0*/ 	.byte	0x04, 0x2f
        /*02a2*/ 	.short	(.L_163 - .L_162)
	.align		4
.L_162:
        /*02a4*/ 	.word	index@(_ZN2at6native29vectorized_elementwise_kernelILi8ENS0_13BinaryFunctorIaaaZZZNS0_19maximum_kernel_cudaERNS_18TensorIteratorBaseEENKUlvE_clEvENKUlvE0_clEvEUlaaE_EESt5arrayIPcLm3EEEEviT0_T1_)
        /*02a8*/ 	.word	0x00000004


	//----- nvinfo : EIATTR_FRAME_SIZE
	.align		4
.L_163:
        /*02ac*/ 	.byte	0x04, 0x11
        /*02ae*/ 	.short	(.L_165 - .L_164)
	.align		4
.L_164:
        /*02b0*/ 	.word	index@(_ZN2at6native29vectorized_elementwise_kernelILi8ENS0_13BinaryFunctorIaaaZZZNS0_19maximum_kernel_cudaERNS_18TensorIteratorBaseEENKUlvE_clEvENKUlvE0_clEvEUlaaE_EESt5arrayIPcLm3EEEEviT0_T1_)
        /*02b4*/ 	.word	0x00000000


	//----- nvinfo : EIATTR_REGCOUNT
	.align		4
.L_165:
        /*02b8*/ 	.byte	0x04, 0x2f
        /*02ba*/ 	.short	(.L_167 - .L_166)
	.align		4
.L_166:
        /*02bc*/ 	.word	index@(_ZN2at6native29vectorized_elementwise_kernelILi4ENS0_13BinaryFunctorIaaaZZZNS0_19maximum_kernel_cudaERNS_18TensorIteratorBaseEENKUlvE_clEvENKUlvE0_clEvEUlaaE_EESt5arrayIPcLm3EEEEviT0_T1_)
        /*02c0*/ 	.word	0x00000020


	//----- nvinfo : EIATTR_FRAME_SIZE
	.align		4
.L_167:
        /*02c4*/ 	.byte	0x04, 0x11
        /*02c6*/ 	.short	(.L_169 - .L_168)
	.align		4
.L_168:
        /*02c8*/ 	.word	index@(_ZN2at6native29vectorized_elementwise_kernelILi4ENS0_13BinaryFunctorIaaaZZZNS0_19maximum_kernel_cudaERNS_18TensorIteratorBaseEENKUlvE_clEvENKUlvE0_clEvEUlaaE_EESt5arrayIPcLm3EEEEviT0_T1_)
        /*02cc*/ 	.word	0x00000000


	//----- nvinfo : EIATTR_REGCOUNT
	.align		4
.L_169:
        /*02d0*/ 	.byte	0x04, 0x2f
        /*02d2*/ 	.short	(.L_171 - .L_170)
	.align		4
.L_170:
        /*02d4*/ 	.word	index@(_ZN2at6native29vectorized_elementwise_kernelILi2ENS0_13BinaryFunctorIaaaZZZNS0_19maximum_kernel_cudaERNS_18TensorIteratorBaseEENKUlvE_clEvENKUlvE0_clEvEUlaaE_EESt5arrayIPcLm3EEEEviT0_T1_)
        /*02d8*/ 	.word	0x00000020


	//----- nvinfo : EIATTR_FRAME_SIZE
	.align		4
.L_171:
        /*02dc*/ 	.byte	0x04, 0x11
        /*02de*/ 	.short	(.L_173 - .L_172)
	.align		4
.L_172:
        /*02e0*/ 	.word	index@(_ZN2at6native29vectorized_elementwise_kernelILi2ENS0_13BinaryFunctorIaaaZZZNS0_19maximum_kernel_cudaERNS_18TensorIteratorBaseEENKUlvE_clEvENKUlvE0_clEvEUlaaE_EESt5arrayIPcLm3EEEEviT0_T1_)
        /*02e4*/ 	.word	0x00000000


	//----- nvinfo : EIATTR_REGCOUNT
	.align		4
.L_173:
        /*02e8*/ 	.byte	0x04, 0x2f
        /*02ea*/ 	.short	(.L_175 - .L_174)
	.align		4
.L_174:
        /*02ec*/ 	.word	index@(_ZN2at6native27unrolled_elementwise_kernelINS0_13BinaryFunctorIaaaZZZNS0_19maximum_kernel_cudaERNS_18TensorIteratorBaseEENKUlvE_clEvENKUlvE0_clEvEUlaaE_EESt5arrayIPcLm3EELi4E23TrivialOffsetCalculatorILi2EjESC_ILi1EjENS0_6memory15LoadWithoutCastENSF_16StoreWithoutCastEEEviT_T0_T2_T3_T4_T5_)
        /*02f0*/ 	.word	0x00000018


	//----- nvinfo : EIATTR_FRAME_SIZE
	.align		4
.L_175:
        /*02f4*/ 	.byte	0x04, 0x11
        /*02f6*/ 	.short	(.L_177 - .L_176)
	.align		4
.L_176:
        /*02f8*/ 	.word	index@(_ZN2at6native27unrolled_elementwise_kernelINS0_13BinaryFunctorIaaaZZZNS0_19maximum_kernel_cudaERNS_18TensorIteratorBaseEENKUlvE_clEvENKUlvE0_clEvEUlaaE_EESt5arrayIPcLm3EELi4E23TrivialOffsetCalculatorILi2EjESC_ILi1EjENS0_6memory15LoadWithoutCastENSF_16StoreWithoutCastEEEviT_T0_T2_T3_T4_T5_)
        /*02fc*/ 	.word	0x00000000


	//----- nvinfo : EIATTR_REGCOUNT
	.align		4
.L_177:
        /*0300*/ 	.byte	0x04, 0x2f
        /*0302*/ 	.short	(.L_179 - .L_178)
	.align		4
.L_178:
        /*0304*/ 	.word	index@(_ZN2at6native18elementwise_kernelILi128ELi4EZNS0_22gpu_kernel_impl_nocastINS0_13BinaryFunctorIaaaZZZNS0_19maximum_kernel_cudaERNS_18TensorIteratorBaseEENKUlvE_clEvENKUlvE0_clEvEUlaaE_EEEEvS5_RKT_EUliE_EEviT1_)
        /*0308*/ 	.word	0x0000000c


	//----- nvinfo : EIATTR_FRAME_SIZE
	.align		4
.L_179:
        /*030c*/ 	.byte	0x04, 0x11
        /*030e*/ 	.short	(.L_181 - .L_180)
	.align		4
.L_180:
        /*0310*/ 	.word	index@(_ZN2at6native18elementwise_kernelILi128ELi4EZNS0_22gpu_kernel_impl_nocastINS0_13BinaryFunctorIaaaZZZNS0_19maximum_kernel_cudaERNS_18TensorIteratorBaseEENKUlvE_clEvENKUlvE0_clEvEUlaaE_EEEEvS5_RKT_EUliE_EEviT1_)
        /*0314*/ 	.word	0x00000000


	//----- nvinfo : EIATTR_REGCOUNT
	.align		4
.L_181:
        /*0318*/ 	.byte	0x04, 0x2f
        /*031a*/ 	.short	(.L_183 - .L_182)
	.align		4
.L_182:
        /*031c*/ 	.word	index@(_ZN2at6native27unrolled_elementwise_kernelINS0_13BinaryFunctorIaaaZZZNS0_19maximum_kernel_cudaERNS_18TensorIteratorBaseEENKUlvE_clEvENKUlvE0_clEvEUlaaE_EESt5arrayIPcLm3EELi4E23TrivialOffsetCalculatorILi2EjESC_ILi1EjENS0_6memory12LoadWithCastILi2EEENSF_13StoreWithCastILi1EEEEEviT_T0_T2_T3_T4_T5_)
        /*0320*/ 	.word	0x00000020


	//----- nvinfo : EIATTR_FRAME_SIZE
	.align		4
.L_183:
        /*0324*/ 	.byte	0x04, 0x11
        /*0326*/ 	.short	(.L_185 - .L_184)
	.align		4
.L_184:
        /*0328*/ 	.word	index@(_ZN2at6native27unrolled_elementwise_kernelINS0_13BinaryFunctorIaaaZZZNS0_19maximum_kernel_cudaERNS_18TensorIteratorBaseEENKUlvE_clEvENKUlvE0_clEvEUlaaE_EESt5arrayIPcLm3EELi4E23TrivialOffsetCalculatorILi2EjESC_ILi1EjENS0_6memory12LoadWithCastILi2EEENSF_13StoreWithCastILi1EEEEEviT_T0_T2_T3_T4_T5_)
        /*032c*/ 	.word	0x00000000


	//----- nvinfo : EIATTR_REGCOUNT
	.align		4
.L_185:
        /*0330*/ 	.byte	0x04, 0x2f
        /*0332*/ 	.short	(.L_187 - .L_186)
	.align		4
.L_186:
        /*0334*/ 	.word	index@(_ZN2at6native18elementwise_kernelILi128ELi4EZNS0_15gpu_kernel_implINS0_13BinaryFunctorIaaaZZZNS0_19maximum_kernel_cudaERNS_18TensorIteratorBaseEENKUlvE_clEvENKUlvE0_clEvEUlaaE_EEEEvS5_RKT_EUliE_EEviT1_)
        /*0338*/ 	.word	0x0000001a


	//----- nvinfo : EIATTR_FRAME_SIZE
	.align		4
.L_187:
        /*033c*/ 	.byte	0x04, 0x11
        /*033e*/ 	.short	(.L_189 - .L_188)
	.align		4
.L_188:
        /*0340*/ 	.word	index@(_ZN2at6native18elementwise_kernelILi128ELi4EZNS0_15gpu_kernel_implINS0_13BinaryFunctorIaaaZZZNS0_19maximum_kernel_cudaERNS_18TensorIteratorBaseEENKUlvE_clEvENKUlvE0_clEvEUlaaE_EEEEvS5_RKT_EUliE_EEviT1_)
        /*0344*/ 	.word	0x00000000


	//----- nvinfo : EIATTR_REGCOUNT
	.align		4
.L_189:
        /*0348*/ 	.byte	0x04, 0x2f
        /*034a*/ 	.short	(.L_191 - .L_190)
	.align		4
.L_190:
        /*034c*/ 	.word	index@(_ZN2at6native29vectorized_elementwise_kernelILi8ENS0_13AUnaryFunctorIaaaZZZNS0_19maximum_kernel_cudaERNS_18TensorIteratorBaseEENKUlvE_clEvENKUlvE0_clEvEUlaaE_EESt5arrayIPcLm2EEEEviT0_T1_)
        /*0350*/ 	.word	0x00000004


	//----- nvinfo : EIATTR_FRAME_SIZE
	.align		4
.L_191:
        /*0354*/ 	.byte	0x04, 0x11
        /*0356*/ 	.short	(.L_193 - .L_192)
	.align		4
.L_192:
        /*0358*/ 	.word	index@(_ZN2at6native29vectorized_elementwise_kernelILi8ENS0_13AUnaryFunctorIaaaZZZNS0_19maximum_kernel_cudaERNS_18TensorIteratorBaseEENKUlvE_clEvENKUlvE0_clEvEUlaaE_EESt5arrayIPcLm2EEEEviT0_T1_)
        /*035c*/ 	.word	0x00000000


	//----- nvinfo : EIATTR_REGCOUNT
	.align		4
.L_193:
        /*0360*/ 	.byte	0x04, 0x2f
        /*0362*/ 	.short	(.L_195 - .L_194)
	.align		4
.L_194:
        /*0364*/ 	.word	index@(_ZN2at6native29vectorized_elementwise_kernelILi4ENS0_13AUnaryFunctorIaaaZZZNS0_19maximum_kernel_cudaERNS_18TensorIteratorBaseEENKUlvE_clEvENKUlvE0_clEvEUlaaE_EESt5arrayIPcLm2EEEEviT0_T1_)
        /*0368*/ 	.word	0x0000001c


	//----- nvinfo : EIATTR_FRAME_SIZE
	.align		4
.L_195:
        /*036c*/ 	.byte	0x04, 0x11
        /*036e*/ 	.short	(.L_197 - .L_196)
	.align		4
.L_196:
        /*0370*/ 	.word	index@(_ZN2at6native29vectorized_elementwise_kernelILi4ENS0_13AUnaryFunctorIaaaZZZNS0_19maximum_kernel_cudaERNS_18TensorIteratorBaseEENKUlvE_clEvENKUlvE0_clEvEUlaaE_EESt5arrayIPcLm2EEEEviT0_T1_)
        /*0374*/ 	.word	0x00000000


	//----- nvinfo : EIATTR_REGCOUNT
	.align		4
.L_197:
        /*0378*/ 	.byte	0x04, 0x2f
        /*037a*/ 	.short	(.L_199 - .L_198)
	.align		4
.L_198:
        /*037c*/ 	.word	index@(_ZN2at6native29vectorized_elementwise_kernelILi2ENS0_13AUnaryFunctorIaaaZZZNS0_19maximum_kernel_cudaERNS_18TensorIteratorBaseEENKUlvE_clEvENKUlvE0_clEvEUlaaE_EESt5arrayIPcLm2EEEEviT0_T1_)
        /*0380*/ 	.word	0x0000001c


	//----- nvinfo : EIATTR_FRAME_SIZE
	.align		4
.L_199:
        /*0384*/ 	.byte	0x04, 0x11
        /*0386*/ 	.short	(.L_201 - .L_200)
	.align		4
.L_200:
        /*0388*/ 	.word	index@(_ZN2at6native29vectorized_elementwise_kernelILi2ENS0_13AUnaryFunctorIaaaZZZNS0_19maximum_kernel_cudaERNS_18TensorIteratorBaseEENKUlvE_clEvENKUlvE0_clEvEUlaaE_EESt5arrayIPcLm2EEEEviT0_T1_)
        /*038c*/ 	.word	0x00000000


	//----- nvinfo : EIATTR_REGCOUNT
	.align		4
.L_201:
        /*0390*/ 	.byte	0x04, 0x2f
        /*0392*/ 	.short	(.L_203 - .L_202)
	.align		4
.L_202:
        /*0394*/ 	.word	index@(_ZN2at6native27unrolled_elementwise_kernelINS0_13AUnaryFunctorIaaaZZZNS0_19maximum_kernel_cudaERNS_18TensorIteratorBaseEENKUlvE_clEvENKUlvE0_clEvEUlaaE_EESt5arrayIPcLm2EELi4E23TrivialOffsetCalculatorILi1EjESD_NS0_6memory15LoadWithoutCastENSE_16StoreWithoutCastEEEviT_T0_T2_T3_T4_T5_)
        /*0398*/ 	.word	0x00000012


	//----- nvinfo : EIATTR_FRAME_SIZE
	.align		4
.L_203:
        /*039c*/ 	.byte	0x04, 0x11
        /*039e*/ 	.short	(.L_205 - .L_204)
	.align		4
.L_204:
        /*03a0*/ 	.word	index@(_ZN2at6native27unrolled_elementwise_kernelINS0_13AUnaryFunctorIaaaZZZNS0_19maximum_kernel_cudaERNS_18TensorIteratorBaseEENKUlvE_clEvENKUlvE0_clEvEUlaaE_EESt5arrayIPcLm2EELi4E23TrivialOffsetCalculatorILi1EjESD_NS0_6memory15LoadWithoutCastENSE_16StoreWithoutCastEEEviT_T0_T2_T3_T4_T5_)
        /*03a4*/ 	.word	0x00000000


	//----- nvinfo : EIATTR_REGCOUNT
	.align		4
.L_205:
        /*03a8*/ 	.byte	0x04, 0x2f
        /*03aa*/ 	.short	(.L_207 - .L_206)
	.align		4
.L_206:
        /*03ac*/ 	.word	index@(_ZN2at6native18elementwise_kernelILi128ELi4EZNS0_22gpu_kernel_impl_nocastINS0_13AUnaryFunctorIaaaZZZNS0_19maximum_kernel_cudaERNS_18TensorIteratorBaseEENKUlvE_clEvENKUlvE0_clEvEUlaaE_EEEEvS5_RKT_EUliE_EEviT1_)
        /*03b0*/ 	.word	0x0000000c


	//----- nvinfo : EIATTR_FRAME_SIZE
	.align		4
.L_207:
        /*03b4*/ 	.byte	0x04, 0x11
        /*03b6*/ 	.short	(.L_209 - .L_208)
	.align		4
.L_208:
        /*03b8*/ 	.word	index@(_ZN2at6native18elementwise_kernelILi128ELi4EZNS0_22gpu_kernel_impl_nocastINS0_13AUnaryFunctorIaaaZZZNS0_19maximum_kernel_cudaERNS_18TensorIteratorBaseEENKUlvE_clEvENKUlvE0_clEvEUlaaE_EEEEvS5_RKT_EUliE_EEviT1_)
        /*03bc*/ 	.word	0x00000000


	//----- nvinfo : EIATTR_REGCOUNT
	.align		4
.L_209:
        /*03c0*/ 	.byte	0x04, 0x2f
        /*03c2*/ 	.short	(.L_211 - .L_210)
	.align		4
.L_210:
        /*03c4*/ 	.word	index@(_ZN2at6native27unrolled_elementwise_kernelINS0_13AUnaryFunctorIaaaZZZNS0_19maximum_kernel_cudaERNS_18TensorIteratorBaseEENKUlvE_clEvENKUlvE0_clEvEUlaaE_EESt5arrayIPcLm2EELi4E23TrivialOffsetCalculatorILi1EjESD_NS0_6memory12LoadWithCastILi1EEENSE_13StoreWithCastILi1EEEEEviT_T0_T2_T3_T4_T5_)
        /*03c8*/ 	.word	0x0000001d


	//----- nvinfo : EIATTR_FRAME_SIZE
	.align		4
.L_211:
        /*03cc*/ 	.byte	0x04, 0x11
        /*03ce*/ 	.short	(.L_213 - .L_212)
	.align		4
.L_212:
        /*03d0*/ 	.word	index@(_ZN2at6native27unrolled_elementwise_kernelINS0_13AUnaryFunctorIaaaZZZNS0_19maximum_kernel_cudaERNS_18TensorIteratorBaseEENKUlvE_clEvENKUlvE0_clEvEUlaaE_EESt5arrayIPcLm2EELi4E23TrivialOffsetCalculatorILi1EjESD_NS0_6memory12LoadWithCastILi1EEENSE_13StoreWithCastILi1EEEEEviT_T0_T2_T3_T4_T5_)
        /*03d4*/ 	.word	0x00000000


	//----- nvinfo : EIATTR_REGCOUNT
	.align		4
.L_213:
        /*03d8*/ 	.byte	0x04, 0x2f
        /*03da*/ 	.short	(.L_215 - .L_214)
	.align		4
.L_214:
        /*03dc*/ 	.word	index@(_ZN2at6native18elementwise_kernelILi128ELi4EZNS0_15gpu_kernel_implINS0_13AUnaryFunctorIaaaZZZNS0_19maximum_kernel_cudaERNS_18TensorIteratorBaseEENKUlvE_clEvENKUlvE0_clEvEUlaaE_EEEEvS5_RKT_EUliE_EEviT1_)
        /*03e0*/ 	.word	0x0000001a


	//----- nvinfo : EIATTR_FRAME_SIZE
	.align		4
.L_215:
        /*03e4*/ 	.byte	0x04, 0x11
        /*03e6*/ 	.short	(.L_217 - .L_216)
	.align		4
.L_216:
        /*03e8*/ 	.word	index@(_ZN2at6native18elementwise_kernelILi128ELi4EZNS0_15gpu_kernel_implINS0_13AUnaryFunctorIaaaZZZNS0_19maximum_kernel_cudaERNS_18TensorIteratorBaseEENKUlvE_clEvENKUlvE0_clEvEUlaaE_EEEEvS5_RKT_EUliE_EEviT1_)
        /*03ec*/ 	.word	0x00000000


	//----- nvinfo : EIATTR_REGCOUNT
	.align		4
.L_217:
        /*03f0*/ 	.byte	0x04, 0x2f
        /*03f2*/ 	.short	(.L_219 - .L_218)
	.align		4
.L_218:
        /*03f4*/ 	.word	index@(_ZN2at6native29vectorized_elementwise_kernelILi8ENS0_13BinaryFunctorIiiiZZZNS0_19maximum_kernel_cudaERNS_18TensorIteratorBaseEENKUlvE_clEvENKUlvE1_clEvEUliiE_EESt5arrayIPcLm3EEEEviT0_T1_)
        /*03f8*/ 	.word	0x00000004


	//----- nvinfo : EIATTR_FRAME_SIZE
	.align		4
.L_219:
        /*03fc*/ 	.byte	0x04, 0x11
        /*03fe*/ 	.short	(.L_221 - .L_220)
	.align		4
.L_220:
        /*0400*/ 	.word	index@(_ZN2at6native29vectorized_elementwise_kernelILi8ENS0_13BinaryFunctorIiiiZZZNS0_19maximum_kernel_cudaERNS_18TensorIteratorBaseEENKUlvE_clEvENKUlvE1_clEvEUliiE_EESt5arrayIPcLm3EEEEviT0_T1_)
        /*0404*/ 	.word	0x00000000


	//----- nvinfo : EIATTR_REGCOUNT
	.align		4
.L_221:
        /*0408*/ 	.byte	0x04, 0x2f
        /*040a*/ 	.short	(.L_223 - .L_222)
	.align		4
.L_222:
        /*040c*/ 	.word	index@(_ZN2at6native29vectorized_elementwise_kernelILi4ENS0_13BinaryFunctorIiiiZZZNS0_19maximum_kernel_cudaERNS_18TensorIteratorBaseEENKUlvE_clEvENKUlvE1_clEvEUliiE_EESt5arrayIPcLm3EEEEviT0_T1_)
        /*0410*/ 	.word	0x00000020


	//----- nvinfo : EIATTR_FRAME_SIZE
	.align		4
.L_223:
        /*0414*/ 	.byte	0x04, 0x11
        /*0416*/ 	.short	(.L_225 - .L_224)
	.align		4
.L_224:
        /*0418*/ 	.word	index@(_ZN2at6native29vectorized_elementwise_kernelILi4ENS0_13BinaryFunctorIiiiZZZNS0_19maximum_kernel_cudaERNS_18TensorIteratorBaseEENKUlvE_clEvENKUlvE1_clEvEUliiE_EESt5arrayIPcLm3EEEEviT0_T1_)
        /*041c*/ 	.word	0x00000000


	//----- nvinfo : EIATTR_REGCOUNT
	.align		4
.L_225:
        /*0420*/ 	.byte	0x04, 0x2f
        /*0422*/ 	.short	(.L_227 - .L_226)
	.align		4
.L_226:
        /*0424*/ 	.word	index@(_ZN2at6native29vectorized_elementwise_kernelILi2ENS0_13BinaryFunctorIiiiZZZNS0_19maximum_kernel_cudaERNS_18TensorIteratorBaseEENKUlvE_clEvENKUlvE1_clEvEUliiE_EESt5arrayIPcLm3EEEEviT0_T1_)
        /*0428*/ 	.word	0x00000020


	//----- nvinfo : EIATTR_FRAME_SIZE
	.align		4
.L_227:
        /*042c*/ 	.byte	0x04, 0x11
        /*042e*/ 	.short	(.L_229 - .L_228)
	.align		4
.L_228:
        /*0430*/ 	.word	index@(_ZN2at6native29vectorized_elementwise_kernelILi2ENS0_13BinaryFunctorIiiiZZZNS0_19maximum_kernel_cudaERNS_18TensorIteratorBaseEENKUlvE_clEvENKUlvE1_clEvEUliiE_EESt5arrayIPcLm3EEEEviT0_T1_)
        /*0434*/ 	.word	0x00000000


	//----- nvinfo : EIATTR_REGCOUNT
	.align		4
.L_229:
        /*0438*/ 	.byte	0x04, 0x2f
        /*043a*/ 	.short	(.L_231 - .L_230)
	.align		4
.L_230:
        /*043c*/ 	.word	index@(_ZN2at6native27unrolled_elementwise_kernelINS0_13BinaryFunctorIiiiZZZNS0_19maximum_kernel_cudaERNS_18TensorIteratorBaseEENKUlvE_clEvENKUlvE1_clEvEUliiE_EESt5arrayIPcLm3EELi4E23TrivialOffsetCalculatorILi2EjESC_ILi1EjENS0_6memory15LoadWithoutCastENSF_16StoreWithoutCastEEEviT_T0_T2_T3_T4_T5_)
        /*0440*/ 	.word	0x0000001a


	//----- nvinfo : EIATTR_FRAME_SIZE
	.align		4
.L_231:
        /*0444*/ 	.byte	0x04, 0x11
        /*0446*/ 	.short	(.L_233 - .L_232)
	.align		4
.L_232:
        /*0448*/ 	.word	index@(_ZN2at6native27unrolled_elementwise_kernelINS0_13BinaryFunctorIiiiZZZNS0_19maximum_kernel_cudaERNS_18TensorIteratorBaseEENKUlvE_clEvENKUlvE1_clEvEUliiE_EESt5arrayIPcLm3EELi4E23TrivialOffsetCalculatorILi2EjESC_ILi1EjENS0_6memory15LoadWithoutCastENSF_16StoreWithoutCastEEEviT_T0_T2_T3_T4_T5_)
        /*044c*/ 	.word	0x00000000


	//----- nvinfo : EIATTR_REGCOUNT
	.align		4
.L_233:
        /*0450*/ 	.byte	0x04, 0x2f
        /*0452*/ 	.short	(.L_235 - .L_234)
	.align		4
.L_234:
        /*0454*/ 	.word	index@(_ZN2at6native18elementwise_kernelILi128ELi2EZNS0_22gpu_kernel_impl_nocastINS0_13BinaryFunctorIiiiZZZNS0_19maximum_kernel_cudaERNS_18TensorIteratorBaseEENKUlvE_clEvENKUlvE1_clEvEUliiE_EEEEvS5_RKT_EUliE_EEviT1_)
        /*0458*/ 	.word	0x0000000e


	//----- nvinfo : EIATTR_FRAME_SIZE
	.align		4
.L_235:
        /*045c*/ 	.byte	0x04, 0x11
        /*045e*/ 	.short	(.L_237 - .L_236)
	.align		4
.L_236:
        /*0460*/ 	.word	index@(_ZN2at6native18elementwise_kernelILi128ELi2EZNS0_22gpu_kernel_impl_nocastINS0_13BinaryFunctorIiiiZZZNS0_19maximum_kernel_cudaERNS_18TensorIteratorBaseEENKUlvE_clEvENKUlvE1_clEvEUliiE_EEEEvS5_RKT_EUliE_EEviT1_)
        /*0464*/ 	.word	0x00000000


	//----- nvinfo : EIATTR_REGCOUNT
	.align		4
.L_237:
        /*0468*/ 	.byte	0x04, 0x2f
        /*046a*/ 	.short	(.L_239 - .L_238)
	.align		4
.L_238:
        /*046c*/ 	.word	index@(_ZN2at6native27unrolled_elementwise_kernelINS0_13BinaryFunctorIiiiZZZNS0_19maximum_kernel_cudaERNS_18TensorIteratorBaseEENKUlvE_clEvENKUlvE1_clEvEUliiE_EESt5arrayIPcLm3EELi4E23TrivialOffsetCalculatorILi2EjESC_ILi1EjENS0_6memory12LoadWithCastILi2EEENSF_13StoreWithCastILi1EEEEEviT_T0_T2_T3_T4_T5_)
        /*0470*/ 	.word	0x00000020


	//----- nvinfo : EIATTR_FRAME_SIZE
	.align		4
.L_239:
        /*0474*/ 	.byte	0x04, 0x11
        /*0476*/ 	.short	(.L_241 - .L_240)
	.align		4
.L_240:
        /*0478*/ 	.word	index@(_ZN2at6native27unrolled_elementwise_kernelINS0_13BinaryFunctorIiiiZZZNS0_19maximum_kernel_cudaERNS_18TensorIteratorBaseEENKUlvE_clEvENKUlvE1_clEvEUliiE_EESt5arrayIPcLm3EELi4E23TrivialOffsetCalculatorILi2EjESC_ILi1EjENS0_6memory12LoadWithCastILi2EEENSF_13StoreWithCastILi1EEEEEviT_T0_T2_T3_T4_T5_)
        /*047c*/ 	.word	0x00000000


	//----- nvinfo : EIATTR_REGCOUNT
	.align		4
.L_241:
        /*0480*/ 	.byte	0x04, 0x2f
        /*0482*/ 	.short	(.L_243 - .L_242)
	.align		4
.L_242:
        /*0484*/ 	.word	index@(_ZN2at6native18elementwise_kernelILi128ELi4EZNS0_15gpu_kernel_implINS0_13BinaryFunctorIiiiZZZNS0_19maximum_kernel_cudaERNS_18TensorIteratorBaseEENKUlvE_clEvENKUlvE1_clEvEUliiE_EEEEvS5_RKT_EUliE_EEviT1_)
        /*0488*/ 	.word	0x0000001b


	//----- nvinfo : EIATTR_FRAME_SIZE
	.align		4
.L_243:
        /*048c*/ 	.byte	0x04, 0x11
        /*048e*/ 	.short	(.L_245 - .L_244)
	.align		4
.L_244:
        /*0490*/ 	.word	index@(_ZN2at6native18elementwise_kernelILi128ELi4EZNS0_15gpu_kernel_implINS0_13BinaryFunctorIiiiZZZNS0_19maximum_kernel_cudaERNS_18TensorIteratorBaseEENKUlvE_clEvENKUlvE1_clEvEUliiE_EEEEvS5_RKT_EUliE_EEviT1_)
        /*0494*/ 	.word	0x00000000


	//----- nvinfo : EIATTR_REGCOUNT
	.align		4
.L_245:
        /*0498*/ 	.byte	0x04, 0x2f
        /*049a*/ 	.short	(.L_247 - .L_246)
	.align		4
.L_246:
        /*049c*/ 	.word	index@(_ZN2at6native29vectorized_elementwise_kernelILi8ENS0_13AUnaryFunctorIiiiZZZNS0_19maximum_kernel_cudaERNS_18TensorIteratorBaseEENKUlvE_clEvENKUlvE1_clEvEUliiE_EESt5arrayIPcLm2EEEEviT0_T1_)
        /*04a0*/ 	.word	0x00000004


	//----- nvinfo : EIATTR_FRAME_SIZE
	.align		4
.L_247:
        /*04a4*/ 	.byte	0x04, 0x11
        /*04a6*/ 	.short	(.L_249 - .L_248)
	.align		4
.L_248:
        /*04a8*/ 	.word	index@(_ZN2at6native29vectorized_elementwise_kernelILi8ENS0_13AUnaryFunctorIiiiZZZNS0_19maximum_kernel_cudaERNS_18TensorIteratorBaseEENKUlvE_clEvENKUlvE1_clEvEUliiE_EESt5arrayIPcLm2EEEEviT0_T1_)
        /*04ac*/ 	.word	0x00000000


	//----- nvinfo : EIATTR_REGCOUNT
	.align		4
.L_249:
        /*04b0*/ 	.byte	0x04, 0x2f
        /*04b2*/ 	.short	(.L_251 - .L_250)
	.align		4
.L_250:
        /*04b4*/ 	.word	index@(_ZN2at6native29vectorized_elementwise_kernelILi4ENS0_13AUnaryFunctorIiiiZZZNS0_19maximum_kernel_cudaERNS_18TensorIteratorBaseEENKUlvE_clEvENKUlvE1_clEvEUliiE_EESt5arrayIPcLm2EEEEviT0_T1_)
        /*04b8*/ 	.word	0x0000001c


	//----- nvinfo : EIATTR_FRAME_SIZE
	.align		4
.L_251:
        /*04bc*/ 	.byte	0x04, 0x11
        /*04be*/ 	.short	(.L_253 - .L_252)
	.align		4
.L_252:
        /*04c0*/ 	.word	index@(_ZN2at6native29vectorized_elementwise_kernelILi4ENS0_13AUnaryFunctorIiiiZZZNS0_19maximum_kernel_cudaERNS_18TensorIteratorBaseEENKUlvE_clEvENKUlvE1_clEvEUliiE_EESt5arrayIPcLm2EEEEviT0_T1_)
        /*04c4*/ 	.word	0x00000000


	//----- nvinfo : EIATTR_REGCOUNT
	.align		4
.L_253:
        /*04c8*/ 	.byte	0x04, 0x2f
        /*04ca*/ 	.short	(.L_255 - .L_254)
	.align		4
.L_254:
        /*04cc*/ 	.word	index@(_ZN2at6native29vectorized_elementwise_kernelILi2ENS0_13AUnaryFunctorIiiiZZZNS0_19maximum_kernel_cudaERNS_18TensorIteratorBaseEENKUlvE_clEvENKUlvE1_clEvEUliiE_EESt5arrayIPcLm2EEEEviT0_T1_)
        /*04d0*/ 	.word	0x0000001c


	//----- nvinfo : EIATTR_FRAME_SIZE
	.align		4
.L_255:
        /*04d4*/ 	.byte	0x04, 0x11
        /*04d6*/ 	.short	(.L_257 - .L_256)
	.align		4
.L_256:
        /*04d8*/ 	.word	index@(_ZN2at6native29vectorized_elementwise_kernelILi2ENS0_13AUnaryFunctorIiiiZZZNS0_19maximum_kernel_cudaERNS_18TensorIteratorBaseEENKUlvE_clEvENKUlvE1_clEvEUliiE_EESt5arrayIPcLm2EEEEviT0_T1_)
        /*04dc*/ 	.word	0x00000000


	//----- nvinfo : EIATTR_REGCOUNT
	.align		4
.L_257:
        /*04e0*/ 	.byte	0x04, 0x2f
        /*04e2*/ 	.short	(.L_259 - .L_258)
	.align		4
.L_258:
        /*04e4*/ 	.word	index@(_ZN2at6native27unrolled_elementwise_kernelINS0_13AUnaryFunctorIiiiZZZNS0_19maximum_kernel_cudaERNS_18TensorIteratorBaseEENKUlvE_clEvENKUlvE1_clEvEUliiE_EESt5arrayIPcLm2EELi4E23TrivialOffsetCalculatorILi1EjESD_NS0_6memory15LoadWithoutCastENSE_16StoreWithoutCastEEEviT_T0_T2_T3_T4_T5_)
        /*04e8*/ 	.word	0x00000014


	//----- nvinfo : EIATTR_FRAME_SIZE
	.align		4
.L_259:
        /*04ec*/ 	.byte	0x04, 0x11
        /*04ee*/ 	.short	(.L_261 - .L_260)
	.align		4
.L_260:
        /*04f0*/ 	.word	index@(_ZN2at6native27unrolled_elementwise_kernelINS0_13AUnaryFunctorIiiiZZZNS0_19maximum_kernel_cudaERNS_18TensorIteratorBaseEENKUlvE_clEvENKUlvE1_clEvEUliiE_EESt5arrayIPcLm2EELi4E23TrivialOffsetCalculatorILi1EjESD_NS0_6memory15LoadWithoutCastENSE_16StoreWithoutCastEEEviT_T0_T2_T3_T4_T5_)
        /*04f4*/ 	.word	0x00000000


	//----- nvinfo : EIATTR_REGCOUNT
	.align		4
.L_261:
        /*04f8*/ 	.byte	0x04, 0x2f
        /*04fa*/ 	.short	(.L_263 - .L_262)
	.align		4
.L_262:
        /*04fc*/ 	.word	index@(_ZN2at6native18elementwise_kernelILi128ELi2EZNS0_22gpu_kernel_impl_nocastINS0_13AUnaryFunctorIiiiZZZNS0_19maximum_kernel_cudaERNS_18TensorIteratorBaseEENKUlvE_clEvENKUlvE1_clEvEUliiE_EEEEvS5_RKT_EUliE_EEviT1_)
        /*0500*/ 	.word	0x0000000c


	//----- nvinfo : EIATTR_FRAME_SIZE
	.align		4
.L_263:
        /*0504*/ 	.byte	0x04, 0x11
        /*0506*/ 	.short	(.L_265 - .L_264)
	.align		4
.L_264:
        /*0508*/ 	.word	index@(_ZN2at6native18elementwise_kernelILi128ELi2EZNS0_22gpu_kernel_impl_nocastINS0_13AUnaryFunctorIiiiZZZNS0_19maximum_kernel_cudaERNS_18TensorIteratorBaseEENKUlvE_clEvENKUlvE1_clEvEUliiE_EEEEvS5_RKT_EUliE_EEviT1_)
        /*050c*/ 	.word	0x00000000


	//----- nvinfo : EIATTR_REGCOUNT
	.align		4
.L_265:
        /*0510*/ 	.byte	0x04, 0x2f
        /*0512*/ 	.short	(.L_267 - .L_266)
	.align		4
.L_266:
        /*0514*/ 	.word	index@(_ZN2at6native27unrolled_elementwise_kernelINS0_13AUnaryFunctorIiiiZZZNS0_19maximum_kernel_cudaERNS_18TensorIteratorBaseEENKUlvE_clEvENKUlvE1_clEvEUliiE_EESt5arrayIPcLm2EELi4E23TrivialOffsetCalculatorILi1EjESD_NS0_6memory12LoadWithCastILi1EEENSE_13StoreWithCastILi1EEEEEviT_T0_T2_T3_T4_T5_)
        /*0518*/ 	.word	0x0000001c


	//----- nvinfo : EIATTR_FRAME_SIZE
	.align		4
.L_267:
        /*051c*/ 	.byte	0x04, 0x11
        /*051e*/ 	.short	(.L_269 - .L_268)
	.align		4
.L_268:
        /*0520*/ 	.word	index@(_ZN2at6native27unrolled_elementwise_kernelINS0_13AUnaryFunctorIiiiZZZNS0_19maximum_kernel_cudaERNS_18TensorIteratorBaseEENKUlvE_clEvENKUlvE1_clEvEUliiE_EESt5arrayIPcLm2EELi4E23TrivialOffsetCalculatorILi1EjESD_NS0_6memory12LoadWithCastILi1EEENSE_13StoreWithCastILi1EEEEEviT_T0_T2_T3_T4_T5_)
        /*0524*/ 	.word	0x00000000


	//----- nvinfo : EIATTR_REGCOUNT
	.align		4
.L_269:
        /*0528*/ 	.byte	0x04, 0x2f
        /*052a*/ 	.short	(.L_271 - .L_270)
	.align		4
.L_270:
        /*052c*/ 	.word	index@(_ZN2at6native18elementwise_kernelILi128ELi4EZNS0_15gpu_kernel_implINS0_13AUnaryFunctorIiiiZZZNS0_19maximum_kernel_cudaERNS_18TensorIteratorBaseEENKUlvE_clEvENKUlvE1_clEvEUliiE_EEEEvS5_RKT_EUliE_EEviT1_)
        /*0530*/ 	.word	0x0000001a


	//----- nvinfo : EIATTR_FRAME_SIZE
	.align		4
.L_271:
        /*0534*/ 	.byte	0x04, 0x11
        /*0536*/ 	.short	(.L_273 - .L_272)
	.align		4
.L_272:
        /*0538*/ 	.word	index@(_ZN2at6native18elementwise_kernelILi128ELi4EZNS0_15gpu_kernel_implINS0_13AUnaryFunctorIiiiZZZNS0_19maximum_kernel_cudaERNS_18TensorIteratorBaseEENKUlvE_clEvENKUlvE1_clEvEUliiE_EEEEvS5_RKT_EUliE_EEviT1_)
        /*053c*/ 	.word	0x00000000


	//----- nvinfo : EIATTR_REGCOUNT
	.align		4
.L_273:
        /*0540*/ 	.byte	0x04, 0x2f
        /*0542*/ 	.short	(.L_275 - .L_274)
	.align		4
.L_274:
        /*0544*/ 	.word	index@(_ZN2at6native29vectorized_elementwise_kernelILi8ENS0_13BinaryFunctorIlllZZZNS0_19maximum_kernel_cudaERNS_18TensorIteratorBaseEENKUlvE_clEvENKUlvE2_clEvEUlllE_EESt5arrayIPcLm3EEEEviT0_T1_)
        /*0548*/ 	.word	0x00000004


	//----- nvinfo : EIATTR_FRAME_SIZE
	.align		4
.L_275:
        /*054c*/ 	.byte	0x04, 0x11
        /*054e*/ 	.short	(.L_277 - .L_276)
	.align		4
.L_276:
        /*0550*/ 	.word	index@(_ZN2at6native29vectorized_elementwise_kernelILi8ENS0_13BinaryFunctorIlllZZZNS0_19maximum_kernel_cudaERNS_18TensorIteratorBaseEENKUlvE_clEvENKUlvE2_clEvEUlllE_EESt5arrayIPcLm3EEEEviT0_T1_)
        /*0554*/ 	.word	0x00000000


	//----- nvinfo : EIATTR_REGCOUNT
	.align		4
.L_277:
        /*0558*/ 	.byte	0x04, 0x2f
        /*055a*/ 	.short	(.L_279 - .L_278)
	.align		4
.L_278:
        /*055c*/ 	.word	index@(_ZN2at6native29vectorized_elementwise_kernelILi4ENS0_13BinaryFunctorIlllZZZNS0_19maximum_kernel_cudaERNS_18TensorIteratorBaseEENKUlvE_clEvENKUlvE2_clEvEUlllE_EESt5arrayIPcLm3EEEEviT0_T1_)
        /*0560*/ 	.word	0x00000028


	//----- nvinfo : EIATTR_FRAME_SIZE
	.align		4
.L_279:
        /*0564*/ 	.byte	0x04, 0x11
        /*0566*/ 	.short	(.L_281 - .L_280)
	.align		4
.L_280:
        /*0568*/ 	.word	index@(_ZN2at6native29vectorized_elementwise_kernelILi4ENS0_13BinaryFunctorIlllZZZNS0_19maximum_kernel_cudaERNS_18TensorIteratorBaseEENKUlvE_clEvENKUlvE2_clEvEUlllE_EESt5arrayIPcLm3EEEEviT0_T1_)
        /*056c*/ 	.word	0x00000000


	//----- nvinfo : EIATTR_REGCOUNT
	.align		4
.L_281:
        /*0570*/ 	.byte	0x04, 0x2f
        /*0572*/ 	.short	(.L_283 - .L_282)
	.align		4
.L_282:
        /*0574*/ 	.word	index@(_ZN2at6native29vectorized_elementwise_kernelILi2ENS0_13BinaryFunctorIlllZZZNS0_19maximum_kernel_cudaERNS_18TensorIteratorBaseEENKUlvE_clEvENKUlvE2_clEvEUlllE_EESt5arrayIPcLm3EEEEviT0_T1_)
        /*0578*/ 	.word	0x00000028


	//----- nvinfo : EIATTR_FRAME_SIZE
	.align		4
.L_283:
        /*057c*/ 	.byte	0x04, 0x11
        /*057e*/ 	.short	(.L_285 - .L_284)
	.align		4
.L_284:
        /*0580*/ 	.word	index@(_ZN2at6native29vectorized_elementwise_kernelILi2ENS0_13BinaryFunctorIlllZZZNS0_19maximum_kernel_cudaERNS_18TensorIteratorBaseEENKUlvE_clEvENKUlvE2_clEvEUlllE_EESt5arrayIPcLm3EEEEviT0_T1_)
        /*0584*/ 	.word	0x00000000


	//----- nvinfo : EIATTR_REGCOUNT
	.align		4
.L_285:
        /*0588*/ 	.byte	0x04, 0x2f
        /*058a*/ 	.short	(.L_287 - .L_286)
	.align		4
.L_286:
        /*058c*/ 	.word	index@(_ZN2at6native27unrolled_elementwise_kernelINS0_13BinaryFunctorIlllZZZNS0_19maximum_kernel_cudaERNS_18TensorIteratorBaseEENKUlvE_clEvENKUlvE2_clEvEUlllE_EESt5arrayIPcLm3EELi4E23TrivialOffsetCalculatorILi2EjESC_ILi1EjENS0_6memory15LoadWithoutCastENSF_16StoreWithoutCastEEEviT_T0_T2_T3_T4_T5_)
        /*0590*/ 	.word	0x00000020


	//----- nvinfo : EIATTR_FRAME_SIZE
	.align		4
.L_287:
        /*0594*/ 	.byte	0x04, 0x11
        /*0596*/ 	.short	(.L_289 - .L_288)
	.align		4
.L_288:
        /*0598*/ 	.word	index@(_ZN2at6native27unrolled_elementwise_kernelINS0_13BinaryFunctorIlllZZZNS0_19maximum_kernel_cudaERNS_18TensorIteratorBaseEENKUlvE_clEvENKUlvE2_clEvEUlllE_EESt5arrayIPcLm3EELi4E23TrivialOffsetCalculatorILi2EjESC_ILi1EjENS0_6memory15LoadWithoutCastENSF_16StoreWithoutCastEEEviT_T0_T2_T3_T4_T5_)
        /*059c*/ 	.word	0x00000000


	//----- nvinfo : EIATTR_REGCOUNT
	.align		4
.L_289:
        /*05a0*/ 	.byte	0x04, 0x2f
        /*05a2*/ 	.short	(.L_291 - .L_290)
	.align		4
.L_290:
        /*05a4*/ 	.word	index@(_ZN2at6native18elementwise_kernelILi128ELi2EZNS0_22gpu_kernel_impl_nocastINS0_13BinaryFunctorIlllZZZNS0_19maximum_kernel_cudaERNS_18TensorIteratorBaseEENKUlvE_clEvENKUlvE2_clEvEUlllE_EEEEvS5_RKT_EUliE_EEviT1_)
        /*05a8*/ 	.word	0x0000000e


	//----- nvinfo : EIATTR_FRAME_SIZE
	.align		4
.L_291:
        /*05ac*/ 	.byte	0x04, 0x11
        /*05ae*/ 	.short	(.L_293 - .L_292)
	.align		4
.L_292:
        /*05b0*/ 	.word	index@(_ZN2at6native18elementwise_kernelILi128ELi2EZNS0_22gpu_kernel_impl_nocastINS0_13BinaryFunctorIlllZZZNS0_19maximum_kernel_cudaERNS_18TensorIteratorBaseEENKUlvE_clEvENKUlvE2_clEvEUlllE_EEEEvS5_RKT_EUliE_EEviT1_)
        /*05b4*/ 	.word	0x00000000


	//----- nvinfo : EIATTR_REGCOUNT
	.align		4
.L_293:
        /*05b8*/ 	.byte	0x04, 0x2f
        /*05ba*/ 	.short	(.L_295 - .L_294)
	.align		4
.L_294:
        /*05bc*/ 	.word	index@(_ZN2at6native27unrolled_elementwise_kernelINS0_13BinaryFunctorIlllZZZNS0_19maximum_kernel_cudaERNS_18TensorIteratorBaseEENKUlvE_clEvENKUlvE2_clEvEUlllE_EESt5arrayIPcLm3EELi4E23TrivialOffsetCalculatorILi2EjESC_ILi1EjENS0_6memory12LoadWithCastILi2EEENSF_13StoreWithCastILi1EEEEEviT_T0_T2_T3_T4_T5_)
        /*05c0*/ 	.word	0x00000028


	//----- nvinfo : EIATTR_FRAME_SIZE
	.align		4
.L_295:
        /*05c4*/ 	.byte	0x04, 0x11
        /*05c6*/ 	.short	(.L_297 - .L_296)
	.align		4
.L_296:
        /*05c8*/ 	.word	index@(_ZN2at6native27unrolled_elementwise_kernelINS0_13BinaryFunctorIlllZZZNS0_19maximum_kernel_cudaERNS_18TensorIteratorBaseEENKUlvE_clEvENKUlvE2_clEvEUlllE_EESt5arrayIPcLm3EELi4E23TrivialOffsetCalculatorILi2EjESC_ILi1EjENS0_6memory12LoadWithCastILi2EEENSF_13StoreWithCastILi1EEEEEviT_T0_T2_T3_T4_T5_)
        /*05cc*/ 	.word	0x00000000


	//----- nvinfo : EIATTR_REGCOUNT
	.align		4
.L_297:
        /*05d0*/ 	.byte	0x04, 0x2f
        /*05d2*/ 	.short	(.L_299 - .L_298)
	.align		4
.L_298:
        /*05d4*/ 	.word	index@(_ZN2at6native18elementwise_kernelILi128ELi4EZNS0_15gpu_kernel_implINS0_13BinaryFunctorIlllZZZNS0_19maximum_kernel_cudaERNS_18TensorIteratorBaseEENKUlvE_clEvENKUlvE2_clEvEUlllE_EEEEvS5_RKT_EUliE_EEviT1_)
        /*05d8*/ 	.word	0x0000001c


	//----- nvinfo : EIATTR_FRAME_SIZE
	.align		4
.L_299:
        /*05dc*/ 	.byte	0x04, 0x11
        /*05de*/ 	.short	(.L_301 - .L_300)
	.align		4
.L_300:
        /*05e0*/ 	.word	index@(_ZN2at6native18elementwise_kernelILi128ELi4EZNS0_15gpu_kernel_implINS0_13BinaryFunctorIlllZZZNS0_19maximum_kernel_cudaERNS_18TensorIteratorBaseEENKUlvE_clEvENKUlvE2_clEvEUlllE_EEEEvS5_RKT_EUliE_EEviT1_)
        /*05e4*/ 	.word	0x00000000


	//----- nvinfo : EIATTR_REGCOUNT
	.align		4
.L_301:
        /*05e8*/ 	.byte	0x04, 0x2f
        /*05ea*/ 	.short	(.L_303 - .L_302)
	.align		4
.L_302:
        /*05ec*/ 	.word	index@(_ZN2at6native29vectorized_elementwise_kernelILi8ENS0_13AUnaryFunctorIlllZZZNS0_19maximum_kernel_cudaERNS_18TensorIteratorBaseEENKUlvE_clEvENKUlvE2_clEvEUlllE_EESt5arrayIPcLm2EEEEviT0_T1_)
        /*05f0*/ 	.word	0x00000004


	//----- nvinfo : EIATTR_FRAME_SIZE
	.align		4
.L_303:
        /*05f4*/ 	.byte	0x04, 0x11
        /*05f6*/ 	.short	(.L_305 - .L_304)
	.align		4
.L_304:
        /*05f8*/ 	.word	index@(_ZN2at6native29vectorized_elementwise_kernelILi8ENS0_13AUnaryFunctorIlllZZZNS0_19maximum_kernel_cudaERNS_18TensorIteratorBaseEENKUlvE_clEvENKUlvE2_clEvEUlllE_EESt5arrayIPcLm2EEEEviT0_T1_)
        /*05fc*/ 	.word	0x00000000


	//----- nvinfo : EIATTR_REGCOUNT
	.align		4
.L_305:
        /*0600*/ 	.byte	0x04, 0x2f
        /*0602*/ 	.short	(.L_307 - .L_306)
	.align		4
.L_306:
        /*0604*/ 	.word	index@(_ZN2at6native29vectorized_elementwise_kernelILi4ENS0_13AUnaryFunctorIlllZZZNS0_19maximum_kernel_cudaERNS_18TensorIteratorBaseEENKUlvE_clEvENKUlvE2_clEvEUlllE_EESt5arrayIPcLm2EEEEviT0_T1_)
        /*0608*/ 	.word	0x00000020


	//----- nvinfo : EIATTR_FRAME_SIZE
	.align		4
.L_307:
        /*060c*/ 	.byte	0x04, 0x11
        /*060e*/ 	.short	(.L_309 - .L_308)
	.align		4
.L_308:
        /*0610*/ 	.word	index@(_ZN2at6native29vectorized_elementwise_kernelILi4ENS0_13AUnaryFunctorIlllZZZNS0_19maximum_kernel_cudaERNS_18TensorIteratorBaseEENKUlvE_clEvENKUlvE2_clEvEUlllE_EESt5arrayIPcLm2EEEEviT0_T1_)
        /*0614*/ 	.word	0x00000000


	//----- nvinfo : EIATTR_REGCOUNT
	.align		4
.L_309:
        /*0618*/ 	.byte	0x04, 0x2f
        /*061a*/ 	.short	(.L_311 - .L_310)
	.align		4
.L_310:
        /*061c*/ 	.word	index@(_ZN2at6native29vectorized_elementwise_kernelILi2ENS0_13AUnaryFunctorIlllZZZNS0_19maximum_kernel_cudaERNS_18TensorIteratorBaseEENKUlvE_clEvENKUlvE2_clEvEUlllE_EESt5arrayIPcLm2EEEEviT0_T1_)
        /*0620*/ 	.word	0x00000020


	//----- nvinfo : EIATTR_FRAME_SIZE
	.align		4
.L_311:
        /*0624*/ 	.byte	0x04, 0x11
        /*0626*/ 	.short	(.L_313 - .L_312)
	.align		4
.L_312:
        /*0628*/ 	.word	index@(_ZN2at6native29vectorized_elementwise_kernelILi2ENS0_13AUnaryFunctorIlllZZZNS0_19maximum_kernel_cudaERNS_18TensorIteratorBaseEENKUlvE_clEvENKUlvE2_clEvEUlllE_EESt5arrayIPcLm2EEEEviT0_T1_)
        /*062c*/ 	.word	0x00000000


	//----- nvinfo : EIATTR_REGCOUNT
	.align		4
.L_313:
        /*0630*/ 	.byte	0x04, 0x2f
        /*0632*/ 	.short	(.L_315 - .L_314)
	.align		4
.L_314:
        /*0634*/ 	.word	index@(_ZN2at6native27unrolled_elementwise_kernelINS0_13AUnaryFunctorIlllZZZNS0_19maximum_kernel_cudaERNS_18TensorIteratorBaseEENKUlvE_clEvENKUlvE2_clEvEUlllE_EESt5arrayIPcLm2EELi4E23TrivialOffsetCalculatorILi1EjESD_NS0_6memory15LoadWithoutCastENSE_16StoreWithoutCastEEEviT_T0_T2_T3_T4_T5_)
        /*0638*/ 	.word	0x00000016


	//----- nvinfo : EIATTR_FRAME_SIZE
	.align		4
.L_315:
        /*063c*/ 	.byte	0x04, 0x11
        /*063e*/ 	.short	(.L_317 - .L_316)
	.align		4
.L_316:
        /*0640*/ 	.word	index@(_ZN2at6native27unrolled_elementwise_kernelINS0_13AUnaryFunctorIlllZZZNS0_19maximum_kernel_cudaERNS_18TensorIteratorBaseEENKUlvE_clEvENKUlvE2_clEvEUlllE_EESt5arrayIPcLm2EELi4E23TrivialOffsetCalculatorILi1EjESD_NS0_6memory15LoadWithoutCastENSE_16StoreWithoutCastEEEviT_T0_T2_T3_T4_T5_)
        /*0644*/ 	.word	0x00000000


	//----- nvinfo : EIATTR_REGCOUNT
	.align		4
.L_317:
        /*0648*/ 	.byte	0x04, 0x2f
        /*064a*/ 	.short	(.L_319 - .L_318)
	.align		4
.L_318:
        /*064c*/ 	.word	index@(_ZN2at6native18elementwise_kernelILi128ELi2EZNS0_22gpu_kernel_impl_nocastINS0_13AUnaryFunctorIlllZZZNS0_19maximum_kernel_cudaERNS_18TensorIteratorBaseEENKUlvE_clEvENKUlvE2_clEvEUlllE_EEEEvS5_RKT_EUliE_EEviT1_)
        /*0650*/ 	.word	0x0000000c


	//----- nvinfo : EIATTR_FRAME_SIZE
	.align		4
.L_319:
        /*0654*/ 	.byte	0x04, 0x11
        /*0656*/ 	.short	(.L_321 - .L_320)
	.align		4
.L_320:
        /*0658*/ 	.word	index@(_ZN2at6native18elementwise_kernelILi128ELi2EZNS0_22gpu_kernel_impl_nocastINS0_13AUnaryFunctorIlllZZZNS0_19maximum_kernel_cudaERNS_18TensorIteratorBaseEENKUlvE_clEvENKUlvE2_clEvEUlllE_EEEEvS5_RKT_EUliE_EEviT1_)
        /*065c*/ 	.word	0x00000000


	//----- nvinfo : EIATTR_REGCOUNT
	.align		4
.L_321:
        /*0660*/ 	.byte	0x04, 0x2f
        /*0662*/ 	.short	(.L_323 - .L_322)
	.align		4
.L_322:
        /*0664*/ 	.word	index@(_ZN2at6native27unrolled_elementwise_kernelINS0_13AUnaryFunctorIlllZZZNS0_19maximum_kernel_cudaERNS_18TensorIteratorBaseEENKUlvE_clEvENKUlvE2_clEvEUlllE_EESt5arrayIPcLm2EELi4E23TrivialOffsetCalculatorILi1EjESD_NS0_6memory12LoadWithCastILi1EEENSE_13StoreWithCastILi1EEEEEviT_T0_T2_T3_T4_T5_)
        /*0668*/ 	.word	0x00000020


	//----- nvinfo : EIATTR_FRAME_SIZE
	.align		4
.L_323:
        /*066c*/ 	.byte	0x04, 0x11
        /*066e*/ 	.short	(.L_325 - .L_324)
	.align		4
.L_324:
        /*0670*/ 	.word	index@(_ZN2at6native27unrolled_elementwise_kernelINS0_13AUnaryFunctorIlllZZZNS0_19maximum_kernel_cudaERNS_18TensorIteratorBaseEENKUlvE_clEvENKUlvE2_clEvEUlllE_EESt5arrayIPcLm2EELi4E23TrivialOffsetCalculatorILi1EjESD_NS0_6memory12LoadWithCastILi1EEENSE_13StoreWithCastILi1EEEEEviT_T0_T2_T3_T4_T5_)
        /*0674*/ 	.word	0x00000000


	//----- nvinfo : EIATTR_REGCOUNT
	.align		4
.L_325:
        /*0678*/ 	.byte	0x04, 0x2f
        /*067a*/ 	.short	(.L_327 - .L_326)
	.align		4
.L_326:
        /*067c*/ 	.word	index@(_ZN2at6native18elementwise_kernelILi128ELi4EZNS0_15gpu_kernel_implINS0_13AUnaryFunctorIlllZZZNS0_19maximum_kernel_cudaERNS_18TensorIteratorBaseEENKUlvE_clEvENKUlvE2_clEvEUlllE_EEEEvS5_RKT_EUliE_EEviT1_)
        /*0680*/ 	.word	0x0000001a


	//----- nvinfo : EIATTR_FRAME_SIZE
	.align		4
.L_327:
        /*0684*/ 	.byte	0x04, 0x11
        /*0686*/ 	.short	(.L_329 - .L_328)
	.align		4
.L_328:
        /*0688*/ 	.word	index@(_ZN2at6native18elementwise_kernelILi128ELi4EZNS0_15gpu_kernel_implINS0_13AUnaryFunctorIlllZZZNS0_19maximum_kernel_cudaERNS_18TensorIteratorBaseEENKUlvE_clEvENKUlvE2_clEvEUlllE_EEEEvS5_RKT_EUliE_EEviT1_)
        /*068c*/ 	.word	0x00000000


	//----- nvinfo : EIATTR_REGCOUNT
	.align		4
.L_329:
        /*0690*/ 	.byte	0x04, 0x2f
        /*0692*/ 	.short	(.L_331 - .L_330)
	.align		4
.L_330:
        /*0694*/ 	.word	index@(_ZN2at6native29vectorized_elementwise_kernelILi8ENS0_13BinaryFunctorIsssZZZNS0_19maximum_kernel_cudaERNS_18TensorIteratorBaseEENKUlvE_clEvENKUlvE3_clEvEUlssE_EESt5arrayIPcLm3EEEEviT0_T1_)
        /*0698*/ 	.word	0x00000004


	//----- nvinfo : EIATTR_FRAME_SIZE
	.align		4
.L_331:
        /*069c*/ 	.byte	0x04, 0x11
        /*069e*/ 	.short	(.L_333 - .L_332)
	.align		4
.L_332:
        /*06a0*/ 	.word	index@(_ZN2at6native29vectorized_elementwise_kernelILi8ENS0_13BinaryFunctorIsssZZZNS0_19maximum_kernel_cudaERNS_18TensorIteratorBaseEENKUlvE_clEvENKUlvE3_clEvEUlssE_EESt5arrayIPcLm3EEEEviT0_T1_)
        /*06a4*/ 	.word	0x00000000


	//----- nvinfo : EIATTR_REGCOUNT
	.align		4
.L_333:
        /*06a8*/ 	.byte	0x04, 0x2f
        /*06aa*/ 	.short	(.L_335 - .L_334)
	.align		4
.L_334:
        /*06ac*/ 	.word	index@(_ZN2at6native29vectorized_elementwise_kernelILi4ENS0_13BinaryFunctorIsssZZZNS0_19maximum_kernel_cudaERNS_18TensorIteratorBaseEENKUlvE_clEvENKUlvE3_clEvEUlssE_EESt5arrayIPcLm3EEEEviT0_T1_)
        /*06b0*/ 	.word	0x00000020


	//----- nvinfo : EIATTR_FRAME_SIZE
	.align		4
.L_335:
        /*06b4*/ 	.byte	0x04, 0x11
        /*06b6*/ 	.short	(.L_337 - .L_336)
	.align		4
.L_336:
        /*06b8*/ 	.word	index@(_ZN2at6native29vectorized_elementwise_kernelILi4ENS0_13BinaryFunctorIsssZZZNS0_19maximum_kernel_cudaERNS_18TensorIteratorBaseEENKUlvE_clEvENKUlvE3_clEvEUlssE_EESt5arrayIPcLm3EEEEviT0_T1_)
        /*06bc*/ 	.word	0x00000000


	//----- nvinfo : EIATTR_REGCOUNT
	.align		4
.L_337:
        /*06c0*/ 	.byte	0x04, 0x2f
        /*06c2*/ 	.short	(.L_339 - .L_338)
	.align		4
.L_338:
        /*06c4*/ 	.word	index@(_ZN2at6native29vectorized_elementwise_kernelILi2ENS0_13BinaryFunctorIsssZZZNS0_19maximum_kernel_cudaERNS_18TensorIteratorBaseEENKUlvE_clEvENKUlvE3_clEvEUlssE_EESt5arrayIPcLm3EEEEviT0_T1_)
        /*06c8*/ 	.word	0x00000020


	//----- nvinfo : EIATTR_FRAME_SIZE
	.align		4
.L_339:
        /*06cc*/ 	.byte	0x04, 0x11
        /*06ce*/ 	.short	(.L_341 - .L_340)
	.align		4
.L_340:
        /*06d0*/ 	.word	index@(_ZN2at6native29vectorized_elementwise_kernelILi2ENS0_13BinaryFunctorIsssZZZNS0_19maximum_kernel_cudaERNS_18TensorIteratorBaseEENKUlvE_clEvENKUlvE3_clEvEUlssE_EESt5arrayIPcLm3EEEEviT0_T1_)
        /*06d4*/ 	.word	0x00000000


	//----- nvinfo : EIATTR_REGCOUNT
	.align		4
.L_341:
        /*06d8*/ 	.byte	0x04, 0x2f
        /*06da*/ 	.short	(.L_343 - .L_342)
	.align		4
.L_342:
        /*06dc*/ 	.word	index@(_ZN2at6native27unrolled_elementwise_kernelINS0_13BinaryFunctorIsssZZZNS0_19maximum_kernel_cudaERNS_18TensorIteratorBaseEENKUlvE_clEvENKUlvE3_clEvEUlssE_EESt5arrayIPcLm3EELi4E23TrivialOffsetCalculatorILi2EjESC_ILi1EjENS0_6memory15LoadWithoutCastENSF_16StoreWithoutCastEEEviT_T0_T2_T3_T4_T5_)
        /*06e0*/ 	.word	0x0000001a


	//----- nvinfo : EIATTR_FRAME_SIZE
	.align		4
.L_343:
        /*06e4*/ 	.byte	0x04, 0x11
        /*06e6*/ 	.short	(.L_345 - .L_344)
	.align		4
.L_344:
        /*06e8*/ 	.word	index@(_ZN2at6native27unrolled_elementwise_kernelINS0_13BinaryFunctorIsssZZZNS0_19maximum_kernel_cudaERNS_18TensorIteratorBaseEENKUlvE_clEvENKUlvE3_clEvEUlssE_EESt5arrayIPcLm3EELi4E23TrivialOffsetCalculatorILi2EjESC_ILi1EjENS0_6memory15LoadWithoutCastENSF_16StoreWithoutCastEEEviT_T0_T2_T3_T4_T5_)
        /*06ec*/ 	.word	0x00000000


	//----- nvinfo : EIATTR_REGCOUNT
	.align		4
.L_345:
        /*06f0*/ 	.byte	0x04, 0x2f
        /*06f2*/ 	.short	(.L_347 - .L_346)
	.align		4
.L_346:
        /*06f4*/ 	.word	index@(_ZN2at6native18elementwise_kernelILi128ELi4EZNS0_22gpu_kernel_impl_nocastINS0_13BinaryFunctorIsssZZZNS0_19maximum_kernel_cudaERNS_18TensorIteratorBaseEENKUlvE_clEvENKUlvE3_clEvEUlssE_EEEEvS5_RKT_EUliE_EEviT1_)
        /*06f8*/ 	.word	0x0000000c


	//----- nvinfo : EIATTR_FRAME_SIZE
	.align		4
.L_347:
        /*06fc*/ 	.byte	0x04, 0x11
        /*06fe*/ 	.short	(.L_349 - .L_348)
	.align		4
.L_348:
        /*0700*/ 	.word	index@(_ZN2at6native18elementwise_kernelILi128ELi4EZNS0_22gpu_kernel_impl_nocastINS0_13BinaryFunctorIsssZZZNS0_19maximum_kernel_cudaERNS_18TensorIteratorBaseEENKUlvE_clEvENKUlvE3_clEvEUlssE_EEEEvS5_RKT_EUliE_EEviT1_)
        /*0704*/ 	.word	0x00000000


	//----- nvinfo : EIATTR_REGCOUNT
	.align		4
.L_349:
        /*0708*/ 	.byte	0x04, 0x2f
        /*070a*/ 	.short	(.L_351 - .L_350)
	.align		4
.L_350:
        /*070c*/ 	.word	index@(_ZN2at6native27unrolled_elementwise_kernelINS0_13BinaryFunctorIsssZZZNS0_19maximum_kernel_cudaERNS_18TensorIteratorBaseEENKUlvE_clEvENKUlvE3_clEvEUlssE_EESt5arrayIPcLm3EELi4E23TrivialOffsetCalculatorILi2EjESC_ILi1EjENS0_6memory12LoadWithCastILi2EEENSF_13StoreWithCastILi1EEEEEviT_T0_T2_T3_T4_T5_)
        /*0710*/ 	.word	0x00000020


	//----- nvinfo : EIATTR_FRAME_SIZE
	.align		4
.L_351:
        /*0714*/ 	.byte	0x04, 0x11
        /*0716*/ 	.short	(.L_353 - .L_352)
	.align		4
.L_352:
        /*0718*/ 	.word	index@(_ZN2at6native27unrolled_elementwise_kernelINS0_13BinaryFunctorIsssZZZNS0_19maximum_kernel_cudaERNS_18TensorIteratorBaseEENKUlvE_clEvENKUlvE3_clEvEUlssE_EESt5arrayIPcLm3EELi4E23TrivialOffsetCalculatorILi2EjESC_ILi1EjENS0_6memory12LoadWithCastILi2EEENSF_13StoreWithCastILi1EEEEEviT_T0_T2_T3_T4_T5_)
        /*071c*/ 	.word	0x00000000


	//----- nvinfo : EIATTR_REGCOUNT
	.align		4
.L_353:
        /*0720*/ 	.byte	0x04, 0x2f
        /*0722*/ 	.short	(.L_355 - .L_354)
	.align		4
.L_354:
        /*0724*/ 	.word	index@(_ZN2at6native18elementwise_kernelILi128ELi4EZNS0_15gpu_kernel_implINS0_13BinaryFunctorIsssZZZNS0_19maximum_kernel_cudaERNS_18TensorIteratorBaseEENKUlvE_clEvENKUlvE3_clEvEUlssE_EEEEvS5_RKT_EUliE_EEviT1_)
        /*0728*/ 	.word	0x0000001a


	//----- nvinfo : EIATTR_FRAME_SIZE
	.align		4
.L_355:
        /*072c*/ 	.byte	0x04, 0x11
        /*072e*/ 	.short	(.L_357 - .L_356)
	.align		4
.L_356:
        /*0730*/ 	.word	index@(_ZN2at6native18elementwise_kernelILi128ELi4EZNS0_15gpu_kernel_implINS0_13BinaryFunctorIsssZZZNS0_19maximum_kernel_cudaERNS_18TensorIteratorBaseEENKUlvE_clEvENKUlvE3_clEvEUlssE_EEEEvS5_RKT_EUliE_EEviT1_)
        /*0734*/ 	.word	0x00000000


	//----- nvinfo : EIATTR_REGCOUNT
	.align		4
.L_357:
        /*0738*/ 	.byte	0x04, 0x2f
        /*073a*/ 	.short	(.L_359 - .L_358)
	.align		4
.L_358:
        /*073c*/ 	.word	index@(_ZN2at6native29vectorized_elementwise_kernelILi8ENS0_13AUnaryFunctorIsssZZZNS0_19maximum_kernel_cudaERNS_18TensorIteratorBaseEENKUlvE_clEvENKUlvE3_clEvEUlssE_EESt5arrayIPcLm2EEEEviT0_T1_)
        /*0740*/ 	.word	0x00000004


	//----- nvinfo : EIATTR_FRAME_SIZE
	.align		4
.L_359:
        /*0744*/ 	.byte	0x04, 0x11
        /*0746*/ 	.short	(.L_361 - .L_360)
	.align		4
.L_360:
        /*0748*/ 	.word	index@(_ZN2at6native29vectorized_elementwise_kernelILi8ENS0_13AUnaryFunctorIsssZZZNS0_19maximum_kernel_cudaERNS_18TensorIteratorBaseEENKUlvE_clEvENKUlvE3_clEvEUlssE_EESt5arrayIPcLm2EEEEviT0_T1_)
        /*074c*/ 	.word	0x00000000


	//----- nvinfo : EIATTR_REGCOUNT
	.align		4
.L_361:
        /*0750*/ 	.byte	0x04, 0x2f
        /*0752*/ 	.short	(.L_363 - .L_362)
	.align		4
.L_362:
        /*0754*/ 	.word	index@(_ZN2at6native29vectorized_elementwise_kernelILi4ENS0_13AUnaryFunctorIsssZZZNS0_19maximum_kernel_cudaERNS_18TensorIteratorBaseEENKUlvE_clEvENKUlvE3_clEvEUlssE_EESt5arrayIPcLm2EEEEviT0_T1_)
        /*0758*/ 	.word	0x0000001f


	//----- nvinfo : EIATTR_FRAME_SIZE
	.align		4
.L_363:
        /*075c*/ 	.byte	0x04, 0x11
        /*075e*/ 	.short	(.L_365 - .L_364)
	.align		4
.L_364:
        /*0760*/ 	.word	index@(_ZN2at6native29vectorized_elementwise_kernelILi4ENS0_13AUnaryFunctorIsssZZZNS0_19maximum_kernel_cudaERNS_18TensorIteratorBaseEENKUlvE_clEvENKUlvE3_clEvEUlssE_EESt5arrayIPcLm2EEEEviT0_T1_)
        /*0764*/ 	.word	0x00000000


	//----- nvinfo : EIATTR_REGCOUNT
	.align		4
.L_365:
        /*0768*/ 	.byte	0x04, 0x2f
        /*076a*/ 	.short	(.L_367 - .L_366)
	.align		4
.L_366:
        /*076c*/ 	.word	index@(_ZN2at6native29vectorized_elementwise_kernelILi2ENS0_13AUnaryFunctorIsssZZZNS0_19maximum_kernel_cudaERNS_18TensorIteratorBaseEENKUlvE_clEvENKUlvE3_clEvEUlssE_EESt5arrayIPcLm2EEEEviT0_T1_)
        /*0770*/ 	.word	0x0000001f


	//----- nvinfo : EIATTR_FRAME_SIZE
	.align		4
.L_367:
        /*0774*/ 	.byte	0x04, 0x11
        /*0776*/ 	.short	(.L_369 - .L_368)
	.align		4
.L_368:
        /*0778*/ 	.word	index@(_ZN2at6native29vectorized_elementwise_kernelILi2ENS0_13AUnaryFunctorIsssZZZNS0_19maximum_kernel_cudaERNS_18TensorIteratorBaseEENKUlvE_clEvENKUlvE3_clEvEUlssE_EESt5arrayIPcLm2EEEEviT0_T1_)
        /*077c*/ 	.word	0x00000000


	//----- nvinfo : EIATTR_REGCOUNT
	.align		4
.L_369:
        /*0780*/ 	.byte	0x04, 0x2f
        /*0782*/ 	.short	(.L_371 - .L_370)
	.align		4
.L_370:
        /*0784*/ 	.word	index@(_ZN2at6native27unrolled_elementwise_kernelINS0_13AUnaryFunctorIsssZZZNS0_19maximum_kernel_cudaERNS_18TensorIteratorBaseEENKUlvE_clEvENKUlvE3_clEvEUlssE_EESt5arrayIPcLm2EELi4E23TrivialOffsetCalculatorILi1EjESD_NS0_6memory15LoadWithoutCastENSE_16StoreWithoutCastEEEviT_T0_T2_T3_T4_T5_)
        /*0788*/ 	.word	0x00000013


	//----- nvinfo : EIATTR_FRAME_SIZE
	.align		4
.L_371:
        /*078c*/ 	.byte	0x04, 0x11
        /*078e*/ 	.short	(.L_373 - .L_372)
	.align		4
.L_372:
        /*0790*/ 	.word	index@(_ZN2at6native27unrolled_elementwise_kernelINS0_13AUnaryFunctorIsssZZZNS0_19maximum_kernel_cudaERNS_18TensorIteratorBaseEENKUlvE_clEvENKUlvE3_clEvEUlssE_EESt5arrayIPcLm2EELi4E23TrivialOffsetCalculatorILi1EjESD_NS0_6memory15LoadWithoutCastENSE_16StoreWithoutCastEEEviT_T0_T2_T3_T4_T5_)
        /*0794*/ 	.word	0x00000000


	//----- nvinfo : EIATTR_REGCOUNT
	.align		4
.L_373:
        /*0798*/ 	.byte	0x04, 0x2f
        /*079a*/ 	.short	(.L_375 - .L_374)
	.align		4
.L_374:
        /*079c*/ 	.word	index@(_ZN2at6native18elementwise_kernelILi128ELi4EZNS0_22gpu_kernel_impl_nocastINS0_13AUnaryFunctorIsssZZZNS0_19maximum_kernel_cudaERNS_18TensorIteratorBaseEENKUlvE_clEvENKUlvE3_clEvEUlssE_EEEEvS5_RKT_EUliE_EEviT1_)
        /*07a0*/ 	.word	0x0000000c


	//----- nvinfo : EIATTR_FRAME_SIZE
	.align		4
.L_375:
        /*07a4*/ 	.byte	0x04, 0x11
        /*07a6*/ 	.short	(.L_377 - .L_376)
	.align		4
.L_376:
        /*07a8*/ 	.word	index@(_ZN2at6native18elementwise_kernelILi128ELi4EZNS0_22gpu_kernel_impl_nocastINS0_13AUnaryFunctorIsssZZZNS0_19maximum_kernel_cudaERNS_18TensorIteratorBaseEENKUlvE_clEvENKUlvE3_clEvEUlssE_EEEEvS5_RKT_EUliE_EEviT1_)
        /*07ac*/ 	.word	0x00000000


	//----- nvinfo : EIATTR_REGCOUNT
	.align		4
.L_377:
        /*07b0*/ 	.byte	0x04, 0x2f
        /*07b2*/ 	.short	(.L_379 - .L_378)
	.align		4
.L_378:
        /*07b4*/ 	.word	index@(_ZN2at6native27unrolled_elementwise_kernelINS0_13AUnaryFunctorIsssZZZNS0_19maximum_kernel_cudaERNS_18TensorIteratorBaseEENKUlvE_clEvENKUlvE3_clEvEUlssE_EESt5arrayIPcLm2EELi4E23TrivialOffsetCalculatorILi1EjESD_NS0_6memory12LoadWithCastILi1EEENSE_13StoreWithCastILi1EEEEEviT_T0_T2_T3_T4_T5_)
        /*07b8*/ 	.word	0x0000001c


	//----- nvinfo : EIATTR_FRAME_SIZE
	.align		4
.L_379:
        /*07bc*/ 	.byte	0x04, 0x11
        /*07be*/ 	.short	(.L_381 - .L_380)
	.align		4
.L_380:
        /*07c0*/ 	.word	index@(_ZN2at6native27unrolled_elementwise_kernelINS0_13AUnaryFunctorIsssZZZNS0_19maximum_kernel_cudaERNS_18TensorIteratorBaseEENKUlvE_clEvENKUlvE3_clEvEUlssE_EESt5arrayIPcLm2EELi4E23TrivialOffsetCalculatorILi1EjESD_NS0_6memory12LoadWithCastILi1EEENSE_13StoreWithCastILi1EEEEEviT_T0_T2_T3_T4_T5_)
        /*07c4*/ 	.word	0x00000000


	//----- nvinfo : EIATTR_REGCOUNT
	.align		4
.L_381:
        /*07c8*/ 	.byte	0x04, 0x2f
        /*07ca*/ 	.short	(.L_383 - .L_382)
	.align		4
.L_382:
        /*07cc*/ 	.word	index@(_ZN2at6native18elementwise_kernelILi128ELi4EZNS0_15gpu_kernel_implINS0_13AUnaryFunctorIsssZZZNS0_19maximum_kernel_cudaERNS_18TensorIteratorBaseEENKUlvE_clEvENKUlvE3_clEvEUlssE_EEEEvS5_RKT_EUliE_EEviT1_)
        /*07d0*/ 	.word	0x0000001a


	//----- nvinfo : EIATTR_FRAME_SIZE
	.align		4
.L_383:
        /*07d4*/ 	.byte	0x04, 0x11
        /*07d6*/ 	.short	(.L_385 - .L_384)
	.align		4
.L_384:
        /*07d8*/ 	.word	index@(_ZN2at6native18elementwise_kernelILi128ELi4EZNS0_15gpu_kernel_implINS0_13AUnaryFunctorIsssZZZNS0_19maximum_kernel_cudaERNS_18TensorIteratorBaseEENKUlvE_clEvENKUlvE3_clEvEUlssE_EEEEvS5_RKT_EUliE_EEviT1_)
        /*07dc*/ 	.word	0x00000000


	//----- nvinfo : EIATTR_REGCOUNT
	.align		4
.L_385:
        /*07e0*/ 	.byte	0x04, 0x2f
        /*07e2*/ 	.short	(.L_387 - .L_386)
	.align		4
.L_386:
        /*07e4*/ 	.word	index@(_ZN2at6native29vectorized_elementwise_kernelILi8ENS0_13BinaryFunctorIdddZZZNS0_19maximum_kernel_cudaERNS_18TensorIteratorBaseEENKUlvE0_clEvENKUlvE_clEvEUlddE_EESt5arrayIPcLm3EEEEviT0_T1_)
        /*07e8*/ 	.word	0x00000004


	//----- nvinfo : EIATTR_FRAME_SIZE
	.align		4
.L_387:
        /*07ec*/ 	.byte	0x04, 0x11
        /*07ee*/ 	.short	(.L_389 - .L_388)
	.align		4
.L_388:
        /*07f0*/ 	.word	index@(_ZN2at6native29vectorized_elementwise_kernelILi8ENS0_13BinaryFunctorIdddZZZNS0_19maximum_kernel_cudaERNS_18TensorIteratorBaseEENKUlvE0_clEvENKUlvE_clEvEUlddE_EESt5arrayIPcLm3EEEEviT0_T1_)
        /*07f4*/ 	.word	0x00000000


	//----- nvinfo : EIATTR_REGCOUNT
	.align		4
.L_389:
        /*07f8*/ 	.byte	0x04, 0x2f
        /*07fa*/ 	.short	(.L_391 - .L_390)
	.align		4
.L_390:
        /*07fc*/ 	.word	index@(_ZN2at6native29vectorized_elementwise_kernelILi4ENS0_13BinaryFunctorIdddZZZNS0_19maximum_kernel_cudaERNS_18TensorIteratorBaseEENKUlvE0_clEvENKUlvE_clEvEUlddE_EESt5arrayIPcLm3EEEEviT0_T1_)
        /*0800*/ 	.word	0x00000030


	//----- nvinfo : EIATTR_FRAME_SIZE
	.align		4
.L_391:
        /*0804*/ 	.byte	0x04, 0x11
        /*0806*/ 	.short	(.L_393 - .L_392)
	.align		4
.L_392:
        /*0808*/ 	.word	index@(_ZN2at6native29vectorized_elementwise_kernelILi4ENS0_13BinaryFunctorIdddZZZNS0_19maximum_kernel_cudaERNS_18TensorIteratorBaseEENKUlvE0_clEvENKUlvE_clEvEUlddE_EESt5arrayIPcLm3EEEEviT0_T1_)
        /*080c*/ 	.word	0x00000000


	//----- nvinfo : EIATTR_REGCOUNT
	.align		4
.L_393:
        /*0810*/ 	.byte	0x04, 0x2f
        /*0812*/ 	.short	(.L_395 - .L_394)
	.align		4
.L_394:
        /*0814*/ 	.word	index@(_ZN2at6native29vectorized_elementwise_kernelILi2ENS0_13BinaryFunctorIdddZZZNS0_19maximum_kernel_cudaERNS_18TensorIteratorBaseEENKUlvE0_clEvENKUlvE_clEvEUlddE_EESt5arrayIPcLm3EEEEviT0_T1_)
        /*0818*/ 	.word	0x00000030


	//----- nvinfo : EIATTR_FRAME_SIZE
	.align		4
.L_395:
        /*081c*/ 	.byte	0x04, 0x11
        /*081e*/ 	.short	(.L_397 - .L_396)
	.align		4
.L_396:
        /*0820*/ 	.word	index@(_ZN2at6native29vectorized_elementwise_kernelILi2ENS0_13BinaryFunctorIdddZZZNS0_19maximum_kernel_cudaERNS_18TensorIteratorBaseEENKUlvE0_clEvENKUlvE_clEvEUlddE_EESt5arrayIPcLm3EEEEviT0_T1_)
        /*0824*/ 	.word	0x00000000


	//----- nvinfo : EIATTR_REGCOUNT
	.align		4
.L_397:
        /*0828*/ 	.byte	0x04, 0x2f
        /*082a*/ 	.short	(.L_399 - .L_398)
	.align		4
.L_398:
        /*082c*/ 	.word	index@(_ZN2at6native27unrolled_elementwise_kernelINS0_13BinaryFunctorIdddZZZNS0_19maximum_kernel_cudaERNS_18TensorIteratorBaseEENKUlvE0_clEvENKUlvE_clEvEUlddE_EESt5arrayIPcLm3EELi4E23TrivialOffsetCalculatorILi2EjESC_ILi1EjENS0_6memory15LoadWithoutCastENSF_16StoreWithoutCastEEEviT_T0_T2_T3_T4_T5_)
        /*0830*/ 	.word	0x0000001e


	//----- nvinfo : EIATTR_FRAME_SIZE
	.align		4
.L_399:
        /*0834*/ 	.byte	0x04, 0x11
        /*0836*/ 	.short	(.L_401 - .L_400)
	.align		4
.L_400:
        /*0838*/ 	.word	index@(_ZN2at6native27unrolled_elementwise_kernelINS0_13BinaryFunctorIdddZZZNS0_19maximum_kernel_cudaERNS_18TensorIteratorBaseEENKUlvE0_clEvENKUlvE_clEvEUlddE_EESt5arrayIPcLm3EELi4E23TrivialOffsetCalculatorILi2EjESC_ILi1EjENS0_6memory15LoadWithoutCastENSF_16StoreWithoutCastEEEviT_T0_T2_T3_T4_T5_)
        /*083c*/ 	.word	0x00000000


	//----- nvinfo : EIATTR_REGCOUNT
	.align		4
.L_401:
        /*0840*/ 	.byte	0x04, 0x2f
        /*0842*/ 	.short	(.L_403 - .L_402)
	.align		4
.L_402:
        /*0844*/ 	.word	index@(_ZN2at6native18elementwise_kernelILi128ELi2EZNS0_22gpu_kernel_impl_nocastINS0_13BinaryFunctorIdddZZZNS0_19maximum_kernel_cudaERNS_18TensorIteratorBaseEENKUlvE0_clEvENKUlvE_clEvEUlddE_EEEEvS5_RKT_EUliE_EEviT1_)
        /*0848*/ 	.word	0x0000000e


	//----- nvinfo : EIATTR_FRAME_SIZE
	.align		4
.L_403:
        /*084c*/ 	.byte	0x04, 0x11
        /*084e*/ 	.short	(.L_405 - .L_404)
	.align		4
.L_404:
        /*0850*/ 	.word	index@(_ZN2at6native18elementwise_kernelILi128ELi2EZNS0_22gpu_kernel_impl_nocastINS0_13BinaryFunctorIdddZZZNS0_19maximum_kernel_cudaERNS_18TensorIteratorBaseEENKUlvE0_clEvENKUlvE_clEvEUlddE_EEEEvS5_RKT_EUliE_EEviT1_)
        /*0854*/ 	.word	0x00000000


	//----- nvinfo : EIATTR_REGCOUNT
	.align		4
.L_405:
        /*0858*/ 	.byte	0x04, 0x2f
        /*085a*/ 	.short	(.L_407 - .L_406)
	.align		4
.L_406:
        /*085c*/ 	.word	index@(_ZN2at6native27unrolled_elementwise_kernelINS0_13BinaryFunctorIdddZZZNS0_19maximum_kernel_cudaERNS_18TensorIteratorBaseEENKUlvE0_clEvENKUlvE_clEvEUlddE_EESt5arrayIPcLm3EELi4E23TrivialOffsetCalculatorILi2EjESC_ILi1EjENS0_6memory12LoadWithCastILi2EEENSF_13StoreWithCastILi1EEEEEviT_T0_T2_T3_T4_T5_)
        /*0860*/ 	.word	0x00000028


	//----- nvinfo : EIATTR_FRAME_SIZE
	.align		4
.L_407:
        /*0864*/ 	.byte	0x04, 0x11
        /*0866*/ 	.short	(.L_409 - .L_408)
	.align		4
.L_408:
        /*0868*/ 	.word	index@(_ZN2at6native27unrolled_elementwise_kernelINS0_13BinaryFunctorIdddZZZNS0_19maximum_kernel_cudaERNS_18TensorIteratorBaseEENKUlvE0_clEvENKUlvE_clEvEUlddE_EESt5arrayIPcLm3EELi4E23TrivialOffsetCalculatorILi2EjESC_ILi1EjENS0_6memory12LoadWithCastILi2EEENSF_13StoreWithCastILi1EEEEEviT_T0_T2_T3_T4_T5_)
        /*086c*/ 	.word	0x00000000


	//----- nvinfo : EIATTR_REGCOUNT
	.align		4
.L_409:
        /*0870*/ 	.byte	0x04, 0x2f
        /*0872*/ 	.short	(.L_411 - .L_410)
	.align		4
.L_410:
        /*0874*/ 	.word	index@(_ZN2at6native18elementwise_kernelILi128ELi4EZNS0_15gpu_kernel_implINS0_13BinaryFunctorIdddZZZNS0_19maximum_kernel_cudaERNS_18TensorIteratorBaseEENKUlvE0_clEvENKUlvE_clEvEUlddE_EEEEvS5_RKT_EUliE_EEviT1_)
        /*0878*/ 	.word	0x0000001c


	//----- nvinfo : EIATTR_FRAME_SIZE
	.align		4
.L_411:
        /*087c*/ 	.byte	0x04, 0x11
        /*087e*/ 	.short	(.L_413 - .L_412)
	.align		4
.L_412:
        /*0880*/ 	.word	index@(_ZN2at6native18elementwise_kernelILi128ELi4EZNS0_15gpu_kernel_implINS0_13BinaryFunctorIdddZZZNS0_19maximum_kernel_cudaERNS_18TensorIteratorBaseEENKUlvE0_clEvENKUlvE_clEvEUlddE_EEEEvS5_RKT_EUliE_EEviT1_)
        /*0884*/ 	.word	0x00000000


	//----- nvinfo : EIATTR_REGCOUNT
	.align		4
.L_413:
        /*0888*/ 	.byte	0x04, 0x2f
        /*088a*/ 	.short	(.L_415 - .L_414)
	.align		4
.L_414:
        /*088c*/ 	.word	index@(_ZN2at6native29vectorized_elementwise_kernelILi8ENS0_13AUnaryFunctorIdddZZZNS0_19maximum_kernel_cudaERNS_18TensorIteratorBaseEENKUlvE0_clEvENKUlvE_clEvEUlddE_EESt5arrayIPcLm2EEEEviT0_T1_)
        /*0890*/ 	.word	0x00000004


	//----- nvinfo : EIATTR_FRAME_SIZE
	.align		4
.L_415:
        /*0894*/ 	.byte	0x04, 0x11
        /*0896*/ 	.short	(.L_417 - .L_416)
	.align		4
.L_416:
        /*0898*/ 	.word	index@(_ZN2at6native29vectorized_elementwise_kernelILi8ENS0_13AUnaryFunctorIdddZZZNS0_19maximum_kernel_cudaERNS_18TensorIteratorBaseEENKUlvE0_clEvENKUlvE_clEvEUlddE_EESt5arrayIPcLm2EEEEviT0_T1_)
        /*089c*/ 	.word	0x00000000


	//----- nvinfo : EIATTR_REGCOUNT
	.align		4
.L_417:
        /*08a0*/ 	.byte	0x04, 0x2f
        /*08a2*/ 	.short	(.L_419 - .L_418)
	.align		4
.L_418:
        /*08a4*/ 	.word	index@(_ZN2at6native29vectorized_elementwise_kernelILi4ENS0_13AUnaryFunctorIdddZZZNS0_19maximum_kernel_cudaERNS_18TensorIteratorBaseEENKUlvE0_clEvENKUlvE_clEvEUlddE_EESt5arrayIPcLm2EEEEviT0_T1_)
        /*08a8*/ 	.word	0x00000028


	//----- nvinfo : EIATTR_FRAME_SIZE
	.align		4
.L_419:
        /*08ac*/ 	.byte	0x04, 0x11
        /*08ae*/ 	.short	(.L_421 - .L_420)
	.align		4
.L_420:
        /*08b0*/ 	.word	index@(_ZN2at6native29vectorized_elementwise_kernelILi4ENS0_13AUnaryFunctorIdddZZZNS0_19maximum_kernel_cudaERNS_18TensorIteratorBaseEENKUlvE0_clEvENKUlvE_clEvEUlddE_EESt5arrayIPcLm2EEEEviT0_T1_)
        /*08b4*/ 	.word	0x00000000


	//----- nvinfo : EIATTR_REGCOUNT
	.align		4
.L_421:
        /*08b8*/ 	.byte	0x04, 0x2f
        /*08ba*/ 	.short	(.L_423 - .L_422)
	.align		4
.L_422:
        /*08bc*/ 	.word	index@(_ZN2at6native29vectorized_elementwise_kernelILi2ENS0_13AUnaryFunctorIdddZZZNS0_19maximum_kernel_cudaERNS_18TensorIteratorBaseEENKUlvE0_clEvENKUlvE_clEvEUlddE_EESt5arrayIPcLm2EEEEviT0_T1_)
        /*08c0*/ 	.word	0x00000028


	//----- nvinfo : EIATTR_FRAME_SIZE
	.align		4
.L_423:
        /*08c4*/ 	.byte	0x04, 0x11
        /*08c6*/ 	.short	(.L_425 - .L_424)
	.align		4
.L_424:
        /*08c8*/ 	.word	index@(_ZN2at6native29vectorized_elementwise_kernelILi2ENS0_13AUnaryFunctorIdddZZZNS0_19maximum_kernel_cudaERNS_18TensorIteratorBaseEENKUlvE0_clEvENKUlvE_clEvEUlddE_EESt5arrayIPcLm2EEEEviT0_T1_)
        /*08cc*/ 	.word	0x00000000


	//----- nvinfo : EIATTR_REGCOUNT
	.align		4
.L_425:
        /*08d0*/ 	.byte	0x04, 0x2f
        /*08d2*/ 	.short	(.L_427 - .L_426)
	.align		4
.L_426:
        /*08d4*/ 	.word	index@(_ZN2at6native27unrolled_elementwise_kernelINS0_13AUnaryFunctorIdddZZZNS0_19maximum_kernel_cudaERNS_18TensorIteratorBaseEENKUlvE0_clEvENKUlvE_clEvEUlddE_EESt5arrayIPcLm2EELi4E23TrivialOffsetCalculatorILi1EjESD_NS0_6memory15LoadWithoutCastENSE_16StoreWithoutCastEEEviT_T0_T2_T3_T4_T5_)
        /*08d8*/ 	.word	0x0000001e


	//----- nvinfo : EIATTR_FRAME_SIZE
	.align		4
.L_427:
        /*08dc*/ 	.byte	0x04, 0x11
        /*08de*/ 	.short	(.L_429 - .L_428)
	.align		4
.L_428:
        /*08e0*/ 	.word	index@(_ZN2at6native27unrolled_elementwise_kernelINS0_13AUnaryFunctorIdddZZZNS0_19maximum_kernel_cudaERNS_18TensorIteratorBaseEENKUlvE0_clEvENKUlvE_clEvEUlddE_EESt5arrayIPcLm2EELi4E23TrivialOffsetCalculatorILi1EjESD_NS0_6memory15LoadWithoutCastENSE_16StoreWithoutCastEEEviT_T0_T2_T3_T4_T5_)
        /*08e4*/ 	.word	0x00000000


	//----- nvinfo : EIATTR_REGCOUNT
	.align		4
.L_429:
        /*08e8*/ 	.byte	0x04, 0x2f
        /*08ea*/ 	.short	(.L_431 - .L_430)
	.align		4
.L_430:
        /*08ec*/ 	.word	index@(_ZN2at6native18elementwise_kernelILi128ELi2EZNS0_22gpu_kernel_impl_nocastINS0_13AUnaryFunctorIdddZZZNS0_19maximum_kernel_cudaERNS_18TensorIteratorBaseEENKUlvE0_clEvENKUlvE_clEvEUlddE_EEEEvS5_RKT_EUliE_EEviT1_)
        /*08f0*/ 	.word	0x0000000d


	//----- nvinfo : EIATTR_FRAME_SIZE
	.align		4
.L_431:
        /*08f4*/ 	.byte	0x04, 0x11
        /*08f6*/ 	.short	(.L_433 - .L_432)
	.align		4
.L_432:
        /*08f8*/ 	.word	index@(_ZN2at6native18elementwise_kernelILi128ELi2EZNS0_22gpu_kernel_impl_nocastINS0_13AUnaryFunctorIdddZZZNS0_19maximum_kernel_cudaERNS_18TensorIteratorBaseEENKUlvE0_clEvENKUlvE_clEvEUlddE_EEEEvS5_RKT_EUliE_EEviT1_)
        /*08fc*/ 	.word	0x00000000


	//----- nvinfo : EIATTR_REGCOUNT
	.align		4
.L_433:
        /*0900*/ 	.byte	0x04, 0x2f
        /*0902*/ 	.short	(.L_435 - .L_434)
	.align		4
.L_434:
        /*0904*/ 	.word	index@(_ZN2at6native27unrolled_elementwise_kernelINS0_13AUnaryFunctorIdddZZZNS0_19maximum_kernel_cudaERNS_18TensorIteratorBaseEENKUlvE0_clEvENKUlvE_clEvEUlddE_EESt5arrayIPcLm2EELi4E23TrivialOffsetCalculatorILi1EjESD_NS0_6memory12LoadWithCastILi1EEENSE_13StoreWithCastILi1EEEEEviT_T0_T2_T3_T4_T5_)
        /*0908*/ 	.word	0x00000024


	//----- nvinfo : EIATTR_FRAME_SIZE
	.align		4
.L_435:
        /*090c*/ 	.byte	0x04, 0x11
        /*090e*/ 	.short	(.L_437 - .L_436)
	.align		4
.L_436:
        /*0910*/ 	.word	index@(_ZN2at6native27unrolled_elementwise_kernelINS0_13AUnaryFunctorIdddZZZNS0_19maximum_kernel_cudaERNS_18TensorIteratorBaseEENKUlvE0_clEvENKUlvE_clEvEUlddE_EESt5arrayIPcLm2EELi4E23TrivialOffsetCalculatorILi1EjESD_NS0_6memory12LoadWithCastILi1EEENSE_13StoreWithCastILi1EEEEEviT_T0_T2_T3_T4_T5_)
        /*0914*/ 	.word	0x00000000


	//----- nvinfo : EIATTR_REGCOUNT
	.align		4
.L_437:
        /*0918*/ 	.byte	0x04, 0x2f
        /*091a*/ 	.short	(.L_439 - .L_438)
	.align		4
.L_438:
        /*091c*/ 	.word	index@(_ZN2at6native18elementwise_kernelILi128ELi4EZNS0_15gpu_kernel_implINS0_13AUnaryFunctorIdddZZZNS0_19maximum_kernel_cudaERNS_18TensorIteratorBaseEENKUlvE0_clEvENKUlvE_clEvEUlddE_EEEEvS5_RKT_EUliE_EEviT1_)
        /*0920*/ 	.word	0x0000001a


	//----- nvinfo : EIATTR_FRAME_SIZE
	.align		4
.L_439:
        /*0924*/ 	.byte	0x04, 0x11
        /*0926*/ 	.short	(.L_441 - .L_440)
	.align		4
.L_440:
        /*0928*/ 	.word	index@(_ZN2at6native18elementwise_kernelILi128ELi4EZNS0_15gpu_kernel_implINS0_13AUnaryFunctorIdddZZZNS0_19maximum_kernel_cudaERNS_18TensorIteratorBaseEENKUlvE0_clEvENKUlvE_clEvEUlddE_EEEEvS5_RKT_EUliE_EEviT1_)
        /*092c*/ 	.word	0x00000000


	//----- nvinfo : EIATTR_REGCOUNT
	.align		4
.L_441:
        /*0930*/ 	.byte	0x04, 0x2f
        /*0932*/ 	.short	(.L_443 - .L_442)
	.align		4
.L_442:
        /*0934*/ 	.word	index@(_ZN2at6native29vectorized_elementwise_kernelILi8ENS0_13BinaryFunctorIfffZZZNS0_19maximum_kernel_cudaERNS_18TensorIteratorBaseEENKUlvE0_clEvENKUlvE0_clEvEUlffE_EESt5arrayIPcLm3EEEEviT0_T1_)
        /*0938*/ 	.word	0x00000004


	//----- nvinfo : EIATTR_FRAME_SIZE
	.align		4
.L_443:
        /*093c*/ 	.byte	0x04, 0x11
        /*093e*/ 	.short	(.L_445 - .L_444)
	.align		4
.L_444:
        /*0940*/ 	.word	index@(_ZN2at6native29vectorized_elementwise_kernelILi8ENS0_13BinaryFunctorIfffZZZNS0_19maximum_kernel_cudaERNS_18TensorIteratorBaseEENKUlvE0_clEvENKUlvE0_clEvEUlffE_EESt5arrayIPcLm3EEEEviT0_T1_)
        /*0944*/ 	.word	0x00000000


	//----- nvinfo : EIATTR_REGCOUNT
	.align		4
.L_445:
        /*0948*/ 	.byte	0x04, 0x2f
        /*094a*/ 	.short	(.L_447 - .L_446)
	.align		4
.L_446:
        /*094c*/ 	.word	index@(_ZN2at6native29vectorized_elementwise_kernelILi4ENS0_13BinaryFunctorIfffZZZNS0_19maximum_kernel_cudaERNS_18TensorIteratorBaseEENKUlvE0_clEvENKUlvE0_clEvEUlffE_EESt5arrayIPcLm3EEEEviT0_T1_)
        /*0950*/ 	.word	0x0000001e


	//----- nvinfo : EIATTR_FRAME_SIZE
	.align		4
.L_447:
        /*0954*/ 	.byte	0x04, 0x11
        /*0956*/ 	.short	(.L_449 - .L_448)
	.align		4
.L_448:
        /*0958*/ 	.word	index@(_ZN2at6native29vectorized_elementwise_kernelILi4ENS0_13BinaryFunctorIfffZZZNS0_19maximum_kernel_cudaERNS_18TensorIteratorBaseEENKUlvE0_clEvENKUlvE0_clEvEUlffE_EESt5arrayIPcLm3EEEEviT0_T1_)
        /*095c*/ 	.word	0x00000000


	//----- nvinfo : EIATTR_REGCOUNT
	.align		4
.L_449:
        /*0960*/ 	.byte	0x04, 0x2f
        /*0962*/ 	.short	(.L_451 - .L_450)
	.align		4
.L_450:
        /*0964*/ 	.word	index@(_ZN2at6native29vectorized_elementwise_kernelILi2ENS0_13BinaryFunctorIfffZZZNS0_19maximum_kernel_cudaERNS_18TensorIteratorBaseEENKUlvE0_clEvENKUlvE0_clEvEUlffE_EESt5arrayIPcLm3EEEEviT0_T1_)
        /*0968*/ 	.word	0x0000001e


	//----- nvinfo : EIATTR_FRAME_SIZE
	.align		4
.L_451:
        /*096c*/ 	.byte	0x04, 0x11
        /*096e*/ 	.short	(.L_453 - .L_452)
	.align		4
.L_452:
        /*0970*/ 	.word	index@(_ZN2at6native29vectorized_elementwise_kernelILi2ENS0_13BinaryFunctorIfffZZZNS0_19maximum_kernel_cudaERNS_18TensorIteratorBaseEENKUlvE0_clEvENKUlvE0_clEvEUlffE_EESt5arrayIPcLm3EEEEviT0_T1_)
        /*0974*/ 	.word	0x00000000


	//----- nvinfo : EIATTR_REGCOUNT
	.align		4
.L_453:
        /*0978*/ 	.byte	0x04, 0x2f
        /*097a*/ 	.short	(.L_455 - .L_454)
	.align		4
.L_454:
        /*097c*/ 	.word	index@(_ZN2at6native27unrolled_elementwise_kernelINS0_13BinaryFunctorIfffZZZNS0_19maximum_kernel_cudaERNS_18TensorIteratorBaseEENKUlvE0_clEvENKUlvE0_clEvEUlffE_EESt5arrayIPcLm3EELi4E23TrivialOffsetCalculatorILi2EjESC_ILi1EjENS0_6memory15LoadWithoutCastENSF_16StoreWithoutCastEEEviT_T0_T2_T3_T4_T5_)
        /*0980*/ 	.word	0x0000001e


	//----- nvinfo : EIATTR_FRAME_SIZE
	.align		4
.L_455:
        /*0984*/ 	.byte	0x04, 0x11
        /*0986*/ 	.short	(.L_457 - .L_456)
	.align		4
.L_456:
        /*0988*/ 	.word	index@(_ZN2at6native27unrolled_elementwise_kernelINS0_13BinaryFunctorIfffZZZNS0_19maximum_kernel_cudaERNS_18TensorIteratorBaseEENKUlvE0_clEvENKUlvE0_clEvEUlffE_EESt5arrayIPcLm3EELi4E23TrivialOffsetCalculatorILi2EjESC_ILi1EjENS0_6memory15LoadWithoutCastENSF_16StoreWithoutCastEEEviT_T0_T2_T3_T4_T5_)
        /*098c*/ 	.word	0x00000000


	//----- nvinfo : EIATTR_REGCOUNT
	.align		4
.L_457:
        /*0990*/ 	.byte	0x04, 0x2f
        /*0992*/ 	.short	(.L_459 - .L_458)
	.align		4
.L_458:
        /*0994*/ 	.word	index@(_ZN2at6native18elementwise_kernelILi128ELi2EZNS0_22gpu_kernel_impl_nocastINS0_13BinaryFunctorIfffZZZNS0_19maximum_kernel_cudaERNS_18TensorIteratorBaseEENKUlvE0_clEvENKUlvE0_clEvEUlffE_EEEEvS5_RKT_EUliE_EEviT1_)
        /*0998*/ 	.word	0x0000000e


	//----- nvinfo : EIATTR_FRAME_SIZE
	.align		4
.L_459:
        /*099c*/ 	.byte	0x04, 0x11
        /*099e*/ 	.short	(.L_461 - .L_460)
	.align		4
.L_460:
        /*09a0*/ 	.word	index@(_ZN2at6native18elementwise_kernelILi128ELi2EZNS0_22gpu_kernel_impl_nocastINS0_13BinaryFunctorIfffZZZNS0_19maximum_kernel_cudaERNS_18TensorIteratorBaseEENKUlvE0_clEvENKUlvE0_clEvEUlffE_EEEEvS5_RKT_EUliE_EEviT1_)
        /*09a4*/ 	.word	0x00000000


	//----- nvinfo : EIATTR_REGCOUNT
	.align		4
.L_461:
        /*09a8*/ 	.byte	0x04, 0x2f
        /*09aa*/ 	.short	(.L_463 - .L_462)
	.align		4
.L_462:
        /*09ac*/ 	.word	index@(_ZN2at6native27unrolled_elementwise_kernelINS0_13BinaryFunctorIfffZZZNS0_19maximum_kernel_cudaERNS_18TensorIteratorBaseEENKUlvE0_clEvENKUlvE0_clEvEUlffE_EESt5arrayIPcLm3EELi4E23TrivialOffsetCalculatorILi2EjESC_ILi1EjENS0_6memory12LoadWithCastILi2EEENSF_13StoreWithCastILi1EEEEEviT_T0_T2_T3_T4_T5_)
        /*09b0*/ 	.word	0x00000020


	//----- nvinfo : EIATTR_FRAME_SIZE
	.align		4
.L_463:
        /*09b4*/ 	.byte	0x04, 0x11
        /*09b6*/ 	.short	(.L_465 - .L_464)
	.align		4
.L_464:
        /*09b8*/ 	.word	index@(_ZN2at6native27unrolled_elementwise_kernelINS0_13BinaryFunctorIfffZZZNS0_19maximum_kernel_cudaERNS_18TensorIteratorBaseEENKUlvE0_clEvENKUlvE0_clEvEUlffE_EESt5arrayIPcLm3EELi4E23TrivialOffsetCalculatorILi2EjESC_ILi1EjENS0_6memory12LoadWithCastILi2EEENSF_13StoreWithCastILi1EEEEEviT_T0_T2_T3_T4_T5_)
        /*09bc*/ 	.word	0x00000000


	//----- nvinfo : EIATTR_REGCOUNT
	.align		4
.L_465:
        /*09c0*/ 	.byte	0x04, 0x2f
        /*09c2*/ 	.short	(.L_467 - .L_466)
	.align		4
.L_466:
        /*09c4*/ 	.word	index@(_ZN2at6native18elementwise_kernelILi128ELi4EZNS0_15gpu_kernel_implINS0_13BinaryFunctorIfffZZZNS0_19maximum_kernel_cudaERNS_18TensorIteratorBaseEENKUlvE0_clEvENKUlvE0_clEvEUlffE_EEEEvS5_RKT_EUliE_EEviT1_)
        /*09c8*/ 	.word	0x0000001a


	//----- nvinfo : EIATTR_FRAME_SIZE
	.align		4
.L_467:
        /*09cc*/ 	.byte	0x04, 0x11
        /*09ce*/ 	.short	(.L_469 - .L_468)
	.align		4
.L_468:
        /*09d0*/ 	.word	index@(_ZN2at6native18elementwise_kernelILi128ELi4EZNS0_15gpu_kernel_implINS0_13BinaryFunctorIfffZZZNS0_19maximum_kernel_cudaERNS_18TensorIteratorBaseEENKUlvE0_clEvENKUlvE0_clEvEUlffE_EEEEvS5_RKT_EUliE_EEviT1_)
        /*09d4*/ 	.word	0x00000000


	//----- nvinfo : EIATTR_REGCOUNT
	.align		4
.L_469:
        /*09d8*/ 	.byte	0x04, 0x2f
        /*09da*/ 	.short	(.L_471 - .L_470)
	.align		4
.L_470:
        /*09dc*/ 	.word	index@(_ZN2at6native29vectorized_elementwise_kernelILi8ENS0_13AUnaryFunctorIfffZZZNS0_19maximum_kernel_cudaERNS_18TensorIteratorBaseEENKUlvE0_clEvENKUlvE0_clEvEUlffE_EESt5arrayIPcLm2EEEEviT0_T1_)
        /*09e0*/ 	.word	0x00000004


	//----- nvinfo : EIATTR_FRAME_SIZE
	.align		4
.L_471:
        /*09e4*/ 	.byte	0x04, 0x11
        /*09e6*/ 	.short	(.L_473 - .L_472)
	.align		4
.L_472:
        /*09e8*/ 	.word	index@(_ZN2at6native29vectorized_elementwise_kernelILi8ENS0_13AUnaryFunctorIfffZZZNS0_19maximum_kernel_cudaERNS_18TensorIteratorBaseEENKUlvE0_clEvENKUlvE0_clEvEUlffE_EESt5arrayIPcLm2EEEEviT0_T1_)
        /*09ec*/ 	.word	0x00000000


	//----- nvinfo : EIATTR_REGCOUNT
	.align		4
.L_473:
        /*09f0*/ 	.byte	0x04, 0x2f
        /*09f2*/ 	.short	(.L_475 - .L_474)
	.align		4
.L_474:
        /*09f4*/ 	.word	index@(_ZN2at6native29vectorized_elementwise_kernelILi4ENS0_13AUnaryFunctorIfffZZZNS0_19maximum_kernel_cudaERNS_18TensorIteratorBaseEENKUlvE0_clEvENKUlvE0_clEvEUlffE_EESt5arrayIPcLm2EEEEviT0_T1_)
        /*09f8*/ 	.word	0x0000001d


	//----- nvinfo : EIATTR_FRAME_SIZE
	.align		4
.L_475:
        /*09fc*/ 	.byte	0x04, 0x11
        /*09fe*/ 	.short	(.L_477 - .L_476)
	.align		4
.L_476:
        /*0a00*/ 	.word	index@(_ZN2at6native29vectorized_elementwise_kernelILi4ENS0_13AUnaryFunctorIfffZZZNS0_19maximum_kernel_cudaERNS_18TensorIteratorBaseEENKUlvE0_clEvENKUlvE0_clEvEUlffE_EESt5arrayIPcLm2EEEEviT0_T1_)
        /*0a04*/ 	.word	0x00000000


	//----- nvinfo : EIATTR_REGCOUNT
	.align		4
.L_477:
        /*0a08*/ 	.byte	0x04, 0x2f
        /*0a0a*/ 	.short	(.L_479 - .L_478)
	.align		4
.L_478:
        /*0a0c*/ 	.word	index@(_ZN2at6native29vectorized_elementwise_kernelILi2ENS0_13AUnaryFunctorIfffZZZNS0_19maximum_kernel_cudaERNS_18TensorIteratorBaseEENKUlvE0_clEvENKUlvE0_clEvEUlffE_EESt5arrayIPcLm2EEEEviT0_T1_)
        /*0a10*/ 	.word	0x0000001d


	//----- nvinfo : EIATTR_FRAME_SIZE
	.align		4
.L_479:
        /*0a14*/ 	.byte	0x04, 0x11
        /*0a16*/ 	.short	(.L_481 - .L_480)
	.align		4
.L_480:
        /*0a18*/ 	.word	index@(_ZN2at6native29vectorized_elementwise_kernelILi2ENS0_13AUnaryFunctorIfffZZZNS0_19maximum_kernel_cudaERNS_18TensorIteratorBaseEENKUlvE0_clEvENKUlvE0_clEvEUlffE_EESt5arrayIPcLm2EEEEviT0_T1_)
        /*0a1c*/ 	.word	0x00000000


	//----- nvinfo : EIATTR_REGCOUNT
	.align		4
.L_481:
        /*0a20*/ 	.byte	0x04, 0x2f
        /*0a22*/ 	.short	(.L_483 - .L_482)
	.align		4
.L_482:
        /*0a24*/ 	.word	index@(_ZN2at6native27unrolled_elementwise_kernelINS0_13AUnaryFunctorIfffZZZNS0_19maximum_kernel_cudaERNS_18TensorIteratorBaseEENKUlvE0_clEvENKUlvE0_clEvEUlffE_EESt5arrayIPcLm2EELi4E23TrivialOffsetCalculatorILi1EjESD_NS0_6memory15LoadWithoutCastENSE_16StoreWithoutCastEEEviT_T0_T2_T3_T4_T5_)
        /*0a28*/ 	.word	0x00000018


	//----- nvinfo : EIATTR_FRAME_SIZE
	.align		4
.L_483:
        /*0a2c*/ 	.byte	0x04, 0x11
        /*0a2e*/ 	.short	(.L_485 - .L_484)
	.align		4
.L_484:
        /*0a30*/ 	.word	index@(_ZN2at6native27unrolled_elementwise_kernelINS0_13AUnaryFunctorIfffZZZNS0_19maximum_kernel_cudaERNS_18TensorIteratorBaseEENKUlvE0_clEvENKUlvE0_clEvEUlffE_EESt5arrayIPcLm2EELi4E23TrivialOffsetCalculatorILi1EjESD_NS0_6memory15LoadWithoutCastENSE_16StoreWithoutCastEEEviT_T0_T2_T3_T4_T5_)
        /*0a34*/ 	.word	0x00000000


	//----- nvinfo : EIATTR_REGCOUNT
	.align		4
.L_485:
        /*0a38*/ 	.byte	0x04, 0x2f
        /*0a3a*/ 	.short	(.L_487 - .L_486)
	.align		4
.L_486:
        /*0a3c*/ 	.word	index@(_ZN2at6native18elementwise_kernelILi128ELi2EZNS0_22gpu_kernel_impl_nocastINS0_13AUnaryFunctorIfffZZZNS0_19maximum_kernel_cudaERNS_18TensorIteratorBaseEENKUlvE0_clEvENKUlvE0_clEvEUlffE_EEEEvS5_RKT_EUliE_EEviT1_)
        /*0a40*/ 	.word	0x0000000c


	//----- nvinfo : EIATTR_FRAME_SIZE
	.align		4
.L_487:
        /*0a44*/ 	.byte	0x04, 0x11
        /*0a46*/ 	.short	(.L_489 - .L_488)
	.align		4
.L_488:
        /*0a48*/ 	.word	index@(_ZN2at6native18elementwise_kernelILi128ELi2EZNS0_22gpu_kernel_impl_nocastINS0_13AUnaryFunctorIfffZZZNS0_19maximum_kernel_cudaERNS_18TensorIteratorBaseEENKUlvE0_clEvENKUlvE0_clEvEUlffE_EEEEvS5_RKT_EUliE_EEviT1_)
        /*0a4c*/ 	.word	0x00000000


	//----- nvinfo : EIATTR_REGCOUNT
	.align		4
.L_489:
        /*0a50*/ 	.byte	0x04, 0x2f
        /*0a52*/ 	.short	(.L_491 - .L_490)
	.align		4
.L_490:
        /*0a54*/ 	.word	index@(_ZN2at6native27unrolled_elementwise_kernelINS0_13AUnaryFunctorIfffZZZNS0_19maximum_kernel_cudaERNS_18TensorIteratorBaseEENKUlvE0_clEvENKUlvE0_clEvEUlffE_EESt5arrayIPcLm2EELi4E23TrivialOffsetCalculatorILi1EjESD_NS0_6memory12LoadWithCastILi1EEENSE_13StoreWithCastILi1EEEEEviT_T0_T2_T3_T4_T5_)
        /*0a58*/ 	.word	0x0000001e


	//----- nvinfo : EIATTR_FRAME_SIZE
	.align		4
.L_491:
        /*0a5c*/ 	.byte	0x04, 0x11
        /*0a5e*/ 	.short	(.L_493 - .L_492)
	.align		4
.L_492:
        /*0a60*/ 	.word	index@(_ZN2at6native27unrolled_elementwise_kernelINS0_13AUnaryFunctorIfffZZZNS0_19maximum_kernel_cudaERNS_18TensorIteratorBaseEENKUlvE0_clEvENKUlvE0_clEvEUlffE_EESt5arrayIPcLm2EELi4E23TrivialOffsetCalculatorILi1EjESD_NS0_6memory12LoadWithCastILi1EEENSE_13StoreWithCastILi1EEEEEviT_T0_T2_T3_T4_T5_)
        /*0a64*/ 	.word	0x00000000


	//----- nvinfo : EIATTR_REGCOUNT
	.align		4
.L_493:
        /*0a68*/ 	.byte	0x04, 0x2f
        /*0a6a*/ 	.short	(.L_495 - .L_494)
	.align		4
.L_494:
        /*0a6c*/ 	.word	index@(_ZN2at6native18elementwise_kernelILi128ELi4EZNS0_15gpu_kernel_implINS0_13AUnaryFunctorIfffZZZNS0_19maximum_kernel_cudaERNS_18TensorIteratorBaseEENKUlvE0_clEvENKUlvE0_clEvEUlffE_EEEEvS5_RKT_EUliE_EEviT1_)
        /*0a70*/ 	.word	0x0000001a


	//----- nvinfo : EIATTR_FRAME_SIZE
	.align		4
.L_495:
        /*0a74*/ 	.byte	0x04, 0x11
        /*0a76*/ 	.short	(.L_497 - .L_496)
	.align		4
.L_496:
        /*0a78*/ 	.word	index@(_ZN2at6native18elementwise_kernelILi128ELi4EZNS0_15gpu_kernel_implINS0_13AUnaryFunctorIfffZZZNS0_19maximum_kernel_cudaERNS_18TensorIteratorBaseEENKUlvE0_clEvENKUlvE0_clEvEUlffE_EEEEvS5_RKT_EUliE_EEviT1_)
        /*0a7c*/ 	.word	0x00000000


	//----- nvinfo : EIATTR_REGCOUNT
	.align		4
.L_497:
        /*0a80*/ 	.byte	0x04, 0x2f
        /*0a82*/ 	.short	(.L_499 - .L_498)
	.align		4
.L_498:
        /*0a84*/ 	.word	index@(_ZN2at6native29vectorized_elementwise_kernelILi8ENS0_13BinaryFunctorIN3c104HalfES4_S4_ZZZNS0_19maximum_kernel_cudaERNS_18TensorIteratorBaseEENKUlvE0_clEvENKUlvE1_clEvEUlS4_S4_E_EESt5arrayIPcLm3EEEEviT0_T1_)
        /*0a88*/ 	.word	0x00000004


	//----- nvinfo : EIATTR_FRAME_SIZE
	.align		4
.L_499:
        /*0a8c*/ 	.byte	0x04, 0x11
        /*0a8e*/ 	.short	(.L_501 - .L_500)
	.align		4
.L_500:
        /*0a90*/ 	.word	index@(_ZN2at6native29vectorized_elementwise_kernelILi8ENS0_13BinaryFunctorIN3c104HalfES4_S4_ZZZNS0_19maximum_kernel_cudaERNS_18TensorIteratorBaseEENKUlvE0_clEvENKUlvE1_clEvEUlS4_S4_E_EESt5arrayIPcLm3EEEEviT0_T1_)
        /*0a94*/ 	.word	0x00000000


	//----- nvinfo : EIATTR_REGCOUNT
	.align		4
.L_501:
        /*0a98*/ 	.byte	0x04, 0x2f
        /*0a9a*/ 	.short	(.L_503 - .L_502)
	.align		4
.L_502:
        /*0a9c*/ 	.word	index@(_ZN2at6native29vectorized_elementwise_kernelILi4ENS0_13BinaryFunctorIN3c104HalfES4_S4_ZZZNS0_19maximum_kernel_cudaERNS_18TensorIteratorBaseEENKUlvE0_clEvENKUlvE1_clEvEUlS4_S4_E_EESt5arrayIPcLm3EEEEviT0_T1_)
        /*0aa0*/ 	.word	0x00000020


	//----- nvinfo : EIATTR_FRAME_SIZE
	.align		4
.L_503:
        /*0aa4*/ 	.byte	0x04, 0x11
        /*0aa6*/ 	.short	(.L_505 - .L_504)
	.align		4
.L_504:
        /*0aa8*/ 	.word	index@(_ZN2at6native29vectorized_elementwise_kernelILi4ENS0_13BinaryFunctorIN3c104HalfES4_S4_ZZZNS0_19maximum_kernel_cudaERNS_18TensorIteratorBaseEENKUlvE0_clEvENKUlvE1_clEvEUlS4_S4_E_EESt5arrayIPcLm3EEEEviT0_T1_)
        /*0aac*/ 	.word	0x00000000


	//----- nvinfo : EIATTR_REGCOUNT
	.align		4
.L_505:
        /*0ab0*/ 	.byte	0x04, 0x2f
        /*0ab2*/ 	.short	(.L_507 - .L_506)
	.align		4
.L_506:
        /*0ab4*/ 	.word	index@(_ZN2at6native29vectorized_elementwise_kernelILi2ENS0_13BinaryFunctorIN3c104HalfES4_S4_ZZZNS0_19maximum_kernel_cudaERNS_18TensorIteratorBaseEENKUlvE0_clEvENKUlvE1_clEvEUlS4_S4_E_EESt5arrayIPcLm3EEEEviT0_T1_)
        /*0ab8*/ 	.word	0x00000020


	//----- nvinfo : EIATTR_FRAME_SIZE
	.align		4
.L_507:
        /*0abc*/ 	.byte	0x04, 0x11
        /*0abe*/ 	.short	(.L_509 - .L_508)
	.align		4
.L_508:
        /*0ac0*/ 	.word	index@(_ZN2at6native29vectorized_elementwise_kernelILi2ENS0_13BinaryFunctorIN3c104HalfES4_S4_ZZZNS0_19maximum_kernel_cudaERNS_18TensorIteratorBaseEENKUlvE0_clEvENKUlvE1_clEvEUlS4_S4_E_EESt5arrayIPcLm3EEEEviT0_T1_)
        /*0ac4*/ 	.word	0x00000000


	//----- nvinfo : EIATTR_REGCOUNT
	.align		4
.L_509:
        /*0ac8*/ 	.byte	0x04, 0x2f
        /*0aca*/ 	.short	(.L_511 - .L_510)
	.align		4
.L_510:
        /*0acc*/ 	.word	index@(_ZN2at6native27unrolled_elementwise_kernelINS0_13BinaryFunctorIN3c104HalfES4_S4_ZZZNS0_19maximum_kernel_cudaERNS_18TensorIteratorBaseEENKUlvE0_clEvENKUlvE1_clEvEUlS4_S4_E_EESt5arrayIPcLm3EELi4E23TrivialOffsetCalculatorILi2EjESE_ILi1EjENS0_6memory15LoadWithoutCastENSH_16StoreWithoutCastEEEviT_T0_T2_T3_T4_T5_)
        /*0ad0*/ 	.word	0x0000001c


	//----- nvinfo : EIATTR_FRAME_SIZE
	.align		4
.L_511:
        /*0ad4*/ 	.byte	0x04, 0x11
        /*0ad6*/ 	.short	(.L_513 - .L_512)
	.align		4
.L_512:
        /*0ad8*/ 	.word	index@(_ZN2at6native27unrolled_elementwise_kernelINS0_13BinaryFunctorIN3c104HalfES4_S4_ZZZNS0_19maximum_kernel_cudaERNS_18TensorIteratorBaseEENKUlvE0_clEvENKUlvE1_clEvEUlS4_S4_E_EESt5arrayIPcLm3EELi4E23TrivialOffsetCalculatorILi2EjESE_ILi1EjENS0_6memory15LoadWithoutCastENSH_16StoreWithoutCastEEEviT_T0_T2_T3_T4_T5_)
        /*0adc*/ 	.word	0x00000000


	//----- nvinfo : EIATTR_REGCOUNT
	.align		4
.L_513:
        /*0ae0*/ 	.byte	0x04, 0x2f
        /*0ae2*/ 	.short	(.L_515 - .L_514)
	.align		4
.L_514:
        /*0ae4*/ 	.word	index@(_ZN2at6native18elementwise_kernelILi128ELi4EZNS0_22gpu_kernel_impl_nocastINS0_13BinaryFunctorIN3c104HalfES5_S5_ZZZNS0_19maximum_kernel_cudaERNS_18TensorIteratorBaseEENKUlvE0_clEvENKUlvE1_clEvEUlS5_S5_E_EEEEvS7_RKT_EUliE_EEviT1_)
        /*0ae8*/ 	.word	0x0000000c


	//----- nvinfo : EIATTR_FRAME_SIZE
	.align		4
.L_515:
        /*0aec*/ 	.byte	0x04, 0x11
        /*0aee*/ 	.short	(.L_517 - .L_516)
	.align		4
.L_516:
        /*0af0*/ 	.word	index@(_ZN2at6native18elementwise_kernelILi128ELi4EZNS0_22gpu_kernel_impl_nocastINS0_13BinaryFunctorIN3c104HalfES5_S5_ZZZNS0_19maximum_kernel_cudaERNS_18TensorIteratorBaseEENKUlvE0_clEvENKUlvE1_clEvEUlS5_S5_E_EEEEvS7_RKT_EUliE_EEviT1_)
        /*0af4*/ 	.word	0x00000000


	//----- nvinfo : EIATTR_REGCOUNT
	.align		4
.L_517:
        /*0af8*/ 	.byte	0x04, 0x2f
        /*0afa*/ 	.short	(.L_519 - .L_518)
	.align		4
.L_518:
        /*0afc*/ 	.word	index@(_ZN2at6native27unrolled_elementwise_kernelINS0_13BinaryFunctorIN3c104HalfES4_S4_ZZZNS0_19maximum_kernel_cudaERNS_18TensorIteratorBaseEENKUlvE0_clEvENKUlvE1_clEvEUlS4_S4_E_EESt5arrayIPcLm3EELi4E23TrivialOffsetCalculatorILi2EjESE_ILi1EjENS0_6memory12LoadWithCastILi2EEENSH_13StoreWithCastILi1EEEEEviT_T0_T2_T3_T4_T5_)
        /*0b00*/ 	.word	0x00000020


	//----- nvinfo : EIATTR_FRAME_SIZE
	.align		4
.L_519:
        /*0b04*/ 	.byte	0x04, 0x11
        /*0b06*/ 	.short	(.L_521 - .L_520)
	.align		4
.L_520:
        /*0b08*/ 	.word	index@(_ZN2at6native27unrolled_elementwise_kernelINS0_13BinaryFunctorIN3c104HalfES4_S4_ZZZNS0_19maximum_kernel_cudaERNS_18TensorIteratorBaseEENKUlvE0_clEvENKUlvE1_clEvEUlS4_S4_E_EESt5arrayIPcLm3EELi4E23TrivialOffsetCalculatorILi2EjESE_ILi1EjENS0_6memory12LoadWithCastILi2EEENSH_13StoreWithCastILi1EEEEEviT_T0_T2_T3_T4_T5_)
        /*0b0c*/ 	.word	0x00000000


	//----- nvinfo : EIATTR_REGCOUNT
	.align		4
.L_521:
        /*0b10*/ 	.byte	0x04, 0x2f
        /*0b12*/ 	.short	(.L_523 - .L_522)
	.align		4
.L_522:
        /*0b14*/ 	.word	index@(_ZN2at6native18elementwise_kernelILi128ELi4EZNS0_15gpu_kernel_implINS0_13BinaryFunctorIN3c104HalfES5_S5_ZZZNS0_19maximum_kernel_cudaERNS_18TensorIteratorBaseEENKUlvE0_clEvENKUlvE1_clEvEUlS5_S5_E_EEEEvS7_RKT_EUliE_EEviT1_)
        /*0b18*/ 	.word	0x0000001a


	//----- nvinfo : EIATTR_FRAME_SIZE
	.align		4
.L_523:
        /*0b1c*/ 	.byte	0x04, 0x11
        /*0b1e*/ 	.short	(.L_525 - .L_524)
	.align		4
.L_524:
        /*0b20*/ 	.word	index@(_ZN2at6native18elementwise_kernelILi128ELi4EZNS0_15gpu_kernel_implINS0_13BinaryFunctorIN3c104HalfES5_S5_ZZZNS0_19maximum_kernel_cudaERNS_18TensorIteratorBaseEENKUlvE0_clEvENKUlvE1_clEvEUlS5_S5_E_EEEEvS7_RKT_EUliE_EEviT1_)
        /*0b24*/ 	.word	0x00000000


	//----- nvinfo : EIATTR_REGCOUNT
	.align		4
.L_525:
        /*0b28*/ 	.byte	0x04, 0x2f
        /*0b2a*/ 	.short	(.L_527 - .L_526)
	.align		4
.L_526:
        /*0b2c*/ 	.word	index@(_ZN2at6native29vectorized_elementwise_kernelILi8ENS0_13AUnaryFunctorIN3c104HalfES4_S4_ZZZNS0_19maximum_kernel_cudaERNS_18TensorIteratorBaseEENKUlvE0_clEvENKUlvE1_clEvEUlS4_S4_E_EESt5arrayIPcLm2EEEEviT0_T1_)
        /*0b30*/ 	.word	0x00000004


	//----- nvinfo : EIATTR_FRAME_SIZE
	.align		4
.L_527:
        /*0b34*/ 	.byte	0x04, 0x11
        /*0b36*/ 	.short	(.L_529 - .L_528)
	.align		4
.L_528:
        /*0b38*/ 	.word	index@(_ZN2at6native29vectorized_elementwise_kernelILi8ENS0_13AUnaryFunctorIN3c104HalfES4_S4_ZZZNS0_19maximum_kernel_cudaERNS_18TensorIteratorBaseEENKUlvE0_clEvENKUlvE1_clEvEUlS4_S4_E_EESt5arrayIPcLm2EEEEviT0_T1_)
        /*0b3c*/ 	.word	0x00000000


	//----- nvinfo : EIATTR_REGCOUNT
	.align		4
.L_529:
        /*0b40*/ 	.byte	0x04, 0x2f
        /*0b42*/ 	.short	(.L_531 - .L_530)
	.align		4
.L_530:
        /*0b44*/ 	.word	index@(_ZN2at6native29vectorized_elementwise_kernelILi4ENS0_13AUnaryFunctorIN3c104HalfES4_S4_ZZZNS0_19maximum_kernel_cudaERNS_18TensorIteratorBaseEENKUlvE0_clEvENKUlvE1_clEvEUlS4_S4_E_EESt5arrayIPcLm2EEEEviT0_T1_)
        /*0b48*/ 	.word	0x0000001b


	//----- nvinfo : EIATTR_FRAME_SIZE
	.align		4
.L_531:
        /*0b4c*/ 	.byte	0x04, 0x11
        /*0b4e*/ 	.short	(.L_533 - .L_532)
	.align		4
.L_532:
        /*0b50*/ 	.word	index@(_ZN2at6native29vectorized_elementwise_kernelILi4ENS0_13AUnaryFunctorIN3c104HalfES4_S4_ZZZNS0_19maximum_kernel_cudaERNS_18TensorIteratorBaseEENKUlvE0_clEvENKUlvE1_clEvEUlS4_S4_E_EESt5arrayIPcLm2EEEEviT0_T1_)
        /*0b54*/ 	.word	0x00000000


	//----- nvinfo : EIATTR_REGCOUNT
	.align		4
.L_533:
        /*0b58*/ 	.byte	0x04, 0x2f
        /*0b5a*/ 	.short	(.L_535 - .L_534)
	.align		4
.L_534:
        /*0b5c*/ 	.word	index@(_ZN2at6native29vectorized_elementwise_kernelILi2ENS0_13AUnaryFunctorIN3c104HalfES4_S4_ZZZNS0_19maximum_kernel_cudaERNS_18TensorIteratorBaseEENKUlvE0_clEvENKUlvE1_clEvEUlS4_S4_E_EESt5arrayIPcLm2EEEEviT0_T1_)
        /*0b60*/ 	.word	0x0000001b


	//----- nvinfo : EIATTR_FRAME_SIZE
	.align		4
.L_535:
        /*0b64*/ 	.byte	0x04, 0x11
        /*0b66*/ 	.short	(.L_537 - .L_536)
	.align		4
.L_536:
        /*0b68*/ 	.word	index@(_ZN2at6native29vectorized_elementwise_kernelILi2ENS0_13AUnaryFunctorIN3c104HalfES4_S4_ZZZNS0_19maximum_kernel_cudaERNS_18TensorIteratorBaseEENKUlvE0_clEvENKUlvE1_clEvEUlS4_S4_E_EESt5arrayIPcLm2EEEEviT0_T1_)
        /*0b6c*/ 	.word	0x00000000


	//----- nvinfo : EIATTR_REGCOUNT
	.align		4
.L_537:
        /*0b70*/ 	.byte	0x04, 0x2f
        /*0b72*/ 	.short	(.L_539 - .L_538)
	.align		4
.L_538:
        /*0b74*/ 	.word	index@(_ZN2at6native27unrolled_elementwise_kernelINS0_13AUnaryFunctorIN3c104HalfES4_S4_ZZZNS0_19maximum_kernel_cudaERNS_18TensorIteratorBaseEENKUlvE0_clEvENKUlvE1_clEvEUlS4_S4_E_EESt5arrayIPcLm2EELi4E23TrivialOffsetCalculatorILi1EjESF_NS0_6memory15LoadWithoutCastENSG_16StoreWithoutCastEEEviT_T0_T2_T3_T4_T5_)
        /*0b78*/ 	.word	0x00000017


	//----- nvinfo : EIATTR_FRAME_SIZE
	.align		4
.L_539:
        /*0b7c*/ 	.byte	0x04, 0x11
        /*0b7e*/ 	.short	(.L_541 - .L_540)
	.align		4
.L_540:
        /*0b80*/ 	.word	index@(_ZN2at6native27unrolled_elementwise_kernelINS0_13AUnaryFunctorIN3c104HalfES4_S4_ZZZNS0_19maximum_kernel_cudaERNS_18TensorIteratorBaseEENKUlvE0_clEvENKUlvE1_clEvEUlS4_S4_E_EESt5arrayIPcLm2EELi4E23TrivialOffsetCalculatorILi1EjESF_NS0_6memory15LoadWithoutCastENSG_16StoreWithoutCastEEEviT_T0_T2_T3_T4_T5_)
        /*0b84*/ 	.word	0x00000000


	//----- nvinfo : EIATTR_REGCOUNT
	.align		4
.L_541:
        /*0b88*/ 	.byte	0x04, 0x2f
        /*0b8a*/ 	.short	(.L_543 - .L_542)
	.align		4
.L_542:
        /*0b8c*/ 	.word	index@(_ZN2at6native18elementwise_kernelILi128ELi4EZNS0_22gpu_kernel_impl_nocastINS0_13AUnaryFunctorIN3c104HalfES5_S5_ZZZNS0_19maximum_kernel_cudaERNS_18TensorIteratorBaseEENKUlvE0_clEvENKUlvE1_clEvEUlS5_S5_E_EEEEvS7_RKT_EUliE_EEviT1_)
        /*0b90*/ 	.word	0x0000000c


	//----- nvinfo : EIATTR_FRAME_SIZE
	.align		4
.L_543:
        /*0b94*/ 	.byte	0x04, 0x11
        /*0b96*/ 	.short	(.L_545 - .L_544)
	.align		4
.L_544:
        /*0b98*/ 	.word	index@(_ZN2at6native18elementwise_kernelILi128ELi4EZNS0_22gpu_kernel_impl_nocastINS0_13AUnaryFunctorIN3c104HalfES5_S5_ZZZNS0_19maximum_kernel_cudaERNS_18TensorIteratorBaseEENKUlvE0_clEvENKUlvE1_clEvEUlS5_S5_E_EEEEvS7_RKT_EUliE_EEviT1_)
        /*0b9c*/ 	.word	0x00000000


	//----- nvinfo : EIATTR_REGCOUNT
	.align		4
.L_545:
        /*0ba0*/ 	.byte	0x04, 0x2f
        /*0ba2*/ 	.short	(.L_547 - .L_546)
	.align		4
.L_546:
        /*0ba4*/ 	.word	index@(_ZN2at6native27unrolled_elementwise_kernelINS0_13AUnaryFunctorIN3c104HalfES4_S4_ZZZNS0_19maximum_kernel_cudaERNS_18TensorIteratorBaseEENKUlvE0_clEvENKUlvE1_clEvEUlS4_S4_E_EESt5arrayIPcLm2EELi4E23TrivialOffsetCalculatorILi1EjESF_NS0_6memory12LoadWithCastILi1EEENSG_13StoreWithCastILi1EEEEEviT_T0_T2_T3_T4_T5_)
        /*0ba8*/ 	.word	0x0000001d


	//----- nvinfo : EIATTR_FRAME_SIZE
	.align		4
.L_547:
        /*0bac*/ 	.byte	0x04, 0x11
        /*0bae*/ 	.short	(.L_549 - .L_548)
	.align		4
.L_548:
        /*0bb0*/ 	.word	index@(_ZN2at6native27unrolled_elementwise_kernelINS0_13AUnaryFunctorIN3c104HalfES4_S4_ZZZNS0_19maximum_kernel_cudaERNS_18TensorIteratorBaseEENKUlvE0_clEvENKUlvE1_clEvEUlS4_S4_E_EESt5arrayIPcLm2EELi4E23TrivialOffsetCalculatorILi1EjESF_NS0_6memory12LoadWithCastILi1EEENSG_13StoreWithCastILi1EEEEEviT_T0_T2_T3_T4_T5_)
        /*0bb4*/ 	.word	0x00000000


	//----- nvinfo : EIATTR_REGCOUNT
	.align		4
.L_549:
        /*0bb8*/ 	.byte	0x04, 0x2f
        /*0bba*/ 	.short	(.L_551 - .L_550)
	.align		4
.L_550:
        /*0bbc*/ 	.word	index@(_ZN2at6native18elementwise_kernelILi128ELi4EZNS0_15gpu_kernel_implINS0_13AUnaryFunctorIN3c104HalfES5_S5_ZZZNS0_19maximum_kernel_cudaERNS_18TensorIteratorBaseEENKUlvE0_clEvENKUlvE1_clEvEUlS5_S5_E_EEEEvS7_RKT_EUliE_EEviT1_)
        /*0bc0*/ 	.word	0x0000001a


	//----- nvinfo : EIATTR_FRAME_SIZE
	.align		4
.L_551:
        /*0bc4*/ 	.byte	0x04, 0x11
        /*0bc6*/ 	.short	(.L_553 - .L_552)
	.align		4
.L_552:
        /*0bc8*/ 	.word	index@(_ZN2at6native18elementwise_kernelILi128ELi4EZNS0_15gpu_kernel_implINS0_13AUnaryFunctorIN3c104HalfES5_S5_ZZZNS0_19maximum_kernel_cudaERNS_18TensorIteratorBaseEENKUlvE0_clEvENKUlvE1_clEvEUlS5_S5_E_EEEEvS7_RKT_EUliE_EEviT1_)
        /*0bcc*/ 	.word	0x00000000


	//----- nvinfo : EIATTR_REGCOUNT
	.align		4
.L_553:
        /*0bd0*/ 	.byte	0x04, 0x2f
        /*0bd2*/ 	.short	(.L_555 - .L_554)
	.align		4
.L_554:
        /*0bd4*/ 	.word	index@(_ZN2at6native29vectorized_elementwise_kernelILi8ENS0_13BinaryFunctorIN3c108BFloat16ES4_S4_ZZZNS0_19maximum_kernel_cudaERNS_18TensorIteratorBaseEENKUlvE0_clEvENKUlvE2_clEvEUlS4_S4_E_EESt5arrayIPcLm3EEEEviT0_T1_)
        /*0bd8*/ 	.word	0x00000004


	//----- nvinfo : EIATTR_FRAME_SIZE
	.align		4
.L_555:
        /*0bdc*/ 	.byte	0x04, 0x11
        /*0bde*/ 	.short	(.L_557 - .L_556)
	.align		4
.L_556:
        /*0be0*/ 	.word	index@(_ZN2at6native29vectorized_elementwise_kernelILi8ENS0_13BinaryFunctorIN3c108BFloat16ES4_S4_ZZZNS0_19maximum_kernel_cudaERNS_18TensorIteratorBaseEENKUlvE0_clEvENKUlvE2_clEvEUlS4_S4_E_EESt5arrayIPcLm3EEEEviT0_T1_)
        /*0be4*/ 	.word	0x00000000


	//----- nvinfo : EIATTR_REGCOUNT
	.align		4
.L_557:
        /*0be8*/ 	.byte	0x04, 0x2f
        /*0bea*/ 	.short	(.L_559 - .L_558)
	.align		4
.L_558:
        /*0bec*/ 	.word	index@(_ZN2at6native29vectorized_elementwise_kernelILi4ENS0_13BinaryFunctorIN3c108BFloat16ES4_S4_ZZZNS0_19maximum_kernel_cudaERNS_18TensorIteratorBaseEENKUlvE0_clEvENKUlvE2_clEvEUlS4_S4_E_EESt5arrayIPcLm3EEEEviT0_T1_)
        /*0bf0*/ 	.word	0x00000020


	//----- nvinfo : EIATTR_FRAME_SIZE
	.align		4
.L_559:
        /*0bf4*/ 	.byte	0x04, 0x11
        /*0bf6*/ 	.short	(.L_561 - .L_560)
	.align		4
.L_560:
        /*0bf8*/ 	.word	index@(_ZN2at6native29vectorized_elementwise_kernelILi4ENS0_13BinaryFunctorIN3c108BFloat16ES4_S4_ZZZNS0_19maximum_kernel_cudaERNS_18TensorIteratorBaseEENKUlvE0_clEvENKUlvE2_clEvEUlS4_S4_E_EESt5arrayIPcLm3EEEEviT0_T1_)
        /*0bfc*/ 	.word	0x00000000


	//----- nvinfo : EIATTR_REGCOUNT
	.align		4
.L_561:
        /*0c00*/ 	.byte	0x04, 0x2f
        /*0c02*/ 	.short	(.L_563 - .L_562)
	.align		4
.L_562:
        /*0c04*/ 	.word	index@(_ZN2at6native29vectorized_elementwise_kernelILi2ENS0_13BinaryFunctorIN3c108BFloat16ES4_S4_ZZZNS0_19maximum_kernel_cudaERNS_18TensorIteratorBaseEENKUlvE0_clEvENKUlvE2_clEvEUlS4_S4_E_EESt5arrayIPcLm3EEEEviT0_T1_)
        /*0c08*/ 	.word	0x00000020


	//----- nvinfo : EIATTR_FRAME_SIZE
	.align		4
.L_563:
        /*0c0c*/ 	.byte	0x04, 0x11
        /*0c0e*/ 	.short	(.L_565 - .L_564)
	.align		4
.L_564:
        /*0c10*/ 	.word	index@(_ZN2at6native29vectorized_elementwise_kernelILi2ENS0_13BinaryFunctorIN3c108BFloat16ES4_S4_ZZZNS0_19maximum_kernel_cudaERNS_18TensorIteratorBaseEENKUlvE0_clEvENKUlvE2_clEvEUlS4_S4_E_EESt5arrayIPcLm3EEEEviT0_T1_)
        /*0c14*/ 	.word	0x00000000


	//----- nvinfo : EIATTR_REGCOUNT
	.align		4
.L_565:
        /*0c18*/ 	.byte	0x04, 0x2f
        /*0c1a*/ 	.short	(.L_567 - .L_566)
	.align		4
.L_566:
        /*0c1c*/ 	.word	index@(_ZN2at6native27unrolled_elementwise_kernelINS0_13BinaryFunctorIN3c108BFloat16ES4_S4_ZZZNS0_19maximum_kernel_cudaERNS_18TensorIteratorBaseEENKUlvE0_clEvENKUlvE2_clEvEUlS4_S4_E_EESt5arrayIPcLm3EELi4E23TrivialOffsetCalculatorILi2EjESE_ILi1EjENS0_6memory15LoadWithoutCastENSH_16StoreWithoutCastEEEviT_T0_T2_T3_T4_T5_)
        /*0c20*/ 	.word	0x0000001c


	//----- nvinfo : EIATTR_FRAME_SIZE
	.align		4
.L_567:
        /*0c24*/ 	.byte	0x04, 0x11
        /*0c26*/ 	.short	(.L_569 - .L_568)
	.align		4
.L_568:
        /*0c28*/ 	.word	index@(_ZN2at6native27unrolled_elementwise_kernelINS0_13BinaryFunctorIN3c108BFloat16ES4_S4_ZZZNS0_19maximum_kernel_cudaERNS_18TensorIteratorBaseEENKUlvE0_clEvENKUlvE2_clEvEUlS4_S4_E_EESt5arrayIPcLm3EELi4E23TrivialOffsetCalculatorILi2EjESE_ILi1EjENS0_6memory15LoadWithoutCastENSH_16StoreWithoutCastEEEviT_T0_T2_T3_T4_T5_)
        /*0c2c*/ 	.word	0x00000000


	//----- nvinfo : EIATTR_REGCOUNT
	.align		4
.L_569:
        /*0c30*/ 	.byte	0x04, 0x2f
        /*0c32*/ 	.short	(.L_571 - .L_570)
	.align		4
.L_570:
        /*0c34*/ 	.word	index@(_ZN2at6native18elementwise_kernelILi128ELi4EZNS0_22gpu_kernel_impl_nocastINS0_13BinaryFunctorIN3c108BFloat16ES5_S5_ZZZNS0_19maximum_kernel_cudaERNS_18TensorIteratorBaseEENKUlvE0_clEvENKUlvE2_clEvEUlS5_S5_E_EEEEvS7_RKT_EUliE_EEviT1_)
        /*0c38*/ 	.word	0x0000000c


	//----- nvinfo : EIATTR_FRAME_SIZE
	.align		4
.L_571:
        /*0c3c*/ 	.byte	0x04, 0x11
        /*0c3e*/ 	.short	(.L_573 - .L_572)
	.align		4
.L_572:
        /*0c40*/ 	.word	index@(_ZN2at6native18elementwise_kernelILi128ELi4EZNS0_22gpu_kernel_impl_nocastINS0_13BinaryFunctorIN3c108BFloat16ES5_S5_ZZZNS0_19maximum_kernel_cudaERNS_18TensorIteratorBaseEENKUlvE0_clEvENKUlvE2_clEvEUlS5_S5_E_EEEEvS7_RKT_EUliE_EEviT1_)
        /*0c44*/ 	.word	0x00000000


	//----- nvinfo : EIATTR_REGCOUNT
	.align		4
.L_573:
        /*0c48*/ 	.byte	0x04, 0x2f
        /*0c4a*/ 	.short	(.L_575 - .L_574)
	.align		4
.L_574:
        /*0c4c*/ 	.word	index@(_ZN2at6native27unrolled_elementwise_kernelINS0_13BinaryFunctorIN3c108BFloat16ES4_S4_ZZZNS0_19maximum_kernel_cudaERNS_18TensorIteratorBaseEENKUlvE0_clEvENKUlvE2_clEvEUlS4_S4_E_EESt5arrayIPcLm3EELi4E23TrivialOffsetCalculatorILi2EjESE_ILi1EjENS0_6memory12LoadWithCastILi2EEENSH_13StoreWithCastILi1EEEEEviT_T0_T2_T3_T4_T5_)
        /*0c50*/ 	.word	0x00000020


	//----- nvinfo : EIATTR_FRAME_SIZE
	.align		4
.L_575:
        /*0c54*/ 	.byte	0x04, 0x11
        /*0c56*/ 	.short	(.L_577 - .L_576)
	.align		4
.L_576:
        /*0c58*/ 	.word	index@(_ZN2at6native27unrolled_elementwise_kernelINS0_13BinaryFunctorIN3c108BFloat16ES4_S4_ZZZNS0_19maximum_kernel_cudaERNS_18TensorIteratorBaseEENKUlvE0_clEvENKUlvE2_clEvEUlS4_S4_E_EESt5arrayIPcLm3EELi4E23TrivialOffsetCalculatorILi2EjESE_ILi1EjENS0_6memory12LoadWithCastILi2EEENSH_13StoreWithCastILi1EEEEEviT_T0_T2_T3_T4_T5_)
        /*0c5c*/ 	.word	0x00000000


	//----- nvinfo : EIATTR_REGCOUNT
	.align		4
.L_577:
        /*0c60*/ 	.byte	0x04, 0x2f
        /*0c62*/ 	.short	(.L_579 - .L_578)
	.align		4
.L_578:
        /*0c64*/ 	.word	index@(_ZN2at6native18elementwise_kernelILi128ELi4EZNS0_15gpu_kernel_implINS0_13BinaryFunctorIN3c108BFloat16ES5_S5_ZZZNS0_19maximum_kernel_cudaERNS_18TensorIteratorBaseEENKUlvE0_clEvENKUlvE2_clEvEUlS5_S5_E_EEEEvS7_RKT_EUliE_EEviT1_)
        /*0c68*/ 	.word	0x0000001a


	//----- nvinfo : EIATTR_FRAME_SIZE
	.align		4
.L_579:
        /*0c6c*/ 	.byte	0x04, 0x11
        /*0c6e*/ 	.short	(.L_581 - .L_580)
	.align		4
.L_580:
        /*0c70*/ 	.word	index@(_ZN2at6native18elementwise_kernelILi128ELi4EZNS0_15gpu_kernel_implINS0_13BinaryFunctorIN3c108BFloat16ES5_S5_ZZZNS0_19maximum_kernel_cudaERNS_18TensorIteratorBaseEENKUlvE0_clEvENKUlvE2_clEvEUlS5_S5_E_EEEEvS7_RKT_EUliE_EEviT1_)
        /*0c74*/ 	.word	0x00000000


	//----- nvinfo : EIATTR_REGCOUNT
	.align		4
.L_581:
        /*0c78*/ 	.byte	0x04, 0x2f
        /*0c7a*/ 	.short	(.L_583 - .L_582)
	.align		4
.L_582:
        /*0c7c*/ 	.word	index@(_ZN2at6native29vectorized_elementwise_kernelILi8ENS0_13AUnaryFunctorIN3c108BFloat16ES4_S4_ZZZNS0_19maximum_kernel_cudaERNS_18TensorIteratorBaseEENKUlvE0_clEvENKUlvE2_clEvEUlS4_S4_E_EESt5arrayIPcLm2EEEEviT0_T1_)
        /*0c80*/ 	.word	0x00000004


	//----- nvinfo : EIATTR_FRAME_SIZE
	.align		4
.L_583:
        /*0c84*/ 	.byte	0x04, 0x11
        /*0c86*/ 	.short	(.L_585 - .L_584)
	.align		4
.L_584:
        /*0c88*/ 	.word	index@(_ZN2at6native29vectorized_elementwise_kernelILi8ENS0_13AUnaryFunctorIN3c108BFloat16ES4_S4_ZZZNS0_19maximum_kernel_cudaERNS_18TensorIteratorBaseEENKUlvE0_clEvENKUlvE2_clEvEUlS4_S4_E_EESt5arrayIPcLm2EEEEviT0_T1_)
        /*0c8c*/ 	.word	0x00000000


	//----- nvinfo : EIATTR_REGCOUNT
	.align		4
.L_585:
        /*0c90*/ 	.byte	0x04, 0x2f
        /*0c92*/ 	.short	(.L_587 - .L_586)
	.align		4
.L_586:
        /*0c94*/ 	.word	index@(_ZN2at6native29vectorized_elementwise_kernelILi4ENS0_13AUnaryFunctorIN3c108BFloat16ES4_S4_ZZZNS0_19maximum_kernel_cudaERNS_18TensorIteratorBaseEENKUlvE0_clEvENKUlvE2_clEvEUlS4_S4_E_EESt5arrayIPcLm2EEEEviT0_T1_)
        /*0c98*/ 	.word	0x0000001b


	//----- nvinfo : EIATTR_FRAME_SIZE
	.align		4
.L_587:
        /*0c9c*/ 	.byte	0x04, 0x11
        /*0c9e*/ 	.short	(.L_589 - .L_588)
	.align		4
.L_588:
        /*0ca0*/ 	.word	index@(_ZN2at6native29vectorized_elementwise_kernelILi4ENS0_13AUnaryFunctorIN3c108BFloat16ES4_S4_ZZZNS0_19maximum_kernel_cudaERNS_18TensorIteratorBaseEENKUlvE0_clEvENKUlvE2_clEvEUlS4_S4_E_EESt5arrayIPcLm2EEEEviT0_T1_)
        /*0ca4*/ 	.word	0x00000000


	//----- nvinfo : EIATTR_REGCOUNT
	.align		4
.L_589:
        /*0ca8*/ 	.byte	0x04, 0x2f
        /*0caa*/ 	.short	(.L_591 - .L_590)
	.align		4
.L_590:
        /*0cac*/ 	.word	index@(_ZN2at6native29vectorized_elementwise_kernelILi2ENS0_13AUnaryFunctorIN3c108BFloat16ES4_S4_ZZZNS0_19maximum_kernel_cudaERNS_18TensorIteratorBaseEENKUlvE0_clEvENKUlvE2_clEvEUlS4_S4_E_EESt5arrayIPcLm2EEEEviT0_T1_)
        /*0cb0*/ 	.word	0x0000001b


	//----- nvinfo : EIATTR_FRAME_SIZE
	.align		4
.L_591:
        /*0cb4*/ 	.byte	0x04, 0x11
        /*0cb6*/ 	.short	(.L_593 - .L_592)
	.align		4
.L_592:
        /*0cb8*/ 	.word	index@(_ZN2at6native29vectorized_elementwise_kernelILi2ENS0_13AUnaryFunctorIN3c108BFloat16ES4_S4_ZZZNS0_19maximum_kernel_cudaERNS_18TensorIteratorBaseEENKUlvE0_clEvENKUlvE2_clEvEUlS4_S4_E_EESt5arrayIPcLm2EEEEviT0_T1_)
        /*0cbc*/ 	.word	0x00000000


	//----- nvinfo : EIATTR_REGCOUNT
	.align		4
.L_593:
        /*0cc0*/ 	.byte	0x04, 0x2f
        /*0cc2*/ 	.short	(.L_595 - .L_594)
	.align		4
.L_594:
        /*0cc4*/ 	.word	index@(_ZN2at6native27unrolled_elementwise_kernelINS0_13AUnaryFunctorIN3c108BFloat16ES4_S4_ZZZNS0_19maximum_kernel_cudaERNS_18TensorIteratorBaseEENKUlvE0_clEvENKUlvE2_clEvEUlS4_S4_E_EESt5arrayIPcLm2EELi4E23TrivialOffsetCalculatorILi1EjESF_NS0_6memory15LoadWithoutCastENSG_16StoreWithoutCastEEEviT_T0_T2_T3_T4_T5_)
        /*0cc8*/ 	.word	0x00000014


	//----- nvinfo : EIATTR_FRAME_SIZE
	.align		4
.L_595:
        /*0ccc*/ 	.byte	0x04, 0x11
        /*0cce*/ 	.short	(.L_597 - .L_596)
	.align		4
.L_596:
        /*0cd0*/ 	.word	index@(_ZN2at6native27unrolled_elementwise_kernelINS0_13AUnaryFunctorIN3c108BFloat16ES4_S4_ZZZNS0_19maximum_kernel_cudaERNS_18TensorIteratorBaseEENKUlvE0_clEvENKUlvE2_clEvEUlS4_S4_E_EESt5arrayIPcLm2EELi4E23TrivialOffsetCalculatorILi1EjESF_NS0_6memory15LoadWithoutCastENSG_16StoreWithoutCastEEEviT_T0_T2_T3_T4_T5_)
        /*0cd4*/ 	.word	0x00000000


	//----- nvinfo : EIATTR_REGCOUNT
	.align		4
.L_597:
        /*0cd8*/ 	.byte	0x04, 0x2f
        /*0cda*/ 	.short	(.L_599 - .L_598)
	.align		4
.L_598:
        /*0cdc*/ 	.word	index@(_ZN2at6native18elementwise_kernelILi128ELi4EZNS0_22gpu_kernel_impl_nocastINS0_13AUnaryFunctorIN3c108BFloat16ES5_S5_ZZZNS0_19maximum_kernel_cudaERNS_18TensorIteratorBaseEENKUlvE0_clEvENKUlvE2_clEvEUlS5_S5_E_EEEEvS7_RKT_EUliE_EEviT1_)
        /*0ce0*/ 	.word	0x0000000c


	//----- nvinfo : EIATTR_FRAME_SIZE
	.align		4
.L_599:
        /*0ce4*/ 	.byte	0x04, 0x11
        /*0ce6*/ 	.short	(.L_601 - .L_600)
	.align		4
.L_600:
        /*0ce8*/ 	.word	index@(_ZN2at6native18elementwise_kernelILi128ELi4EZNS0_22gpu_kernel_impl_nocastINS0_13AUnaryFunctorIN3c108BFloat16ES5_S5_ZZZNS0_19maximum_kernel_cudaERNS_18TensorIteratorBaseEENKUlvE0_clEvENKUlvE2_clEvEUlS5_S5_E_EEEEvS7_RKT_EUliE_EEviT1_)
        /*0cec*/ 	.word	0x00000000


	//----- nvinfo : EIATTR_REGCOUNT
	.align		4
.L_601:
        /*0cf0*/ 	.byte	0x04, 0x2f
        /*0cf2*/ 	.short	(.L_603 - .L_602)
	.align		4
.L_602:
        /*0cf4*/ 	.word	index@(_ZN2at6native27unrolled_elementwise_kernelINS0_13AUnaryFunctorIN3c108BFloat16ES4_S4_ZZZNS0_19maximum_kernel_cudaERNS_18TensorIteratorBaseEENKUlvE0_clEvENKUlvE2_clEvEUlS4_S4_E_EESt5arrayIPcLm2EELi4E23TrivialOffsetCalculatorILi1EjESF_NS0_6memory12LoadWithCastILi1EEENSG_13StoreWithCastILi1EEEEEviT_T0_T2_T3_T4_T5_)
        /*0cf8*/ 	.word	0x0000001c


	//----- nvinfo : EIATTR_FRAME_SIZE
	.align		4
.L_603:
        /*0cfc*/ 	.byte	0x04, 0x11
        /*0cfe*/ 	.short	(.L_605 - .L_604)
	.align		4
.L_604:
        /*0d00*/ 	.word	index@(_ZN2at6native27unrolled_elementwise_kernelINS0_13AUnaryFunctorIN3c108BFloat16ES4_S4_ZZZNS0_19maximum_kernel_cudaERNS_18TensorIteratorBaseEENKUlvE0_clEvENKUlvE2_clEvEUlS4_S4_E_EESt5arrayIPcLm2EELi4E23TrivialOffsetCalculatorILi1EjESF_NS0_6memory12LoadWithCastILi1EEENSG_13StoreWithCastILi1EEEEEviT_T0_T2_T3_T4_T5_)
        /*0d04*/ 	.word	0x00000000


	//----- nvinfo : EIATTR_REGCOUNT
	.align		4
.L_605:
        /*0d08*/ 	.byte	0x04, 0x2f
        /*0d0a*/ 	.short	(.L_607 - .L_606)
	.align		4
.L_606:
        /*0d0c*/ 	.word	index@(_ZN2at6native18elementwise_kernelILi128ELi4EZNS0_15gpu_kernel_implINS0_13AUnaryFunctorIN3c108BFloat16ES5_S5_ZZZNS0_19maximum_kernel_cudaERNS_18TensorIteratorBaseEENKUlvE0_clEvENKUlvE2_clEvEUlS5_S5_E_EEEEvS7_RKT_EUliE_EEviT1_)
        /*0d10*/ 	.word	0x0000001a


	//----- nvinfo : EIATTR_FRAME_SIZE
	.align		4
.L_607:
        /*0d14*/ 	.byte	0x04, 0x11
        /*0d16*/ 	.short	(.L_609 - .L_608)
	.align		4
.L_608:
        /*0d18*/ 	.word	index@(_ZN2at6native18elementwise_kernelILi128ELi4EZNS0_15gpu_kernel_implINS0_13AUnaryFunctorIN3c108BFloat16ES5_S5_ZZZNS0_19maximum_kernel_cudaERNS_18TensorIteratorBaseEENKUlvE0_clEvENKUlvE2_clEvEUlS5_S5_E_EEEEvS7_RKT_EUliE_EEviT1_)
        /*0d1c*/ 	.word	0x00000000


	//----- nvinfo : EIATTR_REGCOUNT
	.align		4
.L_609:
        /*0d20*/ 	.byte	0x04, 0x2f
        /*0d22*/ 	.short	(.L_611 - .L_610)
	.align		4
.L_610:
        /*0d24*/ 	.word	index@(_ZN2at6native29vectorized_elementwise_kernelILi8ENS0_13BinaryFunctorIbbbZNS0_19minimum_kernel_cudaERNS_18TensorIteratorBaseEEUlbbE_EESt5arrayIPcLm3EEEEviT0_T1_)
        /*0d28*/ 	.word	0x00000004


	//----- nvinfo : EIATTR_FRAME_SIZE
	.align		4
.L_611:
        /*0d2c*/ 	.byte	0x04, 0x11
        /*0d2e*/ 	.short	(.L_613 - .L_612)
	.align		4
.L_612:
        /*0d30*/ 	.word	index@(_ZN2at6native29vectorized_elementwise_kernelILi8ENS0_13BinaryFunctorIbbbZNS0_19minimum_kernel_cudaERNS_18TensorIteratorBaseEEUlbbE_EESt5arrayIPcLm3EEEEviT0_T1_)
        /*0d34*/ 	.word	0x00000000


	//----- nvinfo : EIATTR_REGCOUNT
	.align		4
.L_613:
        /*0d38*/ 	.byte	0x04, 0x2f
        /*0d3a*/ 	.short	(.L_615 - .L_614)
	.align		4
.L_614:
        /*0d3c*/ 	.word	index@(_ZN2at6native29vectorized_elementwise_kernelILi4ENS0_13BinaryFunctorIbbbZNS0_19minimum_kernel_cudaERNS_18TensorIteratorBaseEEUlbbE_EESt5arrayIPcLm3EEEEviT0_T1_)
        /*0d40*/ 	.word	0x0000001e


	//----- nvinfo : EIATTR_FRAME_SIZE
	.align		4
.L_615:
        /*0d44*/ 	.byte	0x04, 0x11
        /*0d46*/ 	.short	(.L_617 - .L_616)
	.align		4
.L_616:
        /*0d48*/ 	.word	index@(_ZN2at6native29vectorized_elementwise_kernelILi4ENS0_13BinaryFunctorIbbbZNS0_19minimum_kernel_cudaERNS_18TensorIteratorBaseEEUlbbE_EESt5arrayIPcLm3EEEEviT0_T1_)
        /*0d4c*/ 	.word	0x00000000


	//----- nvinfo : EIATTR_REGCOUNT
	.align		4
.L_617:
        /*0d50*/ 	.byte	0x04, 0x2f
        /*0d52*/ 	.short	(.L_619 - .L_618)
	.align		4
.L_618:
        /*0d54*/ 	.word	index@(_ZN2at6native29vectorized_elementwise_kernelILi2ENS0_13BinaryFunctorIbbbZNS0_19minimum_kernel_cudaERNS_18TensorIteratorBaseEEUlbbE_EESt5arrayIPcLm3EEEEviT0_T1_)
        /*0d58*/ 	.word	0x0000001e


	//----- nvinfo : EIATTR_FRAME_SIZE
	.align		4
.L_619:
        /*0d5c*/ 	.byte	0x04, 0x11
        /*0d5e*/ 	.short	(.L_621 - .L_620)
	.align		4
.L_620:
        /*0d60*/ 	.word	index@(_ZN2at6native29vectorized_elementwise_kernelILi2ENS0_13BinaryFunctorIbbbZNS0_19minimum_kernel_cudaERNS_18TensorIteratorBaseEEUlbbE_EESt5arrayIPcLm3EEEEviT0_T1_)
        /*0d64*/ 	.word	0x00000000


	//----- nvinfo : EIATTR_REGCOUNT
	.align		4
.L_621:
        /*0d68*/ 	.byte	0x04, 0x2f
        /*0d6a*/ 	.short	(.L_623 - .L_622)
	.align		4
.L_622:
        /*0d6c*/ 	.word	index@(_ZN2at6native27unrolled_elementwise_kernelINS0_13BinaryFunctorIbbbZNS0_19minimum_kernel_cudaERNS_18TensorIteratorBaseEEUlbbE_EESt5arrayIPcLm3EELi4E23TrivialOffsetCalculatorILi2EjESA_ILi1EjENS0_6memory15LoadWithoutCastENSD_16StoreWithoutCastEEEviT_T0_T2_T3_T4_T5_)
        /*0d70*/ 	.word	0x00000017


	//----- nvinfo : EIATTR_FRAME_SIZE
	.align		4
.L_623:
        /*0d74*/ 	.byte	0x04, 0x11
        /*0d76*/ 	.short	(.L_625 - .L_624)
	.align		4
.L_624:
        /*0d78*/ 	.word	index@(_ZN2at6native27unrolled_elementwise_kernelINS0_13BinaryFunctorIbbbZNS0_19minimum_kernel_cudaERNS_18TensorIteratorBaseEEUlbbE_EESt5arrayIPcLm3EELi4E23TrivialOffsetCalculatorILi2EjESA_ILi1EjENS0_6memory15LoadWithoutCastENSD_16StoreWithoutCastEEEviT_T0_T2_T3_T4_T5_)
        /*0d7c*/ 	.word	0x00000000


	//----- nvinfo : EIATTR_REGCOUNT
	.align		4
.L_625:
        /*0d80*/ 	.byte	0x04, 0x2f
        /*0d82*/ 	.short	(.L_627 - .L_626)
	.align		4
.L_626:
        /*0d84*/ 	.word	index@(_ZN2at6native18elementwise_kernelILi128ELi4EZNS0_22gpu_kernel_impl_nocastINS0_13BinaryFunctorIbbbZNS0_19minimum_kernel_cudaERNS_18TensorIteratorBaseEEUlbbE_EEEEvS5_RKT_EUliE_EEviT1_)
        /*0d88*/ 	.word	0x0000000c


	//----- nvinfo : EIATTR_FRAME_SIZE
	.align		4
.L_627:
        /*0d8c*/ 	.byte	0x04, 0x11
        /*0d8e*/ 	.short	(.L_629 - .L_628)
	.align		4
.L_628:
        /*0d90*/ 	.word	index@(_ZN2at6native18elementwise_kernelILi128ELi4EZNS0_22gpu_kernel_impl_nocastINS0_13BinaryFunctorIbbbZNS0_19minimum_kernel_cudaERNS_18TensorIteratorBaseEEUlbbE_EEEEvS5_RKT_EUliE_EEviT1_)
        /*0d94*/ 	.word	0x00000000


	//----- nvinfo : EIATTR_REGCOUNT
	.align		4
.L_629:
        /*0d98*/ 	.byte	0x04, 0x2f
        /*0d9a*/ 	.short	(.L_631 - .L_630)
	.align		4
.L_630:
        /*0d9c*/ 	.word	index@(_ZN2at6native27unrolled_elementwise_kernelINS0_13BinaryFunctorIbbbZNS0_19minimum_kernel_cudaERNS_18TensorIteratorBaseEEUlbbE_EESt5arrayIPcLm3EELi4E23TrivialOffsetCalculatorILi2EjESA_ILi1EjENS0_6memory12LoadWithCastILi2EEENSD_13StoreWithCastILi1EEEEEviT_T0_T2_T3_T4_T5_)
        /*0da0*/ 	.word	0x0000001f


	//----- nvinfo : EIATTR_FRAME_SIZE
	.align		4
.L_631:
        /*0da4*/ 	.byte	0x04, 0x11
        /*0da6*/ 	.short	(.L_633 - .L_632)
	.align		4
.L_632:
        /*0da8*/ 	.word	index@(_ZN2at6native27unrolled_elementwise_kernelINS0_13BinaryFunctorIbbbZNS0_19minimum_kernel_cudaERNS_18TensorIteratorBaseEEUlbbE_EESt5arrayIPcLm3EELi4E23TrivialOffsetCalculatorILi2EjESA_ILi1EjENS0_6memory12LoadWithCastILi2EEENSD_13StoreWithCastILi1EEEEEviT_T0_T2_T3_T4_T5_)
        /*0dac*/ 	.word	0x00000000


	//----- nvinfo : EIATTR_REGCOUNT
	.align		4
.L_633:
        /*0db0*/ 	.byte	0x04, 0x2f
        /*0db2*/ 	.short	(.L_635 - .L_634)
	.align		4
.L_634:
        /*0db4*/ 	.word	index@(_ZN2at6native18elementwise_kernelILi128ELi4EZNS0_15gpu_kernel_implINS0_13BinaryFunctorIbbbZNS0_19minimum_kernel_cudaERNS_18TensorIteratorBaseEEUlbbE_EEEEvS5_RKT_EUliE_EEviT1_)
        /*0db8*/ 	.word	0x0000001a


	//----- nvinfo : EIATTR_FRAME_SIZE
	.align		4
.L_635:
        /*0dbc*/ 	.byte	0x04, 0x11
        /*0dbe*/ 	.short	(.L_637 - .L_636)
	.align		4
.L_636:
        /*0dc0*/ 	.word	index@(_ZN2at6native18elementwise_kernelILi128ELi4EZNS0_15gpu_kernel_implINS0_13BinaryFunctorIbbbZNS0_19minimum_kernel_cudaERNS_18TensorIteratorBaseEEUlbbE_EEEEvS5_RKT_EUliE_EEviT1_)
        /*0dc4*/ 	.word	0x00000000


	//----- nvinfo : EIATTR_REGCOUNT
	.align		4
.L_637:
        /*0dc8*/ 	.byte	0x04, 0x2f
        /*0dca*/ 	.short	(.L_639 - .L_638)
	.align		4
.L_638:
        /*0dcc*/ 	.word	index@(_ZN2at6native29vectorized_elementwise_kernelILi8ENS0_13AUnaryFunctorIbbbZNS0_19minimum_kernel_cudaERNS_18TensorIteratorBaseEEUlbbE_EESt5arrayIPcLm2EEEEviT0_T1_)
        /*0dd0*/ 	.word	0x00000004


	//----- nvinfo : EIATTR_FRAME_SIZE
	.align		4
.L_639:
        /*0dd4*/ 	.byte	0x04, 0x11
        /*0dd6*/ 	.short	(.L_641 - .L_640)
	.align		4
.L_640:
        /*0dd8*/ 	.word	index@(_ZN2at6native29vectorized_elementwise_kernelILi8ENS0_13AUnaryFunctorIbbbZNS0_19minimum_kernel_cudaERNS_18TensorIteratorBaseEEUlbbE_EESt5arrayIPcLm2EEEEviT0_T1_)
        /*0ddc*/ 	.word	0x00000000


	//----- nvinfo : EIATTR_REGCOUNT
	.align		4
.L_641:
        /*0de0*/ 	.byte	0x04, 0x2f
        /*0de2*/ 	.short	(.L_643 - .L_642)
	.align		4
.L_642:
        /*0de4*/ 	.word	index@(_ZN2at6native29vectorized_elementwise_kernelILi4ENS0_13AUnaryFunctorIbbbZNS0_19minimum_kernel_cudaERNS_18TensorIteratorBaseEEUlbbE_EESt5arrayIPcLm2EEEEviT0_T1_)
        /*0de8*/ 	.word	0x00000017


	//----- nvinfo : EIATTR_FRAME_SIZE
	.align		4
.L_643:
        /*0dec*/ 	.byte	0x04, 0x11
        /*0dee*/ 	.short	(.L_645 - .L_644)
	.align		4
.L_644:
        /*0df0*/ 	.word	index@(_ZN2at6native29vectorized_elementwise_kernelILi4ENS0_13AUnaryFunctorIbbbZNS0_19minimum_kernel_cudaERNS_18TensorIteratorBaseEEUlbbE_EESt5arrayIPcLm2EEEEviT0_T1_)
        /*0df4*/ 	.word	0x00000000


	//----- nvinfo : EIATTR_REGCOUNT
	.align		4
.L_645:
        /*0df8*/ 	.byte	0x04, 0x2f
        /*0dfa*/ 	.short	(.L_647 - .L_646)
	.align		4
.L_646:
        /*0dfc*/ 	.word	index@(_ZN2at6native29vectorized_elementwise_kernelILi2ENS0_13AUnaryFunctorIbbbZNS0_19minimum_kernel_cudaERNS_18TensorIteratorBaseEEUlbbE_EESt5arrayIPcLm2EEEEviT0_T1_)
        /*0e00*/ 	.word	0x00000017


	//----- nvinfo : EIATTR_FRAME_SIZE
	.align		4
.L_647:
        /*0e04*/ 	.byte	0x04, 0x11
        /*0e06*/ 	.short	(.L_649 - .L_648)
	.align		4
.L_648:
        /*0e08*/ 	.word	index@(_ZN2at6native29vectorized_elementwise_kernelILi2ENS0_13AUnaryFunctorIbbbZNS0_19minimum_kernel_cudaERNS_18TensorIteratorBaseEEUlbbE_EESt5arrayIPcLm2EEEEviT0_T1_)
        /*0e0c*/ 	.word	0x00000000


	//----- nvinfo : EIATTR_REGCOUNT
	.align		4
.L_649:
        /*0e10*/ 	.byte	0x04, 0x2f
        /*0e12*/ 	.short	(.L_651 - .L_650)
	.align		4
.L_650:
        /*0e14*/ 	.word	index@(_ZN2at6native27unrolled_elementwise_kernelINS0_13AUnaryFunctorIbbbZNS0_19minimum_kernel_cudaERNS_18TensorIteratorBaseEEUlbbE_EESt5arrayIPcLm2EELi4E23TrivialOffsetCalculatorILi1EjESB_NS0_6memory15LoadWithoutCastENSC_16StoreWithoutCastEEEviT_T0_T2_T3_T4_T5_)
        /*0e18*/ 	.word	0x00000012


	//----- nvinfo : EIATTR_FRAME_SIZE
	.align		4
.L_651:
        /*0e1c*/ 	.byte	0x04, 0x11
        /*0e1e*/ 	.short	(.L_653 - .L_652)
	.align		4
.L_652:
        /*0e20*/ 	.word	index@(_ZN2at6native27unrolled_elementwise_kernelINS0_13AUnaryFunctorIbbbZNS0_19minimum_kernel_cudaERNS_18TensorIteratorBaseEEUlbbE_EESt5arrayIPcLm2EELi4E23TrivialOffsetCalculatorILi1EjESB_NS0_6memory15LoadWithoutCastENSC_16StoreWithoutCastEEEviT_T0_T2_T3_T4_T5_)
        /*0e24*/ 	.word	0x00000000


	//----- nvinfo : EIATTR_REGCOUNT
	.align		4
.L_653:
        /*0e28*/ 	.byte	0x04, 0x2f
        /*0e2a*/ 	.short	(.L_655 - .L_654)
	.align		4
.L_654:
        /*0e2c*/ 	.word	index@(_ZN2at6native18elementwise_kernelILi128ELi4EZNS0_22gpu_kernel_impl_nocastINS0_13AUnaryFunctorIbbbZNS0_19minimum_kernel_cudaERNS_18TensorIteratorBaseEEUlbbE_EEEEvS5_RKT_EUliE_EEviT1_)
        /*0e30*/ 	.word	0x0000000c


	//----- nvinfo : EIATTR_FRAME_SIZE
	.align		4
.L_655:
        /*0e34*/ 	.byte	0x04, 0x11
        /*0e36*/ 	.short	(.L_657 - .L_656)
	.align		4
.L_656:
        /*0e38*/ 	.word	index@(_ZN2at6native18elementwise_kernelILi128ELi4EZNS0_22gpu_kernel_impl_nocastINS0_13AUnaryFunctorIbbbZNS0_19minimum_kernel_cudaERNS_18TensorIteratorBaseEEUlbbE_EEEEvS5_RKT_EUliE_EEviT1_)
        /*0e3c*/ 	.word	0x00000000


	//----- nvinfo : EIATTR_REGCOUNT
	.align		4
.L_657:
        /*0e40*/ 	.byte	0x04, 0x2f
        /*0e42*/ 	.short	(.L_659 - .L_658)
	.align		4
.L_658:
        /*0e44*/ 	.word	index@(_ZN2at6native27unrolled_elementwise_kernelINS0_13AUnaryFunctorIbbbZNS0_19minimum_kernel_cudaERNS_18TensorIteratorBaseEEUlbbE_EESt5arrayIPcLm2EELi4E23TrivialOffsetCalculatorILi1EjESB_NS0_6memory12LoadWithCastILi1EEENSC_13StoreWithCastILi1EEEEEviT_T0_T2_T3_T4_T5_)
        /*0e48*/ 	.word	0x0000001e


	//----- nvinfo : EIATTR_FRAME_SIZE
	.align		4
.L_659:
        /*0e4c*/ 	.byte	0x04, 0x11
        /*0e4e*/ 	.short	(.L_661 - .L_660)
	.align		4
.L_660:
        /*0e50*/ 	.word	index@(_ZN2at6native27unrolled_elementwise_kernelINS0_13AUnaryFunctorIbbbZNS0_19minimum_kernel_cudaERNS_18TensorIteratorBaseEEUlbbE_EESt5arrayIPcLm2EELi4E23TrivialOffsetCalculatorILi1EjESB_NS0_6memory12LoadWithCastILi1EEENSC_13StoreWithCastILi1EEEEEviT_T0_T2_T3_T4_T5_)
        /*0e54*/ 	.word	0x00000000


	//----- nvinfo : EIATTR_REGCOUNT
	.align		4
.L_661:
        /*0e58*/ 	.byte	0x04, 0x2f
        /*0e5a*/ 	.short	(.L_663 - .L_662)
	.align		4
.L_662:
        /*0e5c*/ 	.word	index@(_ZN2at6native18elementwise_kernelILi128ELi4EZNS0_15gpu_kernel_implINS0_13AUnaryFunctorIbbbZNS0_19minimum_kernel_cudaERNS_18TensorIteratorBaseEEUlbbE_EEEEvS5_RKT_EUliE_EEviT1_)
        /*0e60*/ 	.word	0x0000001a


	//----- nvinfo : EIATTR_FRAME_SIZE
	.align		4
.L_663:
        /*0e64*/ 	.byte	0x04, 0x11
        /*0e66*/ 	.short	(.L_665 - .L_664)
	.align		4
.L_664:
        /*0e68*/ 	.word	index@(_ZN2at6native18elementwise_kernelILi128ELi4EZNS0_15gpu_kernel_implINS0_13AUnaryFunctorIbbbZNS0_19minimum_kernel_cudaERNS_18TensorIteratorBaseEEUlbbE_EEEEvS5_RKT_EUliE_EEviT1_)
        /*0e6c*/ 	.word	0x00000000


	//----- nvinfo : EIATTR_REGCOUNT
	.align		4
.L_665:
        /*0e70*/ 	.byte	0x04, 0x2f
        /*0e72*/ 	.short	(.L_667 - .L_666)
	.align		4
.L_666:
        /*0e74*/ 	.word	index@(_ZN2at6native29vectorized_elementwise_kernelILi8ENS0_13BinaryFunctorIhhhZZZNS0_19minimum_kernel_cudaERNS_18TensorIteratorBaseEENKUlvE_clEvENKUlvE_clEvEUlhhE_EESt5arrayIPcLm3EEEEviT0_T1_)
        /*0e78*/ 	.word	0x00000004


	//----- nvinfo : EIATTR_FRAME_SIZE
	.align		4
.L_667:
        /*0e7c*/ 	.byte	0x04, 0x11
        /*0e7e*/ 	.short	(.L_669 - .L_668)
	.align		4
.L_668:
        /*0e80*/ 	.word	index@(_ZN2at6native29vectorized_elementwise_kernelILi8ENS0_13BinaryFunctorIhhhZZZNS0_19minimum_kernel_cudaERNS_18TensorIteratorBaseEENKUlvE_clEvENKUlvE_clEvEUlhhE_EESt5arrayIPcLm3EEEEviT0_T1_)
        /*0e84*/ 	.word	0x00000000


	//----- nvinfo : EIATTR_REGCOUNT
	.align		4
.L_669:
        /*0e88*/ 	.byte	0x04, 0x2f
        /*0e8a*/ 	.short	(.L_671 - .L_670)
	.align		4
.L_670:
        /*0e8c*/ 	.word	index@(_ZN2at6native29vectorized_elementwise_kernelILi4ENS0_13BinaryFunctorIhhhZZZNS0_19minimum_kernel_cudaERNS_18TensorIteratorBaseEENKUlvE_clEvENKUlvE_clEvEUlhhE_EESt5arrayIPcLm3EEEEviT0_T1_)
        /*0e90*/ 	.word	0x00000020


	//----- nvinfo : EIATTR_FRAME_SIZE
	.align		4
.L_671:
        /*0e94*/ 	.byte	0x04, 0x11
        /*0e96*/ 	.short	(.L_673 - .L_672)
	.align		4
.L_672:
        /*0e98*/ 	.word	index@(_ZN2at6native29vectorized_elementwise_kernelILi4ENS0_13BinaryFunctorIhhhZZZNS0_19minimum_kernel_cudaERNS_18TensorIteratorBaseEENKUlvE_clEvENKUlvE_clEvEUlhhE_EESt5arrayIPcLm3EEEEviT0_T1_)
        /*0e9c*/ 	.word	0x00000000


	//----- nvinfo : EIATTR_REGCOUNT
	.align		4
.L_673:
        /*0ea0*/ 	.byte	0x04, 0x2f
        /*0ea2*/ 	.short	(.L_675 - .L_674)
	.align		4
.L_674:
        /*0ea4*/ 	.word	index@(_ZN2at6native29vectorized_elementwise_kernelILi2ENS0_13BinaryFunctorIhhhZZZNS0_19minimum_kernel_cudaERNS_18TensorIteratorBaseEENKUlvE_clEvENKUlvE_clEvEUlhhE_EESt5arrayIPcLm3EEEEviT0_T1_)
        /*0ea8*/ 	.word	0x00000020


	//----- nvinfo : EIATTR_FRAME_SIZE
	.align		4
.L_675:
        /*0eac*/ 	.byte	0x04, 0x11
        /*0eae*/ 	.short	(.L_677 - .L_676)
	.align		4
.L_676:
        /*0eb0*/ 	.word	index@(_ZN2at6native29vectorized_elementwise_kernelILi2ENS0_13BinaryFunctorIhhhZZZNS0_19minimum_kernel_cudaERNS_18TensorIteratorBaseEENKUlvE_clEvENKUlvE_clEvEUlhhE_EESt5arrayIPcLm3EEEEviT0_T1_)
        /*0eb4*/ 	.word	0x00000000


	//----- nvinfo : EIATTR_REGCOUNT
	.align		4
.L_677:
        /*0eb8*/ 	.byte	0x04, 0x2f
        /*0eba*/ 	.short	(.L_679 - .L_678)
	.align		4
.L_678:
        /*0ebc*/ 	.word	index@(_ZN2at6native27unrolled_elementwise_kernelINS0_13BinaryFunctorIhhhZZZNS0_19minimum_kernel_cudaERNS_18TensorIteratorBaseEENKUlvE_clEvENKUlvE_clEvEUlhhE_EESt5arrayIPcLm3EELi4E23TrivialOffsetCalculatorILi2EjESC_ILi1EjENS0_6memory15LoadWithoutCastENSF_16StoreWithoutCastEEEviT_T0_T2_T3_T4_T5_)
        /*0ec0*/ 	.word	0x00000018


	//----- nvinfo : EIATTR_FRAME_SIZE
	.align		4
.L_679:
        /*0ec4*/ 	.byte	0x04, 0x11
        /*0ec6*/ 	.short	(.L_681 - .L_680)
	.align		4
.L_680:
        /*0ec8*/ 	.word	index@(_ZN2at6native27unrolled_elementwise_kernelINS0_13BinaryFunctorIhhhZZZNS0_19minimum_kernel_cudaERNS_18TensorIteratorBaseEENKUlvE_clEvENKUlvE_clEvEUlhhE_EESt5arrayIPcLm3EELi4E23TrivialOffsetCalculatorILi2EjESC_ILi1EjENS0_6memory15LoadWithoutCastENSF_16StoreWithoutCastEEEviT_T0_T2_T3_T4_T5_)
        /*0ecc*/ 	.word	0x00000000


	//----- nvinfo : EIATTR_REGCOUNT
	.align		4
.L_681:
        /*0ed0*/ 	.byte	0x04, 0x2f
        /*0ed2*/ 	.short	(.L_683 - .L_682)
	.align		4
.L_682:
        /*0ed4*/ 	.word	index@(_ZN2at6native18elementwise_kernelILi128ELi4EZNS0_22gpu_kernel_impl_nocastINS0_13BinaryFunctorIhhhZZZNS0_19minimum_kernel_cudaERNS_18TensorIteratorBaseEENKUlvE_clEvENKUlvE_clEvEUlhhE_EEEEvS5_RKT_EUliE_EEviT1_)
        /*0ed8*/ 	.word	0x0000000c


	//----- nvinfo : EIATTR_FRAME_SIZE
	.align		4
.L_683:
        /*0edc*/ 	.byte	0x04, 0x11
        /*0ede*/ 	.short	(.L_685 - .L_684)
	.align		4
.L_684:
        /*0ee0*/ 	.word	index@(_ZN2at6native18elementwise_kernelILi128ELi4EZNS0_22gpu_kernel_impl_nocastINS0_13BinaryFunctorIhhhZZZNS0_19minimum_kernel_cudaERNS_18TensorIteratorBaseEENKUlvE_clEvENKUlvE_clEvEUlhhE_EEEEvS5_RKT_EUliE_EEviT1_)
        /*0ee4*/ 	.word	0x00000000


	//----- nvinfo : EIATTR_REGCOUNT
	.align		4
.L_685:
        /*0ee8*/ 	.byte	0x04, 0x2f
        /*0eea*/ 	.short	(.L_687 - .L_686)
	.align		4
.L_686:
        /*0eec*/ 	.word	index@(_ZN2at6native27unrolled_elementwise_kernelINS0_13BinaryFunctorIhhhZZZNS0_19minimum_kernel_cudaERNS_18TensorIteratorBaseEENKUlvE_clEvENKUlvE_clEvEUlhhE_EESt5arrayIPcLm3EELi4E23TrivialOffsetCalculatorILi2EjESC_ILi1EjENS0_6memory12LoadWithCastILi2EEENSF_13StoreWithCastILi1EEEEEviT_T0_T2_T3_T4_T5_)
        /*0ef0*/ 	.word	0x00000020


	//----- nvinfo : EIATTR_FRAME_SIZE
	.align		4
.L_687:
        /*0ef4*/ 	.byte	0x04, 0x11
        /*0ef6*/ 	.short	(.L_689 - .L_688)
	.align		4
.L_688:
        /*0ef8*/ 	.word	index@(_ZN2at6native27unrolled_elementwise_kernelINS0_13BinaryFunctorIhhhZZZNS0_19minimum_kernel_cudaERNS_18TensorIteratorBaseEENKUlvE_clEvENKUlvE_clEvEUlhhE_EESt5arrayIPcLm3EELi4E23TrivialOffsetCalculatorILi2EjESC_ILi1EjENS0_6memory12LoadWithCastILi2EEENSF_13StoreWithCastILi1EEEEEviT_T0_T2_T3_T4_T5_)
        /*0efc*/ 	.word	0x00000000


	//----- nvinfo : EIATTR_REGCOUNT
	.align		4
.L_689:
        /*0f00*/ 	.byte	0x04, 0x2f
        /*0f02*/ 	.short	(.L_691 - .L_690)
	.align		4
.L_690:
        /*0f04*/ 	.word	index@(_ZN2at6native18elementwise_kernelILi128ELi4EZNS0_15gpu_kernel_implINS0_13BinaryFunctorIhhhZZZNS0_19minimum_kernel_cudaERNS_18TensorIteratorBaseEENKUlvE_clEvENKUlvE_clEvEUlhhE_EEEEvS5_RKT_EUliE_EEviT1_)
        /*0f08*/ 	.word	0x0000001a


	//----- nvinfo : EIATTR_FRAME_SIZE
	.align		4
.L_691:
        /*0f0c*/ 	.byte	0x04, 0x11
        /*0f0e*/ 	.short	(.L_693 - .L_692)
	.align		4
.L_692:
        /*0f10*/ 	.word	index@(_ZN2at6native18elementwise_kernelILi128ELi4EZNS0_15gpu_kernel_implINS0_13BinaryFunctorIhhhZZZNS0_19minimum_kernel_cudaERNS_18TensorIteratorBaseEENKUlvE_clEvENKUlvE_clEvEUlhhE_EEEEvS5_RKT_EUliE_EEviT1_)
        /*0f14*/ 	.word	0x00000000


	//----- nvinfo : EIATTR_REGCOUNT
	.align		4
.L_693:
        /*0f18*/ 	.byte	0x04, 0x2f
        /*0f1a*/ 	.short	(.L_695 - .L_694)
	.align		4
.L_694:
        /*0f1c*/ 	.word	index@(_ZN2at6native29vectorized_elementwise_kernelILi8ENS0_13AUnaryFunctorIhhhZZZNS0_19minimum_kernel_cudaERNS_18TensorIteratorBaseEENKUlvE_clEvENKUlvE_clEvEUlhhE_EESt5arrayIPcLm2EEEEviT0_T1_)
        /*0f20*/ 	.word	0x00000004


	//----- nvinfo : EIATTR_FRAME_SIZE
	.align		4
.L_695:
        /*0f24*/ 	.byte	0x04, 0x11
        /*0f26*/ 	.short	(.L_697 - .L_696)
	.align		4
.L_696:
        /*0f28*/ 	.word	index@(_ZN2at6native29vectorized_elementwise_kernelILi8ENS0_13AUnaryFunctorIhhhZZZNS0_19minimum_kernel_cudaERNS_18TensorIteratorBaseEENKUlvE_clEvENKUlvE_clEvEUlhhE_EESt5arrayIPcLm2EEEEviT0_T1_)
        /*0f2c*/ 	.word	0x00000000


	//----- nvinfo : EIATTR_REGCOUNT
	.align		4
.L_697:
        /*0f30*/ 	.byte	0x04, 0x2f
        /*0f32*/ 	.short	(.L_699 - .L_698)
	.align		4
.L_698:
        /*0f34*/ 	.word	index@(_ZN2at6native29vectorized_elementwise_kernelILi4ENS0_13AUnaryFunctorIhhhZZZNS0_19minimum_kernel_cudaERNS_18TensorIteratorBaseEENKUlvE_clEvENKUlvE_clEvEUlhhE_EESt5arrayIPcLm2EEEEviT0_T1_)
        /*0f38*/ 	.word	0x0000001c


	//----- nvinfo : EIATTR_FRAME_SIZE
	.align		4
.L_699:
        /*0f3c*/ 	.byte	0x04, 0x11
        /*0f3e*/ 	.short	(.L_701 - .L_700)
	.align		4
.L_700:
        /*0f40*/ 	.word	index@(_ZN2at6native29vectorized_elementwise_kernelILi4ENS0_13AUnaryFunctorIhhhZZZNS0_19minimum_kernel_cudaERNS_18TensorIteratorBaseEENKUlvE_clEvENKUlvE_clEvEUlhhE_EESt5arrayIPcLm2EEEEviT0_T1_)
        /*0f44*/ 	.word	0x00000000


	//----- nvinfo : EIATTR_REGCOUNT
	.align		4
.L_701:
        /*0f48*/ 	.byte	0x04, 0x2f
        /*0f4a*/ 	.short	(.L_703 - .L_702)
	.align		4
.L_702:
        /*0f4c*/ 	.word	index@(_ZN2at6native29vectorized_elementwise_kernelILi2ENS0_13AUnaryFunctorIhhhZZZNS0_19minimum_kernel_cudaERNS_18TensorIteratorBaseEENKUlvE_clEvENKUlvE_clEvEUlhhE_EESt5arrayIPcLm2EEEEviT0_T1_)
        /*0f50*/ 	.word	0x0000001c


	//----- nvinfo : EIATTR_FRAME_SIZE
	.align		4
.L_703:
        /*0f54*/ 	.byte	0x04, 0x11
        /*0f56*/ 	.short	(.L_705 - .L_704)
	.align		4
.L_704:
        /*0f58*/ 	.word	index@(_ZN2at6native29vectorized_elementwise_kernelILi2ENS0_13AUnaryFunctorIhhhZZZNS0_19minimum_kernel_cudaERNS_18TensorIteratorBaseEENKUlvE_clEvENKUlvE_clEvEUlhhE_EESt5arrayIPcLm2EEEEviT0_T1_)
        /*0f5c*/ 	.word	0x00000000


	//----- nvinfo : EIATTR_REGCOUNT
	.align		4
.L_705:
        /*0f60*/ 	.byte	0x04, 0x2f
        /*0f62*/ 	.short	(.L_707 - .L_706)
	.align		4
.L_706:
        /*0f64*/ 	.word	index@(_ZN2at6native27unrolled_elementwise_kernelINS0_13AUnaryFunctorIhhhZZZNS0_19minimum_kernel_cudaERNS_18TensorIteratorBaseEENKUlvE_clEvENKUlvE_clEvEUlhhE_EESt5arrayIPcLm2EELi4E23TrivialOffsetCalculatorILi1EjESD_NS0_6memory15LoadWithoutCastENSE_16StoreWithoutCastEEEviT_T0_T2_T3_T4_T5_)
        /*0f68*/ 	.word	0x00000012


	//----- nvinfo : EIATTR_FRAME_SIZE
	.align		4
.L_707:
        /*0f6c*/ 	.byte	0x04, 0x11
        /*0f6e*/ 	.short	(.L_709 - .L_708)
	.align		4
.L_708:
        /*0f70*/ 	.word	index@(_ZN2at6native27unrolled_elementwise_kernelINS0_13AUnaryFunctorIhhhZZZNS0_19minimum_kernel_cudaERNS_18TensorIteratorBaseEENKUlvE_clEvENKUlvE_clEvEUlhhE_EESt5arrayIPcLm2EELi4E23TrivialOffsetCalculatorILi1EjESD_NS0_6memory15LoadWithoutCastENSE_16StoreWithoutCastEEEviT_T0_T2_T3_T4_T5_)
        /*0f74*/ 	.word	0x00000000


	//----- nvinfo : EIATTR_REGCOUNT
	.align		4
.L_709:
        /*0f78*/ 	.byte	0x04, 0x2f
        /*0f7a*/ 	.short	(.L_711 - .L_710)
	.align		4
.L_710:
        /*0f7c*/ 	.word	index@(_ZN2at6native18elementwise_kernelILi128ELi4EZNS0_22gpu_kernel_impl_nocastINS0_13AUnaryFunctorIhhhZZZNS0_19minimum_kernel_cudaERNS_18TensorIteratorBaseEENKUlvE_clEvENKUlvE_clEvEUlhhE_EEEEvS5_RKT_EUliE_EEviT1_)
        /*0f80*/ 	.word	0x0000000c


	//----- nvinfo : EIATTR_FRAME_SIZE
	.align		4
.L_711:
        /*0f84*/ 	.byte	0x04, 0x11
        /*0f86*/ 	.short	(.L_713 - .L_712)
	.align		4
.L_712:
        /*0f88*/ 	.word	index@(_ZN2at6native18elementwise_kernelILi128ELi4EZNS0_22gpu_kernel_impl_nocastINS0_13AUnaryFunctorIhhhZZZNS0_19minimum_kernel_cudaERNS_18TensorIteratorBaseEENKUlvE_clEvENKUlvE_clEvEUlhhE_EEEEvS5_RKT_EUliE_EEviT1_)
        /*0f8c*/ 	.word	0x00000000


	//----- nvinfo : EIATTR_REGCOUNT
	.align		4
.L_713:
        /*0f90*/ 	.byte	0x04, 0x2f
        /*0f92*/ 	.short	(.L_715 - .L_714)
	.align		4
.L_714:
        /*0f94*/ 	.word	index@(_ZN2at6native27unrolled_elementwise_kernelINS0_13AUnaryFunctorIhhhZZZNS0_19minimum_kernel_cudaERNS_18TensorIteratorBaseEENKUlvE_clEvENKUlvE_clEvEUlhhE_EESt5arrayIPcLm2EELi4E23TrivialOffsetCalculatorILi1EjESD_NS0_6memory12LoadWithCastILi1EEENSE_13StoreWithCastILi1EEEEEviT_T0_T2_T3_T4_T5_)
        /*0f98*/ 	.word	0x0000001d


	//----- nvinfo : EIATTR_FRAME_SIZE
	.align		4
.L_715:
        /*0f9c*/ 	.byte	0x04, 0x11
        /*0f9e*/ 	.short	(.L_717 - .L_716)
	.align		4
.L_716:
        /*0fa0*/ 	.word	index@(_ZN2at6native27unrolled_elementwise_kernelINS0_13AUnaryFunctorIhhhZZZNS0_19minimum_kernel_cudaERNS_18TensorIteratorBaseEENKUlvE_clEvENKUlvE_clEvEUlhhE_EESt5arrayIPcLm2EELi4E23TrivialOffsetCalculatorILi1EjESD_NS0_6memory12LoadWithCastILi1EEENSE_13StoreWithCastILi1EEEEEviT_T0_T2_T3_T4_T5_)
        /*0fa4*/ 	.word	0x00000000


	//----- nvinfo : EIATTR_REGCOUNT
	.align		4
.L_717:
        /*0fa8*/ 	.byte	0x04, 0x2f
        /*0faa*/ 	.short	(.L_719 - .L_718)
	.align		4
.L_718:
        /*0fac*/ 	.word	index@(_ZN2at6native18elementwise_kernelILi128ELi4EZNS0_15gpu_kernel_implINS0_13AUnaryFunctorIhhhZZZNS0_19minimum_kernel_cudaERNS_18TensorIteratorBaseEENKUlvE_clEvENKUlvE_clEvEUlhhE_EEEEvS5_RKT_EUliE_EEviT1_)
        /*0fb0*/ 	.word	0x0000001a


	//----- nvinfo : EIATTR_FRAME_SIZE
	.align		4
.L_719:
        /*0fb4*/ 	.byte	0x04, 0x11
        /*0fb6*/ 	.short	(.L_721 - .L_720)
	.align		4
.L_720:
        /*0fb8*/ 	.word	index@(_ZN2at6native18elementwise_kernelILi128ELi4EZNS0_15gpu_kernel_implINS0_13AUnaryFunctorIhhhZZZNS0_19minimum_kernel_cudaERNS_18TensorIteratorBaseEENKUlvE_clEvENKUlvE_clEvEUlhhE_EEEEvS5_RKT_EUliE_EEviT1_)
        /*0fbc*/ 	.word	0x00000000


	//----- nvinfo : EIATTR_REGCOUNT
	.align		4
.L_721:
        /*0fc0*/ 	.byte	0x04, 0x2f
        /*0fc2*/ 	.short	(.L_723 - .L_722)
	.align		4
.L_722:
        /*0fc4*/ 	.word	index@(_ZN2at6native29vectorized_elementwise_kernelILi8ENS0_13BinaryFunctorIaaaZZZNS0_19minimum_kernel_cudaERNS_18TensorIteratorBaseEENKUlvE_clEvENKUlvE0_clEvEUlaaE_EESt5arrayIPcLm3EEEEviT0_T1_)
        /*0fc8*/ 	.word	0x00000004


	//----- nvinfo : EIATTR_FRAME_SIZE
	.align		4
.L_723:
        /*0fcc*/ 	.byte	0x04, 0x11
        /*0fce*/ 	.short	(.L_725 - .L_724)
	.align		4
.L_724:
        /*0fd0*/ 	.word	index@(_ZN2at6native29vectorized_elementwise_kernelILi8ENS0_13BinaryFunctorIaaaZZZNS0_19minimum_kernel_cudaERNS_18TensorIteratorBaseEENKUlvE_clEvENKUlvE0_clEvEUlaaE_EESt5arrayIPcLm3EEEEviT0_T1_)
        /*0fd4*/ 	.word	0x00000000


	//----- nvinfo : EIATTR_REGCOUNT
	.align		4
.L_725:
        /*0fd8*/ 	.byte	0x04, 0x2f
        /*0fda*/ 	.short	(.L_727 - .L_726)
	.align		4
.L_726:
        /*0fdc*/ 	.word	index@(_ZN2at6native29vectorized_elementwise_kernelILi4ENS0_13BinaryFunctorIaaaZZZNS0_19minimum_kernel_cudaERNS_18TensorIteratorBaseEENKUlvE_clEvENKUlvE0_clEvEUlaaE_EESt5arrayIPcLm3EEEEviT0_T1_)
        /*0fe0*/ 	.word	0x00000020


	//----- nvinfo : EIATTR_FRAME_SIZE
	.align		4
.L_727:
        /*0fe4*/ 	.byte	0x04, 0x11
        /*0fe6*/ 	.short	(.L_729 - .L_728)
	.align		4
.L_728:
        /*0fe8*/ 	.word	index@(_ZN2at6native29vectorized_elementwise_kernelILi4ENS0_13BinaryFunctorIaaaZZZNS0_19minimum_kernel_cudaERNS_18TensorIteratorBaseEENKUlvE_clEvENKUlvE0_clEvEUlaaE_EESt5arrayIPcLm3EEEEviT0_T1_)
        /*0fec*/ 	.word	0x00000000


	//----- nvinfo : EIATTR_REGCOUNT
	.align		4
.L_729:
        /*0ff0*/ 	.byte	0x04, 0x2f
        /*0ff2*/ 	.short	(.L_731 - .L_730)
	.align		4
.L_730:
        /*0ff4*/ 	.word	index@(_ZN2at6native29vectorized_elementwise_kernelILi2ENS0_13BinaryFunctorIaaaZZZNS0_19minimum_kernel_cudaERNS_18TensorIteratorBaseEENKUlvE_clEvENKUlvE0_clEvEUlaaE_EESt5arrayIPcLm3EEEEviT0_T1_)
        /*0ff8*/ 	.word	0x00000020


	//----- nvinfo : EIATTR_FRAME_SIZE
	.align		4
.L_731:
        /*0ffc*/ 	.byte	0x04, 0x11
        /*0ffe*/ 	.short	(.L_733 - .L_732)
	.align		4
.L_732:
        /*1000*/ 	.word	index@(_ZN2at6native29vectorized_elementwise_kernelILi2ENS0_13BinaryFunctorIaaaZZZNS0_19minimum_kernel_cudaERNS_18TensorIteratorBaseEENKUlvE_clEvENKUlvE0_clEvEUlaaE_EESt5arrayIPcLm3EEEEviT0_T1_)
        /*1004*/ 	.word	0x00000000


	//----- nvinfo : EIATTR_REGCOUNT
	.align		4
.L_733:
        /*1008*/ 	.byte	0x04, 0x2f
        /*100a*/ 	.short	(.L_735 - .L_734)
	.align		4
.L_734:
        /*100c*/ 	.word	index@(_ZN2at6native27unrolled_elementwise_kernelINS0_13BinaryFunctorIaaaZZZNS0_19minimum_kernel_cudaERNS_18TensorIteratorBaseEENKUlvE_clEvENKUlvE0_clEvEUlaaE_EESt5arrayIPcLm3EELi4E23TrivialOffsetCalculatorILi2EjESC_ILi1EjENS0_6memory15LoadWithoutCastENSF_16StoreWithoutCastEEEviT_T0_T2_T3_T4_T5_)
        /*1010*/ 	.word	0x00000018


	//----- nvinfo : EIATTR_FRAME_SIZE
	.align		4
.L_735:
        /*1014*/ 	.byte	0x04, 0x11
        /*1016*/ 	.short	(.L_737 - .L_736)
	.align		4
.L_736:
        /*1018*/ 	.word	index@(_ZN2at6native27unrolled_elementwise_kernelINS0_13BinaryFunctorIaaaZZZNS0_19minimum_kernel_cudaERNS_18TensorIteratorBaseEENKUlvE_clEvENKUlvE0_clEvEUlaaE_EESt5arrayIPcLm3EELi4E23TrivialOffsetCalculatorILi2EjESC_ILi1EjENS0_6memory15LoadWithoutCastENSF_16StoreWithoutCastEEEviT_T0_T2_T3_T4_T5_)
        /*101c*/ 	.word	0x00000000


	//----- nvinfo : EIATTR_REGCOUNT
	.align		4
.L_737:
        /*1020*/ 	.byte	0x04, 0x2f
        /*1022*/ 	.short	(.L_739 - .L_738)
	.align		4
.L_738:
        /*1024*/ 	.word	index@(_ZN2at6native18elementwise_kernelILi128ELi4EZNS0_22gpu_kernel_impl_nocastINS0_13BinaryFunctorIaaaZZZNS0_19minimum_kernel_cudaERNS_18TensorIteratorBaseEENKUlvE_clEvENKUlvE0_clEvEUlaaE_EEEEvS5_RKT_EUliE_EEviT1_)
        /*1028*/ 	.word	0x0000000c


	//----- nvinfo : EIATTR_FRAME_SIZE
	.align		4
.L_739:
        /*102c*/ 	.byte	0x04, 0x11
        /*102e*/ 	.short	(.L_741 - .L_740)
	.align		4
.L_740:
        /*1030*/ 	.word	index@(_ZN2at6native18elementwise_kernelILi128ELi4EZNS0_22gpu_kernel_impl_nocastINS0_13BinaryFunctorIaaaZZZNS0_19minimum_kernel_cudaERNS_18TensorIteratorBaseEENKUlvE_clEvENKUlvE0_clEvEUlaaE_EEEEvS5_RKT_EUliE_EEviT1_)
        /*1034*/ 	.word	0x00000000


	//----- nvinfo : EIATTR_REGCOUNT
	.align		4
.L_741:
        /*1038*/ 	.byte	0x04, 0x2f
        /*103a*/ 	.short	(.L_743 - .L_742)
	.align		4
.L_742:
        /*103c*/ 	.word	index@(_ZN2at6native27unrolled_elementwise_kernelINS0_13BinaryFunctorIaaaZZZNS0_19minimum_kernel_cudaERNS_18TensorIteratorBaseEENKUlvE_clEvENKUlvE0_clEvEUlaaE_EESt5arrayIPcLm3EELi4E23TrivialOffsetCalculatorILi2EjESC_ILi1EjENS0_6memory12LoadWithCastILi2EEENSF_13StoreWithCastILi1EEEEEviT_T0_T2_T3_T4_T5_)
        /*1040*/ 	.word	0x00000020


	//----- nvinfo : EIATTR_FRAME_SIZE
	.align		4
.L_743:
        /*1044*/ 	.byte	0x04, 0x11
        /*1046*/ 	.short	(.L_745 - .L_744)
	.align		4
.L_744:
        /*1048*/ 	.word	index@(_ZN2at6native27unrolled_elementwise_kernelINS0_13BinaryFunctorIaaaZZZNS0_19minimum_kernel_cudaERNS_18TensorIteratorBaseEENKUlvE_clEvENKUlvE0_clEvEUlaaE_EESt5arrayIPcLm3EELi4E23TrivialOffsetCalculatorILi2EjESC_ILi1EjENS0_6memory12LoadWithCastILi2EEENSF_13StoreWithCastILi1EEEEEviT_T0_T2_T3_T4_T5_)
        /*104c*/ 	.word	0x00000000


	//----- nvinfo : EIATTR_REGCOUNT
	.align		4
.L_745:
        /*1050*/ 	.byte	0x04, 0x2f
        /*1052*/ 	.short	(.L_747 - .L_746)
	.align		4
.L_746:
        /*1054*/ 	.word	index@(_ZN2at6native18elementwise_kernelILi128ELi4EZNS0_15gpu_kernel_implINS0_13BinaryFunctorIaaaZZZNS0_19minimum_kernel_cudaERNS_18TensorIteratorBaseEENKUlvE_clEvENKUlvE0_clEvEUlaaE_EEEEvS5_RKT_EUliE_EEviT1_)
        /*1058*/ 	.word	0x0000001a


	//----- nvinfo : EIATTR_FRAME_SIZE
	.align		4
.L_747:
        /*105c*/ 	.byte	0x04, 0x11
        /*105e*/ 	.short	(.L_749 - .L_748)
	.align		4
.L_748:
        /*1060*/ 	.word	index@(_ZN2at6native18elementwise_kernelILi128ELi4EZNS0_15gpu_kernel_implINS0_13BinaryFunctorIaaaZZZNS0_19minimum_kernel_cudaERNS_18TensorIteratorBaseEENKUlvE_clEvENKUlvE0_clEvEUlaaE_EEEEvS5_RKT_EUliE_EEviT1_)
        /*1064*/ 	.word	0x00000000


	//----- nvinfo : EIATTR_REGCOUNT
	.align		4
.L_749:
        /*1068*/ 	.byte	0x04, 0x2f
        /*106a*/ 	.short	(.L_751 - .L_750)
	.align		4
.L_750:
        /*106c*/ 	.word	index@(_ZN2at6native29vectorized_elementwise_kernelILi8ENS0_13AUnaryFunctorIaaaZZZNS0_19minimum_kernel_cudaERNS_18TensorIteratorBaseEENKUlvE_clEvENKUlvE0_clEvEUlaaE_EESt5arrayIPcLm2EEEEviT0_T1_)
        /*1070*/ 	.word	0x00000004


	//----- nvinfo : EIATTR_FRAME_SIZE
	.align		4
.L_751:
        /*1074*/ 	.byte	0x04, 0x11
        /*1076*/ 	.short	(.L_753 - .L_752)
	.align		4
.L_752:
        /*1078*/ 	.word	index@(_ZN2at6native29vectorized_elementwise_kernelILi8ENS0_13AUnaryFunctorIaaaZZZNS0_19minimum_kernel_cudaERNS_18TensorIteratorBaseEENKUlvE_clEvENKUlvE0_clEvEUlaaE_EESt5arrayIPcLm2EEEEviT0_T1_)
        /*107c*/ 	.word	0x00000000


	//----- nvinfo : EIATTR_REGCOUNT
	.align		4
.L_753:
        /*1080*/ 	.byte	0x04, 0x2f
        /*1082*/ 	.short	(.L_755 - .L_754)
	.align		4
.L_754:
        /*1084*/ 	.word	index@(_ZN2at6native29vectorized_elementwise_kernelILi4ENS0_13AUnaryFunctorIaaaZZZNS0_19minimum_kernel_cudaERNS_18TensorIteratorBaseEENKUlvE_clEvENKUlvE0_clEvEUlaaE_EESt5arrayIPcLm2EEEEviT0_T1_)
        /*1088*/ 	.word	0x0000001c


	//----- nvinfo : EIATTR_FRAME_SIZE
	.align		4
.L_755:
        /*108c*/ 	.byte	0x04, 0x11
        /*108e*/ 	.short	(.L_757 - .L_756)
	.align		4
.L_756:
        /*1090*/ 	.word	index@(_ZN2at6native29vectorized_elementwise_kernelILi4ENS0_13AUnaryFunctorIaaaZZZNS0_19minimum_kernel_cudaERNS_18TensorIteratorBaseEENKUlvE_clEvENKUlvE0_clEvEUlaaE_EESt5arrayIPcLm2EEEEviT0_T1_)
        /*1094*/ 	.word	0x00000000


	//----- nvinfo : EIATTR_REGCOUNT
	.align		4
.L_757:
        /*1098*/ 	.byte	0x04, 0x2f
        /*109a*/ 	.short	(.L_759 - .L_758)
	.align		4
.L_758:
        /*109c*/ 	.word	index@(_ZN2at6native29vectorized_elementwise_kernelILi2ENS0_13AUnaryFunctorIaaaZZZNS0_19minimum_kernel_cudaERNS_18TensorIteratorBaseEENKUlvE_clEvENKUlvE0_clEvEUlaaE_EESt5arrayIPcLm2EEEEviT0_T1_)
        /*10a0*/ 	.word	0x0000001c


	//----- nvinfo : EIATTR_FRAME_SIZE
	.align		4
.L_759:
        /*10a4*/ 	.byte	0x04, 0x11
        /*10a6*/ 	.short	(.L_761 - .L_760)
	.align		4
.L_760:
        /*10a8*/ 	.word	index@(_ZN2at6native29vectorized_elementwise_kernelILi2ENS0_13AUnaryFunctorIaaaZZZNS0_19minimum_kernel_cudaERNS_18TensorIteratorBaseEENKUlvE_clEvENKUlvE0_clEvEUlaaE_EESt5arrayIPcLm2EEEEviT0_T1_)
        /*10ac*/ 	.word	0x00000000


	//----- nvinfo : EIATTR_REGCOUNT
	.align		4
.L_761:
        /*10b0*/ 	.byte	0x04, 0x2f
        /*10b2*/ 	.short	(.L_763 - .L_762)
	.align		4
.L_762:
        /*10b4*/ 	.word	index@(_ZN2at6native27unrolled_elementwise_kernelINS0_13AUnaryFunctorIaaaZZZNS0_19minimum_kernel_cudaERNS_18TensorIteratorBaseEENKUlvE_clEvENKUlvE0_clEvEUlaaE_EESt5arrayIPcLm2EELi4E23TrivialOffsetCalculatorILi1EjESD_NS0_6memory15LoadWithoutCastENSE_16StoreWithoutCastEEEviT_T0_T2_T3_T4_T5_)
        /*10b8*/ 	.word	0x00000012


	//----- nvinfo : EIATTR_FRAME_SIZE
	.align		4
.L_763:
        /*10bc*/ 	.byte	0x04, 0x11
        /*10be*/ 	.short	(.L_765 - .L_764)
	.align		4
.L_764:
        /*10c0*/ 	.word	index@(_ZN2at6native27unrolled_elementwise_kernelINS0_13AUnaryFunctorIaaaZZZNS0_19minimum_kernel_cudaERNS_18TensorIteratorBaseEENKUlvE_clEvENKUlvE0_clEvEUlaaE_EESt5arrayIPcLm2EELi4E23TrivialOffsetCalculatorILi1EjESD_NS0_6memory15LoadWithoutCastENSE_16StoreWithoutCastEEEviT_T0_T2_T3_T4_T5_)
        /*10c4*/ 	.word	0x00000000


	//----- nvinfo : EIATTR_REGCOUNT
	.align		4
.L_765:
        /*10c8*/ 	.byte	0x04, 0x2f
        /*10ca*/ 	.short	(.L_767 - .L_766)
	.align		4
.L_766:
        /*10cc*/ 	.word	index@(_ZN2at6native18elementwise_kernelILi128ELi4EZNS0_22gpu_kernel_impl_nocastINS0_13AUnaryFunctorIaaaZZZNS0_19minimum_kernel_cudaERNS_18TensorIteratorBaseEENKUlvE_clEvENKUlvE0_clEvEUlaaE_EEEEvS5_RKT_EUliE_EEviT1_)
        /*10d0*/ 	.word	0x0000000c


	//----- nvinfo : EIATTR_FRAME_SIZE
	.align		4
.L_767:
        /*10d4*/ 	.byte	0x04, 0x11
        /*10d6*/ 	.short	(.L_769 - .L_768)
	.align		4
.L_768:
        /*10d8*/ 	.word	index@(_ZN2at6native18elementwise_kernelILi128ELi4EZNS0_22gpu_kernel_impl_nocastINS0_13AUnaryFunctorIaaaZZZNS0_19minimum_kernel_cudaERNS_18TensorIteratorBaseEENKUlvE_clEvENKUlvE0_clEvEUlaaE_EEEEvS5_RKT_EUliE_EEviT1_)
        /*10dc*/ 	.word	0x00000000


	//----- nvinfo : EIATTR_REGCOUNT
	.align		4
.L_769:
        /*10e0*/ 	.byte	0x04, 0x2f
        /*10e2*/ 	.short	(.L_771 - .L_770)
	.align		4
.L_770:
        /*10e4*/ 	.word	index@(_ZN2at6native27unrolled_elementwise_kernelINS0_13AUnaryFunctorIaaaZZZNS0_19minimum_kernel_cudaERNS_18TensorIteratorBaseEENKUlvE_clEvENKUlvE0_clEvEUlaaE_EESt5arrayIPcLm2EELi4E23TrivialOffsetCalculatorILi1EjESD_NS0_6memory12LoadWithCastILi1EEENSE_13StoreWithCastILi1EEEEEviT_T0_T2_T3_T4_T5_)
        /*10e8*/ 	.word	0x0000001d


	//----- nvinfo : EIATTR_FRAME_SIZE
	.align		4
.L_771:
        /*10ec*/ 	.byte	0x04, 0x11
        /*10ee*/ 	.short	(.L_773 - .L_772)
	.align		4
.L_772:
        /*10f0*/ 	.word	index@(_ZN2at6native27unrolled_elementwise_kernelINS0_13AUnaryFunctorIaaaZZZNS0_19minimum_kernel_cudaERNS_18TensorIteratorBaseEENKUlvE_clEvENKUlvE0_clEvEUlaaE_EESt5arrayIPcLm2EELi4E23TrivialOffsetCalculatorILi1EjESD_NS0_6memory12LoadWithCastILi1EEENSE_13StoreWithCastILi1EEEEEviT_T0_T2_T3_T4_T5_)
        /*10f4*/ 	.word	0x00000000


	//----- nvinfo : EIATTR_REGCOUNT
	.align		4
.L_773:
        /*10f8*/ 	.byte	0x04, 0x2f
        /*10fa*/ 	.short	(.L_775 - .L_774)
	.align		4
.L_774:
        /*10fc*/ 	.word	index@(_ZN2at6native18elementwise_kernelILi128ELi4EZNS0_15gpu_kernel_implINS0_13AUnaryFunctorIaaaZZZNS0_19minimum_kernel_cudaERNS_18TensorIteratorBaseEENKUlvE_clEvENKUlvE0_clEvEUlaaE_EEEEvS5_RKT_EUliE_EEviT1_)
        /*1100*/ 	.word	0x0000001a


	//----- nvinfo : EIATTR_FRAME_SIZE
	.align		4
.L_775:
        /*1104*/ 	.byte	0x04, 0x11
        /*1106*/ 	.short	(.L_777 - .L_776)
	.align		4
.L_776:
        /*1108*/ 	.word	index@(_ZN2at6native18elementwise_kernelILi128ELi4EZNS0_15gpu_kernel_implINS0_13AUnaryFunctorIaaaZZZNS0_19minimum_kernel_cudaERNS_18TensorIteratorBaseEENKUlvE_clEvENKUlvE0_clEvEUlaaE_EEEEvS5_RKT_EUliE_EEviT1_)
        /*110c*/ 	.word	0x00000000


	//----- nvinfo : EIATTR_REGCOUNT
	.align		4
.L_777:
        /*1110*/ 	.byte	0x04, 0x2f
        /*1112*/ 	.short	(.L_779 - .L_778)
	.align		4
.L_778:
        /*1114*/ 	.word	index@(_ZN2at6native29vectorized_elementwise_kernelILi8ENS0_13BinaryFunctorIiiiZZZNS0_19minimum_kernel_cudaERNS_18TensorIteratorBaseEENKUlvE_clEvENKUlvE1_clEvEUliiE_EESt5arrayIPcLm3EEEEviT0_T1_)
        /*1118*/ 	.word	0x00000004


	//----- nvinfo : EIATTR_FRAME_SIZE
	.align		4
.L_779:
        /*111c*/ 	.byte	0x04, 0x11
        /*111e*/ 	.short	(.L_781 - .L_780)
	.align		4
.L_780:
        /*1120*/ 	.word	index@(_ZN2at6native29vectorized_elementwise_kernelILi8ENS0_13BinaryFunctorIiiiZZZNS0_19minimum_kernel_cudaERNS_18TensorIteratorBaseEENKUlvE_clEvENKUlvE1_clEvEUliiE_EESt5arrayIPcLm3EEEEviT0_T1_)
        /*1124*/ 	.word	0x00000000


	//----- nvinfo : EIATTR_REGCOUNT
	.align		4
.L_781:
        /*1128*/ 	.byte	0x04, 0x2f
        /*112a*/ 	.short	(.L_783 - .L_782)
	.align		4
.L_782:
        /*112c*/ 	.word	index@(_ZN2at6native29vectorized_elementwise_kernelILi4ENS0_13BinaryFunctorIiiiZZZNS0_19minimum_kernel_cudaERNS_18TensorIteratorBaseEENKUlvE_clEvENKUlvE1_clEvEUliiE_EESt5arrayIPcLm3EEEEviT0_T1_)
        /*1130*/ 	.word	0x00000020


	//----- nvinfo : EIATTR_FRAME_SIZE
	.align		4
.L_783:
        /*1134*/ 	.byte	0x04, 0x11
        /*1136*/ 	.short	(.L_785 - .L_784)
	.align		4
.L_784:
        /*1138*/ 	.word	index@(_ZN2at6native29vectorized_elementwise_kernelILi4ENS0_13BinaryFunctorIiiiZZZNS0_19minimum_kernel_cudaERNS_18TensorIteratorBaseEENKUlvE_clEvENKUlvE1_clEvEUliiE_EESt5arrayIPcLm3EEEEviT0_T1_)
        /*113c*/ 	.word	0x00000000


	//----- nvinfo : EIATTR_REGCOUNT
	.align		4
.L_785:
        /*1140*/ 	.byte	0x04, 0x2f
        /*1142*/ 	.short	(.L_787 - .L_786)
	.align		4
.L_786:
        /*1144*/ 	.word	index@(_ZN2at6native29vectorized_elementwise_kernelILi2ENS0_13BinaryFunctorIiiiZZZNS0_19minimum_kernel_cudaERNS_18TensorIteratorBaseEENKUlvE_clEvENKUlvE1_clEvEUliiE_EESt5arrayIPcLm3EEEEviT0_T1_)
        /*1148*/ 	.word	0x00000020


	//----- nvinfo : EIATTR_FRAME_SIZE
	.align		4
.L_787:
        /*114c*/ 	.byte	0x04, 0x11
        /*114e*/ 	.short	(.L_789 - .L_788)
	.align		4
.L_788:
        /*1150*/ 	.word	index@(_ZN2at6native29vectorized_elementwise_kernelILi2ENS0_13BinaryFunctorIiiiZZZNS0_19minimum_kernel_cudaERNS_18TensorIteratorBaseEENKUlvE_clEvENKUlvE1_clEvEUliiE_EESt5arrayIPcLm3EEEEviT0_T1_)
        /*1154*/ 	.word	0x00000000


	//----- nvinfo : EIATTR_REGCOUNT
	.align		4
.L_789:
        /*1158*/ 	.byte	0x04, 0x2f
        /*115a*/ 	.short	(.L_791 - .L_790)
	.align		4
.L_790:
        /*115c*/ 	.word	index@(_ZN2at6native27unrolled_elementwise_kernelINS0_13BinaryFunctorIiiiZZZNS0_19minimum_kernel_cudaERNS_18TensorIteratorBaseEENKUlvE_clEvENKUlvE1_clEvEUliiE_EESt5arrayIPcLm3EELi4E23TrivialOffsetCalculatorILi2EjESC_ILi1EjENS0_6memory15LoadWithoutCastENSF_16StoreWithoutCastEEEviT_T0_T2_T3_T4_T5_)
        /*1160*/ 	.word	0x0000001a


	//----- nvinfo : EIATTR_FRAME_SIZE
	.align		4
.L_791:
        /*1164*/ 	.byte	0x04, 0x11
        /*1166*/ 	.short	(.L_793 - .L_792)
	.align		4
.L_792:
        /*1168*/ 	.word	index@(_ZN2at6native27unrolled_elementwise_kernelINS0_13BinaryFunctorIiiiZZZNS0_19minimum_kernel_cudaERNS_18TensorIteratorBaseEENKUlvE_clEvENKUlvE1_clEvEUliiE_EESt5arrayIPcLm3EELi4E23TrivialOffsetCalculatorILi2EjESC_ILi1EjENS0_6memory15LoadWithoutCastENSF_16StoreWithoutCastEEEviT_T0_T2_T3_T4_T5_)
        /*116c*/ 	.word	0x00000000


	//----- nvinfo : EIATTR_REGCOUNT
	.align		4
.L_793:
        /*1170*/ 	.byte	0x04, 0x2f
        /*1172*/ 	.short	(.L_795 - .L_794)
	.align		4
.L_794:
        /*1174*/ 	.word	index@(_ZN2at6native18elementwise_kernelILi128ELi2EZNS0_22gpu_kernel_impl_nocastINS0_13BinaryFunctorIiiiZZZNS0_19minimum_kernel_cudaERNS_18TensorIteratorBaseEENKUlvE_clEvENKUlvE1_clEvEUliiE_EEEEvS5_RKT_EUliE_EEviT1_)
        /*1178*/ 	.word	0x0000000e


	//----- nvinfo : EIATTR_FRAME_SIZE
	.align		4
.L_795:
        /*117c*/ 	.byte	0x04, 0x11
        /*117e*/ 	.short	(.L_797 - .L_796)
	.align		4
.L_796:
        /*1180*/ 	.word	index@(_ZN2at6native18elementwise_kernelILi128ELi2EZNS0_22gpu_kernel_impl_nocastINS0_13BinaryFunctorIiiiZZZNS0_19minimum_kernel_cudaERNS_18TensorIteratorBaseEENKUlvE_clEvENKUlvE1_clEvEUliiE_EEEEvS5_RKT_EUliE_EEviT1_)
        /*1184*/ 	.word	0x00000000


	//----- nvinfo : EIATTR_REGCOUNT
	.align		4
.L_797:
        /*1188*/ 	.byte	0x04, 0x2f
        /*118a*/ 	.short	(.L_799 - .L_798)
	.align		4
.L_798:
        /*118c*/ 	.word	index@(_ZN2at6native27unrolled_elementwise_kernelINS0_13BinaryFunctorIiiiZZZNS0_19minimum_kernel_cudaERNS_18TensorIteratorBaseEENKUlvE_clEvENKUlvE1_clEvEUliiE_EESt5arrayIPcLm3EELi4E23TrivialOffsetCalculatorILi2EjESC_ILi1EjENS0_6memory12LoadWithCastILi2EEENSF_13StoreWithCastILi1EEEEEviT_T0_T2_T3_T4_T5_)
        /*1190*/ 	.word	0x00000020


	//----- nvinfo : EIATTR_FRAME_SIZE
	.align		4
.L_799:
        /*1194*/ 	.byte	0x04, 0x11
        /*1196*/ 	.short	(.L_801 - .L_800)
	.align		4
.L_800:
        /*1198*/ 	.word	index@(_ZN2at6native27unrolled_elementwise_kernelINS0_13BinaryFunctorIiiiZZZNS0_19minimum_kernel_cudaERNS_18TensorIteratorBaseEENKUlvE_clEvENKUlvE1_clEvEUliiE_EESt5arrayIPcLm3EELi4E23TrivialOffsetCalculatorILi2EjESC_ILi1EjENS0_6memory12LoadWithCastILi2EEENSF_13StoreWithCastILi1EEEEEviT_T0_T2_T3_T4_T5_)
        /*119c*/ 	.word	0x00000000


	//----- nvinfo : EIATTR_REGCOUNT
	.align		4
.L_801:
        /*11a0*/ 	.byte	0x04, 0x2f
        /*11a2*/ 	.short	(.L_803 - .L_802)
	.align		4
.L_802:
        /*11a4*/ 	.word	index@(_ZN2at6native18elementwise_kernelILi128ELi4EZNS0_15gpu_kernel_implINS0_13BinaryFunctorIiiiZZZNS0_19minimum_kernel_cudaERNS_18TensorIteratorBaseEENKUlvE_clEvENKUlvE1_clEvEUliiE_EEEEvS5_RKT_EUliE_EEviT1_)
        /*11a8*/ 	.word	0x0000001b


	//----- nvinfo : EIATTR_FRAME_SIZE
	.align		4
.L_803:
        /*11ac*/ 	.byte	0x04, 0x11
        /*11ae*/ 	.short	(.L_805 - .L_804)
	.align		4
.L_804:
        /*11b0*/ 	.word	index@(_ZN2at6native18elementwise_kernelILi128ELi4EZNS0_15gpu_kernel_implINS0_13BinaryFunctorIiiiZZZNS0_19minimum_kernel_cudaERNS_18TensorIteratorBaseEENKUlvE_clEvENKUlvE1_clEvEUliiE_EEEEvS5_RKT_EUliE_EEviT1_)
        /*11b4*/ 	.word	0x00000000


	//----- nvinfo : EIATTR_REGCOUNT
	.align		4
.L_805:
        /*11b8*/ 	.byte	0x04, 0x2f
        /*11ba*/ 	.short	(.L_807 - .L_806)
	.align		4
.L_806:
        /*11bc*/ 	.word	index@(_ZN2at6native29vectorized_elementwise_kernelILi8ENS0_13AUnaryFunctorIiiiZZZNS0_19minimum_kernel_cudaERNS_18TensorIteratorBaseEENKUlvE_clEvENKUlvE1_clEvEUliiE_EESt5arrayIPcLm2EEEEviT0_T1_)
        /*11c0*/ 	.word	0x00000004


	//----- nvinfo : EIATTR_FRAME_SIZE
	.align		4
.L_807:
        /*11c4*/ 	.byte	0x04, 0x11
        /*11c6*/ 	.short	(.L_809 - .L_808)
	.align		4
.L_808:
        /*11c8*/ 	.word	index@(_ZN2at6native29vectorized_elementwise_kernelILi8ENS0_13AUnaryFunctorIiiiZZZNS0_19minimum_kernel_cudaERNS_18TensorIteratorBaseEENKUlvE_clEvENKUlvE1_clEvEUliiE_EESt5arrayIPcLm2EEEEviT0_T1_)
        /*11cc*/ 	.word	0x00000000


	//----- nvinfo : EIATTR_REGCOUNT
	.align		4
.L_809:
        /*11d0*/ 	.byte	0x04, 0x2f
        /*11d2*/ 	.short	(.L_811 - .L_810)
	.align		4
.L_810:
        /*11d4*/ 	.word	index@(_ZN2at6native29vectorized_elementwise_kernelILi4ENS0_13AUnaryFunctorIiiiZZZNS0_19minimum_kernel_cudaERNS_18TensorIteratorBaseEENKUlvE_clEvENKUlvE1_clEvEUliiE_EESt5arrayIPcLm2EEEEviT0_T1_)
        /*11d8*/ 	.word	0x0000001c


	//----- nvinfo : EIATTR_FRAME_SIZE
	.align		4
.L_811:
        /*11dc*/ 	.byte	0x04, 0x11
        /*11de*/ 	.short	(.L_813 - .L_812)
	.align		4
.L_812:
        /*11e0*/ 	.word	index@(_ZN2at6native29vectorized_elementwise_kernelILi4ENS0_13AUnaryFunctorIiiiZZZNS0_19minimum_kernel_cudaERNS_18TensorIteratorBaseEENKUlvE_clEvENKUlvE1_clEvEUliiE_EESt5arrayIPcLm2EEEEviT0_T1_)
        /*11e4*/ 	.word	0x00000000


	//----- nvinfo : EIATTR_REGCOUNT
	.align		4
.L_813:
        /*11e8*/ 	.byte	0x04, 0x2f
        /*11ea*/ 	.short	(.L_815 - .L_814)
	.align		4
.L_814:
        /*11ec*/ 	.word	index@(_ZN2at6native29vectorized_elementwise_kernelILi2ENS0_13AUnaryFunctorIiiiZZZNS0_19minimum_kernel_cudaERNS_18TensorIteratorBaseEENKUlvE_clEvENKUlvE1_clEvEUliiE_EESt5arrayIPcLm2EEEEviT0_T1_)
        /*11f0*/ 	.word	0x0000001c


	//----- nvinfo : EIATTR_FRAME_SIZE
	.align		4
.L_815:
        /*11f4*/ 	.byte	0x04, 0x11
        /*11f6*/ 	.short	(.L_817 - .L_816)
	.align		4
.L_816:
        /*11f8*/ 	.word	index@(_ZN2at6native29vectorized_elementwise_kernelILi2ENS0_13AUnaryFunctorIiiiZZZNS0_19minimum_kernel_cudaERNS_18TensorIteratorBaseEENKUlvE_clEvENKUlvE1_clEvEUliiE_EESt5arrayIPcLm2EEEEviT0_T1_)
        /*11fc*/ 	.word	0x00000000


	//----- nvinfo : EIATTR_REGCOUNT
	.align		4
.L_817:
        /*1200*/ 	.byte	0x04, 0x2f
        /*1202*/ 	.short	(.L_819 - .L_818)
	.align		4
.L_818:
        /*1204*/ 	.word	index@(_ZN2at6native27unrolled_elementwise_kernelINS0_13AUnaryFunctorIiiiZZZNS0_19minimum_kernel_cudaERNS_18TensorIteratorBaseEENKUlvE_clEvENKUlvE1_clEvEUliiE_EESt5arrayIPcLm2EELi4E23TrivialOffsetCalculatorILi1EjESD_NS0_6memory15LoadWithoutCastENSE_16StoreWithoutCastEEEviT_T0_T2_T3_T4_T5_)
        /*1208*/ 	.word	0x00000014


	//----- nvinfo : EIATTR_FRAME_SIZE
	.align		4
.L_819:
        /*120c*/ 	.byte	0x04, 0x11
        /*120e*/ 	.short	(.L_821 - .L_820)
	.align		4
.L_820:
        /*1210*/ 	.word	index@(_ZN2at6native27unrolled_elementwise_kernelINS0_13AUnaryFunctorIiiiZZZNS0_19minimum_kernel_cudaERNS_18TensorIteratorBaseEENKUlvE_clEvENKUlvE1_clEvEUliiE_EESt5arrayIPcLm2EELi4E23TrivialOffsetCalculatorILi1EjESD_NS0_6memory15LoadWithoutCastENSE_16StoreWithoutCastEEEviT_T0_T2_T3_T4_T5_)
        /*1214*/ 	.word	0x00000000


	//----- nvinfo : EIATTR_REGCOUNT
	.align		4
.L_821:
        /*1218*/ 	.byte	0x04, 0x2f
        /*121a*/ 	.short	(.L_823 - .L_822)
	.align		4
.L_822:
        /*121c*/ 	.word	index@(_ZN2at6native18elementwise_kernelILi128ELi2EZNS0_22gpu_kernel_impl_nocastINS0_13AUnaryFunctorIiiiZZZNS0_19minimum_kernel_cudaERNS_18TensorIteratorBaseEENKUlvE_clEvENKUlvE1_clEvEUliiE_EEEEvS5_RKT_EUliE_EEviT1_)
        /*1220*/ 	.word	0x0000000c


	//----- nvinfo : EIATTR_FRAME_SIZE
	.align		4
.L_823:
        /*1224*/ 	.byte	0x04, 0x11
        /*1226*/ 	.short	(.L_825 - .L_824)
	.align		4
.L_824:
        /*1228*/ 	.word	index@(_ZN2at6native18elementwise_kernelILi128ELi2EZNS0_22gpu_kernel_impl_nocastINS0_13AUnaryFunctorIiiiZZZNS0_19minimum_kernel_cudaERNS_18TensorIteratorBaseEENKUlvE_clEvENKUlvE1_clEvEUliiE_EEEEvS5_RKT_EUliE_EEviT1_)
        /*122c*/ 	.word	0x00000000


	//----- nvinfo : EIATTR_REGCOUNT
	.align		4
.L_825:
        /*1230*/ 	.byte	0x04, 0x2f
        /*1232*/ 	.short	(.L_827 - .L_826)
	.align		4
.L_826:
        /*1234*/ 	.word	index@(_ZN2at6native27unrolled_elementwise_kernelINS0_13AUnaryFunctorIiiiZZZNS0_19minimum_kernel_cudaERNS_18TensorIteratorBaseEENKUlvE_clEvENKUlvE1_clEvEUliiE_EESt5arrayIPcLm2EELi4E23TrivialOffsetCalculatorILi1EjESD_NS0_6memory12LoadWithCastILi1EEENSE_13StoreWithCastILi1EEEEEviT_T0_T2_T3_T4_T5_)
        /*1238*/ 	.word	0x0000001c


	//----- nvinfo : EIATTR_FRAME_SIZE
	.align		4
.L_827:
        /*123c*/ 	.byte	0x04, 0x11
        /*123e*/ 	.short	(.L_829 - .L_828)
	.align		4
.L_828:
        /*1240*/ 	.word	index@(_ZN2at6native27unrolled_elementwise_kernelINS0_13AUnaryFunctorIiiiZZZNS0_19minimum_kernel_cudaERNS_18TensorIteratorBaseEENKUlvE_clEvENKUlvE1_clEvEUliiE_EESt5arrayIPcLm2EELi4E23TrivialOffsetCalculatorILi1EjESD_NS0_6memory12LoadWithCastILi1EEENSE_13StoreWithCastILi1EEEEEviT_T0_T2_T3_T4_T5_)
        /*1244*/ 	.word	0x00000000


	//----- nvinfo : EIATTR_REGCOUNT
	.align		4
.L_829:
        /*1248*/ 	.byte	0x04, 0x2f
        /*124a*/ 	.short	(.L_831 - .L_830)
	.align		4
.L_830:
        /*124c*/ 	.word	index@(_ZN2at6native18elementwise_kernelILi128ELi4EZNS0_15gpu_kernel_implINS0_13AUnaryFunctorIiiiZZZNS0_19minimum_kernel_cudaERNS_18TensorIteratorBaseEENKUlvE_clEvENKUlvE1_clEvEUliiE_EEEEvS5_RKT_EUliE_EEviT1_)
        /*1250*/ 	.word	0x0000001a


	//----- nvinfo : EIATTR_FRAME_SIZE
	.align		4
.L_831:
        /*1254*/ 	.byte	0x04, 0x11
        /*1256*/ 	.short	(.L_833 - .L_832)
	.align		4
.L_832:
        /*1258*/ 	.word	index@(_ZN2at6native18elementwise_kernelILi128ELi4EZNS0_15gpu_kernel_implINS0_13AUnaryFunctorIiiiZZZNS0_19minimum_kernel_cudaERNS_18TensorIteratorBaseEENKUlvE_clEvENKUlvE1_clEvEUliiE_EEEEvS5_RKT_EUliE_EEviT1_)
        /*125c*/ 	.word	0x00000000


	//----- nvinfo : EIATTR_REGCOUNT
	.align		4
.L_833:
        /*1260*/ 	.byte	0x04, 0x2f
        /*1262*/ 	.short	(.L_835 - .L_834)
	.align		4
.L_834:
        /*1264*/ 	.word	index@(_ZN2at6native29vectorized_elementwise_kernelILi8ENS0_13BinaryFunctorIlllZZZNS0_19minimum_kernel_cudaERNS_18TensorIteratorBaseEENKUlvE_clEvENKUlvE2_clEvEUlllE_EESt5arrayIPcLm3EEEEviT0_T1_)
        /*1268*/ 	.word	0x00000004


	//----- nvinfo : EIATTR_FRAME_SIZE
	.align		4
.L_835:
        /*126c*/ 	.byte	0x04, 0x11
        /*126e*/ 	.short	(.L_837 - .L_836)
	.align		4
.L_836:
        /*1270*/ 	.word	index@(_ZN2at6native29vectorized_elementwise_kernelILi8ENS0_13BinaryFunctorIlllZZZNS0_19minimum_kernel_cudaERNS_18TensorIteratorBaseEENKUlvE_clEvENKUlvE2_clEvEUlllE_EESt5arrayIPcLm3EEEEviT0_T1_)
        /*1274*/ 	.word	0x00000000


	//----- nvinfo : EIATTR_REGCOUNT
	.align		4
.L_837:
        /*1278*/ 	.byte	0x04, 0x2f
        /*127a*/ 	.short	(.L_839 - .L_838)
	.align		4
.L_838:
        /*127c*/ 	.word	index@(_ZN2at6native29vectorized_elementwise_kernelILi4ENS0_13BinaryFunctorIlllZZZNS0_19minimum_kernel_cudaERNS_18TensorIteratorBaseEENKUlvE_clEvENKUlvE2_clEvEUlllE_EESt5arrayIPcLm3EEEEviT0_T1_)
        /*1280*/ 	.word	0x00000028


	//----- nvinfo : EIATTR_FRAME_SIZE
	.align		4
.L_839:
        /*1284*/ 	.byte	0x04, 0x11
        /*1286*/ 	.short	(.L_841 - .L_840)
	.align		4
.L_840:
        /*1288*/ 	.word	index@(_ZN2at6native29vectorized_elementwise_kernelILi4ENS0_13BinaryFunctorIlllZZZNS0_19minimum_kernel_cudaERNS_18TensorIteratorBaseEENKUlvE_clEvENKUlvE2_clEvEUlllE_EESt5arrayIPcLm3EEEEviT0_T1_)
        /*128c*/ 	.word	0x00000000


	//----- nvinfo : EIATTR_REGCOUNT
	.align		4
.L_841:
        /*1290*/ 	.byte	0x04, 0x2f
        /*1292*/ 	.short	(.L_843 - .L_842)
	.align		4
.L_842:
        /*1294*/ 	.word	index@(_ZN2at6native29vectorized_elementwise_kernelILi2ENS0_13BinaryFunctorIlllZZZNS0_19minimum_kernel_cudaERNS_18TensorIteratorBaseEENKUlvE_clEvENKUlvE2_clEvEUlllE_EESt5arrayIPcLm3EEEEviT0_T1_)
        /*1298*/ 	.word	0x00000028


	//----- nvinfo : EIATTR_FRAME_SIZE
	.align		4
.L_843:
        /*129c*/ 	.byte	0x04, 0x11
        /*129e*/ 	.short	(.L_845 - .L_844)
	.align		4
.L_844:
        /*12a0*/ 	.word	index@(_ZN2at6native29vectorized_elementwise_kernelILi2ENS0_13BinaryFunctorIlllZZZNS0_19minimum_kernel_cudaERNS_18TensorIteratorBaseEENKUlvE_clEvENKUlvE2_clEvEUlllE_EESt5arrayIPcLm3EEEEviT0_T1_)
        /*12a4*/ 	.word	0x00000000


	//----- nvinfo : EIATTR_REGCOUNT
	.align		4
.L_845:
        /*12a8*/ 	.byte	0x04, 0x2f
        /*12aa*/ 	.short	(.L_847 - .L_846)
	.align		4
.L_846:
        /*12ac*/ 	.word	index@(_ZN2at6native27unrolled_elementwise_kernelINS0_13BinaryFunctorIlllZZZNS0_19minimum_kernel_cudaERNS_18TensorIteratorBaseEENKUlvE_clEvENKUlvE2_clEvEUlllE_EESt5arrayIPcLm3EELi4E23TrivialOffsetCalculatorILi2EjESC_ILi1EjENS0_6memory15LoadWithoutCastENSF_16StoreWithoutCastEEEviT_T0_T2_T3_T4_T5_)
        /*12b0*/ 	.word	0x00000020


	//----- nvinfo : EIATTR_FRAME_SIZE
	.align		4
.L_847:
        /*12b4*/ 	.byte	0x04, 0x11
        /*12b6*/ 	.short	(.L_849 - .L_848)
	.align		4
.L_848:
        /*12b8*/ 	.word	index@(_ZN2at6native27unrolled_elementwise_kernelINS0_13BinaryFunctorIlllZZZNS0_19minimum_kernel_cudaERNS_18TensorIteratorBaseEENKUlvE_clEvENKUlvE2_clEvEUlllE_EESt5arrayIPcLm3EELi4E23TrivialOffsetCalculatorILi2EjESC_ILi1EjENS0_6memory15LoadWithoutCastENSF_16StoreWithoutCastEEEviT_T0_T2_T3_T4_T5_)
        /*12bc*/ 	.word	0x00000000


	//----- nvinfo : EIATTR_REGCOUNT
	.align		4
.L_849:
        /*12c0*/ 	.byte	0x04, 0x2f
        /*12c2*/ 	.short	(.L_851 - .L_850)
	.align		4
.L_850:
        /*12c4*/ 	.word	index@(_ZN2at6native18elementwise_kernelILi128ELi2EZNS0_22gpu_kernel_impl_nocastINS0_13BinaryFunctorIlllZZZNS0_19minimum_kernel_cudaERNS_18TensorIteratorBaseEENKUlvE_clEvENKUlvE2_clEvEUlllE_EEEEvS5_RKT_EUliE_EEviT1_)
        /*12c8*/ 	.word	0x0000000e


	//----- nvinfo : EIATTR_FRAME_SIZE
	.align		4
.L_851:
        /*12cc*/ 	.byte	0x04, 0x11
        /*12ce*/ 	.short	(.L_853 - .L_852)
	.align		4
.L_852:
        /*12d0*/ 	.word	index@(_ZN2at6native18elementwise_kernelILi128ELi2EZNS0_22gpu_kernel_impl_nocastINS0_13BinaryFunctorIlllZZZNS0_19minimum_kernel_cudaERNS_18TensorIteratorBaseEENKUlvE_clEvENKUlvE2_clEvEUlllE_EEEEvS5_RKT_EUliE_EEviT1_)
        /*12d4*/ 	.word	0x00000000


	//----- nvinfo : EIATTR_REGCOUNT
	.align		4
.L_853:
        /*12d8*/ 	.byte	0x04, 0x2f
        /*12da*/ 	.short	(.L_855 - .L_854)
	.align		4
.L_854:
        /*12dc*/ 	.word	index@(_ZN2at6native27unrolled_elementwise_kernelINS0_13BinaryFunctorIlllZZZNS0_19minimum_kernel_cudaERNS_18TensorIteratorBaseEENKUlvE_clEvENKUlvE2_clEvEUlllE_EESt5arrayIPcLm3EELi4E23TrivialOffsetCalculatorILi2EjESC_ILi1EjENS0_6memory12LoadWithCastILi2EEENSF_13StoreWithCastILi1EEEEEviT_T0_T2_T3_T4_T5_)
        /*12e0*/ 	.word	0x00000028


	//----- nvinfo : EIATTR_FRAME_SIZE
	.align		4
.L_855:
        /*12e4*/ 	.byte	0x04, 0x11
        /*12e6*/ 	.short	(.L_857 - .L_856)
	.align		4
.L_856:
        /*12e8*/ 	.word	index@(_ZN2at6native27unrolled_elementwise_kernelINS0_13BinaryFunctorIlllZZZNS0_19minimum_kernel_cudaERNS_18TensorIteratorBaseEENKUlvE_clEvENKUlvE2_clEvEUlllE_EESt5arrayIPcLm3EELi4E23TrivialOffsetCalculatorILi2EjESC_ILi1EjENS0_6memory12LoadWithCastILi2EEENSF_13StoreWithCastILi1EEEEEviT_T0_T2_T3_T4_T5_)
        /*12ec*/ 	.word	0x00000000


	//----- nvinfo : EIATTR_REGCOUNT
	.align		4
.L_857:
        /*12f0*/ 	.byte	0x04, 0x2f
        /*12f2*/ 	.short	(.L_859 - .L_858)
	.align		4
.L_858:
        /*12f4*/ 	.word	index@(_ZN2at6native18elementwise_kernelILi128ELi4EZNS0_15gpu_kernel_implINS0_13BinaryFunctorIlllZZZNS0_19minimum_kernel_cudaERNS_18TensorIteratorBaseEENKUlvE_clEvENKUlvE2_clEvEUlllE_EEEEvS5_RKT_EUliE_EEviT1_)
        /*12f8*/ 	.word	0x0000001c


	//----- nvinfo : EIATTR_FRAME_SIZE
	.align		4
.L_859:
        /*12fc*/ 	.byte	0x04, 0x11
        /*12fe*/ 	.short	(.L_861 - .L_860)
	.align		4
.L_860:
        /*1300*/ 	.word	index@(_ZN2at6native18elementwise_kernelILi128ELi4EZNS0_15gpu_kernel_implINS0_13BinaryFunctorIlllZZZNS0_19minimum_kernel_cudaERNS_18TensorIteratorBaseEENKUlvE_clEvENKUlvE2_clEvEUlllE_EEEEvS5_RKT_EUliE_EEviT1_)
        /*1304*/ 	.word	0x00000000


	//----- nvinfo : EIATTR_REGCOUNT
	.align		4
.L_861:
        /*1308*/ 	.byte	0x04, 0x2f
        /*130a*/ 	.short	(.L_863 - .L_862)
	.align		4
.L_862:
        /*130c*/ 	.word	index@(_ZN2at6native29vectorized_elementwise_kernelILi8ENS0_13AUnaryFunctorIlllZZZNS0_19minimum_kernel_cudaERNS_18TensorIteratorBaseEENKUlvE_clEvENKUlvE2_clEvEUlllE_EESt5arrayIPcLm2EEEEviT0_T1_)
        /*1310*/ 	.word	0x00000004


	//----- nvinfo : EIATTR_FRAME_SIZE
	.align		4
.L_863:
        /*1314*/ 	.byte	0x04, 0x11
        /*1316*/ 	.short	(.L_865 - .L_864)
	.align		4
.L_864:
        /*1318*/ 	.word	index@(_ZN2at6native29vectorized_elementwise_kernelILi8ENS0_13AUnaryFunctorIlllZZZNS0_19minimum_kernel_cudaERNS_18TensorIteratorBaseEENKUlvE_clEvENKUlvE2_clEvEUlllE_EESt5arrayIPcLm2EEEEviT0_T1_)
        /*131c*/ 	.word	0x00000000


	//----- nvinfo : EIATTR_REGCOUNT
	.align		4
.L_865:
        /*1320*/ 	.byte	0x04, 0x2f
        /*1322*/ 	.short	(.L_867 - .L_866)
	.align		4
.L_866:
        /*1324*/ 	.word	index@(_ZN2at6native29vectorized_elementwise_kernelILi4ENS0_13AUnaryFunctorIlllZZZNS0_19minimum_kernel_cudaERNS_18TensorIteratorBaseEENKUlvE_clEvENKUlvE2_clEvEUlllE_EESt5arrayIPcLm2EEEEviT0_T1_)
        /*1328*/ 	.word	0x00000020


	//----- nvinfo : EIATTR_FRAME_SIZE
	.align		4
.L_867:
        /*132c*/ 	.byte	0x04, 0x11
        /*132e*/ 	.short	(.L_869 - .L_868)
	.align		4
.L_868:
        /*1330*/ 	.word	index@(_ZN2at6native29vectorized_elementwise_kernelILi4ENS0_13AUnaryFunctorIlllZZZNS0_19minimum_kernel_cudaERNS_18TensorIteratorBaseEENKUlvE_clEvENKUlvE2_clEvEUlllE_EESt5arrayIPcLm2EEEEviT0_T1_)
        /*1334*/ 	.word	0x00000000


	//----- nvinfo : EIATTR_REGCOUNT
	.align		4
.L_869:
        /*1338*/ 	.byte	0x04, 0x2f
        /*133a*/ 	.short	(.L_871 - .L_870)
	.align		4
.L_870:
        /*133c*/ 	.word	index@(_ZN2at6native29vectorized_elementwise_kernelILi2ENS0_13AUnaryFunctorIlllZZZNS0_19minimum_kernel_cudaERNS_18TensorIteratorBaseEENKUlvE_clEvENKUlvE2_clEvEUlllE_EESt5arrayIPcLm2EEEEviT0_T1_)
        /*1340*/ 	.word	0x00000020


	//----- nvinfo : EIATTR_FRAME_SIZE
	.align		4
.L_871:
        /*1344*/ 	.byte	0x04, 0x11
        /*1346*/ 	.short	(.L_873 - .L_872)
	.align		4
.L_872:
        /*1348*/ 	.word	index@(_ZN2at6native29vectorized_elementwise_kernelILi2ENS0_13AUnaryFunctorIlllZZZNS0_19minimum_kernel_cudaERNS_18TensorIteratorBaseEENKUlvE_clEvENKUlvE2_clEvEUlllE_EESt5arrayIPcLm2EEEEviT0_T1_)
        /*134c*/ 	.word	0x00000000


	//----- nvinfo : EIATTR_REGCOUNT
	.align		4
.L_873:
        /*1350*/ 	.byte	0x04, 0x2f
        /*1352*/ 	.short	(.L_875 - .L_874)
	.align		4
.L_874:
        /*1354*/ 	.word	index@(_ZN2at6native27unrolled_elementwise_kernelINS0_13AUnaryFunctorIlllZZZNS0_19minimum_kernel_cudaERNS_18TensorIteratorBaseEENKUlvE_clEvENKUlvE2_clEvEUlllE_EESt5arrayIPcLm2EELi4E23TrivialOffsetCalculatorILi1EjESD_NS0_6memory15LoadWithoutCastENSE_16StoreWithoutCastEEEviT_T0_T2_T3_T4_T5_)
        /*1358*/ 	.word	0x00000016


	//----- nvinfo : EIATTR_FRAME_SIZE
	.align		4
.L_875:
        /*135c*/ 	.byte	0x04, 0x11
        /*135e*/ 	.short	(.L_877 - .L_876)
	.align		4
.L_876:
        /*1360*/ 	.word	index@(_ZN2at6native27unrolled_elementwise_kernelINS0_13AUnaryFunctorIlllZZZNS0_19minimum_kernel_cudaERNS_18TensorIteratorBaseEENKUlvE_clEvENKUlvE2_clEvEUlllE_EESt5arrayIPcLm2EELi4E23TrivialOffsetCalculatorILi1EjESD_NS0_6memory15LoadWithoutCastENSE_16StoreWithoutCastEEEviT_T0_T2_T3_T4_T5_)
        /*1364*/ 	.word	0x00000000


	//----- nvinfo : EIATTR_REGCOUNT
	.align		4
.L_877:
        /*1368*/ 	.byte	0x04, 0x2f
        /*136a*/ 	.short	(.L_879 - .L_878)
	.align		4
.L_878:
        /*136c*/ 	.word	index@(_ZN2at6native18elementwise_kernelILi128ELi2EZNS0_22gpu_kernel_impl_nocastINS0_13AUnaryFunctorIlllZZZNS0_19minimum_kernel_cudaERNS_18TensorIteratorBaseEENKUlvE_clEvENKUlvE2_clEvEUlllE_EEEEvS5_RKT_EUliE_EEviT1_)
        /*1370*/ 	.word	0x0000000c


	//----- nvinfo : EIATTR_FRAME_SIZE
	.align		4
.L_879:
        /*1374*/ 	.byte	0x04, 0x11
        /*1376*/ 	.short	(.L_881 - .L_880)
	.align		4
.L_880:
        /*1378*/ 	.word	index@(_ZN2at6native18elementwise_kernelILi128ELi2EZNS0_22gpu_kernel_impl_nocastINS0_13AUnaryFunctorIlllZZZNS0_19minimum_kernel_cudaERNS_18TensorIteratorBaseEENKUlvE_clEvENKUlvE2_clEvEUlllE_EEEEvS5_RKT_EUliE_EEviT1_)
        /*137c*/ 	.word	0x00000000


	//----- nvinfo : EIATTR_REGCOUNT
	.align		4
.L_881:
        /*1380*/ 	.byte	0x04, 0x2f
        /*1382*/ 	.short	(.L_883 - .L_882)
	.align		4
.L_882:
        /*1384*/ 	.word	index@(_ZN2at6native27unrolled_elementwise_kernelINS0_13AUnaryFunctorIlllZZZNS0_19minimum_kernel_cudaERNS_18TensorIteratorBaseEENKUlvE_clEvENKUlvE2_clEvEUlllE_EESt5arrayIPcLm2EELi4E23TrivialOffsetCalculatorILi1EjESD_NS0_6memory12LoadWithCastILi1EEENSE_13StoreWithCastILi1EEEEEviT_T0_T2_T3_T4_T5_)
        /*1388*/ 	.word	0x00000020


	//----- nvinfo : EIATTR_FRAME_SIZE
	.align		4
.L_883:
        /*138c*/ 	.byte	0x04, 0x11
        /*138e*/ 	.short	(.L_885 - .L_884)
	.align		4
.L_884:
        /*1390*/ 	.word	index@(_ZN2at6native27unrolled_elementwise_kernelINS0_13AUnaryFunctorIlllZZZNS0_19minimum_kernel_cudaERNS_18TensorIteratorBaseEENKUlvE_clEvENKUlvE2_clEvEUlllE_EESt5arrayIPcLm2EELi4E23TrivialOffsetCalculatorILi1EjESD_NS0_6memory12LoadWithCastILi1EEENSE_13StoreWithCastILi1EEEEEviT_T0_T2_T3_T4_T5_)
        /*1394*/ 	.word	0x00000000


	//----- nvinfo : EIATTR_REGCOUNT
	.align		4
.L_885:
        /*1398*/ 	.byte	0x04, 0x2f
        /*139a*/ 	.short	(.L_887 - .L_886)
	.align		4
.L_886:
        /*139c*/ 	.word	index@(_ZN2at6native18elementwise_kernelILi128ELi4EZNS0_15gpu_kernel_implINS0_13AUnaryFunctorIlllZZZNS0_19minimum_kernel_cudaERNS_18TensorIteratorBaseEENKUlvE_clEvENKUlvE2_clEvEUlllE_EEEEvS5_RKT_EUliE_EEviT1_)
        /*13a0*/ 	.word	0x0000001a


	//----- nvinfo : EIATTR_FRAME_SIZE
	.align		4
.L_887:
        /*13a4*/ 	.byte	0x04, 0x11
        /*13a6*/ 	.short	(.L_889 - .L_888)
	.align		4
.L_888:
        /*13a8*/ 	.word	index@(_ZN2at6native18elementwise_kernelILi128ELi4EZNS0_15gpu_kernel_implINS0_13AUnaryFunctorIlllZZZNS0_19minimum_kernel_cudaERNS_18TensorIteratorBaseEENKUlvE_clEvENKUlvE2_clEvEUlllE_EEEEvS5_RKT_EUliE_EEviT1_)
        /*13ac*/ 	.word	0x00000000


	//----- nvinfo : EIATTR_REGCOUNT
	.align		4
.L_889:
        /*13b0*/ 	.byte	0x04, 0x2f
        /*13b2*/ 	.short	(.L_891 - .L_890)
	.align		4
.L_890:
        /*13b4*/ 	.word	index@(_ZN2at6native29vectorized_elementwise_kernelILi8ENS0_13BinaryFunctorIsssZZZNS0_19minimum_kernel_cudaERNS_18TensorIteratorBaseEENKUlvE_clEvENKUlvE3_clEvEUlssE_EESt5arrayIPcLm3EEEEviT0_T1_)
        /*13b8*/ 	.word	0x00000004


	//----- nvinfo : EIATTR_FRAME_SIZE
	.align		4
.L_891:
        /*13bc*/ 	.byte	0x04, 0x11
        /*13be*/ 	.short	(.L_893 - .L_892)
	.align		4
.L_892:
        /*13c0*/ 	.word	index@(_ZN2at6native29vectorized_elementwise_kernelILi8ENS0_13BinaryFunctorIsssZZZNS0_19minimum_kernel_cudaERNS_18TensorIteratorBaseEENKUlvE_clEvENKUlvE3_clEvEUlssE_EESt5arrayIPcLm3EEEEviT0_T1_)
        /*13c4*/ 	.word	0x00000000


	//----- nvinfo : EIATTR_REGCOUNT
	.align		4
.L_893:
        /*13c8*/ 	.byte	0x04, 0x2f
        /*13ca*/ 	.short	(.L_895 - .L_894)
	.align		4
.L_894:
        /*13cc*/ 	.word	index@(_ZN2at6native29vectorized_elementwise_kernelILi4ENS0_13BinaryFunctorIsssZZZNS0_19minimum_kernel_cudaERNS_18TensorIteratorBaseEENKUlvE_clEvENKUlvE3_clEvEUlssE_EESt5arrayIPcLm3EEEEviT0_T1_)
        /*13d0*/ 	.word	0x00000020


	//----- nvinfo : EIATTR_FRAME_SIZE
	.align		4
.L_895:
        /*13d4*/ 	.byte	0x04, 0x11
        /*13d6*/ 	.short	(.L_897 - .L_896)
	.align		4
.L_896:
        /*13d8*/ 	.word	index@(_ZN2at6native29vectorized_elementwise_kernelILi4ENS0_13BinaryFunctorIsssZZZNS0_19minimum_kernel_cudaERNS_18TensorIteratorBaseEENKUlvE_clEvENKUlvE3_clEvEUlssE_EESt5arrayIPcLm3EEEEviT0_T1_)
        /*13dc*/ 	.word	0x00000000


	//----- nvinfo : EIATTR_REGCOUNT
	.align		4
.L_897:
        /*13e0*/ 	.byte	0x04, 0x2f
        /*13e2*/ 	.short	(.L_899 - .L_898)
	.align		4
.L_898:
        /*13e4*/ 	.word	index@(_ZN2at6native29vectorized_elementwise_kernelILi2ENS0_13BinaryFunctorIsssZZZNS0_19minimum_kernel_cudaERNS_18TensorIteratorBaseEENKUlvE_clEvENKUlvE3_clEvEUlssE_EESt5arrayIPcLm3EEEEviT0_T1_)
        /*13e8*/ 	.word	0x00000020


	//----- nvinfo : EIATTR_FRAME_SIZE
	.align		4
.L_899:
        /*13ec*/ 	.byte	0x04, 0x11
        /*13ee*/ 	.short	(.L_901 - .L_900)
	.align		4
.L_900:
        /*13f0*/ 	.word	index@(_ZN2at6native29vectorized_elementwise_kernelILi2ENS0_13BinaryFunctorIsssZZZNS0_19minimum_kernel_cudaERNS_18TensorIteratorBaseEENKUlvE_clEvENKUlvE3_clEvEUlssE_EESt5arrayIPcLm3EEEEviT0_T1_)
        /*13f4*/ 	.word	0x00000000


	//----- nvinfo : EIATTR_REGCOUNT
	.align		4
.L_901:
        /*13f8*/ 	.byte	0x04, 0x2f
        /*13fa*/ 	.short	(.L_903 - .L_902)
	.align		4
.L_902:
        /*13fc*/ 	.word	index@(_ZN2at6native27unrolled_elementwise_kernelINS0_13BinaryFunctorIsssZZZNS0_19minimum_kernel_cudaERNS_18TensorIteratorBaseEENKUlvE_clEvENKUlvE3_clEvEUlssE_EESt5arrayIPcLm3EELi4E23TrivialOffsetCalculatorILi2EjESC_ILi1EjENS0_6memory15LoadWithoutCastENSF_16StoreWithoutCastEEEviT_T0_T2_T3_T4_T5_)
        /*1400*/ 	.word	0x0000001a


	//----- nvinfo : EIATTR_FRAME_SIZE
	.align		4
.L_903:
        /*1404*/ 	.byte	0x04, 0x11
        /*1406*/ 	.short	(.L_905 - .L_904)
	.align		4
.L_904:
        /*1408*/ 	.word	index@(_ZN2at6native27unrolled_elementwise_kernelINS0_13BinaryFunctorIsssZZZNS0_19minimum_kernel_cudaERNS_18TensorIteratorBaseEENKUlvE_clEvENKUlvE3_clEvEUlssE_EESt5arrayIPcLm3EELi4E23TrivialOffsetCalculatorILi2EjESC_ILi1EjENS0_6memory15LoadWithoutCastENSF_16StoreWithoutCastEEEviT_T0_T2_T3_T4_T5_)
        /*140c*/ 	.word	0x00000000


	//----- nvinfo : EIATTR_REGCOUNT
	.align		4
.L_905:
        /*1410*/ 	.byte	0x04, 0x2f
        /*1412*/ 	.short	(.L_907 - .L_906)
	.align		4
.L_906:
        /*1414*/ 	.word	index@(_ZN2at6native18elementwise_kernelILi128ELi4EZNS0_22gpu_kernel_impl_nocastINS0_13BinaryFunctorIsssZZZNS0_19minimum_kernel_cudaERNS_18TensorIteratorBaseEENKUlvE_clEvENKUlvE3_clEvEUlssE_EEEEvS5_RKT_EUliE_EEviT1_)
        /*1418*/ 	.word	0x0000000c


	//----- nvinfo : EIATTR_FRAME_SIZE
	.align		4
.L_907:
        /*141c*/ 	.byte	0x04, 0x11
        /*141e*/ 	.short	(.L_909 - .L_908)
	.align		4
.L_908:
        /*1420*/ 	.word	index@(_ZN2at6native18elementwise_kernelILi128ELi4EZNS0_22gpu_kernel_impl_nocastINS0_13BinaryFunctorIsssZZZNS0_19minimum_kernel_cudaERNS_18TensorIteratorBaseEENKUlvE_clEvENKUlvE3_clEvEUlssE_EEEEvS5_RKT_EUliE_EEviT1_)
        /*1424*/ 	.word	0x00000000


	//----- nvinfo : EIATTR_REGCOUNT
	.align		4
.L_909:
        /*1428*/ 	.byte	0x04, 0x2f
        /*142a*/ 	.short	(.L_911 - .L_910)
	.align		4
.L_910:
        /*142c*/ 	.word	index@(_ZN2at6native27unrolled_elementwise_kernelINS0_13BinaryFunctorIsssZZZNS0_19minimum_kernel_cudaERNS_18TensorIteratorBaseEENKUlvE_clEvENKUlvE3_clEvEUlssE_EESt5arrayIPcLm3EELi4E23TrivialOffsetCalculatorILi2EjESC_ILi1EjENS0_6memory12LoadWithCastILi2EEENSF_13StoreWithCastILi1EEEEEviT_T0_T2_T3_T4_T5_)
        /*1430*/ 	.word	0x00000020


	//----- nvinfo : EIATTR_FRAME_SIZE
	.align		4
.L_911:
        /*1434*/ 	.byte	0x04, 0x11
        /*1436*/ 	.short	(.L_913 - .L_912)
	.align		4
.L_912:
        /*1438*/ 	.word	index@(_ZN2at6native27unrolled_elementwise_kernelINS0_13BinaryFunctorIsssZZZNS0_19minimum_kernel_cudaERNS_18TensorIteratorBaseEENKUlvE_clEvENKUlvE3_clEvEUlssE_EESt5arrayIPcLm3EELi4E23TrivialOffsetCalculatorILi2EjESC_ILi1EjENS0_6memory12LoadWithCastILi2EEENSF_13StoreWithCastILi1EEEEEviT_T0_T2_T3_T4_T5_)
        /*143c*/ 	.word	0x00000000


	//----- nvinfo : EIATTR_REGCOUNT
	.align		4
.L_913:
        /*1440*/ 	.byte	0x04, 0x2f
        /*1442*/ 	.short	(.L_915 - .L_914)
	.align		4
.L_914:
        /*1444*/ 	.word	index@(_ZN2at6native18elementwise_kernelILi128ELi4EZNS0_15gpu_kernel_implINS0_13BinaryFunctorIsssZZZNS0_19minimum_kernel_cudaERNS_18TensorIteratorBaseEENKUlvE_clEvENKUlvE3_clEvEUlssE_EEEEvS5_RKT_EUliE_EEviT1_)
        /*1448*/ 	.word	0x0000001a


	//----- nvinfo : EIATTR_FRAME_SIZE
	.align		4
.L_915:
        /*144c*/ 	.byte	0x04, 0x11
        /*144e*/ 	.short	(.L_917 - .L_916)
	.align		4
.L_916:
        /*1450*/ 	.word	index@(_ZN2at6native18elementwise_kernelILi128ELi4EZNS0_15gpu_kernel_implINS0_13BinaryFunctorIsssZZZNS0_19minimum_kernel_cudaERNS_18TensorIteratorBaseEENKUlvE_clEvENKUlvE3_clEvEUlssE_EEEEvS5_RKT_EUliE_EEviT1_)
        /*1454*/ 	.word	0x00000000


	//----- nvinfo : EIATTR_REGCOUNT
	.align		4
.L_917:
        /*1458*/ 	.byte	0x04, 0x2f
        /*145a*/ 	.short	(.L_919 - .L_918)
	.align		4
.L_918:
        /*145c*/ 	.word	index@(_ZN2at6native29vectorized_elementwise_kernelILi8ENS0_13AUnaryFunctorIsssZZZNS0_19minimum_kernel_cudaERNS_18TensorIteratorBaseEENKUlvE_clEvENKUlvE3_clEvEUlssE_EESt5arrayIPcLm2EEEEviT0_T1_)
        /*1460*/ 	.word	0x00000004


	//----- nvinfo : EIATTR_FRAME_SIZE
	.align		4
.L_919:
        /*1464*/ 	.byte	0x04, 0x11
        /*1466*/ 	.short	(.L_921 - .L_920)
	.align		4
.L_920:
        /*1468*/ 	.word	index@(_ZN2at6native29vectorized_elementwise_kernelILi8ENS0_13AUnaryFunctorIsssZZZNS0_19minimum_kernel_cudaERNS_18TensorIteratorBaseEENKUlvE_clEvENKUlvE3_clEvEUlssE_EESt5arrayIPcLm2EEEEviT0_T1_)
        /*146c*/ 	.word	0x00000000


	//----- nvinfo : EIATTR_REGCOUNT
	.align		4
.L_921:
        /*1470*/ 	.byte	0x04, 0x2f
        /*1472*/ 	.short	(.L_923 - .L_922)
	.align		4
.L_922:
        /*1474*/ 	.word	index@(_ZN2at6native29vectorized_elementwise_kernelILi4ENS0_13AUnaryFunctorIsssZZZNS0_19minimum_kernel_cudaERNS_18TensorIteratorBaseEENKUlvE_clEvENKUlvE3_clEvEUlssE_EESt5arrayIPcLm2EEEEviT0_T1_)
        /*1478*/ 	.word	0x0000001f


	//----- nvinfo : EIATTR_FRAME_SIZE
	.align		4
.L_923:
        /*147c*/ 	.byte	0x04, 0x11
        /*147e*/ 	.short	(.L_925 - .L_924)
	.align		4
.L_924:
        /*1480*/ 	.word	index@(_ZN2at6native29vectorized_elementwise_kernelILi4ENS0_13AUnaryFunctorIsssZZZNS0_19minimum_kernel_cudaERNS_18TensorIteratorBaseEENKUlvE_clEvENKUlvE3_clEvEUlssE_EESt5arrayIPcLm2EEEEviT0_T1_)
        /*1484*/ 	.word	0x00000000


	//----- nvinfo : EIATTR_REGCOUNT
	.align		4
.L_925:
        /*1488*/ 	.byte	0x04, 0x2f
        /*148a*/ 	.short	(.L_927 - .L_926)
	.align		4
.L_926:
        /*148c*/ 	.word	index@(_ZN2at6native29vectorized_elementwise_kernelILi2ENS0_13AUnaryFunctorIsssZZZNS0_19minimum_kernel_cudaERNS_18TensorIteratorBaseEENKUlvE_clEvENKUlvE3_clEvEUlssE_EESt5arrayIPcLm2EEEEviT0_T1_)
        /*1490*/ 	.word	0x0000001f


	//----- nvinfo : EIATTR_FRAME_SIZE
	.align		4
.L_927:
        /*1494*/ 	.byte	0x04, 0x11
        /*1496*/ 	.short	(.L_929 - .L_928)
	.align		4
.L_928:
        /*1498*/ 	.word	index@(_ZN2at6native29vectorized_elementwise_kernelILi2ENS0_13AUnaryFunctorIsssZZZNS0_19minimum_kernel_cudaERNS_18TensorIteratorBaseEENKUlvE_clEvENKUlvE3_clEvEUlssE_EESt5arrayIPcLm2EEEEviT0_T1_)
        /*149c*/ 	.word	0x00000000


	//----- nvinfo : EIATTR_REGCOUNT
	.align		4
.L_929:
        /*14a0*/ 	.byte	0x04, 0x2f
        /*14a2*/ 	.short	(.L_931 - .L_930)
	.align		4
.L_930:
        /*14a4*/ 	.word	index@(_ZN2at6native27unrolled_elementwise_kernelINS0_13AUnaryFunctorIsssZZZNS0_19minimum_kernel_cudaERNS_18TensorIteratorBaseEENKUlvE_clEvENKUlvE3_clEvEUlssE_EESt5arrayIPcLm2EELi4E23TrivialOffsetCalculatorILi1EjESD_NS0_6memory15LoadWithoutCastENSE_16StoreWithoutCastEEEviT_T0_T2_T3_T4_T5_)
        /*14a8*/ 	.word	0x00000013


	//----- nvinfo : EIATTR_FRAME_SIZE
	.align		4
.L_931:
        /*14ac*/ 	.byte	0x04, 0x11
        /*14ae*/ 	.short	(.L_933 - .L_932)
	.align		4
.L_932:
        /*14b0*/ 	.word	index@(_ZN2at6native27unrolled_elementwise_kernelINS0_13AUnaryFunctorIsssZZZNS0_19minimum_kernel_cudaERNS_18TensorIteratorBaseEENKUlvE_clEvENKUlvE3_clEvEUlssE_EESt5arrayIPcLm2EELi4E23TrivialOffsetCalculatorILi1EjESD_NS0_6memory15LoadWithoutCastENSE_16StoreWithoutCastEEEviT_T0_T2_T3_T4_T5_)
        /*14b4*/ 	.word	0x00000000


	//----- nvinfo : EIATTR_REGCOUNT
	.align		4
.L_933:
        /*14b8*/ 	.byte	0x04, 0x2f
        /*14ba*/ 	.short	(.L_935 - .L_934)
	.align		4
.L_934:
        /*14bc*/ 	.word	index@(_ZN2at6native18elementwise_kernelILi128ELi4EZNS0_22gpu_kernel_impl_nocastINS0_13AUnaryFunctorIsssZZZNS0_19minimum_kernel_cudaERNS_18TensorIteratorBaseEENKUlvE_clEvENKUlvE3_clEvEUlssE_EEEEvS5_RKT_EUliE_EEviT1_)
        /*14c0*/ 	.word	0x0000000c


	//----- nvinfo : EIATTR_FRAME_SIZE
	.align		4
.L_935:
        /*14c4*/ 	.byte	0x04, 0x11
        /*14c6*/ 	.short	(.L_937 - .L_936)
	.align		4
.L_936:
        /*14c8*/ 	.word	index@(_ZN2at6native18elementwise_kernelILi128ELi4EZNS0_22gpu_kernel_impl_nocastINS0_13AUnaryFunctorIsssZZZNS0_19minimum_kernel_cudaERNS_18TensorIteratorBaseEENKUlvE_clEvENKUlvE3_clEvEUlssE_EEEEvS5_RKT_EUliE_EEviT1_)
        /*14cc*/ 	.word	0x00000000


	//----- nvinfo : EIATTR_REGCOUNT
	.align		4
.L_937:
        /*14d0*/ 	.byte	0x04, 0x2f
        /*14d2*/ 	.short	(.L_939 - .L_938)
	.align		4
.L_938:
        /*14d4*/ 	.word	index@(_ZN2at6native27unrolled_elementwise_kernelINS0_13AUnaryFunctorIsssZZZNS0_19minimum_kernel_cudaERNS_18TensorIteratorBaseEENKUlvE_clEvENKUlvE3_clEvEUlssE_EESt5arrayIPcLm2EELi4E23TrivialOffsetCalculatorILi1EjESD_NS0_6memory12LoadWithCastILi1EEENSE_13StoreWithCastILi1EEEEEviT_T0_T2_T3_T4_T5_)
        /*14d8*/ 	.word	0x0000001c


	//----- nvinfo : EIATTR_FRAME_SIZE
	.align		4
.L_939:
        /*14dc*/ 	.byte	0x04, 0x11
        /*14de*/ 	.short	(.L_941 - .L_940)
	.align		4
.L_940:
        /*14e0*/ 	.word	index@(_ZN2at6native27unrolled_elementwise_kernelINS0_13AUnaryFunctorIsssZZZNS0_19minimum_kernel_cudaERNS_18TensorIteratorBaseEENKUlvE_clEvENKUlvE3_clEvEUlssE_EESt5arrayIPcLm2EELi4E23TrivialOffsetCalculatorILi1EjESD_NS0_6memory12LoadWithCastILi1EEENSE_13StoreWithCastILi1EEEEEviT_T0_T2_T3_T4_T5_)
        /*14e4*/ 	.word	0x00000000


	//----- nvinfo : EIATTR_REGCOUNT
	.align		4
.L_941:
        /*14e8*/ 	.byte	0x04, 0x2f
        /*14ea*/ 	.short	(.L_943 - .L_942)
	.align		4
.L_942:
        /*14ec*/ 	.word	index@(_ZN2at6native18elementwise_kernelILi128ELi4EZNS0_15gpu_kernel_implINS0_13AUnaryFunctorIsssZZZNS0_19minimum_kernel_cudaERNS_18TensorIteratorBaseEENKUlvE_clEvENKUlvE3_clEvEUlssE_EEEEvS5_RKT_EUliE_EEviT1_)
        /*14f0*/ 	.word	0x0000001a


	//----- nvinfo : EIATTR_FRAME_SIZE
	.align		4
.L_943:
        /*14f4*/ 	.byte	0x04, 0x11
        /*14f6*/ 	.short	(.L_945 - .L_944)
	.align		4
.L_944:
        /*14f8*/ 	.word	index@(_ZN2at6native18elementwise_kernelILi128ELi4EZNS0_15gpu_kernel_implINS0_13AUnaryFunctorIsssZZZNS0_19minimum_kernel_cudaERNS_18TensorIteratorBaseEENKUlvE_clEvENKUlvE3_clEvEUlssE_EEEEvS5_RKT_EUliE_EEviT1_)
        /*14fc*/ 	.word	0x00000000


	//----- nvinfo : EIATTR_REGCOUNT
	.align		4
.L_945:
        /*1500*/ 	.byte	0x04, 0x2f
        /*1502*/ 	.short	(.L_947 - .L_946)
	.align		4
.L_946:
        /*1504*/ 	.word	index@(_ZN2at6native29vectorized_elementwise_kernelILi8ENS0_13BinaryFunctorIdddZZZNS0_19minimum_kernel_cudaERNS_18TensorIteratorBaseEENKUlvE0_clEvENKUlvE_clEvEUlddE_EESt5arrayIPcLm3EEEEviT0_T1_)
        /*1508*/ 	.word	0x00000004


	//----- nvinfo : EIATTR_FRAME_SIZE
	.align		4
.L_947:
        /*150c*/ 	.byte	0x04, 0x11
        /*150e*/ 	.short	(.L_949 - .L_948)
	.align		4
.L_948:
        /*1510*/ 	.word	index@(_ZN2at6native29vectorized_elementwise_kernelILi8ENS0_13BinaryFunctorIdddZZZNS0_19minimum_kernel_cudaERNS_18TensorIteratorBaseEENKUlvE0_clEvENKUlvE_clEvEUlddE_EESt5arrayIPcLm3EEEEviT0_T1_)
        /*1514*/ 	.word	0x00000000


	//----- nvinfo : EIATTR_REGCOUNT
	.align		4
.L_949:
        /*1518*/ 	.byte	0x04, 0x2f
        /*151a*/ 	.short	(.L_951 - .L_950)
	.align		4
.L_950:
        /*151c*/ 	.word	index@(_ZN2at6native29vectorized_elementwise_kernelILi4ENS0_13BinaryFunctorIdddZZZNS0_19minimum_kernel_cudaERNS_18TensorIteratorBaseEENKUlvE0_clEvENKUlvE_clEvEUlddE_EESt5arrayIPcLm3EEEEviT0_T1_)
        /*1520*/ 	.word	0x00000030


	//----- nvinfo : EIATTR_FRAME_SIZE
	.align		4
.L_951:
        /*1524*/ 	.byte	0x04, 0x11
        /*1526*/ 	.short	(.L_953 - .L_952)
	.align		4
.L_952:
        /*1528*/ 	.word	index@(_ZN2at6native29vectorized_elementwise_kernelILi4ENS0_13BinaryFunctorIdddZZZNS0_19minimum_kernel_cudaERNS_18TensorIteratorBaseEENKUlvE0_clEvENKUlvE_clEvEUlddE_EESt5arrayIPcLm3EEEEviT0_T1_)
        /*152c*/ 	.word	0x00000000


	//----- nvinfo : EIATTR_REGCOUNT
	.align		4
.L_953:
        /*1530*/ 	.byte	0x04, 0x2f
        /*1532*/ 	.short	(.L_955 - .L_954)
	.align		4
.L_954:
        /*1534*/ 	.word	index@(_ZN2at6native29vectorized_elementwise_kernelILi2ENS0_13BinaryFunctorIdddZZZNS0_19minimum_kernel_cudaERNS_18TensorIteratorBaseEENKUlvE0_clEvENKUlvE_clEvEUlddE_EESt5arrayIPcLm3EEEEviT0_T1_)
        /*1538*/ 	.word	0x00000030


	//----- nvinfo : EIATTR_FRAME_SIZE
	.align		4
.L_955:
        /*153c*/ 	.byte	0x04, 0x11
        /*153e*/ 	.short	(.L_957 - .L_956)
	.align		4
.L_956:
        /*1540*/ 	.word	index@(_ZN2at6native29vectorized_elementwise_kernelILi2ENS0_13BinaryFunctorIdddZZZNS0_19minimum_kernel_cudaERNS_18TensorIteratorBaseEENKUlvE0_clEvENKUlvE_clEvEUlddE_EESt5arrayIPcLm3EEEEviT0_T1_)
        /*1544*/ 	.word	0x00000000


	//----- nvinfo : EIATTR_REGCOUNT
	.align		4
.L_957:
        /*1548*/ 	.byte	0x04, 0x2f
        /*154a*/ 	.short	(.L_959 - .L_958)
	.align		4
.L_958:
        /*154c*/ 	.word	index@(_ZN2at6native27unrolled_elementwise_kernelINS0_13BinaryFunctorIdddZZZNS0_19minimum_kernel_cudaERNS_18TensorIteratorBaseEENKUlvE0_clEvENKUlvE_clEvEUlddE_EESt5arrayIPcLm3EELi4E23TrivialOffsetCalculatorILi2EjESC_ILi1EjENS0_6memory15LoadWithoutCastENSF_16StoreWithoutCastEEEviT_T0_T2_T3_T4_T5_)
        /*1550*/ 	.word	0x0000001e


	//----- nvinfo : EIATTR_FRAME_SIZE
	.align		4
.L_959:
        /*1554*/ 	.byte	0x04, 0x11
        /*1556*/ 	.short	(.L_961 - .L_960)
	.align		4
.L_960:
        /*1558*/ 	.word	index@(_ZN2at6native27unrolled_elementwise_kernelINS0_13BinaryFunctorIdddZZZNS0_19minimum_kernel_cudaERNS_18TensorIteratorBaseEENKUlvE0_clEvENKUlvE_clEvEUlddE_EESt5arrayIPcLm3EELi4E23TrivialOffsetCalculatorILi2EjESC_ILi1EjENS0_6memory15LoadWithoutCastENSF_16StoreWithoutCastEEEviT_T0_T2_T3_T4_T5_)
        /*155c*/ 	.word	0x00000000


	//----- nvinfo : EIATTR_REGCOUNT
	.align		4
.L_961:
        /*1560*/ 	.byte	0x04, 0x2f
        /*1562*/ 	.short	(.L_963 - .L_962)
	.align		4
.L_962:
        /*1564*/ 	.word	index@(_ZN2at6native18elementwise_kernelILi128ELi2EZNS0_22gpu_kernel_impl_nocastINS0_13BinaryFunctorIdddZZZNS0_19minimum_kernel_cudaERNS_18TensorIteratorBaseEENKUlvE0_clEvENKUlvE_clEvEUlddE_EEEEvS5_RKT_EUliE_EEviT1_)
        /*1568*/ 	.word	0x0000000e


	//----- nvinfo : EIATTR_FRAME_SIZE
	.align		4
.L_963:
        /*156c*/ 	.byte	0x04, 0x11
        /*156e*/ 	.short	(.L_965 - .L_964)
	.align		4
.L_964:
        /*1570*/ 	.word	index@(_ZN2at6native18elementwise_kernelILi128ELi2EZNS0_22gpu_kernel_impl_nocastINS0_13BinaryFunctorIdddZZZNS0_19minimum_kernel_cudaERNS_18TensorIteratorBaseEENKUlvE0_clEvENKUlvE_clEvEUlddE_EEEEvS5_RKT_EUliE_EEviT1_)
        /*1574*/ 	.word	0x00000000


	//----- nvinfo : EIATTR_REGCOUNT
	.align		4
.L_965:
        /*1578*/ 	.byte	0x04, 0x2f
        /*157a*/ 	.short	(.L_967 - .L_966)
	.align		4
.L_966:
        /*157c*/ 	.word	index@(_ZN2at6native27unrolled_elementwise_kernelINS0_13BinaryFunctorIdddZZZNS0_19minimum_kernel_cudaERNS_18TensorIteratorBaseEENKUlvE0_clEvENKUlvE_clEvEUlddE_EESt5arrayIPcLm3EELi4E23TrivialOffsetCalculatorILi2EjESC_ILi1EjENS0_6memory12LoadWithCastILi2EEENSF_13StoreWithCastILi1EEEEEviT_T0_T2_T3_T4_T5_)
        /*1580*/ 	.word	0x00000028


	//----- nvinfo : EIATTR_FRAME_SIZE
	.align		4
.L_967:
        /*1584*/ 	.byte	0x04, 0x11
        /*1586*/ 	.short	(.L_969 - .L_968)
	.align		4
.L_968:
        /*1588*/ 	.word	index@(_ZN2at6native27unrolled_elementwise_kernelINS0_13BinaryFunctorIdddZZZNS0_19minimum_kernel_cudaERNS_18TensorIteratorBaseEENKUlvE0_clEvENKUlvE_clEvEUlddE_EESt5arrayIPcLm3EELi4E23TrivialOffsetCalculatorILi2EjESC_ILi1EjENS0_6memory12LoadWithCastILi2EEENSF_13StoreWithCastILi1EEEEEviT_T0_T2_T3_T4_T5_)
        /*158c*/ 	.word	0x00000000


	//----- nvinfo : EIATTR_REGCOUNT
	.align		4
.L_969:
        /*1590*/ 	.byte	0x04, 0x2f
        /*1592*/ 	.short	(.L_971 - .L_970)
	.align		4
.L_970:
        /*1594*/ 	.word	index@(_ZN2at6native18elementwise_kernelILi128ELi4EZNS0_15gpu_kernel_implINS0_13BinaryFunctorIdddZZZNS0_19minimum_kernel_cudaERNS_18TensorIteratorBaseEENKUlvE0_clEvENKUlvE_clEvEUlddE_EEEEvS5_RKT_EUliE_EEviT1_)
        /*1598*/ 	.word	0x0000001c


	//----- nvinfo : EIATTR_FRAME_SIZE
	.align		4
.L_971:
        /*159c*/ 	.byte	0x04, 0x11
        /*159e*/ 	.short	(.L_973 - .L_972)
	.align		4
.L_972:
        /*15a0*/ 	.word	index@(_ZN2at6native18elementwise_kernelILi128ELi4EZNS0_15gpu_kernel_implINS0_13BinaryFunctorIdddZZZNS0_19minimum_kernel_cudaERNS_18TensorIteratorBaseEENKUlvE0_clEvENKUlvE_clEvEUlddE_EEEEvS5_RKT_EUliE_EEviT1_)
        /*15a4*/ 	.word	0x00000000


	//----- nvinfo : EIATTR_REGCOUNT
	.align		4
.L_973:
        /*15a8*/ 	.byte	0x04, 0x2f
        /*15aa*/ 	.short	(.L_975 - .L_974)
	.align		4
.L_974:
        /*15ac*/ 	.word	index@(_ZN2at6native29vectorized_elementwise_kernelILi8ENS0_13AUnaryFunctorIdddZZZNS0_19minimum_kernel_cudaERNS_18TensorIteratorBaseEENKUlvE0_clEvENKUlvE_clEvEUlddE_EESt5arrayIPcLm2EEEEviT0_T1_)
        /*15b0*/ 	.word	0x00000004


	//----- nvinfo : EIATTR_FRAME_SIZE
	.align		4
.L_975:
        /*15b4*/ 	.byte	0x04, 0x11
        /*15b6*/ 	.short	(.L_977 - .L_976)
	.align		4
.L_976:
        /*15b8*/ 	.word	index@(_ZN2at6native29vectorized_elementwise_kernelILi8ENS0_13AUnaryFunctorIdddZZZNS0_19minimum_kernel_cudaERNS_18TensorIteratorBaseEENKUlvE0_clEvENKUlvE_clEvEUlddE_EESt5arrayIPcLm2EEEEviT0_T1_)
        /*15bc*/ 	.word	0x00000000


	//----- nvinfo : EIATTR_REGCOUNT
	.align		4
.L_977:
        /*15c0*/ 	.byte	0x04, 0x2f
        /*15c2*/ 	.short	(.L_979 - .L_978)
	.align		4
.L_978:
        /*15c4*/ 	.word	index@(_ZN2at6native29vectorized_elementwise_kernelILi4ENS0_13AUnaryFunctorIdddZZZNS0_19minimum_kernel_cudaERNS_18TensorIteratorBaseEENKUlvE0_clEvENKUlvE_clEvEUlddE_EESt5arrayIPcLm2EEEEviT0_T1_)
        /*15c8*/ 	.word	0x00000028


	//----- nvinfo : EIATTR_FRAME_SIZE
	.align		4
.L_979:
        /*15cc*/ 	.byte	0x04, 0x11
        /*15ce*/ 	.short	(.L_981 - .L_980)
	.align		4
.L_980:
        /*15d0*/ 	.word	index@(_ZN2at6native29vectorized_elementwise_kernelILi4ENS0_13AUnaryFunctorIdddZZZNS0_19minimum_kernel_cudaERNS_18TensorIteratorBaseEENKUlvE0_clEvENKUlvE_clEvEUlddE_EESt5arrayIPcLm2EEEEviT0_T1_)
        /*15d4*/ 	.word	0x00000000


	//----- nvinfo : EIATTR_REGCOUNT
	.align		4
.L_981:
        /*15d8*/ 	.byte	0x04, 0x2f
        /*15da*/ 	.short	(.L_983 - .L_982)
	.align		4
.L_982:
        /*15dc*/ 	.word	index@(_ZN2at6native29vectorized_elementwise_kernelILi2ENS0_13AUnaryFunctorIdddZZZNS0_19minimum_kernel_cudaERNS_18TensorIteratorBaseEENKUlvE0_clEvENKUlvE_clEvEUlddE_EESt5arrayIPcLm2EEEEviT0_T1_)
        /*15e0*/ 	.word	0x00000028


	//----- nvinfo : EIATTR_FRAME_SIZE
	.align		4
.L_983:
        /*15e4*/ 	.byte	0x04, 0x11
        /*15e6*/ 	.short	(.L_985 - .L_984)
	.align		4
.L_984:
        /*15e8*/ 	.word	index@(_ZN2at6native29vectorized_elementwise_kernelILi2ENS0_13AUnaryFunctorIdddZZZNS0_19minimum_kernel_cudaERNS_18TensorIteratorBaseEENKUlvE0_clEvENKUlvE_clEvEUlddE_EESt5arrayIPcLm2EEEEviT0_T1_)
        /*15ec*/ 	.word	0x00000000


	//----- nvinfo : EIATTR_REGCOUNT
	.align		4
.L_985:
        /*15f0*/ 	.byte	0x04, 0x2f
        /*15f2*/ 	.short	(.L_987 - .L_986)
	.align		4
.L_986:
        /*15f4*/ 	.word	index@(_ZN2at6native27unrolled_elementwise_kernelINS0_13AUnaryFunctorIdddZZZNS0_19minimum_kernel_cudaERNS_18TensorIteratorBaseEENKUlvE0_clEvENKUlvE_clEvEUlddE_EESt5arrayIPcLm2EELi4E23TrivialOffsetCalculatorILi1EjESD_NS0_6memory15LoadWithoutCastENSE_16StoreWithoutCastEEEviT_T0_T2_T3_T4_T5_)
        /*15f8*/ 	.word	0x0000001e


	//----- nvinfo : EIATTR_FRAME_SIZE
	.align		4
.L_987:
        /*15fc*/ 	.byte	0x04, 0x11
        /*15fe*/ 	.short	(.L_989 - .L_988)
	.align		4
.L_988:
        /*1600*/ 	.word	index@(_ZN2at6native27unrolled_elementwise_kernelINS0_13AUnaryFunctorIdddZZZNS0_19minimum_kernel_cudaERNS_18TensorIteratorBaseEENKUlvE0_clEvENKUlvE_clEvEUlddE_EESt5arrayIPcLm2EELi4E23TrivialOffsetCalculatorILi1EjESD_NS0_6memory15LoadWithoutCastENSE_16StoreWithoutCastEEEviT_T0_T2_T3_T4_T5_)
        /*1604*/ 	.word	0x00000000


	//----- nvinfo : EIATTR_REGCOUNT
	.align		4
.L_989:
        /*1608*/ 	.byte	0x04, 0x2f
        /*160a*/ 	.short	(.L_991 - .L_990)
	.align		4
.L_990:
        /*160c*/ 	.word	index@(_ZN2at6native18elementwise_kernelILi128ELi2EZNS0_22gpu_kernel_impl_nocastINS0_13AUnaryFunctorIdddZZZNS0_19minimum_kernel_cudaERNS_18TensorIteratorBaseEENKUlvE0_clEvENKUlvE_clEvEUlddE_EEEEvS5_RKT_EUliE_EEviT1_)
        /*1610*/ 	.word	0x0000000d


	//----- nvinfo : EIATTR_FRAME_SIZE
	.align		4
.L_991:
        /*1614*/ 	.byte	0x04, 0x11
        /*1616*/ 	.short	(.L_993 - .L_992)
	.align		4
.L_992:
        /*1618*/ 	.word	index@(_ZN2at6native18elementwise_kernelILi128ELi2EZNS0_22gpu_kernel_impl_nocastINS0_13AUnaryFunctorIdddZZZNS0_19minimum_kernel_cudaERNS_18TensorIteratorBaseEENKUlvE0_clEvENKUlvE_clEvEUlddE_EEEEvS5_RKT_EUliE_EEviT1_)
        /*161c*/ 	.word	0x00000000


	//----- nvinfo : EIATTR_REGCOUNT
	.align		4
.L_993:
        /*1620*/ 	.byte	0x04, 0x2f
        /*1622*/ 	.short	(.L_995 - .L_994)
	.align		4
.L_994:
        /*1624*/ 	.word	index@(_ZN2at6native27unrolled_elementwise_kernelINS0_13AUnaryFunctorIdddZZZNS0_19minimum_kernel_cudaERNS_18TensorIteratorBaseEENKUlvE0_clEvENKUlvE_clEvEUlddE_EESt5arrayIPcLm2EELi4E23TrivialOffsetCalculatorILi1EjESD_NS0_6memory12LoadWithCastILi1EEENSE_13StoreWithCastILi1EEEEEviT_T0_T2_T3_T4_T5_)
        /*1628*/ 	.word	0x00000024


	//----- nvinfo : EIATTR_FRAME_SIZE
	.align		4
.L_995:
        /*162c*/ 	.byte	0x04, 0x11
        /*162e*/ 	.short	(.L_997 - .L_996)
	.align		4
.L_996:
        /*1630*/ 	.word	index@(_ZN2at6native27unrolled_elementwise_kernelINS0_13AUnaryFunctorIdddZZZNS0_19minimum_kernel_cudaERNS_18TensorIteratorBaseEENKUlvE0_clEvENKUlvE_clEvEUlddE_EESt5arrayIPcLm2EELi4E23TrivialOffsetCalculatorILi1EjESD_NS0_6memory12LoadWithCastILi1EEENSE_13StoreWithCastILi1EEEEEviT_T0_T2_T3_T4_T5_)
        /*1634*/ 	.word	0x00000000


	//----- nvinfo : EIATTR_REGCOUNT
	.align		4
.L_997:
        /*1638*/ 	.byte	0x04, 0x2f
        /*163a*/ 	.short	(.L_999 - .L_998)
	.align		4
.L_998:
        /*163c*/ 	.word	index@(_ZN2at6native18elementwise_kernelILi128ELi4EZNS0_15gpu_kernel_implINS0_13AUnaryFunctorIdddZZZNS0_19minimum_kernel_cudaERNS_18TensorIteratorBaseEENKUlvE0_clEvENKUlvE_clEvEUlddE_EEEEvS5_RKT_EUliE_EEviT1_)
        /*1640*/ 	.word	0x0000001a


	//----- nvinfo : EIATTR_FRAME_SIZE
	.align		4
.L_999:
        /*1644*/ 	.byte	0x04, 0x11
        /*1646*/ 	.short	(.L_1001 - .L_1000)
	.align		4
.L_1000:
        /*1648*/ 	.word	index@(_ZN2at6native18elementwise_kernelILi128ELi4EZNS0_15gpu_kernel_implINS0_13AUnaryFunctorIdddZZZNS0_19minimum_kernel_cudaERNS_18TensorIteratorBaseEENKUlvE0_clEvENKUlvE_clEvEUlddE_EEEEvS5_RKT_EUliE_EEviT1_)
        /*164c*/ 	.word	0x00000000


	//----- nvinfo : EIATTR_REGCOUNT
	.align		4
.L_1001:
        /*1650*/ 	.byte	0x04, 0x2f
        /*1652*/ 	.short	(.L_1003 - .L_1002)
	.align		4
.L_1002:
        /*1654*/ 	.word	index@(_ZN2at6native29vectorized_elementwise_kernelILi8ENS0_13BinaryFunctorIfffZZZNS0_19minimum_kernel_cudaERNS_18TensorIteratorBaseEENKUlvE0_clEvENKUlvE0_clEvEUlffE_EESt5arrayIPcLm3EEEEviT0_T1_)
        /*1658*/ 	.word	0x00000004


	//----- nvinfo : EIATTR_FRAME_SIZE
	.align		4
.L_1003:
        /*165c*/ 	.byte	0x04, 0x11
        /*165e*/ 	.short	(.L_1005 - .L_1004)
	.align		4
.L_1004:
        /*1660*/ 	.word	index@(_ZN2at6native29vectorized_elementwise_kernelILi8ENS0_13BinaryFunctorIfffZZZNS0_19minimum_kernel_cudaERNS_18TensorIteratorBaseEENKUlvE0_clEvENKUlvE0_clEvEUlffE_EESt5arrayIPcLm3EEEEviT0_T1_)
        /*1664*/ 	.word	0x00000000


	//----- nvinfo : EIATTR_REGCOUNT
	.align		4
.L_1005:
        /*1668*/ 	.byte	0x04, 0x2f
        /*166a*/ 	.short	(.L_1007 - .L_1006)
	.align		4
.L_1006:
        /*166c*/ 	.word	index@(_ZN2at6native29vectorized_elementwise_kernelILi4ENS0_13BinaryFunctorIfffZZZNS0_19minimum_kernel_cudaERNS_18TensorIteratorBaseEENKUlvE0_clEvENKUlvE0_clEvEUlffE_EESt5arrayIPcLm3EEEEviT0_T1_)
        /*1670*/ 	.word	0x0000001e


	//----- nvinfo : EIATTR_FRAME_SIZE
	.align		4
.L_1007:
        /*1674*/ 	.byte	0x04, 0x11
        /*1676*/ 	.short	(.L_1009 - .L_1008)
	.align		4
.L_1008:
        /*1678*/ 	.word	index@(_ZN2at6native29vectorized_elementwise_kernelILi4ENS0_13BinaryFunctorIfffZZZNS0_19minimum_kernel_cudaERNS_18TensorIteratorBaseEENKUlvE0_clEvENKUlvE0_clEvEUlffE_EESt5arrayIPcLm3EEEEviT0_T1_)
        /*167c*/ 	.word	0x00000000


	//----- nvinfo : EIATTR_REGCOUNT
	.align		4
.L_1009:
        /*1680*/ 	.byte	0x04, 0x2f
        /*1682*/ 	.short	(.L_1011 - .L_1010)
	.align		4
.L_1010:
        /*1684*/ 	.word	index@(_ZN2at6native29vectorized_elementwise_kernelILi2ENS0_13BinaryFunctorIfffZZZNS0_19minimum_kernel_cudaERNS_18TensorIteratorBaseEENKUlvE0_clEvENKUlvE0_clEvEUlffE_EESt5arrayIPcLm3EEEEviT0_T1_)
        /*1688*/ 	.word	0x0000001e


	//----- nvinfo : EIATTR_FRAME_SIZE
	.align		4
.L_1011:
        /*168c*/ 	.byte	0x04, 0x11
        /*168e*/ 	.short	(.L_1013 - .L_1012)
	.align		4
.L_1012:
        /*1690*/ 	.word	index@(_ZN2at6native29vectorized_elementwise_kernelILi2ENS0_13BinaryFunctorIfffZZZNS0_19minimum_kernel_cudaERNS_18TensorIteratorBaseEENKUlvE0_clEvENKUlvE0_clEvEUlffE_EESt5arrayIPcLm3EEEEviT0_T1_)
        /*1694*/ 	.word	0x00000000


	//----- nvinfo : EIATTR_REGCOUNT
	.align		4
.L_1013:
        /*1698*/ 	.byte	0x04, 0x2f
        /*169a*/ 	.short	(.L_1015 - .L_1014)
	.align		4
.L_1014:
        /*169c*/ 	.word	index@(_ZN2at6native27unrolled_elementwise_kernelINS0_13BinaryFunctorIfffZZZNS0_19minimum_kernel_cudaERNS_18TensorIteratorBaseEENKUlvE0_clEvENKUlvE0_clEvEUlffE_EESt5arrayIPcLm3EELi4E23TrivialOffsetCalculatorILi2EjESC_ILi1EjENS0_6memory15LoadWithoutCastENSF_16StoreWithoutCastEEEviT_T0_T2_T3_T4_T5_)
        /*16a0*/ 	.word	0x0000001e


	//----- nvinfo : EIATTR_FRAME_SIZE
	.align		4
.L_1015:
        /*16a4*/ 	.byte	0x04, 0x11
        /*16a6*/ 	.short	(.L_1017 - .L_1016)
	.align		4
.L_1016:
        /*16a8*/ 	.word	index@(_ZN2at6native27unrolled_elementwise_kernelINS0_13BinaryFunctorIfffZZZNS0_19minimum_kernel_cudaERNS_18TensorIteratorBaseEENKUlvE0_clEvENKUlvE0_clEvEUlffE_EESt5arrayIPcLm3EELi4E23TrivialOffsetCalculatorILi2EjESC_ILi1EjENS0_6memory15LoadWithoutCastENSF_16StoreWithoutCastEEEviT_T0_T2_T3_T4_T5_)
        /*16ac*/ 	.word	0x00000000


	//----- nvinfo : EIATTR_REGCOUNT
	.align		4
.L_1017:
        /*16b0*/ 	.byte	0x04, 0x2f
        /*16b2*/ 	.short	(.L_1019 - .L_1018)
	.align		4
.L_1018:
        /*16b4*/ 	.word	index@(_ZN2at6native18elementwise_kernelILi128ELi2EZNS0_22gpu_kernel_impl_nocastINS0_13BinaryFunctorIfffZZZNS0_19minimum_kernel_cudaERNS_18TensorIteratorBaseEENKUlvE0_clEvENKUlvE0_clEvEUlffE_EEEEvS5_RKT_EUliE_EEviT1_)
        /*16b8*/ 	.word	0x0000000e


	//----- nvinfo : EIATTR_FRAME_SIZE
	.align		4
.L_1019:
        /*16bc*/ 	.byte	0x04, 0x11
        /*16be*/ 	.short	(.L_1021 - .L_1020)
	.align		4
.L_1020:
        /*16c0*/ 	.word	index@(_ZN2at6native18elementwise_kernelILi128ELi2EZNS0_22gpu_kernel_impl_nocastINS0_13BinaryFunctorIfffZZZNS0_19minimum_kernel_cudaERNS_18TensorIteratorBaseEENKUlvE0_clEvENKUlvE0_clEvEUlffE_EEEEvS5_RKT_EUliE_EEviT1_)
        /*16c4*/ 	.word	0x00000000


	//----- nvinfo : EIATTR_REGCOUNT
	.align		4
.L_1021:
        /*16c8*/ 	.byte	0x04, 0x2f
        /*16ca*/ 	.short	(.L_1023 - .L_1022)
	.align		4
.L_1022:
        /*16cc*/ 	.word	index@(_ZN2at6native27unrolled_elementwise_kernelINS0_13BinaryFunctorIfffZZZNS0_19minimum_kernel_cudaERNS_18TensorIteratorBaseEENKUlvE0_clEvENKUlvE0_clEvEUlffE_EESt5arrayIPcLm3EELi4E23TrivialOffsetCalculatorILi2EjESC_ILi1EjENS0_6memory12LoadWithCastILi2EEENSF_13StoreWithCastILi1EEEEEviT_T0_T2_T3_T4_T5_)
        /*16d0*/ 	.word	0x00000020


	//----- nvinfo : EIATTR_FRAME_SIZE
	.align		4
.L_1023:
        /*16d4*/ 	.byte	0x04, 0x11
        /*16d6*/ 	.short	(.L_1025 - .L_1024)
	.align		4
.L_1024:
        /*16d8*/ 	.word	index@(_ZN2at6native27unrolled_elementwise_kernelINS0_13BinaryFunctorIfffZZZNS0_19minimum_kernel_cudaERNS_18TensorIteratorBaseEENKUlvE0_clEvENKUlvE0_clEvEUlffE_EESt5arrayIPcLm3EELi4E23TrivialOffsetCalculatorILi2EjESC_ILi1EjENS0_6memory12LoadWithCastILi2EEENSF_13StoreWithCastILi1EEEEEviT_T0_T2_T3_T4_T5_)
        /*16dc*/ 	.word	0x00000000


	//----- nvinfo : EIATTR_REGCOUNT
	.align		4
.L_1025:
        /*16e0*/ 	.byte	0x04, 0x2f
        /*16e2*/ 	.short	(.L_1027 - .L_1026)
	.align		4
.L_1026:
        /*16e4*/ 	.word	index@(_ZN2at6native18elementwise_kernelILi128ELi4EZNS0_15gpu_kernel_implINS0_13BinaryFunctorIfffZZZNS0_19minimum_kernel_cudaERNS_18TensorIteratorBaseEENKUlvE0_clEvENKUlvE0_clEvEUlffE_EEEEvS5_RKT_EUliE_EEviT1_)
        /*16e8*/ 	.word	0x0000001a


	//----- nvinfo : EIATTR_FRAME_SIZE
	.align		4
.L_1027:
        /*16ec*/ 	.byte	0x04, 0x11
        /*16ee*/ 	.short	(.L_1029 - .L_1028)
	.align		4
.L_1028:
        /*16f0*/ 	.word	index@(_ZN2at6native18elementwise_kernelILi128ELi4EZNS0_15gpu_kernel_implINS0_13BinaryFunctorIfffZZZNS0_19minimum_kernel_cudaERNS_18TensorIteratorBaseEENKUlvE0_clEvENKUlvE0_clEvEUlffE_EEEEvS5_RKT_EUliE_EEviT1_)
        /*16f4*/ 	.word	0x00000000


	//----- nvinfo : EIATTR_REGCOUNT
	.align		4
.L_1029:
        /*16f8*/ 	.byte	0x04, 0x2f
        /*16fa*/ 	.short	(.L_1031 - .L_1030)
	.align		4
.L_1030:
        /*16fc*/ 	.word	index@(_ZN2at6native29vectorized_elementwise_kernelILi8ENS0_13AUnaryFunctorIfffZZZNS0_19minimum_kernel_cudaERNS_18TensorIteratorBaseEENKUlvE0_clEvENKUlvE0_clEvEUlffE_EESt5arrayIPcLm2EEEEviT0_T1_)
        /*1700*/ 	.word	0x00000004


	//----- nvinfo : EIATTR_FRAME_SIZE
	.align		4
.L_1031:
        /*1704*/ 	.byte	0x04, 0x11
        /*1706*/ 	.short	(.L_1033 - .L_1032)
	.align		4
.L_1032:
        /*1708*/ 	.word	index@(_ZN2at6native29vectorized_elementwise_kernelILi8ENS0_13AUnaryFunctorIfffZZZNS0_19minimum_kernel_cudaERNS_18TensorIteratorBaseEENKUlvE0_clEvENKUlvE0_clEvEUlffE_EESt5arrayIPcLm2EEEEviT0_T1_)
        /*170c*/ 	.word	0x00000000


	//----- nvinfo : EIATTR_REGCOUNT
	.align		4
.L_1033:
        /*1710*/ 	.byte	0x04, 0x2f
        /*1712*/ 	.short	(.L_1035 - .L_1034)
	.align		4
.L_1034:
        /*1714*/ 	.word	index@(_ZN2at6native29vectorized_elementwise_kernelILi4ENS0_13AUnaryFunctorIfffZZZNS0_19minimum_kernel_cudaERNS_18TensorIteratorBaseEENKUlvE0_clEvENKUlvE0_clEvEUlffE_EESt5arrayIPcLm2EEEEviT0_T1_)
        /*1718*/ 	.word	0x0000001d


	//----- nvinfo : EIATTR_FRAME_SIZE
	.align		4
.L_1035:
        /*171c*/ 	.byte	0x04, 0x11
        /*171e*/ 	.short	(.L_1037 - .L_1036)
	.align		4
.L_1036:
        /*1720*/ 	.word	index@(_ZN2at6native29vectorized_elementwise_kernelILi4ENS0_13AUnaryFunctorIfffZZZNS0_19minimum_kernel_cudaERNS_18TensorIteratorBaseEENKUlvE0_clEvENKUlvE0_clEvEUlffE_EESt5arrayIPcLm2EEEEviT0_T1_)
        /*1724*/ 	.word	0x00000000


	//----- nvinfo : EIATTR_REGCOUNT
	.align		4
.L_1037:
        /*1728*/ 	.byte	0x04, 0x2f
        /*172a*/ 	.short	(.L_1039 - .L_1038)
	.align		4
.L_1038:
        /*172c*/ 	.word	index@(_ZN2at6native29vectorized_elementwise_kernelILi2ENS0_13AUnaryFunctorIfffZZZNS0_19minimum_kernel_cudaERNS_18TensorIteratorBaseEENKUlvE0_clEvENKUlvE0_clEvEUlffE_EESt5arrayIPcLm2EEEEviT0_T1_)
        /*1730*/ 	.word	0x0000001d


	//----- nvinfo : EIATTR_FRAME_SIZE
	.align		4
.L_1039:
        /*1734*/ 	.byte	0x04, 0x11
        /*1736*/ 	.short	(.L_1041 - .L_1040)
	.align		4
.L_1040:
        /*1738*/ 	.word	index@(_ZN2at6native29vectorized_elementwise_kernelILi2ENS0_13AUnaryFunctorIfffZZZNS0_19minimum_kernel_cudaERNS_18TensorIteratorBaseEENKUlvE0_clEvENKUlvE0_clEvEUlffE_EESt5arrayIPcLm2EEEEviT0_T1_)
        /*173c*/ 	.word	0x00000000


	//----- nvinfo : EIATTR_REGCOUNT
	.align		4
.L_1041:
        /*1740*/ 	.byte	0x04, 0x2f
        /*1742*/ 	.short	(.L_1043 - .L_1042)
	.align		4
.L_1042:
        /*1744*/ 	.word	index@(_ZN2at6native27unrolled_elementwise_kernelINS0_13AUnaryFunctorIfffZZZNS0_19minimum_kernel_cudaERNS_18TensorIteratorBaseEENKUlvE0_clEvENKUlvE0_clEvEUlffE_EESt5arrayIPcLm2EELi4E23TrivialOffsetCalculatorILi1EjESD_NS0_6memory15LoadWithoutCastENSE_16StoreWithoutCastEEEviT_T0_T2_T3_T4_T5_)
        /*1748*/ 	.word	0x00000018


	//----- nvinfo : EIATTR_FRAME_SIZE
	.align		4
.L_1043:
        /*174c*/ 	.byte	0x04, 0x11
        /*174e*/ 	.short	(.L_1045 - .L_1044)
	.align		4
.L_1044:
        /*1750*/ 	.word	index@(_ZN2at6native27unrolled_elementwise_kernelINS0_13AUnaryFunctorIfffZZZNS0_19minimum_kernel_cudaERNS_18TensorIteratorBaseEENKUlvE0_clEvENKUlvE0_clEvEUlffE_EESt5arrayIPcLm2EELi4E23TrivialOffsetCalculatorILi1EjESD_NS0_6memory15LoadWithoutCastENSE_16StoreWithoutCastEEEviT_T0_T2_T3_T4_T5_)
        /*1754*/ 	.word	0x00000000


	//----- nvinfo : EIATTR_REGCOUNT
	.align		4
.L_1045:
        /*1758*/ 	.byte	0x04, 0x2f
        /*175a*/ 	.short	(.L_1047 - .L_1046)
	.align		4
.L_1046:
        /*175c*/ 	.word	index@(_ZN2at6native18elementwise_kernelILi128ELi2EZNS0_22gpu_kernel_impl_nocastINS0_13AUnaryFunctorIfffZZZNS0_19minimum_kernel_cudaERNS_18TensorIteratorBaseEENKUlvE0_clEvENKUlvE0_clEvEUlffE_EEEEvS5_RKT_EUliE_EEviT1_)
        /*1760*/ 	.word	0x0000000c


	//----- nvinfo : EIATTR_FRAME_SIZE
	.align		4
.L_1047:
        /*1764*/ 	.byte	0x04, 0x11
        /*1766*/ 	.short	(.L_1049 - .L_1048)
	.align		4
.L_1048:
        /*1768*/ 	.word	index@(_ZN2at6native18elementwise_kernelILi128ELi2EZNS0_22gpu_kernel_impl_nocastINS0_13AUnaryFunctorIfffZZZNS0_19minimum_kernel_cudaERNS_18TensorIteratorBaseEENKUlvE0_clEvENKUlvE0_clEvEUlffE_EEEEvS5_RKT_EUliE_EEviT1_)
        /*176c*/ 	.word	0x00000000


	//----- nvinfo : EIATTR_REGCOUNT
	.align		4
.L_1049:
        /*1770*/ 	.byte	0x04, 0x2f
        /*1772*/ 	.short	(.L_1051 - .L_1050)
	.align		4
.L_1050:
        /*1774*/ 	.word	index@(_ZN2at6native27unrolled_elementwise_kernelINS0_13AUnaryFunctorIfffZZZNS0_19minimum_kernel_cudaERNS_18TensorIteratorBaseEENKUlvE0_clEvENKUlvE0_clEvEUlffE_EESt5arrayIPcLm2EELi4E23TrivialOffsetCalculatorILi1EjESD_NS0_6memory12LoadWithCastILi1EEENSE_13StoreWithCastILi1EEEEEviT_T0_T2_T3_T4_T5_)
        /*1778*/ 	.word	0x0000001e


	//----- nvinfo : EIATTR_FRAME_SIZE
	.align		4
.L_1051:
        /*177c*/ 	.byte	0x04, 0x11
        /*177e*/ 	.short	(.L_1053 - .L_1052)
	.align		4
.L_1052:
        /*1780*/ 	.word	index@(_ZN2at6native27unrolled_elementwise_kernelINS0_13AUnaryFunctorIfffZZZNS0_19minimum_kernel_cudaERNS_18TensorIteratorBaseEENKUlvE0_clEvENKUlvE0_clEvEUlffE_EESt5arrayIPcLm2EELi4E23TrivialOffsetCalculatorILi1EjESD_NS0_6memory12LoadWithCastILi1EEENSE_13StoreWithCastILi1EEEEEviT_T0_T2_T3_T4_T5_)
        /*1784*/ 	.word	0x00000000


	//----- nvinfo : EIATTR_REGCOUNT
	.align		4
.L_1053:
        /*1788*/ 	.byte	0x04, 0x2f
        /*178a*/ 	.short	(.L_1055 - .L_1054)
	.align		4
.L_1054:
        /*178c*/ 	.word	index@(_ZN2at6native18elementwise_kernelILi128ELi4EZNS0_15gpu_kernel_implINS0_13AUnaryFunctorIfffZZZNS0_19minimum_kernel_cudaERNS_18TensorIteratorBaseEENKUlvE0_clEvENKUlvE0_clEvEUlffE_EEEEvS5_RKT_EUliE_EEviT1_)
        /*1790*/ 	.word	0x0000001a


	//----- nvinfo : EIATTR_FRAME_SIZE
	.align		4
.L_1055:
        /*1794*/ 	.byte	0x04, 0x11
        /*1796*/ 	.short	(.L_1057 - .L_1056)
	.align		4
.L_1056:
        /*1798*/ 	.word	index@(_ZN2at6native18elementwise_kernelILi128ELi4EZNS0_15gpu_kernel_implINS0_13AUnaryFunctorIfffZZZNS0_19minimum_kernel_cudaERNS_18TensorIteratorBaseEENKUlvE0_clEvENKUlvE0_clEvEUlffE_EEEEvS5_RKT_EUliE_EEviT1_)
        /*179c*/ 	.word	0x00000000


	//----- nvinfo : EIATTR_REGCOUNT
	.align		4
.L_1057:
        /*17a0*/ 	.byte	0x04, 0x2f
        /*17a2*/ 	.short	(.L_1059 - .L_1058)
	.align		4
.L_1058:
        /*17a4*/ 	.word	index@(_ZN2at6native29vectorized_elementwise_kernelILi8ENS0_13BinaryFunctorIN3c104HalfES4_S4_ZZZNS0_19minimum_kernel_cudaERNS_18TensorIteratorBaseEENKUlvE0_clEvENKUlvE1_clEvEUlS4_S4_E_EESt5arrayIPcLm3EEEEviT0_T1_)
        /*17a8*/ 	.word	0x00000004


	//----- nvinfo : EIATTR_FRAME_SIZE
	.align		4
.L_1059:
        /*17ac*/ 	.byte	0x04, 0x11
        /*17ae*/ 	.short	(.L_1061 - .L_1060)
	.align		4
.L_1060:
        /*17b0*/ 	.word	index@(_ZN2at6native29vectorized_elementwise_kernelILi8ENS0_13BinaryFunctorIN3c104HalfES4_S4_ZZZNS0_19minimum_kernel_cudaERNS_18TensorIteratorBaseEENKUlvE0_clEvENKUlvE1_clEvEUlS4_S4_E_EESt5arrayIPcLm3EEEEviT0_T1_)
        /*17b4*/ 	.word	0x00000000


	//----- nvinfo : EIATTR_REGCOUNT
	.align		4
.L_1061:
        /*17b8*/ 	.byte	0x04, 0x2f
        /*17ba*/ 	.short	(.L_1063 - .L_1062)
	.align		4
.L_1062:
        /*17bc*/ 	.word	index@(_ZN2at6native29vectorized_elementwise_kernelILi4ENS0_13BinaryFunctorIN3c104HalfES4_S4_ZZZNS0_19minimum_kernel_cudaERNS_18TensorIteratorBaseEENKUlvE0_clEvENKUlvE1_clEvEUlS4_S4_E_EESt5arrayIPcLm3EEEEviT0_T1_)
        /*17c0*/ 	.word	0x00000020


	//----- nvinfo : EIATTR_FRAME_SIZE
	.align		4
.L_1063:
        /*17c4*/ 	.byte	0x04, 0x11
        /*17c6*/ 	.short	(.L_1065 - .L_1064)
	.align		4
.L_1064:
        /*17c8*/ 	.word	index@(_ZN2at6native29vectorized_elementwise_kernelILi4ENS0_13BinaryFunctorIN3c104HalfES4_S4_ZZZNS0_19minimum_kernel_cudaERNS_18TensorIteratorBaseEENKUlvE0_clEvENKUlvE1_clEvEUlS4_S4_E_EESt5arrayIPcLm3EEEEviT0_T1_)
        /*17cc*/ 	.word	0x00000000


	//----- nvinfo : EIATTR_REGCOUNT
	.align		4
.L_1065:
        /*17d0*/ 	.byte	0x04, 0x2f
        /*17d2*/ 	.short	(.L_1067 - .L_1066)
	.align		4
.L_1066:
        /*17d4*/ 	.word	index@(_ZN2at6native29vectorized_elementwise_kernelILi2ENS0_13BinaryFunctorIN3c104HalfES4_S4_ZZZNS0_19minimum_kernel_cudaERNS_18TensorIteratorBaseEENKUlvE0_clEvENKUlvE1_clEvEUlS4_S4_E_EESt5arrayIPcLm3EEEEviT0_T1_)
        /*17d8*/ 	.word	0x00000020


	//----- nvinfo : EIATTR_FRAME_SIZE
	.align		4
.L_1067:
        /*17dc*/ 	.byte	0x04, 0x11
        /*17de*/ 	.short	(.L_1069 - .L_1068)
	.align		4
.L_1068:
        /*17e0*/ 	.word	index@(_ZN2at6native29vectorized_elementwise_kernelILi2ENS0_13BinaryFunctorIN3c104HalfES4_S4_ZZZNS0_19minimum_kernel_cudaERNS_18TensorIteratorBaseEENKUlvE0_clEvENKUlvE1_clEvEUlS4_S4_E_EESt5arrayIPcLm3EEEEviT0_T1_)
        /*17e4*/ 	.word	0x00000000


	//----- nvinfo : EIATTR_REGCOUNT
	.align		4
.L_1069:
        /*17e8*/ 	.byte	0x04, 0x2f
        /*17ea*/ 	.short	(.L_1071 - .L_1070)
	.align		4
.L_1070:
        /*17ec*/ 	.word	index@(_ZN2at6native27unrolled_elementwise_kernelINS0_13BinaryFunctorIN3c104HalfES4_S4_ZZZNS0_19minimum_kernel_cudaERNS_18TensorIteratorBaseEENKUlvE0_clEvENKUlvE1_clEvEUlS4_S4_E_EESt5arrayIPcLm3EELi4E23TrivialOffsetCalculatorILi2EjESE_ILi1EjENS0_6memory15LoadWithoutCastENSH_16StoreWithoutCastEEEviT_T0_T2_T3_T4_T5_)
        /*17f0*/ 	.word	0x0000001c


	//----- nvinfo : EIATTR_FRAME_SIZE
	.align		4
.L_1071:
        /*17f4*/ 	.byte	0x04, 0x11
        /*17f6*/ 	.short	(.L_1073 - .L_1072)
	.align		4
.L_1072:
        /*17f8*/ 	.word	index@(_ZN2at6native27unrolled_elementwise_kernelINS0_13BinaryFunctorIN3c104HalfES4_S4_ZZZNS0_19minimum_kernel_cudaERNS_18TensorIteratorBaseEENKUlvE0_clEvENKUlvE1_clEvEUlS4_S4_E_EESt5arrayIPcLm3EELi4E23TrivialOffsetCalculatorILi2EjESE_ILi1EjENS0_6memory15LoadWithoutCastENSH_16StoreWithoutCastEEEviT_T0_T2_T3_T4_T5_)
        /*17fc*/ 	.word	0x00000000


	//----- nvinfo : EIATTR_REGCOUNT
	.align		4
.L_1073:
        /*1800*/ 	.byte	0x04, 0x2f
        /*1802*/ 	.short	(.L_1075 - .L_1074)
	.align		4
.L_1074:
        /*1804*/ 	.word	index@(_ZN2at6native18elementwise_kernelILi128ELi4EZNS0_22gpu_kernel_impl_nocastINS0_13BinaryFunctorIN3c104HalfES5_S5_ZZZNS0_19minimum_kernel_cudaERNS_18TensorIteratorBaseEENKUlvE0_clEvENKUlvE1_clEvEUlS5_S5_E_EEEEvS7_RKT_EUliE_EEviT1_)
        /*1808*/ 	.word	0x0000000c


	//----- nvinfo : EIATTR_FRAME_SIZE
	.align		4
.L_1075:
        /*180c*/ 	.byte	0x04, 0x11
        /*180e*/ 	.short	(.L_1077 - .L_1076)
	.align		4
.L_1076:
        /*1810*/ 	.word	index@(_ZN2at6native18elementwise_kernelILi128ELi4EZNS0_22gpu_kernel_impl_nocastINS0_13BinaryFunctorIN3c104HalfES5_S5_ZZZNS0_19minimum_kernel_cudaERNS_18TensorIteratorBaseEENKUlvE0_clEvENKUlvE1_clEvEUlS5_S5_E_EEEEvS7_RKT_EUliE_EEviT1_)
        /*1814*/ 	.word	0x00000000


	//----- nvinfo : EIATTR_REGCOUNT
	.align		4
.L_1077:
        /*1818*/ 	.byte	0x04, 0x2f
        /*181a*/ 	.short	(.L_1079 - .L_1078)
	.align		4
.L_1078:
        /*181c*/ 	.word	index@(_ZN2at6native27unrolled_elementwise_kernelINS0_13BinaryFunctorIN3c104HalfES4_S4_ZZZNS0_19minimum_kernel_cudaERNS_18TensorIteratorBaseEENKUlvE0_clEvENKUlvE1_clEvEUlS4_S4_E_EESt5arrayIPcLm3EELi4E23TrivialOffsetCalculatorILi2EjESE_ILi1EjENS0_6memory12LoadWithCastILi2EEENSH_13StoreWithCastILi1EEEEEviT_T0_T2_T3_T4_T5_)
        /*1820*/ 	.word	0x00000020


	//----- nvinfo : EIATTR_FRAME_SIZE
	.align		4
.L_1079:
        /*1824*/ 	.byte	0x04, 0x11
        /*1826*/ 	.short	(.L_1081 - .L_1080)
	.align		4
.L_1080:
        /*1828*/ 	.word	index@(_ZN2at6native27unrolled_elementwise_kernelINS0_13BinaryFunctorIN3c104HalfES4_S4_ZZZNS0_19minimum_kernel_cudaERNS_18TensorIteratorBaseEENKUlvE0_clEvENKUlvE1_clEvEUlS4_S4_E_EESt5arrayIPcLm3EELi4E23TrivialOffsetCalculatorILi2EjESE_ILi1EjENS0_6memory12LoadWithCastILi2EEENSH_13StoreWithCastILi1EEEEEviT_T0_T2_T3_T4_T5_)
        /*182c*/ 	.word	0x00000000


	//----- nvinfo : EIATTR_REGCOUNT
	.align		4
.L_1081:
        /*1830*/ 	.byte	0x04, 0x2f
        /*1832*/ 	.short	(.L_1083 - .L_1082)
	.align		4
.L_1082:
        /*1834*/ 	.word	index@(_ZN2at6native18elementwise_kernelILi128ELi4EZNS0_15gpu_kernel_implINS0_13BinaryFunctorIN3c104HalfES5_S5_ZZZNS0_19minimum_kernel_cudaERNS_18TensorIteratorBaseEENKUlvE0_clEvENKUlvE1_clEvEUlS5_S5_E_EEEEvS7_RKT_EUliE_EEviT1_)
        /*1838*/ 	.word	0x0000001a


	//----- nvinfo : EIATTR_FRAME_SIZE
	.align		4
.L_1083:
        /*183c*/ 	.byte	0x04, 0x11
        /*183e*/ 	.short	(.L_1085 - .L_1084)
	.align		4
.L_1084:
        /*1840*/ 	.word	index@(_ZN2at6native18elementwise_kernelILi128ELi4EZNS0_15gpu_kernel_implINS0_13BinaryFunctorIN3c104HalfES5_S5_ZZZNS0_19minimum_kernel_cudaERNS_18TensorIteratorBaseEENKUlvE0_clEvENKUlvE1_clEvEUlS5_S5_E_EEEEvS7_RKT_EUliE_EEviT1_)
        /*1844*/ 	.word	0x00000000


	//----- nvinfo : EIATTR_REGCOUNT
	.align		4
.L_1085:
        /*1848*/ 	.byte	0x04, 0x2f
        /*184a*/ 	.short	(.L_1087 - .L_1086)
	.align		4
.L_1086:
        /*184c*/ 	.word	index@(_ZN2at6native29vectorized_elementwise_kernelILi8ENS0_13AUnaryFunctorIN3c104HalfES4_S4_ZZZNS0_19minimum_kernel_cudaERNS_18TensorIteratorBaseEENKUlvE0_clEvENKUlvE1_clEvEUlS4_S4_E_EESt5arrayIPcLm2EEEEviT0_T1_)
        /*1850*/ 	.word	0x00000004


	//----- nvinfo : EIATTR_FRAME_SIZE
	.align		4
.L_1087:
        /*1854*/ 	.byte	0x04, 0x11
        /*1856*/ 	.short	(.L_1089 - .L_1088)
	.align		4
.L_1088:
        /*1858*/ 	.word	index@(_ZN2at6native29vectorized_elementwise_kernelILi8ENS0_13AUnaryFunctorIN3c104HalfES4_S4_ZZZNS0_19minimum_kernel_cudaERNS_18TensorIteratorBaseEENKUlvE0_clEvENKUlvE1_clEvEUlS4_S4_E_EESt5arrayIPcLm2EEEEviT0_T1_)
        /*185c*/ 	.word	0x00000000


	//----- nvinfo : EIATTR_REGCOUNT
	.align		4
.L_1089:
        /*1860*/ 	.byte	0x04, 0x2f
        /*1862*/ 	.short	(.L_1091 - .L_1090)
	.align		4
.L_1090:
        /*1864*/ 	.word	index@(_ZN2at6native29vectorized_elementwise_kernelILi4ENS0_13AUnaryFunctorIN3c104HalfES4_S4_ZZZNS0_19minimum_kernel_cudaERNS_18TensorIteratorBaseEENKUlvE0_clEvENKUlvE1_clEvEUlS4_S4_E_EESt5arrayIPcLm2EEEEviT0_T1_)
        /*1868*/ 	.word	0x0000001b


	//----- nvinfo : EIATTR_FRAME_SIZE
	.align		4
.L_1091:
        /*186c*/ 	.byte	0x04, 0x11
        /*186e*/ 	.short	(.L_1093 - .L_1092)
	.align		4
.L_1092:
        /*1870*/ 	.word	index@(_ZN2at6native29vectorized_elementwise_kernelILi4ENS0_13AUnaryFunctorIN3c104HalfES4_S4_ZZZNS0_19minimum_kernel_cudaERNS_18TensorIteratorBaseEENKUlvE0_clEvENKUlvE1_clEvEUlS4_S4_E_EESt5arrayIPcLm2EEEEviT0_T1_)
        /*1874*/ 	.word	0x00000000


	//----- nvinfo : EIATTR_REGCOUNT
	.align		4
.L_1093:
        /*1878*/ 	.byte	0x04, 0x2f
        /*187a*/ 	.short	(.L_1095 - .L_1094)
	.align		4
.L_1094:
        /*187c*/ 	.word	index@(_ZN2at6native29vectorized_elementwise_kernelILi2ENS0_13AUnaryFunctorIN3c104HalfES4_S4_ZZZNS0_19minimum_kernel_cudaERNS_18TensorIteratorBaseEENKUlvE0_clEvENKUlvE1_clEvEUlS4_S4_E_EESt5arrayIPcLm2EEEEviT0_T1_)
        /*1880*/ 	.word	0x0000001b


	//----- nvinfo : EIATTR_FRAME_SIZE
	.align		4
.L_1095:
        /*1884*/ 	.byte	0x04, 0x11
        /*1886*/ 	.short	(.L_1097 - .L_1096)
	.align		4
.L_1096:
        /*1888*/ 	.word	index@(_ZN2at6native29vectorized_elementwise_kernelILi2ENS0_13AUnaryFunctorIN3c104HalfES4_S4_ZZZNS0_19minimum_kernel_cudaERNS_18TensorIteratorBaseEENKUlvE0_clEvENKUlvE1_clEvEUlS4_S4_E_EESt5arrayIPcLm2EEEEviT0_T1_)
        /*188c*/ 	.word	0x00000000


	//----- nvinfo : EIATTR_REGCOUNT
	.align		4
.L_1097:
        /*1890*/ 	.byte	0x04, 0x2f
        /*1892*/ 	.short	(.L_1099 - .L_1098)
	.align		4
.L_1098:
        /*1894*/ 	.word	index@(_ZN2at6native27unrolled_elementwise_kernelINS0_13AUnaryFunctorIN3c104HalfES4_S4_ZZZNS0_19minimum_kernel_cudaERNS_18TensorIteratorBaseEENKUlvE0_clEvENKUlvE1_clEvEUlS4_S4_E_EESt5arrayIPcLm2EELi4E23TrivialOffsetCalculatorILi1EjESF_NS0_6memory15LoadWithoutCastENSG_16StoreWithoutCastEEEviT_T0_T2_T3_T4_T5_)
        /*1898*/ 	.word	0x00000017


	//----- nvinfo : EIATTR_FRAME_SIZE
	.align		4
.L_1099:
        /*189c*/ 	.byte	0x04, 0x11
        /*189e*/ 	.short	(.L_1101 - .L_1100)
	.align		4
.L_1100:
        /*18a0*/ 	.word	index@(_ZN2at6native27unrolled_elementwise_kernelINS0_13AUnaryFunctorIN3c104HalfES4_S4_ZZZNS0_19minimum_kernel_cudaERNS_18TensorIteratorBaseEENKUlvE0_clEvENKUlvE1_clEvEUlS4_S4_E_EESt5arrayIPcLm2EELi4E23TrivialOffsetCalculatorILi1EjESF_NS0_6memory15LoadWithoutCastENSG_16StoreWithoutCastEEEviT_T0_T2_T3_T4_T5_)
        /*18a4*/ 	.word	0x00000000


	//----- nvinfo : EIATTR_REGCOUNT
	.align		4
.L_1101:
        /*18a8*/ 	.byte	0x04, 0x2f
        /*18aa*/ 	.short	(.L_1103 - .L_1102)
	.align		4
.L_1102:
        /*18ac*/ 	.word	index@(_ZN2at6native18elementwise_kernelILi128ELi4EZNS0_22gpu_kernel_impl_nocastINS0_13AUnaryFunctorIN3c104HalfES5_S5_ZZZNS0_19minimum_kernel_cudaERNS_18TensorIteratorBaseEENKUlvE0_clEvENKUlvE1_clEvEUlS5_S5_E_EEEEvS7_RKT_EUliE_EEviT1_)
        /*18b0*/ 	.word	0x0000000c


	//----- nvinfo : EIATTR_FRAME_SIZE
	.align		4
.L_1103:
        /*18b4*/ 	.byte	0x04, 0x11
        /*18b6*/ 	.short	(.L_1105 - .L_1104)
	.align		4
.L_1104:
        /*18b8*/ 	.word	index@(_ZN2at6native18elementwise_kernelILi128ELi4EZNS0_22gpu_kernel_impl_nocastINS0_13AUnaryFunctorIN3c104HalfES5_S5_ZZZNS0_19minimum_kernel_cudaERNS_18TensorIteratorBaseEENKUlvE0_clEvENKUlvE1_clEvEUlS5_S5_E_EEEEvS7_RKT_EUliE_EEviT1_)
        /*18bc*/ 	.word	0x00000000


	//----- nvinfo : EIATTR_REGCOUNT
	.align		4
.L_1105:
        /*18c0*/ 	.byte	0x04, 0x2f
        /*18c2*/ 	.short	(.L_1107 - .L_1106)
	.align		4
.L_1106:
        /*18c4*/ 	.word	index@(_ZN2at6native27unrolled_elementwise_kernelINS0_13AUnaryFunctorIN3c104HalfES4_S4_ZZZNS0_19minimum_kernel_cudaERNS_18TensorIteratorBaseEENKUlvE0_clEvENKUlvE1_clEvEUlS4_S4_E_EESt5arrayIPcLm2EELi4E23TrivialOffsetCalculatorILi1EjESF_NS0_6memory12LoadWithCastILi1EEENSG_13StoreWithCastILi1EEEEEviT_T0_T2_T3_T4_T5_)
        /*18c8*/ 	.word	0x0000001d


	//----- nvinfo : EIATTR_FRAME_SIZE
	.align		4
.L_1107:
        /*18cc*/ 	.byte	0x04, 0x11
        /*18ce*/ 	.short	(.L_1109 - .L_1108)
	.align		4
.L_1108:
        /*18d0*/ 	.word	index@(_ZN2at6native27unrolled_elementwise_kernelINS0_13AUnaryFunctorIN3c104HalfES4_S4_ZZZNS0_19minimum_kernel_cudaERNS_18TensorIteratorBaseEENKUlvE0_clEvENKUlvE1_clEvEUlS4_S4_E_EESt5arrayIPcLm2EELi4E23TrivialOffsetCalculatorILi1EjESF_NS0_6memory12LoadWithCastILi1EEENSG_13StoreWithCastILi1EEEEEviT_T0_T2_T3_T4_T5_)
        /*18d4*/ 	.word	0x00000000


	//----- nvinfo : EIATTR_REGCOUNT
	.align		4
.L_1109:
        /*18d8*/ 	.byte	0x04, 0x2f
        /*18da*/ 	.short	(.L_1111 - .L_1110)
	.align		4
.L_1110:
        /*18dc*/ 	.word	index@(_ZN2at6native18elementwise_kernelILi128ELi4EZNS0_15gpu_kernel_implINS0_13AUnaryFunctorIN3c104HalfES5_S5_ZZZNS0_19minimum_kernel_cudaERNS_18TensorIteratorBaseEENKUlvE0_clEvENKUlvE1_clEvEUlS5_S5_E_EEEEvS7_RKT_EUliE_EEviT1_)
        /*18e0*/ 	.word	0x0000001a


	//----- nvinfo : EIATTR_FRAME_SIZE
	.align		4
.L_1111:
        /*18e4*/ 	.byte	0x04, 0x11
        /*18e6*/ 	.short	(.L_1113 - .L_1112)
	.align		4
.L_1112:
        /*18e8*/ 	.word	index@(_ZN2at6native18elementwise_kernelILi128ELi4EZNS0_15gpu_kernel_implINS0_13AUnaryFunctorIN3c104HalfES5_S5_ZZZNS0_19minimum_kernel_cudaERNS_18TensorIteratorBaseEENKUlvE0_clEvENKUlvE1_clEvEUlS5_S5_E_EEEEvS7_RKT_EUliE_EEviT1_)
        /*18ec*/ 	.word	0x00000000


	//----- nvinfo : EIATTR_REGCOUNT
	.align		4
.L_1113:
        /*18f0*/ 	.byte	0x04, 0x2f
        /*18f2*/ 	.short	(.L_1115 - .L_1114)
	.align		4
.L_1114:
        /*18f4*/ 	.word	index@(_ZN2at6native29vectorized_elementwise_kernelILi8ENS0_13BinaryFunctorIN3c108BFloat16ES4_S4_ZZZNS0_19minimum_kernel_cudaERNS_18TensorIteratorBaseEENKUlvE0_clEvENKUlvE2_clEvEUlS4_S4_E_EESt5arrayIPcLm3EEEEviT0_T1_)
        /*18f8*/ 	.word	0x00000004


	//----- nvinfo : EIATTR_FRAME_SIZE
	.align		4
.L_1115:
        /*18fc*/ 	.byte	0x04, 0x11
        /*18fe*/ 	.short	(.L_1117 - .L_1116)
	.align		4
.L_1116:
        /*1900*/ 	.word	index@(_ZN2at6native29vectorized_elementwise_kernelILi8ENS0_13BinaryFunctorIN3c108BFloat16ES4_S4_ZZZNS0_19minimum_kernel_cudaERNS_18TensorIteratorBaseEENKUlvE0_clEvENKUlvE2_clEvEUlS4_S4_E_EESt5arrayIPcLm3EEEEviT0_T1_)
        /*1904*/ 	.word	0x00000000


	//----- nvinfo : EIATTR_REGCOUNT
	.align		4
.L_1117:
        /*1908*/ 	.byte	0x04, 0x2f
        /*190a*/ 	.short	(.L_1119 - .L_1118)
	.align		4
.L_1118:
        /*190c*/ 	.word	index@(_ZN2at6native29vectorized_elementwise_kernelILi4ENS0_13BinaryFunctorIN3c108BFloat16ES4_S4_ZZZNS0_19minimum_kernel_cudaERNS_18TensorIteratorBaseEENKUlvE0_clEvENKUlvE2_clEvEUlS4_S4_E_EESt5arrayIPcLm3EEEEviT0_T1_)
        /*1910*/ 	.word	0x00000020


	//----- nvinfo : EIATTR_FRAME_SIZE
	.align		4
.L_1119:
        /*1914*/ 	.byte	0x04, 0x11
        /*1916*/ 	.short	(.L_1121 - .L_1120)
	.align		4
.L_1120:
        /*1918*/ 	.word	index@(_ZN2at6native29vectorized_elementwise_kernelILi4ENS0_13BinaryFunctorIN3c108BFloat16ES4_S4_ZZZNS0_19minimum_kernel_cudaERNS_18TensorIteratorBaseEENKUlvE0_clEvENKUlvE2_clEvEUlS4_S4_E_EESt5arrayIPcLm3EEEEviT0_T1_)
        /*191c*/ 	.word	0x00000000


	//----- nvinfo : EIATTR_REGCOUNT
	.align		4
.L_1121:
        /*1920*/ 	.byte	0x04, 0x2f
        /*1922*/ 	.short	(.L_1123 - .L_1122)
	.align		4
.L_1122:
        /*1924*/ 	.word	index@(_ZN2at6native29vectorized_elementwise_kernelILi2ENS0_13BinaryFunctorIN3c108BFloat16ES4_S4_ZZZNS0_19minimum_kernel_cudaERNS_18TensorIteratorBaseEENKUlvE0_clEvENKUlvE2_clEvEUlS4_S4_E_EESt5arrayIPcLm3EEEEviT0_T1_)
        /*1928*/ 	.word	0x00000020


	//----- nvinfo : EIATTR_FRAME_SIZE
	.align		4
.L_1123:
        /*192c*/ 	.byte	0x04, 0x11
        /*192e*/ 	.short	(.L_1125 - .L_1124)
	.align		4
.L_1124:
        /*1930*/ 	.word	index@(_ZN2at6native29vectorized_elementwise_kernelILi2ENS0_13BinaryFunctorIN3c108BFloat16ES4_S4_ZZZNS0_19minimum_kernel_cudaERNS_18TensorIteratorBaseEENKUlvE0_clEvENKUlvE2_clEvEUlS4_S4_E_EESt5arrayIPcLm3EEEEviT0_T1_)
        /*1934*/ 	.word	0x00000000


	//----- nvinfo : EIATTR_REGCOUNT
	.align		4
.L_1125:
        /*1938*/ 	.byte	0x04, 0x2f
        /*193a*/ 	.short	(.L_1127 - .L_1126)
	.align		4
.L_1126:
        /*193c*/ 	.word	index@(_ZN2at6native27unrolled_elementwise_kernelINS0_13BinaryFunctorIN3c108BFloat16ES4_S4_ZZZNS0_19minimum_kernel_cudaERNS_18TensorIteratorBaseEENKUlvE0_clEvENKUlvE2_clEvEUlS4_S4_E_EESt5arrayIPcLm3EELi4E23TrivialOffsetCalculatorILi2EjESE_ILi1EjENS0_6memory15LoadWithoutCastENSH_16StoreWithoutCastEEEviT_T0_T2_T3_T4_T5_)
        /*1940*/ 	.word	0x0000001c


	//----- nvinfo : EIATTR_FRAME_SIZE
	.align		4
.L_1127:
        /*1944*/ 	.byte	0x04, 0x11
        /*1946*/ 	.short	(.L_1129 - .L_1128)
	.align		4
.L_1128:
        /*1948*/ 	.word	index@(_ZN2at6native27unrolled_elementwise_kernelINS0_13BinaryFunctorIN3c108BFloat16ES4_S4_ZZZNS0_19minimum_kernel_cudaERNS_18TensorIteratorBaseEENKUlvE0_clEvENKUlvE2_clEvEUlS4_S4_E_EESt5arrayIPcLm3EELi4E23TrivialOffsetCalculatorILi2EjESE_ILi1EjENS0_6memory15LoadWithoutCastENSH_16StoreWithoutCastEEEviT_T0_T2_T3_T4_T5_)
        /*194c*/ 	.word	0x00000000


	//----- nvinfo : EIATTR_REGCOUNT
	.align		4
.L_1129:
        /*1950*/ 	.byte	0x04, 0x2f
        /*1952*/ 	.short	(.L_1131 - .L_1130)
	.align		4
.L_1130:
        /*1954*/ 	.word	index@(_ZN2at6native18elementwise_kernelILi128ELi4EZNS0_22gpu_kernel_impl_nocastINS0_13BinaryFunctorIN3c108BFloat16ES5_S5_ZZZNS0_19minimum_kernel_cudaERNS_18TensorIteratorBaseEENKUlvE0_clEvENKUlvE2_clEvEUlS5_S5_E_EEEEvS7_RKT_EUliE_EEviT1_)
        /*1958*/ 	.word	0x0000000c


	//----- nvinfo : EIATTR_FRAME_SIZE
	.align		4
.L_1131:
        /*195c*/ 	.byte	0x04, 0x11
        /*195e*/ 	.short	(.L_1133 - .L_1132)
	.align		4
.L_1132:
        /*1960*/ 	.word	index@(_ZN2at6native18elementwise_kernelILi128ELi4EZNS0_22gpu_kernel_impl_nocastINS0_13BinaryFunctorIN3c108BFloat16ES5_S5_ZZZNS0_19minimum_kernel_cudaERNS_18TensorIteratorBaseEENKUlvE0_clEvENKUlvE2_clEvEUlS5_S5_E_EEEEvS7_RKT_EUliE_EEviT1_)
        /*1964*/ 	.word	0x00000000


	//----- nvinfo : EIATTR_REGCOUNT
	.align		4
.L_1133:
        /*1968*/ 	.byte	0x04, 0x2f
        /*196a*/ 	.short	(.L_1135 - .L_1134)
	.align		4
.L_1134:
        /*196c*/ 	.word	index@(_ZN2at6native27unrolled_elementwise_kernelINS0_13BinaryFunctorIN3c108BFloat16ES4_S4_ZZZNS0_19minimum_kernel_cudaERNS_18TensorIteratorBaseEENKUlvE0_clEvENKUlvE2_clEvEUlS4_S4_E_EESt5arrayIPcLm3EELi4E23TrivialOffsetCalculatorILi2EjESE_ILi1EjENS0_6memory12LoadWithCastILi2EEENSH_13StoreWithCastILi1EEEEEviT_T0_T2_T3_T4_T5_)
        /*1970*/ 	.word	0x00000020


	//----- nvinfo : EIATTR_FRAME_SIZE
	.align		4
.L_1135:
        /*1974*/ 	.byte	0x04, 0x11
        /*1976*/ 	.short	(.L_1137 - .L_1136)
	.align		4
.L_1136:
        /*1978*/ 	.word	index@(_ZN2at6native27unrolled_elementwise_kernelINS0_13BinaryFunctorIN3c108BFloat16ES4_S4_ZZZNS0_19minimum_kernel_cudaERNS_18TensorIteratorBaseEENKUlvE0_clEvENKUlvE2_clEvEUlS4_S4_E_EESt5arrayIPcLm3EELi4E23TrivialOffsetCalculatorILi2EjESE_ILi1EjENS0_6memory12LoadWithCastILi2EEENSH_13StoreWithCastILi1EEEEEviT_T0_T2_T3_T4_T5_)
        /*197c*/ 	.word	0x00000000


	//----- nvinfo : EIATTR_REGCOUNT
	.align		4
.L_1137:
        /*1980*/ 	.byte	0x04, 0x2f
        /*1982*/ 	.short	(.L_1139 - .L_1138)
	.align		4
.L_1138:
        /*1984*/ 	.word	index@(_ZN2at6native18elementwise_kernelILi128ELi4EZNS0_15gpu_kernel_implINS0_13BinaryFunctorIN3c108BFloat16ES5_S5_ZZZNS0_19minimum_kernel_cudaERNS_18TensorIteratorBaseEENKUlvE0_clEvENKUlvE2_clEvEUlS5_S5_E_EEEEvS7_RKT_EUliE_EEviT1_)
        /*1988*/ 	.word	0x0000001a


	//----- nvinfo : EIATTR_FRAME_SIZE
	.align		4
.L_1139:
        /*198c*/ 	.byte	0x04, 0x11
        /*198e*/ 	.short	(.L_1141 - .L_1140)
	.align		4
.L_1140:
        /*1990*/ 	.word	index@(_ZN2at6native18elementwise_kernelILi128ELi4EZNS0_15gpu_kernel_implINS0_13BinaryFunctorIN3c108BFloat16ES5_S5_ZZZNS0_19minimum_kernel_cudaERNS_18TensorIteratorBaseEENKUlvE0_clEvENKUlvE2_clEvEUlS5_S5_E_EEEEvS7_RKT_EUliE_EEviT1_)
        /*1994*/ 	.word	0x00000000


	//----- nvinfo : EIATTR_REGCOUNT
	.align		4
.L_1141:
        /*1998*/ 	.byte	0x04, 0x2f
        /*199a*/ 	.short	(.L_1143 - .L_1142)
	.align		4
.L_1142:
        /*199c*/ 	.word	index@(_ZN2at6native29vectorized_elementwise_kernelILi8ENS0_13AUnaryFunctorIN3c108BFloat16ES4_S4_ZZZNS0_19minimum_kernel_cudaERNS_18TensorIteratorBaseEENKUlvE0_clEvENKUlvE2_clEvEUlS4_S4_E_EESt5arrayIPcLm2EEEEviT0_T1_)
        /*19a0*/ 	.word	0x00000004


	//----- nvinfo : EIATTR_FRAME_SIZE
	.align		4
.L_1143:
        /*19a4*/ 	.byte	0x04, 0x11
        /*19a6*/ 	.short	(.L_1145 - .L_1144)
	.align		4
.L_1144:
        /*19a8*/ 	.word	index@(_ZN2at6native29vectorized_elementwise_kernelILi8ENS0_13AUnaryFunctorIN3c108BFloat16ES4_S4_ZZZNS0_19minimum_kernel_cudaERNS_18TensorIteratorBaseEENKUlvE0_clEvENKUlvE2_clEvEUlS4_S4_E_EESt5arrayIPcLm2EEEEviT0_T1_)
        /*19ac*/ 	.word	0x00000000


	//----- nvinfo : EIATTR_REGCOUNT
	.align		4
.L_1145:
        /*19b0*/ 	.byte	0x04, 0x2f
        /*19b2*/ 	.short	(.L_1147 - .L_1146)
	.align		4
.L_1146:
        /*19b4*/ 	.word	index@(_ZN2at6native29vectorized_elementwise_kernelILi4ENS0_13AUnaryFunctorIN3c108BFloat16ES4_S4_ZZZNS0_19minimum_kernel_cudaERNS_18TensorIteratorBaseEENKUlvE0_clEvENKUlvE2_clEvEUlS4_S4_E_EESt5arrayIPcLm2EEEEviT0_T1_)
        /*19b8*/ 	.word	0x0000001b


	//----- nvinfo : EIATTR_FRAME_SIZE
	.align		4
.L_1147:
        /*19bc*/ 	.byte	0x04, 0x11
        /*19be*/ 	.short	(.L_1149 - .L_1148)
	.align		4
.L_1148:
        /*19c0*/ 	.word	index@(_ZN2at6native29vectorized_elementwise_kernelILi4ENS0_13AUnaryFunctorIN3c108BFloat16ES4_S4_ZZZNS0_19minimum_kernel_cudaERNS_18TensorIteratorBaseEENKUlvE0_clEvENKUlvE2_clEvEUlS4_S4_E_EESt5arrayIPcLm2EEEEviT0_T1_)
        /*19c4*/ 	.word	0x00000000


	//----- nvinfo : EIATTR_REGCOUNT
	.align		4
.L_1149:
        /*19c8*/ 	.byte	0x04, 0x2f
        /*19ca*/ 	.short	(.L_1151 - .L_1150)
	.align		4
.L_1150:
        /*19cc*/ 	.word	index@(_ZN2at6native29vectorized_elementwise_kernelILi2ENS0_13AUnaryFunctorIN3c108BFloat16ES4_S4_ZZZNS0_19minimum_kernel_cudaERNS_18TensorIteratorBaseEENKUlvE0_clEvENKUlvE2_clEvEUlS4_S4_E_EESt5arrayIPcLm2EEEEviT0_T1_)
        /*19d0*/ 	.word	0x0000001b


	//----- nvinfo : EIATTR_FRAME_SIZE
	.align		4
.L_1151:
        /*19d4*/ 	.byte	0x04, 0x11
        /*19d6*/ 	.short	(.L_1153 - .L_1152)
	.align		4
.L_1152:
        /*19d8*/ 	.word	index@(_ZN2at6native29vectorized_elementwise_kernelILi2ENS0_13AUnaryFunctorIN3c108BFloat16ES4_S4_ZZZNS0_19minimum_kernel_cudaERNS_18TensorIteratorBaseEENKUlvE0_clEvENKUlvE2_clEvEUlS4_S4_E_EESt5arrayIPcLm2EEEEviT0_T1_)
        /*19dc*/ 	.word	0x00000000


	//----- nvinfo : EIATTR_REGCOUNT
	.align		4
.L_1153:
        /*19e0*/ 	.byte	0x04, 0x2f
        /*19e2*/ 	.short	(.L_1155 - .L_1154)
	.align		4
.L_1154:
        /*19e4*/ 	.word	index@(_ZN2at6native27unrolled_elementwise_kernelINS0_13AUnaryFunctorIN3c108BFloat16ES4_S4_ZZZNS0_19minimum_kernel_cudaERNS_18TensorIteratorBaseEENKUlvE0_clEvENKUlvE2_clEvEUlS4_S4_E_EESt5arrayIPcLm2EELi4E23TrivialOffsetCalculatorILi1EjESF_NS0_6memory15LoadWithoutCastENSG_16StoreWithoutCastEEEviT_T0_T2_T3_T4_T5_)
        /*19e8*/ 	.word	0x00000014


	//----- nvinfo : EIATTR_FRAME_SIZE
	.align		4
.L_1155:
        /*19ec*/ 	.byte	0x04, 0x11
        /*19ee*/ 	.short	(.L_1157 - .L_1156)
	.align		4
.L_1156:
        /*19f0*/ 	.word	index@(_ZN2at6native27unrolled_elementwise_kernelINS0_13AUnaryFunctorIN3c108BFloat16ES4_S4_ZZZNS0_19minimum_kernel_cudaERNS_18TensorIteratorBaseEENKUlvE0_clEvENKUlvE2_clEvEUlS4_S4_E_EESt5arrayIPcLm2EELi4E23TrivialOffsetCalculatorILi1EjESF_NS0_6memory15LoadWithoutCastENSG_16StoreWithoutCastEEEviT_T0_T2_T3_T4_T5_)
        /*19f4*/ 	.word	0x00000000


	//----- nvinfo : EIATTR_REGCOUNT
	.align		4
.L_1157:
        /*19f8*/ 	.byte	0x04, 0x2f
        /*19fa*/ 	.short	(.L_1159 - .L_1158)
	.align		4
.L_1158:
        /*19fc*/ 	.word	index@(_ZN2at6native18elementwise_kernelILi128ELi4EZNS0_22gpu_kernel_impl_nocastINS0_13AUnaryFunctorIN3c108BFloat16ES5_S5_ZZZNS0_19minimum_kernel_cudaERNS_18TensorIteratorBaseEENKUlvE0_clEvENKUlvE2_clEvEUlS5_S5_E_EEEEvS7_RKT_EUliE_EEviT1_)
        /*1a00*/ 	.word	0x0000000c


	//----- nvinfo : EIATTR_FRAME_SIZE
	.align		4
.L_1159:
        /*1a04*/ 	.byte	0x04, 0x11
        /*1a06*/ 	.short	(.L_1161 - .L_1160)
	.align		4
.L_1160:
        /*1a08*/ 	.word	index@(_ZN2at6native18elementwise_kernelILi128ELi4EZNS0_22gpu_kernel_impl_nocastINS0_13AUnaryFunctorIN3c108BFloat16ES5_S5_ZZZNS0_19minimum_kernel_cudaERNS_18TensorIteratorBaseEENKUlvE0_clEvENKUlvE2_clEvEUlS5_S5_E_EEEEvS7_RKT_EUliE_EEviT1_)
        /*1a0c*/ 	.word	0x00000000


	//----- nvinfo : EIATTR_REGCOUNT
	.align		4
.L_1161:
        /*1a10*/ 	.byte	0x04, 0x2f
        /*1a12*/ 	.short	(.L_1163 - .L_1162)
	.align		4
.L_1162:
        /*1a14*/ 	.word	index@(_ZN2at6native27unrolled_elementwise_kernelINS0_13AUnaryFunctorIN3c108BFloat16ES4_S4_ZZZNS0_19minimum_kernel_cudaERNS_18TensorIteratorBaseEENKUlvE0_clEvENKUlvE2_clEvEUlS4_S4_E_EESt5arrayIPcLm2EELi4E23TrivialOffsetCalculatorILi1EjESF_NS0_6memory12LoadWithCastILi1EEENSG_13StoreWithCastILi1EEEEEviT_T0_T2_T3_T4_T5_)
        /*1a18*/ 	.word	0x0000001c


	//----- nvinfo : EIATTR_FRAME_SIZE
	.align		4
.L_1163:
        /*1a1c*/ 	.byte	0x04, 0x11
        /*1a1e*/ 	.short	(.L_1165 - .L_1164)
	.align		4
.L_1164:
        /*1a20*/ 	.word	index@(_ZN2at6native27unrolled_elementwise_kernelINS0_13AUnaryFunctorIN3c108BFloat16ES4_S4_ZZZNS0_19minimum_kernel_cudaERNS_18TensorIteratorBaseEENKUlvE0_clEvENKUlvE2_clEvEUlS4_S4_E_EESt5arrayIPcLm2EELi4E23TrivialOffsetCalculatorILi1EjESF_NS0_6memory12LoadWithCastILi1EEENSG_13StoreWithCastILi1EEEEEviT_T0_T2_T3_T4_T5_)
        /*1a24*/ 	.word	0x00000000


	//----- nvinfo : EIATTR_REGCOUNT
	.align		4
.L_1165:
        /*1a28*/ 	.byte	0x04, 0x2f
        /*1a2a*/ 	.short	(.L_1167 - .L_1166)
	.align		4
.L_1166:
        /*1a2c*/ 	.word	index@(_ZN2at6native18elementwise_kernelILi128ELi4EZNS0_15gpu_kernel_implINS0_13AUnaryFunctorIN3c108BFloat16ES5_S5_ZZZNS0_19minimum_kernel_cudaERNS_18TensorIteratorBaseEENKUlvE0_clEvENKUlvE2_clEvEUlS5_S5_E_EEEEvS7_RKT_EUliE_EEviT1_)
        /*1a30*/ 	.word	0x0000001a


	//----- nvinfo : EIATTR_FRAME_SIZE
	.align		4
.L_1167:
        /*1a34*/ 	.byte	0x04, 0x11
        /*1a36*/ 	.short	(.L_1169 - .L_1168)
	.align		4
.L_1168:
        /*1a38*/ 	.word	index@(_ZN2at6native18elementwise_kernelILi128ELi4EZNS0_15gpu_kernel_implINS0_13AUnaryFunctorIN3c108BFloat16ES5_S5_ZZZNS0_19minimum_kernel_cudaERNS_18TensorIteratorBaseEENKUlvE0_clEvENKUlvE2_clEvEUlS5_S5_E_EEEEvS7_RKT_EUliE_EEviT1_)
        /*1a3c*/ 	.word	0x00000000


	//----- nvinfo : EIATTR_REGCOUNT
	.align		4
.L_1169:
        /*1a40*/ 	.byte	0x04, 0x2f
        /*1a42*/ 	.short	(.L_1171 - .L_1170)
	.align		4
.L_1170:
        /*1a44*/ 	.word	index@(_ZN2at6native29vectorized_elementwise_kernelILi8ENS0_13BinaryFunctorIdddZZZNS0_16fmax_kernel_cudaERNS_18TensorIteratorBaseEENKUlvE_clEvENKUlvE_clEvEUlddE_EESt5arrayIPcLm3EEEEviT0_T1_)
        /*1a48*/ 	.word	0x00000004


	//----- nvinfo : EIATTR_FRAME_SIZE
	.align		4
.L_1171:
        /*1a4c*/ 	.byte	0x04, 0x11
        /*1a4e*/ 	.short	(.L_1173 - .L_1172)
	.align		4
.L_1172:
        /*1a50*/ 	.word	index@(_ZN2at6native29vectorized_elementwise_kernelILi8ENS0_13BinaryFunctorIdddZZZNS0_16fmax_kernel_cudaERNS_18TensorIteratorBaseEENKUlvE_clEvENKUlvE_clEvEUlddE_EESt5arrayIPcLm3EEEEviT0_T1_)
        /*1a54*/ 	.word	0x00000000


	//----- nvinfo : EIATTR_REGCOUNT
	.align		4
.L_1173:
        /*1a58*/ 	.byte	0x04, 0x2f
        /*1a5a*/ 	.short	(.L_1175 - .L_1174)
	.align		4
.L_1174:
        /*1a5c*/ 	.word	index@(_ZN2at6native29vectorized_elementwise_kernelILi4ENS0_13BinaryFunctorIdddZZZNS0_16fmax_kernel_cudaERNS_18TensorIteratorBaseEENKUlvE_clEvENKUlvE_clEvEUlddE_EESt5arrayIPcLm3EEEEviT0_T1_)
        /*1a60*/ 	.word	0x0000002c


	//----- nvinfo : EIATTR_FRAME_SIZE
	.align		4
.L_1175:
        /*1a64*/ 	.byte	0x04, 0x11
        /*1a66*/ 	.short	(.L_1177 - .L_1176)
	.align		4
.L_1176:
        /*1a68*/ 	.word	index@(_ZN2at6native29vectorized_elementwise_kernelILi4ENS0_13BinaryFunctorIdddZZZNS0_16fmax_kernel_cudaERNS_18TensorIteratorBaseEENKUlvE_clEvENKUlvE_clEvEUlddE_EESt5arrayIPcLm3EEEEviT0_T1_)
        /*1a6c*/ 	.word	0x00000000


	//----- nvinfo : EIATTR_REGCOUNT
	.align		4
.L_1177:
        /*1a70*/ 	.byte	0x04, 0x2f
        /*1a72*/ 	.short	(.L_1179 - .L_1178)
	.align		4
.L_1178:
        /*1a74*/ 	.word	index@(_ZN2at6native29vectorized_elementwise_kernelILi2ENS0_13BinaryFunctorIdddZZZNS0_16fmax_kernel_cudaERNS_18TensorIteratorBaseEENKUlvE_clEvENKUlvE_clEvEUlddE_EESt5arrayIPcLm3EEEEviT0_T1_)
        /*1a78*/ 	.word	0x0000002c


	//----- nvinfo : EIATTR_FRAME_SIZE
	.align		4
.L_1179:
        /*1a7c*/ 	.byte	0x04, 0x11
        /*1a7e*/ 	.short	(.L_1181 - .L_1180)
	.align		4
.L_1180:
        /*1a80*/ 	.word	index@(_ZN2at6native29vectorized_elementwise_kernelILi2ENS0_13BinaryFunctorIdddZZZNS0_16fmax_kernel_cudaERNS_18TensorIteratorBaseEENKUlvE_clEvENKUlvE_clEvEUlddE_EESt5arrayIPcLm3EEEEviT0_T1_)
        /*1a84*/ 	.word	0x00000000


	//----- nvinfo : EIATTR_REGCOUNT
	.align		4
.L_1181:
        /*1a88*/ 	.byte	0x04, 0x2f
        /*1a8a*/ 	.short	(.L_1183 - .L_1182)
	.align		4
.L_1182:
        /*1a8c*/ 	.word	index@(_ZN2at6native27unrolled_elementwise_kernelINS0_13BinaryFunctorIdddZZZNS0_16fmax_kernel_cudaERNS_18TensorIteratorBaseEENKUlvE_clEvENKUlvE_clEvEUlddE_EESt5arrayIPcLm3EELi4E23TrivialOffsetCalculatorILi2EjESC_ILi1EjENS0_6memory15LoadWithoutCastENSF_16StoreWithoutCastEEEviT_T0_T2_T3_T4_T5_)
        /*1a90*/ 	.word	0x00000020


	//----- nvinfo : EIATTR_FRAME_SIZE
	.align		4
.L_1183:
        /*1a94*/ 	.byte	0x04, 0x11
        /*1a96*/ 	.short	(.L_1185 - .L_1184)
	.align		4
.L_1184:
        /*1a98*/ 	.word	index@(_ZN2at6native27unrolled_elementwise_kernelINS0_13BinaryFunctorIdddZZZNS0_16fmax_kernel_cudaERNS_18TensorIteratorBaseEENKUlvE_clEvENKUlvE_clEvEUlddE_EESt5arrayIPcLm3EELi4E23TrivialOffsetCalculatorILi2EjESC_ILi1EjENS0_6memory15LoadWithoutCastENSF_16StoreWithoutCastEEEviT_T0_T2_T3_T4_T5_)
        /*1a9c*/ 	.word	0x00000000


	//----- nvinfo : EIATTR_REGCOUNT
	.align		4
.L_1185:
        /*1aa0*/ 	.byte	0x04, 0x2f
        /*1aa2*/ 	.short	(.L_1187 - .L_1186)
	.align		4
.L_1186:
        /*1aa4*/ 	.word	index@(_ZN2at6native18elementwise_kernelILi128ELi2EZNS0_22gpu_kernel_impl_nocastINS0_13BinaryFunctorIdddZZZNS0_16fmax_kernel_cudaERNS_18TensorIteratorBaseEENKUlvE_clEvENKUlvE_clEvEUlddE_EEEEvS5_RKT_EUliE_EEviT1_)
        /*1aa8*/ 	.word	0x0000000e


	//----- nvinfo : EIATTR_FRAME_SIZE
	.align		4
.L_1187:
        /*1aac*/ 	.byte	0x04, 0x11
        /*1aae*/ 	.short	(.L_1189 - .L_1188)
	.align		4
.L_1188:
        /*1ab0*/ 	.word	index@(_ZN2at6native18elementwise_kernelILi128ELi2EZNS0_22gpu_kernel_impl_nocastINS0_13BinaryFunctorIdddZZZNS0_16fmax_kernel_cudaERNS_18TensorIteratorBaseEENKUlvE_clEvENKUlvE_clEvEUlddE_EEEEvS5_RKT_EUliE_EEviT1_)
        /*1ab4*/ 	.word	0x00000000


	//----- nvinfo : EIATTR_REGCOUNT
	.align		4
.L_1189:
        /*1ab8*/ 	.byte	0x04, 0x2f
        /*1aba*/ 	.short	(.L_1191 - .L_1190)
	.align		4
.L_1190:
        /*1abc*/ 	.word	index@(_ZN2at6native27unrolled_elementwise_kernelINS0_13BinaryFunctorIdddZZZNS0_16fmax_kernel_cudaERNS_18TensorIteratorBaseEENKUlvE_clEvENKUlvE_clEvEUlddE_EESt5arrayIPcLm3EELi4E23TrivialOffsetCalculatorILi2EjESC_ILi1EjENS0_6memory12LoadWithCastILi2EEENSF_13StoreWithCastILi1EEEEEviT_T0_T2_T3_T4_T5_)
        /*1ac0*/ 	.word	0x00000028


	//----- nvinfo : EIATTR_FRAME_SIZE
	.align		4
.L_1191:
        /*1ac4*/ 	.byte	0x04, 0x11
        /*1ac6*/ 	.short	(.L_1193 - .L_1192)
	.align		4
.L_1192:
        /*1ac8*/ 	.word	index@(_ZN2at6native27unrolled_elementwise_kernelINS0_13BinaryFunctorIdddZZZNS0_16fmax_kernel_cudaERNS_18TensorIteratorBaseEENKUlvE_clEvENKUlvE_clEvEUlddE_EESt5arrayIPcLm3EELi4E23TrivialOffsetCalculatorILi2EjESC_ILi1EjENS0_6memory12LoadWithCastILi2EEENSF_13StoreWithCastILi1EEEEEviT_T0_T2_T3_T4_T5_)
        /*1acc*/ 	.word	0x00000000


	//----- nvinfo : EIATTR_REGCOUNT
	.align		4
.L_1193:
        /*1ad0*/ 	.byte	0x04, 0x2f
        /*1ad2*/ 	.short	(.L_1195 - .L_1194)
	.align		4
.L_1194:
        /*1ad4*/ 	.word	index@(_ZN2at6native18elementwise_kernelILi128ELi4EZNS0_15gpu_kernel_implINS0_13BinaryFunctorIdddZZZNS0_16fmax_kernel_cudaERNS_18TensorIteratorBaseEENKUlvE_clEvENKUlvE_clEvEUlddE_EEEEvS5_RKT_EUliE_EEviT1_)
        /*1ad8*/ 	.word	0x0000001c


	//----- nvinfo : EIATTR_FRAME_SIZE
	.align		4
.L_1195:
        /*1adc*/ 	.byte	0x04, 0x11
        /*1ade*/ 	.short	(.L_1197 - .L_1196)
	.align		4
.L_1196:
        /*1ae0*/ 	.word	index@(_ZN2at6native18elementwise_kernelILi128ELi4EZNS0_15gpu_kernel_implINS0_13BinaryFunctorIdddZZZNS0_16fmax_kernel_cudaERNS_18TensorIteratorBaseEENKUlvE_clEvENKUlvE_clEvEUlddE_EEEEvS5_RKT_EUliE_EEviT1_)
        /*1ae4*/ 	.word	0x00000000


	//----- nvinfo : EIATTR_REGCOUNT
	.align		4
.L_1197:
        /*1ae8*/ 	.byte	0x04, 0x2f
        /*1aea*/ 	.short	(.L_1199 - .L_1198)
	.align		4
.L_1198:
        /*1aec*/ 	.word	index@(_ZN2at6native29vectorized_elementwise_kernelILi8ENS0_13AUnaryFunctorIdddZZZNS0_16fmax_kernel_cudaERNS_18TensorIteratorBaseEENKUlvE_clEvENKUlvE_clEvEUlddE_EESt5arrayIPcLm2EEEEviT0_T1_)
        /*1af0*/ 	.word	0x00000004


	//----- nvinfo : EIATTR_FRAME_SIZE
	.align		4
.L_1199:
        /*1af4*/ 	.byte	0x04, 0x11
        /*1af6*/ 	.short	(.L_1201 - .L_1200)
	.align		4
.L_1200:
        /*1af8*/ 	.word	index@(_ZN2at6native29vectorized_elementwise_kernelILi8ENS0_13AUnaryFunctorIdddZZZNS0_16fmax_kernel_cudaERNS_18TensorIteratorBaseEENKUlvE_clEvENKUlvE_clEvEUlddE_EESt5arrayIPcLm2EEEEviT0_T1_)
        /*1afc*/ 	.word	0x00000000


	//----- nvinfo : EIATTR_REGCOUNT
	.align		4
.L_1201:
        /*1b00*/ 	.byte	0x04, 0x2f
        /*1b02*/ 	.short	(.L_1203 - .L_1202)
	.align		4
.L_1202:
        /*1b04*/ 	.word	index@(_ZN2at6native29vectorized_elementwise_kernelILi4ENS0_13AUnaryFunctorIdddZZZNS0_16fmax_kernel_cudaERNS_18TensorIteratorBaseEENKUlvE_clEvENKUlvE_clEvEUlddE_EESt5arrayIPcLm2EEEEviT0_T1_)
        /*1b08*/ 	.word	0x00000028


	//----- nvinfo : EIATTR_FRAME_SIZE
	.align		4
.L_1203:
        /*1b0c*/ 	.byte	0x04, 0x11
        /*1b0e*/ 	.short	(.L_1205 - .L_1204)
	.align		4
.L_1204:
        /*1b10*/ 	.word	index@(_ZN2at6native29vectorized_elementwise_kernelILi4ENS0_13AUnaryFunctorIdddZZZNS0_16fmax_kernel_cudaERNS_18TensorIteratorBaseEENKUlvE_clEvENKUlvE_clEvEUlddE_EESt5arrayIPcLm2EEEEviT0_T1_)
        /*1b14*/ 	.word	0x00000000


	//----- nvinfo : EIATTR_REGCOUNT
	.align		4
.L_1205:
        /*1b18*/ 	.byte	0x04, 0x2f
        /*1b1a*/ 	.short	(.L_1207 - .L_1206)
	.align		4
.L_1206:
        /*1b1c*/ 	.word	index@(_ZN2at6native29vectorized_elementwise_kernelILi2ENS0_13AUnaryFunctorIdddZZZNS0_16fmax_kernel_cudaERNS_18TensorIteratorBaseEENKUlvE_clEvENKUlvE_clEvEUlddE_EESt5arrayIPcLm2EEEEviT0_T1_)
        /*1b20*/ 	.word	0x00000028


	//----- nvinfo : EIATTR_FRAME_SIZE
	.align		4
.L_1207:
        /*1b24*/ 	.byte	0x04, 0x11
        /*1b26*/ 	.short	(.L_1209 - .L_1208)
	.align		4
.L_1208:
        /*1b28*/ 	.word	index@(_ZN2at6native29vectorized_elementwise_kernelILi2ENS0_13AUnaryFunctorIdddZZZNS0_16fmax_kernel_cudaERNS_18TensorIteratorBaseEENKUlvE_clEvENKUlvE_clEvEUlddE_EESt5arrayIPcLm2EEEEviT0_T1_)
        /*1b2c*/ 	.word	0x00000000


	//----- nvinfo : EIATTR_REGCOUNT
	.align		4
.L_1209:
        /*1b30*/ 	.byte	0x04, 0x2f
        /*1b32*/ 	.short	(.L_1211 - .L_1210)
	.align		4
.L_1210:
        /*1b34*/ 	.word	index@(_ZN2at6native27unrolled_elementwise_kernelINS0_13AUnaryFunctorIdddZZZNS0_16fmax_kernel_cudaERNS_18TensorIteratorBaseEENKUlvE_clEvENKUlvE_clEvEUlddE_EESt5arrayIPcLm2EELi4E23TrivialOffsetCalculatorILi1EjESD_NS0_6memory15LoadWithoutCastENSE_16StoreWithoutCastEEEviT_T0_T2_T3_T4_T5_)
        /*1b38*/ 	.word	0x00000018


	//----- nvinfo : EIATTR_FRAME_SIZE
	.align		4
.L_1211:
        /*1b3c*/ 	.byte	0x04, 0x11
        /*1b3e*/ 	.short	(.L_1213 - .L_1212)
	.align		4
.L_1212:
        /*1b40*/ 	.word	index@(_ZN2at6native27unrolled_elementwise_kernelINS0_13AUnaryFunctorIdddZZZNS0_16fmax_kernel_cudaERNS_18TensorIteratorBaseEENKUlvE_clEvENKUlvE_clEvEUlddE_EESt5arrayIPcLm2EELi4E23TrivialOffsetCalculatorILi1EjESD_NS0_6memory15LoadWithoutCastENSE_16StoreWithoutCastEEEviT_T0_T2_T3_T4_T5_)
        /*1b44*/ 	.word	0x00000000


	//----- nvinfo : EIATTR_REGCOUNT
	.align		4
.L_1213:
        /*1b48*/ 	.byte	0x04, 0x2f
        /*1b4a*/ 	.short	(.L_1215 - .L_1214)
	.align		4
.L_1214:
        /*1b4c*/ 	.word	index@(_ZN2at6native18elementwise_kernelILi128ELi2EZNS0_22gpu_kernel_impl_nocastINS0_13AUnaryFunctorIdddZZZNS0_16fmax_kernel_cudaERNS_18TensorIteratorBaseEENKUlvE_clEvENKUlvE_clEvEUlddE_EEEEvS5_RKT_EUliE_EEviT1_)
        /*1b50*/ 	.word	0x0000000c


	//----- nvinfo : EIATTR_FRAME_SIZE
	.align		4
.L_1215:
        /*1b54*/ 	.byte	0x04, 0x11
        /*1b56*/ 	.short	(.L_1217 - .L_1216)
	.align		4
.L_1216:
        /*1b58*/ 	.word	index@(_ZN2at6native18elementwise_kernelILi128ELi2EZNS0_22gpu_kernel_impl_nocastINS0_13AUnaryFunctorIdddZZZNS0_16fmax_kernel_cudaERNS_18TensorIteratorBaseEENKUlvE_clEvENKUlvE_clEvEUlddE_EEEEvS5_RKT_EUliE_EEviT1_)
        /*1b5c*/ 	.word	0x00000000


	//----- nvinfo : EIATTR_REGCOUNT
	.align		4
.L_1217:
        /*1b60*/ 	.byte	0x04, 0x2f
        /*1b62*/ 	.short	(.L_1219 - .L_1218)
	.align		4
.L_1218:
        /*1b64*/ 	.word	index@(_ZN2at6native27unrolled_elementwise_kernelINS0_13AUnaryFunctorIdddZZZNS0_16fmax_kernel_cudaERNS_18TensorIteratorBaseEENKUlvE_clEvENKUlvE_clEvEUlddE_EESt5arrayIPcLm2EELi4E23TrivialOffsetCalculatorILi1EjESD_NS0_6memory12LoadWithCastILi1EEENSE_13StoreWithCastILi1EEEEEviT_T0_T2_T3_T4_T5_)
        /*1b68*/ 	.word	0x00000022


	//----- nvinfo : EIATTR_FRAME_SIZE
	.align		4
.L_1219:
        /*1b6c*/ 	.byte	0x04, 0x11
        /*1b6e*/ 	.short	(.L_1221 - .L_1220)
	.align		4
.L_1220:
        /*1b70*/ 	.word	index@(_ZN2at6native27unrolled_elementwise_kernelINS0_13AUnaryFunctorIdddZZZNS0_16fmax_kernel_cudaERNS_18TensorIteratorBaseEENKUlvE_clEvENKUlvE_clEvEUlddE_EESt5arrayIPcLm2EELi4E23TrivialOffsetCalculatorILi1EjESD_NS0_6memory12LoadWithCastILi1EEENSE_13StoreWithCastILi1EEEEEviT_T0_T2_T3_T4_T5_)
        /*1b74*/ 	.word	0x00000000


	//----- nvinfo : EIATTR_REGCOUNT
	.align		4
.L_1221:
        /*1b78*/ 	.byte	0x04, 0x2f
        /*1b7a*/ 	.short	(.L_1223 - .L_1222)
	.align		4
.L_1222:
        /*1b7c*/ 	.word	index@(_ZN2at6native18elementwise_kernelILi128ELi4EZNS0_15gpu_kernel_implINS0_13AUnaryFunctorIdddZZZNS0_16fmax_kernel_cudaERNS_18TensorIteratorBaseEENKUlvE_clEvENKUlvE_clEvEUlddE_EEEEvS5_RKT_EUliE_EEviT1_)
        /*1b80*/ 	.word	0x0000001a


	//----- nvinfo : EIATTR_FRAME_SIZE
	.align		4
.L_1223:
        /*1b84*/ 	.byte	0x04, 0x11
        /*1b86*/ 	.short	(.L_1225 - .L_1224)
	.align		4
.L_1224:
        /*1b88*/ 	.word	index@(_ZN2at6native18elementwise_kernelILi128ELi4EZNS0_15gpu_kernel_implINS0_13AUnaryFunctorIdddZZZNS0_16fmax_kernel_cudaERNS_18TensorIteratorBaseEENKUlvE_clEvENKUlvE_clEvEUlddE_EEEEvS5_RKT_EUliE_EEviT1_)
        /*1b8c*/ 	.word	0x00000000


	//----- nvinfo : EIATTR_REGCOUNT
	.align		4
.L_1225:
        /*1b90*/ 	.byte	0x04, 0x2f
        /*1b92*/ 	.short	(.L_1227 - .L_1226)
	.align		4
.L_1226:
        /*1b94*/ 	.word	index@(_ZN2at6native29vectorized_elementwise_kernelILi8ENS0_13BinaryFunctorIfffZZZNS0_16fmax_kernel_cudaERNS_18TensorIteratorBaseEENKUlvE_clEvENKUlvE0_clEvEUlffE_EESt5arrayIPcLm3EEEEviT0_T1_)
        /*1b98*/ 	.word	0x00000004


	//----- nvinfo : EIATTR_FRAME_SIZE
	.align		4
.L_1227:
        /*1b9c*/ 	.byte	0x04, 0x11
        /*1b9e*/ 	.short	(.L_1229 - .L_1228)
	.align		4
.L_1228:
        /*1ba0*/ 	.word	index@(_ZN2at6native29vectorized_elementwise_kernelILi8ENS0_13BinaryFunctorIfffZZZNS0_16fmax_kernel_cudaERNS_18TensorIteratorBaseEENKUlvE_clEvENKUlvE0_clEvEUlffE_EESt5arrayIPcLm3EEEEviT0_T1_)
        /*1ba4*/ 	.word	0x00000000


	//----- nvinfo : EIATTR_REGCOUNT
	.align		4
.L_1229:
        /*1ba8*/ 	.byte	0x04, 0x2f
        /*1baa*/ 	.short	(.L_1231 - .L_1230)
	.align		4
.L_1230:
        /*1bac*/ 	.word	index@(_ZN2at6native29vectorized_elementwise_kernelILi4ENS0_13BinaryFunctorIfffZZZNS0_16fmax_kernel_cudaERNS_18TensorIteratorBaseEENKUlvE_clEvENKUlvE0_clEvEUlffE_EESt5arrayIPcLm3EEEEviT0_T1_)
        /*1bb0*/ 	.word	0x00000020


	//----- nvinfo : EIATTR_FRAME_SIZE
	.align		4
.L_1231:
        /*1bb4*/ 	.byte	0x04, 0x11
        /*1bb6*/ 	.short	(.L_1233 - .L_1232)
	.align		4
.L_1232:
        /*1bb8*/ 	.word	index@(_ZN2at6native29vectorized_elementwise_kernelILi4ENS0_13BinaryFunctorIfffZZZNS0_16fmax_kernel_cudaERNS_18TensorIteratorBaseEENKUlvE_clEvENKUlvE0_clEvEUlffE_EESt5arrayIPcLm3EEEEviT0_T1_)
        /*1bbc*/ 	.word	0x00000000


	//----- nvinfo : EIATTR_REGCOUNT
	.align		4
.L_1233:
        /*1bc0*/ 	.byte	0x04, 0x2f
        /*1bc2*/ 	.short	(.L_1235 - .L_1234)
	.align		4
.L_1234:
        /*1bc4*/ 	.word	index@(_ZN2at6native29vectorized_elementwise_kernelILi2ENS0_13BinaryFunctorIfffZZZNS0_16fmax_kernel_cudaERNS_18TensorIteratorBaseEENKUlvE_clEvENKUlvE0_clEvEUlffE_EESt5arrayIPcLm3EEEEviT0_T1_)
        /*1bc8*/ 	.word	0x00000020


	//----- nvinfo : EIATTR_FRAME_SIZE
	.align		4
.L_1235:
        /*1bcc*/ 	.byte	0x04, 0x11
        /*1bce*/ 	.short	(.L_1237 - .L_1236)
	.align		4
.L_1236:
        /*1bd0*/ 	.word	index@(_ZN2at6native29vectorized_elementwise_kernelILi2ENS0_13BinaryFunctorIfffZZZNS0_16fmax_kernel_cudaERNS_18TensorIteratorBaseEENKUlvE_clEvENKUlvE0_clEvEUlffE_EESt5arrayIPcLm3EEEEviT0_T1_)
        /*1bd4*/ 	.word	0x00000000


	//----- nvinfo : EIATTR_REGCOUNT
	.align		4
.L_1237:
        /*1bd8*/ 	.byte	0x04, 0x2f
        /*1bda*/ 	.short	(.L_1239 - .L_1238)
	.align		4
.L_1238:
        /*1bdc*/ 	.word	index@(_ZN2at6native27unrolled_elementwise_kernelINS0_13BinaryFunctorIfffZZZNS0_16fmax_kernel_cudaERNS_18TensorIteratorBaseEENKUlvE_clEvENKUlvE0_clEvEUlffE_EESt5arrayIPcLm3EELi4E23TrivialOffsetCalculatorILi2EjESC_ILi1EjENS0_6memory15LoadWithoutCastENSF_16StoreWithoutCastEEEviT_T0_T2_T3_T4_T5_)
        /*1be0*/ 	.word	0x0000001a


	//----- nvinfo : EIATTR_FRAME_SIZE
	.align		4
.L_1239:
        /*1be4*/ 	.byte	0x04, 0x11
        /*1be6*/ 	.short	(.L_1241 - .L_1240)
	.align		4
.L_1240:
        /*1be8*/ 	.word	index@(_ZN2at6native27unrolled_elementwise_kernelINS0_13BinaryFunctorIfffZZZNS0_16fmax_kernel_cudaERNS_18TensorIteratorBaseEENKUlvE_clEvENKUlvE0_clEvEUlffE_EESt5arrayIPcLm3EELi4E23TrivialOffsetCalculatorILi2EjESC_ILi1EjENS0_6memory15LoadWithoutCastENSF_16StoreWithoutCastEEEviT_T0_T2_T3_T4_T5_)
        /*1bec*/ 	.word	0x00000000


	//----- nvinfo : EIATTR_REGCOUNT
	.align		4
.L_1241:
        /*1bf0*/ 	.byte	0x04, 0x2f
        /*1bf2*/ 	.short	(.L_1243 - .L_1242)
	.align		4
.L_1242:
        /*1bf4*/ 	.word	index@(_ZN2at6native18elementwise_kernelILi128ELi2EZNS0_22gpu_kernel_impl_nocastINS0_13BinaryFunctorIfffZZZNS0_16fmax_kernel_cudaERNS_18TensorIteratorBaseEENKUlvE_clEvENKUlvE0_clEvEUlffE_EEEEvS5_RKT_EUliE_EEviT1_)
        /*1bf8*/ 	.word	0x0000000e


	//----- nvinfo : EIATTR_FRAME_SIZE
	.align		4
.L_1243:
        /*1bfc*/ 	.byte	0x04, 0x11
        /*1bfe*/ 	.short	(.L_1245 - .L_1244)
	.align		4
.L_1244:
        /*1c00*/ 	.word	index@(_ZN2at6native18elementwise_kernelILi128ELi2EZNS0_22gpu_kernel_impl_nocastINS0_13BinaryFunctorIfffZZZNS0_16fmax_kernel_cudaERNS_18TensorIteratorBaseEENKUlvE_clEvENKUlvE0_clEvEUlffE_EEEEvS5_RKT_EUliE_EEviT1_)
        /*1c04*/ 	.word	0x00000000


	//----- nvinfo : EIATTR_REGCOUNT
	.align		4
.L_1245:
        /*1c08*/ 	.byte	0x04, 0x2f
        /*1c0a*/ 	.short	(.L_1247 - .L_1246)
	.align		4
.L_1246:
        /*1c0c*/ 	.word	index@(_ZN2at6native27unrolled_elementwise_kernelINS0_13BinaryFunctorIfffZZZNS0_16fmax_kernel_cudaERNS_18TensorIteratorBaseEENKUlvE_clEvENKUlvE0_clEvEUlffE_EESt5arrayIPcLm3EELi4E23TrivialOffsetCalculatorILi2EjESC_ILi1EjENS0_6memory12LoadWithCastILi2EEENSF_13StoreWithCastILi1EEEEEviT_T0_T2_T3_T4_T5_)
        /*1c10*/ 	.word	0x00000020


	//----- nvinfo : EIATTR_FRAME_SIZE
	.align		4
.L_1247:
        /*1c14*/ 	.byte	0x04, 0x11
        /*1c16*/ 	.short	(.L_1249 - .L_1248)
	.align		4
.L_1248:
        /*1c18*/ 	.word	index@(_ZN2at6native27unrolled_elementwise_kernelINS0_13BinaryFunctorIfffZZZNS0_16fmax_kernel_cudaERNS_18TensorIteratorBaseEENKUlvE_clEvENKUlvE0_clEvEUlffE_EESt5arrayIPcLm3EELi4E23TrivialOffsetCalculatorILi2EjESC_ILi1EjENS0_6memory12LoadWithCastILi2EEENSF_13StoreWithCastILi1EEEEEviT_T0_T2_T3_T4_T5_)
        /*1c1c*/ 	.word	0x00000000


	//----- nvinfo : EIATTR_REGCOUNT
	.align		4
.L_1249:
        /*1c20*/ 	.byte	0x04, 0x2f
        /*1c22*/ 	.short	(.L_1251 - .L_1250)
	.align		4
.L_1250:
        /*1c24*/ 	.word	index@(_ZN2at6native18elementwise_kernelILi128ELi4EZNS0_15gpu_kernel_implINS0_13BinaryFunctorIfffZZZNS0_16fmax_kernel_cudaERNS_18TensorIteratorBaseEENKUlvE_clEvENKUlvE0_clEvEUlffE_EEEEvS5_RKT_EUliE_EEviT1_)
        /*1c28*/ 	.word	0x0000001a


	//----- nvinfo : EIATTR_FRAME_SIZE
	.align		4
.L_1251:
        /*1c2c*/ 	.byte	0x04, 0x11
        /*1c2e*/ 	.short	(.L_1253 - .L_1252)
	.align		4
.L_1252:
        /*1c30*/ 	.word	index@(_ZN2at6native18elementwise_kernelILi128ELi4EZNS0_15gpu_kernel_implINS0_13BinaryFunctorIfffZZZNS0_16fmax_kernel_cudaERNS_18TensorIteratorBaseEENKUlvE_clEvENKUlvE0_clEvEUlffE_EEEEvS5_RKT_EUliE_EEviT1_)
        /*1c34*/ 	.word	0x00000000


	//----- nvinfo : EIATTR_REGCOUNT
	.align		4
.L_1253:
        /*1c38*/ 	.byte	0x04, 0x2f
        /*1c3a*/ 	.short	(.L_1255 - .L_1254)
	.align		4
.L_1254:
        /*1c3c*/ 	.word	index@(_ZN2at6native29vectorized_elementwise_kernelILi8ENS0_13AUnaryFunctorIfffZZZNS0_16fmax_kernel_cudaERNS_18TensorIteratorBaseEENKUlvE_clEvENKUlvE0_clEvEUlffE_EESt5arrayIPcLm2EEEEviT0_T1_)
        /*1c40*/ 	.word	0x00000004


	//----- nvinfo : EIATTR_FRAME_SIZE
	.align		4
.L_1255:
        /*1c44*/ 	.byte	0x04, 0x11
        /*1c46*/ 	.short	(.L_1257 - .L_1256)
	.align		4
.L_1256:
        /*1c48*/ 	.word	index@(_ZN2at6native29vectorized_elementwise_kernelILi8ENS0_13AUnaryFunctorIfffZZZNS0_16fmax_kernel_cudaERNS_18TensorIteratorBaseEENKUlvE_clEvENKUlvE0_clEvEUlffE_EESt5arrayIPcLm2EEEEviT0_T1_)
        /*1c4c*/ 	.word	0x00000000


	//----- nvinfo : EIATTR_REGCOUNT
	.align		4
.L_1257:
        /*1c50*/ 	.byte	0x04, 0x2f
        /*1c52*/ 	.short	(.L_1259 - .L_1258)
	.align		4
.L_1258:
        /*1c54*/ 	.word	index@(_ZN2at6native29vectorized_elementwise_kernelILi4ENS0_13AUnaryFunctorIfffZZZNS0_16fmax_kernel_cudaERNS_18TensorIteratorBaseEENKUlvE_clEvENKUlvE0_clEvEUlffE_EESt5arrayIPcLm2EEEEviT0_T1_)
        /*1c58*/ 	.word	0x0000001e


	//----- nvinfo : EIATTR_FRAME_SIZE
	.align		4
.L_1259:
        /*1c5c*/ 	.byte	0x04, 0x11
        /*1c5e*/ 	.short	(.L_1261 - .L_1260)
	.align		4
.L_1260:
        /*1c60*/ 	.word	index@(_ZN2at6native29vectorized_elementwise_kernelILi4ENS0_13AUnaryFunctorIfffZZZNS0_16fmax_kernel_cudaERNS_18TensorIteratorBaseEENKUlvE_clEvENKUlvE0_clEvEUlffE_EESt5arrayIPcLm2EEEEviT0_T1_)
        /*1c64*/ 	.word	0x00000000


	//----- nvinfo : EIATTR_REGCOUNT
	.align		4
.L_1261:
        /*1c68*/ 	.byte	0x04, 0x2f
        /*1c6a*/ 	.short	(.L_1263 - .L_1262)
	.align		4
.L_1262:
        /*1c6c*/ 	.word	index@(_ZN2at6native29vectorized_elementwise_kernelILi2ENS0_13AUnaryFunctorIfffZZZNS0_16fmax_kernel_cudaERNS_18TensorIteratorBaseEENKUlvE_clEvENKUlvE0_clEvEUlffE_EESt5arrayIPcLm2EEEEviT0_T1_)
        /*1c70*/ 	.word	0x0000001e


	//----- nvinfo : EIATTR_FRAME_SIZE
	.align		4
.L_1263:
        /*1c74*/ 	.byte	0x04, 0x11
        /*1c76*/ 	.short	(.L_1265 - .L_1264)
	.align		4
.L_1264:
        /*1c78*/ 	.word	index@(_ZN2at6native29vectorized_elementwise_kernelILi2ENS0_13AUnaryFunctorIfffZZZNS0_16fmax_kernel_cudaERNS_18TensorIteratorBaseEENKUlvE_clEvENKUlvE0_clEvEUlffE_EESt5arrayIPcLm2EEEEviT0_T1_)
        /*1c7c*/ 	.word	0x00000000


	//----- nvinfo : EIATTR_REGCOUNT
	.align		4
.L_1265:
        /*1c80*/ 	.byte	0x04, 0x2f
        /*1c82*/ 	.short	(.L_1267 - .L_1266)
	.align		4
.L_1266:
        /*1c84*/ 	.word	index@(_ZN2at6native27unrolled_elementwise_kernelINS0_13AUnaryFunctorIfffZZZNS0_16fmax_kernel_cudaERNS_18TensorIteratorBaseEENKUlvE_clEvENKUlvE0_clEvEUlffE_EESt5arrayIPcLm2EELi4E23TrivialOffsetCalculatorILi1EjESD_NS0_6memory15LoadWithoutCastENSE_16StoreWithoutCastEEEviT_T0_T2_T3_T4_T5_)
        /*1c88*/ 	.word	0x00000013


	//----- nvinfo : EIATTR_FRAME_SIZE
	.align		4
.L_1267:
        /*1c8c*/ 	.byte	0x04, 0x11
        /*1c8e*/ 	.short	(.L_1269 - .L_1268)
	.align		4
.L_1268:
        /*1c90*/ 	.word	index@(_ZN2at6native27unrolled_elementwise_kernelINS0_13AUnaryFunctorIfffZZZNS0_16fmax_kernel_cudaERNS_18TensorIteratorBaseEENKUlvE_clEvENKUlvE0_clEvEUlffE_EESt5arrayIPcLm2EELi4E23TrivialOffsetCalculatorILi1EjESD_NS0_6memory15LoadWithoutCastENSE_16StoreWithoutCastEEEviT_T0_T2_T3_T4_T5_)
        /*1c94*/ 	.word	0x00000000


	//----- nvinfo : EIATTR_REGCOUNT
	.align		4
.L_1269:
        /*1c98*/ 	.byte	0x04, 0x2f
        /*1c9a*/ 	.short	(.L_1271 - .L_1270)
	.align		4
.L_1270:
        /*1c9c*/ 	.word	index@(_ZN2at6native18elementwise_kernelILi128ELi2EZNS0_22gpu_kernel_impl_nocastINS0_13AUnaryFunctorIfffZZZNS0_16fmax_kernel_cudaERNS_18TensorIteratorBaseEENKUlvE_clEvENKUlvE0_clEvEUlffE_EEEEvS5_RKT_EUliE_EEviT1_)
        /*1ca0*/ 	.word	0x0000000c


	//----- nvinfo : EIATTR_FRAME_SIZE
	.align		4
.L_1271:
        /*1ca4*/ 	.byte	0x04, 0x11
        /*1ca6*/ 	.short	(.L_1273 - .L_1272)
	.align		4
.L_1272:
        /*1ca8*/ 	.word	index@(_ZN2at6native18elementwise_kernelILi128ELi2EZNS0_22gpu_kernel_impl_nocastINS0_13AUnaryFunctorIfffZZZNS0_16fmax_kernel_cudaERNS_18TensorIteratorBaseEENKUlvE_clEvENKUlvE0_clEvEUlffE_EEEEvS5_RKT_EUliE_EEviT1_)
        /*1cac*/ 	.word	0x00000000


	//----- nvinfo : EIATTR_REGCOUNT
	.align		4
.L_1273:
        /*1cb0*/ 	.byte	0x04, 0x2f
        /*1cb2*/ 	.short	(.L_1275 - .L_1274)
	.align		4
.L_1274:
        /*1cb4*/ 	.word	index@(_ZN2at6native27unrolled_elementwise_kernelINS0_13AUnaryFunctorIfffZZZNS0_16fmax_kernel_cudaERNS_18TensorIteratorBaseEENKUlvE_clEvENKUlvE0_clEvEUlffE_EESt5arrayIPcLm2EELi4E23TrivialOffsetCalculatorILi1EjESD_NS0_6memory12LoadWithCastILi1EEENSE_13StoreWithCastILi1EEEEEviT_T0_T2_T3_T4_T5_)
        /*1cb8*/ 	.word	0x0000001c


	//----- nvinfo : EIATTR_FRAME_SIZE
	.align		4
.L_1275:
        /*1cbc*/ 	.byte	0x04, 0x11
        /*1cbe*/ 	.short	(.L_1277 - .L_1276)
	.align		4
.L_1276:
        /*1cc0*/ 	.word	index@(_ZN2at6native27unrolled_elementwise_kernelINS0_13AUnaryFunctorIfffZZZNS0_16fmax_kernel_cudaERNS_18TensorIteratorBaseEENKUlvE_clEvENKUlvE0_clEvEUlffE_EESt5arrayIPcLm2EELi4E23TrivialOffsetCalculatorILi1EjESD_NS0_6memory12LoadWithCastILi1EEENSE_13StoreWithCastILi1EEEEEviT_T0_T2_T3_T4_T5_)
        /*1cc4*/ 	.word	0x00000000


	//----- nvinfo : EIATTR_REGCOUNT
	.align		4
.L_1277:
        /*1cc8*/ 	.byte	0x04, 0x2f
        /*1cca*/ 	.short	(.L_1279 - .L_1278)
	.align		4
.L_1278:
        /*1ccc*/ 	.word	index@(_ZN2at6native18elementwise_kernelILi128ELi4EZNS0_15gpu_kernel_implINS0_13AUnaryFunctorIfffZZZNS0_16fmax_kernel_cudaERNS_18TensorIteratorBaseEENKUlvE_clEvENKUlvE0_clEvEUlffE_EEEEvS5_RKT_EUliE_EEviT1_)
        /*1cd0*/ 	.word	0x0000001a


	//----- nvinfo : EIATTR_FRAME_SIZE
	.align		4
.L_1279:
        /*1cd4*/ 	.byte	0x04, 0x11
        /*1cd6*/ 	.short	(.L_1281 - .L_1280)
	.align		4
.L_1280:
        /*1cd8*/ 	.word	index@(_ZN2at6native18elementwise_kernelILi128ELi4EZNS0_15gpu_kernel_implINS0_13AUnaryFunctorIfffZZZNS0_16fmax_kernel_cudaERNS_18TensorIteratorBaseEENKUlvE_clEvENKUlvE0_clEvEUlffE_EEEEvS5_RKT_EUliE_EEviT1_)
        /*1cdc*/ 	.word	0x00000000


	//----- nvinfo : EIATTR_REGCOUNT
	.align		4
.L_1281:
        /*1ce0*/ 	.byte	0x04, 0x2f
        /*1ce2*/ 	.short	(.L_1283 - .L_1282)
	.align		4
.L_1282:
        /*1ce4*/ 	.word	index@(_ZN2at6native29vectorized_elementwise_kernelILi8ENS0_13BinaryFunctorIN3c104HalfES4_S4_ZZZNS0_16fmax_kernel_cudaERNS_18TensorIteratorBaseEENKUlvE_clEvENKUlvE1_clEvEUlS4_S4_E_EESt5arrayIPcLm3EEEEviT0_T1_)
        /*1ce8*/ 	.word	0x00000004


	//----- nvinfo : EIATTR_FRAME_SIZE
	.align		4
.L_1283:
        /*1cec*/ 	.byte	0x04, 0x11
        /*1cee*/ 	.short	(.L_1285 - .L_1284)
	.align		4
.L_1284:
        /*1cf0*/ 	.word	index@(_ZN2at6native29vectorized_elementwise_kernelILi8ENS0_13BinaryFunctorIN3c104HalfES4_S4_ZZZNS0_16fmax_kernel_cudaERNS_18TensorIteratorBaseEENKUlvE_clEvENKUlvE1_clEvEUlS4_S4_E_EESt5arrayIPcLm3EEEEviT0_T1_)
        /*1cf4*/ 	.word	0x00000000


	//----- nvinfo : EIATTR_REGCOUNT
	.align		4
.L_1285:
        /*1cf8*/ 	.byte	0x04, 0x2f
        /*1cfa*/ 	.short	(.L_1287 - .L_1286)
	.align		4
.L_1286:
        /*1cfc*/ 	.word	index@(_ZN2at6native29vectorized_elementwise_kernelILi4ENS0_13BinaryFunctorIN3c104HalfES4_S4_ZZZNS0_16fmax_kernel_cudaERNS_18TensorIteratorBaseEENKUlvE_clEvENKUlvE1_clEvEUlS4_S4_E_EESt5arrayIPcLm3EEEEviT0_T1_)
        /*1d00*/ 	.word	0x00000020


	//----- nvinfo : EIATTR_FRAME_SIZE
	.align		4
.L_1287:
        /*1d04*/ 	.byte	0x04, 0x11
        /*1d06*/ 	.short	(.L_1289 - .L_1288)
	.align		4
.L_1288:
        /*1d08*/ 	.word	index@(_ZN2at6native29vectorized_elementwise_kernelILi4ENS0_13BinaryFunctorIN3c104HalfES4_S4_ZZZNS0_16fmax_kernel_cudaERNS_18TensorIteratorBaseEENKUlvE_clEvENKUlvE1_clEvEUlS4_S4_E_EESt5arrayIPcLm3EEEEviT0_T1_)
        /*1d0c*/ 	.word	0x00000000


	//----- nvinfo : EIATTR_REGCOUNT
	.align		4
.L_1289:
        /*1d10*/ 	.byte	0x04, 0x2f
        /*1d12*/ 	.short	(.L_1291 - .L_1290)
	.align		4
.L_1290:
        /*1d14*/ 	.word	index@(_ZN2at6native29vectorized_elementwise_kernelILi2ENS0_13BinaryFunctorIN3c104HalfES4_S4_ZZZNS0_16fmax_kernel_cudaERNS_18TensorIteratorBaseEENKUlvE_clEvENKUlvE1_clEvEUlS4_S4_E_EESt5arrayIPcLm3EEEEviT0_T1_)
        /*1d18*/ 	.word	0x00000020


	//----- nvinfo : EIATTR_FRAME_SIZE
	.align		4
.L_1291:
        /*1d1c*/ 	.byte	0x04, 0x11
        /*1d1e*/ 	.short	(.L_1293 - .L_1292)
	.align		4
.L_1292:
        /*1d20*/ 	.word	index@(_ZN2at6native29vectorized_elementwise_kernelILi2ENS0_13BinaryFunctorIN3c104HalfES4_S4_ZZZNS0_16fmax_kernel_cudaERNS_18TensorIteratorBaseEENKUlvE_clEvENKUlvE1_clEvEUlS4_S4_E_EESt5arrayIPcLm3EEEEviT0_T1_)
        /*1d24*/ 	.word	0x00000000


	//----- nvinfo : EIATTR_REGCOUNT
	.align		4
.L_1293:
        /*1d28*/ 	.byte	0x04, 0x2f
        /*1d2a*/ 	.short	(.L_1295 - .L_1294)
	.align		4
.L_1294:
        /*1d2c*/ 	.word	index@(_ZN2at6native27unrolled_elementwise_kernelINS0_13BinaryFunctorIN3c104HalfES4_S4_ZZZNS0_16fmax_kernel_cudaERNS_18TensorIteratorBaseEENKUlvE_clEvENKUlvE1_clEvEUlS4_S4_E_EESt5arrayIPcLm3EELi4E23TrivialOffsetCalculatorILi2EjESE_ILi1EjENS0_6memory15LoadWithoutCastENSH_16StoreWithoutCastEEEviT_T0_T2_T3_T4_T5_)
        /*1d30*/ 	.word	0x0000001c


	//----- nvinfo : EIATTR_FRAME_SIZE
	.align		4
.L_1295:
        /*1d34*/ 	.byte	0x04, 0x11
        /*1d36*/ 	.short	(.L_1297 - .L_1296)
	.align		4
.L_1296:
        /*1d38*/ 	.word	index@(_ZN2at6native27unrolled_elementwise_kernelINS0_13BinaryFunctorIN3c104HalfES4_S4_ZZZNS0_16fmax_kernel_cudaERNS_18TensorIteratorBaseEENKUlvE_clEvENKUlvE1_clEvEUlS4_S4_E_EESt5arrayIPcLm3EELi4E23TrivialOffsetCalculatorILi2EjESE_ILi1EjENS0_6memory15LoadWithoutCastENSH_16StoreWithoutCastEEEviT_T0_T2_T3_T4_T5_)
        /*1d3c*/ 	.word	0x00000000


	//----- nvinfo : EIATTR_REGCOUNT
	.align		4
.L_1297:
        /*1d40*/ 	.byte	0x04, 0x2f
        /*1d42*/ 	.short	(.L_1299 - .L_1298)
	.align		4
.L_1298:
        /*1d44*/ 	.word	index@(_ZN2at6native18elementwise_kernelILi128ELi4EZNS0_22gpu_kernel_impl_nocastINS0_13BinaryFunctorIN3c104HalfES5_S5_ZZZNS0_16fmax_kernel_cudaERNS_18TensorIteratorBaseEENKUlvE_clEvENKUlvE1_clEvEUlS5_S5_E_EEEEvS7_RKT_EUliE_EEviT1_)
        /*1d48*/ 	.word	0x0000000c


	//----- nvinfo : EIATTR_FRAME_SIZE
	.align		4
.L_1299:
        /*1d4c*/ 	.byte	0x04, 0x11
        /*1d4e*/ 	.short	(.L_1301 - .L_1300)
	.align		4
.L_1300:
        /*1d50*/ 	.word	index@(_ZN2at6native18elementwise_kernelILi128ELi4EZNS0_22gpu_kernel_impl_nocastINS0_13BinaryFunctorIN3c104HalfES5_S5_ZZZNS0_16fmax_kernel_cudaERNS_18TensorIteratorBaseEENKUlvE_clEvENKUlvE1_clEvEUlS5_S5_E_EEEEvS7_RKT_EUliE_EEviT1_)
        /*1d54*/ 	.word	0x00000000


	//----- nvinfo : EIATTR_REGCOUNT
	.align		4
.L_1301:
        /*1d58*/ 	.byte	0x04, 0x2f
        /*1d5a*/ 	.short	(.L_1303 - .L_1302)
	.align		4
.L_1302:
        /*1d5c*/ 	.word	index@(_ZN2at6native27unrolled_elementwise_kernelINS0_13BinaryFunctorIN3c104HalfES4_S4_ZZZNS0_16fmax_kernel_cudaERNS_18TensorIteratorBaseEENKUlvE_clEvENKUlvE1_clEvEUlS4_S4_E_EESt5arrayIPcLm3EELi4E23TrivialOffsetCalculatorILi2EjESE_ILi1EjENS0_6memory12LoadWithCastILi2EEENSH_13StoreWithCastILi1EEEEEviT_T0_T2_T3_T4_T5_)
        /*1d60*/ 	.word	0x0000001f


	//----- nvinfo : EIATTR_FRAME_SIZE
	.align		4
.L_1303:
        /*1d64*/ 	.byte	0x04, 0x11
        /*1d66*/ 	.short	(.L_1305 - .L_1304)
	.align		4
.L_1304:
        /*1d68*/ 	.word	index@(_ZN2at6native27unrolled_elementwise_kernelINS0_13BinaryFunctorIN3c104HalfES4_S4_ZZZNS0_16fmax_kernel_cudaERNS_18TensorIteratorBaseEENKUlvE_clEvENKUlvE1_clEvEUlS4_S4_E_EESt5arrayIPcLm3EELi4E23TrivialOffsetCalculatorILi2EjESE_ILi1EjENS0_6memory12LoadWithCastILi2EEENSH_13StoreWithCastILi1EEEEEviT_T0_T2_T3_T4_T5_)
        /*1d6c*/ 	.word	0x00000000


	//----- nvinfo : EIATTR_REGCOUNT
	.align		4
.L_1305:
        /*1d70*/ 	.byte	0x04, 0x2f
        /*1d72*/ 	.short	(.L_1307 - .L_1306)
	.align		4
.L_1306:
        /*1d74*/ 	.word	index@(_ZN2at6native18elementwise_kernelILi128ELi4EZNS0_15gpu_kernel_implINS0_13BinaryFunctorIN3c104HalfES5_S5_ZZZNS0_16fmax_kernel_cudaERNS_18TensorIteratorBaseEENKUlvE_clEvENKUlvE1_clEvEUlS5_S5_E_EEEEvS7_RKT_EUliE_EEviT1_)
        /*1d78*/ 	.word	0x0000001a


	//----- nvinfo : EIATTR_FRAME_SIZE
	.align		4
.L_1307:
        /*1d7c*/ 	.byte	0x04, 0x11
        /*1d7e*/ 	.short	(.L_1309 - .L_1308)
	.align		4
.L_1308:
        /*1d80*/ 	.word	index@(_ZN2at6native18elementwise_kernelILi128ELi4EZNS0_15gpu_kernel_implINS0_13BinaryFunctorIN3c104HalfES5_S5_ZZZNS0_16fmax_kernel_cudaERNS_18TensorIteratorBaseEENKUlvE_clEvENKUlvE1_clEvEUlS5_S5_E_EEEEvS7_RKT_EUliE_EEviT1_)
        /*1d84*/ 	.word	0x00000000


	//----- nvinfo : EIATTR_REGCOUNT
	.align		4
.L_1309:
        /*1d88*/ 	.byte	0x04, 0x2f
        /*1d8a*/ 	.short	(.L_1311 - .L_1310)
	.align		4
.L_1310:
        /*1d8c*/ 	.word	index@(_ZN2at6native29vectorized_elementwise_kernelILi8ENS0_13AUnaryFunctorIN3c104HalfES4_S4_ZZZNS0_16fmax_kernel_cudaERNS_18TensorIteratorBaseEENKUlvE_clEvENKUlvE1_clEvEUlS4_S4_E_EESt5arrayIPcLm2EEEEviT0_T1_)
        /*1d90*/ 	.word	0x00000004


	//----- nvinfo : EIATTR_FRAME_SIZE
	.align		4
.L_1311:
        /*1d94*/ 	.byte	0x04, 0x11
        /*1d96*/ 	.short	(.L_1313 - .L_1312)
	.align		4
.L_1312:
        /*1d98*/ 	.word	index@(_ZN2at6native29vectorized_elementwise_kernelILi8ENS0_13AUnaryFunctorIN3c104HalfES4_S4_ZZZNS0_16fmax_kernel_cudaERNS_18TensorIteratorBaseEENKUlvE_clEvENKUlvE1_clEvEUlS4_S4_E_EESt5arrayIPcLm2EEEEviT0_T1_)
        /*1d9c*/ 	.word	0x00000000


	//----- nvinfo : EIATTR_REGCOUNT
	.align		4
.L_1313:
        /*1da0*/ 	.byte	0x04, 0x2f
        /*1da2*/ 	.short	(.L_1315 - .L_1314)
	.align		4
.L_1314:
        /*1da4*/ 	.word	index@(_ZN2at6native29vectorized_elementwise_kernelILi4ENS0_13AUnaryFunctorIN3c104HalfES4_S4_ZZZNS0_16fmax_kernel_cudaERNS_18TensorIteratorBaseEENKUlvE_clEvENKUlvE1_clEvEUlS4_S4_E_EESt5arrayIPcLm2EEEEviT0_T1_)
        /*1da8*/ 	.word	0x0000001a


	//----- nvinfo : EIATTR_FRAME_SIZE
	.align		4
.L_1315:
        /*1dac*/ 	.byte	0x04, 0x11
        /*1dae*/ 	.short	(.L_1317 - .L_1316)
	.align		4
.L_1316:
        /*1db0*/ 	.word	index@(_ZN2at6native29vectorized_elementwise_kernelILi4ENS0_13AUnaryFunctorIN3c104HalfES4_S4_ZZZNS0_16fmax_kernel_cudaERNS_18TensorIteratorBaseEENKUlvE_clEvENKUlvE1_clEvEUlS4_S4_E_EESt5arrayIPcLm2EEEEviT0_T1_)
        /*1db4*/ 	.word	0x00000000


	//----- nvinfo : EIATTR_REGCOUNT
	.align		4
.L_1317:
        /*1db8*/ 	.byte	0x04, 0x2f
        /*1dba*/ 	.short	(.L_1319 - .L_1318)
	.align		4
.L_1318:
        /*1dbc*/ 	.word	index@(_ZN2at6native29vectorized_elementwise_kernelILi2ENS0_13AUnaryFunctorIN3c104HalfES4_S4_ZZZNS0_16fmax_kernel_cudaERNS_18TensorIteratorBaseEENKUlvE_clEvENKUlvE1_clEvEUlS4_S4_E_EESt5arrayIPcLm2EEEEviT0_T1_)
        /*1dc0*/ 	.word	0x0000001a


	//----- nvinfo : EIATTR_FRAME_SIZE
	.align		4
.L_1319:
        /*1dc4*/ 	.byte	0x04, 0x11
        /*1dc6*/ 	.short	(.L_1321 - .L_1320)
	.align		4
.L_1320:
        /*1dc8*/ 	.word	index@(_ZN2at6native29vectorized_elementwise_kernelILi2ENS0_13AUnaryFunctorIN3c104HalfES4_S4_ZZZNS0_16fmax_kernel_cudaERNS_18TensorIteratorBaseEENKUlvE_clEvENKUlvE1_clEvEUlS4_S4_E_EESt5arrayIPcLm2EEEEviT0_T1_)
        /*1dcc*/ 	.word	0x00000000


	//----- nvinfo : EIATTR_REGCOUNT
	.align		4
.L_1321:
        /*1dd0*/ 	.byte	0x04, 0x2f
        /*1dd2*/ 	.short	(.L_1323 - .L_1322)
	.align		4
.L_1322:
        /*1dd4*/ 	.word	index@(_ZN2at6native27unrolled_elementwise_kernelINS0_13AUnaryFunctorIN3c104HalfES4_S4_ZZZNS0_16fmax_kernel_cudaERNS_18TensorIteratorBaseEENKUlvE_clEvENKUlvE1_clEvEUlS4_S4_E_EESt5arrayIPcLm2EELi4E23TrivialOffsetCalculatorILi1EjESF_NS0_6memory15LoadWithoutCastENSG_16StoreWithoutCastEEEviT_T0_T2_T3_T4_T5_)
        /*1dd8*/ 	.word	0x00000014


	//----- nvinfo : EIATTR_FRAME_SIZE
	.align		4
.L_1323:
        /*1ddc*/ 	.byte	0x04, 0x11
        /*1dde*/ 	.short	(.L_1325 - .L_1324)
	.align		4
.L_1324:
        /*1de0*/ 	.word	index@(_ZN2at6native27unrolled_elementwise_kernelINS0_13AUnaryFunctorIN3c104HalfES4_S4_ZZZNS0_16fmax_kernel_cudaERNS_18TensorIteratorBaseEENKUlvE_clEvENKUlvE1_clEvEUlS4_S4_E_EESt5arrayIPcLm2EELi4E23TrivialOffsetCalculatorILi1EjESF_NS0_6memory15LoadWithoutCastENSG_16StoreWithoutCastEEEviT_T0_T2_T3_T4_T5_)
        /*1de4*/ 	.word	0x00000000


	//----- nvinfo : EIATTR_REGCOUNT
	.align		4
.L_1325:
        /*1de8*/ 	.byte	0x04, 0x2f
        /*1dea*/ 	.short	(.L_1327 - .L_1326)
	.align		4
.L_1326:
        /*1dec*/ 	.word	index@(_ZN2at6native18elementwise_kernelILi128ELi4EZNS0_22gpu_kernel_impl_nocastINS0_13AUnaryFunctorIN3c104HalfES5_S5_ZZZNS0_16fmax_kernel_cudaERNS_18TensorIteratorBaseEENKUlvE_clEvENKUlvE1_clEvEUlS5_S5_E_EEEEvS7_RKT_EUliE_EEviT1_)
        /*1df0*/ 	.word	0x0000000c


	//----- nvinfo : EIATTR_FRAME_SIZE
	.align		4
.L_1327:
        /*1df4*/ 	.byte	0x04, 0x11
        /*1df6*/ 	.short	(.L_1329 - .L_1328)
	.align		4
.L_1328:
        /*1df8*/ 	.word	index@(_ZN2at6native18elementwise_kernelILi128ELi4EZNS0_22gpu_kernel_impl_nocastINS0_13AUnaryFunctorIN3c104HalfES5_S5_ZZZNS0_16fmax_kernel_cudaERNS_18TensorIteratorBaseEENKUlvE_clEvENKUlvE1_clEvEUlS5_S5_E_EEEEvS7_RKT_EUliE_EEviT1_)
        /*1dfc*/ 	.word	0x00000000


	//----- nvinfo : EIATTR_REGCOUNT
	.align		4
.L_1329:
        /*1e00*/ 	.byte	0x04, 0x2f
        /*1e02*/ 	.short	(.L_1331 - .L_1330)
	.align		4
.L_1330:
        /*1e04*/ 	.word	index@(_ZN2at6native27unrolled_elementwise_kernelINS0_13AUnaryFunctorIN3c104HalfES4_S4_ZZZNS0_16fmax_kernel_cudaERNS_18TensorIteratorBaseEENKUlvE_clEvENKUlvE1_clEvEUlS4_S4_E_EESt5arrayIPcLm2EELi4E23TrivialOffsetCalculatorILi1EjESF_NS0_6memory12LoadWithCastILi1EEENSG_13StoreWithCastILi1EEEEEviT_T0_T2_T3_T4_T5_)
        /*1e08*/ 	.word	0x0000001d


	//----- nvinfo : EIATTR_FRAME_SIZE
	.align		4
.L_1331:
        /*1e0c*/ 	.byte	0x04, 0x11
        /*1e0e*/ 	.short	(.L_1333 - .L_1332)
	.align		4
.L_1332:
        /*1e10*/ 	.word	index@(_ZN2at6native27unrolled_elementwise_kernelINS0_13AUnaryFunctorIN3c104HalfES4_S4_ZZZNS0_16fmax_kernel_cudaERNS_18TensorIteratorBaseEENKUlvE_clEvENKUlvE1_clEvEUlS4_S4_E_EESt5arrayIPcLm2EELi4E23TrivialOffsetCalculatorILi1EjESF_NS0_6memory12LoadWithCastILi1EEENSG_13StoreWithCastILi1EEEEEviT_T0_T2_T3_T4_T5_)
        /*1e14*/ 	.word	0x00000000


	//----- nvinfo : EIATTR_REGCOUNT
	.align		4
.L_1333:
        /*1e18*/ 	.byte	0x04, 0x2f
        /*1e1a*/ 	.short	(.L_1335 - .L_1334)
	.align		4
.L_1334:
        /*1e1c*/ 	.word	index@(_ZN2at6native18elementwise_kernelILi128ELi4EZNS0_15gpu_kernel_implINS0_13AUnaryFunctorIN3c104HalfES5_S5_ZZZNS0_16fmax_kernel_cudaERNS_18TensorIteratorBaseEENKUlvE_clEvENKUlvE1_clEvEUlS5_S5_E_EEEEvS7_RKT_EUliE_EEviT1_)
        /*1e20*/ 	.word	0x0000001a


	//----- nvinfo : EIATTR_FRAME_SIZE
	.align		4
.L_1335:
        /*1e24*/ 	.byte	0x04, 0x11
        /*1e26*/ 	.short	(.L_1337 - .L_1336)
	.align		4
.L_1336:
        /*1e28*/ 	.word	index@(_ZN2at6native18elementwise_kernelILi128ELi4EZNS0_15gpu_kernel_implINS0_13AUnaryFunctorIN3c104HalfES5_S5_ZZZNS0_16fmax_kernel_cudaERNS_18TensorIteratorBaseEENKUlvE_clEvENKUlvE1_clEvEUlS5_S5_E_EEEEvS7_RKT_EUliE_EEviT1_)
        /*1e2c*/ 	.word	0x00000000


	//----- nvinfo : EIATTR_REGCOUNT
	.align		4
.L_1337:
        /*1e30*/ 	.byte	0x04, 0x2f
        /*1e32*/ 	.short	(.L_1339 - .L_1338)
	.align		4
.L_1338:
        /*1e34*/ 	.word	index@(_ZN2at6native29vectorized_elementwise_kernelILi8ENS0_13BinaryFunctorIN3c108BFloat16ES4_S4_ZZZNS0_16fmax_kernel_cudaERNS_18TensorIteratorBaseEENKUlvE_clEvENKUlvE2_clEvEUlS4_S4_E_EESt5arrayIPcLm3EEEEviT0_T1_)
        /*1e38*/ 	.word	0x00000004


	//----- nvinfo : EIATTR_FRAME_SIZE
	.align		4
.L_1339:
        /*1e3c*/ 	.byte	0x04, 0x11
        /*1e3e*/ 	.short	(.L_1341 - .L_1340)
	.align		4
.L_1340:
        /*1e40*/ 	.word	index@(_ZN2at6native29vectorized_elementwise_kernelILi8ENS0_13BinaryFunctorIN3c108BFloat16ES4_S4_ZZZNS0_16fmax_kernel_cudaERNS_18TensorIteratorBaseEENKUlvE_clEvENKUlvE2_clEvEUlS4_S4_E_EESt5arrayIPcLm3EEEEviT0_T1_)
        /*1e44*/ 	.word	0x00000000


	//----- nvinfo : EIATTR_REGCOUNT
	.align		4
.L_1341:
        /*1e48*/ 	.byte	0x04, 0x2f
        /*1e4a*/ 	.short	(.L_1343 - .L_1342)
	.align		4
.L_1342:
        /*1e4c*/ 	.word	index@(_ZN2at6native29vectorized_elementwise_kernelILi4ENS0_13BinaryFunctorIN3c108BFloat16ES4_S4_ZZZNS0_16fmax_kernel_cudaERNS_18TensorIteratorBaseEENKUlvE_clEvENKUlvE2_clEvEUlS4_S4_E_EESt5arrayIPcLm3EEEEviT0_T1_)
        /*1e50*/ 	.word	0x00000020


	//----- nvinfo : EIATTR_FRAME_SIZE
	.align		4
.L_1343:
        /*1e54*/ 	.byte	0x04, 0x11
        /*1e56*/ 	.short	(.L_1345 - .L_1344)
	.align		4
.L_1344:
        /*1e58*/ 	.word	index@(_ZN2at6native29vectorized_elementwise_kernelILi4ENS0_13BinaryFunctorIN3c108BFloat16ES4_S4_ZZZNS0_16fmax_kernel_cudaERNS_18TensorIteratorBaseEENKUlvE_clEvENKUlvE2_clEvEUlS4_S4_E_EESt5arrayIPcLm3EEEEviT0_T1_)
        /*1e5c*/ 	.word	0x00000000


	//----- nvinfo : EIATTR_REGCOUNT
	.align		4
.L_1345:
        /*1e60*/ 	.byte	0x04, 0x2f
        /*1e62*/ 	.short	(.L_1347 - .L_1346)
	.align		4
.L_1346:
        /*1e64*/ 	.word	index@(_ZN2at6native29vectorized_elementwise_kernelILi2ENS0_13BinaryFunctorIN3c108BFloat16ES4_S4_ZZZNS0_16fmax_kernel_cudaERNS_18TensorIteratorBaseEENKUlvE_clEvENKUlvE2_clEvEUlS4_S4_E_EESt5arrayIPcLm3EEEEviT0_T1_)
        /*1e68*/ 	.word	0x00000020


	//----- nvinfo : EIATTR_FRAME_SIZE
	.align		4
.L_1347:
        /*1e6c*/ 	.byte	0x04, 0x11
        /*1e6e*/ 	.short	(.L_1349 - .L_1348)
	.align		4
.L_1348:
        /*1e70*/ 	.word	index@(_ZN2at6native29vectorized_elementwise_kernelILi2ENS0_13BinaryFunctorIN3c108BFloat16ES4_S4_ZZZNS0_16fmax_kernel_cudaERNS_18TensorIteratorBaseEENKUlvE_clEvENKUlvE2_clEvEUlS4_S4_E_EESt5arrayIPcLm3EEEEviT0_T1_)
        /*1e74*/ 	.word	0x00000000


	//----- nvinfo : EIATTR_REGCOUNT
	.align		4
.L_1349:
        /*1e78*/ 	.byte	0x04, 0x2f
        /*1e7a*/ 	.short	(.L_1351 - .L_1350)
	.align		4
.L_1350:
        /*1e7c*/ 	.word	index@(_ZN2at6native27unrolled_elementwise_kernelINS0_13BinaryFunctorIN3c108BFloat16ES4_S4_ZZZNS0_16fmax_kernel_cudaERNS_18TensorIteratorBaseEENKUlvE_clEvENKUlvE2_clEvEUlS4_S4_E_EESt5arrayIPcLm3EELi4E23TrivialOffsetCalculatorILi2EjESE_ILi1EjENS0_6memory15LoadWithoutCastENSH_16StoreWithoutCastEEEviT_T0_T2_T3_T4_T5_)
        /*1e80*/ 	.word	0x0000001a


	//----- nvinfo : EIATTR_FRAME_SIZE
	.align		4
.L_1351:
        /*1e84*/ 	.byte	0x04, 0x11
        /*1e86*/ 	.short	(.L_1353 - .L_1352)
	.align		4
.L_1352:
        /*1e88*/ 	.word	index@(_ZN2at6native27unrolled_elementwise_kernelINS0_13BinaryFunctorIN3c108BFloat16ES4_S4_ZZZNS0_16fmax_kernel_cudaERNS_18TensorIteratorBaseEENKUlvE_clEvENKUlvE2_clEvEUlS4_S4_E_EESt5arrayIPcLm3EELi4E23TrivialOffsetCalculatorILi2EjESE_ILi1EjENS0_6memory15LoadWithoutCastENSH_16StoreWithoutCastEEEviT_T0_T2_T3_T4_T5_)
        /*1e8c*/ 	.word	0x00000000


	//----- nvinfo : EIATTR_REGCOUNT
	.align		4
.L_1353:
        /*1e90*/ 	.byte	0x04, 0x2f
        /*1e92*/ 	.short	(.L_1355 - .L_1354)
	.align		4
.L_1354:
        /*1e94*/ 	.word	index@(_ZN2at6native18elementwise_kernelILi128ELi4EZNS0_22gpu_kernel_impl_nocastINS0_13BinaryFunctorIN3c108BFloat16ES5_S5_ZZZNS0_16fmax_kernel_cudaERNS_18TensorIteratorBaseEENKUlvE_clEvENKUlvE2_clEvEUlS5_S5_E_EEEEvS7_RKT_EUliE_EEviT1_)
        /*1e98*/ 	.word	0x0000000c


	//----- nvinfo : EIATTR_FRAME_SIZE
	.align		4
.L_1355:
        /*1e9c*/ 	.byte	0x04, 0x11
        /*1e9e*/ 	.short	(.L_1357 - .L_1356)
	.align		4
.L_1356:
        /*1ea0*/ 	.word	index@(_ZN2at6native18elementwise_kernelILi128ELi4EZNS0_22gpu_kernel_impl_nocastINS0_13BinaryFunctorIN3c108BFloat16ES5_S5_ZZZNS0_16fmax_kernel_cudaERNS_18TensorIteratorBaseEENKUlvE_clEvENKUlvE2_clEvEUlS5_S5_E_EEEEvS7_RKT_EUliE_EEviT1_)
        /*1ea4*/ 	.word	0x00000000


	//----- nvinfo : EIATTR_REGCOUNT
	.align		4
.L_1357:
        /*1ea8*/ 	.byte	0x04, 0x2f
        /*1eaa*/ 	.short	(.L_1359 - .L_1358)
	.align		4
.L_1358:
        /*1eac*/ 	.word	index@(_ZN2at6native27unrolled_elementwise_kernelINS0_13BinaryFunctorIN3c108BFloat16ES4_S4_ZZZNS0_16fmax_kernel_cudaERNS_18TensorIteratorBaseEENKUlvE_clEvENKUlvE2_clEvEUlS4_S4_E_EESt5arrayIPcLm3EELi4E23TrivialOffsetCalculatorILi2EjESE_ILi1EjENS0_6memory12LoadWithCastILi2EEENSH_13StoreWithCastILi1EEEEEviT_T0_T2_T3_T4_T5_)
        /*1eb0*/ 	.word	0x0000001f


	//----- nvinfo : EIATTR_FRAME_SIZE
	.align		4
.L_1359:
        /*1eb4*/ 	.byte	0x04, 0x11
        /*1eb6*/ 	.short	(.L_1361 - .L_1360)
	.align		4
.L_1360:
        /*1eb8*/ 	.word	index@(_ZN2at6native27unrolled_elementwise_kernelINS0_13BinaryFunctorIN3c108BFloat16ES4_S4_ZZZNS0_16fmax_kernel_cudaERNS_18TensorIteratorBaseEENKUlvE_clEvENKUlvE2_clEvEUlS4_S4_E_EESt5arrayIPcLm3EELi4E23TrivialOffsetCalculatorILi2EjESE_ILi1EjENS0_6memory12LoadWithCastILi2EEENSH_13StoreWithCastILi1EEEEEviT_T0_T2_T3_T4_T5_)
        /*1ebc*/ 	.word	0x00000000


	//----- nvinfo : EIATTR_REGCOUNT
	.align		4
.L_1361:
        /*1ec0*/ 	.byte	0x04, 0x2f
        /*1ec2*/ 	.short	(.L_1363 - .L_1362)
	.align		4
.L_1362:
        /*1ec4*/ 	.word	index@(_ZN2at6native18elementwise_kernelILi128ELi4EZNS0_15gpu_kernel_implINS0_13BinaryFunctorIN3c108BFloat16ES5_S5_ZZZNS0_16fmax_kernel_cudaERNS_18TensorIteratorBaseEENKUlvE_clEvENKUlvE2_clEvEUlS5_S5_E_EEEEvS7_RKT_EUliE_EEviT1_)
        /*1ec8*/ 	.word	0x0000001a


	//----- nvinfo : EIATTR_FRAME_SIZE
	.align		4
.L_1363:
        /*1ecc*/ 	.byte	0x04, 0x11
        /*1ece*/ 	.short	(.L_1365 - .L_1364)
	.align		4
.L_1364:
        /*1ed0*/ 	.word	index@(_ZN2at6native18elementwise_kernelILi128ELi4EZNS0_15gpu_kernel_implINS0_13BinaryFunctorIN3c108BFloat16ES5_S5_ZZZNS0_16fmax_kernel_cudaERNS_18TensorIteratorBaseEENKUlvE_clEvENKUlvE2_clEvEUlS5_S5_E_EEEEvS7_RKT_EUliE_EEviT1_)
        /*1ed4*/ 	.word	0x00000000


	//----- nvinfo : EIATTR_REGCOUNT
	.align		4
.L_1365:
        /*1ed8*/ 	.byte	0x04, 0x2f
        /*1eda*/ 	.short	(.L_1367 - .L_1366)
	.align		4
.L_1366:
        /*1edc*/ 	.word	index@(_ZN2at6native29vectorized_elementwise_kernelILi8ENS0_13AUnaryFunctorIN3c108BFloat16ES4_S4_ZZZNS0_16fmax_kernel_cudaERNS_18TensorIteratorBaseEENKUlvE_clEvENKUlvE2_clEvEUlS4_S4_E_EESt5arrayIPcLm2EEEEviT0_T1_)
        /*1ee0*/ 	.word	0x00000004


	//----- nvinfo : EIATTR_FRAME_SIZE
	.align		4
.L_1367:
        /*1ee4*/ 	.byte	0x04, 0x11
        /*1ee6*/ 	.short	(.L_1369 - .L_1368)
	.align		4
.L_1368:
        /*1ee8*/ 	.word	index@(_ZN2at6native29vectorized_elementwise_kernelILi8ENS0_13AUnaryFunctorIN3c108BFloat16ES4_S4_ZZZNS0_16fmax_kernel_cudaERNS_18TensorIteratorBaseEENKUlvE_clEvENKUlvE2_clEvEUlS4_S4_E_EESt5arrayIPcLm2EEEEviT0_T1_)
        /*1eec*/ 	.word	0x00000000


	//----- nvinfo : EIATTR_REGCOUNT
	.align		4
.L_1369:
        /*1ef0*/ 	.byte	0x04, 0x2f
        /*1ef2*/ 	.short	(.L_1371 - .L_1370)
	.align		4
.L_1370:
        /*1ef4*/ 	.word	index@(_ZN2at6native29vectorized_elementwise_kernelILi4ENS0_13AUnaryFunctorIN3c108BFloat16ES4_S4_ZZZNS0_16fmax_kernel_cudaERNS_18TensorIteratorBaseEENKUlvE_clEvENKUlvE2_clEvEUlS4_S4_E_EESt5arrayIPcLm2EEEEviT0_T1_)
        /*1ef8*/ 	.word	0x0000001a


	//----- nvinfo : EIATTR_FRAME_SIZE
	.align		4
.L_1371:
        /*1efc*/ 	.byte	0x04, 0x11
        /*1efe*/ 	.short	(.L_1373 - .L_1372)
	.align		4
.L_1372:
        /*1f00*/ 	.word	index@(_ZN2at6native29vectorized_elementwise_kernelILi4ENS0_13AUnaryFunctorIN3c108BFloat16ES4_S4_ZZZNS0_16fmax_kernel_cudaERNS_18TensorIteratorBaseEENKUlvE_clEvENKUlvE2_clEvEUlS4_S4_E_EESt5arrayIPcLm2EEEEviT0_T1_)
        /*1f04*/ 	.word	0x00000000


	//----- nvinfo : EIATTR_REGCOUNT
	.align		4
.L_1373:
        /*1f08*/ 	.byte	0x04, 0x2f
        /*1f0a*/ 	.short	(.L_1375 - .L_1374)
	.align		4
.L_1374:
        /*1f0c*/ 	.word	index@(_ZN2at6native29vectorized_elementwise_kernelILi2ENS0_13AUnaryFunctorIN3c108BFloat16ES4_S4_ZZZNS0_16fmax_kernel_cudaERNS_18TensorIteratorBaseEENKUlvE_clEvENKUlvE2_clEvEUlS4_S4_E_EESt5arrayIPcLm2EEEEviT0_T1_)
        /*1f10*/ 	.word	0x0000001a


	//----- nvinfo : EIATTR_FRAME_SIZE
	.align		4
.L_1375:
        /*1f14*/ 	.byte	0x04, 0x11
        /*1f16*/ 	.short	(.L_1377 - .L_1376)
	.align		4
.L_1376:
        /*1f18*/ 	.word	index@(_ZN2at6native29vectorized_elementwise_kernelILi2ENS0_13AUnaryFunctorIN3c108BFloat16ES4_S4_ZZZNS0_16fmax_kernel_cudaERNS_18TensorIteratorBaseEENKUlvE_clEvENKUlvE2_clEvEUlS4_S4_E_EESt5arrayIPcLm2EEEEviT0_T1_)
        /*1f1c*/ 	.word	0x00000000


	//----- nvinfo : EIATTR_REGCOUNT
	.align		4
.L_1377:
        /*1f20*/ 	.byte	0x04, 0x2f
        /*1f22*/ 	.short	(.L_1379 - .L_1378)
	.align		4
.L_1378:
        /*1f24*/ 	.word	index@(_ZN2at6native27unrolled_elementwise_kernelINS0_13AUnaryFunctorIN3c108BFloat16ES4_S4_ZZZNS0_16fmax_kernel_cudaERNS_18TensorIteratorBaseEENKUlvE_clEvENKUlvE2_clEvEUlS4_S4_E_EESt5arrayIPcLm2EELi4E23TrivialOffsetCalculatorILi1EjESF_NS0_6memory15LoadWithoutCastENSG_16StoreWithoutCastEEEviT_T0_T2_T3_T4_T5_)
        /*1f28*/ 	.word	0x00000012


	//----- nvinfo : EIATTR_FRAME_SIZE
	.align		4
.L_1379:
        /*1f2c*/ 	.byte	0x04, 0x11
        /*1f2e*/ 	.short	(.L_1381 - .L_1380)
	.align		4
.L_1380:
        /*1f30*/ 	.word	index@(_ZN2at6native27unrolled_elementwise_kernelINS0_13AUnaryFunctorIN3c108BFloat16ES4_S4_ZZZNS0_16fmax_kernel_cudaERNS_18TensorIteratorBaseEENKUlvE_clEvENKUlvE2_clEvEUlS4_S4_E_EESt5arrayIPcLm2EELi4E23TrivialOffsetCalculatorILi1EjESF_NS0_6memory15LoadWithoutCastENSG_16StoreWithoutCastEEEviT_T0_T2_T3_T4_T5_)
        /*1f34*/ 	.word	0x00000000


	//----- nvinfo : EIATTR_REGCOUNT
	.align		4
.L_1381:
        /*1f38*/ 	.byte	0x04, 0x2f
        /*1f3a*/ 	.short	(.L_1383 - .L_1382)
	.align		4
.L_1382:
        /*1f3c*/ 	.word	index@(_ZN2at6native18elementwise_kernelILi128ELi4EZNS0_22gpu_kernel_impl_nocastINS0_13AUnaryFunctorIN3c108BFloat16ES5_S5_ZZZNS0_16fmax_kernel_cudaERNS_18TensorIteratorBaseEENKUlvE_clEvENKUlvE2_clEvEUlS5_S5_E_EEEEvS7_RKT_EUliE_EEviT1_)
        /*1f40*/ 	.word	0x0000000c


	//----- nvinfo : EIATTR_FRAME_SIZE
	.align		4
.L_1383:
        /*1f44*/ 	.byte	0x04, 0x11
        /*1f46*/ 	.short	(.L_1385 - .L_1384)
	.align		4
.L_1384:
        /*1f48*/ 	.word	index@(_ZN2at6native18elementwise_kernelILi128ELi4EZNS0_22gpu_kernel_impl_nocastINS0_13AUnaryFunctorIN3c108BFloat16ES5_S5_ZZZNS0_16fmax_kernel_cudaERNS_18TensorIteratorBaseEENKUlvE_clEvENKUlvE2_clEvEUlS5_S5_E_EEEEvS7_RKT_EUliE_EEviT1_)
        /*1f4c*/ 	.word	0x00000000


	//----- nvinfo : EIATTR_REGCOUNT
	.align		4
.L_1385:
        /*1f50*/ 	.byte	0x04, 0x2f
        /*1f52*/ 	.short	(.L_1387 - .L_1386)
	.align		4
.L_1386:
        /*1f54*/ 	.word	index@(_ZN2at6native27unrolled_elementwise_kernelINS0_13AUnaryFunctorIN3c108BFloat16ES4_S4_ZZZNS0_16fmax_kernel_cudaERNS_18TensorIteratorBaseEENKUlvE_clEvENKUlvE2_clEvEUlS4_S4_E_EESt5arrayIPcLm2EELi4E23TrivialOffsetCalculatorILi1EjESF_NS0_6memory12LoadWithCastILi1EEENSG_13StoreWithCastILi1EEEEEviT_T0_T2_T3_T4_T5_)
        /*1f58*/ 	.word	0x0000001d


	//----- nvinfo : EIATTR_FRAME_SIZE
	.align		4
.L_1387:
        /*1f5c*/ 	.byte	0x04, 0x11
        /*1f5e*/ 	.short	(.L_1389 - .L_1388)
	.align		4
.L_1388:
        /*1f60*/ 	.word	index@(_ZN2at6native27unrolled_elementwise_kernelINS0_13AUnaryFunctorIN3c108BFloat16ES4_S4_ZZZNS0_16fmax_kernel_cudaERNS_18TensorIteratorBaseEENKUlvE_clEvENKUlvE2_clEvEUlS4_S4_E_EESt5arrayIPcLm2EELi4E23TrivialOffsetCalculatorILi1EjESF_NS0_6memory12LoadWithCastILi1EEENSG_13StoreWithCastILi1EEEEEviT_T0_T2_T3_T4_T5_)
        /*1f64*/ 	.word	0x00000000


	//----- nvinfo : EIATTR_REGCOUNT
	.align		4
.L_1389:
        /*1f68*/ 	.byte	0x04, 0x2f
        /*1f6a*/ 	.short	(.L_1391 - .L_1390)
	.align		4
.L_1390:
        /*1f6c*/ 	.word	index@(_ZN2at6native18elementwise_kernelILi128ELi4EZNS0_15gpu_kernel_implINS0_13AUnaryFunctorIN3c108BFloat16ES5_S5_ZZZNS0_16fmax_kernel_cudaERNS_18TensorIteratorBaseEENKUlvE_clEvENKUlvE2_clEvEUlS5_S5_E_EEEEvS7_RKT_EUliE_EEviT1_)
        /*1f70*/ 	.word	0x0000001a


	//----- nvinfo : EIATTR_FRAME_SIZE
	.align		4
.L_1391:
        /*1f74*/ 	.byte	0x04, 0x11
        /*1f76*/ 	.short	(.L_1393 - .L_1392)
	.align		4
.L_1392:
        /*1f78*/ 	.word	index@(_ZN2at6native18elementwise_kernelILi128ELi4EZNS0_15gpu_kernel_implINS0_13AUnaryFunctorIN3c108BFloat16ES5_S5_ZZZNS0_16fmax_kernel_cudaERNS_18TensorIteratorBaseEENKUlvE_clEvENKUlvE2_clEvEUlS5_S5_E_EEEEvS7_RKT_EUliE_EEviT1_)
        /*1f7c*/ 	.word	0x00000000


	//----- nvinfo : EIATTR_REGCOUNT
	.align		4
.L_1393:
        /*1f80*/ 	.byte	0x04, 0x2f
        /*1f82*/ 	.short	(.L_1395 - .L_1394)
	.align		4
.L_1394:
        /*1f84*/ 	.word	index@(_ZN2at6native29vectorized_elementwise_kernelILi8ENS0_13BinaryFunctorIdddZZZNS0_16fmin_kernel_cudaERNS_18TensorIteratorBaseEENKUlvE_clEvENKUlvE_clEvEUlddE_EESt5arrayIPcLm3EEEEviT0_T1_)
        /*1f88*/ 	.word	0x00000004


	//----- nvinfo : EIATTR_FRAME_SIZE
	.align		4
.L_1395:
        /*1f8c*/ 	.byte	0x04, 0x11
        /*1f8e*/ 	.short	(.L_1397 - .L_1396)
	.align		4
.L_1396:
        /*1f90*/ 	.word	index@(_ZN2at6native29vectorized_elementwise_kernelILi8ENS0_13BinaryFunctorIdddZZZNS0_16fmin_kernel_cudaERNS_18TensorIteratorBaseEENKUlvE_clEvENKUlvE_clEvEUlddE_EESt5arrayIPcLm3EEEEviT0_T1_)
        /*1f94*/ 	.word	0x00000000


	//----- nvinfo : EIATTR_REGCOUNT
	.align		4
.L_1397:
        /*1f98*/ 	.byte	0x04, 0x2f
        /*1f9a*/ 	.short	(.L_1399 - .L_1398)
	.align		4
.L_1398:
        /*1f9c*/ 	.word	index@(_ZN2at6native29vectorized_elementwise_kernelILi4ENS0_13BinaryFunctorIdddZZZNS0_16fmin_kernel_cudaERNS_18TensorIteratorBaseEENKUlvE_clEvENKUlvE_clEvEUlddE_EESt5arrayIPcLm3EEEEviT0_T1_)
        /*1fa0*/ 	.word	0x0000002c


	//----- nvinfo : EIATTR_FRAME_SIZE
	.align		4
.L_1399:
        /*1fa4*/ 	.byte	0x04, 0x11
        /*1fa6*/ 	.short	(.L_1401 - .L_1400)
	.align		4
.L_1400:
        /*1fa8*/ 	.word	index@(_ZN2at6native29vectorized_elementwise_kernelILi4ENS0_13BinaryFunctorIdddZZZNS0_16fmin_kernel_cudaERNS_18TensorIteratorBaseEENKUlvE_clEvENKUlvE_clEvEUlddE_EESt5arrayIPcLm3EEEEviT0_T1_)
        /*1fac*/ 	.word	0x00000000


	//----- nvinfo : EIATTR_REGCOUNT
	.align		4
.L_1401:
        /*1fb0*/ 	.byte	0x04, 0x2f
        /*1fb2*/ 	.short	(.L_1403 - .L_1402)
	.align		4
.L_1402:
        /*1fb4*/ 	.word	index@(_ZN2at6native29vectorized_elementwise_kernelILi2ENS0_13BinaryFunctorIdddZZZNS0_16fmin_kernel_cudaERNS_18TensorIteratorBaseEENKUlvE_clEvENKUlvE_clEvEUlddE_EESt5arrayIPcLm3EEEEviT0_T1_)
        /*1fb8*/ 	.word	0x0000002c


	//----- nvinfo : EIATTR_FRAME_SIZE
	.align		4
.L_1403:
        /*1fbc*/ 	.byte	0x04, 0x11
        /*1fbe*/ 	.short	(.L_1405 - .L_1404)
	.align		4
.L_1404:
        /*1fc0*/ 	.word	index@(_ZN2at6native29vectorized_elementwise_kernelILi2ENS0_13BinaryFunctorIdddZZZNS0_16fmin_kernel_cudaERNS_18TensorIteratorBaseEENKUlvE_clEvENKUlvE_clEvEUlddE_EESt5arrayIPcLm3EEEEviT0_T1_)
        /*1fc4*/ 	.word	0x00000000


	//----- nvinfo : EIATTR_REGCOUNT
	.align		4
.L_1405:
        /*1fc8*/ 	.byte	0x04, 0x2f
        /*1fca*/ 	.short	(.L_1407 - .L_1406)
	.align		4
.L_1406:
        /*1fcc*/ 	.word	index@(_ZN2at6native27unrolled_elementwise_kernelINS0_13BinaryFunctorIdddZZZNS0_16fmin_kernel_cudaERNS_18TensorIteratorBaseEENKUlvE_clEvENKUlvE_clEvEUlddE_EESt5arrayIPcLm3EELi4E23TrivialOffsetCalculatorILi2EjESC_ILi1EjENS0_6memory15LoadWithoutCastENSF_16StoreWithoutCastEEEviT_T0_T2_T3_T4_T5_)
        /*1fd0*/ 	.word	0x00000020


	//----- nvinfo : EIATTR_FRAME_SIZE
	.align		4
.L_1407:
        /*1fd4*/ 	.byte	0x04, 0x11
        /*1fd6*/ 	.short	(.L_1409 - .L_1408)
	.align		4
.L_1408:
        /*1fd8*/ 	.word	index@(_ZN2at6native27unrolled_elementwise_kernelINS0_13BinaryFunctorIdddZZZNS0_16fmin_kernel_cudaERNS_18TensorIteratorBaseEENKUlvE_clEvENKUlvE_clEvEUlddE_EESt5arrayIPcLm3EELi4E23TrivialOffsetCalculatorILi2EjESC_ILi1EjENS0_6memory15LoadWithoutCastENSF_16StoreWithoutCastEEEviT_T0_T2_T3_T4_T5_)
        /*1fdc*/ 	.word	0x00000000


	//----- nvinfo : EIATTR_REGCOUNT
	.align		4
.L_1409:
        /*1fe0*/ 	.byte	0x04, 0x2f
        /*1fe2*/ 	.short	(.L_1411 - .L_1410)
	.align		4
.L_1410:
        /*1fe4*/ 	.word	index@(_ZN2at6native18elementwise_kernelILi128ELi2EZNS0_22gpu_kernel_impl_nocastINS0_13BinaryFunctorIdddZZZNS0_16fmin_kernel_cudaERNS_18TensorIteratorBaseEENKUlvE_clEvENKUlvE_clEvEUlddE_EEEEvS5_RKT_EUliE_EEviT1_)
        /*1fe8*/ 	.word	0x0000000e


	//----- nvinfo : EIATTR_FRAME_SIZE
	.align		4
.L_1411:
        /*1fec*/ 	.byte	0x04, 0x11
        /*1fee*/ 	.short	(.L_1413 - .L_1412)
	.align		4
.L_1412:
        /*1ff0*/ 	.word	index@(_ZN2at6native18elementwise_kernelILi128ELi2EZNS0_22gpu_kernel_impl_nocastINS0_13BinaryFunctorIdddZZZNS0_16fmin_kernel_cudaERNS_18TensorIteratorBaseEENKUlvE_clEvENKUlvE_clEvEUlddE_EEEEvS5_RKT_EUliE_EEviT1_)
        /*1ff4*/ 	.word	0x00000000


	//----- nvinfo : EIATTR_REGCOUNT
	.align		4
.L_1413:
        /*1ff8*/ 	.byte	0x04, 0x2f
        /*1ffa*/ 	.short	(.L_1415 - .L_1414)
	.align		4
.L_1414:
        /*1ffc*/ 	.word	index@(_ZN2at6native27unrolled_elementwise_kernelINS0_13BinaryFunctorIdddZZZNS0_16fmin_kernel_cudaERNS_18TensorIteratorBaseEENKUlvE_clEvENKUlvE_clEvEUlddE_EESt5arrayIPcLm3EELi4E23TrivialOffsetCalculatorILi2EjESC_ILi1EjENS0_6memory12LoadWithCastILi2EEENSF_13StoreWithCastILi1EEEEEviT_T0_T2_T3_T4_T5_)
        /*2000*/ 	.word	0x00000028


	//----- nvinfo : EIATTR_FRAME_SIZE
	.align		4
.L_1415:
        /*2004*/ 	.byte	0x04, 0x11
        /*2006*/ 	.short	(.L_1417 - .L_1416)
	.align		4
.L_1416:
        /*2008*/ 	.word	index@(_ZN2at6native27unrolled_elementwise_kernelINS0_13BinaryFunctorIdddZZZNS0_16fmin_kernel_cudaERNS_18TensorIteratorBaseEENKUlvE_clEvENKUlvE_clEvEUlddE_EESt5arrayIPcLm3EELi4E23TrivialOffsetCalculatorILi2EjESC_ILi1EjENS0_6memory12LoadWithCastILi2EEENSF_13StoreWithCastILi1EEEEEviT_T0_T2_T3_T4_T5_)
        /*200c*/ 	.word	0x00000000


	//----- nvinfo : EIATTR_REGCOUNT
	.align		4
.L_1417:
        /*2010*/ 	.byte	0x04, 0x2f
        /*2012*/ 	.short	(.L_1419 - .L_1418)
	.align		4
.L_1418:
        /*2014*/ 	.word	index@(_ZN2at6native18elementwise_kernelILi128ELi4EZNS0_15gpu_kernel_implINS0_13BinaryFunctorIdddZZZNS0_16fmin_kernel_cudaERNS_18TensorIteratorBaseEENKUlvE_clEvENKUlvE_clEvEUlddE_EEEEvS5_RKT_EUliE_EEviT1_)
        /*2018*/ 	.word	0x0000001c


	//----- nvinfo : EIATTR_FRAME_SIZE
	.align		4
.L_1419:
        /*201c*/ 	.byte	0x04, 0x11
        /*201e*/ 	.short	(.L_1421 - .L_1420)
	.align		4
.L_1420:
        /*2020*/ 	.word	index@(_ZN2at6native18elementwise_kernelILi128ELi4EZNS0_15gpu_kernel_implINS0_13BinaryFunctorIdddZZZNS0_16fmin_kernel_cudaERNS_18TensorIteratorBaseEENKUlvE_clEvENKUlvE_clEvEUlddE_EEEEvS5_RKT_EUliE_EEviT1_)
        /*2024*/ 	.word	0x00000000


	//----- nvinfo : EIATTR_REGCOUNT
	.align		4
.L_1421:
        /*2028*/ 	.byte	0x04, 0x2f
        /*202a*/ 	.short	(.L_1423 - .L_1422)
	.align		4
.L_1422:
        /*202c*/ 	.word	index@(_ZN2at6native29vectorized_elementwise_kernelILi8ENS0_13AUnaryFunctorIdddZZZNS0_16fmin_kernel_cudaERNS_18TensorIteratorBaseEENKUlvE_clEvENKUlvE_clEvEUlddE_EESt5arrayIPcLm2EEEEviT0_T1_)
        /*2030*/ 	.word	0x00000004


	//----- nvinfo : EIATTR_FRAME_SIZE
	.align		4
.L_1423:
        /*2034*/ 	.byte	0x04, 0x11
        /*2036*/ 	.short	(.L_1425 - .L_1424)
	.align		4
.L_1424:
        /*2038*/ 	.word	index@(_ZN2at6native29vectorized_elementwise_kernelILi8ENS0_13AUnaryFunctorIdddZZZNS0_16fmin_kernel_cudaERNS_18TensorIteratorBaseEENKUlvE_clEvENKUlvE_clEvEUlddE_EESt5arrayIPcLm2EEEEviT0_T1_)
        /*203c*/ 	.word	0x00000000


	//----- nvinfo : EIATTR_REGCOUNT
	.align		4
.L_1425:
        /*2040*/ 	.byte	0x04, 0x2f
        /*2042*/ 	.short	(.L_1427 - .L_1426)
	.align		4
.L_1426:
        /*2044*/ 	.word	index@(_ZN2at6native29vectorized_elementwise_kernelILi4ENS0_13AUnaryFunctorIdddZZZNS0_16fmin_kernel_cudaERNS_18TensorIteratorBaseEENKUlvE_clEvENKUlvE_clEvEUlddE_EESt5arrayIPcLm2EEEEviT0_T1_)
        /*2048*/ 	.word	0x00000028


	//----- nvinfo : EIATTR_FRAME_SIZE
	.align		4
.L_1427:
        /*204c*/ 	.byte	0x04, 0x11
        /*204e*/ 	.short	(.L_1429 - .L_1428)
	.align		4
.L_1428:
        /*2050*/ 	.word	index@(_ZN2at6native29vectorized_elementwise_kernelILi4ENS0_13AUnaryFunctorIdddZZZNS0_16fmin_kernel_cudaERNS_18TensorIteratorBaseEENKUlvE_clEvENKUlvE_clEvEUlddE_EESt5arrayIPcLm2EEEEviT0_T1_)
        /*2054*/ 	.word	0x00000000


	//----- nvinfo : EIATTR_REGCOUNT
	.align		4
.L_1429:
        /*2058*/ 	.byte	0x04, 0x2f
        /*205a*/ 	.short	(.L_1431 - .L_1430)
	.align		4
.L_1430:
        /*205c*/ 	.word	index@(_ZN2at6native29vectorized_elementwise_kernelILi2ENS0_13AUnaryFunctorIdddZZZNS0_16fmin_kernel_cudaERNS_18TensorIteratorBaseEENKUlvE_clEvENKUlvE_clEvEUlddE_EESt5arrayIPcLm2EEEEviT0_T1_)
        /*2060*/ 	.word	0x00000028


	//----- nvinfo : EIATTR_FRAME_SIZE
	.align		4
.L_1431:
        /*2064*/ 	.byte	0x04, 0x11
        /*2066*/ 	.short	(.L_1433 - .L_1432)
	.align		4
.L_1432:
        /*2068*/ 	.word	index@(_ZN2at6native29vectorized_elementwise_kernelILi2ENS0_13AUnaryFunctorIdddZZZNS0_16fmin_kernel_cudaERNS_18TensorIteratorBaseEENKUlvE_clEvENKUlvE_clEvEUlddE_EESt5arrayIPcLm2EEEEviT0_T1_)
        /*206c*/ 	.word	0x00000000


	//----- nvinfo : EIATTR_REGCOUNT
	.align		4
.L_1433:
        /*2070*/ 	.byte	0x04, 0x2f
        /*2072*/ 	.short	(.L_1435 - .L_1434)
	.align		4
.L_1434:
        /*2074*/ 	.word	index@(_ZN2at6native27unrolled_elementwise_kernelINS0_13AUnaryFunctorIdddZZZNS0_16fmin_kernel_cudaERNS_18TensorIteratorBaseEENKUlvE_clEvENKUlvE_clEvEUlddE_EESt5arrayIPcLm2EELi4E23TrivialOffsetCalculatorILi1EjESD_NS0_6memory15LoadWithoutCastENSE_16StoreWithoutCastEEEviT_T0_T2_T3_T4_T5_)
        /*2078*/ 	.word	0x00000018


	//----- nvinfo : EIATTR_FRAME_SIZE
	.align		4
.L_1435:
        /*207c*/ 	.byte	0x04, 0x11
        /*207e*/ 	.short	(.L_1437 - .L_1436)
	.align		4
.L_1436:
        /*2080*/ 	.word	index@(_ZN2at6native27unrolled_elementwise_kernelINS0_13AUnaryFunctorIdddZZZNS0_16fmin_kernel_cudaERNS_18TensorIteratorBaseEENKUlvE_clEvENKUlvE_clEvEUlddE_EESt5arrayIPcLm2EELi4E23TrivialOffsetCalculatorILi1EjESD_NS0_6memory15LoadWithoutCastENSE_16StoreWithoutCastEEEviT_T0_T2_T3_T4_T5_)
        /*2084*/ 	.word	0x00000000


	//----- nvinfo : EIATTR_REGCOUNT
	.align		4
.L_1437:
        /*2088*/ 	.byte	0x04, 0x2f
        /*208a*/ 	.short	(.L_1439 - .L_1438)
	.align		4
.L_1438:
        /*208c*/ 	.word	index@(_ZN2at6native18elementwise_kernelILi128ELi2EZNS0_22gpu_kernel_impl_nocastINS0_13AUnaryFunctorIdddZZZNS0_16fmin_kernel_cudaERNS_18TensorIteratorBaseEENKUlvE_clEvENKUlvE_clEvEUlddE_EEEEvS5_RKT_EUliE_EEviT1_)
        /*2090*/ 	.word	0x0000000c


	//----- nvinfo : EIATTR_FRAME_SIZE
	.align		4
.L_1439:
        /*2094*/ 	.byte	0x04, 0x11
        /*2096*/ 	.short	(.L_1441 - .L_1440)
	.align		4
.L_1440:
        /*2098*/ 	.word	index@(_ZN2at6native18elementwise_kernelILi128ELi2EZNS0_22gpu_kernel_impl_nocastINS0_13AUnaryFunctorIdddZZZNS0_16fmin_kernel_cudaERNS_18TensorIteratorBaseEENKUlvE_clEvENKUlvE_clEvEUlddE_EEEEvS5_RKT_EUliE_EEviT1_)
        /*209c*/ 	.word	0x00000000


	//----- nvinfo : EIATTR_REGCOUNT
	.align		4
.L_1441:
        /*20a0*/ 	.byte	0x04, 0x2f
        /*20a2*/ 	.short	(.L_1443 - .L_1442)
	.align		4
.L_1442:
        /*20a4*/ 	.word	index@(_ZN2at6native27unrolled_elementwise_kernelINS0_13AUnaryFunctorIdddZZZNS0_16fmin_kernel_cudaERNS_18TensorIteratorBaseEENKUlvE_clEvENKUlvE_clEvEUlddE_EESt5arrayIPcLm2EELi4E23TrivialOffsetCalculatorILi1EjESD_NS0_6memory12LoadWithCastILi1EEENSE_13StoreWithCastILi1EEEEEviT_T0_T2_T3_T4_T5_)
        /*20a8*/ 	.word	0x00000022


	//----- nvinfo : EIATTR_FRAME_SIZE
	.align		4
.L_1443:
        /*20ac*/ 	.byte	0x04, 0x11
        /*20ae*/ 	.short	(.L_1445 - .L_1444)
	.align		4
.L_1444:
        /*20b0*/ 	.word	index@(_ZN2at6native27unrolled_elementwise_kernelINS0_13AUnaryFunctorIdddZZZNS0_16fmin_kernel_cudaERNS_18TensorIteratorBaseEENKUlvE_clEvENKUlvE_clEvEUlddE_EESt5arrayIPcLm2EELi4E23TrivialOffsetCalculatorILi1EjESD_NS0_6memory12LoadWithCastILi1EEENSE_13StoreWithCastILi1EEEEEviT_T0_T2_T3_T4_T5_)
        /*20b4*/ 	.word	0x00000000


	//----- nvinfo : EIATTR_REGCOUNT
	.align		4
.L_1445:
        /*20b8*/ 	.byte	0x04, 0x2f
        /*20ba*/ 	.short	(.L_1447 - .L_1446)
	.align		4
.L_1446:
        /*20bc*/ 	.word	index@(_ZN2at6native18elementwise_kernelILi128ELi4EZNS0_15gpu_kernel_implINS0_13AUnaryFunctorIdddZZZNS0_16fmin_kernel_cudaERNS_18TensorIteratorBaseEENKUlvE_clEvENKUlvE_clEvEUlddE_EEEEvS5_RKT_EUliE_EEviT1_)
        /*20c0*/ 	.word	0x0000001a


	//----- nvinfo : EIATTR_FRAME_SIZE
	.align		4
.L_1447:
        /*20c4*/ 	.byte	0x04, 0x11
        /*20c6*/ 	.short	(.L_1449 - .L_1448)
	.align		4
.L_1448:
        /*20c8*/ 	.word	index@(_ZN2at6native18elementwise_kernelILi128ELi4EZNS0_15gpu_kernel_implINS0_13AUnaryFunctorIdddZZZNS0_16fmin_kernel_cudaERNS_18TensorIteratorBaseEENKUlvE_clEvENKUlvE_clEvEUlddE_EEEEvS5_RKT_EUliE_EEviT1_)
        /*20cc*/ 	.word	0x00000000


	//----- nvinfo : EIATTR_REGCOUNT
	.align		4
.L_1449:
        /*20d0*/ 	.byte	0x04, 0x2f
        /*20d2*/ 	.short	(.L_1451 - .L_1450)
	.align		4
.L_1450:
        /*20d4*/ 	.word	index@(_ZN2at6native29vectorized_elementwise_kernelILi8ENS0_13BinaryFunctorIfffZZZNS0_16fmin_kernel_cudaERNS_18TensorIteratorBaseEENKUlvE_clEvENKUlvE0_clEvEUlffE_EESt5arrayIPcLm3EEEEviT0_T1_)
        /*20d8*/ 	.word	0x00000004


	//----- nvinfo : EIATTR_FRAME_SIZE
	.align		4
.L_1451:
        /*20dc*/ 	.byte	0x04, 0x11
        /*20de*/ 	.short	(.L_1453 - .L_1452)
	.align		4
.L_1452:
        /*20e0*/ 	.word	index@(_ZN2at6native29vectorized_elementwise_kernelILi8ENS0_13BinaryFunctorIfffZZZNS0_16fmin_kernel_cudaERNS_18TensorIteratorBaseEENKUlvE_clEvENKUlvE0_clEvEUlffE_EESt5arrayIPcLm3EEEEviT0_T1_)
        /*20e4*/ 	.word	0x00000000


	//----- nvinfo : EIATTR_REGCOUNT
	.align		4
.L_1453:
        /*20e8*/ 	.byte	0x04, 0x2f
        /*20ea*/ 	.short	(.L_1455 - .L_1454)
	.align		4
.L_1454:
        /*20ec*/ 	.word	index@(_ZN2at6native29vectorized_elementwise_kernelILi4ENS0_13BinaryFunctorIfffZZZNS0_16fmin_kernel_cudaERNS_18TensorIteratorBaseEENKUlvE_clEvENKUlvE0_clEvEUlffE_EESt5arrayIPcLm3EEEEviT0_T1_)
        /*20f0*/ 	.word	0x00000020


	//----- nvinfo : EIATTR_FRAME_SIZE
	.align		4
.L_1455:
        /*20f4*/ 	.byte	0x04, 0x11
        /*20f6*/ 	.short	(.L_1457 - .L_1456)
	.align		4
.L_1456:
        /*20f8*/ 	.word	index@(_ZN2at6native29vectorized_elementwise_kernelILi4ENS0_13BinaryFunctorIfffZZZNS0_16fmin_kernel_cudaERNS_18TensorIteratorBaseEENKUlvE_clEvENKUlvE0_clEvEUlffE_EESt5arrayIPcLm3EEEEviT0_T1_)
        /*20fc*/ 	.word	0x00000000


	//----- nvinfo : EIATTR_REGCOUNT
	.align		4
.L_1457:
        /*2100*/ 	.byte	0x04, 0x2f
        /*2102*/ 	.short	(.L_1459 - .L_1458)
	.align		4
.L_1458:
        /*2104*/ 	.word	index@(_ZN2at6native29vectorized_elementwise_kernelILi2ENS0_13BinaryFunctorIfffZZZNS0_16fmin_kernel_cudaERNS_18TensorIteratorBaseEENKUlvE_clEvENKUlvE0_clEvEUlffE_EESt5arrayIPcLm3EEEEviT0_T1_)
        /*2108*/ 	.word	0x00000020


	//----- nvinfo : EIATTR_FRAME_SIZE
	.align		4
.L_1459:
        /*210c*/ 	.byte	0x04, 0x11
        /*210e*/ 	.short	(.L_1461 - .L_1460)
	.align		4
.L_1460:
        /*2110*/ 	.word	index@(_ZN2at6native29vectorized_elementwise_kernelILi2ENS0_13BinaryFunctorIfffZZZNS0_16fmin_kernel_cudaERNS_18TensorIteratorBaseEENKUlvE_clEvENKUlvE0_clEvEUlffE_EESt5arrayIPcLm3EEEEviT0_T1_)
        /*2114*/ 	.word	0x00000000


	//----- nvinfo : EIATTR_REGCOUNT
	.align		4
.L_1461:
        /*2118*/ 	.byte	0x04, 0x2f
        /*211a*/ 	.short	(.L_1463 - .L_1462)
	.align		4
.L_1462:
        /*211c*/ 	.word	index@(_ZN2at6native27unrolled_elementwise_kernelINS0_13BinaryFunctorIfffZZZNS0_16fmin_kernel_cudaERNS_18TensorIteratorBaseEENKUlvE_clEvENKUlvE0_clEvEUlffE_EESt5arrayIPcLm3EELi4E23TrivialOffsetCalculatorILi2EjESC_ILi1EjENS0_6memory15LoadWithoutCastENSF_16StoreWithoutCastEEEviT_T0_T2_T3_T4_T5_)
        /*2120*/ 	.word	0x0000001a


	//----- nvinfo : EIATTR_FRAME_SIZE
	.align		4
.L_1463:
        /*2124*/ 	.byte	0x04, 0x11
        /*2126*/ 	.short	(.L_1465 - .L_1464)
	.align		4
.L_1464:
        /*2128*/ 	.word	index@(_ZN2at6native27unrolled_elementwise_kernelINS0_13BinaryFunctorIfffZZZNS0_16fmin_kernel_cudaERNS_18TensorIteratorBaseEENKUlvE_clEvENKUlvE0_clEvEUlffE_EESt5arrayIPcLm3EELi4E23TrivialOffsetCalculatorILi2EjESC_ILi1EjENS0_6memory15LoadWithoutCastENSF_16StoreWithoutCastEEEviT_T0_T2_T3_T4_T5_)
        /*212c*/ 	.word	0x00000000


	//----- nvinfo : EIATTR_REGCOUNT
	.align		4
.L_1465:
        /*2130*/ 	.byte	0x04, 0x2f
        /*2132*/ 	.short	(.L_1467 - .L_1466)
	.align		4
.L_1466:
        /*2134*/ 	.word	index@(_ZN2at6native18elementwise_kernelILi128ELi2EZNS0_22gpu_kernel_impl_nocastINS0_13BinaryFunctorIfffZZZNS0_16fmin_kernel_cudaERNS_18TensorIteratorBaseEENKUlvE_clEvENKUlvE0_clEvEUlffE_EEEEvS5_RKT_EUliE_EEviT1_)
        /*2138*/ 	.word	0x0000000e


	//----- nvinfo : EIATTR_FRAME_SIZE
	.align		4
.L_1467:
        /*213c*/ 	.byte	0x04, 0x11
        /*213e*/ 	.short	(.L_1469 - .L_1468)
	.align		4
.L_1468:
        /*2140*/ 	.word	index@(_ZN2at6native18elementwise_kernelILi128ELi2EZNS0_22gpu_kernel_impl_nocastINS0_13BinaryFunctorIfffZZZNS0_16fmin_kernel_cudaERNS_18TensorIteratorBaseEENKUlvE_clEvENKUlvE0_clEvEUlffE_EEEEvS5_RKT_EUliE_EEviT1_)
        /*2144*/ 	.word	0x00000000


	//----- nvinfo : EIATTR_REGCOUNT
	.align		4
.L_1469:
        /*2148*/ 	.byte	0x04, 0x2f
        /*214a*/ 	.short	(.L_1471 - .L_1470)
	.align		4
.L_1470:
        /*214c*/ 	.word	index@(_ZN2at6native27unrolled_elementwise_kernelINS0_13BinaryFunctorIfffZZZNS0_16fmin_kernel_cudaERNS_18TensorIteratorBaseEENKUlvE_clEvENKUlvE0_clEvEUlffE_EESt5arrayIPcLm3EELi4E23TrivialOffsetCalculatorILi2EjESC_ILi1EjENS0_6memory12LoadWithCastILi2EEENSF_13StoreWithCastILi1EEEEEviT_T0_T2_T3_T4_T5_)
        /*2150*/ 	.word	0x00000020


	//----- nvinfo : EIATTR_FRAME_SIZE
	.align		4
.L_1471:
        /*2154*/ 	.byte	0x04, 0x11
        /*2156*/ 	.short	(.L_1473 - .L_1472)
	.align		4
.L_1472:
        /*2158*/ 	.word	index@(_ZN2at6native27unrolled_elementwise_kernelINS0_13BinaryFunctorIfffZZZNS0_16fmin_kernel_cudaERNS_18TensorIteratorBaseEENKUlvE_clEvENKUlvE0_clEvEUlffE_EESt5arrayIPcLm3EELi4E23TrivialOffsetCalculatorILi2EjESC_ILi1EjENS0_6memory12LoadWithCastILi2EEENSF_13StoreWithCastILi1EEEEEviT_T0_T2_T3_T4_T5_)
        /*215c*/ 	.word	0x00000000


	//----- nvinfo : EIATTR_REGCOUNT
	.align		4
.L_1473:
        /*2160*/ 	.byte	0x04, 0x2f
        /*2162*/ 	.short	(.L_1475 - .L_1474)
	.align		4
.L_1474:
        /*2164*/ 	.word	index@(_ZN2at6native18elementwise_kernelILi128ELi4EZNS0_15gpu_kernel_implINS0_13BinaryFunctorIfffZZZNS0_16fmin_kernel_cudaERNS_18TensorIteratorBaseEENKUlvE_clEvENKUlvE0_clEvEUlffE_EEEEvS5_RKT_EUliE_EEviT1_)
        /*2168*/ 	.word	0x0000001a


	//----- nvinfo : EIATTR_FRAME_SIZE
	.align		4
.L_1475:
        /*216c*/ 	.byte	0x04, 0x11
        /*216e*/ 	.short	(.L_1477 - .L_1476)
	.align		4
.L_1476:
        /*2170*/ 	.word	index@(_ZN2at6native18elementwise_kernelILi128ELi4EZNS0_15gpu_kernel_implINS0_13BinaryFunctorIfffZZZNS0_16fmin_kernel_cudaERNS_18TensorIteratorBaseEENKUlvE_clEvENKUlvE0_clEvEUlffE_EEEEvS5_RKT_EUliE_EEviT1_)
        /*2174*/ 	.word	0x00000000


	//----- nvinfo : EIATTR_REGCOUNT
	.align		4
.L_1477:
        /*2178*/ 	.byte	0x04, 0x2f
        /*217a*/ 	.short	(.L_1479 - .L_1478)
	.align		4
.L_1478:
        /*217c*/ 	.word	index@(_ZN2at6native29vectorized_elementwise_kernelILi8ENS0_13AUnaryFunctorIfffZZZNS0_16fmin_kernel_cudaERNS_18TensorIteratorBaseEENKUlvE_clEvENKUlvE0_clEvEUlffE_EESt5arrayIPcLm2EEEEviT0_T1_)
        /*2180*/ 	.word	0x00000004


	//----- nvinfo : EIATTR_FRAME_SIZE
	.align		4
.L_1479:
        /*2184*/ 	.byte	0x04, 0x11
        /*2186*/ 	.short	(.L_1481 - .L_1480)
	.align		4
.L_1480:
        /*2188*/ 	.word	index@(_ZN2at6native29vectorized_elementwise_kernelILi8ENS0_13AUnaryFunctorIfffZZZNS0_16fmin_kernel_cudaERNS_18TensorIteratorBaseEENKUlvE_clEvENKUlvE0_clEvEUlffE_EESt5arrayIPcLm2EEEEviT0_T1_)
        /*218c*/ 	.word	0x00000000


	//----- nvinfo : EIATTR_REGCOUNT
	.align		4
.L_1481:
        /*2190*/ 	.byte	0x04, 0x2f
        /*2192*/ 	.short	(.L_1483 - .L_1482)
	.align		4
.L_1482:
        /*2194*/ 	.word	index@(_ZN2at6native29vectorized_elementwise_kernelILi4ENS0_13AUnaryFunctorIfffZZZNS0_16fmin_kernel_cudaERNS_18TensorIteratorBaseEENKUlvE_clEvENKUlvE0_clEvEUlffE_EESt5arrayIPcLm2EEEEviT0_T1_)
        /*2198*/ 	.word	0x0000001e


	//----- nvinfo : EIATTR_FRAME_SIZE
	.align		4
.L_1483:
        /*219c*/ 	.byte	0x04, 0x11
        /*219e*/ 	.short	(.L_1485 - .L_1484)
	.align		4
.L_1484:
        /*21a0*/ 	.word	index@(_ZN2at6native29vectorized_elementwise_kernelILi4ENS0_13AUnaryFunctorIfffZZZNS0_16fmin_kernel_cudaERNS_18TensorIteratorBaseEENKUlvE_clEvENKUlvE0_clEvEUlffE_EESt5arrayIPcLm2EEEEviT0_T1_)
        /*21a4*/ 	.word	0x00000000


	//----- nvinfo : EIATTR_REGCOUNT
	.align		4
.L_1485:
        /*21a8*/ 	.byte	0x04, 0x2f
        /*21aa*/ 	.short	(.L_1487 - .L_1486)
	.align		4
.L_1486:
        /*21ac*/ 	.word	index@(_ZN2at6native29vectorized_elementwise_kernelILi2ENS0_13AUnaryFunctorIfffZZZNS0_16fmin_kernel_cudaERNS_18TensorIteratorBaseEENKUlvE_clEvENKUlvE0_clEvEUlffE_EESt5arrayIPcLm2EEEEviT0_T1_)
        /*21b0*/ 	.word	0x0000001e


	//----- nvinfo : EIATTR_FRAME_SIZE
	.align		4
.L_1487:
        /*21b4*/ 	.byte	0x04, 0x11
        /*21b6*/ 	.short	(.L_1489 - .L_1488)
	.align		4
.L_1488:
        /*21b8*/ 	.word	index@(_ZN2at6native29vectorized_elementwise_kernelILi2ENS0_13AUnaryFunctorIfffZZZNS0_16fmin_kernel_cudaERNS_18TensorIteratorBaseEENKUlvE_clEvENKUlvE0_clEvEUlffE_EESt5arrayIPcLm2EEEEviT0_T1_)
        /*21bc*/ 	.word	0x00000000


	//----- nvinfo : EIATTR_REGCOUNT
	.align		4
.L_1489:
        /*21c0*/ 	.byte	0x04, 0x2f
        /*21c2*/ 	.short	(.L_1491 - .L_1490)
	.align		4
.L_1490:
        /*21c4*/ 	.word	index@(_ZN2at6native27unrolled_elementwise_kernelINS0_13AUnaryFunctorIfffZZZNS0_16fmin_kernel_cudaERNS_18TensorIteratorBaseEENKUlvE_clEvENKUlvE0_clEvEUlffE_EESt5arrayIPcLm2EELi4E23TrivialOffsetCalculatorILi1EjESD_NS0_6memory15LoadWithoutCastENSE_16StoreWithoutCastEEEviT_T0_T2_T3_T4_T5_)
        /*21c8*/ 	.word	0x00000013


	//----- nvinfo : EIATTR_FRAME_SIZE
	.align		4
.L_1491:
        /*21cc*/ 	.byte	0x04, 0x11
        /*21ce*/ 	.short	(.L_1493 - .L_1492)
	.align		4
.L_1492:
        /*21d0*/ 	.word	index@(_ZN2at6native27unrolled_elementwise_kernelINS0_13AUnaryFunctorIfffZZZNS0_16fmin_kernel_cudaERNS_18TensorIteratorBaseEENKUlvE_clEvENKUlvE0_clEvEUlffE_EESt5arrayIPcLm2EELi4E23TrivialOffsetCalculatorILi1EjESD_NS0_6memory15LoadWithoutCastENSE_16StoreWithoutCastEEEviT_T0_T2_T3_T4_T5_)
        /*21d4*/ 	.word	0x00000000


	//----- nvinfo : EIATTR_REGCOUNT
	.align		4
.L_1493:
        /*21d8*/ 	.byte	0x04, 0x2f
        /*21da*/ 	.short	(.L_1495 - .L_1494)
	.align		4
.L_1494:
        /*21dc*/ 	.word	index@(_ZN2at6native18elementwise_kernelILi128ELi2EZNS0_22gpu_kernel_impl_nocastINS0_13AUnaryFunctorIfffZZZNS0_16fmin_kernel_cudaERNS_18TensorIteratorBaseEENKUlvE_clEvENKUlvE0_clEvEUlffE_EEEEvS5_RKT_EUliE_EEviT1_)
        /*21e0*/ 	.word	0x0000000c


	//----- nvinfo : EIATTR_FRAME_SIZE
	.align		4
.L_1495:
        /*21e4*/ 	.byte	0x04, 0x11
        /*21e6*/ 	.short	(.L_1497 - .L_1496)
	.align		4
.L_1496:
        /*21e8*/ 	.word	index@(_ZN2at6native18elementwise_kernelILi128ELi2EZNS0_22gpu_kernel_impl_nocastINS0_13AUnaryFunctorIfffZZZNS0_16fmin_kernel_cudaERNS_18TensorIteratorBaseEENKUlvE_clEvENKUlvE0_clEvEUlffE_EEEEvS5_RKT_EUliE_EEviT1_)
        /*21ec*/ 	.word	0x00000000


	//----- nvinfo : EIATTR_REGCOUNT
	.align		4
.L_1497:
        /*21f0*/ 	.byte	0x04, 0x2f
        /*21f2*/ 	.short	(.L_1499 - .L_1498)
	.align		4
.L_1498:
        /*21f4*/ 	.word	index@(_ZN2at6native27unrolled_elementwise_kernelINS0_13AUnaryFunctorIfffZZZNS0_16fmin_kernel_cudaERNS_18TensorIteratorBaseEENKUlvE_clEvENKUlvE0_clEvEUlffE_EESt5arrayIPcLm2EELi4E23TrivialOffsetCalculatorILi1EjESD_NS0_6memory12LoadWithCastILi1EEENSE_13StoreWithCastILi1EEEEEviT_T0_T2_T3_T4_T5_)
        /*21f8*/ 	.word	0x0000001c


	//----- nvinfo : EIATTR_FRAME_SIZE
	.align		4
.L_1499:
        /*21fc*/ 	.byte	0x04, 0x11
        /*21fe*/ 	.short	(.L_1501 - .L_1500)
	.align		4
.L_1500:
        /*2200*/ 	.word	index@(_ZN2at6native27unrolled_elementwise_kernelINS0_13AUnaryFunctorIfffZZZNS0_16fmin_kernel_cudaERNS_18TensorIteratorBaseEENKUlvE_clEvENKUlvE0_clEvEUlffE_EESt5arrayIPcLm2EELi4E23TrivialOffsetCalculatorILi1EjESD_NS0_6memory12LoadWithCastILi1EEENSE_13StoreWithCastILi1EEEEEviT_T0_T2_T3_T4_T5_)
        /*2204*/ 	.word	0x00000000


	//----- nvinfo : EIATTR_REGCOUNT
	.align		4
.L_1501:
        /*2208*/ 	.byte	0x04, 0x2f
        /*220a*/ 	.short	(.L_1503 - .L_1502)
	.align		4
.L_1502:
        /*220c*/ 	.word	index@(_ZN2at6native18elementwise_kernelILi128ELi4EZNS0_15gpu_kernel_implINS0_13AUnaryFunctorIfffZZZNS0_16fmin_kernel_cudaERNS_18TensorIteratorBaseEENKUlvE_clEvENKUlvE0_clEvEUlffE_EEEEvS5_RKT_EUliE_EEviT1_)
        /*2210*/ 	.word	0x0000001a


	//----- nvinfo : EIATTR_FRAME_SIZE
	.align		4
.L_1503:
        /*2214*/ 	.byte	0x04, 0x11
        /*2216*/ 	.short	(.L_1505 - .L_1504)
	.align		4
.L_1504:
        /*2218*/ 	.word	index@(_ZN2at6native18elementwise_kernelILi128ELi4EZNS0_15gpu_kernel_implINS0_13AUnaryFunctorIfffZZZNS0_16fmin_kernel_cudaERNS_18TensorIteratorBaseEENKUlvE_clEvENKUlvE0_clEvEUlffE_EEEEvS5_RKT_EUliE_EEviT1_)
        /*221c*/ 	.word	0x00000000


	//----- nvinfo : EIATTR_REGCOUNT
	.align		4
.L_1505:
        /*2220*/ 	.byte	0x04, 0x2f
        /*2222*/ 	.short	(.L_1507 - .L_1506)
	.align		4
.L_1506:
        /*2224*/ 	.word	index@(_ZN2at6native29vectorized_elementwise_kernelILi8ENS0_13BinaryFunctorIN3c104HalfES4_S4_ZZZNS0_16fmin_kernel_cudaERNS_18TensorIteratorBaseEENKUlvE_clEvENKUlvE1_clEvEUlS4_S4_E_EESt5arrayIPcLm3EEEEviT0_T1_)
        /*2228*/ 	.word	0x00000004


	//----- nvinfo : EIATTR_FRAME_SIZE
	.align		4
.L_1507:
        /*222c*/ 	.byte	0x04, 0x11
        /*222e*/ 	.short	(.L_1509 - .L_1508)
	.align		4
.L_1508:
        /*2230*/ 	.word	index@(_ZN2at6native29vectorized_elementwise_kernelILi8ENS0_13BinaryFunctorIN3c104HalfES4_S4_ZZZNS0_16fmin_kernel_cudaERNS_18TensorIteratorBaseEENKUlvE_clEvENKUlvE1_clEvEUlS4_S4_E_EESt5arrayIPcLm3EEEEviT0_T1_)
        /*2234*/ 	.word	0x00000000


	//----- nvinfo : EIATTR_REGCOUNT
	.align		4
.L_1509:
        /*2238*/ 	.byte	0x04, 0x2f
        /*223a*/ 	.short	(.L_1511 - .L_1510)
	.align		4
.L_1510:
        /*223c*/ 	.word	index@(_ZN2at6native29vectorized_elementwise_kernelILi4ENS0_13BinaryFunctorIN3c104HalfES4_S4_ZZZNS0_16fmin_kernel_cudaERNS_18TensorIteratorBaseEENKUlvE_clEvENKUlvE1_clEvEUlS4_S4_E_EESt5arrayIPcLm3EEEEviT0_T1_)
        /*2240*/ 	.word	0x00000020


	//----- nvinfo : EIATTR_FRAME_SIZE
	.align		4
.L_1511:
        /*2244*/ 	.byte	0x04, 0x11
        /*2246*/ 	.short	(.L_1513 - .L_1512)
	.align		4
.L_1512:
        /*2248*/ 	.word	index@(_ZN2at6native29vectorized_elementwise_kernelILi4ENS0_13BinaryFunctorIN3c104HalfES4_S4_ZZZNS0_16fmin_kernel_cudaERNS_18TensorIteratorBaseEENKUlvE_clEvENKUlvE1_clEvEUlS4_S4_E_EESt5arrayIPcLm3EEEEviT0_T1_)
        /*224c*/ 	.word	0x00000000


	//----- nvinfo : EIATTR_REGCOUNT
	.align		4
.L_1513:
        /*2250*/ 	.byte	0x04, 0x2f
        /*2252*/ 	.short	(.L_1515 - .L_1514)
	.align		4
.L_1514:
        /*2254*/ 	.word	index@(_ZN2at6native29vectorized_elementwise_kernelILi2ENS0_13BinaryFunctorIN3c104HalfES4_S4_ZZZNS0_16fmin_kernel_cudaERNS_18TensorIteratorBaseEENKUlvE_clEvENKUlvE1_clEvEUlS4_S4_E_EESt5arrayIPcLm3EEEEviT0_T1_)
        /*2258*/ 	.word	0x00000020


	//----- nvinfo : EIATTR_FRAME_SIZE
	.align		4
.L_1515:
        /*225c*/ 	.byte	0x04, 0x11
        /*225e*/ 	.short	(.L_1517 - .L_1516)
	.align		4
.L_1516:
        /*2260*/ 	.word	index@(_ZN2at6native29vectorized_elementwise_kernelILi2ENS0_13BinaryFunctorIN3c104HalfES4_S4_ZZZNS0_16fmin_kernel_cudaERNS_18TensorIteratorBaseEENKUlvE_clEvENKUlvE1_clEvEUlS4_S4_E_EESt5arrayIPcLm3EEEEviT0_T1_)
        /*2264*/ 	.word	0x00000000


	//----- nvinfo : EIATTR_REGCOUNT
	.align		4
.L_1517:
        /*2268*/ 	.byte	0x04, 0x2f
        /*226a*/ 	.short	(.L_1519 - .L_1518)
	.align		4
.L_1518:
        /*226c*/ 	.word	index@(_ZN2at6native27unrolled_elementwise_kernelINS0_13BinaryFunctorIN3c104HalfES4_S4_ZZZNS0_16fmin_kernel_cudaERNS_18TensorIteratorBaseEENKUlvE_clEvENKUlvE1_clEvEUlS4_S4_E_EESt5arrayIPcLm3EELi4E23TrivialOffsetCalculatorILi2EjESE_ILi1EjENS0_6memory15LoadWithoutCastENSH_16StoreWithoutCastEEEviT_T0_T2_T3_T4_T5_)
        /*2270*/ 	.word	0x0000001c


	//----- nvinfo : EIATTR_FRAME_SIZE
	.align		4
.L_1519:
        /*2274*/ 	.byte	0x04, 0x11
        /*2276*/ 	.short	(.L_1521 - .L_1520)
	.align		4
.L_1520:
        /*2278*/ 	.word	index@(_ZN2at6native27unrolled_elementwise_kernelINS0_13BinaryFunctorIN3c104HalfES4_S4_ZZZNS0_16fmin_kernel_cudaERNS_18TensorIteratorBaseEENKUlvE_clEvENKUlvE1_clEvEUlS4_S4_E_EESt5arrayIPcLm3EELi4E23TrivialOffsetCalculatorILi2EjESE_ILi1EjENS0_6memory15LoadWithoutCastENSH_16StoreWithoutCastEEEviT_T0_T2_T3_T4_T5_)
        /*227c*/ 	.word	0x00000000


	//----- nvinfo : EIATTR_REGCOUNT
	.align		4
.L_1521:
        /*2280*/ 	.byte	0x04, 0x2f
        /*2282*/ 	.short	(.L_1523 - .L_1522)
	.align		4
.L_1522:
        /*2284*/ 	.word	index@(_ZN2at6native18elementwise_kernelILi128ELi4EZNS0_22gpu_kernel_impl_nocastINS0_13BinaryFunctorIN3c104HalfES5_S5_ZZZNS0_16fmin_kernel_cudaERNS_18TensorIteratorBaseEENKUlvE_clEvENKUlvE1_clEvEUlS5_S5_E_EEEEvS7_RKT_EUliE_EEviT1_)
        /*2288*/ 	.word	0x0000000c


	//----- nvinfo : EIATTR_FRAME_SIZE
	.align		4
.L_1523:
        /*228c*/ 	.byte	0x04, 0x11
        /*228e*/ 	.short	(.L_1525 - .L_1524)
	.align		4
.L_1524:
        /*2290*/ 	.word	index@(_ZN2at6native18elementwise_kernelILi128ELi4EZNS0_22gpu_kernel_impl_nocastINS0_13BinaryFunctorIN3c104HalfES5_S5_ZZZNS0_16fmin_kernel_cudaERNS_18TensorIteratorBaseEENKUlvE_clEvENKUlvE1_clEvEUlS5_S5_E_EEEEvS7_RKT_EUliE_EEviT1_)
        /*2294*/ 	.word	0x00000000


	//----- nvinfo : EIATTR_REGCOUNT
	.align		4
.L_1525:
        /*2298*/ 	.byte	0x04, 0x2f
        /*229a*/ 	.short	(.L_1527 - .L_1526)
	.align		4
.L_1526:
        /*229c*/ 	.word	index@(_ZN2at6native27unrolled_elementwise_kernelINS0_13BinaryFunctorIN3c104HalfES4_S4_ZZZNS0_16fmin_kernel_cudaERNS_18TensorIteratorBaseEENKUlvE_clEvENKUlvE1_clEvEUlS4_S4_E_EESt5arrayIPcLm3EELi4E23TrivialOffsetCalculatorILi2EjESE_ILi1EjENS0_6memory12LoadWithCastILi2EEENSH_13StoreWithCastILi1EEEEEviT_T0_T2_T3_T4_T5_)
        /*22a0*/ 	.word	0x0000001f


	//----- nvinfo : EIATTR_FRAME_SIZE
	.align		4
.L_1527:
        /*22a4*/ 	.byte	0x04, 0x11
        /*22a6*/ 	.short	(.L_1529 - .L_1528)
	.align		4
.L_1528:
        /*22a8*/ 	.word	index@(_ZN2at6native27unrolled_elementwise_kernelINS0_13BinaryFunctorIN3c104HalfES4_S4_ZZZNS0_16fmin_kernel_cudaERNS_18TensorIteratorBaseEENKUlvE_clEvENKUlvE1_clEvEUlS4_S4_E_EESt5arrayIPcLm3EELi4E23TrivialOffsetCalculatorILi2EjESE_ILi1EjENS0_6memory12LoadWithCastILi2EEENSH_13StoreWithCastILi1EEEEEviT_T0_T2_T3_T4_T5_)
        /*22ac*/ 	.word	0x00000000


	//----- nvinfo : EIATTR_REGCOUNT
	.align		4
.L_1529:
        /*22b0*/ 	.byte	0x04, 0x2f
        /*22b2*/ 	.short	(.L_1531 - .L_1530)
	.align		4
.L_1530:
        /*22b4*/ 	.word	index@(_ZN2at6native18elementwise_kernelILi128ELi4EZNS0_15gpu_kernel_implINS0_13BinaryFunctorIN3c104HalfES5_S5_ZZZNS0_16fmin_kernel_cudaERNS_18TensorIteratorBaseEENKUlvE_clEvENKUlvE1_clEvEUlS5_S5_E_EEEEvS7_RKT_EUliE_EEviT1_)
        /*22b8*/ 	.word	0x0000001a


	//----- nvinfo : EIATTR_FRAME_SIZE
	.align		4
.L_1531:
        /*22bc*/ 	.byte	0x04, 0x11
        /*22be*/ 	.short	(.L_1533 - .L_1532)
	.align		4
.L_1532:
        /*22c0*/ 	.word	index@(_ZN2at6native18elementwise_kernelILi128ELi4EZNS0_15gpu_kernel_implINS0_13BinaryFunctorIN3c104HalfES5_S5_ZZZNS0_16fmin_kernel_cudaERNS_18TensorIteratorBaseEENKUlvE_clEvENKUlvE1_clEvEUlS5_S5_E_EEEEvS7_RKT_EUliE_EEviT1_)
        /*22c4*/ 	.word	0x00000000


	//----- nvinfo : EIATTR_REGCOUNT
	.align		4
.L_1533:
        /*22c8*/ 	.byte	0x04, 0x2f
        /*22ca*/ 	.short	(.L_1535 - .L_1534)
	.align		4
.L_1534:
        /*22cc*/ 	.word	index@(_ZN2at6native29vectorized_elementwise_kernelILi8ENS0_13AUnaryFunctorIN3c104HalfES4_S4_ZZZNS0_16fmin_kernel_cudaERNS_18TensorIteratorBaseEENKUlvE_clEvENKUlvE1_clEvEUlS4_S4_E_EESt5arrayIPcLm2EEEEviT0_T1_)
        /*22d0*/ 	.word	0x00000004


	//----- nvinfo : EIATTR_FRAME_SIZE
	.align		4
.L_1535:
        /*22d4*/ 	.byte	0x04, 0x11
        /*22d6*/ 	.short	(.L_1537 - .L_1536)
	.align		4
.L_1536:
        /*22d8*/ 	.word	index@(_ZN2at6native29vectorized_elementwise_kernelILi8ENS0_13AUnaryFunctorIN3c104HalfES4_S4_ZZZNS0_16fmin_kernel_cudaERNS_18TensorIteratorBaseEENKUlvE_clEvENKUlvE1_clEvEUlS4_S4_E_EESt5arrayIPcLm2EEEEviT0_T1_)
        /*22dc*/ 	.word	0x00000000


	//----- nvinfo : EIATTR_REGCOUNT
	.align		4
.L_1537:
        /*22e0*/ 	.byte	0x04, 0x2f
        /*22e2*/ 	.short	(.L_1539 - .L_1538)
	.align		4
.L_1538:
        /*22e4*/ 	.word	index@(_ZN2at6native29vectorized_elementwise_kernelILi4ENS0_13AUnaryFunctorIN3c104HalfES4_S4_ZZZNS0_16fmin_kernel_cudaERNS_18TensorIteratorBaseEENKUlvE_clEvENKUlvE1_clEvEUlS4_S4_E_EESt5arrayIPcLm2EEEEviT0_T1_)
        /*22e8*/ 	.word	0x0000001a


	//----- nvinfo : EIATTR_FRAME_SIZE
	.align		4
.L_1539:
        /*22ec*/ 	.byte	0x04, 0x11
        /*22ee*/ 	.short	(.L_1541 - .L_1540)
	.align		4
.L_1540:
        /*22f0*/ 	.word	index@(_ZN2at6native29vectorized_elementwise_kernelILi4ENS0_13AUnaryFunctorIN3c104HalfES4_S4_ZZZNS0_16fmin_kernel_cudaERNS_18TensorIteratorBaseEENKUlvE_clEvENKUlvE1_clEvEUlS4_S4_E_EESt5arrayIPcLm2EEEEviT0_T1_)
        /*22f4*/ 	.word	0x00000000


	//----- nvinfo : EIATTR_REGCOUNT
	.align		4
.L_1541:
        /*22f8*/ 	.byte	0x04, 0x2f
        /*22fa*/ 	.short	(.L_1543 - .L_1542)
	.align		4
.L_1542:
        /*22fc*/ 	.word	index@(_ZN2at6native29vectorized_elementwise_kernelILi2ENS0_13AUnaryFunctorIN3c104HalfES4_S4_ZZZNS0_16fmin_kernel_cudaERNS_18TensorIteratorBaseEENKUlvE_clEvENKUlvE1_clEvEUlS4_S4_E_EESt5arrayIPcLm2EEEEviT0_T1_)
        /*2300*/ 	.word	0x0000001a


	//----- nvinfo : EIATTR_FRAME_SIZE
	.align		4
.L_1543:
        /*2304*/ 	.byte	0x04, 0x11
        /*2306*/ 	.short	(.L_1545 - .L_1544)
	.align		4
.L_1544:
        /*2308*/ 	.word	index@(_ZN2at6native29vectorized_elementwise_kernelILi2ENS0_13AUnaryFunctorIN3c104HalfES4_S4_ZZZNS0_16fmin_kernel_cudaERNS_18TensorIteratorBaseEENKUlvE_clEvENKUlvE1_clEvEUlS4_S4_E_EESt5arrayIPcLm2EEEEviT0_T1_)
        /*230c*/ 	.word	0x00000000


	//----- nvinfo : EIATTR_REGCOUNT
	.align		4
.L_1545:
        /*2310*/ 	.byte	0x04, 0x2f
        /*2312*/ 	.short	(.L_1547 - .L_1546)
	.align		4
.L_1546:
        /*2314*/ 	.word	index@(_ZN2at6native27unrolled_elementwise_kernelINS0_13AUnaryFunctorIN3c104HalfES4_S4_ZZZNS0_16fmin_kernel_cudaERNS_18TensorIteratorBaseEENKUlvE_clEvENKUlvE1_clEvEUlS4_S4_E_EESt5arrayIPcLm2EELi4E23TrivialOffsetCalculatorILi1EjESF_NS0_6memory15LoadWithoutCastENSG_16StoreWithoutCastEEEviT_T0_T2_T3_T4_T5_)
        /*2318*/ 	.word	0x00000014


	//----- nvinfo : EIATTR_FRAME_SIZE
	.align		4
.L_1547:
        /*231c*/ 	.byte	0x04, 0x11
        /*231e*/ 	.short	(.L_1549 - .L_1548)
	.align		4
.L_1548:
        /*2320*/ 	.word	index@(_ZN2at6native27unrolled_elementwise_kernelINS0_13AUnaryFunctorIN3c104HalfES4_S4_ZZZNS0_16fmin_kernel_cudaERNS_18TensorIteratorBaseEENKUlvE_clEvENKUlvE1_clEvEUlS4_S4_E_EESt5arrayIPcLm2EELi4E23TrivialOffsetCalculatorILi1EjESF_NS0_6memory15LoadWithoutCastENSG_16StoreWithoutCastEEEviT_T0_T2_T3_T4_T5_)
        /*2324*/ 	.word	0x00000000


	//----- nvinfo : EIATTR_REGCOUNT
	.align		4
.L_1549:
        /*2328*/ 	.byte	0x04, 0x2f
        /*232a*/ 	.short	(.L_1551 - .L_1550)
	.align		4
.L_1550:
        /*232c*/ 	.word	index@(_ZN2at6native18elementwise_kernelILi128ELi4EZNS0_22gpu_kernel_impl_nocastINS0_13AUnaryFunctorIN3c104HalfES5_S5_ZZZNS0_16fmin_kernel_cudaERNS_18TensorIteratorBaseEENKUlvE_clEvENKUlvE1_clEvEUlS5_S5_E_EEEEvS7_RKT_EUliE_EEviT1_)
        /*2330*/ 	.word	0x0000000c


	//----- nvinfo : EIATTR_FRAME_SIZE
	.align		4
.L_1551:
        /*2334*/ 	.byte	0x04, 0x11
        /*2336*/ 	.short	(.L_1553 - .L_1552)
	.align		4
.L_1552:
        /*2338*/ 	.word	index@(_ZN2at6native18elementwise_kernelILi128ELi4EZNS0_22gpu_kernel_impl_nocastINS0_13AUnaryFunctorIN3c104HalfES5_S5_ZZZNS0_16fmin_kernel_cudaERNS_18TensorIteratorBaseEENKUlvE_clEvENKUlvE1_clEvEUlS5_S5_E_EEEEvS7_RKT_EUliE_EEviT1_)
        /*233c*/ 	.word	0x00000000


	//----- nvinfo : EIATTR_REGCOUNT
	.align		4
.L_1553:
        /*2340*/ 	.byte	0x04, 0x2f
        /*2342*/ 	.short	(.L_1555 - .L_1554)
	.align		4
.L_1554:
        /*2344*/ 	.word	index@(_ZN2at6native27unrolled_elementwise_kernelINS0_13AUnaryFunctorIN3c104HalfES4_S4_ZZZNS0_16fmin_kernel_cudaERNS_18TensorIteratorBaseEENKUlvE_clEvENKUlvE1_clEvEUlS4_S4_E_EESt5arrayIPcLm2EELi4E23TrivialOffsetCalculatorILi1EjESF_NS0_6memory12LoadWithCastILi1EEENSG_13StoreWithCastILi1EEEEEviT_T0_T2_T3_T4_T5_)
        /*2348*/ 	.word	0x0000001d


	//----- nvinfo : EIATTR_FRAME_SIZE
	.align		4
.L_1555:
        /*234c*/ 	.byte	0x04, 0x11
        /*234e*/ 	.short	(.L_1557 - .L_1556)
	.align		4
.L_1556:
        /*2350*/ 	.word	index@(_ZN2at6native27unrolled_elementwise_kernelINS0_13AUnaryFunctorIN3c104HalfES4_S4_ZZZNS0_16fmin_kernel_cudaERNS_18TensorIteratorBaseEENKUlvE_clEvENKUlvE1_clEvEUlS4_S4_E_EESt5arrayIPcLm2EELi4E23TrivialOffsetCalculatorILi1EjESF_NS0_6memory12LoadWithCastILi1EEENSG_13StoreWithCastILi1EEEEEviT_T0_T2_T3_T4_T5_)
        /*2354*/ 	.word	0x00000000


	//----- nvinfo : EIATTR_REGCOUNT
	.align		4
.L_1557:
        /*2358*/ 	.byte	0x04, 0x2f
        /*235a*/ 	.short	(.L_1559 - .L_1558)
	.align		4
.L_1558:
        /*235c*/ 	.word	index@(_ZN2at6native18elementwise_kernelILi128ELi4EZNS0_15gpu_kernel_implINS0_13AUnaryFunctorIN3c104HalfES5_S5_ZZZNS0_16fmin_kernel_cudaERNS_18TensorIteratorBaseEENKUlvE_clEvENKUlvE1_clEvEUlS5_S5_E_EEEEvS7_RKT_EUliE_EEviT1_)
        /*2360*/ 	.word	0x0000001a


	//----- nvinfo : EIATTR_FRAME_SIZE
	.align		4
.L_1559:
        /*2364*/ 	.byte	0x04, 0x11
        /*2366*/ 	.short	(.L_1561 - .L_1560)
	.align		4
.L_1560:
        /*2368*/ 	.word	index@(_ZN2at6native18elementwise_kernelILi128ELi4EZNS0_15gpu_kernel_implINS0_13AUnaryFunctorIN3c104HalfES5_S5_ZZZNS0_16fmin_kernel_cudaERNS_18TensorIteratorBaseEENKUlvE_clEvENKUlvE1_clEvEUlS5_S5_E_EEEEvS7_RKT_EUliE_EEviT1_)
        /*236c*/ 	.word	0x00000000


	//----- nvinfo : EIATTR_REGCOUNT
	.align		4
.L_1561:
        /*2370*/ 	.byte	0x04, 0x2f
        /*2372*/ 	.short	(.L_1563 - .L_1562)
	.align		4
.L_1562:
        /*2374*/ 	.word	index@(_ZN2at6native29vectorized_elementwise_kernelILi8ENS0_13BinaryFunctorIN3c108BFloat16ES4_S4_ZZZNS0_16fmin_kernel_cudaERNS_18TensorIteratorBaseEENKUlvE_clEvENKUlvE2_clEvEUlS4_S4_E_EESt5arrayIPcLm3EEEEviT0_T1_)
        /*2378*/ 	.word	0x00000004


	//----- nvinfo : EIATTR_FRAME_SIZE
	.align		4
.L_1563:
        /*237c*/ 	.byte	0x04, 0x11
        /*237e*/ 	.short	(.L_1565 - .L_1564)
	.align		4
.L_1564:
        /*2380*/ 	.word	index@(_ZN2at6native29vectorized_elementwise_kernelILi8ENS0_13BinaryFunctorIN3c108BFloat16ES4_S4_ZZZNS0_16fmin_kernel_cudaERNS_18TensorIteratorBaseEENKUlvE_clEvENKUlvE2_clEvEUlS4_S4_E_EESt5arrayIPcLm3EEEEviT0_T1_)
        /*2384*/ 	.word	0x00000000


	//----- nvinfo : EIATTR_REGCOUNT
	.align		4
.L_1565:
        /*2388*/ 	.byte	0x04, 0x2f
        /*238a*/ 	.short	(.L_1567 - .L_1566)
	.align		4
.L_1566:
        /*238c*/ 	.word	index@(_ZN2at6native29vectorized_elementwise_kernelILi4ENS0_13BinaryFunctorIN3c108BFloat16ES4_S4_ZZZNS0_16fmin_kernel_cudaERNS_18TensorIteratorBaseEENKUlvE_clEvENKUlvE2_clEvEUlS4_S4_E_EESt5arrayIPcLm3EEEEviT0_T1_)
        /*2390*/ 	.word	0x00000020


	//----- nvinfo : EIATTR_FRAME_SIZE
	.align		4
.L_1567:
        /*2394*/ 	.byte	0x04, 0x11
        /*2396*/ 	.short	(.L_1569 - .L_1568)
	.align		4
.L_1568:
        /*2398*/ 	.word	index@(_ZN2at6native29vectorized_elementwise_kernelILi4ENS0_13BinaryFunctorIN3c108BFloat16ES4_S4_ZZZNS0_16fmin_kernel_cudaERNS_18TensorIteratorBaseEENKUlvE_clEvENKUlvE2_clEvEUlS4_S4_E_EESt5arrayIPcLm3EEEEviT0_T1_)
        /*239c*/ 	.word	0x00000000


	//----- nvinfo : EIATTR_REGCOUNT
	.align		4
.L_1569:
        /*23a0*/ 	.byte	0x04, 0x2f
        /*23a2*/ 	.short	(.L_1571 - .L_1570)
	.align		4
.L_1570:
        /*23a4*/ 	.word	index@(_ZN2at6native29vectorized_elementwise_kernelILi2ENS0_13BinaryFunctorIN3c108BFloat16ES4_S4_ZZZNS0_16fmin_kernel_cudaERNS_18TensorIteratorBaseEENKUlvE_clEvENKUlvE2_clEvEUlS4_S4_E_EESt5arrayIPcLm3EEEEviT0_T1_)
        /*23a8*/ 	.word	0x00000020


	//----- nvinfo : EIATTR_FRAME_SIZE
	.align		4
.L_1571:
        /*23ac*/ 	.byte	0x04, 0x11
        /*23ae*/ 	.short	(.L_1573 - .L_1572)
	.align		4
.L_1572:
        /*23b0*/ 	.word	index@(_ZN2at6native29vectorized_elementwise_kernelILi2ENS0_13BinaryFunctorIN3c108BFloat16ES4_S4_ZZZNS0_16fmin_kernel_cudaERNS_18TensorIteratorBaseEENKUlvE_clEvENKUlvE2_clEvEUlS4_S4_E_EESt5arrayIPcLm3EEEEviT0_T1_)
        /*23b4*/ 	.word	0x00000000


	//----- nvinfo : EIATTR_REGCOUNT
	.align		4
.L_1573:
        /*23b8*/ 	.byte	0x04, 0x2f
        /*23ba*/ 	.short	(.L_1575 - .L_1574)
	.align		4
.L_1574:
        /*23bc*/ 	.word	index@(_ZN2at6native27unrolled_elementwise_kernelINS0_13BinaryFunctorIN3c108BFloat16ES4_S4_ZZZNS0_16fmin_kernel_cudaERNS_18TensorIteratorBaseEENKUlvE_clEvENKUlvE2_clEvEUlS4_S4_E_EESt5arrayIPcLm3EELi4E23TrivialOffsetCalculatorILi2EjESE_ILi1EjENS0_6memory15LoadWithoutCastENSH_16StoreWithoutCastEEEviT_T0_T2_T3_T4_T5_)
        /*23c0*/ 	.word	0x0000001a


	//----- nvinfo : EIATTR_FRAME_SIZE
	.align		4
.L_1575:
        /*23c4*/ 	.byte	0x04, 0x11
        /*23c6*/ 	.short	(.L_1577 - .L_1576)
	.align		4
.L_1576:
        /*23c8*/ 	.word	index@(_ZN2at6native27unrolled_elementwise_kernelINS0_13BinaryFunctorIN3c108BFloat16ES4_S4_ZZZNS0_16fmin_kernel_cudaERNS_18TensorIteratorBaseEENKUlvE_clEvENKUlvE2_clEvEUlS4_S4_E_EESt5arrayIPcLm3EELi4E23TrivialOffsetCalculatorILi2EjESE_ILi1EjENS0_6memory15LoadWithoutCastENSH_16StoreWithoutCastEEEviT_T0_T2_T3_T4_T5_)
        /*23cc*/ 	.word	0x00000000


	//----- nvinfo : EIATTR_REGCOUNT
	.align		4
.L_1577:
        /*23d0*/ 	.byte	0x04, 0x2f
        /*23d2*/ 	.short	(.L_1579 - .L_1578)
	.align		4
.L_1578:
        /*23d4*/ 	.word	index@(_ZN2at6native18elementwise_kernelILi128ELi4EZNS0_22gpu_kernel_impl_nocastINS0_13BinaryFunctorIN3c108BFloat16ES5_S5_ZZZNS0_16fmin_kernel_cudaERNS_18TensorIteratorBaseEENKUlvE_clEvENKUlvE2_clEvEUlS5_S5_E_EEEEvS7_RKT_EUliE_EEviT1_)
        /*23d8*/ 	.word	0x0000000c


	//----- nvinfo : EIATTR_FRAME_SIZE
	.align		4
.L_1579:
        /*23dc*/ 	.byte	0x04, 0x11
        /*23de*/ 	.short	(.L_1581 - .L_1580)
	.align		4
.L_1580:
        /*23e0*/ 	.word	index@(_ZN2at6native18elementwise_kernelILi128ELi4EZNS0_22gpu_kernel_impl_nocastINS0_13BinaryFunctorIN3c108BFloat16ES5_S5_ZZZNS0_16fmin_kernel_cudaERNS_18TensorIteratorBaseEENKUlvE_clEvENKUlvE2_clEvEUlS5_S5_E_EEEEvS7_RKT_EUliE_EEviT1_)
        /*23e4*/ 	.word	0x00000000


	//----- nvinfo : EIATTR_REGCOUNT
	.align		4
.L_1581:
        /*23e8*/ 	.byte	0x04, 0x2f
        /*23ea*/ 	.short	(.L_1583 - .L_1582)
	.align		4
.L_1582:
        /*23ec*/ 	.word	index@(_ZN2at6native27unrolled_elementwise_kernelINS0_13BinaryFunctorIN3c108BFloat16ES4_S4_ZZZNS0_16fmin_kernel_cudaERNS_18TensorIteratorBaseEENKUlvE_clEvENKUlvE2_clEvEUlS4_S4_E_EESt5arrayIPcLm3EELi4E23TrivialOffsetCalculatorILi2EjESE_ILi1EjENS0_6memory12LoadWithCastILi2EEENSH_13StoreWithCastILi1EEEEEviT_T0_T2_T3_T4_T5_)
        /*23f0*/ 	.word	0x0000001f


	//----- nvinfo : EIATTR_FRAME_SIZE
	.align		4
.L_1583:
        /*23f4*/ 	.byte	0x04, 0x11
        /*23f6*/ 	.short	(.L_1585 - .L_1584)
	.align		4
.L_1584:
        /*23f8*/ 	.word	index@(_ZN2at6native27unrolled_elementwise_kernelINS0_13BinaryFunctorIN3c108BFloat16ES4_S4_ZZZNS0_16fmin_kernel_cudaERNS_18TensorIteratorBaseEENKUlvE_clEvENKUlvE2_clEvEUlS4_S4_E_EESt5arrayIPcLm3EELi4E23TrivialOffsetCalculatorILi2EjESE_ILi1EjENS0_6memory12LoadWithCastILi2EEENSH_13StoreWithCastILi1EEEEEviT_T0_T2_T3_T4_T5_)
        /*23fc*/ 	.word	0x00000000


	//----- nvinfo : EIATTR_REGCOUNT
	.align		4
.L_1585:
        /*2400*/ 	.byte	0x04, 0x2f
        /*2402*/ 	.short	(.L_1587 - .L_1586)
	.align		4
.L_1586:
        /*2404*/ 	.word	index@(_ZN2at6native18elementwise_kernelILi128ELi4EZNS0_15gpu_kernel_implINS0_13BinaryFunctorIN3c108BFloat16ES5_S5_ZZZNS0_16fmin_kernel_cudaERNS_18TensorIteratorBaseEENKUlvE_clEvENKUlvE2_clEvEUlS5_S5_E_EEEEvS7_RKT_EUliE_EEviT1_)
        /*2408*/ 	.word	0x0000001a


	//----- nvinfo : EIATTR_FRAME_SIZE
	.align		4
.L_1587:
        /*240c*/ 	.byte	0x04, 0x11
        /*240e*/ 	.short	(.L_1589 - .L_1588)
	.align		4
.L_1588:
        /*2410*/ 	.word	index@(_ZN2at6native18elementwise_kernelILi128ELi4EZNS0_15gpu_kernel_implINS0_13BinaryFunctorIN3c108BFloat16ES5_S5_ZZZNS0_16fmin_kernel_cudaERNS_18TensorIteratorBaseEENKUlvE_clEvENKUlvE2_clEvEUlS5_S5_E_EEEEvS7_RKT_EUliE_EEviT1_)
        /*2414*/ 	.word	0x00000000


	//----- nvinfo : EIATTR_REGCOUNT
	.align		4
.L_1589:
        /*2418*/ 	.byte	0x04, 0x2f
        /*241a*/ 	.short	(.L_1591 - .L_1590)
	.align		4
.L_1590:
        /*241c*/ 	.word	index@(_ZN2at6native29vectorized_elementwise_kernelILi8ENS0_13AUnaryFunctorIN3c108BFloat16ES4_S4_ZZZNS0_16fmin_kernel_cudaERNS_18TensorIteratorBaseEENKUlvE_clEvENKUlvE2_clEvEUlS4_S4_E_EESt5arrayIPcLm2EEEEviT0_T1_)
        /*2420*/ 	.word	0x00000004


	//----- nvinfo : EIATTR_FRAME_SIZE
	.align		4
.L_1591:
        /*2424*/ 	.byte	0x04, 0x11
        /*2426*/ 	.short	(.L_1593 - .L_1592)
	.align		4
.L_1592:
        /*2428*/ 	.word	index@(_ZN2at6native29vectorized_elementwise_kernelILi8ENS0_13AUnaryFunctorIN3c108BFloat16ES4_S4_ZZZNS0_16fmin_kernel_cudaERNS_18TensorIteratorBaseEENKUlvE_clEvENKUlvE2_clEvEUlS4_S4_E_EESt5arrayIPcLm2EEEEviT0_T1_)
        /*242c*/ 	.word	0x00000000


	//----- nvinfo : EIATTR_REGCOUNT
	.align		4
.L_1593:
        /*2430*/ 	.byte	0x04, 0x2f
        /*2432*/ 	.short	(.L_1595 - .L_1594)
	.align		4
.L_1594:
        /*2434*/ 	.word	index@(_ZN2at6native29vectorized_elementwise_kernelILi4ENS0_13AUnaryFunctorIN3c108BFloat16ES4_S4_ZZZNS0_16fmin_kernel_cudaERNS_18TensorIteratorBaseEENKUlvE_clEvENKUlvE2_clEvEUlS4_S4_E_EESt5arrayIPcLm2EEEEviT0_T1_)
        /*2438*/ 	.word	0x0000001a


	//----- nvinfo : EIATTR_FRAME_SIZE
	.align		4
.L_1595:
        /*243c*/ 	.byte	0x04, 0x11
        /*243e*/ 	.short	(.L_1597 - .L_1596)
	.align		4
.L_1596:
        /*2440*/ 	.word	index@(_ZN2at6native29vectorized_elementwise_kernelILi4ENS0_13AUnaryFunctorIN3c108BFloat16ES4_S4_ZZZNS0_16fmin_kernel_cudaERNS_18TensorIteratorBaseEENKUlvE_clEvENKUlvE2_clEvEUlS4_S4_E_EESt5arrayIPcLm2EEEEviT0_T1_)
        /*2444*/ 	.word	0x00000000


	//----- nvinfo : EIATTR_REGCOUNT
	.align		4
.L_1597:
        /*2448*/ 	.byte	0x04, 0x2f
        /*244a*/ 	.short	(.L_1599 - .L_1598)
	.align		4
.L_1598:
        /*244c*/ 	.word	index@(_ZN2at6native29vectorized_elementwise_kernelILi2ENS0_13AUnaryFunctorIN3c108BFloat16ES4_S4_ZZZNS0_16fmin_kernel_cudaERNS_18TensorIteratorBaseEENKUlvE_clEvENKUlvE2_clEvEUlS4_S4_E_EESt5arrayIPcLm2EEEEviT0_T1_)
        /*2450*/ 	.word	0x0000001a


	//----- nvinfo : EIATTR_FRAME_SIZE
	.align		4
.L_1599:
        /*2454*/ 	.byte	0x04, 0x11
        /*2456*/ 	.short	(.L_1601 - .L_1600)
	.align		4
.L_1600:
        /*2458*/ 	.word	index@(_ZN2at6native29vectorized_elementwise_kernelILi2ENS0_13AUnaryFunctorIN3c108BFloat16ES4_S4_ZZZNS0_16fmin_kernel_cudaERNS_18TensorIteratorBaseEENKUlvE_clEvENKUlvE2_clEvEUlS4_S4_E_EESt5arrayIPcLm2EEEEviT0_T1_)
        /*245c*/ 	.word	0x00000000


	//----- nvinfo : EIATTR_REGCOUNT
	.align		4
.L_1601:
        /*2460*/ 	.byte	0x04, 0x2f
        /*2462*/ 	.short	(.L_1603 - .L_1602)
	.align		4
.L_1602:
        /*2464*/ 	.word	index@(_ZN2at6native27unrolled_elementwise_kernelINS0_13AUnaryFunctorIN3c108BFloat16ES4_S4_ZZZNS0_16fmin_kernel_cudaERNS_18TensorIteratorBaseEENKUlvE_clEvENKUlvE2_clEvEUlS4_S4_E_EESt5arrayIPcLm2EELi4E23TrivialOffsetCalculatorILi1EjESF_NS0_6memory15LoadWithoutCastENSG_16StoreWithoutCastEEEviT_T0_T2_T3_T4_T5_)
        /*2468*/ 	.word	0x00000012


	//----- nvinfo : EIATTR_FRAME_SIZE
	.align		4
.L_1603:
        /*246c*/ 	.byte	0x04, 0x11
        /*246e*/ 	.short	(.L_1605 - .L_1604)
	.align		4
.L_1604:
        /*2470*/ 	.word	index@(_ZN2at6native27unrolled_elementwise_kernelINS0_13AUnaryFunctorIN3c108BFloat16ES4_S4_ZZZNS0_16fmin_kernel_cudaERNS_18TensorIteratorBaseEENKUlvE_clEvENKUlvE2_clEvEUlS4_S4_E_EESt5arrayIPcLm2EELi4E23TrivialOffsetCalculatorILi1EjESF_NS0_6memory15LoadWithoutCastENSG_16StoreWithoutCastEEEviT_T0_T2_T3_T4_T5_)
        /*2474*/ 	.word	0x00000000


	//----- nvinfo : EIATTR_REGCOUNT
	.align		4
.L_1605:
        /*2478*/ 	.byte	0x04, 0x2f
        /*247a*/ 	.short	(.L_1607 - .L_1606)
	.align		4
.L_1606:
        /*247c*/ 	.word	index@(_ZN2at6native18elementwise_kernelILi128ELi4EZNS0_22gpu_kernel_impl_nocastINS0_13AUnaryFunctorIN3c108BFloat16ES5_S5_ZZZNS0_16fmin_kernel_cudaERNS_18TensorIteratorBaseEENKUlvE_clEvENKUlvE2_clEvEUlS5_S5_E_EEEEvS7_RKT_EUliE_EEviT1_)
        /*2480*/ 	.word	0x0000000c


	//----- nvinfo : EIATTR_FRAME_SIZE
	.align		4
.L_1607:
        /*2484*/ 	.byte	0x04, 0x11
        /*2486*/ 	.short	(.L_1609 - .L_1608)
	.align		4
.L_1608:
        /*2488*/ 	.word	index@(_ZN2at6native18elementwise_kernelILi128ELi4EZNS0_22gpu_kernel_impl_nocastINS0_13AUnaryFunctorIN3c108BFloat16ES5_S5_ZZZNS0_16fmin_kernel_cudaERNS_18TensorIteratorBaseEENKUlvE_clEvENKUlvE2_clEvEUlS5_S5_E_EEEEvS7_RKT_EUliE_EEviT1_)
        /*248c*/ 	.word	0x00000000


	//----- nvinfo : EIATTR_REGCOUNT
	.align		4
.L_1609:
        /*2490*/ 	.byte	0x04, 0x2f
        /*2492*/ 	.short	(.L_1611 - .L_1610)
	.align		4
.L_1610:
        /*2494*/ 	.word	index@(_ZN2at6native27unrolled_elementwise_kernelINS0_13AUnaryFunctorIN3c108BFloat16ES4_S4_ZZZNS0_16fmin_kernel_cudaERNS_18TensorIteratorBaseEENKUlvE_clEvENKUlvE2_clEvEUlS4_S4_E_EESt5arrayIPcLm2EELi4E23TrivialOffsetCalculatorILi1EjESF_NS0_6memory12LoadWithCastILi1EEENSG_13StoreWithCastILi1EEEEEviT_T0_T2_T3_T4_T5_)
        /*2498*/ 	.word	0x0000001d


	//----- nvinfo : EIATTR_FRAME_SIZE
	.align		4
.L_1611:
        /*249c*/ 	.byte	0x04, 0x11
        /*249e*/ 	.short	(.L_1613 - .L_1612)
	.align		4
.L_1612:
        /*24a0*/ 	.word	index@(_ZN2at6native27unrolled_elementwise_kernelINS0_13AUnaryFunctorIN3c108BFloat16ES4_S4_ZZZNS0_16fmin_kernel_cudaERNS_18TensorIteratorBaseEENKUlvE_clEvENKUlvE2_clEvEUlS4_S4_E_EESt5arrayIPcLm2EELi4E23TrivialOffsetCalculatorILi1EjESF_NS0_6memory12LoadWithCastILi1EEENSG_13StoreWithCastILi1EEEEEviT_T0_T2_T3_T4_T5_)
        /*24a4*/ 	.word	0x00000000


	//----- nvinfo : EIATTR_REGCOUNT
	.align		4
.L_1613:
        /*24a8*/ 	.byte	0x04, 0x2f
        /*24aa*/ 	.short	(.L_1615 - .L_1614)
	.align		4
.L_1614:
        /*24ac*/ 	.word	index@(_ZN2at6native18elementwise_kernelILi128ELi4EZNS0_15gpu_kernel_implINS0_13AUnaryFunctorIN3c108BFloat16ES5_S5_ZZZNS0_16fmin_kernel_cudaERNS_18TensorIteratorBaseEENKUlvE_clEvENKUlvE2_clEvEUlS5_S5_E_EEEEvS7_RKT_EUliE_EEviT1_)
        /*24b0*/ 	.word	0x0000001a


	//----- nvinfo : EIATTR_FRAME_SIZE
	.align		4
.L_1615:
        /*24b4*/ 	.byte	0x04, 0x11
        /*24b6*/ 	.short	(.L_1617 - .L_1616)
	.align		4
.L_1616:
        /*24b8*/ 	.word	index@(_ZN2at6native18elementwise_kernelILi128ELi4EZNS0_15gpu_kernel_implINS0_13AUnaryFunctorIN3c108BFloat16ES5_S5_ZZZNS0_16fmin_kernel_cudaERNS_18TensorIteratorBaseEENKUlvE_clEvENKUlvE2_clEvEUlS5_S5_E_EEEEvS7_RKT_EUliE_EEviT1_)
        /*24bc*/ 	.word	0x00000000


	//----- nvinfo : EIATTR_MIN_STACK_SIZE
	.align		4
.L_1617:
        /*24c0*/ 	.byte	0x04, 0x12
        /*24c2*/ 	.short	(.L_1619 - .L_1618)
	.align		4
.L_1618:
        /*24c4*/ 	.word	index@(_ZN2at6native18elementwise_kernelILi128ELi4EZNS0_15gpu_kernel_implINS0_13AUnaryFunctorIN3c108BFloat16ES5_S5_ZZZNS0_16fmin_kernel_cudaERNS_18TensorIteratorBaseEENKUlvE_clEvENKUlvE2_clEvEUlS5_S5_E_EEEEvS7_RKT_EUliE_EEviT1_)
        /*24c8*/ 	.word	0x00000000


	//----- nvinfo : EIATTR_MIN_STACK_SIZE
	.align		4
.L_1619:
        /*24cc*/ 	.byte	0x04, 0x12
        /*24ce*/ 	.short	(.L_1621 - .L_1620)
	.align		4
.L_1620:
        /*24d0*/ 	.word	index@(_ZN2at6native27unrolled_elementwise_kernelINS0_13AUnaryFunctorIN3c108BFloat16ES4_S4_ZZZNS0_16fmin_kernel_cudaERNS_18TensorIteratorBaseEENKUlvE_clEvENKUlvE2_clEvEUlS4_S4_E_EESt5arrayIPcLm2EELi4E23TrivialOffsetCalculatorILi1EjESF_NS0_6memory12LoadWithCastILi1EEENSG_13StoreWithCastILi1EEEEEviT_T0_T2_T3_T4_T5_)
        /*24d4*/ 	.word	0x00000000


	//----- nvinfo : EIATTR_MIN_STACK_SIZE
	.align		4
.L_1621:
        /*24d8*/ 	.byte	0x04, 0x12
        /*24da*/ 	.short	(.L_1623 - .L_1622)
	.align		4
.L_1622:
        /*24dc*/ 	.word	index@(_ZN2at6native18elementwise_kernelILi128ELi4EZNS0_22gpu_kernel_impl_nocastINS0_13AUnaryFunctorIN3c108BFloat16ES5_S5_ZZZNS0_16fmin_kernel_cudaERNS_18TensorIteratorBaseEENKUlvE_clEvENKUlvE2_clEvEUlS5_S5_E_EEEEvS7_RKT_EUliE_EEviT1_)
        /*24e0*/ 	.word	0x00000000


	//----- nvinfo : EIATTR_MIN_STACK_SIZE
	.align		4
.L_1623:
        /*24e4*/ 	.byte	0x04, 0x12
        /*24e6*/ 	.short	(.L_1625 - .L_1624)
	.align		4
.L_1624:
        /*24e8*/ 	.word	index@(_ZN2at6native27unrolled_elementwise_kernelINS0_13AUnaryFunctorIN3c108BFloat16ES4_S4_ZZZNS0_16fmin_kernel_cudaERNS_18TensorIteratorBaseEENKUlvE_clEvENKUlvE2_clEvEUlS4_S4_E_EESt5arrayIPcLm2EELi4E23TrivialOffsetCalculatorILi1EjESF_NS0_6memory15LoadWithoutCastENSG_16StoreWithoutCastEEEviT_T0_T2_T3_T4_T5_)
        /*24ec*/ 	.word	0x00000000


	//----- nvinfo : EIATTR_MIN_STACK_SIZE
	.align		4
.L_1625:
        /*24f0*/ 	.byte	0x04, 0x12
        /*24f2*/ 	.short	(.L_1627 - .L_1626)
	.align		4
.L_1626:
        /*24f4*/ 	.word	index@(_ZN2at6native29vectorized_elementwise_kernelILi2ENS0_13AUnaryFunctorIN3c108BFloat16ES4_S4_ZZZNS0_16fmin_kernel_cudaERNS_18TensorIteratorBaseEENKUlvE_clEvENKUlvE2_clEvEUlS4_S4_E_EESt5arrayIPcLm2EEEEviT0_T1_)
        /*24f8*/ 	.word	0x00000000


	//----- nvinfo : EIATTR_MIN_STACK_SIZE
	.align		4
.L_1627:
        /*24fc*/ 	.byte	0x04, 0x12
        /*24fe*/ 	.short	(.L_1629 - .L_1628)
	.align		4
.L_1628:
        /*2500*/ 	.word	index@(_ZN2at6native29vectorized_elementwise_kernelILi4ENS0_13AUnaryFunctorIN3c108BFloat16ES4_S4_ZZZNS0_16fmin_kernel_cudaERNS_18TensorIteratorBaseEENKUlvE_clEvENKUlvE2_clEvEUlS4_S4_E_EESt5arrayIPcLm2EEEEviT0_T1_)
        /*2504*/ 	.word	0x00000000


	//----- nvinfo : EIATTR_MIN_STACK_SIZE
	.align		4
.L_1629:
        /*2508*/ 	.byte	0x04, 0x12
        /*250a*/ 	.short	(.L_1631 - .L_1630)
	.align		4
.L_1630:
        /*250c*/ 	.word	index@(_ZN2at6native29vectorized_elementwise_kernelILi8ENS0_13AUnaryFunctorIN3c108BFloat16ES4_S4_ZZZNS0_16fmin_kernel_cudaERNS_18TensorIteratorBaseEENKUlvE_clEvENKUlvE2_clEvEUlS4_S4_E_EESt5arrayIPcLm2EEEEviT0_T1_)
        /*2510*/ 	.word	0x00000000


	//----- nvinfo : EIATTR_MIN_STACK_SIZE
	.align		4
.L_1631:
        /*2514*/ 	.byte	0x04, 0x12
        /*2516*/ 	.short	(.L_1633 - .L_1632)
	.align		4
.L_1632:
        /*2518*/ 	.word	index@(_ZN2at6native18elementwise_kernelILi128ELi4EZNS0_15gpu_kernel_implINS0_13BinaryFunctorIN3c108BFloat16ES5_S5_ZZZNS0_16fmin_kernel_cudaERNS_18TensorIteratorBaseEENKUlvE_clEvENKUlvE2_clEvEUlS5_S5_E_EEEEvS7_RKT_EUliE_EEviT1_)
        /*251c*/ 	.word	0x00000000


	//----- nvinfo : EIATTR_MIN_STACK_SIZE
	.align		4
.L_1633:
        /*2520*/ 	.byte	0x04, 0x12
        /*2522*/ 	.short	(.L_1635 - .L_1634)
	.align		4
.L_1634:
        /*2524*/ 	.word	index@(_ZN2at6native27unrolled_elementwise_kernelINS0_13BinaryFunctorIN3c108BFloat16ES4_S4_ZZZNS0_16fmin_kernel_cudaERNS_18TensorIteratorBaseEENKUlvE_clEvENKUlvE2_clEvEUlS4_S4_E_EESt5arrayIPcLm3EELi4E23TrivialOffsetCalculatorILi2EjESE_ILi1EjENS0_6memory12LoadWithCastILi2EEENSH_13StoreWithCastILi1EEEEEviT_T0_T2_T3_T4_T5_)
        /*2528*/ 	.word	0x00000000


	//----- nvinfo : EIATTR_MIN_STACK_SIZE
	.align		4
.L_1635:
        /*252c*/ 	.byte	0x04, 0x12
        /*252e*/ 	.short	(.L_1637 - .L_1636)
	.align		4
.L_1636:
        /*2530*/ 	.word	index@(_ZN2at6native18elementwise_kernelILi128ELi4EZNS0_22gpu_kernel_impl_nocastINS0_13BinaryFunctorIN3c108BFloat16ES5_S5_ZZZNS0_16fmin_kernel_cudaERNS_18TensorIteratorBaseEENKUlvE_clEvENKUlvE2_clEvEUlS5_S5_E_EEEEvS7_RKT_EUliE_EEviT1_)
        /*2534*/ 	.word	0x00000000


	//----- nvinfo : EIATTR_MIN_STACK_SIZE
	.align		4
.L_1637:
        /*2538*/ 	.byte	0x04, 0x12
        /*253a*/ 	.short	(.L_1639 - .L_1638)
	.align		4
.L_1638:
        /*253c*/ 	.word	index@(_ZN2at6native27unrolled_elementwise_kernelINS0_13BinaryFunctorIN3c108BFloat16ES4_S4_ZZZNS0_16fmin_kernel_cudaERNS_18TensorIteratorBaseEENKUlvE_clEvENKUlvE2_clEvEUlS4_S4_E_EESt5arrayIPcLm3EELi4E23TrivialOffsetCalculatorILi2EjESE_ILi1EjENS0_6memory15LoadWithoutCastENSH_16StoreWithoutCastEEEviT_T0_T2_T3_T4_T5_)
        /*2540*/ 	.word	0x00000000


	//----- nvinfo : EIATTR_MIN_STACK_SIZE
	.align		4
.L_1639:
        /*2544*/ 	.byte	0x04, 0x12
        /*2546*/ 	.short	(.L_1641 - .L_1640)
	.align		4
.L_1640:
        /*2548*/ 	.word	index@(_ZN2at6native29vectorized_elementwise_kernelILi2ENS0_13BinaryFunctorIN3c108BFloat16ES4_S4_ZZZNS0_16fmin_kernel_cudaERNS_18TensorIteratorBaseEENKUlvE_clEvENKUlvE2_clEvEUlS4_S4_E_EESt5arrayIPcLm3EEEEviT0_T1_)
        /*254c*/ 	.word	0x00000000


	//----- nvinfo : EIATTR_MIN_STACK_SIZE
	.align		4
.L_1641:
        /*2550*/ 	.byte	0x04, 0x12
        /*2552*/ 	.short	(.L_1643 - .L_1642)
	.align		4
.L_1642:
        /*2554*/ 	.word	index@(_ZN2at6native29vectorized_elementwise_kernelILi4ENS0_13BinaryFunctorIN3c108BFloat16ES4_S4_ZZZNS0_16fmin_kernel_cudaERNS_18TensorIteratorBaseEENKUlvE_clEvENKUlvE2_clEvEUlS4_S4_E_EESt5arrayIPcLm3EEEEviT0_T1_)
        /*2558*/ 	.word	0x00000000


	//----- nvinfo : EIATTR_MIN_STACK_SIZE
	.align		4
.L_1643:
        /*255c*/ 	.byte	0x04, 0x12
        /*255e*/ 	.short	(.L_1645 - .L_1644)
	.align		4
.L_1644:
        /*2560*/ 	.word	index@(_ZN2at6native29vectorized_elementwise_kernelILi8ENS0_13BinaryFunctorIN3c108BFloat16ES4_S4_ZZZNS0_16fmin_kernel_cudaERNS_18TensorIteratorBaseEENKUlvE_clEvENKUlvE2_clEvEUlS4_S4_E_EESt5arrayIPcLm3EEEEviT0_T1_)
        /*2564*/ 	.word	0x00000000


	//----- nvinfo : EIATTR_MIN_STACK_SIZE
	.align		4
.L_1645:
        /*2568*/ 	.byte	0x04, 0x12
        /*256a*/ 	.short	(.L_1647 - .L_1646)
	.align		4
.L_1646:
        /*256c*/ 	.word	index@(_ZN2at6native18elementwise_kernelILi128ELi4EZNS0_15gpu_kernel_implINS0_13AUnaryFunctorIN3c104HalfES5_S5_ZZZNS0_16fmin_kernel_cudaERNS_18TensorIteratorBaseEENKUlvE_clEvENKUlvE1_clEvEUlS5_S5_E_EEEEvS7_RKT_EUliE_EEviT1_)
        /*2570*/ 	.word	0x00000000


	//----- nvinfo : EIATTR_MIN_STACK_SIZE
	.align		4
.L_1647:
        /*2574*/ 	.byte	0x04, 0x12
        /*2576*/ 	.short	(.L_1649 - .L_1648)
	.align		4
.L_1648:
        /*2578*/ 	.word	index@(_ZN2at6native27unrolled_elementwise_kernelINS0_13AUnaryFunctorIN3c104HalfES4_S4_ZZZNS0_16fmin_kernel_cudaERNS_18TensorIteratorBaseEENKUlvE_clEvENKUlvE1_clEvEUlS4_S4_E_EESt5arrayIPcLm2EELi4E23TrivialOffsetCalculatorILi1EjESF_NS0_6memory12LoadWithCastILi1EEENSG_13StoreWithCastILi1EEEEEviT_T0_T2_T3_T4_T5_)
        /*257c*/ 	.word	0x00000000


	//----- nvinfo : EIATTR_MIN_STACK_SIZE
	.align		4
.L_1649:
        /*2580*/ 	.byte	0x04, 0x12
        /*2582*/ 	.short	(.L_1651 - .L_1650)
	.align		4
.L_1650:
        /*2584*/ 	.word	index@(_ZN2at6native18elementwise_kernelILi128ELi4EZNS0_22gpu_kernel_impl_nocastINS0_13AUnaryFunctorIN3c104HalfES5_S5_ZZZNS0_16fmin_kernel_cudaERNS_18TensorIteratorBaseEENKUlvE_clEvENKUlvE1_clEvEUlS5_S5_E_EEEEvS7_RKT_EUliE_EEviT1_)
        /*2588*/ 	.word	0x00000000


	//----- nvinfo : EIATTR_MIN_STACK_SIZE
	.align		4
.L_1651:
        /*258c*/ 	.byte	0x04, 0x12
        /*258e*/ 	.short	(.L_1653 - .L_1652)
	.align		4
.L_1652:
        /*2590*/ 	.word	index@(_ZN2at6native27unrolled_elementwise_kernelINS0_13AUnaryFunctorIN3c104HalfES4_S4_ZZZNS0_16fmin_kernel_cudaERNS_18TensorIteratorBaseEENKUlvE_clEvENKUlvE1_clEvEUlS4_S4_E_EESt5arrayIPcLm2EELi4E23TrivialOffsetCalculatorILi1EjESF_NS0_6memory15LoadWithoutCastENSG_16StoreWithoutCastEEEviT_T0_T2_T3_T4_T5_)
        /*2594*/ 	.word	0x00000000


	//----- nvinfo : EIATTR_MIN_STACK_SIZE
	.align		4
.L_1653:
        /*2598*/ 	.byte	0x04, 0x12
        /*259a*/ 	.short	(.L_1655 - .L_1654)
	.align		4
.L_1654:
        /*259c*/ 	.word	index@(_ZN2at6native29vectorized_elementwise_kernelILi2ENS0_13AUnaryFunctorIN3c104HalfES4_S4_ZZZNS0_16fmin_kernel_cudaERNS_18TensorIteratorBaseEENKUlvE_clEvENKUlvE1_clEvEUlS4_S4_E_EESt5arrayIPcLm2EEEEviT0_T1_)
        /*25a0*/ 	.word	0x00000000


	//----- nvinfo : EIATTR_MIN_STACK_SIZE
	.align		4
.L_1655:
        /*25a4*/ 	.byte	0x04, 0x12
        /*25a6*/ 	.short	(.L_1657 - .L_1656)
	.align		4
.L_1656:
        /*25a8*/ 	.word	index@(_ZN2at6native29vectorized_elementwise_kernelILi4ENS0_13AUnaryFunctorIN3c104HalfES4_S4_ZZZNS0_16fmin_kernel_cudaERNS_18TensorIteratorBaseEENKUlvE_clEvENKUlvE1_clEvEUlS4_S4_E_EESt5arrayIPcLm2EEEEviT0_T1_)
        /*25ac*/ 	.word	0x00000000


	//----- nvinfo : EIATTR_MIN_STACK_SIZE
	.align		4
.L_1657:
        /*25b0*/ 	.byte	0x04, 0x12
        /*25b2*/ 	.short	(.L_1659 - .L_1658)
	.align		4
.L_1658:
        /*25b4*/ 	.word	index@(_ZN2at6native29vectorized_elementwise_kernelILi8ENS0_13AUnaryFunctorIN3c104HalfES4_S4_ZZZNS0_16fmin_kernel_cudaERNS_18TensorIteratorBaseEENKUlvE_clEvENKUlvE1_clEvEUlS4_S4_E_EESt5arrayIPcLm2EEEEviT0_T1_)
        /*25b8*/ 	.word	0x00000000


	//----- nvinfo : EIATTR_MIN_STACK_SIZE
	.align		4
.L_1659:
        /*25bc*/ 	.byte	0x04, 0x12
        /*25be*/ 	.short	(.L_1661 - .L_1660)
	.align		4
.L_1660:
        /*25c0*/ 	.word	index@(_ZN2at6native18elementwise_kernelILi128ELi4EZNS0_15gpu_kernel_implINS0_13BinaryFunctorIN3c104HalfES5_S5_ZZZNS0_16fmin_kernel_cudaERNS_18TensorIteratorBaseEENKUlvE_clEvENKUlvE1_clEvEUlS5_S5_E_EEEEvS7_RKT_EUliE_EEviT1_)
        /*25c4*/ 	.word	0x00000000


	//----- nvinfo : EIATTR_MIN_STACK_SIZE
	.align		4
.L_1661:
        /*25c8*/ 	.byte	0x04, 0x12
        /*25ca*/ 	.short	(.L_1663 - .L_1662)
	.align		4
.L_1662:
        /*25cc*/ 	.word	index@(_ZN2at6native27unrolled_elementwise_kernelINS0_13BinaryFunctorIN3c104HalfES4_S4_ZZZNS0_16fmin_kernel_cudaERNS_18TensorIteratorBaseEENKUlvE_clEvENKUlvE1_clEvEUlS4_S4_E_EESt5arrayIPcLm3EELi4E23TrivialOffsetCalculatorILi2EjESE_ILi1EjENS0_6memory12LoadWithCastILi2EEENSH_13StoreWithCastILi1EEEEEviT_T0_T2_T3_T4_T5_)
        /*25d0*/ 	.word	0x00000000


	//----- nvinfo : EIATTR_MIN_STACK_SIZE
	.align		4
.L_1663:
        /*25d4*/ 	.byte	0x04, 0x12
        /*25d6*/ 	.short	(.L_1665 - .L_1664)
	.align		4
.L_1664:
        /*25d8*/ 	.word	index@(_ZN2at6native18elementwise_kernelILi128ELi4EZNS0_22gpu_kernel_impl_nocastINS0_13BinaryFunctorIN3c104HalfES5_S5_ZZZNS0_16fmin_kernel_cudaERNS_18TensorIteratorBaseEENKUlvE_clEvENKUlvE1_clEvEUlS5_S5_E_EEEEvS7_RKT_EUliE_EEviT1_)
        /*25dc*/ 	.word	0x00000000


	//----- nvinfo : EIATTR_MIN_STACK_SIZE
	.align		4
.L_1665:
        /*25e0*/ 	.byte	0x04, 0x12
        /*25e2*/ 	.short	(.L_1667 - .L_1666)
	.align		4
.L_1666:
        /*25e4*/ 	.word	index@(_ZN2at6native27unrolled_elementwise_kernelINS0_13BinaryFunctorIN3c104HalfES4_S4_ZZZNS0_16fmin_kernel_cudaERNS_18TensorIteratorBaseEENKUlvE_clEvENKUlvE1_clEvEUlS4_S4_E_EESt5arrayIPcLm3EELi4E23TrivialOffsetCalculatorILi2EjESE_ILi1EjENS0_6memory15LoadWithoutCastENSH_16StoreWithoutCastEEEviT_T0_T2_T3_T4_T5_)
        /*25e8*/ 	.word	0x00000000


	//----- nvinfo : EIATTR_MIN_STACK_SIZE
	.align		4
.L_1667:
        /*25ec*/ 	.byte	0x04, 0x12
        /*25ee*/ 	.short	(.L_1669 - .L_1668)
	.align		4
.L_1668:
        /*25f0*/ 	.word	index@(_ZN2at6native29vectorized_elementwise_kernelILi2ENS0_13BinaryFunctorIN3c104HalfES4_S4_ZZZNS0_16fmin_kernel_cudaERNS_18TensorIteratorBaseEENKUlvE_clEvENKUlvE1_clEvEUlS4_S4_E_EESt5arrayIPcLm3EEEEviT0_T1_)
        /*25f4*/ 	.word	0x00000000


	//----- nvinfo : EIATTR_MIN_STACK_SIZE
	.align		4
.L_1669:
        /*25f8*/ 	.byte	0x04, 0x12
        /*25fa*/ 	.short	(.L_1671 - .L_1670)
	.align		4
.L_1670:
        /*25fc*/ 	.word	index@(_ZN2at6native29vectorized_elementwise_kernelILi4ENS0_13BinaryFunctorIN3c104HalfES4_S4_ZZZNS0_16fmin_kernel_cudaERNS_18TensorIteratorBaseEENKUlvE_clEvENKUlvE1_clEvEUlS4_S4_E_EESt5arrayIPcLm3EEEEviT0_T1_)
        /*2600*/ 	.word	0x00000000


	//----- nvinfo : EIATTR_MIN_STACK_SIZE
	.align		4
.L_1671:
        /*2604*/ 	.byte	0x04, 0x12
        /*2606*/ 	.short	(.L_1673 - .L_1672)
	.align		4
.L_1672:
        /*2608*/ 	.word	index@(_ZN2at6native29vectorized_elementwise_kernelILi8ENS0_13BinaryFunctorIN3c104HalfES4_S4_ZZZNS0_16fmin_kernel_cudaERNS_18TensorIteratorBaseEENKUlvE_clEvENKUlvE1_clEvEUlS4_S4_E_EESt5arrayIPcLm3EEEEviT0_T1_)
        /*260c*/ 	.word	0x00000000


	//----- nvinfo : EIATTR_MIN_STACK_SIZE
	.align		4
.L_1673:
        /*2610*/ 	.byte	0x04, 0x12
        /*2612*/ 	.short	(.L_1675 - .L_1674)
	.align		4
.L_1674:
        /*2614*/ 	.word	index@(_ZN2at6native18elementwise_kernelILi128ELi4EZNS0_15gpu_kernel_implINS0_13AUnaryFunctorIfffZZZNS0_16fmin_kernel_cudaERNS_18TensorIteratorBaseEENKUlvE_clEvENKUlvE0_clEvEUlffE_EEEEvS5_RKT_EUliE_EEviT1_)
        /*2618*/ 	.word	0x00000000


	//----- nvinfo : EIATTR_MIN_STACK_SIZE
	.align		4
.L_1675:
        /*261c*/ 	.byte	0x04, 0x12
        /*261e*/ 	.short	(.L_1677 - .L_1676)
	.align		4
.L_1676:
        /*2620*/ 	.word	index@(_ZN2at6native27unrolled_elementwise_kernelINS0_13AUnaryFunctorIfffZZZNS0_16fmin_kernel_cudaERNS_18TensorIteratorBaseEENKUlvE_clEvENKUlvE0_clEvEUlffE_EESt5arrayIPcLm2EELi4E23TrivialOffsetCalculatorILi1EjESD_NS0_6memory12LoadWithCastILi1EEENSE_13StoreWithCastILi1EEEEEviT_T0_T2_T3_T4_T5_)
        /*2624*/ 	.word	0x00000000


	//----- nvinfo : EIATTR_MIN_STACK_SIZE
	.align		4
.L_1677:
        /*2628*/ 	.byte	0x04, 0x12
        /*262a*/ 	.short	(.L_1679 - .L_1678)
	.align		4
.L_1678:
        /*262c*/ 	.word	index@(_ZN2at6native18elementwise_kernelILi128ELi2EZNS0_22gpu_kernel_impl_nocastINS0_13AUnaryFunctorIfffZZZNS0_16fmin_kernel_cudaERNS_18TensorIteratorBaseEENKUlvE_clEvENKUlvE0_clEvEUlffE_EEEEvS5_RKT_EUliE_EEviT1_)
        /*2630*/ 	.word	0x00000000


	//----- nvinfo : EIATTR_MIN_STACK_SIZE
	.align		4
.L_1679:
        /*2634*/ 	.byte	0x04, 0x12
        /*2636*/ 	.short	(.L_1681 - .L_1680)
	.align		4
.L_1680:
        /*2638*/ 	.word	index@(_ZN2at6native27unrolled_elementwise_kernelINS0_13AUnaryFunctorIfffZZZNS0_16fmin_kernel_cudaERNS_18TensorIteratorBaseEENKUlvE_clEvENKUlvE0_clEvEUlffE_EESt5arrayIPcLm2EELi4E23TrivialOffsetCalculatorILi1EjESD_NS0_6memory15LoadWithoutCastENSE_16StoreWithoutCastEEEviT_T0_T2_T3_T4_T5_)
        /*263c*/ 	.word	0x00000000


	//----- nvinfo : EIATTR_MIN_STACK_SIZE
	.align		4
.L_1681:
        /*2640*/ 	.byte	0x04, 0x12
        /*2642*/ 	.short	(.L_1683 - .L_1682)
	.align		4
.L_1682:
        /*2644*/ 	.word	index@(_ZN2at6native29vectorized_elementwise_kernelILi2ENS0_13AUnaryFunctorIfffZZZNS0_16fmin_kernel_cudaERNS_18TensorIteratorBaseEENKUlvE_clEvENKUlvE0_clEvEUlffE_EESt5arrayIPcLm2EEEEviT0_T1_)
        /*2648*/ 	.word	0x00000000


	//----- nvinfo : EIATTR_MIN_STACK_SIZE
	.align		4
.L_1683:
        /*264c*/ 	.byte	0x04, 0x12
        /*264e*/ 	.short	(.L_1685 - .L_1684)
	.align		4
.L_1684:
        /*2650*/ 	.word	index@(_ZN2at6native29vectorized_elementwise_kernelILi4ENS0_13AUnaryFunctorIfffZZZNS0_16fmin_kernel_cudaERNS_18TensorIteratorBaseEENKUlvE_clEvENKUlvE0_clEvEUlffE_EESt5arrayIPcLm2EEEEviT0_T1_)
        /*2654*/ 	.word	0x00000000


	//----- nvinfo : EIATTR_MIN_STACK_SIZE
	.align		4
.L_1685:
        /*2658*/ 	.byte	0x04, 0x12
        /*265a*/ 	.short	(.L_1687 - .L_1686)
	.align		4
.L_1686:
        /*265c*/ 	.word	index@(_ZN2at6native29vectorized_elementwise_kernelILi8ENS0_13AUnaryFunctorIfffZZZNS0_16fmin_kernel_cudaERNS_18TensorIteratorBaseEENKUlvE_clEvENKUlvE0_clEvEUlffE_EESt5arrayIPcLm2EEEEviT0_T1_)
        /*2660*/ 	.word	0x00000000


	//----- nvinfo : EIATTR_MIN_STACK_SIZE
	.align		4
.L_1687:
        /*2664*/ 	.byte	0x04, 0x12
        /*2666*/ 	.short	(.L_1689 - .L_1688)
	.align		4
.L_1688:
        /*2668*/ 	.word	index@(_ZN2at6native18elementwise_kernelILi128ELi4EZNS0_15gpu_kernel_implINS0_13BinaryFunctorIfffZZZNS0_16fmin_kernel_cudaERNS_18TensorIteratorBaseEENKUlvE_clEvENKUlvE0_clEvEUlffE_EEEEvS5_RKT_EUliE_EEviT1_)
        /*266c*/ 	.word	0x00000000


	//----- nvinfo : EIATTR_MIN_STACK_SIZE
	.align		4
.L_1689:
        /*2670*/ 	.byte	0x04, 0x12
        /*2672*/ 	.short	(.L_1691 - .L_1690)
	.align		4
.L_1690:
        /*2674*/ 	.word	index@(_ZN2at6native27unrolled_elementwise_kernelINS0_13BinaryFunctorIfffZZZNS0_16fmin_kernel_cudaERNS_18TensorIteratorBaseEENKUlvE_clEvENKUlvE0_clEvEUlffE_EESt5arrayIPcLm3EELi4E23TrivialOffsetCalculatorILi2EjESC_ILi1EjENS0_6memory12LoadWithCastILi2EEENSF_13StoreWithCastILi1EEEEEviT_T0_T2_T3_T4_T5_)
        /*2678*/ 	.word	0x00000000


	//----- nvinfo : EIATTR_MIN_STACK_SIZE
	.align		4
.L_1691:
        /*267c*/ 	.byte	0x04, 0x12
        /*267e*/ 	.short	(.L_1693 - .L_1692)
	.align		4
.L_1692:
        /*2680*/ 	.word	index@(_ZN2at6native18elementwise_kernelILi128ELi2EZNS0_22gpu_kernel_impl_nocastINS0_13BinaryFunctorIfffZZZNS0_16fmin_kernel_cudaERNS_18TensorIteratorBaseEENKUlvE_clEvENKUlvE0_clEvEUlffE_EEEEvS5_RKT_EUliE_EEviT1_)
        /*2684*/ 	.word	0x00000000


	//----- nvinfo : EIATTR_MIN_STACK_SIZE
	.align		4
.L_1693:
        /*2688*/ 	.byte	0x04, 0x12
        /*268a*/ 	.short	(.L_1695 - .L_1694)
	.align		4
.L_1694:
        /*268c*/ 	.word	index@(_ZN2at6native27unrolled_elementwise_kernelINS0_13BinaryFunctorIfffZZZNS0_16fmin_kernel_cudaERNS_18TensorIteratorBaseEENKUlvE_clEvENKUlvE0_clEvEUlffE_EESt5arrayIPcLm3EELi4E23TrivialOffsetCalculatorILi2EjESC_ILi1EjENS0_6memory15LoadWithoutCastENSF_16StoreWithoutCastEEEviT_T0_T2_T3_T4_T5_)
        /*2690*/ 	.word	0x00000000


	//----- nvinfo : EIATTR_MIN_STACK_SIZE
	.align		4
.L_1695:
        /*2694*/ 	.byte	0x04, 0x12
        /*2696*/ 	.short	(.L_1697 - .L_1696)
	.align		4
.L_1696:
        /*2698*/ 	.word	index@(_ZN2at6native29vectorized_elementwise_kernelILi2ENS0_13BinaryFunctorIfffZZZNS0_16fmin_kernel_cudaERNS_18TensorIteratorBaseEENKUlvE_clEvENKUlvE0_clEvEUlffE_EESt5arrayIPcLm3EEEEviT0_T1_)
        /*269c*/ 	.word	0x00000000


	//----- nvinfo : EIATTR_MIN_STACK_SIZE
	.align		4
.L_1697:
        /*26a0*/ 	.byte	0x04, 0x12
        /*26a2*/ 	.short	(.L_1699 - .L_1698)
	.align		4
.L_1698:
        /*26a4*/ 	.word	index@(_ZN2at6native29vectorized_elementwise_kernelILi4ENS0_13BinaryFunctorIfffZZZNS0_16fmin_kernel_cudaERNS_18TensorIteratorBaseEENKUlvE_clEvENKUlvE0_clEvEUlffE_EESt5arrayIPcLm3EEEEviT0_T1_)
        /*26a8*/ 	.word	0x00000000


	//----- nvinfo : EIATTR_MIN_STACK_SIZE
	.align		4
.L_1699:
        /*26ac*/ 	.byte	0x04, 0x12
        /*26ae*/ 	.short	(.L_1701 - .L_1700)
	.align		4
.L_1700:
        /*26b0*/ 	.word	index@(_ZN2at6native29vectorized_elementwise_kernelILi8ENS0_13BinaryFunctorIfffZZZNS0_16fmin_kernel_cudaERNS_18TensorIteratorBaseEENKUlvE_clEvENKUlvE0_clEvEUlffE_EESt5arrayIPcLm3EEEEviT0_T1_)
        /*26b4*/ 	.word	0x00000000


	//----- nvinfo : EIATTR_MIN_STACK_SIZE
	.align		4
.L_1701:
        /*26b8*/ 	.byte	0x04, 0x12
        /*26ba*/ 	.short	(.L_1703 - .L_1702)
	.align		4
.L_1702:
        /*26bc*/ 	.word	index@(_ZN2at6native18elementwise_kernelILi128ELi4EZNS0_15gpu_kernel_implINS0_13AUnaryFunctorIdddZZZNS0_16fmin_kernel_cudaERNS_18TensorIteratorBaseEENKUlvE_clEvENKUlvE_clEvEUlddE_EEEEvS5_RKT_EUliE_EEviT1_)
        /*26c0*/ 	.word	0x00000000


	//----- nvinfo : EIATTR_MIN_STACK_SIZE
	.align		4
.L_1703:
        /*26c4*/ 	.byte	0x04, 0x12
        /*26c6*/ 	.short	(.L_1705 - .L_1704)
	.align		4
.L_1704:
        /*26c8*/ 	.word	index@(_ZN2at6native27unrolled_elementwise_kernelINS0_13AUnaryFunctorIdddZZZNS0_16fmin_kernel_cudaERNS_18TensorIteratorBaseEENKUlvE_clEvENKUlvE_clEvEUlddE_EESt5arrayIPcLm2EELi4E23TrivialOffsetCalculatorILi1EjESD_NS0_6memory12LoadWithCastILi1EEENSE_13StoreWithCastILi1EEEEEviT_T0_T2_T3_T4_T5_)
        /*26cc*/ 	.word	0x00000000


	//----- nvinfo : EIATTR_MIN_STACK_SIZE
	.align		4
.L_1705:
        /*26d0*/ 	.byte	0x04, 0x12
        /*26d2*/ 	.short	(.L_1707 - .L_1706)
	.align		4
.L_1706:
        /*26d4*/ 	.word	index@(_ZN2at6native18elementwise_kernelILi128ELi2EZNS0_22gpu_kernel_impl_nocastINS0_13AUnaryFunctorIdddZZZNS0_16fmin_kernel_cudaERNS_18TensorIteratorBaseEENKUlvE_clEvENKUlvE_clEvEUlddE_EEEEvS5_RKT_EUliE_EEviT1_)
        /*26d8*/ 	.word	0x00000000


	//----- nvinfo : EIATTR_MIN_STACK_SIZE
	.align		4
.L_1707:
        /*26dc*/ 	.byte	0x04, 0x12
        /*26de*/ 	.short	(.L_1709 - .L_1708)
	.align		4
.L_1708:
        /*26e0*/ 	.word	index@(_ZN2at6native27unrolled_elementwise_kernelINS0_13AUnaryFunctorIdddZZZNS0_16fmin_kernel_cudaERNS_18TensorIteratorBaseEENKUlvE_clEvENKUlvE_clEvEUlddE_EESt5arrayIPcLm2EELi4E23TrivialOffsetCalculatorILi1EjESD_NS0_6memory15LoadWithoutCastENSE_16StoreWithoutCastEEEviT_T0_T2_T3_T4_T5_)
        /*26e4*/ 	.word	0x00000000


	//----- nvinfo : EIATTR_MIN_STACK_SIZE
	.align		4
.L_1709:
        /*26e8*/ 	.byte	0x04, 0x12
        /*26ea*/ 	.short	(.L_1711 - .L_1710)
	.align		4
.L_1710:
        /*26ec*/ 	.word	index@(_ZN2at6native29vectorized_elementwise_kernelILi2ENS0_13AUnaryFunctorIdddZZZNS0_16fmin_kernel_cudaERNS_18TensorIteratorBaseEENKUlvE_clEvENKUlvE_clEvEUlddE_EESt5arrayIPcLm2EEEEviT0_T1_)
        /*26f0*/ 	.word	0x00000000


	//----- nvinfo : EIATTR_MIN_STACK_SIZE
	.align		4
.L_1711:
        /*26f4*/ 	.byte	0x04, 0x12
        /*26f6*/ 	.short	(.L_1713 - .L_1712)
	.align		4
.L_1712:
        /*26f8*/ 	.word	index@(_ZN2at6native29vectorized_elementwise_kernelILi4ENS0_13AUnaryFunctorIdddZZZNS0_16fmin_kernel_cudaERNS_18TensorIteratorBaseEENKUlvE_clEvENKUlvE_clEvEUlddE_EESt5arrayIPcLm2EEEEviT0_T1_)
        /*26fc*/ 	.word	0x00000000


	//----- nvinfo : EIATTR_MIN_STACK_SIZE
	.align		4
.L_1713:
        /*2700*/ 	.byte	0x04, 0x12
        /*2702*/ 	.short	(.L_1715 - .L_1714)
	.align		4
.L_1714:
        /*2704*/ 	.word	index@(_ZN2at6native29vectorized_elementwise_kernelILi8ENS0_13AUnaryFunctorIdddZZZNS0_16fmin_kernel_cudaERNS_18TensorIteratorBaseEENKUlvE_clEvENKUlvE_clEvEUlddE_EESt5arrayIPcLm2EEEEviT0_T1_)
        /*2708*/ 	.word	0x00000000


	//----- nvinfo : EIATTR_MIN_STACK_SIZE
	.align		4
.L_1715:
        /*270c*/ 	.byte	0x04, 0x12
        /*270e*/ 	.short	(.L_1717 - .L_1716)
	.align		4
.L_1716:
        /*2710*/ 	.word	index@(_ZN2at6native18elementwise_kernelILi128ELi4EZNS0_15gpu_kernel_implINS0_13BinaryFunctorIdddZZZNS0_16fmin_kernel_cudaERNS_18TensorIteratorBaseEENKUlvE_clEvENKUlvE_clEvEUlddE_EEEEvS5_RKT_EUliE_EEviT1_)
        /*2714*/ 	.word	0x00000000


	//----- nvinfo : EIATTR_MIN_STACK_SIZE
	.align		4
.L_1717:
        /*2718*/ 	.byte	0x04, 0x12
        /*271a*/ 	.short	(.L_1719 - .L_1718)
	.align		4
.L_1718:
        /*271c*/ 	.word	index@(_ZN2at6native27unrolled_elementwise_kernelINS0_13BinaryFunctorIdddZZZNS0_16fmin_kernel_cudaERNS_18TensorIteratorBaseEENKUlvE_clEvENKUlvE_clEvEUlddE_EESt5arrayIPcLm3EELi4E23TrivialOffsetCalculatorILi2EjESC_ILi1EjENS0_6memory12LoadWithCastILi2EEENSF_13StoreWithCastILi1EEEEEviT_T0_T2_T3_T4_T5_)
        /*2720*/ 	.word	0x00000000


	//----- nvinfo : EIATTR_MIN_STACK_SIZE
	.align		4
.L_1719:
        /*2724*/ 	.byte	0x04, 0x12
        /*2726*/ 	.short	(.L_1721 - .L_1720)
	.align		4
.L_1720:
        /*2728*/ 	.word	index@(_ZN2at6native18elementwise_kernelILi128ELi2EZNS0_22gpu_kernel_impl_nocastINS0_13BinaryFunctorIdddZZZNS0_16fmin_kernel_cudaERNS_18TensorIteratorBaseEENKUlvE_clEvENKUlvE_clEvEUlddE_EEEEvS5_RKT_EUliE_EEviT1_)
        /*272c*/ 	.word	0x00000000


	//----- nvinfo : EIATTR_MIN_STACK_SIZE
	.align		4
.L_1721:
        /*2730*/ 	.byte	0x04, 0x12
        /*2732*/ 	.short	(.L_1723 - .L_1722)
	.align		4
.L_1722:
        /*2734*/ 	.word	index@(_ZN2at6native27unrolled_elementwise_kernelINS0_13BinaryFunctorIdddZZZNS0_16fmin_kernel_cudaERNS_18TensorIteratorBaseEENKUlvE_clEvENKUlvE_clEvEUlddE_EESt5arrayIPcLm3EELi4E23TrivialOffsetCalculatorILi2EjESC_ILi1EjENS0_6memory15LoadWithoutCastENSF_16StoreWithoutCastEEEviT_T0_T2_T3_T4_T5_)
        /*2738*/ 	.word	0x00000000


	//----- nvinfo : EIATTR_MIN_STACK_SIZE
	.align		4
.L_1723:
        /*273c*/ 	.byte	0x04, 0x12
        /*273e*/ 	.short	(.L_1725 - .L_1724)
	.align		4
.L_1724:
        /*2740*/ 	.word	index@(_ZN2at6native29vectorized_elementwise_kernelILi2ENS0_13BinaryFunctorIdddZZZNS0_16fmin_kernel_cudaERNS_18TensorIteratorBaseEENKUlvE_clEvENKUlvE_clEvEUlddE_EESt5arrayIPcLm3EEEEviT0_T1_)
        /*2744*/ 	.word	0x00000000


	//----- nvinfo : EIATTR_MIN_STACK_SIZE
	.align		4
.L_1725:
        /*2748*/ 	.byte	0x04, 0x12
        /*274a*/ 	.short	(.L_1727 - .L_1726)
	.align		4
.L_1726:
        /*274c*/ 	.word	index@(_ZN2at6native29vectorized_elementwise_kernelILi4ENS0_13BinaryFunctorIdddZZZNS0_16fmin_kernel_cudaERNS_18TensorIteratorBaseEENKUlvE_clEvENKUlvE_clEvEUlddE_EESt5arrayIPcLm3EEEEviT0_T1_)
        /*2750*/ 	.word	0x00000000


	//----- nvinfo : EIATTR_MIN_STACK_SIZE
	.align		4
.L_1727:
        /*2754*/ 	.byte	0x04, 0x12
        /*2756*/ 	.short	(.L_1729 - .L_1728)
	.align		4
.L_1728:
        /*2758*/ 	.word	index@(_ZN2at6native29vectorized_elementwise_kernelILi8ENS0_13BinaryFunctorIdddZZZNS0_16fmin_kernel_cudaERNS_18TensorIteratorBaseEENKUlvE_clEvENKUlvE_clEvEUlddE_EESt5arrayIPcLm3EEEEviT0_T1_)
        /*275c*/ 	.word	0x00000000


	//----- nvinfo : EIATTR_MIN_STACK_SIZE
	.align		4
.L_1729:
        /*2760*/ 	.byte	0x04, 0x12
        /*2762*/ 	.short	(.L_1731 - .L_1730)
	.align		4
.L_1730:
        /*2764*/ 	.word	index@(_ZN2at6native18elementwise_kernelILi128ELi4EZNS0_15gpu_kernel_implINS0_13AUnaryFunctorIN3c108BFloat16ES5_S5_ZZZNS0_16fmax_kernel_cudaERNS_18TensorIteratorBaseEENKUlvE_clEvENKUlvE2_clEvEUlS5_S5_E_EEEEvS7_RKT_EUliE_EEviT1_)
        /*2768*/ 	.word	0x00000000


	//----- nvinfo : EIATTR_MIN_STACK_SIZE
	.align		4
.L_1731:
        /*276c*/ 	.byte	0x04, 0x12
        /*276e*/ 	.short	(.L_1733 - .L_1732)
	.align		4
.L_1732:
        /*2770*/ 	.word	index@(_ZN2at6native27unrolled_elementwise_kernelINS0_13AUnaryFunctorIN3c108BFloat16ES4_S4_ZZZNS0_16fmax_kernel_cudaERNS_18TensorIteratorBaseEENKUlvE_clEvENKUlvE2_clEvEUlS4_S4_E_EESt5arrayIPcLm2EELi4E23TrivialOffsetCalculatorILi1EjESF_NS0_6memory12LoadWithCastILi1EEENSG_13StoreWithCastILi1EEEEEviT_T0_T2_T3_T4_T5_)
        /*2774*/ 	.word	0x00000000


	//----- nvinfo : EIATTR_MIN_STACK_SIZE
	.align		4
.L_1733:
        /*2778*/ 	.byte	0x04, 0x12
        /*277a*/ 	.short	(.L_1735 - .L_1734)
	.align		4
.L_1734:
        /*277c*/ 	.word	index@(_ZN2at6native18elementwise_kernelILi128ELi4EZNS0_22gpu_kernel_impl_nocastINS0_13AUnaryFunctorIN3c108BFloat16ES5_S5_ZZZNS0_16fmax_kernel_cudaERNS_18TensorIteratorBaseEENKUlvE_clEvENKUlvE2_clEvEUlS5_S5_E_EEEEvS7_RKT_EUliE_EEviT1_)
        /*2780*/ 	.word	0x00000000


	//----- nvinfo : EIATTR_MIN_STACK_SIZE
	.align		4
.L_1735:
        /*2784*/ 	.byte	0x04, 0x12
        /*2786*/ 	.short	(.L_1737 - .L_1736)
	.align		4
.L_1736:
        /*2788*/ 	.word	index@(_ZN2at6native27unrolled_elementwise_kernelINS0_13AUnaryFunctorIN3c108BFloat16ES4_S4_ZZZNS0_16fmax_kernel_cudaERNS_18TensorIteratorBaseEENKUlvE_clEvENKUlvE2_clEvEUlS4_S4_E_EESt5arrayIPcLm2EELi4E23TrivialOffsetCalculatorILi1EjESF_NS0_6memory15LoadWithoutCastENSG_16StoreWithoutCastEEEviT_T0_T2_T3_T4_T5_)
        /*278c*/ 	.word	0x00000000


	//----- nvinfo : EIATTR_MIN_STACK_SIZE
	.align		4
.L_1737:
        /*2790*/ 	.byte	0x04, 0x12
        /*2792*/ 	.short	(.L_1739 - .L_1738)
	.align		4
.L_1738:
        /*2794*/ 	.word	index@(_ZN2at6native29vectorized_elementwise_kernelILi2ENS0_13AUnaryFunctorIN3c108BFloat16ES4_S4_ZZZNS0_16fmax_kernel_cudaERNS_18TensorIteratorBaseEENKUlvE_clEvENKUlvE2_clEvEUlS4_S4_E_EESt5arrayIPcLm2EEEEviT0_T1_)
        /*2798*/ 	.word	0x00000000


	//----- nvinfo : EIATTR_MIN_STACK_SIZE
	.align		4
.L_1739:
        /*279c*/ 	.byte	0x04, 0x12
        /*279e*/ 	.short	(.L_1741 - .L_1740)
	.align		4
.L_1740:
        /*27a0*/ 	.word	index@(_ZN2at6native29vectorized_elementwise_kernelILi4ENS0_13AUnaryFunctorIN3c108BFloat16ES4_S4_ZZZNS0_16fmax_kernel_cudaERNS_18TensorIteratorBaseEENKUlvE_clEvENKUlvE2_clEvEUlS4_S4_E_EESt5arrayIPcLm2EEEEviT0_T1_)
        /*27a4*/ 	.word	0x00000000


	//----- nvinfo : EIATTR_MIN_STACK_SIZE
	.align		4
.L_1741:
        /*27a8*/ 	.byte	0x04, 0x12
        /*27aa*/ 	.short	(.L_1743 - .L_1742)
	.align		4
.L_1742:
        /*27ac*/ 	.word	index@(_ZN2at6native29vectorized_elementwise_kernelILi8ENS0_13AUnaryFunctorIN3c108BFloat16ES4_S4_ZZZNS0_16fmax_kernel_cudaERNS_18TensorIteratorBaseEENKUlvE_clEvENKUlvE2_clEvEUlS4_S4_E_EESt5arrayIPcLm2EEEEviT0_T1_)
        /*27b0*/ 	.word	0x00000000


	//----- nvinfo : EIATTR_MIN_STACK_SIZE
	.align		4
.L_1743:
        /*27b4*/ 	.byte	0x04, 0x12
        /*27b6*/ 	.short	(.L_1745 - .L_1744)
	.align		4
.L_1744:
        /*27b8*/ 	.word	index@(_ZN2at6native18elementwise_kernelILi128ELi4EZNS0_15gpu_kernel_implINS0_13BinaryFunctorIN3c108BFloat16ES5_S5_ZZZNS0_16fmax_kernel_cudaERNS_18TensorIteratorBaseEENKUlvE_clEvENKUlvE2_clEvEUlS5_S5_E_EEEEvS7_RKT_EUliE_EEviT1_)
        /*27bc*/ 	.word	0x00000000


	//----- nvinfo : EIATTR_MIN_STACK_SIZE
	.align		4
.L_1745:
        /*27c0*/ 	.byte	0x04, 0x12
        /*27c2*/ 	.short	(.L_1747 - .L_1746)
	.align		4
.L_1746:
        /*27c4*/ 	.word	index@(_ZN2at6native27unrolled_elementwise_kernelINS0_13BinaryFunctorIN3c108BFloat16ES4_S4_ZZZNS0_16fmax_kernel_cudaERNS_18TensorIteratorBaseEENKUlvE_clEvENKUlvE2_clEvEUlS4_S4_E_EESt5arrayIPcLm3EELi4E23TrivialOffsetCalculatorILi2EjESE_ILi1EjENS0_6memory12LoadWithCastILi2EEENSH_13StoreWithCastILi1EEEEEviT_T0_T2_T3_T4_T5_)
        /*27c8*/ 	.word	0x00000000


	//----- nvinfo : EIATTR_MIN_STACK_SIZE
	.align		4
.L_1747:
        /*27cc*/ 	.byte	0x04, 0x12
        /*27ce*/ 	.short	(.L_1749 - .L_1748)
	.align		4
.L_1748:
        /*27d0*/ 	.word	index@(_ZN2at6native18elementwise_kernelILi128ELi4EZNS0_22gpu_kernel_impl_nocastINS0_13BinaryFunctorIN3c108BFloat16ES5_S5_ZZZNS0_16fmax_kernel_cudaERNS_18TensorIteratorBaseEENKUlvE_clEvENKUlvE2_clEvEUlS5_S5_E_EEEEvS7_RKT_EUliE_EEviT1_)
        /*27d4*/ 	.word	0x00000000


	//----- nvinfo : EIATTR_MIN_STACK_SIZE
	.align		4
.L_1749:
        /*27d8*/ 	.byte	0x04, 0x12
        /*27da*/ 	.short	(.L_1751 - .L_1750)
	.align		4
.L_1750:
        /*27dc*/ 	.word	index@(_ZN2at6native27unrolled_elementwise_kernelINS0_13BinaryFunctorIN3c108BFloat16ES4_S4_ZZZNS0_16fmax_kernel_cudaERNS_18TensorIteratorBaseEENKUlvE_clEvENKUlvE2_clEvEUlS4_S4_E_EESt5arrayIPcLm3EELi4E23TrivialOffsetCalculatorILi2EjESE_ILi1EjENS0_6memory15LoadWithoutCastENSH_16StoreWithoutCastEEEviT_T0_T2_T3_T4_T5_)
        /*27e0*/ 	.word	0x00000000


	//----- nvinfo : EIATTR_MIN_STACK_SIZE
	.align		4
.L_1751:
        /*27e4*/ 	.byte	0x04, 0x12
        /*27e6*/ 	.short	(.L_1753 - .L_1752)
	.align		4
.L_1752:
        /*27e8*/ 	.word	index@(_ZN2at6native29vectorized_elementwise_kernelILi2ENS0_13BinaryFunctorIN3c108BFloat16ES4_S4_ZZZNS0_16fmax_kernel_cudaERNS_18TensorIteratorBaseEENKUlvE_clEvENKUlvE2_clEvEUlS4_S4_E_EESt5arrayIPcLm3EEEEviT0_T1_)
        /*27ec*/ 	.word	0x00000000


	//----- nvinfo : EIATTR_MIN_STACK_SIZE
	.align		4
.L_1753:
        /*27f0*/ 	.byte	0x04, 0x12
        /*27f2*/ 	.short	(.L_1755 - .L_1754)
	.align		4
.L_1754:
        /*27f4*/ 	.word	index@(_ZN2at6native29vectorized_elementwise_kernelILi4ENS0_13BinaryFunctorIN3c108BFloat16ES4_S4_ZZZNS0_16fmax_kernel_cudaERNS_18TensorIteratorBaseEENKUlvE_clEvENKUlvE2_clEvEUlS4_S4_E_EESt5arrayIPcLm3EEEEviT0_T1_)
        /*27f8*/ 	.word	0x00000000


	//----- nvinfo : EIATTR_MIN_STACK_SIZE
	.align		4
.L_1755:
        /*27fc*/ 	.byte	0x04, 0x12
        /*27fe*/ 	.short	(.L_1757 - .L_1756)
	.align		4
.L_1756:
        /*2800*/ 	.word	index@(_ZN2at6native29vectorized_elementwise_kernelILi8ENS0_13BinaryFunctorIN3c108BFloat16ES4_S4_ZZZNS0_16fmax_kernel_cudaERNS_18TensorIteratorBaseEENKUlvE_clEvENKUlvE2_clEvEUlS4_S4_E_EESt5arrayIPcLm3EEEEviT0_T1_)
        /*2804*/ 	.word	0x00000000


	//----- nvinfo : EIATTR_MIN_STACK_SIZE
	.align		4
.L_1757:
        /*2808*/ 	.byte	0x04, 0x12
        /*280a*/ 	.short	(.L_1759 - .L_1758)
	.align		4
.L_1758:
        /*280c*/ 	.word	index@(_ZN2at6native18elementwise_kernelILi128ELi4EZNS0_15gpu_kernel_implINS0_13AUnaryFunctorIN3c104HalfES5_S5_ZZZNS0_16fmax_kernel_cudaERNS_18TensorIteratorBaseEENKUlvE_clEvENKUlvE1_clEvEUlS5_S5_E_EEEEvS7_RKT_EUliE_EEviT1_)
        /*2810*/ 	.word	0x00000000


	//----- nvinfo : EIATTR_MIN_STACK_SIZE
	.align		4
.L_1759:
        /*2814*/ 	.byte	0x04, 0x12
        /*2816*/ 	.short	(.L_1761 - .L_1760)
	.align		4
.L_1760:
        /*2818*/ 	.word	index@(_ZN2at6native27unrolled_elementwise_kernelINS0_13AUnaryFunctorIN3c104HalfES4_S4_ZZZNS0_16fmax_kernel_cudaERNS_18TensorIteratorBaseEENKUlvE_clEvENKUlvE1_clEvEUlS4_S4_E_EESt5arrayIPcLm2EELi4E23TrivialOffsetCalculatorILi1EjESF_NS0_6memory12LoadWithCastILi1EEENSG_13StoreWithCastILi1EEEEEviT_T0_T2_T3_T4_T5_)
        /*281c*/ 	.word	0x00000000


	//----- nvinfo : EIATTR_MIN_STACK_SIZE
	.align		4
.L_1761:
        /*2820*/ 	.byte	0x04, 0x12
        /*2822*/ 	.short	(.L_1763 - .L_1762)
	.align		4
.L_1762:
        /*2824*/ 	.word	index@(_ZN2at6native18elementwise_kernelILi128ELi4EZNS0_22gpu_kernel_impl_nocastINS0_13AUnaryFunctorIN3c104HalfES5_S5_ZZZNS0_16fmax_kernel_cudaERNS_18TensorIteratorBaseEENKUlvE_clEvENKUlvE1_clEvEUlS5_S5_E_EEEEvS7_RKT_EUliE_EEviT1_)
        /*2828*/ 	.word	0x00000000


	//----- nvinfo : EIATTR_MIN_STACK_SIZE
	.align		4
.L_1763:
        /*282c*/ 	.byte	0x04, 0x12
        /*282e*/ 	.short	(.L_1765 - .L_1764)
	.align		4
.L_1764:
        /*2830*/ 	.word	index@(_ZN2at6native27unrolled_elementwise_kernelINS0_13AUnaryFunctorIN3c104HalfES4_S4_ZZZNS0_16fmax_kernel_cudaERNS_18TensorIteratorBaseEENKUlvE_clEvENKUlvE1_clEvEUlS4_S4_E_EESt5arrayIPcLm2EELi4E23TrivialOffsetCalculatorILi1EjESF_NS0_6memory15LoadWithoutCastENSG_16StoreWithoutCastEEEviT_T0_T2_T3_T4_T5_)
        /*2834*/ 	.word	0x00000000


	//----- nvinfo : EIATTR_MIN_STACK_SIZE
	.align		4
.L_1765:
        /*2838*/ 	.byte	0x04, 0x12
        /*283a*/ 	.short	(.L_1767 - .L_1766)
	.align		4
.L_1766:
        /*283c*/ 	.word	index@(_ZN2at6native29vectorized_elementwise_kernelILi2ENS0_13AUnaryFunctorIN3c104HalfES4_S4_ZZZNS0_16fmax_kernel_cudaERNS_18TensorIteratorBaseEENKUlvE_clEvENKUlvE1_clEvEUlS4_S4_E_EESt5arrayIPcLm2EEEEviT0_T1_)
        /*2840*/ 	.word	0x00000000


	//----- nvinfo : EIATTR_MIN_STACK_SIZE
	.align		4
.L_1767:
        /*2844*/ 	.byte	0x04, 0x12
        /*2846*/ 	.short	(.L_1769 - .L_1768)
	.align		4
.L_1768:
        /*2848*/ 	.word	index@(_ZN2at6native29vectorized_elementwise_kernelILi4ENS0_13AUnaryFunctorIN3c104HalfES4_S4_ZZZNS0_16fmax_kernel_cudaERNS_18TensorIteratorBaseEENKUlvE_clEvENKUlvE1_clEvEUlS4_S4_E_EESt5arrayIPcLm2EEEEviT0_T1_)
        /*284c*/ 	.word	0x00000000


	//----- nvinfo : EIATTR_MIN_STACK_SIZE
	.align		4
.L_1769:
        /*2850*/ 	.byte	0x04, 0x12
        /*2852*/ 	.short	(.L_1771 - .L_1770)
	.align		4
.L_1770:
        /*2854*/ 	.word	index@(_ZN2at6native29vectorized_elementwise_kernelILi8ENS0_13AUnaryFunctorIN3c104HalfES4_S4_ZZZNS0_16fmax_kernel_cudaERNS_18TensorIteratorBaseEENKUlvE_clEvENKUlvE1_clEvEUlS4_S4_E_EESt5arrayIPcLm2EEEEviT0_T1_)
        /*2858*/ 	.word	0x00000000


	//----- nvinfo : EIATTR_MIN_STACK_SIZE
	.align		4
.L_1771:
        /*285c*/ 	.byte	0x04, 0x12
        /*285e*/ 	.short	(.L_1773 - .L_1772)
	.align		4
.L_1772:
        /*2860*/ 	.word	index@(_ZN2at6native18elementwise_kernelILi128ELi4EZNS0_15gpu_kernel_implINS0_13BinaryFunctorIN3c104HalfES5_S5_ZZZNS0_16fmax_kernel_cudaERNS_18TensorIteratorBaseEENKUlvE_clEvENKUlvE1_clEvEUlS5_S5_E_EEEEvS7_RKT_EUliE_EEviT1_)
        /*2864*/ 	.word	0x00000000


	//----- nvinfo : EIATTR_MIN_STACK_SIZE
	.align		4
.L_1773:
        /*2868*/ 	.byte	0x04, 0x12
        /*286a*/ 	.short	(.L_1775 - .L_1774)
	.align		4
.L_1774:
        /*286c*/ 	.word	index@(_ZN2at6native27unrolled_elementwise_kernelINS0_13BinaryFunctorIN3c104HalfES4_S4_ZZZNS0_16fmax_kernel_cudaERNS_18TensorIteratorBaseEENKUlvE_clEvENKUlvE1_clEvEUlS4_S4_E_EESt5arrayIPcLm3EELi4E23TrivialOffsetCalculatorILi2EjESE_ILi1EjENS0_6memory12LoadWithCastILi2EEENSH_13StoreWithCastILi1EEEEEviT_T0_T2_T3_T4_T5_)
        /*2870*/ 	.word	0x00000000


	//----- nvinfo : EIATTR_MIN_STACK_SIZE
	.align		4
.L_1775:
        /*2874*/ 	.byte	0x04, 0x12
        /*2876*/ 	.short	(.L_1777 - .L_1776)
	.align		4
.L_1776:
        /*2878*/ 	.word	index@(_ZN2at6native18elementwise_kernelILi128ELi4EZNS0_22gpu_kernel_impl_nocastINS0_13BinaryFunctorIN3c104HalfES5_S5_ZZZNS0_16fmax_kernel_cudaERNS_18TensorIteratorBaseEENKUlvE_clEvENKUlvE1_clEvEUlS5_S5_E_EEEEvS7_RKT_EUliE_EEviT1_)
        /*287c*/ 	.word	0x00000000


	//----- nvinfo : EIATTR_MIN_STACK_SIZE
	.align		4
.L_1777:
        /*2880*/ 	.byte	0x04, 0x12
        /*2882*/ 	.short	(.L_1779 - .L_1778)
	.align		4
.L_1778:
        /*2884*/ 	.word	index@(_ZN2at6native27unrolled_elementwise_kernelINS0_13BinaryFunctorIN3c104HalfES4_S4_ZZZNS0_16fmax_kernel_cudaERNS_18TensorIteratorBaseEENKUlvE_clEvENKUlvE1_clEvEUlS4_S4_E_EESt5arrayIPcLm3EELi4E23TrivialOffsetCalculatorILi2EjESE_ILi1EjENS0_6memory15LoadWithoutCastENSH_16StoreWithoutCastEEEviT_T0_T2_T3_T4_T5_)
        /*2888*/ 	.word	0x00000000


	//----- nvinfo : EIATTR_MIN_STACK_SIZE
	.align		4
.L_1779:
        /*288c*/ 	.byte	0x04, 0x12
        /*288e*/ 	.short	(.L_1781 - .L_1780)
	.align		4
.L_1780:
        /*2890*/ 	.word	index@(_ZN2at6native29vectorized_elementwise_kernelILi2ENS0_13BinaryFunctorIN3c104HalfES4_S4_ZZZNS0_16fmax_kernel_cudaERNS_18TensorIteratorBaseEENKUlvE_clEvENKUlvE1_clEvEUlS4_S4_E_EESt5arrayIPcLm3EEEEviT0_T1_)
        /*2894*/ 	.word	0x00000000


	//----- nvinfo : EIATTR_MIN_STACK_SIZE
	.align		4
.L_1781:
        /*2898*/ 	.byte	0x04, 0x12
        /*289a*/ 	.short	(.L_1783 - .L_1782)
	.align		4
.L_1782:
        /*289c*/ 	.word	index@(_ZN2at6native29vectorized_elementwise_kernelILi4ENS0_13BinaryFunctorIN3c104HalfES4_S4_ZZZNS0_16fmax_kernel_cudaERNS_18TensorIteratorBaseEENKUlvE_clEvENKUlvE1_clEvEUlS4_S4_E_EESt5arrayIPcLm3EEEEviT0_T1_)
        /*28a0*/ 	.word	0x00000000


	//----- nvinfo : EIATTR_MIN_STACK_SIZE
	.align		4
.L_1783:
        /*28a4*/ 	.byte	0x04, 0x12
        /*28a6*/ 	.short	(.L_1785 - .L_1784)
	.align		4
.L_1784:
        /*28a8*/ 	.word	index@(_ZN2at6native29vectorized_elementwise_kernelILi8ENS0_13BinaryFunctorIN3c104HalfES4_S4_ZZZNS0_16fmax_kernel_cudaERNS_18TensorIteratorBaseEENKUlvE_clEvENKUlvE1_clEvEUlS4_S4_E_EESt5arrayIPcLm3EEEEviT0_T1_)
        /*28ac*/ 	.word	0x00000000


	//----- nvinfo : EIATTR_MIN_STACK_SIZE
	.align		4
.L_1785:
        /*28b0*/ 	.byte	0x04, 0x12
        /*28b2*/ 	.short	(.L_1787 - .L_1786)
	.align		4
.L_1786:
        /*28b4*/ 	.word	index@(_ZN2at6native18elementwise_kernelILi128ELi4EZNS0_15gpu_kernel_implINS0_13AUnaryFunctorIfffZZZNS0_16fmax_kernel_cudaERNS_18TensorIteratorBaseEENKUlvE_clEvENKUlvE0_clEvEUlffE_EEEEvS5_RKT_EUliE_EEviT1_)
        /*28b8*/ 	.word	0x00000000


	//----- nvinfo : EIATTR_MIN_STACK_SIZE
	.align		4
.L_1787:
        /*28bc*/ 	.byte	0x04, 0x12
        /*28be*/ 	.short	(.L_1789 - .L_1788)
	.align		4
.L_1788:
        /*28c0*/ 	.word	index@(_ZN2at6native27unrolled_elementwise_kernelINS0_13AUnaryFunctorIfffZZZNS0_16fmax_kernel_cudaERNS_18TensorIteratorBaseEENKUlvE_clEvENKUlvE0_clEvEUlffE_EESt5arrayIPcLm2EELi4E23TrivialOffsetCalculatorILi1EjESD_NS0_6memory12LoadWithCastILi1EEENSE_13StoreWithCastILi1EEEEEviT_T0_T2_T3_T4_T5_)
        /*28c4*/ 	.word	0x00000000


	//----- nvinfo : EIATTR_MIN_STACK_SIZE
	.align		4
.L_1789:
        /*28c8*/ 	.byte	0x04, 0x12
        /*28ca*/ 	.short	(.L_1791 - .L_1790)
	.align		4
.L_1790:
        /*28cc*/ 	.word	index@(_ZN2at6native18elementwise_kernelILi128ELi2EZNS0_22gpu_kernel_impl_nocastINS0_13AUnaryFunctorIfffZZZNS0_16fmax_kernel_cudaERNS_18TensorIteratorBaseEENKUlvE_clEvENKUlvE0_clEvEUlffE_EEEEvS5_RKT_EUliE_EEviT1_)
        /*28d0*/ 	.word	0x00000000


	//----- nvinfo : EIATTR_MIN_STACK_SIZE
	.align		4
.L_1791:
        /*28d4*/ 	.byte	0x04, 0x12
        /*28d6*/ 	.short	(.L_1793 - .L_1792)
	.align		4
.L_1792:
        /*28d8*/ 	.word	index@(_ZN2at6native27unrolled_elementwise_kernelINS0_13AUnaryFunctorIfffZZZNS0_16fmax_kernel_cudaERNS_18TensorIteratorBaseEENKUlvE_clEvENKUlvE0_clEvEUlffE_EESt5arrayIPcLm2EELi4E23TrivialOffsetCalculatorILi1EjESD_NS0_6memory15LoadWithoutCastENSE_16StoreWithoutCastEEEviT_T0_T2_T3_T4_T5_)
        /*28dc*/ 	.word	0x00000000


	//----- nvinfo : EIATTR_MIN_STACK_SIZE
	.align		4
.L_1793:
        /*28e0*/ 	.byte	0x04, 0x12
        /*28e2*/ 	.short	(.L_1795 - .L_1794)
	.align		4
.L_1794:
        /*28e4*/ 	.word	index@(_ZN2at6native29vectorized_elementwise_kernelILi2ENS0_13AUnaryFunctorIfffZZZNS0_16fmax_kernel_cudaERNS_18TensorIteratorBaseEENKUlvE_clEvENKUlvE0_clEvEUlffE_EESt5arrayIPcLm2EEEEviT0_T1_)
        /*28e8*/ 	.word	0x00000000


	//----- nvinfo : EIATTR_MIN_STACK_SIZE
	.align		4
.L_1795:
        /*28ec*/ 	.byte	0x04, 0x12
        /*28ee*/ 	.short	(.L_1797 - .L_1796)
	.align		4
.L_1796:
        /*28f0*/ 	.word	index@(_ZN2at6native29vectorized_elementwise_kernelILi4ENS0_13AUnaryFunctorIfffZZZNS0_16fmax_kernel_cudaERNS_18TensorIteratorBaseEENKUlvE_clEvENKUlvE0_clEvEUlffE_EESt5arrayIPcLm2EEEEviT0_T1_)
        /*28f4*/ 	.word	0x00000000


	//----- nvinfo : EIATTR_MIN_STACK_SIZE
	.align		4
.L_1797:
        /*28f8*/ 	.byte	0x04, 0x12
        /*28fa*/ 	.short	(.L_1799 - .L_1798)
	.align		4
.L_1798:
        /*28fc*/ 	.word	index@(_ZN2at6native29vectorized_elementwise_kernelILi8ENS0_13AUnaryFunctorIfffZZZNS0_16fmax_kernel_cudaERNS_18TensorIteratorBaseEENKUlvE_clEvENKUlvE0_clEvEUlffE_EESt5arrayIPcLm2EEEEviT0_T1_)
        /*2900*/ 	.word	0x00000000


	//----- nvinfo : EIATTR_MIN_STACK_SIZE
	.align		4
.L_1799:
        /*2904*/ 	.byte	0x04, 0x12
        /*2906*/ 	.short	(.L_1801 - .L_1800)
	.align		4
.L_1800:
        /*2908*/ 	.word	index@(_ZN2at6native18elementwise_kernelILi128ELi4EZNS0_15gpu_kernel_implINS0_13BinaryFunctorIfffZZZNS0_16fmax_kernel_cudaERNS_18TensorIteratorBaseEENKUlvE_clEvENKUlvE0_clEvEUlffE_EEEEvS5_RKT_EUliE_EEviT1_)
        /*290c*/ 	.word	0x00000000


	//----- nvinfo : EIATTR_MIN_STACK_SIZE
	.align		4
.L_1801:
        /*2910*/ 	.byte	0x04, 0x12
        /*2912*/ 	.short	(.L_1803 - .L_1802)
	.align		4
.L_1802:
        /*2914*/ 	.word	index@(_ZN2at6native27unrolled_elementwise_kernelINS0_13BinaryFunctorIfffZZZNS0_16fmax_kernel_cudaERNS_18TensorIteratorBaseEENKUlvE_clEvENKUlvE0_clEvEUlffE_EESt5arrayIPcLm3EELi4E23TrivialOffsetCalculatorILi2EjESC_ILi1EjENS0_6memory12LoadWithCastILi2EEENSF_13StoreWithCastILi1EEEEEviT_T0_T2_T3_T4_T5_)
        /*2918*/ 	.word	0x00000000


	//----- nvinfo : EIATTR_MIN_STACK_SIZE
	.align		4
.L_1803:
        /*291c*/ 	.byte	0x04, 0x12
        /*291e*/ 	.short	(.L_1805 - .L_1804)
	.align		4
.L_1804:
        /*2920*/ 	.word	index@(_ZN2at6native18elementwise_kernelILi128ELi2EZNS0_22gpu_kernel_impl_nocastINS0_13BinaryFunctorIfffZZZNS0_16fmax_kernel_cudaERNS_18TensorIteratorBaseEENKUlvE_clEvENKUlvE0_clEvEUlffE_EEEEvS5_RKT_EUliE_EEviT1_)
        /*2924*/ 	.word	0x00000000


	//----- nvinfo : EIATTR_MIN_STACK_SIZE
	.align		4
.L_1805:
        /*2928*/ 	.byte	0x04, 0x12
        /*292a*/ 	.short	(.L_1807 - .L_1806)
	.align		4
.L_1806:
        /*292c*/ 	.word	index@(_ZN2at6native27unrolled_elementwise_kernelINS0_13BinaryFunctorIfffZZZNS0_16fmax_kernel_cudaERNS_18TensorIteratorBaseEENKUlvE_clEvENKUlvE0_clEvEUlffE_EESt5arrayIPcLm3EELi4E23TrivialOffsetCalculatorILi2EjESC_ILi1EjENS0_6memory15LoadWithoutCastENSF_16StoreWithoutCastEEEviT_T0_T2_T3_T4_T5_)
        /*2930*/ 	.word	0x00000000


	//----- nvinfo : EIATTR_MIN_STACK_SIZE
	.align		4
.L_1807:
        /*2934*/ 	.byte	0x04, 0x12
        /*2936*/ 	.short	(.L_1809 - .L_1808)
	.align		4
.L_1808:
        /*2938*/ 	.word	index@(_ZN2at6native29vectorized_elementwise_kernelILi2ENS0_13BinaryFunctorIfffZZZNS0_16fmax_kernel_cudaERNS_18TensorIteratorBaseEENKUlvE_clEvENKUlvE0_clEvEUlffE_EESt5arrayIPcLm3EEEEviT0_T1_)
        /*293c*/ 	.word	0x00000000


	//----- nvinfo : EIATTR_MIN_STACK_SIZE
	.align		4
.L_1809:
        /*2940*/ 	.byte	0x04, 0x12
        /*2942*/ 	.short	(.L_1811 - .L_1810)
	.align		4
.L_1810:
        /*2944*/ 	.word	index@(_ZN2at6native29vectorized_elementwise_kernelILi4ENS0_13BinaryFunctorIfffZZZNS0_16fmax_kernel_cudaERNS_18TensorIteratorBaseEENKUlvE_clEvENKUlvE0_clEvEUlffE_EESt5arrayIPcLm3EEEEviT0_T1_)
        /*2948*/ 	.word	0x00000000


	//----- nvinfo : EIATTR_MIN_STACK_SIZE
	.align		4
.L_1811:
        /*294c*/ 	.byte	0x04, 0x12
        /*294e*/ 	.short	(.L_1813 - .L_1812)
	.align		4
.L_1812:
        /*2950*/ 	.word	index@(_ZN2at6native29vectorized_elementwise_kernelILi8ENS0_13BinaryFunctorIfffZZZNS0_16fmax_kernel_cudaERNS_18TensorIteratorBaseEENKUlvE_clEvENKUlvE0_clEvEUlffE_EESt5arrayIPcLm3EEEEviT0_T1_)
        /*2954*/ 	.word	0x00000000


	//----- nvinfo : EIATTR_MIN_STACK_SIZE
	.align		4
.L_1813:
        /*2958*/ 	.byte	0x04, 0x12
        /*295a*/ 	.short	(.L_1815 - .L_1814)
	.align		4
.L_1814:
        /*295c*/ 	.word	index@(_ZN2at6native18elementwise_kernelILi128ELi4EZNS0_15gpu_kernel_implINS0_13AUnaryFunctorIdddZZZNS0_16fmax_kernel_cudaERNS_18TensorIteratorBaseEENKUlvE_clEvENKUlvE_clEvEUlddE_EEEEvS5_RKT_EUliE_EEviT1_)
        /*2960*/ 	.word	0x00000000


	//----- nvinfo : EIATTR_MIN_STACK_SIZE
	.align		4
.L_1815:
        /*2964*/ 	.byte	0x04, 0x12
        /*2966*/ 	.short	(.L_1817 - .L_1816)
	.align		4
.L_1816:
        /*2968*/ 	.word	index@(_ZN2at6native27unrolled_elementwise_kernelINS0_13AUnaryFunctorIdddZZZNS0_16fmax_kernel_cudaERNS_18TensorIteratorBaseEENKUlvE_clEvENKUlvE_clEvEUlddE_EESt5arrayIPcLm2EELi4E23TrivialOffsetCalculatorILi1EjESD_NS0_6memory12LoadWithCastILi1EEENSE_13StoreWithCastILi1EEEEEviT_T0_T2_T3_T4_T5_)
        /*296c*/ 	.word	0x00000000


	//----- nvinfo : EIATTR_MIN_STACK_SIZE
	.align		4
.L_1817:
        /*2970*/ 	.byte	0x04, 0x12
        /*2972*/ 	.short	(.L_1819 - .L_1818)
	.align		4
.L_1818:
        /*2974*/ 	.word	index@(_ZN2at6native18elementwise_kernelILi128ELi2EZNS0_22gpu_kernel_impl_nocastINS0_13AUnaryFunctorIdddZZZNS0_16fmax_kernel_cudaERNS_18TensorIteratorBaseEENKUlvE_clEvENKUlvE_clEvEUlddE_EEEEvS5_RKT_EUliE_EEviT1_)
        /*2978*/ 	.word	0x00000000


	//----- nvinfo : EIATTR_MIN_STACK_SIZE
	.align		4
.L_1819:
        /*297c*/ 	.byte	0x04, 0x12
        /*297e*/ 	.short	(.L_1821 - .L_1820)
	.align		4
.L_1820:
        /*2980*/ 	.word	index@(_ZN2at6native27unrolled_elementwise_kernelINS0_13AUnaryFunctorIdddZZZNS0_16fmax_kernel_cudaERNS_18TensorIteratorBaseEENKUlvE_clEvENKUlvE_clEvEUlddE_EESt5arrayIPcLm2EELi4E23TrivialOffsetCalculatorILi1EjESD_NS0_6memory15LoadWithoutCastENSE_16StoreWithoutCastEEEviT_T0_T2_T3_T4_T5_)
        /*2984*/ 	.word	0x00000000


	//----- nvinfo : EIATTR_MIN_STACK_SIZE
	.align		4
.L_1821:
        /*2988*/ 	.byte	0x04, 0x12
        /*298a*/ 	.short	(.L_1823 - .L_1822)
	.align		4
.L_1822:
        /*298c*/ 	.word	index@(_ZN2at6native29vectorized_elementwise_kernelILi2ENS0_13AUnaryFunctorIdddZZZNS0_16fmax_kernel_cudaERNS_18TensorIteratorBaseEENKUlvE_clEvENKUlvE_clEvEUlddE_EESt5arrayIPcLm2EEEEviT0_T1_)
        /*2990*/ 	.word	0x00000000


	//----- nvinfo : EIATTR_MIN_STACK_SIZE
	.align		4
.L_1823:
        /*2994*/ 	.byte	0x04, 0x12
        /*2996*/ 	.short	(.L_1825 - .L_1824)
	.align		4
.L_1824:
        /*2998*/ 	.word	index@(_ZN2at6native29vectorized_elementwise_kernelILi4ENS0_13AUnaryFunctorIdddZZZNS0_16fmax_kernel_cudaERNS_18TensorIteratorBaseEENKUlvE_clEvENKUlvE_clEvEUlddE_EESt5arrayIPcLm2EEEEviT0_T1_)
        /*299c*/ 	.word	0x00000000


	//----- nvinfo : EIATTR_MIN_STACK_SIZE
	.align		4
.L_1825:
        /*29a0*/ 	.byte	0x04, 0x12
        /*29a2*/ 	.short	(.L_1827 - .L_1826)
	.align		4
.L_1826:
        /*29a4*/ 	.word	index@(_ZN2at6native29vectorized_elementwise_kernelILi8ENS0_13AUnaryFunctorIdddZZZNS0_16fmax_kernel_cudaERNS_18TensorIteratorBaseEENKUlvE_clEvENKUlvE_clEvEUlddE_EESt5arrayIPcLm2EEEEviT0_T1_)
        /*29a8*/ 	.word	0x00000000


	//----- nvinfo : EIATTR_MIN_STACK_SIZE
	.align		4
.L_1827:
        /*29ac*/ 	.byte	0x04, 0x12
        /*29ae*/ 	.short	(.L_1829 - .L_1828)
	.align		4
.L_1828:
        /*29b0*/ 	.word	index@(_ZN2at6native18elementwise_kernelILi128ELi4EZNS0_15gpu_kernel_implINS0_13BinaryFunctorIdddZZZNS0_16fmax_kernel_cudaERNS_18TensorIteratorBaseEENKUlvE_clEvENKUlvE_clEvEUlddE_EEEEvS5_RKT_EUliE_EEviT1_)
        /*29b4*/ 	.word	0x00000000


	//----- nvinfo : EIATTR_MIN_STACK_SIZE
	.align		4
.L_1829:
        /*29b8*/ 	.byte	0x04, 0x12
        /*29ba*/ 	.short	(.L_1831 - .L_1830)
	.align		4
.L_1830:
        /*29bc*/ 	.word	index@(_ZN2at6native27unrolled_elementwise_kernelINS0_13BinaryFunctorIdddZZZNS0_16fmax_kernel_cudaERNS_18TensorIteratorBaseEENKUlvE_clEvENKUlvE_clEvEUlddE_EESt5arrayIPcLm3EELi4E23TrivialOffsetCalculatorILi2EjESC_ILi1EjENS0_6memory12LoadWithCastILi2EEENSF_13StoreWithCastILi1EEEEEviT_T0_T2_T3_T4_T5_)
        /*29c0*/ 	.word	0x00000000


	//----- nvinfo : EIATTR_MIN_STACK_SIZE
	.align		4
.L_1831:
        /*29c4*/ 	.byte	0x04, 0x12
        /*29c6*/ 	.short	(.L_1833 - .L_1832)
	.align		4
.L_1832:
        /*29c8*/ 	.word	index@(_ZN2at6native18elementwise_kernelILi128ELi2EZNS0_22gpu_kernel_impl_nocastINS0_13BinaryFunctorIdddZZZNS0_16fmax_kernel_cudaERNS_18TensorIteratorBaseEENKUlvE_clEvENKUlvE_clEvEUlddE_EEEEvS5_RKT_EUliE_EEviT1_)
        /*29cc*/ 	.word	0x00000000


	//----- nvinfo : EIATTR_MIN_STACK_SIZE
	.align		4
.L_1833:
        /*29d0*/ 	.byte	0x04, 0x12
        /*29d2*/ 	.short	(.L_1835 - .L_1834)
	.align		4
.L_1834:
        /*29d4*/ 	.word	index@(_ZN2at6native27unrolled_elementwise_kernelINS0_13BinaryFunctorIdddZZZNS0_16fmax_kernel_cudaERNS_18TensorIteratorBaseEENKUlvE_clEvENKUlvE_clEvEUlddE_EESt5arrayIPcLm3EELi4E23TrivialOffsetCalculatorILi2EjESC_ILi1EjENS0_6memory15LoadWithoutCastENSF_16StoreWithoutCastEEEviT_T0_T2_T3_T4_T5_)
        /*29d8*/ 	.word	0x00000000


	//----- nvinfo : EIATTR_MIN_STACK_SIZE
	.align		4
.L_1835:
        /*29dc*/ 	.byte	0x04, 0x12
        /*29de*/ 	.short	(.L_1837 - .L_1836)
	.align		4
.L_1836:
        /*29e0*/ 	.word	index@(_ZN2at6native29vectorized_elementwise_kernelILi2ENS0_13BinaryFunctorIdddZZZNS0_16fmax_kernel_cudaERNS_18TensorIteratorBaseEENKUlvE_clEvENKUlvE_clEvEUlddE_EESt5arrayIPcLm3EEEEviT0_T1_)
        /*29e4*/ 	.word	0x00000000


	//----- nvinfo : EIATTR_MIN_STACK_SIZE
	.align		4
.L_1837:
        /*29e8*/ 	.byte	0x04, 0x12
        /*29ea*/ 	.short	(.L_1839 - .L_1838)
	.align		4
.L_1838:
        /*29ec*/ 	.word	index@(_ZN2at6native29vectorized_elementwise_kernelILi4ENS0_13BinaryFunctorIdddZZZNS0_16fmax_kernel_cudaERNS_18TensorIteratorBaseEENKUlvE_clEvENKUlvE_clEvEUlddE_EESt5arrayIPcLm3EEEEviT0_T1_)
        /*29f0*/ 	.word	0x00000000


	//----- nvinfo : EIATTR_MIN_STACK_SIZE
	.align		4
.L_1839:
        /*29f4*/ 	.byte	0x04, 0x12
        /*29f6*/ 	.short	(.L_1841 - .L_1840)
	.align		4
.L_1840:
        /*29f8*/ 	.word	index@(_ZN2at6native29vectorized_elementwise_kernelILi8ENS0_13BinaryFunctorIdddZZZNS0_16fmax_kernel_cudaERNS_18TensorIteratorBaseEENKUlvE_clEvENKUlvE_clEvEUlddE_EESt5arrayIPcLm3EEEEviT0_T1_)
        /*29fc*/ 	.word	0x00000000


	//----- nvinfo : EIATTR_MIN_STACK_SIZE
	.align		4
.L_1841:
        /*2a00*/ 	.byte	0x04, 0x12
        /*2a02*/ 	.short	(.L_1843 - .L_1842)
	.align		4
.L_1842:
        /*2a04*/ 	.word	index@(_ZN2at6native18elementwise_kernelILi128ELi4EZNS0_15gpu_kernel_implINS0_13AUnaryFunctorIN3c108BFloat16ES5_S5_ZZZNS0_19minimum_kernel_cudaERNS_18TensorIteratorBaseEENKUlvE0_clEvENKUlvE2_clEvEUlS5_S5_E_EEEEvS7_RKT_EUliE_EEviT1_)
        /*2a08*/ 	.word	0x00000000


	//----- nvinfo : EIATTR_MIN_STACK_SIZE
	.align		4
.L_1843:
        /*2a0c*/ 	.byte	0x04, 0x12
        /*2a0e*/ 	.short	(.L_1845 - .L_1844)
	.align		4
.L_1844:
        /*2a10*/ 	.word	index@(_ZN2at6native27unrolled_elementwise_kernelINS0_13AUnaryFunctorIN3c108BFloat16ES4_S4_ZZZNS0_19minimum_kernel_cudaERNS_18TensorIteratorBaseEENKUlvE0_clEvENKUlvE2_clEvEUlS4_S4_E_EESt5arrayIPcLm2EELi4E23TrivialOffsetCalculatorILi1EjESF_NS0_6memory12LoadWithCastILi1EEENSG_13StoreWithCastILi1EEEEEviT_T0_T2_T3_T4_T5_)
        /*2a14*/ 	.word	0x00000000


	//----- nvinfo : EIATTR_MIN_STACK_SIZE
	.align		4
.L_1845:
        /*2a18*/ 	.byte	0x04, 0x12
        /*2a1a*/ 	.short	(.L_1847 - .L_1846)
	.align		4
.L_1846:
        /*2a1c*/ 	.word	index@(_ZN2at6native18elementwise_kernelILi128ELi4EZNS0_22gpu_kernel_impl_nocastINS0_13AUnaryFunctorIN3c108BFloat16ES5_S5_ZZZNS0_19minimum_kernel_cudaERNS_18TensorIteratorBaseEENKUlvE0_clEvENKUlvE2_clEvEUlS5_S5_E_EEEEvS7_RKT_EUliE_EEviT1_)
        /*2a20*/ 	.word	0x00000000


	//----- nvinfo : EIATTR_MIN_STACK_SIZE
	.align		4
.L_1847:
        /*2a24*/ 	.byte	0x04, 0x12
        /*2a26*/ 	.short	(.L_1849 - .L_1848)
	.align		4
.L_1848:
        /*2a28*/ 	.word	index@(_ZN2at6native27unrolled_elementwise_kernelINS0_13AUnaryFunctorIN3c108BFloat16ES4_S4_ZZZNS0_19minimum_kernel_cudaERNS_18TensorIteratorBaseEENKUlvE0_clEvENKUlvE2_clEvEUlS4_S4_E_EESt5arrayIPcLm2EELi4E23TrivialOffsetCalculatorILi1EjESF_NS0_6memory15LoadWithoutCastENSG_16StoreWithoutCastEEEviT_T0_T2_T3_T4_T5_)
        /*2a2c*/ 	.word	0x00000000


	//----- nvinfo : EIATTR_MIN_STACK_SIZE
	.align		4
.L_1849:
        /*2a30*/ 	.byte	0x04, 0x12
        /*2a32*/ 	.short	(.L_1851 - .L_1850)
	.align		4
.L_1850:
        /*2a34*/ 	.word	index@(_ZN2at6native29vectorized_elementwise_kernelILi2ENS0_13AUnaryFunctorIN3c108BFloat16ES4_S4_ZZZNS0_19minimum_kernel_cudaERNS_18TensorIteratorBaseEENKUlvE0_clEvENKUlvE2_clEvEUlS4_S4_E_EESt5arrayIPcLm2EEEEviT0_T1_)
        /*2a38*/ 	.word	0x00000000


	//----- nvinfo : EIATTR_MIN_STACK_SIZE
	.align		4
.L_1851:
        /*2a3c*/ 	.byte	0x04, 0x12
        /*2a3e*/ 	.short	(.L_1853 - .L_1852)
	.align		4
.L_1852:
        /*2a40*/ 	.word	index@(_ZN2at6native29vectorized_elementwise_kernelILi4ENS0_13AUnaryFunctorIN3c108BFloat16ES4_S4_ZZZNS0_19minimum_kernel_cudaERNS_18TensorIteratorBaseEENKUlvE0_clEvENKUlvE2_clEvEUlS4_S4_E_EESt5arrayIPcLm2EEEEviT0_T1_)
        /*2a44*/ 	.word	0x00000000


	//----- nvinfo : EIATTR_MIN_STACK_SIZE
	.align		4
.L_1853:
        /*2a48*/ 	.byte	0x04, 0x12
        /*2a4a*/ 	.short	(.L_1855 - .L_1854)
	.align		4
.L_1854:
        /*2a4c*/ 	.word	index@(_ZN2at6native29vectorized_elementwise_kernelILi8ENS0_13AUnaryFunctorIN3c108BFloat16ES4_S4_ZZZNS0_19minimum_kernel_cudaERNS_18TensorIteratorBaseEENKUlvE0_clEvENKUlvE2_clEvEUlS4_S4_E_EESt5arrayIPcLm2EEEEviT0_T1_)
        /*2a50*/ 	.word	0x00000000


	//----- nvinfo : EIATTR_MIN_STACK_SIZE
	.align		4
.L_1855:
        /*2a54*/ 	.byte	0x04, 0x12
        /*2a56*/ 	.short	(.L_1857 - .L_1856)
	.align		4
.L_1856:
        /*2a58*/ 	.word	index@(_ZN2at6native18elementwise_kernelILi128ELi4EZNS0_15gpu_kernel_implINS0_13BinaryFunctorIN3c108BFloat16ES5_S5_ZZZNS0_19minimum_kernel_cudaERNS_18TensorIteratorBaseEENKUlvE0_clEvENKUlvE2_clEvEUlS5_S5_E_EEEEvS7_RKT_EUliE_EEviT1_)
        /*2a5c*/ 	.word	0x00000000


	//----- nvinfo : EIATTR_MIN_STACK_SIZE
	.align		4
.L_1857:
        /*2a60*/ 	.byte	0x04, 0x12
        /*2a62*/ 	.short	(.L_1859 - .L_1858)
	.align		4
.L_1858:
        /*2a64*/ 	.word	index@(_ZN2at6native27unrolled_elementwise_kernelINS0_13BinaryFunctorIN3c108BFloat16ES4_S4_ZZZNS0_19minimum_kernel_cudaERNS_18TensorIteratorBaseEENKUlvE0_clEvENKUlvE2_clEvEUlS4_S4_E_EESt5arrayIPcLm3EELi4E23TrivialOffsetCalculatorILi2EjESE_ILi1EjENS0_6memory12LoadWithCastILi2EEENSH_13StoreWithCastILi1EEEEEviT_T0_T2_T3_T4_T5_)
        /*2a68*/ 	.word	0x00000000


	//----- nvinfo : EIATTR_MIN_STACK_SIZE
	.align		4
.L_1859:
        /*2a6c*/ 	.byte	0x04, 0x12
        /*2a6e*/ 	.short	(.L_1861 - .L_1860)
	.align		4
.L_1860:
        /*2a70*/ 	.word	index@(_ZN2at6native18elementwise_kernelILi128ELi4EZNS0_22gpu_kernel_impl_nocastINS0_13BinaryFunctorIN3c108BFloat16ES5_S5_ZZZNS0_19minimum_kernel_cudaERNS_18TensorIteratorBaseEENKUlvE0_clEvENKUlvE2_clEvEUlS5_S5_E_EEEEvS7_RKT_EUliE_EEviT1_)
        /*2a74*/ 	.word	0x00000000


	//----- nvinfo : EIATTR_MIN_STACK_SIZE
	.align		4
.L_1861:
        /*2a78*/ 	.byte	0x04, 0x12
        /*2a7a*/ 	.short	(.L_1863 - .L_1862)
	.align		4
.L_1862:
        /*2a7c*/ 	.word	index@(_ZN2at6native27unrolled_elementwise_kernelINS0_13BinaryFunctorIN3c108BFloat16ES4_S4_ZZZNS0_19minimum_kernel_cudaERNS_18TensorIteratorBaseEENKUlvE0_clEvENKUlvE2_clEvEUlS4_S4_E_EESt5arrayIPcLm3EELi4E23TrivialOffsetCalculatorILi2EjESE_ILi1EjENS0_6memory15LoadWithoutCastENSH_16StoreWithoutCastEEEviT_T0_T2_T3_T4_T5_)
        /*2a80*/ 	.word	0x00000000


	//----- nvinfo : EIATTR_MIN_STACK_SIZE
	.align		4
.L_1863:
        /*2a84*/ 	.byte	0x04, 0x12
        /*2a86*/ 	.short	(.L_1865 - .L_1864)
	.align		4
.L_1864:
        /*2a88*/ 	.word	index@(_ZN2at6native29vectorized_elementwise_kernelILi2ENS0_13BinaryFunctorIN3c108BFloat16ES4_S4_ZZZNS0_19minimum_kernel_cudaERNS_18TensorIteratorBaseEENKUlvE0_clEvENKUlvE2_clEvEUlS4_S4_E_EESt5arrayIPcLm3EEEEviT0_T1_)
        /*2a8c*/ 	.word	0x00000000


	//----- nvinfo : EIATTR_MIN_STACK_SIZE
	.align		4
.L_1865:
        /*2a90*/ 	.byte	0x04, 0x12
        /*2a92*/ 	.short	(.L_1867 - .L_1866)
	.align		4
.L_1866:
        /*2a94*/ 	.word	index@(_ZN2at6native29vectorized_elementwise_kernelILi4ENS0_13BinaryFunctorIN3c108BFloat16ES4_S4_ZZZNS0_19minimum_kernel_cudaERNS_18TensorIteratorBaseEENKUlvE0_clEvENKUlvE2_clEvEUlS4_S4_E_EESt5arrayIPcLm3EEEEviT0_T1_)
        /*2a98*/ 	.word	0x00000000


	//----- nvinfo : EIATTR_MIN_STACK_SIZE
	.align		4
.L_1867:
        /*2a9c*/ 	.byte	0x04, 0x12
        /*2a9e*/ 	.short	(.L_1869 - .L_1868)
	.align		4
.L_1868:
        /*2aa0*/ 	.word	index@(_ZN2at6native29vectorized_elementwise_kernelILi8ENS0_13BinaryFunctorIN3c108BFloat16ES4_S4_ZZZNS0_19minimum_kernel_cudaERNS_18TensorIteratorBaseEENKUlvE0_clEvENKUlvE2_clEvEUlS4_S4_E_EESt5arrayIPcLm3EEEEviT0_T1_)
        /*2aa4*/ 	.word	0x00000000


	//----- nvinfo : EIATTR_MIN_STACK_SIZE
	.align		4
.L_1869:
        /*2aa8*/ 	.byte	0x04, 0x12
        /*2aaa*/ 	.short	(.L_1871 - .L_1870)
	.align		4
.L_1870:
        /*2aac*/ 	.word	index@(_ZN2at6native18elementwise_kernelILi128ELi4EZNS0_15gpu_kernel_implINS0_13AUnaryFunctorIN3c104HalfES5_S5_ZZZNS0_19minimum_kernel_cudaERNS_18TensorIteratorBaseEENKUlvE0_clEvENKUlvE1_clEvEUlS5_S5_E_EEEEvS7_RKT_EUliE_EEviT1_)
        /*2ab0*/ 	.word	0x00000000


	//----- nvinfo : EIATTR_MIN_STACK_SIZE
	.align		4
.L_1871:
        /*2ab4*/ 	.byte	0x04, 0x12
        /*2ab6*/ 	.short	(.L_1873 - .L_1872)
	.align		4
.L_1872:
        /*2ab8*/ 	.word	index@(_ZN2at6native27unrolled_elementwise_kernelINS0_13AUnaryFunctorIN3c104HalfES4_S4_ZZZNS0_19minimum_kernel_cudaERNS_18TensorIteratorBaseEENKUlvE0_clEvENKUlvE1_clEvEUlS4_S4_E_EESt5arrayIPcLm2EELi4E23TrivialOffsetCalculatorILi1EjESF_NS0_6memory12LoadWithCastILi1EEENSG_13StoreWithCastILi1EEEEEviT_T0_T2_T3_T4_T5_)
        /*2abc*/ 	.word	0x00000000


	//----- nvinfo : EIATTR_MIN_STACK_SIZE
	.align		4
.L_1873:
        /*2ac0*/ 	.byte	0x04, 0x12
        /*2ac2*/ 	.short	(.L_1875 - .L_1874)
	.align		4
.L_1874:
        /*2ac4*/ 	.word	index@(_ZN2at6native18elementwise_kernelILi128ELi4EZNS0_22gpu_kernel_impl_nocastINS0_13AUnaryFunctorIN3c104HalfES5_S5_ZZZNS0_19minimum_kernel_cudaERNS_18TensorIteratorBaseEENKUlvE0_clEvENKUlvE1_clEvEUlS5_S5_E_EEEEvS7_RKT_EUliE_EEviT1_)
        /*2ac8*/ 	.word	0x00000000


	//----- nvinfo : EIATTR_MIN_STACK_SIZE
	.align		4
.L_1875:
        /*2acc*/ 	.byte	0x04, 0x12
        /*2ace*/ 	.short	(.L_1877 - .L_1876)
	.align		4
.L_1876:
        /*2ad0*/ 	.word	index@(_ZN2at6native27unrolled_elementwise_kernelINS0_13AUnaryFunctorIN3c104HalfES4_S4_ZZZNS0_19minimum_kernel_cudaERNS_18TensorIteratorBaseEENKUlvE0_clEvENKUlvE1_clEvEUlS4_S4_E_EESt5arrayIPcLm2EELi4E23TrivialOffsetCalculatorILi1EjESF_NS0_6memory15LoadWithoutCastENSG_16StoreWithoutCastEEEviT_T0_T2_T3_T4_T5_)
        /*2ad4*/ 	.word	0x00000000


	//----- nvinfo : EIATTR_MIN_STACK_SIZE
	.align		4
.L_1877:
        /*2ad8*/ 	.byte	0x04, 0x12
        /*2ada*/ 	.short	(.L_1879 - .L_1878)
	.align		4
.L_1878:
        /*2adc*/ 	.word	index@(_ZN2at6native29vectorized_elementwise_kernelILi2ENS0_13AUnaryFunctorIN3c104HalfES4_S4_ZZZNS0_19minimum_kernel_cudaERNS_18TensorIteratorBaseEENKUlvE0_clEvENKUlvE1_clEvEUlS4_S4_E_EESt5arrayIPcLm2EEEEviT0_T1_)
        /*2ae0*/ 	.word	0x00000000


	//----- nvinfo : EIATTR_MIN_STACK_SIZE
	.align		4
.L_1879:
        /*2ae4*/ 	.byte	0x04, 0x12
        /*2ae6*/ 	.short	(.L_1881 - .L_1880)
	.align		4
.L_1880:
        /*2ae8*/ 	.word	index@(_ZN2at6native29vectorized_elementwise_kernelILi4ENS0_13AUnaryFunctorIN3c104HalfES4_S4_ZZZNS0_19minimum_kernel_cudaERNS_18TensorIteratorBaseEENKUlvE0_clEvENKUlvE1_clEvEUlS4_S4_E_EESt5arrayIPcLm2EEEEviT0_T1_)
        /*2aec*/ 	.word	0x00000000


	//----- nvinfo : EIATTR_MIN_STACK_SIZE
	.align		4
.L_1881:
        /*2af0*/ 	.byte	0x04, 0x12
        /*2af2*/ 	.short	(.L_1883 - .L_1882)
	.align		4
.L_1882:
        /*2af4*/ 	.word	index@(_ZN2at6native29vectorized_elementwise_kernelILi8ENS0_13AUnaryFunctorIN3c104HalfES4_S4_ZZZNS0_19minimum_kernel_cudaERNS_18TensorIteratorBaseEENKUlvE0_clEvENKUlvE1_clEvEUlS4_S4_E_EESt5arrayIPcLm2EEEEviT0_T1_)
        /*2af8*/ 	.word	0x00000000


	//----- nvinfo : EIATTR_MIN_STACK_SIZE
	.align		4
.L_1883:
        /*2afc*/ 	.byte	0x04, 0x12
        /*2afe*/ 	.short	(.L_1885 - .L_1884)
	.align		4
.L_1884:
        /*2b00*/ 	.word	index@(_ZN2at6native18elementwise_kernelILi128ELi4EZNS0_15gpu_kernel_implINS0_13BinaryFunctorIN3c104HalfES5_S5_ZZZNS0_19minimum_kernel_cudaERNS_18TensorIteratorBaseEENKUlvE0_clEvENKUlvE1_clEvEUlS5_S5_E_EEEEvS7_RKT_EUliE_EEviT1_)
        /*2b04*/ 	.word	0x00000000


	//----- nvinfo : EIATTR_MIN_STACK_SIZE
	.align		4
.L_1885:
        /*2b08*/ 	.byte	0x04, 0x12
        /*2b0a*/ 	.short	(.L_1887 - .L_1886)
	.align		4
.L_1886:
        /*2b0c*/ 	.word	index@(_ZN2at6native27unrolled_elementwise_kernelINS0_13BinaryFunctorIN3c104HalfES4_S4_ZZZNS0_19minimum_kernel_cudaERNS_18TensorIteratorBaseEENKUlvE0_clEvENKUlvE1_clEvEUlS4_S4_E_EESt5arrayIPcLm3EELi4E23TrivialOffsetCalculatorILi2EjESE_ILi1EjENS0_6memory12LoadWithCastILi2EEENSH_13StoreWithCastILi1EEEEEviT_T0_T2_T3_T4_T5_)
        /*2b10*/ 	.word	0x00000000


	//----- nvinfo : EIATTR_MIN_STACK_SIZE
	.align		4
.L_1887:
        /*2b14*/ 	.byte	0x04, 0x12
        /*2b16*/ 	.short	(.L_1889 - .L_1888)
	.align		4
.L_1888:
        /*2b18*/ 	.word	index@(_ZN2at6native18elementwise_kernelILi128ELi4EZNS0_22gpu_kernel_impl_nocastINS0_13BinaryFunctorIN3c104HalfES5_S5_ZZZNS0_19minimum_kernel_cudaERNS_18TensorIteratorBaseEENKUlvE0_clEvENKUlvE1_clEvEUlS5_S5_E_EEEEvS7_RKT_EUliE_EEviT1_)
        /*2b1c*/ 	.word	0x00000000


	//----- nvinfo : EIATTR_MIN_STACK_SIZE
	.align		4
.L_1889:
        /*2b20*/ 	.byte	0x04, 0x12
        /*2b22*/ 	.short	(.L_1891 - .L_1890)
	.align		4
.L_1890:
        /*2b24*/ 	.word	index@(_ZN2at6native27unrolled_elementwise_kernelINS0_13BinaryFunctorIN3c104HalfES4_S4_ZZZNS0_19minimum_kernel_cudaERNS_18TensorIteratorBaseEENKUlvE0_clEvENKUlvE1_clEvEUlS4_S4_E_EESt5arrayIPcLm3EELi4E23TrivialOffsetCalculatorILi2EjESE_ILi1EjENS0_6memory15LoadWithoutCastENSH_16StoreWithoutCastEEEviT_T0_T2_T3_T4_T5_)
        /*2b28*/ 	.word	0x00000000


	//----- nvinfo : EIATTR_MIN_STACK_SIZE
	.align		4
.L_1891:
        /*2b2c*/ 	.byte	0x04, 0x12
        /*2b2e*/ 	.short	(.L_1893 - .L_1892)
	.align		4
.L_1892:
        /*2b30*/ 	.word	index@(_ZN2at6native29vectorized_elementwise_kernelILi2ENS0_13BinaryFunctorIN3c104HalfES4_S4_ZZZNS0_19minimum_kernel_cudaERNS_18TensorIteratorBaseEENKUlvE0_clEvENKUlvE1_clEvEUlS4_S4_E_EESt5arrayIPcLm3EEEEviT0_T1_)
        /*2b34*/ 	.word	0x00000000


	//----- nvinfo : EIATTR_MIN_STACK_SIZE
	.align		4
.L_1893:
        /*2b38*/ 	.byte	0x04, 0x12
        /*2b3a*/ 	.short	(.L_1895 - .L_1894)
	.align		4
.L_1894:
        /*2b3c*/ 	.word	index@(_ZN2at6native29vectorized_elementwise_kernelILi4ENS0_13BinaryFunctorIN3c104HalfES4_S4_ZZZNS0_19minimum_kernel_cudaERNS_18TensorIteratorBaseEENKUlvE0_clEvENKUlvE1_clEvEUlS4_S4_E_EESt5arrayIPcLm3EEEEviT0_T1_)
        /*2b40*/ 	.word	0x00000000


	//----- nvinfo : EIATTR_MIN_STACK_SIZE
	.align		4
.L_1895:
        /*2b44*/ 	.byte	0x04, 0x12
        /*2b46*/ 	.short	(.L_1897 - .L_1896)
	.align		4
.L_1896:
        /*2b48*/ 	.word	index@(_ZN2at6native29vectorized_elementwise_kernelILi8ENS0_13BinaryFunctorIN3c104HalfES4_S4_ZZZNS0_19minimum_kernel_cudaERNS_18TensorIteratorBaseEENKUlvE0_clEvENKUlvE1_clEvEUlS4_S4_E_EESt5arrayIPcLm3EEEEviT0_T1_)
        /*2b4c*/ 	.word	0x00000000


	//----- nvinfo : EIATTR_MIN_STACK_SIZE
	.align		4
.L_1897:
        /*2b50*/ 	.byte	0x04, 0x12
        /*2b52*/ 	.short	(.L_1899 - .L_1898)
	.align		4
.L_1898:
        /*2b54*/ 	.word	index@(_ZN2at6native18elementwise_kernelILi128ELi4EZNS0_15gpu_kernel_implINS0_13AUnaryFunctorIfffZZZNS0_19minimum_kernel_cudaERNS_18TensorIteratorBaseEENKUlvE0_clEvENKUlvE0_clEvEUlffE_EEEEvS5_RKT_EUliE_EEviT1_)
        /*2b58*/ 	.word	0x00000000


	//----- nvinfo : EIATTR_MIN_STACK_SIZE
	.align		4
.L_1899:
        /*2b5c*/ 	.byte	0x04, 0x12
        /*2b5e*/ 	.short	(.L_1901 - .L_1900)
	.align		4
.L_1900:
        /*2b60*/ 	.word	index@(_ZN2at6native27unrolled_elementwise_kernelINS0_13AUnaryFunctorIfffZZZNS0_19minimum_kernel_cudaERNS_18TensorIteratorBaseEENKUlvE0_clEvENKUlvE0_clEvEUlffE_EESt5arrayIPcLm2EELi4E23TrivialOffsetCalculatorILi1EjESD_NS0_6memory12LoadWithCastILi1EEENSE_13StoreWithCastILi1EEEEEviT_T0_T2_T3_T4_T5_)
        /*2b64*/ 	.word	0x00000000


	//----- nvinfo : EIATTR_MIN_STACK_SIZE
	.align		4
.L_1901:
        /*2b68*/ 	.byte	0x04, 0x12
        /*2b6a*/ 	.short	(.L_1903 - .L_1902)
	.align		4
.L_1902:
        /*2b6c*/ 	.word	index@(_ZN2at6native18elementwise_kernelILi128ELi2EZNS0_22gpu_kernel_impl_nocastINS0_13AUnaryFunctorIfffZZZNS0_19minimum_kernel_cudaERNS_18TensorIteratorBaseEENKUlvE0_clEvENKUlvE0_clEvEUlffE_EEEEvS5_RKT_EUliE_EEviT1_)
        /*2b70*/ 	.word	0x00000000


	//----- nvinfo : EIATTR_MIN_STACK_SIZE
	.align		4
.L_1903:
        /*2b74*/ 	.byte	0x04, 0x12
        /*2b76*/ 	.short	(.L_1905 - .L_1904)
	.align		4
.L_1904:
        /*2b78*/ 	.word	index@(_ZN2at6native27unrolled_elementwise_kernelINS0_13AUnaryFunctorIfffZZZNS0_19minimum_kernel_cudaERNS_18TensorIteratorBaseEENKUlvE0_clEvENKUlvE0_clEvEUlffE_EESt5arrayIPcLm2EELi4E23TrivialOffsetCalculatorILi1EjESD_NS0_6memory15LoadWithoutCastENSE_16StoreWithoutCastEEEviT_T0_T2_T3_T4_T5_)
        /*2b7c*/ 	.word	0x00000000


	//----- nvinfo : EIATTR_MIN_STACK_SIZE
	.align		4
.L_1905:
        /*2b80*/ 	.byte	0x04, 0x12
        /*2b82*/ 	.short	(.L_1907 - .L_1906)
	.align		4
.L_1906:
        /*2b84*/ 	.word	index@(_ZN2at6native29vectorized_elementwise_kernelILi2ENS0_13AUnaryFunctorIfffZZZNS0_19minimum_kernel_cudaERNS_18TensorIteratorBaseEENKUlvE0_clEvENKUlvE0_clEvEUlffE_EESt5arrayIPcLm2EEEEviT0_T1_)
        /*2b88*/ 	.word	0x00000000


	//----- nvinfo : EIATTR_MIN_STACK_SIZE
	.align		4
.L_1907:
        /*2b8c*/ 	.byte	0x04, 0x12
        /*2b8e*/ 	.short	(.L_1909 - .L_1908)
	.align		4
.L_1908:
        /*2b90*/ 	.word	index@(_ZN2at6native29vectorized_elementwise_kernelILi4ENS0_13AUnaryFunctorIfffZZZNS0_19minimum_kernel_cudaERNS_18TensorIteratorBaseEENKUlvE0_clEvENKUlvE0_clEvEUlffE_EESt5arrayIPcLm2EEEEviT0_T1_)
        /*2b94*/ 	.word	0x00000000


	//----- nvinfo : EIATTR_MIN_STACK_SIZE
	.align		4
.L_1909:
        /*2b98*/ 	.byte	0x04, 0x12
        /*2b9a*/ 	.short	(.L_1911 - .L_1910)
	.align		4
.L_1910:
        /*2b9c*/ 	.word	index@(_ZN2at6native29vectorized_elementwise_kernelILi8ENS0_13AUnaryFunctorIfffZZZNS0_19minimum_kernel_cudaERNS_18TensorIteratorBaseEENKUlvE0_clEvENKUlvE0_clEvEUlffE_EESt5arrayIPcLm2EEEEviT0_T1_)
        /*2ba0*/ 	.word	0x00000000


	//----- nvinfo : EIATTR_MIN_STACK_SIZE
	.align		4
.L_1911:
        /*2ba4*/ 	.byte	0x04, 0x12
        /*2ba6*/ 	.short	(.L_1913 - .L_1912)
	.align		4
.L_1912:
        /*2ba8*/ 	.word	index@(_ZN2at6native18elementwise_kernelILi128ELi4EZNS0_15gpu_kernel_implINS0_13BinaryFunctorIfffZZZNS0_19minimum_kernel_cudaERNS_18TensorIteratorBaseEENKUlvE0_clEvENKUlvE0_clEvEUlffE_EEEEvS5_RKT_EUliE_EEviT1_)
        /*2bac*/ 	.word	0x00000000


	//----- nvinfo : EIATTR_MIN_STACK_SIZE
	.align		4
.L_1913:
        /*2bb0*/ 	.byte	0x04, 0x12
        /*2bb2*/ 	.short	(.L_1915 - .L_1914)
	.align		4
.L_1914:
        /*2bb4*/ 	.word	index@(_ZN2at6native27unrolled_elementwise_kernelINS0_13BinaryFunctorIfffZZZNS0_19minimum_kernel_cudaERNS_18TensorIteratorBaseEENKUlvE0_clEvENKUlvE0_clEvEUlffE_EESt5arrayIPcLm3EELi4E23TrivialOffsetCalculatorILi2EjESC_ILi1EjENS0_6memory12LoadWithCastILi2EEENSF_13StoreWithCastILi1EEEEEviT_T0_T2_T3_T4_T5_)
        /*2bb8*/ 	.word	0x00000000


	//----- nvinfo : EIATTR_MIN_STACK_SIZE
	.align		4
.L_1915:
        /*2bbc*/ 	.byte	0x04, 0x12
        /*2bbe*/ 	.short	(.L_1917 - .L_1916)
	.align		4
.L_1916:
        /*2bc0*/ 	.word	index@(_ZN2at6native18elementwise_kernelILi128ELi2EZNS0_22gpu_kernel_impl_nocastINS0_13BinaryFunctorIfffZZZNS0_19minimum_kernel_cudaERNS_18TensorIteratorBaseEENKUlvE0_clEvENKUlvE0_clEvEUlffE_EEEEvS5_RKT_EUliE_EEviT1_)
        /*2bc4*/ 	.word	0x00000000


	//----- nvinfo : EIATTR_MIN_STACK_SIZE
	.align		4
.L_1917:
        /*2bc8*/ 	.byte	0x04, 0x12
        /*2bca*/ 	.short	(.L_1919 - .L_1918)
	.align		4
.L_1918:
        /*2bcc*/ 	.word	index@(_ZN2at6native27unrolled_elementwise_kernelINS0_13BinaryFunctorIfffZZZNS0_19minimum_kernel_cudaERNS_18TensorIteratorBaseEENKUlvE0_clEvENKUlvE0_clEvEUlffE_EESt5arrayIPcLm3EELi4E23TrivialOffsetCalculatorILi2EjESC_ILi1EjENS0_6memory15LoadWithoutCastENSF_16StoreWithoutCastEEEviT_T0_T2_T3_T4_T5_)
        /*2bd0*/ 	.word	0x00000000


	//----- nvinfo : EIATTR_MIN_STACK_SIZE
	.align		4
.L_1919:
        /*2bd4*/ 	.byte	0x04, 0x12
        /*2bd6*/ 	.short	(.L_1921 - .L_1920)
	.align		4
.L_1920:
        /*2bd8*/ 	.word	index@(_ZN2at6native29vectorized_elementwise_kernelILi2ENS0_13BinaryFunctorIfffZZZNS0_19minimum_kernel_cudaERNS_18TensorIteratorBaseEENKUlvE0_clEvENKUlvE0_clEvEUlffE_EESt5arrayIPcLm3EEEEviT0_T1_)
        /*2bdc*/ 	.word	0x00000000


	//----- nvinfo : EIATTR_MIN_STACK_SIZE
	.align		4
.L_1921:
        /*2be0*/ 	.byte	0x04, 0x12
        /*2be2*/ 	.short	(.L_1923 - .L_1922)
	.align		4
.L_1922:
        /*2be4*/ 	.word	index@(_ZN2at6native29vectorized_elementwise_kernelILi4ENS0_13BinaryFunctorIfffZZZNS0_19minimum_kernel_cudaERNS_18TensorIteratorBaseEENKUlvE0_clEvENKUlvE0_clEvEUlffE_EESt5arrayIPcLm3EEEEviT0_T1_)
        /*2be8*/ 	.word	0x00000000


	//----- nvinfo : EIATTR_MIN_STACK_SIZE
	.align		4
.L_1923:
        /*2bec*/ 	.byte	0x04, 0x12
        /*2bee*/ 	.short	(.L_1925 - .L_1924)
	.align		4
.L_1924:
        /*2bf0*/ 	.word	index@(_ZN2at6native29vectorized_elementwise_kernelILi8ENS0_13BinaryFunctorIfffZZZNS0_19minimum_kernel_cudaERNS_18TensorIteratorBaseEENKUlvE0_clEvENKUlvE0_clEvEUlffE_EESt5arrayIPcLm3EEEEviT0_T1_)
        /*2bf4*/ 	.word	0x00000000


	//----- nvinfo : EIATTR_MIN_STACK_SIZE
	.align		4
.L_1925:
        /*2bf8*/ 	.byte	0x04, 0x12
        /*2bfa*/ 	.short	(.L_1927 - .L_1926)
	.align		4
.L_1926:
        /*2bfc*/ 	.word	index@(_ZN2at6native18elementwise_kernelILi128ELi4EZNS0_15gpu_kernel_implINS0_13AUnaryFunctorIdddZZZNS0_19minimum_kernel_cudaERNS_18TensorIteratorBaseEENKUlvE0_clEvENKUlvE_clEvEUlddE_EEEEvS5_RKT_EUliE_EEviT1_)
        /*2c00*/ 	.word	0x00000000


	//----- nvinfo : EIATTR_MIN_STACK_SIZE
	.align		4
.L_1927:
        /*2c04*/ 	.byte	0x04, 0x12
        /*2c06*/ 	.short	(.L_1929 - .L_1928)
	.align		4
.L_1928:
        /*2c08*/ 	.word	index@(_ZN2at6native27unrolled_elementwise_kernelINS0_13AUnaryFunctorIdddZZZNS0_19minimum_kernel_cudaERNS_18TensorIteratorBaseEENKUlvE0_clEvENKUlvE_clEvEUlddE_EESt5arrayIPcLm2EELi4E23TrivialOffsetCalculatorILi1EjESD_NS0_6memory12LoadWithCastILi1EEENSE_13StoreWithCastILi1EEEEEviT_T0_T2_T3_T4_T5_)
        /*2c0c*/ 	.word	0x00000000


	//----- nvinfo : EIATTR_MIN_STACK_SIZE
	.align		4
.L_1929:
        /*2c10*/ 	.byte	0x04, 0x12
        /*2c12*/ 	.short	(.L_1931 - .L_1930)
	.align		4
.L_1930:
        /*2c14*/ 	.word	index@(_ZN2at6native18elementwise_kernelILi128ELi2EZNS0_22gpu_kernel_impl_nocastINS0_13AUnaryFunctorIdddZZZNS0_19minimum_kernel_cudaERNS_18TensorIteratorBaseEENKUlvE0_clEvENKUlvE_clEvEUlddE_EEEEvS5_RKT_EUliE_EEviT1_)
        /*2c18*/ 	.word	0x00000000


	//----- nvinfo : EIATTR_MIN_STACK_SIZE
	.align		4
.L_1931:
        /*2c1c*/ 	.byte	0x04, 0x12
        /*2c1e*/ 	.short	(.L_1933 - .L_1932)
	.align		4
.L_1932:
        /*2c20*/ 	.word	index@(_ZN2at6native27unrolled_elementwise_kernelINS0_13AUnaryFunctorIdddZZZNS0_19minimum_kernel_cudaERNS_18TensorIteratorBaseEENKUlvE0_clEvENKUlvE_clEvEUlddE_EESt5arrayIPcLm2EELi4E23TrivialOffsetCalculatorILi1EjESD_NS0_6memory15LoadWithoutCastENSE_16StoreWithoutCastEEEviT_T0_T2_T3_T4_T5_)
        /*2c24*/ 	.word	0x00000000


	//----- nvinfo : EIATTR_MIN_STACK_SIZE
	.align		4
.L_1933:
        /*2c28*/ 	.byte	0x04, 0x12
        /*2c2a*/ 	.short	(.L_1935 - .L_1934)
	.align		4
.L_1934:
        /*2c2c*/ 	.word	index@(_ZN2at6native29vectorized_elementwise_kernelILi2ENS0_13AUnaryFunctorIdddZZZNS0_19minimum_kernel_cudaERNS_18TensorIteratorBaseEENKUlvE0_clEvENKUlvE_clEvEUlddE_EESt5arrayIPcLm2EEEEviT0_T1_)
        /*2c30*/ 	.word	0x00000000


	//----- nvinfo : EIATTR_MIN_STACK_SIZE
	.align		4
.L_1935:
        /*2c34*/ 	.byte	0x04, 0x12
        /*2c36*/ 	.short	(.L_1937 - .L_1936)
	.align		4
.L_1936:
        /*2c38*/ 	.word	index@(_ZN2at6native29vectorized_elementwise_kernelILi4ENS0_13AUnaryFunctorIdddZZZNS0_19minimum_kernel_cudaERNS_18TensorIteratorBaseEENKUlvE0_clEvENKUlvE_clEvEUlddE_EESt5arrayIPcLm2EEEEviT0_T1_)
        /*2c3c*/ 	.word	0x00000000


	//----- nvinfo : EIATTR_MIN_STACK_SIZE
	.align		4
.L_1937:
        /*2c40*/ 	.byte	0x04, 0x12
        /*2c42*/ 	.short	(.L_1939 - .L_1938)
	.align		4
.L_1938:
        /*2c44*/ 	.word	index@(_ZN2at6native29vectorized_elementwise_kernelILi8ENS0_13AUnaryFunctorIdddZZZNS0_19minimum_kernel_cudaERNS_18TensorIteratorBaseEENKUlvE0_clEvENKUlvE_clEvEUlddE_EESt5arrayIPcLm2EEEEviT0_T1_)
        /*2c48*/ 	.word	0x00000000


	//----- nvinfo : EIATTR_MIN_STACK_SIZE
	.align		4
.L_1939:
        /*2c4c*/ 	.byte	0x04, 0x12
        /*2c4e*/ 	.short	(.L_1941 - .L_1940)
	.align		4
.L_1940:
        /*2c50*/ 	.word	index@(_ZN2at6native18elementwise_kernelILi128ELi4EZNS0_15gpu_kernel_implINS0_13BinaryFunctorIdddZZZNS0_19minimum_kernel_cudaERNS_18TensorIteratorBaseEENKUlvE0_clEvENKUlvE_clEvEUlddE_EEEEvS5_RKT_EUliE_EEviT1_)
        /*2c54*/ 	.word	0x00000000


	//----- nvinfo : EIATTR_MIN_STACK_SIZE
	.align		4
.L_1941:
        /*2c58*/ 	.byte	0x04, 0x12
        /*2c5a*/ 	.short	(.L_1943 - .L_1942)
	.align		4
.L_1942:
        /*2c5c*/ 	.word	index@(_ZN2at6native27unrolled_elementwise_kernelINS0_13BinaryFunctorIdddZZZNS0_19minimum_kernel_cudaERNS_18TensorIteratorBaseEENKUlvE0_clEvENKUlvE_clEvEUlddE_EESt5arrayIPcLm3EELi4E23TrivialOffsetCalculatorILi2EjESC_ILi1EjENS0_6memory12LoadWithCastILi2EEENSF_13StoreWithCastILi1EEEEEviT_T0_T2_T3_T4_T5_)
        /*2c60*/ 	.word	0x00000000


	//----- nvinfo : EIATTR_MIN_STACK_SIZE
	.align		4
.L_1943:
        /*2c64*/ 	.byte	0x04, 0x12
        /*2c66*/ 	.short	(.L_1945 - .L_1944)
	.align		4
.L_1944:
        /*2c68*/ 	.word	index@(_ZN2at6native18elementwise_kernelILi128ELi2EZNS0_22gpu_kernel_impl_nocastINS0_13BinaryFunctorIdddZZZNS0_19minimum_kernel_cudaERNS_18TensorIteratorBaseEENKUlvE0_clEvENKUlvE_clEvEUlddE_EEEEvS5_RKT_EUliE_EEviT1_)
        /*2c6c*/ 	.word	0x00000000


	//----- nvinfo : EIATTR_MIN_STACK_SIZE
	.align		4
.L_1945:
        /*2c70*/ 	.byte	0x04, 0x12
        /*2c72*/ 	.short	(.L_1947 - .L_1946)
	.align		4
.L_1946:
        /*2c74*/ 	.word	index@(_ZN2at6native27unrolled_elementwise_kernelINS0_13BinaryFunctorIdddZZZNS0_19minimum_kernel_cudaERNS_18TensorIteratorBaseEENKUlvE0_clEvENKUlvE_clEvEUlddE_EESt5arrayIPcLm3EELi4E23TrivialOffsetCalculatorILi2EjESC_ILi1EjENS0_6memory15LoadWithoutCastENSF_16StoreWithoutCastEEEviT_T0_T2_T3_T4_T5_)
        /*2c78*/ 	.word	0x00000000


	//----- nvinfo : EIATTR_MIN_STACK_SIZE
	.align		4
.L_1947:
        /*2c7c*/ 	.byte	0x04, 0x12
        /*2c7e*/ 	.short	(.L_1949 - .L_1948)
	.align		4
.L_1948:
        /*2c80*/ 	.word	index@(_ZN2at6native29vectorized_elementwise_kernelILi2ENS0_13BinaryFunctorIdddZZZNS0_19minimum_kernel_cudaERNS_18TensorIteratorBaseEENKUlvE0_clEvENKUlvE_clEvEUlddE_EESt5arrayIPcLm3EEEEviT0_T1_)
        /*2c84*/ 	.word	0x00000000


	//----- nvinfo : EIATTR_MIN_STACK_SIZE
	.align		4
.L_1949:
        /*2c88*/ 	.byte	0x04, 0x12
        /*2c8a*/ 	.short	(.L_1951 - .L_1950)
	.align		4
.L_1950:
        /*2c8c*/ 	.word	index@(_ZN2at6native29vectorized_elementwise_kernelILi4ENS0_13BinaryFunctorIdddZZZNS0_19minimum_kernel_cudaERNS_18TensorIteratorBaseEENKUlvE0_clEvENKUlvE_clEvEUlddE_EESt5arrayIPcLm3EEEEviT0_T1_)
        /*2c90*/ 	.word	0x00000000


	//----- nvinfo : EIATTR_MIN_STACK_SIZE
	.align		4
.L_1951:
        /*2c94*/ 	.byte	0x04, 0x12
        /*2c96*/ 	.short	(.L_1953 - .L_1952)
	.align		4
.L_1952:
        /*2c98*/ 	.word	index@(_ZN2at6native29vectorized_elementwise_kernelILi8ENS0_13BinaryFunctorIdddZZZNS0_19minimum_kernel_cudaERNS_18TensorIteratorBaseEENKUlvE0_clEvENKUlvE_clEvEUlddE_EESt5arrayIPcLm3EEEEviT0_T1_)
        /*2c9c*/ 	.word	0x00000000


	//----- nvinfo : EIATTR_MIN_STACK_SIZE
	.align		4
.L_1953:
        /*2ca0*/ 	.byte	0x04, 0x12
        /*2ca2*/ 	.short	(.L_1955 - .L_1954)
	.align		4
.L_1954:
        /*2ca4*/ 	.word	index@(_ZN2at6native18elementwise_kernelILi128ELi4EZNS0_15gpu_kernel_implINS0_13AUnaryFunctorIsssZZZNS0_19minimum_kernel_cudaERNS_18TensorIteratorBaseEENKUlvE_clEvENKUlvE3_clEvEUlssE_EEEEvS5_RKT_EUliE_EEviT1_)
        /*2ca8*/ 	.word	0x00000000


	//----- nvinfo : EIATTR_MIN_STACK_SIZE
	.align		4
.L_1955:
        /*2cac*/ 	.byte	0x04, 0x12
        /*2cae*/ 	.short	(.L_1957 - .L_1956)
	.align		4
.L_1956:
        /*2cb0*/ 	.word	index@(_ZN2at6native27unrolled_elementwise_kernelINS0_13AUnaryFunctorIsssZZZNS0_19minimum_kernel_cudaERNS_18TensorIteratorBaseEENKUlvE_clEvENKUlvE3_clEvEUlssE_EESt5arrayIPcLm2EELi4E23TrivialOffsetCalculatorILi1EjESD_NS0_6memory12LoadWithCastILi1EEENSE_13StoreWithCastILi1EEEEEviT_T0_T2_T3_T4_T5_)
        /*2cb4*/ 	.word	0x00000000


	//----- nvinfo : EIATTR_MIN_STACK_SIZE
	.align		4
.L_1957:
        /*2cb8*/ 	.byte	0x04, 0x12
        /*2cba*/ 	.short	(.L_1959 - .L_1958)
	.align		4
.L_1958:
        /*2cbc*/ 	.word	index@(_ZN2at6native18elementwise_kernelILi128ELi4EZNS0_22gpu_kernel_impl_nocastINS0_13AUnaryFunctorIsssZZZNS0_19minimum_kernel_cudaERNS_18TensorIteratorBaseEENKUlvE_clEvENKUlvE3_clEvEUlssE_EEEEvS5_RKT_EUliE_EEviT1_)
        /*2cc0*/ 	.word	0x00000000


	//----- nvinfo : EIATTR_MIN_STACK_SIZE
	.align		4
.L_1959:
        /*2cc4*/ 	.byte	0x04, 0x12
        /*2cc6*/ 	.short	(.L_1961 - .L_1960)
	.align		4
.L_1960:
        /*2cc8*/ 	.word	index@(_ZN2at6native27unrolled_elementwise_kernelINS0_13AUnaryFunctorIsssZZZNS0_19minimum_kernel_cudaERNS_18TensorIteratorBaseEENKUlvE_clEvENKUlvE3_clEvEUlssE_EESt5arrayIPcLm2EELi4E23TrivialOffsetCalculatorILi1EjESD_NS0_6memory15LoadWithoutCastENSE_16StoreWithoutCastEEEviT_T0_T2_T3_T4_T5_)
        /*2ccc*/ 	.word	0x00000000


	//----- nvinfo : EIATTR_MIN_STACK_SIZE
	.align		4
.L_1961:
        /*2cd0*/ 	.byte	0x04, 0x12
        /*2cd2*/ 	.short	(.L_1963 - .L_1962)
	.align		4
.L_1962:
        /*2cd4*/ 	.word	index@(_ZN2at6native29vectorized_elementwise_kernelILi2ENS0_13AUnaryFunctorIsssZZZNS0_19minimum_kernel_cudaERNS_18TensorIteratorBaseEENKUlvE_clEvENKUlvE3_clEvEUlssE_EESt5arrayIPcLm2EEEEviT0_T1_)
        /*2cd8*/ 	.word	0x00000000


	//----- nvinfo : EIATTR_MIN_STACK_SIZE
	.align		4
.L_1963:
        /*2cdc*/ 	.byte	0x04, 0x12
        /*2cde*/ 	.short	(.L_1965 - .L_1964)
	.align		4
.L_1964:
        /*2ce0*/ 	.word	index@(_ZN2at6native29vectorized_elementwise_kernelILi4ENS0_13AUnaryFunctorIsssZZZNS0_19minimum_kernel_cudaERNS_18TensorIteratorBaseEENKUlvE_clEvENKUlvE3_clEvEUlssE_EESt5arrayIPcLm2EEEEviT0_T1_)
        /*2ce4*/ 	.word	0x00000000


	//----- nvinfo : EIATTR_MIN_STACK_SIZE
	.align		4
.L_1965:
        /*2ce8*/ 	.byte	0x04, 0x12
        /*2cea*/ 	.short	(.L_1967 - .L_1966)
	.align		4
.L_1966:
        /*2cec*/ 	.word	index@(_ZN2at6native29vectorized_elementwise_kernelILi8ENS0_13AUnaryFunctorIsssZZZNS0_19minimum_kernel_cudaERNS_18TensorIteratorBaseEENKUlvE_clEvENKUlvE3_clEvEUlssE_EESt5arrayIPcLm2EEEEviT0_T1_)
        /*2cf0*/ 	.word	0x00000000


	//----- nvinfo : EIATTR_MIN_STACK_SIZE
	.align		4
.L_1967:
        /*2cf4*/ 	.byte	0x04, 0x12
        /*2cf6*/ 	.short	(.L_1969 - .L_1968)
	.align		4
.L_1968:
        /*2cf8*/ 	.word	index@(_ZN2at6native18elementwise_kernelILi128ELi4EZNS0_15gpu_kernel_implINS0_13BinaryFunctorIsssZZZNS0_19minimum_kernel_cudaERNS_18TensorIteratorBaseEENKUlvE_clEvENKUlvE3_clEvEUlssE_EEEEvS5_RKT_EUliE_EEviT1_)
        /*2cfc*/ 	.word	0x00000000


	//----- nvinfo : EIATTR_MIN_STACK_SIZE
	.align		4
.L_1969:
        /*2d00*/ 	.byte	0x04, 0x12
        /*2d02*/ 	.short	(.L_1971 - .L_1970)
	.align		4
.L_1970:
        /*2d04*/ 	.word	index@(_ZN2at6native27unrolled_elementwise_kernelINS0_13BinaryFunctorIsssZZZNS0_19minimum_kernel_cudaERNS_18TensorIteratorBaseEENKUlvE_clEvENKUlvE3_clEvEUlssE_EESt5arrayIPcLm3EELi4E23TrivialOffsetCalculatorILi2EjESC_ILi1EjENS0_6memory12LoadWithCastILi2EEENSF_13StoreWithCastILi1EEEEEviT_T0_T2_T3_T4_T5_)
        /*2d08*/ 	.word	0x00000000


	//----- nvinfo : EIATTR_MIN_STACK_SIZE
	.align		4
.L_1971:
        /*2d0c*/ 	.byte	0x04, 0x12
        /*2d0e*/ 	.short	(.L_1973 - .L_1972)
	.align		4
.L_1972:
        /*2d10*/ 	.word	index@(_ZN2at6native18elementwise_kernelILi128ELi4EZNS0_22gpu_kernel_impl_nocastINS0_13BinaryFunctorIsssZZZNS0_19minimum_kernel_cudaERNS_18TensorIteratorBaseEENKUlvE_clEvENKUlvE3_clEvEUlssE_EEEEvS5_RKT_EUliE_EEviT1_)
        /*2d14*/ 	.word	0x00000000


	//----- nvinfo : EIATTR_MIN_STACK_SIZE
	.align		4
.L_1973:
        /*2d18*/ 	.byte	0x04, 0x12
        /*2d1a*/ 	.short	(.L_1975 - .L_1974)
	.align		4
.L_1974:
        /*2d1c*/ 	.word	index@(_ZN2at6native27unrolled_elementwise_kernelINS0_13BinaryFunctorIsssZZZNS0_19minimum_kernel_cudaERNS_18TensorIteratorBaseEENKUlvE_clEvENKUlvE3_clEvEUlssE_EESt5arrayIPcLm3EELi4E23TrivialOffsetCalculatorILi2EjESC_ILi1EjENS0_6memory15LoadWithoutCastENSF_16StoreWithoutCastEEEviT_T0_T2_T3_T4_T5_)
        /*2d20*/ 	.word	0x00000000


	//----- nvinfo : EIATTR_MIN_STACK_SIZE
	.align		4
.L_1975:
        /*2d24*/ 	.byte	0x04, 0x12
        /*2d26*/ 	.short	(.L_1977 - .L_1976)
	.align		4
.L_1976:
        /*2d28*/ 	.word	index@(_ZN2at6native29vectorized_elementwise_kernelILi2ENS0_13BinaryFunctorIsssZZZNS0_19minimum_kernel_cudaERNS_18TensorIteratorBaseEENKUlvE_clEvENKUlvE3_clEvEUlssE_EESt5arrayIPcLm3EEEEviT0_T1_)
        /*2d2c*/ 	.word	0x00000000


	//----- nvinfo : EIATTR_MIN_STACK_SIZE
	.align		4
.L_1977:
        /*2d30*/ 	.byte	0x04, 0x12
        /*2d32*/ 	.short	(.L_1979 - .L_1978)
	.align		4
.L_1978:
        /*2d34*/ 	.word	index@(_ZN2at6native29vectorized_elementwise_kernelILi4ENS0_13BinaryFunctorIsssZZZNS0_19minimum_kernel_cudaERNS_18TensorIteratorBaseEENKUlvE_clEvENKUlvE3_clEvEUlssE_EESt5arrayIPcLm3EEEEviT0_T1_)
        /*2d38*/ 	.word	0x00000000


	//----- nvinfo : EIATTR_MIN_STACK_SIZE
	.align		4
.L_1979:
        /*2d3c*/ 	.byte	0x04, 0x12
        /*2d3e*/ 	.short	(.L_1981 - .L_1980)
	.align		4
.L_1980:
        /*2d40*/ 	.word	index@(_ZN2at6native29vectorized_elementwise_kernelILi8ENS0_13BinaryFunctorIsssZZZNS0_19minimum_kernel_cudaERNS_18TensorIteratorBaseEENKUlvE_clEvENKUlvE3_clEvEUlssE_EESt5arrayIPcLm3EEEEviT0_T1_)
        /*2d44*/ 	.word	0x00000000


	//----- nvinfo : EIATTR_MIN_STACK_SIZE
	.align		4
.L_1981:
        /*2d48*/ 	.byte	0x04, 0x12
        /*2d4a*/ 	.short	(.L_1983 - .L_1982)
	.align		4
.L_1982:
        /*2d4c*/ 	.word	index@(_ZN2at6native18elementwise_kernelILi128ELi4EZNS0_15gpu_kernel_implINS0_13AUnaryFunctorIlllZZZNS0_19minimum_kernel_cudaERNS_18TensorIteratorBaseEENKUlvE_clEvENKUlvE2_clEvEUlllE_EEEEvS5_RKT_EUliE_EEviT1_)
        /*2d50*/ 	.word	0x00000000


	//----- nvinfo : EIATTR_MIN_STACK_SIZE
	.align		4
.L_1983:
        /*2d54*/ 	.byte	0x04, 0x12
        /*2d56*/ 	.short	(.L_1985 - .L_1984)
	.align		4
.L_1984:
        /*2d58*/ 	.word	index@(_ZN2at6native27unrolled_elementwise_kernelINS0_13AUnaryFunctorIlllZZZNS0_19minimum_kernel_cudaERNS_18TensorIteratorBaseEENKUlvE_clEvENKUlvE2_clEvEUlllE_EESt5arrayIPcLm2EELi4E23TrivialOffsetCalculatorILi1EjESD_NS0_6memory12LoadWithCastILi1EEENSE_13StoreWithCastILi1EEEEEviT_T0_T2_T3_T4_T5_)
        /*2d5c*/ 	.word	0x00000000


	//----- nvinfo : EIATTR_MIN_STACK_SIZE
	.align		4
.L_1985:
        /*2d60*/ 	.byte	0x04, 0x12
        /*2d62*/ 	.short	(.L_1987 - .L_1986)
	.align		4
.L_1986:
        /*2d64*/ 	.word	index@(_ZN2at6native18elementwise_kernelILi128ELi2EZNS0_22gpu_kernel_impl_nocastINS0_13AUnaryFunctorIlllZZZNS0_19minimum_kernel_cudaERNS_18TensorIteratorBaseEENKUlvE_clEvENKUlvE2_clEvEUlllE_EEEEvS5_RKT_EUliE_EEviT1_)
        /*2d68*/ 	.word	0x00000000


	//----- nvinfo : EIATTR_MIN_STACK_SIZE
	.align		4
.L_1987:
        /*2d6c*/ 	.byte	0x04, 0x12
        /*2d6e*/ 	.short	(.L_1989 - .L_1988)
	.align		4
.L_1988:
        /*2d70*/ 	.word	index@(_ZN2at6native27unrolled_elementwise_kernelINS0_13AUnaryFunctorIlllZZZNS0_19minimum_kernel_cudaERNS_18TensorIteratorBaseEENKUlvE_clEvENKUlvE2_clEvEUlllE_EESt5arrayIPcLm2EELi4E23TrivialOffsetCalculatorILi1EjESD_NS0_6memory15LoadWithoutCastENSE_16StoreWithoutCastEEEviT_T0_T2_T3_T4_T5_)
        /*2d74*/ 	.word	0x00000000


	//----- nvinfo : EIATTR_MIN_STACK_SIZE
	.align		4
.L_1989:
        /*2d78*/ 	.byte	0x04, 0x12
        /*2d7a*/ 	.short	(.L_1991 - .L_1990)
	.align		4
.L_1990:
        /*2d7c*/ 	.word	index@(_ZN2at6native29vectorized_elementwise_kernelILi2ENS0_13AUnaryFunctorIlllZZZNS0_19minimum_kernel_cudaERNS_18TensorIteratorBaseEENKUlvE_clEvENKUlvE2_clEvEUlllE_EESt5arrayIPcLm2EEEEviT0_T1_)
        /*2d80*/ 	.word	0x00000000


	//----- nvinfo : EIATTR_MIN_STACK_SIZE
	.align		4
.L_1991:
        /*2d84*/ 	.byte	0x04, 0x12
        /*2d86*/ 	.short	(.L_1993 - .L_1992)
	.align		4
.L_1992:
        /*2d88*/ 	.word	index@(_ZN2at6native29vectorized_elementwise_kernelILi4ENS0_13AUnaryFunctorIlllZZZNS0_19minimum_kernel_cudaERNS_18TensorIteratorBaseEENKUlvE_clEvENKUlvE2_clEvEUlllE_EESt5arrayIPcLm2EEEEviT0_T1_)
        /*2d8c*/ 	.word	0x00000000


	//----- nvinfo : EIATTR_MIN_STACK_SIZE
	.align		4
.L_1993:
        /*2d90*/ 	.byte	0x04, 0x12
        /*2d92*/ 	.short	(.L_1995 - .L_1994)
	.align		4
.L_1994:
        /*2d94*/ 	.word	index@(_ZN2at6native29vectorized_elementwise_kernelILi8ENS0_13AUnaryFunctorIlllZZZNS0_19minimum_kernel_cudaERNS_18TensorIteratorBaseEENKUlvE_clEvENKUlvE2_clEvEUlllE_EESt5arrayIPcLm2EEEEviT0_T1_)
        /*2d98*/ 	.word	0x00000000


	//----- nvinfo : EIATTR_MIN_STACK_SIZE
	.align		4
.L_1995:
        /*2d9c*/ 	.byte	0x04, 0x12
        /*2d9e*/ 	.short	(.L_1997 - .L_1996)
	.align		4
.L_1996:
        /*2da0*/ 	.word	index@(_ZN2at6native18elementwise_kernelILi128ELi4EZNS0_15gpu_kernel_implINS0_13BinaryFunctorIlllZZZNS0_19minimum_kernel_cudaERNS_18TensorIteratorBaseEENKUlvE_clEvENKUlvE2_clEvEUlllE_EEEEvS5_RKT_EUliE_EEviT1_)
        /*2da4*/ 	.word	0x00000000


	//----- nvinfo : EIATTR_MIN_STACK_SIZE
	.align		4
.L_1997:
        /*2da8*/ 	.byte	0x04, 0x12
        /*2daa*/ 	.short	(.L_1999 - .L_1998)
	.align		4
.L_1998:
        /*2dac*/ 	.word	index@(_ZN2at6native27unrolled_elementwise_kernelINS0_13BinaryFunctorIlllZZZNS0_19minimum_kernel_cudaERNS_18TensorIteratorBaseEENKUlvE_clEvENKUlvE2_clEvEUlllE_EESt5arrayIPcLm3EELi4E23TrivialOffsetCalculatorILi2EjESC_ILi1EjENS0_6memory12LoadWithCastILi2EEENSF_13StoreWithCastILi1EEEEEviT_T0_T2_T3_T4_T5_)
        /*2db0*/ 	.word	0x00000000


	//----- nvinfo : EIATTR_MIN_STACK_SIZE
	.align		4
.L_1999:
        /*2db4*/ 	.byte	0x04, 0x12
        /*2db6*/ 	.short	(.L_2001 - .L_2000)
	.align		4
.L_2000:
        /*2db8*/ 	.word	index@(_ZN2at6native18elementwise_kernelILi128ELi2EZNS0_22gpu_kernel_impl_nocastINS0_13BinaryFunctorIlllZZZNS0_19minimum_kernel_cudaERNS_18TensorIteratorBaseEENKUlvE_clEvENKUlvE2_clEvEUlllE_EEEEvS5_RKT_EUliE_EEviT1_)
        /*2dbc*/ 	.word	0x00000000


	//----- nvinfo : EIATTR_MIN_STACK_SIZE
	.align		4
.L_2001:
        /*2dc0*/ 	.byte	0x04, 0x12
        /*2dc2*/ 	.short	(.L_2003 - .L_2002)
	.align		4
.L_2002:
        /*2dc4*/ 	.word	index@(_ZN2at6native27unrolled_elementwise_kernelINS0_13BinaryFunctorIlllZZZNS0_19minimum_kernel_cudaERNS_18TensorIteratorBaseEENKUlvE_clEvENKUlvE2_clEvEUlllE_EESt5arrayIPcLm3EELi4E23TrivialOffsetCalculatorILi2EjESC_ILi1EjENS0_6memory15LoadWithoutCastENSF_16StoreWithoutCastEEEviT_T0_T2_T3_T4_T5_)
        /*2dc8*/ 	.word	0x00000000


	//----- nvinfo : EIATTR_MIN_STACK_SIZE
	.align		4
.L_2003:
        /*2dcc*/ 	.byte	0x04, 0x12
        /*2dce*/ 	.short	(.L_2005 - .L_2004)
	.align		4
.L_2004:
        /*2dd0*/ 	.word	index@(_ZN2at6native29vectorized_elementwise_kernelILi2ENS0_13BinaryFunctorIlllZZZNS0_19minimum_kernel_cudaERNS_18TensorIteratorBaseEENKUlvE_clEvENKUlvE2_clEvEUlllE_EESt5arrayIPcLm3EEEEviT0_T1_)
        /*2dd4*/ 	.word	0x00000000


	//----- nvinfo : EIATTR_MIN_STACK_SIZE
	.align		4
.L_2005:
        /*2dd8*/ 	.byte	0x04, 0x12
        /*2dda*/ 	.short	(.L_2007 - .L_2006)
	.align		4
.L_2006:
        /*2ddc*/ 	.word	index@(_ZN2at6native29vectorized_elementwise_kernelILi4ENS0_13BinaryFunctorIlllZZZNS0_19minimum_kernel_cudaERNS_18TensorIteratorBaseEENKUlvE_clEvENKUlvE2_clEvEUlllE_EESt5arrayIPcLm3EEEEviT0_T1_)
        /*2de0*/ 	.word	0x00000000


	//----- nvinfo : EIATTR_MIN_STACK_SIZE
	.align		4
.L_2007:
        /*2de4*/ 	.byte	0x04, 0x12
        /*2de6*/ 	.short	(.L_2009 - .L_2008)
	.align		4
.L_2008:
        /*2de8*/ 	.word	index@(_ZN2at6native29vectorized_elementwise_kernelILi8ENS0_13BinaryFunctorIlllZZZNS0_19minimum_kernel_cudaERNS_18TensorIteratorBaseEENKUlvE_clEvENKUlvE2_clEvEUlllE_EESt5arrayIPcLm3EEEEviT0_T1_)
        /*2dec*/ 	.word	0x00000000


	//----- nvinfo : EIATTR_MIN_STACK_SIZE
	.align		4
.L_2009:
        /*2df0*/ 	.byte	0x04, 0x12
        /*2df2*/ 	.short	(.L_2011 - .L_2010)
	.align		4
.L_2010:
        /*2df4*/ 	.word	index@(_ZN2at6native18elementwise_kernelILi128ELi4EZNS0_15gpu_kernel_implINS0_13AUnaryFunctorIiiiZZZNS0_19minimum_kernel_cudaERNS_18TensorIteratorBaseEENKUlvE_clEvENKUlvE1_clEvEUliiE_EEEEvS5_RKT_EUliE_EEviT1_)
        /*2df8*/ 	.word	0x00000000


	//----- nvinfo : EIATTR_MIN_STACK_SIZE
	.align		4
.L_2011:
        /*2dfc*/ 	.byte	0x04, 0x12
        /*2dfe*/ 	.short	(.L_2013 - .L_2012)
	.align		4
.L_2012:
        /*2e00*/ 	.word	index@(_ZN2at6native27unrolled_elementwise_kernelINS0_13AUnaryFunctorIiiiZZZNS0_19minimum_kernel_cudaERNS_18TensorIteratorBaseEENKUlvE_clEvENKUlvE1_clEvEUliiE_EESt5arrayIPcLm2EELi4E23TrivialOffsetCalculatorILi1EjESD_NS0_6memory12LoadWithCastILi1EEENSE_13StoreWithCastILi1EEEEEviT_T0_T2_T3_T4_T5_)
        /*2e04*/ 	.word	0x00000000


	//----- nvinfo : EIATTR_MIN_STACK_SIZE
	.align		4
.L_2013:
        /*2e08*/ 	.byte	0x04, 0x12
        /*2e0a*/ 	.short	(.L_2015 - .L_2014)
	.align		4
.L_2014:
        /*2e0c*/ 	.word	index@(_ZN2at6native18elementwise_kernelILi128ELi2EZNS0_22gpu_kernel_impl_nocastINS0_13AUnaryFunctorIiiiZZZNS0_19minimum_kernel_cudaERNS_18TensorIteratorBaseEENKUlvE_clEvENKUlvE1_clEvEUliiE_EEEEvS5_RKT_EUliE_EEviT1_)
        /*2e10*/ 	.word	0x00000000


	//----- nvinfo : EIATTR_MIN_STACK_SIZE
	.align		4
.L_2015:
        /*2e14*/ 	.byte	0x04, 0x12
        /*2e16*/ 	.short	(.L_2017 - .L_2016)
	.align		4
.L_2016:
        /*2e18*/ 	.word	index@(_ZN2at6native27unrolled_elementwise_kernelINS0_13AUnaryFunctorIiiiZZZNS0_19minimum_kernel_cudaERNS_18TensorIteratorBaseEENKUlvE_clEvENKUlvE1_clEvEUliiE_EESt5arrayIPcLm2EELi4E23TrivialOffsetCalculatorILi1EjESD_NS0_6memory15LoadWithoutCastENSE_16StoreWithoutCastEEEviT_T0_T2_T3_T4_T5_)
        /*2e1c*/ 	.word	0x00000000


	//----- nvinfo : EIATTR_MIN_STACK_SIZE
	.align		4
.L_2017:
        /*2e20*/ 	.byte	0x04, 0x12
        /*2e22*/ 	.short	(.L_2019 - .L_2018)
	.align		4
.L_2018:
        /*2e24*/ 	.word	index@(_ZN2at6native29vectorized_elementwise_kernelILi2ENS0_13AUnaryFunctorIiiiZZZNS0_19minimum_kernel_cudaERNS_18TensorIteratorBaseEENKUlvE_clEvENKUlvE1_clEvEUliiE_EESt5arrayIPcLm2EEEEviT0_T1_)
        /*2e28*/ 	.word	0x00000000


	//----- nvinfo : EIATTR_MIN_STACK_SIZE
	.align		4
.L_2019:
        /*2e2c*/ 	.byte	0x04, 0x12
        /*2e2e*/ 	.short	(.L_2021 - .L_2020)
	.align		4
.L_2020:
        /*2e30*/ 	.word	index@(_ZN2at6native29vectorized_elementwise_kernelILi4ENS0_13AUnaryFunctorIiiiZZZNS0_19minimum_kernel_cudaERNS_18TensorIteratorBaseEENKUlvE_clEvENKUlvE1_clEvEUliiE_EESt5arrayIPcLm2EEEEviT0_T1_)
        /*2e34*/ 	.word	0x00000000


	//----- nvinfo : EIATTR_MIN_STACK_SIZE
	.align		4
.L_2021:
        /*2e38*/ 	.byte	0x04, 0x12
        /*2e3a*/ 	.short	(.L_2023 - .L_2022)
	.align		4
.L_2022:
        /*2e3c*/ 	.word	index@(_ZN2at6native29vectorized_elementwise_kernelILi8ENS0_13AUnaryFunctorIiiiZZZNS0_19minimum_kernel_cudaERNS_18TensorIteratorBaseEENKUlvE_clEvENKUlvE1_clEvEUliiE_EESt5arrayIPcLm2EEEEviT0_T1_)
        /*2e40*/ 	.word	0x00000000


	//----- nvinfo : EIATTR_MIN_STACK_SIZE
	.align		4
.L_2023:
        /*2e44*/ 	.byte	0x04, 0x12
        /*2e46*/ 	.short	(.L_2025 - .L_2024)
	.align		4
.L_2024:
        /*2e48*/ 	.word	index@(_ZN2at6native18elementwise_kernelILi128ELi4EZNS0_15gpu_kernel_implINS0_13BinaryFunctorIiiiZZZNS0_19minimum_kernel_cudaERNS_18TensorIteratorBaseEENKUlvE_clEvENKUlvE1_clEvEUliiE_EEEEvS5_RKT_EUliE_EEviT1_)
        /*2e4c*/ 	.word	0x00000000


	//----- nvinfo : EIATTR_MIN_STACK_SIZE
	.align		4
.L_2025:
        /*2e50*/ 	.byte	0x04, 0x12
        /*2e52*/ 	.short	(.L_2027 - .L_2026)
	.align		4
.L_2026:
        /*2e54*/ 	.word	index@(_ZN2at6native27unrolled_elementwise_kernelINS0_13BinaryFunctorIiiiZZZNS0_19minimum_kernel_cudaERNS_18TensorIteratorBaseEENKUlvE_clEvENKUlvE1_clEvEUliiE_EESt5arrayIPcLm3EELi4E23TrivialOffsetCalculatorILi2EjESC_ILi1EjENS0_6memory12LoadWithCastILi2EEENSF_13StoreWithCastILi1EEEEEviT_T0_T2_T3_T4_T5_)
        /*2e58*/ 	.word	0x00000000


	//----- nvinfo : EIATTR_MIN_STACK_SIZE
	.align		4
.L_2027:
        /*2e5c*/ 	.byte	0x04, 0x12
        /*2e5e*/ 	.short	(.L_2029 - .L_2028)
	.align		4
.L_2028:
        /*2e60*/ 	.word	index@(_ZN2at6native18elementwise_kernelILi128ELi2EZNS0_22gpu_kernel_impl_nocastINS0_13BinaryFunctorIiiiZZZNS0_19minimum_kernel_cudaERNS_18TensorIteratorBaseEENKUlvE_clEvENKUlvE1_clEvEUliiE_EEEEvS5_RKT_EUliE_EEviT1_)
        /*2e64*/ 	.word	0x00000000


	//----- nvinfo : EIATTR_MIN_STACK_SIZE
	.align		4
.L_2029:
        /*2e68*/ 	.byte	0x04, 0x12
        /*2e6a*/ 	.short	(.L_2031 - .L_2030)
	.align		4
.L_2030:
        /*2e6c*/ 	.word	index@(_ZN2at6native27unrolled_elementwise_kernelINS0_13BinaryFunctorIiiiZZZNS0_19minimum_kernel_cudaERNS_18TensorIteratorBaseEENKUlvE_clEvENKUlvE1_clEvEUliiE_EESt5arrayIPcLm3EELi4E23TrivialOffsetCalculatorILi2EjESC_ILi1EjENS0_6memory15LoadWithoutCastENSF_16StoreWithoutCastEEEviT_T0_T2_T3_T4_T5_)
        /*2e70*/ 	.word	0x00000000


	//----- nvinfo : EIATTR_MIN_STACK_SIZE
	.align		4
.L_2031:
        /*2e74*/ 	.byte	0x04, 0x12
        /*2e76*/ 	.short	(.L_2033 - .L_2032)
	.align		4
.L_2032:
        /*2e78*/ 	.word	index@(_ZN2at6native29vectorized_elementwise_kernelILi2ENS0_13BinaryFunctorIiiiZZZNS0_19minimum_kernel_cudaERNS_18TensorIteratorBaseEENKUlvE_clEvENKUlvE1_clEvEUliiE_EESt5arrayIPcLm3EEEEviT0_T1_)
        /*2e7c*/ 	.word	0x00000000


	//----- nvinfo : EIATTR_MIN_STACK_SIZE
	.align		4
.L_2033:
        /*2e80*/ 	.byte	0x04, 0x12
        /*2e82*/ 	.short	(.L_2035 - .L_2034)
	.align		4
.L_2034:
        /*2e84*/ 	.word	index@(_ZN2at6native29vectorized_elementwise_kernelILi4ENS0_13BinaryFunctorIiiiZZZNS0_19minimum_kernel_cudaERNS_18TensorIteratorBaseEENKUlvE_clEvENKUlvE1_clEvEUliiE_EESt5arrayIPcLm3EEEEviT0_T1_)
        /*2e88*/ 	.word	0x00000000


	//----- nvinfo : EIATTR_MIN_STACK_SIZE
	.align		4
.L_2035:
        /*2e8c*/ 	.byte	0x04, 0x12
        /*2e8e*/ 	.short	(.L_2037 - .L_2036)
	.align		4
.L_2036:
        /*2e90*/ 	.word	index@(_ZN2at6native29vectorized_elementwise_kernelILi8ENS0_13BinaryFunctorIiiiZZZNS0_19minimum_kernel_cudaERNS_18TensorIteratorBaseEENKUlvE_clEvENKUlvE1_clEvEUliiE_EESt5arrayIPcLm3EEEEviT0_T1_)
        /*2e94*/ 	.word	0x00000000


	//----- nvinfo : EIATTR_MIN_STACK_SIZE
	.align		4
.L_2037:
        /*2e98*/ 	.byte	0x04, 0x12
        /*2e9a*/ 	.short	(.L_2039 - .L_2038)
	.align		4
.L_2038:
        /*2e9c*/ 	.word	index@(_ZN2at6native18elementwise_kernelILi128ELi4EZNS0_15gpu_kernel_implINS0_13AUnaryFunctorIaaaZZZNS0_19minimum_kernel_cudaERNS_18TensorIteratorBaseEENKUlvE_clEvENKUlvE0_clEvEUlaaE_EEEEvS5_RKT_EUliE_EEviT1_)
        /*2ea0*/ 	.word	0x00000000


	//----- nvinfo : EIATTR_MIN_STACK_SIZE
	.align		4
.L_2039:
        /*2ea4*/ 	.byte	0x04, 0x12
        /*2ea6*/ 	.short	(.L_2041 - .L_2040)
	.align		4
.L_2040:
        /*2ea8*/ 	.word	index@(_ZN2at6native27unrolled_elementwise_kernelINS0_13AUnaryFunctorIaaaZZZNS0_19minimum_kernel_cudaERNS_18TensorIteratorBaseEENKUlvE_clEvENKUlvE0_clEvEUlaaE_EESt5arrayIPcLm2EELi4E23TrivialOffsetCalculatorILi1EjESD_NS0_6memory12LoadWithCastILi1EEENSE_13StoreWithCastILi1EEEEEviT_T0_T2_T3_T4_T5_)
        /*2eac*/ 	.word	0x00000000


	//----- nvinfo : EIATTR_MIN_STACK_SIZE
	.align		4
.L_2041:
        /*2eb0*/ 	.byte	0x04, 0x12
        /*2eb2*/ 	.short	(.L_2043 - .L_2042)
	.align		4
.L_2042:
        /*2eb4*/ 	.word	index@(_ZN2at6native18elementwise_kernelILi128ELi4EZNS0_22gpu_kernel_impl_nocastINS0_13AUnaryFunctorIaaaZZZNS0_19minimum_kernel_cudaERNS_18TensorIteratorBaseEENKUlvE_clEvENKUlvE0_clEvEUlaaE_EEEEvS5_RKT_EUliE_EEviT1_)
        /*2eb8*/ 	.word	0x00000000


	//----- nvinfo : EIATTR_MIN_STACK_SIZE
	.align		4
.L_2043:
        /*2ebc*/ 	.byte	0x04, 0x12
        /*2ebe*/ 	.short	(.L_2045 - .L_2044)
	.align		4
.L_2044:
        /*2ec0*/ 	.word	index@(_ZN2at6native27unrolled_elementwise_kernelINS0_13AUnaryFunctorIaaaZZZNS0_19minimum_kernel_cudaERNS_18TensorIteratorBaseEENKUlvE_clEvENKUlvE0_clEvEUlaaE_EESt5arrayIPcLm2EELi4E23TrivialOffsetCalculatorILi1EjESD_NS0_6memory15LoadWithoutCastENSE_16StoreWithoutCastEEEviT_T0_T2_T3_T4_T5_)
        /*2ec4*/ 	.word	0x00000000


	//----- nvinfo : EIATTR_MIN_STACK_SIZE
	.align		4
.L_2045:
        /*2ec8*/ 	.byte	0x04, 0x12
        /*2eca*/ 	.short	(.L_2047 - .L_2046)
	.align		4
.L_2046:
        /*2ecc*/ 	.word	index@(_ZN2at6native29vectorized_elementwise_kernelILi2ENS0_13AUnaryFunctorIaaaZZZNS0_19minimum_kernel_cudaERNS_18TensorIteratorBaseEENKUlvE_clEvENKUlvE0_clEvEUlaaE_EESt5arrayIPcLm2EEEEviT0_T1_)
        /*2ed0*/ 	.word	0x00000000


	//----- nvinfo : EIATTR_MIN_STACK_SIZE
	.align		4
.L_2047:
        /*2ed4*/ 	.byte	0x04, 0x12
        /*2ed6*/ 	.short	(.L_2049 - .L_2048)
	.align		4
.L_2048:
        /*2ed8*/ 	.word	index@(_ZN2at6native29vectorized_elementwise_kernelILi4ENS0_13AUnaryFunctorIaaaZZZNS0_19minimum_kernel_cudaERNS_18TensorIteratorBaseEENKUlvE_clEvENKUlvE0_clEvEUlaaE_EESt5arrayIPcLm2EEEEviT0_T1_)
        /*2edc*/ 	.word	0x00000000


	//----- nvinfo : EIATTR_MIN_STACK_SIZE
	.align		4
.L_2049:
        /*2ee0*/ 	.byte	0x04, 0x12
        /*2ee2*/ 	.short	(.L_2051 - .L_2050)
	.align		4
.L_2050:
        /*2ee4*/ 	.word	index@(_ZN2at6native29vectorized_elementwise_kernelILi8ENS0_13AUnaryFunctorIaaaZZZNS0_19minimum_kernel_cudaERNS_18TensorIteratorBaseEENKUlvE_clEvENKUlvE0_clEvEUlaaE_EESt5arrayIPcLm2EEEEviT0_T1_)
        /*2ee8*/ 	.word	0x00000000


	//----- nvinfo : EIATTR_MIN_STACK_SIZE
	.align		4
.L_2051:
        /*2eec*/ 	.byte	0x04, 0x12
        /*2eee*/ 	.short	(.L_2053 - .L_2052)
	.align		4
.L_2052:
        /*2ef0*/ 	.word	index@(_ZN2at6native18elementwise_kernelILi128ELi4EZNS0_15gpu_kernel_implINS0_13BinaryFunctorIaaaZZZNS0_19minimum_kernel_cudaERNS_18TensorIteratorBaseEENKUlvE_clEvENKUlvE0_clEvEUlaaE_EEEEvS5_RKT_EUliE_EEviT1_)
        /*2ef4*/ 	.word	0x00000000


	//----- nvinfo : EIATTR_MIN_STACK_SIZE
	.align		4
.L_2053:
        /*2ef8*/ 	.byte	0x04, 0x12
        /*2efa*/ 	.short	(.L_2055 - .L_2054)
	.align		4
.L_2054:
        /*2efc*/ 	.word	index@(_ZN2at6native27unrolled_elementwise_kernelINS0_13BinaryFunctorIaaaZZZNS0_19minimum_kernel_cudaERNS_18TensorIteratorBaseEENKUlvE_clEvENKUlvE0_clEvEUlaaE_EESt5arrayIPcLm3EELi4E23TrivialOffsetCalculatorILi2EjESC_ILi1EjENS0_6memory12LoadWithCastILi2EEENSF_13StoreWithCastILi1EEEEEviT_T0_T2_T3_T4_T5_)
        /*2f00*/ 	.word	0x00000000


	//----- nvinfo : EIATTR_MIN_STACK_SIZE
	.align		4
.L_2055:
        /*2f04*/ 	.byte	0x04, 0x12
        /*2f06*/ 	.short	(.L_2057 - .L_2056)
	.align		4
.L_2056:
        /*2f08*/ 	.word	index@(_ZN2at6native18elementwise_kernelILi128ELi4EZNS0_22gpu_kernel_impl_nocastINS0_13BinaryFunctorIaaaZZZNS0_19minimum_kernel_cudaERNS_18TensorIteratorBaseEENKUlvE_clEvENKUlvE0_clEvEUlaaE_EEEEvS5_RKT_EUliE_EEviT1_)
        /*2f0c*/ 	.word	0x00000000


	//----- nvinfo : EIATTR_MIN_STACK_SIZE
	.align		4
.L_2057:
        /*2f10*/ 	.byte	0x04, 0x12
        /*2f12*/ 	.short	(.L_2059 - .L_2058)
	.align		4
.L_2058:
        /*2f14*/ 	.word	index@(_ZN2at6native27unrolled_elementwise_kernelINS0_13BinaryFunctorIaaaZZZNS0_19minimum_kernel_cudaERNS_18TensorIteratorBaseEENKUlvE_clEvENKUlvE0_clEvEUlaaE_EESt5arrayIPcLm3EELi4E23TrivialOffsetCalculatorILi2EjESC_ILi1EjENS0_6memory15LoadWithoutCastENSF_16StoreWithoutCastEEEviT_T0_T2_T3_T4_T5_)
        /*2f18*/ 	.word	0x00000000


	//----- nvinfo : EIATTR_MIN_STACK_SIZE
	.align		4
.L_2059:
        /*2f1c*/ 	.byte	0x04, 0x12
        /*2f1e*/ 	.short	(.L_2061 - .L_2060)
	.align		4
.L_2060:
        /*2f20*/ 	.word	index@(_ZN2at6native29vectorized_elementwise_kernelILi2ENS0_13BinaryFunctorIaaaZZZNS0_19minimum_kernel_cudaERNS_18TensorIteratorBaseEENKUlvE_clEvENKUlvE0_clEvEUlaaE_EESt5arrayIPcLm3EEEEviT0_T1_)
        /*2f24*/ 	.word	0x00000000


	//----- nvinfo : EIATTR_MIN_STACK_SIZE
	.align		4
.L_2061:
        /*2f28*/ 	.byte	0x04, 0x12
        /*2f2a*/ 	.short	(.L_2063 - .L_2062)
	.align		4
.L_2062:
        /*2f2c*/ 	.word	index@(_ZN2at6native29vectorized_elementwise_kernelILi4ENS0_13BinaryFunctorIaaaZZZNS0_19minimum_kernel_cudaERNS_18TensorIteratorBaseEENKUlvE_clEvENKUlvE0_clEvEUlaaE_EESt5arrayIPcLm3EEEEviT0_T1_)
        /*2f30*/ 	.word	0x00000000


	//----- nvinfo : EIATTR_MIN_STACK_SIZE
	.align		4
.L_2063:
        /*2f34*/ 	.byte	0x04, 0x12
        /*2f36*/ 	.short	(.L_2065 - .L_2064)
	.align		4
.L_2064:
        /*2f38*/ 	.word	index@(_ZN2at6native29vectorized_elementwise_kernelILi8ENS0_13BinaryFunctorIaaaZZZNS0_19minimum_kernel_cudaERNS_18TensorIteratorBaseEENKUlvE_clEvENKUlvE0_clEvEUlaaE_EESt5arrayIPcLm3EEEEviT0_T1_)
        /*2f3c*/ 	.word	0x00000000


	//----- nvinfo : EIATTR_MIN_STACK_SIZE
	.align		4
.L_2065:
        /*2f40*/ 	.byte	0x04, 0x12
        /*2f42*/ 	.short	(.L_2067 - .L_2066)
	.align		4
.L_2066:
        /*2f44*/ 	.word	index@(_ZN2at6native18elementwise_kernelILi128ELi4EZNS0_15gpu_kernel_implINS0_13AUnaryFunctorIhhhZZZNS0_19minimum_kernel_cudaERNS_18TensorIteratorBaseEENKUlvE_clEvENKUlvE_clEvEUlhhE_EEEEvS5_RKT_EUliE_EEviT1_)
        /*2f48*/ 	.word	0x00000000


	//----- nvinfo : EIATTR_MIN_STACK_SIZE
	.align		4
.L_2067:
        /*2f4c*/ 	.byte	0x04, 0x12
        /*2f4e*/ 	.short	(.L_2069 - .L_2068)
	.align		4
.L_2068:
        /*2f50*/ 	.word	index@(_ZN2at6native27unrolled_elementwise_kernelINS0_13AUnaryFunctorIhhhZZZNS0_19minimum_kernel_cudaERNS_18TensorIteratorBaseEENKUlvE_clEvENKUlvE_clEvEUlhhE_EESt5arrayIPcLm2EELi4E23TrivialOffsetCalculatorILi1EjESD_NS0_6memory12LoadWithCastILi1EEENSE_13StoreWithCastILi1EEEEEviT_T0_T2_T3_T4_T5_)
        /*2f54*/ 	.word	0x00000000


	//----- nvinfo : EIATTR_MIN_STACK_SIZE
	.align		4
.L_2069:
        /*2f58*/ 	.byte	0x04, 0x12
        /*2f5a*/ 	.short	(.L_2071 - .L_2070)
	.align		4
.L_2070:
        /*2f5c*/ 	.word	index@(_ZN2at6native18elementwise_kernelILi128ELi4EZNS0_22gpu_kernel_impl_nocastINS0_13AUnaryFunctorIhhhZZZNS0_19minimum_kernel_cudaERNS_18TensorIteratorBaseEENKUlvE_clEvENKUlvE_clEvEUlhhE_EEEEvS5_RKT_EUliE_EEviT1_)
        /*2f60*/ 	.word	0x00000000


	//----- nvinfo : EIATTR_MIN_STACK_SIZE
	.align		4
.L_2071:
        /*2f64*/ 	.byte	0x04, 0x12
        /*2f66*/ 	.short	(.L_2073 - .L_2072)
	.align		4
.L_2072:
        /*2f68*/ 	.word	index@(_ZN2at6native27unrolled_elementwise_kernelINS0_13AUnaryFunctorIhhhZZZNS0_19minimum_kernel_cudaERNS_18TensorIteratorBaseEENKUlvE_clEvENKUlvE_clEvEUlhhE_EESt5arrayIPcLm2EELi4E23TrivialOffsetCalculatorILi1EjESD_NS0_6memory15LoadWithoutCastENSE_16StoreWithoutCastEEEviT_T0_T2_T3_T4_T5_)
        /*2f6c*/ 	.word	0x00000000


	//----- nvinfo : EIATTR_MIN_STACK_SIZE
	.align		4
.L_2073:
        /*2f70*/ 	.byte	0x04, 0x12
        /*2f72*/ 	.short	(.L_2075 - .L_2074)
	.align		4
.L_2074:
        /*2f74*/ 	.word	index@(_ZN2at6native29vectorized_elementwise_kernelILi2ENS0_13AUnaryFunctorIhhhZZZNS0_19minimum_kernel_cudaERNS_18TensorIteratorBaseEENKUlvE_clEvENKUlvE_clEvEUlhhE_EESt5arrayIPcLm2EEEEviT0_T1_)
        /*2f78*/ 	.word	0x00000000


	//----- nvinfo : EIATTR_MIN_STACK_SIZE
	.align		4
.L_2075:
        /*2f7c*/ 	.byte	0x04, 0x12
        /*2f7e*/ 	.short	(.L_2077 - .L_2076)
	.align		4
.L_2076:
        /*2f80*/ 	.word	index@(_ZN2at6native29vectorized_elementwise_kernelILi4ENS0_13AUnaryFunctorIhhhZZZNS0_19minimum_kernel_cudaERNS_18TensorIteratorBaseEENKUlvE_clEvENKUlvE_clEvEUlhhE_EESt5arrayIPcLm2EEEEviT0_T1_)
        /*2f84*/ 	.word	0x00000000


	//----- nvinfo : EIATTR_MIN_STACK_SIZE
	.align		4
.L_2077:
        /*2f88*/ 	.byte	0x04, 0x12
        /*2f8a*/ 	.short	(.L_2079 - .L_2078)
	.align		4
.L_2078:
        /*2f8c*/ 	.word	index@(_ZN2at6native29vectorized_elementwise_kernelILi8ENS0_13AUnaryFunctorIhhhZZZNS0_19minimum_kernel_cudaERNS_18TensorIteratorBaseEENKUlvE_clEvENKUlvE_clEvEUlhhE_EESt5arrayIPcLm2EEEEviT0_T1_)
        /*2f90*/ 	.word	0x00000000


	//----- nvinfo : EIATTR_MIN_STACK_SIZE
	.align		4
.L_2079:
        /*2f94*/ 	.byte	0x04, 0x12
        /*2f96*/ 	.short	(.L_2081 - .L_2080)
	.align		4
.L_2080:
        /*2f98*/ 	.word	index@(_ZN2at6native18elementwise_kernelILi128ELi4EZNS0_15gpu_kernel_implINS0_13BinaryFunctorIhhhZZZNS0_19minimum_kernel_cudaERNS_18TensorIteratorBaseEENKUlvE_clEvENKUlvE_clEvEUlhhE_EEEEvS5_RKT_EUliE_EEviT1_)
        /*2f9c*/ 	.word	0x00000000


	//----- nvinfo : EIATTR_MIN_STACK_SIZE
	.align		4
.L_2081:
        /*2fa0*/ 	.byte	0x04, 0x12
        /*2fa2*/ 	.short	(.L_2083 - .L_2082)
	.align		4
.L_2082:
        /*2fa4*/ 	.word	index@(_ZN2at6native27unrolled_elementwise_kernelINS0_13BinaryFunctorIhhhZZZNS0_19minimum_kernel_cudaERNS_18TensorIteratorBaseEENKUlvE_clEvENKUlvE_clEvEUlhhE_EESt5arrayIPcLm3EELi4E23TrivialOffsetCalculatorILi2EjESC_ILi1EjENS0_6memory12LoadWithCastILi2EEENSF_13StoreWithCastILi1EEEEEviT_T0_T2_T3_T4_T5_)
        /*2fa8*/ 	.word	0x00000000


	//----- nvinfo : EIATTR_MIN_STACK_SIZE
	.align		4
.L_2083:
        /*2fac*/ 	.byte	0x04, 0x12
        /*2fae*/ 	.short	(.L_2085 - .L_2084)
	.align		4
.L_2084:
        /*2fb0*/ 	.word	index@(_ZN2at6native18elementwise_kernelILi128ELi4EZNS0_22gpu_kernel_impl_nocastINS0_13BinaryFunctorIhhhZZZNS0_19minimum_kernel_cudaERNS_18TensorIteratorBaseEENKUlvE_clEvENKUlvE_clEvEUlhhE_EEEEvS5_RKT_EUliE_EEviT1_)
        /*2fb4*/ 	.word	0x00000000


	//----- nvinfo : EIATTR_MIN_STACK_SIZE
	.align		4
.L_2085:
        /*2fb8*/ 	.byte	0x04, 0x12
        /*2fba*/ 	.short	(.L_2087 - .L_2086)
	.align		4
.L_2086:
        /*2fbc*/ 	.word	index@(_ZN2at6native27unrolled_elementwise_kernelINS0_13BinaryFunctorIhhhZZZNS0_19minimum_kernel_cudaERNS_18TensorIteratorBaseEENKUlvE_clEvENKUlvE_clEvEUlhhE_EESt5arrayIPcLm3EELi4E23TrivialOffsetCalculatorILi2EjESC_ILi1EjENS0_6memory15LoadWithoutCastENSF_16StoreWithoutCastEEEviT_T0_T2_T3_T4_T5_)
        /*2fc0*/ 	.word	0x00000000


	//----- nvinfo : EIATTR_MIN_STACK_SIZE
	.align		4
.L_2087:
        /*2fc4*/ 	.byte	0x04, 0x12
        /*2fc6*/ 	.short	(.L_2089 - .L_2088)
	.align		4
.L_2088:
        /*2fc8*/ 	.word	index@(_ZN2at6native29vectorized_elementwise_kernelILi2ENS0_13BinaryFunctorIhhhZZZNS0_19minimum_kernel_cudaERNS_18TensorIteratorBaseEENKUlvE_clEvENKUlvE_clEvEUlhhE_EESt5arrayIPcLm3EEEEviT0_T1_)
        /*2fcc*/ 	.word	0x00000000


	//----- nvinfo : EIATTR_MIN_STACK_SIZE
	.align		4
.L_2089:
        /*2fd0*/ 	.byte	0x04, 0x12
        /*2fd2*/ 	.short	(.L_2091 - .L_2090)
	.align		4
.L_2090:
        /*2fd4*/ 	.word	index@(_ZN2at6native29vectorized_elementwise_kernelILi4ENS0_13BinaryFunctorIhhhZZZNS0_19minimum_kernel_cudaERNS_18TensorIteratorBaseEENKUlvE_clEvENKUlvE_clEvEUlhhE_EESt5arrayIPcLm3EEEEviT0_T1_)
        /*2fd8*/ 	.word	0x00000000


	//----- nvinfo : EIATTR_MIN_STACK_SIZE
	.align		4
.L_2091:
        /*2fdc*/ 	.byte	0x04, 0x12
        /*2fde*/ 	.short	(.L_2093 - .L_2092)
	.align		4
.L_2092:
        /*2fe0*/ 	.word	index@(_ZN2at6native29vectorized_elementwise_kernelILi8ENS0_13BinaryFunctorIhhhZZZNS0_19minimum_kernel_cudaERNS_18TensorIteratorBaseEENKUlvE_clEvENKUlvE_clEvEUlhhE_EESt5arrayIPcLm3EEEEviT0_T1_)
        /*2fe4*/ 	.word	0x00000000


	//----- nvinfo : EIATTR_MIN_STACK_SIZE
	.align		4
.L_2093:
        /*2fe8*/ 	.byte	0x04, 0x12
        /*2fea*/ 	.short	(.L_2095 - .L_2094)
	.align		4
.L_2094:
        /*2fec*/ 	.word	index@(_ZN2at6native18elementwise_kernelILi128ELi4EZNS0_15gpu_kernel_implINS0_13AUnaryFunctorIbbbZNS0_19minimum_kernel_cudaERNS_18TensorIteratorBaseEEUlbbE_EEEEvS5_RKT_EUliE_EEviT1_)
        /*2ff0*/ 	.word	0x00000000


	//----- nvinfo : EIATTR_MIN_STACK_SIZE
	.align		4
.L_2095:
        /*2ff4*/ 	.byte	0x04, 0x12
        /*2ff6*/ 	.short	(.L_2097 - .L_2096)
	.align		4
.L_2096:
        /*2ff8*/ 	.word	index@(_ZN2at6native27unrolled_elementwise_kernelINS0_13AUnaryFunctorIbbbZNS0_19minimum_kernel_cudaERNS_18TensorIteratorBaseEEUlbbE_EESt5arrayIPcLm2EELi4E23TrivialOffsetCalculatorILi1EjESB_NS0_6memory12LoadWithCastILi1EEENSC_13StoreWithCastILi1EEEEEviT_T0_T2_T3_T4_T5_)
        /*2ffc*/ 	.word	0x00000000


	//----- nvinfo : EIATTR_MIN_STACK_SIZE
	.align		4
.L_2097:
        /*3000*/ 	.byte	0x04, 0x12
        /*3002*/ 	.short	(.L_2099 - .L_2098)
	.align		4
.L_2098:
        /*3004*/ 	.word	index@(_ZN2at6native18elementwise_kernelILi128ELi4EZNS0_22gpu_kernel_impl_nocastINS0_13AUnaryFunctorIbbbZNS0_19minimum_kernel_cudaERNS_18TensorIteratorBaseEEUlbbE_EEEEvS5_RKT_EUliE_EEviT1_)
        /*3008*/ 	.word	0x00000000


	//----- nvinfo : EIATTR_MIN_STACK_SIZE
	.align		4
.L_2099:
        /*300c*/ 	.byte	0x04, 0x12
        /*300e*/ 	.short	(.L_2101 - .L_2100)
	.align		4
.L_2100:
        /*3010*/ 	.word	index@(_ZN2at6native27unrolled_elementwise_kernelINS0_13AUnaryFunctorIbbbZNS0_19minimum_kernel_cudaERNS_18TensorIteratorBaseEEUlbbE_EESt5arrayIPcLm2EELi4E23TrivialOffsetCalculatorILi1EjESB_NS0_6memory15LoadWithoutCastENSC_16StoreWithoutCastEEEviT_T0_T2_T3_T4_T5_)
        /*3014*/ 	.word	0x00000000


	//----- nvinfo : EIATTR_MIN_STACK_SIZE
	.align		4
.L_2101:
        /*3018*/ 	.byte	0x04, 0x12
        /*301a*/ 	.short	(.L_2103 - .L_2102)
	.align		4
.L_2102:
        /*301c*/ 	.word	index@(_ZN2at6native29vectorized_elementwise_kernelILi2ENS0_13AUnaryFunctorIbbbZNS0_19minimum_kernel_cudaERNS_18TensorIteratorBaseEEUlbbE_EESt5arrayIPcLm2EEEEviT0_T1_)
        /*3020*/ 	.word	0x00000000


	//----- nvinfo : EIATTR_MIN_STACK_SIZE
	.align		4
.L_2103:
        /*3024*/ 	.byte	0x04, 0x12
        /*3026*/ 	.short	(.L_2105 - .L_2104)
	.align		4
.L_2104:
        /*3028*/ 	.word	index@(_ZN2at6native29vectorized_elementwise_kernelILi4ENS0_13AUnaryFunctorIbbbZNS0_19minimum_kernel_cudaERNS_18TensorIteratorBaseEEUlbbE_EESt5arrayIPcLm2EEEEviT0_T1_)
        /*302c*/ 	.word	0x00000000


	//----- nvinfo : EIATTR_MIN_STACK_SIZE
	.align		4
.L_2105:
        /*3030*/ 	.byte	0x04, 0x12
        /*3032*/ 	.short	(.L_2107 - .L_2106)
	.align		4
.L_2106:
        /*3034*/ 	.word	index@(_ZN2at6native29vectorized_elementwise_kernelILi8ENS0_13AUnaryFunctorIbbbZNS0_19minimum_kernel_cudaERNS_18TensorIteratorBaseEEUlbbE_EESt5arrayIPcLm2EEEEviT0_T1_)
        /*3038*/ 	.word	0x00000000


	//----- nvinfo : EIATTR_MIN_STACK_SIZE
	.align		4
.L_2107:
        /*303c*/ 	.byte	0x04, 0x12
        /*303e*/ 	.short	(.L_2109 - .L_2108)
	.align		4
.L_2108:
        /*3040*/ 	.word	index@(_ZN2at6native18elementwise_kernelILi128ELi4EZNS0_15gpu_kernel_implINS0_13BinaryFunctorIbbbZNS0_19minimum_kernel_cudaERNS_18TensorIteratorBaseEEUlbbE_EEEEvS5_RKT_EUliE_EEviT1_)
        /*3044*/ 	.word	0x00000000


	//----- nvinfo : EIATTR_MIN_STACK_SIZE
	.align		4
.L_2109:
        /*3048*/ 	.byte	0x04, 0x12
        /*304a*/ 	.short	(.L_2111 - .L_2110)
	.align		4
.L_2110:
        /*304c*/ 	.word	index@(_ZN2at6native27unrolled_elementwise_kernelINS0_13BinaryFunctorIbbbZNS0_19minimum_kernel_cudaERNS_18TensorIteratorBaseEEUlbbE_EESt5arrayIPcLm3EELi4E23TrivialOffsetCalculatorILi2EjESA_ILi1EjENS0_6memory12LoadWithCastILi2EEENSD_13StoreWithCastILi1EEEEEviT_T0_T2_T3_T4_T5_)
        /*3050*/ 	.word	0x00000000


	//----- nvinfo : EIATTR_MIN_STACK_SIZE
	.align		4
.L_2111:
        /*3054*/ 	.byte	0x04, 0x12
        /*3056*/ 	.short	(.L_2113 - .L_2112)
	.align		4
.L_2112:
        /*3058*/ 	.word	index@(_ZN2at6native18elementwise_kernelILi128ELi4EZNS0_22gpu_kernel_impl_nocastINS0_13BinaryFunctorIbbbZNS0_19minimum_kernel_cudaERNS_18TensorIteratorBaseEEUlbbE_EEEEvS5_RKT_EUliE_EEviT1_)
        /*305c*/ 	.word	0x00000000


	//----- nvinfo : EIATTR_MIN_STACK_SIZE
	.align		4
.L_2113:
        /*3060*/ 	.byte	0x04, 0x12
        /*3062*/ 	.short	(.L_2115 - .L_2114)
	.align		4
.L_2114:
        /*3064*/ 	.word	index@(_ZN2at6native27unrolled_elementwise_kernelINS0_13BinaryFunctorIbbbZNS0_19minimum_kernel_cudaERNS_18TensorIteratorBaseEEUlbbE_EESt5arrayIPcLm3EELi4E23TrivialOffsetCalculatorILi2EjESA_ILi1EjENS0_6memory15LoadWithoutCastENSD_16StoreWithoutCastEEEviT_T0_T2_T3_T4_T5_)
        /*3068*/ 	.word	0x00000000


	//----- nvinfo : EIATTR_MIN_STACK_SIZE
	.align		4
.L_2115:
        /*306c*/ 	.byte	0x04, 0x12
        /*306e*/ 	.short	(.L_2117 - .L_2116)
	.align		4
.L_2116:
        /*3070*/ 	.word	index@(_ZN2at6native29vectorized_elementwise_kernelILi2ENS0_13BinaryFunctorIbbbZNS0_19minimum_kernel_cudaERNS_18TensorIteratorBaseEEUlbbE_EESt5arrayIPcLm3EEEEviT0_T1_)
        /*3074*/ 	.word	0x00000000


	//----- nvinfo : EIATTR_MIN_STACK_SIZE
	.align		4
.L_2117:
        /*3078*/ 	.byte	0x04, 0x12
        /*307a*/ 	.short	(.L_2119 - .L_2118)
	.align		4
.L_2118:
        /*307c*/ 	.word	index@(_ZN2at6native29vectorized_elementwise_kernelILi4ENS0_13BinaryFunctorIbbbZNS0_19minimum_kernel_cudaERNS_18TensorIteratorBaseEEUlbbE_EESt5arrayIPcLm3EEEEviT0_T1_)
        /*3080*/ 	.word	0x00000000


	//----- nvinfo : EIATTR_MIN_STACK_SIZE
	.align		4
.L_2119:
        /*3084*/ 	.byte	0x04, 0x12
        /*3086*/ 	.short	(.L_2121 - .L_2120)
	.align		4
.L_2120:
        /*3088*/ 	.word	index@(_ZN2at6native29vectorized_elementwise_kernelILi8ENS0_13BinaryFunctorIbbbZNS0_19minimum_kernel_cudaERNS_18TensorIteratorBaseEEUlbbE_EESt5arrayIPcLm3EEEEviT0_T1_)
        /*308c*/ 	.word	0x00000000


	//----- nvinfo : EIATTR_MIN_STACK_SIZE
	.align		4
.L_2121:
        /*3090*/ 	.byte	0x04, 0x12
        /*3092*/ 	.short	(.L_2123 - .L_2122)
	.align		4
.L_2122:
        /*3094*/ 	.word	index@(_ZN2at6native18elementwise_kernelILi128ELi4EZNS0_15gpu_kernel_implINS0_13AUnaryFunctorIN3c108BFloat16ES5_S5_ZZZNS0_19maximum_kernel_cudaERNS_18TensorIteratorBaseEENKUlvE0_clEvENKUlvE2_clEvEUlS5_S5_E_EEEEvS7_RKT_EUliE_EEviT1_)
        /*3098*/ 	.word	0x00000000


	//----- nvinfo : EIATTR_MIN_STACK_SIZE
	.align		4
.L_2123:
        /*309c*/ 	.byte	0x04, 0x12
        /*309e*/ 	.short	(.L_2125 - .L_2124)
	.align		4
.L_2124:
        /*30a0*/ 	.word	index@(_ZN2at6native27unrolled_elementwise_kernelINS0_13AUnaryFunctorIN3c108BFloat16ES4_S4_ZZZNS0_19maximum_kernel_cudaERNS_18TensorIteratorBaseEENKUlvE0_clEvENKUlvE2_clEvEUlS4_S4_E_EESt5arrayIPcLm2EELi4E23TrivialOffsetCalculatorILi1EjESF_NS0_6memory12LoadWithCastILi1EEENSG_13StoreWithCastILi1EEEEEviT_T0_T2_T3_T4_T5_)
        /*30a4*/ 	.word	0x00000000


	//----- nvinfo : EIATTR_MIN_STACK_SIZE
	.align		4
.L_2125:
        /*30a8*/ 	.byte	0x04, 0x12
        /*30aa*/ 	.short	(.L_2127 - .L_2126)
	.align		4
.L_2126:
        /*30ac*/ 	.word	index@(_ZN2at6native18elementwise_kernelILi128ELi4EZNS0_22gpu_kernel_impl_nocastINS0_13AUnaryFunctorIN3c108BFloat16ES5_S5_ZZZNS0_19maximum_kernel_cudaERNS_18TensorIteratorBaseEENKUlvE0_clEvENKUlvE2_clEvEUlS5_S5_E_EEEEvS7_RKT_EUliE_EEviT1_)
        /*30b0*/ 	.word	0x00000000


	//----- nvinfo : EIATTR_MIN_STACK_SIZE
	.align		4
.L_2127:
        /*30b4*/ 	.byte	0x04, 0x12
        /*30b6*/ 	.short	(.L_2129 - .L_2128)
	.align		4
.L_2128:
        /*30b8*/ 	.word	index@(_ZN2at6native27unrolled_elementwise_kernelINS0_13AUnaryFunctorIN3c108BFloat16ES4_S4_ZZZNS0_19maximum_kernel_cudaERNS_18TensorIteratorBaseEENKUlvE0_clEvENKUlvE2_clEvEUlS4_S4_E_EESt5arrayIPcLm2EELi4E23TrivialOffsetCalculatorILi1EjESF_NS0_6memory15LoadWithoutCastENSG_16StoreWithoutCastEEEviT_T0_T2_T3_T4_T5_)
        /*30bc*/ 	.word	0x00000000


	//----- nvinfo : EIATTR_MIN_STACK_SIZE
	.align		4
.L_2129:
        /*30c0*/ 	.byte	0x04, 0x12
        /*30c2*/ 	.short	(.L_2131 - .L_2130)
	.align		4
.L_2130:
        /*30c4*/ 	.word	index@(_ZN2at6native29vectorized_elementwise_kernelILi2ENS0_13AUnaryFunctorIN3c108BFloat16ES4_S4_ZZZNS0_19maximum_kernel_cudaERNS_18TensorIteratorBaseEENKUlvE0_clEvENKUlvE2_clEvEUlS4_S4_E_EESt5arrayIPcLm2EEEEviT0_T1_)
        /*30c8*/ 	.word	0x00000000


	//----- nvinfo : EIATTR_MIN_STACK_SIZE
	.align		4
.L_2131:
        /*30cc*/ 	.byte	0x04, 0x12
        /*30ce*/ 	.short	(.L_2133 - .L_2132)
	.align		4
.L_2132:
        /*30d0*/ 	.word	index@(_ZN2at6native29vectorized_elementwise_kernelILi4ENS0_13AUnaryFunctorIN3c108BFloat16ES4_S4_ZZZNS0_19maximum_kernel_cudaERNS_18TensorIteratorBaseEENKUlvE0_clEvENKUlvE2_clEvEUlS4_S4_E_EESt5arrayIPcLm2EEEEviT0_T1_)
        /*30d4*/ 	.word	0x00000000


	//----- nvinfo : EIATTR_MIN_STACK_SIZE
	.align		4
.L_2133:
        /*30d8*/ 	.byte	0x04, 0x12
        /*30da*/ 	.short	(.L_2135 - .L_2134)
	.align		4
.L_2134:
        /*30dc*/ 	.word	index@(_ZN2at6native29vectorized_elementwise_kernelILi8ENS0_13AUnaryFunctorIN3c108BFloat16ES4_S4_ZZZNS0_19maximum_kernel_cudaERNS_18TensorIteratorBaseEENKUlvE0_clEvENKUlvE2_clEvEUlS4_S4_E_EESt5arrayIPcLm2EEEEviT0_T1_)
        /*30e0*/ 	.word	0x00000000


	//----- nvinfo : EIATTR_MIN_STACK_SIZE
	.align		4
.L_2135:
        /*30e4*/ 	.byte	0x04, 0x12
        /*30e6*/ 	.short	(.L_2137 - .L_2136)
	.align		4
.L_2136:
        /*30e8*/ 	.word	index@(_ZN2at6native18elementwise_kernelILi128ELi4EZNS0_15gpu_kernel_implINS0_13BinaryFunctorIN3c108BFloat16ES5_S5_ZZZNS0_19maximum_kernel_cudaERNS_18TensorIteratorBaseEENKUlvE0_clEvENKUlvE2_clEvEUlS5_S5_E_EEEEvS7_RKT_EUliE_EEviT1_)
        /*30ec*/ 	.word	0x00000000


	//----- nvinfo : EIATTR_MIN_STACK_SIZE
	.align		4
.L_2137:
        /*30f0*/ 	.byte	0x04, 0x12
        /*30f2*/ 	.short	(.L_2139 - .L_2138)
	.align		4
.L_2138:
        /*30f4*/ 	.word	index@(_ZN2at6native27unrolled_elementwise_kernelINS0_13BinaryFunctorIN3c108BFloat16ES4_S4_ZZZNS0_19maximum_kernel_cudaERNS_18TensorIteratorBaseEENKUlvE0_clEvENKUlvE2_clEvEUlS4_S4_E_EESt5arrayIPcLm3EELi4E23TrivialOffsetCalculatorILi2EjESE_ILi1EjENS0_6memory12LoadWithCastILi2EEENSH_13StoreWithCastILi1EEEEEviT_T0_T2_T3_T4_T5_)
        /*30f8*/ 	.word	0x00000000


	//----- nvinfo : EIATTR_MIN_STACK_SIZE
	.align		4
.L_2139:
        /*30fc*/ 	.byte	0x04, 0x12
        /*30fe*/ 	.short	(.L_2141 - .L_2140)
	.align		4
.L_2140:
        /*3100*/ 	.word	index@(_ZN2at6native18elementwise_kernelILi128ELi4EZNS0_22gpu_kernel_impl_nocastINS0_13BinaryFunctorIN3c108BFloat16ES5_S5_ZZZNS0_19maximum_kernel_cudaERNS_18TensorIteratorBaseEENKUlvE0_clEvENKUlvE2_clEvEUlS5_S5_E_EEEEvS7_RKT_EUliE_EEviT1_)
        /*3104*/ 	.word	0x00000000


	//----- nvinfo : EIATTR_MIN_STACK_SIZE
	.align		4
.L_2141:
        /*3108*/ 	.byte	0x04, 0x12
        /*310a*/ 	.short	(.L_2143 - .L_2142)
	.align		4
.L_2142:
        /*310c*/ 	.word	index@(_ZN2at6native27unrolled_elementwise_kernelINS0_13BinaryFunctorIN3c108BFloat16ES4_S4_ZZZNS0_19maximum_kernel_cudaERNS_18TensorIteratorBaseEENKUlvE0_clEvENKUlvE2_clEvEUlS4_S4_E_EESt5arrayIPcLm3EELi4E23TrivialOffsetCalculatorILi2EjESE_ILi1EjENS0_6memory15LoadWithoutCastENSH_16StoreWithoutCastEEEviT_T0_T2_T3_T4_T5_)
        /*3110*/ 	.word	0x00000000


	//----- nvinfo : EIATTR_MIN_STACK_SIZE
	.align		4
.L_2143:
        /*3114*/ 	.byte	0x04, 0x12
        /*3116*/ 	.short	(.L_2145 - .L_2144)
	.align		4
.L_2144:
        /*3118*/ 	.word	index@(_ZN2at6native29vectorized_elementwise_kernelILi2ENS0_13BinaryFunctorIN3c108BFloat16ES4_S4_ZZZNS0_19maximum_kernel_cudaERNS_18TensorIteratorBaseEENKUlvE0_clEvENKUlvE2_clEvEUlS4_S4_E_EESt5arrayIPcLm3EEEEviT0_T1_)
        /*311c*/ 	.word	0x00000000


	//----- nvinfo : EIATTR_MIN_STACK_SIZE
	.align		4
.L_2145:
        /*3120*/ 	.byte	0x04, 0x12
        /*3122*/ 	.short	(.L_2147 - .L_2146)
	.align		4
.L_2146:
        /*3124*/ 	.word	index@(_ZN2at6native29vectorized_elementwise_kernelILi4ENS0_13BinaryFunctorIN3c108BFloat16ES4_S4_ZZZNS0_19maximum_kernel_cudaERNS_18TensorIteratorBaseEENKUlvE0_clEvENKUlvE2_clEvEUlS4_S4_E_EESt5arrayIPcLm3EEEEviT0_T1_)
        /*3128*/ 	.word	0x00000000


	//----- nvinfo : EIATTR_MIN_STACK_SIZE
	.align		4
.L_2147:
        /*312c*/ 	.byte	0x04, 0x12
        /*312e*/ 	.short	(.L_2149 - .L_2148)
	.align		4
.L_2148:
        /*3130*/ 	.word	index@(_ZN2at6native29vectorized_elementwise_kernelILi8ENS0_13BinaryFunctorIN3c108BFloat16ES4_S4_ZZZNS0_19maximum_kernel_cudaERNS_18TensorIteratorBaseEENKUlvE0_clEvENKUlvE2_clEvEUlS4_S4_E_EESt5arrayIPcLm3EEEEviT0_T1_)
        /*3134*/ 	.word	0x00000000


	//----- nvinfo : EIATTR_MIN_STACK_SIZE
	.align		4
.L_2149:
        /*3138*/ 	.byte	0x04, 0x12
        /*313a*/ 	.short	(.L_2151 - .L_2150)
	.align		4
.L_2150:
        /*313c*/ 	.word	index@(_ZN2at6native18elementwise_kernelILi128ELi4EZNS0_15gpu_kernel_implINS0_13AUnaryFunctorIN3c104HalfES5_S5_ZZZNS0_19maximum_kernel_cudaERNS_18TensorIteratorBaseEENKUlvE0_clEvENKUlvE1_clEvEUlS5_S5_E_EEEEvS7_RKT_EUliE_EEviT1_)
        /*3140*/ 	.word	0x00000000


	//----- nvinfo : EIATTR_MIN_STACK_SIZE
	.align		4
.L_2151:
        /*3144*/ 	.byte	0x04, 0x12
        /*3146*/ 	.short	(.L_2153 - .L_2152)
	.align		4
.L_2152:
        /*3148*/ 	.word	index@(_ZN2at6native27unrolled_elementwise_kernelINS0_13AUnaryFunctorIN3c104HalfES4_S4_ZZZNS0_19maximum_kernel_cudaERNS_18TensorIteratorBaseEENKUlvE0_clEvENKUlvE1_clEvEUlS4_S4_E_EESt5arrayIPcLm2EELi4E23TrivialOffsetCalculatorILi1EjESF_NS0_6memory12LoadWithCastILi1EEENSG_13StoreWithCastILi1EEEEEviT_T0_T2_T3_T4_T5_)
        /*314c*/ 	.word	0x00000000


	//----- nvinfo : EIATTR_MIN_STACK_SIZE
	.align		4
.L_2153:
        /*3150*/ 	.byte	0x04, 0x12
        /*3152*/ 	.short	(.L_2155 - .L_2154)
	.align		4
.L_2154:
        /*3154*/ 	.word	index@(_ZN2at6native18elementwise_kernelILi128ELi4EZNS0_22gpu_kernel_impl_nocastINS0_13AUnaryFunctorIN3c104HalfES5_S5_ZZZNS0_19maximum_kernel_cudaERNS_18TensorIteratorBaseEENKUlvE0_clEvENKUlvE1_clEvEUlS5_S5_E_EEEEvS7_RKT_EUliE_EEviT1_)
        /*3158*/ 	.word	0x00000000


	//----- nvinfo : EIATTR_MIN_STACK_SIZE
	.align		4
.L_2155:
        /*315c*/ 	.byte	0x04, 0x12
        /*315e*/ 	.short	(.L_2157 - .L_2156)
	.align		4
.L_2156:
        /*3160*/ 	.word	index@(_ZN2at6native27unrolled_elementwise_kernelINS0_13AUnaryFunctorIN3c104HalfES4_S4_ZZZNS0_19maximum_kernel_cudaERNS_18TensorIteratorBaseEENKUlvE0_clEvENKUlvE1_clEvEUlS4_S4_E_EESt5arrayIPcLm2EELi4E23TrivialOffsetCalculatorILi1EjESF_NS0_6memory15LoadWithoutCastENSG_16StoreWithoutCastEEEviT_T0_T2_T3_T4_T5_)
        /*3164*/ 	.word	0x00000000


	//----- nvinfo : EIATTR_MIN_STACK_SIZE
	.align		4
.L_2157:
        /*3168*/ 	.byte	0x04, 0x12
        /*316a*/ 	.short	(.L_2159 - .L_2158)
	.align		4
.L_2158:
        /*316c*/ 	.word	index@(_ZN2at6native29vectorized_elementwise_kernelILi2ENS0_13AUnaryFunctorIN3c104HalfES4_S4_ZZZNS0_19maximum_kernel_cudaERNS_18TensorIteratorBaseEENKUlvE0_clEvENKUlvE1_clEvEUlS4_S4_E_EESt5arrayIPcLm2EEEEviT0_T1_)
        /*3170*/ 	.word	0x00000000


	//----- nvinfo : EIATTR_MIN_STACK_SIZE
	.align		4
.L_2159:
        /*3174*/ 	.byte	0x04, 0x12
        /*3176*/ 	.short	(.L_2161 - .L_2160)
	.align		4
.L_2160:
        /*3178*/ 	.word	index@(_ZN2at6native29vectorized_elementwise_kernelILi4ENS0_13AUnaryFunctorIN3c104HalfES4_S4_ZZZNS0_19maximum_kernel_cudaERNS_18TensorIteratorBaseEENKUlvE0_clEvENKUlvE1_clEvEUlS4_S4_E_EESt5arrayIPcLm2EEEEviT0_T1_)
        /*317c*/ 	.word	0x00000000


	//----- nvinfo : EIATTR_MIN_STACK_SIZE
	.align		4
.L_2161:
        /*3180*/ 	.byte	0x04, 0x12
        /*3182*/ 	.short	(.L_2163 - .L_2162)
	.align		4
.L_2162:
        /*3184*/ 	.word	index@(_ZN2at6native29vectorized_elementwise_kernelILi8ENS0_13AUnaryFunctorIN3c104HalfES4_S4_ZZZNS0_19maximum_kernel_cudaERNS_18TensorIteratorBaseEENKUlvE0_clEvENKUlvE1_clEvEUlS4_S4_E_EESt5arrayIPcLm2EEEEviT0_T1_)
        /*3188*/ 	.word	0x00000000


	//----- nvinfo : EIATTR_MIN_STACK_SIZE
	.align		4
.L_2163:
        /*318c*/ 	.byte	0x04, 0x12
        /*318e*/ 	.short	(.L_2165 - .L_2164)
	.align		4
.L_2164:
        /*3190*/ 	.word	index@(_ZN2at6native18elementwise_kernelILi128ELi4EZNS0_15gpu_kernel_implINS0_13BinaryFunctorIN3c104HalfES5_S5_ZZZNS0_19maximum_kernel_cudaERNS_18TensorIteratorBaseEENKUlvE0_clEvENKUlvE1_clEvEUlS5_S5_E_EEEEvS7_RKT_EUliE_EEviT1_)
        /*3194*/ 	.word	0x00000000


	//----- nvinfo : EIATTR_MIN_STACK_SIZE
	.align		4
.L_2165:
        /*3198*/ 	.byte	0x04, 0x12
        /*319a*/ 	.short	(.L_2167 - .L_2166)
	.align		4
.L_2166:
        /*319c*/ 	.word	index@(_ZN2at6native27unrolled_elementwise_kernelINS0_13BinaryFunctorIN3c104HalfES4_S4_ZZZNS0_19maximum_kernel_cudaERNS_18TensorIteratorBaseEENKUlvE0_clEvENKUlvE1_clEvEUlS4_S4_E_EESt5arrayIPcLm3EELi4E23TrivialOffsetCalculatorILi2EjESE_ILi1EjENS0_6memory12LoadWithCastILi2EEENSH_13StoreWithCastILi1EEEEEviT_T0_T2_T3_T4_T5_)
        /*31a0*/ 	.word	0x00000000


	//----- nvinfo : EIATTR_MIN_STACK_SIZE
	.align		4
.L_2167:
        /*31a4*/ 	.byte	0x04, 0x12
        /*31a6*/ 	.short	(.L_2169 - .L_2168)
	.align		4
.L_2168:
        /*31a8*/ 	.word	index@(_ZN2at6native18elementwise_kernelILi128ELi4EZNS0_22gpu_kernel_impl_nocastINS0_13BinaryFunctorIN3c104HalfES5_S5_ZZZNS0_19maximum_kernel_cudaERNS_18TensorIteratorBaseEENKUlvE0_clEvENKUlvE1_clEvEUlS5_S5_E_EEEEvS7_RKT_EUliE_EEviT1_)
        /*31ac*/ 	.word	0x00000000


	//----- nvinfo : EIATTR_MIN_STACK_SIZE
	.align		4
.L_2169:
        /*31b0*/ 	.byte	0x04, 0x12
        /*31b2*/ 	.short	(.L_2171 - .L_2170)
	.align		4
.L_2170:
        /*31b4*/ 	.word	index@(_ZN2at6native27unrolled_elementwise_kernelINS0_13BinaryFunctorIN3c104HalfES4_S4_ZZZNS0_19maximum_kernel_cudaERNS_18TensorIteratorBaseEENKUlvE0_clEvENKUlvE1_clEvEUlS4_S4_E_EESt5arrayIPcLm3EELi4E23TrivialOffsetCalculatorILi2EjESE_ILi1EjENS0_6memory15LoadWithoutCastENSH_16StoreWithoutCastEEEviT_T0_T2_T3_T4_T5_)
        /*31b8*/ 	.word	0x00000000


	//----- nvinfo : EIATTR_MIN_STACK_SIZE
	.align		4
.L_2171:
        /*31bc*/ 	.byte	0x04, 0x12
        /*31be*/ 	.short	(.L_2173 - .L_2172)
	.align		4
.L_2172:
        /*31c0*/ 	.word	index@(_ZN2at6native29vectorized_elementwise_kernelILi2ENS0_13BinaryFunctorIN3c104HalfES4_S4_ZZZNS0_19maximum_kernel_cudaERNS_18TensorIteratorBaseEENKUlvE0_clEvENKUlvE1_clEvEUlS4_S4_E_EESt5arrayIPcLm3EEEEviT0_T1_)
        /*31c4*/ 	.word	0x00000000


	//----- nvinfo : EIATTR_MIN_STACK_SIZE
	.align		4
.L_2173:
        /*31c8*/ 	.byte	0x04, 0x12
        /*31ca*/ 	.short	(.L_2175 - .L_2174)
	.align		4
.L_2174:
        /*31cc*/ 	.word	index@(_ZN2at6native29vectorized_elementwise_kernelILi4ENS0_13BinaryFunctorIN3c104HalfES4_S4_ZZZNS0_19maximum_kernel_cudaERNS_18TensorIteratorBaseEENKUlvE0_clEvENKUlvE1_clEvEUlS4_S4_E_EESt5arrayIPcLm3EEEEviT0_T1_)
        /*31d0*/ 	.word	0x00000000


	//----- nvinfo : EIATTR_MIN_STACK_SIZE
	.align		4
.L_2175:
        /*31d4*/ 	.byte	0x04, 0x12
        /*31d6*/ 	.short	(.L_2177 - .L_2176)
	.align		4
.L_2176:
        /*31d8*/ 	.word	index@(_ZN2at6native29vectorized_elementwise_kernelILi8ENS0_13BinaryFunctorIN3c104HalfES4_S4_ZZZNS0_19maximum_kernel_cudaERNS_18TensorIteratorBaseEENKUlvE0_clEvENKUlvE1_clEvEUlS4_S4_E_EESt5arrayIPcLm3EEEEviT0_T1_)
        /*31dc*/ 	.word	0x00000000


	//----- nvinfo : EIATTR_MIN_STACK_SIZE
	.align		4
.L_2177:
        /*31e0*/ 	.byte	0x04, 0x12
        /*31e2*/ 	.short	(.L_2179 - .L_2178)
	.align		4
.L_2178:
        /*31e4*/ 	.word	index@(_ZN2at6native18elementwise_kernelILi128ELi4EZNS0_15gpu_kernel_implINS0_13AUnaryFunctorIfffZZZNS0_19maximum_kernel_cudaERNS_18TensorIteratorBaseEENKUlvE0_clEvENKUlvE0_clEvEUlffE_EEEEvS5_RKT_EUliE_EEviT1_)
        /*31e8*/ 	.word	0x00000000


	//----- nvinfo : EIATTR_MIN_STACK_SIZE
	.align		4
.L_2179:
        /*31ec*/ 	.byte	0x04, 0x12
        /*31ee*/ 	.short	(.L_2181 - .L_2180)
	.align		4
.L_2180:
        /*31f0*/ 	.word	index@(_ZN2at6native27unrolled_elementwise_kernelINS0_13AUnaryFunctorIfffZZZNS0_19maximum_kernel_cudaERNS_18TensorIteratorBaseEENKUlvE0_clEvENKUlvE0_clEvEUlffE_EESt5arrayIPcLm2EELi4E23TrivialOffsetCalculatorILi1EjESD_NS0_6memory12LoadWithCastILi1EEENSE_13StoreWithCastILi1EEEEEviT_T0_T2_T3_T4_T5_)
        /*31f4*/ 	.word	0x00000000


	//----- nvinfo : EIATTR_MIN_STACK_SIZE
	.align		4
.L_2181:
        /*31f8*/ 	.byte	0x04, 0x12
        /*31fa*/ 	.short	(.L_2183 - .L_2182)
	.align		4
.L_2182:
        /*31fc*/ 	.word	index@(_ZN2at6native18elementwise_kernelILi128ELi2EZNS0_22gpu_kernel_impl_nocastINS0_13AUnaryFunctorIfffZZZNS0_19maximum_kernel_cudaERNS_18TensorIteratorBaseEENKUlvE0_clEvENKUlvE0_clEvEUlffE_EEEEvS5_RKT_EUliE_EEviT1_)
        /*3200*/ 	.word	0x00000000


	//----- nvinfo : EIATTR_MIN_STACK_SIZE
	.align		4
.L_2183:
        /*3204*/ 	.byte	0x04, 0x12
        /*3206*/ 	.short	(.L_2185 - .L_2184)
	.align		4
.L_2184:
        /*3208*/ 	.word	index@(_ZN2at6native27unrolled_elementwise_kernelINS0_13AUnaryFunctorIfffZZZNS0_19maximum_kernel_cudaERNS_18TensorIteratorBaseEENKUlvE0_clEvENKUlvE0_clEvEUlffE_EESt5arrayIPcLm2EELi4E23TrivialOffsetCalculatorILi1EjESD_NS0_6memory15LoadWithoutCastENSE_16StoreWithoutCastEEEviT_T0_T2_T3_T4_T5_)
        /*320c*/ 	.word	0x00000000


	//----- nvinfo : EIATTR_MIN_STACK_SIZE
	.align		4
.L_2185:
        /*3210*/ 	.byte	0x04, 0x12
        /*3212*/ 	.short	(.L_2187 - .L_2186)
	.align		4
.L_2186:
        /*3214*/ 	.word	index@(_ZN2at6native29vectorized_elementwise_kernelILi2ENS0_13AUnaryFunctorIfffZZZNS0_19maximum_kernel_cudaERNS_18TensorIteratorBaseEENKUlvE0_clEvENKUlvE0_clEvEUlffE_EESt5arrayIPcLm2EEEEviT0_T1_)
        /*3218*/ 	.word	0x00000000


	//----- nvinfo : EIATTR_MIN_STACK_SIZE
	.align		4
.L_2187:
        /*321c*/ 	.byte	0x04, 0x12
        /*321e*/ 	.short	(.L_2189 - .L_2188)
	.align		4
.L_2188:
        /*3220*/ 	.word	index@(_ZN2at6native29vectorized_elementwise_kernelILi4ENS0_13AUnaryFunctorIfffZZZNS0_19maximum_kernel_cudaERNS_18TensorIteratorBaseEENKUlvE0_clEvENKUlvE0_clEvEUlffE_EESt5arrayIPcLm2EEEEviT0_T1_)
        /*3224*/ 	.word	0x00000000


	//----- nvinfo : EIATTR_MIN_STACK_SIZE
	.align		4
.L_2189:
        /*3228*/ 	.byte	0x04, 0x12
        /*322a*/ 	.short	(.L_2191 - .L_2190)
	.align		4
.L_2190:
        /*322c*/ 	.word	index@(_ZN2at6native29vectorized_elementwise_kernelILi8ENS0_13AUnaryFunctorIfffZZZNS0_19maximum_kernel_cudaERNS_18TensorIteratorBaseEENKUlvE0_clEvENKUlvE0_clEvEUlffE_EESt5arrayIPcLm2EEEEviT0_T1_)
        /*3230*/ 	.word	0x00000000


	//----- nvinfo : EIATTR_MIN_STACK_SIZE
	.align		4
.L_2191:
        /*3234*/ 	.byte	0x04, 0x12
        /*3236*/ 	.short	(.L_2193 - .L_2192)
	.align		4
.L_2192:
        /*3238*/ 	.word	index@(_ZN2at6native18elementwise_kernelILi128ELi4EZNS0_15gpu_kernel_implINS0_13BinaryFunctorIfffZZZNS0_19maximum_kernel_cudaERNS_18TensorIteratorBaseEENKUlvE0_clEvENKUlvE0_clEvEUlffE_EEEEvS5_RKT_EUliE_EEviT1_)
        /*323c*/ 	.word	0x00000000


	//----- nvinfo : EIATTR_MIN_STACK_SIZE
	.align		4
.L_2193:
        /*3240*/ 	.byte	0x04, 0x12
        /*3242*/ 	.short	(.L_2195 - .L_2194)
	.align		4
.L_2194:
        /*3244*/ 	.word	index@(_ZN2at6native27unrolled_elementwise_kernelINS0_13BinaryFunctorIfffZZZNS0_19maximum_kernel_cudaERNS_18TensorIteratorBaseEENKUlvE0_clEvENKUlvE0_clEvEUlffE_EESt5arrayIPcLm3EELi4E23TrivialOffsetCalculatorILi2EjESC_ILi1EjENS0_6memory12LoadWithCastILi2EEENSF_13StoreWithCastILi1EEEEEviT_T0_T2_T3_T4_T5_)
        /*3248*/ 	.word	0x00000000


	//----- nvinfo : EIATTR_MIN_STACK_SIZE
	.align		4
.L_2195:
        /*324c*/ 	.byte	0x04, 0x12
        /*324e*/ 	.short	(.L_2197 - .L_2196)
	.align		4
.L_2196:
        /*3250*/ 	.word	index@(_ZN2at6native18elementwise_kernelILi128ELi2EZNS0_22gpu_kernel_impl_nocastINS0_13BinaryFunctorIfffZZZNS0_19maximum_kernel_cudaERNS_18TensorIteratorBaseEENKUlvE0_clEvENKUlvE0_clEvEUlffE_EEEEvS5_RKT_EUliE_EEviT1_)
        /*3254*/ 	.word	0x00000000


	//----- nvinfo : EIATTR_MIN_STACK_SIZE
	.align		4
.L_2197:
        /*3258*/ 	.byte	0x04, 0x12
        /*325a*/ 	.short	(.L_2199 - .L_2198)
	.align		4
.L_2198:
        /*325c*/ 	.word	index@(_ZN2at6native27unrolled_elementwise_kernelINS0_13BinaryFunctorIfffZZZNS0_19maximum_kernel_cudaERNS_18TensorIteratorBaseEENKUlvE0_clEvENKUlvE0_clEvEUlffE_EESt5arrayIPcLm3EELi4E23TrivialOffsetCalculatorILi2EjESC_ILi1EjENS0_6memory15LoadWithoutCastENSF_16StoreWithoutCastEEEviT_T0_T2_T3_T4_T5_)
        /*3260*/ 	.word	0x00000000


	//----- nvinfo : EIATTR_MIN_STACK_SIZE
	.align		4
.L_2199:
        /*3264*/ 	.byte	0x04, 0x12
        /*3266*/ 	.short	(.L_2201 - .L_2200)
	.align		4
.L_2200:
        /*3268*/ 	.word	index@(_ZN2at6native29vectorized_elementwise_kernelILi2ENS0_13BinaryFunctorIfffZZZNS0_19maximum_kernel_cudaERNS_18TensorIteratorBaseEENKUlvE0_clEvENKUlvE0_clEvEUlffE_EESt5arrayIPcLm3EEEEviT0_T1_)
        /*326c*/ 	.word	0x00000000


	//----- nvinfo : EIATTR_MIN_STACK_SIZE
	.align		4
.L_2201:
        /*3270*/ 	.byte	0x04, 0x12
        /*3272*/ 	.short	(.L_2203 - .L_2202)
	.align		4
.L_2202:
        /*3274*/ 	.word	index@(_ZN2at6native29vectorized_elementwise_kernelILi4ENS0_13BinaryFunctorIfffZZZNS0_19maximum_kernel_cudaERNS_18TensorIteratorBaseEENKUlvE0_clEvENKUlvE0_clEvEUlffE_EESt5arrayIPcLm3EEEEviT0_T1_)
        /*3278*/ 	.word	0x00000000


	//----- nvinfo : EIATTR_MIN_STACK_SIZE
	.align		4
.L_2203:
        /*327c*/ 	.byte	0x04, 0x12
        /*327e*/ 	.short	(.L_2205 - .L_2204)
	.align		4
.L_2204:
        /*3280*/ 	.word	index@(_ZN2at6native29vectorized_elementwise_kernelILi8ENS0_13BinaryFunctorIfffZZZNS0_19maximum_kernel_cudaERNS_18TensorIteratorBaseEENKUlvE0_clEvENKUlvE0_clEvEUlffE_EESt5arrayIPcLm3EEEEviT0_T1_)
        /*3284*/ 	.word	0x00000000


	//----- nvinfo : EIATTR_MIN_STACK_SIZE
	.align		4
.L_2205:
        /*3288*/ 	.byte	0x04, 0x12
        /*328a*/ 	.short	(.L_2207 - .L_2206)
	.align		4
.L_2206:
        /*328c*/ 	.word	index@(_ZN2at6native18elementwise_kernelILi128ELi4EZNS0_15gpu_kernel_implINS0_13AUnaryFunctorIdddZZZNS0_19maximum_kernel_cudaERNS_18TensorIteratorBaseEENKUlvE0_clEvENKUlvE_clEvEUlddE_EEEEvS5_RKT_EUliE_EEviT1_)
        /*3290*/ 	.word	0x00000000


	//----- nvinfo : EIATTR_MIN_STACK_SIZE
	.align		4
.L_2207:
        /*3294*/ 	.byte	0x04, 0x12
        /*3296*/ 	.short	(.L_2209 - .L_2208)
	.align		4
.L_2208:
        /*3298*/ 	.word	index@(_ZN2at6native27unrolled_elementwise_kernelINS0_13AUnaryFunctorIdddZZZNS0_19maximum_kernel_cudaERNS_18TensorIteratorBaseEENKUlvE0_clEvENKUlvE_clEvEUlddE_EESt5arrayIPcLm2EELi4E23TrivialOffsetCalculatorILi1EjESD_NS0_6memory12LoadWithCastILi1EEENSE_13StoreWithCastILi1EEEEEviT_T0_T2_T3_T4_T5_)
        /*329c*/ 	.word	0x00000000


	//----- nvinfo : EIATTR_MIN_STACK_SIZE
	.align		4
.L_2209:
        /*32a0*/ 	.byte	0x04, 0x12
        /*32a2*/ 	.short	(.L_2211 - .L_2210)
	.align		4
.L_2210:
        /*32a4*/ 	.word	index@(_ZN2at6native18elementwise_kernelILi128ELi2EZNS0_22gpu_kernel_impl_nocastINS0_13AUnaryFunctorIdddZZZNS0_19maximum_kernel_cudaERNS_18TensorIteratorBaseEENKUlvE0_clEvENKUlvE_clEvEUlddE_EEEEvS5_RKT_EUliE_EEviT1_)
        /*32a8*/ 	.word	0x00000000


	//----- nvinfo : EIATTR_MIN_STACK_SIZE
	.align		4
.L_2211:
        /*32ac*/ 	.byte	0x04, 0x12
        /*32ae*/ 	.short	(.L_2213 - .L_2212)
	.align		4
.L_2212:
        /*32b0*/ 	.word	index@(_ZN2at6native27unrolled_elementwise_kernelINS0_13AUnaryFunctorIdddZZZNS0_19maximum_kernel_cudaERNS_18TensorIteratorBaseEENKUlvE0_clEvENKUlvE_clEvEUlddE_EESt5arrayIPcLm2EELi4E23TrivialOffsetCalculatorILi1EjESD_NS0_6memory15LoadWithoutCastENSE_16StoreWithoutCastEEEviT_T0_T2_T3_T4_T5_)
        /*32b4*/ 	.word	0x00000000


	//----- nvinfo : EIATTR_MIN_STACK_SIZE
	.align		4
.L_2213:
        /*32b8*/ 	.byte	0x04, 0x12
        /*32ba*/ 	.short	(.L_2215 - .L_2214)
	.align		4
.L_2214:
        /*32bc*/ 	.word	index@(_ZN2at6native29vectorized_elementwise_kernelILi2ENS0_13AUnaryFunctorIdddZZZNS0_19maximum_kernel_cudaERNS_18TensorIteratorBaseEENKUlvE0_clEvENKUlvE_clEvEUlddE_EESt5arrayIPcLm2EEEEviT0_T1_)
        /*32c0*/ 	.word	0x00000000


	//----- nvinfo : EIATTR_MIN_STACK_SIZE
	.align		4
.L_2215:
        /*32c4*/ 	.byte	0x04, 0x12
        /*32c6*/ 	.short	(.L_2217 - .L_2216)
	.align		4
.L_2216:
        /*32c8*/ 	.word	index@(_ZN2at6native29vectorized_elementwise_kernelILi4ENS0_13AUnaryFunctorIdddZZZNS0_19maximum_kernel_cudaERNS_18TensorIteratorBaseEENKUlvE0_clEvENKUlvE_clEvEUlddE_EESt5arrayIPcLm2EEEEviT0_T1_)
        /*32cc*/ 	.word	0x00000000


	//----- nvinfo : EIATTR_MIN_STACK_SIZE
	.align		4
.L_2217:
        /*32d0*/ 	.byte	0x04, 0x12
        /*32d2*/ 	.short	(.L_2219 - .L_2218)
	.align		4
.L_2218:
        /*32d4*/ 	.word	index@(_ZN2at6native29vectorized_elementwise_kernelILi8ENS0_13AUnaryFunctorIdddZZZNS0_19maximum_kernel_cudaERNS_18TensorIteratorBaseEENKUlvE0_clEvENKUlvE_clEvEUlddE_EESt5arrayIPcLm2EEEEviT0_T1_)
        /*32d8*/ 	.word	0x00000000


	//----- nvinfo : EIATTR_MIN_STACK_SIZE
	.align		4
.L_2219:
        /*32dc*/ 	.byte	0x04, 0x12
        /*32de*/ 	.short	(.L_2221 - .L_2220)
	.align		4
.L_2220:
        /*32e0*/ 	.word	index@(_ZN2at6native18elementwise_kernelILi128ELi4EZNS0_15gpu_kernel_implINS0_13BinaryFunctorIdddZZZNS0_19maximum_kernel_cudaERNS_18TensorIteratorBaseEENKUlvE0_clEvENKUlvE_clEvEUlddE_EEEEvS5_RKT_EUliE_EEviT1_)
        /*32e4*/ 	.word	0x00000000


	//----- nvinfo : EIATTR_MIN_STACK_SIZE
	.align		4
.L_2221:
        /*32e8*/ 	.byte	0x04, 0x12
        /*32ea*/ 	.short	(.L_2223 - .L_2222)
	.align		4
.L_2222:
        /*32ec*/ 	.word	index@(_ZN2at6native27unrolled_elementwise_kernelINS0_13BinaryFunctorIdddZZZNS0_19maximum_kernel_cudaERNS_18TensorIteratorBaseEENKUlvE0_clEvENKUlvE_clEvEUlddE_EESt5arrayIPcLm3EELi4E23TrivialOffsetCalculatorILi2EjESC_ILi1EjENS0_6memory12LoadWithCastILi2EEENSF_13StoreWithCastILi1EEEEEviT_T0_T2_T3_T4_T5_)
        /*32f0*/ 	.word	0x00000000


	//----- nvinfo : EIATTR_MIN_STACK_SIZE
	.align		4
.L_2223:
        /*32f4*/ 	.byte	0x04, 0x12
        /*32f6*/ 	.short	(.L_2225 - .L_2224)
	.align		4
.L_2224:
        /*32f8*/ 	.word	index@(_ZN2at6native18elementwise_kernelILi128ELi2EZNS0_22gpu_kernel_impl_nocastINS0_13BinaryFunctorIdddZZZNS0_19maximum_kernel_cudaERNS_18TensorIteratorBaseEENKUlvE0_clEvENKUlvE_clEvEUlddE_EEEEvS5_RKT_EUliE_EEviT1_)
        /*32fc*/ 	.word	0x00000000


	//----- nvinfo : EIATTR_MIN_STACK_SIZE
	.align		4
.L_2225:
        /*3300*/ 	.byte	0x04, 0x12
        /*3302*/ 	.short	(.L_2227 - .L_2226)
	.align		4
.L_2226:
        /*3304*/ 	.word	index@(_ZN2at6native27unrolled_elementwise_kernelINS0_13BinaryFunctorIdddZZZNS0_19maximum_kernel_cudaERNS_18TensorIteratorBaseEENKUlvE0_clEvENKUlvE_clEvEUlddE_EESt5arrayIPcLm3EELi4E23TrivialOffsetCalculatorILi2EjESC_ILi1EjENS0_6memory15LoadWithoutCastENSF_16StoreWithoutCastEEEviT_T0_T2_T3_T4_T5_)
        /*3308*/ 	.word	0x00000000


	//----- nvinfo : EIATTR_MIN_STACK_SIZE
	.align		4
.L_2227:
        /*330c*/ 	.byte	0x04, 0x12
        /*330e*/ 	.short	(.L_2229 - .L_2228)
	.align		4
.L_2228:
        /*3310*/ 	.word	index@(_ZN2at6native29vectorized_elementwise_kernelILi2ENS0_13BinaryFunctorIdddZZZNS0_19maximum_kernel_cudaERNS_18TensorIteratorBaseEENKUlvE0_clEvENKUlvE_clEvEUlddE_EESt5arrayIPcLm3EEEEviT0_T1_)
        /*3314*/ 	.word	0x00000000


	//----- nvinfo : EIATTR_MIN_STACK_SIZE
	.align		4
.L_2229:
        /*3318*/ 	.byte	0x04, 0x12
        /*331a*/ 	.short	(.L_2231 - .L_2230)
	.align		4
.L_2230:
        /*331c*/ 	.word	index@(_ZN2at6native29vectorized_elementwise_kernelILi4ENS0_13BinaryFunctorIdddZZZNS0_19maximum_kernel_cudaERNS_18TensorIteratorBaseEENKUlvE0_clEvENKUlvE_clEvEUlddE_EESt5arrayIPcLm3EEEEviT0_T1_)
        /*3320*/ 	.word	0x00000000


	//----- nvinfo : EIATTR_MIN_STACK_SIZE
	.align		4
.L_2231:
        /*3324*/ 	.byte	0x04, 0x12
        /*3326*/ 	.short	(.L_2233 - .L_2232)
	.align		4
.L_2232:
        /*3328*/ 	.word	index@(_ZN2at6native29vectorized_elementwise_kernelILi8ENS0_13BinaryFunctorIdddZZZNS0_19maximum_kernel_cudaERNS_18TensorIteratorBaseEENKUlvE0_clEvENKUlvE_clEvEUlddE_EESt5arrayIPcLm3EEEEviT0_T1_)
        /*332c*/ 	.word	0x00000000


	//----- nvinfo : EIATTR_MIN_STACK_SIZE
	.align		4
.L_2233:
        /*3330*/ 	.byte	0x04, 0x12
        /*3332*/ 	.short	(.L_2235 - .L_2234)
	.align		4
.L_2234:
        /*3334*/ 	.word	index@(_ZN2at6native18elementwise_kernelILi128ELi4EZNS0_15gpu_kernel_implINS0_13AUnaryFunctorIsssZZZNS0_19maximum_kernel_cudaERNS_18TensorIteratorBaseEENKUlvE_clEvENKUlvE3_clEvEUlssE_EEEEvS5_RKT_EUliE_EEviT1_)
        /*3338*/ 	.word	0x00000000


	//----- nvinfo : EIATTR_MIN_STACK_SIZE
	.align		4
.L_2235:
        /*333c*/ 	.byte	0x04, 0x12
        /*333e*/ 	.short	(.L_2237 - .L_2236)
	.align		4
.L_2236:
        /*3340*/ 	.word	index@(_ZN2at6native27unrolled_elementwise_kernelINS0_13AUnaryFunctorIsssZZZNS0_19maximum_kernel_cudaERNS_18TensorIteratorBaseEENKUlvE_clEvENKUlvE3_clEvEUlssE_EESt5arrayIPcLm2EELi4E23TrivialOffsetCalculatorILi1EjESD_NS0_6memory12LoadWithCastILi1EEENSE_13StoreWithCastILi1EEEEEviT_T0_T2_T3_T4_T5_)
        /*3344*/ 	.word	0x00000000


	//----- nvinfo : EIATTR_MIN_STACK_SIZE
	.align		4
.L_2237:
        /*3348*/ 	.byte	0x04, 0x12
        /*334a*/ 	.short	(.L_2239 - .L_2238)
	.align		4
.L_2238:
        /*334c*/ 	.word	index@(_ZN2at6native18elementwise_kernelILi128ELi4EZNS0_22gpu_kernel_impl_nocastINS0_13AUnaryFunctorIsssZZZNS0_19maximum_kernel_cudaERNS_18TensorIteratorBaseEENKUlvE_clEvENKUlvE3_clEvEUlssE_EEEEvS5_RKT_EUliE_EEviT1_)
        /*3350*/ 	.word	0x00000000


	//----- nvinfo : EIATTR_MIN_STACK_SIZE
	.align		4
.L_2239:
        /*3354*/ 	.byte	0x04, 0x12
        /*3356*/ 	.short	(.L_2241 - .L_2240)
	.align		4
.L_2240:
        /*3358*/ 	.word	index@(_ZN2at6native27unrolled_elementwise_kernelINS0_13AUnaryFunctorIsssZZZNS0_19maximum_kernel_cudaERNS_18TensorIteratorBaseEENKUlvE_clEvENKUlvE3_clEvEUlssE_EESt5arrayIPcLm2EELi4E23TrivialOffsetCalculatorILi1EjESD_NS0_6memory15LoadWithoutCastENSE_16StoreWithoutCastEEEviT_T0_T2_T3_T4_T5_)
        /*335c*/ 	.word	0x00000000


	//----- nvinfo : EIATTR_MIN_STACK_SIZE
	.align		4
.L_2241:
        /*3360*/ 	.byte	0x04, 0x12
        /*3362*/ 	.short	(.L_2243 - .L_2242)
	.align		4
.L_2242:
        /*3364*/ 	.word	index@(_ZN2at6native29vectorized_elementwise_kernelILi2ENS0_13AUnaryFunctorIsssZZZNS0_19maximum_kernel_cudaERNS_18TensorIteratorBaseEENKUlvE_clEvENKUlvE3_clEvEUlssE_EESt5arrayIPcLm2EEEEviT0_T1_)
        /*3368*/ 	.word	0x00000000


	//----- nvinfo : EIATTR_MIN_STACK_SIZE
	.align		4
.L_2243:
        /*336c*/ 	.byte	0x04, 0x12
        /*336e*/ 	.short	(.L_2245 - .L_2244)
	.align		4
.L_2244:
        /*3370*/ 	.word	index@(_ZN2at6native29vectorized_elementwise_kernelILi4ENS0_13AUnaryFunctorIsssZZZNS0_19maximum_kernel_cudaERNS_18TensorIteratorBaseEENKUlvE_clEvENKUlvE3_clEvEUlssE_EESt5arrayIPcLm2EEEEviT0_T1_)
        /*3374*/ 	.word	0x00000000


	//----- nvinfo : EIATTR_MIN_STACK_SIZE
	.align		4
.L_2245:
        /*3378*/ 	.byte	0x04, 0x12
        /*337a*/ 	.short	(.L_2247 - .L_2246)
	.align		4
.L_2246:
        /*337c*/ 	.word	index@(_ZN2at6native29vectorized_elementwise_kernelILi8ENS0_13AUnaryFunctorIsssZZZNS0_19maximum_kernel_cudaERNS_18TensorIteratorBaseEENKUlvE_clEvENKUlvE3_clEvEUlssE_EESt5arrayIPcLm2EEEEviT0_T1_)
        /*3380*/ 	.word	0x00000000


	//----- nvinfo : EIATTR_MIN_STACK_SIZE
	.align		4
.L_2247:
        /*3384*/ 	.byte	0x04, 0x12
        /*3386*/ 	.short	(.L_2249 - .L_2248)
	.align		4
.L_2248:
        /*3388*/ 	.word	index@(_ZN2at6native18elementwise_kernelILi128ELi4EZNS0_15gpu_kernel_implINS0_13BinaryFunctorIsssZZZNS0_19maximum_kernel_cudaERNS_18TensorIteratorBaseEENKUlvE_clEvENKUlvE3_clEvEUlssE_EEEEvS5_RKT_EUliE_EEviT1_)
        /*338c*/ 	.word	0x00000000


	//----- nvinfo : EIATTR_MIN_STACK_SIZE
	.align		4
.L_2249:
        /*3390*/ 	.byte	0x04, 0x12
        /*3392*/ 	.short	(.L_2251 - .L_2250)
	.align		4
.L_2250:
        /*3394*/ 	.word	index@(_ZN2at6native27unrolled_elementwise_kernelINS0_13BinaryFunctorIsssZZZNS0_19maximum_kernel_cudaERNS_18TensorIteratorBaseEENKUlvE_clEvENKUlvE3_clEvEUlssE_EESt5arrayIPcLm3EELi4E23TrivialOffsetCalculatorILi2EjESC_ILi1EjENS0_6memory12LoadWithCastILi2EEENSF_13StoreWithCastILi1EEEEEviT_T0_T2_T3_T4_T5_)
        /*3398*/ 	.word	0x00000000


	//----- nvinfo : EIATTR_MIN_STACK_SIZE
	.align		4
.L_2251:
        /*339c*/ 	.byte	0x04, 0x12
        /*339e*/ 	.short	(.L_2253 - .L_2252)
	.align		4
.L_2252:
        /*33a0*/ 	.word	index@(_ZN2at6native18elementwise_kernelILi128ELi4EZNS0_22gpu_kernel_impl_nocastINS0_13BinaryFunctorIsssZZZNS0_19maximum_kernel_cudaERNS_18TensorIteratorBaseEENKUlvE_clEvENKUlvE3_clEvEUlssE_EEEEvS5_RKT_EUliE_EEviT1_)
        /*33a4*/ 	.word	0x00000000


	//----- nvinfo : EIATTR_MIN_STACK_SIZE
	.align		4
.L_2253:
        /*33a8*/ 	.byte	0x04, 0x12
        /*33aa*/ 	.short	(.L_2255 - .L_2254)
	.align		4
.L_2254:
        /*33ac*/ 	.word	index@(_ZN2at6native27unrolled_elementwise_kernelINS0_13BinaryFunctorIsssZZZNS0_19maximum_kernel_cudaERNS_18TensorIteratorBaseEENKUlvE_clEvENKUlvE3_clEvEUlssE_EESt5arrayIPcLm3EELi4E23TrivialOffsetCalculatorILi2EjESC_ILi1EjENS0_6memory15LoadWithoutCastENSF_16StoreWithoutCastEEEviT_T0_T2_T3_T4_T5_)
        /*33b0*/ 	.word	0x00000000


	//----- nvinfo : EIATTR_MIN_STACK_SIZE
	.align		4
.L_2255:
        /*33b4*/ 	.byte	0x04, 0x12
        /*33b6*/ 	.short	(.L_2257 - .L_2256)
	.align		4
.L_2256:
        /*33b8*/ 	.word	index@(_ZN2at6native29vectorized_elementwise_kernelILi2ENS0_13BinaryFunctorIsssZZZNS0_19maximum_kernel_cudaERNS_18TensorIteratorBaseEENKUlvE_clEvENKUlvE3_clEvEUlssE_EESt5arrayIPcLm3EEEEviT0_T1_)
        /*33bc*/ 	.word	0x00000000


	//----- nvinfo : EIATTR_MIN_STACK_SIZE
	.align		4
.L_2257:
        /*33c0*/ 	.byte	0x04, 0x12
        /*33c2*/ 	.short	(.L_2259 - .L_2258)
	.align		4
.L_2258:
        /*33c4*/ 	.word	index@(_ZN2at6native29vectorized_elementwise_kernelILi4ENS0_13BinaryFunctorIsssZZZNS0_19maximum_kernel_cudaERNS_18TensorIteratorBaseEENKUlvE_clEvENKUlvE3_clEvEUlssE_EESt5arrayIPcLm3EEEEviT0_T1_)
        /*33c8*/ 	.word	0x00000000


	//----- nvinfo : EIATTR_MIN_STACK_SIZE
	.align		4
.L_2259:
        /*33cc*/ 	.byte	0x04, 0x12
        /*33ce*/ 	.short	(.L_2261 - .L_2260)
	.align		4
.L_2260:
        /*33d0*/ 	.word	index@(_ZN2at6native29vectorized_elementwise_kernelILi8ENS0_13BinaryFunctorIsssZZZNS0_19maximum_kernel_cudaERNS_18TensorIteratorBaseEENKUlvE_clEvENKUlvE3_clEvEUlssE_EESt5arrayIPcLm3EEEEviT0_T1_)
        /*33d4*/ 	.word	0x00000000


	//----- nvinfo : EIATTR_MIN_STACK_SIZE
	.align		4
.L_2261:
        /*33d8*/ 	.byte	0x04, 0x12
        /*33da*/ 	.short	(.L_2263 - .L_2262)
	.align		4
.L_2262:
        /*33dc*/ 	.word	index@(_ZN2at6native18elementwise_kernelILi128ELi4EZNS0_15gpu_kernel_implINS0_13AUnaryFunctorIlllZZZNS0_19maximum_kernel_cudaERNS_18TensorIteratorBaseEENKUlvE_clEvENKUlvE2_clEvEUlllE_EEEEvS5_RKT_EUliE_EEviT1_)
        /*33e0*/ 	.word	0x00000000


	//----- nvinfo : EIATTR_MIN_STACK_SIZE
	.align		4
.L_2263:
        /*33e4*/ 	.byte	0x04, 0x12
        /*33e6*/ 	.short	(.L_2265 - .L_2264)
	.align		4
.L_2264:
        /*33e8*/ 	.word	index@(_ZN2at6native27unrolled_elementwise_kernelINS0_13AUnaryFunctorIlllZZZNS0_19maximum_kernel_cudaERNS_18TensorIteratorBaseEENKUlvE_clEvENKUlvE2_clEvEUlllE_EESt5arrayIPcLm2EELi4E23TrivialOffsetCalculatorILi1EjESD_NS0_6memory12LoadWithCastILi1EEENSE_13StoreWithCastILi1EEEEEviT_T0_T2_T3_T4_T5_)
        /*33ec*/ 	.word	0x00000000


	//----- nvinfo : EIATTR_MIN_STACK_SIZE
	.align		4
.L_2265:
        /*33f0*/ 	.byte	0x04, 0x12
        /*33f2*/ 	.short	(.L_2267 - .L_2266)
	.align		4
.L_2266:
        /*33f4*/ 	.word	index@(_ZN2at6native18elementwise_kernelILi128ELi2EZNS0_22gpu_kernel_impl_nocastINS0_13AUnaryFunctorIlllZZZNS0_19maximum_kernel_cudaERNS_18TensorIteratorBaseEENKUlvE_clEvENKUlvE2_clEvEUlllE_EEEEvS5_RKT_EUliE_EEviT1_)
        /*33f8*/ 	.word	0x00000000


	//----- nvinfo : EIATTR_MIN_STACK_SIZE
	.align		4
.L_2267:
        /*33fc*/ 	.byte	0x04, 0x12
        /*33fe*/ 	.short	(.L_2269 - .L_2268)
	.align		4
.L_2268:
        /*3400*/ 	.word	index@(_ZN2at6native27unrolled_elementwise_kernelINS0_13AUnaryFunctorIlllZZZNS0_19maximum_kernel_cudaERNS_18TensorIteratorBaseEENKUlvE_clEvENKUlvE2_clEvEUlllE_EESt5arrayIPcLm2EELi4E23TrivialOffsetCalculatorILi1EjESD_NS0_6memory15LoadWithoutCastENSE_16StoreWithoutCastEEEviT_T0_T2_T3_T4_T5_)
        /*3404*/ 	.word	0x00000000


	//----- nvinfo : EIATTR_MIN_STACK_SIZE
	.align		4
.L_2269:
        /*3408*/ 	.byte	0x04, 0x12
        /*340a*/ 	.short	(.L_2271 - .L_2270)
	.align		4
.L_2270:
        /*340c*/ 	.word	index@(_ZN2at6native29vectorized_elementwise_kernelILi2ENS0_13AUnaryFunctorIlllZZZNS0_19maximum_kernel_cudaERNS_18TensorIteratorBaseEENKUlvE_clEvENKUlvE2_clEvEUlllE_EESt5arrayIPcLm2EEEEviT0_T1_)
        /*3410*/ 	.word	0x00000000


	//----- nvinfo : EIATTR_MIN_STACK_SIZE
	.align		4
.L_2271:
        /*3414*/ 	.byte	0x04, 0x12
        /*3416*/ 	.short	(.L_2273 - .L_2272)
	.align		4
.L_2272:
        /*3418*/ 	.word	index@(_ZN2at6native29vectorized_elementwise_kernelILi4ENS0_13AUnaryFunctorIlllZZZNS0_19maximum_kernel_cudaERNS_18TensorIteratorBaseEENKUlvE_clEvENKUlvE2_clEvEUlllE_EESt5arrayIPcLm2EEEEviT0_T1_)
        /*341c*/ 	.word	0x00000000


	//----- nvinfo : EIATTR_MIN_STACK_SIZE
	.align		4
.L_2273:
        /*3420*/ 	.byte	0x04, 0x12
        /*3422*/ 	.short	(.L_2275 - .L_2274)
	.align		4
.L_2274:
        /*3424*/ 	.word	index@(_ZN2at6native29vectorized_elementwise_kernelILi8ENS0_13AUnaryFunctorIlllZZZNS0_19maximum_kernel_cudaERNS_18TensorIteratorBaseEENKUlvE_clEvENKUlvE2_clEvEUlllE_EESt5arrayIPcLm2EEEEviT0_T1_)
        /*3428*/ 	.word	0x00000000


	//----- nvinfo : EIATTR_MIN_STACK_SIZE
	.align		4
.L_2275:
        /*342c*/ 	.byte	0x04, 0x12
        /*342e*/ 	.short	(.L_2277 - .L_2276)
	.align		4
.L_2276:
        /*3430*/ 	.word	index@(_ZN2at6native18elementwise_kernelILi128ELi4EZNS0_15gpu_kernel_implINS0_13BinaryFunctorIlllZZZNS0_19maximum_kernel_cudaERNS_18TensorIteratorBaseEENKUlvE_clEvENKUlvE2_clEvEUlllE_EEEEvS5_RKT_EUliE_EEviT1_)
        /*3434*/ 	.word	0x00000000


	//----- nvinfo : EIATTR_MIN_STACK_SIZE
	.align		4
.L_2277:
        /*3438*/ 	.byte	0x04, 0x12
        /*343a*/ 	.short	(.L_2279 - .L_2278)
	.align		4
.L_2278:
        /*343c*/ 	.word	index@(_ZN2at6native27unrolled_elementwise_kernelINS0_13BinaryFunctorIlllZZZNS0_19maximum_kernel_cudaERNS_18TensorIteratorBaseEENKUlvE_clEvENKUlvE2_clEvEUlllE_EESt5arrayIPcLm3EELi4E23TrivialOffsetCalculatorILi2EjESC_ILi1EjENS0_6memory12LoadWithCastILi2EEENSF_13StoreWithCastILi1EEEEEviT_T0_T2_T3_T4_T5_)
        /*3440*/ 	.word	0x00000000


	//----- nvinfo : EIATTR_MIN_STACK_SIZE
	.align		4
.L_2279:
        /*3444*/ 	.byte	0x04, 0x12
        /*3446*/ 	.short	(.L_2281 - .L_2280)
	.align		4
.L_2280:
        /*3448*/ 	.word	index@(_ZN2at6native18elementwise_kernelILi128ELi2EZNS0_22gpu_kernel_impl_nocastINS0_13BinaryFunctorIlllZZZNS0_19maximum_kernel_cudaERNS_18TensorIteratorBaseEENKUlvE_clEvENKUlvE2_clEvEUlllE_EEEEvS5_RKT_EUliE_EEviT1_)
        /*344c*/ 	.word	0x00000000


	//----- nvinfo : EIATTR_MIN_STACK_SIZE
	.align		4
.L_2281:
        /*3450*/ 	.byte	0x04, 0x12
        /*3452*/ 	.short	(.L_2283 - .L_2282)
	.align		4
.L_2282:
        /*3454*/ 	.word	index@(_ZN2at6native27unrolled_elementwise_kernelINS0_13BinaryFunctorIlllZZZNS0_19maximum_kernel_cudaERNS_18TensorIteratorBaseEENKUlvE_clEvENKUlvE2_clEvEUlllE_EESt5arrayIPcLm3EELi4E23TrivialOffsetCalculatorILi2EjESC_ILi1EjENS0_6memory15LoadWithoutCastENSF_16StoreWithoutCastEEEviT_T0_T2_T3_T4_T5_)
        /*3458*/ 	.word	0x00000000


	//----- nvinfo : EIATTR_MIN_STACK_SIZE
	.align		4
.L_2283:
        /*345c*/ 	.byte	0x04, 0x12
        /*345e*/ 	.short	(.L_2285 - .L_2284)
	.align		4
.L_2284:
        /*3460*/ 	.word	index@(_ZN2at6native29vectorized_elementwise_kernelILi2ENS0_13BinaryFunctorIlllZZZNS0_19maximum_kernel_cudaERNS_18TensorIteratorBaseEENKUlvE_clEvENKUlvE2_clEvEUlllE_EESt5arrayIPcLm3EEEEviT0_T1_)
        /*3464*/ 	.word	0x00000000


	//----- nvinfo : EIATTR_MIN_STACK_SIZE
	.align		4
.L_2285:
        /*3468*/ 	.byte	0x04, 0x12
        /*346a*/ 	.short	(.L_2287 - .L_2286)
	.align		4
.L_2286:
        /*346c*/ 	.word	index@(_ZN2at6native29vectorized_elementwise_kernelILi4ENS0_13BinaryFunctorIlllZZZNS0_19maximum_kernel_cudaERNS_18TensorIteratorBaseEENKUlvE_clEvENKUlvE2_clEvEUlllE_EESt5arrayIPcLm3EEEEviT0_T1_)
        /*3470*/ 	.word	0x00000000


	//----- nvinfo : EIATTR_MIN_STACK_SIZE
	.align		4
.L_2287:
        /*3474*/ 	.byte	0x04, 0x12
        /*3476*/ 	.short	(.L_2289 - .L_2288)
	.align		4
.L_2288:
        /*3478*/ 	.word	index@(_ZN2at6native29vectorized_elementwise_kernelILi8ENS0_13BinaryFunctorIlllZZZNS0_19maximum_kernel_cudaERNS_18TensorIteratorBaseEENKUlvE_clEvENKUlvE2_clEvEUlllE_EESt5arrayIPcLm3EEEEviT0_T1_)
        /*347c*/ 	.word	0x00000000


	//----- nvinfo : EIATTR_MIN_STACK_SIZE
	.align		4
.L_2289:
        /*3480*/ 	.byte	0x04, 0x12
        /*3482*/ 	.short	(.L_2291 - .L_2290)
	.align		4
.L_2290:
        /*3484*/ 	.word	index@(_ZN2at6native18elementwise_kernelILi128ELi4EZNS0_15gpu_kernel_implINS0_13AUnaryFunctorIiiiZZZNS0_19maximum_kernel_cudaERNS_18TensorIteratorBaseEENKUlvE_clEvENKUlvE1_clEvEUliiE_EEEEvS5_RKT_EUliE_EEviT1_)
        /*3488*/ 	.word	0x00000000


	//----- nvinfo : EIATTR_MIN_STACK_SIZE
	.align		4
.L_2291:
        /*348c*/ 	.byte	0x04, 0x12
        /*348e*/ 	.short	(.L_2293 - .L_2292)
	.align		4
.L_2292:
        /*3490*/ 	.word	index@(_ZN2at6native27unrolled_elementwise_kernelINS0_13AUnaryFunctorIiiiZZZNS0_19maximum_kernel_cudaERNS_18TensorIteratorBaseEENKUlvE_clEvENKUlvE1_clEvEUliiE_EESt5arrayIPcLm2EELi4E23TrivialOffsetCalculatorILi1EjESD_NS0_6memory12LoadWithCastILi1EEENSE_13StoreWithCastILi1EEEEEviT_T0_T2_T3_T4_T5_)
        /*3494*/ 	.word	0x00000000


	//----- nvinfo : EIATTR_MIN_STACK_SIZE
	.align		4
.L_2293:
        /*3498*/ 	.byte	0x04, 0x12
        /*349a*/ 	.short	(.L_2295 - .L_2294)
	.align		4
.L_2294:
        /*349c*/ 	.word	index@(_ZN2at6native18elementwise_kernelILi128ELi2EZNS0_22gpu_kernel_impl_nocastINS0_13AUnaryFunctorIiiiZZZNS0_19maximum_kernel_cudaERNS_18TensorIteratorBaseEENKUlvE_clEvENKUlvE1_clEvEUliiE_EEEEvS5_RKT_EUliE_EEviT1_)
        /*34a0*/ 	.word	0x00000000


	//----- nvinfo : EIATTR_MIN_STACK_SIZE
	.align		4
.L_2295:
        /*34a4*/ 	.byte	0x04, 0x12
        /*34a6*/ 	.short	(.L_2297 - .L_2296)
	.align		4
.L_2296:
        /*34a8*/ 	.word	index@(_ZN2at6native27unrolled_elementwise_kernelINS0_13AUnaryFunctorIiiiZZZNS0_19maximum_kernel_cudaERNS_18TensorIteratorBaseEENKUlvE_clEvENKUlvE1_clEvEUliiE_EESt5arrayIPcLm2EELi4E23TrivialOffsetCalculatorILi1EjESD_NS0_6memory15LoadWithoutCastENSE_16StoreWithoutCastEEEviT_T0_T2_T3_T4_T5_)
        /*34ac*/ 	.word	0x00000000


	//----- nvinfo : EIATTR_MIN_STACK_SIZE
	.align		4
.L_2297:
        /*34b0*/ 	.byte	0x04, 0x12
        /*34b2*/ 	.short	(.L_2299 - .L_2298)
	.align		4
.L_2298:
        /*34b4*/ 	.word	index@(_ZN2at6native29vectorized_elementwise_kernelILi2ENS0_13AUnaryFunctorIiiiZZZNS0_19maximum_kernel_cudaERNS_18TensorIteratorBaseEENKUlvE_clEvENKUlvE1_clEvEUliiE_EESt5arrayIPcLm2EEEEviT0_T1_)
        /*34b8*/ 	.word	0x00000000


	//----- nvinfo : EIATTR_MIN_STACK_SIZE
	.align		4
.L_2299:
        /*34bc*/ 	.byte	0x04, 0x12
        /*34be*/ 	.short	(.L_2301 - .L_2300)
	.align		4
.L_2300:
        /*34c0*/ 	.word	index@(_ZN2at6native29vectorized_elementwise_kernelILi4ENS0_13AUnaryFunctorIiiiZZZNS0_19maximum_kernel_cudaERNS_18TensorIteratorBaseEENKUlvE_clEvENKUlvE1_clEvEUliiE_EESt5arrayIPcLm2EEEEviT0_T1_)
        /*34c4*/ 	.word	0x00000000


	//----- nvinfo : EIATTR_MIN_STACK_SIZE
	.align		4
.L_2301:
        /*34c8*/ 	.byte	0x04, 0x12
        /*34ca*/ 	.short	(.L_2303 - .L_2302)
	.align		4
.L_2302:
        /*34cc*/ 	.word	index@(_ZN2at6native29vectorized_elementwise_kernelILi8ENS0_13AUnaryFunctorIiiiZZZNS0_19maximum_kernel_cudaERNS_18TensorIteratorBaseEENKUlvE_clEvENKUlvE1_clEvEUliiE_EESt5arrayIPcLm2EEEEviT0_T1_)
        /*34d0*/ 	.word	0x00000000


	//----- nvinfo : EIATTR_MIN_STACK_SIZE
	.align		4
.L_2303:
        /*34d4*/ 	.byte	0x04, 0x12
        /*34d6*/ 	.short	(.L_2305 - .L_2304)
	.align		4
.L_2304:
        /*34d8*/ 	.word	index@(_ZN2at6native18elementwise_kernelILi128ELi4EZNS0_15gpu_kernel_implINS0_13BinaryFunctorIiiiZZZNS0_19maximum_kernel_cudaERNS_18TensorIteratorBaseEENKUlvE_clEvENKUlvE1_clEvEUliiE_EEEEvS5_RKT_EUliE_EEviT1_)
        /*34dc*/ 	.word	0x00000000


	//----- nvinfo : EIATTR_MIN_STACK_SIZE
	.align		4
.L_2305:
        /*34e0*/ 	.byte	0x04, 0x12
        /*34e2*/ 	.short	(.L_2307 - .L_2306)
	.align		4
.L_2306:
        /*34e4*/ 	.word	index@(_ZN2at6native27unrolled_elementwise_kernelINS0_13BinaryFunctorIiiiZZZNS0_19maximum_kernel_cudaERNS_18TensorIteratorBaseEENKUlvE_clEvENKUlvE1_clEvEUliiE_EESt5arrayIPcLm3EELi4E23TrivialOffsetCalculatorILi2EjESC_ILi1EjENS0_6memory12LoadWithCastILi2EEENSF_13StoreWithCastILi1EEEEEviT_T0_T2_T3_T4_T5_)
        /*34e8*/ 	.word	0x00000000


	//----- nvinfo : EIATTR_MIN_STACK_SIZE
	.align		4
.L_2307:
        /*34ec*/ 	.byte	0x04, 0x12
        /*34ee*/ 	.short	(.L_2309 - .L_2308)
	.align		4
.L_2308:
        /*34f0*/ 	.word	index@(_ZN2at6native18elementwise_kernelILi128ELi2EZNS0_22gpu_kernel_impl_nocastINS0_13BinaryFunctorIiiiZZZNS0_19maximum_kernel_cudaERNS_18TensorIteratorBaseEENKUlvE_clEvENKUlvE1_clEvEUliiE_EEEEvS5_RKT_EUliE_EEviT1_)
        /*34f4*/ 	.word	0x00000000


	//----- nvinfo : EIATTR_MIN_STACK_SIZE
	.align		4
.L_2309:
        /*34f8*/ 	.byte	0x04, 0x12
        /*34fa*/ 	.short	(.L_2311 - .L_2310)
	.align		4
.L_2310:
        /*34fc*/ 	.word	index@(_ZN2at6native27unrolled_elementwise_kernelINS0_13BinaryFunctorIiiiZZZNS0_19maximum_kernel_cudaERNS_18TensorIteratorBaseEENKUlvE_clEvENKUlvE1_clEvEUliiE_EESt5arrayIPcLm3EELi4E23TrivialOffsetCalculatorILi2EjESC_ILi1EjENS0_6memory15LoadWithoutCastENSF_16StoreWithoutCastEEEviT_T0_T2_T3_T4_T5_)
        /*3500*/ 	.word	0x00000000


	//----- nvinfo : EIATTR_MIN_STACK_SIZE
	.align		4
.L_2311:
        /*3504*/ 	.byte	0x04, 0x12
        /*3506*/ 	.short	(.L_2313 - .L_2312)
	.align		4
.L_2312:
        /*3508*/ 	.word	index@(_ZN2at6native29vectorized_elementwise_kernelILi2ENS0_13BinaryFunctorIiiiZZZNS0_19maximum_kernel_cudaERNS_18TensorIteratorBaseEENKUlvE_clEvENKUlvE1_clEvEUliiE_EESt5arrayIPcLm3EEEEviT0_T1_)
        /*350c*/ 	.word	0x00000000


	//----- nvinfo : EIATTR_MIN_STACK_SIZE
	.align		4
.L_2313:
        /*3510*/ 	.byte	0x04, 0x12
        /*3512*/ 	.short	(.L_2315 - .L_2314)
	.align		4
.L_2314:
        /*3514*/ 	.word	index@(_ZN2at6native29vectorized_elementwise_kernelILi4ENS0_13BinaryFunctorIiiiZZZNS0_19maximum_kernel_cudaERNS_18TensorIteratorBaseEENKUlvE_clEvENKUlvE1_clEvEUliiE_EESt5arrayIPcLm3EEEEviT0_T1_)
        /*3518*/ 	.word	0x00000000


	//----- nvinfo : EIATTR_MIN_STACK_SIZE
	.align		4
.L_2315:
        /*351c*/ 	.byte	0x04, 0x12
        /*351e*/ 	.short	(.L_2317 - .L_2316)
	.align		4
.L_2316:
        /*3520*/ 	.word	index@(_ZN2at6native29vectorized_elementwise_kernelILi8ENS0_13BinaryFunctorIiiiZZZNS0_19maximum_kernel_cudaERNS_18TensorIteratorBaseEENKUlvE_clEvENKUlvE1_clEvEUliiE_EESt5arrayIPcLm3EEEEviT0_T1_)
        /*3524*/ 	.word	0x00000000


	//----- nvinfo : EIATTR_MIN_STACK_SIZE
	.align		4
.L_2317:
        /*3528*/ 	.byte	0x04, 0x12
        /*352a*/ 	.short	(.L_2319 - .L_2318)
	.align		4
.L_2318:
        /*352c*/ 	.word	index@(_ZN2at6native18elementwise_kernelILi128ELi4EZNS0_15gpu_kernel_implINS0_13AUnaryFunctorIaaaZZZNS0_19maximum_kernel_cudaERNS_18TensorIteratorBaseEENKUlvE_clEvENKUlvE0_clEvEUlaaE_EEEEvS5_RKT_EUliE_EEviT1_)
        /*3530*/ 	.word	0x00000000


	//----- nvinfo : EIATTR_MIN_STACK_SIZE
	.align		4
.L_2319:
        /*3534*/ 	.byte	0x04, 0x12
        /*3536*/ 	.short	(.L_2321 - .L_2320)
	.align		4
.L_2320:
        /*3538*/ 	.word	index@(_ZN2at6native27unrolled_elementwise_kernelINS0_13AUnaryFunctorIaaaZZZNS0_19maximum_kernel_cudaERNS_18TensorIteratorBaseEENKUlvE_clEvENKUlvE0_clEvEUlaaE_EESt5arrayIPcLm2EELi4E23TrivialOffsetCalculatorILi1EjESD_NS0_6memory12LoadWithCastILi1EEENSE_13StoreWithCastILi1EEEEEviT_T0_T2_T3_T4_T5_)
        /*353c*/ 	.word	0x00000000


	//----- nvinfo : EIATTR_MIN_STACK_SIZE
	.align		4
.L_2321:
        /*3540*/ 	.byte	0x04, 0x12
        /*3542*/ 	.short	(.L_2323 - .L_2322)
	.align		4
.L_2322:
        /*3544*/ 	.word	index@(_ZN2at6native18elementwise_kernelILi128ELi4EZNS0_22gpu_kernel_impl_nocastINS0_13AUnaryFunctorIaaaZZZNS0_19maximum_kernel_cudaERNS_18TensorIteratorBaseEENKUlvE_clEvENKUlvE0_clEvEUlaaE_EEEEvS5_RKT_EUliE_EEviT1_)
        /*3548*/ 	.word	0x00000000


	//----- nvinfo : EIATTR_MIN_STACK_SIZE
	.align		4
.L_2323:
        /*354c*/ 	.byte	0x04, 0x12
        /*354e*/ 	.short	(.L_2325 - .L_2324)
	.align		4
.L_2324:
        /*3550*/ 	.word	index@(_ZN2at6native27unrolled_elementwise_kernelINS0_13AUnaryFunctorIaaaZZZNS0_19maximum_kernel_cudaERNS_18TensorIteratorBaseEENKUlvE_clEvENKUlvE0_clEvEUlaaE_EESt5arrayIPcLm2EELi4E23TrivialOffsetCalculatorILi1EjESD_NS0_6memory15LoadWithoutCastENSE_16StoreWithoutCastEEEviT_T0_T2_T3_T4_T5_)
        /*3554*/ 	.word	0x00000000


	//----- nvinfo : EIATTR_MIN_STACK_SIZE
	.align		4
.L_2325:
        /*3558*/ 	.byte	0x04, 0x12
        /*355a*/ 	.short	(.L_2327 - .L_2326)
	.align		4
.L_2326:
        /*355c*/ 	.word	index@(_ZN2at6native29vectorized_elementwise_kernelILi2ENS0_13AUnaryFunctorIaaaZZZNS0_19maximum_kernel_cudaERNS_18TensorIteratorBaseEENKUlvE_clEvENKUlvE0_clEvEUlaaE_EESt5arrayIPcLm2EEEEviT0_T1_)
        /*3560*/ 	.word	0x00000000


	//----- nvinfo : EIATTR_MIN_STACK_SIZE
	.align		4
.L_2327:
        /*3564*/ 	.byte	0x04, 0x12
        /*3566*/ 	.short	(.L_2329 - .L_2328)
	.align		4
.L_2328:
        /*3568*/ 	.word	index@(_ZN2at6native29vectorized_elementwise_kernelILi4ENS0_13AUnaryFunctorIaaaZZZNS0_19maximum_kernel_cudaERNS_18TensorIteratorBaseEENKUlvE_clEvENKUlvE0_clEvEUlaaE_EESt5arrayIPcLm2EEEEviT0_T1_)
        /*356c*/ 	.word	0x00000000


	//----- nvinfo : EIATTR_MIN_STACK_SIZE
	.align		4
.L_2329:
        /*3570*/ 	.byte	0x04, 0x12
        /*3572*/ 	.short	(.L_2331 - .L_2330)
	.align		4
.L_2330:
        /*3574*/ 	.word	index@(_ZN2at6native29vectorized_elementwise_kernelILi8ENS0_13AUnaryFunctorIaaaZZZNS0_19maximum_kernel_cudaERNS_18TensorIteratorBaseEENKUlvE_clEvENKUlvE0_clEvEUlaaE_EESt5arrayIPcLm2EEEEviT0_T1_)
        /*3578*/ 	.word	0x00000000


	//----- nvinfo : EIATTR_MIN_STACK_SIZE
	.align		4
.L_2331:
        /*357c*/ 	.byte	0x04, 0x12
        /*357e*/ 	.short	(.L_2333 - .L_2332)
	.align		4
.L_2332:
        /*3580*/ 	.word	index@(_ZN2at6native18elementwise_kernelILi128ELi4EZNS0_15gpu_kernel_implINS0_13BinaryFunctorIaaaZZZNS0_19maximum_kernel_cudaERNS_18TensorIteratorBaseEENKUlvE_clEvENKUlvE0_clEvEUlaaE_EEEEvS5_RKT_EUliE_EEviT1_)
        /*3584*/ 	.word	0x00000000


	//----- nvinfo : EIATTR_MIN_STACK_SIZE
	.align		4
.L_2333:
        /*3588*/ 	.byte	0x04, 0x12
        /*358a*/ 	.short	(.L_2335 - .L_2334)
	.align		4
.L_2334:
        /*358c*/ 	.word	index@(_ZN2at6native27unrolled_elementwise_kernelINS0_13BinaryFunctorIaaaZZZNS0_19maximum_kernel_cudaERNS_18TensorIteratorBaseEENKUlvE_clEvENKUlvE0_clEvEUlaaE_EESt5arrayIPcLm3EELi4E23TrivialOffsetCalculatorILi2EjESC_ILi1EjENS0_6memory12LoadWithCastILi2EEENSF_13StoreWithCastILi1EEEEEviT_T0_T2_T3_T4_T5_)
        /*3590*/ 	.word	0x00000000


	//----- nvinfo : EIATTR_MIN_STACK_SIZE
	.align		4
.L_2335:
        /*3594*/ 	.byte	0x04, 0x12
        /*3596*/ 	.short	(.L_2337 - .L_2336)
	.align		4
.L_2336:
        /*3598*/ 	.word	index@(_ZN2at6native18elementwise_kernelILi128ELi4EZNS0_22gpu_kernel_impl_nocastINS0_13BinaryFunctorIaaaZZZNS0_19maximum_kernel_cudaERNS_18TensorIteratorBaseEENKUlvE_clEvENKUlvE0_clEvEUlaaE_EEEEvS5_RKT_EUliE_EEviT1_)
        /*359c*/ 	.word	0x00000000


	//----- nvinfo : EIATTR_MIN_STACK_SIZE
	.align		4
.L_2337:
        /*35a0*/ 	.byte	0x04, 0x12
        /*35a2*/ 	.short	(.L_2339 - .L_2338)
	.align		4
.L_2338:
        /*35a4*/ 	.word	index@(_ZN2at6native27unrolled_elementwise_kernelINS0_13BinaryFunctorIaaaZZZNS0_19maximum_kernel_cudaERNS_18TensorIteratorBaseEENKUlvE_clEvENKUlvE0_clEvEUlaaE_EESt5arrayIPcLm3EELi4E23TrivialOffsetCalculatorILi2EjESC_ILi1EjENS0_6memory15LoadWithoutCastENSF_16StoreWithoutCastEEEviT_T0_T2_T3_T4_T5_)
        /*35a8*/ 	.word	0x00000000


	//----- nvinfo : EIATTR_MIN_STACK_SIZE
	.align		4
.L_2339:
        /*35ac*/ 	.byte	0x04, 0x12
        /*35ae*/ 	.short	(.L_2341 - .L_2340)
	.align		4
.L_2340:
        /*35b0*/ 	.word	index@(_ZN2at6native29vectorized_elementwise_kernelILi2ENS0_13BinaryFunctorIaaaZZZNS0_19maximum_kernel_cudaERNS_18TensorIteratorBaseEENKUlvE_clEvENKUlvE0_clEvEUlaaE_EESt5arrayIPcLm3EEEEviT0_T1_)
        /*35b4*/ 	.word	0x00000000


	//----- nvinfo : EIATTR_MIN_STACK_SIZE
	.align		4
.L_2341:
        /*35b8*/ 	.byte	0x04, 0x12
        /*35ba*/ 	.short	(.L_2343 - .L_2342)
	.align		4
.L_2342:
        /*35bc*/ 	.word	index@(_ZN2at6native29vectorized_elementwise_kernelILi4ENS0_13BinaryFunctorIaaaZZZNS0_19maximum_kernel_cudaERNS_18TensorIteratorBaseEENKUlvE_clEvENKUlvE0_clEvEUlaaE_EESt5arrayIPcLm3EEEEviT0_T1_)
        /*35c0*/ 	.word	0x00000000


	//----- nvinfo : EIATTR_MIN_STACK_SIZE
	.align		4
.L_2343:
        /*35c4*/ 	.byte	0x04, 0x12
        /*35c6*/ 	.short	(.L_2345 - .L_2344)
	.align		4
.L_2344:
        /*35c8*/ 	.word	index@(_ZN2at6native29vectorized_elementwise_kernelILi8ENS0_13BinaryFunctorIaaaZZZNS0_19maximum_kernel_cudaERNS_18TensorIteratorBaseEENKUlvE_clEvENKUlvE0_clEvEUlaaE_EESt5arrayIPcLm3EEEEviT0_T1_)
        /*35cc*/ 	.word	0x00000000


	//----- nvinfo : EIATTR_MIN_STACK_SIZE
	.align		4
.L_2345:
        /*35d0*/ 	.byte	0x04, 0x12
        /*35d2*/ 	.short	(.L_2347 - .L_2346)
	.align		4
.L_2346:
        /*35d4*/ 	.word	index@(_ZN2at6native18elementwise_kernelILi128ELi4EZNS0_15gpu_kernel_implINS0_13AUnaryFunctorIhhhZZZNS0_19maximum_kernel_cudaERNS_18TensorIteratorBaseEENKUlvE_clEvENKUlvE_clEvEUlhhE_EEEEvS5_RKT_EUliE_EEviT1_)
        /*35d8*/ 	.word	0x00000000


	//----- nvinfo : EIATTR_MIN_STACK_SIZE
	.align		4
.L_2347:
        /*35dc*/ 	.byte	0x04, 0x12
        /*35de*/ 	.short	(.L_2349 - .L_2348)
	.align		4
.L_2348:
        /*35e0*/ 	.word	index@(_ZN2at6native27unrolled_elementwise_kernelINS0_13AUnaryFunctorIhhhZZZNS0_19maximum_kernel_cudaERNS_18TensorIteratorBaseEENKUlvE_clEvENKUlvE_clEvEUlhhE_EESt5arrayIPcLm2EELi4E23TrivialOffsetCalculatorILi1EjESD_NS0_6memory12LoadWithCastILi1EEENSE_13StoreWithCastILi1EEEEEviT_T0_T2_T3_T4_T5_)
        /*35e4*/ 	.word	0x00000000


	//----- nvinfo : EIATTR_MIN_STACK_SIZE
	.align		4
.L_2349:
        /*35e8*/ 	.byte	0x04, 0x12
        /*35ea*/ 	.short	(.L_2351 - .L_2350)
	.align		4
.L_2350:
        /*35ec*/ 	.word	index@(_ZN2at6native18elementwise_kernelILi128ELi4EZNS0_22gpu_kernel_impl_nocastINS0_13AUnaryFunctorIhhhZZZNS0_19maximum_kernel_cudaERNS_18TensorIteratorBaseEENKUlvE_clEvENKUlvE_clEvEUlhhE_EEEEvS5_RKT_EUliE_EEviT1_)
        /*35f0*/ 	.word	0x00000000


	//----- nvinfo : EIATTR_MIN_STACK_SIZE
	.align		4
.L_2351:
        /*35f4*/ 	.byte	0x04, 0x12
        /*35f6*/ 	.short	(.L_2353 - .L_2352)
	.align		4
.L_2352:
        /*35f8*/ 	.word	index@(_ZN2at6native27unrolled_elementwise_kernelINS0_13AUnaryFunctorIhhhZZZNS0_19maximum_kernel_cudaERNS_18TensorIteratorBaseEENKUlvE_clEvENKUlvE_clEvEUlhhE_EESt5arrayIPcLm2EELi4E23TrivialOffsetCalculatorILi1EjESD_NS0_6memory15LoadWithoutCastENSE_16StoreWithoutCastEEEviT_T0_T2_T3_T4_T5_)
        /*35fc*/ 	.word	0x00000000


	//----- nvinfo : EIATTR_MIN_STACK_SIZE
	.align		4
.L_2353:
        /*3600*/ 	.byte	0x04, 0x12
        /*3602*/ 	.short	(.L_2355 - .L_2354)
	.align		4
.L_2354:
        /*3604*/ 	.word	index@(_ZN2at6native29vectorized_elementwise_kernelILi2ENS0_13AUnaryFunctorIhhhZZZNS0_19maximum_kernel_cudaERNS_18TensorIteratorBaseEENKUlvE_clEvENKUlvE_clEvEUlhhE_EESt5arrayIPcLm2EEEEviT0_T1_)
        /*3608*/ 	.word	0x00000000


	//----- nvinfo : EIATTR_MIN_STACK_SIZE
	.align		4
.L_2355:
        /*360c*/ 	.byte	0x04, 0x12
        /*360e*/ 	.short	(.L_2357 - .L_2356)
	.align		4
.L_2356:
        /*3610*/ 	.word	index@(_ZN2at6native29vectorized_elementwise_kernelILi4ENS0_13AUnaryFunctorIhhhZZZNS0_19maximum_kernel_cudaERNS_18TensorIteratorBaseEENKUlvE_clEvENKUlvE_clEvEUlhhE_EESt5arrayIPcLm2EEEEviT0_T1_)
        /*3614*/ 	.word	0x00000000


	//----- nvinfo : EIATTR_MIN_STACK_SIZE
	.align		4
.L_2357:
        /*3618*/ 	.byte	0x04, 0x12
        /*361a*/ 	.short	(.L_2359 - .L_2358)
	.align		4
.L_2358:
        /*361c*/ 	.word	index@(_ZN2at6native29vectorized_elementwise_kernelILi8ENS0_13AUnaryFunctorIhhhZZZNS0_19maximum_kernel_cudaERNS_18TensorIteratorBaseEENKUlvE_clEvENKUlvE_clEvEUlhhE_EESt5arrayIPcLm2EEEEviT0_T1_)
        /*3620*/ 	.word	0x00000000


	//----- nvinfo : EIATTR_MIN_STACK_SIZE
	.align		4
.L_2359:
        /*3624*/ 	.byte	0x04, 0x12
        /*3626*/ 	.short	(.L_2361 - .L_2360)
	.align		4
.L_2360:
        /*3628*/ 	.word	index@(_ZN2at6native18elementwise_kernelILi128ELi4EZNS0_15gpu_kernel_implINS0_13BinaryFunctorIhhhZZZNS0_19maximum_kernel_cudaERNS_18TensorIteratorBaseEENKUlvE_clEvENKUlvE_clEvEUlhhE_EEEEvS5_RKT_EUliE_EEviT1_)
        /*362c*/ 	.word	0x00000000


	//----- nvinfo : EIATTR_MIN_STACK_SIZE
	.align		4
.L_2361:
        /*3630*/ 	.byte	0x04, 0x12
        /*3632*/ 	.short	(.L_2363 - .L_2362)
	.align		4
.L_2362:
        /*3634*/ 	.word	index@(_ZN2at6native27unrolled_elementwise_kernelINS0_13BinaryFunctorIhhhZZZNS0_19maximum_kernel_cudaERNS_18TensorIteratorBaseEENKUlvE_clEvENKUlvE_clEvEUlhhE_EESt5arrayIPcLm3EELi4E23TrivialOffsetCalculatorILi2EjESC_ILi1EjENS0_6memory12LoadWithCastILi2EEENSF_13StoreWithCastILi1EEEEEviT_T0_T2_T3_T4_T5_)
        /*3638*/ 	.word	0x00000000


	//----- nvinfo : EIATTR_MIN_STACK_SIZE
	.align		4
.L_2363:
        /*363c*/ 	.byte	0x04, 0x12
        /*363e*/ 	.short	(.L_2365 - .L_2364)
	.align		4
.L_2364:
        /*3640*/ 	.word	index@(_ZN2at6native18elementwise_kernelILi128ELi4EZNS0_22gpu_kernel_impl_nocastINS0_13BinaryFunctorIhhhZZZNS0_19maximum_kernel_cudaERNS_18TensorIteratorBaseEENKUlvE_clEvENKUlvE_clEvEUlhhE_EEEEvS5_RKT_EUliE_EEviT1_)
        /*3644*/ 	.word	0x00000000


	//----- nvinfo : EIATTR_MIN_STACK_SIZE
	.align		4
.L_2365:
        /*3648*/ 	.byte	0x04, 0x12
        /*364a*/ 	.short	(.L_2367 - .L_2366)
	.align		4
.L_2366:
        /*364c*/ 	.word	index@(_ZN2at6native27unrolled_elementwise_kernelINS0_13BinaryFunctorIhhhZZZNS0_19maximum_kernel_cudaERNS_18TensorIteratorBaseEENKUlvE_clEvENKUlvE_clEvEUlhhE_EESt5arrayIPcLm3EELi4E23TrivialOffsetCalculatorILi2EjESC_ILi1EjENS0_6memory15LoadWithoutCastENSF_16StoreWithoutCastEEEviT_T0_T2_T3_T4_T5_)
        /*3650*/ 	.word	0x00000000


	//----- nvinfo : EIATTR_MIN_STACK_SIZE
	.align		4
.L_2367:
        /*3654*/ 	.byte	0x04, 0x12
        /*3656*/ 	.short	(.L_2369 - .L_2368)
	.align		4
.L_2368:
        /*3658*/ 	.word	index@(_ZN2at6native29vectorized_elementwise_kernelILi2ENS0_13BinaryFunctorIhhhZZZNS0_19maximum_kernel_cudaERNS_18TensorIteratorBaseEENKUlvE_clEvENKUlvE_clEvEUlhhE_EESt5arrayIPcLm3EEEEviT0_T1_)
        /*365c*/ 	.word	0x00000000


	//----- nvinfo : EIATTR_MIN_STACK_SIZE
	.align		4
.L_2369:
        /*3660*/ 	.byte	0x04, 0x12
        /*3662*/ 	.short	(.L_2371 - .L_2370)
	.align		4
.L_2370:
        /*3664*/ 	.word	index@(_ZN2at6native29vectorized_elementwise_kernelILi4ENS0_13BinaryFunctorIhhhZZZNS0_19maximum_kernel_cudaERNS_18TensorIteratorBaseEENKUlvE_clEvENKUlvE_clEvEUlhhE_EESt5arrayIPcLm3EEEEviT0_T1_)
        /*3668*/ 	.word	0x00000000


	//----- nvinfo : EIATTR_MIN_STACK_SIZE
	.align		4
.L_2371:
        /*366c*/ 	.byte	0x04, 0x12
        /*366e*/ 	.short	(.L_2373 - .L_2372)
	.align		4
.L_2372:
        /*3670*/ 	.word	index@(_ZN2at6native29vectorized_elementwise_kernelILi8ENS0_13BinaryFunctorIhhhZZZNS0_19maximum_kernel_cudaERNS_18TensorIteratorBaseEENKUlvE_clEvENKUlvE_clEvEUlhhE_EESt5arrayIPcLm3EEEEviT0_T1_)
        /*3674*/ 	.word	0x00000000


	//----- nvinfo : EIATTR_MIN_STACK_SIZE
	.align		4
.L_2373:
        /*3678*/ 	.byte	0x04, 0x12
        /*367a*/ 	.short	(.L_2375 - .L_2374)
	.align		4
.L_2374:
        /*367c*/ 	.word	index@(_ZN2at6native18elementwise_kernelILi128ELi4EZNS0_15gpu_kernel_implINS0_13AUnaryFunctorIbbbZNS0_19maximum_kernel_cudaERNS_18TensorIteratorBaseEEUlbbE_EEEEvS5_RKT_EUliE_EEviT1_)
        /*3680*/ 	.word	0x00000000


	//----- nvinfo : EIATTR_MIN_STACK_SIZE
	.align		4
.L_2375:
        /*3684*/ 	.byte	0x04, 0x12
        /*3686*/ 	.short	(.L_2377 - .L_2376)
	.align		4
.L_2376:
        /*3688*/ 	.word	index@(_ZN2at6native27unrolled_elementwise_kernelINS0_13AUnaryFunctorIbbbZNS0_19maximum_kernel_cudaERNS_18TensorIteratorBaseEEUlbbE_EESt5arrayIPcLm2EELi4E23TrivialOffsetCalculatorILi1EjESB_NS0_6memory12LoadWithCastILi1EEENSC_13StoreWithCastILi1EEEEEviT_T0_T2_T3_T4_T5_)
        /*368c*/ 	.word	0x00000000


	//----- nvinfo : EIATTR_MIN_STACK_SIZE
	.align		4
.L_2377:
        /*3690*/ 	.byte	0x04, 0x12
        /*3692*/ 	.short	(.L_2379 - .L_2378)
	.align		4
.L_2378:
        /*3694*/ 	.word	index@(_ZN2at6native18elementwise_kernelILi128ELi4EZNS0_22gpu_kernel_impl_nocastINS0_13AUnaryFunctorIbbbZNS0_19maximum_kernel_cudaERNS_18TensorIteratorBaseEEUlbbE_EEEEvS5_RKT_EUliE_EEviT1_)
        /*3698*/ 	.word	0x00000000


	//----- nvinfo : EIATTR_MIN_STACK_SIZE
	.align		4
.L_2379:
        /*369c*/ 	.byte	0x04, 0x12
        /*369e*/ 	.short	(.L_2381 - .L_2380)
	.align		4
.L_2380:
        /*36a0*/ 	.word	index@(_ZN2at6native27unrolled_elementwise_kernelINS0_13AUnaryFunctorIbbbZNS0_19maximum_kernel_cudaERNS_18TensorIteratorBaseEEUlbbE_EESt5arrayIPcLm2EELi4E23TrivialOffsetCalculatorILi1EjESB_NS0_6memory15LoadWithoutCastENSC_16StoreWithoutCastEEEviT_T0_T2_T3_T4_T5_)
        /*36a4*/ 	.word	0x00000000


	//----- nvinfo : EIATTR_MIN_STACK_SIZE
	.align		4
.L_2381:
        /*36a8*/ 	.byte	0x04, 0x12
        /*36aa*/ 	.short	(.L_2383 - .L_2382)
	.align		4
.L_2382:
        /*36ac*/ 	.word	index@(_ZN2at6native29vectorized_elementwise_kernelILi2ENS0_13AUnaryFunctorIbbbZNS0_19maximum_kernel_cudaERNS_18TensorIteratorBaseEEUlbbE_EESt5arrayIPcLm2EEEEviT0_T1_)
        /*36b0*/ 	.word	0x00000000


	//----- nvinfo : EIATTR_MIN_STACK_SIZE
	.align		4
.L_2383:
        /*36b4*/ 	.byte	0x04, 0x12
        /*36b6*/ 	.short	(.L_2385 - .L_2384)
	.align		4
.L_2384:
        /*36b8*/ 	.word	index@(_ZN2at6native29vectorized_elementwise_kernelILi4ENS0_13AUnaryFunctorIbbbZNS0_19maximum_kernel_cudaERNS_18TensorIteratorBaseEEUlbbE_EESt5arrayIPcLm2EEEEviT0_T1_)
        /*36bc*/ 	.word	0x00000000


	//----- nvinfo : EIATTR_MIN_STACK_SIZE
	.align		4
.L_2385:
        /*36c0*/ 	.byte	0x04, 0x12
        /*36c2*/ 	.short	(.L_2387 - .L_2386)
	.align		4
.L_2386:
        /*36c4*/ 	.word	index@(_ZN2at6native29vectorized_elementwise_kernelILi8ENS0_13AUnaryFunctorIbbbZNS0_19maximum_kernel_cudaERNS_18TensorIteratorBaseEEUlbbE_EESt5arrayIPcLm2EEEEviT0_T1_)
        /*36c8*/ 	.word	0x00000000


	//----- nvinfo : EIATTR_MIN_STACK_SIZE
	.align		4
.L_2387:
        /*36cc*/ 	.byte	0x04, 0x12
        /*36ce*/ 	.short	(.L_2389 - .L_2388)
	.align		4
.L_2388:
        /*36d0*/ 	.word	index@(_ZN2at6native18elementwise_kernelILi128ELi4EZNS0_15gpu_kernel_implINS0_13BinaryFunctorIbbbZNS0_19maximum_kernel_cudaERNS_18TensorIteratorBaseEEUlbbE_EEEEvS5_RKT_EUliE_EEviT1_)
        /*36d4*/ 	.word	0x00000000


	//----- nvinfo : EIATTR_MIN_STACK_SIZE
	.align		4
.L_2389:
        /*36d8*/ 	.byte	0x04, 0x12
        /*36da*/ 	.short	(.L_2391 - .L_2390)
	.align		4
.L_2390:
        /*36dc*/ 	.word	index@(_ZN2at6native27unrolled_elementwise_kernelINS0_13BinaryFunctorIbbbZNS0_19maximum_kernel_cudaERNS_18TensorIteratorBaseEEUlbbE_EESt5arrayIPcLm3EELi4E23TrivialOffsetCalculatorILi2EjESA_ILi1EjENS0_6memory12LoadWithCastILi2EEENSD_13StoreWithCastILi1EEEEEviT_T0_T2_T3_T4_T5_)
        /*36e0*/ 	.word	0x00000000


	//----- nvinfo : EIATTR_MIN_STACK_SIZE
	.align		4
.L_2391:
        /*36e4*/ 	.byte	0x04, 0x12
        /*36e6*/ 	.short	(.L_2393 - .L_2392)
	.align		4
.L_2392:
        /*36e8*/ 	.word	index@(_ZN2at6native18elementwise_kernelILi128ELi4EZNS0_22gpu_kernel_impl_nocastINS0_13BinaryFunctorIbbbZNS0_19maximum_kernel_cudaERNS_18TensorIteratorBaseEEUlbbE_EEEEvS5_RKT_EUliE_EEviT1_)
        /*36ec*/ 	.word	0x00000000


	//----- nvinfo : EIATTR_MIN_STACK_SIZE
	.align		4
.L_2393:
        /*36f0*/ 	.byte	0x04, 0x12
        /*36f2*/ 	.short	(.L_2395 - .L_2394)
	.align		4
.L_2394:
        /*36f4*/ 	.word	index@(_ZN2at6native27unrolled_elementwise_kernelINS0_13BinaryFunctorIbbbZNS0_19maximum_kernel_cudaERNS_18TensorIteratorBaseEEUlbbE_EESt5arrayIPcLm3EELi4E23TrivialOffsetCalculatorILi2EjESA_ILi1EjENS0_6memory15LoadWithoutCastENSD_16StoreWithoutCastEEEviT_T0_T2_T3_T4_T5_)
        /*36f8*/ 	.word	0x00000000


	//----- nvinfo : EIATTR_MIN_STACK_SIZE
	.align		4
.L_2395:
        /*36fc*/ 	.byte	0x04, 0x12
        /*36fe*/ 	.short	(.L_2397 - .L_2396)
	.align		4
.L_2396:
        /*3700*/ 	.word	index@(_ZN2at6native29vectorized_elementwise_kernelILi2ENS0_13BinaryFunctorIbbbZNS0_19maximum_kernel_cudaERNS_18TensorIteratorBaseEEUlbbE_EESt5arrayIPcLm3EEEEviT0_T1_)
        /*3704*/ 	.word	0x00000000


	//----- nvinfo : EIATTR_MIN_STACK_SIZE
	.align		4
.L_2397:
        /*3708*/ 	.byte	0x04, 0x12
        /*370a*/ 	.short	(.L_2399 - .L_2398)
	.align		4
.L_2398:
        /*370c*/ 	.word	index@(_ZN2at6native29vectorized_elementwise_kernelILi4ENS0_13BinaryFunctorIbbbZNS0_19maximum_kernel_cudaERNS_18TensorIteratorBaseEEUlbbE_EESt5arrayIPcLm3EEEEviT0_T1_)
        /*3710*/ 	.word	0x00000000


	//----- nvinfo : EIATTR_MIN_STACK_SIZE
	.align		4
.L_2399:
        /*3714*/ 	.byte	0x04, 0x12
        /*3716*/ 	.short	(.L_2401 - .L_2400)
	.align		4
.L_2400:
        /*3718*/ 	.word	index@(_ZN2at6native29vectorized_elementwise_kernelILi8ENS0_13BinaryFunctorIbbbZNS0_19maximum_kernel_cudaERNS_18TensorIteratorBaseEEUlbbE_EESt5arrayIPcLm3EEEEviT0_T1_)
        /*371c*/ 	.word	0x00000000
.L_2401:


//--------------------- .nv.info._ZN2at6native18elementwise_kernelILi128ELi4EZNS0_15gpu_kernel_implINS0_13AUnaryFunctorIN3c108BFloat16ES5_S5_ZZZNS0_16fmin_kernel_cudaERNS_18TensorIteratorBaseEENKUlvE_clEvENKUlvE2_clEvEUlS5_S5_E_EEEEvS7_RKT_EUliE_EEviT1_ --------------------------
	.section	.nv.info._ZN2at6native18elementwise_kernelILi128ELi4EZNS0_15gpu_kernel_implINS0_13AUnaryFunctorIN3c108BFloat16ES5_S5_ZZZNS0_16fmin_kernel_cudaERNS_18TensorIteratorBaseEENKUlvE_clEvENKUlvE2_clEvEUlS5_S5_E_EEEEvS7_RKT_EUliE_EEviT1_,"",@"SHT_CUDA_INFO"
	.sectionflags	@""
	.align	4


	//----- nvinfo : EIATTR_CUDA_API_VERSION
	.align		4
        /*0000*/ 	.byte	0x04, 0x37
        /*0002*/ 	.short	(.L_2403 - .L_2402)
.L_2402:
        /*0004*/ 	.word	0x00000082


	//----- nvinfo : EIATTR_SW2861232_WAR
	.align		4
.L_2403:
        /*0008*/ 	.byte	0x01, 0x35
	.zero		2


	//----- nvinfo : EIATTR_PARAM_CBANK
	.align		4
        /*000c*/ 	.byte	0x04, 0x0a
        /*000e*/ 	.short	(.L_2405 - .L_2404)
	.align		4
.L_2404:
        /*0010*/ 	.word	index@(.nv.constant0._ZN2at6native18elementwise_kernelILi128ELi4EZNS0_15gpu_kernel_implINS0_13AUnaryFunctorIN3c108BFloat16ES5_S5_ZZZNS0_16fmin_kernel_cudaERNS_18TensorIteratorBaseEENKUlvE_clEvENKUlvE2_clEvEUlS5_S5_E_EEEEvS7_RKT_EUliE_EEviT1_)
        /*0014*/ 	.short	0x0160
        /*0016*/ 	.short	0x0220


	//----- nvinfo : EIATTR_CBANK_PARAM_SIZE
	.align		4
.L_2405:
        /*0018*/ 	.byte	0x03, 0x19
        /*001a*/ 	.short	0x0220


	//----- nvinfo : EIATTR_KPARAM_INFO
	.align		4
        /*001c*/ 	.byte	0x04, 0x17
        /*001e*/ 	.short	(.L_2407 - .L_2406)
.L_2406:
        /*0020*/ 	.word	0x00000000
        /*0024*/ 	.short	0x0001
        /*0026*/ 	.short	0x0008
        /*0028*/ 	.byte	0x00, 0xf0, 0x61, 0x08


	//----- nvinfo : EIATTR_KPARAM_INFO
	.align		4
.L_2407:
        /*002c*/ 	.byte	0x04, 0x17
        /*002e*/ 	.short	(.L_2409 - .L_2408)
.L_2408:
        /*0030*/ 	.word	0x00000000
        /*0034*/ 	.short	0x0000
        /*0036*/ 	.short	0x0000
        /*0038*/ 	.byte	0x00, 0xf0, 0x11, 0x00


	//----- nvinfo : EIATTR_MAXREG_COUNT
	.align		4
.L_2409:
        /*003c*/ 	.byte	0x03, 0x1b
        /*003e*/ 	.short	0x0080


	//----- nvinfo : EIATTR_EXTERNS
	.align		4
        /*0040*/ 	.byte	0x04, 0x0f
        /*0042*/ 	.short	(.L_2411 - .L_2410)


	//   ....[0]....
	.align		4
.L_2410:
        /*0044*/ 	.word	index@(__assertfail)


	//----- nvinfo : EIATTR_MERCURY_ISA_VERSION
	.align		4
.L_2411:
        /*0048*/ 	.byte	0x03, 0x5f
        /*004a*/ 	.short	0x0000


	//----- nvinfo : EIATTR_SYSCALL_OFFSETS
	.align		4
        /*004c*/ 	.byte	0x04, 0x46
        /*004e*/ 	.short	(.L_2413 - .L_2412)


	//   ....[0]....
.L_2412:
        /*0050*/ 	.word	0x00001de0


	//   ....[1]....
        /*0054*/ 	.word	0x00002dc0


	//   ....[2]....
        /*0058*/ 	.word	0x00004c00


	//   ....[3]....
        /*005c*/ 	.word	0x00005be0


	//   ....[4]....
        /*0060*/ 	.word	0x000079f0


	//   ....[5]....
        /*0064*/ 	.word	0x000089d0


	//   ....[6]....
        /*0068*/ 	.word	0x0000a7f0


	//   ....[7]....
        /*006c*/ 	.word	0x0000b7d0


	//----- nvinfo : EIATTR_EXIT_INSTR_OFFSETS
	.align		4
.L_2413:
        /*0070*/ 	.byte	0x04, 0x1c
        /*0072*/ 	.short	(.L_2415 - .L_2414)


	//   ....[0]....
.L_2414:
        /*0074*/ 	.word	0x00008a90


	//   ....[1]....
        /*0078*/ 	.word	0x0000a9d0


	//   ....[2]....
        /*007c*/ 	.word	0x0000aa10


	//   ....[3]....
        /*0080*/ 	.word	0x0000aab0


	//   ....[4]....
        /*0084*/ 	.word	0x0000aaf0


	//   ....[5]....
        /*0088*/ 	.word	0x0000ab30


	//   ....[6]....
        /*008c*/ 	.word	0x0000abc0


	//   ....[7]....
        /*0090*/ 	.word	0x0000ac00


	//   ....[8]....
        /*0094*/ 	.word	0x0000aca0


	//   ....[9]....
        /*0098*/ 	.word	0x0000acf0


	//   ....[10]....
        /*009c*/ 	.word	0x0000ad40


	//   ....[11]....
        /*00a0*/ 	.word	0x0000ae10


	//   ....[12]....
        /*00a4*/ 	.word	0x0000ae70


	//   ....[13]....
        /*00a8*/ 	.word	0x0000b000


	//   ....[14]....
        /*00ac*/ 	.word	0x0000b160


	//   ....[15]....
        /*00b0*/ 	.word	0x0000b180


	//   ....[16]....
        /*00b4*/ 	.word	0x0000b240


	//   ....[17]....
        /*00b8*/ 	.word	0x0000b3c0


	//   ....[18]....
        /*00bc*/ 	.word	0x0000b540


	//   ....[19]....
        /*00c0*/ 	.word	0x0000b6a0


	//   ....[20]....
        /*00c4*/ 	.word	0x0000b7e0


	//   ....[21]....
        /*00c8*/ 	.word	0x0000b820


	//   ....[22]....
        /*00cc*/ 	.word	0x0000b860


	//----- nvinfo : EIATTR_MAX_THREADS
	.align		4
.L_2415:
        /*00d0*/ 	.byte	0x04, 0x05
        /*00d2*/ 	.short	(.L_2417 - .L_2416)
.L_2416:
        /*00d4*/ 	.word	0x00000080
        /*00d8*/ 	.word	0x00000001
        /*00dc*/ 	.word	0x00000001


	//----- nvinfo : EIATTR_CRS_STACK_SIZE
	.align		4
.L_2417:
        /*00e0*/ 	.byte	0x04, 0x1e
        /*00e2*/ 	.short	(.L_2419 - .L_2418)
.L_2418:
        /*00e4*/ 	.word	0x00000000
.L_2419:


//--------------------- .nv.info._ZN2at6native27unrolled_elementwise_kernelINS0_13AUnaryFunctorIN3c108BFloat16ES4_S4_ZZZNS0_16fmin_kernel_cudaERNS_18TensorIteratorBaseEENKUlvE_clEvENKUlvE2_clEvEUlS4_S4_E_EESt5arrayIPcLm2EELi4E23TrivialOffsetCalculatorILi1EjESF_NS0_6memory12LoadWithCastILi1EEENSG_13StoreWithCastILi1EEEEEviT_T0_T2_T3_T4_T5_ --------------------------
	.section	.nv.info._ZN2at6native27unrolled_elementwise_kernelINS0_13AUnaryFunctorIN3c108BFloat16ES4_S4_ZZZNS0_16fmin_kernel_cudaERNS_18TensorIteratorBaseEENKUlvE_clEvENKUlvE2_clEvEUlS4_S4_E_EESt5arrayIPcLm2EELi4E23TrivialOffsetCalculatorILi1EjESF_NS0_6memory12LoadWithCastILi1EEENSG_13StoreWithCastILi1EEEEEviT_T0_T2_T3_T4_T5_,"",@"SHT_CUDA_INFO"
	.sectionflags	@""
	.align	4


	//----- nvinfo : EIATTR_CUDA_API_VERSION
	.align		4
        /*0000*/ 	.byte	0x04, 0x37
        /*0002*/ 	.short	(.L_2421 - .L_2420)
.L_2420:
        /*0004*/ 	.word	0x00000082


	//----- nvinfo : EIATTR_SW2861232_WAR
	.align		4
.L_2421:
        /*0008*/ 	.byte	0x01, 0x35
	.zero		2


	//----- nvinfo : EIATTR_PARAM_CBANK
	.align		4
        /*000c*/ 	.byte	0x04, 0x0a
        /*000e*/ 	.short	(.L_2423 - .L_2422)
	.align		4
.L_2422:
        /*0010*/ 	.word	index@(.nv.constant0._ZN2at6native27unrolled_elementwise_kernelINS0_13AUnaryFunctorIN3c108BFloat16ES4_S4_ZZZNS0_16fmin_kernel_cudaERNS_18TensorIteratorBaseEENKUlvE_clEvENKUlvE2_clEvEUlS4_S4_E_EESt5arrayIPcLm2EELi4E23TrivialOffsetCalculatorILi1EjESF_NS0_6memory12LoadWithCastILi1EEENSG_13StoreWithCastILi1EEEEEviT_T0_T2_T3_T4_T5_)
        /*0014*/ 	.short	0x0160
        /*0016*/ 	.short	0x002c


	//----- nvinfo : EIATTR_CBANK_PARAM_SIZE
	.align		4
.L_2423:
        /*0018*/ 	.byte	0x03, 0x19
        /*001a*/ 	.short	0x002c


	//----- nvinfo : EIATTR_KPARAM_INFO
	.align		4
        /*001c*/ 	.byte	0x04, 0x17
        /*001e*/ 	.short	(.L_2425 - .L_2424)
.L_2424:
        /*0020*/ 	.word	0x00000000
        /*0024*/ 	.short	0x0006
        /*0026*/ 	.short	0x0024
        /*0028*/ 	.byte	0x00, 0xf0, 0x21, 0x00


	//----- nvinfo : EIATTR_KPARAM_INFO
	.align		4
.L_2425:
        /*002c*/ 	.byte	0x04, 0x17
        /*002e*/ 	.short	(.L_2427 - .L_2426)
.L_2426:
        /*0030*/ 	.word	0x00000000
        /*0034*/ 	.short	0x0005
        /*0036*/ 	.short	0x001c
        /*0038*/ 	.byte	0x00, 0xf0, 0x21, 0x00


	//----- nvinfo : EIATTR_KPARAM_INFO
	.align		4
.L_2427:
        /*003c*/ 	.byte	0x04, 0x17
        /*003e*/ 	.short	(.L_2429 - .L_2428)
.L_2428:
        /*0040*/ 	.word	0x00000000
        /*0044*/ 	.short	0x0004
        /*0046*/ 	.short	0x0019
        /*0048*/ 	.byte	0x00, 0xf0, 0x05, 0x00


	//----- nvinfo : EIATTR_KPARAM_INFO
	.align		4
.L_2429:
        /*004c*/ 	.byte	0x04, 0x17
        /*004e*/ 	.short	(.L_2431 - .L_2430)
.L_2430:
        /*0050*/ 	.word	0x00000000
        /*0054*/ 	.short	0x0003
        /*0056*/ 	.short	0x0018
        /*0058*/ 	.byte	0x00, 0xf0, 0x05, 0x00


	//----- nvinfo : EIATTR_KPARAM_INFO
	.align		4
.L_2431:
        /*005c*/ 	.byte	0x04, 0x17
        /*005e*/ 	.short	(.L_2433 - .L_2432)
.L_2432:
        /*0060*/ 	.word	0x00000000
        /*0064*/ 	.short	0x0002
        /*0066*/ 	.short	0x0008
        /*0068*/ 	.byte	0x00, 0xf0, 0x41, 0x00


	//----- nvinfo : EIATTR_KPARAM_INFO
	.align		4
.L_2433:
        /*006c*/ 	.byte	0x04, 0x17
        /*006e*/ 	.short	(.L_2435 - .L_2434)
.L_2434:
        /*0070*/ 	.word	0x00000000
        /*0074*/ 	.short	0x0001
        /*0076*/ 	.short	0x0004
        /*0078*/ 	.byte	0x00, 0xf0, 0x11, 0x00


	//----- nvinfo : EIATTR_KPARAM_INFO
	.align		4
.L_2435:
        /*007c*/ 	.byte	0x04, 0x17
        /*007e*/ 	.short	(.L_2437 - .L_2436)
.L_2436:
        /*0080*/ 	.word	0x00000000
        /*0084*/ 	.short	0x0000
        /*0086*/ 	.short	0x0000
        /*0088*/ 	.byte	0x00, 0xf0, 0x11, 0x00


	//----- nvinfo : EIATTR_MAXREG_COUNT
	.align		4
.L_2437:
        /*008c*/ 	.byte	0x03, 0x1b
        /*008e*/ 	.short	0x00ff


	//----- nvinfo : EIATTR_EXTERNS
	.align		4
        /*0090*/ 	.byte	0x04, 0x0f
        /*0092*/ 	.short	(.L_2439 - .L_2438)


	//   ....[0]....
	.align		4
.L_2438:
        /*0094*/ 	.word	index@(__assertfail)


	//----- nvinfo : EIATTR_MERCURY_ISA_VERSION
	.align		4
.L_2439:
        /*0098*/ 	.byte	0x03, 0x5f
        /*009a*/ 	.short	0x0000


	//----- nvinfo : EIATTR_SYSCALL_OFFSETS
	.align		4
        /*009c*/ 	.byte	0x04, 0x46
        /*009e*/ 	.short	(.L_2441 - .L_2440)


	//   ....[0]....
.L_2440:
        /*00a0*/ 	.word	0x000010a0


	//   ....[1]....
        /*00a4*/ 	.word	0x000021a0


	//   ....[2]....
        /*00a8*/ 	.word	0x000032b0


	//   ....[3]....
        /*00ac*/ 	.word	0x00004390


	//   ....[4]....
        /*00b0*/ 	.word	0x000056a0


	//   ....[5]....
        /*00b4*/ 	.word	0x000066d0


	//   ....[6]....
        /*00b8*/ 	.word	0x000076c0


	//   ....[7]....
        /*00bc*/ 	.word	0x000086b0


	//----- nvinfo : EIATTR_EXIT_INSTR_OFFSETS
	.align		4
.L_2441:
        /*00c0*/ 	.byte	0x04, 0x1c
        /*00c2*/ 	.short	(.L_2443 - .L_2442)


	//   ....[0]....
.L_2442:
        /*00c4*/ 	.word	0x00007780


	//   ....[1]....
        /*00c8*/ 	.word	0x000078b0


	//   ....[2]....
        /*00cc*/ 	.word	0x000078f0


	//   ....[3]....
        /*00d0*/ 	.word	0x00007990


	//   ....[4]....
        /*00d4*/ 	.word	0x000079d0


	//   ....[5]....
        /*00d8*/ 	.word	0x00007a10


	//   ....[6]....
        /*00dc*/ 	.word	0x00007aa0


	//   ....[7]....
        /*00e0*/ 	.word	0x00007ae0


	//   ....[8]....
        /*00e4*/ 	.word	0x00007b80


	//   ....[9]....
        /*00e8*/ 	.word	0x00007bd0


	//   ....[10]....
        /*00ec*/ 	.word	0x00007c20


	//   ....[11]....
        /*00f0*/ 	.word	0x00007cf0


	//   ....[12]....
        /*00f4*/ 	.word	0x00007d50


	//   ....[13]....
        /*00f8*/ 	.word	0x00007ee0


	//   ....[14]....
        /*00fc*/ 	.word	0x00008040


	//   ....[15]....
        /*0100*/ 	.word	0x00008060


	//   ....[16]....
        /*0104*/ 	.word	0x00008120


	//   ....[17]....
        /*0108*/ 	.word	0x000082a0


	//   ....[18]....
        /*010c*/ 	.word	0x00008420


	//   ....[19]....
        /*0110*/ 	.word	0x00008580


	//   ....[20]....
        /*0114*/ 	.word	0x000086c0


	//   ....[21]....
        /*0118*/ 	.word	0x00008700


	//   ....[22]....
        /*011c*/ 	.word	0x00008740


	//----- nvinfo : EIATTR_MAX_THREADS
	.align		4
.L_2443:
        /*0120*/ 	.byte	0x04, 0x05
        /*0122*/ 	.short	(.L_2445 - .L_2444)
.L_2444:
        /*0124*/ 	.word	0x00000080
        /*0128*/ 	.word	0x00000001
        /*012c*/ 	.word	0x00000001


	//----- nvinfo : EIATTR_CRS_STACK_SIZE
	.align		4
.L_2445:
        /*0130*/ 	.byte	0x04, 0x1e
        /*0132*/ 	.short	(.L_2447 - .L_2446)
.L_2446:
        /*0134*/ 	.word	0x00000000
.L_2447:


//--------------------- .nv.info._ZN2at6native18elementwise_kernelILi128ELi4EZNS0_22gpu_kernel_impl_nocastINS0_13AUnaryFunctorIN3c108BFloat16ES5_S5_ZZZNS0_16fmin_kernel_cudaERNS_18TensorIteratorBaseEENKUlvE_clEvENKUlvE2_clEvEUlS5_S5_E_EEEEvS7_RKT_EUliE_EEviT1_ --------------------------
	.section	.nv.info._ZN2at6native18elementwise_kernelILi128ELi4EZNS0_22gpu_kernel_impl_nocastINS0_13AUnaryFunctorIN3c108BFloat16ES5_S5_ZZZNS0_16fmin_kernel_cudaERNS_18TensorIteratorBaseEENKUlvE_clEvENKUlvE2_clEvEUlS5_S5_E_EEEEvS7_RKT_EUliE_EEviT1_,"",@"SHT_CUDA_INFO"
	.sectionflags	@""
	.align	4


	//----- nvinfo : EIATTR_CUDA_API_VERSION
	.align		4
        /*0000*/ 	.byte	0x04, 0x37
        /*0002*/ 	.short	(.L_2449 - .L_2448)
.L_2448:
        /*0004*/ 	.word	0x00000082


	//----- nvinfo : EIATTR_SW2861232_WAR
	.align		4
.L_2449:
        /*0008*/ 	.byte	0x01, 0x35
	.zero		2


	//----- nvinfo : EIATTR_PARAM_CBANK
	.align		4
        /*000c*/ 	.byte	0x04, 0x0a
        /*000e*/ 	.short	(.L_2451 - .L_2450)
	.align		4
.L_2450:
        /*0010*/ 	.word	index@(.nv.constant0._ZN2at6native18elementwise_kernelILi128ELi4EZNS0_22gpu_kernel_impl_nocastINS0_13AUnaryFunctorIN3c108BFloat16ES5_S5_ZZZNS0_16fmin_kernel_cudaERNS_18TensorIteratorBaseEENKUlvE_clEvENKUlvE2_clEvEUlS5_S5_E_EEEEvS7_RKT_EUliE_EEviT1_)
        /*0014*/ 	.short	0x0160
        /*0016*/ 	.short	0x0220


	//----- nvinfo : EIATTR_CBANK_PARAM_SIZE
	.align		4
.L_2451:
        /*0018*/ 	.byte	0x03, 0x19
        /*001a*/ 	.short	0x0220


	//----- nvinfo : EIATTR_KPARAM_INFO
	.align		4
        /*001c*/ 	.byte	0x04, 0x17
        /*001e*/ 	.short	(.L_2453 - .L_2452)
.L_2452:
        /*0020*/ 	.word	0x00000000
        /*0024*/ 	.short	0x0001
        /*0026*/ 	.short	0x0008
        /*0028*/ 	.byte	0x00, 0xf0, 0x61, 0x08


	//----- nvinfo : EIATTR_KPARAM_INFO
	.align		4
.L_2453:
        /*002c*/ 	.byte	0x04, 0x17
        /*002e*/ 	.short	(.L_2455 - .L_2454)
.L_2454:
        /*0030*/ 	.word	0x00000000
        /*0034*/ 	.short	0x0000
        /*0036*/ 	.short	0x0000
        /*0038*/ 	.byte	0x00, 0xf0, 0x11, 0x00


	//----- nvinfo : EIATTR_MAXREG_COUNT
	.align		4
.L_2455:
        /*003c*/ 	.byte	0x03, 0x1b
        /*003e*/ 	.short	0x0080


	//----- nvinfo : EIATTR_MERCURY_ISA_VERSION
	.align		4
        /*0040*/ 	.byte	0x03, 0x5f
        /*0042*/ 	.short	0x0000


	//----- nvinfo : EIATTR_EXIT_INSTR_OFFSETS
	.align		4
        /*0044*/ 	.byte	0x04, 0x1c
        /*0046*/ 	.short	(.L_2457 - .L_2456)


	//   ....[0]....
.L_2456:
        /*0048*/ 	.word	0x00002dd0


	//   ....[1]....
        /*004c*/ 	.word	0x00003cc0


	//----- nvinfo : EIATTR_MAX_THREADS
	.align		4
.L_2457:
        /*0050*/ 	.byte	0x04, 0x05
        /*0052*/ 	.short	(.L_2459 - .L_2458)
.L_2458:
        /*0054*/ 	.word	0x00000080
        /*0058*/ 	.word	0x00000001
        /*005c*/ 	.word	0x00000001


	//----- nvinfo : EIATTR_CRS_STACK_SIZE
	.align		4
.L_2459:
        /*0060*/ 	.byte	0x04, 0x1e
        /*0062*/ 	.short	(.L_2461 - .L_2460)
.L_2460:
        /*0064*/ 	.word	0x00000000
.L_2461:


//--------------------- .nv.info._ZN2at6native27unrolled_elementwise_kernelINS0_13AUnaryFunctorIN3c108BFloat16ES4_S4_ZZZNS0_16fmin_kernel_cudaERNS_18TensorIteratorBaseEENKUlvE_clEvENKUlvE2_clEvEUlS4_S4_E_EESt5arrayIPcLm2EELi4E23TrivialOffsetCalculatorILi1EjESF_NS0_6memory15LoadWithoutCastENSG_16StoreWithoutCastEEEviT_T0_T2_T3_T4_T5_ --------------------------
	.section	.nv.info._ZN2at6native27unrolled_elementwise_kernelINS0_13AUnaryFunctorIN3c108BFloat16ES4_S4_ZZZNS0_16fmin_kernel_cudaERNS_18TensorIteratorBaseEENKUlvE_clEvENKUlvE2_clEvEUlS4_S4_E_EESt5arrayIPcLm2EELi4E23TrivialOffsetCalculatorILi1EjESF_NS0_6memory15LoadWithoutCastENSG_16StoreWithoutCastEEEviT_T0_T2_T3_T4_T5_,"",@"SHT_CUDA_INFO"
	.sectionflags	@""
	.align	4


	//----- nvinfo : EIATTR_CUDA_API_VERSION
	.align		4
        /*0000*/ 	.byte	0x04, 0x37
        /*0002*/ 	.short	(.L_2463 - .L_2462)
.L_2462:
        /*0004*/ 	.word	0x00000082


	//----- nvinfo : EIATTR_SW2861232_WAR
	.align		4
.L_2463:
        /*0008*/ 	.byte	0x01, 0x35
	.zero		2


	//----- nvinfo : EIATTR_PARAM_CBANK
	.align		4
        /*000c*/ 	.byte	0x04, 0x0a
        /*000e*/ 	.short	(.L_2465 - .L_2464)
	.align		4
.L_2464:
        /*0010*/ 	.word	index@(.nv.constant0._ZN2at6native27unrolled_elementwise_kernelINS0_13AUnaryFunctorIN3c108BFloat16ES4_S4_ZZZNS0_16fmin_kernel_cudaERNS_18TensorIteratorBaseEENKUlvE_clEvENKUlvE2_clEvEUlS4_S4_E_EESt5arrayIPcLm2EELi4E23TrivialOffsetCalculatorILi1EjESF_NS0_6memory15LoadWithoutCastENSG_16StoreWithoutCastEEEviT_T0_T2_T3_T4_T5_)
        /*0014*/ 	.short	0x0160
        /*0016*/ 	.short	0x001c


	//----- nvinfo : EIATTR_CBANK_PARAM_SIZE
	.align		4
.L_2465:
        /*0018*/ 	.byte	0x03, 0x19
        /*001a*/ 	.short	0x001c


	//----- nvinfo : EIATTR_KPARAM_INFO
	.align		4
        /*001c*/ 	.byte	0x04, 0x17
        /*001e*/ 	.short	(.L_2467 - .L_2466)
.L_2466:
        /*0020*/ 	.word	0x00000000
        /*0024*/ 	.short	0x0006
        /*0026*/ 	.short	0x001b
        /*0028*/ 	.byte	0x00, 0xf0, 0x05, 0x00


	//----- nvinfo : EIATTR_KPARAM_INFO
	.align		4
.L_2467:
        /*002c*/ 	.byte	0x04, 0x17
        /*002e*/ 	.short	(.L_2469 - .L_2468)
.L_2468:
        /*0030*/ 	.word	0x00000000
        /*0034*/ 	.short	0x0005
        /*0036*/ 	.short	0x001a
        /*0038*/ 	.byte	0x00, 0xf0, 0x05, 0x00


	//----- nvinfo : EIATTR_KPARAM_INFO
	.align		4
.L_2469:
        /*003c*/ 	.byte	0x04, 0x17
        /*003e*/ 	.short	(.L_2471 - .L_2470)
.L_2470:
        /*0040*/ 	.word	0x00000000
        /*0044*/ 	.short	0x0004
        /*0046*/ 	.short	0x0019
        /*0048*/ 	.byte	0x00, 0xf0, 0x05, 0x00


	//----- nvinfo : EIATTR_KPARAM_INFO
	.align		4
.L_2471:
        /*004c*/ 	.byte	0x04, 0x17
        /*004e*/ 	.short	(.L_2473 - .L_2472)
.L_2472:
        /*0050*/ 	.word	0x00000000
        /*0054*/ 	.short	0x0003
        /*0056*/ 	.short	0x0018
        /*0058*/ 	.byte	0x00, 0xf0, 0x05, 0x00


	//----- nvinfo : EIATTR_KPARAM_INFO
	.align		4
.L_2473:
        /*005c*/ 	.byte	0x04, 0x17
        /*005e*/ 	.short	(.L_2475 - .L_2474)
.L_2474:
        /*0060*/ 	.word	0x00000000
        /*0064*/ 	.short	0x0002
        /*0066*/ 	.short	0x0008
        /*0068*/ 	.byte	0x00, 0xf0, 0x41, 0x00


	//----- nvinfo : EIATTR_KPARAM_INFO
	.align		4
.L_2475:
        /*006c*/ 	.byte	0x04, 0x17
        /*006e*/ 	.short	(.L_2477 - .L_2476)
.L_2476:
        /*0070*/ 	.word	0x00000000
        /*0074*/ 	.short	0x0001
        /*0076*/ 	.short	0x0004
        /*0078*/ 	.byte	0x00, 0xf0, 0x11, 0x00


	//----- nvinfo : EIATTR_KPARAM_INFO
	.align		4
.L_2477:
        /*007c*/ 	.byte	0x04, 0x17
        /*007e*/ 	.short	(.L_2479 - .L_2478)
.L_2478:
        /*0080*/ 	.word	0x00000000
        /*0084*/ 	.short	0x0000
        /*0086*/ 	.short	0x0000
        /*0088*/ 	.byte	0x00, 0xf0, 0x11, 0x00


	//----- nvinfo : EIATTR_MAXREG_COUNT
	.align		4
.L_2479:
        /*008c*/ 	.byte	0x03, 0x1b
        /*008e*/ 	.short	0x00ff


	//----- nvinfo : EIATTR_MERCURY_ISA_VERSION
	.align		4
        /*0090*/ 	.byte	0x03, 0x5f
        /*0092*/ 	.short	0x0000


	//----- nvinfo : EIATTR_EXIT_INSTR_OFFSETS
	.align		4
        /*0094*/ 	.byte	0x04, 0x1c
        /*0096*/ 	.short	(.L_2481 - .L_2480)


	//   ....[0]....
.L_2480:
        /*0098*/ 	.word	0x00000510


	//   ....[1]....
        /*009c*/ 	.word	0x00000570


	//----- nvinfo : EIATTR_MAX_THREADS
	.align		4
.L_2481:
        /*00a0*/ 	.byte	0x04, 0x05
        /*00a2*/ 	.short	(.L_2483 - .L_2482)
.L_2482:
        /*00a4*/ 	.word	0x00000080
        /*00a8*/ 	.word	0x00000001
        /*00ac*/ 	.word	0x00000001


	//----- nvinfo : EIATTR_CRS_STACK_SIZE
	.align		4
.L_2483:
        /*00b0*/ 	.byte	0x04, 0x1e
        /*00b2*/ 	.short	(.L_2485 - .L_2484)
.L_2484:
        /*00b4*/ 	.word	0x00000000
.L_2485:


//--------------------- .nv.info._ZN2at6native29vectorized_elementwise_kernelILi2ENS0_13AUnaryFunctorIN3c108BFloat16ES4_S4_ZZZNS0_16fmin_kernel_cudaERNS_18TensorIteratorBaseEENKUlvE_clEvENKUlvE2_clEvEUlS4_S4_E_EESt5arrayIPcLm2EEEEviT0_T1_ --------------------------
	.section	.nv.info._ZN2at6native29vectorized_elementwise_kernelILi2ENS0_13AUnaryFunctorIN3c108BFloat16ES4_S4_ZZZNS0_16fmin_kernel_cudaERNS_18TensorIteratorBaseEENKUlvE_clEvENKUlvE2_clEvEUlS4_S4_E_EESt5arrayIPcLm2EEEEviT0_T1_,"",@"SHT_CUDA_INFO"
	.sectionflags	@""
	.align	4


	//----- nvinfo : EIATTR_CUDA_API_VERSION
	.align		4
        /*0000*/ 	.byte	0x04, 0x37
        /*0002*/ 	.short	(.L_2487 - .L_2486)
.L_2486:
        /*0004*/ 	.word	0x00000082


	//----- nvinfo : EIATTR_SW2861232_WAR
	.align		4
.L_2487:
        /*0008*/ 	.byte	0x01, 0x35
	.zero		2


	//----- nvinfo : EIATTR_PARAM_CBANK
	.align		4
        /*000c*/ 	.byte	0x04, 0x0a
        /*000e*/ 	.short	(.L_2489 - .L_2488)
	.align		4
.L_2488:
        /*0010*/ 	.word	index@(.nv.constant0._ZN2at6native29vectorized_elementwise_kernelILi2ENS0_13AUnaryFunctorIN3c108BFloat16ES4_S4_ZZZNS0_16fmin_kernel_cudaERNS_18TensorIteratorBaseEENKUlvE_clEvENKUlvE2_clEvEUlS4_S4_E_EESt5arrayIPcLm2EEEEviT0_T1_)
        /*0014*/ 	.short	0x0160
        /*0016*/ 	.short	0x0018


	//----- nvinfo : EIATTR_CBANK_PARAM_SIZE
	.align		4
.L_2489:
        /*0018*/ 	.byte	0x03, 0x19
        /*001a*/ 	.short	0x0018


	//----- nvinfo : EIATTR_KPARAM_INFO
	.align		4
        /*001c*/ 	.byte	0x04, 0x17
        /*001e*/ 	.short	(.L_2491 - .L_2490)
.L_2490:
        /*0020*/ 	.word	0x00000000
        /*0024*/ 	.short	0x0002
        /*0026*/ 	.short	0x0008
        /*0028*/ 	.byte	0x00, 0xf0, 0x41, 0x00


	//----- nvinfo : EIATTR_KPARAM_INFO
	.align		4
.L_2491:
        /*002c*/ 	.byte	0x04, 0x17
        /*002e*/ 	.short	(.L_2493 - .L_2492)
.L_2492:
        /*0030*/ 	.word	0x00000000
        /*0034*/ 	.short	0x0001
        /*0036*/ 	.short	0x0004
        /*0038*/ 	.byte	0x00, 0xf0, 0x11, 0x00


	//----- nvinfo : EIATTR_KPARAM_INFO
	.align		4
.L_2493:
        /*003c*/ 	.byte	0x04, 0x17
        /*003e*/ 	.short	(.L_2495 - .L_2494)
.L_2494:
        /*0040*/ 	.word	0x00000000
        /*0044*/ 	.short	0x0000
        /*0046*/ 	.short	0x0000
        /*0048*/ 	.byte	0x00, 0xf0, 0x11, 0x00


	//----- nvinfo : EIATTR_MAXREG_COUNT
	.align		4
.L_2495:
        /*004c*/ 	.byte	0x03, 0x1b
        /*004e*/ 	.short	0x00ff


	//----- nvinfo : EIATTR_MERCURY_ISA_VERSION
	.align		4
        /*0050*/ 	.byte	0x03, 0x5f
        /*0052*/ 	.short	0x0000


	//----- nvinfo : EIATTR_EXIT_INSTR_OFFSETS
	.align		4
        /*0054*/ 	.byte	0x04, 0x1c
        /*0056*/ 	.short	(.L_2497 - .L_2496)


	//   ....[0]....
.L_2496:
        /*0058*/ 	.word	0x000002b0


	//   ....[1]....
        /*005c*/ 	.word	0x00000d20


	//   ....[2]....
        /*0060*/ 	.word	0x00000d80


	//----- nvinfo : EIATTR_MAX_THREADS
	.align		4
.L_2497:
        /*0064*/ 	.byte	0x04, 0x05
        /*0066*/ 	.short	(.L_2499 - .L_2498)
.L_2498:
        /*0068*/ 	.word	0x00000080
        /*006c*/ 	.word	0x00000001
        /*0070*/ 	.word	0x00000001


	//----- nvinfo : EIATTR_CRS_STACK_SIZE
	.align		4
.L_2499:
        /*0074*/ 	.byte	0x04, 0x1e
        /*0076*/ 	.short	(.L_2501 - .L_2500)
.L_2500:
        /*0078*/ 	.word	0x00000000
.L_2501:


//--------------------- .nv.info._ZN2at6native29vectorized_elementwise_kernelILi4ENS0_13AUnaryFunctorIN3c108BFloat16ES4_S4_ZZZNS0_16fmin_kernel_cudaERNS_18TensorIteratorBaseEENKUlvE_clEvENKUlvE2_clEvEUlS4_S4_E_EESt5arrayIPcLm2EEEEviT0_T1_ --------------------------
	.section	.nv.info._ZN2at6native29vectorized_elementwise_kernelILi4ENS0_13AUnaryFunctorIN3c108BFloat16ES4_S4_ZZZNS0_16fmin_kernel_cudaERNS_18TensorIteratorBaseEENKUlvE_clEvENKUlvE2_clEvEUlS4_S4_E_EESt5arrayIPcLm2EEEEviT0_T1_,"",@"SHT_CUDA_INFO"
	.sectionflags	@""
	.align	4


	//----- nvinfo : EIATTR_CUDA_API_VERSION
	.align		4
        /*0000*/ 	.byte	0x04, 0x37
        /*0002*/ 	.short	(.L_2503 - .L_2502)
.L_2502:
        /*0004*/ 	.word	0x00000082


	//----- nvinfo : EIATTR_SW2861232_WAR
	.align		4
.L_2503:
        /*0008*/ 	.byte	0x01, 0x35
	.zero		2


	//----- nvinfo : EIATTR_PARAM_CBANK
	.align		4
        /*000c*/ 	.byte	0x04, 0x0a
        /*000e*/ 	.short	(.L_2505 - .L_2504)
	.align		4
.L_2504:
        /*0010*/ 	.word	index@(.nv.constant0._ZN2at6native29vectorized_elementwise_kernelILi4ENS0_13AUnaryFunctorIN3c108BFloat16ES4_S4_ZZZNS0_16fmin_kernel_cudaERNS_18TensorIteratorBaseEENKUlvE_clEvENKUlvE2_clEvEUlS4_S4_E_EESt5arrayIPcLm2EEEEviT0_T1_)
        /*0014*/ 	.short	0x0160
        /*0016*/ 	.short	0x0018


	//----- nvinfo : EIATTR_CBANK_PARAM_SIZE
	.align		4
.L_2505:
        /*0018*/ 	.byte	0x03, 0x19
        /*001a*/ 	.short	0x0018


	//----- nvinfo : EIATTR_KPARAM_INFO
	.align		4
        /*001c*/ 	.byte	0x04, 0x17
        /*001e*/ 	.short	(.L_2507 - .L_2506)
.L_2506:
        /*0020*/ 	.word	0x00000000
        /*0024*/ 	.short	0x0002
        /*0026*/ 	.short	0x0008
        /*0028*/ 	.byte	0x00, 0xf0, 0x41, 0x00


	//----- nvinfo : EIATTR_KPARAM_INFO
	.align		4
.L_2507:
        /*002c*/ 	.byte	0x04, 0x17
        /*002e*/ 	.short	(.L_2509 - .L_2508)
.L_2508:
        /*0030*/ 	.word	0x00000000
        /*0034*/ 	.short	0x0001
        /*0036*/ 	.short	0x0004
        /*0038*/ 	.byte	0x00, 0xf0, 0x11, 0x00


	//----- nvinfo : EIATTR_KPARAM_INFO
	.align		4
.L_2509:
        /*003c*/ 	.byte	0x04, 0x17
        /*003e*/ 	.short	(.L_2511 - .L_2510)
.L_2510:
        /*0040*/ 	.word	0x00000000
        /*0044*/ 	.short	0x0000
        /*0046*/ 	.short	0x0000
        /*0048*/ 	.byte	0x00, 0xf0, 0x11, 0x00


	//----- nvinfo : EIATTR_MAXREG_COUNT
	.align		4
.L_2511:
        /*004c*/ 	.byte	0x03, 0x1b
        /*004e*/ 	.short	0x00ff


	//----- nvinfo : EIATTR_MERCURY_ISA_VERSION
	.align		4
        /*0050*/ 	.byte	0x03, 0x5f
        /*0052*/ 	.short	0x0000


	//----- nvinfo : EIATTR_EXIT_INSTR_OFFSETS
	.align		4
        /*0054*/ 	.byte	0x04, 0x1c
        /*0056*/ 	.short	(.L_2513 - .L_2512)


	//   ....[0]....
.L_2512:
        /*0058*/ 	.word	0x00000270


	//   ....[1]....
        /*005c*/ 	.word	0x00000ce0


	//   ....[2]....
        /*0060*/ 	.word	0x00000d40


	//----- nvinfo : EIATTR_MAX_THREADS
	.align		4
.L_2513:
        /*0064*/ 	.byte	0x04, 0x05
        /*0066*/ 	.short	(.L_2515 - .L_2514)
.L_2514:
        /*0068*/ 	.word	0x00000080
        /*006c*/ 	.word	0x00000001
        /*0070*/ 	.word	0x00000001


	//----- nvinfo : EIATTR_CRS_STACK_SIZE
	.align		4
.L_2515:
        /*0074*/ 	.byte	0x04, 0x1e
        /*0076*/ 	.short	(.L_2517 - .L_2516)
.L_2516:
        /*0078*/ 	.word	0x00000000
.L_2517:


//--------------------- .nv.info._ZN2at6native29vectorized_elementwise_kernelILi8ENS0_13AUnaryFunctorIN3c108BFloat16ES4_S4_ZZZNS0_16fmin_kernel_cudaERNS_18TensorIteratorBaseEENKUlvE_clEvENKUlvE2_clEvEUlS4_S4_E_EESt5arrayIPcLm2EEEEviT0_T1_ --------------------------
	.section	.nv.info._ZN2at6native29vectorized_elementwise_kernelILi8ENS0_13AUnaryFunctorIN3c108BFloat16ES4_S4_ZZZNS0_16fmin_kernel_cudaERNS_18TensorIteratorBaseEENKUlvE_clEvENKUlvE2_clEvEUlS4_S4_E_EESt5arrayIPcLm2EEEEviT0_T1_,"",@"SHT_CUDA_INFO"
	.sectionflags	@""
	.align	4


	//----- nvinfo : EIATTR_CUDA_API_VERSION
	.align		4
        /*0000*/ 	.byte	0x04, 0x37
        /*0002*/ 	.short	(.L_2519 - .L_2518)
.L_2518:
        /*0004*/ 	.word	0x00000082


	//----- nvinfo : EIATTR_SW2861232_WAR
	.align		4
.L_2519:
        /*0008*/ 	.byte	0x01, 0x35
	.zero		2


	//----- nvinfo : EIATTR_PARAM_CBANK
	.align		4
        /*000c*/ 	.byte	0x04, 0x0a
        /*000e*/ 	.short	(.L_2521 - .L_2520)
	.align		4
.L_2520:
        /*0010*/ 	.word	index@(.nv.constant0._ZN2at6native29vectorized_elementwise_kernelILi8ENS0_13AUnaryFunctorIN3c108BFloat16ES4_S4_ZZZNS0_16fmin_kernel_cudaERNS_18TensorIteratorBaseEENKUlvE_clEvENKUlvE2_clEvEUlS4_S4_E_EESt5arrayIPcLm2EEEEviT0_T1_)
        /*0014*/ 	.short	0x0160
        /*0016*/ 	.short	0x0018


	//----- nvinfo : EIATTR_CBANK_PARAM_SIZE
	.align		4
.L_2521:
        /*0018*/ 	.byte	0x03, 0x19
        /*001a*/ 	.short	0x0018


	//----- nvinfo : EIATTR_KPARAM_INFO
	.align		4
        /*001c*/ 	.byte	0x04, 0x17
        /*001e*/ 	.short	(.L_2523 - .L_2522)
.L_2522:
        /*0020*/ 	.word	0x00000000
        /*0024*/ 	.short	0x0002
        /*0026*/ 	.short	0x0008
        /*0028*/ 	.byte	0x00, 0xf0, 0x41, 0x00


	//----- nvinfo : EIATTR_KPARAM_INFO
	.align		4
.L_2523:
        /*002c*/ 	.byte	0x04, 0x17
        /*002e*/ 	.short	(.L_2525 - .L_2524)
.L_2524:
        /*0030*/ 	.word	0x00000000
        /*0034*/ 	.short	0x0001
        /*0036*/ 	.short	0x0004
        /*0038*/ 	.byte	0x00, 0xf0, 0x11, 0x00


	//----- nvinfo : EIATTR_KPARAM_INFO
	.align		4
.L_2525:
        /*003c*/ 	.byte	0x04, 0x17
        /*003e*/ 	.short	(.L_2527 - .L_2526)
.L_2526:
        /*0040*/ 	.word	0x00000000
        /*0044*/ 	.short	0x0000
        /*0046*/ 	.short	0x0000
        /*0048*/ 	.byte	0x00, 0xf0, 0x11, 0x00


	//----- nvinfo : EIATTR_MAXREG_COUNT
	.align		4
.L_2527:
        /*004c*/ 	.byte	0x03, 0x1b
        /*004e*/ 	.short	0x00ff


	//----- nvinfo : EIATTR_MERCURY_ISA_VERSION
	.align		4
        /*0050*/ 	.byte	0x03, 0x5f
        /*0052*/ 	.short	0x0000


	//----- nvinfo : EIATTR_EXIT_INSTR_OFFSETS
	.align		4
        /*0054*/ 	.byte	0x04, 0x1c
        /*0056*/ 	.short	(.L_2529 - .L_2528)


	//   ....[0]....
.L_2528:
        /*0058*/ 	.word	0x00000010


	//----- nvinfo : EIATTR_MAX_THREADS
	.align		4
.L_2529:
        /*005c*/ 	.byte	0x04, 0x05
        /*005e*/ 	.short	(.L_2531 - .L_2530)
.L_2530:
        /*0060*/ 	.word	0x00000080
        /*0064*/ 	.word	0x00000001
        /*0068*/ 	.word	0x00000001
.L_2531:


//--------------------- .nv.info._ZN2at6native18elementwise_kernelILi128ELi4EZNS0_15gpu_kernel_implINS0_13BinaryFunctorIN3c108BFloat16ES5_S5_ZZZNS0_16fmin_kernel_cudaERNS_18TensorIteratorBaseEENKUlvE_clEvENKUlvE2_clEvEUlS5_S5_E_EEEEvS7_RKT_EUliE_EEviT1_ --------------------------
	.section	.nv.info._ZN2at6native18elementwise_kernelILi128ELi4EZNS0_15gpu_kernel_implINS0_13BinaryFunctorIN3c108BFloat16ES5_S5_ZZZNS0_16fmin_kernel_cudaERNS_18TensorIteratorBaseEENKUlvE_clEvENKUlvE2_clEvEUlS5_S5_E_EEEEvS7_RKT_EUliE_EEviT1_,"",@"SHT_CUDA_INFO"
	.sectionflags	@""
	.align	4


	//----- nvinfo : EIATTR_CUDA_API_VERSION
	.align		4
        /*0000*/ 	.byte	0x04, 0x37
        /*0002*/ 	.short	(.L_2533 - .L_2532)
.L_2532:
        /*0004*/ 	.word	0x00000082


	//----- nvinfo : EIATTR_SW2861232_WAR
	.align		4
.L_2533:
        /*0008*/ 	.byte	0x01, 0x35
	.zero		2


	//----- nvinfo : EIATTR_PARAM_CBANK
	.align		4
        /*000c*/ 	.byte	0x04, 0x0a
        /*000e*/ 	.short	(.L_2535 - .L_2534)
	.align		4
.L_2534:
        /*0010*/ 	.word	index@(.nv.constant0._ZN2at6native18elementwise_kernelILi128ELi4EZNS0_15gpu_kernel_implINS0_13BinaryFunctorIN3c108BFloat16ES5_S5_ZZZNS0_16fmin_kernel_cudaERNS_18TensorIteratorBaseEENKUlvE_clEvENKUlvE2_clEvEUlS5_S5_E_EEEEvS7_RKT_EUliE_EEviT1_)
        /*0014*/ 	.short	0x0160
        /*0016*/ 	.short	0x0290


	//----- nvinfo : EIATTR_CBANK_PARAM_SIZE
	.align		4
.L_2535:
        /*0018*/ 	.byte	0x03, 0x19
        /*001a*/ 	.short	0x0290


	//----- nvinfo : EIATTR_KPARAM_INFO
	.align		4
        /*001c*/ 	.byte	0x04, 0x17
        /*001e*/ 	.short	(.L_2537 - .L_2536)
.L_2536:
        /*0020*/ 	.word	0x00000000
        /*0024*/ 	.short	0x0001
        /*0026*/ 	.short	0x0008
        /*0028*/ 	.byte	0x00, 0xf0, 0x21, 0x0a


	//----- nvinfo : EIATTR_KPARAM_INFO
	.align		4
.L_2537:
        /*002c*/ 	.byte	0x04, 0x17
        /*002e*/ 	.short	(.L_2539 - .L_2538)
.L_2538:
        /*0030*/ 	.word	0x00000000
        /*0034*/ 	.short	0x0000
        /*0036*/ 	.short	0x0000
        /*0038*/ 	.byte	0x00, 0xf0, 0x11, 0x00


	//----- nvinfo : EIATTR_MAXREG_COUNT
	.align		4
.L_2539:
        /*003c*/ 	.byte	0x03, 0x1b
        /*003e*/ 	.short	0x0080


	//----- nvinfo : EIATTR_EXTERNS
	.align		4
        /*0040*/ 	.byte	0x04, 0x0f
        /*0042*/ 	.short	(.L_2541 - .L_2540)


	//   ....[0]....
	.align		4
.L_2540:
        /*0044*/ 	.word	index@(__assertfail)


	//----- nvinfo : EIATTR_MERCURY_ISA_VERSION
	.align		4
.L_2541:
        /*0048*/ 	.byte	0x03, 0x5f
        /*004a*/ 	.short	0x0000


	//----- nvinfo : EIATTR_SYSCALL_OFFSETS
	.align		4
        /*004c*/ 	.byte	0x04, 0x46
        /*004e*/ 	.short	(.L_2543 - .L_2542)


	//   ....[0]....
.L_2542:
        /*0050*/ 	.word	0x00002050


	//   ....[1]....
        /*0054*/ 	.word	0x00003000


	//   ....[2]....
        /*0058*/ 	.word	0x00003fd0


	//   ....[3]....
        /*005c*/ 	.word	0x00006090


	//   ....[4]....
        /*0060*/ 	.word	0x00007040


	//   ....[5]....
        /*0064*/ 	.word	0x00008010


	//   ....[6]....
        /*0068*/ 	.word	0x0000a0a0


	//   ....[7]....
        /*006c*/ 	.word	0x0000b050


	//   ....[8]....
        /*0070*/ 	.word	0x0000c020


	//   ....[9]....
        /*0074*/ 	.word	0x0000e0c0


	//   ....[10]....
        /*0078*/ 	.word	0x0000f070


	//   ....[11]....
        /*007c*/ 	.word	0x00010040


	//----- nvinfo : EIATTR_EXIT_INSTR_OFFSETS
	.align		4
.L_2543:
        /*0080*/ 	.byte	0x04, 0x1c
        /*0082*/ 	.short	(.L_2545 - .L_2544)


	//   ....[0]....
.L_2544:
        /*0084*/ 	.word	0x0000c0e0


	//   ....[1]....
        /*0088*/ 	.word	0x0000f240


	//   ....[2]....
        /*008c*/ 	.word	0x0000f280


	//   ....[3]....
        /*0090*/ 	.word	0x0000f320


	//   ....[4]....
        /*0094*/ 	.word	0x0000f360


	//   ....[5]....
        /*0098*/ 	.word	0x0000f3a0


	//   ....[6]....
        /*009c*/ 	.word	0x0000f430


	//   ....[7]....
        /*00a0*/ 	.word	0x0000f470


	//   ....[8]....
        /*00a4*/ 	.word	0x0000f510


	//   ....[9]....
        /*00a8*/ 	.word	0x0000f560


	//   ....[10]....
        /*00ac*/ 	.word	0x0000f5b0


	//   ....[11]....
        /*00b0*/ 	.word	0x0000f680


	//   ....[12]....
        /*00b4*/ 	.word	0x0000f6e0


	//   ....[13]....
        /*00b8*/ 	.word	0x0000f870


	//   ....[14]....
        /*00bc*/ 	.word	0x0000f9d0


	//   ....[15]....
        /*00c0*/ 	.word	0x0000f9f0


	//   ....[16]....
        /*00c4*/ 	.word	0x0000fab0


	//   ....[17]....
        /*00c8*/ 	.word	0x0000fc30


	//   ....[18]....
        /*00cc*/ 	.word	0x0000fdb0


	//   ....[19]....
        /*00d0*/ 	.word	0x0000ff10


	//   ....[20]....
        /*00d4*/ 	.word	0x00010050


	//   ....[21]....
        /*00d8*/ 	.word	0x00010090


	//   ....[22]....
        /*00dc*/ 	.word	0x000100d0


	//----- nvinfo : EIATTR_MAX_THREADS
	.align		4
.L_2545:
        /*00e0*/ 	.byte	0x04, 0x05
        /*00e2*/ 	.short	(.L_2547 - .L_2546)
.L_2546:
        /*00e4*/ 	.word	0x00000080
        /*00e8*/ 	.word	0x00000001
        /*00ec*/ 	.word	0x00000001


	//----- nvinfo : EIATTR_CRS_STACK_SIZE
	.align		4
.L_2547:
        /*00f0*/ 	.byte	0x04, 0x1e
        /*00f2*/ 	.short	(.L_2549 - .L_2548)
.L_2548:
        /*00f4*/ 	.word	0x00000000
.L_2549:


//--------------------- .nv.info._ZN2at6native27unrolled_elementwise_kernelINS0_13BinaryFunctorIN3c108BFloat16ES4_S4_ZZZNS0_16fmin_kernel_cudaERNS_18TensorIteratorBaseEENKUlvE_clEvENKUlvE2_clEvEUlS4_S4_E_EESt5arrayIPcLm3EELi4E23TrivialOffsetCalculatorILi2EjESE_ILi1EjENS0_6memory12LoadWithCastILi2EEENSH_13StoreWithCastILi1EEEEEviT_T0_T2_T3_T4_T5_ --------------------------
	.section	.nv.info._ZN2at6native27unrolled_elementwise_kernelINS0_13BinaryFunctorIN3c108BFloat16ES4_S4_ZZZNS0_16fmin_kernel_cudaERNS_18TensorIteratorBaseEENKUlvE_clEvENKUlvE2_clEvEUlS4_S4_E_EESt5arrayIPcLm3EELi4E23TrivialOffsetCalculatorILi2EjESE_ILi1EjENS0_6memory12LoadWithCastILi2EEENSH_13StoreWithCastILi1EEEEEviT_T0_T2_T3_T4_T5_,"",@"SHT_CUDA_INFO"
	.sectionflags	@""
	.align	4


	//----- nvinfo : EIATTR_CUDA_API_VERSION
	.align		4
        /*0000*/ 	.byte	0x04, 0x37
        /*0002*/ 	.short	(.L_2551 - .L_2550)
.L_2550:
        /*0004*/ 	.word	0x00000082


	//----- nvinfo : EIATTR_SW2861232_WAR
	.align		4
.L_2551:
        /*0008*/ 	.byte	0x01, 0x35
	.zero		2


	//----- nvinfo : EIATTR_PARAM_CBANK
	.align		4
        /*000c*/ 	.byte	0x04, 0x0a
        /*000e*/ 	.short	(.L_2553 - .L_2552)
	.align		4
.L_2552:
        /*0010*/ 	.word	index@(.nv.constant0._ZN2at6native27unrolled_elementwise_kernelINS0_13BinaryFunctorIN3c108BFloat16ES4_S4_ZZZNS0_16fmin_kernel_cudaERNS_18TensorIteratorBaseEENKUlvE_clEvENKUlvE2_clEvEUlS4_S4_E_EESt5arrayIPcLm3EELi4E23TrivialOffsetCalculatorILi2EjESE_ILi1EjENS0_6memory12LoadWithCastILi2EEENSH_13StoreWithCastILi1EEEEEviT_T0_T2_T3_T4_T5_)
        /*0014*/ 	.short	0x0160
        /*0016*/ 	.short	0x0038


	//----- nvinfo : EIATTR_CBANK_PARAM_SIZE
	.align		4
.L_2553:
        /*0018*/ 	.byte	0x03, 0x19
        /*001a*/ 	.short	0x0038


	//----- nvinfo : EIATTR_KPARAM_INFO
	.align		4
        /*001c*/ 	.byte	0x04, 0x17
        /*001e*/ 	.short	(.L_2555 - .L_2554)
.L_2554:
        /*0020*/ 	.word	0x00000000
        /*0024*/ 	.short	0x0006
        /*0026*/ 	.short	0x0030
        /*0028*/ 	.byte	0x00, 0xf0, 0x21, 0x00


	//----- nvinfo : EIATTR_KPARAM_INFO
	.align		4
.L_2555:
        /*002c*/ 	.byte	0x04, 0x17
        /*002e*/ 	.short	(.L_2557 - .L_2556)
.L_2556:
        /*0030*/ 	.word	0x00000000
        /*0034*/ 	.short	0x0005
        /*0036*/ 	.short	0x0024
        /*0038*/ 	.byte	0x00, 0xf0, 0x31, 0x00


	//----- nvinfo : EIATTR_KPARAM_INFO
	.align		4
.L_2557:
        /*003c*/ 	.byte	0x04, 0x17
        /*003e*/ 	.short	(.L_2559 - .L_2558)
.L_2558:
        /*0040*/ 	.word	0x00000000
        /*0044*/ 	.short	0x0004
        /*0046*/ 	.short	0x0021
        /*0048*/ 	.byte	0x00, 0xf0, 0x05, 0x00


	//----- nvinfo : EIATTR_KPARAM_INFO
	.align		4
.L_2559:
        /*004c*/ 	.byte	0x04, 0x17
        /*004e*/ 	.short	(.L_2561 - .L_2560)
.L_2560:
        /*0050*/ 	.word	0x00000000
        /*0054*/ 	.short	0x0003
        /*0056*/ 	.short	0x0020
        /*0058*/ 	.byte	0x00, 0xf0, 0x05, 0x00


	//----- nvinfo : EIATTR_KPARAM_INFO
	.align		4
.L_2561:
        /*005c*/ 	.byte	0x04, 0x17
        /*005e*/ 	.short	(.L_2563 - .L_2562)
.L_2562:
        /*0060*/ 	.word	0x00000000
        /*0064*/ 	.short	0x0002
        /*0066*/ 	.short	0x0008
        /*0068*/ 	.byte	0x00, 0xf0, 0x61, 0x00


	//----- nvinfo : EIATTR_KPARAM_INFO
	.align		4
.L_2563:
        /*006c*/ 	.byte	0x04, 0x17
        /*006e*/ 	.short	(.L_2565 - .L_2564)
.L_2564:
        /*0070*/ 	.word	0x00000000
        /*0074*/ 	.short	0x0001
        /*0076*/ 	.short	0x0004
        /*0078*/ 	.byte	0x00, 0xf0, 0x05, 0x00


	//----- nvinfo : EIATTR_KPARAM_INFO
	.align		4
.L_2565:
        /*007c*/ 	.byte	0x04, 0x17
        /*007e*/ 	.short	(.L_2567 - .L_2566)
.L_2566:
        /*0080*/ 	.word	0x00000000
        /*0084*/ 	.short	0x0000
        /*0086*/ 	.short	0x0000
        /*0088*/ 	.byte	0x00, 0xf0, 0x11, 0x00


	//----- nvinfo : EIATTR_MAXREG_COUNT
	.align		4
.L_2567:
        /*008c*/ 	.byte	0x03, 0x1b
        /*008e*/ 	.short	0x00ff


	//----- nvinfo : EIATTR_EXTERNS
	.align		4
        /*0090*/ 	.byte	0x04, 0x0f
        /*0092*/ 	.short	(.L_2569 - .L_2568)


	//   ....[0]....
	.align		4
.L_2568:
        /*0094*/ 	.word	index@(__assertfail)


	//----- nvinfo : EIATTR_MERCURY_ISA_VERSION
	.align		4
.L_2569:
        /*0098*/ 	.byte	0x03, 0x5f
        /*009a*/ 	.short	0x0000


	//----- nvinfo : EIATTR_SYSCALL_OFFSETS
	.align		4
        /*009c*/ 	.byte	0x04, 0x46
        /*009e*/ 	.short	(.L_2571 - .L_2570)


	//   ....[0]....
.L_2570:
        /*00a0*/ 	.word	0x000010b0


	//   ....[1]....
        /*00a4*/ 	.word	0x00002130


	//   ....[2]....
        /*00a8*/ 	.word	0x00003230


	//   ....[3]....
        /*00ac*/ 	.word	0x000042b0


	//   ....[4]....
        /*00b0*/ 	.word	0x000053c0


	//   ....[5]....
        /*00b4*/ 	.word	0x00006430


	//   ....[6]....
        /*00b8*/ 	.word	0x00007520


	//   ....[7]....
        /*00bc*/ 	.word	0x000084c0


	//   ....[8]....
        /*00c0*/ 	.word	0x00009770


	//   ....[9]....
        /*00c4*/ 	.word	0x0000a7a0


	//   ....[10]....
        /*00c8*/ 	.word	0x0000b790


	//   ....[11]....
        /*00cc*/ 	.word	0x0000c780


	//----- nvinfo : EIATTR_EXIT_INSTR_OFFSETS
	.align		4
.L_2571:
        /*00d0*/ 	.byte	0x04, 0x1c
        /*00d2*/ 	.short	(.L_2573 - .L_2572)


	//   ....[0]....
.L_2572:
        /*00d4*/ 	.word	0x0000b850


	//   ....[1]....
        /*00d8*/ 	.word	0x0000b980


	//   ....[2]....
        /*00dc*/ 	.word	0x0000b9c0


	//   ....[3]....
        /*00e0*/ 	.word	0x0000ba60


	//   ....[4]....
        /*00e4*/ 	.word	0x0000baa0


	//   ....[5]....
        /*00e8*/ 	.word	0x0000bae0


	//   ....[6]....
        /*00ec*/ 	.word	0x0000bb70


	//   ....[7]....
        /*00f0*/ 	.word	0x0000bbb0


	//   ....[8]....
        /*00f4*/ 	.word	0x0000bc50


	//   ....[9]....
        /*00f8*/ 	.word	0x0000bca0


	//   ....[10]....
        /*00fc*/ 	.word	0x0000bcf0


	//   ....[11]....
        /*0100*/ 	.word	0x0000bdc0


	//   ....[12]....
        /*0104*/ 	.word	0x0000be20


	//   ....[13]....
        /*0108*/ 	.word	0x0000bfb0


	//   ....[14]....
        /*010c*/ 	.word	0x0000c110


	//   ....[15]....
        /*0110*/ 	.word	0x0000c130


	//   ....[16]....
        /*0114*/ 	.word	0x0000c1f0


	//   ....[17]....
        /*0118*/ 	.word	0x0000c370


	//   ....[18]....
        /*011c*/ 	.word	0x0000c4f0


	//   ....[19]....
        /*0120*/ 	.word	0x0000c650


	//   ....[20]....
        /*0124*/ 	.word	0x0000c790


	//   ....[21]....
        /*0128*/ 	.word	0x0000c7d0


	//   ....[22]....
        /*012c*/ 	.word	0x0000c810


	//----- nvinfo : EIATTR_MAX_THREADS
	.align		4
.L_2573:
        /*0130*/ 	.byte	0x04, 0x05
        /*0132*/ 	.short	(.L_2575 - .L_2574)
.L_2574:
        /*0134*/ 	.word	0x00000080
        /*0138*/ 	.word	0x00000001
        /*013c*/ 	.word	0x00000001


	//----- nvinfo : EIATTR_CRS_STACK_SIZE
	.align		4
.L_2575:
        /*0140*/ 	.byte	0x04, 0x1e
        /*0142*/ 	.short	(.L_2577 - .L_2576)
.L_2576:
        /*0144*/ 	.word	0x00000000
.L_2577:


//--------------------- .nv.info._ZN2at6native18elementwise_kernelILi128ELi4EZNS0_22gpu_kernel_impl_nocastINS0_13BinaryFunctorIN3c108BFloat16ES5_S5_ZZZNS0_16fmin_kernel_cudaERNS_18TensorIteratorBaseEENKUlvE_clEvENKUlvE2_clEvEUlS5_S5_E_EEEEvS7_RKT_EUliE_EEviT1_ --------------------------
	.section	.nv.info._ZN2at6native18elementwise_kernelILi128ELi4EZNS0_22gpu_kernel_impl_nocastINS0_13BinaryFunctorIN3c108BFloat16ES5_S5_ZZZNS0_16fmin_kernel_cudaERNS_18TensorIteratorBaseEENKUlvE_clEvENKUlvE2_clEvEUlS5_S5_E_EEEEvS7_RKT_EUliE_EEviT1_,"",@"SHT_CUDA_INFO"
	.sectionflags	@""
	.align	4


	//----- nvinfo : EIATTR_CUDA_API_VERSION
	.align		4
        /*0000*/ 	.byte	0x04, 0x37
        /*0002*/ 	.short	(.L_2579 - .L_2578)
.L_2578:
        /*0004*/ 	.word	0x00000082


	//----- nvinfo : EIATTR_SW2861232_WAR
	.align		4
.L_2579:
        /*0008*/ 	.byte	0x01, 0x35
	.zero		2


	//----- nvinfo : EIATTR_PARAM_CBANK
	.align		4
        /*000c*/ 	.byte	0x04, 0x0a
        /*000e*/ 	.short	(.L_2581 - .L_2580)
	.align		4
.L_2580:
        /*0010*/ 	.word	index@(.nv.constant0._ZN2at6native18elementwise_kernelILi128ELi4EZNS0_22gpu_kernel_impl_nocastINS0_13BinaryFunctorIN3c108BFloat16ES5_S5_ZZZNS0_16fmin_kernel_cudaERNS_18TensorIteratorBaseEENKUlvE_clEvENKUlvE2_clEvEUlS5_S5_E_EEEEvS7_RKT_EUliE_EEviT1_)
        /*0014*/ 	.short	0x0160
        /*0016*/ 	.short	0x0290


	//----- nvinfo : EIATTR_CBANK_PARAM_SIZE
	.align		4
.L_2581:
        /*0018*/ 	.byte	0x03, 0x19
        /*001a*/ 	.short	0x0290


	//----- nvinfo : EIATTR_KPARAM_INFO
	.align		4
        /*001c*/ 	.byte	0x04, 0x17
        /*001e*/ 	.short	(.L_2583 - .L_2582)
.L_2582:
        /*0020*/ 	.word	0x00000000
        /*0024*/ 	.short	0x0001
        /*0026*/ 	.short	0x0008
        /*0028*/ 	.byte	0x00, 0xf0, 0x21, 0x0a


	//----- nvinfo : EIATTR_KPARAM_INFO
	.align		4
.L_2583:
        /*002c*/ 	.byte	0x04, 0x17
        /*002e*/ 	.short	(.L_2585 - .L_2584)
.L_2584:
        /*0030*/ 	.word	0x00000000
        /*0034*/ 	.short	0x0000
        /*0036*/ 	.short	0x0000
        /*0038*/ 	.byte	0x00, 0xf0, 0x11, 0x00


	//----- nvinfo : EIATTR_MAXREG_COUNT
	.align		4
.L_2585:
        /*003c*/ 	.byte	0x03, 0x1b
        /*003e*/ 	.short	0x0080


	//----- nvinfo : EIATTR_MERCURY_ISA_VERSION
	.align		4
        /*0040*/ 	.byte	0x03, 0x5f
        /*0042*/ 	.short	0x0000


	//----- nvinfo : EIATTR_EXIT_INSTR_OFFSETS
	.align		4
        /*0044*/ 	.byte	0x04, 0x1c
        /*0046*/ 	.short	(.L_2587 - .L_2586)


	//   ....[0]....
.L_2586:
        /*0048*/ 	.word	0x00003310


	//   ....[1]....
        /*004c*/ 	.word	0x000043c0


	//----- nvinfo : EIATTR_MAX_THREADS
	.align		4
.L_2587:
        /*0050*/ 	.byte	0x04, 0x05
        /*0052*/ 	.short	(.L_2589 - .L_2588)
.L_2588:
        /*0054*/ 	.word	0x00000080
        /*0058*/ 	.word	0x00000001
        /*005c*/ 	.word	0x00000001


	//----- nvinfo : EIATTR_CRS_STACK_SIZE
	.align		4
.L_2589:
        /*0060*/ 	.byte	0x04, 0x1e
        /*0062*/ 	.short	(.L_2591 - .L_2590)
.L_2590:
        /*0064*/ 	.word	0x00000000
.L_2591:


//--------------------- .nv.info._ZN2at6native27unrolled_elementwise_kernelINS0_13BinaryFunctorIN3c108BFloat16ES4_S4_ZZZNS0_16fmin_kernel_cudaERNS_18TensorIteratorBaseEENKUlvE_clEvENKUlvE2_clEvEUlS4_S4_E_EESt5arrayIPcLm3EELi4E23TrivialOffsetCalculatorILi2EjESE_ILi1EjENS0_6memory15LoadWithoutCastENSH_16StoreWithoutCastEEEviT_T0_T2_T3_T4_T5_ --------------------------
	.section	.nv.info._ZN2at6native27unrolled_elementwise_kernelINS0_13BinaryFunctorIN3c108BFloat16ES4_S4_ZZZNS0_16fmin_kernel_cudaERNS_18TensorIteratorBaseEENKUlvE_clEvENKUlvE2_clEvEUlS4_S4_E_EESt5arrayIPcLm3EELi4E23TrivialOffsetCalculatorILi2EjESE_ILi1EjENS0_6memory15LoadWithoutCastENSH_16StoreWithoutCastEEEviT_T0_T2_T3_T4_T5_,"",@"SHT_CUDA_INFO"
	.sectionflags	@""
	.align	4


	//----- nvinfo : EIATTR_CUDA_API_VERSION
	.align		4
        /*0000*/ 	.byte	0x04, 0x37
        /*0002*/ 	.short	(.L_2593 - .L_2592)
.L_2592:
        /*0004*/ 	.word	0x00000082


	//----- nvinfo : EIATTR_SW2861232_WAR
	.align		4
.L_2593:
        /*0008*/ 	.byte	0x01, 0x35
	.zero		2


	//----- nvinfo : EIATTR_PARAM_CBANK
	.align		4
        /*000c*/ 	.byte	0x04, 0x0a
        /*000e*/ 	.short	(.L_2595 - .L_2594)
	.align		4
.L_2594:
        /*0010*/ 	.word	index@(.nv.constant0._ZN2at6native27unrolled_elementwise_kernelINS0_13BinaryFunctorIN3c108BFloat16ES4_S4_ZZZNS0_16fmin_kernel_cudaERNS_18TensorIteratorBaseEENKUlvE_clEvENKUlvE2_clEvEUlS4_S4_E_EESt5arrayIPcLm3EELi4E23TrivialOffsetCalculatorILi2EjESE_ILi1EjENS0_6memory15LoadWithoutCastENSH_16StoreWithoutCastEEEviT_T0_T2_T3_T4_T5_)
        /*0014*/ 	.short	0x0160
        /*0016*/ 	.short	0x0024


	//----- nvinfo : EIATTR_CBANK_PARAM_SIZE
	.align		4
.L_2595:
        /*0018*/ 	.byte	0x03, 0x19
        /*001a*/ 	.short	0x0024


	//----- nvinfo : EIATTR_KPARAM_INFO
	.align		4
        /*001c*/ 	.byte	0x04, 0x17
        /*001e*/ 	.short	(.L_2597 - .L_2596)
.L_2596:
        /*0020*/ 	.word	0x00000000
        /*0024*/ 	.short	0x0006
        /*0026*/ 	.short	0x0023
        /*0028*/ 	.byte	0x00, 0xf0, 0x05, 0x00


	//----- nvinfo : EIATTR_KPARAM_INFO
	.align		4
.L_2597:
        /*002c*/ 	.byte	0x04, 0x17
        /*002e*/ 	.short	(.L_2599 - .L_2598)
.L_2598:
        /*0030*/ 	.word	0x00000000
        /*0034*/ 	.short	0x0005
        /*0036*/ 	.short	0x0022
        /*0038*/ 	.byte	0x00, 0xf0, 0x05, 0x00


	//----- nvinfo : EIATTR_KPARAM_INFO
	.align		4
.L_2599:
        /*003c*/ 	.byte	0x04, 0x17
        /*003e*/ 	.short	(.L_2601 - .L_2600)
.L_2600:
        /*0040*/ 	.word	0x00000000
        /*0044*/ 	.short	0x0004
        /*0046*/ 	.short	0x0021
        /*0048*/ 	.byte	0x00, 0xf0, 0x05, 0x00


	//----- nvinfo : EIATTR_KPARAM_INFO
	.align		4
.L_2601:
        /*004c*/ 	.byte	0x04, 0x17
        /*004e*/ 	.short	(.L_2603 - .L_2602)
.L_2602:
        /*0050*/ 	.word	0x00000000
        /*0054*/ 	.short	0x0003
        /*0056*/ 	.short	0x0020
        /*0058*/ 	.byte	0x00, 0xf0, 0x05, 0x00


	//----- nvinfo : EIATTR_KPARAM_INFO
	.align		4
.L_2603:
        /*005c*/ 	.byte	0x04, 0x17
        /*005e*/ 	.short	(.L_2605 - .L_2604)
.L_2604:
        /*0060*/ 	.word	0x00000000
        /*0064*/ 	.short	0x0002
        /*0066*/ 	.short	0x0008
        /*0068*/ 	.byte	0x00, 0xf0, 0x61, 0x00


	//----- nvinfo : EIATTR_KPARAM_INFO
	.align		4
.L_2605:
        /*006c*/ 	.byte	0x04, 0x17
        /*006e*/ 	.short	(.L_2607 - .L_2606)
.L_2606:
        /*0070*/ 	.word	0x00000000
        /*0074*/ 	.short	0x0001
        /*0076*/ 	.short	0x0004
        /*0078*/ 	.byte	0x00, 0xf0, 0x05, 0x00


	//----- nvinfo : EIATTR_KPARAM_INFO
	.align		4
.L_2607:
        /*007c*/ 	.byte	0x04, 0x17
        /*007e*/ 	.short	(.L_2609 - .L_2608)
.L_2608:
        /*0080*/ 	.word	0x00000000
        /*0084*/ 	.short	0x0000
        /*0086*/ 	.short	0x0000
        /*0088*/ 	.byte	0x00, 0xf0, 0x11, 0x00


	//----- nvinfo : EIATTR_MAXREG_COUNT
	.align		4
.L_2609:
        /*008c*/ 	.byte	0x03, 0x1b
        /*008e*/ 	.short	0x00ff


	//----- nvinfo : EIATTR_MERCURY_ISA_VERSION
	.align		4
        /*0090*/ 	.byte	0x03, 0x5f
        /*0092*/ 	.short	0x0000


	//----- nvinfo : EIATTR_EXIT_INSTR_OFFSETS
	.align		4
        /*0094*/ 	.byte	0x04, 0x1c
        /*0096*/ 	.short	(.L_2611 - .L_2610)


	//   ....[0]....
.L_2610:
        /*0098*/ 	.word	0x000005a0


	//   ....[1]....
        /*009c*/ 	.word	0x000005f0


	//----- nvinfo : EIATTR_MAX_THREADS
	.align		4
.L_2611:
        /*00a0*/ 	.byte	0x04, 0x05
        /*00a2*/ 	.short	(.L_2613 - .L_2612)
.L_2612:
        /*00a4*/ 	.word	0x00000080
        /*00a8*/ 	.word	0x00000001
        /*00ac*/ 	.word	0x00000001


	//----- nvinfo : EIATTR_CRS_STACK_SIZE
	.align		4
.L_2613:
        /*00b0*/ 	.byte	0x04, 0x1e
        /*00b2*/ 	.short	(.L_2615 - .L_2614)
.L_2614:
        /*00b4*/ 	.word	0x00000000
.L_2615:


//--------------------- .nv.info._ZN2at6native29vectorized_elementwise_kernelILi2ENS0_13BinaryFunctorIN3c108BFloat16ES4_S4_ZZZNS0_16fmin_kernel_cudaERNS_18TensorIteratorBaseEENKUlvE_clEvENKUlvE2_clEvEUlS4_S4_E_EESt5arrayIPcLm3EEEEviT0_T1_ --------------------------
	.section	.nv.info._ZN2at6native29vectorized_elementwise_kernelILi2ENS0_13BinaryFunctorIN3c108BFloat16ES4_S4_ZZZNS0_16fmin_kernel_cudaERNS_18TensorIteratorBaseEENKUlvE_clEvENKUlvE2_clEvEUlS4_S4_E_EESt5arrayIPcLm3EEEEviT0_T1_,"",@"SHT_CUDA_INFO"
	.sectionflags	@""
	.align	4


	//----- nvinfo : EIATTR_CUDA_API_VERSION
	.align		4
        /*0000*/ 	.byte	0x04, 0x37
        /*0002*/ 	.short	(.L_2617 - .L_2616)
.L_2616:
        /*0004*/ 	.word	0x00000082


	//----- nvinfo : EIATTR_SW2861232_WAR
	.align		4
.L_2617:
        /*0008*/ 	.byte	0x01, 0x35
	.zero		2


	//----- nvinfo : EIATTR_PARAM_CBANK
	.align		4
        /*000c*/ 	.byte	0x04, 0x0a
        /*000e*/ 	.short	(.L_2619 - .L_2618)
	.align		4
.L_2618:
        /*0010*/ 	.word	index@(.nv.constant0._ZN2at6native29vectorized_elementwise_kernelILi2ENS0_13BinaryFunctorIN3c108BFloat16ES4_S4_ZZZNS0_16fmin_kernel_cudaERNS_18TensorIteratorBaseEENKUlvE_clEvENKUlvE2_clEvEUlS4_S4_E_EESt5arrayIPcLm3EEEEviT0_T1_)
        /*0014*/ 	.short	0x0160
        /*0016*/ 	.short	0x0020


	//----- nvinfo : EIATTR_CBANK_PARAM_SIZE
	.align		4
.L_2619:
        /*0018*/ 	.byte	0x03, 0x19
        /*001a*/ 	.short	0x0020


	//----- nvinfo : EIATTR_KPARAM_INFO
	.align		4
        /*001c*/ 	.byte	0x04, 0x17
        /*001e*/ 	.short	(.L_2621 - .L_2620)
.L_2620:
        /*0020*/ 	.word	0x00000000
        /*0024*/ 	.short	0x0002
        /*0026*/ 	.short	0x0008
        /*0028*/ 	.byte	0x00, 0xf0, 0x61, 0x00


	//----- nvinfo : EIATTR_KPARAM_INFO
	.align		4
.L_2621:
        /*002c*/ 	.byte	0x04, 0x17
        /*002e*/ 	.short	(.L_2623 - .L_2622)
.L_2622:
        /*0030*/ 	.word	0x00000000
        /*0034*/ 	.short	0x0001
        /*0036*/ 	.short	0x0004
        /*0038*/ 	.byte	0x00, 0xf0, 0x05, 0x00


	//----- nvinfo : EIATTR_KPARAM_INFO
	.align		4
.L_2623:
        /*003c*/ 	.byte	0x04, 0x17
        /*003e*/ 	.short	(.L_2625 - .L_2624)
.L_2624:
        /*0040*/ 	.word	0x00000000
        /*0044*/ 	.short	0x0000
        /*0046*/ 	.short	0x0000
        /*0048*/ 	.byte	0x00, 0xf0, 0x11, 0x00


	//----- nvinfo : EIATTR_MAXREG_COUNT
	.align		4
.L_2625:
        /*004c*/ 	.byte	0x03, 0x1b
        /*004e*/ 	.short	0x00ff


	//----- nvinfo : EIATTR_MERCURY_ISA_VERSION
	.align		4
        /*0050*/ 	.byte	0x03, 0x5f
        /*0052*/ 	.short	0x0000


	//----- nvinfo : EIATTR_EXIT_INSTR_OFFSETS
	.align		4
        /*0054*/ 	.byte	0x04, 0x1c
        /*0056*/ 	.short	(.L_2627 - .L_2626)


	//   ....[0]....
.L_2626:
        /*0058*/ 	.word	0x00000370


	//   ....[1]....
        /*005c*/ 	.word	0x00000ed0


	//   ....[2]....
        /*0060*/ 	.word	0x00000f20


	//----- nvinfo : EIATTR_MAX_THREADS
	.align		4
.L_2627:
        /*0064*/ 	.byte	0x04, 0x05
        /*0066*/ 	.short	(.L_2629 - .L_2628)
.L_2628:
        /*0068*/ 	.word	0x00000080
        /*006c*/ 	.word	0x00000001
        /*0070*/ 	.word	0x00000001


	//----- nvinfo : EIATTR_CRS_STACK_SIZE
	.align		4
.L_2629:
        /*0074*/ 	.byte	0x04, 0x1e
        /*0076*/ 	.short	(.L_2631 - .L_2630)
.L_2630:
        /*0078*/ 	.word	0x00000000
.L_2631:


//--------------------- .nv.info._ZN2at6native29vectorized_elementwise_kernelILi4ENS0_13BinaryFunctorIN3c108BFloat16ES4_S4_ZZZNS0_16fmin_kernel_cudaERNS_18TensorIteratorBaseEENKUlvE_clEvENKUlvE2_clEvEUlS4_S4_E_EESt5arrayIPcLm3EEEEviT0_T1_ --------------------------
	.section	.nv.info._ZN2at6native29vectorized_elementwise_kernelILi4ENS0_13BinaryFunctorIN3c108BFloat16ES4_S4_ZZZNS0_16fmin_kernel_cudaERNS_18TensorIteratorBaseEENKUlvE_clEvENKUlvE2_clEvEUlS4_S4_E_EESt5arrayIPcLm3EEEEviT0_T1_,"",@"SHT_CUDA_INFO"
	.sectionflags	@""
	.align	4


	//----- nvinfo : EIATTR_CUDA_API_VERSION
	.align		4
        /*0000*/ 	.byte	0x04, 0x37
        /*0002*/ 	.short	(.L_2633 - .L_2632)
.L_2632:
        /*0004*/ 	.word	0x00000082


	//----- nvinfo : EIATTR_SW2861232_WAR
	.align		4
.L_2633:
        /*0008*/ 	.byte	0x01, 0x35
	.zero		2


	//----- nvinfo : EIATTR_PARAM_CBANK
	.align		4
        /*000c*/ 	.byte	0x04, 0x0a
        /*000e*/ 	.short	(.L_2635 - .L_2634)
	.align		4
.L_2634:
        /*0010*/ 	.word	index@(.nv.constant0._ZN2at6native29vectorized_elementwise_kernelILi4ENS0_13BinaryFunctorIN3c108BFloat16ES4_S4_ZZZNS0_16fmin_kernel_cudaERNS_18TensorIteratorBaseEENKUlvE_clEvENKUlvE2_clEvEUlS4_S4_E_EESt5arrayIPcLm3EEEEviT0_T1_)
        /*0014*/ 	.short	0x0160
        /*0016*/ 	.short	0x0020


	//----- nvinfo : EIATTR_CBANK_PARAM_SIZE
	.align		4
.L_2635:
        /*0018*/ 	.byte	0x03, 0x19
        /*001a*/ 	.short	0x0020


	//----- nvinfo : EIATTR_KPARAM_INFO
	.align		4
        /*001c*/ 	.byte	0x04, 0x17
        /*001e*/ 	.short	(.L_2637 - .L_2636)
.L_2636:
        /*0020*/ 	.word	0x00000000
        /*0024*/ 	.short	0x0002
        /*0026*/ 	.short	0x0008
        /*0028*/ 	.byte	0x00, 0xf0, 0x61, 0x00


	//----- nvinfo : EIATTR_KPARAM_INFO
	.align		4
.L_2637:
        /*002c*/ 	.byte	0x04, 0x17
        /*002e*/ 	.short	(.L_2639 - .L_2638)
.L_2638:
        /*0030*/ 	.word	0x00000000
        /*0034*/ 	.short	0x0001
        /*0036*/ 	.short	0x0004
        /*0038*/ 	.byte	0x00, 0xf0, 0x05, 0x00


	//----- nvinfo : EIATTR_KPARAM_INFO
	.align		4
.L_2639:
        /*003c*/ 	.byte	0x04, 0x17
        /*003e*/ 	.short	(.L_2641 - .L_2640)
.L_2640:
        /*0040*/ 	.word	0x00000000
        /*0044*/ 	.short	0x0000
        /*0046*/ 	.short	0x0000
        /*0048*/ 	.byte	0x00, 0xf0, 0x11, 0x00


	//----- nvinfo : EIATTR_MAXREG_COUNT
	.align		4
.L_2641:
        /*004c*/ 	.byte	0x03, 0x1b
        /*004e*/ 	.short	0x00ff


	//----- nvinfo : EIATTR_MERCURY_ISA_VERSION
	.align		4
        /*0050*/ 	.byte	0x03, 0x5f
        /*0052*/ 	.short	0x0000


	//----- nvinfo : EIATTR_EXIT_INSTR_OFFSETS
	.align		4
        /*0054*/ 	.byte	0x04, 0x1c
        /*0056*/ 	.short	(.L_2643 - .L_2642)


	//   ....[0]....
.L_2642:
        /*0058*/ 	.word	0x00000310


	//   ....[1]....
        /*005c*/ 	.word	0x00000e70


	//   ....[2]....
        /*0060*/ 	.word	0x00000ec0


	//----- nvinfo : EIATTR_MAX_THREADS
	.align		4
.L_2643:
        /*0064*/ 	.byte	0x04, 0x05
        /*0066*/ 	.short	(.L_2645 - .L_2644)
.L_2644:
        /*0068*/ 	.word	0x00000080
        /*006c*/ 	.word	0x00000001
        /*0070*/ 	.word	0x00000001


	//----- nvinfo : EIATTR_CRS_STACK_SIZE
	.align		4
.L_2645:
        /*0074*/ 	.byte	0x04, 0x1e
        /*0076*/ 	.short	(.L_2647 - .L_2646)
.L_2646:
        /*0078*/ 	.word	0x00000000
.L_2647:


//--------------------- .nv.info._ZN2at6native29vectorized_elementwise_kernelILi8ENS0_13BinaryFunctorIN3c108BFloat16ES4_S4_ZZZNS0_16fmin_kernel_cudaERNS_18TensorIteratorBaseEENKUlvE_clEvENKUlvE2_clEvEUlS4_S4_E_EESt5arrayIPcLm3EEEEviT0_T1_ --------------------------
	.section	.nv.info._ZN2at6native29vectorized_elementwise_kernelILi8ENS0_13BinaryFunctorIN3c108BFloat16ES4_S4_ZZZNS0_16fmin_kernel_cudaERNS_18TensorIteratorBaseEENKUlvE_clEvENKUlvE2_clEvEUlS4_S4_E_EESt5arrayIPcLm3EEEEviT0_T1_,"",@"SHT_CUDA_INFO"
	.sectionflags	@""
	.align	4


	//----- nvinfo : EIATTR_CUDA_API_VERSION
	.align		4
        /*0000*/ 	.byte	0x04, 0x37
        /*0002*/ 	.short	(.L_2649 - .L_2648)
.L_2648:
        /*0004*/ 	.word	0x00000082


	//----- nvinfo : EIATTR_SW2861232_WAR
	.align		4
.L_2649:
        /*0008*/ 	.byte	0x01, 0x35
	.zero		2


	//----- nvinfo : EIATTR_PARAM_CBANK
	.align		4
        /*000c*/ 	.byte	0x04, 0x0a
        /*000e*/ 	.short	(.L_2651 - .L_2650)
	.align		4
.L_2650:
        /*0010*/ 	.word	index@(.nv.constant0._ZN2at6native29vectorized_elementwise_kernelILi8ENS0_13BinaryFunctorIN3c108BFloat16ES4_S4_ZZZNS0_16fmin_kernel_cudaERNS_18TensorIteratorBaseEENKUlvE_clEvENKUlvE2_clEvEUlS4_S4_E_EESt5arrayIPcLm3EEEEviT0_T1_)
        /*0014*/ 	.short	0x0160
        /*0016*/ 	.short	0x0020


	//----- nvinfo : EIATTR_CBANK_PARAM_SIZE
	.align		4
.L_2651:
        /*0018*/ 	.byte	0x03, 0x19
        /*001a*/ 	.short	0x0020


	//----- nvinfo : EIATTR_KPARAM_INFO
	.align		4
        /*001c*/ 	.byte	0x04, 0x17
        /*001e*/ 	.short	(.L_2653 - .L_2652)
.L_2652:
        /*0020*/ 	.word	0x00000000
        /*0024*/ 	.short	0x0002
        /*0026*/ 	.short	0x0008
        /*0028*/ 	.byte	0x00, 0xf0, 0x61, 0x00


	//----- nvinfo : EIATTR_KPARAM_INFO
	.align		4
.L_2653:
        /*002c*/ 	.byte	0x04, 0x17
        /*002e*/ 	.short	(.L_2655 - .L_2654)
.L_2654:
        /*0030*/ 	.word	0x00000000
        /*0034*/ 	.short	0x0001
        /*0036*/ 	.short	0x0004
        /*0038*/ 	.byte	0x00, 0xf0, 0x05, 0x00


	//----- nvinfo : EIATTR_KPARAM_INFO
	.align		4
.L_2655:
        /*003c*/ 	.byte	0x04, 0x17
        /*003e*/ 	.short	(.L_2657 - .L_2656)
.L_2656:
        /*0040*/ 	.word	0x00000000
        /*0044*/ 	.short	0x0000
        /*0046*/ 	.short	0x0000
        /*0048*/ 	.byte	0x00, 0xf0, 0x11, 0x00


	//----- nvinfo : EIATTR_MAXREG_COUNT
	.align		4
.L_2657:
        /*004c*/ 	.byte	0x03, 0x1b
        /*004e*/ 	.short	0x00ff


	//----- nvinfo : EIATTR_MERCURY_ISA_VERSION
	.align		4
        /*0050*/ 	.byte	0x03, 0x5f
        /*0052*/ 	.short	0x0000


	//----- nvinfo : EIATTR_EXIT_INSTR_OFFSETS
	.align		4
        /*0054*/ 	.byte	0x04, 0x1c
        /*0056*/ 	.short	(.L_2659 - .L_2658)


	//   ....[0]....
.L_2658:
        /*0058*/ 	.word	0x00000010


	//----- nvinfo : EIATTR_MAX_THREADS
	.align		4
.L_2659:
        /*005c*/ 	.byte	0x04, 0x05
        /*005e*/ 	.short	(.L_2661 - .L_2660)
.L_2660:
        /*0060*/ 	.word	0x00000080
        /*0064*/ 	.word	0x00000001
        /*0068*/ 	.word	0x00000001
.L_2661:


//--------------------- .nv.info._ZN2at6native18elementwise_kernelILi128ELi4EZNS0_15gpu_kernel_implINS0_13AUnaryFunctorIN3c104HalfES5_S5_ZZZNS0_16fmin_kernel_cudaERNS_18TensorIteratorBaseEENKUlvE_clEvENKUlvE1_clEvEUlS5_S5_E_EEEEvS7_RKT_EUliE_EEviT1_ --------------------------
	.section	.nv.info._ZN2at6native18elementwise_kernelILi128ELi4EZNS0_15gpu_kernel_implINS0_13AUnaryFunctorIN3c104HalfES5_S5_ZZZNS0_16fmin_kernel_cudaERNS_18TensorIteratorBaseEENKUlvE_clEvENKUlvE1_clEvEUlS5_S5_E_EEEEvS7_RKT_EUliE_EEviT1_,"",@"SHT_CUDA_INFO"
	.sectionflags	@""
	.align	4


	//----- nvinfo : EIATTR_CUDA_API_VERSION
	.align		4
        /*0000*/ 	.byte	0x04, 0x37
        /*0002*/ 	.short	(.L_2663 - .L_2662)
.L_2662:
        /*0004*/ 	.word	0x00000082


	//----- nvinfo : EIATTR_SW2861232_WAR
	.align		4
.L_2663:
        /*0008*/ 	.byte	0x01, 0x35
	.zero		2


	//----- nvinfo : EIATTR_PARAM_CBANK
	.align		4
        /*000c*/ 	.byte	0x04, 0x0a
        /*000e*/ 	.short	(.L_2665 - .L_2664)
	.align		4
.L_2664:
        /*0010*/ 	.word	index@(.nv.constant0._ZN2at6native18elementwise_kernelILi128ELi4EZNS0_15gpu_kernel_implINS0_13AUnaryFunctorIN3c104HalfES5_S5_ZZZNS0_16fmin_kernel_cudaERNS_18TensorIteratorBaseEENKUlvE_clEvENKUlvE1_clEvEUlS5_S5_E_EEEEvS7_RKT_EUliE_EEviT1_)
        /*0014*/ 	.short	0x0160
        /*0016*/ 	.short	0x0220


	//----- nvinfo : EIATTR_CBANK_PARAM_SIZE
	.align		4
.L_2665:
        /*0018*/ 	.byte	0x03, 0x19
        /*001a*/ 	.short	0x0220


	//----- nvinfo : EIATTR_KPARAM_INFO
	.align		4
        /*001c*/ 	.byte	0x04, 0x17
        /*001e*/ 	.short	(.L_2667 - .L_2666)
.L_2666:
        /*0020*/ 	.word	0x00000000
        /*0024*/ 	.short	0x0001
        /*0026*/ 	.short	0x0008
        /*0028*/ 	.byte	0x00, 0xf0, 0x61, 0x08


	//----- nvinfo : EIATTR_KPARAM_INFO
	.align		4
.L_2667:
        /*002c*/ 	.byte	0x04, 0x17
        /*002e*/ 	.short	(.L_2669 - .L_2668)
.L_2668:
        /*0030*/ 	.word	0x00000000
        /*0034*/ 	.short	0x0000
        /*0036*/ 	.short	0x0000
        /*0038*/ 	.byte	0x00, 0xf0, 0x11, 0x00


	//----- nvinfo : EIATTR_MAXREG_COUNT
	.align		4
.L_2669:
        /*003c*/ 	.byte	0x03, 0x1b
        /*003e*/ 	.short	0x0080


	//----- nvinfo : EIATTR_EXTERNS
	.align		4
        /*0040*/ 	.byte	0x04, 0x0f
        /*0042*/ 	.short	(.L_2671 - .L_2670)


	//   ....[0]....
	.align		4
.L_2670:
        /*0044*/ 	.word	index@(__assertfail)


	//----- nvinfo : EIATTR_MERCURY_ISA_VERSION
	.align		4
.L_2671:
        /*0048*/ 	.byte	0x03, 0x5f
        /*004a*/ 	.short	0x0000


	//----- nvinfo : EIATTR_SYSCALL_OFFSETS
	.align		4
        /*004c*/ 	.byte	0x04, 0x46
        /*004e*/ 	.short	(.L_2673 - .L_2672)


	//   ....[0]....
.L_2672:
        /*0050*/ 	.word	0x00001dc0


	//   ....[1]....
        /*0054*/ 	.word	0x00002da0


	//   ....[2]....
        /*0058*/ 	.word	0x00004bc0


	//   ....[3]....
        /*005c*/ 	.word	0x00005ba0


	//   ....[4]....
        /*0060*/ 	.word	0x00007990


	//   ....[5]....
        /*0064*/ 	.word	0x00008970


	//   ....[6]....
        /*0068*/ 	.word	0x0000a770


	//   ....[7]....
        /*006c*/ 	.word	0x0000b750


	//----- nvinfo : EIATTR_EXIT_INSTR_OFFSETS
	.align		4
.L_2673:
        /*0070*/ 	.byte	0x04, 0x1c
        /*0072*/ 	.short	(.L_2675 - .L_2674)


	//   ....[0]....
.L_2674:
        /*0074*/ 	.word	0x00008a30


	//   ....[1]....
        /*0078*/ 	.word	0x0000a950


	//   ....[2]....
        /*007c*/ 	.word	0x0000a990


	//   ....[3]....
        /*0080*/ 	.word	0x0000aa30


	//   ....[4]....
        /*0084*/ 	.word	0x0000aa70


	//   ....[5]....
        /*0088*/ 	.word	0x0000aab0


	//   ....[6]....
        /*008c*/ 	.word	0x0000ab40


	//   ....[7]....
        /*0090*/ 	.word	0x0000ab60


	//   ....[8]....
        /*0094*/ 	.word	0x0000ac00


	//   ....[9]....
        /*0098*/ 	.word	0x0000ac50


	//   ....[10]....
        /*009c*/ 	.word	0x0000aca0


	//   ....[11]....
        /*00a0*/ 	.word	0x0000ad70


	//   ....[12]....
        /*00a4*/ 	.word	0x0000add0


	//   ....[13]....
        /*00a8*/ 	.word	0x0000af60


	//   ....[14]....
        /*00ac*/ 	.word	0x0000b0c0


	//   ....[15]....
        /*00b0*/ 	.word	0x0000b100


	//   ....[16]....
        /*00b4*/ 	.word	0x0000b1c0


	//   ....[17]....
        /*00b8*/ 	.word	0x0000b340


	//   ....[18]....
        /*00bc*/ 	.word	0x0000b4c0


	//   ....[19]....
        /*00c0*/ 	.word	0x0000b620


	//   ....[20]....
        /*00c4*/ 	.word	0x0000b760


	//   ....[21]....
        /*00c8*/ 	.word	0x0000b7a0


	//   ....[22]....
        /*00cc*/ 	.word	0x0000b7e0


	//----- nvinfo : EIATTR_MAX_THREADS
	.align		4
.L_2675:
        /*00d0*/ 	.byte	0x04, 0x05
        /*00d2*/ 	.short	(.L_2677 - .L_2676)
.L_2676:
        /*00d4*/ 	.word	0x00000080
        /*00d8*/ 	.word	0x00000001
        /*00dc*/ 	.word	0x00000001


	//----- nvinfo : EIATTR_CRS_STACK_SIZE
	.align		4
.L_2677:
        /*00e0*/ 	.byte	0x04, 0x1e
        /*00e2*/ 	.short	(.L_2679 - .L_2678)
.L_2678:
        /*00e4*/ 	.word	0x00000000
.L_2679:


//--------------------- .nv.info._ZN2at6native27unrolled_elementwise_kernelINS0_13AUnaryFunctorIN3c104HalfES4_S4_ZZZNS0_16fmin_kernel_cudaERNS_18TensorIteratorBaseEENKUlvE_clEvENKUlvE1_clEvEUlS4_S4_E_EESt5arrayIPcLm2EELi4E23TrivialOffsetCalculatorILi1EjESF_NS0_6memory12LoadWithCastILi1EEENSG_13StoreWithCastILi1EEEEEviT_T0_T2_T3_T4_T5_ --------------------------
	.section	.nv.info._ZN2at6native27unrolled_elementwise_kernelINS0_13AUnaryFunctorIN3c104HalfES4_S4_ZZZNS0_16fmin_kernel_cudaERNS_18TensorIteratorBaseEENKUlvE_clEvENKUlvE1_clEvEUlS4_S4_E_EESt5arrayIPcLm2EELi4E23TrivialOffsetCalculatorILi1EjESF_NS0_6memory12LoadWithCastILi1EEENSG_13StoreWithCastILi1EEEEEviT_T0_T2_T3_T4_T5_,"",@"SHT_CUDA_INFO"
	.sectionflags	@""
	.align	4


	//----- nvinfo : EIATTR_CUDA_API_VERSION
	.align		4
        /*0000*/ 	.byte	0x04, 0x37
        /*0002*/ 	.short	(.L_2681 - .L_2680)
.L_2680:
        /*0004*/ 	.word	0x00000082


	//----- nvinfo : EIATTR_SW2861232_WAR
	.align		4
.L_2681:
        /*0008*/ 	.byte	0x01, 0x35
	.zero		2


	//----- nvinfo : EIATTR_PARAM_CBANK
	.align		4
        /*000c*/ 	.byte	0x04, 0x0a
        /*000e*/ 	.short	(.L_2683 - .L_2682)
	.align		4
.L_2682:
        /*0010*/ 	.word	index@(.nv.constant0._ZN2at6native27unrolled_elementwise_kernelINS0_13AUnaryFunctorIN3c104HalfES4_S4_ZZZNS0_16fmin_kernel_cudaERNS_18TensorIteratorBaseEENKUlvE_clEvENKUlvE1_clEvEUlS4_S4_E_EESt5arrayIPcLm2EELi4E23TrivialOffsetCalculatorILi1EjESF_NS0_6memory12LoadWithCastILi1EEENSG_13StoreWithCastILi1EEEEEviT_T0_T2_T3_T4_T5_)
        /*0014*/ 	.short	0x0160
        /*0016*/ 	.short	0x002c


	//----- nvinfo : EIATTR_CBANK_PARAM_SIZE
	.align		4
.L_2683:
        /*0018*/ 	.byte	0x03, 0x19
        /*001a*/ 	.short	0x002c


	//----- nvinfo : EIATTR_KPARAM_INFO
	.align		4
        /*001c*/ 	.byte	0x04, 0x17
        /*001e*/ 	.short	(.L_2685 - .L_2684)
.L_2684:
        /*0020*/ 	.word	0x00000000
        /*0024*/ 	.short	0x0006
        /*0026*/ 	.short	0x0024
        /*0028*/ 	.byte	0x00, 0xf0, 0x21, 0x00


	//----- nvinfo : EIATTR_KPARAM_INFO
	.align		4
.L_2685:
        /*002c*/ 	.byte	0x04, 0x17
        /*002e*/ 	.short	(.L_2687 - .L_2686)
.L_2686:
        /*0030*/ 	.word	0x00000000
        /*0034*/ 	.short	0x0005
        /*0036*/ 	.short	0x001c
        /*0038*/ 	.byte	0x00, 0xf0, 0x21, 0x00


	//----- nvinfo : EIATTR_KPARAM_INFO
	.align		4
.L_2687:
        /*003c*/ 	.byte	0x04, 0x17
        /*003e*/ 	.short	(.L_2689 - .L_2688)
.L_2688:
        /*0040*/ 	.word	0x00000000
        /*0044*/ 	.short	0x0004
        /*0046*/ 	.short	0x0019
        /*0048*/ 	.byte	0x00, 0xf0, 0x05, 0x00


	//----- nvinfo : EIATTR_KPARAM_INFO
	.align		4
.L_2689:
        /*004c*/ 	.byte	0x04, 0x17
        /*004e*/ 	.short	(.L_2691 - .L_2690)
.L_2690:
        /*0050*/ 	.word	0x00000000
        /*0054*/ 	.short	0x0003
        /*0056*/ 	.short	0x0018
        /*0058*/ 	.byte	0x00, 0xf0, 0x05, 0x00


	//----- nvinfo : EIATTR_KPARAM_INFO
	.align		4
.L_2691:
        /*005c*/ 	.byte	0x04, 0x17
        /*005e*/ 	.short	(.L_2693 - .L_2692)
.L_2692:
        /*0060*/ 	.word	0x00000000
        /*0064*/ 	.short	0x0002
        /*0066*/ 	.short	0x0008
        /*0068*/ 	.byte	0x00, 0xf0, 0x41, 0x00


	//----- nvinfo : EIATTR_KPARAM_INFO
	.align		4
.L_2693:
        /*006c*/ 	.byte	0x04, 0x17
        /*006e*/ 	.short	(.L_2695 - .L_2694)
.L_2694:
        /*0070*/ 	.word	0x00000000
        /*0074*/ 	.short	0x0001
        /*0076*/ 	.short	0x0004
        /*0078*/ 	.byte	0x00, 0xf0, 0x11, 0x00


	//----- nvinfo : EIATTR_KPARAM_INFO
	.align		4
.L_2695:
        /*007c*/ 	.byte	0x04, 0x17
        /*007e*/ 	.short	(.L_2697 - .L_2696)
.L_2696:
        /*0080*/ 	.word	0x00000000
        /*0084*/ 	.short	0x0000
        /*0086*/ 	.short	0x0000
        /*0088*/ 	.byte	0x00, 0xf0, 0x11, 0x00


	//----- nvinfo : EIATTR_MAXREG_COUNT
	.align		4
.L_2697:
        /*008c*/ 	.byte	0x03, 0x1b
        /*008e*/ 	.short	0x00ff


	//----- nvinfo : EIATTR_EXTERNS
	.align		4
        /*0090*/ 	.byte	0x04, 0x0f
        /*0092*/ 	.short	(.L_2699 - .L_2698)


	//   ....[0]....
	.align		4
.L_2698:
        /*0094*/ 	.word	index@(__assertfail)


	//----- nvinfo : EIATTR_MERCURY_ISA_VERSION
	.align		4
.L_2699:
        /*0098*/ 	.byte	0x03, 0x5f
        /*009a*/ 	.short	0x0000


	//----- nvinfo : EIATTR_SYSCALL_OFFSETS
	.align		4
        /*009c*/ 	.byte	0x04, 0x46
        /*009e*/ 	.short	(.L_2701 - .L_2700)


	//   ....[0]....
.L_2700:
        /*00a0*/ 	.word	0x00001070


	//   ....[1]....
        /*00a4*/ 	.word	0x00002140


	//   ....[2]....
        /*00a8*/ 	.word	0x00003220


	//   ....[3]....
        /*00ac*/ 	.word	0x000042d0


	//   ....[4]....
        /*00b0*/ 	.word	0x000055e0


	//   ....[5]....
        /*00b4*/ 	.word	0x00006610


	//   ....[6]....
        /*00b8*/ 	.word	0x00007600


	//   ....[7]....
        /*00bc*/ 	.word	0x000085f0


	//----- nvinfo : EIATTR_EXIT_INSTR_OFFSETS
	.align		4
.L_2701:
        /*00c0*/ 	.byte	0x04, 0x1c
        /*00c2*/ 	.short	(.L_2703 - .L_2702)


	//   ....[0]....
.L_2702:
        /*00c4*/ 	.word	0x000076c0


	//   ....[1]....
        /*00c8*/ 	.word	0x000077f0


	//   ....[2]....
        /*00cc*/ 	.word	0x00007830


	//   ....[3]....
        /*00d0*/ 	.word	0x000078d0


	//   ....[4]....
        /*00d4*/ 	.word	0x00007910


	//   ....[5]....
        /*00d8*/ 	.word	0x00007950


	//   ....[6]....
        /*00dc*/ 	.word	0x000079e0


	//   ....[7]....
        /*00e0*/ 	.word	0x00007a00


	//   ....[8]....
        /*00e4*/ 	.word	0x00007aa0


	//   ....[9]....
        /*00e8*/ 	.word	0x00007af0


	//   ....[10]....
        /*00ec*/ 	.word	0x00007b40


	//   ....[11]....
        /*00f0*/ 	.word	0x00007c10


	//   ....[12]....
        /*00f4*/ 	.word	0x00007c70


	//   ....[13]....
        /*00f8*/ 	.word	0x00007e00


	//   ....[14]....
        /*00fc*/ 	.word	0x00007f60


	//   ....[15]....
        /*0100*/ 	.word	0x00007fa0


	//   ....[16]....
        /*0104*/ 	.word	0x00008060


	//   ....[17]....
        /*0108*/ 	.word	0x000081e0


	//   ....[18]....
        /*010c*/ 	.word	0x00008360


	//   ....[19]....
        /*0110*/ 	.word	0x000084c0


	//   ....[20]....
        /*0114*/ 	.word	0x00008600


	//   ....[21]....
        /*0118*/ 	.word	0x00008640


	//   ....[22]....
        /*011c*/ 	.word	0x00008680


	//----- nvinfo : EIATTR_MAX_THREADS
	.align		4
.L_2703:
        /*0120*/ 	.byte	0x04, 0x05
        /*0122*/ 	.short	(.L_2705 - .L_2704)
.L_2704:
        /*0124*/ 	.word	0x00000080
        /*0128*/ 	.word	0x00000001
        /*012c*/ 	.word	0x00000001


	//----- nvinfo : EIATTR_CRS_STACK_SIZE
	.align		4
.L_2705:
        /*0130*/ 	.byte	0x04, 0x1e
        /*0132*/ 	.short	(.L_2707 - .L_2706)
.L_2706:
        /*0134*/ 	.word	0x00000000
.L_2707:


//--------------------- .nv.info._ZN2at6native18elementwise_kernelILi128ELi4EZNS0_22gpu_kernel_impl_nocastINS0_13AUnaryFunctorIN3c104HalfES5_S5_ZZZNS0_16fmin_kernel_cudaERNS_18TensorIteratorBaseEENKUlvE_clEvENKUlvE1_clEvEUlS5_S5_E_EEEEvS7_RKT_EUliE_EEviT1_ --------------------------
	.section	.nv.info._ZN2at6native18elementwise_kernelILi128ELi4EZNS0_22gpu_kernel_impl_nocastINS0_13AUnaryFunctorIN3c104HalfES5_S5_ZZZNS0_16fmin_kernel_cudaERNS_18TensorIteratorBaseEENKUlvE_clEvENKUlvE1_clEvEUlS5_S5_E_EEEEvS7_RKT_EUliE_EEviT1_,"",@"SHT_CUDA_INFO"
	.sectionflags	@""
	.align	4


	//----- nvinfo : EIATTR_CUDA_API_VERSION
	.align		4
        /*0000*/ 	.byte	0x04, 0x37
        /*0002*/ 	.short	(.L_2709 - .L_2708)
.L_2708:
        /*0004*/ 	.word	0x00000082


	//----- nvinfo : EIATTR_SW2861232_WAR
	.align		4
.L_2709:
        /*0008*/ 	.byte	0x01, 0x35
	.zero		2


	//----- nvinfo : EIATTR_PARAM_CBANK
	.align		4
        /*000c*/ 	.byte	0x04, 0x0a
        /*000e*/ 	.short	(.L_2711 - .L_2710)
	.align		4
.L_2710:
        /*0010*/ 	.word	index@(.nv.constant0._ZN2at6native18elementwise_kernelILi128ELi4EZNS0_22gpu_kernel_impl_nocastINS0_13AUnaryFunctorIN3c104HalfES5_S5_ZZZNS0_16fmin_kernel_cudaERNS_18TensorIteratorBaseEENKUlvE_clEvENKUlvE1_clEvEUlS5_S5_E_EEEEvS7_RKT_EUliE_EEviT1_)
        /*0014*/ 	.short	0x0160
        /*0016*/ 	.short	0x0220


	//----- nvinfo : EIATTR_CBANK_PARAM_SIZE
	.align		4
.L_2711:
        /*0018*/ 	.byte	0x03, 0x19
        /*001a*/ 	.short	0x0220


	//----- nvinfo : EIATTR_KPARAM_INFO
	.align		4
        /*001c*/ 	.byte	0x04, 0x17
        /*001e*/ 	.short	(.L_2713 - .L_2712)
.L_2712:
        /*0020*/ 	.word	0x00000000
        /*0024*/ 	.short	0x0001
        /*0026*/ 	.short	0x0008
        /*0028*/ 	.byte	0x00, 0xf0, 0x61, 0x08


	//----- nvinfo : EIATTR_KPARAM_INFO
	.align		4
.L_2713:
        /*002c*/ 	.byte	0x04, 0x17
        /*002e*/ 	.short	(.L_2715 - .L_2714)
.L_2714:
        /*0030*/ 	.word	0x00000000
        /*0034*/ 	.short	0x0000
        /*0036*/ 	.short	0x0000
        /*0038*/ 	.byte	0x00, 0xf0, 0x11, 0x00


	//----- nvinfo : EIATTR_MAXREG_COUNT
	.align		4
.L_2715:
        /*003c*/ 	.byte	0x03, 0x1b
        /*003e*/ 	.short	0x0080


	//----- nvinfo : EIATTR_MERCURY_ISA_VERSION
	.align		4
        /*0040*/ 	.byte	0x03, 0x5f
        /*0042*/ 	.short	0x0000


	//----- nvinfo : EIATTR_EXIT_INSTR_OFFSETS
	.align		4
        /*0044*/ 	.byte	0x04, 0x1c
        /*0046*/ 	.short	(.L_2717 - .L_2716)


	//   ....[0]....
.L_2716:
        /*0048*/ 	.word	0x00002dd0


	//   ....[1]....
        /*004c*/ 	.word	0x00003cc0


	//----- nvinfo : EIATTR_MAX_THREADS
	.align		4
.L_2717:
        /*0050*/ 	.byte	0x04, 0x05
        /*0052*/ 	.short	(.L_2719 - .L_2718)
.L_2718:
        /*0054*/ 	.word	0x00000080
        /*0058*/ 	.word	0x00000001
        /*005c*/ 	.word	0x00000001


	//----- nvinfo : EIATTR_CRS_STACK_SIZE
	.align		4
.L_2719:
        /*0060*/ 	.byte	0x04, 0x1e
        /*0062*/ 	.short	(.L_2721 - .L_2720)
.L_2720:
        /*0064*/ 	.word	0x00000000
.L_2721:


//--------------------- .nv.info._ZN2at6native27unrolled_elementwise_kernelINS0_13AUnaryFunctorIN3c104HalfES4_S4_ZZZNS0_16fmin_kernel_cudaERNS_18TensorIteratorBaseEENKUlvE_clEvENKUlvE1_clEvEUlS4_S4_E_EESt5arrayIPcLm2EELi4E23TrivialOffsetCalculatorILi1EjESF_NS0_6memory15LoadWithoutCastENSG_16StoreWithoutCastEEEviT_T0_T2_T3_T4_T5_ --------------------------
	.section	.nv.info._ZN2at6native27unrolled_elementwise_kernelINS0_13AUnaryFunctorIN3c104HalfES4_S4_ZZZNS0_16fmin_kernel_cudaERNS_18TensorIteratorBaseEENKUlvE_clEvENKUlvE1_clEvEUlS4_S4_E_EESt5arrayIPcLm2EELi4E23TrivialOffsetCalculatorILi1EjESF_NS0_6memory15LoadWithoutCastENSG_16StoreWithoutCastEEEviT_T0_T2_T3_T4_T5_,"",@"SHT_CUDA_INFO"
	.sectionflags	@""
	.align	4


	//----- nvinfo : EIATTR_CUDA_API_VERSION
	.align		4
        /*0000*/ 	.byte	0x04, 0x37
        /*0002*/ 	.short	(.L_2723 - .L_2722)
.L_2722:
        /*0004*/ 	.word	0x00000082


	//----- nvinfo : EIATTR_SW2861232_WAR
	.align		4
.L_2723:
        /*0008*/ 	.byte	0x01, 0x35
	.zero		2


	//----- nvinfo : EIATTR_PARAM_CBANK
	.align		4
        /*000c*/ 	.byte	0x04, 0x0a
        /*000e*/ 	.short	(.L_2725 - .L_2724)
	.align		4
.L_2724:
        /*0010*/ 	.word	index@(.nv.constant0._ZN2at6native27unrolled_elementwise_kernelINS0_13AUnaryFunctorIN3c104HalfES4_S4_ZZZNS0_16fmin_kernel_cudaERNS_18TensorIteratorBaseEENKUlvE_clEvENKUlvE1_clEvEUlS4_S4_E_EESt5arrayIPcLm2EELi4E23TrivialOffsetCalculatorILi1EjESF_NS0_6memory15LoadWithoutCastENSG_16StoreWithoutCastEEEviT_T0_T2_T3_T4_T5_)
        /*0014*/ 	.short	0x0160
        /*0016*/ 	.short	0x001c


	//----- nvinfo : EIATTR_CBANK_PARAM_SIZE
	.align		4
.L_2725:
        /*0018*/ 	.byte	0x03, 0x19
        /*001a*/ 	.short	0x001c


	//----- nvinfo : EIATTR_KPARAM_INFO
	.align		4
        /*001c*/ 	.byte	0x04, 0x17
        /*001e*/ 	.short	(.L_2727 - .L_2726)
.L_2726:
        /*0020*/ 	.word	0x00000000
        /*0024*/ 	.short	0x0006
        /*0026*/ 	.short	0x001b
        /*0028*/ 	.byte	0x00, 0xf0, 0x05, 0x00


	//----- nvinfo : EIATTR_KPARAM_INFO
	.align		4
.L_2727:
        /*002c*/ 	.byte	0x04, 0x17
        /*002e*/ 	.short	(.L_2729 - .L_2728)
.L_2728:
        /*0030*/ 	.word	0x00000000
        /*0034*/ 	.short	0x0005
        /*0036*/ 	.short	0x001a
        /*0038*/ 	.byte	0x00, 0xf0, 0x05, 0x00


	//----- nvinfo : EIATTR_KPARAM_INFO
	.align		4
.L_2729:
        /*003c*/ 	.byte	0x04, 0x17
        /*003e*/ 	.short	(.L_2731 - .L_2730)
.L_2730:
        /*0040*/ 	.word	0x00000000
        /*0044*/ 	.short	0x0004
        /*0046*/ 	.short	0x0019
        /*0048*/ 	.byte	0x00, 0xf0, 0x05, 0x00


	//----- nvinfo : EIATTR_KPARAM_INFO
	.align		4
.L_2731:
        /*004c*/ 	.byte	0x04, 0x17
        /*004e*/ 	.short	(.L_2733 - .L_2732)
.L_2732:
        /*0050*/ 	.word	0x00000000
        /*0054*/ 	.short	0x0003
        /*0056*/ 	.short	0x0018
        /*0058*/ 	.byte	0x00, 0xf0, 0x05, 0x00


	//----- nvinfo : EIATTR_KPARAM_INFO
	.align		4
.L_2733:
        /*005c*/ 	.byte	0x04, 0x17
        /*005e*/ 	.short	(.L_2735 - .L_2734)
.L_2734:
        /*0060*/ 	.word	0x00000000
        /*0064*/ 	.short	0x0002
        /*0066*/ 	.short	0x0008
        /*0068*/ 	.byte	0x00, 0xf0, 0x41, 0x00


	//----- nvinfo : EIATTR_KPARAM_INFO
	.align		4
.L_2735:
        /*006c*/ 	.byte	0x04, 0x17
        /*006e*/ 	.short	(.L_2737 - .L_2736)
.L_2736:
        /*0070*/ 	.word	0x00000000
        /*0074*/ 	.short	0x0001
        /*0076*/ 	.short	0x0004
        /*0078*/ 	.byte	0x00, 0xf0, 0x11, 0x00


	//----- nvinfo : EIATTR_KPARAM_INFO
	.align		4
.L_2737:
        /*007c*/ 	.byte	0x04, 0x17
        /*007e*/ 	.short	(.L_2739 - .L_2738)
.L_2738:
        /*0080*/ 	.word	0x00000000
        /*0084*/ 	.short	0x0000
        /*0086*/ 	.short	0x0000
        /*0088*/ 	.byte	0x00, 0xf0, 0x11, 0x00


	//----- nvinfo : EIATTR_MAXREG_COUNT
	.align		4
.L_2739:
        /*008c*/ 	.byte	0x03, 0x1b
        /*008e*/ 	.short	0x00ff


	//----- nvinfo : EIATTR_MERCURY_ISA_VERSION
	.align		4
        /*0090*/ 	.byte	0x03, 0x5f
        /*0092*/ 	.short	0x0000


	//----- nvinfo : EIATTR_EXIT_INSTR_OFFSETS
	.align		4
        /*0094*/ 	.byte	0x04, 0x1c
        /*0096*/ 	.short	(.L_2741 - .L_2740)


	//   ....[0]....
.L_2740:
        /*0098*/ 	.word	0x00000530


	//   ....[1]....
        /*009c*/ 	.word	0x00000580


	//----- nvinfo : EIATTR_MAX_THREADS
	.align		4
.L_2741:
        /*00a0*/ 	.byte	0x04, 0x05
        /*00a2*/ 	.short	(.L_2743 - .L_2742)
.L_2742:
        /*00a4*/ 	.word	0x00000080
        /*00a8*/ 	.word	0x00000001
        /*00ac*/ 	.word	0x00000001


	//----- nvinfo : EIATTR_CRS_STACK_SIZE
	.align		4
.L_2743:
        /*00b0*/ 	.byte	0x04, 0x1e
        /*00b2*/ 	.short	(.L_2745 - .L_2744)
.L_2744:
        /*00b4*/ 	.word	0x00000000
.L_2745:


//--------------------- .nv.info._ZN2at6native29vectorized_elementwise_kernelILi2ENS0_13AUnaryFunctorIN3c104HalfES4_S4_ZZZNS0_16fmin_kernel_cudaERNS_18TensorIteratorBaseEENKUlvE_clEvENKUlvE1_clEvEUlS4_S4_E_EESt5arrayIPcLm2EEEEviT0_T1_ --------------------------
	.section	.nv.info._ZN2at6native29vectorized_elementwise_kernelILi2ENS0_13AUnaryFunctorIN3c104HalfES4_S4_ZZZNS0_16fmin_kernel_cudaERNS_18TensorIteratorBaseEENKUlvE_clEvENKUlvE1_clEvEUlS4_S4_E_EESt5arrayIPcLm2EEEEviT0_T1_,"",@"SHT_CUDA_INFO"
	.sectionflags	@""
	.align	4


	//----- nvinfo : EIATTR_CUDA_API_VERSION
	.align		4
        /*0000*/ 	.byte	0x04, 0x37
        /*0002*/ 	.short	(.L_2747 - .L_2746)
.L_2746:
        /*0004*/ 	.word	0x00000082


	//----- nvinfo : EIATTR_SW2861232_WAR
	.align		4
.L_2747:
        /*0008*/ 	.byte	0x01, 0x35
	.zero		2


	//----- nvinfo : EIATTR_PARAM_CBANK
	.align		4
        /*000c*/ 	.byte	0x04, 0x0a
        /*000e*/ 	.short	(.L_2749 - .L_2748)
	.align		4
.L_2748:
        /*0010*/ 	.word	index@(.nv.constant0._ZN2at6native29vectorized_elementwise_kernelILi2ENS0_13AUnaryFunctorIN3c104HalfES4_S4_ZZZNS0_16fmin_kernel_cudaERNS_18TensorIteratorBaseEENKUlvE_clEvENKUlvE1_clEvEUlS4_S4_E_EESt5arrayIPcLm2EEEEviT0_T1_)
        /*0014*/ 	.short	0x0160
        /*0016*/ 	.short	0x0018


	//----- nvinfo : EIATTR_CBANK_PARAM_SIZE
	.align		4
.L_2749:
        /*0018*/ 	.byte	0x03, 0x19
        /*001a*/ 	.short	0x0018


	//----- nvinfo : EIATTR_KPARAM_INFO
	.align		4
        /*001c*/ 	.byte	0x04, 0x17
        /*001e*/ 	.short	(.L_2751 - .L_2750)
.L_2750:
        /*0020*/ 	.word	0x00000000
        /*0024*/ 	.short	0x0002
        /*0026*/ 	.short	0x0008
        /*0028*/ 	.byte	0x00, 0xf0, 0x41, 0x00


	//----- nvinfo : EIATTR_KPARAM_INFO
	.align		4
.L_2751:
        /*002c*/ 	.byte	0x04, 0x17
        /*002e*/ 	.short	(.L_2753 - .L_2752)
.L_2752:
        /*0030*/ 	.word	0x00000000
        /*0034*/ 	.short	0x0001
        /*0036*/ 	.short	0x0004
        /*0038*/ 	.byte	0x00, 0xf0, 0x11, 0x00


	//----- nvinfo : EIATTR_KPARAM_INFO
	.align		4
.L_2753:
        /*003c*/ 	.byte	0x04, 0x17
        /*003e*/ 	.short	(.L_2755 - .L_2754)
.L_2754:
        /*0040*/ 	.word	0x00000000
        /*0044*/ 	.short	0x0000
        /*0046*/ 	.short	0x0000
        /*0048*/ 	.byte	0x00, 0xf0, 0x11, 0x00


	//----- nvinfo : EIATTR_MAXREG_COUNT
	.align		4
.L_2755:
        /*004c*/ 	.byte	0x03, 0x1b
        /*004e*/ 	.short	0x00ff


	//----- nvinfo : EIATTR_MERCURY_ISA_VERSION
	.align		4
        /*0050*/ 	.byte	0x03, 0x5f
        /*0052*/ 	.short	0x0000


	//----- nvinfo : EIATTR_EXIT_INSTR_OFFSETS
	.align		4
        /*0054*/ 	.byte	0x04, 0x1c
        /*0056*/ 	.short	(.L_2757 - .L_2756)


	//   ....[0]....
.L_2756:
        /*0058*/ 	.word	0x000002b0


	//   ....[1]....
        /*005c*/ 	.word	0x00000d10


	//   ....[2]....
        /*0060*/ 	.word	0x00000d70


	//----- nvinfo : EIATTR_MAX_THREADS
	.align		4
.L_2757:
        /*0064*/ 	.byte	0x04, 0x05
        /*0066*/ 	.short	(.L_2759 - .L_2758)
.L_2758:
        /*0068*/ 	.word	0x00000080
        /*006c*/ 	.word	0x00000001
        /*0070*/ 	.word	0x00000001


	//----- nvinfo : EIATTR_CRS_STACK_SIZE
	.align		4
.L_2759:
        /*0074*/ 	.byte	0x04, 0x1e
        /*0076*/ 	.short	(.L_2761 - .L_2760)
.L_2760:
        /*0078*/ 	.word	0x00000000
.L_2761:


//--------------------- .nv.info._ZN2at6native29vectorized_elementwise_kernelILi4ENS0_13AUnaryFunctorIN3c104HalfES4_S4_ZZZNS0_16fmin_kernel_cudaERNS_18TensorIteratorBaseEENKUlvE_clEvENKUlvE1_clEvEUlS4_S4_E_EESt5arrayIPcLm2EEEEviT0_T1_ --------------------------
	.section	.nv.info._ZN2at6native29vectorized_elementwise_kernelILi4ENS0_13AUnaryFunctorIN3c104HalfES4_S4_ZZZNS0_16fmin_kernel_cudaERNS_18TensorIteratorBaseEENKUlvE_clEvENKUlvE1_clEvEUlS4_S4_E_EESt5arrayIPcLm2EEEEviT0_T1_,"",@"SHT_CUDA_INFO"
	.sectionflags	@""
	.align	4


	//----- nvinfo : EIATTR_CUDA_API_VERSION
	.align		4
        /*0000*/ 	.byte	0x04, 0x37
        /*0002*/ 	.short	(.L_2763 - .L_2762)
.L_2762:
        /*0004*/ 	.word	0x00000082


	//----- nvinfo : EIATTR_SW2861232_WAR
	.align		4
.L_2763:
        /*0008*/ 	.byte	0x01, 0x35
	.zero		2


	//----- nvinfo : EIATTR_PARAM_CBANK
	.align		4
        /*000c*/ 	.byte	0x04, 0x0a
        /*000e*/ 	.short	(.L_2765 - .L_2764)
	.align		4
.L_2764:
        /*0010*/ 	.word	index@(.nv.constant0._ZN2at6native29vectorized_elementwise_kernelILi4ENS0_13AUnaryFunctorIN3c104HalfES4_S4_ZZZNS0_16fmin_kernel_cudaERNS_18TensorIteratorBaseEENKUlvE_clEvENKUlvE1_clEvEUlS4_S4_E_EESt5arrayIPcLm2EEEEviT0_T1_)
        /*0014*/ 	.short	0x0160
        /*0016*/ 	.short	0x0018


	//----- nvinfo : EIATTR_CBANK_PARAM_SIZE
	.align		4
.L_2765:
        /*0018*/ 	.byte	0x03, 0x19
        /*001a*/ 	.short	0x0018


	//----- nvinfo : EIATTR_KPARAM_INFO
	.align		4
        /*001c*/ 	.byte	0x04, 0x17
        /*001e*/ 	.short	(.L_2767 - .L_2766)
.L_2766:
        /*0020*/ 	.word	0x00000000
        /*0024*/ 	.short	0x0002
        /*0026*/ 	.short	0x0008
        /*0028*/ 	.byte	0x00, 0xf0, 0x41, 0x00


	//----- nvinfo : EIATTR_KPARAM_INFO
	.align		4
.L_2767:
        /*002c*/ 	.byte	0x04, 0x17
        /*002e*/ 	.short	(.L_2769 - .L_2768)
.L_2768:
        /*0030*/ 	.word	0x00000000
        /*0034*/ 	.short	0x0001
        /*0036*/ 	.short	0x0004
        /*0038*/ 	.byte	0x00, 0xf0, 0x11, 0x00


	//----- nvinfo : EIATTR_KPARAM_INFO
	.align		4
.L_2769:
        /*003c*/ 	.byte	0x04, 0x17
        /*003e*/ 	.short	(.L_2771 - .L_2770)
.L_2770:
        /*0040*/ 	.word	0x00000000
        /*0044*/ 	.short	0x0000
        /*0046*/ 	.short	0x0000
        /*0048*/ 	.byte	0x00, 0xf0, 0x11, 0x00


	//----- nvinfo : EIATTR_MAXREG_COUNT
	.align		4
.L_2771:
        /*004c*/ 	.byte	0x03, 0x1b
        /*004e*/ 	.short	0x00ff


	//----- nvinfo : EIATTR_MERCURY_ISA_VERSION
	.align		4
        /*0050*/ 	.byte	0x03, 0x5f
        /*0052*/ 	.short	0x0000


	//----- nvinfo : EIATTR_EXIT_INSTR_OFFSETS
	.align		4
        /*0054*/ 	.byte	0x04, 0x1c
        /*0056*/ 	.short	(.L_2773 - .L_2772)


	//   ....[0]....
.L_2772:
        /*0058*/ 	.word	0x00000270


	//   ....[1]....
        /*005c*/ 	.word	0x00000cd0


	//   ....[2]....
        /*0060*/ 	.word	0x00000d30


	//----- nvinfo : EIATTR_MAX_THREADS
	.align		4
.L_2773:
        /*0064*/ 	.byte	0x04, 0x05
        /*0066*/ 	.short	(.L_2775 - .L_2774)
.L_2774:
        /*0068*/ 	.word	0x00000080
        /*006c*/ 	.word	0x00000001
        /*0070*/ 	.word	0x00000001


	//----- nvinfo : EIATTR_CRS_STACK_SIZE
	.align		4
.L_2775:
        /*0074*/ 	.byte	0x04, 0x1e
        /*0076*/ 	.short	(.L_2777 - .L_2776)
.L_2776:
        /*0078*/ 	.word	0x00000000
.L_2777:


//--------------------- .nv.info._ZN2at6native29vectorized_elementwise_kernelILi8ENS0_13AUnaryFunctorIN3c104HalfES4_S4_ZZZNS0_16fmin_kernel_cudaERNS_18TensorIteratorBaseEENKUlvE_clEvENKUlvE1_clEvEUlS4_S4_E_EESt5arrayIPcLm2EEEEviT0_T1_ --------------------------
	.section	.nv.info._ZN2at6native29vectorized_elementwise_kernelILi8ENS0_13AUnaryFunctorIN3c104HalfES4_S4_ZZZNS0_16fmin_kernel_cudaERNS_18TensorIteratorBaseEENKUlvE_clEvENKUlvE1_clEvEUlS4_S4_E_EESt5arrayIPcLm2EEEEviT0_T1_,"",@"SHT_CUDA_INFO"
	.sectionflags	@""
	.align	4


	//----- nvinfo : EIATTR_CUDA_API_VERSION
	.align		4
        /*0000*/ 	.byte	0x04, 0x37
        /*0002*/ 	.short	(.L_2779 - .L_2778)
.L_2778:
        /*0004*/ 	.word	0x00000082


	//----- nvinfo : EIATTR_SW2861232_WAR
	.align		4
.L_2779:
        /*0008*/ 	.byte	0x01, 0x35
	.zero		2


	//----- nvinfo : EIATTR_PARAM_CBANK
	.align		4
        /*000c*/ 	.byte	0x04, 0x0a
        /*000e*/ 	.short	(.L_2781 - .L_2780)
	.align		4
.L_2780:
        /*0010*/ 	.word	index@(.nv.constant0._ZN2at6native29vectorized_elementwise_kernelILi8ENS0_13AUnaryFunctorIN3c104HalfES4_S4_ZZZNS0_16fmin_kernel_cudaERNS_18TensorIteratorBaseEENKUlvE_clEvENKUlvE1_clEvEUlS4_S4_E_EESt5arrayIPcLm2EEEEviT0_T1_)
        /*0014*/ 	.short	0x0160
        /*0016*/ 	.short	0x0018


	//----- nvinfo : EIATTR_CBANK_PARAM_SIZE
	.align		4
.L_2781:
        /*0018*/ 	.byte	0x03, 0x19
        /*001a*/ 	.short	0x0018


	//----- nvinfo : EIATTR_KPARAM_INFO
	.align		4
        /*001c*/ 	.byte	0x04, 0x17
        /*001e*/ 	.short	(.L_2783 - .L_2782)
.L_2782:
        /*0020*/ 	.word	0x00000000
        /*0024*/ 	.short	0x0002
        /*0026*/ 	.short	0x0008
        /*0028*/ 	.byte	0x00, 0xf0, 0x41, 0x00


	//----- nvinfo : EIATTR_KPARAM_INFO
	.align		4
.L_2783:
        /*002c*/ 	.byte	0x04, 0x17
        /*002e*/ 	.short	(.L_2785 - .L_2784)
.L_2784:
        /*0030*/ 	.word	0x00000000
        /*0034*/ 	.short	0x0001
        /*0036*/ 	.short	0x0004
        /*0038*/ 	.byte	0x00, 0xf0, 0x11, 0x00


	//----- nvinfo : EIATTR_KPARAM_INFO
	.align		4
.L_2785:
        /*003c*/ 	.byte	0x04, 0x17
        /*003e*/ 	.short	(.L_2787 - .L_2786)
.L_2786:
        /*0040*/ 	.word	0x00000000
        /*0044*/ 	.short	0x0000
        /*0046*/ 	.short	0x0000
        /*0048*/ 	.byte	0x00, 0xf0, 0x11, 0x00


	//----- nvinfo : EIATTR_MAXREG_COUNT
	.align		4
.L_2787:
        /*004c*/ 	.byte	0x03, 0x1b
        /*004e*/ 	.short	0x00ff


	//----- nvinfo : EIATTR_MERCURY_ISA_VERSION
	.align		4
        /*0050*/ 	.byte	0x03, 0x5f
        /*0052*/ 	.short	0x0000


	//----- nvinfo : EIATTR_EXIT_INSTR_OFFSETS
	.align		4
        /*0054*/ 	.byte	0x04, 0x1c
        /*0056*/ 	.short	(.L_2789 - .L_2788)


	//   ....[0]....
.L_2788:
        /*0058*/ 	.word	0x00000010


	//----- nvinfo : EIATTR_MAX_THREADS
	.align		4
.L_2789:
        /*005c*/ 	.byte	0x04, 0x05
        /*005e*/ 	.short	(.L_2791 - .L_2790)
.L_2790:
        /*0060*/ 	.word	0x00000080
        /*0064*/ 	.word	0x00000001
        /*0068*/ 	.word	0x00000001
.L_2791:


//--------------------- .nv.info._ZN2at6native18elementwise_kernelILi128ELi4EZNS0_15gpu_kernel_implINS0_13BinaryFunctorIN3c104HalfES5_S5_ZZZNS0_16fmin_kernel_cudaERNS_18TensorIteratorBaseEENKUlvE_clEvENKUlvE1_clEvEUlS5_S5_E_EEEEvS7_RKT_EUliE_EEviT1_ --------------------------
	.section	.nv.info._ZN2at6native18elementwise_kernelILi128ELi4EZNS0_15gpu_kernel_implINS0_13BinaryFunctorIN3c104HalfES5_S5_ZZZNS0_16fmin_kernel_cudaERNS_18TensorIteratorBaseEENKUlvE_clEvENKUlvE1_clEvEUlS5_S5_E_EEEEvS7_RKT_EUliE_EEviT1_,"",@"SHT_CUDA_INFO"
	.sectionflags	@""
	.align	4


	//----- nvinfo : EIATTR_CUDA_API_VERSION
	.align		4
        /*0000*/ 	.byte	0x04, 0x37
        /*0002*/ 	.short	(.L_2793 - .L_2792)
.L_2792:
        /*0004*/ 	.word	0x00000082


	//----- nvinfo : EIATTR_SW2861232_WAR
	.align		4
.L_2793:
        /*0008*/ 	.byte	0x01, 0x35
	.zero		2


	//----- nvinfo : EIATTR_PARAM_CBANK
	.align		4
        /*000c*/ 	.byte	0x04, 0x0a
        /*000e*/ 	.short	(.L_2795 - .L_2794)
	.align		4
.L_2794:
        /*0010*/ 	.word	index@(.nv.constant0._ZN2at6native18elementwise_kernelILi128ELi4EZNS0_15gpu_kernel_implINS0_13BinaryFunctorIN3c104HalfES5_S5_ZZZNS0_16fmin_kernel_cudaERNS_18TensorIteratorBaseEENKUlvE_clEvENKUlvE1_clEvEUlS5_S5_E_EEEEvS7_RKT_EUliE_EEviT1_)
        /*0014*/ 	.short	0x0160
        /*0016*/ 	.short	0x0290


	//----- nvinfo : EIATTR_CBANK_PARAM_SIZE
	.align		4
.L_2795:
        /*0018*/ 	.byte	0x03, 0x19
        /*001a*/ 	.short	0x0290


	//----- nvinfo : EIATTR_KPARAM_INFO
	.align		4
        /*001c*/ 	.byte	0x04, 0x17
        /*001e*/ 	.short	(.L_2797 - .L_2796)
.L_2796:
        /*0020*/ 	.word	0x00000000
        /*0024*/ 	.short	0x0001
        /*0026*/ 	.short	0x0008
        /*0028*/ 	.byte	0x00, 0xf0, 0x21, 0x0a


	//----- nvinfo : EIATTR_KPARAM_INFO
	.align		4
.L_2797:
        /*002c*/ 	.byte	0x04, 0x17
        /*002e*/ 	.short	(.L_2799 - .L_2798)
.L_2798:
        /*0030*/ 	.word	0x00000000
        /*0034*/ 	.short	0x0000
        /*0036*/ 	.short	0x0000
        /*0038*/ 	.byte	0x00, 0xf0, 0x11, 0x00


	//----- nvinfo : EIATTR_MAXREG_COUNT
	.align		4
.L_2799:
        /*003c*/ 	.byte	0x03, 0x1b
        /*003e*/ 	.short	0x0080


	//----- nvinfo : EIATTR_EXTERNS
	.align		4
        /*0040*/ 	.byte	0x04, 0x0f
        /*0042*/ 	.short	(.L_2801 - .L_2800)


	//   ....[0]....
	.align		4
.L_2800:
        /*0044*/ 	.word	index@(__assertfail)


	//----- nvinfo : EIATTR_MERCURY_ISA_VERSION
	.align		4
.L_2801:
        /*0048*/ 	.byte	0x03, 0x5f
        /*004a*/ 	.short	0x0000


	//----- nvinfo : EIATTR_SYSCALL_OFFSETS
	.align		4
        /*004c*/ 	.byte	0x04, 0x46
        /*004e*/ 	.short	(.L_2803 - .L_2802)


	//   ....[0]....
.L_2802:
        /*0050*/ 	.word	0x00002020


	//   ....[1]....
        /*0054*/ 	.word	0x00002fb0


	//   ....[2]....
        /*0058*/ 	.word	0x00003f80


	//   ....[3]....
        /*005c*/ 	.word	0x00006010


	//   ....[4]....
        /*0060*/ 	.word	0x00006fa0


	//   ....[5]....
        /*0064*/ 	.word	0x00007f70


	//   ....[6]....
        /*0068*/ 	.word	0x00009fd0


	//   ....[7]....
        /*006c*/ 	.word	0x0000af60


	//   ....[8]....
        /*0070*/ 	.word	0x0000bf30


	//   ....[9]....
        /*0074*/ 	.word	0x0000dfa0


	//   ....[10]....
        /*0078*/ 	.word	0x0000ef30


	//   ....[11]....
        /*007c*/ 	.word	0x0000ff00


	//----- nvinfo : EIATTR_EXIT_INSTR_OFFSETS
	.align		4
.L_2803:
        /*0080*/ 	.byte	0x04, 0x1c
        /*0082*/ 	.short	(.L_2805 - .L_2804)


	//   ....[0]....
.L_2804:
        /*0084*/ 	.word	0x0000bff0


	//   ....[1]....
        /*0088*/ 	.word	0x0000f100


	//   ....[2]....
        /*008c*/ 	.word	0x0000f140


	//   ....[3]....
        /*0090*/ 	.word	0x0000f1e0


	//   ....[4]....
        /*0094*/ 	.word	0x0000f220


	//   ....[5]....
        /*0098*/ 	.word	0x0000f260


	//   ....[6]....
        /*009c*/ 	.word	0x0000f2f0


	//   ....[7]....
        /*00a0*/ 	.word	0x0000f310


	//   ....[8]....
        /*00a4*/ 	.word	0x0000f3b0


	//   ....[9]....
        /*00a8*/ 	.word	0x0000f400


	//   ....[10]....
        /*00ac*/ 	.word	0x0000f450


	//   ....[11]....
        /*00b0*/ 	.word	0x0000f520


	//   ....[12]....
        /*00b4*/ 	.word	0x0000f580


	//   ....[13]....
        /*00b8*/ 	.word	0x0000f710


	//   ....[14]....
        /*00bc*/ 	.word	0x0000f870


	//   ....[15]....
        /*00c0*/ 	.word	0x0000f8b0


	//   ....[16]....
        /*00c4*/ 	.word	0x0000f970


	//   ....[17]....
        /*00c8*/ 	.word	0x0000faf0


	//   ....[18]....
        /*00cc*/ 	.word	0x0000fc70


	//   ....[19]....
        /*00d0*/ 	.word	0x0000fdd0


	//   ....[20]....
        /*00d4*/ 	.word	0x0000ff10


	//   ....[21]....
        /*00d8*/ 	.word	0x0000ff50


	//   ....[22]....
        /*00dc*/ 	.word	0x0000ff90


	//----- nvinfo : EIATTR_MAX_THREADS
	.align		4
.L_2805:
        /*00e0*/ 	.byte	0x04, 0x05
        /*00e2*/ 	.short	(.L_2807 - .L_2806)
.L_2806:
        /*00e4*/ 	.word	0x00000080
        /*00e8*/ 	.word	0x00000001
        /*00ec*/ 	.word	0x00000001


	//----- nvinfo : EIATTR_CRS_STACK_SIZE
	.align		4
.L_2807:
        /*00f0*/ 	.byte	0x04, 0x1e
        /*00f2*/ 	.short	(.L_2809 - .L_2808)
.L_2808:
        /*00f4*/ 	.word	0x00000000
.L_2809:


//--------------------- .nv.info._ZN2at6native27unrolled_elementwise_kernelINS0_13BinaryFunctorIN3c104HalfES4_S4_ZZZNS0_16fmin_kernel_cudaERNS_18TensorIteratorBaseEENKUlvE_clEvENKUlvE1_clEvEUlS4_S4_E_EESt5arrayIPcLm3EELi4E23TrivialOffsetCalculatorILi2EjESE_ILi1EjENS0_6memory12LoadWithCastILi2EEENSH_13StoreWithCastILi1EEEEEviT_T0_T2_T3_T4_T5_ --------------------------
	.section	.nv.info._ZN2at6native27unrolled_elementwise_kernelINS0_13BinaryFunctorIN3c104HalfES4_S4_ZZZNS0_16fmin_kernel_cudaERNS_18TensorIteratorBaseEENKUlvE_clEvENKUlvE1_clEvEUlS4_S4_E_EESt5arrayIPcLm3EELi4E23TrivialOffsetCalculatorILi2EjESE_ILi1EjENS0_6memory12LoadWithCastILi2EEENSH_13StoreWithCastILi1EEEEEviT_T0_T2_T3_T4_T5_,"",@"SHT_CUDA_INFO"
	.sectionflags	@""
	.align	4


	//----- nvinfo : EIATTR_CUDA_API_VERSION
	.align		4
        /*0000*/ 	.byte	0x04, 0x37
        /*0002*/ 	.short	(.L_2811 - .L_2810)
.L_2810:
        /*0004*/ 	.word	0x00000082


	//----- nvinfo : EIATTR_SW2861232_WAR
	.align		4
.L_2811:
        /*0008*/ 	.byte	0x01, 0x35
	.zero		2


	//----- nvinfo : EIATTR_PARAM_CBANK
	.align		4
        /*000c*/ 	.byte	0x04, 0x0a
        /*000e*/ 	.short	(.L_2813 - .L_2812)
	.align		4
.L_2812:
        /*0010*/ 	.word	index@(.nv.constant0._ZN2at6native27unrolled_elementwise_kernelINS0_13BinaryFunctorIN3c104HalfES4_S4_ZZZNS0_16fmin_kernel_cudaERNS_18TensorIteratorBaseEENKUlvE_clEvENKUlvE1_clEvEUlS4_S4_E_EESt5arrayIPcLm3EELi4E23TrivialOffsetCalculatorILi2EjESE_ILi1EjENS0_6memory12LoadWithCastILi2EEENSH_13StoreWithCastILi1EEEEEviT_T0_T2_T3_T4_T5_)
        /*0014*/ 	.short	0x0160
        /*0016*/ 	.short	0x0038


	//----- nvinfo : EIATTR_CBANK_PARAM_SIZE
	.align		4
.L_2813:
        /*0018*/ 	.byte	0x03, 0x19
        /*001a*/ 	.short	0x0038


	//----- nvinfo : EIATTR_KPARAM_INFO
	.align		4
        /*001c*/ 	.byte	0x04, 0x17
        /*001e*/ 	.short	(.L_2815 - .L_2814)
.L_2814:
        /*0020*/ 	.word	0x00000000
        /*0024*/ 	.short	0x0006
        /*0026*/ 	.short	0x0030
        /*0028*/ 	.byte	0x00, 0xf0, 0x21, 0x00


	//----- nvinfo : EIATTR_KPARAM_INFO
	.align		4
.L_2815:
        /*002c*/ 	.byte	0x04, 0x17
        /*002e*/ 	.short	(.L_2817 - .L_2816)
.L_2816:
        /*0030*/ 	.word	0x00000000
        /*0034*/ 	.short	0x0005
        /*0036*/ 	.short	0x0024
        /*0038*/ 	.byte	0x00, 0xf0, 0x31, 0x00


	//----- nvinfo : EIATTR_KPARAM_INFO
	.align		4
.L_2817:
        /*003c*/ 	.byte	0x04, 0x17
        /*003e*/ 	.short	(.L_2819 - .L_2818)
.L_2818:
        /*0040*/ 	.word	0x00000000
        /*0044*/ 	.short	0x0004
        /*0046*/ 	.short	0x0021
        /*0048*/ 	.byte	0x00, 0xf0, 0x05, 0x00


	//----- nvinfo : EIATTR_KPARAM_INFO
	.align		4
.L_2819:
        /*004c*/ 	.byte	0x04, 0x17
        /*004e*/ 	.short	(.L_2821 - .L_2820)
.L_2820:
        /*0050*/ 	.word	0x00000000
        /*0054*/ 	.short	0x0003
        /*0056*/ 	.short	0x0020
        /*0058*/ 	.byte	0x00, 0xf0, 0x05, 0x00


	//----- nvinfo : EIATTR_KPARAM_INFO
	.align		4
.L_2821:
        /*005c*/ 	.byte	0x04, 0x17
        /*005e*/ 	.short	(.L_2823 - .L_2822)
.L_2822:
        /*0060*/ 	.word	0x00000000
        /*0064*/ 	.short	0x0002
        /*0066*/ 	.short	0x0008
        /*0068*/ 	.byte	0x00, 0xf0, 0x61, 0x00


	//----- nvinfo : EIATTR_KPARAM_INFO
	.align		4
.L_2823:
        /*006c*/ 	.byte	0x04, 0x17
        /*006e*/ 	.short	(.L_2825 - .L_2824)
.L_2824:
        /*0070*/ 	.word	0x00000000
        /*0074*/ 	.short	0x0001
        /*0076*/ 	.short	0x0004
        /*0078*/ 	.byte	0x00, 0xf0, 0x05, 0x00


	//----- nvinfo : EIATTR_KPARAM_INFO
	.align		4
.L_2825:
        /*007c*/ 	.byte	0x04, 0x17
        /*007e*/ 	.short	(.L_2827 - .L_2826)
.L_2826:
        /*0080*/ 	.word	0x00000000
        /*0084*/ 	.short	0x0000
        /*0086*/ 	.short	0x0000
        /*0088*/ 	.byte	0x00, 0xf0, 0x11, 0x00


	//----- nvinfo : EIATTR_MAXREG_COUNT
	.align		4
.L_2827:
        /*008c*/ 	.byte	0x03, 0x1b
        /*008e*/ 	.short	0x00ff


	//----- nvinfo : EIATTR_EXTERNS
	.align		4
        /*0090*/ 	.byte	0x04, 0x0f
        /*0092*/ 	.short	(.L_2829 - .L_2828)


	//   ....[0]....
	.align		4
.L_2828:
        /*0094*/ 	.word	index@(__assertfail)


	//----- nvinfo : EIATTR_MERCURY_ISA_VERSION
	.align		4
.L_2829:
        /*0098*/ 	.byte	0x03, 0x5f
        /*009a*/ 	.short	0x0000


	//----- nvinfo : EIATTR_SYSCALL_OFFSETS
	.align		4
        /*009c*/ 	.byte	0x04, 0x46
        /*009e*/ 	.short	(.L_2831 - .L_2830)


	//   ....[0]....
.L_2830:
        /*00a0*/ 	.word	0x00001080


	//   ....[1]....
        /*00a4*/ 	.word	0x000020d0


	//   ....[2]....
        /*00a8*/ 	.word	0x000031a0


	//   ....[3]....
        /*00ac*/ 	.word	0x000041f0


	//   ....[4]....
        /*00b0*/ 	.word	0x000052d0


	//   ....[5]....
        /*00b4*/ 	.word	0x00006310


	//   ....[6]....
        /*00b8*/ 	.word	0x000073d0


	//   ....[7]....
        /*00bc*/ 	.word	0x00008350


	//   ....[8]....
        /*00c0*/ 	.word	0x00009600


	//   ....[9]....
        /*00c4*/ 	.word	0x0000a630


	//   ....[10]....
        /*00c8*/ 	.word	0x0000b620


	//   ....[11]....
        /*00cc*/ 	.word	0x0000c610


	//----- nvinfo : EIATTR_EXIT_INSTR_OFFSETS
	.align		4
.L_2831:
        /*00d0*/ 	.byte	0x04, 0x1c
        /*00d2*/ 	.short	(.L_2833 - .L_2832)


	//   ....[0]....
.L_2832:
        /*00d4*/ 	.word	0x0000b6e0


	//   ....[1]....
        /*00d8*/ 	.word	0x0000b810


	//   ....[2]....
        /*00dc*/ 	.word	0x0000b850


	//   ....[3]....
        /*00e0*/ 	.word	0x0000b8f0


	//   ....[4]....
        /*00e4*/ 	.word	0x0000b930


	//   ....[5]....
        /*00e8*/ 	.word	0x0000b970


	//   ....[6]....
        /*00ec*/ 	.word	0x0000ba00


	//   ....[7]....
        /*00f0*/ 	.word	0x0000ba20


	//   ....[8]....
        /*00f4*/ 	.word	0x0000bac0


	//   ....[9]....
        /*00f8*/ 	.word	0x0000bb10


	//   ....[10]....
        /*00fc*/ 	.word	0x0000bb60


	//   ....[11]....
        /*0100*/ 	.word	0x0000bc30


	//   ....[12]....
        /*0104*/ 	.word	0x0000bc90


	//   ....[13]....
        /*0108*/ 	.word	0x0000be20


	//   ....[14]....
        /*010c*/ 	.word	0x0000bf80


	//   ....[15]....
        /*0110*/ 	.word	0x0000bfc0


	//   ....[16]....
        /*0114*/ 	.word	0x0000c080


	//   ....[17]....
        /*0118*/ 	.word	0x0000c200


	//   ....[18]....
        /*011c*/ 	.word	0x0000c380


	//   ....[19]....
        /*0120*/ 	.word	0x0000c4e0


	//   ....[20]....
        /*0124*/ 	.word	0x0000c620


	//   ....[21]....
        /*0128*/ 	.word	0x0000c660


	//   ....[22]....
        /*012c*/ 	.word	0x0000c6a0


	//----- nvinfo : EIATTR_MAX_THREADS
	.align		4
.L_2833:
        /*0130*/ 	.byte	0x04, 0x05
        /*0132*/ 	.short	(.L_2835 - .L_2834)
.L_2834:
        /*0134*/ 	.word	0x00000080
        /*0138*/ 	.word	0x00000001
        /*013c*/ 	.word	0x00000001


	//----- nvinfo : EIATTR_CRS_STACK_SIZE
	.align		4
.L_2835:
        /*0140*/ 	.byte	0x04, 0x1e
        /*0142*/ 	.short	(.L_2837 - .L_2836)
.L_2836:
        /*0144*/ 	.word	0x00000000
.L_2837:


//--------------------- .nv.info._ZN2at6native18elementwise_kernelILi128ELi4EZNS0_22gpu_kernel_impl_nocastINS0_13BinaryFunctorIN3c104HalfES5_S5_ZZZNS0_16fmin_kernel_cudaERNS_18TensorIteratorBaseEENKUlvE_clEvENKUlvE1_clEvEUlS5_S5_E_EEEEvS7_RKT_EUliE_EEviT1_ --------------------------
	.section	.nv.info._ZN2at6native18elementwise_kernelILi128ELi4EZNS0_22gpu_kernel_impl_nocastINS0_13BinaryFunctorIN3c104HalfES5_S5_ZZZNS0_16fmin_kernel_cudaERNS_18TensorIteratorBaseEENKUlvE_clEvENKUlvE1_clEvEUlS5_S5_E_EEEEvS7_RKT_EUliE_EEviT1_,"",@"SHT_CUDA_INFO"
	.sectionflags	@""
	.align	4


	//----- nvinfo : EIATTR_CUDA_API_VERSION
	.align		4
        /*0000*/ 	.byte	0x04, 0x37
        /*0002*/ 	.short	(.L_2839 - .L_2838)
.L_2838:
        /*0004*/ 	.word	0x00000082


	//----- nvinfo : EIATTR_SW2861232_WAR
	.align		4
.L_2839:
        /*0008*/ 	.byte	0x01, 0x35
	.zero		2


	//----- nvinfo : EIATTR_PARAM_CBANK
	.align		4
        /*000c*/ 	.byte	0x04, 0x0a
        /*000e*/ 	.short	(.L_2841 - .L_2840)
	.align		4
.L_2840:
        /*0010*/ 	.word	index@(.nv.constant0._ZN2at6native18elementwise_kernelILi128ELi4EZNS0_22gpu_kernel_impl_nocastINS0_13BinaryFunctorIN3c104HalfES5_S5_ZZZNS0_16fmin_kernel_cudaERNS_18TensorIteratorBaseEENKUlvE_clEvENKUlvE1_clEvEUlS5_S5_E_EEEEvS7_RKT_EUliE_EEviT1_)
        /*0014*/ 	.short	0x0160
        /*0016*/ 	.short	0x0290


	//----- nvinfo : EIATTR_CBANK_PARAM_SIZE
	.align		4
.L_2841:
        /*0018*/ 	.byte	0x03, 0x19
        /*001a*/ 	.short	0x0290


	//----- nvinfo : EIATTR_KPARAM_INFO
	.align		4
        /*001c*/ 	.byte	0x04, 0x17
        /*001e*/ 	.short	(.L_2843 - .L_2842)
.L_2842:
        /*0020*/ 	.word	0x00000000
        /*0024*/ 	.short	0x0001
        /*0026*/ 	.short	0x0008
        /*0028*/ 	.byte	0x00, 0xf0, 0x21, 0x0a


	//----- nvinfo : EIATTR_KPARAM_INFO
	.align		4
.L_2843:
        /*002c*/ 	.byte	0x04, 0x17
        /*002e*/ 	.short	(.L_2845 - .L_2844)
.L_2844:
        /*0030*/ 	.word	0x00000000
        /*0034*/ 	.short	0x0000
        /*0036*/ 	.short	0x0000
        /*0038*/ 	.byte	0x00, 0xf0, 0x11, 0x00


	//----- nvinfo : EIATTR_MAXREG_COUNT
	.align		4
.L_2845:
        /*003c*/ 	.byte	0x03, 0x1b
        /*003e*/ 	.short	0x0080


	//----- nvinfo : EIATTR_MERCURY_ISA_VERSION
	.align		4
        /*0040*/ 	.byte	0x03, 0x5f
        /*0042*/ 	.short	0x0000


	//----- nvinfo : EIATTR_EXIT_INSTR_OFFSETS
	.align		4
        /*0044*/ 	.byte	0x04, 0x1c
        /*0046*/ 	.short	(.L_2847 - .L_2846)


	//   ....[0]....
.L_2846:
        /*0048*/ 	.word	0x00003310


	//   ....[1]....
        /*004c*/ 	.word	0x000043c0


	//----- nvinfo : EIATTR_MAX_THREADS
	.align		4
.L_2847:
        /*0050*/ 	.byte	0x04, 0x05
        /*0052*/ 	.short	(.L_2849 - .L_2848)
.L_2848:
        /*0054*/ 	.word	0x00000080
        /*0058*/ 	.word	0x00000001
        /*005c*/ 	.word	0x00000001


	//----- nvinfo : EIATTR_CRS_STACK_SIZE
	.align		4
.L_2849:
        /*0060*/ 	.byte	0x04, 0x1e
        /*0062*/ 	.short	(.L_2851 - .L_2850)
.L_2850:
        /*0064*/ 	.word	0x00000000
.L_2851:


//--------------------- .nv.info._ZN2at6native27unrolled_elementwise_kernelINS0_13BinaryFunctorIN3c104HalfES4_S4_ZZZNS0_16fmin_kernel_cudaERNS_18TensorIteratorBaseEENKUlvE_clEvENKUlvE1_clEvEUlS4_S4_E_EESt5arrayIPcLm3EELi4E23TrivialOffsetCalculatorILi2EjESE_ILi1EjENS0_6memory15LoadWithoutCastENSH_16StoreWithoutCastEEEviT_T0_T2_T3_T4_T5_ --------------------------
	.section	.nv.info._ZN2at6native27unrolled_elementwise_kernelINS0_13BinaryFunctorIN3c104HalfES4_S4_ZZZNS0_16fmin_kernel_cudaERNS_18TensorIteratorBaseEENKUlvE_clEvENKUlvE1_clEvEUlS4_S4_E_EESt5arrayIPcLm3EELi4E23TrivialOffsetCalculatorILi2EjESE_ILi1EjENS0_6memory15LoadWithoutCastENSH_16StoreWithoutCastEEEviT_T0_T2_T3_T4_T5_,"",@"SHT_CUDA_INFO"
	.sectionflags	@""
	.align	4


	//----- nvinfo : EIATTR_CUDA_API_VERSION
	.align		4
        /*0000*/ 	.byte	0x04, 0x37
        /*0002*/ 	.short	(.L_2853 - .L_2852)
.L_2852:
        /*0004*/ 	.word	0x00000082


	//----- nvinfo : EIATTR_SW2861232_WAR
	.align		4
.L_2853:
        /*0008*/ 	.byte	0x01, 0x35
	.zero		2


	//----- nvinfo : EIATTR_PARAM_CBANK
	.align		4
        /*000c*/ 	.byte	0x04, 0x0a
        /*000e*/ 	.short	(.L_2855 - .L_2854)
	.align		4
.L_2854:
        /*0010*/ 	.word	index@(.nv.constant0._ZN2at6native27unrolled_elementwise_kernelINS0_13BinaryFunctorIN3c104HalfES4_S4_ZZZNS0_16fmin_kernel_cudaERNS_18TensorIteratorBaseEENKUlvE_clEvENKUlvE1_clEvEUlS4_S4_E_EESt5arrayIPcLm3EELi4E23TrivialOffsetCalculatorILi2EjESE_ILi1EjENS0_6memory15LoadWithoutCastENSH_16StoreWithoutCastEEEviT_T0_T2_T3_T4_T5_)
        /*0014*/ 	.short	0x0160
        /*0016*/ 	.short	0x0024


	//----- nvinfo : EIATTR_CBANK_PARAM_SIZE
	.align		4
.L_2855:
        /*0018*/ 	.byte	0x03, 0x19
        /*001a*/ 	.short	0x0024


	//----- nvinfo : EIATTR_KPARAM_INFO
	.align		4
        /*001c*/ 	.byte	0x04, 0x17
        /*001e*/ 	.short	(.L_2857 - .L_2856)
.L_2856:
        /*0020*/ 	.word	0x00000000
        /*0024*/ 	.short	0x0006
        /*0026*/ 	.short	0x0023
        /*0028*/ 	.byte	0x00, 0xf0, 0x05, 0x00


	//----- nvinfo : EIATTR_KPARAM_INFO
	.align		4
.L_2857:
        /*002c*/ 	.byte	0x04, 0x17
        /*002e*/ 	.short	(.L_2859 - .L_2858)
.L_2858:
        /*0030*/ 	.word	0x00000000
        /*0034*/ 	.short	0x0005
        /*0036*/ 	.short	0x0022
        /*0038*/ 	.byte	0x00, 0xf0, 0x05, 0x00


	//----- nvinfo : EIATTR_KPARAM_INFO
	.align		4
.L_2859:
        /*003c*/ 	.byte	0x04, 0x17
        /*003e*/ 	.short	(.L_2861 - .L_2860)
.L_2860:
        /*0040*/ 	.word	0x00000000
        /*0044*/ 	.short	0x0004
        /*0046*/ 	.short	0x0021
        /*0048*/ 	.byte	0x00, 0xf0, 0x05, 0x00


	//----- nvinfo : EIATTR_KPARAM_INFO
	.align		4
.L_2861:
        /*004c*/ 	.byte	0x04, 0x17
        /*004e*/ 	.short	(.L_2863 - .L_2862)
.L_2862:
        /*0050*/ 	.word	0x00000000
        /*0054*/ 	.short	0x0003
        /*0056*/ 	.short	0x0020
        /*0058*/ 	.byte	0x00, 0xf0, 0x05, 0x00


	//----- nvinfo : EIATTR_KPARAM_INFO
	.align		4
.L_2863:
        /*005c*/ 	.byte	0x04, 0x17
        /*005e*/ 	.short	(.L_2865 - .L_2864)
.L_2864:
        /*0060*/ 	.word	0x00000000
        /*0064*/ 	.short	0x0002
        /*0066*/ 	.short	0x0008
        /*0068*/ 	.byte	0x00, 0xf0, 0x61, 0x00


	//----- nvinfo : EIATTR_KPARAM_INFO
	.align		4
.L_2865:
        /*006c*/ 	.byte	0x04, 0x17
        /*006e*/ 	.short	(.L_2867 - .L_2866)
.L_2866:
        /*0070*/ 	.word	0x00000000
        /*0074*/ 	.short	0x0001
        /*0076*/ 	.short	0x0004
        /*0078*/ 	.byte	0x00, 0xf0, 0x05, 0x00


	//----- nvinfo : EIATTR_KPARAM_INFO
	.align		4
.L_2867:
        /*007c*/ 	.byte	0x04, 0x17
        /*007e*/ 	.short	(.L_2869 - .L_2868)
.L_2868:
        /*0080*/ 	.word	0x00000000
        /*0084*/ 	.short	0x0000
        /*0086*/ 	.short	0x0000
        /*0088*/ 	.byte	0x00, 0xf0, 0x11, 0x00


	//----- nvinfo : EIATTR_MAXREG_COUNT
	.align		4
.L_2869:
        /*008c*/ 	.byte	0x03, 0x1b
        /*008e*/ 	.short	0x00ff


	//----- nvinfo : EIATTR_MERCURY_ISA_VERSION
	.align		4
        /*0090*/ 	.byte	0x03, 0x5f
        /*0092*/ 	.short	0x0000


	//----- nvinfo : EIATTR_EXIT_INSTR_OFFSETS
	.align		4
        /*0094*/ 	.byte	0x04, 0x1c
        /*0096*/ 	.short	(.L_2871 - .L_2870)


	//   ....[0]....
.L_2870:
        /*0098*/ 	.word	0x000005b0


	//   ....[1]....
        /*009c*/ 	.word	0x00000600


	//----- nvinfo : EIATTR_MAX_THREADS
	.align		4
.L_2871:
        /*00a0*/ 	.byte	0x04, 0x05
        /*00a2*/ 	.short	(.L_2873 - .L_2872)
.L_2872:
        /*00a4*/ 	.word	0x00000080
        /*00a8*/ 	.word	0x00000001
        /*00ac*/ 	.word	0x00000001


	//----- nvinfo : EIATTR_CRS_STACK_SIZE
	.align		4
.L_2873:
        /*00b0*/ 	.byte	0x04, 0x1e
        /*00b2*/ 	.short	(.L_2875 - .L_2874)
.L_2874:
        /*00b4*/ 	.word	0x00000000
.L_2875:


//--------------------- .nv.info._ZN2at6native29vectorized_elementwise_kernelILi2ENS0_13BinaryFunctorIN3c104HalfES4_S4_ZZZNS0_16fmin_kernel_cudaERNS_18TensorIteratorBaseEENKUlvE_clEvENKUlvE1_clEvEUlS4_S4_E_EESt5arrayIPcLm3EEEEviT0_T1_ --------------------------
	.section	.nv.info._ZN2at6native29vectorized_elementwise_kernelILi2ENS0_13BinaryFunctorIN3c104HalfES4_S4_ZZZNS0_16fmin_kernel_cudaERNS_18TensorIteratorBaseEENKUlvE_clEvENKUlvE1_clEvEUlS4_S4_E_EESt5arrayIPcLm3EEEEviT0_T1_,"",@"SHT_CUDA_INFO"
	.sectionflags	@""
	.align	4


	//----- nvinfo : EIATTR_CUDA_API_VERSION
	.align		4
        /*0000*/ 	.byte	0x04, 0x37
        /*0002*/ 	.short	(.L_2877 - .L_2876)
.L_2876:
        /*0004*/ 	.word	0x00000082


	//----- nvinfo : EIATTR_SW2861232_WAR
	.align		4
.L_2877:
        /*0008*/ 	.byte	0x01, 0x35
	.zero		2


	//----- nvinfo : EIATTR_PARAM_CBANK
	.align		4
        /*000c*/ 	.byte	0x04, 0x0a
        /*000e*/ 	.short	(.L_2879 - .L_2878)
	.align		4
.L_2878:
        /*0010*/ 	.word	index@(.nv.constant0._ZN2at6native29vectorized_elementwise_kernelILi2ENS0_13BinaryFunctorIN3c104HalfES4_S4_ZZZNS0_16fmin_kernel_cudaERNS_18TensorIteratorBaseEENKUlvE_clEvENKUlvE1_clEvEUlS4_S4_E_EESt5arrayIPcLm3EEEEviT0_T1_)
        /*0014*/ 	.short	0x0160
        /*0016*/ 	.short	0x0020


	//----- nvinfo : EIATTR_CBANK_PARAM_SIZE
	.align		4
.L_2879:
        /*0018*/ 	.byte	0x03, 0x19
        /*001a*/ 	.short	0x0020


	//----- nvinfo : EIATTR_KPARAM_INFO
	.align		4
        /*001c*/ 	.byte	0x04, 0x17
        /*001e*/ 	.short	(.L_2881 - .L_2880)
.L_2880:
        /*0020*/ 	.word	0x00000000
        /*0024*/ 	.short	0x0002
        /*0026*/ 	.short	0x0008
        /*0028*/ 	.byte	0x00, 0xf0, 0x61, 0x00


	//----- nvinfo : EIATTR_KPARAM_INFO
	.align		4
.L_2881:
        /*002c*/ 	.byte	0x04, 0x17
        /*002e*/ 	.short	(.L_2883 - .L_2882)
.L_2882:
        /*0030*/ 	.word	0x00000000
        /*0034*/ 	.short	0x0001
        /*0036*/ 	.short	0x0004
        /*0038*/ 	.byte	0x00, 0xf0, 0x05, 0x00


	//----- nvinfo : EIATTR_KPARAM_INFO
	.align		4
.L_2883:
        /*003c*/ 	.byte	0x04, 0x17
        /*003e*/ 	.short	(.L_2885 - .L_2884)
.L_2884:
        /*0040*/ 	.word	0x00000000
        /*0044*/ 	.short	0x0000
        /*0046*/ 	.short	0x0000
        /*0048*/ 	.byte	0x00, 0xf0, 0x11, 0x00


	//----- nvinfo : EIATTR_MAXREG_COUNT
	.align		4
.L_2885:
        /*004c*/ 	.byte	0x03, 0x1b
        /*004e*/ 	.short	0x00ff


	//----- nvinfo : EIATTR_MERCURY_ISA_VERSION
	.align		4
        /*0050*/ 	.byte	0x03, 0x5f
        /*0052*/ 	.short	0x0000


	//----- nvinfo : EIATTR_EXIT_INSTR_OFFSETS
	.align		4
        /*0054*/ 	.byte	0x04, 0x1c
        /*0056*/ 	.short	(.L_2887 - .L_2886)


	//   ....[0]....
.L_2886:
        /*0058*/ 	.word	0x00000370


	//   ....[1]....
        /*005c*/ 	.word	0x00000ee0


	//   ....[2]....
        /*0060*/ 	.word	0x00000f40


	//----- nvinfo : EIATTR_MAX_THREADS
	.align		4
.L_2887:
        /*0064*/ 	.byte	0x04, 0x05
        /*0066*/ 	.short	(.L_2889 - .L_2888)
.L_2888:
        /*0068*/ 	.word	0x00000080
        /*006c*/ 	.word	0x00000001
        /*0070*/ 	.word	0x00000001


	//----- nvinfo : EIATTR_CRS_STACK_SIZE
	.align		4
.L_2889:
        /*0074*/ 	.byte	0x04, 0x1e
        /*0076*/ 	.short	(.L_2891 - .L_2890)
.L_2890:
        /*0078*/ 	.word	0x00000000
.L_2891:


//--------------------- .nv.info._ZN2at6native29vectorized_elementwise_kernelILi4ENS0_13BinaryFunctorIN3c104HalfES4_S4_ZZZNS0_16fmin_kernel_cudaERNS_18TensorIteratorBaseEENKUlvE_clEvENKUlvE1_clEvEUlS4_S4_E_EESt5arrayIPcLm3EEEEviT0_T1_ --------------------------
	.section	.nv.info._ZN2at6native29vectorized_elementwise_kernelILi4ENS0_13BinaryFunctorIN3c104HalfES4_S4_ZZZNS0_16fmin_kernel_cudaERNS_18TensorIteratorBaseEENKUlvE_clEvENKUlvE1_clEvEUlS4_S4_E_EESt5arrayIPcLm3EEEEviT0_T1_,"",@"SHT_CUDA_INFO"
	.sectionflags	@""
	.align	4


	//----- nvinfo : EIATTR_CUDA_API_VERSION
	.align		4
        /*0000*/ 	.byte	0x04, 0x37
        /*0002*/ 	.short	(.L_2893 - .L_2892)
.L_2892:
        /*0004*/ 	.word	0x00000082


	//----- nvinfo : EIATTR_SW2861232_WAR
	.align		4
.L_2893:
        /*0008*/ 	.byte	0x01, 0x35
	.zero		2


	//----- nvinfo : EIATTR_PARAM_CBANK
	.align		4
        /*000c*/ 	.byte	0x04, 0x0a
        /*000e*/ 	.short	(.L_2895 - .L_2894)
	.align		4
.L_2894:
        /*0010*/ 	.word	index@(.nv.constant0._ZN2at6native29vectorized_elementwise_kernelILi4ENS0_13BinaryFunctorIN3c104HalfES4_S4_ZZZNS0_16fmin_kernel_cudaERNS_18TensorIteratorBaseEENKUlvE_clEvENKUlvE1_clEvEUlS4_S4_E_EESt5arrayIPcLm3EEEEviT0_T1_)
        /*0014*/ 	.short	0x0160
        /*0016*/ 	.short	0x0020


	//----- nvinfo : EIATTR_CBANK_PARAM_SIZE
	.align		4
.L_2895:
        /*0018*/ 	.byte	0x03, 0x19
        /*001a*/ 	.short	0x0020


	//----- nvinfo : EIATTR_KPARAM_INFO
	.align		4
        /*001c*/ 	.byte	0x04, 0x17
        /*001e*/ 	.short	(.L_2897 - .L_2896)
.L_2896:
        /*0020*/ 	.word	0x00000000
        /*0024*/ 	.short	0x0002
        /*0026*/ 	.short	0x0008
        /*0028*/ 	.byte	0x00, 0xf0, 0x61, 0x00


	//----- nvinfo : EIATTR_KPARAM_INFO
	.align		4
.L_2897:
        /*002c*/ 	.byte	0x04, 0x17
        /*002e*/ 	.short	(.L_2899 - .L_2898)
.L_2898:
        /*0030*/ 	.word	0x00000000
        /*0034*/ 	.short	0x0001
        /*0036*/ 	.short	0x0004
        /*0038*/ 	.byte	0x00, 0xf0, 0x05, 0x00


	//----- nvinfo : EIATTR_KPARAM_INFO
	.align		4
.L_2899:
        /*003c*/ 	.byte	0x04, 0x17
        /*003e*/ 	.short	(.L_2901 - .L_2900)
.L_2900:
        /*0040*/ 	.word	0x00000000
        /*0044*/ 	.short	0x0000
        /*0046*/ 	.short	0x0000
        /*0048*/ 	.byte	0x00, 0xf0, 0x11, 0x00


	//----- nvinfo : EIATTR_MAXREG_COUNT
	.align		4
.L_2901:
        /*004c*/ 	.byte	0x03, 0x1b
        /*004e*/ 	.short	0x00ff


	//----- nvinfo : EIATTR_MERCURY_ISA_VERSION
	.align		4
        /*0050*/ 	.byte	0x03, 0x5f
        /*0052*/ 	.short	0x0000


	//----- nvinfo : EIATTR_EXIT_INSTR_OFFSETS
	.align		4
        /*0054*/ 	.byte	0x04, 0x1c
        /*0056*/ 	.short	(.L_2903 - .L_2902)


	//   ....[0]....
.L_2902:
        /*0058*/ 	.word	0x00000310


	//   ....[1]....
        /*005c*/ 	.word	0x00000e80


	//   ....[2]....
        /*0060*/ 	.word	0x00000ee0


	//----- nvinfo : EIATTR_MAX_THREADS
	.align		4
.L_2903:
        /*0064*/ 	.byte	0x04, 0x05
        /*0066*/ 	.short	(.L_2905 - .L_2904)
.L_2904:
        /*0068*/ 	.word	0x00000080
        /*006c*/ 	.word	0x00000001
        /*0070*/ 	.word	0x00000001


	//----- nvinfo : EIATTR_CRS_STACK_SIZE
	.align		4
.L_2905:
        /*0074*/ 	.byte	0x04, 0x1e
        /*0076*/ 	.short	(.L_2907 - .L_2906)
.L_2906:
        /*0078*/ 	.word	0x00000000
.L_2907:


//--------------------- .nv.info._ZN2at6native29vectorized_elementwise_kernelILi8ENS0_13BinaryFunctorIN3c104HalfES4_S4_ZZZNS0_16fmin_kernel_cudaERNS_18TensorIteratorBaseEENKUlvE_clEvENKUlvE1_clEvEUlS4_S4_E_EESt5arrayIPcLm3EEEEviT0_T1_ --------------------------
	.section	.nv.info._ZN2at6native29vectorized_elementwise_kernelILi8ENS0_13BinaryFunctorIN3c104HalfES4_S4_ZZZNS0_16fmin_kernel_cudaERNS_18TensorIteratorBaseEENKUlvE_clEvENKUlvE1_clEvEUlS4_S4_E_EESt5arrayIPcLm3EEEEviT0_T1_,"",@"SHT_CUDA_INFO"
	.sectionflags	@""
	.align	4


	//----- nvinfo : EIATTR_CUDA_API_VERSION
	.align		4
        /*0000*/ 	.byte	0x04, 0x37
        /*0002*/ 	.short	(.L_2909 - .L_2908)
.L_2908:
        /*0004*/ 	.word	0x00000082


	//----- nvinfo : EIATTR_SW2861232_WAR
	.align		4
.L_2909:
        /*0008*/ 	.byte	0x01, 0x35
	.zero		2


	//----- nvinfo : EIATTR_PARAM_CBANK
	.align		4
        /*000c*/ 	.byte	0x04, 0x0a
        /*000e*/ 	.short	(.L_2911 - .L_2910)
	.align		4
.L_2910:
        /*0010*/ 	.word	index@(.nv.constant0._ZN2at6native29vectorized_elementwise_kernelILi8ENS0_13BinaryFunctorIN3c104HalfES4_S4_ZZZNS0_16fmin_kernel_cudaERNS_18TensorIteratorBaseEENKUlvE_clEvENKUlvE1_clEvEUlS4_S4_E_EESt5arrayIPcLm3EEEEviT0_T1_)
        /*0014*/ 	.short	0x0160
        /*0016*/ 	.short	0x0020


	//----- nvinfo : EIATTR_CBANK_PARAM_SIZE
	.align		4
.L_2911:
        /*0018*/ 	.byte	0x03, 0x19
        /*001a*/ 	.short	0x0020


	//----- nvinfo : EIATTR_KPARAM_INFO
	.align		4
        /*001c*/ 	.byte	0x04, 0x17
        /*001e*/ 	.short	(.L_2913 - .L_2912)
.L_2912:
        /*0020*/ 	.word	0x00000000
        /*0024*/ 	.short	0x0002
        /*0026*/ 	.short	0x0008
        /*0028*/ 	.byte	0x00, 0xf0, 0x61, 0x00


	//----- nvinfo : EIATTR_KPARAM_INFO
	.align		4
.L_2913:
        /*002c*/ 	.byte	0x04, 0x17
        /*002e*/ 	.short	(.L_2915 - .L_2914)
.L_2914:
        /*0030*/ 	.word	0x00000000
        /*0034*/ 	.short	0x0001
        /*0036*/ 	.short	0x0004
        /*0038*/ 	.byte	0x00, 0xf0, 0x05, 0x00


	//----- nvinfo : EIATTR_KPARAM_INFO
	.align		4
.L_2915:
        /*003c*/ 	.byte	0x04, 0x17
        /*003e*/ 	.short	(.L_2917 - .L_2916)
.L_2916:
        /*0040*/ 	.word	0x00000000
        /*0044*/ 	.short	0x0000
        /*0046*/ 	.short	0x0000
        /*0048*/ 	.byte	0x00, 0xf0, 0x11, 0x00


	//----- nvinfo : EIATTR_MAXREG_COUNT
	.align		4
.L_2917:
        /*004c*/ 	.byte	0x03, 0x1b
        /*004e*/ 	.short	0x00ff


	//----- nvinfo : EIATTR_MERCURY_ISA_VERSION
	.align		4
        /*0050*/ 	.byte	0x03, 0x5f
        /*0052*/ 	.short	0x0000


	//----- nvinfo : EIATTR_EXIT_INSTR_OFFSETS
	.align		4
        /*0054*/ 	.byte	0x04, 0x1c
        /*0056*/ 	.short	(.L_2919 - .L_2918)


	//   ....[0]....
.L_2918:
        /*0058*/ 	.word	0x00000010


	//----- nvinfo : EIATTR_MAX_THREADS
	.align		4
.L_2919:
        /*005c*/ 	.byte	0x04, 0x05
        /*005e*/ 	.short	(.L_2921 - .L_2920)
.L_2920:
        /*0060*/ 	.word	0x00000080
        /*0064*/ 	.word	0x00000001
        /*0068*/ 	.word	0x00000001
.L_2921:


//--------------------- .nv.info._ZN2at6native18elementwise_kernelILi128ELi4EZNS0_15gpu_kernel_implINS0_13AUnaryFunctorIfffZZZNS0_16fmin_kernel_cudaERNS_18TensorIteratorBaseEENKUlvE_clEvENKUlvE0_clEvEUlffE_EEEEvS5_RKT_EUliE_EEviT1_ --------------------------
	.section	.nv.info._ZN2at6native18elementwise_kernelILi128ELi4EZNS0_15gpu_kernel_implINS0_13AUnaryFunctorIfffZZZNS0_16fmin_kernel_cudaERNS_18TensorIteratorBaseEENKUlvE_clEvENKUlvE0_clEvEUlffE_EEEEvS5_RKT_EUliE_EEviT1_,"",@"SHT_CUDA_INFO"
	.sectionflags	@""
	.align	4


	//----- nvinfo : EIATTR_CUDA_API_VERSION
	.align		4
        /*0000*/ 	.byte	0x04, 0x37
        /*0002*/ 	.short	(.L_2923 - .L_2922)
.L_2922:
        /*0004*/ 	.word	0x00000082


	//----- nvinfo : EIATTR_SW2861232_WAR
	.align		4
.L_2923:
        /*0008*/ 	.byte	0x01, 0x35
	.zero		2


	//----- nvinfo : EIATTR_PARAM_CBANK
	.align		4
        /*000c*/ 	.byte	0x04, 0x0a
        /*000e*/ 	.short	(.L_2925 - .L_2924)
	.align		4
.L_2924:
        /*0010*/ 	.word	index@(.nv.constant0._ZN2at6native18elementwise_kernelILi128ELi4EZNS0_15gpu_kernel_implINS0_13AUnaryFunctorIfffZZZNS0_16fmin_kernel_cudaERNS_18TensorIteratorBaseEENKUlvE_clEvENKUlvE0_clEvEUlffE_EEEEvS5_RKT_EUliE_EEviT1_)
        /*0014*/ 	.short	0x0160
        /*0016*/ 	.short	0x0228


	//----- nvinfo : EIATTR_CBANK_PARAM_SIZE
	.align		4
.L_2925:
        /*0018*/ 	.byte	0x03, 0x19
        /*001a*/ 	.short	0x0228


	//----- nvinfo : EIATTR_KPARAM_INFO
	.align		4
        /*001c*/ 	.byte	0x04, 0x17
        /*001e*/ 	.short	(.L_2927 - .L_2926)
.L_2926:
        /*0020*/ 	.word	0x00000000
        /*0024*/ 	.short	0x0001
        /*0026*/ 	.short	0x0008
        /*0028*/ 	.byte	0x00, 0xf0, 0x81, 0x08


	//----- nvinfo : EIATTR_KPARAM_INFO
	.align		4
.L_2927:
        /*002c*/ 	.byte	0x04, 0x17
        /*002e*/ 	.short	(.L_2929 - .L_2928)
.L_2928:
        /*0030*/ 	.word	0x00000000
        /*0034*/ 	.short	0x0000
        /*0036*/ 	.short	0x0000
        /*0038*/ 	.byte	0x00, 0xf0, 0x11, 0x00


	//----- nvinfo : EIATTR_MAXREG_COUNT
	.align		4
.L_2929:
        /*003c*/ 	.byte	0x03, 0x1b
        /*003e*/ 	.short	0x0080


	//----- nvinfo : EIATTR_EXTERNS
	.align		4
        /*0040*/ 	.byte	0x04, 0x0f
        /*0042*/ 	.short	(.L_2931 - .L_2930)


	//   ....[0]....
	.align		4
.L_2930:
        /*0044*/ 	.word	index@(__assertfail)


	//----- nvinfo : EIATTR_MERCURY_ISA_VERSION
	.align		4
.L_2931:
        /*0048*/ 	.byte	0x03, 0x5f
        /*004a*/ 	.short	0x0000


	//----- nvinfo : EIATTR_SYSCALL_OFFSETS
	.align		4
        /*004c*/ 	.byte	0x04, 0x46
        /*004e*/ 	.short	(.L_2933 - .L_2932)


	//   ....[0]....
.L_2932:
        /*0050*/ 	.word	0x00001c60


	//   ....[1]....
        /*0054*/ 	.word	0x00002af0


	//   ....[2]....
        /*0058*/ 	.word	0x00004790


	//   ....[3]....
        /*005c*/ 	.word	0x00005620


	//   ....[4]....
        /*0060*/ 	.word	0x00007290


	//   ....[5]....
        /*0064*/ 	.word	0x00008120


	//   ....[6]....
        /*0068*/ 	.word	0x00009da0


	//   ....[7]....
        /*006c*/ 	.word	0x0000ac30


	//----- nvinfo : EIATTR_EXIT_INSTR_OFFSETS
	.align		4
.L_2933:
        /*0070*/ 	.byte	0x04, 0x1c
        /*0072*/ 	.short	(.L_2935 - .L_2934)


	//   ....[0]....
.L_2934:
        /*0074*/ 	.word	0x000081c0


	//   ....[1]....
        /*0078*/ 	.word	0x00009f20


	//   ....[2]....
        /*007c*/ 	.word	0x00009f60


	//   ....[3]....
        /*0080*/ 	.word	0x00009ff0


	//   ....[4]....
        /*0084*/ 	.word	0x0000a020


	//   ....[5]....
        /*0088*/ 	.word	0x0000a050


	//   ....[6]....
        /*008c*/ 	.word	0x0000a0d0


	//   ....[7]....
        /*0090*/ 	.word	0x0000a100


	//   ....[8]....
        /*0094*/ 	.word	0x0000a190


	//   ....[9]....
        /*0098*/ 	.word	0x0000a1d0


	//   ....[10]....
        /*009c*/ 	.word	0x0000a210


	//   ....[11]....
        /*00a0*/ 	.word	0x0000a2d0


	//   ....[12]....
        /*00a4*/ 	.word	0x0000a320


	//   ....[13]....
        /*00a8*/ 	.word	0x0000a4a0


	//   ....[14]....
        /*00ac*/ 	.word	0x0000a5f0


	//   ....[15]....
        /*00b0*/ 	.word	0x0000a620


	//   ....[16]....
        /*00b4*/ 	.word	0x0000a6d0


	//   ....[17]....
        /*00b8*/ 	.word	0x0000a840


	//   ....[18]....
        /*00bc*/ 	.word	0x0000a9b0


	//   ....[19]....
        /*00c0*/ 	.word	0x0000ab00


	//   ....[20]....
        /*00c4*/ 	.word	0x0000ac40


	//   ....[21]....
        /*00c8*/ 	.word	0x0000ac70


	//   ....[22]....
        /*00cc*/ 	.word	0x0000aca0


	//----- nvinfo : EIATTR_MAX_THREADS
	.align		4
.L_2935:
        /*00d0*/ 	.byte	0x04, 0x05
        /*00d2*/ 	.short	(.L_2937 - .L_2936)
.L_2936:
        /*00d4*/ 	.word	0x00000080
        /*00d8*/ 	.word	0x00000001
        /*00dc*/ 	.word	0x00000001


	//----- nvinfo : EIATTR_CRS_STACK_SIZE
	.align		4
.L_2937:
        /*00e0*/ 	.byte	0x04, 0x1e
        /*00e2*/ 	.short	(.L_2939 - .L_2938)
.L_2938:
        /*00e4*/ 	.word	0x00000000
.L_2939:


//--------------------- .nv.info._ZN2at6native27unrolled_elementwise_kernelINS0_13AUnaryFunctorIfffZZZNS0_16fmin_kernel_cudaERNS_18TensorIteratorBaseEENKUlvE_clEvENKUlvE0_clEvEUlffE_EESt5arrayIPcLm2EELi4E23TrivialOffsetCalculatorILi1EjESD_NS0_6memory12LoadWithCastILi1EEENSE_13StoreWithCastILi1EEEEEviT_T0_T2_T3_T4_T5_ --------------------------
	.section	.nv.info._ZN2at6native27unrolled_elementwise_kernelINS0_13AUnaryFunctorIfffZZZNS0_16fmin_kernel_cudaERNS_18TensorIteratorBaseEENKUlvE_clEvENKUlvE0_clEvEUlffE_EESt5arrayIPcLm2EELi4E23TrivialOffsetCalculatorILi1EjESD_NS0_6memory12LoadWithCastILi1EEENSE_13StoreWithCastILi1EEEEEviT_T0_T2_T3_T4_T5_,"",@"SHT_CUDA_INFO"
	.sectionflags	@""
	.align	4


	//----- nvinfo : EIATTR_CUDA_API_VERSION
	.align		4
        /*0000*/ 	.byte	0x04, 0x37
        /*0002*/ 	.short	(.L_2941 - .L_2940)
.L_2940:
        /*0004*/ 	.word	0x00000082


	//----- nvinfo : EIATTR_SW2861232_WAR
	.align		4
.L_2941:
        /*0008*/ 	.byte	0x01, 0x35
	.zero		2


	//----- nvinfo : EIATTR_PARAM_CBANK
	.align		4
        /*000c*/ 	.byte	0x04, 0x0a
        /*000e*/ 	.short	(.L_2943 - .L_2942)
	.align		4
.L_2942:
        /*0010*/ 	.word	index@(.nv.constant0._ZN2at6native27unrolled_elementwise_kernelINS0_13AUnaryFunctorIfffZZZNS0_16fmin_kernel_cudaERNS_18TensorIteratorBaseEENKUlvE_clEvENKUlvE0_clEvEUlffE_EESt5arrayIPcLm2EELi4E23TrivialOffsetCalculatorILi1EjESD_NS0_6memory12LoadWithCastILi1EEENSE_13StoreWithCastILi1EEEEEviT_T0_T2_T3_T4_T5_)
        /*0014*/ 	.short	0x0160
        /*0016*/ 	.short	0x0034


	//----- nvinfo : EIATTR_CBANK_PARAM_SIZE
	.align		4
.L_2943:
        /*0018*/ 	.byte	0x03, 0x19
        /*001a*/ 	.short	0x0034


	//----- nvinfo : EIATTR_KPARAM_INFO
	.align		4
        /*001c*/ 	.byte	0x04, 0x17
        /*001e*/ 	.short	(.L_2945 - .L_2944)
.L_2944:
        /*0020*/ 	.word	0x00000000
        /*0024*/ 	.short	0x0006
        /*0026*/ 	.short	0x002c
        /*0028*/ 	.byte	0x00, 0xf0, 0x21, 0x00


	//----- nvinfo : EIATTR_KPARAM_INFO
	.align		4
.L_2945:
        /*002c*/ 	.byte	0x04, 0x17
        /*002e*/ 	.short	(.L_2947 - .L_2946)
.L_2946:
        /*0030*/ 	.word	0x00000000
        /*0034*/ 	.short	0x0005
        /*0036*/ 	.short	0x0024
        /*0038*/ 	.byte	0x00, 0xf0, 0x21, 0x00


	//----- nvinfo : EIATTR_KPARAM_INFO
	.align		4
.L_2947:
        /*003c*/ 	.byte	0x04, 0x17
        /*003e*/ 	.short	(.L_2949 - .L_2948)
.L_2948:
        /*0040*/ 	.word	0x00000000
        /*0044*/ 	.short	0x0004
        /*0046*/ 	.short	0x0021
        /*0048*/ 	.byte	0x00, 0xf0, 0x05, 0x00


	//----- nvinfo : EIATTR_KPARAM_INFO
	.align		4
.L_2949:
        /*004c*/ 	.byte	0x04, 0x17
        /*004e*/ 	.short	(.L_2951 - .L_2950)
.L_2950:
        /*0050*/ 	.word	0x00000000
        /*0054*/ 	.short	0x0003
        /*0056*/ 	.short	0x0020
        /*0058*/ 	.byte	0x00, 0xf0, 0x05, 0x00


	//----- nvinfo : EIATTR_KPARAM_INFO
	.align		4
.L_2951:
        /*005c*/ 	.byte	0x04, 0x17
        /*005e*/ 	.short	(.L_2953 - .L_2952)
.L_2952:
        /*0060*/ 	.word	0x00000000
        /*0064*/ 	.short	0x0002
        /*0066*/ 	.short	0x0010
        /*0068*/ 	.byte	0x00, 0xf0, 0x41, 0x00


	//----- nvinfo : EIATTR_KPARAM_INFO
	.align		4
.L_2953:
        /*006c*/ 	.byte	0x04, 0x17
        /*006e*/ 	.short	(.L_2955 - .L_2954)
.L_2954:
        /*0070*/ 	.word	0x00000000
        /*0074*/ 	.short	0x0001
        /*0076*/ 	.short	0x0004
        /*0078*/ 	.byte	0x00, 0xf0, 0x21, 0x00


	//----- nvinfo : EIATTR_KPARAM_INFO
	.align		4
.L_2955:
        /*007c*/ 	.byte	0x04, 0x17
        /*007e*/ 	.short	(.L_2957 - .L_2956)
.L_2956:
        /*0080*/ 	.word	0x00000000
        /*0084*/ 	.short	0x0000
        /*0086*/ 	.short	0x0000
        /*0088*/ 	.byte	0x00, 0xf0, 0x11, 0x00


	//----- nvinfo : EIATTR_MAXREG_COUNT
	.align		4
.L_2957:
        /*008c*/ 	.byte	0x03, 0x1b
        /*008e*/ 	.short	0x00ff


	//----- nvinfo : EIATTR_EXTERNS
	.align		4
        /*0090*/ 	.byte	0x04, 0x0f
        /*0092*/ 	.short	(.L_2959 - .L_2958)


	//   ....[0]....
	.align		4
.L_2958:
        /*0094*/ 	.word	index@(__assertfail)


	//----- nvinfo : EIATTR_MERCURY_ISA_VERSION
	.align		4
.L_2959:
        /*0098*/ 	.byte	0x03, 0x5f
        /*009a*/ 	.short	0x0000


	//----- nvinfo : EIATTR_SYSCALL_OFFSETS
	.align		4
        /*009c*/ 	.byte	0x04, 0x46
        /*009e*/ 	.short	(.L_2961 - .L_2960)


	//   ....[0]....
.L_2960:
        /*00a0*/ 	.word	0x00000e40


	//   ....[1]....
        /*00a4*/ 	.word	0x00001cc0


	//   ....[2]....
        /*00a8*/ 	.word	0x00002b50


	//   ....[3]....
        /*00ac*/ 	.word	0x00003980


	//   ....[4]....
        /*00b0*/ 	.word	0x00004a50


	//   ....[5]....
        /*00b4*/ 	.word	0x00005960


	//   ....[6]....
        /*00b8*/ 	.word	0x00006830


	//   ....[7]....
        /*00bc*/ 	.word	0x00007700


	//----- nvinfo : EIATTR_EXIT_INSTR_OFFSETS
	.align		4
.L_2961:
        /*00c0*/ 	.byte	0x04, 0x1c
        /*00c2*/ 	.short	(.L_2963 - .L_2962)


	//   ....[0]....
.L_2962:
        /*00c4*/ 	.word	0x000068d0


	//   ....[1]....
        /*00c8*/ 	.word	0x000069f0


	//   ....[2]....
        /*00cc*/ 	.word	0x00006a30


	//   ....[3]....
        /*00d0*/ 	.word	0x00006ac0


	//   ....[4]....
        /*00d4*/ 	.word	0x00006af0


	//   ....[5]....
        /*00d8*/ 	.word	0x00006b20


	//   ....[6]....
        /*00dc*/ 	.word	0x00006ba0


	//   ....[7]....
        /*00e0*/ 	.word	0x00006bd0


	//   ....[8]....
        /*00e4*/ 	.word	0x00006c60


	//   ....[9]....
        /*00e8*/ 	.word	0x00006ca0


	//   ....[10]....
        /*00ec*/ 	.word	0x00006ce0


	//   ....[11]....
        /*00f0*/ 	.word	0x00006da0


	//   ....[12]....
        /*00f4*/ 	.word	0x00006df0


	//   ....[13]....
        /*00f8*/ 	.word	0x00006f70


	//   ....[14]....
        /*00fc*/ 	.word	0x000070c0


	//   ....[15]....
        /*0100*/ 	.word	0x000070f0


	//   ....[16]....
        /*0104*/ 	.word	0x000071a0


	//   ....[17]....
        /*0108*/ 	.word	0x00007310


	//   ....[18]....
        /*010c*/ 	.word	0x00007480


	//   ....[19]....
        /*0110*/ 	.word	0x000075d0


	//   ....[20]....
        /*0114*/ 	.word	0x00007710


	//   ....[21]....
        /*0118*/ 	.word	0x00007740


	//   ....[22]....
        /*011c*/ 	.word	0x00007770


	//----- nvinfo : EIATTR_MAX_THREADS
	.align		4
.L_2963:
        /*0120*/ 	.byte	0x04, 0x05
        /*0122*/ 	.short	(.L_2965 - .L_2964)
.L_2964:
        /*0124*/ 	.word	0x00000080
        /*0128*/ 	.word	0x00000001
        /*012c*/ 	.word	0x00000001


	//----- nvinfo : EIATTR_CRS_STACK_SIZE
	.align		4
.L_2965:
        /*0130*/ 	.byte	0x04, 0x1e
        /*0132*/ 	.short	(.L_2967 - .L_2966)
.L_2966:
        /*0134*/ 	.word	0x00000000
.L_2967:


//--------------------- .nv.info._ZN2at6native18elementwise_kernelILi128ELi2EZNS0_22gpu_kernel_impl_nocastINS0_13AUnaryFunctorIfffZZZNS0_16fmin_kernel_cudaERNS_18TensorIteratorBaseEENKUlvE_clEvENKUlvE0_clEvEUlffE_EEEEvS5_RKT_EUliE_EEviT1_ --------------------------
	.section	.nv.info._ZN2at6native18elementwise_kernelILi128ELi2EZNS0_22gpu_kernel_impl_nocastINS0_13AUnaryFunctorIfffZZZNS0_16fmin_kernel_cudaERNS_18TensorIteratorBaseEENKUlvE_clEvENKUlvE0_clEvEUlffE_EEEEvS5_RKT_EUliE_EEviT1_,"",@"SHT_CUDA_INFO"
	.sectionflags	@""
	.align	4


	//----- nvinfo : EIATTR_CUDA_API_VERSION
	.align		4
        /*0000*/ 	.byte	0x04, 0x37
        /*0002*/ 	.short	(.L_2969 - .L_2968)
.L_2968:
        /*0004*/ 	.word	0x00000082


	//----- nvinfo : EIATTR_SW2861232_WAR
	.align		4
.L_2969:
        /*0008*/ 	.byte	0x01, 0x35
	.zero		2


	//----- nvinfo : EIATTR_PARAM_CBANK
	.align		4
        /*000c*/ 	.byte	0x04, 0x0a
        /*000e*/ 	.short	(.L_2971 - .L_2970)
	.align		4
.L_2970:
        /*0010*/ 	.word	index@(.nv.constant0._ZN2at6native18elementwise_kernelILi128ELi2EZNS0_22gpu_kernel_impl_nocastINS0_13AUnaryFunctorIfffZZZNS0_16fmin_kernel_cudaERNS_18TensorIteratorBaseEENKUlvE_clEvENKUlvE0_clEvEUlffE_EEEEvS5_RKT_EUliE_EEviT1_)
        /*0014*/ 	.short	0x0160
        /*0016*/ 	.short	0x0220


	//----- nvinfo : EIATTR_CBANK_PARAM_SIZE
	.align		4
.L_2971:
        /*0018*/ 	.byte	0x03, 0x19
        /*001a*/ 	.short	0x0220


	//----- nvinfo : EIATTR_KPARAM_INFO
	.align		4
        /*001c*/ 	.byte	0x04, 0x17
        /*001e*/ 	.short	(.L_2973 - .L_2972)
.L_2972:
        /*0020*/ 	.word	0x00000000
        /*0024*/ 	.short	0x0001
        /*0026*/ 	.short	0x0008
        /*0028*/ 	.byte	0x00, 0xf0, 0x61, 0x08


	//----- nvinfo : EIATTR_KPARAM_INFO
	.align		4
.L_2973:
        /*002c*/ 	.byte	0x04, 0x17
        /*002e*/ 	.short	(.L_2975 - .L_2974)
.L_2974:
        /*0030*/ 	.word	0x00000000
        /*0034*/ 	.short	0x0000
        /*0036*/ 	.short	0x0000
        /*0038*/ 	.byte	0x00, 0xf0, 0x11, 0x00


	//----- nvinfo : EIATTR_MAXREG_COUNT
	.align		4
.L_2975:
        /*003c*/ 	.byte	0x03, 0x1b
        /*003e*/ 	.short	0x0080


	//----- nvinfo : EIATTR_MERCURY_ISA_VERSION
	.align		4
        /*0040*/ 	.byte	0x03, 0x5f
        /*0042*/ 	.short	0x0000


	//----- nvinfo : EIATTR_EXIT_INSTR_OFFSETS
	.align		4
        /*0044*/ 	.byte	0x04, 0x1c
        /*0046*/ 	.short	(.L_2977 - .L_2976)


	//   ....[0]....
.L_2976:
        /*0048*/ 	.word	0x00000f60


	//   ....[1]....
        /*004c*/ 	.word	0x00001e20


	//----- nvinfo : EIATTR_MAX_THREADS
	.align		4
.L_2977:
        /*0050*/ 	.byte	0x04, 0x05
        /*0052*/ 	.short	(.L_2979 - .L_2978)
.L_2978:
        /*0054*/ 	.word	0x00000080
        /*0058*/ 	.word	0x00000001
        /*005c*/ 	.word	0x00000001


	//----- nvinfo : EIATTR_CRS_STACK_SIZE
	.align		4
.L_2979:
        /*0060*/ 	.byte	0x04, 0x1e
        /*0062*/ 	.short	(.L_2981 - .L_2980)
.L_2980:
        /*0064*/ 	.word	0x00000000
.L_2981:


//--------------------- .nv.info._ZN2at6native27unrolled_elementwise_kernelINS0_13AUnaryFunctorIfffZZZNS0_16fmin_kernel_cudaERNS_18TensorIteratorBaseEENKUlvE_clEvENKUlvE0_clEvEUlffE_EESt5arrayIPcLm2EELi4E23TrivialOffsetCalculatorILi1EjESD_NS0_6memory15LoadWithoutCastENSE_16StoreWithoutCastEEEviT_T0_T2_T3_T4_T5_ --------------------------
	.section	.nv.info._ZN2at6native27unrolled_elementwise_kernelINS0_13AUnaryFunctorIfffZZZNS0_16fmin_kernel_cudaERNS_18TensorIteratorBaseEENKUlvE_clEvENKUlvE0_clEvEUlffE_EESt5arrayIPcLm2EELi4E23TrivialOffsetCalculatorILi1EjESD_NS0_6memory15LoadWithoutCastENSE_16StoreWithoutCastEEEviT_T0_T2_T3_T4_T5_,"",@"SHT_CUDA_INFO"
	.sectionflags	@""
	.align	4


	//----- nvinfo : EIATTR_CUDA_API_VERSION
	.align		4
        /*0000*/ 	.byte	0x04, 0x37
        /*0002*/ 	.short	(.L_2983 - .L_2982)
.L_2982:
        /*0004*/ 	.word	0x00000082


	//----- nvinfo : EIATTR_SW2861232_WAR
	.align		4
.L_2983:
        /*0008*/ 	.byte	0x01, 0x35
	.zero		2


	//----- nvinfo : EIATTR_PARAM_CBANK
	.align		4
        /*000c*/ 	.byte	0x04, 0x0a
        /*000e*/ 	.short	(.L_2985 - .L_2984)
	.align		4
.L_2984:
        /*0010*/ 	.word	index@(.nv.constant0._ZN2at6native27unrolled_elementwise_kernelINS0_13AUnaryFunctorIfffZZZNS0_16fmin_kernel_cudaERNS_18TensorIteratorBaseEENKUlvE_clEvENKUlvE0_clEvEUlffE_EESt5arrayIPcLm2EELi4E23TrivialOffsetCalculatorILi1EjESD_NS0_6memory15LoadWithoutCastENSE_16StoreWithoutCastEEEviT_T0_T2_T3_T4_T5_)
        /*0014*/ 	.short	0x0160
        /*0016*/ 	.short	0x0024


	//----- nvinfo : EIATTR_CBANK_PARAM_SIZE
	.align		4
.L_2985:
        /*0018*/ 	.byte	0x03, 0x19
        /*001a*/ 	.short	0x0024


	//----- nvinfo : EIATTR_KPARAM_INFO
	.align		4
        /*001c*/ 	.byte	0x04, 0x17
        /*001e*/ 	.short	(.L_2987 - .L_2986)
.L_2986:
        /*0020*/ 	.word	0x00000000
        /*0024*/ 	.short	0x0006
        /*0026*/ 	.short	0x0023
        /*0028*/ 	.byte	0x00, 0xf0, 0x05, 0x00


	//----- nvinfo : EIATTR_KPARAM_INFO
	.align		4
.L_2987:
        /*002c*/ 	.byte	0x04, 0x17
        /*002e*/ 	.short	(.L_2989 - .L_2988)
.L_2988:
        /*0030*/ 	.word	0x00000000
        /*0034*/ 	.short	0x0005
        /*0036*/ 	.short	0x0022
        /*0038*/ 	.byte	0x00, 0xf0, 0x05, 0x00


	//----- nvinfo : EIATTR_KPARAM_INFO
	.align		4
.L_2989:
        /*003c*/ 	.byte	0x04, 0x17
        /*003e*/ 	.short	(.L_2991 - .L_2990)
.L_2990:
        /*0040*/ 	.word	0x00000000
        /*0044*/ 	.short	0x0004
        /*0046*/ 	.short	0x0021
        /*0048*/ 	.byte	0x00, 0xf0, 0x05, 0x00


	//----- nvinfo : EIATTR_KPARAM_INFO
	.align		4
.L_2991:
        /*004c*/ 	.byte	0x04, 0x17
        /*004e*/ 	.short	(.L_2993 - .L_2992)
.L_2992:
        /*0050*/ 	.word	0x00000000
        /*0054*/ 	.short	0x0003
        /*0056*/ 	.short	0x0020
        /*0058*/ 	.byte	0x00, 0xf0, 0x05, 0x00


	//----- nvinfo : EIATTR_KPARAM_INFO
	.align		4
.L_2993:
        /*005c*/ 	.byte	0x04, 0x17
        /*005e*/ 	.short	(.L_2995 - .L_2994)
.L_2994:
        /*0060*/ 	.word	0x00000000
        /*0064*/ 	.short	0x0002
        /*0066*/ 	.short	0x0010
        /*0068*/ 	.byte	0x00, 0xf0, 0x41, 0x00


	//----- nvinfo : EIATTR_KPARAM_INFO
	.align		4
.L_2995:
        /*006c*/ 	.byte	0x04, 0x17
        /*006e*/ 	.short	(.L_2997 - .L_2996)
.L_2996:
        /*0070*/ 	.word	0x00000000
        /*0074*/ 	.short	0x0001
        /*0076*/ 	.short	0x0004
        /*0078*/ 	.byte	0x00, 0xf0, 0x21, 0x00


	//----- nvinfo : EIATTR_KPARAM_INFO
	.align		4
.L_2997:
        /*007c*/ 	.byte	0x04, 0x17
        /*007e*/ 	.short	(.L_2999 - .L_2998)
.L_2998:
        /*0080*/ 	.word	0x00000000
        /*0084*/ 	.short	0x0000
        /*0086*/ 	.short	0x0000
        /*0088*/ 	.byte	0x00, 0xf0, 0x11, 0x00


	//----- nvinfo : EIATTR_MAXREG_COUNT
	.align		4
.L_2999:
        /*008c*/ 	.byte	0x03, 0x1b
        /*008e*/ 	.short	0x00ff


	//----- nvinfo : EIATTR_MERCURY_ISA_VERSION
	.align		4
        /*0090*/ 	.byte	0x03, 0x5f
        /*0092*/ 	.short	0x0000


	//----- nvinfo : EIATTR_EXIT_INSTR_OFFSETS
	.align		4
        /*0094*/ 	.byte	0x04, 0x1c
        /*0096*/ 	.short	(.L_3001 - .L_3000)


	//   ....[0]....
.L_3000:
        /*0098*/ 	.word	0x000003f0


	//   ....[1]....
        /*009c*/ 	.word	0x00000450


	//----- nvinfo : EIATTR_MAX_THREADS
	.align		4
.L_3001:
        /*00a0*/ 	.byte	0x04, 0x05
        /*00a2*/ 	.short	(.L_3003 - .L_3002)
.L_3002:
        /*00a4*/ 	.word	0x00000080
        /*00a8*/ 	.word	0x00000001
        /*00ac*/ 	.word	0x00000001


	//----- nvinfo : EIATTR_CRS_STACK_SIZE
	.align		4
.L_3003:
        /*00b0*/ 	.byte	0x04, 0x1e
        /*00b2*/ 	.short	(.L_3005 - .L_3004)
.L_3004:
        /*00b4*/ 	.word	0x00000000
.L_3005:


//--------------------- .nv.info._ZN2at6native29vectorized_elementwise_kernelILi2ENS0_13AUnaryFunctorIfffZZZNS0_16fmin_kernel_cudaERNS_18TensorIteratorBaseEENKUlvE_clEvENKUlvE0_clEvEUlffE_EESt5arrayIPcLm2EEEEviT0_T1_ --------------------------
	.section	.nv.info._ZN2at6native29vectorized_elementwise_kernelILi2ENS0_13AUnaryFunctorIfffZZZNS0_16fmin_kernel_cudaERNS_18TensorIteratorBaseEENKUlvE_clEvENKUlvE0_clEvEUlffE_EESt5arrayIPcLm2EEEEviT0_T1_,"",@"SHT_CUDA_INFO"
	.sectionflags	@""
	.align	4


	//----- nvinfo : EIATTR_CUDA_API_VERSION
	.align		4
        /*0000*/ 	.byte	0x04, 0x37
        /*0002*/ 	.short	(.L_3007 - .L_3006)
.L_3006:
        /*0004*/ 	.word	0x00000082


	//----- nvinfo : EIATTR_SW2861232_WAR
	.align		4
.L_3007:
        /*0008*/ 	.byte	0x01, 0x35
	.zero		2


	//----- nvinfo : EIATTR_PARAM_CBANK
	.align		4
        /*000c*/ 	.byte	0x04, 0x0a
        /*000e*/ 	.short	(.L_3009 - .L_3008)
	.align		4
.L_3008:
        /*0010*/ 	.word	index@(.nv.constant0._ZN2at6native29vectorized_elementwise_kernelILi2ENS0_13AUnaryFunctorIfffZZZNS0_16fmin_kernel_cudaERNS_18TensorIteratorBaseEENKUlvE_clEvENKUlvE0_clEvEUlffE_EESt5arrayIPcLm2EEEEviT0_T1_)
        /*0014*/ 	.short	0x0160
        /*0016*/ 	.short	0x0020


	//----- nvinfo : EIATTR_CBANK_PARAM_SIZE
	.align		4
.L_3009:
        /*0018*/ 	.byte	0x03, 0x19
        /*001a*/ 	.short	0x0020


	//----- nvinfo : EIATTR_KPARAM_INFO
	.align		4
        /*001c*/ 	.byte	0x04, 0x17
        /*001e*/ 	.short	(.L_3011 - .L_3010)
.L_3010:
        /*0020*/ 	.word	0x00000000
        /*0024*/ 	.short	0x0002
        /*0026*/ 	.short	0x0010
        /*0028*/ 	.byte	0x00, 0xf0, 0x41, 0x00


	//----- nvinfo : EIATTR_KPARAM_INFO
	.align		4
.L_3011:
        /*002c*/ 	.byte	0x04, 0x17
        /*002e*/ 	.short	(.L_3013 - .L_3012)
.L_3012:
        /*0030*/ 	.word	0x00000000
        /*0034*/ 	.short	0x0001
        /*0036*/ 	.short	0x0004
        /*0038*/ 	.byte	0x00, 0xf0, 0x21, 0x00


	//----- nvinfo : EIATTR_KPARAM_INFO
	.align		4
.L_3013:
        /*003c*/ 	.byte	0x04, 0x17
        /*003e*/ 	.short	(.L_3015 - .L_3014)
.L_3014:
        /*0040*/ 	.word	0x00000000
        /*0044*/ 	.short	0x0000
        /*0046*/ 	.short	0x0000
        /*0048*/ 	.byte	0x00, 0xf0, 0x11, 0x00


	//----- nvinfo : EIATTR_MAXREG_COUNT
	.align		4
.L_3015:
        /*004c*/ 	.byte	0x03, 0x1b
        /*004e*/ 	.short	0x00ff


	//----- nvinfo : EIATTR_MERCURY_ISA_VERSION
	.align		4
        /*0050*/ 	.byte	0x03, 0x5f
        /*0052*/ 	.short	0x0000


	//----- nvinfo : EIATTR_EXIT_INSTR_OFFSETS
	.align		4
        /*0054*/ 	.byte	0x04, 0x1c
        /*0056*/ 	.short	(.L_3017 - .L_3016)


	//   ....[0]....
.L_3016:
        /*0058*/ 	.word	0x000001d0


	//   ....[1]....
        /*005c*/ 	.word	0x000009f0


	//   ....[2]....
        /*0060*/ 	.word	0x00000a40


	//----- nvinfo : EIATTR_MAX_THREADS
	.align		4
.L_3017:
        /*0064*/ 	.byte	0x04, 0x05
        /*0066*/ 	.short	(.L_3019 - .L_3018)
.L_3018:
        /*0068*/ 	.word	0x00000080
        /*006c*/ 	.word	0x00000001
        /*0070*/ 	.word	0x00000001


	//----- nvinfo : EIATTR_CRS_STACK_SIZE
	.align		4
.L_3019:
        /*0074*/ 	.byte	0x04, 0x1e
        /*0076*/ 	.short	(.L_3021 - .L_3020)
.L_3020:
        /*0078*/ 	.word	0x00000000
.L_3021:


//--------------------- .nv.info._ZN2at6native29vectorized_elementwise_kernelILi4ENS0_13AUnaryFunctorIfffZZZNS0_16fmin_kernel_cudaERNS_18TensorIteratorBaseEENKUlvE_clEvENKUlvE0_clEvEUlffE_EESt5arrayIPcLm2EEEEviT0_T1_ --------------------------
	.section	.nv.info._ZN2at6native29vectorized_elementwise_kernelILi4ENS0_13AUnaryFunctorIfffZZZNS0_16fmin_kernel_cudaERNS_18TensorIteratorBaseEENKUlvE_clEvENKUlvE0_clEvEUlffE_EESt5arrayIPcLm2EEEEviT0_T1_,"",@"SHT_CUDA_INFO"
	.sectionflags	@""
	.align	4


	//----- nvinfo : EIATTR_CUDA_API_VERSION
	.align		4
        /*0000*/ 	.byte	0x04, 0x37
        /*0002*/ 	.short	(.L_3023 - .L_3022)
.L_3022:
        /*0004*/ 	.word	0x00000082


	//----- nvinfo : EIATTR_SW2861232_WAR
	.align		4
.L_3023:
        /*0008*/ 	.byte	0x01, 0x35
	.zero		2


	//----- nvinfo : EIATTR_PARAM_CBANK
	.align		4
        /*000c*/ 	.byte	0x04, 0x0a
        /*000e*/ 	.short	(.L_3025 - .L_3024)
	.align		4
.L_3024:
        /*0010*/ 	.word	index@(.nv.constant0._ZN2at6native29vectorized_elementwise_kernelILi4ENS0_13AUnaryFunctorIfffZZZNS0_16fmin_kernel_cudaERNS_18TensorIteratorBaseEENKUlvE_clEvENKUlvE0_clEvEUlffE_EESt5arrayIPcLm2EEEEviT0_T1_)
        /*0014*/ 	.short	0x0160
        /*0016*/ 	.short	0x0020


	//----- nvinfo : EIATTR_CBANK_PARAM_SIZE
	.align		4
.L_3025:
        /*0018*/ 	.byte	0x03, 0x19
        /*001a*/ 	.short	0x0020


	//----- nvinfo : EIATTR_KPARAM_INFO
	.align		4
        /*001c*/ 	.byte	0x04, 0x17
        /*001e*/ 	.short	(.L_3027 - .L_3026)
.L_3026:
        /*0020*/ 	.word	0x00000000
        /*0024*/ 	.short	0x0002
        /*0026*/ 	.short	0x0010
        /*0028*/ 	.byte	0x00, 0xf0, 0x41, 0x00


	//----- nvinfo : EIATTR_KPARAM_INFO
	.align		4
.L_3027:
        /*002c*/ 	.byte	0x04, 0x17
        /*002e*/ 	.short	(.L_3029 - .L_3028)
.L_3028:
        /*0030*/ 	.word	0x00000000
        /*0034*/ 	.short	0x0001
        /*0036*/ 	.short	0x0004
        /*0038*/ 	.byte	0x00, 0xf0, 0x21, 0x00


	//----- nvinfo : EIATTR_KPARAM_INFO
	.align		4
.L_3029:
        /*003c*/ 	.byte	0x04, 0x17
        /*003e*/ 	.short	(.L_3031 - .L_3030)
.L_3030:
        /*0040*/ 	.word	0x00000000
        /*0044*/ 	.short	0x0000
        /*0046*/ 	.short	0x0000
        /*0048*/ 	.byte	0x00, 0xf0, 0x11, 0x00


	//----- nvinfo : EIATTR_MAXREG_COUNT
	.align		4
.L_3031:
        /*004c*/ 	.byte	0x03, 0x1b
        /*004e*/ 	.short	0x00ff


	//----- nvinfo : EIATTR_MERCURY_ISA_VERSION
	.align		4
        /*0050*/ 	.byte	0x03, 0x5f
        /*0052*/ 	.short	0x0000


	//----- nvinfo : EIATTR_EXIT_INSTR_OFFSETS
	.align		4
        /*0054*/ 	.byte	0x04, 0x1c
        /*0056*/ 	.short	(.L_3033 - .L_3032)


	//   ....[0]....
.L_3032:
        /*0058*/ 	.word	0x00000190


	//   ....[1]....
        /*005c*/ 	.word	0x000009b0


	//   ....[2]....
        /*0060*/ 	.word	0x00000a00


	//----- nvinfo : EIATTR_MAX_THREADS
	.align		4
.L_3033:
        /*0064*/ 	.byte	0x04, 0x05
        /*0066*/ 	.short	(.L_3035 - .L_3034)
.L_3034:
        /*0068*/ 	.word	0x00000080
        /*006c*/ 	.word	0x00000001
        /*0070*/ 	.word	0x00000001


	//----- nvinfo : EIATTR_CRS_STACK_SIZE
	.align		4
.L_3035:
        /*0074*/ 	.byte	0x04, 0x1e
        /*0076*/ 	.short	(.L_3037 - .L_3036)
.L_3036:
        /*0078*/ 	.word	0x00000000
.L_3037:


//--------------------- .nv.info._ZN2at6native29vectorized_elementwise_kernelILi8ENS0_13AUnaryFunctorIfffZZZNS0_16fmin_kernel_cudaERNS_18TensorIteratorBaseEENKUlvE_clEvENKUlvE0_clEvEUlffE_EESt5arrayIPcLm2EEEEviT0_T1_ --------------------------
	.section	.nv.info._ZN2at6native29vectorized_elementwise_kernelILi8ENS0_13AUnaryFunctorIfffZZZNS0_16fmin_kernel_cudaERNS_18TensorIteratorBaseEENKUlvE_clEvENKUlvE0_clEvEUlffE_EESt5arrayIPcLm2EEEEviT0_T1_,"",@"SHT_CUDA_INFO"
	.sectionflags	@""
	.align	4


	//----- nvinfo : EIATTR_CUDA_API_VERSION
	.align		4
        /*0000*/ 	.byte	0x04, 0x37
        /*0002*/ 	.short	(.L_3039 - .L_3038)
.L_3038:
        /*0004*/ 	.word	0x00000082


	//----- nvinfo : EIATTR_SW2861232_WAR
	.align		4
.L_3039:
        /*0008*/ 	.byte	0x01, 0x35
	.zero		2


	//----- nvinfo : EIATTR_PARAM_CBANK
	.align		4
        /*000c*/ 	.byte	0x04, 0x0a
        /*000e*/ 	.short	(.L_3041 - .L_3040)
	.align		4
.L_3040:
        /*0010*/ 	.word	index@(.nv.constant0._ZN2at6native29vectorized_elementwise_kernelILi8ENS0_13AUnaryFunctorIfffZZZNS0_16fmin_kernel_cudaERNS_18TensorIteratorBaseEENKUlvE_clEvENKUlvE0_clEvEUlffE_EESt5arrayIPcLm2EEEEviT0_T1_)
        /*0014*/ 	.short	0x0160
        /*0016*/ 	.short	0x0020


	//----- nvinfo : EIATTR_CBANK_PARAM_SIZE
	.align		4
.L_3041:
        /*0018*/ 	.byte	0x03, 0x19
        /*001a*/ 	.short	0x0020


	//----- nvinfo : EIATTR_KPARAM_INFO
	.align		4
        /*001c*/ 	.byte	0x04, 0x17
        /*001e*/ 	.short	(.L_3043 - .L_3042)
.L_3042:
        /*0020*/ 	.word	0x00000000
        /*0024*/ 	.short	0x0002
        /*0026*/ 	.short	0x0010
        /*0028*/ 	.byte	0x00, 0xf0, 0x41, 0x00


	//----- nvinfo : EIATTR_KPARAM_INFO
	.align		4
.L_3043:
        /*002c*/ 	.byte	0x04, 0x17
        /*002e*/ 	.short	(.L_3045 - .L_3044)
.L_3044:
        /*0030*/ 	.word	0x00000000
        /*0034*/ 	.short	0x0001
        /*0036*/ 	.short	0x0004
        /*0038*/ 	.byte	0x00, 0xf0, 0x21, 0x00


	//----- nvinfo : EIATTR_KPARAM_INFO
	.align		4
.L_3045:
        /*003c*/ 	.byte	0x04, 0x17
        /*003e*/ 	.short	(.L_3047 - .L_3046)
.L_3046:
        /*0040*/ 	.word	0x00000000
        /*0044*/ 	.short	0x0000
        /*0046*/ 	.short	0x0000
        /*0048*/ 	.byte	0x00, 0xf0, 0x11, 0x00


	//----- nvinfo : EIATTR_MAXREG_COUNT
	.align		4
.L_3047:
        /*004c*/ 	.byte	0x03, 0x1b
        /*004e*/ 	.short	0x00ff


	//----- nvinfo : EIATTR_MERCURY_ISA_VERSION
	.align		4
        /*0050*/ 	.byte	0x03, 0x5f
        /*0052*/ 	.short	0x0000


	//----- nvinfo : EIATTR_EXIT_INSTR_OFFSETS
	.align		4
        /*0054*/ 	.byte	0x04, 0x1c
        /*0056*/ 	.short	(.L_3049 - .L_3048)


	//   ....[0]....
.L_3048:
        /*0058*/ 	.word	0x00000010


	//----- nvinfo : EIATTR_MAX_THREADS
	.align		4
.L_3049:
        /*005c*/ 	.byte	0x04, 0x05
        /*005e*/ 	.short	(.L_3051 - .L_3050)
.L_3050:
        /*0060*/ 	.word	0x00000080
        /*0064*/ 	.word	0x00000001
        /*0068*/ 	.word	0x00000001
.L_3051:


//--------------------- .nv.info._ZN2at6native18elementwise_kernelILi128ELi4EZNS0_15gpu_kernel_implINS0_13BinaryFunctorIfffZZZNS0_16fmin_kernel_cudaERNS_18TensorIteratorBaseEENKUlvE_clEvENKUlvE0_clEvEUlffE_EEEEvS5_RKT_EUliE_EEviT1_ --------------------------
	.section	.nv.info._ZN2at6native18elementwise_kernelILi128ELi4EZNS0_15gpu_kernel_implINS0_13BinaryFunctorIfffZZZNS0_16fmin_kernel_cudaERNS_18TensorIteratorBaseEENKUlvE_clEvENKUlvE0_clEvEUlffE_EEEEvS5_RKT_EUliE_EEviT1_,"",@"SHT_CUDA_INFO"
	.sectionflags	@""
	.align	4


	//----- nvinfo : EIATTR_CUDA_API_VERSION
	.align		4
        /*0000*/ 	.byte	0x04, 0x37
        /*0002*/ 	.short	(.L_3053 - .L_3052)
.L_3052:
        /*0004*/ 	.word	0x00000082


	//----- nvinfo : EIATTR_SW2861232_WAR
	.align		4
.L_3053:
        /*0008*/ 	.byte	0x01, 0x35
	.zero		2


	//----- nvinfo : EIATTR_PARAM_CBANK
	.align		4
        /*000c*/ 	.byte	0x04, 0x0a
        /*000e*/ 	.short	(.L_3055 - .L_3054)
	.align		4
.L_3054:
        /*0010*/ 	.word	index@(.nv.constant0._ZN2at6native18elementwise_kernelILi128ELi4EZNS0_15gpu_kernel_implINS0_13BinaryFunctorIfffZZZNS0_16fmin_kernel_cudaERNS_18TensorIteratorBaseEENKUlvE_clEvENKUlvE0_clEvEUlffE_EEEEvS5_RKT_EUliE_EEviT1_)
        /*0014*/ 	.short	0x0160
        /*0016*/ 	.short	0x0290


	//----- nvinfo : EIATTR_CBANK_PARAM_SIZE
	.align		4
.L_3055:
        /*0018*/ 	.byte	0x03, 0x19
        /*001a*/ 	.short	0x0290


	//----- nvinfo : EIATTR_KPARAM_INFO
	.align		4
        /*001c*/ 	.byte	0x04, 0x17
        /*001e*/ 	.short	(.L_3057 - .L_3056)
.L_3056:
        /*0020*/ 	.word	0x00000000
        /*0024*/ 	.short	0x0001
        /*0026*/ 	.short	0x0008
        /*0028*/ 	.byte	0x00, 0xf0, 0x21, 0x0a


	//----- nvinfo : EIATTR_KPARAM_INFO
	.align		4
.L_3057:
        /*002c*/ 	.byte	0x04, 0x17
        /*002e*/ 	.short	(.L_3059 - .L_3058)
.L_3058:
        /*0030*/ 	.word	0x00000000
        /*0034*/ 	.short	0x0000
        /*0036*/ 	.short	0x0000
        /*0038*/ 	.byte	0x00, 0xf0, 0x11, 0x00


	//----- nvinfo : EIATTR_MAXREG_COUNT
	.align		4
.L_3059:
        /*003c*/ 	.byte	0x03, 0x1b
        /*003e*/ 	.short	0x0080


	//----- nvinfo : EIATTR_EXTERNS
	.align		4
        /*0040*/ 	.byte	0x04, 0x0f
        /*0042*/ 	.short	(.L_3061 - .L_3060)


	//   ....[0]....
	.align		4
.L_3060:
        /*0044*/ 	.word	index@(__assertfail)


	//----- nvinfo : EIATTR_MERCURY_ISA_VERSION
	.align		4
.L_3061:
        /*0048*/ 	.byte	0x03, 0x5f
        /*004a*/ 	.short	0x0000


	//----- nvinfo : EIATTR_SYSCALL_OFFSETS
	.align		4
        /*004c*/ 	.byte	0x04, 0x46
        /*004e*/ 	.short	(.L_3063 - .L_3062)


	//   ....[0]....
.L_3062:
        /*0050*/ 	.word	0x00001e00


	//   ....[1]....
        /*0054*/ 	.word	0x00002c00


	//   ....[2]....
        /*0058*/ 	.word	0x00003a90


	//   ....[3]....
        /*005c*/ 	.word	0x000058e0


	//   ....[4]....
        /*0060*/ 	.word	0x000066e0


	//   ....[5]....
        /*0064*/ 	.word	0x00007570


	//   ....[6]....
        /*0068*/ 	.word	0x00009390


	//   ....[7]....
        /*006c*/ 	.word	0x0000a190


	//   ....[8]....
        /*0070*/ 	.word	0x0000b020


	//   ....[9]....
        /*0074*/ 	.word	0x0000ce50


	//   ....[10]....
        /*0078*/ 	.word	0x0000dc50


	//   ....[11]....
        /*007c*/ 	.word	0x0000eae0


	//----- nvinfo : EIATTR_EXIT_INSTR_OFFSETS
	.align		4
.L_3063:
        /*0080*/ 	.byte	0x04, 0x1c
        /*0082*/ 	.short	(.L_3065 - .L_3064)


	//   ....[0]....
.L_3064:
        /*0084*/ 	.word	0x0000b0c0


	//   ....[1]....
        /*0088*/ 	.word	0x0000ddd0


	//   ....[2]....
        /*008c*/ 	.word	0x0000de10


	//   ....[3]....
        /*0090*/ 	.word	0x0000dea0


	//   ....[4]....
        /*0094*/ 	.word	0x0000ded0


	//   ....[5]....
        /*0098*/ 	.word	0x0000df00


	//   ....[6]....
        /*009c*/ 	.word	0x0000df80


	//   ....[7]....
        /*00a0*/ 	.word	0x0000dfb0


	//   ....[8]....
        /*00a4*/ 	.word	0x0000e040


	//   ....[9]....
        /*00a8*/ 	.word	0x0000e080


	//   ....[10]....
        /*00ac*/ 	.word	0x0000e0c0


	//   ....[11]....
        /*00b0*/ 	.word	0x0000e180


	//   ....[12]....
        /*00b4*/ 	.word	0x0000e1d0


	//   ....[13]....
        /*00b8*/ 	.word	0x0000e350


	//   ....[14]....
        /*00bc*/ 	.word	0x0000e4a0


	//   ....[15]....
        /*00c0*/ 	.word	0x0000e4d0


	//   ....[16]....
        /*00c4*/ 	.word	0x0000e580


	//   ....[17]....
        /*00c8*/ 	.word	0x0000e6f0


	//   ....[18]....
        /*00cc*/ 	.word	0x0000e860


	//   ....[19]....
        /*00d0*/ 	.word	0x0000e9b0


	//   ....[20]....
        /*00d4*/ 	.word	0x0000eaf0


	//   ....[21]....
        /*00d8*/ 	.word	0x0000eb20


	//   ....[22]....
        /*00dc*/ 	.word	0x0000eb50


	//----- nvinfo : EIATTR_MAX_THREADS
	.align		4
.L_3065:
        /*00e0*/ 	.byte	0x04, 0x05
        /*00e2*/ 	.short	(.L_3067 - .L_3066)
.L_3066:
        /*00e4*/ 	.word	0x00000080
        /*00e8*/ 	.word	0x00000001
        /*00ec*/ 	.word	0x00000001


	//----- nvinfo : EIATTR_CRS_STACK_SIZE
	.align		4
.L_3067:
        /*00f0*/ 	.byte	0x04, 0x1e
        /*00f2*/ 	.short	(.L_3069 - .L_3068)
.L_3068:
        /*00f4*/ 	.word	0x00000000
.L_3069:


//--------------------- .nv.info._ZN2at6native27unrolled_elementwise_kernelINS0_13BinaryFunctorIfffZZZNS0_16fmin_kernel_cudaERNS_18TensorIteratorBaseEENKUlvE_clEvENKUlvE0_clEvEUlffE_EESt5arrayIPcLm3EELi4E23TrivialOffsetCalculatorILi2EjESC_ILi1EjENS0_6memory12LoadWithCastILi2EEENSF_13StoreWithCastILi1EEEEEviT_T0_T2_T3_T4_T5_ --------------------------
	.section	.nv.info._ZN2at6native27unrolled_elementwise_kernelINS0_13BinaryFunctorIfffZZZNS0_16fmin_kernel_cudaERNS_18TensorIteratorBaseEENKUlvE_clEvENKUlvE0_clEvEUlffE_EESt5arrayIPcLm3EELi4E23TrivialOffsetCalculatorILi2EjESC_ILi1EjENS0_6memory12LoadWithCastILi2EEENSF_13StoreWithCastILi1EEEEEviT_T0_T2_T3_T4_T5_,"",@"SHT_CUDA_INFO"
	.sectionflags	@""
	.align	4


	//----- nvinfo : EIATTR_CUDA_API_VERSION
	.align		4
        /*0000*/ 	.byte	0x04, 0x37
        /*0002*/ 	.short	(.L_3071 - .L_3070)
.L_3070:
        /*0004*/ 	.word	0x00000082


	//----- nvinfo : EIATTR_SW2861232_WAR
	.align		4
.L_3071:
        /*0008*/ 	.byte	0x01, 0x35
	.zero		2


	//----- nvinfo : EIATTR_PARAM_CBANK
	.align		4
        /*000c*/ 	.byte	0x04, 0x0a
        /*000e*/ 	.short	(.L_3073 - .L_3072)
	.align		4
.L_3072:
        /*0010*/ 	.word	index@(.nv.constant0._ZN2at6native27unrolled_elementwise_kernelINS0_13BinaryFunctorIfffZZZNS0_16fmin_kernel_cudaERNS_18TensorIteratorBaseEENKUlvE_clEvENKUlvE0_clEvEUlffE_EESt5arrayIPcLm3EELi4E23TrivialOffsetCalculatorILi2EjESC_ILi1EjENS0_6memory12LoadWithCastILi2EEENSF_13StoreWithCastILi1EEEEEviT_T0_T2_T3_T4_T5_)
        /*0014*/ 	.short	0x0160
        /*0016*/ 	.short	0x0038


	//----- nvinfo : EIATTR_CBANK_PARAM_SIZE
	.align		4
.L_3073:
        /*0018*/ 	.byte	0x03, 0x19
        /*001a*/ 	.short	0x0038


	//----- nvinfo : EIATTR_KPARAM_INFO
	.align		4
        /*001c*/ 	.byte	0x04, 0x17
        /*001e*/ 	.short	(.L_3075 - .L_3074)
.L_3074:
        /*0020*/ 	.word	0x00000000
        /*0024*/ 	.short	0x0006
        /*0026*/ 	.short	0x0030
        /*0028*/ 	.byte	0x00, 0xf0, 0x21, 0x00


	//----- nvinfo : EIATTR_KPARAM_INFO
	.align		4
.L_3075:
        /*002c*/ 	.byte	0x04, 0x17
        /*002e*/ 	.short	(.L_3077 - .L_3076)
.L_3076:
        /*0030*/ 	.word	0x00000000
        /*0034*/ 	.short	0x0005
        /*0036*/ 	.short	0x0024
        /*0038*/ 	.byte	0x00, 0xf0, 0x31, 0x00


	//----- nvinfo : EIATTR_KPARAM_INFO
	.align		4
.L_3077:
        /*003c*/ 	.byte	0x04, 0x17
        /*003e*/ 	.short	(.L_3079 - .L_3078)
.L_3078:
        /*0040*/ 	.word	0x00000000
        /*0044*/ 	.short	0x0004
        /*0046*/ 	.short	0x0021
        /*0048*/ 	.byte	0x00, 0xf0, 0x05, 0x00


	//----- nvinfo : EIATTR_KPARAM_INFO
	.align		4
.L_3079:
        /*004c*/ 	.byte	0x04, 0x17
        /*004e*/ 	.short	(.L_3081 - .L_3080)
.L_3080:
        /*0050*/ 	.word	0x00000000
        /*0054*/ 	.short	0x0003
        /*0056*/ 	.short	0x0020
        /*0058*/ 	.byte	0x00, 0xf0, 0x05, 0x00


	//----- nvinfo : EIATTR_KPARAM_INFO
	.align		4
.L_3081:
        /*005c*/ 	.byte	0x04, 0x17
        /*005e*/ 	.short	(.L_3083 - .L_3082)
.L_3082:
        /*0060*/ 	.word	0x00000000
        /*0064*/ 	.short	0x0002
        /*0066*/ 	.short	0x0008
        /*0068*/ 	.byte	0x00, 0xf0, 0x61, 0x00


	//----- nvinfo : EIATTR_KPARAM_INFO
	.align		4
.L_3083:
        /*006c*/ 	.byte	0x04, 0x17
        /*006e*/ 	.short	(.L_3085 - .L_3084)
.L_3084:
        /*0070*/ 	.word	0x00000000
        /*0074*/ 	.short	0x0001
        /*0076*/ 	.short	0x0004
        /*0078*/ 	.byte	0x00, 0xf0, 0x05, 0x00


	//----- nvinfo : EIATTR_KPARAM_INFO
	.align		4
.L_3085:
        /*007c*/ 	.byte	0x04, 0x17
        /*007e*/ 	.short	(.L_3087 - .L_3086)
.L_3086:
        /*0080*/ 	.word	0x00000000
        /*0084*/ 	.short	0x0000
        /*0086*/ 	.short	0x0000
        /*0088*/ 	.byte	0x00, 0xf0, 0x11, 0x00


	//----- nvinfo : EIATTR_MAXREG_COUNT
	.align		4
.L_3087:
        /*008c*/ 	.byte	0x03, 0x1b
        /*008e*/ 	.short	0x00ff


	//----- nvinfo : EIATTR_EXTERNS
	.align		4
        /*0090*/ 	.byte	0x04, 0x0f
        /*0092*/ 	.short	(.L_3089 - .L_3088)


	//   ....[0]....
	.align		4
.L_3088:
        /*0094*/ 	.word	index@(__assertfail)


	//----- nvinfo : EIATTR_MERCURY_ISA_VERSION
	.align		4
.L_3089:
        /*0098*/ 	.byte	0x03, 0x5f
        /*009a*/ 	.short	0x0000


	//----- nvinfo : EIATTR_SYSCALL_OFFSETS
	.align		4
        /*009c*/ 	.byte	0x04, 0x46
        /*009e*/ 	.short	(.L_3091 - .L_3090)


	//   ....[0]....
.L_3090:
        /*00a0*/ 	.word	0x00000e70


	//   ....[1]....
        /*00a4*/ 	.word	0x00001c70


	//   ....[2]....
        /*00a8*/ 	.word	0x00002af0


	//   ....[3]....
        /*00ac*/ 	.word	0x000038f0


	//   ....[4]....
        /*00b0*/ 	.word	0x00004780


	//   ....[5]....
        /*00b4*/ 	.word	0x00005580


	//   ....[6]....
        /*00b8*/ 	.word	0x000063f0


	//   ....[7]....
        /*00bc*/ 	.word	0x000071c0


	//   ....[8]....
        /*00c0*/ 	.word	0x00008290


	//   ....[9]....
        /*00c4*/ 	.word	0x000091a0


	//   ....[10]....
        /*00c8*/ 	.word	0x0000a070


	//   ....[11]....
        /*00cc*/ 	.word	0x0000af40


	//----- nvinfo : EIATTR_EXIT_INSTR_OFFSETS
	.align		4
.L_3091:
        /*00d0*/ 	.byte	0x04, 0x1c
        /*00d2*/ 	.short	(.L_3093 - .L_3092)


	//   ....[0]....
.L_3092:
        /*00d4*/ 	.word	0x0000a110


	//   ....[1]....
        /*00d8*/ 	.word	0x0000a230


	//   ....[2]....
        /*00dc*/ 	.word	0x0000a270


	//   ....[3]....
        /*00e0*/ 	.word	0x0000a300


	//   ....[4]....
        /*00e4*/ 	.word	0x0000a330


	//   ....[5]....
        /*00e8*/ 	.word	0x0000a360


	//   ....[6]....
        /*00ec*/ 	.word	0x0000a3e0


	//   ....[7]....
        /*00f0*/ 	.word	0x0000a410


	//   ....[8]....
        /*00f4*/ 	.word	0x0000a4a0


	//   ....[9]....
        /*00f8*/ 	.word	0x0000a4e0


	//   ....[10]....
        /*00fc*/ 	.word	0x0000a520


	//   ....[11]....
        /*0100*/ 	.word	0x0000a5e0


	//   ....[12]....
        /*0104*/ 	.word	0x0000a630


	//   ....[13]....
        /*0108*/ 	.word	0x0000a7b0


	//   ....[14]....
        /*010c*/ 	.word	0x0000a900


	//   ....[15]....
        /*0110*/ 	.word	0x0000a930


	//   ....[16]....
        /*0114*/ 	.word	0x0000a9e0


	//   ....[17]....
        /*0118*/ 	.word	0x0000ab50


	//   ....[18]....
        /*011c*/ 	.word	0x0000acc0


	//   ....[19]....
        /*0120*/ 	.word	0x0000ae10


	//   ....[20]....
        /*0124*/ 	.word	0x0000af50


	//   ....[21]....
        /*0128*/ 	.word	0x0000af80


	//   ....[22]....
        /*012c*/ 	.word	0x0000afb0


	//----- nvinfo : EIATTR_MAX_THREADS
	.align		4
.L_3093:
        /*0130*/ 	.byte	0x04, 0x05
        /*0132*/ 	.short	(.L_3095 - .L_3094)
.L_3094:
        /*0134*/ 	.word	0x00000080
        /*0138*/ 	.word	0x00000001
        /*013c*/ 	.word	0x00000001


	//----- nvinfo : EIATTR_CRS_STACK_SIZE
	.align		4
.L_3095:
        /*0140*/ 	.byte	0x04, 0x1e
        /*0142*/ 	.short	(.L_3097 - .L_3096)
.L_3096:
        /*0144*/ 	.word	0x00000000
.L_3097:


//--------------------- .nv.info._ZN2at6native18elementwise_kernelILi128ELi2EZNS0_22gpu_kernel_impl_nocastINS0_13BinaryFunctorIfffZZZNS0_16fmin_kernel_cudaERNS_18TensorIteratorBaseEENKUlvE_clEvENKUlvE0_clEvEUlffE_EEEEvS5_RKT_EUliE_EEviT1_ --------------------------
	.section	.nv.info._ZN2at6native18elementwise_kernelILi128ELi2EZNS0_22gpu_kernel_impl_nocastINS0_13BinaryFunctorIfffZZZNS0_16fmin_kernel_cudaERNS_18TensorIteratorBaseEENKUlvE_clEvENKUlvE0_clEvEUlffE_EEEEvS5_RKT_EUliE_EEviT1_,"",@"SHT_CUDA_INFO"
	.sectionflags	@""
	.align	4


	//----- nvinfo : EIATTR_CUDA_API_VERSION
	.align		4
        /*0000*/ 	.byte	0x04, 0x37
        /*0002*/ 	.short	(.L_3099 - .L_3098)
.L_3098:
        /*0004*/ 	.word	0x00000082


	//----- nvinfo : EIATTR_SW2861232_WAR
	.align		4
.L_3099:
        /*0008*/ 	.byte	0x01, 0x35
	.zero		2


	//----- nvinfo : EIATTR_PARAM_CBANK
	.align		4
        /*000c*/ 	.byte	0x04, 0x0a
        /*000e*/ 	.short	(.L_3101 - .L_3100)
	.align		4
.L_3100:
        /*0010*/ 	.word	index@(.nv.constant0._ZN2at6native18elementwise_kernelILi128ELi2EZNS0_22gpu_kernel_impl_nocastINS0_13BinaryFunctorIfffZZZNS0_16fmin_kernel_cudaERNS_18TensorIteratorBaseEENKUlvE_clEvENKUlvE0_clEvEUlffE_EEEEvS5_RKT_EUliE_EEviT1_)
        /*0014*/ 	.short	0x0160
        /*0016*/ 	.short	0x0290


	//----- nvinfo : EIATTR_CBANK_PARAM_SIZE
	.align		4
.L_3101:
        /*0018*/ 	.byte	0x03, 0x19
        /*001a*/ 	.short	0x0290


	//----- nvinfo : EIATTR_KPARAM_INFO
	.align		4
        /*001c*/ 	.byte	0x04, 0x17
        /*001e*/ 	.short	(.L_3103 - .L_3102)
.L_3102:
        /*0020*/ 	.word	0x00000000
        /*0024*/ 	.short	0x0001
        /*0026*/ 	.short	0x0008
        /*0028*/ 	.byte	0x00, 0xf0, 0x21, 0x0a


	//----- nvinfo : EIATTR_KPARAM_INFO
	.align		4
.L_3103:
        /*002c*/ 	.byte	0x04, 0x17
        /*002e*/ 	.short	(.L_3105 - .L_3104)
.L_3104:
        /*0030*/ 	.word	0x00000000
        /*0034*/ 	.short	0x0000
        /*0036*/ 	.short	0x0000
        /*0038*/ 	.byte	0x00, 0xf0, 0x11, 0x00


	//----- nvinfo : EIATTR_MAXREG_COUNT
	.align		4
.L_3105:
        /*003c*/ 	.byte	0x03, 0x1b
        /*003e*/ 	.short	0x0080


	//----- nvinfo : EIATTR_MERCURY_ISA_VERSION
	.align		4
        /*0040*/ 	.byte	0x03, 0x5f
        /*0042*/ 	.short	0x0000


	//----- nvinfo : EIATTR_EXIT_INSTR_OFFSETS
	.align		4
        /*0044*/ 	.byte	0x04, 0x1c
        /*0046*/ 	.short	(.L_3107 - .L_3106)


	//   ....[0]....
.L_3106:
        /*0048*/ 	.word	0x00001130


	//   ....[1]....
        /*004c*/ 	.word	0x000021b0


	//----- nvinfo : EIATTR_MAX_THREADS
	.align		4
.L_3107:
        /*0050*/ 	.byte	0x04, 0x05
        /*0052*/ 	.short	(.L_3109 - .L_3108)
.L_3108:
        /*0054*/ 	.word	0x00000080
        /*0058*/ 	.word	0x00000001
        /*005c*/ 	.word	0x00000001


	//----- nvinfo : EIATTR_CRS_STACK_SIZE
	.align		4
.L_3109:
        /*0060*/ 	.byte	0x04, 0x1e
        /*0062*/ 	.short	(.L_3111 - .L_3110)
.L_3110:
        /*0064*/ 	.word	0x00000000
.L_3111:


//--------------------- .nv.info._ZN2at6native27unrolled_elementwise_kernelINS0_13BinaryFunctorIfffZZZNS0_16fmin_kernel_cudaERNS_18TensorIteratorBaseEENKUlvE_clEvENKUlvE0_clEvEUlffE_EESt5arrayIPcLm3EELi4E23TrivialOffsetCalculatorILi2EjESC_ILi1EjENS0_6memory15LoadWithoutCastENSF_16StoreWithoutCastEEEviT_T0_T2_T3_T4_T5_ --------------------------
	.section	.nv.info._ZN2at6native27unrolled_elementwise_kernelINS0_13BinaryFunctorIfffZZZNS0_16fmin_kernel_cudaERNS_18TensorIteratorBaseEENKUlvE_clEvENKUlvE0_clEvEUlffE_EESt5arrayIPcLm3EELi4E23TrivialOffsetCalculatorILi2EjESC_ILi1EjENS0_6memory15LoadWithoutCastENSF_16StoreWithoutCastEEEviT_T0_T2_T3_T4_T5_,"",@"SHT_CUDA_INFO"
	.sectionflags	@""
	.align	4


	//----- nvinfo : EIATTR_CUDA_API_VERSION
	.align		4
        /*0000*/ 	.byte	0x04, 0x37
        /*0002*/ 	.short	(.L_3113 - .L_3112)
.L_3112:
        /*0004*/ 	.word	0x00000082


	//----- nvinfo : EIATTR_SW2861232_WAR
	.align		4
.L_3113:
        /*0008*/ 	.byte	0x01, 0x35
	.zero		2


	//----- nvinfo : EIATTR_PARAM_CBANK
	.align		4
        /*000c*/ 	.byte	0x04, 0x0a
        /*000e*/ 	.short	(.L_3115 - .L_3114)
	.align		4
.L_3114:
        /*0010*/ 	.word	index@(.nv.constant0._ZN2at6native27unrolled_elementwise_kernelINS0_13BinaryFunctorIfffZZZNS0_16fmin_kernel_cudaERNS_18TensorIteratorBaseEENKUlvE_clEvENKUlvE0_clEvEUlffE_EESt5arrayIPcLm3EELi4E23TrivialOffsetCalculatorILi2EjESC_ILi1EjENS0_6memory15LoadWithoutCastENSF_16StoreWithoutCastEEEviT_T0_T2_T3_T4_T5_)
        /*0014*/ 	.short	0x0160
        /*0016*/ 	.short	0x0024


	//----- nvinfo : EIATTR_CBANK_PARAM_SIZE
	.align		4
.L_3115:
        /*0018*/ 	.byte	0x03, 0x19
        /*001a*/ 	.short	0x0024


	//----- nvinfo : EIATTR_KPARAM_INFO
	.align		4
        /*001c*/ 	.byte	0x04, 0x17
        /*001e*/ 	.short	(.L_3117 - .L_3116)
.L_3116:
        /*0020*/ 	.word	0x00000000
        /*0024*/ 	.short	0x0006
        /*0026*/ 	.short	0x0023
        /*0028*/ 	.byte	0x00, 0xf0, 0x05, 0x00


	//----- nvinfo : EIATTR_KPARAM_INFO
	.align		4
.L_3117:
        /*002c*/ 	.byte	0x04, 0x17
        /*002e*/ 	.short	(.L_3119 - .L_3118)
.L_3118:
        /*0030*/ 	.word	0x00000000
        /*0034*/ 	.short	0x0005
        /*0036*/ 	.short	0x0022
        /*0038*/ 	.byte	0x00, 0xf0, 0x05, 0x00


	//----- nvinfo : EIATTR_KPARAM_INFO
	.align		4
.L_3119:
        /*003c*/ 	.byte	0x04, 0x17
        /*003e*/ 	.short	(.L_3121 - .L_3120)
.L_3120:
        /*0040*/ 	.word	0x00000000
        /*0044*/ 	.short	0x0004
        /*0046*/ 	.short	0x0021
        /*0048*/ 	.byte	0x00, 0xf0, 0x05, 0x00


	//----- nvinfo : EIATTR_KPARAM_INFO
	.align		4
.L_3121:
        /*004c*/ 	.byte	0x04, 0x17
        /*004e*/ 	.short	(.L_3123 - .L_3122)
.L_3122:
        /*0050*/ 	.word	0x00000000
        /*0054*/ 	.short	0x0003
        /*0056*/ 	.short	0x0020
        /*0058*/ 	.byte	0x00, 0xf0, 0x05, 0x00


	//----- nvinfo : EIATTR_KPARAM_INFO
	.align		4
.L_3123:
        /*005c*/ 	.byte	0x04, 0x17
        /*005e*/ 	.short	(.L_3125 - .L_3124)
.L_3124:
        /*0060*/ 	.word	0x00000000
        /*0064*/ 	.short	0x0002
        /*0066*/ 	.short	0x0008
        /*0068*/ 	.byte	0x00, 0xf0, 0x61, 0x00


	//----- nvinfo : EIATTR_KPARAM_INFO
	.align		4
.L_3125:
        /*006c*/ 	.byte	0x04, 0x17
        /*006e*/ 	.short	(.L_3127 - .L_3126)
.L_3126:
        /*0070*/ 	.word	0x00000000
        /*0074*/ 	.short	0x0001
        /*0076*/ 	.short	0x0004
        /*0078*/ 	.byte	0x00, 0xf0, 0x05, 0x00


	//----- nvinfo : EIATTR_KPARAM_INFO
	.align		4
.L_3127:
        /*007c*/ 	.byte	0x04, 0x17
        /*007e*/ 	.short	(.L_3129 - .L_3128)
.L_3128:
        /*0080*/ 	.word	0x00000000
        /*0084*/ 	.short	0x0000
        /*0086*/ 	.short	0x0000
        /*0088*/ 	.byte	0x00, 0xf0, 0x11, 0x00


	//----- nvinfo : EIATTR_MAXREG_COUNT
	.align		4
.L_3129:
        /*008c*/ 	.byte	0x03, 0x1b
        /*008e*/ 	.short	0x00ff


	//----- nvinfo : EIATTR_MERCURY_ISA_VERSION
	.align		4
        /*0090*/ 	.byte	0x03, 0x5f
        /*0092*/ 	.short	0x0000


	//----- nvinfo : EIATTR_EXIT_INSTR_OFFSETS
	.align		4
        /*0094*/ 	.byte	0x04, 0x1c
        /*0096*/ 	.short	(.L_3131 - .L_3130)


	//   ....[0]....
.L_3130:
        /*0098*/ 	.word	0x00000490


	//   ....[1]....
        /*009c*/ 	.word	0x000004f0


	//----- nvinfo : EIATTR_MAX_THREADS
	.align		4
.L_3131:
        /*00a0*/ 	.byte	0x04, 0x05
        /*00a2*/ 	.short	(.L_3133 - .L_3132)
.L_3132:
        /*00a4*/ 	.word	0x00000080
        /*00a8*/ 	.word	0x00000001
        /*00ac*/ 	.word	0x00000001


	//----- nvinfo : EIATTR_CRS_STACK_SIZE
	.align		4
.L_3133:
        /*00b0*/ 	.byte	0x04, 0x1e
        /*00b2*/ 	.short	(.L_3135 - .L_3134)
.L_3134:
        /*00b4*/ 	.word	0x00000000
.L_3135:


//--------------------- .nv.info._ZN2at6native29vectorized_elementwise_kernelILi2ENS0_13BinaryFunctorIfffZZZNS0_16fmin_kernel_cudaERNS_18TensorIteratorBaseEENKUlvE_clEvENKUlvE0_clEvEUlffE_EESt5arrayIPcLm3EEEEviT0_T1_ --------------------------
	.section	.nv.info._ZN2at6native29vectorized_elementwise_kernelILi2ENS0_13BinaryFunctorIfffZZZNS0_16fmin_kernel_cudaERNS_18TensorIteratorBaseEENKUlvE_clEvENKUlvE0_clEvEUlffE_EESt5arrayIPcLm3EEEEviT0_T1_,"",@"SHT_CUDA_INFO"
	.sectionflags	@""
	.align	4


	//----- nvinfo : EIATTR_CUDA_API_VERSION
	.align		4
        /*0000*/ 	.byte	0x04, 0x37
        /*0002*/ 	.short	(.L_3137 - .L_3136)
.L_3136:
        /*0004*/ 	.word	0x00000082


	//----- nvinfo : EIATTR_SW2861232_WAR
	.align		4
.L_3137:
        /*0008*/ 	.byte	0x01, 0x35
	.zero		2


	//----- nvinfo : EIATTR_PARAM_CBANK
	.align		4
        /*000c*/ 	.byte	0x04, 0x0a
        /*000e*/ 	.short	(.L_3139 - .L_3138)
	.align		4
.L_3138:
        /*0010*/ 	.word	index@(.nv.constant0._ZN2at6native29vectorized_elementwise_kernelILi2ENS0_13BinaryFunctorIfffZZZNS0_16fmin_kernel_cudaERNS_18TensorIteratorBaseEENKUlvE_clEvENKUlvE0_clEvEUlffE_EESt5arrayIPcLm3EEEEviT0_T1_)
        /*0014*/ 	.short	0x0160
        /*0016*/ 	.short	0x0020


	//----- nvinfo : EIATTR_CBANK_PARAM_SIZE
	.align		4
.L_3139:
        /*0018*/ 	.byte	0x03, 0x19
        /*001a*/ 	.short	0x0020


	//----- nvinfo : EIATTR_KPARAM_INFO
	.align		4
        /*001c*/ 	.byte	0x04, 0x17
        /*001e*/ 	.short	(.L_3141 - .L_3140)
.L_3140:
        /*0020*/ 	.word	0x00000000
        /*0024*/ 	.short	0x0002
        /*0026*/ 	.short	0x0008
        /*0028*/ 	.byte	0x00, 0xf0, 0x61, 0x00


	//----- nvinfo : EIATTR_KPARAM_INFO
	.align		4
.L_3141:
        /*002c*/ 	.byte	0x04, 0x17
        /*002e*/ 	.short	(.L_3143 - .L_3142)
.L_3142:
        /*0030*/ 	.word	0x00000000
        /*0034*/ 	.short	0x0001
        /*0036*/ 	.short	0x0004
        /*0038*/ 	.byte	0x00, 0xf0, 0x05, 0x00


	//----- nvinfo : EIATTR_KPARAM_INFO
	.align		4
.L_3143:
        /*003c*/ 	.byte	0x04, 0x17
        /*003e*/ 	.short	(.L_3145 - .L_3144)
.L_3144:
        /*0040*/ 	.word	0x00000000
        /*0044*/ 	.short	0x0000
        /*0046*/ 	.short	0x0000
        /*0048*/ 	.byte	0x00, 0xf0, 0x11, 0x00


	//----- nvinfo : EIATTR_MAXREG_COUNT
	.align		4
.L_3145:
        /*004c*/ 	.byte	0x03, 0x1b
        /*004e*/ 	.short	0x00ff


	//----- nvinfo : EIATTR_MERCURY_ISA_VERSION
	.align		4
        /*0050*/ 	.byte	0x03, 0x5f
        /*0052*/ 	.short	0x0000


	//----- nvinfo : EIATTR_EXIT_INSTR_OFFSETS
	.align		4
        /*0054*/ 	.byte	0x04, 0x1c
        /*0056*/ 	.short	(.L_3147 - .L_3146)


	//   ....[0]....
.L_3146:
        /*0058*/ 	.word	0x00000230


	//   ....[1]....
        /*005c*/ 	.word	0x00000bb0


	//   ....[2]....
        /*0060*/ 	.word	0x00000c00


	//----- nvinfo : EIATTR_MAX_THREADS
	.align		4
.L_3147:
        /*0064*/ 	.byte	0x04, 0x05
        /*0066*/ 	.short	(.L_3149 - .L_3148)
.L_3148:
        /*0068*/ 	.word	0x00000080
        /*006c*/ 	.word	0x00000001
        /*0070*/ 	.word	0x00000001


	//----- nvinfo : EIATTR_CRS_STACK_SIZE
	.align		4
.L_3149:
        /*0074*/ 	.byte	0x04, 0x1e
        /*0076*/ 	.short	(.L_3151 - .L_3150)
.L_3150:
        /*0078*/ 	.word	0x00000000
.L_3151:


//--------------------- .nv.info._ZN2at6native29vectorized_elementwise_kernelILi4ENS0_13BinaryFunctorIfffZZZNS0_16fmin_kernel_cudaERNS_18TensorIteratorBaseEENKUlvE_clEvENKUlvE0_clEvEUlffE_EESt5arrayIPcLm3EEEEviT0_T1_ --------------------------
	.section	.nv.info._ZN2at6native29vectorized_elementwise_kernelILi4ENS0_13BinaryFunctorIfffZZZNS0_16fmin_kernel_cudaERNS_18TensorIteratorBaseEENKUlvE_clEvENKUlvE0_clEvEUlffE_EESt5arrayIPcLm3EEEEviT0_T1_,"",@"SHT_CUDA_INFO"
	.sectionflags	@""
	.align	4


	//----- nvinfo : EIATTR_CUDA_API_VERSION
	.align		4
        /*0000*/ 	.byte	0x04, 0x37
        /*0002*/ 	.short	(.L_3153 - .L_3152)
.L_3152:
        /*0004*/ 	.word	0x00000082


	//----- nvinfo : EIATTR_SW2861232_WAR
	.align		4
.L_3153:
        /*0008*/ 	.byte	0x01, 0x35
	.zero		2


	//----- nvinfo : EIATTR_PARAM_CBANK
	.align		4
        /*000c*/ 	.byte	0x04, 0x0a
        /*000e*/ 	.short	(.L_3155 - .L_3154)
	.align		4
.L_3154:
        /*0010*/ 	.word	index@(.nv.constant0._ZN2at6native29vectorized_elementwise_kernelILi4ENS0_13BinaryFunctorIfffZZZNS0_16fmin_kernel_cudaERNS_18TensorIteratorBaseEENKUlvE_clEvENKUlvE0_clEvEUlffE_EESt5arrayIPcLm3EEEEviT0_T1_)
        /*0014*/ 	.short	0x0160
        /*0016*/ 	.short	0x0020


	//----- nvinfo : EIATTR_CBANK_PARAM_SIZE
	.align		4
.L_3155:
        /*0018*/ 	.byte	0x03, 0x19
        /*001a*/ 	.short	0x0020


	//----- nvinfo : EIATTR_KPARAM_INFO
	.align		4
        /*001c*/ 	.byte	0x04, 0x17
        /*001e*/ 	.short	(.L_3157 - .L_3156)
.L_3156:
        /*0020*/ 	.word	0x00000000
        /*0024*/ 	.short	0x0002
        /*0026*/ 	.short	0x0008
        /*0028*/ 	.byte	0x00, 0xf0, 0x61, 0x00


	//----- nvinfo : EIATTR_KPARAM_INFO
	.align		4
.L_3157:
        /*002c*/ 	.byte	0x04, 0x17
        /*002e*/ 	.short	(.L_3159 - .L_3158)
.L_3158:
        /*0030*/ 	.word	0x00000000
        /*0034*/ 	.short	0x0001
        /*0036*/ 	.short	0x0004
        /*0038*/ 	.byte	0x00, 0xf0, 0x05, 0x00


	//----- nvinfo : EIATTR_KPARAM_INFO
	.align		4
.L_3159:
        /*003c*/ 	.byte	0x04, 0x17
        /*003e*/ 	.short	(.L_3161 - .L_3160)
.L_3160:
        /*0040*/ 	.word	0x00000000
        /*0044*/ 	.short	0x0000
        /*0046*/ 	.short	0x0000
        /*0048*/ 	.byte	0x00, 0xf0, 0x11, 0x00


	//----- nvinfo : EIATTR_MAXREG_COUNT
	.align		4
.L_3161:
        /*004c*/ 	.byte	0x03, 0x1b
        /*004e*/ 	.short	0x00ff


	//----- nvinfo : EIATTR_MERCURY_ISA_VERSION
	.align		4
        /*0050*/ 	.byte	0x03, 0x5f
        /*0052*/ 	.short	0x0000


	//----- nvinfo : EIATTR_EXIT_INSTR_OFFSETS
	.align		4
        /*0054*/ 	.byte	0x04, 0x1c
        /*0056*/ 	.short	(.L_3163 - .L_3162)


	//   ....[0]....
.L_3162:
        /*0058*/ 	.word	0x000001d0


	//   ....[1]....
        /*005c*/ 	.word	0x00000b50


	//   ....[2]....
        /*0060*/ 	.word	0x00000ba0


	//----- nvinfo : EIATTR_MAX_THREADS
	.align		4
.L_3163:
        /*0064*/ 	.byte	0x04, 0x05
        /*0066*/ 	.short	(.L_3165 - .L_3164)
.L_3164:
        /*0068*/ 	.word	0x00000080
        /*006c*/ 	.word	0x00000001
        /*0070*/ 	.word	0x00000001


	//----- nvinfo : EIATTR_CRS_STACK_SIZE
	.align		4
.L_3165:
        /*0074*/ 	.byte	0x04, 0x1e
        /*0076*/ 	.short	(.L_3167 - .L_3166)
.L_3166:
        /*0078*/ 	.word	0x00000000
.L_3167:


//--------------------- .nv.info._ZN2at6native29vectorized_elementwise_kernelILi8ENS0_13BinaryFunctorIfffZZZNS0_16fmin_kernel_cudaERNS_18TensorIteratorBaseEENKUlvE_clEvENKUlvE0_clEvEUlffE_EESt5arrayIPcLm3EEEEviT0_T1_ --------------------------
	.section	.nv.info._ZN2at6native29vectorized_elementwise_kernelILi8ENS0_13BinaryFunctorIfffZZZNS0_16fmin_kernel_cudaERNS_18TensorIteratorBaseEENKUlvE_clEvENKUlvE0_clEvEUlffE_EESt5arrayIPcLm3EEEEviT0_T1_,"",@"SHT_CUDA_INFO"
	.sectionflags	@""
	.align	4


	//----- nvinfo : EIATTR_CUDA_API_VERSION
	.align		4
        /*0000*/ 	.byte	0x04, 0x37
        /*0002*/ 	.short	(.L_3169 - .L_3168)
.L_3168:
        /*0004*/ 	.word	0x00000082


	//----- nvinfo : EIATTR_SW2861232_WAR
	.align		4
.L_3169:
        /*0008*/ 	.byte	0x01, 0x35
	.zero		2


	//----- nvinfo : EIATTR_PARAM_CBANK
	.align		4
        /*000c*/ 	.byte	0x04, 0x0a
        /*000e*/ 	.short	(.L_3171 - .L_3170)
	.align		4
.L_3170:
        /*0010*/ 	.word	index@(.nv.constant0._ZN2at6native29vectorized_elementwise_kernelILi8ENS0_13BinaryFunctorIfffZZZNS0_16fmin_kernel_cudaERNS_18TensorIteratorBaseEENKUlvE_clEvENKUlvE0_clEvEUlffE_EESt5arrayIPcLm3EEEEviT0_T1_)
        /*0014*/ 	.short	0x0160
        /*0016*/ 	.short	0x0020


	//----- nvinfo : EIATTR_CBANK_PARAM_SIZE
	.align		4
.L_3171:
        /*0018*/ 	.byte	0x03, 0x19
        /*001a*/ 	.short	0x0020


	//----- nvinfo : EIATTR_KPARAM_INFO
	.align		4
        /*001c*/ 	.byte	0x04, 0x17
        /*001e*/ 	.short	(.L_3173 - .L_3172)
.L_3172:
        /*0020*/ 	.word	0x00000000
        /*0024*/ 	.short	0x0002
        /*0026*/ 	.short	0x0008
        /*0028*/ 	.byte	0x00, 0xf0, 0x61, 0x00


	//----- nvinfo : EIATTR_KPARAM_INFO
	.align		4
.L_3173:
        /*002c*/ 	.byte	0x04, 0x17
        /*002e*/ 	.short	(.L_3175 - .L_3174)
.L_3174:
        /*0030*/ 	.word	0x00000000
        /*0034*/ 	.short	0x0001
        /*0036*/ 	.short	0x0004
        /*0038*/ 	.byte	0x00, 0xf0, 0x05, 0x00


	//----- nvinfo : EIATTR_KPARAM_INFO
	.align		4
.L_3175:
        /*003c*/ 	.byte	0x04, 0x17
        /*003e*/ 	.short	(.L_3177 - .L_3176)
.L_3176:
        /*0040*/ 	.word	0x00000000
        /*0044*/ 	.short	0x0000
        /*0046*/ 	.short	0x0000
        /*0048*/ 	.byte	0x00, 0xf0, 0x11, 0x00


	//----- nvinfo : EIATTR_MAXREG_COUNT
	.align		4
.L_3177:
        /*004c*/ 	.byte	0x03, 0x1b
        /*004e*/ 	.short	0x00ff


	//----- nvinfo : EIATTR_MERCURY_ISA_VERSION
	.align		4
        /*0050*/ 	.byte	0x03, 0x5f
        /*0052*/ 	.short	0x0000


	//----- nvinfo : EIATTR_EXIT_INSTR_OFFSETS
	.align		4
        /*0054*/ 	.byte	0x04, 0x1c
        /*0056*/ 	.short	(.L_3179 - .L_3178)


	//   ....[0]....
.L_3178:
        /*0058*/ 	.word	0x00000010


	//----- nvinfo : EIATTR_MAX_THREADS
	.align		4
.L_3179:
        /*005c*/ 	.byte	0x04, 0x05
        /*005e*/ 	.short	(.L_3181 - .L_3180)
.L_3180:
        /*0060*/ 	.word	0x00000080
        /*0064*/ 	.word	0x00000001
        /*0068*/ 	.word	0x00000001
.L_3181:


//--------------------- .nv.info._ZN2at6native18elementwise_kernelILi128ELi4EZNS0_15gpu_kernel_implINS0_13AUnaryFunctorIdddZZZNS0_16fmin_kernel_cudaERNS_18TensorIteratorBaseEENKUlvE_clEvENKUlvE_clEvEUlddE_EEEEvS5_RKT_EUliE_EEviT1_ --------------------------
	.section	.nv.info._ZN2at6native18elementwise_kernelILi128ELi4EZNS0_15gpu_kernel_implINS0_13AUnaryFunctorIdddZZZNS0_16fmin_kernel_cudaERNS_18TensorIteratorBaseEENKUlvE_clEvENKUlvE_clEvEUlddE_EEEEvS5_RKT_EUliE_EEviT1_,"",@"SHT_CUDA_INFO"
	.sectionflags	@""
	.align	4


	//----- nvinfo : EIATTR_CUDA_API_VERSION
	.align		4
        /*0000*/ 	.byte	0x04, 0x37
        /*0002*/ 	.short	(.L_3183 - .L_3182)
.L_3182:
        /*0004*/ 	.word	0x00000082


	//----- nvinfo : EIATTR_SW2861232_WAR
	.align		4
.L_3183:
        /*0008*/ 	.byte	0x01, 0x35
	.zero		2


	//----- nvinfo : EIATTR_PARAM_CBANK
	.align		4
        /*000c*/ 	.byte	0x04, 0x0a
        /*000e*/ 	.short	(.L_3185 - .L_3184)
	.align		4
.L_3184:
        /*0010*/ 	.word	index@(.nv.constant0._ZN2at6native18elementwise_kernelILi128ELi4EZNS0_15gpu_kernel_implINS0_13AUnaryFunctorIdddZZZNS0_16fmin_kernel_cudaERNS_18TensorIteratorBaseEENKUlvE_clEvENKUlvE_clEvEUlddE_EEEEvS5_RKT_EUliE_EEviT1_)
        /*0014*/ 	.short	0x0160
        /*0016*/ 	.short	0x0230


	//----- nvinfo : EIATTR_CBANK_PARAM_SIZE
	.align		4
.L_3185:
        /*0018*/ 	.byte	0x03, 0x19
        /*001a*/ 	.short	0x0230


	//----- nvinfo : EIATTR_KPARAM_INFO
	.align		4
        /*001c*/ 	.byte	0x04, 0x17
        /*001e*/ 	.short	(.L_3187 - .L_3186)
.L_3186:
        /*0020*/ 	.word	0x00000000
        /*0024*/ 	.short	0x0001
        /*0026*/ 	.short	0x0008
        /*0028*/ 	.byte	0x00, 0xf0, 0xa1, 0x08


	//----- nvinfo : EIATTR_KPARAM_INFO
	.align		4
.L_3187:
        /*002c*/ 	.byte	0x04, 0x17
        /*002e*/ 	.short	(.L_3189 - .L_3188)
.L_3188:
        /*0030*/ 	.word	0x00000000
        /*0034*/ 	.short	0x0000
        /*0036*/ 	.short	0x0000
        /*0038*/ 	.byte	0x00, 0xf0, 0x11, 0x00


	//----- nvinfo : EIATTR_MAXREG_COUNT
	.align		4
.L_3189:
        /*003c*/ 	.byte	0x03, 0x1b
        /*003e*/ 	.short	0x0080


	//----- nvinfo : EIATTR_EXTERNS
	.align		4
        /*0040*/ 	.byte	0x04, 0x0f
        /*0042*/ 	.short	(.L_3191 - .L_3190)


	//   ....[0]....
	.align		4
.L_3190:
        /*0044*/ 	.word	index@(__assertfail)


	//----- nvinfo : EIATTR_MERCURY_ISA_VERSION
	.align		4
.L_3191:
        /*0048*/ 	.byte	0x03, 0x5f
        /*004a*/ 	.short	0x0000


	//----- nvinfo : EIATTR_SYSCALL_OFFSETS
	.align		4
        /*004c*/ 	.byte	0x04, 0x46
        /*004e*/ 	.short	(.L_3193 - .L_3192)


	//   ....[0]....
.L_3192:
        /*0050*/ 	.word	0x00001da0


	//   ....[1]....
        /*0054*/ 	.word	0x00002e10


	//   ....[2]....
        /*0058*/ 	.word	0x00004bf0


	//   ....[3]....
        /*005c*/ 	.word	0x00005c60


	//   ....[4]....
        /*0060*/ 	.word	0x00007a10


	//   ....[5]....
        /*0064*/ 	.word	0x00008a80


	//   ....[6]....
        /*0068*/ 	.word	0x0000a840


	//   ....[7]....
        /*006c*/ 	.word	0x0000b8b0


	//----- nvinfo : EIATTR_EXIT_INSTR_OFFSETS
	.align		4
.L_3193:
        /*0070*/ 	.byte	0x04, 0x1c
        /*0072*/ 	.short	(.L_3195 - .L_3194)


	//   ....[0]....
.L_3194:
        /*0074*/ 	.word	0x00008b20


	//   ....[1]....
        /*0078*/ 	.word	0x0000aa00


	//   ....[2]....
        /*007c*/ 	.word	0x0000aa40


	//   ....[3]....
        /*0080*/ 	.word	0x0000aad0


	//   ....[4]....
        /*0084*/ 	.word	0x0000ab00


	//   ....[5]....
        /*0088*/ 	.word	0x0000ab30


	//   ....[6]....
        /*008c*/ 	.word	0x0000abe0


	//   ....[7]....
        /*0090*/ 	.word	0x0000ac40


	//   ....[8]....
        /*0094*/ 	.word	0x0000ad00


	//   ....[9]....
        /*0098*/ 	.word	0x0000ad70


	//   ....[10]....
        /*009c*/ 	.word	0x0000ad90


	//   ....[11]....
        /*00a0*/ 	.word	0x0000ae50


	//   ....[12]....
        /*00a4*/ 	.word	0x0000ae80


	//   ....[13]....
        /*00a8*/ 	.word	0x0000b030


	//   ....[14]....
        /*00ac*/ 	.word	0x0000b1b0


	//   ....[15]....
        /*00b0*/ 	.word	0x0000b210


	//   ....[16]....
        /*00b4*/ 	.word	0x0000b2c0


	//   ....[17]....
        /*00b8*/ 	.word	0x0000b460


	//   ....[18]....
        /*00bc*/ 	.word	0x0000b600


	//   ....[19]....
        /*00c0*/ 	.word	0x0000b780


	//   ....[20]....
        /*00c4*/ 	.word	0x0000b8c0


	//   ....[21]....
        /*00c8*/ 	.word	0x0000b8f0


	//   ....[22]....
        /*00cc*/ 	.word	0x0000b920


	//----- nvinfo : EIATTR_MAX_THREADS
	.align		4
.L_3195:
        /*00d0*/ 	.byte	0x04, 0x05
        /*00d2*/ 	.short	(.L_3197 - .L_3196)
.L_3196:
        /*00d4*/ 	.word	0x00000080
        /*00d8*/ 	.word	0x00000001
        /*00dc*/ 	.word	0x00000001


	//----- nvinfo : EIATTR_CRS_STACK_SIZE
	.align		4
.L_3197:
        /*00e0*/ 	.byte	0x04, 0x1e
        /*00e2*/ 	.short	(.L_3199 - .L_3198)
.L_3198:
        /*00e4*/ 	.word	0x00000000
.L_3199:


//--------------------- .nv.info._ZN2at6native27unrolled_elementwise_kernelINS0_13AUnaryFunctorIdddZZZNS0_16fmin_kernel_cudaERNS_18TensorIteratorBaseEENKUlvE_clEvENKUlvE_clEvEUlddE_EESt5arrayIPcLm2EELi4E23TrivialOffsetCalculatorILi1EjESD_NS0_6memory12LoadWithCastILi1EEENSE_13StoreWithCastILi1EEEEEviT_T0_T2_T3_T4_T5_ --------------------------
	.section	.nv.info._ZN2at6native27unrolled_elementwise_kernelINS0_13AUnaryFunctorIdddZZZNS0_16fmin_kernel_cudaERNS_18TensorIteratorBaseEENKUlvE_clEvENKUlvE_clEvEUlddE_EESt5arrayIPcLm2EELi4E23TrivialOffsetCalculatorILi1EjESD_NS0_6memory12LoadWithCastILi1EEENSE_13StoreWithCastILi1EEEEEviT_T0_T2_T3_T4_T5_,"",@"SHT_CUDA_INFO"
	.sectionflags	@""
	.align	4


	//----- nvinfo : EIATTR_CUDA_API_VERSION
	.align		4
        /*0000*/ 	.byte	0x04, 0x37
        /*0002*/ 	.short	(.L_3201 - .L_3200)
.L_3200:
        /*0004*/ 	.word	0x00000082


	//----- nvinfo : EIATTR_SW2861232_WAR
	.align		4
.L_3201:
        /*0008*/ 	.byte	0x01, 0x35
	.zero		2


	//----- nvinfo : EIATTR_PARAM_CBANK
	.align		4
        /*000c*/ 	.byte	0x04, 0x0a
        /*000e*/ 	.short	(.L_3203 - .L_3202)
	.align		4
.L_3202:
        /*0010*/ 	.word	index@(.nv.constant0._ZN2at6native27unrolled_elementwise_kernelINS0_13AUnaryFunctorIdddZZZNS0_16fmin_kernel_cudaERNS_18TensorIteratorBaseEENKUlvE_clEvENKUlvE_clEvEUlddE_EESt5arrayIPcLm2EELi4E23TrivialOffsetCalculatorILi1EjESD_NS0_6memory12LoadWithCastILi1EEENSE_13StoreWithCastILi1EEEEEviT_T0_T2_T3_T4_T5_)
        /*0014*/ 	.short	0x0160
        /*0016*/ 	.short	0x003c


	//----- nvinfo : EIATTR_CBANK_PARAM_SIZE
	.align		4
.L_3203:
        /*0018*/ 	.byte	0x03, 0x19
        /*001a*/ 	.short	0x003c


	//----- nvinfo : EIATTR_KPARAM_INFO
	.align		4
        /*001c*/ 	.byte	0x04, 0x17
        /*001e*/ 	.short	(.L_3205 - .L_3204)
.L_3204:
        /*0020*/ 	.word	0x00000000
        /*0024*/ 	.short	0x0006
        /*0026*/ 	.short	0x0034
        /*0028*/ 	.byte	0x00, 0xf0, 0x21, 0x00


	//----- nvinfo : EIATTR_KPARAM_INFO
	.align		4
.L_3205:
        /*002c*/ 	.byte	0x04, 0x17
        /*002e*/ 	.short	(.L_3207 - .L_3206)
.L_3206:
        /*0030*/ 	.word	0x00000000
        /*0034*/ 	.short	0x0005
        /*0036*/ 	.short	0x002c
        /*0038*/ 	.byte	0x00, 0xf0, 0x21, 0x00


	//----- nvinfo : EIATTR_KPARAM_INFO
	.align		4
.L_3207:
        /*003c*/ 	.byte	0x04, 0x17
        /*003e*/ 	.short	(.L_3209 - .L_3208)
.L_3208:
        /*0040*/ 	.word	0x00000000
        /*0044*/ 	.short	0x0004
        /*0046*/ 	.short	0x0029
        /*0048*/ 	.byte	0x00, 0xf0, 0x05, 0x00


	//----- nvinfo : EIATTR_KPARAM_INFO
	.align		4
.L_3209:
        /*004c*/ 	.byte	0x04, 0x17
        /*004e*/ 	.short	(.L_3211 - .L_3210)
.L_3210:
        /*0050*/ 	.word	0x00000000
        /*0054*/ 	.short	0x0003
        /*0056*/ 	.short	0x0028
        /*0058*/ 	.byte	0x00, 0xf0, 0x05, 0x00


	//----- nvinfo : EIATTR_KPARAM_INFO
	.align		4
.L_3211:
        /*005c*/ 	.byte	0x04, 0x17
        /*005e*/ 	.short	(.L_3213 - .L_3212)
.L_3212:
        /*0060*/ 	.word	0x00000000
        /*0064*/ 	.short	0x0002
        /*0066*/ 	.short	0x0018
        /*0068*/ 	.byte	0x00, 0xf0, 0x41, 0x00


	//----- nvinfo : EIATTR_KPARAM_INFO
	.align		4
.L_3213:
        /*006c*/ 	.byte	0x04, 0x17
        /*006e*/ 	.short	(.L_3215 - .L_3214)
.L_3214:
        /*0070*/ 	.word	0x00000000
        /*0074*/ 	.short	0x0001
        /*0076*/ 	.short	0x0008
        /*0078*/ 	.byte	0x00, 0xf0, 0x41, 0x00


	//----- nvinfo : EIATTR_KPARAM_INFO
	.align		4
.L_3215:
        /*007c*/ 	.byte	0x04, 0x17
        /*007e*/ 	.short	(.L_3217 - .L_3216)
.L_3216:
        /*0080*/ 	.word	0x00000000
        /*0084*/ 	.short	0x0000
        /*0086*/ 	.short	0x0000
        /*0088*/ 	.byte	0x00, 0xf0, 0x11, 0x00


	//----- nvinfo : EIATTR_MAXREG_COUNT
	.align		4
.L_3217:
        /*008c*/ 	.byte	0x03, 0x1b
        /*008e*/ 	.short	0x00ff


	//----- nvinfo : EIATTR_EXTERNS
	.align		4
        /*0090*/ 	.byte	0x04, 0x0f
        /*0092*/ 	.short	(.L_3219 - .L_3218)


	//   ....[0]....
	.align		4
.L_3218:
        /*0094*/ 	.word	index@(__assertfail)


	//----- nvinfo : EIATTR_MERCURY_ISA_VERSION
	.align		4
.L_3219:
        /*0098*/ 	.byte	0x03, 0x5f
        /*009a*/ 	.short	0x0000


	//----- nvinfo : EIATTR_SYSCALL_OFFSETS
	.align		4
        /*009c*/ 	.byte	0x04, 0x46
        /*009e*/ 	.short	(.L_3221 - .L_3220)


	//   ....[0]....
.L_3220:
        /*00a0*/ 	.word	0x00000f90


	//   ....[1]....
        /*00a4*/ 	.word	0x00001f40


	//   ....[2]....
        /*00a8*/ 	.word	0x00002f00


	//   ....[3]....
        /*00ac*/ 	.word	0x00003e90


	//   ....[4]....
        /*00b0*/ 	.word	0x00005300


	//   ....[5]....
        /*00b4*/ 	.word	0x00006390


	//   ....[6]....
        /*00b8*/ 	.word	0x000073e0


	//   ....[7]....
        /*00bc*/ 	.word	0x00008450


	//----- nvinfo : EIATTR_EXIT_INSTR_OFFSETS
	.align		4
.L_3221:
        /*00c0*/ 	.byte	0x04, 0x1c
        /*00c2*/ 	.short	(.L_3223 - .L_3222)


	//   ....[0]....
.L_3222:
        /*00c4*/ 	.word	0x00007480


	//   ....[1]....
        /*00c8*/ 	.word	0x000075a0


	//   ....[2]....
        /*00cc*/ 	.word	0x000075e0


	//   ....[3]....
        /*00d0*/ 	.word	0x00007670


	//   ....[4]....
        /*00d4*/ 	.word	0x000076a0


	//   ....[5]....
        /*00d8*/ 	.word	0x000076d0


	//   ....[6]....
        /*00dc*/ 	.word	0x00007780


	//   ....[7]....
        /*00e0*/ 	.word	0x000077e0


	//   ....[8]....
        /*00e4*/ 	.word	0x000078a0


	//   ....[9]....
        /*00e8*/ 	.word	0x00007910


	//   ....[10]....
        /*00ec*/ 	.word	0x00007930


	//   ....[11]....
        /*00f0*/ 	.word	0x000079f0


	//   ....[12]....
        /*00f4*/ 	.word	0x00007a20


	//   ....[13]....
        /*00f8*/ 	.word	0x00007bd0


	//   ....[14]....
        /*00fc*/ 	.word	0x00007d50


	//   ....[15]....
        /*0100*/ 	.word	0x00007db0


	//   ....[16]....
        /*0104*/ 	.word	0x00007e60


	//   ....[17]....
        /*0108*/ 	.word	0x00008000


	//   ....[18]....
        /*010c*/ 	.word	0x000081a0


	//   ....[19]....
        /*0110*/ 	.word	0x00008320


	//   ....[20]....
        /*0114*/ 	.word	0x00008460


	//   ....[21]....
        /*0118*/ 	.word	0x00008490


	//   ....[22]....
        /*011c*/ 	.word	0x000084c0


	//----- nvinfo : EIATTR_MAX_THREADS
	.align		4
.L_3223:
        /*0120*/ 	.byte	0x04, 0x05
        /*0122*/ 	.short	(.L_3225 - .L_3224)
.L_3224:
        /*0124*/ 	.word	0x00000080
        /*0128*/ 	.word	0x00000001
        /*012c*/ 	.word	0x00000001


	//----- nvinfo : EIATTR_CRS_STACK_SIZE
	.align		4
.L_3225:
        /*0130*/ 	.byte	0x04, 0x1e
        /*0132*/ 	.short	(.L_3227 - .L_3226)
.L_3226:
        /*0134*/ 	.word	0x00000000
.L_3227:


//--------------------- .nv.info._ZN2at6native18elementwise_kernelILi128ELi2EZNS0_22gpu_kernel_impl_nocastINS0_13AUnaryFunctorIdddZZZNS0_16fmin_kernel_cudaERNS_18TensorIteratorBaseEENKUlvE_clEvENKUlvE_clEvEUlddE_EEEEvS5_RKT_EUliE_EEviT1_ --------------------------
	.section	.nv.info._ZN2at6native18elementwise_kernelILi128ELi2EZNS0_22gpu_kernel_impl_nocastINS0_13AUnaryFunctorIdddZZZNS0_16fmin_kernel_cudaERNS_18TensorIteratorBaseEENKUlvE_clEvENKUlvE_clEvEUlddE_EEEEvS5_RKT_EUliE_EEviT1_,"",@"SHT_CUDA_INFO"
	.sectionflags	@""
	.align	4


	//----- nvinfo : EIATTR_CUDA_API_VERSION
	.align		4
        /*0000*/ 	.byte	0x04, 0x37
        /*0002*/ 	.short	(.L_3229 - .L_3228)
.L_3228:
        /*0004*/ 	.word	0x00000082


	//----- nvinfo : EIATTR_SW2861232_WAR
	.align		4
.L_3229:
        /*0008*/ 	.byte	0x01, 0x35
	.zero		2


	//----- nvinfo : EIATTR_PARAM_CBANK
	.align		4
        /*000c*/ 	.byte	0x04, 0x0a
        /*000e*/ 	.short	(.L_3231 - .L_3230)
	.align		4
.L_3230:
        /*0010*/ 	.word	index@(.nv.constant0._ZN2at6native18elementwise_kernelILi128ELi2EZNS0_22gpu_kernel_impl_nocastINS0_13AUnaryFunctorIdddZZZNS0_16fmin_kernel_cudaERNS_18TensorIteratorBaseEENKUlvE_clEvENKUlvE_clEvEUlddE_EEEEvS5_RKT_EUliE_EEviT1_)
        /*0014*/ 	.short	0x0160
        /*0016*/ 	.short	0x0228


	//----- nvinfo : EIATTR_CBANK_PARAM_SIZE
	.align		4
.L_3231:
        /*0018*/ 	.byte	0x03, 0x19
        /*001a*/ 	.short	0x0228


	//----- nvinfo : EIATTR_KPARAM_INFO
	.align		4
        /*001c*/ 	.byte	0x04, 0x17
        /*001e*/ 	.short	(.L_3233 - .L_3232)
.L_3232:
        /*0020*/ 	.word	0x00000000
        /*0024*/ 	.short	0x0001
        /*0026*/ 	.short	0x0008
        /*0028*/ 	.byte	0x00, 0xf0, 0x81, 0x08


	//----- nvinfo : EIATTR_KPARAM_INFO
	.align		4
.L_3233:
        /*002c*/ 	.byte	0x04, 0x17
        /*002e*/ 	.short	(.L_3235 - .L_3234)
.L_3234:
        /*0030*/ 	.word	0x00000000
        /*0034*/ 	.short	0x0000
        /*0036*/ 	.short	0x0000
        /*0038*/ 	.byte	0x00, 0xf0, 0x11, 0x00


	//----- nvinfo : EIATTR_MAXREG_COUNT
	.align		4
.L_3235:
        /*003c*/ 	.byte	0x03, 0x1b
        /*003e*/ 	.short	0x0080


	//----- nvinfo : EIATTR_MERCURY_ISA_VERSION
	.align		4
        /*0040*/ 	.byte	0x03, 0x5f
        /*0042*/ 	.short	0x0000


	//----- nvinfo : EIATTR_EXIT_INSTR_OFFSETS
	.align		4
        /*0044*/ 	.byte	0x04, 0x1c
        /*0046*/ 	.short	(.L_3237 - .L_3236)


	//   ....[0]....
.L_3236:
        /*0048*/ 	.word	0x00000fc0


	//   ....[1]....
        /*004c*/ 	.word	0x00001ee0


	//----- nvinfo : EIATTR_MAX_THREADS
	.align		4
.L_3237:
        /*0050*/ 	.byte	0x04, 0x05
        /*0052*/ 	.short	(.L_3239 - .L_3238)
.L_3238:
        /*0054*/ 	.word	0x00000080
        /*0058*/ 	.word	0x00000001
        /*005c*/ 	.word	0x00000001


	//----- nvinfo : EIATTR_CRS_STACK_SIZE
	.align		4
.L_3239:
        /*0060*/ 	.byte	0x04, 0x1e
        /*0062*/ 	.short	(.L_3241 - .L_3240)
.L_3240:
        /*0064*/ 	.word	0x00000000
.L_3241:


//--------------------- .nv.info._ZN2at6native27unrolled_elementwise_kernelINS0_13AUnaryFunctorIdddZZZNS0_16fmin_kernel_cudaERNS_18TensorIteratorBaseEENKUlvE_clEvENKUlvE_clEvEUlddE_EESt5arrayIPcLm2EELi4E23TrivialOffsetCalculatorILi1EjESD_NS0_6memory15LoadWithoutCastENSE_16StoreWithoutCastEEEviT_T0_T2_T3_T4_T5_ --------------------------
	.section	.nv.info._ZN2at6native27unrolled_elementwise_kernelINS0_13AUnaryFunctorIdddZZZNS0_16fmin_kernel_cudaERNS_18TensorIteratorBaseEENKUlvE_clEvENKUlvE_clEvEUlddE_EESt5arrayIPcLm2EELi4E23TrivialOffsetCalculatorILi1EjESD_NS0_6memory15LoadWithoutCastENSE_16StoreWithoutCastEEEviT_T0_T2_T3_T4_T5_,"",@"SHT_CUDA_INFO"
	.sectionflags	@""
	.align	4


	//----- nvinfo : EIATTR_CUDA_API_VERSION
	.align		4
        /*0000*/ 	.byte	0x04, 0x37
        /*0002*/ 	.short	(.L_3243 - .L_3242)
.L_3242:
        /*0004*/ 	.word	0x00000082


	//----- nvinfo : EIATTR_SW2861232_WAR
	.align		4
.L_3243:
        /*0008*/ 	.byte	0x01, 0x35
	.zero		2


	//----- nvinfo : EIATTR_PARAM_CBANK
	.align		4
        /*000c*/ 	.byte	0x04, 0x0a
        /*000e*/ 	.short	(.L_3245 - .L_3244)
	.align		4
.L_3244:
        /*0010*/ 	.word	index@(.nv.constant0._ZN2at6native27unrolled_elementwise_kernelINS0_13AUnaryFunctorIdddZZZNS0_16fmin_kernel_cudaERNS_18TensorIteratorBaseEENKUlvE_clEvENKUlvE_clEvEUlddE_EESt5arrayIPcLm2EELi4E23TrivialOffsetCalculatorILi1EjESD_NS0_6memory15LoadWithoutCastENSE_16StoreWithoutCastEEEviT_T0_T2_T3_T4_T5_)
        /*0014*/ 	.short	0x0160
        /*0016*/ 	.short	0x002c


	//----- nvinfo : EIATTR_CBANK_PARAM_SIZE
	.align		4
.L_3245:
        /*0018*/ 	.byte	0x03, 0x19
        /*001a*/ 	.short	0x002c


	//----- nvinfo : EIATTR_KPARAM_INFO
	.align		4
        /*001c*/ 	.byte	0x04, 0x17
        /*001e*/ 	.short	(.L_3247 - .L_3246)
.L_3246:
        /*0020*/ 	.word	0x00000000
        /*0024*/ 	.short	0x0006
        /*0026*/ 	.short	0x002b
        /*0028*/ 	.byte	0x00, 0xf0, 0x05, 0x00


	//----- nvinfo : EIATTR_KPARAM_INFO
	.align		4
.L_3247:
        /*002c*/ 	.byte	0x04, 0x17
        /*002e*/ 	.short	(.L_3249 - .L_3248)
.L_3248:
        /*0030*/ 	.word	0x00000000
        /*0034*/ 	.short	0x0005
        /*0036*/ 	.short	0x002a
        /*0038*/ 	.byte	0x00, 0xf0, 0x05, 0x00


	//----- nvinfo : EIATTR_KPARAM_INFO
	.align		4
.L_3249:
        /*003c*/ 	.byte	0x04, 0x17
        /*003e*/ 	.short	(.L_3251 - .L_3250)
.L_3250:
        /*0040*/ 	.word	0x00000000
        /*0044*/ 	.short	0x0004
        /*0046*/ 	.short	0x0029
        /*0048*/ 	.byte	0x00, 0xf0, 0x05, 0x00


	//----- nvinfo : EIATTR_KPARAM_INFO
	.align		4
.L_3251:
        /*004c*/ 	.byte	0x04, 0x17
        /*004e*/ 	.short	(.L_3253 - .L_3252)
.L_3252:
        /*0050*/ 	.word	0x00000000
        /*0054*/ 	.short	0x0003
        /*0056*/ 	.short	0x0028
        /*0058*/ 	.byte	0x00, 0xf0, 0x05, 0x00


	//----- nvinfo : EIATTR_KPARAM_INFO
	.align		4
.L_3253:
        /*005c*/ 	.byte	0x04, 0x17
        /*005e*/ 	.short	(.L_3255 - .L_3254)
.L_3254:
        /*0060*/ 	.word	0x00000000
        /*0064*/ 	.short	0x0002
        /*0066*/ 	.short	0x0018
        /*0068*/ 	.byte	0x00, 0xf0, 0x41, 0x00


	//----- nvinfo : EIATTR_KPARAM_INFO
	.align		4
.L_3255:
        /*006c*/ 	.byte	0x04, 0x17
        /*006e*/ 	.short	(.L_3257 - .L_3256)
.L_3256:
        /*0070*/ 	.word	0x00000000
        /*0074*/ 	.short	0x0001
        /*0076*/ 	.short	0x0008
        /*0078*/ 	.byte	0x00, 0xf0, 0x41, 0x00


	//----- nvinfo : EIATTR_KPARAM_INFO
	.align		4
.L_3257:
        /*007c*/ 	.byte	0x04, 0x17
        /*007e*/ 	.short	(.L_3259 - .L_3258)
.L_3258:
        /*0080*/ 	.word	0x00000000
        /*0084*/ 	.short	0x0000
        /*0086*/ 	.short	0x0000
        /*0088*/ 	.byte	0x00, 0xf0, 0x11, 0x00


	//----- nvinfo : EIATTR_MAXREG_COUNT
	.align		4
.L_3259:
        /*008c*/ 	.byte	0x03, 0x1b
        /*008e*/ 	.short	0x00ff


	//----- nvinfo : EIATTR_MERCURY_ISA_VERSION
	.align		4
        /*0090*/ 	.byte	0x03, 0x5f
        /*0092*/ 	.short	0x0000


	//----- nvinfo : EIATTR_EXIT_INSTR_OFFSETS
	.align		4
        /*0094*/ 	.byte	0x04, 0x1c
        /*0096*/ 	.short	(.L_3261 - .L_3260)


	//   ....[0]....
.L_3260:
        /*0098*/ 	.word	0x00000570


	//   ....[1]....
        /*009c*/ 	.word	0x000005e0


	//----- nvinfo : EIATTR_MAX_THREADS
	.align		4
.L_3261:
        /*00a0*/ 	.byte	0x04, 0x05
        /*00a2*/ 	.short	(.L_3263 - .L_3262)
.L_3262:
        /*00a4*/ 	.word	0x00000080
        /*00a8*/ 	.word	0x00000001
        /*00ac*/ 	.word	0x00000001


	//----- nvinfo : EIATTR_CRS_STACK_SIZE
	.align		4
.L_3263:
        /*00b0*/ 	.byte	0x04, 0x1e
        /*00b2*/ 	.short	(.L_3265 - .L_3264)
.L_3264:
        /*00b4*/ 	.word	0x00000000
.L_3265:


//--------------------- .nv.info._ZN2at6native29vectorized_elementwise_kernelILi2ENS0_13AUnaryFunctorIdddZZZNS0_16fmin_kernel_cudaERNS_18TensorIteratorBaseEENKUlvE_clEvENKUlvE_clEvEUlddE_EESt5arrayIPcLm2EEEEviT0_T1_ --------------------------
	.section	.nv.info._ZN2at6native29vectorized_elementwise_kernelILi2ENS0_13AUnaryFunctorIdddZZZNS0_16fmin_kernel_cudaERNS_18TensorIteratorBaseEENKUlvE_clEvENKUlvE_clEvEUlddE_EESt5arrayIPcLm2EEEEviT0_T1_,"",@"SHT_CUDA_INFO"
	.sectionflags	@""
	.align	4


	//----- nvinfo : EIATTR_CUDA_API_VERSION
	.align		4
        /*0000*/ 	.byte	0x04, 0x37
        /*0002*/ 	.short	(.L_3267 - .L_3266)
.L_3266:
        /*0004*/ 	.word	0x00000082


	//----- nvinfo : EIATTR_SW2861232_WAR
	.align		4
.L_3267:
        /*0008*/ 	.byte	0x01, 0x35
	.zero		2


	//----- nvinfo : EIATTR_PARAM_CBANK
	.align		4
        /*000c*/ 	.byte	0x04, 0x0a
        /*000e*/ 	.short	(.L_3269 - .L_3268)
	.align		4
.L_3268:
        /*0010*/ 	.word	index@(.nv.constant0._ZN2at6native29vectorized_elementwise_kernelILi2ENS0_13AUnaryFunctorIdddZZZNS0_16fmin_kernel_cudaERNS_18TensorIteratorBaseEENKUlvE_clEvENKUlvE_clEvEUlddE_EESt5arrayIPcLm2EEEEviT0_T1_)
        /*0014*/ 	.short	0x0160
        /*0016*/ 	.short	0x0028


	//----- nvinfo : EIATTR_CBANK_PARAM_SIZE
	.align		4
.L_3269:
        /*0018*/ 	.byte	0x03, 0x19
        /*001a*/ 	.short	0x0028


	//----- nvinfo : EIATTR_KPARAM_INFO
	.align		4
        /*001c*/ 	.byte	0x04, 0x17
        /*001e*/ 	.short	(.L_3271 - .L_3270)
.L_3270:
        /*0020*/ 	.word	0x00000000
        /*0024*/ 	.short	0x0002
        /*0026*/ 	.short	0x0018
        /*0028*/ 	.byte	0x00, 0xf0, 0x41, 0x00


	//----- nvinfo : EIATTR_KPARAM_INFO
	.align		4
.L_3271:
        /*002c*/ 	.byte	0x04, 0x17
        /*002e*/ 	.short	(.L_3273 - .L_3272)
.L_3272:
        /*0030*/ 	.word	0x00000000
        /*0034*/ 	.short	0x0001
        /*0036*/ 	.short	0x0008
        /*0038*/ 	.byte	0x00, 0xf0, 0x41, 0x00


	//----- nvinfo : EIATTR_KPARAM_INFO
	.align		4
.L_3273:
        /*003c*/ 	.byte	0x04, 0x17
        /*003e*/ 	.short	(.L_3275 - .L_3274)
.L_3274:
        /*0040*/ 	.word	0x00000000
        /*0044*/ 	.short	0x0000
        /*0046*/ 	.short	0x0000
        /*0048*/ 	.byte	0x00, 0xf0, 0x11, 0x00


	//----- nvinfo : EIATTR_MAXREG_COUNT
	.align		4
.L_3275:
        /*004c*/ 	.byte	0x03, 0x1b
        /*004e*/ 	.short	0x00ff


	//----- nvinfo : EIATTR_MERCURY_ISA_VERSION
	.align		4
        /*0050*/ 	.byte	0x03, 0x5f
        /*0052*/ 	.short	0x0000


	//----- nvinfo : EIATTR_EXIT_INSTR_OFFSETS
	.align		4
        /*0054*/ 	.byte	0x04, 0x1c
        /*0056*/ 	.short	(.L_3277 - .L_3276)


	//   ....[0]....
.L_3276:
        /*0058*/ 	.word	0x00000550


	//   ....[1]....
        /*005c*/ 	.word	0x000012a0


	//   ....[2]....
        /*0060*/ 	.word	0x000012f0


	//----- nvinfo : EIATTR_MAX_THREADS
	.align		4
.L_3277:
        /*0064*/ 	.byte	0x04, 0x05
        /*0066*/ 	.short	(.L_3279 - .L_3278)
.L_3278:
        /*0068*/ 	.word	0x00000080
        /*006c*/ 	.word	0x00000001
        /*0070*/ 	.word	0x00000001


	//----- nvinfo : EIATTR_CRS_STACK_SIZE
	.align		4
.L_3279:
        /*0074*/ 	.byte	0x04, 0x1e
        /*0076*/ 	.short	(.L_3281 - .L_3280)
.L_3280:
        /*0078*/ 	.word	0x00000000
.L_3281:


//--------------------- .nv.info._ZN2at6native29vectorized_elementwise_kernelILi4ENS0_13AUnaryFunctorIdddZZZNS0_16fmin_kernel_cudaERNS_18TensorIteratorBaseEENKUlvE_clEvENKUlvE_clEvEUlddE_EESt5arrayIPcLm2EEEEviT0_T1_ --------------------------
	.section	.nv.info._ZN2at6native29vectorized_elementwise_kernelILi4ENS0_13AUnaryFunctorIdddZZZNS0_16fmin_kernel_cudaERNS_18TensorIteratorBaseEENKUlvE_clEvENKUlvE_clEvEUlddE_EESt5arrayIPcLm2EEEEviT0_T1_,"",@"SHT_CUDA_INFO"
	.sectionflags	@""
	.align	4


	//----- nvinfo : EIATTR_CUDA_API_VERSION
	.align		4
        /*0000*/ 	.byte	0x04, 0x37
        /*0002*/ 	.short	(.L_3283 - .L_3282)
.L_3282:
        /*0004*/ 	.word	0x00000082


	//----- nvinfo : EIATTR_SW2861232_WAR
	.align		4
.L_3283:
        /*0008*/ 	.byte	0x01, 0x35
	.zero		2


	//----- nvinfo : EIATTR_PARAM_CBANK
	.align		4
        /*000c*/ 	.byte	0x04, 0x0a
        /*000e*/ 	.short	(.L_3285 - .L_3284)
	.align		4
.L_3284:
        /*0010*/ 	.word	index@(.nv.constant0._ZN2at6native29vectorized_elementwise_kernelILi4ENS0_13AUnaryFunctorIdddZZZNS0_16fmin_kernel_cudaERNS_18TensorIteratorBaseEENKUlvE_clEvENKUlvE_clEvEUlddE_EESt5arrayIPcLm2EEEEviT0_T1_)
        /*0014*/ 	.short	0x0160
        /*0016*/ 	.short	0x0028


	//----- nvinfo : EIATTR_CBANK_PARAM_SIZE
	.align		4
.L_3285:
        /*0018*/ 	.byte	0x03, 0x19
        /*001a*/ 	.short	0x0028


	//----- nvinfo : EIATTR_KPARAM_INFO
	.align		4
        /*001c*/ 	.byte	0x04, 0x17
        /*001e*/ 	.short	(.L_3287 - .L_3286)
.L_3286:
        /*0020*/ 	.word	0x00000000
        /*0024*/ 	.short	0x0002
        /*0026*/ 	.short	0x0018
        /*0028*/ 	.byte	0x00, 0xf0, 0x41, 0x00


	//----- nvinfo : EIATTR_KPARAM_INFO
	.align		4
.L_3287:
        /*002c*/ 	.byte	0x04, 0x17
        /*002e*/ 	.short	(.L_3289 - .L_3288)
.L_3288:
        /*0030*/ 	.word	0x00000000
        /*0034*/ 	.short	0x0001
        /*0036*/ 	.short	0x0008
        /*0038*/ 	.byte	0x00, 0xf0, 0x41, 0x00


	//----- nvinfo : EIATTR_KPARAM_INFO
	.align		4
.L_3289:
        /*003c*/ 	.byte	0x04, 0x17
        /*003e*/ 	.short	(.L_3291 - .L_3290)
.L_3290:
        /*0040*/ 	.word	0x00000000
        /*0044*/ 	.short	0x0000
        /*0046*/ 	.short	0x0000
        /*0048*/ 	.byte	0x00, 0xf0, 0x11, 0x00


	//----- nvinfo : EIATTR_MAXREG_COUNT
	.align		4
.L_3291:
        /*004c*/ 	.byte	0x03, 0x1b
        /*004e*/ 	.short	0x00ff


	//----- nvinfo : EIATTR_MERCURY_ISA_VERSION
	.align		4
        /*0050*/ 	.byte	0x03, 0x5f
        /*0052*/ 	.short	0x0000


	//----- nvinfo : EIATTR_EXIT_INSTR_OFFSETS
	.align		4
        /*0054*/ 	.byte	0x04, 0x1c
        /*0056*/ 	.short	(.L_3293 - .L_3292)


	//   ....[0]....
.L_3292:
        /*0058*/ 	.word	0x00000550


	//   ....[1]....
        /*005c*/ 	.word	0x000012a0


	//   ....[2]....
        /*0060*/ 	.word	0x000012f0


	//----- nvinfo : EIATTR_MAX_THREADS
	.align		4
.L_3293:
        /*0064*/ 	.byte	0x04, 0x05
        /*0066*/ 	.short	(.L_3295 - .L_3294)
.L_3294:
        /*0068*/ 	.word	0x00000080
        /*006c*/ 	.word	0x00000001
        /*0070*/ 	.word	0x00000001


	//----- nvinfo : EIATTR_CRS_STACK_SIZE
	.align		4
.L_3295:
        /*0074*/ 	.byte	0x04, 0x1e
        /*0076*/ 	.short	(.L_3297 - .L_3296)
.L_3296:
        /*0078*/ 	.word	0x00000000
.L_3297:


//--------------------- .nv.info._ZN2at6native29vectorized_elementwise_kernelILi8ENS0_13AUnaryFunctorIdddZZZNS0_16fmin_kernel_cudaERNS_18TensorIteratorBaseEENKUlvE_clEvENKUlvE_clEvEUlddE_EESt5arrayIPcLm2EEEEviT0_T1_ --------------------------
	.section	.nv.info._ZN2at6native29vectorized_elementwise_kernelILi8ENS0_13AUnaryFunctorIdddZZZNS0_16fmin_kernel_cudaERNS_18TensorIteratorBaseEENKUlvE_clEvENKUlvE_clEvEUlddE_EESt5arrayIPcLm2EEEEviT0_T1_,"",@"SHT_CUDA_INFO"
	.sectionflags	@""
	.align	4


	//----- nvinfo : EIATTR_CUDA_API_VERSION
	.align		4
        /*0000*/ 	.byte	0x04, 0x37
        /*0002*/ 	.short	(.L_3299 - .L_3298)
.L_3298:
        /*0004*/ 	.word	0x00000082


	//----- nvinfo : EIATTR_SW2861232_WAR
	.align		4
.L_3299:
        /*0008*/ 	.byte	0x01, 0x35
	.zero		2


	//----- nvinfo : EIATTR_PARAM_CBANK
	.align		4
        /*000c*/ 	.byte	0x04, 0x0a
        /*000e*/ 	.short	(.L_3301 - .L_3300)
	.align		4
.L_3300:
        /*0010*/ 	.word	index@(.nv.constant0._ZN2at6native29vectorized_elementwise_kernelILi8ENS0_13AUnaryFunctorIdddZZZNS0_16fmin_kernel_cudaERNS_18TensorIteratorBaseEENKUlvE_clEvENKUlvE_clEvEUlddE_EESt5arrayIPcLm2EEEEviT0_T1_)
        /*0014*/ 	.short	0x0160
        /*0016*/ 	.short	0x0028


	//----- nvinfo : EIATTR_CBANK_PARAM_SIZE
	.align		4
.L_3301:
        /*0018*/ 	.byte	0x03, 0x19
        /*001a*/ 	.short	0x0028


	//----- nvinfo : EIATTR_KPARAM_INFO
	.align		4
        /*001c*/ 	.byte	0x04, 0x17
        /*001e*/ 	.short	(.L_3303 - .L_3302)
.L_3302:
        /*0020*/ 	.word	0x00000000
        /*0024*/ 	.short	0x0002
        /*0026*/ 	.short	0x0018
        /*0028*/ 	.byte	0x00, 0xf0, 0x41, 0x00


	//----- nvinfo : EIATTR_KPARAM_INFO
	.align		4
.L_3303:
        /*002c*/ 	.byte	0x04, 0x17
        /*002e*/ 	.short	(.L_3305 - .L_3304)
.L_3304:
        /*0030*/ 	.word	0x00000000
        /*0034*/ 	.short	0x0001
        /*0036*/ 	.short	0x0008
        /*0038*/ 	.byte	0x00, 0xf0, 0x41, 0x00


	//----- nvinfo : EIATTR_KPARAM_INFO
	.align		4
.L_3305:
        /*003c*/ 	.byte	0x04, 0x17
        /*003e*/ 	.short	(.L_3307 - .L_3306)
.L_3306:
        /*0040*/ 	.word	0x00000000
        /*0044*/ 	.short	0x0000
        /*0046*/ 	.short	0x0000
        /*0048*/ 	.byte	0x00, 0xf0, 0x11, 0x00


	//----- nvinfo : EIATTR_MAXREG_COUNT
	.align		4
.L_3307:
        /*004c*/ 	.byte	0x03, 0x1b
        /*004e*/ 	.short	0x00ff


	//----- nvinfo : EIATTR_MERCURY_ISA_VERSION
	.align		4
        /*0050*/ 	.byte	0x03, 0x5f
        /*0052*/ 	.short	0x0000


	//----- nvinfo : EIATTR_EXIT_INSTR_OFFSETS
	.align		4
        /*0054*/ 	.byte	0x04, 0x1c
        /*0056*/ 	.short	(.L_3309 - .L_3308)


	//   ....[0]....
.L_3308:
        /*0058*/ 	.word	0x00000010


	//----- nvinfo : EIATTR_MAX_THREADS
	.align		4
.L_3309:
        /*005c*/ 	.byte	0x04, 0x05
        /*005e*/ 	.short	(.L_3311 - .L_3310)
.L_3310:
        /*0060*/ 	.word	0x00000080
        /*0064*/ 	.word	0x00000001
        /*0068*/ 	.word	0x00000001
.L_3311:


//--------------------- .nv.info._ZN2at6native18elementwise_kernelILi128ELi4EZNS0_15gpu_kernel_implINS0_13BinaryFunctorIdddZZZNS0_16fmin_kernel_cudaERNS_18TensorIteratorBaseEENKUlvE_clEvENKUlvE_clEvEUlddE_EEEEvS5_RKT_EUliE_EEviT1_ --------------------------
	.section	.nv.info._ZN2at6native18elementwise_kernelILi128ELi4EZNS0_15gpu_kernel_implINS0_13BinaryFunctorIdddZZZNS0_16fmin_kernel_cudaERNS_18TensorIteratorBaseEENKUlvE_clEvENKUlvE_clEvEUlddE_EEEEvS5_RKT_EUliE_EEviT1_,"",@"SHT_CUDA_INFO"
	.sectionflags	@""
	.align	4


	//----- nvinfo : EIATTR_CUDA_API_VERSION
	.align		4
        /*0000*/ 	.byte	0x04, 0x37
        /*0002*/ 	.short	(.L_3313 - .L_3312)
.L_3312:
        /*0004*/ 	.word	0x00000082


	//----- nvinfo : EIATTR_SW2861232_WAR
	.align		4
.L_3313:
        /*0008*/ 	.byte	0x01, 0x35
	.zero		2


	//----- nvinfo : EIATTR_PARAM_CBANK
	.align		4
        /*000c*/ 	.byte	0x04, 0x0a
        /*000e*/ 	.short	(.L_3315 - .L_3314)
	.align		4
.L_3314:
        /*0010*/ 	.word	index@(.nv.constant0._ZN2at6native18elementwise_kernelILi128ELi4EZNS0_15gpu_kernel_implINS0_13BinaryFunctorIdddZZZNS0_16fmin_kernel_cudaERNS_18TensorIteratorBaseEENKUlvE_clEvENKUlvE_clEvEUlddE_EEEEvS5_RKT_EUliE_EEviT1_)
        /*0014*/ 	.short	0x0160
        /*0016*/ 	.short	0x0290


	//----- nvinfo : EIATTR_CBANK_PARAM_SIZE
	.align		4
.L_3315:
        /*0018*/ 	.byte	0x03, 0x19
        /*001a*/ 	.short	0x0290


	//----- nvinfo : EIATTR_KPARAM_INFO
	.align		4
        /*001c*/ 	.byte	0x04, 0x17
        /*001e*/ 	.short	(.L_3317 - .L_3316)
.L_3316:
        /*0020*/ 	.word	0x00000000
        /*0024*/ 	.short	0x0001
        /*0026*/ 	.short	0x0008
        /*0028*/ 	.byte	0x00, 0xf0, 0x21, 0x0a


	//----- nvinfo : EIATTR_KPARAM_INFO
	.align		4
.L_3317:
        /*002c*/ 	.byte	0x04, 0x17
        /*002e*/ 	.short	(.L_3319 - .L_3318)
.L_3318:
        /*0030*/ 	.word	0x00000000
        /*0034*/ 	.short	0x0000
        /*0036*/ 	.short	0x0000
        /*0038*/ 	.byte	0x00, 0xf0, 0x11, 0x00


	//----- nvinfo : EIATTR_MAXREG_COUNT
	.align		4
.L_3319:
        /*003c*/ 	.byte	0x03, 0x1b
        /*003e*/ 	.short	0x0080


	//----- nvinfo : EIATTR_EXTERNS
	.align		4
        /*0040*/ 	.byte	0x04, 0x0f
        /*0042*/ 	.short	(.L_3321 - .L_3320)


	//   ....[0]....
	.align		4
.L_3320:
        /*0044*/ 	.word	index@(__assertfail)


	//----- nvinfo : EIATTR_MERCURY_ISA_VERSION
	.align		4
.L_3321:
        /*0048*/ 	.byte	0x03, 0x5f
        /*004a*/ 	.short	0x0000


	//----- nvinfo : EIATTR_SYSCALL_OFFSETS
	.align		4
        /*004c*/ 	.byte	0x04, 0x46
        /*004e*/ 	.short	(.L_3323 - .L_3322)


	//   ....[0]....
.L_3322:
        /*0050*/ 	.word	0x00001f50


	//   ....[1]....
        /*0054*/ 	.word	0x00002e80


	//   ....[2]....
        /*0058*/ 	.word	0x00003ef0


	//   ....[3]....
        /*005c*/ 	.word	0x00005e80


	//   ....[4]....
        /*0060*/ 	.word	0x00006db0


	//   ....[5]....
        /*0064*/ 	.word	0x00007e20


	//   ....[6]....
        /*0068*/ 	.word	0x00009d80


	//   ....[7]....
        /*006c*/ 	.word	0x0000acb0


	//   ....[8]....
        /*0070*/ 	.word	0x0000bd20


	//   ....[9]....
        /*0074*/ 	.word	0x0000dc90


	//   ....[10]....
        /*0078*/ 	.word	0x0000ebc0


	//   ....[11]....
        /*007c*/ 	.word	0x0000fc30


	//----- nvinfo : EIATTR_EXIT_INSTR_OFFSETS
	.align		4
.L_3323:
        /*0080*/ 	.byte	0x04, 0x1c
        /*0082*/ 	.short	(.L_3325 - .L_3324)


	//   ....[0]....
.L_3324:
        /*0084*/ 	.word	0x0000bdc0


	//   ....[1]....
        /*0088*/ 	.word	0x0000ed80


	//   ....[2]....
        /*008c*/ 	.word	0x0000edc0


	//   ....[3]....
        /*0090*/ 	.word	0x0000ee50


	//   ....[4]....
        /*0094*/ 	.word	0x0000ee80


	//   ....[5]....
        /*0098*/ 	.word	0x0000eeb0


	//   ....[6]....
        /*009c*/ 	.word	0x0000ef60


	//   ....[7]....
        /*00a0*/ 	.word	0x0000efc0


	//   ....[8]....
        /*00a4*/ 	.word	0x0000f080


	//   ....[9]....
        /*00a8*/ 	.word	0x0000f0f0


	//   ....[10]....
        /*00ac*/ 	.word	0x0000f110


	//   ....[11]....
        /*00b0*/ 	.word	0x0000f1d0


	//   ....[12]....
        /*00b4*/ 	.word	0x0000f200


	//   ....[13]....
        /*00b8*/ 	.word	0x0000f3b0


	//   ....[14]....
        /*00bc*/ 	.word	0x0000f530


	//   ....[15]....
        /*00c0*/ 	.word	0x0000f590


	//   ....[16]....
        /*00c4*/ 	.word	0x0000f640


	//   ....[17]....
        /*00c8*/ 	.word	0x0000f7e0


	//   ....[18]....
        /*00cc*/ 	.word	0x0000f980


	//   ....[19]....
        /*00d0*/ 	.word	0x0000fb00


	//   ....[20]....
        /*00d4*/ 	.word	0x0000fc40


	//   ....[21]....
        /*00d8*/ 	.word	0x0000fc70


	//   ....[22]....
        /*00dc*/ 	.word	0x0000fca0


	//----- nvinfo : EIATTR_MAX_THREADS
	.align		4
.L_3325:
        /*00e0*/ 	.byte	0x04, 0x05
        /*00e2*/ 	.short	(.L_3327 - .L_3326)
.L_3326:
        /*00e4*/ 	.word	0x00000080
        /*00e8*/ 	.word	0x00000001
        /*00ec*/ 	.word	0x00000001


	//----- nvinfo : EIATTR_CRS_STACK_SIZE
	.align		4
.L_3327:
        /*00f0*/ 	.byte	0x04, 0x1e
        /*00f2*/ 	.short	(.L_3329 - .L_3328)
.L_3328:
        /*00f4*/ 	.word	0x00000000
.L_3329:


//--------------------- .nv.info._ZN2at6native27unrolled_elementwise_kernelINS0_13BinaryFunctorIdddZZZNS0_16fmin_kernel_cudaERNS_18TensorIteratorBaseEENKUlvE_clEvENKUlvE_clEvEUlddE_EESt5arrayIPcLm3EELi4E23TrivialOffsetCalculatorILi2EjESC_ILi1EjENS0_6memory12LoadWithCastILi2EEENSF_13StoreWithCastILi1EEEEEviT_T0_T2_T3_T4_T5_ --------------------------
	.section	.nv.info._ZN2at6native27unrolled_elementwise_kernelINS0_13BinaryFunctorIdddZZZNS0_16fmin_kernel_cudaERNS_18TensorIteratorBaseEENKUlvE_clEvENKUlvE_clEvEUlddE_EESt5arrayIPcLm3EELi4E23TrivialOffsetCalculatorILi2EjESC_ILi1EjENS0_6memory12LoadWithCastILi2EEENSF_13StoreWithCastILi1EEEEEviT_T0_T2_T3_T4_T5_,"",@"SHT_CUDA_INFO"
	.sectionflags	@""
	.align	4


	//----- nvinfo : EIATTR_CUDA_API_VERSION
	.align		4
        /*0000*/ 	.byte	0x04, 0x37
        /*0002*/ 	.short	(.L_3331 - .L_3330)
.L_3330:
        /*0004*/ 	.word	0x00000082


	//----- nvinfo : EIATTR_SW2861232_WAR
	.align		4
.L_3331:
        /*0008*/ 	.byte	0x01, 0x35
	.zero		2


	//----- nvinfo : EIATTR_PARAM_CBANK
	.align		4
        /*000c*/ 	.byte	0x04, 0x0a
        /*000e*/ 	.short	(.L_3333 - .L_3332)
	.align		4
.L_3332:
        /*0010*/ 	.word	index@(.nv.constant0._ZN2at6native27unrolled_elementwise_kernelINS0_13BinaryFunctorIdddZZZNS0_16fmin_kernel_cudaERNS_18TensorIteratorBaseEENKUlvE_clEvENKUlvE_clEvEUlddE_EESt5arrayIPcLm3EELi4E23TrivialOffsetCalculatorILi2EjESC_ILi1EjENS0_6memory12LoadWithCastILi2EEENSF_13StoreWithCastILi1EEEEEviT_T0_T2_T3_T4_T5_)
        /*0014*/ 	.short	0x0160
        /*0016*/ 	.short	0x0038


	//----- nvinfo : EIATTR_CBANK_PARAM_SIZE
	.align		4
.L_3333:
        /*0018*/ 	.byte	0x03, 0x19
        /*001a*/ 	.short	0x0038


	//----- nvinfo : EIATTR_KPARAM_INFO
	.align		4
        /*001c*/ 	.byte	0x04, 0x17
        /*001e*/ 	.short	(.L_3335 - .L_3334)
.L_3334:
        /*0020*/ 	.word	0x00000000
        /*0024*/ 	.short	0x0006
        /*0026*/ 	.short	0x0030
        /*0028*/ 	.byte	0x00, 0xf0, 0x21, 0x00


	//----- nvinfo : EIATTR_KPARAM_INFO
	.align		4
.L_3335:
        /*002c*/ 	.byte	0x04, 0x17
        /*002e*/ 	.short	(.L_3337 - .L_3336)
.L_3336:
        /*0030*/ 	.word	0x00000000
        /*0034*/ 	.short	0x0005
        /*0036*/ 	.short	0x0024
        /*0038*/ 	.byte	0x00, 0xf0, 0x31, 0x00


	//----- nvinfo : EIATTR_KPARAM_INFO
	.align		4
.L_3337:
        /*003c*/ 	.byte	0x04, 0x17
        /*003e*/ 	.short	(.L_3339 - .L_3338)
.L_3338:
        /*0040*/ 	.word	0x00000000
        /*0044*/ 	.short	0x0004
        /*0046*/ 	.short	0x0021
        /*0048*/ 	.byte	0x00, 0xf0, 0x05, 0x00


	//----- nvinfo : EIATTR_KPARAM_INFO
	.align		4
.L_3339:
        /*004c*/ 	.byte	0x04, 0x17
        /*004e*/ 	.short	(.L_3341 - .L_3340)
.L_3340:
        /*0050*/ 	.word	0x00000000
        /*0054*/ 	.short	0x0003
        /*0056*/ 	.short	0x0020
        /*0058*/ 	.byte	0x00, 0xf0, 0x05, 0x00


	//----- nvinfo : EIATTR_KPARAM_INFO
	.align		4
.L_3341:
        /*005c*/ 	.byte	0x04, 0x17
        /*005e*/ 	.short	(.L_3343 - .L_3342)
.L_3342:
        /*0060*/ 	.word	0x00000000
        /*0064*/ 	.short	0x0002
        /*0066*/ 	.short	0x0008
        /*0068*/ 	.byte	0x00, 0xf0, 0x61, 0x00


	//----- nvinfo : EIATTR_KPARAM_INFO
	.align		4
.L_3343:
        /*006c*/ 	.byte	0x04, 0x17
        /*006e*/ 	.short	(.L_3345 - .L_3344)
.L_3344:
        /*0070*/ 	.word	0x00000000
        /*0074*/ 	.short	0x0001
        /*0076*/ 	.short	0x0004
        /*0078*/ 	.byte	0x00, 0xf0, 0x05, 0x00


	//----- nvinfo : EIATTR_KPARAM_INFO
	.align		4
.L_3345:
        /*007c*/ 	.byte	0x04, 0x17
        /*007e*/ 	.short	(.L_3347 - .L_3346)
.L_3346:
        /*0080*/ 	.word	0x00000000
        /*0084*/ 	.short	0x0000
        /*0086*/ 	.short	0x0000
        /*0088*/ 	.byte	0x00, 0xf0, 0x11, 0x00


	//----- nvinfo : EIATTR_MAXREG_COUNT
	.align		4
.L_3347:
        /*008c*/ 	.byte	0x03, 0x1b
        /*008e*/ 	.short	0x00ff


	//----- nvinfo : EIATTR_EXTERNS
	.align		4
        /*0090*/ 	.byte	0x04, 0x0f
        /*0092*/ 	.short	(.L_3349 - .L_3348)


	//   ....[0]....
	.align		4
.L_3348:
        /*0094*/ 	.word	index@(__assertfail)


	//----- nvinfo : EIATTR_MERCURY_ISA_VERSION
	.align		4
.L_3349:
        /*0098*/ 	.byte	0x03, 0x5f
        /*009a*/ 	.short	0x0000


	//----- nvinfo : EIATTR_SYSCALL_OFFSETS
	.align		4
        /*009c*/ 	.byte	0x04, 0x46
        /*009e*/ 	.short	(.L_3351 - .L_3350)


	//   ....[0]....
.L_3350:
        /*00a0*/ 	.word	0x00000fb0


	//   ....[1]....
        /*00a4*/ 	.word	0x00001ee0


	//   ....[2]....
        /*00a8*/ 	.word	0x00002e90


	//   ....[3]....
        /*00ac*/ 	.word	0x00003dc0


	//   ....[4]....
        /*00b0*/ 	.word	0x00004d80


	//   ....[5]....
        /*00b4*/ 	.word	0x00005cb0


	//   ....[6]....
        /*00b8*/ 	.word	0x00006c50


	//   ....[7]....
        /*00bc*/ 	.word	0x00007b80


	//   ....[8]....
        /*00c0*/ 	.word	0x00008f40


	//   ....[9]....
        /*00c4*/ 	.word	0x00009fd0


	//   ....[10]....
        /*00c8*/ 	.word	0x0000b020


	//   ....[11]....
        /*00cc*/ 	.word	0x0000c090


	//----- nvinfo : EIATTR_EXIT_INSTR_OFFSETS
	.align		4
.L_3351:
        /*00d0*/ 	.byte	0x04, 0x1c
        /*00d2*/ 	.short	(.L_3353 - .L_3352)


	//   ....[0]....
.L_3352:
        /*00d4*/ 	.word	0x0000b0c0


	//   ....[1]....
        /*00d8*/ 	.word	0x0000b1e0


	//   ....[2]....
        /*00dc*/ 	.word	0x0000b220


	//   ....[3]....
        /*00e0*/ 	.word	0x0000b2b0


	//   ....[4]....
        /*00e4*/ 	.word	0x0000b2e0


	//   ....[5]....
        /*00e8*/ 	.word	0x0000b310


	//   ....[6]....
        /*00ec*/ 	.word	0x0000b3c0


	//   ....[7]....
        /*00f0*/ 	.word	0x0000b420


	//   ....[8]....
        /*00f4*/ 	.word	0x0000b4e0


	//   ....[9]....
        /*00f8*/ 	.word	0x0000b550


	//   ....[10]....
        /*00fc*/ 	.word	0x0000b570


	//   ....[11]....
        /*0100*/ 	.word	0x0000b630


	//   ....[12]....
        /*0104*/ 	.word	0x0000b660


	//   ....[13]....
        /*0108*/ 	.word	0x0000b810


	//   ....[14]....
        /*010c*/ 	.word	0x0000b990


	//   ....[15]....
        /*0110*/ 	.word	0x0000b9f0


	//   ....[16]....
        /*0114*/ 	.word	0x0000baa0


	//   ....[17]....
        /*0118*/ 	.word	0x0000bc40


	//   ....[18]....
        /*011c*/ 	.word	0x0000bde0


	//   ....[19]....
        /*0120*/ 	.word	0x0000bf60


	//   ....[20]....
        /*0124*/ 	.word	0x0000c0a0


	//   ....[21]....
        /*0128*/ 	.word	0x0000c0d0


	//   ....[22]....
        /*012c*/ 	.word	0x0000c100


	//----- nvinfo : EIATTR_MAX_THREADS
	.align		4
.L_3353:
        /*0130*/ 	.byte	0x04, 0x05
        /*0132*/ 	.short	(.L_3355 - .L_3354)
.L_3354:
        /*0134*/ 	.word	0x00000080
        /*0138*/ 	.word	0x00000001
        /*013c*/ 	.word	0x00000001


	//----- nvinfo : EIATTR_CRS_STACK_SIZE
	.align		4
.L_3355:
        /*0140*/ 	.byte	0x04, 0x1e
        /*0142*/ 	.short	(.L_3357 - .L_3356)
.L_3356:
        /*0144*/ 	.word	0x00000000
.L_3357:


//--------------------- .nv.info._ZN2at6native18elementwise_kernelILi128ELi2EZNS0_22gpu_kernel_impl_nocastINS0_13BinaryFunctorIdddZZZNS0_16fmin_kernel_cudaERNS_18TensorIteratorBaseEENKUlvE_clEvENKUlvE_clEvEUlddE_EEEEvS5_RKT_EUliE_EEviT1_ --------------------------
	.section	.nv.info._ZN2at6native18elementwise_kernelILi128ELi2EZNS0_22gpu_kernel_impl_nocastINS0_13BinaryFunctorIdddZZZNS0_16fmin_kernel_cudaERNS_18TensorIteratorBaseEENKUlvE_clEvENKUlvE_clEvEUlddE_EEEEvS5_RKT_EUliE_EEviT1_,"",@"SHT_CUDA_INFO"
	.sectionflags	@""
	.align	4


	//----- nvinfo : EIATTR_CUDA_API_VERSION
	.align		4
        /*0000*/ 	.byte	0x04, 0x37
        /*0002*/ 	.short	(.L_3359 - .L_3358)
.L_3358:
        /*0004*/ 	.word	0x00000082


	//----- nvinfo : EIATTR_SW2861232_WAR
	.align		4
.L_3359:
        /*0008*/ 	.byte	0x01, 0x35
	.zero		2


	//----- nvinfo : EIATTR_PARAM_CBANK
	.align		4
        /*000c*/ 	.byte	0x04, 0x0a
        /*000e*/ 	.short	(.L_3361 - .L_3360)
	.align		4
.L_3360:
        /*0010*/ 	.word	index@(.nv.constant0._ZN2at6native18elementwise_kernelILi128ELi2EZNS0_22gpu_kernel_impl_nocastINS0_13BinaryFunctorIdddZZZNS0_16fmin_kernel_cudaERNS_18TensorIteratorBaseEENKUlvE_clEvENKUlvE_clEvEUlddE_EEEEvS5_RKT_EUliE_EEviT1_)
        /*0014*/ 	.short	0x0160
        /*0016*/ 	.short	0x0290


	//----- nvinfo : EIATTR_CBANK_PARAM_SIZE
	.align		4
.L_3361:
        /*0018*/ 	.byte	0x03, 0x19
        /*001a*/ 	.short	0x0290


	//----- nvinfo : EIATTR_KPARAM_INFO
	.align		4
        /*001c*/ 	.byte	0x04, 0x17
        /*001e*/ 	.short	(.L_3363 - .L_3362)
.L_3362:
        /*0020*/ 	.word	0x00000000
        /*0024*/ 	.short	0x0001
        /*0026*/ 	.short	0x0008
        /*0028*/ 	.byte	0x00, 0xf0, 0x21, 0x0a


	//----- nvinfo : EIATTR_KPARAM_INFO
	.align		4
.L_3363:
        /*002c*/ 	.byte	0x04, 0x17
        /*002e*/ 	.short	(.L_3365 - .L_3364)
.L_3364:
        /*0030*/ 	.word	0x00000000
        /*0034*/ 	.short	0x0000
        /*0036*/ 	.short	0x0000
        /*0038*/ 	.byte	0x00, 0xf0, 0x11, 0x00


	//----- nvinfo : EIATTR_MAXREG_COUNT
	.align		4
.L_3365:
        /*003c*/ 	.byte	0x03, 0x1b
        /*003e*/ 	.short	0x0080


	//----- nvinfo : EIATTR_MERCURY_ISA_VERSION
	.align		4
        /*0040*/ 	.byte	0x03, 0x5f
        /*0042*/ 	.short	0x0000


	//----- nvinfo : EIATTR_EXIT_INSTR_OFFSETS
	.align		4
        /*0044*/ 	.byte	0x04, 0x1c
        /*0046*/ 	.short	(.L_3367 - .L_3366)


	//   ....[0]....
.L_3366:
        /*0048*/ 	.word	0x000011a0


	//   ....[1]....
        /*004c*/ 	.word	0x00002290


	//----- nvinfo : EIATTR_MAX_THREADS
	.align		4
.L_3367:
        /*0050*/ 	.byte	0x04, 0x05
        /*0052*/ 	.short	(.L_3369 - .L_3368)
.L_3368:
        /*0054*/ 	.word	0x00000080
        /*0058*/ 	.word	0x00000001
        /*005c*/ 	.word	0x00000001


	//----- nvinfo : EIATTR_CRS_STACK_SIZE
	.align		4
.L_3369:
        /*0060*/ 	.byte	0x04, 0x1e
        /*0062*/ 	.short	(.L_3371 - .L_3370)
.L_3370:
        /*0064*/ 	.word	0x00000000
.L_3371:


//--------------------- .nv.info._ZN2at6native27unrolled_elementwise_kernelINS0_13BinaryFunctorIdddZZZNS0_16fmin_kernel_cudaERNS_18TensorIteratorBaseEENKUlvE_clEvENKUlvE_clEvEUlddE_EESt5arrayIPcLm3EELi4E23TrivialOffsetCalculatorILi2EjESC_ILi1EjENS0_6memory15LoadWithoutCastENSF_16StoreWithoutCastEEEviT_T0_T2_T3_T4_T5_ --------------------------
	.section	.nv.info._ZN2at6native27unrolled_elementwise_kernelINS0_13BinaryFunctorIdddZZZNS0_16fmin_kernel_cudaERNS_18TensorIteratorBaseEENKUlvE_clEvENKUlvE_clEvEUlddE_EESt5arrayIPcLm3EELi4E23TrivialOffsetCalculatorILi2EjESC_ILi1EjENS0_6memory15LoadWithoutCastENSF_16StoreWithoutCastEEEviT_T0_T2_T3_T4_T5_,"",@"SHT_CUDA_INFO"
	.sectionflags	@""
	.align	4


	//----- nvinfo : EIATTR_CUDA_API_VERSION
	.align		4
        /*0000*/ 	.byte	0x04, 0x37
        /*0002*/ 	.short	(.L_3373 - .L_3372)
.L_3372:
        /*0004*/ 	.word	0x00000082


	//----- nvinfo : EIATTR_SW2861232_WAR
	.align		4
.L_3373:
        /*0008*/ 	.byte	0x01, 0x35
	.zero		2


	//----- nvinfo : EIATTR_PARAM_CBANK
	.align		4
        /*000c*/ 	.byte	0x04, 0x0a
        /*000e*/ 	.short	(.L_3375 - .L_3374)
	.align		4
.L_3374:
        /*0010*/ 	.word	index@(.nv.constant0._ZN2at6native27unrolled_elementwise_kernelINS0_13BinaryFunctorIdddZZZNS0_16fmin_kernel_cudaERNS_18TensorIteratorBaseEENKUlvE_clEvENKUlvE_clEvEUlddE_EESt5arrayIPcLm3EELi4E23TrivialOffsetCalculatorILi2EjESC_ILi1EjENS0_6memory15LoadWithoutCastENSF_16StoreWithoutCastEEEviT_T0_T2_T3_T4_T5_)
        /*0014*/ 	.short	0x0160
        /*0016*/ 	.short	0x0024


	//----- nvinfo : EIATTR_CBANK_PARAM_SIZE
	.align		4
.L_3375:
        /*0018*/ 	.byte	0x03, 0x19
        /*001a*/ 	.short	0x0024


	//----- nvinfo : EIATTR_KPARAM_INFO
	.align		4
        /*001c*/ 	.byte	0x04, 0x17
        /*001e*/ 	.short	(.L_3377 - .L_3376)
.L_3376:
        /*0020*/ 	.word	0x00000000
        /*0024*/ 	.short	0x0006
        /*0026*/ 	.short	0x0023
        /*0028*/ 	.byte	0x00, 0xf0, 0x05, 0x00


	//----- nvinfo : EIATTR_KPARAM_INFO
	.align		4
.L_3377:
        /*002c*/ 	.byte	0x04, 0x17
        /*002e*/ 	.short	(.L_3379 - .L_3378)
.L_3378:
        /*0030*/ 	.word	0x00000000
        /*0034*/ 	.short	0x0005
        /*0036*/ 	.short	0x0022
        /*0038*/ 	.byte	0x00, 0xf0, 0x05, 0x00


	//----- nvinfo : EIATTR_KPARAM_INFO
	.align		4
.L_3379:
        /*003c*/ 	.byte	0x04, 0x17
        /*003e*/ 	.short	(.L_3381 - .L_3380)
.L_3380:
        /*0040*/ 	.word	0x00000000
        /*0044*/ 	.short	0x0004
        /*0046*/ 	.short	0x0021
        /*0048*/ 	.byte	0x00, 0xf0, 0x05, 0x00


	//----- nvinfo : EIATTR_KPARAM_INFO
	.align		4
.L_3381:
        /*004c*/ 	.byte	0x04, 0x17
        /*004e*/ 	.short	(.L_3383 - .L_3382)
.L_3382:
        /*0050*/ 	.word	0x00000000
        /*0054*/ 	.short	0x0003
        /*0056*/ 	.short	0x0020
        /*0058*/ 	.byte	0x00, 0xf0, 0x05, 0x00


	//----- nvinfo : EIATTR_KPARAM_INFO
	.align		4
.L_3383:
        /*005c*/ 	.byte	0x04, 0x17
        /*005e*/ 	.short	(.L_3385 - .L_3384)
.L_3384:
        /*0060*/ 	.word	0x00000000
        /*0064*/ 	.short	0x0002
        /*0066*/ 	.short	0x0008
        /*0068*/ 	.byte	0x00, 0xf0, 0x61, 0x00


	//----- nvinfo : EIATTR_KPARAM_INFO
	.align		4
.L_3385:
        /*006c*/ 	.byte	0x04, 0x17
        /*006e*/ 	.short	(.L_3387 - .L_3386)
.L_3386:
        /*0070*/ 	.word	0x00000000
        /*0074*/ 	.short	0x0001
        /*0076*/ 	.short	0x0004
        /*0078*/ 	.byte	0x00, 0xf0, 0x05, 0x00


	//----- nvinfo : EIATTR_KPARAM_INFO
	.align		4
.L_3387:
        /*007c*/ 	.byte	0x04, 0x17
        /*007e*/ 	.short	(.L_3389 - .L_3388)
.L_3388:
        /*0080*/ 	.word	0x00000000
        /*0084*/ 	.short	0x0000
        /*0086*/ 	.short	0x0000
        /*0088*/ 	.byte	0x00, 0xf0, 0x11, 0x00


	//----- nvinfo : EIATTR_MAXREG_COUNT
	.align		4
.L_3389:
        /*008c*/ 	.byte	0x03, 0x1b
        /*008e*/ 	.short	0x00ff


	//----- nvinfo : EIATTR_MERCURY_ISA_VERSION
	.align		4
        /*0090*/ 	.byte	0x03, 0x5f
        /*0092*/ 	.short	0x0000


	//----- nvinfo : EIATTR_EXIT_INSTR_OFFSETS
	.align		4
        /*0094*/ 	.byte	0x04, 0x1c
        /*0096*/ 	.short	(.L_3391 - .L_3390)


	//   ....[0]....
.L_3390:
        /*0098*/ 	.word	0x00000630


	//   ....[1]....
        /*009c*/ 	.word	0x000006a0


	//----- nvinfo : EIATTR_MAX_THREADS
	.align		4
.L_3391:
        /*00a0*/ 	.byte	0x04, 0x05
        /*00a2*/ 	.short	(.L_3393 - .L_3392)
.L_3392:
        /*00a4*/ 	.word	0x00000080
        /*00a8*/ 	.word	0x00000001
        /*00ac*/ 	.word	0x00000001


	//----- nvinfo : EIATTR_CRS_STACK_SIZE
	.align		4
.L_3393:
        /*00b0*/ 	.byte	0x04, 0x1e
        /*00b2*/ 	.short	(.L_3395 - .L_3394)
.L_3394:
        /*00b4*/ 	.word	0x00000000
.L_3395:


//--------------------- .nv.info._ZN2at6native29vectorized_elementwise_kernelILi2ENS0_13BinaryFunctorIdddZZZNS0_16fmin_kernel_cudaERNS_18TensorIteratorBaseEENKUlvE_clEvENKUlvE_clEvEUlddE_EESt5arrayIPcLm3EEEEviT0_T1_ --------------------------
	.section	.nv.info._ZN2at6native29vectorized_elementwise_kernelILi2ENS0_13BinaryFunctorIdddZZZNS0_16fmin_kernel_cudaERNS_18TensorIteratorBaseEENKUlvE_clEvENKUlvE_clEvEUlddE_EESt5arrayIPcLm3EEEEviT0_T1_,"",@"SHT_CUDA_INFO"
	.sectionflags	@""
	.align	4


	//----- nvinfo : EIATTR_CUDA_API_VERSION
	.align		4
        /*0000*/ 	.byte	0x04, 0x37
        /*0002*/ 	.short	(.L_3397 - .L_3396)
.L_3396:
        /*0004*/ 	.word	0x00000082


	//----- nvinfo : EIATTR_SW2861232_WAR
	.align		4
.L_3397:
        /*0008*/ 	.byte	0x01, 0x35
	.zero		2


	//----- nvinfo : EIATTR_PARAM_CBANK
	.align		4
        /*000c*/ 	.byte	0x04, 0x0a
        /*000e*/ 	.short	(.L_3399 - .L_3398)
	.align		4
.L_3398:
        /*0010*/ 	.word	index@(.nv.constant0._ZN2at6native29vectorized_elementwise_kernelILi2ENS0_13BinaryFunctorIdddZZZNS0_16fmin_kernel_cudaERNS_18TensorIteratorBaseEENKUlvE_clEvENKUlvE_clEvEUlddE_EESt5arrayIPcLm3EEEEviT0_T1_)
        /*0014*/ 	.short	0x0160
        /*0016*/ 	.short	0x0020


	//----- nvinfo : EIATTR_CBANK_PARAM_SIZE
	.align		4
.L_3399:
        /*0018*/ 	.byte	0x03, 0x19
        /*001a*/ 	.short	0x0020


	//----- nvinfo : EIATTR_KPARAM_INFO
	.align		4
        /*001c*/ 	.byte	0x04, 0x17
        /*001e*/ 	.short	(.L_3401 - .L_3400)
.L_3400:
        /*0020*/ 	.word	0x00000000
        /*0024*/ 	.short	0x0002
        /*0026*/ 	.short	0x0008
        /*0028*/ 	.byte	0x00, 0xf0, 0x61, 0x00


	//----- nvinfo : EIATTR_KPARAM_INFO
	.align		4
.L_3401:
        /*002c*/ 	.byte	0x04, 0x17
        /*002e*/ 	.short	(.L_3403 - .L_3402)
.L_3402:
        /*0030*/ 	.word	0x00000000
        /*0034*/ 	.short	0x0001
        /*0036*/ 	.short	0x0004
        /*0038*/ 	.byte	0x00, 0xf0, 0x05, 0x00


	//----- nvinfo : EIATTR_KPARAM_INFO
	.align		4
.L_3403:
        /*003c*/ 	.byte	0x04, 0x17
        /*003e*/ 	.short	(.L_3405 - .L_3404)
.L_3404:
        /*0040*/ 	.word	0x00000000
        /*0044*/ 	.short	0x0000
        /*0046*/ 	.short	0x0000
        /*0048*/ 	.byte	0x00, 0xf0, 0x11, 0x00


	//----- nvinfo : EIATTR_MAXREG_COUNT
	.align		4
.L_3405:
        /*004c*/ 	.byte	0x03, 0x1b
        /*004e*/ 	.short	0x00ff


	//----- nvinfo : EIATTR_MERCURY_ISA_VERSION
	.align		4
        /*0050*/ 	.byte	0x03, 0x5f
        /*0052*/ 	.short	0x0000


	//----- nvinfo : EIATTR_EXIT_INSTR_OFFSETS
	.align		4
        /*0054*/ 	.byte	0x04, 0x1c
        /*0056*/ 	.short	(.L_3407 - .L_3406)


	//   ....[0]....
.L_3406:
        /*0058*/ 	.word	0x000005c0


	//   ....[1]....
        /*005c*/ 	.word	0x00001320


	//   ....[2]....
        /*0060*/ 	.word	0x00001370


	//----- nvinfo : EIATTR_MAX_THREADS
	.align		4
.L_3407:
        /*0064*/ 	.byte	0x04, 0x05
        /*0066*/ 	.short	(.L_3409 - .L_3408)
.L_3408:
        /*0068*/ 	.word	0x00000080
        /*006c*/ 	.word	0x00000001
        /*0070*/ 	.word	0x00000001


	//----- nvinfo : EIATTR_CRS_STACK_SIZE
	.align		4
.L_3409:
        /*0074*/ 	.byte	0x04, 0x1e
        /*0076*/ 	.short	(.L_3411 - .L_3410)
.L_3410:
        /*0078*/ 	.word	0x00000000
.L_3411:


//--------------------- .nv.info._ZN2at6native29vectorized_elementwise_kernelILi4ENS0_13BinaryFunctorIdddZZZNS0_16fmin_kernel_cudaERNS_18TensorIteratorBaseEENKUlvE_clEvENKUlvE_clEvEUlddE_EESt5arrayIPcLm3EEEEviT0_T1_ --------------------------
	.section	.nv.info._ZN2at6native29vectorized_elementwise_kernelILi4ENS0_13BinaryFunctorIdddZZZNS0_16fmin_kernel_cudaERNS_18TensorIteratorBaseEENKUlvE_clEvENKUlvE_clEvEUlddE_EESt5arrayIPcLm3EEEEviT0_T1_,"",@"SHT_CUDA_INFO"
	.sectionflags	@""
	.align	4


	//----- nvinfo : EIATTR_CUDA_API_VERSION
	.align		4
        /*0000*/ 	.byte	0x04, 0x37
        /*0002*/ 	.short	(.L_3413 - .L_3412)
.L_3412:
        /*0004*/ 	.word	0x00000082


	//----- nvinfo : EIATTR_SW2861232_WAR
	.align		4
.L_3413:
        /*0008*/ 	.byte	0x01, 0x35
	.zero		2


	//----- nvinfo : EIATTR_PARAM_CBANK
	.align		4
        /*000c*/ 	.byte	0x04, 0x0a
        /*000e*/ 	.short	(.L_3415 - .L_3414)
	.align		4
.L_3414:
        /*0010*/ 	.word	index@(.nv.constant0._ZN2at6native29vectorized_elementwise_kernelILi4ENS0_13BinaryFunctorIdddZZZNS0_16fmin_kernel_cudaERNS_18TensorIteratorBaseEENKUlvE_clEvENKUlvE_clEvEUlddE_EESt5arrayIPcLm3EEEEviT0_T1_)
        /*0014*/ 	.short	0x0160
        /*0016*/ 	.short	0x0020


	//----- nvinfo : EIATTR_CBANK_PARAM_SIZE
	.align		4
.L_3415:
        /*0018*/ 	.byte	0x03, 0x19
        /*001a*/ 	.short	0x0020


	//----- nvinfo : EIATTR_KPARAM_INFO
	.align		4
        /*001c*/ 	.byte	0x04, 0x17
        /*001e*/ 	.short	(.L_3417 - .L_3416)
.L_3416:
        /*0020*/ 	.word	0x00000000
        /*0024*/ 	.short	0x0002
        /*0026*/ 	.short	0x0008
        /*0028*/ 	.byte	0x00, 0xf0, 0x61, 0x00


	//----- nvinfo : EIATTR_KPARAM_INFO
	.align		4
.L_3417:
        /*002c*/ 	.byte	0x04, 0x17
        /*002e*/ 	.short	(.L_3419 - .L_3418)
.L_3418:
        /*0030*/ 	.word	0x00000000
        /*0034*/ 	.short	0x0001
        /*0036*/ 	.short	0x0004
        /*0038*/ 	.byte	0x00, 0xf0, 0x05, 0x00


	//----- nvinfo : EIATTR_KPARAM_INFO
	.align		4
.L_3419:
        /*003c*/ 	.byte	0x04, 0x17
        /*003e*/ 	.short	(.L_3421 - .L_3420)
.L_3420:
        /*0040*/ 	.word	0x00000000
        /*0044*/ 	.short	0x0000
        /*0046*/ 	.short	0x0000
        /*0048*/ 	.byte	0x00, 0xf0, 0x11, 0x00


	//----- nvinfo : EIATTR_MAXREG_COUNT
	.align		4
.L_3421:
        /*004c*/ 	.byte	0x03, 0x1b
        /*004e*/ 	.short	0x00ff


	//----- nvinfo : EIATTR_MERCURY_ISA_VERSION
	.align		4
        /*0050*/ 	.byte	0x03, 0x5f
        /*0052*/ 	.short	0x0000


	//----- nvinfo : EIATTR_EXIT_INSTR_OFFSETS
	.align		4
        /*0054*/ 	.byte	0x04, 0x1c
        /*0056*/ 	.short	(.L_3423 - .L_3422)


	//   ....[0]....
.L_3422:
        /*0058*/ 	.word	0x000005c0


	//   ....[1]....
        /*005c*/ 	.word	0x00001320


	//   ....[2]....
        /*0060*/ 	.word	0x00001370


	//----- nvinfo : EIATTR_MAX_THREADS
	.align		4
.L_3423:
        /*0064*/ 	.byte	0x04, 0x05
        /*0066*/ 	.short	(.L_3425 - .L_3424)
.L_3424:
        /*0068*/ 	.word	0x00000080
        /*006c*/ 	.word	0x00000001
        /*0070*/ 	.word	0x00000001


	//----- nvinfo : EIATTR_CRS_STACK_SIZE
	.align		4
.L_3425:
        /*0074*/ 	.byte	0x04, 0x1e
        /*0076*/ 	.short	(.L_3427 - .L_3426)
.L_3426:
        /*0078*/ 	.word	0x00000000
.L_3427:


//--------------------- .nv.info._ZN2at6native29vectorized_elementwise_kernelILi8ENS0_13BinaryFunctorIdddZZZNS0_16fmin_kernel_cudaERNS_18TensorIteratorBaseEENKUlvE_clEvENKUlvE_clEvEUlddE_EESt5arrayIPcLm3EEEEviT0_T1_ --------------------------
	.section	.nv.info._ZN2at6native29vectorized_elementwise_kernelILi8ENS0_13BinaryFunctorIdddZZZNS0_16fmin_kernel_cudaERNS_18TensorIteratorBaseEENKUlvE_clEvENKUlvE_clEvEUlddE_EESt5arrayIPcLm3EEEEviT0_T1_,"",@"SHT_CUDA_INFO"
	.sectionflags	@""
	.align	4


	//----- nvinfo : EIATTR_CUDA_API_VERSION
	.align		4
        /*0000*/ 	.byte	0x04, 0x37
        /*0002*/ 	.short	(.L_3429 - .L_3428)
.L_3428:
        /*0004*/ 	.word	0x00000082


	//----- nvinfo : EIATTR_SW2861232_WAR
	.align		4
.L_3429:
        /*0008*/ 	.byte	0x01, 0x35
	.zero		2


	//----- nvinfo : EIATTR_PARAM_CBANK
	.align		4
        /*000c*/ 	.byte	0x04, 0x0a
        /*000e*/ 	.short	(.L_3431 - .L_3430)
	.align		4
.L_3430:
        /*0010*/ 	.word	index@(.nv.constant0._ZN2at6native29vectorized_elementwise_kernelILi8ENS0_13BinaryFunctorIdddZZZNS0_16fmin_kernel_cudaERNS_18TensorIteratorBaseEENKUlvE_clEvENKUlvE_clEvEUlddE_EESt5arrayIPcLm3EEEEviT0_T1_)
        /*0014*/ 	.short	0x0160
        /*0016*/ 	.short	0x0020


	//----- nvinfo : EIATTR_CBANK_PARAM_SIZE
	.align		4
.L_3431:
        /*0018*/ 	.byte	0x03, 0x19
        /*001a*/ 	.short	0x0020


	//----- nvinfo : EIATTR_KPARAM_INFO
	.align		4
        /*001c*/ 	.byte	0x04, 0x17
        /*001e*/ 	.short	(.L_3433 - .L_3432)
.L_3432:
        /*0020*/ 	.word	0x00000000
        /*0024*/ 	.short	0x0002
        /*0026*/ 	.short	0x0008
        /*0028*/ 	.byte	0x00, 0xf0, 0x61, 0x00


	//----- nvinfo : EIATTR_KPARAM_INFO
	.align		4
.L_3433:
        /*002c*/ 	.byte	0x04, 0x17
        /*002e*/ 	.short	(.L_3435 - .L_3434)
.L_3434:
        /*0030*/ 	.word	0x00000000
        /*0034*/ 	.short	0x0001
        /*0036*/ 	.short	0x0004
        /*0038*/ 	.byte	0x00, 0xf0, 0x05, 0x00


	//----- nvinfo : EIATTR_KPARAM_INFO
	.align		4
.L_3435:
        /*003c*/ 	.byte	0x04, 0x17
        /*003e*/ 	.short	(.L_3437 - .L_3436)
.L_3436:
        /*0040*/ 	.word	0x00000000
        /*0044*/ 	.short	0x0000
        /*0046*/ 	.short	0x0000
        /*0048*/ 	.byte	0x00, 0xf0, 0x11, 0x00


	//----- nvinfo : EIATTR_MAXREG_COUNT
	.align		4
.L_3437:
        /*004c*/ 	.byte	0x03, 0x1b
        /*004e*/ 	.short	0x00ff


	//----- nvinfo : EIATTR_MERCURY_ISA_VERSION
	.align		4
        /*0050*/ 	.byte	0x03, 0x5f
        /*0052*/ 	.short	0x0000


	//----- nvinfo : EIATTR_EXIT_INSTR_OFFSETS
	.align		4
        /*0054*/ 	.byte	0x04, 0x1c
        /*0056*/ 	.short	(.L_3439 - .L_3438)


	//   ....[0]....
.L_3438:
        /*0058*/ 	.word	0x00000010


	//----- nvinfo : EIATTR_MAX_THREADS
	.align		4
.L_3439:
        /*005c*/ 	.byte	0x04, 0x05
        /*005e*/ 	.short	(.L_3441 - .L_3440)
.L_3440:
        /*0060*/ 	.word	0x00000080
        /*0064*/ 	.word	0x00000001
        /*0068*/ 	.word	0x00000001
.L_3441:


//--------------------- .nv.info._ZN2at6native18elementwise_kernelILi128ELi4EZNS0_15gpu_kernel_implINS0_13AUnaryFunctorIN3c108BFloat16ES5_S5_ZZZNS0_16fmax_kernel_cudaERNS_18TensorIteratorBaseEENKUlvE_clEvENKUlvE2_clEvEUlS5_S5_E_EEEEvS7_RKT_EUliE_EEviT1_ --------------------------
	.section	.nv.info._ZN2at6native18elementwise_kernelILi128ELi4EZNS0_15gpu_kernel_implINS0_13AUnaryFunctorIN3c108BFloat16ES5_S5_ZZZNS0_16fmax_kernel_cudaERNS_18TensorIteratorBaseEENKUlvE_clEvENKUlvE2_clEvEUlS5_S5_E_EEEEvS7_RKT_EUliE_EEviT1_,"",@"SHT_CUDA_INFO"
	.sectionflags	@""
	.align	4


	//----- nvinfo : EIATTR_CUDA_API_VERSION
	.align		4
        /*0000*/ 	.byte	0x04, 0x37
        /*0002*/ 	.short	(.L_3443 - .L_3442)
.L_3442:
        /*0004*/ 	.word	0x00000082


	//----- nvinfo : EIATTR_SW2861232_WAR
	.align		4
.L_3443:
        /*0008*/ 	.byte	0x01, 0x35
	.zero		2


	//----- nvinfo : EIATTR_PARAM_CBANK
	.align		4
        /*000c*/ 	.byte	0x04, 0x0a
        /*000e*/ 	.short	(.L_3445 - .L_3444)
	.align		4
.L_3444:
        /*0010*/ 	.word	index@(.nv.constant0._ZN2at6native18elementwise_kernelILi128ELi4EZNS0_15gpu_kernel_implINS0_13AUnaryFunctorIN3c108BFloat16ES5_S5_ZZZNS0_16fmax_kernel_cudaERNS_18TensorIteratorBaseEENKUlvE_clEvENKUlvE2_clEvEUlS5_S5_E_EEEEvS7_RKT_EUliE_EEviT1_)
        /*0014*/ 	.short	0x0160
        /*0016*/ 	.short	0x0220


	//----- nvinfo : EIATTR_CBANK_PARAM_SIZE
	.align		4
.L_3445:
        /*0018*/ 	.byte	0x03, 0x19
        /*001a*/ 	.short	0x0220


	//----- nvinfo : EIATTR_KPARAM_INFO
	.align		4
        /*001c*/ 	.byte	0x04, 0x17
        /*001e*/ 	.short	(.L_3447 - .L_3446)
.L_3446:
        /*0020*/ 	.word	0x00000000
        /*0024*/ 	.short	0x0001
        /*0026*/ 	.short	0x0008
        /*0028*/ 	.byte	0x00, 0xf0, 0x61, 0x08


	//----- nvinfo : EIATTR_KPARAM_INFO
	.align		4
.L_3447:
        /*002c*/ 	.byte	0x04, 0x17
        /*002e*/ 	.short	(.L_3449 - .L_3448)
.L_3448:
        /*0030*/ 	.word	0x00000000
        /*0034*/ 	.short	0x0000
        /*0036*/ 	.short	0x0000
        /*0038*/ 	.byte	0x00, 0xf0, 0x11, 0x00


	//----- nvinfo : EIATTR_MAXREG_COUNT
	.align		4
.L_3449:
        /*003c*/ 	.byte	0x03, 0x1b
        /*003e*/ 	.short	0x0080


	//----- nvinfo : EIATTR_EXTERNS
	.align		4
        /*0040*/ 	.byte	0x04, 0x0f
        /*0042*/ 	.short	(.L_3451 - .L_3450)


	//   ....[0]....
	.align		4
.L_3450:
        /*0044*/ 	.word	index@(__assertfail)


	//----- nvinfo : EIATTR_MERCURY_ISA_VERSION
	.align		4
.L_3451:
        /*0048*/ 	.byte	0x03, 0x5f
        /*004a*/ 	.short	0x0000


	//----- nvinfo : EIATTR_SYSCALL_OFFSETS
	.align		4
        /*004c*/ 	.byte	0x04, 0x46
        /*004e*/ 	.short	(.L_3453 - .L_3452)


	//   ....[0]....
.L_3452:
        /*0050*/ 	.word	0x00001de0


	//   ....[1]....
        /*0054*/ 	.word	0x00002dc0


	//   ....[2]....
        /*0058*/ 	.word	0x00004c00


	//   ....[3]....
        /*005c*/ 	.word	0x00005be0


	//   ....[4]....
        /*0060*/ 	.word	0x000079f0


	//   ....[5]....
        /*0064*/ 	.word	0x000089d0


	//   ....[6]....
        /*0068*/ 	.word	0x0000a7f0


	//   ....[7]....
        /*006c*/ 	.word	0x0000b7d0


	//----- nvinfo : EIATTR_EXIT_INSTR_OFFSETS
	.align		4
.L_3453:
        /*0070*/ 	.byte	0x04, 0x1c
        /*0072*/ 	.short	(.L_3455 - .L_3454)


	//   ....[0]....
.L_3454:
        /*0074*/ 	.word	0x00008a90


	//   ....[1]....
        /*0078*/ 	.word	0x0000a9d0


	//   ....[2]....
        /*007c*/ 	.word	0x0000aa10


	//   ....[3]....
        /*0080*/ 	.word	0x0000aab0


	//   ....[4]....
        /*0084*/ 	.word	0x0000aaf0


	//   ....[5]....
        /*0088*/ 	.word	0x0000ab30


	//   ....[6]....
        /*008c*/ 	.word	0x0000abc0


	//   ....[7]....
        /*0090*/ 	.word	0x0000ac00


	//   ....[8]....
        /*0094*/ 	.word	0x0000aca0


	//   ....[9]....
        /*0098*/ 	.word	0x0000acf0


	//   ....[10]....
        /*009c*/ 	.word	0x0000ad40


	//   ....[11]....
        /*00a0*/ 	.word	0x0000ae10


	//   ....[12]....
        /*00a4*/ 	.word	0x0000ae70


	//   ....[13]....
        /*00a8*/ 	.word	0x0000b000


	//   ....[14]....
        /*00ac*/ 	.word	0x0000b160


	//   ....[15]....
        /*00b0*/ 	.word	0x0000b180


	//   ....[16]....
        /*00b4*/ 	.word	0x0000b240


	//   ....[17]....
        /*00b8*/ 	.word	0x0000b3c0


	//   ....[18]....
        /*00bc*/ 	.word	0x0000b540


	//   ....[19]....
        /*00c0*/ 	.word	0x0000b6a0


	//   ....[20]....
        /*00c4*/ 	.word	0x0000b7e0


	//   ....[21]....
        /*00c8*/ 	.word	0x0000b820


	//   ....[22]....
        /*00cc*/ 	.word	0x0000b860


	//----- nvinfo : EIATTR_MAX_THREADS
	.align		4
.L_3455:
        /*00d0*/ 	.byte	0x04, 0x05
        /*00d2*/ 	.short	(.L_3457 - .L_3456)
.L_3456:
        /*00d4*/ 	.word	0x00000080
        /*00d8*/ 	.word	0x00000001
        /*00dc*/ 	.word	0x00000001


	//----- nvinfo : EIATTR_CRS_STACK_SIZE
	.align		4
.L_3457:
        /*00e0*/ 	.byte	0x04, 0x1e
        /*00e2*/ 	.short	(.L_3459 - .L_3458)
.L_3458:
        /*00e4*/ 	.word	0x00000000
.L_3459:


//--------------------- .nv.info._ZN2at6native27unrolled_elementwise_kernelINS0_13AUnaryFunctorIN3c108BFloat16ES4_S4_ZZZNS0_16fmax_kernel_cudaERNS_18TensorIteratorBaseEENKUlvE_clEvENKUlvE2_clEvEUlS4_S4_E_EESt5arrayIPcLm2EELi4E23TrivialOffsetCalculatorILi1EjESF_NS0_6memory12LoadWithCastILi1EEENSG_13StoreWithCastILi1EEEEEviT_T0_T2_T3_T4_T5_ --------------------------
	.section	.nv.info._ZN2at6native27unrolled_elementwise_kernelINS0_13AUnaryFunctorIN3c108BFloat16ES4_S4_ZZZNS0_16fmax_kernel_cudaERNS_18TensorIteratorBaseEENKUlvE_clEvENKUlvE2_clEvEUlS4_S4_E_EESt5arrayIPcLm2EELi4E23TrivialOffsetCalculatorILi1EjESF_NS0_6memory12LoadWithCastILi1EEENSG_13StoreWithCastILi1EEEEEviT_T0_T2_T3_T4_T5_,"",@"SHT_CUDA_INFO"
	.sectionflags	@""
	.align	4


	//----- nvinfo : EIATTR_CUDA_API_VERSION
	.align		4
        /*0000*/ 	.byte	0x04, 0x37
        /*0002*/ 	.short	(.L_3461 - .L_3460)
.L_3460:
        /*0004*/ 	.word	0x00000082


	//----- nvinfo : EIATTR_SW2861232_WAR
	.align		4
.L_3461:
        /*0008*/ 	.byte	0x01, 0x35
	.zero		2


	//----- nvinfo : EIATTR_PARAM_CBANK
	.align		4
        /*000c*/ 	.byte	0x04, 0x0a
        /*000e*/ 	.short	(.L_3463 - .L_3462)
	.align		4
.L_3462:
        /*0010*/ 	.word	index@(.nv.constant0._ZN2at6native27unrolled_elementwise_kernelINS0_13AUnaryFunctorIN3c108BFloat16ES4_S4_ZZZNS0_16fmax_kernel_cudaERNS_18TensorIteratorBaseEENKUlvE_clEvENKUlvE2_clEvEUlS4_S4_E_EESt5arrayIPcLm2EELi4E23TrivialOffsetCalculatorILi1EjESF_NS0_6memory12LoadWithCastILi1EEENSG_13StoreWithCastILi1EEEEEviT_T0_T2_T3_T4_T5_)
        /*0014*/ 	.short	0x0160
        /*0016*/ 	.short	0x002c


	//----- nvinfo : EIATTR_CBANK_PARAM_SIZE
	.align		4
.L_3463:
        /*0018*/ 	.byte	0x03, 0x19
        /*001a*/ 	.short	0x002c


	//----- nvinfo : EIATTR_KPARAM_INFO
	.align		4
        /*001c*/ 	.byte	0x04, 0x17
        /*001e*/ 	.short	(.L_3465 - .L_3464)
.L_3464:
        /*0020*/ 	.word	0x00000000
        /*0024*/ 	.short	0x0006
        /*0026*/ 	.short	0x0024
        /*0028*/ 	.byte	0x00, 0xf0, 0x21, 0x00


	//----- nvinfo : EIATTR_KPARAM_INFO
	.align		4
.L_3465:
        /*002c*/ 	.byte	0x04, 0x17
        /*002e*/ 	.short	(.L_3467 - .L_3466)
.L_3466:
        /*0030*/ 	.word	0x00000000
        /*0034*/ 	.short	0x0005
        /*0036*/ 	.short	0x001c
        /*0038*/ 	.byte	0x00, 0xf0, 0x21, 0x00


	//----- nvinfo : EIATTR_KPARAM_INFO
	.align		4
.L_3467:
        /*003c*/ 	.byte	0x04, 0x17
        /*003e*/ 	.short	(.L_3469 - .L_3468)
.L_3468:
        /*0040*/ 	.word	0x00000000
        /*0044*/ 	.short	0x0004
        /*0046*/ 	.short	0x0019
        /*0048*/ 	.byte	0x00, 0xf0, 0x05, 0x00


	//----- nvinfo : EIATTR_KPARAM_INFO
	.align		4
.L_3469:
        /*004c*/ 	.byte	0x04, 0x17
        /*004e*/ 	.short	(.L_3471 - .L_3470)
.L_3470:
        /*0050*/ 	.word	0x00000000
        /*0054*/ 	.short	0x0003
        /*0056*/ 	.short	0x0018
        /*0058*/ 	.byte	0x00, 0xf0, 0x05, 0x00


	//----- nvinfo : EIATTR_KPARAM_INFO
	.align		4
.L_3471:
        /*005c*/ 	.byte	0x04, 0x17
        /*005e*/ 	.short	(.L_3473 - .L_3472)
.L_3472:
        /*0060*/ 	.word	0x00000000
        /*0064*/ 	.short	0x0002
        /*0066*/ 	.short	0x0008
        /*0068*/ 	.byte	0x00, 0xf0, 0x41, 0x00


	//----- nvinfo : EIATTR_KPARAM_INFO
	.align		4
.L_3473:
        /*006c*/ 	.byte	0x04, 0x17
        /*006e*/ 	.short	(.L_3475 - .L_3474)
.L_3474:
        /*0070*/ 	.word	0x00000000
        /*0074*/ 	.short	0x0001
        /*0076*/ 	.short	0x0004
        /*0078*/ 	.byte	0x00, 0xf0, 0x11, 0x00


	//----- nvinfo : EIATTR_KPARAM_INFO
	.align		4
.L_3475:
        /*007c*/ 	.byte	0x04, 0x17
        /*007e*/ 	.short	(.L_3477 - .L_3476)
.L_3476:
        /*0080*/ 	.word	0x00000000
        /*0084*/ 	.short	0x0000
        /*0086*/ 	.short	0x0000
        /*0088*/ 	.byte	0x00, 0xf0, 0x11, 0x00


	//----- nvinfo : EIATTR_MAXREG_COUNT
	.align		4
.L_3477:
        /*008c*/ 	.byte	0x03, 0x1b
        /*008e*/ 	.short	0x00ff


	//----- nvinfo : EIATTR_EXTERNS
	.align		4
        /*0090*/ 	.byte	0x04, 0x0f
        /*0092*/ 	.short	(.L_3479 - .L_3478)


	//   ....[0]....
	.align		4
.L_3478:
        /*0094*/ 	.word	index@(__assertfail)


	//----- nvinfo : EIATTR_MERCURY_ISA_VERSION
	.align		4
.L_3479:
        /*0098*/ 	.byte	0x03, 0x5f
        /*009a*/ 	.short	0x0000


	//----- nvinfo : EIATTR_SYSCALL_OFFSETS
	.align		4
        /*009c*/ 	.byte	0x04, 0x46
        /*009e*/ 	.short	(.L_3481 - .L_3480)


	//   ....[0]....
.L_3480:
        /*00a0*/ 	.word	0x000010a0


	//   ....[1]....
        /*00a4*/ 	.word	0x000021a0


	//   ....[2]....
        /*00a8*/ 	.word	0x000032b0


	//   ....[3]....
        /*00ac*/ 	.word	0x00004390


	//   ....[4]....
        /*00b0*/ 	.word	0x000056a0


	//   ....[5]....
        /*00b4*/ 	.word	0x000066d0


	//   ....[6]....
        /*00b8*/ 	.word	0x000076c0


	//   ....[7]....
        /*00bc*/ 	.word	0x000086b0


	//----- nvinfo : EIATTR_EXIT_INSTR_OFFSETS
	.align		4
.L_3481:
        /*00c0*/ 	.byte	0x04, 0x1c
        /*00c2*/ 	.short	(.L_3483 - .L_3482)


	//   ....[0]....
.L_3482:
        /*00c4*/ 	.word	0x00007780


	//   ....[1]....
        /*00c8*/ 	.word	0x000078b0


	//   ....[2]....
        /*00cc*/ 	.word	0x000078f0


	//   ....[3]....
        /*00d0*/ 	.word	0x00007990


	//   ....[4]....
        /*00d4*/ 	.word	0x000079d0


	//   ....[5]....
        /*00d8*/ 	.word	0x00007a10


	//   ....[6]....
        /*00dc*/ 	.word	0x00007aa0


	//   ....[7]....
        /*00e0*/ 	.word	0x00007ae0


	//   ....[8]....
        /*00e4*/ 	.word	0x00007b80


	//   ....[9]....
        /*00e8*/ 	.word	0x00007bd0


	//   ....[10]....
        /*00ec*/ 	.word	0x00007c20


	//   ....[11]....
        /*00f0*/ 	.word	0x00007cf0


	//   ....[12]....
        /*00f4*/ 	.word	0x00007d50


	//   ....[13]....
        /*00f8*/ 	.word	0x00007ee0


	//   ....[14]....
        /*00fc*/ 	.word	0x00008040


	//   ....[15]....
        /*0100*/ 	.word	0x00008060


	//   ....[16]....
        /*0104*/ 	.word	0x00008120


	//   ....[17]....
        /*0108*/ 	.word	0x000082a0


	//   ....[18]....
        /*010c*/ 	.word	0x00008420


	//   ....[19]....
        /*0110*/ 	.word	0x00008580


	//   ....[20]....
        /*0114*/ 	.word	0x000086c0


	//   ....[21]....
        /*0118*/ 	.word	0x00008700


	//   ....[22]....
        /*011c*/ 	.word	0x00008740


	//----- nvinfo : EIATTR_MAX_THREADS
	.align		4
.L_3483:
        /*0120*/ 	.byte	0x04, 0x05
        /*0122*/ 	.short	(.L_3485 - .L_3484)
.L_3484:
        /*0124*/ 	.word	0x00000080
        /*0128*/ 	.word	0x00000001
        /*012c*/ 	.word	0x00000001


	//----- nvinfo : EIATTR_CRS_STACK_SIZE
	.align		4
.L_3485:
        /*0130*/ 	.byte	0x04, 0x1e
        /*0132*/ 	.short	(.L_3487 - .L_3486)
.L_3486:
        /*0134*/ 	.word	0x00000000
.L_3487:


//--------------------- .nv.info._ZN2at6native18elementwise_kernelILi128ELi4EZNS0_22gpu_kernel_impl_nocastINS0_13AUnaryFunctorIN3c108BFloat16ES5_S5_ZZZNS0_16fmax_kernel_cudaERNS_18TensorIteratorBaseEENKUlvE_clEvENKUlvE2_clEvEUlS5_S5_E_EEEEvS7_RKT_EUliE_EEviT1_ --------------------------
	.section	.nv.info._ZN2at6native18elementwise_kernelILi128ELi4EZNS0_22gpu_kernel_impl_nocastINS0_13AUnaryFunctorIN3c108BFloat16ES5_S5_ZZZNS0_16fmax_kernel_cudaERNS_18TensorIteratorBaseEENKUlvE_clEvENKUlvE2_clEvEUlS5_S5_E_EEEEvS7_RKT_EUliE_EEviT1_,"",@"SHT_CUDA_INFO"
	.sectionflags	@""
	.align	4


	//----- nvinfo : EIATTR_CUDA_API_VERSION
	.align		4
        /*0000*/ 	.byte	0x04, 0x37
        /*0002*/ 	.short	(.L_3489 - .L_3488)
.L_3488:
        /*0004*/ 	.word	0x00000082


	//----- nvinfo : EIATTR_SW2861232_WAR
	.align		4
.L_3489:
        /*0008*/ 	.byte	0x01, 0x35
	.zero		2


	//----- nvinfo : EIATTR_PARAM_CBANK
	.align		4
        /*000c*/ 	.byte	0x04, 0x0a
        /*000e*/ 	.short	(.L_3491 - .L_3490)
	.align		4
.L_3490:
        /*0010*/ 	.word	index@(.nv.constant0._ZN2at6native18elementwise_kernelILi128ELi4EZNS0_22gpu_kernel_impl_nocastINS0_13AUnaryFunctorIN3c108BFloat16ES5_S5_ZZZNS0_16fmax_kernel_cudaERNS_18TensorIteratorBaseEENKUlvE_clEvENKUlvE2_clEvEUlS5_S5_E_EEEEvS7_RKT_EUliE_EEviT1_)
        /*0014*/ 	.short	0x0160
        /*0016*/ 	.short	0x0220


	//----- nvinfo : EIATTR_CBANK_PARAM_SIZE
	.align		4
.L_3491:
        /*0018*/ 	.byte	0x03, 0x19
        /*001a*/ 	.short	0x0220


	//----- nvinfo : EIATTR_KPARAM_INFO
	.align		4
        /*001c*/ 	.byte	0x04, 0x17
        /*001e*/ 	.short	(.L_3493 - .L_3492)
.L_3492:
        /*0020*/ 	.word	0x00000000
        /*0024*/ 	.short	0x0001
        /*0026*/ 	.short	0x0008
        /*0028*/ 	.byte	0x00, 0xf0, 0x61, 0x08


	//----- nvinfo : EIATTR_KPARAM_INFO
	.align		4
.L_3493:
        /*002c*/ 	.byte	0x04, 0x17
        /*002e*/ 	.short	(.L_3495 - .L_3494)
.L_3494:
        /*0030*/ 	.word	0x00000000
        /*0034*/ 	.short	0x0000
        /*0036*/ 	.short	0x0000
        /*0038*/ 	.byte	0x00, 0xf0, 0x11, 0x00


	//----- nvinfo : EIATTR_MAXREG_COUNT
	.align		4
.L_3495:
        /*003c*/ 	.byte	0x03, 0x1b
        /*003e*/ 	.short	0x0080


	//----- nvinfo : EIATTR_MERCURY_ISA_VERSION
	.align		4
        /*0040*/ 	.byte	0x03, 0x5f
        /*0042*/ 	.short	0x0000


	//----- nvinfo : EIATTR_EXIT_INSTR_OFFSETS
	.align		4
        /*0044*/ 	.byte	0x04, 0x1c
        /*0046*/ 	.short	(.L_3497 - .L_3496)


	//   ....[0]....
.L_3496:
        /*0048*/ 	.word	0x00002dd0


	//   ....[1]....
        /*004c*/ 	.word	0x00003cc0


	//----- nvinfo : EIATTR_MAX_THREADS
	.align		4
.L_3497:
        /*0050*/ 	.byte	0x04, 0x05
        /*0052*/ 	.short	(.L_3499 - .L_3498)
.L_3498:
        /*0054*/ 	.word	0x00000080
        /*0058*/ 	.word	0x00000001
        /*005c*/ 	.word	0x00000001


	//----- nvinfo : EIATTR_CRS_STACK_SIZE
	.align		4
.L_3499:
        /*0060*/ 	.byte	0x04, 0x1e
        /*0062*/ 	.short	(.L_3501 - .L_3500)
.L_3500:
        /*0064*/ 	.word	0x00000000
.L_3501:


//--------------------- .nv.info._ZN2at6native27unrolled_elementwise_kernelINS0_13AUnaryFunctorIN3c108BFloat16ES4_S4_ZZZNS0_16fmax_kernel_cudaERNS_18TensorIteratorBaseEENKUlvE_clEvENKUlvE2_clEvEUlS4_S4_E_EESt5arrayIPcLm2EELi4E23TrivialOffsetCalculatorILi1EjESF_NS0_6memory15LoadWithoutCastENSG_16StoreWithoutCastEEEviT_T0_T2_T3_T4_T5_ --------------------------
	.section	.nv.info._ZN2at6native27unrolled_elementwise_kernelINS0_13AUnaryFunctorIN3c108BFloat16ES4_S4_ZZZNS0_16fmax_kernel_cudaERNS_18TensorIteratorBaseEENKUlvE_clEvENKUlvE2_clEvEUlS4_S4_E_EESt5arrayIPcLm2EELi4E23TrivialOffsetCalculatorILi1EjESF_NS0_6memory15LoadWithoutCastENSG_16StoreWithoutCastEEEviT_T0_T2_T3_T4_T5_,"",@"SHT_CUDA_INFO"
	.sectionflags	@""
	.align	4


	//----- nvinfo : EIATTR_CUDA_API_VERSION
	.align		4
        /*0000*/ 	.byte	0x04, 0x37
        /*0002*/ 	.short	(.L_3503 - .L_3502)
.L_3502:
        /*0004*/ 	.word	0x00000082


	//----- nvinfo : EIATTR_SW2861232_WAR
	.align		4
.L_3503:
        /*0008*/ 	.byte	0x01, 0x35
	.zero		2


	//----- nvinfo : EIATTR_PARAM_CBANK
	.align		4
        /*000c*/ 	.byte	0x04, 0x0a
        /*000e*/ 	.short	(.L_3505 - .L_3504)
	.align		4
.L_3504:
        /*0010*/ 	.word	index@(.nv.constant0._ZN2at6native27unrolled_elementwise_kernelINS0_13AUnaryFunctorIN3c108BFloat16ES4_S4_ZZZNS0_16fmax_kernel_cudaERNS_18TensorIteratorBaseEENKUlvE_clEvENKUlvE2_clEvEUlS4_S4_E_EESt5arrayIPcLm2EELi4E23TrivialOffsetCalculatorILi1EjESF_NS0_6memory15LoadWithoutCastENSG_16StoreWithoutCastEEEviT_T0_T2_T3_T4_T5_)
        /*0014*/ 	.short	0x0160
        /*0016*/ 	.short	0x001c


	//----- nvinfo : EIATTR_CBANK_PARAM_SIZE
	.align		4
.L_3505:
        /*0018*/ 	.byte	0x03, 0x19
        /*001a*/ 	.short	0x001c


	//----- nvinfo : EIATTR_KPARAM_INFO
	.align		4
        /*001c*/ 	.byte	0x04, 0x17
        /*001e*/ 	.short	(.L_3507 - .L_3506)
.L_3506:
        /*0020*/ 	.word	0x00000000
        /*0024*/ 	.short	0x0006
        /*0026*/ 	.short	0x001b
        /*0028*/ 	.byte	0x00, 0xf0, 0x05, 0x00


	//----- nvinfo : EIATTR_KPARAM_INFO
	.align		4
.L_3507:
        /*002c*/ 	.byte	0x04, 0x17
        /*002e*/ 	.short	(.L_3509 - .L_3508)
.L_3508:
        /*0030*/ 	.word	0x00000000
        /*0034*/ 	.short	0x0005
        /*0036*/ 	.short	0x001a
        /*0038*/ 	.byte	0x00, 0xf0, 0x05, 0x00


	//----- nvinfo : EIATTR_KPARAM_INFO
	.align		4
.L_3509:
        /*003c*/ 	.byte	0x04, 0x17
        /*003e*/ 	.short	(.L_3511 - .L_3510)
.L_3510:
        /*0040*/ 	.word	0x00000000
        /*0044*/ 	.short	0x0004
        /*0046*/ 	.short	0x0019
        /*0048*/ 	.byte	0x00, 0xf0, 0x05, 0x00


	//----- nvinfo : EIATTR_KPARAM_INFO
	.align		4
.L_3511:
        /*004c*/ 	.byte	0x04, 0x17
        /*004e*/ 	.short	(.L_3513 - .L_3512)
.L_3512:
        /*0050*/ 	.word	0x00000000
        /*0054*/ 	.short	0x0003
        /*0056*/ 	.short	0x0018
        /*0058*/ 	.byte	0x00, 0xf0, 0x05, 0x00


	//----- nvinfo : EIATTR_KPARAM_INFO
	.align		4
.L_3513:
        /*005c*/ 	.byte	0x04, 0x17
        /*005e*/ 	.short	(.L_3515 - .L_3514)
.L_3514:
        /*0060*/ 	.word	0x00000000
        /*0064*/ 	.short	0x0002
        /*0066*/ 	.short	0x0008
        /*0068*/ 	.byte	0x00, 0xf0, 0x41, 0x00


	//----- nvinfo : EIATTR_KPARAM_INFO
	.align		4
.L_3515:
        /*006c*/ 	.byte	0x04, 0x17
        /*006e*/ 	.short	(.L_3517 - .L_3516)
.L_3516:
        /*0070*/ 	.word	0x00000000
        /*0074*/ 	.short	0x0001
        /*0076*/ 	.short	0x0004
        /*0078*/ 	.byte	0x00, 0xf0, 0x11, 0x00


	//----- nvinfo : EIATTR_KPARAM_INFO
	.align		4
.L_3517:
        /*007c*/ 	.byte	0x04, 0x17
        /*007e*/ 	.short	(.L_3519 - .L_3518)
.L_3518:
        /*0080*/ 	.word	0x00000000
        /*0084*/ 	.short	0x0000
        /*0086*/ 	.short	0x0000
        /*0088*/ 	.byte	0x00, 0xf0, 0x11, 0x00


	//----- nvinfo : EIATTR_MAXREG_COUNT
	.align		4
.L_3519:
        /*008c*/ 	.byte	0x03, 0x1b
        /*008e*/ 	.short	0x00ff


	//----- nvinfo : EIATTR_MERCURY_ISA_VERSION
	.align		4
        /*0090*/ 	.byte	0x03, 0x5f
        /*0092*/ 	.short	0x0000


	//----- nvinfo : EIATTR_EXIT_INSTR_OFFSETS
	.align		4
        /*0094*/ 	.byte	0x04, 0x1c
        /*0096*/ 	.short	(.L_3521 - .L_3520)


	//   ....[0]....
.L_3520:
        /*0098*/ 	.word	0x00000510


	//   ....[1]....
        /*009c*/ 	.word	0x00000570


	//----- nvinfo : EIATTR_MAX_THREADS
	.align		4
.L_3521:
        /*00a0*/ 	.byte	0x04, 0x05
        /*00a2*/ 	.short	(.L_3523 - .L_3522)
.L_3522:
        /*00a4*/ 	.word	0x00000080
        /*00a8*/ 	.word	0x00000001
        /*00ac*/ 	.word	0x00000001


	//----- nvinfo : EIATTR_CRS_STACK_SIZE
	.align		4
.L_3523:
        /*00b0*/ 	.byte	0x04, 0x1e
        /*00b2*/ 	.short	(.L_3525 - .L_3524)
.L_3524:
        /*00b4*/ 	.word	0x00000000
.L_3525:


//--------------------- .nv.info._ZN2at6native29vectorized_elementwise_kernelILi2ENS0_13AUnaryFunctorIN3c108BFloat16ES4_S4_ZZZNS0_16fmax_kernel_cudaERNS_18TensorIteratorBaseEENKUlvE_clEvENKUlvE2_clEvEUlS4_S4_E_EESt5arrayIPcLm2EEEEviT0_T1_ --------------------------
	.section	.nv.info._ZN2at6native29vectorized_elementwise_kernelILi2ENS0_13AUnaryFunctorIN3c108BFloat16ES4_S4_ZZZNS0_16fmax_kernel_cudaERNS_18TensorIteratorBaseEENKUlvE_clEvENKUlvE2_clEvEUlS4_S4_E_EESt5arrayIPcLm2EEEEviT0_T1_,"",@"SHT_CUDA_INFO"
	.sectionflags	@""
	.align	4


	//----- nvinfo : EIATTR_CUDA_API_VERSION
	.align		4
        /*0000*/ 	.byte	0x04, 0x37
        /*0002*/ 	.short	(.L_3527 - .L_3526)
.L_3526:
        /*0004*/ 	.word	0x00000082


	//----- nvinfo : EIATTR_SW2861232_WAR
	.align		4
.L_3527:
        /*0008*/ 	.byte	0x01, 0x35
	.zero		2


	//----- nvinfo : EIATTR_PARAM_CBANK
	.align		4
        /*000c*/ 	.byte	0x04, 0x0a
        /*000e*/ 	.short	(.L_3529 - .L_3528)
	.align		4
.L_3528:
        /*0010*/ 	.word	index@(.nv.constant0._ZN2at6native29vectorized_elementwise_kernelILi2ENS0_13AUnaryFunctorIN3c108BFloat16ES4_S4_ZZZNS0_16fmax_kernel_cudaERNS_18TensorIteratorBaseEENKUlvE_clEvENKUlvE2_clEvEUlS4_S4_E_EESt5arrayIPcLm2EEEEviT0_T1_)
        /*0014*/ 	.short	0x0160
        /*0016*/ 	.short	0x0018


	//----- nvinfo : EIATTR_CBANK_PARAM_SIZE
	.align		4
.L_3529:
        /*0018*/ 	.byte	0x03, 0x19
        /*001a*/ 	.short	0x0018


	//----- nvinfo : EIATTR_KPARAM_INFO
	.align		4
        /*001c*/ 	.byte	0x04, 0x17
        /*001e*/ 	.short	(.L_3531 - .L_3530)
.L_3530:
        /*0020*/ 	.word	0x00000000
        /*0024*/ 	.short	0x0002
        /*0026*/ 	.short	0x0008
        /*0028*/ 	.byte	0x00, 0xf0, 0x41, 0x00


	//----- nvinfo : EIATTR_KPARAM_INFO
	.align		4
.L_3531:
        /*002c*/ 	.byte	0x04, 0x17
        /*002e*/ 	.short	(.L_3533 - .L_3532)
.L_3532:
        /*0030*/ 	.word	0x00000000
        /*0034*/ 	.short	0x0001
        /*0036*/ 	.short	0x0004
        /*0038*/ 	.byte	0x00, 0xf0, 0x11, 0x00


	//----- nvinfo : EIATTR_KPARAM_INFO
	.align		4
.L_3533:
        /*003c*/ 	.byte	0x04, 0x17
        /*003e*/ 	.short	(.L_3535 - .L_3534)
.L_3534:
        /*0040*/ 	.word	0x00000000
        /*0044*/ 	.short	0x0000
        /*0046*/ 	.short	0x0000
        /*0048*/ 	.byte	0x00, 0xf0, 0x11, 0x00


	//----- nvinfo : EIATTR_MAXREG_COUNT
	.align		4
.L_3535:
        /*004c*/ 	.byte	0x03, 0x1b
        /*004e*/ 	.short	0x00ff


	//----- nvinfo : EIATTR_MERCURY_ISA_VERSION
	.align		4
        /*0050*/ 	.byte	0x03, 0x5f
        /*0052*/ 	.short	0x0000


	//----- nvinfo : EIATTR_EXIT_INSTR_OFFSETS
	.align		4
        /*0054*/ 	.byte	0x04, 0x1c
        /*0056*/ 	.short	(.L_3537 - .L_3536)


	//   ....[0]....
.L_3536:
        /*0058*/ 	.word	0x000002b0


	//   ....[1]....
        /*005c*/ 	.word	0x00000d20


	//   ....[2]....
        /*0060*/ 	.word	0x00000d80


	//----- nvinfo : EIATTR_MAX_THREADS
	.align		4
.L_3537:
        /*0064*/ 	.byte	0x04, 0x05
        /*0066*/ 	.short	(.L_3539 - .L_3538)
.L_3538:
        /*0068*/ 	.word	0x00000080
        /*006c*/ 	.word	0x00000001
        /*0070*/ 	.word	0x00000001


	//----- nvinfo : EIATTR_CRS_STACK_SIZE
	.align		4
.L_3539:
        /*0074*/ 	.byte	0x04, 0x1e
        /*0076*/ 	.short	(.L_3541 - .L_3540)
.L_3540:
        /*0078*/ 	.word	0x00000000
.L_3541:


//--------------------- .nv.info._ZN2at6native29vectorized_elementwise_kernelILi4ENS0_13AUnaryFunctorIN3c108BFloat16ES4_S4_ZZZNS0_16fmax_kernel_cudaERNS_18TensorIteratorBaseEENKUlvE_clEvENKUlvE2_clEvEUlS4_S4_E_EESt5arrayIPcLm2EEEEviT0_T1_ --------------------------
	.section	.nv.info._ZN2at6native29vectorized_elementwise_kernelILi4ENS0_13AUnaryFunctorIN3c108BFloat16ES4_S4_ZZZNS0_16fmax_kernel_cudaERNS_18TensorIteratorBaseEENKUlvE_clEvENKUlvE2_clEvEUlS4_S4_E_EESt5arrayIPcLm2EEEEviT0_T1_,"",@"SHT_CUDA_INFO"
	.sectionflags	@""
	.align	4


	//----- nvinfo : EIATTR_CUDA_API_VERSION
	.align		4
        /*0000*/ 	.byte	0x04, 0x37
        /*0002*/ 	.short	(.L_3543 - .L_3542)
.L_3542:
        /*0004*/ 	.word	0x00000082


	//----- nvinfo : EIATTR_SW2861232_WAR
	.align		4
.L_3543:
        /*0008*/ 	.byte	0x01, 0x35
	.zero		2


	//----- nvinfo : EIATTR_PARAM_CBANK
	.align		4
        /*000c*/ 	.byte	0x04, 0x0a
        /*000e*/ 	.short	(.L_3545 - .L_3544)
	.align		4
.L_3544:
        /*0010*/ 	.word	index@(.nv.constant0._ZN2at6native29vectorized_elementwise_kernelILi4ENS0_13AUnaryFunctorIN3c108BFloat16ES4_S4_ZZZNS0_16fmax_kernel_cudaERNS_18TensorIteratorBaseEENKUlvE_clEvENKUlvE2_clEvEUlS4_S4_E_EESt5arrayIPcLm2EEEEviT0_T1_)
        /*0014*/ 	.short	0x0160
        /*0016*/ 	.short	0x0018


	//----- nvinfo : EIATTR_CBANK_PARAM_SIZE
	.align		4
.L_3545:
        /*0018*/ 	.byte	0x03, 0x19
        /*001a*/ 	.short	0x0018


	//----- nvinfo : EIATTR_KPARAM_INFO
	.align		4
        /*001c*/ 	.byte	0x04, 0x17
        /*001e*/ 	.short	(.L_3547 - .L_3546)
.L_3546:
        /*0020*/ 	.word	0x00000000
        /*0024*/ 	.short	0x0002
        /*0026*/ 	.short	0x0008
        /*0028*/ 	.byte	0x00, 0xf0, 0x41, 0x00


	//----- nvinfo : EIATTR_KPARAM_INFO
	.align		4
.L_3547:
        /*002c*/ 	.byte	0x04, 0x17
        /*002e*/ 	.short	(.L_3549 - .L_3548)
.L_3548:
        /*0030*/ 	.word	0x00000000
        /*0034*/ 	.short	0x0001
        /*0036*/ 	.short	0x0004
        /*0038*/ 	.byte	0x00, 0xf0, 0x11, 0x00


	//----- nvinfo : EIATTR_KPARAM_INFO
	.align		4
.L_3549:
        /*003c*/ 	.byte	0x04, 0x17
        /*003e*/ 	.short	(.L_3551 - .L_3550)
.L_3550:
        /*0040*/ 	.word	0x00000000
        /*0044*/ 	.short	0x0000
        /*0046*/ 	.short	0x0000
        /*0048*/ 	.byte	0x00, 0xf0, 0x11, 0x00


	//----- nvinfo : EIATTR_MAXREG_COUNT
	.align		4
.L_3551:
        /*004c*/ 	.byte	0x03, 0x1b
        /*004e*/ 	.short	0x00ff


	//----- nvinfo : EIATTR_MERCURY_ISA_VERSION
	.align		4
        /*0050*/ 	.byte	0x03, 0x5f
        /*0052*/ 	.short	0x0000


	//----- nvinfo : EIATTR_EXIT_INSTR_OFFSETS
	.align		4
        /*0054*/ 	.byte	0x04, 0x1c
        /*0056*/ 	.short	(.L_3553 - .L_3552)


	//   ....[0]....
.L_3552:
        /*0058*/ 	.word	0x00000270


	//   ....[1]....
        /*005c*/ 	.word	0x00000ce0


	//   ....[2]....
        /*0060*/ 	.word	0x00000d40


	//----- nvinfo : EIATTR_MAX_THREADS
	.align		4
.L_3553:
        /*0064*/ 	.byte	0x04, 0x05
        /*0066*/ 	.short	(.L_3555 - .L_3554)
.L_3554:
        /*0068*/ 	.word	0x00000080
        /*006c*/ 	.word	0x00000001
        /*0070*/ 	.word	0x00000001


	//----- nvinfo : EIATTR_CRS_STACK_SIZE
	.align		4
.L_3555:
        /*0074*/ 	.byte	0x04, 0x1e
        /*0076*/ 	.short	(.L_3557 - .L_3556)
.L_3556:
        /*0078*/ 	.word	0x00000000
.L_3557:


//--------------------- .nv.info._ZN2at6native29vectorized_elementwise_kernelILi8ENS0_13AUnaryFunctorIN3c108BFloat16ES4_S4_ZZZNS0_16fmax_kernel_cudaERNS_18TensorIteratorBaseEENKUlvE_clEvENKUlvE2_clEvEUlS4_S4_E_EESt5arrayIPcLm2EEEEviT0_T1_ --------------------------
	.section	.nv.info._ZN2at6native29vectorized_elementwise_kernelILi8ENS0_13AUnaryFunctorIN3c108BFloat16ES4_S4_ZZZNS0_16fmax_kernel_cudaERNS_18TensorIteratorBaseEENKUlvE_clEvENKUlvE2_clEvEUlS4_S4_E_EESt5arrayIPcLm2EEEEviT0_T1_,"",@"SHT_CUDA_INFO"
	.sectionflags	@""
	.align	4


	//----- nvinfo : EIATTR_CUDA_API_VERSION
	.align		4
        /*0000*/ 	.byte	0x04, 0x37
        /*0002*/ 	.short	(.L_3559 - .L_3558)
.L_3558:
        /*0004*/ 	.word	0x00000082


	//----- nvinfo : EIATTR_SW2861232_WAR
	.align		4
.L_3559:
        /*0008*/ 	.byte	0x01, 0x35
	.zero		2


	//----- nvinfo : EIATTR_PARAM_CBANK
	.align		4
        /*000c*/ 	.byte	0x04, 0x0a
        /*000e*/ 	.short	(.L_3561 - .L_3560)
	.align		4
.L_3560:
        /*0010*/ 	.word	index@(.nv.constant0._ZN2at6native29vectorized_elementwise_kernelILi8ENS0_13AUnaryFunctorIN3c108BFloat16ES4_S4_ZZZNS0_16fmax_kernel_cudaERNS_18TensorIteratorBaseEENKUlvE_clEvENKUlvE2_clEvEUlS4_S4_E_EESt5arrayIPcLm2EEEEviT0_T1_)
        /*0014*/ 	.short	0x0160
        /*0016*/ 	.short	0x0018


	//----- nvinfo : EIATTR_CBANK_PARAM_SIZE
	.align		4
.L_3561:
        /*0018*/ 	.byte	0x03, 0x19
        /*001a*/ 	.short	0x0018


	//----- nvinfo : EIATTR_KPARAM_INFO
	.align		4
        /*001c*/ 	.byte	0x04, 0x17
        /*001e*/ 	.short	(.L_3563 - .L_3562)
.L_3562:
        /*0020*/ 	.word	0x00000000
        /*0024*/ 	.short	0x0002
        /*0026*/ 	.short	0x0008
        /*0028*/ 	.byte	0x00, 0xf0, 0x41, 0x00


	//----- nvinfo : EIATTR_KPARAM_INFO
	.align		4
.L_3563:
        /*002c*/ 	.byte	0x04, 0x17
        /*002e*/ 	.short	(.L_3565 - .L_3564)
.L_3564:
        /*0030*/ 	.word	0x00000000
        /*0034*/ 	.short	0x0001
        /*0036*/ 	.short	0x0004
        /*0038*/ 	.byte	0x00, 0xf0, 0x11, 0x00


	//----- nvinfo : EIATTR_KPARAM_INFO
	.align		4
.L_3565:
        /*003c*/ 	.byte	0x04, 0x17
        /*003e*/ 	.short	(.L_3567 - .L_3566)
.L_3566:
        /*0040*/ 	.word	0x00000000
        /*0044*/ 	.short	0x0000
        /*0046*/ 	.short	0x0000
        /*0048*/ 	.byte	0x00, 0xf0, 0x11, 0x00


	//----- nvinfo : EIATTR_MAXREG_COUNT
	.align		4
.L_3567:
        /*004c*/ 	.byte	0x03, 0x1b
        /*004e*/ 	.short	0x00ff


	//----- nvinfo : EIATTR_MERCURY_ISA_VERSION
	.align		4
        /*0050*/ 	.byte	0x03, 0x5f
        /*0052*/ 	.short	0x0000


	//----- nvinfo : EIATTR_EXIT_INSTR_OFFSETS
	.align		4
        /*0054*/ 	.byte	0x04, 0x1c
        /*0056*/ 	.short	(.L_3569 - .L_3568)


	//   ....[0]....
.L_3568:
        /*0058*/ 	.word	0x00000010


	//----- nvinfo : EIATTR_MAX_THREADS
	.align		4
.L_3569:
        /*005c*/ 	.byte	0x04, 0x05
        /*005e*/ 	.short	(.L_3571 - .L_3570)
.L_3570:
        /*0060*/ 	.word	0x00000080
        /*0064*/ 	.word	0x00000001
        /*0068*/ 	.word	0x00000001
.L_3571:


//--------------------- .nv.info._ZN2at6native18elementwise_kernelILi128ELi4EZNS0_15gpu_kernel_implINS0_13BinaryFunctorIN3c108BFloat16ES5_S5_ZZZNS0_16fmax_kernel_cudaERNS_18TensorIteratorBaseEENKUlvE_clEvENKUlvE2_clEvEUlS5_S5_E_EEEEvS7_RKT_EUliE_EEviT1_ --------------------------
	.section	.nv.info._ZN2at6native18elementwise_kernelILi128ELi4EZNS0_15gpu_kernel_implINS0_13BinaryFunctorIN3c108BFloat16ES5_S5_ZZZNS0_16fmax_kernel_cudaERNS_18TensorIteratorBaseEENKUlvE_clEvENKUlvE2_clEvEUlS5_S5_E_EEEEvS7_RKT_EUliE_EEviT1_,"",@"SHT_CUDA_INFO"
	.sectionflags	@""
	.align	4


	//----- nvinfo : EIATTR_CUDA_API_VERSION
	.align		4
        /*0000*/ 	.byte	0x04, 0x37
        /*0002*/ 	.short	(.L_3573 - .L_3572)
.L_3572:
        /*0004*/ 	.word	0x00000082


	//----- nvinfo : EIATTR_SW2861232_WAR
	.align		4
.L_3573:
        /*0008*/ 	.byte	0x01, 0x35
	.zero		2


	//----- nvinfo : EIATTR_PARAM_CBANK
	.align		4
        /*000c*/ 	.byte	0x04, 0x0a
        /*000e*/ 	.short	(.L_3575 - .L_3574)
	.align		4
.L_3574:
        /*0010*/ 	.word	index@(.nv.constant0._ZN2at6native18elementwise_kernelILi128ELi4EZNS0_15gpu_kernel_implINS0_13BinaryFunctorIN3c108BFloat16ES5_S5_ZZZNS0_16fmax_kernel_cudaERNS_18TensorIteratorBaseEENKUlvE_clEvENKUlvE2_clEvEUlS5_S5_E_EEEEvS7_RKT_EUliE_EEviT1_)
        /*0014*/ 	.short	0x0160
        /*0016*/ 	.short	0x0290


	//----- nvinfo : EIATTR_CBANK_PARAM_SIZE
	.align		4
.L_3575:
        /*0018*/ 	.byte	0x03, 0x19
        /*001a*/ 	.short	0x0290


	//----- nvinfo : EIATTR_KPARAM_INFO
	.align		4
        /*001c*/ 	.byte	0x04, 0x17
        /*001e*/ 	.short	(.L_3577 - .L_3576)
.L_3576:
        /*0020*/ 	.word	0x00000000
        /*0024*/ 	.short	0x0001
        /*0026*/ 	.short	0x0008
        /*0028*/ 	.byte	0x00, 0xf0, 0x21, 0x0a


	//----- nvinfo : EIATTR_KPARAM_INFO
	.align		4
.L_3577:
        /*002c*/ 	.byte	0x04, 0x17
        /*002e*/ 	.short	(.L_3579 - .L_3578)
.L_3578:
        /*0030*/ 	.word	0x00000000
        /*0034*/ 	.short	0x0000
        /*0036*/ 	.short	0x0000
        /*0038*/ 	.byte	0x00, 0xf0, 0x11, 0x00


	//----- nvinfo : EIATTR_MAXREG_COUNT
	.align		4
.L_3579:
        /*003c*/ 	.byte	0x03, 0x1b
        /*003e*/ 	.short	0x0080


	//----- nvinfo : EIATTR_EXTERNS
	.align		4
        /*0040*/ 	.byte	0x04, 0x0f
        /*0042*/ 	.short	(.L_3581 - .L_3580)


	//   ....[0]....
	.align		4
.L_3580:
        /*0044*/ 	.word	index@(__assertfail)


	//----- nvinfo : EIATTR_MERCURY_ISA_VERSION
	.align		4
.L_3581:
        /*0048*/ 	.byte	0x03, 0x5f
        /*004a*/ 	.short	0x0000


	//----- nvinfo : EIATTR_SYSCALL_OFFSETS
	.align		4
        /*004c*/ 	.byte	0x04, 0x46
        /*004e*/ 	.short	(.L_3583 - .L_3582)


	//   ....[0]....
.L_3582:
        /*0050*/ 	.word	0x00002050


	//   ....[1]....
        /*0054*/ 	.word	0x00003000


	//   ....[2]....
        /*0058*/ 	.word	0x00003fd0


	//   ....[3]....
        /*005c*/ 	.word	0x00006090


	//   ....[4]....
        /*0060*/ 	.word	0x00007040


	//   ....[5]....
        /*0064*/ 	.word	0x00008010


	//   ....[6]....
        /*0068*/ 	.word	0x0000a0a0


	//   ....[7]....
        /*006c*/ 	.word	0x0000b050


	//   ....[8]....
        /*0070*/ 	.word	0x0000c020


	//   ....[9]....
        /*0074*/ 	.word	0x0000e0c0


	//   ....[10]....
        /*0078*/ 	.word	0x0000f070


	//   ....[11]....
        /*007c*/ 	.word	0x00010040


	//----- nvinfo : EIATTR_EXIT_INSTR_OFFSETS
	.align		4
.L_3583:
        /*0080*/ 	.byte	0x04, 0x1c
        /*0082*/ 	.short	(.L_3585 - .L_3584)


	//   ....[0]....
.L_3584:
        /*0084*/ 	.word	0x0000c0e0


	//   ....[1]....
        /*0088*/ 	.word	0x0000f240


	//   ....[2]....
        /*008c*/ 	.word	0x0000f280


	//   ....[3]....
        /*0090*/ 	.word	0x0000f320


	//   ....[4]....
        /*0094*/ 	.word	0x0000f360


	//   ....[5]....
        /*0098*/ 	.word	0x0000f3a0


	//   ....[6]....
        /*009c*/ 	.word	0x0000f430


	//   ....[7]....
        /*00a0*/ 	.word	0x0000f470


	//   ....[8]....
        /*00a4*/ 	.word	0x0000f510


	//   ....[9]....
        /*00a8*/ 	.word	0x0000f560


	//   ....[10]....
        /*00ac*/ 	.word	0x0000f5b0


	//   ....[11]....
        /*00b0*/ 	.word	0x0000f680


	//   ....[12]....
        /*00b4*/ 	.word	0x0000f6e0


	//   ....[13]....
        /*00b8*/ 	.word	0x0000f870


	//   ....[14]....
        /*00bc*/ 	.word	0x0000f9d0


	//   ....[15]....
        /*00c0*/ 	.word	0x0000f9f0


	//   ....[16]....
        /*00c4*/ 	.word	0x0000fab0


	//   ....[17]....
        /*00c8*/ 	.word	0x0000fc30


	//   ....[18]....
        /*00cc*/ 	.word	0x0000fdb0


	//   ....[19]....
        /*00d0*/ 	.word	0x0000ff10


	//   ....[20]....
        /*00d4*/ 	.word	0x00010050


	//   ....[21]....
        /*00d8*/ 	.word	0x00010090


	//   ....[22]....
        /*00dc*/ 	.word	0x000100d0


	//----- nvinfo : EIATTR_MAX_THREADS
	.align		4
.L_3585:
        /*00e0*/ 	.byte	0x04, 0x05
        /*00e2*/ 	.short	(.L_3587 - .L_3586)
.L_3586:
        /*00e4*/ 	.word	0x00000080
        /*00e8*/ 	.word	0x00000001
        /*00ec*/ 	.word	0x00000001


	//----- nvinfo : EIATTR_CRS_STACK_SIZE
	.align		4
.L_3587:
        /*00f0*/ 	.byte	0x04, 0x1e
        /*00f2*/ 	.short	(.L_3589 - .L_3588)
.L_3588:
        /*00f4*/ 	.word	0x00000000
.L_3589:


//--------------------- .nv.info._ZN2at6native27unrolled_elementwise_kernelINS0_13BinaryFunctorIN3c108BFloat16ES4_S4_ZZZNS0_16fmax_kernel_cudaERNS_18TensorIteratorBaseEENKUlvE_clEvENKUlvE2_clEvEUlS4_S4_E_EESt5arrayIPcLm3EELi4E23TrivialOffsetCalculatorILi2EjESE_ILi1EjENS0_6memory12LoadWithCastILi2EEENSH_13StoreWithCastILi1EEEEEviT_T0_T2_T3_T4_T5_ --------------------------
	.section	.nv.info._ZN2at6native27unrolled_elementwise_kernelINS0_13BinaryFunctorIN3c108BFloat16ES4_S4_ZZZNS0_16fmax_kernel_cudaERNS_18TensorIteratorBaseEENKUlvE_clEvENKUlvE2_clEvEUlS4_S4_E_EESt5arrayIPcLm3EELi4E23TrivialOffsetCalculatorILi2EjESE_ILi1EjENS0_6memory12LoadWithCastILi2EEENSH_13StoreWithCastILi1EEEEEviT_T0_T2_T3_T4_T5_,"",@"SHT_CUDA_INFO"
	.sectionflags	@""
	.align	4


	//----- nvinfo : EIATTR_CUDA_API_VERSION
	.align		4
        /*0000*/ 	.byte	0x04, 0x37
        /*0002*/ 	.short	(.L_3591 - .L_3590)
.L_3590:
        /*0004*/ 	.word	0x00000082


	//----- nvinfo : EIATTR_SW2861232_WAR
	.align		4
.L_3591:
        /*0008*/ 	.byte	0x01, 0x35
	.zero		2


	//----- nvinfo : EIATTR_PARAM_CBANK
	.align		4
        /*000c*/ 	.byte	0x04, 0x0a
        /*000e*/ 	.short	(.L_3593 - .L_3592)
	.align		4
.L_3592:
        /*0010*/ 	.word	index@(.nv.constant0._ZN2at6native27unrolled_elementwise_kernelINS0_13BinaryFunctorIN3c108BFloat16ES4_S4_ZZZNS0_16fmax_kernel_cudaERNS_18TensorIteratorBaseEENKUlvE_clEvENKUlvE2_clEvEUlS4_S4_E_EESt5arrayIPcLm3EELi4E23TrivialOffsetCalculatorILi2EjESE_ILi1EjENS0_6memory12LoadWithCastILi2EEENSH_13StoreWithCastILi1EEEEEviT_T0_T2_T3_T4_T5_)
        /*0014*/ 	.short	0x0160
        /*0016*/ 	.short	0x0038


	//----- nvinfo : EIATTR_CBANK_PARAM_SIZE
	.align		4
.L_3593:
        /*0018*/ 	.byte	0x03, 0x19
        /*001a*/ 	.short	0x0038


	//----- nvinfo : EIATTR_KPARAM_INFO
	.align		4
        /*001c*/ 	.byte	0x04, 0x17
        /*001e*/ 	.short	(.L_3595 - .L_3594)
.L_3594:
        /*0020*/ 	.word	0x00000000
        /*0024*/ 	.short	0x0006
        /*0026*/ 	.short	0x0030
        /*0028*/ 	.byte	0x00, 0xf0, 0x21, 0x00


	//----- nvinfo : EIATTR_KPARAM_INFO
	.align		4
.L_3595:
        /*002c*/ 	.byte	0x04, 0x17
        /*002e*/ 	.short	(.L_3597 - .L_3596)
.L_3596:
        /*0030*/ 	.word	0x00000000
        /*0034*/ 	.short	0x0005
        /*0036*/ 	.short	0x0024
        /*0038*/ 	.byte	0x00, 0xf0, 0x31, 0x00


	//----- nvinfo : EIATTR_KPARAM_INFO
	.align		4
.L_3597:
        /*003c*/ 	.byte	0x04, 0x17
        /*003e*/ 	.short	(.L_3599 - .L_3598)
.L_3598:
        /*0040*/ 	.word	0x00000000
        /*0044*/ 	.short	0x0004
        /*0046*/ 	.short	0x0021
        /*0048*/ 	.byte	0x00, 0xf0, 0x05, 0x00


	//----- nvinfo : EIATTR_KPARAM_INFO
	.align		4
.L_3599:
        /*004c*/ 	.byte	0x04, 0x17
        /*004e*/ 	.short	(.L_3601 - .L_3600)
.L_3600:
        /*0050*/ 	.word	0x00000000
        /*0054*/ 	.short	0x0003
        /*0056*/ 	.short	0x0020
        /*0058*/ 	.byte	0x00, 0xf0, 0x05, 0x00


	//----- nvinfo : EIATTR_KPARAM_INFO
	.align		4
.L_3601:
        /*005c*/ 	.byte	0x04, 0x17
        /*005e*/ 	.short	(.L_3603 - .L_3602)
.L_3602:
        /*0060*/ 	.word	0x00000000
        /*0064*/ 	.short	0x0002
        /*0066*/ 	.short	0x0008
        /*0068*/ 	.byte	0x00, 0xf0, 0x61, 0x00


	//----- nvinfo : EIATTR_KPARAM_INFO
	.align		4
.L_3603:
        /*006c*/ 	.byte	0x04, 0x17
        /*006e*/ 	.short	(.L_3605 - .L_3604)
.L_3604:
        /*0070*/ 	.word	0x00000000
        /*0074*/ 	.short	0x0001
        /*0076*/ 	.short	0x0004
        /*0078*/ 	.byte	0x00, 0xf0, 0x05, 0x00


	//----- nvinfo : EIATTR_KPARAM_INFO
	.align		4
.L_3605:
        /*007c*/ 	.byte	0x04, 0x17
        /*007e*/ 	.short	(.L_3607 - .L_3606)
.L_3606:
        /*0080*/ 	.word	0x00000000
        /*0084*/ 	.short	0x0000
        /*0086*/ 	.short	0x0000
        /*0088*/ 	.byte	0x00, 0xf0, 0x11, 0x00


	//----- nvinfo : EIATTR_MAXREG_COUNT
	.align		4
.L_3607:
        /*008c*/ 	.byte	0x03, 0x1b
        /*008e*/ 	.short	0x00ff


	//----- nvinfo : EIATTR_EXTERNS
	.align		4
        /*0090*/ 	.byte	0x04, 0x0f
        /*0092*/ 	.short	(.L_3609 - .L_3608)


	//   ....[0]....
	.align		4
.L_3608:
        /*0094*/ 	.word	index@(__assertfail)


	//----- nvinfo : EIATTR_MERCURY_ISA_VERSION
	.align		4
.L_3609:
        /*0098*/ 	.byte	0x03, 0x5f
        /*009a*/ 	.short	0x0000


	//----- nvinfo : EIATTR_SYSCALL_OFFSETS
	.align		4
        /*009c*/ 	.byte	0x04, 0x46
        /*009e*/ 	.short	(.L_3611 - .L_3610)


	//   ....[0]....
.L_3610:
        /*00a0*/ 	.word	0x000010b0


	//   ....[1]....
        /*00a4*/ 	.word	0x00002130


	//   ....[2]....
        /*00a8*/ 	.word	0x00003230


	//   ....[3]....
        /*00ac*/ 	.word	0x000042b0


	//   ....[4]....
        /*00b0*/ 	.word	0x000053c0


	//   ....[5]....
        /*00b4*/ 	.word	0x00006430


	//   ....[6]....
        /*00b8*/ 	.word	0x00007520


	//   ....[7]....
        /*00bc*/ 	.word	0x000084c0


	//   ....[8]....
        /*00c0*/ 	.word	0x00009770


	//   ....[9]....
        /*00c4*/ 	.word	0x0000a7a0


	//   ....[10]....
        /*00c8*/ 	.word	0x0000b790


	//   ....[11]....
        /*00cc*/ 	.word	0x0000c780


	//----- nvinfo : EIATTR_EXIT_INSTR_OFFSETS
	.align		4
.L_3611:
        /*00d0*/ 	.byte	0x04, 0x1c
        /*00d2*/ 	.short	(.L_3613 - .L_3612)


	//   ....[0]....
.L_3612:
        /*00d4*/ 	.word	0x0000b850


	//   ....[1]....
        /*00d8*/ 	.word	0x0000b980


	//   ....[2]....
        /*00dc*/ 	.word	0x0000b9c0


	//   ....[3]....
        /*00e0*/ 	.word	0x0000ba60


	//   ....[4]....
        /*00e4*/ 	.word	0x0000baa0


	//   ....[5]....
        /*00e8*/ 	.word	0x0000bae0


	//   ....[6]....
        /*00ec*/ 	.word	0x0000bb70


	//   ....[7]....
        /*00f0*/ 	.word	0x0000bbb0


	//   ....[8]....
        /*00f4*/ 	.word	0x0000bc50


	//   ....[9]....
        /*00f8*/ 	.word	0x0000bca0


	//   ....[10]....
        /*00fc*/ 	.word	0x0000bcf0


	//   ....[11]....
        /*0100*/ 	.word	0x0000bdc0


	//   ....[12]....
        /*0104*/ 	.word	0x0000be20


	//   ....[13]....
        /*0108*/ 	.word	0x0000bfb0


	//   ....[14]....
        /*010c*/ 	.word	0x0000c110


	//   ....[15]....
        /*0110*/ 	.word	0x0000c130


	//   ....[16]....
        /*0114*/ 	.word	0x0000c1f0


	//   ....[17]....
        /*0118*/ 	.word	0x0000c370


	//   ....[18]....
        /*011c*/ 	.word	0x0000c4f0


	//   ....[19]....
        /*0120*/ 	.word	0x0000c650


	//   ....[20]....
        /*0124*/ 	.word	0x0000c790


	//   ....[21]....
        /*0128*/ 	.word	0x0000c7d0


	//   ....[22]....
        /*012c*/ 	.word	0x0000c810


	//----- nvinfo : EIATTR_MAX_THREADS
	.align		4
.L_3613:
        /*0130*/ 	.byte	0x04, 0x05
        /*0132*/ 	.short	(.L_3615 - .L_3614)
.L_3614:
        /*0134*/ 	.word	0x00000080
        /*0138*/ 	.word	0x00000001
        /*013c*/ 	.word	0x00000001


	//----- nvinfo : EIATTR_CRS_STACK_SIZE
	.align		4
.L_3615:
        /*0140*/ 	.byte	0x04, 0x1e
        /*0142*/ 	.short	(.L_3617 - .L_3616)
.L_3616:
        /*0144*/ 	.word	0x00000000
.L_3617:


//--------------------- .nv.info._ZN2at6native18elementwise_kernelILi128ELi4EZNS0_22gpu_kernel_impl_nocastINS0_13BinaryFunctorIN3c108BFloat16ES5_S5_ZZZNS0_16fmax_kernel_cudaERNS_18TensorIteratorBaseEENKUlvE_clEvENKUlvE2_clEvEUlS5_S5_E_EEEEvS7_RKT_EUliE_EEviT1_ --------------------------
	.section	.nv.info._ZN2at6native18elementwise_kernelILi128ELi4EZNS0_22gpu_kernel_impl_nocastINS0_13BinaryFunctorIN3c108BFloat16ES5_S5_ZZZNS0_16fmax_kernel_cudaERNS_18TensorIteratorBaseEENKUlvE_clEvENKUlvE2_clEvEUlS5_S5_E_EEEEvS7_RKT_EUliE_EEviT1_,"",@"SHT_CUDA_INFO"
	.sectionflags	@""
	.align	4


	//----- nvinfo : EIATTR_CUDA_API_VERSION
	.align		4
        /*0000*/ 	.byte	0x04, 0x37
        /*0002*/ 	.short	(.L_3619 - .L_3618)
.L_3618:
        /*0004*/ 	.word	0x00000082


	//----- nvinfo : EIATTR_SW2861232_WAR
	.align		4
.L_3619:
        /*0008*/ 	.byte	0x01, 0x35
	.zero		2


	//----- nvinfo : EIATTR_PARAM_CBANK
	.align		4
        /*000c*/ 	.byte	0x04, 0x0a
        /*000e*/ 	.short	(.L_3621 - .L_3620)
	.align		4
.L_3620:
        /*0010*/ 	.word	index@(.nv.constant0._ZN2at6native18elementwise_kernelILi128ELi4EZNS0_22gpu_kernel_impl_nocastINS0_13BinaryFunctorIN3c108BFloat16ES5_S5_ZZZNS0_16fmax_kernel_cudaERNS_18TensorIteratorBaseEENKUlvE_clEvENKUlvE2_clEvEUlS5_S5_E_EEEEvS7_RKT_EUliE_EEviT1_)
        /*0014*/ 	.short	0x0160
        /*0016*/ 	.short	0x0290


	//----- nvinfo : EIATTR_CBANK_PARAM_SIZE
	.align		4
.L_3621:
        /*0018*/ 	.byte	0x03, 0x19
        /*001a*/ 	.short	0x0290


	//----- nvinfo : EIATTR_KPARAM_INFO
	.align		4
        /*001c*/ 	.byte	0x04, 0x17
        /*001e*/ 	.short	(.L_3623 - .L_3622)
.L_3622:
        /*0020*/ 	.word	0x00000000
        /*0024*/ 	.short	0x0001
        /*0026*/ 	.short	0x0008
        /*0028*/ 	.byte	0x00, 0xf0, 0x21, 0x0a


	//----- nvinfo : EIATTR_KPARAM_INFO
	.align		4
.L_3623:
        /*002c*/ 	.byte	0x04, 0x17
        /*002e*/ 	.short	(.L_3625 - .L_3624)
.L_3624:
        /*0030*/ 	.word	0x00000000
        /*0034*/ 	.short	0x0000
        /*0036*/ 	.short	0x0000
        /*0038*/ 	.byte	0x00, 0xf0, 0x11, 0x00


	//----- nvinfo : EIATTR_MAXREG_COUNT
	.align		4
.L_3625:
        /*003c*/ 	.byte	0x03, 0x1b
        /*003e*/ 	.short	0x0080


	//----- nvinfo : EIATTR_MERCURY_ISA_VERSION
	.align		4
        /*0040*/ 	.byte	0x03, 0x5f
        /*0042*/ 	.short	0x0000


	//----- nvinfo : EIATTR_EXIT_INSTR_OFFSETS
	.align		4
        /*0044*/ 	.byte	0x04, 0x1c
        /*0046*/ 	.short	(.L_3627 - .L_3626)


	//   ....[0]....
.L_3626:
        /*0048*/ 	.word	0x00003310


	//   ....[1]....
        /*004c*/ 	.word	0x000043c0


	//----- nvinfo : EIATTR_MAX_THREADS
	.align		4
.L_3627:
        /*0050*/ 	.byte	0x04, 0x05
        /*0052*/ 	.short	(.L_3629 - .L_3628)
.L_3628:
        /*0054*/ 	.word	0x00000080
        /*0058*/ 	.word	0x00000001
        /*005c*/ 	.word	0x00000001


	//----- nvinfo : EIATTR_CRS_STACK_SIZE
	.align		4
.L_3629:
        /*0060*/ 	.byte	0x04, 0x1e
        /*0062*/ 	.short	(.L_3631 - .L_3630)
.L_3630:
        /*0064*/ 	.word	0x00000000
.L_3631:


//--------------------- .nv.info._ZN2at6native27unrolled_elementwise_kernelINS0_13BinaryFunctorIN3c108BFloat16ES4_S4_ZZZNS0_16fmax_kernel_cudaERNS_18TensorIteratorBaseEENKUlvE_clEvENKUlvE2_clEvEUlS4_S4_E_EESt5arrayIPcLm3EELi4E23TrivialOffsetCalculatorILi2EjESE_ILi1EjENS0_6memory15LoadWithoutCastENSH_16StoreWithoutCastEEEviT_T0_T2_T3_T4_T5_ --------------------------
	.section	.nv.info._ZN2at6native27unrolled_elementwise_kernelINS0_13BinaryFunctorIN3c108BFloat16ES4_S4_ZZZNS0_16fmax_kernel_cudaERNS_18TensorIteratorBaseEENKUlvE_clEvENKUlvE2_clEvEUlS4_S4_E_EESt5arrayIPcLm3EELi4E23TrivialOffsetCalculatorILi2EjESE_ILi1EjENS0_6memory15LoadWithoutCastENSH_16StoreWithoutCastEEEviT_T0_T2_T3_T4_T5_,"",@"SHT_CUDA_INFO"
	.sectionflags	@""
	.align	4


	//----- nvinfo : EIATTR_CUDA_API_VERSION
	.align		4
        /*0000*/ 	.byte	0x04, 0x37
        /*0002*/ 	.short	(.L_3633 - .L_3632)
.L_3632:
        /*0004*/ 	.word	0x00000082


	//----- nvinfo : EIATTR_SW2861232_WAR
	.align		4
.L_3633:
        /*0008*/ 	.byte	0x01, 0x35
	.zero		2


	//----- nvinfo : EIATTR_PARAM_CBANK
	.align		4
        /*000c*/ 	.byte	0x04, 0x0a
        /*000e*/ 	.short	(.L_3635 - .L_3634)
	.align		4
.L_3634:
        /*0010*/ 	.word	index@(.nv.constant0._ZN2at6native27unrolled_elementwise_kernelINS0_13BinaryFunctorIN3c108BFloat16ES4_S4_ZZZNS0_16fmax_kernel_cudaERNS_18TensorIteratorBaseEENKUlvE_clEvENKUlvE2_clEvEUlS4_S4_E_EESt5arrayIPcLm3EELi4E23TrivialOffsetCalculatorILi2EjESE_ILi1EjENS0_6memory15LoadWithoutCastENSH_16StoreWithoutCastEEEviT_T0_T2_T3_T4_T5_)
        /*0014*/ 	.short	0x0160
        /*0016*/ 	.short	0x0024


	//----- nvinfo : EIATTR_CBANK_PARAM_SIZE
	.align		4
.L_3635:
        /*0018*/ 	.byte	0x03, 0x19
        /*001a*/ 	.short	0x0024


	//----- nvinfo : EIATTR_KPARAM_INFO
	.align		4
        /*001c*/ 	.byte	0x04, 0x17
        /*001e*/ 	.short	(.L_3637 - .L_3636)
.L_3636:
        /*0020*/ 	.word	0x00000000
        /*0024*/ 	.short	0x0006
        /*0026*/ 	.short	0x0023
        /*0028*/ 	.byte	0x00, 0xf0, 0x05, 0x00


	//----- nvinfo : EIATTR_KPARAM_INFO
	.align		4
.L_3637:
        /*002c*/ 	.byte	0x04, 0x17
        /*002e*/ 	.short	(.L_3639 - .L_3638)
.L_3638:
        /*0030*/ 	.word	0x00000000
        /*0034*/ 	.short	0x0005
        /*0036*/ 	.short	0x0022
        /*0038*/ 	.byte	0x00, 0xf0, 0x05, 0x00


	//----- nvinfo : EIATTR_KPARAM_INFO
	.align		4
.L_3639:
        /*003c*/ 	.byte	0x04, 0x17
        /*003e*/ 	.short	(.L_3641 - .L_3640)
.L_3640:
        /*0040*/ 	.word	0x00000000
        /*0044*/ 	.short	0x0004
        /*0046*/ 	.short	0x0021
        /*0048*/ 	.byte	0x00, 0xf0, 0x05, 0x00


	//----- nvinfo : EIATTR_KPARAM_INFO
	.align		4
.L_3641:
        /*004c*/ 	.byte	0x04, 0x17
        /*004e*/ 	.short	(.L_3643 - .L_3642)
.L_3642:
        /*0050*/ 	.word	0x00000000
        /*0054*/ 	.short	0x0003
        /*0056*/ 	.short	0x0020
        /*0058*/ 	.byte	0x00, 0xf0, 0x05, 0x00


	//----- nvinfo : EIATTR_KPARAM_INFO
	.align		4
.L_3643:
        /*005c*/ 	.byte	0x04, 0x17
        /*005e*/ 	.short	(.L_3645 - .L_3644)
.L_3644:
        /*0060*/ 	.word	0x00000000
        /*0064*/ 	.short	0x0002
        /*0066*/ 	.short	0x0008
        /*0068*/ 	.byte	0x00, 0xf0, 0x61, 0x00


	//----- nvinfo : EIATTR_KPARAM_INFO
	.align		4
.L_3645:
        /*006c*/ 	.byte	0x04, 0x17
        /*006e*/ 	.short	(.L_3647 - .L_3646)
.L_3646:
        /*0070*/ 	.word	0x00000000
        /*0074*/ 	.short	0x0001
        /*0076*/ 	.short	0x0004
        /*0078*/ 	.byte	0x00, 0xf0, 0x05, 0x00


	//----- nvinfo : EIATTR_KPARAM_INFO
	.align		4
.L_3647:
        /*007c*/ 	.byte	0x04, 0x17
        /*007e*/ 	.short	(.L_3649 - .L_3648)
.L_3648:
        /*0080*/ 	.word	0x00000000
        /*0084*/ 	.short	0x0000
        /*0086*/ 	.short	0x0000
        /*0088*/ 	.byte	0x00, 0xf0, 0x11, 0x00


	//----- nvinfo : EIATTR_MAXREG_COUNT
	.align		4
.L_3649:
        /*008c*/ 	.byte	0x03, 0x1b
        /*008e*/ 	.short	0x00ff


	//----- nvinfo : EIATTR_MERCURY_ISA_VERSION
	.align		4
        /*0090*/ 	.byte	0x03, 0x5f
        /*0092*/ 	.short	0x0000


	//----- nvinfo : EIATTR_EXIT_INSTR_OFFSETS
	.align		4
        /*0094*/ 	.byte	0x04, 0x1c
        /*0096*/ 	.short	(.L_3651 - .L_3650)


	//   ....[0]....
.L_3650:
        /*0098*/ 	.word	0x000005a0


	//   ....[1]....
        /*009c*/ 	.word	0x000005f0


	//----- nvinfo : EIATTR_MAX_THREADS
	.align		4
.L_3651:
        /*00a0*/ 	.byte	0x04, 0x05
        /*00a2*/ 	.short	(.L_3653 - .L_3652)
.L_3652:
        /*00a4*/ 	.word	0x00000080
        /*00a8*/ 	.word	0x00000001
        /*00ac*/ 	.word	0x00000001


	//----- nvinfo : EIATTR_CRS_STACK_SIZE
	.align		4
.L_3653:
        /*00b0*/ 	.byte	0x04, 0x1e
        /*00b2*/ 	.short	(.L_3655 - .L_3654)
.L_3654:
        /*00b4*/ 	.word	0x00000000
.L_3655:


//--------------------- .nv.info._ZN2at6native29vectorized_elementwise_kernelILi2ENS0_13BinaryFunctorIN3c108BFloat16ES4_S4_ZZZNS0_16fmax_kernel_cudaERNS_18TensorIteratorBaseEENKUlvE_clEvENKUlvE2_clEvEUlS4_S4_E_EESt5arrayIPcLm3EEEEviT0_T1_ --------------------------
	.section	.nv.info._ZN2at6native29vectorized_elementwise_kernelILi2ENS0_13BinaryFunctorIN3c108BFloat16ES4_S4_ZZZNS0_16fmax_kernel_cudaERNS_18TensorIteratorBaseEENKUlvE_clEvENKUlvE2_clEvEUlS4_S4_E_EESt5arrayIPcLm3EEEEviT0_T1_,"",@"SHT_CUDA_INFO"
	.sectionflags	@""
	.align	4


	//----- nvinfo : EIATTR_CUDA_API_VERSION
	.align		4
        /*0000*/ 	.byte	0x04, 0x37
        /*0002*/ 	.short	(.L_3657 - .L_3656)
.L_3656:
        /*0004*/ 	.word	0x00000082


	//----- nvinfo : EIATTR_SW2861232_WAR
	.align		4
.L_3657:
        /*0008*/ 	.byte	0x01, 0x35
	.zero		2


	//----- nvinfo : EIATTR_PARAM_CBANK
	.align		4
        /*000c*/ 	.byte	0x04, 0x0a
        /*000e*/ 	.short	(.L_3659 - .L_3658)
	.align		4
.L_3658:
        /*0010*/ 	.word	index@(.nv.constant0._ZN2at6native29vectorized_elementwise_kernelILi2ENS0_13BinaryFunctorIN3c108BFloat16ES4_S4_ZZZNS0_16fmax_kernel_cudaERNS_18TensorIteratorBaseEENKUlvE_clEvENKUlvE2_clEvEUlS4_S4_E_EESt5arrayIPcLm3EEEEviT0_T1_)
        /*0014*/ 	.short	0x0160
        /*0016*/ 	.short	0x0020


	//----- nvinfo : EIATTR_CBANK_PARAM_SIZE
	.align		4
.L_3659:
        /*0018*/ 	.byte	0x03, 0x19
        /*001a*/ 	.short	0x0020


	//----- nvinfo : EIATTR_KPARAM_INFO
	.align		4
        /*001c*/ 	.byte	0x04, 0x17
        /*001e*/ 	.short	(.L_3661 - .L_3660)
.L_3660:
        /*0020*/ 	.word	0x00000000
        /*0024*/ 	.short	0x0002
        /*0026*/ 	.short	0x0008
        /*0028*/ 	.byte	0x00, 0xf0, 0x61, 0x00


	//----- nvinfo : EIATTR_KPARAM_INFO
	.align		4
.L_3661:
        /*002c*/ 	.byte	0x04, 0x17
        /*002e*/ 	.short	(.L_3663 - .L_3662)
.L_3662:
        /*0030*/ 	.word	0x00000000
        /*0034*/ 	.short	0x0001
        /*0036*/ 	.short	0x0004
        /*0038*/ 	.byte	0x00, 0xf0, 0x05, 0x00


	//----- nvinfo : EIATTR_KPARAM_INFO
	.align		4
.L_3663:
        /*003c*/ 	.byte	0x04, 0x17
        /*003e*/ 	.short	(.L_3665 - .L_3664)
.L_3664:
        /*0040*/ 	.word	0x00000000
        /*0044*/ 	.short	0x0000
        /*0046*/ 	.short	0x0000
        /*0048*/ 	.byte	0x00, 0xf0, 0x11, 0x00


	//----- nvinfo : EIATTR_MAXREG_COUNT
	.align		4
.L_3665:
        /*004c*/ 	.byte	0x03, 0x1b
        /*004e*/ 	.short	0x00ff


	//----- nvinfo : EIATTR_MERCURY_ISA_VERSION
	.align		4
        /*0050*/ 	.byte	0x03, 0x5f
        /*0052*/ 	.short	0x0000


	//----- nvinfo : EIATTR_EXIT_INSTR_OFFSETS
	.align		4
        /*0054*/ 	.byte	0x04, 0x1c
        /*0056*/ 	.short	(.L_3667 - .L_3666)


	//   ....[0]....
.L_3666:
        /*0058*/ 	.word	0x00000370


	//   ....[1]....
        /*005c*/ 	.word	0x00000ed0


	//   ....[2]....
        /*0060*/ 	.word	0x00000f20


	//----- nvinfo : EIATTR_MAX_THREADS
	.align		4
.L_3667:
        /*0064*/ 	.byte	0x04, 0x05
        /*0066*/ 	.short	(.L_3669 - .L_3668)
.L_3668:
        /*0068*/ 	.word	0x00000080
        /*006c*/ 	.word	0x00000001
        /*0070*/ 	.word	0x00000001


	//----- nvinfo : EIATTR_CRS_STACK_SIZE
	.align		4
.L_3669:
        /*0074*/ 	.byte	0x04, 0x1e
        /*0076*/ 	.short	(.L_3671 - .L_3670)
.L_3670:
        /*0078*/ 	.word	0x00000000
.L_3671:


//--------------------- .nv.info._ZN2at6native29vectorized_elementwise_kernelILi4ENS0_13BinaryFunctorIN3c108BFloat16ES4_S4_ZZZNS0_16fmax_kernel_cudaERNS_18TensorIteratorBaseEENKUlvE_clEvENKUlvE2_clEvEUlS4_S4_E_EESt5arrayIPcLm3EEEEviT0_T1_ --------------------------
	.section	.nv.info._ZN2at6native29vectorized_elementwise_kernelILi4ENS0_13BinaryFunctorIN3c108BFloat16ES4_S4_ZZZNS0_16fmax_kernel_cudaERNS_18TensorIteratorBaseEENKUlvE_clEvENKUlvE2_clEvEUlS4_S4_E_EESt5arrayIPcLm3EEEEviT0_T1_,"",@"SHT_CUDA_INFO"
	.sectionflags	@""
	.align	4


	//----- nvinfo : EIATTR_CUDA_API_VERSION
	.align		4
        /*0000*/ 	.byte	0x04, 0x37
        /*0002*/ 	.short	(.L_3673 - .L_3672)
.L_3672:
        /*0004*/ 	.word	0x00000082


	//----- nvinfo : EIATTR_SW2861232_WAR
	.align		4
.L_3673:
        /*0008*/ 	.byte	0x01, 0x35
	.zero		2


	//----- nvinfo : EIATTR_PARAM_CBANK
	.align		4
        /*000c*/ 	.byte	0x04, 0x0a
        /*000e*/ 	.short	(.L_3675 - .L_3674)
	.align		4
.L_3674:
        /*0010*/ 	.word	index@(.nv.constant0._ZN2at6native29vectorized_elementwise_kernelILi4ENS0_13BinaryFunctorIN3c108BFloat16ES4_S4_ZZZNS0_16fmax_kernel_cudaERNS_18TensorIteratorBaseEENKUlvE_clEvENKUlvE2_clEvEUlS4_S4_E_EESt5arrayIPcLm3EEEEviT0_T1_)
        /*0014*/ 	.short	0x0160
        /*0016*/ 	.short	0x0020


	//----- nvinfo : EIATTR_CBANK_PARAM_SIZE
	.align		4
.L_3675:
        /*0018*/ 	.byte	0x03, 0x19
        /*001a*/ 	.short	0x0020


	//----- nvinfo : EIATTR_KPARAM_INFO
	.align		4
        /*001c*/ 	.byte	0x04, 0x17
        /*001e*/ 	.short	(.L_3677 - .L_3676)
.L_3676:
        /*0020*/ 	.word	0x00000000
        /*0024*/ 	.short	0x0002
        /*0026*/ 	.short	0x0008
        /*0028*/ 	.byte	0x00, 0xf0, 0x61, 0x00


	//----- nvinfo : EIATTR_KPARAM_INFO
	.align		4
.L_3677:
        /*002c*/ 	.byte	0x04, 0x17
        /*002e*/ 	.short	(.L_3679 - .L_3678)
.L_3678:
        /*0030*/ 	.word	0x00000000
        /*0034*/ 	.short	0x0001
        /*0036*/ 	.short	0x0004
        /*0038*/ 	.byte	0x00, 0xf0, 0x05, 0x00


	//----- nvinfo : EIATTR_KPARAM_INFO
	.align		4
.L_3679:
        /*003c*/ 	.byte	0x04, 0x17
        /*003e*/ 	.short	(.L_3681 - .L_3680)
.L_3680:
        /*0040*/ 	.word	0x00000000
        /*0044*/ 	.short	0x0000
        /*0046*/ 	.short	0x0000
        /*0048*/ 	.byte	0x00, 0xf0, 0x11, 0x00


	//----- nvinfo : EIATTR_MAXREG_COUNT
	.align		4
.L_3681:
        /*004c*/ 	.byte	0x03, 0x1b
        /*004e*/ 	.short	0x00ff


	//----- nvinfo : EIATTR_MERCURY_ISA_VERSION
	.align		4
        /*0050*/ 	.byte	0x03, 0x5f
        /*0052*/ 	.short	0x0000


	//----- nvinfo : EIATTR_EXIT_INSTR_OFFSETS
	.align		4
        /*0054*/ 	.byte	0x04, 0x1c
        /*0056*/ 	.short	(.L_3683 - .L_3682)


	//   ....[0]....
.L_3682:
        /*0058*/ 	.word	0x00000310


	//   ....[1]....
        /*005c*/ 	.word	0x00000e70


	//   ....[2]....
        /*0060*/ 	.word	0x00000ec0


	//----- nvinfo : EIATTR_MAX_THREADS
	.align		4
.L_3683:
        /*0064*/ 	.byte	0x04, 0x05
        /*0066*/ 	.short	(.L_3685 - .L_3684)
.L_3684:
        /*0068*/ 	.word	0x00000080
        /*006c*/ 	.word	0x00000001
        /*0070*/ 	.word	0x00000001


	//----- nvinfo : EIATTR_CRS_STACK_SIZE
	.align		4
.L_3685:
        /*0074*/ 	.byte	0x04, 0x1e
        /*0076*/ 	.short	(.L_3687 - .L_3686)
.L_3686:
        /*0078*/ 	.word	0x00000000
.L_3687:


//--------------------- .nv.info._ZN2at6native29vectorized_elementwise_kernelILi8ENS0_13BinaryFunctorIN3c108BFloat16ES4_S4_ZZZNS0_16fmax_kernel_cudaERNS_18TensorIteratorBaseEENKUlvE_clEvENKUlvE2_clEvEUlS4_S4_E_EESt5arrayIPcLm3EEEEviT0_T1_ --------------------------
	.section	.nv.info._ZN2at6native29vectorized_elementwise_kernelILi8ENS0_13BinaryFunctorIN3c108BFloat16ES4_S4_ZZZNS0_16fmax_kernel_cudaERNS_18TensorIteratorBaseEENKUlvE_clEvENKUlvE2_clEvEUlS4_S4_E_EESt5arrayIPcLm3EEEEviT0_T1_,"",@"SHT_CUDA_INFO"
	.sectionflags	@""
	.align	4


	//----- nvinfo : EIATTR_CUDA_API_VERSION
	.align		4
        /*0000*/ 	.byte	0x04, 0x37
        /*0002*/ 	.short	(.L_3689 - .L_3688)
.L_3688:
        /*0004*/ 	.word	0x00000082


	//----- nvinfo : EIATTR_SW2861232_WAR
	.align		4
.L_3689:
        /*0008*/ 	.byte	0x01, 0x35
	.zero		2


	//----- nvinfo : EIATTR_PARAM_CBANK
	.align		4
        /*000c*/ 	.byte	0x04, 0x0a
        /*000e*/ 	.short	(.L_3691 - .L_3690)
	.align		4
.L_3690:
        /*0010*/ 	.word	index@(.nv.constant0._ZN2at6native29vectorized_elementwise_kernelILi8ENS0_13BinaryFunctorIN3c108BFloat16ES4_S4_ZZZNS0_16fmax_kernel_cudaERNS_18TensorIteratorBaseEENKUlvE_clEvENKUlvE2_clEvEUlS4_S4_E_EESt5arrayIPcLm3EEEEviT0_T1_)
        /*0014*/ 	.short	0x0160
        /*0016*/ 	.short	0x0020


	//----- nvinfo : EIATTR_CBANK_PARAM_SIZE
	.align		4
.L_3691:
        /*0018*/ 	.byte	0x03, 0x19
        /*001a*/ 	.short	0x0020


	//----- nvinfo : EIATTR_KPARAM_INFO
	.align		4
        /*001c*/ 	.byte	0x04, 0x17
        /*001e*/ 	.short	(.L_3693 - .L_3692)
.L_3692:
        /*0020*/ 	.word	0x00000000
        /*0024*/ 	.short	0x0002
        /*0026*/ 	.short	0x0008
        /*0028*/ 	.byte	0x00, 0xf0, 0x61, 0x00


	//----- nvinfo : EIATTR_KPARAM_INFO
	.align		4
.L_3693:
        /*002c*/ 	.byte	0x04, 0x17
        /*002e*/ 	.short	(.L_3695 - .L_3694)
.L_3694:
        /*0030*/ 	.word	0x00000000
        /*0034*/ 	.short	0x0001
        /*0036*/ 	.short	0x0004
        /*0038*/ 	.byte	0x00, 0xf0, 0x05, 0x00


	//----- nvinfo : EIATTR_KPARAM_INFO
	.align		4
.L_3695:
        /*003c*/ 	.byte	0x04, 0x17
        /*003e*/ 	.short	(.L_3697 - .L_3696)
.L_3696:
        /*0040*/ 	.word	0x00000000
        /*0044*/ 	.short	0x0000
        /*0046*/ 	.short	0x0000
        /*0048*/ 	.byte	0x00, 0xf0, 0x11, 0x00


	//----- nvinfo : EIATTR_MAXREG_COUNT
	.align		4
.L_3697:
        /*004c*/ 	.byte	0x03, 0x1b
        /*004e*/ 	.short	0x00ff


	//----- nvinfo : EIATTR_MERCURY_ISA_VERSION
	.align		4
        /*0050*/ 	.byte	0x03, 0x5f
        /*0052*/ 	.short	0x0000


	//----- nvinfo : EIATTR_EXIT_INSTR_OFFSETS
	.align		4
        /*0054*/ 	.byte	0x04, 0x1c
        /*0056*/ 	.short	(.L_3699 - .L_3698)


	//   ....[0]....
.L_3698:
        /*0058*/ 	.word	0x00000010


	//----- nvinfo : EIATTR_MAX_THREADS
	.align		4
.L_3699:
        /*005c*/ 	.byte	0x04, 0x05
        /*005e*/ 	.short	(.L_3701 - .L_3700)
.L_3700:
        /*0060*/ 	.word	0x00000080
        /*0064*/ 	.word	0x00000001
        /*0068*/ 	.word	0x00000001
.L_3701:


//--------------------- .nv.info._ZN2at6native18elementwise_kernelILi128ELi4EZNS0_15gpu_kernel_implINS0_13AUnaryFunctorIN3c104HalfES5_S5_ZZZNS0_16fmax_kernel_cudaERNS_18TensorIteratorBaseEENKUlvE_clEvENKUlvE1_clEvEUlS5_S5_E_EEEEvS7_RKT_EUliE_EEviT1_ --------------------------
	.section	.nv.info._ZN2at6native18elementwise_kernelILi128ELi4EZNS0_15gpu_kernel_implINS0_13AUnaryFunctorIN3c104HalfES5_S5_ZZZNS0_16fmax_kernel_cudaERNS_18TensorIteratorBaseEENKUlvE_clEvENKUlvE1_clEvEUlS5_S5_E_EEEEvS7_RKT_EUliE_EEviT1_,"",@"SHT_CUDA_INFO"
	.sectionflags	@""
	.align	4


	//----- nvinfo : EIATTR_CUDA_API_VERSION
	.align		4
        /*0000*/ 	.byte	0x04, 0x37
        /*0002*/ 	.short	(.L_3703 - .L_3702)
.L_3702:
        /*0004*/ 	.word	0x00000082


	//----- nvinfo : EIATTR_SW2861232_WAR
	.align		4
.L_3703:
        /*0008*/ 	.byte	0x01, 0x35
	.zero		2


	//----- nvinfo : EIATTR_PARAM_CBANK
	.align		4
        /*000c*/ 	.byte	0x04, 0x0a
        /*000e*/ 	.short	(.L_3705 - .L_3704)
	.align		4
.L_3704:
        /*0010*/ 	.word	index@(.nv.constant0._ZN2at6native18elementwise_kernelILi128ELi4EZNS0_15gpu_kernel_implINS0_13AUnaryFunctorIN3c104HalfES5_S5_ZZZNS0_16fmax_kernel_cudaERNS_18TensorIteratorBaseEENKUlvE_clEvENKUlvE1_clEvEUlS5_S5_E_EEEEvS7_RKT_EUliE_EEviT1_)
        /*0014*/ 	.short	0x0160
        /*0016*/ 	.short	0x0220


	//----- nvinfo : EIATTR_CBANK_PARAM_SIZE
	.align		4
.L_3705:
        /*0018*/ 	.byte	0x03, 0x19
        /*001a*/ 	.short	0x0220


	//----- nvinfo : EIATTR_KPARAM_INFO
	.align		4
        /*001c*/ 	.byte	0x04, 0x17
        /*001e*/ 	.short	(.L_3707 - .L_3706)
.L_3706:
        /*0020*/ 	.word	0x00000000
        /*0024*/ 	.short	0x0001
        /*0026*/ 	.short	0x0008
        /*0028*/ 	.byte	0x00, 0xf0, 0x61, 0x08


	//----- nvinfo : EIATTR_KPARAM_INFO
	.align		4
.L_3707:
        /*002c*/ 	.byte	0x04, 0x17
        /*002e*/ 	.short	(.L_3709 - .L_3708)
.L_3708:
        /*0030*/ 	.word	0x00000000
        /*0034*/ 	.short	0x0000
        /*0036*/ 	.short	0x0000
        /*0038*/ 	.byte	0x00, 0xf0, 0x11, 0x00


	//----- nvinfo : EIATTR_MAXREG_COUNT
	.align		4
.L_3709:
        /*003c*/ 	.byte	0x03, 0x1b
        /*003e*/ 	.short	0x0080


	//----- nvinfo : EIATTR_EXTERNS
	.align		4
        /*0040*/ 	.byte	0x04, 0x0f
        /*0042*/ 	.short	(.L_3711 - .L_3710)


	//   ....[0]....
	.align		4
.L_3710:
        /*0044*/ 	.word	index@(__assertfail)


	//----- nvinfo : EIATTR_MERCURY_ISA_VERSION
	.align		4
.L_3711:
        /*0048*/ 	.byte	0x03, 0x5f
        /*004a*/ 	.short	0x0000


	//----- nvinfo : EIATTR_SYSCALL_OFFSETS
	.align		4
        /*004c*/ 	.byte	0x04, 0x46
        /*004e*/ 	.short	(.L_3713 - .L_3712)


	//   ....[0]....
.L_3712:
        /*0050*/ 	.word	0x00001dc0


	//   ....[1]....
        /*0054*/ 	.word	0x00002da0


	//   ....[2]....
        /*0058*/ 	.word	0x00004bc0


	//   ....[3]....
        /*005c*/ 	.word	0x00005ba0


	//   ....[4]....
        /*0060*/ 	.word	0x00007990


	//   ....[5]....
        /*0064*/ 	.word	0x00008970


	//   ....[6]....
        /*0068*/ 	.word	0x0000a770


	//   ....[7]....
        /*006c*/ 	.word	0x0000b750


	//----- nvinfo : EIATTR_EXIT_INSTR_OFFSETS
	.align		4
.L_3713:
        /*0070*/ 	.byte	0x04, 0x1c
        /*0072*/ 	.short	(.L_3715 - .L_3714)


	//   ....[0]....
.L_3714:
        /*0074*/ 	.word	0x00008a30


	//   ....[1]....
        /*0078*/ 	.word	0x0000a950


	//   ....[2]....
        /*007c*/ 	.word	0x0000a990


	//   ....[3]....
        /*0080*/ 	.word	0x0000aa30


	//   ....[4]....
        /*0084*/ 	.word	0x0000aa70


	//   ....[5]....
        /*0088*/ 	.word	0x0000aab0


	//   ....[6]....
        /*008c*/ 	.word	0x0000ab40


	//   ....[7]....
        /*0090*/ 	.word	0x0000ab60


	//   ....[8]....
        /*0094*/ 	.word	0x0000ac00


	//   ....[9]....
        /*0098*/ 	.word	0x0000ac50


	//   ....[10]....
        /*009c*/ 	.word	0x0000aca0


	//   ....[11]....
        /*00a0*/ 	.word	0x0000ad70


	//   ....[12]....
        /*00a4*/ 	.word	0x0000add0


	//   ....[13]....
        /*00a8*/ 	.word	0x0000af60


	//   ....[14]....
        /*00ac*/ 	.word	0x0000b0c0


	//   ....[15]....
        /*00b0*/ 	.word	0x0000b100


	//   ....[16]....
        /*00b4*/ 	.word	0x0000b1c0


	//   ....[17]....
        /*00b8*/ 	.word	0x0000b340


	//   ....[18]....
        /*00bc*/ 	.word	0x0000b4c0


	//   ....[19]....
        /*00c0*/ 	.word	0x0000b620


	//   ....[20]....
        /*00c4*/ 	.word	0x0000b760


	//   ....[21]....
        /*00c8*/ 	.word	0x0000b7a0


	//   ....[22]....
        /*00cc*/ 	.word	0x0000b7e0


	//----- nvinfo : EIATTR_MAX_THREADS
	.align		4
.L_3715:
        /*00d0*/ 	.byte	0x04, 0x05
        /*00d2*/ 	.short	(.L_3717 - .L_3716)
.L_3716:
        /*00d4*/ 	.word	0x00000080
        /*00d8*/ 	.word	0x00000001
        /*00dc*/ 	.word	0x00000001


	//----- nvinfo : EIATTR_CRS_STACK_SIZE
	.align		4
.L_3717:
        /*00e0*/ 	.byte	0x04, 0x1e
        /*00e2*/ 	.short	(.L_3719 - .L_3718)
.L_3718:
        /*00e4*/ 	.word	0x00000000
.L_3719:


//--------------------- .nv.info._ZN2at6native27unrolled_elementwise_kernelINS0_13AUnaryFunctorIN3c104HalfES4_S4_ZZZNS0_16fmax_kernel_cudaERNS_18TensorIteratorBaseEENKUlvE_clEvENKUlvE1_clEvEUlS4_S4_E_EESt5arrayIPcLm2EELi4E23TrivialOffsetCalculatorILi1EjESF_NS0_6memory12LoadWithCastILi1EEENSG_13StoreWithCastILi1EEEEEviT_T0_T2_T3_T4_T5_ --------------------------
	.section	.nv.info._ZN2at6native27unrolled_elementwise_kernelINS0_13AUnaryFunctorIN3c104HalfES4_S4_ZZZNS0_16fmax_kernel_cudaERNS_18TensorIteratorBaseEENKUlvE_clEvENKUlvE1_clEvEUlS4_S4_E_EESt5arrayIPcLm2EELi4E23TrivialOffsetCalculatorILi1EjESF_NS0_6memory12LoadWithCastILi1EEENSG_13StoreWithCastILi1EEEEEviT_T0_T2_T3_T4_T5_,"",@"SHT_CUDA_INFO"
	.sectionflags	@""
	.align	4


	//----- nvinfo : EIATTR_CUDA_API_VERSION
	.align		4
        /*0000*/ 	.byte	0x04, 0x37
        /*0002*/ 	.short	(.L_3721 - .L_3720)
.L_3720:
        /*0004*/ 	.word	0x00000082


	//----- nvinfo : EIATTR_SW2861232_WAR
	.align		4
.L_3721:
        /*0008*/ 	.byte	0x01, 0x35
	.zero		2


	//----- nvinfo : EIATTR_PARAM_CBANK
	.align		4
        /*000c*/ 	.byte	0x04, 0x0a
        /*000e*/ 	.short	(.L_3723 - .L_3722)
	.align		4
.L_3722:
        /*0010*/ 	.word	index@(.nv.constant0._ZN2at6native27unrolled_elementwise_kernelINS0_13AUnaryFunctorIN3c104HalfES4_S4_ZZZNS0_16fmax_kernel_cudaERNS_18TensorIteratorBaseEENKUlvE_clEvENKUlvE1_clEvEUlS4_S4_E_EESt5arrayIPcLm2EELi4E23TrivialOffsetCalculatorILi1EjESF_NS0_6memory12LoadWithCastILi1EEENSG_13StoreWithCastILi1EEEEEviT_T0_T2_T3_T4_T5_)
        /*0014*/ 	.short	0x0160
        /*0016*/ 	.short	0x002c


	//----- nvinfo : EIATTR_CBANK_PARAM_SIZE
	.align		4
.L_3723:
        /*0018*/ 	.byte	0x03, 0x19
        /*001a*/ 	.short	0x002c


	//----- nvinfo : EIATTR_KPARAM_INFO
	.align		4
        /*001c*/ 	.byte	0x04, 0x17
        /*001e*/ 	.short	(.L_3725 - .L_3724)
.L_3724:
        /*0020*/ 	.word	0x00000000
        /*0024*/ 	.short	0x0006
        /*0026*/ 	.short	0x0024
        /*0028*/ 	.byte	0x00, 0xf0, 0x21, 0x00


	//----- nvinfo : EIATTR_KPARAM_INFO
	.align		4
.L_3725:
        /*002c*/ 	.byte	0x04, 0x17
        /*002e*/ 	.short	(.L_3727 - .L_3726)
.L_3726:
        /*0030*/ 	.word	0x00000000
        /*0034*/ 	.short	0x0005
        /*0036*/ 	.short	0x001c
        /*0038*/ 	.byte	0x00, 0xf0, 0x21, 0x00


	//----- nvinfo : EIATTR_KPARAM_INFO
	.align		4
.L_3727:
        /*003c*/ 	.byte	0x04, 0x17
        /*003e*/ 	.short	(.L_3729 - .L_3728)
.L_3728:
        /*0040*/ 	.word	0x00000000
        /*0044*/ 	.short	0x0004
        /*0046*/ 	.short	0x0019
        /*0048*/ 	.byte	0x00, 0xf0, 0x05, 0x00


	//----- nvinfo : EIATTR_KPARAM_INFO
	.align		4
.L_3729:
        /*004c*/ 	.byte	0x04, 0x17
        /*004e*/ 	.short	(.L_3731 - .L_3730)
.L_3730:
        /*0050*/ 	.word	0x00000000
        /*0054*/ 	.short	0x0003
        /*0056*/ 	.short	0x0018
        /*0058*/ 	.byte	0x00, 0xf0, 0x05, 0x00


	//----- nvinfo : EIATTR_KPARAM_INFO
	.align		4
.L_3731:
        /*005c*/ 	.byte	0x04, 0x17
        /*005e*/ 	.short	(.L_3733 - .L_3732)
.L_3732:
        /*0060*/ 	.word	0x00000000
        /*0064*/ 	.short	0x0002
        /*0066*/ 	.short	0x0008
        /*0068*/ 	.byte	0x00, 0xf0, 0x41, 0x00


	//----- nvinfo : EIATTR_KPARAM_INFO
	.align		4
.L_3733:
        /*006c*/ 	.byte	0x04, 0x17
        /*006e*/ 	.short	(.L_3735 - .L_3734)
.L_3734:
        /*0070*/ 	.word	0x00000000
        /*0074*/ 	.short	0x0001
        /*0076*/ 	.short	0x0004
        /*0078*/ 	.byte	0x00, 0xf0, 0x11, 0x00


	//----- nvinfo : EIATTR_KPARAM_INFO
	.align		4
.L_3735:
        /*007c*/ 	.byte	0x04, 0x17
        /*007e*/ 	.short	(.L_3737 - .L_3736)
.L_3736:
        /*0080*/ 	.word	0x00000000
        /*0084*/ 	.short	0x0000
        /*0086*/ 	.short	0x0000
        /*0088*/ 	.byte	0x00, 0xf0, 0x11, 0x00


	//----- nvinfo : EIATTR_MAXREG_COUNT
	.align		4
.L_3737:
        /*008c*/ 	.byte	0x03, 0x1b
        /*008e*/ 	.short	0x00ff


	//----- nvinfo : EIATTR_EXTERNS
	.align		4
        /*0090*/ 	.byte	0x04, 0x0f
        /*0092*/ 	.short	(.L_3739 - .L_3738)


	//   ....[0]....
	.align		4
.L_3738:
        /*0094*/ 	.word	index@(__assertfail)


	//----- nvinfo : EIATTR_MERCURY_ISA_VERSION
	.align		4
.L_3739:
        /*0098*/ 	.byte	0x03, 0x5f
        /*009a*/ 	.short	0x0000


	//----- nvinfo : EIATTR_SYSCALL_OFFSETS
	.align		4
        /*009c*/ 	.byte	0x04, 0x46
        /*009e*/ 	.short	(.L_3741 - .L_3740)


	//   ....[0]....
.L_3740:
        /*00a0*/ 	.word	0x00001070


	//   ....[1]....
        /*00a4*/ 	.word	0x00002140


	//   ....[2]....
        /*00a8*/ 	.word	0x00003220


	//   ....[3]....
        /*00ac*/ 	.word	0x000042d0


	//   ....[4]....
        /*00b0*/ 	.word	0x000055e0


	//   ....[5]....
        /*00b4*/ 	.word	0x00006610


	//   ....[6]....
        /*00b8*/ 	.word	0x00007600


	//   ....[7]....
        /*00bc*/ 	.word	0x000085f0


	//----- nvinfo : EIATTR_EXIT_INSTR_OFFSETS
	.align		4
.L_3741:
        /*00c0*/ 	.byte	0x04, 0x1c
        /*00c2*/ 	.short	(.L_3743 - .L_3742)


	//   ....[0]....
.L_3742:
        /*00c4*/ 	.word	0x000076c0


	//   ....[1]....
        /*00c8*/ 	.word	0x000077f0


	//   ....[2]....
        /*00cc*/ 	.word	0x00007830


	//   ....[3]....
        /*00d0*/ 	.word	0x000078d0


	//   ....[4]....
        /*00d4*/ 	.word	0x00007910


	//   ....[5]....
        /*00d8*/ 	.word	0x00007950


	//   ....[6]....
        /*00dc*/ 	.word	0x000079e0


	//   ....[7]....
        /*00e0*/ 	.word	0x00007a00


	//   ....[8]....
        /*00e4*/ 	.word	0x00007aa0


	//   ....[9]....
        /*00e8*/ 	.word	0x00007af0


	//   ....[10]....
        /*00ec*/ 	.word	0x00007b40


	//   ....[11]....
        /*00f0*/ 	.word	0x00007c10


	//   ....[12]....
        /*00f4*/ 	.word	0x00007c70


	//   ....[13]....
        /*00f8*/ 	.word	0x00007e00


	//   ....[14]....
        /*00fc*/ 	.word	0x00007f60


	//   ....[15]....
        /*0100*/ 	.word	0x00007fa0


	//   ....[16]....
        /*0104*/ 	.word	0x00008060


	//   ....[17]....
        /*0108*/ 	.word	0x000081e0


	//   ....[18]....
        /*010c*/ 	.word	0x00008360


	//   ....[19]....
        /*0110*/ 	.word	0x000084c0


	//   ....[20]....
        /*0114*/ 	.word	0x00008600


	//   ....[21]....
        /*0118*/ 	.word	0x00008640


	//   ....[22]....
        /*011c*/ 	.word	0x00008680


	//----- nvinfo : EIATTR_MAX_THREADS
	.align		4
.L_3743:
        /*0120*/ 	.byte	0x04, 0x05
        /*0122*/ 	.short	(.L_3745 - .L_3744)
.L_3744:
        /*0124*/ 	.word	0x00000080
        /*0128*/ 	.word	0x00000001
        /*012c*/ 	.word	0x00000001


	//----- nvinfo : EIATTR_CRS_STACK_SIZE
	.align		4
.L_3745:
        /*0130*/ 	.byte	0x04, 0x1e
        /*0132*/ 	.short	(.L_3747 - .L_3746)
.L_3746:
        /*0134*/ 	.word	0x00000000
.L_3747:


//--------------------- .nv.info._ZN2at6native18elementwise_kernelILi128ELi4EZNS0_22gpu_kernel_impl_nocastINS0_13AUnaryFunctorIN3c104HalfES5_S5_ZZZNS0_16fmax_kernel_cudaERNS_18TensorIteratorBaseEENKUlvE_clEvENKUlvE1_clEvEUlS5_S5_E_EEEEvS7_RKT_EUliE_EEviT1_ --------------------------
	.section	.nv.info._ZN2at6native18elementwise_kernelILi128ELi4EZNS0_22gpu_kernel_impl_nocastINS0_13AUnaryFunctorIN3c104HalfES5_S5_ZZZNS0_16fmax_kernel_cudaERNS_18TensorIteratorBaseEENKUlvE_clEvENKUlvE1_clEvEUlS5_S5_E_EEEEvS7_RKT_EUliE_EEviT1_,"",@"SHT_CUDA_INFO"
	.sectionflags	@""
	.align	4


	//----- nvinfo : EIATTR_CUDA_API_VERSION
	.align		4
        /*0000*/ 	.byte	0x04, 0x37
        /*0002*/ 	.short	(.L_3749 - .L_3748)
.L_3748:
        /*0004*/ 	.word	0x00000082


	//----- nvinfo : EIATTR_SW2861232_WAR
	.align		4
.L_3749:
        /*0008*/ 	.byte	0x01, 0x35
	.zero		2


	//----- nvinfo : EIATTR_PARAM_CBANK
	.align		4
        /*000c*/ 	.byte	0x04, 0x0a
        /*000e*/ 	.short	(.L_3751 - .L_3750)
	.align		4
.L_3750:
        /*0010*/ 	.word	index@(.nv.constant0._ZN2at6native18elementwise_kernelILi128ELi4EZNS0_22gpu_kernel_impl_nocastINS0_13AUnaryFunctorIN3c104HalfES5_S5_ZZZNS0_16fmax_kernel_cudaERNS_18TensorIteratorBaseEENKUlvE_clEvENKUlvE1_clEvEUlS5_S5_E_EEEEvS7_RKT_EUliE_EEviT1_)
        /*0014*/ 	.short	0x0160
        /*0016*/ 	.short	0x0220


	//----- nvinfo : EIATTR_CBANK_PARAM_SIZE
	.align		4
.L_3751:
        /*0018*/ 	.byte	0x03, 0x19
        /*001a*/ 	.short	0x0220


	//----- nvinfo : EIATTR_KPARAM_INFO
	.align		4
        /*001c*/ 	.byte	0x04, 0x17
        /*001e*/ 	.short	(.L_3753 - .L_3752)
.L_3752:
        /*0020*/ 	.word	0x00000000
        /*0024*/ 	.short	0x0001
        /*0026*/ 	.short	0x0008
        /*0028*/ 	.byte	0x00, 0xf0, 0x61, 0x08


	//----- nvinfo : EIATTR_KPARAM_INFO
	.align		4
.L_3753:
        /*002c*/ 	.byte	0x04, 0x17
        /*002e*/ 	.short	(.L_3755 - .L_3754)
.L_3754:
        /*0030*/ 	.word	0x00000000
        /*0034*/ 	.short	0x0000
        /*0036*/ 	.short	0x0000
        /*0038*/ 	.byte	0x00, 0xf0, 0x11, 0x00


	//----- nvinfo : EIATTR_MAXREG_COUNT
	.align		4
.L_3755:
        /*003c*/ 	.byte	0x03, 0x1b
        /*003e*/ 	.short	0x0080


	//----- nvinfo : EIATTR_MERCURY_ISA_VERSION
	.align		4
        /*0040*/ 	.byte	0x03, 0x5f
        /*0042*/ 	.short	0x0000


	//----- nvinfo : EIATTR_EXIT_INSTR_OFFSETS
	.align		4
        /*0044*/ 	.byte	0x04, 0x1c
        /*0046*/ 	.short	(.L_3757 - .L_3756)


	//   ....[0]....
.L_3756:
        /*0048*/ 	.word	0x00002dd0


	//   ....[1]....
        /*004c*/ 	.word	0x00003cc0


	//----- nvinfo : EIATTR_MAX_THREADS
	.align		4
.L_3757:
        /*0050*/ 	.byte	0x04, 0x05
        /*0052*/ 	.short	(.L_3759 - .L_3758)
.L_3758:
        /*0054*/ 	.word	0x00000080
        /*0058*/ 	.word	0x00000001
        /*005c*/ 	.word	0x00000001


	//----- nvinfo : EIATTR_CRS_STACK_SIZE
	.align		4
.L_3759:
        /*0060*/ 	.byte	0x04, 0x1e
        /*0062*/ 	.short	(.L_3761 - .L_3760)
.L_3760:
        /*0064*/ 	.word	0x00000000
.L_3761:


//--------------------- .nv.info._ZN2at6native27unrolled_elementwise_kernelINS0_13AUnaryFunctorIN3c104HalfES4_S4_ZZZNS0_16fmax_kernel_cudaERNS_18TensorIteratorBaseEENKUlvE_clEvENKUlvE1_clEvEUlS4_S4_E_EESt5arrayIPcLm2EELi4E23TrivialOffsetCalculatorILi1EjESF_NS0_6memory15LoadWithoutCastENSG_16StoreWithoutCastEEEviT_T0_T2_T3_T4_T5_ --------------------------
	.section	.nv.info._ZN2at6native27unrolled_elementwise_kernelINS0_13AUnaryFunctorIN3c104HalfES4_S4_ZZZNS0_16fmax_kernel_cudaERNS_18TensorIteratorBaseEENKUlvE_clEvENKUlvE1_clEvEUlS4_S4_E_EESt5arrayIPcLm2EELi4E23TrivialOffsetCalculatorILi1EjESF_NS0_6memory15LoadWithoutCastENSG_16StoreWithoutCastEEEviT_T0_T2_T3_T4_T5_,"",@"SHT_CUDA_INFO"
	.sectionflags	@""
	.align	4


	//----- nvinfo : EIATTR_CUDA_API_VERSION
	.align		4
        /*0000*/ 	.byte	0x04, 0x37
        /*0002*/ 	.short	(.L_3763 - .L_3762)
.L_3762:
        /*0004*/ 	.word	0x00000082


	//----- nvinfo : EIATTR_SW2861232_WAR
	.align		4
.L_3763:
        /*0008*/ 	.byte	0x01, 0x35
	.zero		2


	//----- nvinfo : EIATTR_PARAM_CBANK
	.align		4
        /*000c*/ 	.byte	0x04, 0x0a
        /*000e*/ 	.short	(.L_3765 - .L_3764)
	.align		4
.L_3764:
        /*0010*/ 	.word	index@(.nv.constant0._ZN2at6native27unrolled_elementwise_kernelINS0_13AUnaryFunctorIN3c104HalfES4_S4_ZZZNS0_16fmax_kernel_cudaERNS_18TensorIteratorBaseEENKUlvE_clEvENKUlvE1_clEvEUlS4_S4_E_EESt5arrayIPcLm2EELi4E23TrivialOffsetCalculatorILi1EjESF_NS0_6memory15LoadWithoutCastENSG_16StoreWithoutCastEEEviT_T0_T2_T3_T4_T5_)
        /*0014*/ 	.short	0x0160
        /*0016*/ 	.short	0x001c


	//----- nvinfo : EIATTR_CBANK_PARAM_SIZE
	.align		4
.L_3765:
        /*0018*/ 	.byte	0x03, 0x19
        /*001a*/ 	.short	0x001c


	//----- nvinfo : EIATTR_KPARAM_INFO
	.align		4
        /*001c*/ 	.byte	0x04, 0x17
        /*001e*/ 	.short	(.L_3767 - .L_3766)
.L_3766:
        /*0020*/ 	.word	0x00000000
        /*0024*/ 	.short	0x0006
        /*0026*/ 	.short	0x001b
        /*0028*/ 	.byte	0x00, 0xf0, 0x05, 0x00


	//----- nvinfo : EIATTR_KPARAM_INFO
	.align		4
.L_3767:
        /*002c*/ 	.byte	0x04, 0x17
        /*002e*/ 	.short	(.L_3769 - .L_3768)
.L_3768:
        /*0030*/ 	.word	0x00000000
        /*0034*/ 	.short	0x0005
        /*0036*/ 	.short	0x001a
        /*0038*/ 	.byte	0x00, 0xf0, 0x05, 0x00


	//----- nvinfo : EIATTR_KPARAM_INFO
	.align		4
.L_3769:
        /*003c*/ 	.byte	0x04, 0x17
        /*003e*/ 	.short	(.L_3771 - .L_3770)
.L_3770:
        /*0040*/ 	.word	0x00000000
        /*0044*/ 	.short	0x0004
        /*0046*/ 	.short	0x0019
        /*0048*/ 	.byte	0x00, 0xf0, 0x05, 0x00


	//----- nvinfo : EIATTR_KPARAM_INFO
	.align		4
.L_3771:
        /*004c*/ 	.byte	0x04, 0x17
        /*004e*/ 	.short	(.L_3773 - .L_3772)
.L_3772:
        /*0050*/ 	.word	0x00000000
        /*0054*/ 	.short	0x0003
        /*0056*/ 	.short	0x0018
        /*0058*/ 	.byte	0x00, 0xf0, 0x05, 0x00


	//----- nvinfo : EIATTR_KPARAM_INFO
	.align		4
.L_3773:
        /*005c*/ 	.byte	0x04, 0x17
        /*005e*/ 	.short	(.L_3775 - .L_3774)
.L_3774:
        /*0060*/ 	.word	0x00000000
        /*0064*/ 	.short	0x0002
        /*0066*/ 	.short	0x0008
        /*0068*/ 	.byte	0x00, 0xf0, 0x41, 0x00


	//----- nvinfo : EIATTR_KPARAM_INFO
	.align		4
.L_3775:
        /*006c*/ 	.byte	0x04, 0x17
        /*006e*/ 	.short	(.L_3777 - .L_3776)
.L_3776:
        /*0070*/ 	.word	0x00000000
        /*0074*/ 	.short	0x0001
        /*0076*/ 	.short	0x0004
        /*0078*/ 	.byte	0x00, 0xf0, 0x11, 0x00


	//----- nvinfo : EIATTR_KPARAM_INFO
	.align		4
.L_3777:
        /*007c*/ 	.byte	0x04, 0x17
        /*007e*/ 	.short	(.L_3779 - .L_3778)
.L_3778:
        /*0080*/ 	.word	0x00000000
        /*0084*/ 	.short	0x0000
        /*0086*/ 	.short	0x0000
        /*0088*/ 	.byte	0x00, 0xf0, 0x11, 0x00


	//----- nvinfo : EIATTR_MAXREG_COUNT
	.align		4
.L_3779:
        /*008c*/ 	.byte	0x03, 0x1b
        /*008e*/ 	.short	0x00ff


	//----- nvinfo : EIATTR_MERCURY_ISA_VERSION
	.align		4
        /*0090*/ 	.byte	0x03, 0x5f
        /*0092*/ 	.short	0x0000


	//----- nvinfo : EIATTR_EXIT_INSTR_OFFSETS
	.align		4
        /*0094*/ 	.byte	0x04, 0x1c
        /*0096*/ 	.short	(.L_3781 - .L_3780)


	//   ....[0]....
.L_3780:
        /*0098*/ 	.word	0x00000530


	//   ....[1]....
        /*009c*/ 	.word	0x00000580


	//----- nvinfo : EIATTR_MAX_THREADS
	.align		4
.L_3781:
        /*00a0*/ 	.byte	0x04, 0x05
        /*00a2*/ 	.short	(.L_3783 - .L_3782)
.L_3782:
        /*00a4*/ 	.word	0x00000080
        /*00a8*/ 	.word	0x00000001
        /*00ac*/ 	.word	0x00000001


	//----- nvinfo : EIATTR_CRS_STACK_SIZE
	.align		4
.L_3783:
        /*00b0*/ 	.byte	0x04, 0x1e
        /*00b2*/ 	.short	(.L_3785 - .L_3784)
.L_3784:
        /*00b4*/ 	.word	0x00000000
.L_3785:


//--------------------- .nv.info._ZN2at6native29vectorized_elementwise_kernelILi2ENS0_13AUnaryFunctorIN3c104HalfES4_S4_ZZZNS0_16fmax_kernel_cudaERNS_18TensorIteratorBaseEENKUlvE_clEvENKUlvE1_clEvEUlS4_S4_E_EESt5arrayIPcLm2EEEEviT0_T1_ --------------------------
	.section	.nv.info._ZN2at6native29vectorized_elementwise_kernelILi2ENS0_13AUnaryFunctorIN3c104HalfES4_S4_ZZZNS0_16fmax_kernel_cudaERNS_18TensorIteratorBaseEENKUlvE_clEvENKUlvE1_clEvEUlS4_S4_E_EESt5arrayIPcLm2EEEEviT0_T1_,"",@"SHT_CUDA_INFO"
	.sectionflags	@""
	.align	4


	//----- nvinfo : EIATTR_CUDA_API_VERSION
	.align		4
        /*0000*/ 	.byte	0x04, 0x37
        /*0002*/ 	.short	(.L_3787 - .L_3786)
.L_3786:
        /*0004*/ 	.word	0x00000082


	//----- nvinfo : EIATTR_SW2861232_WAR
	.align		4
.L_3787:
        /*0008*/ 	.byte	0x01, 0x35
	.zero		2


	//----- nvinfo : EIATTR_PARAM_CBANK
	.align		4
        /*000c*/ 	.byte	0x04, 0x0a
        /*000e*/ 	.short	(.L_3789 - .L_3788)
	.align		4
.L_3788:
        /*0010*/ 	.word	index@(.nv.constant0._ZN2at6native29vectorized_elementwise_kernelILi2ENS0_13AUnaryFunctorIN3c104HalfES4_S4_ZZZNS0_16fmax_kernel_cudaERNS_18TensorIteratorBaseEENKUlvE_clEvENKUlvE1_clEvEUlS4_S4_E_EESt5arrayIPcLm2EEEEviT0_T1_)
        /*0014*/ 	.short	0x0160
        /*0016*/ 	.short	0x0018


	//----- nvinfo : EIATTR_CBANK_PARAM_SIZE
	.align		4
.L_3789:
        /*0018*/ 	.byte	0x03, 0x19
        /*001a*/ 	.short	0x0018


	//----- nvinfo : EIATTR_KPARAM_INFO
	.align		4
        /*001c*/ 	.byte	0x04, 0x17
        /*001e*/ 	.short	(.L_3791 - .L_3790)
.L_3790:
        /*0020*/ 	.word	0x00000000
        /*0024*/ 	.short	0x0002
        /*0026*/ 	.short	0x0008
        /*0028*/ 	.byte	0x00, 0xf0, 0x41, 0x00


	//----- nvinfo : EIATTR_KPARAM_INFO
	.align		4
.L_3791:
        /*002c*/ 	.byte	0x04, 0x17
        /*002e*/ 	.short	(.L_3793 - .L_3792)
.L_3792:
        /*0030*/ 	.word	0x00000000
        /*0034*/ 	.short	0x0001
        /*0036*/ 	.short	0x0004
        /*0038*/ 	.byte	0x00, 0xf0, 0x11, 0x00


	//----- nvinfo : EIATTR_KPARAM_INFO
	.align		4
.L_3793:
        /*003c*/ 	.byte	0x04, 0x17
        /*003e*/ 	.short	(.L_3795 - .L_3794)
.L_3794:
        /*0040*/ 	.word	0x00000000
        /*0044*/ 	.short	0x0000
        /*0046*/ 	.short	0x0000
        /*0048*/ 	.byte	0x00, 0xf0, 0x11, 0x00


	//----- nvinfo : EIATTR_MAXREG_COUNT
	.align		4
.L_3795:
        /*004c*/ 	.byte	0x03, 0x1b
        /*004e*/ 	.short	0x00ff


	//----- nvinfo : EIATTR_MERCURY_ISA_VERSION
	.align		4
        /*0050*/ 	.byte	0x03, 0x5f
        /*0052*/ 	.short	0x0000


	//----- nvinfo : EIATTR_EXIT_INSTR_OFFSETS
	.align		4
        /*0054*/ 	.byte	0x04, 0x1c
        /*0056*/ 	.short	(.L_3797 - .L_3796)


	//   ....[0]....
.L_3796:
        /*0058*/ 	.word	0x000002b0


	//   ....[1]....
        /*005c*/ 	.word	0x00000d10


	//   ....[2]....
        /*0060*/ 	.word	0x00000d70


	//----- nvinfo : EIATTR_MAX_THREADS
	.align		4
.L_3797:
        /*0064*/ 	.byte	0x04, 0x05
        /*0066*/ 	.short	(.L_3799 - .L_3798)
.L_3798:
        /*0068*/ 	.word	0x00000080
        /*006c*/ 	.word	0x00000001
        /*0070*/ 	.word	0x00000001


	//----- nvinfo : EIATTR_CRS_STACK_SIZE
	.align		4
.L_3799:
        /*0074*/ 	.byte	0x04, 0x1e
        /*0076*/ 	.short	(.L_3801 - .L_3800)
.L_3800:
        /*0078*/ 	.word	0x00000000
.L_3801:


//--------------------- .nv.info._ZN2at6native29vectorized_elementwise_kernelILi4ENS0_13AUnaryFunctorIN3c104HalfES4_S4_ZZZNS0_16fmax_kernel_cudaERNS_18TensorIteratorBaseEENKUlvE_clEvENKUlvE1_clEvEUlS4_S4_E_EESt5arrayIPcLm2EEEEviT0_T1_ --------------------------
	.section	.nv.info._ZN2at6native29vectorized_elementwise_kernelILi4ENS0_13AUnaryFunctorIN3c104HalfES4_S4_ZZZNS0_16fmax_kernel_cudaERNS_18TensorIteratorBaseEENKUlvE_clEvENKUlvE1_clEvEUlS4_S4_E_EESt5arrayIPcLm2EEEEviT0_T1_,"",@"SHT_CUDA_INFO"
	.sectionflags	@""
	.align	4


	//----- nvinfo : EIATTR_CUDA_API_VERSION
	.align		4
        /*0000*/ 	.byte	0x04, 0x37
        /*0002*/ 	.short	(.L_3803 - .L_3802)
.L_3802:
        /*0004*/ 	.word	0x00000082


	//----- nvinfo : EIATTR_SW2861232_WAR
	.align		4
.L_3803:
        /*0008*/ 	.byte	0x01, 0x35
	.zero		2


	//----- nvinfo : EIATTR_PARAM_CBANK
	.align		4
        /*000c*/ 	.byte	0x04, 0x0a
        /*000e*/ 	.short	(.L_3805 - .L_3804)
	.align		4
.L_3804:
        /*0010*/ 	.word	index@(.nv.constant0._ZN2at6native29vectorized_elementwise_kernelILi4ENS0_13AUnaryFunctorIN3c104HalfES4_S4_ZZZNS0_16fmax_kernel_cudaERNS_18TensorIteratorBaseEENKUlvE_clEvENKUlvE1_clEvEUlS4_S4_E_EESt5arrayIPcLm2EEEEviT0_T1_)
        /*0014*/ 	.short	0x0160
        /*0016*/ 	.short	0x0018


	//----- nvinfo : EIATTR_CBANK_PARAM_SIZE
	.align		4
.L_3805:
        /*0018*/ 	.byte	0x03, 0x19
        /*001a*/ 	.short	0x0018


	//----- nvinfo : EIATTR_KPARAM_INFO
	.align		4
        /*001c*/ 	.byte	0x04, 0x17
        /*001e*/ 	.short	(.L_3807 - .L_3806)
.L_3806:
        /*0020*/ 	.word	0x00000000
        /*0024*/ 	.short	0x0002
        /*0026*/ 	.short	0x0008
        /*0028*/ 	.byte	0x00, 0xf0, 0x41, 0x00


	//----- nvinfo : EIATTR_KPARAM_INFO
	.align		4
.L_3807:
        /*002c*/ 	.byte	0x04, 0x17
        /*002e*/ 	.short	(.L_3809 - .L_3808)
.L_3808:
        /*0030*/ 	.word	0x00000000
        /*0034*/ 	.short	0x0001
        /*0036*/ 	.short	0x0004
        /*0038*/ 	.byte	0x00, 0xf0, 0x11, 0x00


	//----- nvinfo : EIATTR_KPARAM_INFO
	.align		4
.L_3809:
        /*003c*/ 	.byte	0x04, 0x17
        /*003e*/ 	.short	(.L_3811 - .L_3810)
.L_3810:
        /*0040*/ 	.word	0x00000000
        /*0044*/ 	.short	0x0000
        /*0046*/ 	.short	0x0000
        /*0048*/ 	.byte	0x00, 0xf0, 0x11, 0x00


	//----- nvinfo : EIATTR_MAXREG_COUNT
	.align		4
.L_3811:
        /*004c*/ 	.byte	0x03, 0x1b
        /*004e*/ 	.short	0x00ff


	//----- nvinfo : EIATTR_MERCURY_ISA_VERSION
	.align		4
        /*0050*/ 	.byte	0x03, 0x5f
        /*0052*/ 	.short	0x0000


	//----- nvinfo : EIATTR_EXIT_INSTR_OFFSETS
	.align		4
        /*0054*/ 	.byte	0x04, 0x1c
        /*0056*/ 	.short	(.L_3813 - .L_3812)


	//   ....[0]....
.L_3812:
        /*0058*/ 	.word	0x00000270


	//   ....[1]....
        /*005c*/ 	.word	0x00000cd0


	//   ....[2]....
        /*0060*/ 	.word	0x00000d30


	//----- nvinfo : EIATTR_MAX_THREADS
	.align		4
.L_3813:
        /*0064*/ 	.byte	0x04, 0x05
        /*0066*/ 	.short	(.L_3815 - .L_3814)
.L_3814:
        /*0068*/ 	.word	0x00000080
        /*006c*/ 	.word	0x00000001
        /*0070*/ 	.word	0x00000001


	//----- nvinfo : EIATTR_CRS_STACK_SIZE
	.align		4
.L_3815:
        /*0074*/ 	.byte	0x04, 0x1e
        /*0076*/ 	.short	(.L_3817 - .L_3816)
.L_3816:
        /*0078*/ 	.word	0x00000000
.L_3817:


//--------------------- .nv.info._ZN2at6native29vectorized_elementwise_kernelILi8ENS0_13AUnaryFunctorIN3c104HalfES4_S4_ZZZNS0_16fmax_kernel_cudaERNS_18TensorIteratorBaseEENKUlvE_clEvENKUlvE1_clEvEUlS4_S4_E_EESt5arrayIPcLm2EEEEviT0_T1_ --------------------------
	.section	.nv.info._ZN2at6native29vectorized_elementwise_kernelILi8ENS0_13AUnaryFunctorIN3c104HalfES4_S4_ZZZNS0_16fmax_kernel_cudaERNS_18TensorIteratorBaseEENKUlvE_clEvENKUlvE1_clEvEUlS4_S4_E_EESt5arrayIPcLm2EEEEviT0_T1_,"",@"SHT_CUDA_INFO"
	.sectionflags	@""
	.align	4


	//----- nvinfo : EIATTR_CUDA_API_VERSION
	.align		4
        /*0000*/ 	.byte	0x04, 0x37
        /*0002*/ 	.short	(.L_3819 - .L_3818)
.L_3818:
        /*0004*/ 	.word	0x00000082


	//----- nvinfo : EIATTR_SW2861232_WAR
	.align		4
.L_3819:
        /*0008*/ 	.byte	0x01, 0x35
	.zero		2


	//----- nvinfo : EIATTR_PARAM_CBANK
	.align		4
        /*000c*/ 	.byte	0x04, 0x0a
        /*000e*/ 	.short	(.L_3821 - .L_3820)
	.align		4
.L_3820:
        /*0010*/ 	.word	index@(.nv.constant0._ZN2at6native29vectorized_elementwise_kernelILi8ENS0_13AUnaryFunctorIN3c104HalfES4_S4_ZZZNS0_16fmax_kernel_cudaERNS_18TensorIteratorBaseEENKUlvE_clEvENKUlvE1_clEvEUlS4_S4_E_EESt5arrayIPcLm2EEEEviT0_T1_)
        /*0014*/ 	.short	0x0160
        /*0016*/ 	.short	0x0018


	//----- nvinfo : EIATTR_CBANK_PARAM_SIZE
	.align		4
.L_3821:
        /*0018*/ 	.byte	0x03, 0x19
        /*001a*/ 	.short	0x0018


	//----- nvinfo : EIATTR_KPARAM_INFO
	.align		4
        /*001c*/ 	.byte	0x04, 0x17
        /*001e*/ 	.short	(.L_3823 - .L_3822)
.L_3822:
        /*0020*/ 	.word	0x00000000
        /*0024*/ 	.short	0x0002
        /*0026*/ 	.short	0x0008
        /*0028*/ 	.byte	0x00, 0xf0, 0x41, 0x00


	//----- nvinfo : EIATTR_KPARAM_INFO
	.align		4
.L_3823:
        /*002c*/ 	.byte	0x04, 0x17
        /*002e*/ 	.short	(.L_3825 - .L_3824)
.L_3824:
        /*0030*/ 	.word	0x00000000
        /*0034*/ 	.short	0x0001
        /*0036*/ 	.short	0x0004
        /*0038*/ 	.byte	0x00, 0xf0, 0x11, 0x00


	//----- nvinfo : EIATTR_KPARAM_INFO
	.align		4
.L_3825:
        /*003c*/ 	.byte	0x04, 0x17
        /*003e*/ 	.short	(.L_3827 - .L_3826)
.L_3826:
        /*0040*/ 	.word	0x00000000
        /*0044*/ 	.short	0x0000
        /*0046*/ 	.short	0x0000
        /*0048*/ 	.byte	0x00, 0xf0, 0x11, 0x00


	//----- nvinfo : EIATTR_MAXREG_COUNT
	.align		4
.L_3827:
        /*004c*/ 	.byte	0x03, 0x1b
        /*004e*/ 	.short	0x00ff


	//----- nvinfo : EIATTR_MERCURY_ISA_VERSION
	.align		4
        /*0050*/ 	.byte	0x03, 0x5f
        /*0052*/ 	.short	0x0000


	//----- nvinfo : EIATTR_EXIT_INSTR_OFFSETS
	.align		4
        /*0054*/ 	.byte	0x04, 0x1c
        /*0056*/ 	.short	(.L_3829 - .L_3828)


	//   ....[0]....
.L_3828:
        /*0058*/ 	.word	0x00000010


	//----- nvinfo : EIATTR_MAX_THREADS
	.align		4
.L_3829:
        /*005c*/ 	.byte	0x04, 0x05
        /*005e*/ 	.short	(.L_3831 - .L_3830)
.L_3830:
        /*0060*/ 	.word	0x00000080
        /*0064*/ 	.word	0x00000001
        /*0068*/ 	.word	0x00000001
.L_3831:


//--------------------- .nv.info._ZN2at6native18elementwise_kernelILi128ELi4EZNS0_15gpu_kernel_implINS0_13BinaryFunctorIN3c104HalfES5_S5_ZZZNS0_16fmax_kernel_cudaERNS_18TensorIteratorBaseEENKUlvE_clEvENKUlvE1_clEvEUlS5_S5_E_EEEEvS7_RKT_EUliE_EEviT1_ --------------------------
	.section	.nv.info._ZN2at6native18elementwise_kernelILi128ELi4EZNS0_15gpu_kernel_implINS0_13BinaryFunctorIN3c104HalfES5_S5_ZZZNS0_16fmax_kernel_cudaERNS_18TensorIteratorBaseEENKUlvE_clEvENKUlvE1_clEvEUlS5_S5_E_EEEEvS7_RKT_EUliE_EEviT1_,"",@"SHT_CUDA_INFO"
	.sectionflags	@""
	.align	4


	//----- nvinfo : EIATTR_CUDA_API_VERSION
	.align		4
        /*0000*/ 	.byte	0x04, 0x37
        /*0002*/ 	.short	(.L_3833 - .L_3832)
.L_3832:
        /*0004*/ 	.word	0x00000082


	//----- nvinfo : EIATTR_SW2861232_WAR
	.align		4
.L_3833:
        /*0008*/ 	.byte	0x01, 0x35
	.zero		2


	//----- nvinfo : EIATTR_PARAM_CBANK
	.align		4
        /*000c*/ 	.byte	0x04, 0x0a
        /*000e*/ 	.short	(.L_3835 - .L_3834)
	.align		4
.L_3834:
        /*0010*/ 	.word	index@(.nv.constant0._ZN2at6native18elementwise_kernelILi128ELi4EZNS0_15gpu_kernel_implINS0_13BinaryFunctorIN3c104HalfES5_S5_ZZZNS0_16fmax_kernel_cudaERNS_18TensorIteratorBaseEENKUlvE_clEvENKUlvE1_clEvEUlS5_S5_E_EEEEvS7_RKT_EUliE_EEviT1_)
        /*0014*/ 	.short	0x0160
        /*0016*/ 	.short	0x0290


	//----- nvinfo : EIATTR_CBANK_PARAM_SIZE
	.align		4
.L_3835:
        /*0018*/ 	.byte	0x03, 0x19
        /*001a*/ 	.short	0x0290


	//----- nvinfo : EIATTR_KPARAM_INFO
	.align		4
        /*001c*/ 	.byte	0x04, 0x17
        /*001e*/ 	.short	(.L_3837 - .L_3836)
.L_3836:
        /*0020*/ 	.word	0x00000000
        /*0024*/ 	.short	0x0001
        /*0026*/ 	.short	0x0008
        /*0028*/ 	.byte	0x00, 0xf0, 0x21, 0x0a


	//----- nvinfo : EIATTR_KPARAM_INFO
	.align		4
.L_3837:
        /*002c*/ 	.byte	0x04, 0x17
        /*002e*/ 	.short	(.L_3839 - .L_3838)
.L_3838:
        /*0030*/ 	.word	0x00000000
        /*0034*/ 	.short	0x0000
        /*0036*/ 	.short	0x0000
        /*0038*/ 	.byte	0x00, 0xf0, 0x11, 0x00


	//----- nvinfo : EIATTR_MAXREG_COUNT
	.align		4
.L_3839:
        /*003c*/ 	.byte	0x03, 0x1b
        /*003e*/ 	.short	0x0080


	//----- nvinfo : EIATTR_EXTERNS
	.align		4
        /*0040*/ 	.byte	0x04, 0x0f
        /*0042*/ 	.short	(.L_3841 - .L_3840)


	//   ....[0]....
	.align		4
.L_3840:
        /*0044*/ 	.word	index@(__assertfail)


	//----- nvinfo : EIATTR_MERCURY_ISA_VERSION
	.align		4
.L_3841:
        /*0048*/ 	.byte	0x03, 0x5f
        /*004a*/ 	.short	0x0000


	//----- nvinfo : EIATTR_SYSCALL_OFFSETS
	.align		4
        /*004c*/ 	.byte	0x04, 0x46
        /*004e*/ 	.short	(.L_3843 - .L_3842)


	//   ....[0]....
.L_3842:
        /*0050*/ 	.word	0x00002020


	//   ....[1]....
        /*0054*/ 	.word	0x00002fb0


	//   ....[2]....
        /*0058*/ 	.word	0x00003f80


	//   ....[3]....
        /*005c*/ 	.word	0x00006010


	//   ....[4]....
        /*0060*/ 	.word	0x00006fa0


	//   ....[5]....
        /*0064*/ 	.word	0x00007f70


	//   ....[6]....
        /*0068*/ 	.word	0x00009fd0


	//   ....[7]....
        /*006c*/ 	.word	0x0000af60


	//   ....[8]....
        /*0070*/ 	.word	0x0000bf30


	//   ....[9]....
        /*0074*/ 	.word	0x0000dfa0


	//   ....[10]....
        /*0078*/ 	.word	0x0000ef30


	//   ....[11]....
        /*007c*/ 	.word	0x0000ff00


	//----- nvinfo : EIATTR_EXIT_INSTR_OFFSETS
	.align		4
.L_3843:
        /*0080*/ 	.byte	0x04, 0x1c
        /*0082*/ 	.short	(.L_3845 - .L_3844)


	//   ....[0]....
.L_3844:
        /*0084*/ 	.word	0x0000bff0


	//   ....[1]....
        /*0088*/ 	.word	0x0000f100


	//   ....[2]....
        /*008c*/ 	.word	0x0000f140


	//   ....[3]....
        /*0090*/ 	.word	0x0000f1e0


	//   ....[4]....
        /*0094*/ 	.word	0x0000f220


	//   ....[5]....
        /*0098*/ 	.word	0x0000f260


	//   ....[6]....
        /*009c*/ 	.word	0x0000f2f0


	//   ....[7]....
        /*00a0*/ 	.word	0x0000f310


	//   ....[8]....
        /*00a4*/ 	.word	0x0000f3b0


	//   ....[9]....
        /*00a8*/ 	.word	0x0000f400


	//   ....[10]....
        /*00ac*/ 	.word	0x0000f450


	//   ....[11]....
        /*00b0*/ 	.word	0x0000f520


	//   ....[12]....
        /*00b4*/ 	.word	0x0000f580


	//   ....[13]....
        /*00b8*/ 	.word	0x0000f710


	//   ....[14]....
        /*00bc*/ 	.word	0x0000f870


	//   ....[15]....
        /*00c0*/ 	.word	0x0000f8b0


	//   ....[16]....
        /*00c4*/ 	.word	0x0000f970


	//   ....[17]....
        /*00c8*/ 	.word	0x0000faf0


	//   ....[18]....
        /*00cc*/ 	.word	0x0000fc70


	//   ....[19]....
        /*00d0*/ 	.word	0x0000fdd0


	//   ....[20]....
        /*00d4*/ 	.word	0x0000ff10


	//   ....[21]....
        /*00d8*/ 	.word	0x0000ff50


	//   ....[22]....
        /*00dc*/ 	.word	0x0000ff90


	//----- nvinfo : EIATTR_MAX_THREADS
	.align		4
.L_3845:
        /*00e0*/ 	.byte	0x04, 0x05
        /*00e2*/ 	.short	(.L_3847 - .L_3846)
.L_3846:
        /*00e4*/ 	.word	0x00000080
        /*00e8*/ 	.word	0x00000001
        /*00ec*/ 	.word	0x00000001


	//----- nvinfo : EIATTR_CRS_STACK_SIZE
	.align		4
.L_3847:
        /*00f0*/ 	.byte	0x04, 0x1e
        /*00f2*/ 	.short	(.L_3849 - .L_3848)
.L_3848:
        /*00f4*/ 	.word	0x00000000
.L_3849:


//--------------------- .nv.info._ZN2at6native27unrolled_elementwise_kernelINS0_13BinaryFunctorIN3c104HalfES4_S4_ZZZNS0_16fmax_kernel_cudaERNS_18TensorIteratorBaseEENKUlvE_clEvENKUlvE1_clEvEUlS4_S4_E_EESt5arrayIPcLm3EELi4E23TrivialOffsetCalculatorILi2EjESE_ILi1EjENS0_6memory12LoadWithCastILi2EEENSH_13StoreWithCastILi1EEEEEviT_T0_T2_T3_T4_T5_ --------------------------
	.section	.nv.info._ZN2at6native27unrolled_elementwise_kernelINS0_13BinaryFunctorIN3c104HalfES4_S4_ZZZNS0_16fmax_kernel_cudaERNS_18TensorIteratorBaseEENKUlvE_clEvENKUlvE1_clEvEUlS4_S4_E_EESt5arrayIPcLm3EELi4E23TrivialOffsetCalculatorILi2EjESE_ILi1EjENS0_6memory12LoadWithCastILi2EEENSH_13StoreWithCastILi1EEEEEviT_T0_T2_T3_T4_T5_,"",@"SHT_CUDA_INFO"
	.sectionflags	@""
	.align	4


	//----- nvinfo : EIATTR_CUDA_API_VERSION
	.align		4
        /*0000*/ 	.byte	0x04, 0x37
        /*0002*/ 	.short	(.L_3851 - .L_3850)
.L_3850:
        /*0004*/ 	.word	0x00000082


	//----- nvinfo : EIATTR_SW2861232_WAR
	.align		4
.L_3851:
        /*0008*/ 	.byte	0x01, 0x35
	.zero		2


	//----- nvinfo : EIATTR_PARAM_CBANK
	.align		4
        /*000c*/ 	.byte	0x04, 0x0a
        /*000e*/ 	.short	(.L_3853 - .L_3852)
	.align		4
.L_3852:
        /*0010*/ 	.word	index@(.nv.constant0._ZN2at6native27unrolled_elementwise_kernelINS0_13BinaryFunctorIN3c104HalfES4_S4_ZZZNS0_16fmax_kernel_cudaERNS_18TensorIteratorBaseEENKUlvE_clEvENKUlvE1_clEvEUlS4_S4_E_EESt5arrayIPcLm3EELi4E23TrivialOffsetCalculatorILi2EjESE_ILi1EjENS0_6memory12LoadWithCastILi2EEENSH_13StoreWithCastILi1EEEEEviT_T0_T2_T3_T4_T5_)
        /*0014*/ 	.short	0x0160
        /*0016*/ 	.short	0x0038


	//----- nvinfo : EIATTR_CBANK_PARAM_SIZE
	.align		4
.L_3853:
        /*0018*/ 	.byte	0x03, 0x19
        /*001a*/ 	.short	0x0038


	//----- nvinfo : EIATTR_KPARAM_INFO
	.align		4
        /*001c*/ 	.byte	0x04, 0x17
        /*001e*/ 	.short	(.L_3855 - .L_3854)
.L_3854:
        /*0020*/ 	.word	0x00000000
        /*0024*/ 	.short	0x0006
        /*0026*/ 	.short	0x0030
        /*0028*/ 	.byte	0x00, 0xf0, 0x21, 0x00


	//----- nvinfo : EIATTR_KPARAM_INFO
	.align		4
.L_3855:
        /*002c*/ 	.byte	0x04, 0x17
        /*002e*/ 	.short	(.L_3857 - .L_3856)
.L_3856:
        /*0030*/ 	.word	0x00000000
        /*0034*/ 	.short	0x0005
        /*0036*/ 	.short	0x0024
        /*0038*/ 	.byte	0x00, 0xf0, 0x31, 0x00


	//----- nvinfo : EIATTR_KPARAM_INFO
	.align		4
.L_3857:
        /*003c*/ 	.byte	0x04, 0x17
        /*003e*/ 	.short	(.L_3859 - .L_3858)
.L_3858:
        /*0040*/ 	.word	0x00000000
        /*0044*/ 	.short	0x0004
        /*0046*/ 	.short	0x0021
        /*0048*/ 	.byte	0x00, 0xf0, 0x05, 0x00


	//----- nvinfo : EIATTR_KPARAM_INFO
	.align		4
.L_3859:
        /*004c*/ 	.byte	0x04, 0x17
        /*004e*/ 	.short	(.L_3861 - .L_3860)
.L_3860:
        /*0050*/ 	.word	0x00000000
        /*0054*/ 	.short	0x0003
        /*0056*/ 	.short	0x0020
        /*0058*/ 	.byte	0x00, 0xf0, 0x05, 0x00


	//----- nvinfo : EIATTR_KPARAM_INFO
	.align		4
.L_3861:
        /*005c*/ 	.byte	0x04, 0x17
        /*005e*/ 	.short	(.L_3863 - .L_3862)
.L_3862:
        /*0060*/ 	.word	0x00000000
        /*0064*/ 	.short	0x0002
        /*0066*/ 	.short	0x0008
        /*0068*/ 	.byte	0x00, 0xf0, 0x61, 0x00


	//----- nvinfo : EIATTR_KPARAM_INFO
	.align		4
.L_3863:
        /*006c*/ 	.byte	0x04, 0x17
        /*006e*/ 	.short	(.L_3865 - .L_3864)
.L_3864:
        /*0070*/ 	.word	0x00000000
        /*0074*/ 	.short	0x0001
        /*0076*/ 	.short	0x0004
        /*0078*/ 	.byte	0x00, 0xf0, 0x05, 0x00


	//----- nvinfo : EIATTR_KPARAM_INFO
	.align		4
.L_3865:
        /*007c*/ 	.byte	0x04, 0x17
        /*007e*/ 	.short	(.L_3867 - .L_3866)
.L_3866:
        /*0080*/ 	.word	0x00000000
        /*0084*/ 	.short	0x0000
        /*0086*/ 	.short	0x0000
        /*0088*/ 	.byte	0x00, 0xf0, 0x11, 0x00


	//----- nvinfo : EIATTR_MAXREG_COUNT
	.align		4
.L_3867:
        /*008c*/ 	.byte	0x03, 0x1b
        /*008e*/ 	.short	0x00ff


	//----- nvinfo : EIATTR_EXTERNS
	.align		4
        /*0090*/ 	.byte	0x04, 0x0f
        /*0092*/ 	.short	(.L_3869 - .L_3868)


	//   ....[0]....
	.align		4
.L_3868:
        /*0094*/ 	.word	index@(__assertfail)


	//----- nvinfo : EIATTR_MERCURY_ISA_VERSION
	.align		4
.L_3869:
        /*0098*/ 	.byte	0x03, 0x5f
        /*009a*/ 	.short	0x0000


	//----- nvinfo : EIATTR_SYSCALL_OFFSETS
	.align		4
        /*009c*/ 	.byte	0x04, 0x46
        /*009e*/ 	.short	(.L_3871 - .L_3870)


	//   ....[0]....
.L_3870:
        /*00a0*/ 	.word	0x00001080


	//   ....[1]....
        /*00a4*/ 	.word	0x000020d0


	//   ....[2]....
        /*00a8*/ 	.word	0x000031a0


	//   ....[3]....
        /*00ac*/ 	.word	0x000041f0


	//   ....[4]....
        /*00b0*/ 	.word	0x000052d0


	//   ....[5]....
        /*00b4*/ 	.word	0x00006310


	//   ....[6]....
        /*00b8*/ 	.word	0x000073d0


	//   ....[7]....
        /*00bc*/ 	.word	0x00008350


	//   ....[8]....
        /*00c0*/ 	.word	0x00009600


	//   ....[9]....
        /*00c4*/ 	.word	0x0000a630


	//   ....[10]....
        /*00c8*/ 	.word	0x0000b620


	//   ....[11]....
        /*00cc*/ 	.word	0x0000c610


	//----- nvinfo : EIATTR_EXIT_INSTR_OFFSETS
	.align		4
.L_3871:
        /*00d0*/ 	.byte	0x04, 0x1c
        /*00d2*/ 	.short	(.L_3873 - .L_3872)


	//   ....[0]....
.L_3872:
        /*00d4*/ 	.word	0x0000b6e0


	//   ....[1]....
        /*00d8*/ 	.word	0x0000b810


	//   ....[2]....
        /*00dc*/ 	.word	0x0000b850


	//   ....[3]....
        /*00e0*/ 	.word	0x0000b8f0


	//   ....[4]....
        /*00e4*/ 	.word	0x0000b930


	//   ....[5]....
        /*00e8*/ 	.word	0x0000b970


	//   ....[6]....
        /*00ec*/ 	.word	0x0000ba00


	//   ....[7]....
        /*00f0*/ 	.word	0x0000ba20


	//   ....[8]....
        /*00f4*/ 	.word	0x0000bac0


	//   ....[9]....
        /*00f8*/ 	.word	0x0000bb10


	//   ....[10]....
        /*00fc*/ 	.word	0x0000bb60


	//   ....[11]....
        /*0100*/ 	.word	0x0000bc30


	//   ....[12]....
        /*0104*/ 	.word	0x0000bc90


	//   ....[13]....
        /*0108*/ 	.word	0x0000be20


	//   ....[14]....
        /*010c*/ 	.word	0x0000bf80


	//   ....[15]....
        /*0110*/ 	.word	0x0000bfc0


	//   ....[16]....
        /*0114*/ 	.word	0x0000c080


	//   ....[17]....
        /*0118*/ 	.word	0x0000c200


	//   ....[18]....
        /*011c*/ 	.word	0x0000c380


	//   ....[19]....
        /*0120*/ 	.word	0x0000c4e0


	//   ....[20]....
        /*0124*/ 	.word	0x0000c620


	//   ....[21]....
        /*0128*/ 	.word	0x0000c660


	//   ....[22]....
        /*012c*/ 	.word	0x0000c6a0


	//----- nvinfo : EIATTR_MAX_THREADS
	.align		4
.L_3873:
        /*0130*/ 	.byte	0x04, 0x05
        /*0132*/ 	.short	(.L_3875 - .L_3874)
.L_3874:
        /*0134*/ 	.word	0x00000080
        /*0138*/ 	.word	0x00000001
        /*013c*/ 	.word	0x00000001


	//----- nvinfo : EIATTR_CRS_STACK_SIZE
	.align		4
.L_3875:
        /*0140*/ 	.byte	0x04, 0x1e
        /*0142*/ 	.short	(.L_3877 - .L_3876)
.L_3876:
        /*0144*/ 	.word	0x00000000
.L_3877:


//--------------------- .nv.info._ZN2at6native18elementwise_kernelILi128ELi4EZNS0_22gpu_kernel_impl_nocastINS0_13BinaryFunctorIN3c104HalfES5_S5_ZZZNS0_16fmax_kernel_cudaERNS_18TensorIteratorBaseEENKUlvE_clEvENKUlvE1_clEvEUlS5_S5_E_EEEEvS7_RKT_EUliE_EEviT1_ --------------------------
	.section	.nv.info._ZN2at6native18elementwise_kernelILi128ELi4EZNS0_22gpu_kernel_impl_nocastINS0_13BinaryFunctorIN3c104HalfES5_S5_ZZZNS0_16fmax_kernel_cudaERNS_18TensorIteratorBaseEENKUlvE_clEvENKUlvE1_clEvEUlS5_S5_E_EEEEvS7_RKT_EUliE_EEviT1_,"",@"SHT_CUDA_INFO"
	.sectionflags	@""
	.align	4


	//----- nvinfo : EIATTR_CUDA_API_VERSION
	.align		4
        /*0000*/ 	.byte	0x04, 0x37
        /*0002*/ 	.short	(.L_3879 - .L_3878)
.L_3878:
        /*0004*/ 	.word	0x00000082


	//----- nvinfo : EIATTR_SW2861232_WAR
	.align		4
.L_3879:
        /*0008*/ 	.byte	0x01, 0x35
	.zero		2


	//----- nvinfo : EIATTR_PARAM_CBANK
	.align		4
        /*000c*/ 	.byte	0x04, 0x0a
        /*000e*/ 	.short	(.L_3881 - .L_3880)
	.align		4
.L_3880:
        /*0010*/ 	.word	index@(.nv.constant0._ZN2at6native18elementwise_kernelILi128ELi4EZNS0_22gpu_kernel_impl_nocastINS0_13BinaryFunctorIN3c104HalfES5_S5_ZZZNS0_16fmax_kernel_cudaERNS_18TensorIteratorBaseEENKUlvE_clEvENKUlvE1_clEvEUlS5_S5_E_EEEEvS7_RKT_EUliE_EEviT1_)
        /*0014*/ 	.short	0x0160
        /*0016*/ 	.short	0x0290


	//----- nvinfo : EIATTR_CBANK_PARAM_SIZE
	.align		4
.L_3881:
        /*0018*/ 	.byte	0x03, 0x19
        /*001a*/ 	.short	0x0290


	//----- nvinfo : EIATTR_KPARAM_INFO
	.align		4
        /*001c*/ 	.byte	0x04, 0x17
        /*001e*/ 	.short	(.L_3883 - .L_3882)
.L_3882:
        /*0020*/ 	.word	0x00000000
        /*0024*/ 	.short	0x0001
        /*0026*/ 	.short	0x0008
        /*0028*/ 	.byte	0x00, 0xf0, 0x21, 0x0a


	//----- nvinfo : EIATTR_KPARAM_INFO
	.align		4
.L_3883:
        /*002c*/ 	.byte	0x04, 0x17
        /*002e*/ 	.short	(.L_3885 - .L_3884)
.L_3884:
        /*0030*/ 	.word	0x00000000
        /*0034*/ 	.short	0x0000
        /*0036*/ 	.short	0x0000
        /*0038*/ 	.byte	0x00, 0xf0, 0x11, 0x00


	//----- nvinfo : EIATTR_MAXREG_COUNT
	.align		4
.L_3885:
        /*003c*/ 	.byte	0x03, 0x1b
        /*003e*/ 	.short	0x0080


	//----- nvinfo : EIATTR_MERCURY_ISA_VERSION
	.align		4
        /*0040*/ 	.byte	0x03, 0x5f
        /*0042*/ 	.short	0x0000


	//----- nvinfo : EIATTR_EXIT_INSTR_OFFSETS
	.align		4
        /*0044*/ 	.byte	0x04, 0x1c
        /*0046*/ 	.short	(.L_3887 - .L_3886)


	//   ....[0]....
.L_3886:
        /*0048*/ 	.word	0x00003310


	//   ....[1]....
        /*004c*/ 	.word	0x000043c0


	//----- nvinfo : EIATTR_MAX_THREADS
	.align		4
.L_3887:
        /*0050*/ 	.byte	0x04, 0x05
        /*0052*/ 	.short	(.L_3889 - .L_3888)
.L_3888:
        /*0054*/ 	.word	0x00000080
        /*0058*/ 	.word	0x00000001
        /*005c*/ 	.word	0x00000001


	//----- nvinfo : EIATTR_CRS_STACK_SIZE
	.align		4
.L_3889:
        /*0060*/ 	.byte	0x04, 0x1e
        /*0062*/ 	.short	(.L_3891 - .L_3890)
.L_3890:
        /*0064*/ 	.word	0x00000000
.L_3891:


//--------------------- .nv.info._ZN2at6native27unrolled_elementwise_kernelINS0_13BinaryFunctorIN3c104HalfES4_S4_ZZZNS0_16fmax_kernel_cudaERNS_18TensorIteratorBaseEENKUlvE_clEvENKUlvE1_clEvEUlS4_S4_E_EESt5arrayIPcLm3EELi4E23TrivialOffsetCalculatorILi2EjESE_ILi1EjENS0_6memory15LoadWithoutCastENSH_16StoreWithoutCastEEEviT_T0_T2_T3_T4_T5_ --------------------------
	.section	.nv.info._ZN2at6native27unrolled_elementwise_kernelINS0_13BinaryFunctorIN3c104HalfES4_S4_ZZZNS0_16fmax_kernel_cudaERNS_18TensorIteratorBaseEENKUlvE_clEvENKUlvE1_clEvEUlS4_S4_E_EESt5arrayIPcLm3EELi4E23TrivialOffsetCalculatorILi2EjESE_ILi1EjENS0_6memory15LoadWithoutCastENSH_16StoreWithoutCastEEEviT_T0_T2_T3_T4_T5_,"",@"SHT_CUDA_INFO"
	.sectionflags	@""
	.align	4


	//----- nvinfo : EIATTR_CUDA_API_VERSION
	.align		4
        /*0000*/ 	.byte	0x04, 0x37
        /*0002*/ 	.short	(.L_3893 - .L_3892)
.L_3892:
        /*0004*/ 	.word	0x00000082


	//----- nvinfo : EIATTR_SW2861232_WAR
	.align		4
.L_3893:
        /*0008*/ 	.byte	0x01, 0x35
	.zero		2


	//----- nvinfo : EIATTR_PARAM_CBANK
	.align		4
        /*000c*/ 	.byte	0x04, 0x0a
        /*000e*/ 	.short	(.L_3895 - .L_3894)
	.align		4
.L_3894:
        /*0010*/ 	.word	index@(.nv.constant0._ZN2at6native27unrolled_elementwise_kernelINS0_13BinaryFunctorIN3c104HalfES4_S4_ZZZNS0_16fmax_kernel_cudaERNS_18TensorIteratorBaseEENKUlvE_clEvENKUlvE1_clEvEUlS4_S4_E_EESt5arrayIPcLm3EELi4E23TrivialOffsetCalculatorILi2EjESE_ILi1EjENS0_6memory15LoadWithoutCastENSH_16StoreWithoutCastEEEviT_T0_T2_T3_T4_T5_)
        /*0014*/ 	.short	0x0160
        /*0016*/ 	.short	0x0024


	//----- nvinfo : EIATTR_CBANK_PARAM_SIZE
	.align		4
.L_3895:
        /*0018*/ 	.byte	0x03, 0x19
        /*001a*/ 	.short	0x0024


	//----- nvinfo : EIATTR_KPARAM_INFO
	.align		4
        /*001c*/ 	.byte	0x04, 0x17
        /*001e*/ 	.short	(.L_3897 - .L_3896)
.L_3896:
        /*0020*/ 	.word	0x00000000
        /*0024*/ 	.short	0x0006
        /*0026*/ 	.short	0x0023
        /*0028*/ 	.byte	0x00, 0xf0, 0x05, 0x00


	//----- nvinfo : EIATTR_KPARAM_INFO
	.align		4
.L_3897:
        /*002c*/ 	.byte	0x04, 0x17
        /*002e*/ 	.short	(.L_3899 - .L_3898)
.L_3898:
        /*0030*/ 	.word	0x00000000
        /*0034*/ 	.short	0x0005
        /*0036*/ 	.short	0x0022
        /*0038*/ 	.byte	0x00, 0xf0, 0x05, 0x00


	//----- nvinfo : EIATTR_KPARAM_INFO
	.align		4
.L_3899:
        /*003c*/ 	.byte	0x04, 0x17
        /*003e*/ 	.short	(.L_3901 - .L_3900)
.L_3900:
        /*0040*/ 	.word	0x00000000
        /*0044*/ 	.short	0x0004
        /*0046*/ 	.short	0x0021
        /*0048*/ 	.byte	0x00, 0xf0, 0x05, 0x00


	//----- nvinfo : EIATTR_KPARAM_INFO
	.align		4
.L_3901:
        /*004c*/ 	.byte	0x04, 0x17
        /*004e*/ 	.short	(.L_3903 - .L_3902)
.L_3902:
        /*0050*/ 	.word	0x00000000
        /*0054*/ 	.short	0x0003
        /*0056*/ 	.short	0x0020
        /*0058*/ 	.byte	0x00, 0xf0, 0x05, 0x00


	//----- nvinfo : EIATTR_KPARAM_INFO
	.align		4
.L_3903:
        /*005c*/ 	.byte	0x04, 0x17
        /*005e*/ 	.short	(.L_3905 - .L_3904)
.L_3904:
        /*0060*/ 	.word	0x00000000
        /*0064*/ 	.short	0x0002
        /*0066*/ 	.short	0x0008
        /*0068*/ 	.byte	0x00, 0xf0, 0x61, 0x00


	//----- nvinfo : EIATTR_KPARAM_INFO
	.align		4
.L_3905:
        /*006c*/ 	.byte	0x04, 0x17
        /*006e*/ 	.short	(.L_3907 - .L_3906)
.L_3906:
        /*0070*/ 	.word	0x00000000
        /*0074*/ 	.short	0x0001
        /*0076*/ 	.short	0x0004
        /*0078*/ 	.byte	0x00, 0xf0, 0x05, 0x00


	//----- nvinfo : EIATTR_KPARAM_INFO
	.align		4
.L_3907:
        /*007c*/ 	.byte	0x04, 0x17
        /*007e*/ 	.short	(.L_3909 - .L_3908)
.L_3908:
        /*0080*/ 	.word	0x00000000
        /*0084*/ 	.short	0x0000
        /*0086*/ 	.short	0x0000
        /*0088*/ 	.byte	0x00, 0xf0, 0x11, 0x00


	//----- nvinfo : EIATTR_MAXREG_COUNT
	.align		4
.L_3909:
        /*008c*/ 	.byte	0x03, 0x1b
        /*008e*/ 	.short	0x00ff


	//----- nvinfo : EIATTR_MERCURY_ISA_VERSION
	.align		4
        /*0090*/ 	.byte	0x03, 0x5f
        /*0092*/ 	.short	0x0000


	//----- nvinfo : EIATTR_EXIT_INSTR_OFFSETS
	.align		4
        /*0094*/ 	.byte	0x04, 0x1c
        /*0096*/ 	.short	(.L_3911 - .L_3910)


	//   ....[0]....
.L_3910:
        /*0098*/ 	.word	0x000005b0


	//   ....[1]....
        /*009c*/ 	.word	0x00000600


	//----- nvinfo : EIATTR_MAX_THREADS
	.align		4
.L_3911:
        /*00a0*/ 	.byte	0x04, 0x05
        /*00a2*/ 	.short	(.L_3913 - .L_3912)
.L_3912:
        /*00a4*/ 	.word	0x00000080
        /*00a8*/ 	.word	0x00000001
        /*00ac*/ 	.word	0x00000001


	//----- nvinfo : EIATTR_CRS_STACK_SIZE
	.align		4
.L_3913:
        /*00b0*/ 	.byte	0x04, 0x1e
        /*00b2*/ 	.short	(.L_3915 - .L_3914)
.L_3914:
        /*00b4*/ 	.word	0x00000000
.L_3915:


//--------------------- .nv.info._ZN2at6native29vectorized_elementwise_kernelILi2ENS0_13BinaryFunctorIN3c104HalfES4_S4_ZZZNS0_16fmax_kernel_cudaERNS_18TensorIteratorBaseEENKUlvE_clEvENKUlvE1_clEvEUlS4_S4_E_EESt5arrayIPcLm3EEEEviT0_T1_ --------------------------
	.section	.nv.info._ZN2at6native29vectorized_elementwise_kernelILi2ENS0_13BinaryFunctorIN3c104HalfES4_S4_ZZZNS0_16fmax_kernel_cudaERNS_18TensorIteratorBaseEENKUlvE_clEvENKUlvE1_clEvEUlS4_S4_E_EESt5arrayIPcLm3EEEEviT0_T1_,"",@"SHT_CUDA_INFO"
	.sectionflags	@""
	.align	4


	//----- nvinfo : EIATTR_CUDA_API_VERSION
	.align		4
        /*0000*/ 	.byte	0x04, 0x37
        /*0002*/ 	.short	(.L_3917 - .L_3916)
.L_3916:
        /*0004*/ 	.word	0x00000082


	//----- nvinfo : EIATTR_SW2861232_WAR
	.align		4
.L_3917:
        /*0008*/ 	.byte	0x01, 0x35
	.zero		2


	//----- nvinfo : EIATTR_PARAM_CBANK
	.align		4
        /*000c*/ 	.byte	0x04, 0x0a
        /*000e*/ 	.short	(.L_3919 - .L_3918)
	.align		4
.L_3918:
        /*0010*/ 	.word	index@(.nv.constant0._ZN2at6native29vectorized_elementwise_kernelILi2ENS0_13BinaryFunctorIN3c104HalfES4_S4_ZZZNS0_16fmax_kernel_cudaERNS_18TensorIteratorBaseEENKUlvE_clEvENKUlvE1_clEvEUlS4_S4_E_EESt5arrayIPcLm3EEEEviT0_T1_)
        /*0014*/ 	.short	0x0160
        /*0016*/ 	.short	0x0020


	//----- nvinfo : EIATTR_CBANK_PARAM_SIZE
	.align		4
.L_3919:
        /*0018*/ 	.byte	0x03, 0x19
        /*001a*/ 	.short	0x0020


	//----- nvinfo : EIATTR_KPARAM_INFO
	.align		4
        /*001c*/ 	.byte	0x04, 0x17
        /*001e*/ 	.short	(.L_3921 - .L_3920)
.L_3920:
        /*0020*/ 	.word	0x00000000
        /*0024*/ 	.short	0x0002
        /*0026*/ 	.short	0x0008
        /*0028*/ 	.byte	0x00, 0xf0, 0x61, 0x00


	//----- nvinfo : EIATTR_KPARAM_INFO
	.align		4
.L_3921:
        /*002c*/ 	.byte	0x04, 0x17
        /*002e*/ 	.short	(.L_3923 - .L_3922)
.L_3922:
        /*0030*/ 	.word	0x00000000
        /*0034*/ 	.short	0x0001
        /*0036*/ 	.short	0x0004
        /*0038*/ 	.byte	0x00, 0xf0, 0x05, 0x00


	//----- nvinfo : EIATTR_KPARAM_INFO
	.align		4
.L_3923:
        /*003c*/ 	.byte	0x04, 0x17
        /*003e*/ 	.short	(.L_3925 - .L_3924)
.L_3924:
        /*0040*/ 	.word	0x00000000
        /*0044*/ 	.short	0x0000
        /*0046*/ 	.short	0x0000
        /*0048*/ 	.byte	0x00, 0xf0, 0x11, 0x00


	//----- nvinfo : EIATTR_MAXREG_COUNT
	.align		4
.L_3925:
        /*004c*/ 	.byte	0x03, 0x1b
        /*004e*/ 	.short	0x00ff


	//----- nvinfo : EIATTR_MERCURY_ISA_VERSION
	.align		4
        /*0050*/ 	.byte	0x03, 0x5f
        /*0052*/ 	.short	0x0000


	//----- nvinfo : EIATTR_EXIT_INSTR_OFFSETS
	.align		4
        /*0054*/ 	.byte	0x04, 0x1c
        /*0056*/ 	.short	(.L_3927 - .L_3926)


	//   ....[0]....
.L_3926:
        /*0058*/ 	.word	0x00000370


	//   ....[1]....
        /*005c*/ 	.word	0x00000ee0


	//   ....[2]....
        /*0060*/ 	.word	0x00000f40


	//----- nvinfo : EIATTR_MAX_THREADS
	.align		4
.L_3927:
        /*0064*/ 	.byte	0x04, 0x05
        /*0066*/ 	.short	(.L_3929 - .L_3928)
.L_3928:
        /*0068*/ 	.word	0x00000080
        /*006c*/ 	.word	0x00000001
        /*0070*/ 	.word	0x00000001


	//----- nvinfo : EIATTR_CRS_STACK_SIZE
	.align		4
.L_3929:
        /*0074*/ 	.byte	0x04, 0x1e
        /*0076*/ 	.short	(.L_3931 - .L_3930)
.L_3930:
        /*0078*/ 	.word	0x00000000
.L_3931:


//--------------------- .nv.info._ZN2at6native29vectorized_elementwise_kernelILi4ENS0_13BinaryFunctorIN3c104HalfES4_S4_ZZZNS0_16fmax_kernel_cudaERNS_18TensorIteratorBaseEENKUlvE_clEvENKUlvE1_clEvEUlS4_S4_E_EESt5arrayIPcLm3EEEEviT0_T1_ --------------------------
	.section	.nv.info._ZN2at6native29vectorized_elementwise_kernelILi4ENS0_13BinaryFunctorIN3c104HalfES4_S4_ZZZNS0_16fmax_kernel_cudaERNS_18TensorIteratorBaseEENKUlvE_clEvENKUlvE1_clEvEUlS4_S4_E_EESt5arrayIPcLm3EEEEviT0_T1_,"",@"SHT_CUDA_INFO"
	.sectionflags	@""
	.align	4


	//----- nvinfo : EIATTR_CUDA_API_VERSION
	.align		4
        /*0000*/ 	.byte	0x04, 0x37
        /*0002*/ 	.short	(.L_3933 - .L_3932)
.L_3932:
        /*0004*/ 	.word	0x00000082


	//----- nvinfo : EIATTR_SW2861232_WAR
	.align		4
.L_3933:
        /*0008*/ 	.byte	0x01, 0x35
	.zero		2


	//----- nvinfo : EIATTR_PARAM_CBANK
	.align		4
        /*000c*/ 	.byte	0x04, 0x0a
        /*000e*/ 	.short	(.L_3935 - .L_3934)
	.align		4
.L_3934:
        /*0010*/ 	.word	index@(.nv.constant0._ZN2at6native29vectorized_elementwise_kernelILi4ENS0_13BinaryFunctorIN3c104HalfES4_S4_ZZZNS0_16fmax_kernel_cudaERNS_18TensorIteratorBaseEENKUlvE_clEvENKUlvE1_clEvEUlS4_S4_E_EESt5arrayIPcLm3EEEEviT0_T1_)
        /*0014*/ 	.short	0x0160
        /*0016*/ 	.short	0x0020


	//----- nvinfo : EIATTR_CBANK_PARAM_SIZE
	.align		4
.L_3935:
        /*0018*/ 	.byte	0x03, 0x19
        /*001a*/ 	.short	0x0020


	//----- nvinfo : EIATTR_KPARAM_INFO
	.align		4
        /*001c*/ 	.byte	0x04, 0x17
        /*001e*/ 	.short	(.L_3937 - .L_3936)
.L_3936:
        /*0020*/ 	.word	0x00000000
        /*0024*/ 	.short	0x0002
        /*0026*/ 	.short	0x0008
        /*0028*/ 	.byte	0x00, 0xf0, 0x61, 0x00


	//----- nvinfo : EIATTR_KPARAM_INFO
	.align		4
.L_3937:
        /*002c*/ 	.byte	0x04, 0x17
        /*002e*/ 	.short	(.L_3939 - .L_3938)
.L_3938:
        /*0030*/ 	.word	0x00000000
        /*0034*/ 	.short	0x0001
        /*0036*/ 	.short	0x0004
        /*0038*/ 	.byte	0x00, 0xf0, 0x05, 0x00


	//----- nvinfo : EIATTR_KPARAM_INFO
	.align		4
.L_3939:
        /*003c*/ 	.byte	0x04, 0x17
        /*003e*/ 	.short	(.L_3941 - .L_3940)
.L_3940:
        /*0040*/ 	.word	0x00000000
        /*0044*/ 	.short	0x0000
        /*0046*/ 	.short	0x0000
        /*0048*/ 	.byte	0x00, 0xf0, 0x11, 0x00


	//----- nvinfo : EIATTR_MAXREG_COUNT
	.align		4
.L_3941:
        /*004c*/ 	.byte	0x03, 0x1b
        /*004e*/ 	.short	0x00ff


	//----- nvinfo : EIATTR_MERCURY_ISA_VERSION
	.align		4
        /*0050*/ 	.byte	0x03, 0x5f
        /*0052*/ 	.short	0x0000


	//----- nvinfo : EIATTR_EXIT_INSTR_OFFSETS
	.align		4
        /*0054*/ 	.byte	0x04, 0x1c
        /*0056*/ 	.short	(.L_3943 - .L_3942)


	//   ....[0]....
.L_3942:
        /*0058*/ 	.word	0x00000310


	//   ....[1]....
        /*005c*/ 	.word	0x00000e80


	//   ....[2]....
        /*0060*/ 	.word	0x00000ee0


	//----- nvinfo : EIATTR_MAX_THREADS
	.align		4
.L_3943:
        /*0064*/ 	.byte	0x04, 0x05
        /*0066*/ 	.short	(.L_3945 - .L_3944)
.L_3944:
        /*0068*/ 	.word	0x00000080
        /*006c*/ 	.word	0x00000001
        /*0070*/ 	.word	0x00000001


	//----- nvinfo : EIATTR_CRS_STACK_SIZE
	.align		4
.L_3945:
        /*0074*/ 	.byte	0x04, 0x1e
        /*0076*/ 	.short	(.L_3947 - .L_3946)
.L_3946:
        /*0078*/ 	.word	0x00000000
.L_3947:


//--------------------- .nv.info._ZN2at6native29vectorized_elementwise_kernelILi8ENS0_13BinaryFunctorIN3c104HalfES4_S4_ZZZNS0_16fmax_kernel_cudaERNS_18TensorIteratorBaseEENKUlvE_clEvENKUlvE1_clEvEUlS4_S4_E_EESt5arrayIPcLm3EEEEviT0_T1_ --------------------------
	.section	.nv.info._ZN2at6native29vectorized_elementwise_kernelILi8ENS0_13BinaryFunctorIN3c104HalfES4_S4_ZZZNS0_16fmax_kernel_cudaERNS_18TensorIteratorBaseEENKUlvE_clEvENKUlvE1_clEvEUlS4_S4_E_EESt5arrayIPcLm3EEEEviT0_T1_,"",@"SHT_CUDA_INFO"
	.sectionflags	@""
	.align	4


	//----- nvinfo : EIATTR_CUDA_API_VERSION
	.align		4
        /*0000*/ 	.byte	0x04, 0x37
        /*0002*/ 	.short	(.L_3949 - .L_3948)
.L_3948:
        /*0004*/ 	.word	0x00000082


	//----- nvinfo : EIATTR_SW2861232_WAR
	.align		4
.L_3949:
        /*0008*/ 	.byte	0x01, 0x35
	.zero		2


	//----- nvinfo : EIATTR_PARAM_CBANK
	.align		4
        /*000c*/ 	.byte	0x04, 0x0a
        /*000e*/ 	.short	(.L_3951 - .L_3950)
	.align		4
.L_3950:
        /*0010*/ 	.word	index@(.nv.constant0._ZN2at6native29vectorized_elementwise_kernelILi8ENS0_13BinaryFunctorIN3c104HalfES4_S4_ZZZNS0_16fmax_kernel_cudaERNS_18TensorIteratorBaseEENKUlvE_clEvENKUlvE1_clEvEUlS4_S4_E_EESt5arrayIPcLm3EEEEviT0_T1_)
        /*0014*/ 	.short	0x0160
        /*0016*/ 	.short	0x0020


	//----- nvinfo : EIATTR_CBANK_PARAM_SIZE
	.align		4
.L_3951:
        /*0018*/ 	.byte	0x03, 0x19
        /*001a*/ 	.short	0x0020


	//----- nvinfo : EIATTR_KPARAM_INFO
	.align		4
        /*001c*/ 	.byte	0x04, 0x17
        /*001e*/ 	.short	(.L_3953 - .L_3952)
.L_3952:
        /*0020*/ 	.word	0x00000000
        /*0024*/ 	.short	0x0002
        /*0026*/ 	.short	0x0008
        /*0028*/ 	.byte	0x00, 0xf0, 0x61, 0x00


	//----- nvinfo : EIATTR_KPARAM_INFO
	.align		4
.L_3953:
        /*002c*/ 	.byte	0x04, 0x17
        /*002e*/ 	.short	(.L_3955 - .L_3954)
.L_3954:
        /*0030*/ 	.word	0x00000000
        /*0034*/ 	.short	0x0001
        /*0036*/ 	.short	0x0004
        /*0038*/ 	.byte	0x00, 0xf0, 0x05, 0x00


	//----- nvinfo : EIATTR_KPARAM_INFO
	.align		4
.L_3955:
        /*003c*/ 	.byte	0x04, 0x17
        /*003e*/ 	.short	(.L_3957 - .L_3956)
.L_3956:
        /*0040*/ 	.word	0x00000000
        /*0044*/ 	.short	0x0000
        /*0046*/ 	.short	0x0000
        /*0048*/ 	.byte	0x00, 0xf0, 0x11, 0x00


	//----- nvinfo : EIATTR_MAXREG_COUNT
	.align		4
.L_3957:
        /*004c*/ 	.byte	0x03, 0x1b
        /*004e*/ 	.short	0x00ff


	//----- nvinfo : EIATTR_MERCURY_ISA_VERSION
	.align		4
        /*0050*/ 	.byte	0x03, 0x5f
        /*0052*/ 	.short	0x0000


	//----- nvinfo : EIATTR_EXIT_INSTR_OFFSETS
	.align		4
        /*0054*/ 	.byte	0x04, 0x1c
        /*0056*/ 	.short	(.L_3959 - .L_3958)


	//   ....[0]....
.L_3958:
        /*0058*/ 	.word	0x00000010


	//----- nvinfo : EIATTR_MAX_THREADS
	.align		4
.L_3959:
        /*005c*/ 	.byte	0x04, 0x05
        /*005e*/ 	.short	(.L_3961 - .L_3960)
.L_3960:
        /*0060*/ 	.word	0x00000080
        /*0064*/ 	.word	0x00000001
        /*0068*/ 	.word	0x00000001
.L_3961:


//--------------------- .nv.info._ZN2at6native18elementwise_kernelILi128ELi4EZNS0_15gpu_kernel_implINS0_13AUnaryFunctorIfffZZZNS0_16fmax_kernel_cudaERNS_18TensorIteratorBaseEENKUlvE_clEvENKUlvE0_clEvEUlffE_EEEEvS5_RKT_EUliE_EEviT1_ --------------------------
	.section	.nv.info._ZN2at6native18elementwise_kernelILi128ELi4EZNS0_15gpu_kernel_implINS0_13AUnaryFunctorIfffZZZNS0_16fmax_kernel_cudaERNS_18TensorIteratorBaseEENKUlvE_clEvENKUlvE0_clEvEUlffE_EEEEvS5_RKT_EUliE_EEviT1_,"",@"SHT_CUDA_INFO"
	.sectionflags	@""
	.align	4


	//----- nvinfo : EIATTR_CUDA_API_VERSION
	.align		4
        /*0000*/ 	.byte	0x04, 0x37
        /*0002*/ 	.short	(.L_3963 - .L_3962)
.L_3962:
        /*0004*/ 	.word	0x00000082


	//----- nvinfo : EIATTR_SW2861232_WAR
	.align		4
.L_3963:
        /*0008*/ 	.byte	0x01, 0x35
	.zero		2


	//----- nvinfo : EIATTR_PARAM_CBANK
	.align		4
        /*000c*/ 	.byte	0x04, 0x0a
        /*000e*/ 	.short	(.L_3965 - .L_3964)
	.align		4
.L_3964:
        /*0010*/ 	.word	index@(.nv.constant0._ZN2at6native18elementwise_kernelILi128ELi4EZNS0_15gpu_kernel_implINS0_13AUnaryFunctorIfffZZZNS0_16fmax_kernel_cudaERNS_18TensorIteratorBaseEENKUlvE_clEvENKUlvE0_clEvEUlffE_EEEEvS5_RKT_EUliE_EEviT1_)
        /*0014*/ 	.short	0x0160
        /*0016*/ 	.short	0x0228


	//----- nvinfo : EIATTR_CBANK_PARAM_SIZE
	.align		4
.L_3965:
        /*0018*/ 	.byte	0x03, 0x19
        /*001a*/ 	.short	0x0228


	//----- nvinfo : EIATTR_KPARAM_INFO
	.align		4
        /*001c*/ 	.byte	0x04, 0x17
        /*001e*/ 	.short	(.L_3967 - .L_3966)
.L_3966:
        /*0020*/ 	.word	0x00000000
        /*0024*/ 	.short	0x0001
        /*0026*/ 	.short	0x0008
        /*0028*/ 	.byte	0x00, 0xf0, 0x81, 0x08


	//----- nvinfo : EIATTR_KPARAM_INFO
	.align		4
.L_3967:
        /*002c*/ 	.byte	0x04, 0x17
        /*002e*/ 	.short	(.L_3969 - .L_3968)
.L_3968:
        /*0030*/ 	.word	0x00000000
        /*0034*/ 	.short	0x0000
        /*0036*/ 	.short	0x0000
        /*0038*/ 	.byte	0x00, 0xf0, 0x11, 0x00


	//----- nvinfo : EIATTR_MAXREG_COUNT
	.align		4
.L_3969:
        /*003c*/ 	.byte	0x03, 0x1b
        /*003e*/ 	.short	0x0080


	//----- nvinfo : EIATTR_EXTERNS
	.align		4
        /*0040*/ 	.byte	0x04, 0x0f
        /*0042*/ 	.short	(.L_3971 - .L_3970)


	//   ....[0]....
	.align		4
.L_3970:
        /*0044*/ 	.word	index@(__assertfail)


	//----- nvinfo : EIATTR_MERCURY_ISA_VERSION
	.align		4
.L_3971:
        /*0048*/ 	.byte	0x03, 0x5f
        /*004a*/ 	.short	0x0000


	//----- nvinfo : EIATTR_SYSCALL_OFFSETS
	.align		4
        /*004c*/ 	.byte	0x04, 0x46
        /*004e*/ 	.short	(.L_3973 - .L_3972)


	//   ....[0]....
.L_3972:
        /*0050*/ 	.word	0x00001c60


	//   ....[1]....
        /*0054*/ 	.word	0x00002af0


	//   ....[2]....
        /*0058*/ 	.word	0x00004790


	//   ....[3]....
        /*005c*/ 	.word	0x00005620


	//   ....[4]....
        /*0060*/ 	.word	0x00007290


	//   ....[5]....
        /*0064*/ 	.word	0x00008120


	//   ....[6]....
        /*0068*/ 	.word	0x00009da0


	//   ....[7]....
        /*006c*/ 	.word	0x0000ac30


	//----- nvinfo : EIATTR_EXIT_INSTR_OFFSETS
	.align		4
.L_3973:
        /*0070*/ 	.byte	0x04, 0x1c
        /*0072*/ 	.short	(.L_3975 - .L_3974)


	//   ....[0]....
.L_3974:
        /*0074*/ 	.word	0x000081c0


	//   ....[1]....
        /*0078*/ 	.word	0x00009f20


	//   ....[2]....
        /*007c*/ 	.word	0x00009f60


	//   ....[3]....
        /*0080*/ 	.word	0x00009ff0


	//   ....[4]....
        /*0084*/ 	.word	0x0000a020


	//   ....[5]....
        /*0088*/ 	.word	0x0000a050


	//   ....[6]....
        /*008c*/ 	.word	0x0000a0d0


	//   ....[7]....
        /*0090*/ 	.word	0x0000a100


	//   ....[8]....
        /*0094*/ 	.word	0x0000a190


	//   ....[9]....
        /*0098*/ 	.word	0x0000a1d0


	//   ....[10]....
        /*009c*/ 	.word	0x0000a210


	//   ....[11]....
        /*00a0*/ 	.word	0x0000a2d0


	//   ....[12]....
        /*00a4*/ 	.word	0x0000a320


	//   ....[13]....
        /*00a8*/ 	.word	0x0000a4a0


	//   ....[14]....
        /*00ac*/ 	.word	0x0000a5f0


	//   ....[15]....
        /*00b0*/ 	.word	0x0000a620


	//   ....[16]....
        /*00b4*/ 	.word	0x0000a6d0


	//   ....[17]....
        /*00b8*/ 	.word	0x0000a840


	//   ....[18]....
        /*00bc*/ 	.word	0x0000a9b0


	//   ....[19]....
        /*00c0*/ 	.word	0x0000ab00


	//   ....[20]....
        /*00c4*/ 	.word	0x0000ac40


	//   ....[21]....
        /*00c8*/ 	.word	0x0000ac70


	//   ....[22]....
        /*00cc*/ 	.word	0x0000aca0


	//----- nvinfo : EIATTR_MAX_THREADS
	.align		4
.L_3975:
        /*00d0*/ 	.byte	0x04, 0x05
        /*00d2*/ 	.short	(.L_3977 - .L_3976)
.L_3976:
        /*00d4*/ 	.word	0x00000080
        /*00d8*/ 	.word	0x00000001
        /*00dc*/ 	.word	0x00000001


	//----- nvinfo : EIATTR_CRS_STACK_SIZE
	.align		4
.L_3977:
        /*00e0*/ 	.byte	0x04, 0x1e
        /*00e2*/ 	.short	(.L_3979 - .L_3978)
.L_3978:
        /*00e4*/ 	.word	0x00000000
.L_3979:


//--------------------- .nv.info._ZN2at6native27unrolled_elementwise_kernelINS0_13AUnaryFunctorIfffZZZNS0_16fmax_kernel_cudaERNS_18TensorIteratorBaseEENKUlvE_clEvENKUlvE0_clEvEUlffE_EESt5arrayIPcLm2EELi4E23TrivialOffsetCalculatorILi1EjESD_NS0_6memory12LoadWithCastILi1EEENSE_13StoreWithCastILi1EEEEEviT_T0_T2_T3_T4_T5_ --------------------------
	.section	.nv.info._ZN2at6native27unrolled_elementwise_kernelINS0_13AUnaryFunctorIfffZZZNS0_16fmax_kernel_cudaERNS_18TensorIteratorBaseEENKUlvE_clEvENKUlvE0_clEvEUlffE_EESt5arrayIPcLm2EELi4E23TrivialOffsetCalculatorILi1EjESD_NS0_6memory12LoadWithCastILi1EEENSE_13StoreWithCastILi1EEEEEviT_T0_T2_T3_T4_T5_,"",@"SHT_CUDA_INFO"
	.sectionflags	@""
	.align	4


	//----- nvinfo : EIATTR_CUDA_API_VERSION
	.align		4
        /*0000*/ 	.byte	0x04, 0x37
        /*0002*/ 	.short	(.L_3981 - .L_3980)
.L_3980:
        /*0004*/ 	.word	0x00000082


	//----- nvinfo : EIATTR_SW2861232_WAR
	.align		4
.L_3981:
        /*0008*/ 	.byte	0x01, 0x35
	.zero		2


	//----- nvinfo : EIATTR_PARAM_CBANK
	.align		4
        /*000c*/ 	.byte	0x04, 0x0a
        /*000e*/ 	.short	(.L_3983 - .L_3982)
	.align		4
.L_3982:
        /*0010*/ 	.word	index@(.nv.constant0._ZN2at6native27unrolled_elementwise_kernelINS0_13AUnaryFunctorIfffZZZNS0_16fmax_kernel_cudaERNS_18TensorIteratorBaseEENKUlvE_clEvENKUlvE0_clEvEUlffE_EESt5arrayIPcLm2EELi4E23TrivialOffsetCalculatorILi1EjESD_NS0_6memory12LoadWithCastILi1EEENSE_13StoreWithCastILi1EEEEEviT_T0_T2_T3_T4_T5_)
        /*0014*/ 	.short	0x0160
        /*0016*/ 	.short	0x0034


	//----- nvinfo : EIATTR_CBANK_PARAM_SIZE
	.align		4
.L_3983:
        /*0018*/ 	.byte	0x03, 0x19
        /*001a*/ 	.short	0x0034


	//----- nvinfo : EIATTR_KPARAM_INFO
	.align		4
        /*001c*/ 	.byte	0x04, 0x17
        /*001e*/ 	.short	(.L_3985 - .L_3984)
.L_3984:
        /*0020*/ 	.word	0x00000000
        /*0024*/ 	.short	0x0006
        /*0026*/ 	.short	0x002c
        /*0028*/ 	.byte	0x00, 0xf0, 0x21, 0x00


	//----- nvinfo : EIATTR_KPARAM_INFO
	.align		4
.L_3985:
        /*002c*/ 	.byte	0x04, 0x17
        /*002e*/ 	.short	(.L_3987 - .L_3986)
.L_3986:
        /*0030*/ 	.word	0x00000000
        /*0034*/ 	.short	0x0005
        /*0036*/ 	.short	0x0024
        /*0038*/ 	.byte	0x00, 0xf0, 0x21, 0x00


	//----- nvinfo : EIATTR_KPARAM_INFO
	.align		4
.L_3987:
        /*003c*/ 	.byte	0x04, 0x17
        /*003e*/ 	.short	(.L_3989 - .L_3988)
.L_3988:
        /*0040*/ 	.word	0x00000000
        /*0044*/ 	.short	0x0004
        /*0046*/ 	.short	0x0021
        /*0048*/ 	.byte	0x00, 0xf0, 0x05, 0x00


	//----- nvinfo : EIATTR_KPARAM_INFO
	.align		4
.L_3989:
        /*004c*/ 	.byte	0x04, 0x17
        /*004e*/ 	.short	(.L_3991 - .L_3990)
.L_3990:
        /*0050*/ 	.word	0x00000000
        /*0054*/ 	.short	0x0003
        /*0056*/ 	.short	0x0020
        /*0058*/ 	.byte	0x00, 0xf0, 0x05, 0x00


	//----- nvinfo : EIATTR_KPARAM_INFO
	.align		4
.L_3991:
        /*005c*/ 	.byte	0x04, 0x17
        /*005e*/ 	.short	(.L_3993 - .L_3992)
.L_3992:
        /*0060*/ 	.word	0x00000000
        /*0064*/ 	.short	0x0002
        /*0066*/ 	.short	0x0010
        /*0068*/ 	.byte	0x00, 0xf0, 0x41, 0x00


	//----- nvinfo : EIATTR_KPARAM_INFO
	.align		4
.L_3993:
        /*006c*/ 	.byte	0x04, 0x17
        /*006e*/ 	.short	(.L_3995 - .L_3994)
.L_3994:
        /*0070*/ 	.word	0x00000000
        /*0074*/ 	.short	0x0001
        /*0076*/ 	.short	0x0004
        /*0078*/ 	.byte	0x00, 0xf0, 0x21, 0x00


	//----- nvinfo : EIATTR_KPARAM_INFO
	.align		4
.L_3995:
        /*007c*/ 	.byte	0x04, 0x17
        /*007e*/ 	.short	(.L_3997 - .L_3996)
.L_3996:
        /*0080*/ 	.word	0x00000000
        /*0084*/ 	.short	0x0000
        /*0086*/ 	.short	0x0000
        /*0088*/ 	.byte	0x00, 0xf0, 0x11, 0x00


	//----- nvinfo : EIATTR_MAXREG_COUNT
	.align		4
.L_3997:
        /*008c*/ 	.byte	0x03, 0x1b
        /*008e*/ 	.short	0x00ff


	//----- nvinfo : EIATTR_EXTERNS
	.align		4
        /*0090*/ 	.byte	0x04, 0x0f
        /*0092*/ 	.short	(.L_3999 - .L_3998)


	//   ....[0]....
	.align		4
.L_3998:
        /*0094*/ 	.word	index@(__assertfail)


	//----- nvinfo : EIATTR_MERCURY_ISA_VERSION
	.align		4
.L_3999:
        /*0098*/ 	.byte	0x03, 0x5f
        /*009a*/ 	.short	0x0000


	//----- nvinfo : EIATTR_SYSCALL_OFFSETS
	.align		4
        /*009c*/ 	.byte	0x04, 0x46
        /*009e*/ 	.short	(.L_4001 - .L_4000)


	//   ....[0]....
.L_4000:
        /*00a0*/ 	.word	0x00000e40


	//   ....[1]....
        /*00a4*/ 	.word	0x00001cc0


	//   ....[2]....
        /*00a8*/ 	.word	0x00002b50


	//   ....[3]....
        /*00ac*/ 	.word	0x00003980


	//   ....[4]....
        /*00b0*/ 	.word	0x00004a50


	//   ....[5]....
        /*00b4*/ 	.word	0x00005960


	//   ....[6]....
        /*00b8*/ 	.word	0x00006830


	//   ....[7]....
        /*00bc*/ 	.word	0x00007700


	//----- nvinfo : EIATTR_EXIT_INSTR_OFFSETS
	.align		4
.L_4001:
        /*00c0*/ 	.byte	0x04, 0x1c
        /*00c2*/ 	.short	(.L_4003 - .L_4002)


	//   ....[0]....
.L_4002:
        /*00c4*/ 	.word	0x000068d0


	//   ....[1]....
        /*00c8*/ 	.word	0x000069f0


	//   ....[2]....
        /*00cc*/ 	.word	0x00006a30


	//   ....[3]....
        /*00d0*/ 	.word	0x00006ac0


	//   ....[4]....
        /*00d4*/ 	.word	0x00006af0


	//   ....[5]....
        /*00d8*/ 	.word	0x00006b20


	//   ....[6]....
        /*00dc*/ 	.word	0x00006ba0


	//   ....[7]....
        /*00e0*/ 	.word	0x00006bd0


	//   ....[8]....
        /*00e4*/ 	.word	0x00006c60


	//   ....[9]....
        /*00e8*/ 	.word	0x00006ca0


	//   ....[10]....
        /*00ec*/ 	.word	0x00006ce0


	//   ....[11]....
        /*00f0*/ 	.word	0x00006da0


	//   ....[12]....
        /*00f4*/ 	.word	0x00006df0


	//   ....[13]....
        /*00f8*/ 	.word	0x00006f70


	//   ....[14]....
        /*00fc*/ 	.word	0x000070c0


	//   ....[15]....
        /*0100*/ 	.word	0x000070f0


	//   ....[16]....
        /*0104*/ 	.word	0x000071a0


	//   ....[17]....
        /*0108*/ 	.word	0x00007310


	//   ....[18]....
        /*010c*/ 	.word	0x00007480


	//   ....[19]....
        /*0110*/ 	.word	0x000075d0


	//   ....[20]....
        /*0114*/ 	.word	0x00007710


	//   ....[21]....
        /*0118*/ 	.word	0x00007740


	//   ....[22]....
        /*011c*/ 	.word	0x00007770


	//----- nvinfo : EIATTR_MAX_THREADS
	.align		4
.L_4003:
        /*0120*/ 	.byte	0x04, 0x05
        /*0122*/ 	.short	(.L_4005 - .L_4004)
.L_4004:
        /*0124*/ 	.word	0x00000080
        /*0128*/ 	.word	0x00000001
        /*012c*/ 	.word	0x00000001


	//----- nvinfo : EIATTR_CRS_STACK_SIZE
	.align		4
.L_4005:
        /*0130*/ 	.byte	0x04, 0x1e
        /*0132*/ 	.short	(.L_4007 - .L_4006)
.L_4006:
        /*0134*/ 	.word	0x00000000
.L_4007:


//--------------------- .nv.info._ZN2at6native18elementwise_kernelILi128ELi2EZNS0_22gpu_kernel_impl_nocastINS0_13AUnaryFunctorIfffZZZNS0_16fmax_kernel_cudaERNS_18TensorIteratorBaseEENKUlvE_clEvENKUlvE0_clEvEUlffE_EEEEvS5_RKT_EUliE_EEviT1_ --------------------------
	.section	.nv.info._ZN2at6native18elementwise_kernelILi128ELi2EZNS0_22gpu_kernel_impl_nocastINS0_13AUnaryFunctorIfffZZZNS0_16fmax_kernel_cudaERNS_18TensorIteratorBaseEENKUlvE_clEvENKUlvE0_clEvEUlffE_EEEEvS5_RKT_EUliE_EEviT1_,"",@"SHT_CUDA_INFO"
	.sectionflags	@""
	.align	4


	//----- nvinfo : EIATTR_CUDA_API_VERSION
	.align		4
        /*0000*/ 	.byte	0x04, 0x37
        /*0002*/ 	.short	(.L_4009 - .L_4008)
.L_4008:
        /*0004*/ 	.word	0x00000082


	//----- nvinfo : EIATTR_SW2861232_WAR
	.align		4
.L_4009:
        /*0008*/ 	.byte	0x01, 0x35
	.zero		2


	//----- nvinfo : EIATTR_PARAM_CBANK
	.align		4
        /*000c*/ 	.byte	0x04, 0x0a
        /*000e*/ 	.short	(.L_4011 - .L_4010)
	.align		4
.L_4010:
        /*0010*/ 	.word	index@(.nv.constant0._ZN2at6native18elementwise_kernelILi128ELi2EZNS0_22gpu_kernel_impl_nocastINS0_13AUnaryFunctorIfffZZZNS0_16fmax_kernel_cudaERNS_18TensorIteratorBaseEENKUlvE_clEvENKUlvE0_clEvEUlffE_EEEEvS5_RKT_EUliE_EEviT1_)
        /*0014*/ 	.short	0x0160
        /*0016*/ 	.short	0x0220


	//----- nvinfo : EIATTR_CBANK_PARAM_SIZE
	.align		4
.L_4011:
        /*0018*/ 	.byte	0x03, 0x19
        /*001a*/ 	.short	0x0220


	//----- nvinfo : EIATTR_KPARAM_INFO
	.align		4
        /*001c*/ 	.byte	0x04, 0x17
        /*001e*/ 	.short	(.L_4013 - .L_4012)
.L_4012:
        /*0020*/ 	.word	0x00000000
        /*0024*/ 	.short	0x0001
        /*0026*/ 	.short	0x0008
        /*0028*/ 	.byte	0x00, 0xf0, 0x61, 0x08


	//----- nvinfo : EIATTR_KPARAM_INFO
	.align		4
.L_4013:
        /*002c*/ 	.byte	0x04, 0x17
        /*002e*/ 	.short	(.L_4015 - .L_4014)
.L_4014:
        /*0030*/ 	.word	0x00000000
        /*0034*/ 	.short	0x0000
        /*0036*/ 	.short	0x0000
        /*0038*/ 	.byte	0x00, 0xf0, 0x11, 0x00


	//----- nvinfo : EIATTR_MAXREG_COUNT
	.align		4
.L_4015:
        /*003c*/ 	.byte	0x03, 0x1b
        /*003e*/ 	.short	0x0080


	//----- nvinfo : EIATTR_MERCURY_ISA_VERSION
	.align		4
        /*0040*/ 	.byte	0x03, 0x5f
        /*0042*/ 	.short	0x0000


	//----- nvinfo : EIATTR_EXIT_INSTR_OFFSETS
	.align		4
        /*0044*/ 	.byte	0x04, 0x1c
        /*0046*/ 	.short	(.L_4017 - .L_4016)


	//   ....[0]....
.L_4016:
        /*0048*/ 	.word	0x00000f60


	//   ....[1]....
        /*004c*/ 	.word	0x00001e20


	//----- nvinfo : EIATTR_MAX_THREADS
	.align		4
.L_4017:
        /*0050*/ 	.byte	0x04, 0x05
        /*0052*/ 	.short	(.L_4019 - .L_4018)
.L_4018:
        /*0054*/ 	.word	0x00000080
        /*0058*/ 	.word	0x00000001
        /*005c*/ 	.word	0x00000001


	//----- nvinfo : EIATTR_CRS_STACK_SIZE
	.align		4
.L_4019:
        /*0060*/ 	.byte	0x04, 0x1e
        /*0062*/ 	.short	(.L_4021 - .L_4020)
.L_4020:
        /*0064*/ 	.word	0x00000000
.L_4021:


//--------------------- .nv.info._ZN2at6native27unrolled_elementwise_kernelINS0_13AUnaryFunctorIfffZZZNS0_16fmax_kernel_cudaERNS_18TensorIteratorBaseEENKUlvE_clEvENKUlvE0_clEvEUlffE_EESt5arrayIPcLm2EELi4E23TrivialOffsetCalculatorILi1EjESD_NS0_6memory15LoadWithoutCastENSE_16StoreWithoutCastEEEviT_T0_T2_T3_T4_T5_ --------------------------
	.section	.nv.info._ZN2at6native27unrolled_elementwise_kernelINS0_13AUnaryFunctorIfffZZZNS0_16fmax_kernel_cudaERNS_18TensorIteratorBaseEENKUlvE_clEvENKUlvE0_clEvEUlffE_EESt5arrayIPcLm2EELi4E23TrivialOffsetCalculatorILi1EjESD_NS0_6memory15LoadWithoutCastENSE_16StoreWithoutCastEEEviT_T0_T2_T3_T4_T5_,"",@"SHT_CUDA_INFO"
	.sectionflags	@""
	.align	4


	//----- nvinfo : EIATTR_CUDA_API_VERSION
	.align		4
        /*0000*/ 	.byte	0x04, 0x37
        /*0002*/ 	.short	(.L_4023 - .L_4022)
.L_4022:
        /*0004*/ 	.word	0x00000082


	//----- nvinfo : EIATTR_SW2861232_WAR
	.align		4
.L_4023:
        /*0008*/ 	.byte	0x01, 0x35
	.zero		2


	//----- nvinfo : EIATTR_PARAM_CBANK
	.align		4
        /*000c*/ 	.byte	0x04, 0x0a
        /*000e*/ 	.short	(.L_4025 - .L_4024)
	.align		4
.L_4024:
        /*0010*/ 	.word	index@(.nv.constant0._ZN2at6native27unrolled_elementwise_kernelINS0_13AUnaryFunctorIfffZZZNS0_16fmax_kernel_cudaERNS_18TensorIteratorBaseEENKUlvE_clEvENKUlvE0_clEvEUlffE_EESt5arrayIPcLm2EELi4E23TrivialOffsetCalculatorILi1EjESD_NS0_6memory15LoadWithoutCastENSE_16StoreWithoutCastEEEviT_T0_T2_T3_T4_T5_)
        /*0014*/ 	.short	0x0160
        /*0016*/ 	.short	0x0024


	//----- nvinfo : EIATTR_CBANK_PARAM_SIZE
	.align		4
.L_4025:
        /*0018*/ 	.byte	0x03, 0x19
        /*001a*/ 	.short	0x0024


	//----- nvinfo : EIATTR_KPARAM_INFO
	.align		4
        /*001c*/ 	.byte	0x04, 0x17
        /*001e*/ 	.short	(.L_4027 - .L_4026)
.L_4026:
        /*0020*/ 	.word	0x00000000
        /*0024*/ 	.short	0x0006
        /*0026*/ 	.short	0x0023
        /*0028*/ 	.byte	0x00, 0xf0, 0x05, 0x00


	//----- nvinfo : EIATTR_KPARAM_INFO
	.align		4
.L_4027:
        /*002c*/ 	.byte	0x04, 0x17
        /*002e*/ 	.short	(.L_4029 - .L_4028)
.L_4028:
        /*0030*/ 	.word	0x00000000
        /*0034*/ 	.short	0x0005
        /*0036*/ 	.short	0x0022
        /*0038*/ 	.byte	0x00, 0xf0, 0x05, 0x00


	//----- nvinfo : EIATTR_KPARAM_INFO
	.align		4
.L_4029:
        /*003c*/ 	.byte	0x04, 0x17
        /*003e*/ 	.short	(.L_4031 - .L_4030)
.L_4030:
        /*0040*/ 	.word	0x00000000
        /*0044*/ 	.short	0x0004
        /*0046*/ 	.short	0x0021
        /*0048*/ 	.byte	0x00, 0xf0, 0x05, 0x00


	//----- nvinfo : EIATTR_KPARAM_INFO
	.align		4
.L_4031:
        /*004c*/ 	.byte	0x04, 0x17
        /*004e*/ 	.short	(.L_4033 - .L_4032)
.L_4032:
        /*0050*/ 	.word	0x00000000
        /*0054*/ 	.short	0x0003
        /*0056*/ 	.short	0x0020
        /*0058*/ 	.byte	0x00, 0xf0, 0x05, 0x00


	//----- nvinfo : EIATTR_KPARAM_INFO
	.align		4
.L_4033:
        /*005c*/ 	.byte	0x04, 0x17
        /*005e*/ 	.short	(.L_4035 - .L_4034)
.L_4034:
        /*0060*/ 	.word	0x00000000
        /*0064*/ 	.short	0x0002
        /*0066*/ 	.short	0x0010
        /*0068*/ 	.byte	0x00, 0xf0, 0x41, 0x00


	//----- nvinfo : EIATTR_KPARAM_INFO
	.align		4
.L_4035:
        /*006c*/ 	.byte	0x04, 0x17
        /*006e*/ 	.short	(.L_4037 - .L_4036)
.L_4036:
        /*0070*/ 	.word	0x00000000
        /*0074*/ 	.short	0x0001
        /*0076*/ 	.short	0x0004
        /*0078*/ 	.byte	0x00, 0xf0, 0x21, 0x00


	//----- nvinfo : EIATTR_KPARAM_INFO
	.align		4
.L_4037:
        /*007c*/ 	.byte	0x04, 0x17
        /*007e*/ 	.short	(.L_4039 - .L_4038)
.L_4038:
        /*0080*/ 	.word	0x00000000
        /*0084*/ 	.short	0x0000
        /*0086*/ 	.short	0x0000
        /*0088*/ 	.byte	0x00, 0xf0, 0x11, 0x00


	//----- nvinfo : EIATTR_MAXREG_COUNT
	.align		4
.L_4039:
        /*008c*/ 	.byte	0x03, 0x1b
        /*008e*/ 	.short	0x00ff


	//----- nvinfo : EIATTR_MERCURY_ISA_VERSION
	.align		4
        /*0090*/ 	.byte	0x03, 0x5f
        /*0092*/ 	.short	0x0000


	//----- nvinfo : EIATTR_EXIT_INSTR_OFFSETS
	.align		4
        /*0094*/ 	.byte	0x04, 0x1c
        /*0096*/ 	.short	(.L_4041 - .L_4040)


	//   ....[0]....
.L_4040:
        /*0098*/ 	.word	0x000003f0


	//   ....[1]....
        /*009c*/ 	.word	0x00000450


	//----- nvinfo : EIATTR_MAX_THREADS
	.align		4
.L_4041:
        /*00a0*/ 	.byte	0x04, 0x05
        /*00a2*/ 	.short	(.L_4043 - .L_4042)
.L_4042:
        /*00a4*/ 	.word	0x00000080
        /*00a8*/ 	.word	0x00000001
        /*00ac*/ 	.word	0x00000001


	//----- nvinfo : EIATTR_CRS_STACK_SIZE
	.align		4
.L_4043:
        /*00b0*/ 	.byte	0x04, 0x1e
        /*00b2*/ 	.short	(.L_4045 - .L_4044)
.L_4044:
        /*00b4*/ 	.word	0x00000000
.L_4045:


//--------------------- .nv.info._ZN2at6native29vectorized_elementwise_kernelILi2ENS0_13AUnaryFunctorIfffZZZNS0_16fmax_kernel_cudaERNS_18TensorIteratorBaseEENKUlvE_clEvENKUlvE0_clEvEUlffE_EESt5arrayIPcLm2EEEEviT0_T1_ --------------------------
	.section	.nv.info._ZN2at6native29vectorized_elementwise_kernelILi2ENS0_13AUnaryFunctorIfffZZZNS0_16fmax_kernel_cudaERNS_18TensorIteratorBaseEENKUlvE_clEvENKUlvE0_clEvEUlffE_EESt5arrayIPcLm2EEEEviT0_T1_,"",@"SHT_CUDA_INFO"
	.sectionflags	@""
	.align	4


	//----- nvinfo : EIATTR_CUDA_API_VERSION
	.align		4
        /*0000*/ 	.byte	0x04, 0x37
        /*0002*/ 	.short	(.L_4047 - .L_4046)
.L_4046:
        /*0004*/ 	.word	0x00000082


	//----- nvinfo : EIATTR_SW2861232_WAR
	.align		4
.L_4047:
        /*0008*/ 	.byte	0x01, 0x35
	.zero		2


	//----- nvinfo : EIATTR_PARAM_CBANK
	.align		4
        /*000c*/ 	.byte	0x04, 0x0a
        /*000e*/ 	.short	(.L_4049 - .L_4048)
	.align		4
.L_4048:
        /*0010*/ 	.word	index@(.nv.constant0._ZN2at6native29vectorized_elementwise_kernelILi2ENS0_13AUnaryFunctorIfffZZZNS0_16fmax_kernel_cudaERNS_18TensorIteratorBaseEENKUlvE_clEvENKUlvE0_clEvEUlffE_EESt5arrayIPcLm2EEEEviT0_T1_)
        /*0014*/ 	.short	0x0160
        /*0016*/ 	.short	0x0020


	//----- nvinfo : EIATTR_CBANK_PARAM_SIZE
	.align		4
.L_4049:
        /*0018*/ 	.byte	0x03, 0x19
        /*001a*/ 	.short	0x0020


	//----- nvinfo : EIATTR_KPARAM_INFO
	.align		4
        /*001c*/ 	.byte	0x04, 0x17
        /*001e*/ 	.short	(.L_4051 - .L_4050)
.L_4050:
        /*0020*/ 	.word	0x00000000
        /*0024*/ 	.short	0x0002
        /*0026*/ 	.short	0x0010
        /*0028*/ 	.byte	0x00, 0xf0, 0x41, 0x00


	//----- nvinfo : EIATTR_KPARAM_INFO
	.align		4
.L_4051:
        /*002c*/ 	.byte	0x04, 0x17
        /*002e*/ 	.short	(.L_4053 - .L_4052)
.L_4052:
        /*0030*/ 	.word	0x00000000
        /*0034*/ 	.short	0x0001
        /*0036*/ 	.short	0x0004
        /*0038*/ 	.byte	0x00, 0xf0, 0x21, 0x00


	//----- nvinfo : EIATTR_KPARAM_INFO
	.align		4
.L_4053:
        /*003c*/ 	.byte	0x04, 0x17
        /*003e*/ 	.short	(.L_4055 - .L_4054)
.L_4054:
        /*0040*/ 	.word	0x00000000
        /*0044*/ 	.short	0x0000
        /*0046*/ 	.short	0x0000
        /*0048*/ 	.byte	0x00, 0xf0, 0x11, 0x00


	//----- nvinfo : EIATTR_MAXREG_COUNT
	.align		4
.L_4055:
        /*004c*/ 	.byte	0x03, 0x1b
        /*004e*/ 	.short	0x00ff


	//----- nvinfo : EIATTR_MERCURY_ISA_VERSION
	.align		4
        /*0050*/ 	.byte	0x03, 0x5f
        /*0052*/ 	.short	0x0000


	//----- nvinfo : EIATTR_EXIT_INSTR_OFFSETS
	.align		4
        /*0054*/ 	.byte	0x04, 0x1c
        /*0056*/ 	.short	(.L_4057 - .L_4056)


	//   ....[0]....
.L_4056:
        /*0058*/ 	.word	0x000001d0


	//   ....[1]....
        /*005c*/ 	.word	0x000009f0


	//   ....[2]....
        /*0060*/ 	.word	0x00000a40


	//----- nvinfo : EIATTR_MAX_THREADS
	.align		4
.L_4057:
        /*0064*/ 	.byte	0x04, 0x05
        /*0066*/ 	.short	(.L_4059 - .L_4058)
.L_4058:
        /*0068*/ 	.word	0x00000080
        /*006c*/ 	.word	0x00000001
        /*0070*/ 	.word	0x00000001


	//----- nvinfo : EIATTR_CRS_STACK_SIZE
	.align		4
.L_4059:
        /*0074*/ 	.byte	0x04, 0x1e
        /*0076*/ 	.short	(.L_4061 - .L_4060)
.L_4060:
        /*0078*/ 	.word	0x00000000
.L_4061:


//--------------------- .nv.info._ZN2at6native29vectorized_elementwise_kernelILi4ENS0_13AUnaryFunctorIfffZZZNS0_16fmax_kernel_cudaERNS_18TensorIteratorBaseEENKUlvE_clEvENKUlvE0_clEvEUlffE_EESt5arrayIPcLm2EEEEviT0_T1_ --------------------------
	.section	.nv.info._ZN2at6native29vectorized_elementwise_kernelILi4ENS0_13AUnaryFunctorIfffZZZNS0_16fmax_kernel_cudaERNS_18TensorIteratorBaseEENKUlvE_clEvENKUlvE0_clEvEUlffE_EESt5arrayIPcLm2EEEEviT0_T1_,"",@"SHT_CUDA_INFO"
	.sectionflags	@""
	.align	4


	//----- nvinfo : EIATTR_CUDA_API_VERSION
	.align		4
        /*0000*/ 	.byte	0x04, 0x37
        /*0002*/ 	.short	(.L_4063 - .L_4062)
.L_4062:
        /*0004*/ 	.word	0x00000082


	//----- nvinfo : EIATTR_SW2861232_WAR
	.align		4
.L_4063:
        /*0008*/ 	.byte	0x01, 0x35
	.zero		2


	//----- nvinfo : EIATTR_PARAM_CBANK
	.align		4
        /*000c*/ 	.byte	0x04, 0x0a
        /*000e*/ 	.short	(.L_4065 - .L_4064)
	.align		4
.L_4064:
        /*0010*/ 	.word	index@(.nv.constant0._ZN2at6native29vectorized_elementwise_kernelILi4ENS0_13AUnaryFunctorIfffZZZNS0_16fmax_kernel_cudaERNS_18TensorIteratorBaseEENKUlvE_clEvENKUlvE0_clEvEUlffE_EESt5arrayIPcLm2EEEEviT0_T1_)
        /*0014*/ 	.short	0x0160
        /*0016*/ 	.short	0x0020


	//----- nvinfo : EIATTR_CBANK_PARAM_SIZE
	.align		4
.L_4065:
        /*0018*/ 	.byte	0x03, 0x19
        /*001a*/ 	.short	0x0020


	//----- nvinfo : EIATTR_KPARAM_INFO
	.align		4
        /*001c*/ 	.byte	0x04, 0x17
        /*001e*/ 	.short	(.L_4067 - .L_4066)
.L_4066:
        /*0020*/ 	.word	0x00000000
        /*0024*/ 	.short	0x0002
        /*0026*/ 	.short	0x0010
        /*0028*/ 	.byte	0x00, 0xf0, 0x41, 0x00


	//----- nvinfo : EIATTR_KPARAM_INFO
	.align		4
.L_4067:
        /*002c*/ 	.byte	0x04, 0x17
        /*002e*/ 	.short	(.L_4069 - .L_4068)
.L_4068:
        /*0030*/ 	.word	0x00000000
        /*0034*/ 	.short	0x0001
        /*0036*/ 	.short	0x0004
        /*0038*/ 	.byte	0x00, 0xf0, 0x21, 0x00


	//----- nvinfo : EIATTR_KPARAM_INFO
	.align		4
.L_4069:
        /*003c*/ 	.byte	0x04, 0x17
        /*003e*/ 	.short	(.L_4071 - .L_4070)
.L_4070:
        /*0040*/ 	.word	0x00000000
        /*0044*/ 	.short	0x0000
        /*0046*/ 	.short	0x0000
        /*0048*/ 	.byte	0x00, 0xf0, 0x11, 0x00


	//----- nvinfo : EIATTR_MAXREG_COUNT
	.align		4
.L_4071:
        /*004c*/ 	.byte	0x03, 0x1b
        /*004e*/ 	.short	0x00ff


	//----- nvinfo : EIATTR_MERCURY_ISA_VERSION
	.align		4
        /*0050*/ 	.byte	0x03, 0x5f
        /*0052*/ 	.short	0x0000


	//----- nvinfo : EIATTR_EXIT_INSTR_OFFSETS
	.align		4
        /*0054*/ 	.byte	0x04, 0x1c
        /*0056*/ 	.short	(.L_4073 - .L_4072)


	//   ....[0]....
.L_4072:
        /*0058*/ 	.word	0x00000190


	//   ....[1]....
        /*005c*/ 	.word	0x000009b0


	//   ....[2]....
        /*0060*/ 	.word	0x00000a00


	//----- nvinfo : EIATTR_MAX_THREADS
	.align		4
.L_4073:
        /*0064*/ 	.byte	0x04, 0x05
        /*0066*/ 	.short	(.L_4075 - .L_4074)
.L_4074:
        /*0068*/ 	.word	0x00000080
        /*006c*/ 	.word	0x00000001
        /*0070*/ 	.word	0x00000001


	//----- nvinfo : EIATTR_CRS_STACK_SIZE
	.align		4
.L_4075:
        /*0074*/ 	.byte	0x04, 0x1e
        /*0076*/ 	.short	(.L_4077 - .L_4076)
.L_4076:
        /*0078*/ 	.word	0x00000000
.L_4077:


//--------------------- .nv.info._ZN2at6native29vectorized_elementwise_kernelILi8ENS0_13AUnaryFunctorIfffZZZNS0_16fmax_kernel_cudaERNS_18TensorIteratorBaseEENKUlvE_clEvENKUlvE0_clEvEUlffE_EESt5arrayIPcLm2EEEEviT0_T1_ --------------------------
	.section	.nv.info._ZN2at6native29vectorized_elementwise_kernelILi8ENS0_13AUnaryFunctorIfffZZZNS0_16fmax_kernel_cudaERNS_18TensorIteratorBaseEENKUlvE_clEvENKUlvE0_clEvEUlffE_EESt5arrayIPcLm2EEEEviT0_T1_,"",@"SHT_CUDA_INFO"
	.sectionflags	@""
	.align	4


	//----- nvinfo : EIATTR_CUDA_API_VERSION
	.align		4
        /*0000*/ 	.byte	0x04, 0x37
        /*0002*/ 	.short	(.L_4079 - .L_4078)
.L_4078:
        /*0004*/ 	.word	0x00000082


	//----- nvinfo : EIATTR_SW2861232_WAR
	.align		4
.L_4079:
        /*0008*/ 	.byte	0x01, 0x35
	.zero		2


	//----- nvinfo : EIATTR_PARAM_CBANK
	.align		4
        /*000c*/ 	.byte	0x04, 0x0a
        /*000e*/ 	.short	(.L_4081 - .L_4080)
	.align		4
.L_4080:
        /*0010*/ 	.word	index@(.nv.constant0._ZN2at6native29vectorized_elementwise_kernelILi8ENS0_13AUnaryFunctorIfffZZZNS0_16fmax_kernel_cudaERNS_18TensorIteratorBaseEENKUlvE_clEvENKUlvE0_clEvEUlffE_EESt5arrayIPcLm2EEEEviT0_T1_)
        /*0014*/ 	.short	0x0160
        /*0016*/ 	.short	0x0020


	//----- nvinfo : EIATTR_CBANK_PARAM_SIZE
	.align		4
.L_4081:
        /*0018*/ 	.byte	0x03, 0x19
        /*001a*/ 	.short	0x0020


	//----- nvinfo : EIATTR_KPARAM_INFO
	.align		4
        /*001c*/ 	.byte	0x04, 0x17
        /*001e*/ 	.short	(.L_4083 - .L_4082)
.L_4082:
        /*0020*/ 	.word	0x00000000
        /*0024*/ 	.short	0x0002
        /*0026*/ 	.short	0x0010
        /*0028*/ 	.byte	0x00, 0xf0, 0x41, 0x00


	//----- nvinfo : EIATTR_KPARAM_INFO
	.align		4
.L_4083:
        /*002c*/ 	.byte	0x04, 0x17
        /*002e*/ 	.short	(.L_4085 - .L_4084)
.L_4084:
        /*0030*/ 	.word	0x00000000
        /*0034*/ 	.short	0x0001
        /*0036*/ 	.short	0x0004
        /*0038*/ 	.byte	0x00, 0xf0, 0x21, 0x00


	//----- nvinfo : EIATTR_KPARAM_INFO
	.align		4
.L_4085:
        /*003c*/ 	.byte	0x04, 0x17
        /*003e*/ 	.short	(.L_4087 - .L_4086)
.L_4086:
        /*0040*/ 	.word	0x00000000
        /*0044*/ 	.short	0x0000
        /*0046*/ 	.short	0x0000
        /*0048*/ 	.byte	0x00, 0xf0, 0x11, 0x00


	//----- nvinfo : EIATTR_MAXREG_COUNT
	.align		4
.L_4087:
        /*004c*/ 	.byte	0x03, 0x1b
        /*004e*/ 	.short	0x00ff


	//----- nvinfo : EIATTR_MERCURY_ISA_VERSION
	.align		4
        /*0050*/ 	.byte	0x03, 0x5f
        /*0052*/ 	.short	0x0000


	//----- nvinfo : EIATTR_EXIT_INSTR_OFFSETS
	.align		4
        /*0054*/ 	.byte	0x04, 0x1c
        /*0056*/ 	.short	(.L_4089 - .L_4088)


	//   ....[0]....
.L_4088:
        /*0058*/ 	.word	0x00000010


	//----- nvinfo : EIATTR_MAX_THREADS
	.align		4
.L_4089:
        /*005c*/ 	.byte	0x04, 0x05
        /*005e*/ 	.short	(.L_4091 - .L_4090)
.L_4090:
        /*0060*/ 	.word	0x00000080
        /*0064*/ 	.word	0x00000001
        /*0068*/ 	.word	0x00000001
.L_4091:


//--------------------- .nv.info._ZN2at6native18elementwise_kernelILi128ELi4EZNS0_15gpu_kernel_implINS0_13BinaryFunctorIfffZZZNS0_16fmax_kernel_cudaERNS_18TensorIteratorBaseEENKUlvE_clEvENKUlvE0_clEvEUlffE_EEEEvS5_RKT_EUliE_EEviT1_ --------------------------
	.section	.nv.info._ZN2at6native18elementwise_kernelILi128ELi4EZNS0_15gpu_kernel_implINS0_13BinaryFunctorIfffZZZNS0_16fmax_kernel_cudaERNS_18TensorIteratorBaseEENKUlvE_clEvENKUlvE0_clEvEUlffE_EEEEvS5_RKT_EUliE_EEviT1_,"",@"SHT_CUDA_INFO"
	.sectionflags	@""
	.align	4


	//----- nvinfo : EIATTR_CUDA_API_VERSION
	.align		4
        /*0000*/ 	.byte	0x04, 0x37
        /*0002*/ 	.short	(.L_4093 - .L_4092)
.L_4092:
        /*0004*/ 	.word	0x00000082


	//----- nvinfo : EIATTR_SW2861232_WAR
	.align		4
.L_4093:
        /*0008*/ 	.byte	0x01, 0x35
	.zero		2


	//----- nvinfo : EIATTR_PARAM_CBANK
	.align		4
        /*000c*/ 	.byte	0x04, 0x0a
        /*000e*/ 	.short	(.L_4095 - .L_4094)
	.align		4
.L_4094:
        /*0010*/ 	.word	index@(.nv.constant0._ZN2at6native18elementwise_kernelILi128ELi4EZNS0_15gpu_kernel_implINS0_13BinaryFunctorIfffZZZNS0_16fmax_kernel_cudaERNS_18TensorIteratorBaseEENKUlvE_clEvENKUlvE0_clEvEUlffE_EEEEvS5_RKT_EUliE_EEviT1_)
        /*0014*/ 	.short	0x0160
        /*0016*/ 	.short	0x0290


	//----- nvinfo : EIATTR_CBANK_PARAM_SIZE
	.align		4
.L_4095:
        /*0018*/ 	.byte	0x03, 0x19
        /*001a*/ 	.short	0x0290


	//----- nvinfo : EIATTR_KPARAM_INFO
	.align		4
        /*001c*/ 	.byte	0x04, 0x17
        /*001e*/ 	.short	(.L_4097 - .L_4096)
.L_4096:
        /*0020*/ 	.word	0x00000000
        /*0024*/ 	.short	0x0001
        /*0026*/ 	.short	0x0008
        /*0028*/ 	.byte	0x00, 0xf0, 0x21, 0x0a


	//----- nvinfo : EIATTR_KPARAM_INFO
	.align		4
.L_4097:
        /*002c*/ 	.byte	0x04, 0x17
        /*002e*/ 	.short	(.L_4099 - .L_4098)
.L_4098:
        /*0030*/ 	.word	0x00000000
        /*0034*/ 	.short	0x0000
        /*0036*/ 	.short	0x0000
        /*0038*/ 	.byte	0x00, 0xf0, 0x11, 0x00


	//----- nvinfo : EIATTR_MAXREG_COUNT
	.align		4
.L_4099:
        /*003c*/ 	.byte	0x03, 0x1b
        /*003e*/ 	.short	0x0080


	//----- nvinfo : EIATTR_EXTERNS
	.align		4
        /*0040*/ 	.byte	0x04, 0x0f
        /*0042*/ 	.short	(.L_4101 - .L_4100)


	//   ....[0]....
	.align		4
.L_4100:
        /*0044*/ 	.word	index@(__assertfail)


	//----- nvinfo : EIATTR_MERCURY_ISA_VERSION
	.align		4
.L_4101:
        /*0048*/ 	.byte	0x03, 0x5f
        /*004a*/ 	.short	0x0000


	//----- nvinfo : EIATTR_SYSCALL_OFFSETS
	.align		4
        /*004c*/ 	.byte	0x04, 0x46
        /*004e*/ 	.short	(.L_4103 - .L_4102)


	//   ....[0]....
.L_4102:
        /*0050*/ 	.word	0x00001e00


	//   ....[1]....
        /*0054*/ 	.word	0x00002c00


	//   ....[2]....
        /*0058*/ 	.word	0x00003a90


	//   ....[3]....
        /*005c*/ 	.word	0x000058e0


	//   ....[4]....
        /*0060*/ 	.word	0x000066e0


	//   ....[5]....
        /*0064*/ 	.word	0x00007570


	//   ....[6]....
        /*0068*/ 	.word	0x00009390


	//   ....[7]....
        /*006c*/ 	.word	0x0000a190


	//   ....[8]....
        /*0070*/ 	.word	0x0000b020


	//   ....[9]....
        /*0074*/ 	.word	0x0000ce50


	//   ....[10]....
        /*0078*/ 	.word	0x0000dc50


	//   ....[11]....
        /*007c*/ 	.word	0x0000eae0


	//----- nvinfo : EIATTR_EXIT_INSTR_OFFSETS
	.align		4
.L_4103:
        /*0080*/ 	.byte	0x04, 0x1c
        /*0082*/ 	.short	(.L_4105 - .L_4104)


	//   ....[0]....
.L_4104:
        /*0084*/ 	.word	0x0000b0c0


	//   ....[1]....
        /*0088*/ 	.word	0x0000ddd0


	//   ....[2]....
        /*008c*/ 	.word	0x0000de10


	//   ....[3]....
        /*0090*/ 	.word	0x0000dea0


	//   ....[4]....
        /*0094*/ 	.word	0x0000ded0


	//   ....[5]....
        /*0098*/ 	.word	0x0000df00


	//   ....[6]....
        /*009c*/ 	.word	0x0000df80


	//   ....[7]....
        /*00a0*/ 	.word	0x0000dfb0


	//   ....[8]....
        /*00a4*/ 	.word	0x0000e040


	//   ....[9]....
        /*00a8*/ 	.word	0x0000e080


	//   ....[10]....
        /*00ac*/ 	.word	0x0000e0c0


	//   ....[11]....
        /*00b0*/ 	.word	0x0000e180


	//   ....[12]....
        /*00b4*/ 	.word	0x0000e1d0


	//   ....[13]....
        /*00b8*/ 	.word	0x0000e350


	//   ....[14]....
        /*00bc*/ 	.word	0x0000e4a0


	//   ....[15]....
        /*00c0*/ 	.word	0x0000e4d0


	//   ....[16]....
        /*00c4*/ 	.word	0x0000e580


	//   ....[17]....
        /*00c8*/ 	.word	0x0000e6f0


	//   ....[18]....
        /*00cc*/ 	.word	0x0000e860


	//   ....[19]....
        /*00d0*/ 	.word	0x0000e9b0


	//   ....[20]....
        /*00d4*/ 	.word	0x0000eaf0


	//   ....[21]....
        /*00d8*/ 	.word	0x0000eb20


	//   ....[22]....
        /*00dc*/ 	.word	0x0000eb50


	//----- nvinfo : EIATTR_MAX_THREADS
	.align		4
.L_4105:
        /*00e0*/ 	.byte	0x04, 0x05
        /*00e2*/ 	.short	(.L_4107 - .L_4106)
.L_4106:
        /*00e4*/ 	.word	0x00000080
        /*00e8*/ 	.word	0x00000001
        /*00ec*/ 	.word	0x00000001


	//----- nvinfo : EIATTR_CRS_STACK_SIZE
	.align		4
.L_4107:
        /*00f0*/ 	.byte	0x04, 0x1e
        /*00f2*/ 	.short	(.L_4109 - .L_4108)
.L_4108:
        /*00f4*/ 	.word	0x00000000
.L_4109:


//--------------------- .nv.info._ZN2at6native27unrolled_elementwise_kernelINS0_13BinaryFunctorIfffZZZNS0_16fmax_kernel_cudaERNS_18TensorIteratorBaseEENKUlvE_clEvENKUlvE0_clEvEUlffE_EESt5arrayIPcLm3EELi4E23TrivialOffsetCalculatorILi2EjESC_ILi1EjENS0_6memory12LoadWithCastILi2EEENSF_13StoreWithCastILi1EEEEEviT_T0_T2_T3_T4_T5_ --------------------------
	.section	.nv.info._ZN2at6native27unrolled_elementwise_kernelINS0_13BinaryFunctorIfffZZZNS0_16fmax_kernel_cudaERNS_18TensorIteratorBaseEENKUlvE_clEvENKUlvE0_clEvEUlffE_EESt5arrayIPcLm3EELi4E23TrivialOffsetCalculatorILi2EjESC_ILi1EjENS0_6memory12LoadWithCastILi2EEENSF_13StoreWithCastILi1EEEEEviT_T0_T2_T3_T4_T5_,"",@"SHT_CUDA_INFO"
	.sectionflags	@""
	.align	4


	//----- nvinfo : EIATTR_CUDA_API_VERSION
	.align		4
        /*0000*/ 	.byte	0x04, 0x37
        /*0002*/ 	.short	(.L_4111 - .L_4110)
.L_4110:
        /*0004*/ 	.word	0x00000082


	//----- nvinfo : EIATTR_SW2861232_WAR
	.align		4
.L_4111:
        /*0008*/ 	.byte	0x01, 0x35
	.zero		2


	//----- nvinfo : EIATTR_PARAM_CBANK
	.align		4
        /*000c*/ 	.byte	0x04, 0x0a
        /*000e*/ 	.short	(.L_4113 - .L_4112)
	.align		4
.L_4112:
        /*0010*/ 	.word	index@(.nv.constant0._ZN2at6native27unrolled_elementwise_kernelINS0_13BinaryFunctorIfffZZZNS0_16fmax_kernel_cudaERNS_18TensorIteratorBaseEENKUlvE_clEvENKUlvE0_clEvEUlffE_EESt5arrayIPcLm3EELi4E23TrivialOffsetCalculatorILi2EjESC_ILi1EjENS0_6memory12LoadWithCastILi2EEENSF_13StoreWithCastILi1EEEEEviT_T0_T2_T3_T4_T5_)
        /*0014*/ 	.short	0x0160
        /*0016*/ 	.short	0x0038


	//----- nvinfo : EIATTR_CBANK_PARAM_SIZE
	.align		4
.L_4113:
        /*0018*/ 	.byte	0x03, 0x19
        /*001a*/ 	.short	0x0038


	//----- nvinfo : EIATTR_KPARAM_INFO
	.align		4
        /*001c*/ 	.byte	0x04, 0x17
        /*001e*/ 	.short	(.L_4115 - .L_4114)
.L_4114:
        /*0020*/ 	.word	0x00000000
        /*0024*/ 	.short	0x0006
        /*0026*/ 	.short	0x0030
        /*0028*/ 	.byte	0x00, 0xf0, 0x21, 0x00


	//----- nvinfo : EIATTR_KPARAM_INFO
	.align		4
.L_4115:
        /*002c*/ 	.byte	0x04, 0x17
        /*002e*/ 	.short	(.L_4117 - .L_4116)
.L_4116:
        /*0030*/ 	.word	0x00000000
        /*0034*/ 	.short	0x0005
        /*0036*/ 	.short	0x0024
        /*0038*/ 	.byte	0x00, 0xf0, 0x31, 0x00


	//----- nvinfo : EIATTR_KPARAM_INFO
	.align		4
.L_4117:
        /*003c*/ 	.byte	0x04, 0x17
        /*003e*/ 	.short	(.L_4119 - .L_4118)
.L_4118:
        /*0040*/ 	.word	0x00000000
        /*0044*/ 	.short	0x0004
        /*0046*/ 	.short	0x0021
        /*0048*/ 	.byte	0x00, 0xf0, 0x05, 0x00


	//----- nvinfo : EIATTR_KPARAM_INFO
	.align		4
.L_4119:
        /*004c*/ 	.byte	0x04, 0x17
        /*004e*/ 	.short	(.L_4121 - .L_4120)
.L_4120:
        /*0050*/ 	.word	0x00000000
        /*0054*/ 	.short	0x0003
        /*0056*/ 	.short	0x0020
        /*0058*/ 	.byte	0x00, 0xf0, 0x05, 0x00


	//----- nvinfo : EIATTR_KPARAM_INFO
	.align		4
.L_4121:
        /*005c*/ 	.byte	0x04, 0x17
        /*005e*/ 	.short	(.L_4123 - .L_4122)
.L_4122:
        /*0060*/ 	.word	0x00000000
        /*0064*/ 	.short	0x0002
        /*0066*/ 	.short	0x0008
        /*0068*/ 	.byte	0x00, 0xf0, 0x61, 0x00


	//----- nvinfo : EIATTR_KPARAM_INFO
	.align		4
.L_4123:
        /*006c*/ 	.byte	0x04, 0x17
        /*006e*/ 	.short	(.L_4125 - .L_4124)
.L_4124:
        /*0070*/ 	.word	0x00000000
        /*0074*/ 	.short	0x0001
        /*0076*/ 	.short	0x0004
        /*0078*/ 	.byte	0x00, 0xf0, 0x05, 0x00


	//----- nvinfo : EIATTR_KPARAM_INFO
	.align		4
.L_4125:
        /*007c*/ 	.byte	0x04, 0x17
        /*007e*/ 	.short	(.L_4127 - .L_4126)
.L_4126:
        /*0080*/ 	.word	0x00000000
        /*0084*/ 	.short	0x0000
        /*0086*/ 	.short	0x0000
        /*0088*/ 	.byte	0x00, 0xf0, 0x11, 0x00


	//----- nvinfo : EIATTR_MAXREG_COUNT
	.align		4
.L_4127:
        /*008c*/ 	.byte	0x03, 0x1b
        /*008e*/ 	.short	0x00ff


	//----- nvinfo : EIATTR_EXTERNS
	.align		4
        /*0090*/ 	.byte	0x04, 0x0f
        /*0092*/ 	.short	(.L_4129 - .L_4128)


	//   ....[0]....
	.align		4
.L_4128:
        /*0094*/ 	.word	index@(__assertfail)


	//----- nvinfo : EIATTR_MERCURY_ISA_VERSION
	.align		4
.L_4129:
        /*0098*/ 	.byte	0x03, 0x5f
        /*009a*/ 	.short	0x0000


	//----- nvinfo : EIATTR_SYSCALL_OFFSETS
	.align		4
        /*009c*/ 	.byte	0x04, 0x46
        /*009e*/ 	.short	(.L_4131 - .L_4130)


	//   ....[0]....
.L_4130:
        /*00a0*/ 	.word	0x00000e70


	//   ....[1]....
        /*00a4*/ 	.word	0x00001c70


	//   ....[2]....
        /*00a8*/ 	.word	0x00002af0


	//   ....[3]....
        /*00ac*/ 	.word	0x000038f0


	//   ....[4]....
        /*00b0*/ 	.word	0x00004780


	//   ....[5]....
        /*00b4*/ 	.word	0x00005580


	//   ....[6]....
        /*00b8*/ 	.word	0x000063f0


	//   ....[7]....
        /*00bc*/ 	.word	0x000071c0


	//   ....[8]....
        /*00c0*/ 	.word	0x00008290


	//   ....[9]....
        /*00c4*/ 	.word	0x000091a0


	//   ....[10]....
        /*00c8*/ 	.word	0x0000a070


	//   ....[11]....
        /*00cc*/ 	.word	0x0000af40


	//----- nvinfo : EIATTR_EXIT_INSTR_OFFSETS
	.align		4
.L_4131:
        /*00d0*/ 	.byte	0x04, 0x1c
        /*00d2*/ 	.short	(.L_4133 - .L_4132)


	//   ....[0]....
.L_4132:
        /*00d4*/ 	.word	0x0000a110


	//   ....[1]....
        /*00d8*/ 	.word	0x0000a230


	//   ....[2]....
        /*00dc*/ 	.word	0x0000a270


	//   ....[3]....
        /*00e0*/ 	.word	0x0000a300


	//   ....[4]....
        /*00e4*/ 	.word	0x0000a330


	//   ....[5]....
        /*00e8*/ 	.word	0x0000a360


	//   ....[6]....
        /*00ec*/ 	.word	0x0000a3e0


	//   ....[7]....
        /*00f0*/ 	.word	0x0000a410


	//   ....[8]....
        /*00f4*/ 	.word	0x0000a4a0


	//   ....[9]....
        /*00f8*/ 	.word	0x0000a4e0


	//   ....[10]....
        /*00fc*/ 	.word	0x0000a520


	//   ....[11]....
        /*0100*/ 	.word	0x0000a5e0


	//   ....[12]....
        /*0104*/ 	.word	0x0000a630


	//   ....[13]....
        /*0108*/ 	.word	0x0000a7b0


	//   ....[14]....
        /*010c*/ 	.word	0x0000a900


	//   ....[15]....
        /*0110*/ 	.word	0x0000a930


	//   ....[16]....
        /*0114*/ 	.word	0x0000a9e0


	//   ....[17]....
        /*0118*/ 	.word	0x0000ab50


	//   ....[18]....
        /*011c*/ 	.word	0x0000acc0


	//   ....[19]....
        /*0120*/ 	.word	0x0000ae10


	//   ....[20]....
        /*0124*/ 	.word	0x0000af50


	//   ....[21]....
        /*0128*/ 	.word	0x0000af80


	//   ....[22]....
        /*012c*/ 	.word	0x0000afb0


	//----- nvinfo : EIATTR_MAX_THREADS
	.align		4
.L_4133:
        /*0130*/ 	.byte	0x04, 0x05
        /*0132*/ 	.short	(.L_4135 - .L_4134)
.L_4134:
        /*0134*/ 	.word	0x00000080
        /*0138*/ 	.word	0x00000001
        /*013c*/ 	.word	0x00000001


	//----- nvinfo : EIATTR_CRS_STACK_SIZE
	.align		4
.L_4135:
        /*0140*/ 	.byte	0x04, 0x1e
        /*0142*/ 	.short	(.L_4137 - .L_4136)
.L_4136:
        /*0144*/ 	.word	0x00000000
.L_4137:


//--------------------- .nv.info._ZN2at6native18elementwise_kernelILi128ELi2EZNS0_22gpu_kernel_impl_nocastINS0_13BinaryFunctorIfffZZZNS0_16fmax_kernel_cudaERNS_18TensorIteratorBaseEENKUlvE_clEvENKUlvE0_clEvEUlffE_EEEEvS5_RKT_EUliE_EEviT1_ --------------------------
	.section	.nv.info._ZN2at6native18elementwise_kernelILi128ELi2EZNS0_22gpu_kernel_impl_nocastINS0_13BinaryFunctorIfffZZZNS0_16fmax_kernel_cudaERNS_18TensorIteratorBaseEENKUlvE_clEvENKUlvE0_clEvEUlffE_EEEEvS5_RKT_EUliE_EEviT1_,"",@"SHT_CUDA_INFO"
	.sectionflags	@""
	.align	4


	//----- nvinfo : EIATTR_CUDA_API_VERSION
	.align		4
        /*0000*/ 	.byte	0x04, 0x37
        /*0002*/ 	.short	(.L_4139 - .L_4138)
.L_4138:
        /*0004*/ 	.word	0x00000082


	//----- nvinfo : EIATTR_SW2861232_WAR
	.align		4
.L_4139:
        /*0008*/ 	.byte	0x01, 0x35
	.zero		2


	//----- nvinfo : EIATTR_PARAM_CBANK
	.align		4
        /*000c*/ 	.byte	0x04, 0x0a
        /*000e*/ 	.short	(.L_4141 - .L_4140)
	.align		4
.L_4140:
        /*0010*/ 	.word	index@(.nv.constant0._ZN2at6native18elementwise_kernelILi128ELi2EZNS0_22gpu_kernel_impl_nocastINS0_13BinaryFunctorIfffZZZNS0_16fmax_kernel_cudaERNS_18TensorIteratorBaseEENKUlvE_clEvENKUlvE0_clEvEUlffE_EEEEvS5_RKT_EUliE_EEviT1_)
        /*0014*/ 	.short	0x0160
        /*0016*/ 	.short	0x0290


	//----- nvinfo : EIATTR_CBANK_PARAM_SIZE
	.align		4
.L_4141:
        /*0018*/ 	.byte	0x03, 0x19
        /*001a*/ 	.short	0x0290


	//----- nvinfo : EIATTR_KPARAM_INFO
	.align		4
        /*001c*/ 	.byte	0x04, 0x17
        /*001e*/ 	.short	(.L_4143 - .L_4142)
.L_4142:
        /*0020*/ 	.word	0x00000000
        /*0024*/ 	.short	0x0001
        /*0026*/ 	.short	0x0008
        /*0028*/ 	.byte	0x00, 0xf0, 0x21, 0x0a


	//----- nvinfo : EIATTR_KPARAM_INFO
	.align		4
.L_4143:
        /*002c*/ 	.byte	0x04, 0x17
        /*002e*/ 	.short	(.L_4145 - .L_4144)
.L_4144:
        /*0030*/ 	.word	0x00000000
        /*0034*/ 	.short	0x0000
        /*0036*/ 	.short	0x0000
        /*0038*/ 	.byte	0x00, 0xf0, 0x11, 0x00


	//----- nvinfo : EIATTR_MAXREG_COUNT
	.align		4
.L_4145:
        /*003c*/ 	.byte	0x03, 0x1b
        /*003e*/ 	.short	0x0080


	//----- nvinfo : EIATTR_MERCURY_ISA_VERSION
	.align		4
        /*0040*/ 	.byte	0x03, 0x5f
        /*0042*/ 	.short	0x0000


	//----- nvinfo : EIATTR_EXIT_INSTR_OFFSETS
	.align		4
        /*0044*/ 	.byte	0x04, 0x1c
        /*0046*/ 	.short	(.L_4147 - .L_4146)


	//   ....[0]....
.L_4146:
        /*0048*/ 	.word	0x00001130


	//   ....[1]....
        /*004c*/ 	.word	0x000021b0


	//----- nvinfo : EIATTR_MAX_THREADS
	.align		4
.L_4147:
        /*0050*/ 	.byte	0x04, 0x05
        /*0052*/ 	.short	(.L_4149 - .L_4148)
.L_4148:
        /*0054*/ 	.word	0x00000080
        /*0058*/ 	.word	0x00000001
        /*005c*/ 	.word	0x00000001


	//----- nvinfo : EIATTR_CRS_STACK_SIZE
	.align		4
.L_4149:
        /*0060*/ 	.byte	0x04, 0x1e
        /*0062*/ 	.short	(.L_4151 - .L_4150)
.L_4150:
        /*0064*/ 	.word	0x00000000
.L_4151:


//--------------------- .nv.info._ZN2at6native27unrolled_elementwise_kernelINS0_13BinaryFunctorIfffZZZNS0_16fmax_kernel_cudaERNS_18TensorIteratorBaseEENKUlvE_clEvENKUlvE0_clEvEUlffE_EESt5arrayIPcLm3EELi4E23TrivialOffsetCalculatorILi2EjESC_ILi1EjENS0_6memory15LoadWithoutCastENSF_16StoreWithoutCastEEEviT_T0_T2_T3_T4_T5_ --------------------------
	.section	.nv.info._ZN2at6native27unrolled_elementwise_kernelINS0_13BinaryFunctorIfffZZZNS0_16fmax_kernel_cudaERNS_18TensorIteratorBaseEENKUlvE_clEvENKUlvE0_clEvEUlffE_EESt5arrayIPcLm3EELi4E23TrivialOffsetCalculatorILi2EjESC_ILi1EjENS0_6memory15LoadWithoutCastENSF_16StoreWithoutCastEEEviT_T0_T2_T3_T4_T5_,"",@"SHT_CUDA_INFO"
	.sectionflags	@""
	.align	4


	//----- nvinfo : EIATTR_CUDA_API_VERSION
	.align		4
        /*0000*/ 	.byte	0x04, 0x37
        /*0002*/ 	.short	(.L_4153 - .L_4152)
.L_4152:
        /*0004*/ 	.word	0x00000082


	//----- nvinfo : EIATTR_SW2861232_WAR
	.align		4
.L_4153:
        /*0008*/ 	.byte	0x01, 0x35
	.zero		2


	//----- nvinfo : EIATTR_PARAM_CBANK
	.align		4
        /*000c*/ 	.byte	0x04, 0x0a
        /*000e*/ 	.short	(.L_4155 - .L_4154)
	.align		4
.L_4154:
        /*0010*/ 	.word	index@(.nv.constant0._ZN2at6native27unrolled_elementwise_kernelINS0_13BinaryFunctorIfffZZZNS0_16fmax_kernel_cudaERNS_18TensorIteratorBaseEENKUlvE_clEvENKUlvE0_clEvEUlffE_EESt5arrayIPcLm3EELi4E23TrivialOffsetCalculatorILi2EjESC_ILi1EjENS0_6memory15LoadWithoutCastENSF_16StoreWithoutCastEEEviT_T0_T2_T3_T4_T5_)
        /*0014*/ 	.short	0x0160
        /*0016*/ 	.short	0x0024


	//----- nvinfo : EIATTR_CBANK_PARAM_SIZE
	.align		4
.L_4155:
        /*0018*/ 	.byte	0x03, 0x19
        /*001a*/ 	.short	0x0024


	//----- nvinfo : EIATTR_KPARAM_INFO
	.align		4
        /*001c*/ 	.byte	0x04, 0x17
        /*001e*/ 	.short	(.L_4157 - .L_4156)
.L_4156:
        /*0020*/ 	.word	0x00000000
        /*0024*/ 	.short	0x0006
        /*0026*/ 	.short	0x0023
        /*0028*/ 	.byte	0x00, 0xf0, 0x05, 0x00


	//----- nvinfo : EIATTR_KPARAM_INFO
	.align		4
.L_4157:
        /*002c*/ 	.byte	0x04, 0x17
        /*002e*/ 	.short	(.L_4159 - .L_4158)
.L_4158:
        /*0030*/ 	.word	0x00000000
        /*0034*/ 	.short	0x0005
        /*0036*/ 	.short	0x0022
        /*0038*/ 	.byte	0x00, 0xf0, 0x05, 0x00


	//----- nvinfo : EIATTR_KPARAM_INFO
	.align		4
.L_4159:
        /*003c*/ 	.byte	0x04, 0x17
        /*003e*/ 	.short	(.L_4161 - .L_4160)
.L_4160:
        /*0040*/ 	.word	0x00000000
        /*0044*/ 	.short	0x0004
        /*0046*/ 	.short	0x0021
        /*0048*/ 	.byte	0x00, 0xf0, 0x05, 0x00


	//----- nvinfo : EIATTR_KPARAM_INFO
	.align		4
.L_4161:
        /*004c*/ 	.byte	0x04, 0x17
        /*004e*/ 	.short	(.L_4163 - .L_4162)
.L_4162:
        /*0050*/ 	.word	0x00000000
        /*0054*/ 	.short	0x0003
        /*0056*/ 	.short	0x0020
        /*0058*/ 	.byte	0x00, 0xf0, 0x05, 0x00


	//----- nvinfo : EIATTR_KPARAM_INFO
	.align		4
.L_4163:
        /*005c*/ 	.byte	0x04, 0x17
        /*005e*/ 	.short	(.L_4165 - .L_4164)
.L_4164:
        /*0060*/ 	.word	0x00000000
        /*0064*/ 	.short	0x0002
        /*0066*/ 	.short	0x0008
        /*0068*/ 	.byte	0x00, 0xf0, 0x61, 0x00


	//----- nvinfo : EIATTR_KPARAM_INFO
	.align		4
.L_4165:
        /*006c*/ 	.byte	0x04, 0x17
        /*006e*/ 	.short	(.L_4167 - .L_4166)
.L_4166:
        /*0070*/ 	.word	0x00000000
        /*0074*/ 	.short	0x0001
        /*0076*/ 	.short	0x0004
        /*0078*/ 	.byte	0x00, 0xf0, 0x05, 0x00


	//----- nvinfo : EIATTR_KPARAM_INFO
	.align		4
.L_4167:
        /*007c*/ 	.byte	0x04, 0x17
        /*007e*/ 	.short	(.L_4169 - .L_4168)
.L_4168:
        /*0080*/ 	.word	0x00000000
        /*0084*/ 	.short	0x0000
        /*0086*/ 	.short	0x0000
        /*0088*/ 	.byte	0x00, 0xf0, 0x11, 0x00


	//----- nvinfo : EIATTR_MAXREG_COUNT
	.align		4
.L_4169:
        /*008c*/ 	.byte	0x03, 0x1b
        /*008e*/ 	.short	0x00ff


	//----- nvinfo : EIATTR_MERCURY_ISA_VERSION
	.align		4
        /*0090*/ 	.byte	0x03, 0x5f
        /*0092*/ 	.short	0x0000


	//----- nvinfo : EIATTR_EXIT_INSTR_OFFSETS
	.align		4
        /*0094*/ 	.byte	0x04, 0x1c
        /*0096*/ 	.short	(.L_4171 - .L_4170)


	//   ....[0]....
.L_4170:
        /*0098*/ 	.word	0x00000490


	//   ....[1]....
        /*009c*/ 	.word	0x000004f0


	//----- nvinfo : EIATTR_MAX_THREADS
	.align		4
.L_4171:
        /*00a0*/ 	.byte	0x04, 0x05
        /*00a2*/ 	.short	(.L_4173 - .L_4172)
.L_4172:
        /*00a4*/ 	.word	0x00000080
        /*00a8*/ 	.word	0x00000001
        /*00ac*/ 	.word	0x00000001


	//----- nvinfo : EIATTR_CRS_STACK_SIZE
	.align		4
.L_4173:
        /*00b0*/ 	.byte	0x04, 0x1e
        /*00b2*/ 	.short	(.L_4175 - .L_4174)
.L_4174:
        /*00b4*/ 	.word	0x00000000
.L_4175:


//--------------------- .nv.info._ZN2at6native29vectorized_elementwise_kernelILi2ENS0_13BinaryFunctorIfffZZZNS0_16fmax_kernel_cudaERNS_18TensorIteratorBaseEENKUlvE_clEvENKUlvE0_clEvEUlffE_EESt5arrayIPcLm3EEEEviT0_T1_ --------------------------
	.section	.nv.info._ZN2at6native29vectorized_elementwise_kernelILi2ENS0_13BinaryFunctorIfffZZZNS0_16fmax_kernel_cudaERNS_18TensorIteratorBaseEENKUlvE_clEvENKUlvE0_clEvEUlffE_EESt5arrayIPcLm3EEEEviT0_T1_,"",@"SHT_CUDA_INFO"
	.sectionflags	@""
	.align	4


	//----- nvinfo : EIATTR_CUDA_API_VERSION
	.align		4
        /*0000*/ 	.byte	0x04, 0x37
        /*0002*/ 	.short	(.L_4177 - .L_4176)
.L_4176:
        /*0004*/ 	.word	0x00000082


	//----- nvinfo : EIATTR_SW2861232_WAR
	.align		4
.L_4177:
        /*0008*/ 	.byte	0x01, 0x35
	.zero		2


	//----- nvinfo : EIATTR_PARAM_CBANK
	.align		4
        /*000c*/ 	.byte	0x04, 0x0a
        /*000e*/ 	.short	(.L_4179 - .L_4178)
	.align		4
.L_4178:
        /*0010*/ 	.word	index@(.nv.constant0._ZN2at6native29vectorized_elementwise_kernelILi2ENS0_13BinaryFunctorIfffZZZNS0_16fmax_kernel_cudaERNS_18TensorIteratorBaseEENKUlvE_clEvENKUlvE0_clEvEUlffE_EESt5arrayIPcLm3EEEEviT0_T1_)
        /*0014*/ 	.short	0x0160
        /*0016*/ 	.short	0x0020


	//----- nvinfo : EIATTR_CBANK_PARAM_SIZE
	.align		4
.L_4179:
        /*0018*/ 	.byte	0x03, 0x19
        /*001a*/ 	.short	0x0020


	//----- nvinfo : EIATTR_KPARAM_INFO
	.align		4
        /*001c*/ 	.byte	0x04, 0x17
        /*001e*/ 	.short	(.L_4181 - .L_4180)
.L_4180:
        /*0020*/ 	.word	0x00000000
        /*0024*/ 	.short	0x0002
        /*0026*/ 	.short	0x0008
        /*0028*/ 	.byte	0x00, 0xf0, 0x61, 0x00


	//----- nvinfo : EIATTR_KPARAM_INFO
	.align		4
.L_4181:
        /*002c*/ 	.byte	0x04, 0x17
        /*002e*/ 	.short	(.L_4183 - .L_4182)
.L_4182:
        /*0030*/ 	.word	0x00000000
        /*0034*/ 	.short	0x0001
        /*0036*/ 	.short	0x0004
        /*0038*/ 	.byte	0x00, 0xf0, 0x05, 0x00


	//----- nvinfo : EIATTR_KPARAM_INFO
	.align		4
.L_4183:
        /*003c*/ 	.byte	0x04, 0x17
        /*003e*/ 	.short	(.L_4185 - .L_4184)
.L_4184:
        /*0040*/ 	.word	0x00000000
        /*0044*/ 	.short	0x0000
        /*0046*/ 	.short	0x0000
        /*0048*/ 	.byte	0x00, 0xf0, 0x11, 0x00


	//----- nvinfo : EIATTR_MAXREG_COUNT
	.align		4
.L_4185:
        /*004c*/ 	.byte	0x03, 0x1b
        /*004e*/ 	.short	0x00ff


	//----- nvinfo : EIATTR_MERCURY_ISA_VERSION
	.align		4
        /*0050*/ 	.byte	0x03, 0x5f
        /*0052*/ 	.short	0x0000


	//----- nvinfo : EIATTR_EXIT_INSTR_OFFSETS
	.align		4
        /*0054*/ 	.byte	0x04, 0x1c
        /*0056*/ 	.short	(.L_4187 - .L_4186)


	//   ....[0]....
.L_4186:
        /*0058*/ 	.word	0x00000230


	//   ....[1]....
        /*005c*/ 	.word	0x00000bb0


	//   ....[2]....
        /*0060*/ 	.word	0x00000c00


	//----- nvinfo : EIATTR_MAX_THREADS
	.align		4
.L_4187:
        /*0064*/ 	.byte	0x04, 0x05
        /*0066*/ 	.short	(.L_4189 - .L_4188)
.L_4188:
        /*0068*/ 	.word	0x00000080
        /*006c*/ 	.word	0x00000001
        /*0070*/ 	.word	0x00000001


	//----- nvinfo : EIATTR_CRS_STACK_SIZE
	.align		4
.L_4189:
        /*0074*/ 	.byte	0x04, 0x1e
        /*0076*/ 	.short	(.L_4191 - .L_4190)
.L_4190:
        /*0078*/ 	.word	0x00000000
.L_4191:


//--------------------- .nv.info._ZN2at6native29vectorized_elementwise_kernelILi4ENS0_13BinaryFunctorIfffZZZNS0_16fmax_kernel_cudaERNS_18TensorIteratorBaseEENKUlvE_clEvENKUlvE0_clEvEUlffE_EESt5arrayIPcLm3EEEEviT0_T1_ --------------------------
	.section	.nv.info._ZN2at6native29vectorized_elementwise_kernelILi4ENS0_13BinaryFunctorIfffZZZNS0_16fmax_kernel_cudaERNS_18TensorIteratorBaseEENKUlvE_clEvENKUlvE0_clEvEUlffE_EESt5arrayIPcLm3EEEEviT0_T1_,"",@"SHT_CUDA_INFO"
	.sectionflags	@""
	.align	4


	//----- nvinfo : EIATTR_CUDA_API_VERSION
	.align		4
        /*0000*/ 	.byte	0x04, 0x37
        /*0002*/ 	.short	(.L_4193 - .L_4192)
.L_4192:
        /*0004*/ 	.word	0x00000082


	//----- nvinfo : EIATTR_SW2861232_WAR
	.align		4
.L_4193:
        /*0008*/ 	.byte	0x01, 0x35
	.zero		2


	//----- nvinfo : EIATTR_PARAM_CBANK
	.align		4
        /*000c*/ 	.byte	0x04, 0x0a
        /*000e*/ 	.short	(.L_4195 - .L_4194)
	.align		4
.L_4194:
        /*0010*/ 	.word	index@(.nv.constant0._ZN2at6native29vectorized_elementwise_kernelILi4ENS0_13BinaryFunctorIfffZZZNS0_16fmax_kernel_cudaERNS_18TensorIteratorBaseEENKUlvE_clEvENKUlvE0_clEvEUlffE_EESt5arrayIPcLm3EEEEviT0_T1_)
        /*0014*/ 	.short	0x0160
        /*0016*/ 	.short	0x0020


	//----- nvinfo : EIATTR_CBANK_PARAM_SIZE
	.align		4
.L_4195:
        /*0018*/ 	.byte	0x03, 0x19
        /*001a*/ 	.short	0x0020


	//----- nvinfo : EIATTR_KPARAM_INFO
	.align		4
        /*001c*/ 	.byte	0x04, 0x17
        /*001e*/ 	.short	(.L_4197 - .L_4196)
.L_4196:
        /*0020*/ 	.word	0x00000000
        /*0024*/ 	.short	0x0002
        /*0026*/ 	.short	0x0008
        /*0028*/ 	.byte	0x00, 0xf0, 0x61, 0x00


	//----- nvinfo : EIATTR_KPARAM_INFO
	.align		4
.L_4197:
        /*002c*/ 	.byte	0x04, 0x17
        /*002e*/ 	.short	(.L_4199 - .L_4198)
.L_4198:
        /*0030*/ 	.word	0x00000000
        /*0034*/ 	.short	0x0001
        /*0036*/ 	.short	0x0004
        /*0038*/ 	.byte	0x00, 0xf0, 0x05, 0x00


	//----- nvinfo : EIATTR_KPARAM_INFO
	.align		4
.L_4199:
        /*003c*/ 	.byte	0x04, 0x17
        /*003e*/ 	.short	(.L_4201 - .L_4200)
.L_4200:
        /*0040*/ 	.word	0x00000000
        /*0044*/ 	.short	0x0000
        /*0046*/ 	.short	0x0000
        /*0048*/ 	.byte	0x00, 0xf0, 0x11, 0x00


	//----- nvinfo : EIATTR_MAXREG_COUNT
	.align		4
.L_4201:
        /*004c*/ 	.byte	0x03, 0x1b
        /*004e*/ 	.short	0x00ff


	//----- nvinfo : EIATTR_MERCURY_ISA_VERSION
	.align		4
        /*0050*/ 	.byte	0x03, 0x5f
        /*0052*/ 	.short	0x0000


	//----- nvinfo : EIATTR_EXIT_INSTR_OFFSETS
	.align		4
        /*0054*/ 	.byte	0x04, 0x1c
        /*0056*/ 	.short	(.L_4203 - .L_4202)


	//   ....[0]....
.L_4202:
        /*0058*/ 	.word	0x000001d0


	//   ....[1]....
        /*005c*/ 	.word	0x00000b50


	//   ....[2]....
        /*0060*/ 	.word	0x00000ba0


	//----- nvinfo : EIATTR_MAX_THREADS
	.align		4
.L_4203:
        /*0064*/ 	.byte	0x04, 0x05
        /*0066*/ 	.short	(.L_4205 - .L_4204)
.L_4204:
        /*0068*/ 	.word	0x00000080
        /*006c*/ 	.word	0x00000001
        /*0070*/ 	.word	0x00000001


	//----- nvinfo : EIATTR_CRS_STACK_SIZE
	.align		4
.L_4205:
        /*0074*/ 	.byte	0x04, 0x1e
        /*0076*/ 	.short	(.L_4207 - .L_4206)
.L_4206:
        /*0078*/ 	.word	0x00000000
.L_4207:


//--------------------- .nv.info._ZN2at6native29vectorized_elementwise_kernelILi8ENS0_13BinaryFunctorIfffZZZNS0_16fmax_kernel_cudaERNS_18TensorIteratorBaseEENKUlvE_clEvENKUlvE0_clEvEUlffE_EESt5arrayIPcLm3EEEEviT0_T1_ --------------------------
	.section	.nv.info._ZN2at6native29vectorized_elementwise_kernelILi8ENS0_13BinaryFunctorIfffZZZNS0_16fmax_kernel_cudaERNS_18TensorIteratorBaseEENKUlvE_clEvENKUlvE0_clEvEUlffE_EESt5arrayIPcLm3EEEEviT0_T1_,"",@"SHT_CUDA_INFO"
	.sectionflags	@""
	.align	4


	//----- nvinfo : EIATTR_CUDA_API_VERSION
	.align		4
        /*0000*/ 	.byte	0x04, 0x37
        /*0002*/ 	.short	(.L_4209 - .L_4208)
.L_4208:
        /*0004*/ 	.word	0x00000082


	//----- nvinfo : EIATTR_SW2861232_WAR
	.align		4
.L_4209:
        /*0008*/ 	.byte	0x01, 0x35
	.zero		2


	//----- nvinfo : EIATTR_PARAM_CBANK
	.align		4
        /*000c*/ 	.byte	0x04, 0x0a
        /*000e*/ 	.short	(.L_4211 - .L_4210)
	.align		4
.L_4210:
        /*0010*/ 	.word	index@(.nv.constant0._ZN2at6native29vectorized_elementwise_kernelILi8ENS0_13BinaryFunctorIfffZZZNS0_16fmax_kernel_cudaERNS_18TensorIteratorBaseEENKUlvE_clEvENKUlvE0_clEvEUlffE_EESt5arrayIPcLm3EEEEviT0_T1_)
        /*0014*/ 	.short	0x0160
        /*0016*/ 	.short	0x0020


	//----- nvinfo : EIATTR_CBANK_PARAM_SIZE
	.align		4
.L_4211:
        /*0018*/ 	.byte	0x03, 0x19
        /*001a*/ 	.short	0x0020


	//----- nvinfo : EIATTR_KPARAM_INFO
	.align		4
        /*001c*/ 	.byte	0x04, 0x17
        /*001e*/ 	.short	(.L_4213 - .L_4212)
.L_4212:
        /*0020*/ 	.word	0x00000000
        /*0024*/ 	.short	0x0002
        /*0026*/ 	.short	0x0008
        /*0028*/ 	.byte	0x00, 0xf0, 0x61, 0x00


	//----- nvinfo : EIATTR_KPARAM_INFO
	.align		4
.L_4213:
        /*002c*/ 	.byte	0x04, 0x17
        /*002e*/ 	.short	(.L_4215 - .L_4214)
.L_4214:
        /*0030*/ 	.word	0x00000000
        /*0034*/ 	.short	0x0001
        /*0036*/ 	.short	0x0004
        /*0038*/ 	.byte	0x00, 0xf0, 0x05, 0x00


	//----- nvinfo : EIATTR_KPARAM_INFO
	.align		4
.L_4215:
        /*003c*/ 	.byte	0x04, 0x17
        /*003e*/ 	.short	(.L_4217 - .L_4216)
.L_4216:
        /*0040*/ 	.word	0x00000000
        /*0044*/ 	.short	0x0000
        /*0046*/ 	.short	0x0000
        /*0048*/ 	.byte	0x00, 0xf0, 0x11, 0x00


	//----- nvinfo : EIATTR_MAXREG_COUNT
	.align		4
.L_4217:
        /*004c*/ 	.byte	0x03, 0x1b
        /*004e*/ 	.short	0x00ff


	//----- nvinfo : EIATTR_MERCURY_ISA_VERSION
	.align		4
        /*0050*/ 	.byte	0x03, 0x5f
        /*0052*/ 	.short	0x0000


	//----- nvinfo : EIATTR_EXIT_INSTR_OFFSETS
	.align		4
        /*0054*/ 	.byte	0x04, 0x1c
        /*0056*/ 	.short	(.L_4219 - .L_4218)


	//   ....[0]....
.L_4218:
        /*0058*/ 	.word	0x00000010


	//----- nvinfo : EIATTR_MAX_THREADS
	.align		4
.L_4219:
        /*005c*/ 	.byte	0x04, 0x05
        /*005e*/ 	.short	(.L_4221 - .L_4220)
.L_4220:
        /*0060*/ 	.word	0x00000080
        /*0064*/ 	.word	0x00000001
        /*0068*/ 	.word	0x00000001
.L_4221:


//--------------------- .nv.info._ZN2at6native18elementwise_kernelILi128ELi4EZNS0_15gpu_kernel_implINS0_13AUnaryFunctorIdddZZZNS0_16fmax_kernel_cudaERNS_18TensorIteratorBaseEENKUlvE_clEvENKUlvE_clEvEUlddE_EEEEvS5_RKT_EUliE_EEviT1_ --------------------------
	.section	.nv.info._ZN2at6native18elementwise_kernelILi128ELi4EZNS0_15gpu_kernel_implINS0_13AUnaryFunctorIdddZZZNS0_16fmax_kernel_cudaERNS_18TensorIteratorBaseEENKUlvE_clEvENKUlvE_clEvEUlddE_EEEEvS5_RKT_EUliE_EEviT1_,"",@"SHT_CUDA_INFO"
	.sectionflags	@""
	.align	4


	//----- nvinfo : EIATTR_CUDA_API_VERSION
	.align		4
        /*0000*/ 	.byte	0x04, 0x37
        /*0002*/ 	.short	(.L_4223 - .L_4222)
.L_4222:
        /*0004*/ 	.word	0x00000082


	//----- nvinfo : EIATTR_SW2861232_WAR
	.align		4
.L_4223:
        /*0008*/ 	.byte	0x01, 0x35
	.zero		2


	//----- nvinfo : EIATTR_PARAM_CBANK
	.align		4
        /*000c*/ 	.byte	0x04, 0x0a
        /*000e*/ 	.short	(.L_4225 - .L_4224)
	.align		4
.L_4224:
        /*0010*/ 	.word	index@(.nv.constant0._ZN2at6native18elementwise_kernelILi128ELi4EZNS0_15gpu_kernel_implINS0_13AUnaryFunctorIdddZZZNS0_16fmax_kernel_cudaERNS_18TensorIteratorBaseEENKUlvE_clEvENKUlvE_clEvEUlddE_EEEEvS5_RKT_EUliE_EEviT1_)
        /*0014*/ 	.short	0x0160
        /*0016*/ 	.short	0x0230


	//----- nvinfo : EIATTR_CBANK_PARAM_SIZE
	.align		4
.L_4225:
        /*0018*/ 	.byte	0x03, 0x19
        /*001a*/ 	.short	0x0230


	//----- nvinfo : EIATTR_KPARAM_INFO
	.align		4
        /*001c*/ 	.byte	0x04, 0x17
        /*001e*/ 	.short	(.L_4227 - .L_4226)
.L_4226:
        /*0020*/ 	.word	0x00000000
        /*0024*/ 	.short	0x0001
        /*0026*/ 	.short	0x0008
        /*0028*/ 	.byte	0x00, 0xf0, 0xa1, 0x08


	//----- nvinfo : EIATTR_KPARAM_INFO
	.align		4
.L_4227:
        /*002c*/ 	.byte	0x04, 0x17
        /*002e*/ 	.short	(.L_4229 - .L_4228)
.L_4228:
        /*0030*/ 	.word	0x00000000
        /*0034*/ 	.short	0x0000
        /*0036*/ 	.short	0x0000
        /*0038*/ 	.byte	0x00, 0xf0, 0x11, 0x00


	//----- nvinfo : EIATTR_MAXREG_COUNT
	.align		4
.L_4229:
        /*003c*/ 	.byte	0x03, 0x1b
        /*003e*/ 	.short	0x0080


	//----- nvinfo : EIATTR_EXTERNS
	.align		4
        /*0040*/ 	.byte	0x04, 0x0f
        /*0042*/ 	.short	(.L_4231 - .L_4230)


	//   ....[0]....
	.align		4
.L_4230:
        /*0044*/ 	.word	index@(__assertfail)


	//----- nvinfo : EIATTR_MERCURY_ISA_VERSION
	.align		4
.L_4231:
        /*0048*/ 	.byte	0x03, 0x5f
        /*004a*/ 	.short	0x0000


	//----- nvinfo : EIATTR_SYSCALL_OFFSETS
	.align		4
        /*004c*/ 	.byte	0x04, 0x46
        /*004e*/ 	.short	(.L_4233 - .L_4232)


	//   ....[0]....
.L_4232:
        /*0050*/ 	.word	0x00001da0


	//   ....[1]....
        /*0054*/ 	.word	0x00002e10


	//   ....[2]....
        /*0058*/ 	.word	0x00004bf0


	//   ....[3]....
        /*005c*/ 	.word	0x00005c60


	//   ....[4]....
        /*0060*/ 	.word	0x00007a10


	//   ....[5]....
        /*0064*/ 	.word	0x00008a80


	//   ....[6]....
        /*0068*/ 	.word	0x0000a840


	//   ....[7]....
        /*006c*/ 	.word	0x0000b8b0


	//----- nvinfo : EIATTR_EXIT_INSTR_OFFSETS
	.align		4
.L_4233:
        /*0070*/ 	.byte	0x04, 0x1c
        /*0072*/ 	.short	(.L_4235 - .L_4234)


	//   ....[0]....
.L_4234:
        /*0074*/ 	.word	0x00008b20


	//   ....[1]....
        /*0078*/ 	.word	0x0000aa00


	//   ....[2]....
        /*007c*/ 	.word	0x0000aa40


	//   ....[3]....
        /*0080*/ 	.word	0x0000aad0


	//   ....[4]....
        /*0084*/ 	.word	0x0000ab00


	//   ....[5]....
        /*0088*/ 	.word	0x0000ab30


	//   ....[6]....
        /*008c*/ 	.word	0x0000abe0


	//   ....[7]....
        /*0090*/ 	.word	0x0000ac40


	//   ....[8]....
        /*0094*/ 	.word	0x0000ad00


	//   ....[9]....
        /*0098*/ 	.word	0x0000ad70


	//   ....[10]....
        /*009c*/ 	.word	0x0000ad90


	//   ....[11]....
        /*00a0*/ 	.word	0x0000ae50


	//   ....[12]....
        /*00a4*/ 	.word	0x0000ae80


	//   ....[13]....
        /*00a8*/ 	.word	0x0000b030


	//   ....[14]....
        /*00ac*/ 	.word	0x0000b1b0


	//   ....[15]....
        /*00b0*/ 	.word	0x0000b210


	//   ....[16]....
        /*00b4*/ 	.word	0x0000b2c0


	//   ....[17]....
        /*00b8*/ 	.word	0x0000b460


	//   ....[18]....
        /*00bc*/ 	.word	0x0000b600


	//   ....[19]....
        /*00c0*/ 	.word	0x0000b780


	//   ....[20]....
        /*00c4*/ 	.word	0x0000b8c0


	//   ....[21]....
        /*00c8*/ 	.word	0x0000b8f0


	//   ....[22]....
        /*00cc*/ 	.word	0x0000b920


	//----- nvinfo : EIATTR_MAX_THREADS
	.align		4
.L_4235:
        /*00d0*/ 	.byte	0x04, 0x05
        /*00d2*/ 	.short	(.L_4237 - .L_4236)
.L_4236:
        /*00d4*/ 	.word	0x00000080
        /*00d8*/ 	.word	0x00000001
        /*00dc*/ 	.word	0x00000001


	//----- nvinfo : EIATTR_CRS_STACK_SIZE
	.align		4
.L_4237:
        /*00e0*/ 	.byte	0x04, 0x1e
        /*00e2*/ 	.short	(.L_4239 - .L_4238)
.L_4238:
        /*00e4*/ 	.word	0x00000000
.L_4239:


//--------------------- .nv.info._ZN2at6native27unrolled_elementwise_kernelINS0_13AUnaryFunctorIdddZZZNS0_16fmax_kernel_cudaERNS_18TensorIteratorBaseEENKUlvE_clEvENKUlvE_clEvEUlddE_EESt5arrayIPcLm2EELi4E23TrivialOffsetCalculatorILi1EjESD_NS0_6memory12LoadWithCastILi1EEENSE_13StoreWithCastILi1EEEEEviT_T0_T2_T3_T4_T5_ --------------------------
	.section	.nv.info._ZN2at6native27unrolled_elementwise_kernelINS0_13AUnaryFunctorIdddZZZNS0_16fmax_kernel_cudaERNS_18TensorIteratorBaseEENKUlvE_clEvENKUlvE_clEvEUlddE_EESt5arrayIPcLm2EELi4E23TrivialOffsetCalculatorILi1EjESD_NS0_6memory12LoadWithCastILi1EEENSE_13StoreWithCastILi1EEEEEviT_T0_T2_T3_T4_T5_,"",@"SHT_CUDA_INFO"
	.sectionflags	@""
	.align	4


	//----- nvinfo : EIATTR_CUDA_API_VERSION
	.align		4
        /*0000*/ 	.byte	0x04, 0x37
        /*0002*/ 	.short	(.L_4241 - .L_4240)
.L_4240:
        /*0004*/ 	.word	0x00000082


	//----- nvinfo : EIATTR_SW2861232_WAR
	.align		4
.L_4241:
        /*0008*/ 	.byte	0x01, 0x35
	.zero		2


	//----- nvinfo : EIATTR_PARAM_CBANK
	.align		4
        /*000c*/ 	.byte	0x04, 0x0a
        /*000e*/ 	.short	(.L_4243 - .L_4242)
	.align		4
.L_4242:
        /*0010*/ 	.word	index@(.nv.constant0._ZN2at6native27unrolled_elementwise_kernelINS0_13AUnaryFunctorIdddZZZNS0_16fmax_kernel_cudaERNS_18TensorIteratorBaseEENKUlvE_clEvENKUlvE_clEvEUlddE_EESt5arrayIPcLm2EELi4E23TrivialOffsetCalculatorILi1EjESD_NS0_6memory12LoadWithCastILi1EEENSE_13StoreWithCastILi1EEEEEviT_T0_T2_T3_T4_T5_)
        /*0014*/ 	.short	0x0160
        /*0016*/ 	.short	0x003c


	//----- nvinfo : EIATTR_CBANK_PARAM_SIZE
	.align		4
.L_4243:
        /*0018*/ 	.byte	0x03, 0x19
        /*001a*/ 	.short	0x003c


	//----- nvinfo : EIATTR_KPARAM_INFO
	.align		4
        /*001c*/ 	.byte	0x04, 0x17
        /*001e*/ 	.short	(.L_4245 - .L_4244)
.L_4244:
        /*0020*/ 	.word	0x00000000
        /*0024*/ 	.short	0x0006
        /*0026*/ 	.short	0x0034
        /*0028*/ 	.byte	0x00, 0xf0, 0x21, 0x00


	//----- nvinfo : EIATTR_KPARAM_INFO
	.align		4
.L_4245:
        /*002c*/ 	.byte	0x04, 0x17
        /*002e*/ 	.short	(.L_4247 - .L_4246)
.L_4246:
        /*0030*/ 	.word	0x00000000
        /*0034*/ 	.short	0x0005
        /*0036*/ 	.short	0x002c
        /*0038*/ 	.byte	0x00, 0xf0, 0x21, 0x00


	//----- nvinfo : EIATTR_KPARAM_INFO
	.align		4
.L_4247:
        /*003c*/ 	.byte	0x04, 0x17
        /*003e*/ 	.short	(.L_4249 - .L_4248)
.L_4248:
        /*0040*/ 	.word	0x00000000
        /*0044*/ 	.short	0x0004
        /*0046*/ 	.short	0x0029
        /*0048*/ 	.byte	0x00, 0xf0, 0x05, 0x00


	//----- nvinfo : EIATTR_KPARAM_INFO
	.align		4
.L_4249:
        /*004c*/ 	.byte	0x04, 0x17
        /*004e*/ 	.short	(.L_4251 - .L_4250)
.L_4250:
        /*0050*/ 	.word	0x00000000
        /*0054*/ 	.short	0x0003
        /*0056*/ 	.short	0x0028
        /*0058*/ 	.byte	0x00, 0xf0, 0x05, 0x00


	//----- nvinfo : EIATTR_KPARAM_INFO
	.align		4
.L_4251:
        /*005c*/ 	.byte	0x04, 0x17
        /*005e*/ 	.short	(.L_4253 - .L_4252)
.L_4252:
        /*0060*/ 	.word	0x00000000
        /*0064*/ 	.short	0x0002
        /*0066*/ 	.short	0x0018
        /*0068*/ 	.byte	0x00, 0xf0, 0x41, 0x00


	//----- nvinfo : EIATTR_KPARAM_INFO
	.align		4
.L_4253:
        /*006c*/ 	.byte	0x04, 0x17
        /*006e*/ 	.short	(.L_4255 - .L_4254)
.L_4254:
        /*0070*/ 	.word	0x00000000
        /*0074*/ 	.short	0x0001
        /*0076*/ 	.short	0x0008
        /*0078*/ 	.byte	0x00, 0xf0, 0x41, 0x00


	//----- nvinfo : EIATTR_KPARAM_INFO
	.align		4
.L_4255:
        /*007c*/ 	.byte	0x04, 0x17
        /*007e*/ 	.short	(.L_4257 - .L_4256)
.L_4256:
        /*0080*/ 	.word	0x00000000
        /*0084*/ 	.short	0x0000
        /*0086*/ 	.short	0x0000
        /*0088*/ 	.byte	0x00, 0xf0, 0x11, 0x00


	//----- nvinfo : EIATTR_MAXREG_COUNT
	.align		4
.L_4257:
        /*008c*/ 	.byte	0x03, 0x1b
        /*008e*/ 	.short	0x00ff


	//----- nvinfo : EIATTR_EXTERNS
	.align		4
        /*0090*/ 	.byte	0x04, 0x0f
        /*0092*/ 	.short	(.L_4259 - .L_4258)


	//   ....[0]....
	.align		4
.L_4258:
        /*0094*/ 	.word	index@(__assertfail)


	//----- nvinfo : EIATTR_MERCURY_ISA_VERSION
	.align		4
.L_4259:
        /*0098*/ 	.byte	0x03, 0x5f
        /*009a*/ 	.short	0x0000


	//----- nvinfo : EIATTR_SYSCALL_OFFSETS
	.align		4
        /*009c*/ 	.byte	0x04, 0x46
        /*009e*/ 	.short	(.L_4261 - .L_4260)


	//   ....[0]....
.L_4260:
        /*00a0*/ 	.word	0x00000f90


	//   ....[1]....
        /*00a4*/ 	.word	0x00001f40


	//   ....[2]....
        /*00a8*/ 	.word	0x00002f00


	//   ....[3]....
        /*00ac*/ 	.word	0x00003e90


	//   ....[4]....
        /*00b0*/ 	.word	0x00005300


	//   ....[5]....
        /*00b4*/ 	.word	0x00006390


	//   ....[6]....
        /*00b8*/ 	.word	0x000073e0


	//   ....[7]....
        /*00bc*/ 	.word	0x00008450


	//----- nvinfo : EIATTR_EXIT_INSTR_OFFSETS
	.align		4
.L_4261:
        /*00c0*/ 	.byte	0x04, 0x1c
        /*00c2*/ 	.short	(.L_4263 - .L_4262)


	//   ....[0]....
.L_4262:
        /*00c4*/ 	.word	0x00007480


	//   ....[1]....
        /*00c8*/ 	.word	0x000075a0


	//   ....[2]....
        /*00cc*/ 	.word	0x000075e0


	//   ....[3]....
        /*00d0*/ 	.word	0x00007670


	//   ....[4]....
        /*00d4*/ 	.word	0x000076a0


	//   ....[5]....
        /*00d8*/ 	.word	0x000076d0


	//   ....[6]....
        /*00dc*/ 	.word	0x00007780


	//   ....[7]....
        /*00e0*/ 	.word	0x000077e0


	//   ....[8]....
        /*00e4*/ 	.word	0x000078a0


	//   ....[9]....
        /*00e8*/ 	.word	0x00007910


	//   ....[10]....
        /*00ec*/ 	.word	0x00007930


	//   ....[11]....
        /*00f0*/ 	.word	0x000079f0


	//   ....[12]....
        /*00f4*/ 	.word	0x00007a20


	//   ....[13]....
        /*00f8*/ 	.word	0x00007bd0


	//   ....[14]....
        /*00fc*/ 	.word	0x00007d50


	//   ....[15]....
        /*0100*/ 	.word	0x00007db0


	//   ....[16]....
        /*0104*/ 	.word	0x00007e60


	//   ....[17]....
        /*0108*/ 	.word	0x00008000


	//   ....[18]....
        /*010c*/ 	.word	0x000081a0


	//   ....[19]....
        /*0110*/ 	.word	0x00008320


	//   ....[20]....
        /*0114*/ 	.word	0x00008460


	//   ....[21]....
        /*0118*/ 	.word	0x00008490


	//   ....[22]....
        /*011c*/ 	.word	0x000084c0


	//----- nvinfo : EIATTR_MAX_THREADS
	.align		4
.L_4263:
        /*0120*/ 	.byte	0x04, 0x05
        /*0122*/ 	.short	(.L_4265 - .L_4264)
.L_4264:
        /*0124*/ 	.word	0x00000080
        /*0128*/ 	.word	0x00000001
        /*012c*/ 	.word	0x00000001


	//----- nvinfo : EIATTR_CRS_STACK_SIZE
	.align		4
.L_4265:
        /*0130*/ 	.byte	0x04, 0x1e
        /*0132*/ 	.short	(.L_4267 - .L_4266)
.L_4266:
        /*0134*/ 	.word	0x00000000
.L_4267:


//--------------------- .nv.info._ZN2at6native18elementwise_kernelILi128ELi2EZNS0_22gpu_kernel_impl_nocastINS0_13AUnaryFunctorIdddZZZNS0_16fmax_kernel_cudaERNS_18TensorIteratorBaseEENKUlvE_clEvENKUlvE_clEvEUlddE_EEEEvS5_RKT_EUliE_EEviT1_ --------------------------
	.section	.nv.info._ZN2at6native18elementwise_kernelILi128ELi2EZNS0_22gpu_kernel_impl_nocastINS0_13AUnaryFunctorIdddZZZNS0_16fmax_kernel_cudaERNS_18TensorIteratorBaseEENKUlvE_clEvENKUlvE_clEvEUlddE_EEEEvS5_RKT_EUliE_EEviT1_,"",@"SHT_CUDA_INFO"
	.sectionflags	@""
	.align	4


	//----- nvinfo : EIATTR_CUDA_API_VERSION
	.align		4
        /*0000*/ 	.byte	0x04, 0x37
        /*0002*/ 	.short	(.L_4269 - .L_4268)
.L_4268:
        /*0004*/ 	.word	0x00000082


	//----- nvinfo : EIATTR_SW2861232_WAR
	.align		4
.L_4269:
        /*0008*/ 	.byte	0x01, 0x35
	.zero		2


	//----- nvinfo : EIATTR_PARAM_CBANK
	.align		4
        /*000c*/ 	.byte	0x04, 0x0a
        /*000e*/ 	.short	(.L_4271 - .L_4270)
	.align		4
.L_4270:
        /*0010*/ 	.word	index@(.nv.constant0._ZN2at6native18elementwise_kernelILi128ELi2EZNS0_22gpu_kernel_impl_nocastINS0_13AUnaryFunctorIdddZZZNS0_16fmax_kernel_cudaERNS_18TensorIteratorBaseEENKUlvE_clEvENKUlvE_clEvEUlddE_EEEEvS5_RKT_EUliE_EEviT1_)
        /*0014*/ 	.short	0x0160
        /*0016*/ 	.short	0x0228


	//----- nvinfo : EIATTR_CBANK_PARAM_SIZE
	.align		4
.L_4271:
        /*0018*/ 	.byte	0x03, 0x19
        /*001a*/ 	.short	0x0228


	//----- nvinfo : EIATTR_KPARAM_INFO
	.align		4
        /*001c*/ 	.byte	0x04, 0x17
        /*001e*/ 	.short	(.L_4273 - .L_4272)
.L_4272:
        /*0020*/ 	.word	0x00000000
        /*0024*/ 	.short	0x0001
        /*0026*/ 	.short	0x0008
        /*0028*/ 	.byte	0x00, 0xf0, 0x81, 0x08


	//----- nvinfo : EIATTR_KPARAM_INFO
	.align		4
.L_4273:
        /*002c*/ 	.byte	0x04, 0x17
        /*002e*/ 	.short	(.L_4275 - .L_4274)
.L_4274:
        /*0030*/ 	.word	0x00000000
        /*0034*/ 	.short	0x0000
        /*0036*/ 	.short	0x0000
        /*0038*/ 	.byte	0x00, 0xf0, 0x11, 0x00


	//----- nvinfo : EIATTR_MAXREG_COUNT
	.align		4
.L_4275:
        /*003c*/ 	.byte	0x03, 0x1b
        /*003e*/ 	.short	0x0080


	//----- nvinfo : EIATTR_MERCURY_ISA_VERSION
	.align		4
        /*0040*/ 	.byte	0x03, 0x5f
        /*0042*/ 	.short	0x0000


	//----- nvinfo : EIATTR_EXIT_INSTR_OFFSETS
	.align		4
        /*0044*/ 	.byte	0x04, 0x1c
        /*0046*/ 	.short	(.L_4277 - .L_4276)


	//   ....[0]....
.L_4276:
        /*0048*/ 	.word	0x00000fc0


	//   ....[1]....
        /*004c*/ 	.word	0x00001ee0


	//----- nvinfo : EIATTR_MAX_THREADS
	.align		4
.L_4277:
        /*0050*/ 	.byte	0x04, 0x05
        /*0052*/ 	.short	(.L_4279 - .L_4278)
.L_4278:
        /*0054*/ 	.word	0x00000080
        /*0058*/ 	.word	0x00000001
        /*005c*/ 	.word	0x00000001


	//----- nvinfo : EIATTR_CRS_STACK_SIZE
	.align		4
.L_4279:
        /*0060*/ 	.byte	0x04, 0x1e
        /*0062*/ 	.short	(.L_4281 - .L_4280)
.L_4280:
        /*0064*/ 	.word	0x00000000
.L_4281:


//--------------------- .nv.info._ZN2at6native27unrolled_elementwise_kernelINS0_13AUnaryFunctorIdddZZZNS0_16fmax_kernel_cudaERNS_18TensorIteratorBaseEENKUlvE_clEvENKUlvE_clEvEUlddE_EESt5arrayIPcLm2EELi4E23TrivialOffsetCalculatorILi1EjESD_NS0_6memory15LoadWithoutCastENSE_16StoreWithoutCastEEEviT_T0_T2_T3_T4_T5_ --------------------------
	.section	.nv.info._ZN2at6native27unrolled_elementwise_kernelINS0_13AUnaryFunctorIdddZZZNS0_16fmax_kernel_cudaERNS_18TensorIteratorBaseEENKUlvE_clEvENKUlvE_clEvEUlddE_EESt5arrayIPcLm2EELi4E23TrivialOffsetCalculatorILi1EjESD_NS0_6memory15LoadWithoutCastENSE_16StoreWithoutCastEEEviT_T0_T2_T3_T4_T5_,"",@"SHT_CUDA_INFO"
	.sectionflags	@""
	.align	4


	//----- nvinfo : EIATTR_CUDA_API_VERSION
	.align		4
        /*0000*/ 	.byte	0x04, 0x37
        /*0002*/ 	.short	(.L_4283 - .L_4282)
.L_4282:
        /*0004*/ 	.word	0x00000082


	//----- nvinfo : EIATTR_SW2861232_WAR
	.align		4
.L_4283:
        /*0008*/ 	.byte	0x01, 0x35
	.zero		2


	//----- nvinfo : EIATTR_PARAM_CBANK
	.align		4
        /*000c*/ 	.byte	0x04, 0x0a
        /*000e*/ 	.short	(.L_4285 - .L_4284)
	.align		4
.L_4284:
        /*0010*/ 	.word	index@(.nv.constant0._ZN2at6native27unrolled_elementwise_kernelINS0_13AUnaryFunctorIdddZZZNS0_16fmax_kernel_cudaERNS_18TensorIteratorBaseEENKUlvE_clEvENKUlvE_clEvEUlddE_EESt5arrayIPcLm2EELi4E23TrivialOffsetCalculatorILi1EjESD_NS0_6memory15LoadWithoutCastENSE_16StoreWithoutCastEEEviT_T0_T2_T3_T4_T5_)
        /*0014*/ 	.short	0x0160
        /*0016*/ 	.short	0x002c


	//----- nvinfo : EIATTR_CBANK_PARAM_SIZE
	.align		4
.L_4285:
        /*0018*/ 	.byte	0x03, 0x19
        /*001a*/ 	.short	0x002c


	//----- nvinfo : EIATTR_KPARAM_INFO
	.align		4
        /*001c*/ 	.byte	0x04, 0x17
        /*001e*/ 	.short	(.L_4287 - .L_4286)
.L_4286:
        /*0020*/ 	.word	0x00000000
        /*0024*/ 	.short	0x0006
        /*0026*/ 	.short	0x002b
        /*0028*/ 	.byte	0x00, 0xf0, 0x05, 0x00


	//----- nvinfo : EIATTR_KPARAM_INFO
	.align		4
.L_4287:
        /*002c*/ 	.byte	0x04, 0x17
        /*002e*/ 	.short	(.L_4289 - .L_4288)
.L_4288:
        /*0030*/ 	.word	0x00000000
        /*0034*/ 	.short	0x0005
        /*0036*/ 	.short	0x002a
        /*0038*/ 	.byte	0x00, 0xf0, 0x05, 0x00


	//----- nvinfo : EIATTR_KPARAM_INFO
	.align		4
.L_4289:
        /*003c*/ 	.byte	0x04, 0x17
        /*003e*/ 	.short	(.L_4291 - .L_4290)
.L_4290:
        /*0040*/ 	.word	0x00000000
        /*0044*/ 	.short	0x0004
        /*0046*/ 	.short	0x0029
        /*0048*/ 	.byte	0x00, 0xf0, 0x05, 0x00


	//----- nvinfo : EIATTR_KPARAM_INFO
	.align		4
.L_4291:
        /*004c*/ 	.byte	0x04, 0x17
        /*004e*/ 	.short	(.L_4293 - .L_4292)
.L_4292:
        /*0050*/ 	.word	0x00000000
        /*0054*/ 	.short	0x0003
        /*0056*/ 	.short	0x0028
        /*0058*/ 	.byte	0x00, 0xf0, 0x05, 0x00


	//----- nvinfo : EIATTR_KPARAM_INFO
	.align		4
.L_4293:
        /*005c*/ 	.byte	0x04, 0x17
        /*005e*/ 	.short	(.L_4295 - .L_4294)
.L_4294:
        /*0060*/ 	.word	0x00000000
        /*0064*/ 	.short	0x0002
        /*0066*/ 	.short	0x0018
        /*0068*/ 	.byte	0x00, 0xf0, 0x41, 0x00


	//----- nvinfo : EIATTR_KPARAM_INFO
	.align		4
.L_4295:
        /*006c*/ 	.byte	0x04, 0x17
        /*006e*/ 	.short	(.L_4297 - .L_4296)
.L_4296:
        /*0070*/ 	.word	0x00000000
        /*0074*/ 	.short	0x0001
        /*0076*/ 	.short	0x0008
        /*0078*/ 	.byte	0x00, 0xf0, 0x41, 0x00


	//----- nvinfo : EIATTR_KPARAM_INFO
	.align		4
.L_4297:
        /*007c*/ 	.byte	0x04, 0x17
        /*007e*/ 	.short	(.L_4299 - .L_4298)
.L_4298:
        /*0080*/ 	.word	0x00000000
        /*0084*/ 	.short	0x0000
        /*0086*/ 	.short	0x0000
        /*0088*/ 	.byte	0x00, 0xf0, 0x11, 0x00


	//----- nvinfo : EIATTR_MAXREG_COUNT
	.align		4
.L_4299:
        /*008c*/ 	.byte	0x03, 0x1b
        /*008e*/ 	.short	0x00ff


	//----- nvinfo : EIATTR_MERCURY_ISA_VERSION
	.align		4
        /*0090*/ 	.byte	0x03, 0x5f
        /*0092*/ 	.short	0x0000


	//----- nvinfo : EIATTR_EXIT_INSTR_OFFSETS
	.align		4
        /*0094*/ 	.byte	0x04, 0x1c
        /*0096*/ 	.short	(.L_4301 - .L_4300)


	//   ....[0]....
.L_4300:
        /*0098*/ 	.word	0x00000570


	//   ....[1]....
        /*009c*/ 	.word	0x000005e0


	//----- nvinfo : EIATTR_MAX_THREADS
	.align		4
.L_4301:
        /*00a0*/ 	.byte	0x04, 0x05
        /*00a2*/ 	.short	(.L_4303 - .L_4302)
.L_4302:
        /*00a4*/ 	.word	0x00000080
        /*00a8*/ 	.word	0x00000001
        /*00ac*/ 	.word	0x00000001


	//----- nvinfo : EIATTR_CRS_STACK_SIZE
	.align		4
.L_4303:
        /*00b0*/ 	.byte	0x04, 0x1e
        /*00b2*/ 	.short	(.L_4305 - .L_4304)
.L_4304:
        /*00b4*/ 	.word	0x00000000
.L_4305:


//--------------------- .nv.info._ZN2at6native29vectorized_elementwise_kernelILi2ENS0_13AUnaryFunctorIdddZZZNS0_16fmax_kernel_cudaERNS_18TensorIteratorBaseEENKUlvE_clEvENKUlvE_clEvEUlddE_EESt5arrayIPcLm2EEEEviT0_T1_ --------------------------
	.section	.nv.info._ZN2at6native29vectorized_elementwise_kernelILi2ENS0_13AUnaryFunctorIdddZZZNS0_16fmax_kernel_cudaERNS_18TensorIteratorBaseEENKUlvE_clEvENKUlvE_clEvEUlddE_EESt5arrayIPcLm2EEEEviT0_T1_,"",@"SHT_CUDA_INFO"
	.sectionflags	@""
	.align	4


	//----- nvinfo : EIATTR_CUDA_API_VERSION
	.align		4
        /*0000*/ 	.byte	0x04, 0x37
        /*0002*/ 	.short	(.L_4307 - .L_4306)
.L_4306:
        /*0004*/ 	.word	0x00000082


	//----- nvinfo : EIATTR_SW2861232_WAR
	.align		4
.L_4307:
        /*0008*/ 	.byte	0x01, 0x35
	.zero		2


	//----- nvinfo : EIATTR_PARAM_CBANK
	.align		4
        /*000c*/ 	.byte	0x04, 0x0a
        /*000e*/ 	.short	(.L_4309 - .L_4308)
	.align		4
.L_4308:
        /*0010*/ 	.word	index@(.nv.constant0._ZN2at6native29vectorized_elementwise_kernelILi2ENS0_13AUnaryFunctorIdddZZZNS0_16fmax_kernel_cudaERNS_18TensorIteratorBaseEENKUlvE_clEvENKUlvE_clEvEUlddE_EESt5arrayIPcLm2EEEEviT0_T1_)
        /*0014*/ 	.short	0x0160
        /*0016*/ 	.short	0x0028


	//----- nvinfo : EIATTR_CBANK_PARAM_SIZE
	.align		4
.L_4309:
        /*0018*/ 	.byte	0x03, 0x19
        /*001a*/ 	.short	0x0028


	//----- nvinfo : EIATTR_KPARAM_INFO
	.align		4
        /*001c*/ 	.byte	0x04, 0x17
        /*001e*/ 	.short	(.L_4311 - .L_4310)
.L_4310:
        /*0020*/ 	.word	0x00000000
        /*0024*/ 	.short	0x0002
        /*0026*/ 	.short	0x0018
        /*0028*/ 	.byte	0x00, 0xf0, 0x41, 0x00


	//----- nvinfo : EIATTR_KPARAM_INFO
	.align		4
.L_4311:
        /*002c*/ 	.byte	0x04, 0x17
        /*002e*/ 	.short	(.L_4313 - .L_4312)
.L_4312:
        /*0030*/ 	.word	0x00000000
        /*0034*/ 	.short	0x0001
        /*0036*/ 	.short	0x0008
        /*0038*/ 	.byte	0x00, 0xf0, 0x41, 0x00


	//----- nvinfo : EIATTR_KPARAM_INFO
	.align		4
.L_4313:
        /*003c*/ 	.byte	0x04, 0x17
        /*003e*/ 	.short	(.L_4315 - .L_4314)
.L_4314:
        /*0040*/ 	.word	0x00000000
        /*0044*/ 	.short	0x0000
        /*0046*/ 	.short	0x0000
        /*0048*/ 	.byte	0x00, 0xf0, 0x11, 0x00


	//----- nvinfo : EIATTR_MAXREG_COUNT
	.align		4
.L_4315:
        /*004c*/ 	.byte	0x03, 0x1b
        /*004e*/ 	.short	0x00ff


	//----- nvinfo : EIATTR_MERCURY_ISA_VERSION
	.align		4
        /*0050*/ 	.byte	0x03, 0x5f
        /*0052*/ 	.short	0x0000


	//----- nvinfo : EIATTR_EXIT_INSTR_OFFSETS
	.align		4
        /*0054*/ 	.byte	0x04, 0x1c
        /*0056*/ 	.short	(.L_4317 - .L_4316)


	//   ....[0]....
.L_4316:
        /*0058*/ 	.word	0x00000550


	//   ....[1]....
        /*005c*/ 	.word	0x000012a0


	//   ....[2]....
        /*0060*/ 	.word	0x000012f0


	//----- nvinfo : EIATTR_MAX_THREADS
	.align		4
.L_4317:
        /*0064*/ 	.byte	0x04, 0x05
        /*0066*/ 	.short	(.L_4319 - .L_4318)
.L_4318:
        /*0068*/ 	.word	0x00000080
        /*006c*/ 	.word	0x00000001
        /*0070*/ 	.word	0x00000001


	//----- nvinfo : EIATTR_CRS_STACK_SIZE
	.align		4
.L_4319:
        /*0074*/ 	.byte	0x04, 0x1e
        /*0076*/ 	.short	(.L_4321 - .L_4320)
.L_4320:
        /*0078*/ 	.word	0x00000000
.L_4321:


//--------------------- .nv.info._ZN2at6native29vectorized_elementwise_kernelILi4ENS0_13AUnaryFunctorIdddZZZNS0_16fmax_kernel_cudaERNS_18TensorIteratorBaseEENKUlvE_clEvENKUlvE_clEvEUlddE_EESt5arrayIPcLm2EEEEviT0_T1_ --------------------------
	.section	.nv.info._ZN2at6native29vectorized_elementwise_kernelILi4ENS0_13AUnaryFunctorIdddZZZNS0_16fmax_kernel_cudaERNS_18TensorIteratorBaseEENKUlvE_clEvENKUlvE_clEvEUlddE_EESt5arrayIPcLm2EEEEviT0_T1_,"",@"SHT_CUDA_INFO"
	.sectionflags	@""
	.align	4


	//----- nvinfo : EIATTR_CUDA_API_VERSION
	.align		4
        /*0000*/ 	.byte	0x04, 0x37
        /*0002*/ 	.short	(.L_4323 - .L_4322)
.L_4322:
        /*0004*/ 	.word	0x00000082


	//----- nvinfo : EIATTR_SW2861232_WAR
	.align		4
.L_4323:
        /*0008*/ 	.byte	0x01, 0x35
	.zero		2


	//----- nvinfo : EIATTR_PARAM_CBANK
	.align		4
        /*000c*/ 	.byte	0x04, 0x0a
        /*000e*/ 	.short	(.L_4325 - .L_4324)
	.align		4
.L_4324:
        /*0010*/ 	.word	index@(.nv.constant0._ZN2at6native29vectorized_elementwise_kernelILi4ENS0_13AUnaryFunctorIdddZZZNS0_16fmax_kernel_cudaERNS_18TensorIteratorBaseEENKUlvE_clEvENKUlvE_clEvEUlddE_EESt5arrayIPcLm2EEEEviT0_T1_)
        /*0014*/ 	.short	0x0160
        /*0016*/ 	.short	0x0028


	//----- nvinfo : EIATTR_CBANK_PARAM_SIZE
	.align		4
.L_4325:
        /*0018*/ 	.byte	0x03, 0x19
        /*001a*/ 	.short	0x0028


	//----- nvinfo : EIATTR_KPARAM_INFO
	.align		4
        /*001c*/ 	.byte	0x04, 0x17
        /*001e*/ 	.short	(.L_4327 - .L_4326)
.L_4326:
        /*0020*/ 	.word	0x00000000
        /*0024*/ 	.short	0x0002
        /*0026*/ 	.short	0x0018
        /*0028*/ 	.byte	0x00, 0xf0, 0x41, 0x00


	//----- nvinfo : EIATTR_KPARAM_INFO
	.align		4
.L_4327:
        /*002c*/ 	.byte	0x04, 0x17
        /*002e*/ 	.short	(.L_4329 - .L_4328)
.L_4328:
        /*0030*/ 	.word	0x00000000
        /*0034*/ 	.short	0x0001
        /*0036*/ 	.short	0x0008
        /*0038*/ 	.byte	0x00, 0xf0, 0x41, 0x00


	//----- nvinfo : EIATTR_KPARAM_INFO
	.align		4
.L_4329:
        /*003c*/ 	.byte	0x04, 0x17
        /*003e*/ 	.short	(.L_4331 - .L_4330)
.L_4330:
        /*0040*/ 	.word	0x00000000
        /*0044*/ 	.short	0x0000
        /*0046*/ 	.short	0x0000
        /*0048*/ 	.byte	0x00, 0xf0, 0x11, 0x00


	//----- nvinfo : EIATTR_MAXREG_COUNT
	.align		4
.L_4331:
        /*004c*/ 	.byte	0x03, 0x1b
        /*004e*/ 	.short	0x00ff


	//----- nvinfo : EIATTR_MERCURY_ISA_VERSION
	.align		4
        /*0050*/ 	.byte	0x03, 0x5f
        /*0052*/ 	.short	0x0000


	//----- nvinfo : EIATTR_EXIT_INSTR_OFFSETS
	.align		4
        /*0054*/ 	.byte	0x04, 0x1c
        /*0056*/ 	.short	(.L_4333 - .L_4332)


	//   ....[0]....
.L_4332:
        /*0058*/ 	.word	0x00000550


	//   ....[1]....
        /*005c*/ 	.word	0x000012a0


	//   ....[2]....
        /*0060*/ 	.word	0x000012f0


	//----- nvinfo : EIATTR_MAX_THREADS
	.align		4
.L_4333:
        /*0064*/ 	.byte	0x04, 0x05
        /*0066*/ 	.short	(.L_4335 - .L_4334)
.L_4334:
        /*0068*/ 	.word	0x00000080
        /*006c*/ 	.word	0x00000001
        /*0070*/ 	.word	0x00000001


	//----- nvinfo : EIATTR_CRS_STACK_SIZE
	.align		4
.L_4335:
        /*0074*/ 	.byte	0x04, 0x1e
        /*0076*/ 	.short	(.L_4337 - .L_4336)
.L_4336:
        /*0078*/ 	.word	0x00000000
.L_4337:


//--------------------- .nv.info._ZN2at6native29vectorized_elementwise_kernelILi8ENS0_13AUnaryFunctorIdddZZZNS0_16fmax_kernel_cudaERNS_18TensorIteratorBaseEENKUlvE_clEvENKUlvE_clEvEUlddE_EESt5arrayIPcLm2EEEEviT0_T1_ --------------------------
	.section	.nv.info._ZN2at6native29vectorized_elementwise_kernelILi8ENS0_13AUnaryFunctorIdddZZZNS0_16fmax_kernel_cudaERNS_18TensorIteratorBaseEENKUlvE_clEvENKUlvE_clEvEUlddE_EESt5arrayIPcLm2EEEEviT0_T1_,"",@"SHT_CUDA_INFO"
	.sectionflags	@""
	.align	4


	//----- nvinfo : EIATTR_CUDA_API_VERSION
	.align		4
        /*0000*/ 	.byte	0x04, 0x37
        /*0002*/ 	.short	(.L_4339 - .L_4338)
.L_4338:
        /*0004*/ 	.word	0x00000082


	//----- nvinfo : EIATTR_SW2861232_WAR
	.align		4
.L_4339:
        /*0008*/ 	.byte	0x01, 0x35
	.zero		2


	//----- nvinfo : EIATTR_PARAM_CBANK
	.align		4
        /*000c*/ 	.byte	0x04, 0x0a
        /*000e*/ 	.short	(.L_4341 - .L_4340)
	.align		4
.L_4340:
        /*0010*/ 	.word	index@(.nv.constant0._ZN2at6native29vectorized_elementwise_kernelILi8ENS0_13AUnaryFunctorIdddZZZNS0_16fmax_kernel_cudaERNS_18TensorIteratorBaseEENKUlvE_clEvENKUlvE_clEvEUlddE_EESt5arrayIPcLm2EEEEviT0_T1_)
        /*0014*/ 	.short	0x0160
        /*0016*/ 	.short	0x0028


	//----- nvinfo : EIATTR_CBANK_PARAM_SIZE
	.align		4
.L_4341:
        /*0018*/ 	.byte	0x03, 0x19
        /*001a*/ 	.short	0x0028


	//----- nvinfo : EIATTR_KPARAM_INFO
	.align		4
        /*001c*/ 	.byte	0x04, 0x17
        /*001e*/ 	.short	(.L_4343 - .L_4342)
.L_4342:
        /*0020*/ 	.word	0x00000000
        /*0024*/ 	.short	0x0002
        /*0026*/ 	.short	0x0018
        /*0028*/ 	.byte	0x00, 0xf0, 0x41, 0x00


	//----- nvinfo : EIATTR_KPARAM_INFO
	.align		4
.L_4343:
        /*002c*/ 	.byte	0x04, 0x17
        /*002e*/ 	.short	(.L_4345 - .L_4344)
.L_4344:
        /*0030*/ 	.word	0x00000000
        /*0034*/ 	.short	0x0001
        /*0036*/ 	.short	0x0008
        /*0038*/ 	.byte	0x00, 0xf0, 0x41, 0x00


	//----- nvinfo : EIATTR_KPARAM_INFO
	.align		4
.L_4345:
        /*003c*/ 	.byte	0x04, 0x17
        /*003e*/ 	.short	(.L_4347 - .L_4346)
.L_4346:
        /*0040*/ 	.word	0x00000000
        /*0044*/ 	.short	0x0000
        /*0046*/ 	.short	0x0000
        /*0048*/ 	.byte	0x00, 0xf0, 0x11, 0x00


	//----- nvinfo : EIATTR_MAXREG_COUNT
	.align		4
.L_4347:
        /*004c*/ 	.byte	0x03, 0x1b
        /*004e*/ 	.short	0x00ff


	//----- nvinfo : EIATTR_MERCURY_ISA_VERSION
	.align		4
        /*0050*/ 	.byte	0x03, 0x5f
        /*0052*/ 	.short	0x0000


	//----- nvinfo : EIATTR_EXIT_INSTR_OFFSETS
	.align		4
        /*0054*/ 	.byte	0x04, 0x1c
        /*0056*/ 	.short	(.L_4349 - .L_4348)


	//   ....[0]....
.L_4348:
        /*0058*/ 	.word	0x00000010


	//----- nvinfo : EIATTR_MAX_THREADS
	.align		4
.L_4349:
        /*005c*/ 	.byte	0x04, 0x05
        /*005e*/ 	.short	(.L_4351 - .L_4350)
.L_4350:
        /*0060*/ 	.word	0x00000080
        /*0064*/ 	.word	0x00000001
        /*0068*/ 	.word	0x00000001
.L_4351:


//--------------------- .nv.info._ZN2at6native18elementwise_kernelILi128ELi4EZNS0_15gpu_kernel_implINS0_13BinaryFunctorIdddZZZNS0_16fmax_kernel_cudaERNS_18TensorIteratorBaseEENKUlvE_clEvENKUlvE_clEvEUlddE_EEEEvS5_RKT_EUliE_EEviT1_ --------------------------
	.section	.nv.info._ZN2at6native18elementwise_kernelILi128ELi4EZNS0_15gpu_kernel_implINS0_13BinaryFunctorIdddZZZNS0_16fmax_kernel_cudaERNS_18TensorIteratorBaseEENKUlvE_clEvENKUlvE_clEvEUlddE_EEEEvS5_RKT_EUliE_EEviT1_,"",@"SHT_CUDA_INFO"
	.sectionflags	@""
	.align	4


	//----- nvinfo : EIATTR_CUDA_API_VERSION
	.align		4
        /*0000*/ 	.byte	0x04, 0x37
        /*0002*/ 	.short	(.L_4353 - .L_4352)
.L_4352:
        /*0004*/ 	.word	0x00000082


	//----- nvinfo : EIATTR_SW2861232_WAR
	.align		4
.L_4353:
        /*0008*/ 	.byte	0x01, 0x35
	.zero		2


	//----- nvinfo : EIATTR_PARAM_CBANK
	.align		4
        /*000c*/ 	.byte	0x04, 0x0a
        /*000e*/ 	.short	(.L_4355 - .L_4354)
	.align		4
.L_4354:
        /*0010*/ 	.word	index@(.nv.constant0._ZN2at6native18elementwise_kernelILi128ELi4EZNS0_15gpu_kernel_implINS0_13BinaryFunctorIdddZZZNS0_16fmax_kernel_cudaERNS_18TensorIteratorBaseEENKUlvE_clEvENKUlvE_clEvEUlddE_EEEEvS5_RKT_EUliE_EEviT1_)
        /*0014*/ 	.short	0x0160
        /*0016*/ 	.short	0x0290


	//----- nvinfo : EIATTR_CBANK_PARAM_SIZE
	.align		4
.L_4355:
        /*0018*/ 	.byte	0x03, 0x19
        /*001a*/ 	.short	0x0290


	//----- nvinfo : EIATTR_KPARAM_INFO
	.align		4
        /*001c*/ 	.byte	0x04, 0x17
        /*001e*/ 	.short	(.L_4357 - .L_4356)
.L_4356:
        /*0020*/ 	.word	0x00000000
        /*0024*/ 	.short	0x0001
        /*0026*/ 	.short	0x0008
        /*0028*/ 	.byte	0x00, 0xf0, 0x21, 0x0a


	//----- nvinfo : EIATTR_KPARAM_INFO
	.align		4
.L_4357:
        /*002c*/ 	.byte	0x04, 0x17
        /*002e*/ 	.short	(.L_4359 - .L_4358)
.L_4358:
        /*0030*/ 	.word	0x00000000
        /*0034*/ 	.short	0x0000
        /*0036*/ 	.short	0x0000
        /*0038*/ 	.byte	0x00, 0xf0, 0x11, 0x00


	//----- nvinfo : EIATTR_MAXREG_COUNT
	.align		4
.L_4359:
        /*003c*/ 	.byte	0x03, 0x1b
        /*003e*/ 	.short	0x0080


	//----- nvinfo : EIATTR_EXTERNS
	.align		4
        /*0040*/ 	.byte	0x04, 0x0f
        /*0042*/ 	.short	(.L_4361 - .L_4360)


	//   ....[0]....
	.align		4
.L_4360:
        /*0044*/ 	.word	index@(__assertfail)


	//----- nvinfo : EIATTR_MERCURY_ISA_VERSION
	.align		4
.L_4361:
        /*0048*/ 	.byte	0x03, 0x5f
        /*004a*/ 	.short	0x0000


	//----- nvinfo : EIATTR_SYSCALL_OFFSETS
	.align		4
        /*004c*/ 	.byte	0x04, 0x46
        /*004e*/ 	.short	(.L_4363 - .L_4362)


	//   ....[0]....
.L_4362:
        /*0050*/ 	.word	0x00001f50


	//   ....[1]....
        /*0054*/ 	.word	0x00002e80


	//   ....[2]....
        /*0058*/ 	.word	0x00003ef0


	//   ....[3]....
        /*005c*/ 	.word	0x00005e80


	//   ....[4]....
        /*0060*/ 	.word	0x00006db0


	//   ....[5]....
        /*0064*/ 	.word	0x00007e20


	//   ....[6]....
        /*0068*/ 	.word	0x00009d80


	//   ....[7]....
        /*006c*/ 	.word	0x0000acb0


	//   ....[8]....
        /*0070*/ 	.word	0x0000bd20


	//   ....[9]....
        /*0074*/ 	.word	0x0000dc90


	//   ....[10]....
        /*0078*/ 	.word	0x0000ebc0


	//   ....[11]....
        /*007c*/ 	.word	0x0000fc30


	//----- nvinfo : EIATTR_EXIT_INSTR_OFFSETS
	.align		4
.L_4363:
        /*0080*/ 	.byte	0x04, 0x1c
        /*0082*/ 	.short	(.L_4365 - .L_4364)


	//   ....[0]....
.L_4364:
        /*0084*/ 	.word	0x0000bdc0


	//   ....[1]....
        /*0088*/ 	.word	0x0000ed80


	//   ....[2]....
        /*008c*/ 	.word	0x0000edc0


	//   ....[3]....
        /*0090*/ 	.word	0x0000ee50


	//   ....[4]....
        /*0094*/ 	.word	0x0000ee80


	//   ....[5]....
        /*0098*/ 	.word	0x0000eeb0


	//   ....[6]....
        /*009c*/ 	.word	0x0000ef60


	//   ....[7]....
        /*00a0*/ 	.word	0x0000efc0


	//   ....[8]....
        /*00a4*/ 	.word	0x0000f080


	//   ....[9]....
        /*00a8*/ 	.word	0x0000f0f0


	//   ....[10]....
        /*00ac*/ 	.word	0x0000f110


	//   ....[11]....
        /*00b0*/ 	.word	0x0000f1d0


	//   ....[12]....
        /*00b4*/ 	.word	0x0000f200


	//   ....[13]....
        /*00b8*/ 	.word	0x0000f3b0


	//   ....[14]....
        /*00bc*/ 	.word	0x0000f530


	//   ....[15]....
        /*00c0*/ 	.word	0x0000f590


	//   ....[16]....
        /*00c4*/ 	.word	0x0000f640


	//   ....[17]....
        /*00c8*/ 	.word	0x0000f7e0


	//   ....[18]....
        /*00cc*/ 	.word	0x0000f980


	//   ....[19]....
        /*00d0*/ 	.word	0x0000fb00


	//   ....[20]....
        /*00d4*/ 	.word	0x0000fc40


	//   ....[21]....
        /*00d8*/ 	.word	0x0000fc70


	//   ....[22]....
        /*00dc*/ 	.word	0x0000fca0


	//----- nvinfo : EIATTR_MAX_THREADS
	.align		4
.L_4365:
        /*00e0*/ 	.byte	0x04, 0x05
        /*00e2*/ 	.short	(.L_4367 - .L_4366)
.L_4366:
        /*00e4*/ 	.word	0x00000080
        /*00e8*/ 	.word	0x00000001
        /*00ec*/ 	.word	0x00000001


	//----- nvinfo : EIATTR_CRS_STACK_SIZE
	.align		4
.L_4367:
        /*00f0*/ 	.byte	0x04, 0x1e
        /*00f2*/ 	.short	(.L_4369 - .L_4368)
.L_4368:
        /*00f4*/ 	.word	0x00000000
.L_4369:


//--------------------- .nv.info._ZN2at6native27unrolled_elementwise_kernelINS0_13BinaryFunctorIdddZZZNS0_16fmax_kernel_cudaERNS_18TensorIteratorBaseEENKUlvE_clEvENKUlvE_clEvEUlddE_EESt5arrayIPcLm3EELi4E23TrivialOffsetCalculatorILi2EjESC_ILi1EjENS0_6memory12LoadWithCastILi2EEENSF_13StoreWithCastILi1EEEEEviT_T0_T2_T3_T4_T5_ --------------------------
	.section	.nv.info._ZN2at6native27unrolled_elementwise_kernelINS0_13BinaryFunctorIdddZZZNS0_16fmax_kernel_cudaERNS_18TensorIteratorBaseEENKUlvE_clEvENKUlvE_clEvEUlddE_EESt5arrayIPcLm3EELi4E23TrivialOffsetCalculatorILi2EjESC_ILi1EjENS0_6memory12LoadWithCastILi2EEENSF_13StoreWithCastILi1EEEEEviT_T0_T2_T3_T4_T5_,"",@"SHT_CUDA_INFO"
	.sectionflags	@""
	.align	4


	//----- nvinfo : EIATTR_CUDA_API_VERSION
	.align		4
        /*0000*/ 	.byte	0x04, 0x37
        /*0002*/ 	.short	(.L_4371 - .L_4370)
.L_4370:
        /*0004*/ 	.word	0x00000082


	//----- nvinfo : EIATTR_SW2861232_WAR
	.align		4
.L_4371:
        /*0008*/ 	.byte	0x01, 0x35
	.zero		2


	//----- nvinfo : EIATTR_PARAM_CBANK
	.align		4
        /*000c*/ 	.byte	0x04, 0x0a
        /*000e*/ 	.short	(.L_4373 - .L_4372)
	.align		4
.L_4372:
        /*0010*/ 	.word	index@(.nv.constant0._ZN2at6native27unrolled_elementwise_kernelINS0_13BinaryFunctorIdddZZZNS0_16fmax_kernel_cudaERNS_18TensorIteratorBaseEENKUlvE_clEvENKUlvE_clEvEUlddE_EESt5arrayIPcLm3EELi4E23TrivialOffsetCalculatorILi2EjESC_ILi1EjENS0_6memory12LoadWithCastILi2EEENSF_13StoreWithCastILi1EEEEEviT_T0_T2_T3_T4_T5_)
        /*0014*/ 	.short	0x0160
        /*0016*/ 	.short	0x0038


	//----- nvinfo : EIATTR_CBANK_PARAM_SIZE
	.align		4
.L_4373:
        /*0018*/ 	.byte	0x03, 0x19
        /*001a*/ 	.short	0x0038


	//----- nvinfo : EIATTR_KPARAM_INFO
	.align		4
        /*001c*/ 	.byte	0x04, 0x17
        /*001e*/ 	.short	(.L_4375 - .L_4374)
.L_4374:
        /*0020*/ 	.word	0x00000000
        /*0024*/ 	.short	0x0006
        /*0026*/ 	.short	0x0030
        /*0028*/ 	.byte	0x00, 0xf0, 0x21, 0x00


	//----- nvinfo : EIATTR_KPARAM_INFO
	.align		4
.L_4375:
        /*002c*/ 	.byte	0x04, 0x17
        /*002e*/ 	.short	(.L_4377 - .L_4376)
.L_4376:
        /*0030*/ 	.word	0x00000000
        /*0034*/ 	.short	0x0005
        /*0036*/ 	.short	0x0024
        /*0038*/ 	.byte	0x00, 0xf0, 0x31, 0x00


	//----- nvinfo : EIATTR_KPARAM_INFO
	.align		4
.L_4377:
        /*003c*/ 	.byte	0x04, 0x17
        /*003e*/ 	.short	(.L_4379 - .L_4378)
.L_4378:
        /*0040*/ 	.word	0x00000000
        /*0044*/ 	.short	0x0004
        /*0046*/ 	.short	0x0021
        /*0048*/ 	.byte	0x00, 0xf0, 0x05, 0x00


	//----- nvinfo : EIATTR_KPARAM_INFO
	.align		4
.L_4379:
        /*004c*/ 	.byte	0x04, 0x17
        /*004e*/ 	.short	(.L_4381 - .L_4380)
.L_4380:
        /*0050*/ 	.word	0x00000000
        /*0054*/ 	.short	0x0003
        /*0056*/ 	.short	0x0020
        /*0058*/ 	.byte	0x00, 0xf0, 0x05, 0x00


	//----- nvinfo : EIATTR_KPARAM_INFO
	.align		4
.L_4381:
        /*005c*/ 	.byte	0x04, 0x17
        /*005e*/ 	.short	(.L_4383 - .L_4382)
.L_4382:
        /*0060*/ 	.word	0x00000000
        /*0064*/ 	.short	0x0002
        /*0066*/ 	.short	0x0008
        /*0068*/ 	.byte	0x00, 0xf0, 0x61, 0x00


	//----- nvinfo : EIATTR_KPARAM_INFO
	.align		4
.L_4383:
        /*006c*/ 	.byte	0x04, 0x17
        /*006e*/ 	.short	(.L_4385 - .L_4384)
.L_4384:
        /*0070*/ 	.word	0x00000000
        /*0074*/ 	.short	0x0001
        /*0076*/ 	.short	0x0004
        /*0078*/ 	.byte	0x00, 0xf0, 0x05, 0x00


	//----- nvinfo : EIATTR_KPARAM_INFO
	.align		4
.L_4385:
        /*007c*/ 	.byte	0x04, 0x17
        /*007e*/ 	.short	(.L_4387 - .L_4386)
.L_4386:
        /*0080*/ 	.word	0x00000000
        /*0084*/ 	.short	0x0000
        /*0086*/ 	.short	0x0000
        /*0088*/ 	.byte	0x00, 0xf0, 0x11, 0x00


	//----- nvinfo : EIATTR_MAXREG_COUNT
	.align		4
.L_4387:
        /*008c*/ 	.byte	0x03, 0x1b
        /*008e*/ 	.short	0x00ff


	//----- nvinfo : EIATTR_EXTERNS
	.align		4
        /*0090*/ 	.byte	0x04, 0x0f
        /*0092*/ 	.short	(.L_4389 - .L_4388)


	//   ....[0]....
	.align		4
.L_4388:
        /*0094*/ 	.word	index@(__assertfail)


	//----- nvinfo : EIATTR_MERCURY_ISA_VERSION
	.align		4
.L_4389:
        /*0098*/ 	.byte	0x03, 0x5f
        /*009a*/ 	.short	0x0000


	//----- nvinfo : EIATTR_SYSCALL_OFFSETS
	.align		4
        /*009c*/ 	.byte	0x04, 0x46
        /*009e*/ 	.short	(.L_4391 - .L_4390)


	//   ....[0]....
.L_4390:
        /*00a0*/ 	.word	0x00000fb0


	//   ....[1]....
        /*00a4*/ 	.word	0x00001ee0


	//   ....[2]....
        /*00a8*/ 	.word	0x00002e90


	//   ....[3]....
        /*00ac*/ 	.word	0x00003dc0


	//   ....[4]....
        /*00b0*/ 	.word	0x00004d80


	//   ....[5]....
        /*00b4*/ 	.word	0x00005cb0


	//   ....[6]....
        /*00b8*/ 	.word	0x00006c50


	//   ....[7]....
        /*00bc*/ 	.word	0x00007b80


	//   ....[8]....
        /*00c0*/ 	.word	0x00008f40


	//   ....[9]....
        /*00c4*/ 	.word	0x00009fd0


	//   ....[10]....
        /*00c8*/ 	.word	0x0000b020


	//   ....[11]....
        /*00cc*/ 	.word	0x0000c090


	//----- nvinfo : EIATTR_EXIT_INSTR_OFFSETS
	.align		4
.L_4391:
        /*00d0*/ 	.byte	0x04, 0x1c
        /*00d2*/ 	.short	(.L_4393 - .L_4392)


	//   ....[0]....
.L_4392:
        /*00d4*/ 	.word	0x0000b0c0


	//   ....[1]....
        /*00d8*/ 	.word	0x0000b1e0


	//   ....[2]....
        /*00dc*/ 	.word	0x0000b220


	//   ....[3]....
        /*00e0*/ 	.word	0x0000b2b0


	//   ....[4]....
        /*00e4*/ 	.word	0x0000b2e0


	//   ....[5]....
        /*00e8*/ 	.word	0x0000b310


	//   ....[6]....
        /*00ec*/ 	.word	0x0000b3c0


	//   ....[7]....
        /*00f0*/ 	.word	0x0000b420


	//   ....[8]....
        /*00f4*/ 	.word	0x0000b4e0


	//   ....[9]....
        /*00f8*/ 	.word	0x0000b550


	//   ....[10]....
        /*00fc*/ 	.word	0x0000b570


	//   ....[11]....
        /*0100*/ 	.word	0x0000b630


	//   ....[12]....
        /*0104*/ 	.word	0x0000b660


	//   ....[13]....
        /*0108*/ 	.word	0x0000b810


	//   ....[14]....
        /*010c*/ 	.word	0x0000b990


	//   ....[15]....
        /*0110*/ 	.word	0x0000b9f0


	//   ....[16]....
        /*0114*/ 	.word	0x0000baa0


	//   ....[17]....
        /*0118*/ 	.word	0x0000bc40


	//   ....[18]....
        /*011c*/ 	.word	0x0000bde0


	//   ....[19]....
        /*0120*/ 	.word	0x0000bf60


	//   ....[20]....
        /*0124*/ 	.word	0x0000c0a0


	//   ....[21]....
        /*0128*/ 	.word	0x0000c0d0


	//   ....[22]....
        /*012c*/ 	.word	0x0000c100


	//----- nvinfo : EIATTR_MAX_THREADS
	.align		4
.L_4393:
        /*0130*/ 	.byte	0x04, 0x05
        /*0132*/ 	.short	(.L_4395 - .L_4394)
.L_4394:
        /*0134*/ 	.word	0x00000080
        /*0138*/ 	.word	0x00000001
        /*013c*/ 	.word	0x00000001


	//----- nvinfo : EIATTR_CRS_STACK_SIZE
	.align		4
.L_4395:
        /*0140*/ 	.byte	0x04, 0x1e
        /*0142*/ 	.short	(.L_4397 - .L_4396)
.L_4396:
        /*0144*/ 	.word	0x00000000
.L_4397:


//--------------------- .nv.info._ZN2at6native18elementwise_kernelILi128ELi2EZNS0_22gpu_kernel_impl_nocastINS0_13BinaryFunctorIdddZZZNS0_16fmax_kernel_cudaERNS_18TensorIteratorBaseEENKUlvE_clEvENKUlvE_clEvEUlddE_EEEEvS5_RKT_EUliE_EEviT1_ --------------------------
	.section	.nv.info._ZN2at6native18elementwise_kernelILi128ELi2EZNS0_22gpu_kernel_impl_nocastINS0_13BinaryFunctorIdddZZZNS0_16fmax_kernel_cudaERNS_18TensorIteratorBaseEENKUlvE_clEvENKUlvE_clEvEUlddE_EEEEvS5_RKT_EUliE_EEviT1_,"",@"SHT_CUDA_INFO"
	.sectionflags	@""
	.align	4


	//----- nvinfo : EIATTR_CUDA_API_VERSION
	.align		4
        /*0000*/ 	.byte	0x04, 0x37
        /*0002*/ 	.short	(.L_4399 - .L_4398)
.L_4398:
        /*0004*/ 	.word	0x00000082


	//----- nvinfo : EIATTR_SW2861232_WAR
	.align		4
.L_4399:
        /*0008*/ 	.byte	0x01, 0x35
	.zero		2


	//----- nvinfo : EIATTR_PARAM_CBANK
	.align		4
        /*000c*/ 	.byte	0x04, 0x0a
        /*000e*/ 	.short	(.L_4401 - .L_4400)
	.align		4
.L_4400:
        /*0010*/ 	.word	index@(.nv.constant0._ZN2at6native18elementwise_kernelILi128ELi2EZNS0_22gpu_kernel_impl_nocastINS0_13BinaryFunctorIdddZZZNS0_16fmax_kernel_cudaERNS_18TensorIteratorBaseEENKUlvE_clEvENKUlvE_clEvEUlddE_EEEEvS5_RKT_EUliE_EEviT1_)
        /*0014*/ 	.short	0x0160
        /*0016*/ 	.short	0x0290


	//----- nvinfo : EIATTR_CBANK_PARAM_SIZE
	.align		4
.L_4401:
        /*0018*/ 	.byte	0x03, 0x19
        /*001a*/ 	.short	0x0290


	//----- nvinfo : EIATTR_KPARAM_INFO
	.align		4
        /*001c*/ 	.byte	0x04, 0x17
        /*001e*/ 	.short	(.L_4403 - .L_4402)
.L_4402:
        /*0020*/ 	.word	0x00000000
        /*0024*/ 	.short	0x0001
        /*0026*/ 	.short	0x0008
        /*0028*/ 	.byte	0x00, 0xf0, 0x21, 0x0a


	//----- nvinfo : EIATTR_KPARAM_INFO
	.align		4
.L_4403:
        /*002c*/ 	.byte	0x04, 0x17
        /*002e*/ 	.short	(.L_4405 - .L_4404)
.L_4404:
        /*0030*/ 	.word	0x00000000
        /*0034*/ 	.short	0x0000
        /*0036*/ 	.short	0x0000
        /*0038*/ 	.byte	0x00, 0xf0, 0x11, 0x00


	//----- nvinfo : EIATTR_MAXREG_COUNT
	.align		4
.L_4405:
        /*003c*/ 	.byte	0x03, 0x1b
        /*003e*/ 	.short	0x0080


	//----- nvinfo : EIATTR_MERCURY_ISA_VERSION
	.align		4
        /*0040*/ 	.byte	0x03, 0x5f
        /*0042*/ 	.short	0x0000


	//----- nvinfo : EIATTR_EXIT_INSTR_OFFSETS
	.align		4
        /*0044*/ 	.byte	0x04, 0x1c
        /*0046*/ 	.short	(.L_4407 - .L_4406)


	//   ....[0]....
.L_4406:
        /*0048*/ 	.word	0x000011a0


	//   ....[1]....
        /*004c*/ 	.word	0x00002290


	//----- nvinfo : EIATTR_MAX_THREADS
	.align		4
.L_4407:
        /*0050*/ 	.byte	0x04, 0x05
        /*0052*/ 	.short	(.L_4409 - .L_4408)
.L_4408:
        /*0054*/ 	.word	0x00000080
        /*0058*/ 	.word	0x00000001
        /*005c*/ 	.word	0x00000001


	//----- nvinfo : EIATTR_CRS_STACK_SIZE
	.align		4
.L_4409:
        /*0060*/ 	.byte	0x04, 0x1e
        /*0062*/ 	.short	(.L_4411 - .L_4410)
.L_4410:
        /*0064*/ 	.word	0x00000000
.L_4411:


//--------------------- .nv.info._ZN2at6native27unrolled_elementwise_kernelINS0_13BinaryFunctorIdddZZZNS0_16fmax_kernel_cudaERNS_18TensorIteratorBaseEENKUlvE_clEvENKUlvE_clEvEUlddE_EESt5arrayIPcLm3EELi4E23TrivialOffsetCalculatorILi2EjESC_ILi1EjENS0_6memory15LoadWithoutCastENSF_16StoreWithoutCastEEEviT_T0_T2_T3_T4_T5_ --------------------------
	.section	.nv.info._ZN2at6native27unrolled_elementwise_kernelINS0_13BinaryFunctorIdddZZZNS0_16fmax_kernel_cudaERNS_18TensorIteratorBaseEENKUlvE_clEvENKUlvE_clEvEUlddE_EESt5arrayIPcLm3EELi4E23TrivialOffsetCalculatorILi2EjESC_ILi1EjENS0_6memory15LoadWithoutCastENSF_16StoreWithoutCastEEEviT_T0_T2_T3_T4_T5_,"",@"SHT_CUDA_INFO"
	.sectionflags	@""
	.align	4


	//----- nvinfo : EIATTR_CUDA_API_VERSION
	.align		4
        /*0000*/ 	.byte	0x04, 0x37
        /*0002*/ 	.short	(.L_4413 - .L_4412)
.L_4412:
        /*0004*/ 	.word	0x00000082


	//----- nvinfo : EIATTR_SW2861232_WAR
	.align		4
.L_4413:
        /*0008*/ 	.byte	0x01, 0x35
	.zero		2


	//----- nvinfo : EIATTR_PARAM_CBANK
	.align		4
        /*000c*/ 	.byte	0x04, 0x0a
        /*000e*/ 	.short	(.L_4415 - .L_4414)
	.align		4
.L_4414:
        /*0010*/ 	.word	index@(.nv.constant0._ZN2at6native27unrolled_elementwise_kernelINS0_13BinaryFunctorIdddZZZNS0_16fmax_kernel_cudaERNS_18TensorIteratorBaseEENKUlvE_clEvENKUlvE_clEvEUlddE_EESt5arrayIPcLm3EELi4E23TrivialOffsetCalculatorILi2EjESC_ILi1EjENS0_6memory15LoadWithoutCastENSF_16StoreWithoutCastEEEviT_T0_T2_T3_T4_T5_)
        /*0014*/ 	.short	0x0160
        /*0016*/ 	.short	0x0024


	//----- nvinfo : EIATTR_CBANK_PARAM_SIZE
	.align		4
.L_4415:
        /*0018*/ 	.byte	0x03, 0x19
        /*001a*/ 	.short	0x0024


	//----- nvinfo : EIATTR_KPARAM_INFO
	.align		4
        /*001c*/ 	.byte	0x04, 0x17
        /*001e*/ 	.short	(.L_4417 - .L_4416)
.L_4416:
        /*0020*/ 	.word	0x00000000
        /*0024*/ 	.short	0x0006
        /*0026*/ 	.short	0x0023
        /*0028*/ 	.byte	0x00, 0xf0, 0x05, 0x00


	//----- nvinfo : EIATTR_KPARAM_INFO
	.align		4
.L_4417:
        /*002c*/ 	.byte	0x04, 0x17
        /*002e*/ 	.short	(.L_4419 - .L_4418)
.L_4418:
        /*0030*/ 	.word	0x00000000
        /*0034*/ 	.short	0x0005
        /*0036*/ 	.short	0x0022
        /*0038*/ 	.byte	0x00, 0xf0, 0x05, 0x00


	//----- nvinfo : EIATTR_KPARAM_INFO
	.align		4
.L_4419:
        /*003c*/ 	.byte	0x04, 0x17
        /*003e*/ 	.short	(.L_4421 - .L_4420)
.L_4420:
        /*0040*/ 	.word	0x00000000
        /*0044*/ 	.short	0x0004
        /*0046*/ 	.short	0x0021
        /*0048*/ 	.byte	0x00, 0xf0, 0x05, 0x00


	//----- nvinfo : EIATTR_KPARAM_INFO
	.align		4
.L_4421:
        /*004c*/ 	.byte	0x04, 0x17
        /*004e*/ 	.short	(.L_4423 - .L_4422)
.L_4422:
        /*0050*/ 	.word	0x00000000
        /*0054*/ 	.short	0x0003
        /*0056*/ 	.short	0x0020
        /*0058*/ 	.byte	0x00, 0xf0, 0x05, 0x00


	//----- nvinfo : EIATTR_KPARAM_INFO
	.align		4
.L_4423:
        /*005c*/ 	.byte	0x04, 0x17
        /*005e*/ 	.short	(.L_4425 - .L_4424)
.L_4424:
        /*0060*/ 	.word	0x00000000
        /*0064*/ 	.short	0x0002
        /*0066*/ 	.short	0x0008
        /*0068*/ 	.byte	0x00, 0xf0, 0x61, 0x00


	//----- nvinfo : EIATTR_KPARAM_INFO
	.align		4
.L_4425:
        /*006c*/ 	.byte	0x04, 0x17
        /*006e*/ 	.short	(.L_4427 - .L_4426)
.L_4426:
        /*0070*/ 	.word	0x00000000
        /*0074*/ 	.short	0x0001
        /*0076*/ 	.short	0x0004
        /*0078*/ 	.byte	0x00, 0xf0, 0x05, 0x00


	//----- nvinfo : EIATTR_KPARAM_INFO
	.align		4
.L_4427:
        /*007c*/ 	.byte	0x04, 0x17
        /*007e*/ 	.short	(.L_4429 - .L_4428)
.L_4428:
        /*0080*/ 	.word	0x00000000
        /*0084*/ 	.short	0x0000
        /*0086*/ 	.short	0x0000
        /*0088*/ 	.byte	0x00, 0xf0, 0x11, 0x00


	//----- nvinfo : EIATTR_MAXREG_COUNT
	.align		4
.L_4429:
        /*008c*/ 	.byte	0x03, 0x1b
        /*008e*/ 	.short	0x00ff


	//----- nvinfo : EIATTR_MERCURY_ISA_VERSION
	.align		4
        /*0090*/ 	.byte	0x03, 0x5f
        /*0092*/ 	.short	0x0000


	//----- nvinfo : EIATTR_EXIT_INSTR_OFFSETS
	.align		4
        /*0094*/ 	.byte	0x04, 0x1c
        /*0096*/ 	.short	(.L_4431 - .L_4430)


	//   ....[0]....
.L_4430:
        /*0098*/ 	.word	0x00000630


	//   ....[1]....
        /*009c*/ 	.word	0x000006a0


	//----- nvinfo : EIATTR_MAX_THREADS
	.align		4
.L_4431:
        /*00a0*/ 	.byte	0x04, 0x05
        /*00a2*/ 	.short	(.L_4433 - .L_4432)
.L_4432:
        /*00a4*/ 	.word	0x00000080
        /*00a8*/ 	.word	0x00000001
        /*00ac*/ 	.word	0x00000001


	//----- nvinfo : EIATTR_CRS_STACK_SIZE
	.align		4
.L_4433:
        /*00b0*/ 	.byte	0x04, 0x1e
        /*00b2*/ 	.short	(.L_4435 - .L_4434)
.L_4434:
        /*00b4*/ 	.word	0x00000000
.L_4435:


//--------------------- .nv.info._ZN2at6native29vectorized_elementwise_kernelILi2ENS0_13BinaryFunctorIdddZZZNS0_16fmax_kernel_cudaERNS_18TensorIteratorBaseEENKUlvE_clEvENKUlvE_clEvEUlddE_EESt5arrayIPcLm3EEEEviT0_T1_ --------------------------
	.section	.nv.info._ZN2at6native29vectorized_elementwise_kernelILi2ENS0_13BinaryFunctorIdddZZZNS0_16fmax_kernel_cudaERNS_18TensorIteratorBaseEENKUlvE_clEvENKUlvE_clEvEUlddE_EESt5arrayIPcLm3EEEEviT0_T1_,"",@"SHT_CUDA_INFO"
	.sectionflags	@""
	.align	4


	//----- nvinfo : EIATTR_CUDA_API_VERSION
	.align		4
        /*0000*/ 	.byte	0x04, 0x37
        /*0002*/ 	.short	(.L_4437 - .L_4436)
.L_4436:
        /*0004*/ 	.word	0x00000082


	//----- nvinfo : EIATTR_SW2861232_WAR
	.align		4
.L_4437:
        /*0008*/ 	.byte	0x01, 0x35
	.zero		2


	//----- nvinfo : EIATTR_PARAM_CBANK
	.align		4
        /*000c*/ 	.byte	0x04, 0x0a
        /*000e*/ 	.short	(.L_4439 - .L_4438)
	.align		4
.L_4438:
        /*0010*/ 	.word	index@(.nv.constant0._ZN2at6native29vectorized_elementwise_kernelILi2ENS0_13BinaryFunctorIdddZZZNS0_16fmax_kernel_cudaERNS_18TensorIteratorBaseEENKUlvE_clEvENKUlvE_clEvEUlddE_EESt5arrayIPcLm3EEEEviT0_T1_)
        /*0014*/ 	.short	0x0160
        /*0016*/ 	.short	0x0020


	//----- nvinfo : EIATTR_CBANK_PARAM_SIZE
	.align		4
.L_4439:
        /*0018*/ 	.byte	0x03, 0x19
        /*001a*/ 	.short	0x0020


	//----- nvinfo : EIATTR_KPARAM_INFO
	.align		4
        /*001c*/ 	.byte	0x04, 0x17
        /*001e*/ 	.short	(.L_4441 - .L_4440)
.L_4440:
        /*0020*/ 	.word	0x00000000
        /*0024*/ 	.short	0x0002
        /*0026*/ 	.short	0x0008
        /*0028*/ 	.byte	0x00, 0xf0, 0x61, 0x00


	//----- nvinfo : EIATTR_KPARAM_INFO
	.align		4
.L_4441:
        /*002c*/ 	.byte	0x04, 0x17
        /*002e*/ 	.short	(.L_4443 - .L_4442)
.L_4442:
        /*0030*/ 	.word	0x00000000
        /*0034*/ 	.short	0x0001
        /*0036*/ 	.short	0x0004
        /*0038*/ 	.byte	0x00, 0xf0, 0x05, 0x00


	//----- nvinfo : EIATTR_KPARAM_INFO
	.align		4
.L_4443:
        /*003c*/ 	.byte	0x04, 0x17
        /*003e*/ 	.short	(.L_4445 - .L_4444)
.L_4444:
        /*0040*/ 	.word	0x00000000
        /*0044*/ 	.short	0x0000
        /*0046*/ 	.short	0x0000
        /*0048*/ 	.byte	0x00, 0xf0, 0x11, 0x00


	//----- nvinfo : EIATTR_MAXREG_COUNT
	.align		4
.L_4445:
        /*004c*/ 	.byte	0x03, 0x1b
        /*004e*/ 	.short	0x00ff


	//----- nvinfo : EIATTR_MERCURY_ISA_VERSION
	.align		4
        /*0050*/ 	.byte	0x03, 0x5f
        /*0052*/ 	.short	0x0000


	//----- nvinfo : EIATTR_EXIT_INSTR_OFFSETS
	.align		4
        /*0054*/ 	.byte	0x04, 0x1c
        /*0056*/ 	.short	(.L_4447 - .L_4446)


	//   ....[0]....
.L_4446:
        /*0058*/ 	.word	0x000005c0


	//   ....[1]....
        /*005c*/ 	.word	0x00001320


	//   ....[2]....
        /*0060*/ 	.word	0x00001370


	//----- nvinfo : EIATTR_MAX_THREADS
	.align		4
.L_4447:
        /*0064*/ 	.byte	0x04, 0x05
        /*0066*/ 	.short	(.L_4449 - .L_4448)
.L_4448:
        /*0068*/ 	.word	0x00000080
        /*006c*/ 	.word	0x00000001
        /*0070*/ 	.word	0x00000001


	//----- nvinfo : EIATTR_CRS_STACK_SIZE
	.align		4
.L_4449:
        /*0074*/ 	.byte	0x04, 0x1e
        /*0076*/ 	.short	(.L_4451 - .L_4450)
.L_4450:
        /*0078*/ 	.word	0x00000000
.L_4451:


//--------------------- .nv.info._ZN2at6native29vectorized_elementwise_kernelILi4ENS0_13BinaryFunctorIdddZZZNS0_16fmax_kernel_cudaERNS_18TensorIteratorBaseEENKUlvE_clEvENKUlvE_clEvEUlddE_EESt5arrayIPcLm3EEEEviT0_T1_ --------------------------
	.section	.nv.info._ZN2at6native29vectorized_elementwise_kernelILi4ENS0_13BinaryFunctorIdddZZZNS0_16fmax_kernel_cudaERNS_18TensorIteratorBaseEENKUlvE_clEvENKUlvE_clEvEUlddE_EESt5arrayIPcLm3EEEEviT0_T1_,"",@"SHT_CUDA_INFO"
	.sectionflags	@""
	.align	4


	//----- nvinfo : EIATTR_CUDA_API_VERSION
	.align		4
        /*0000*/ 	.byte	0x04, 0x37
        /*0002*/ 	.short	(.L_4453 - .L_4452)
.L_4452:
        /*0004*/ 	.word	0x00000082


	//----- nvinfo : EIATTR_SW2861232_WAR
	.align		4
.L_4453:
        /*0008*/ 	.byte	0x01, 0x35
	.zero		2


	//----- nvinfo : EIATTR_PARAM_CBANK
	.align		4
        /*000c*/ 	.byte	0x04, 0x0a
        /*000e*/ 	.short	(.L_4455 - .L_4454)
	.align		4
.L_4454:
        /*0010*/ 	.word	index@(.nv.constant0._ZN2at6native29vectorized_elementwise_kernelILi4ENS0_13BinaryFunctorIdddZZZNS0_16fmax_kernel_cudaERNS_18TensorIteratorBaseEENKUlvE_clEvENKUlvE_clEvEUlddE_EESt5arrayIPcLm3EEEEviT0_T1_)
        /*0014*/ 	.short	0x0160
        /*0016*/ 	.short	0x0020


	//----- nvinfo : EIATTR_CBANK_PARAM_SIZE
	.align		4
.L_4455:
        /*0018*/ 	.byte	0x03, 0x19
        /*001a*/ 	.short	0x0020


	//----- nvinfo : EIATTR_KPARAM_INFO
	.align		4
        /*001c*/ 	.byte	0x04, 0x17
        /*001e*/ 	.short	(.L_4457 - .L_4456)
.L_4456:
        /*0020*/ 	.word	0x00000000
        /*0024*/ 	.short	0x0002
        /*0026*/ 	.short	0x0008
        /*0028*/ 	.byte	0x00, 0xf0, 0x61, 0x00


	//----- nvinfo : EIATTR_KPARAM_INFO
	.align		4
.L_4457:
        /*002c*/ 	.byte	0x04, 0x17
        /*002e*/ 	.short	(.L_4459 - .L_4458)
.L_4458:
        /*0030*/ 	.word	0x00000000
        /*0034*/ 	.short	0x0001
        /*0036*/ 	.short	0x0004
        /*0038*/ 	.byte	0x00, 0xf0, 0x05, 0x00


	//----- nvinfo : EIATTR_KPARAM_INFO
	.align		4
.L_4459:
        /*003c*/ 	.byte	0x04, 0x17
        /*003e*/ 	.short	(.L_4461 - .L_4460)
.L_4460:
        /*0040*/ 	.word	0x00000000
        /*0044*/ 	.short	0x0000
        /*0046*/ 	.short	0x0000
        /*0048*/ 	.byte	0x00, 0xf0, 0x11, 0x00


	//----- nvinfo : EIATTR_MAXREG_COUNT
	.align		4
.L_4461:
        /*004c*/ 	.byte	0x03, 0x1b
        /*004e*/ 	.short	0x00ff


	//----- nvinfo : EIATTR_MERCURY_ISA_VERSION
	.align		4
        /*0050*/ 	.byte	0x03, 0x5f
        /*0052*/ 	.short	0x0000


	//----- nvinfo : EIATTR_EXIT_INSTR_OFFSETS
	.align		4
        /*0054*/ 	.byte	0x04, 0x1c
        /*0056*/ 	.short	(.L_4463 - .L_4462)


	//   ....[0]....
.L_4462:
        /*0058*/ 	.word	0x000005c0


	//   ....[1]....
        /*005c*/ 	.word	0x00001320


	//   ....[2]....
        /*0060*/ 	.word	0x00001370


	//----- nvinfo : EIATTR_MAX_THREADS
	.align		4
.L_4463:
        /*0064*/ 	.byte	0x04, 0x05
        /*0066*/ 	.short	(.L_4465 - .L_4464)
.L_4464:
        /*0068*/ 	.word	0x00000080
        /*006c*/ 	.word	0x00000001
        /*0070*/ 	.word	0x00000001


	//----- nvinfo : EIATTR_CRS_STACK_SIZE
	.align		4
.L_4465:
        /*0074*/ 	.byte	0x04, 0x1e
        /*0076*/ 	.short	(.L_4467 - .L_4466)
.L_4466:
        /*0078*/ 	.word	0x00000000
.L_4467:


//--------------------- .nv.info._ZN2at6native29vectorized_elementwise_kernelILi8ENS0_13BinaryFunctorIdddZZZNS0_16fmax_kernel_cudaERNS_18TensorIteratorBaseEENKUlvE_clEvENKUlvE_clEvEUlddE_EESt5arrayIPcLm3EEEEviT0_T1_ --------------------------
	.section	.nv.info._ZN2at6native29vectorized_elementwise_kernelILi8ENS0_13BinaryFunctorIdddZZZNS0_16fmax_kernel_cudaERNS_18TensorIteratorBaseEENKUlvE_clEvENKUlvE_clEvEUlddE_EESt5arrayIPcLm3EEEEviT0_T1_,"",@"SHT_CUDA_INFO"
	.sectionflags	@""
	.align	4


	//----- nvinfo : EIATTR_CUDA_API_VERSION
	.align		4
        /*0000*/ 	.byte	0x04, 0x37
        /*0002*/ 	.short	(.L_4469 - .L_4468)
.L_4468:
        /*0004*/ 	.word	0x00000082


	//----- nvinfo : EIATTR_SW2861232_WAR
	.align		4
.L_4469:
        /*0008*/ 	.byte	0x01, 0x35
	.zero		2


	//----- nvinfo : EIATTR_PARAM_CBANK
	.align		4
        /*000c*/ 	.byte	0x04, 0x0a
        /*000e*/ 	.short	(.L_4471 - .L_4470)
	.align		4
.L_4470:
        /*0010*/ 	.word	index@(.nv.constant0._ZN2at6native29vectorized_elementwise_kernelILi8ENS0_13BinaryFunctorIdddZZZNS0_16fmax_kernel_cudaERNS_18TensorIteratorBaseEENKUlvE_clEvENKUlvE_clEvEUlddE_EESt5arrayIPcLm3EEEEviT0_T1_)
        /*0014*/ 	.short	0x0160
        /*0016*/ 	.short	0x0020


	//----- nvinfo : EIATTR_CBANK_PARAM_SIZE
	.align		4
.L_4471:
        /*0018*/ 	.byte	0x03, 0x19
        /*001a*/ 	.short	0x0020


	//----- nvinfo : EIATTR_KPARAM_INFO
	.align		4
        /*001c*/ 	.byte	0x04, 0x17
        /*001e*/ 	.short	(.L_4473 - .L_4472)
.L_4472:
        /*0020*/ 	.word	0x00000000
        /*0024*/ 	.short	0x0002
        /*0026*/ 	.short	0x0008
        /*0028*/ 	.byte	0x00, 0xf0, 0x61, 0x00


	//----- nvinfo : EIATTR_KPARAM_INFO
	.align		4
.L_4473:
        /*002c*/ 	.byte	0x04, 0x17
        /*002e*/ 	.short	(.L_4475 - .L_4474)
.L_4474:
        /*0030*/ 	.word	0x00000000
        /*0034*/ 	.short	0x0001
        /*0036*/ 	.short	0x0004
        /*0038*/ 	.byte	0x00, 0xf0, 0x05, 0x00


	//----- nvinfo : EIATTR_KPARAM_INFO
	.align		4
.L_4475:
        /*003c*/ 	.byte	0x04, 0x17
        /*003e*/ 	.short	(.L_4477 - .L_4476)
.L_4476:
        /*0040*/ 	.word	0x00000000
        /*0044*/ 	.short	0x0000
        /*0046*/ 	.short	0x0000
        /*0048*/ 	.byte	0x00, 0xf0, 0x11, 0x00


	//----- nvinfo : EIATTR_MAXREG_COUNT
	.align		4
.L_4477:
        /*004c*/ 	.byte	0x03, 0x1b
        /*004e*/ 	.short	0x00ff


	//----- nvinfo : EIATTR_MERCURY_ISA_VERSION
	.align		4
        /*0050*/ 	.byte	0x03, 0x5f
        /*0052*/ 	.short	0x0000


	//----- nvinfo : EIATTR_EXIT_INSTR_OFFSETS
	.align		4
        /*0054*/ 	.byte	0x04, 0x1c
        /*0056*/ 	.short	(.L_4479 - .L_4478)


	//   ....[0]....
.L_4478:
        /*0058*/ 	.word	0x00000010


	//----- nvinfo : EIATTR_MAX_THREADS
	.align		4
.L_4479:
        /*005c*/ 	.byte	0x04, 0x05
        /*005e*/ 	.short	(.L_4481 - .L_4480)
.L_4480:
        /*0060*/ 	.word	0x00000080
        /*0064*/ 	.word	0x00000001
        /*0068*/ 	.word	0x00000001
.L_4481:


//--------------------- .nv.info._ZN2at6native18elementwise_kernelILi128ELi4EZNS0_15gpu_kernel_implINS0_13AUnaryFunctorIN3c108BFloat16ES5_S5_ZZZNS0_19minimum_kernel_cudaERNS_18TensorIteratorBaseEENKUlvE0_clEvENKUlvE2_clEvEUlS5_S5_E_EEEEvS7_RKT_EUliE_EEviT1_ --------------------------
	.section	.nv.info._ZN2at6native18elementwise_kernelILi128ELi4EZNS0_15gpu_kernel_implINS0_13AUnaryFunctorIN3c108BFloat16ES5_S5_ZZZNS0_19minimum_kernel_cudaERNS_18TensorIteratorBaseEENKUlvE0_clEvENKUlvE2_clEvEUlS5_S5_E_EEEEvS7_RKT_EUliE_EEviT1_,"",@"SHT_CUDA_INFO"
	.sectionflags	@""
	.align	4


	//----- nvinfo : EIATTR_CUDA_API_VERSION
	.align		4
        /*0000*/ 	.byte	0x04, 0x37
        /*0002*/ 	.short	(.L_4483 - .L_4482)
.L_4482:
        /*0004*/ 	.word	0x00000082


	//----- nvinfo : EIATTR_SW2861232_WAR
	.align		4
.L_4483:
        /*0008*/ 	.byte	0x01, 0x35
	.zero		2


	//----- nvinfo : EIATTR_PARAM_CBANK
	.align		4
        /*000c*/ 	.byte	0x04, 0x0a
        /*000e*/ 	.short	(.L_4485 - .L_4484)
	.align		4
.L_4484:
        /*0010*/ 	.word	index@(.nv.constant0._ZN2at6native18elementwise_kernelILi128ELi4EZNS0_15gpu_kernel_implINS0_13AUnaryFunctorIN3c108BFloat16ES5_S5_ZZZNS0_19minimum_kernel_cudaERNS_18TensorIteratorBaseEENKUlvE0_clEvENKUlvE2_clEvEUlS5_S5_E_EEEEvS7_RKT_EUliE_EEviT1_)
        /*0014*/ 	.short	0x0160
        /*0016*/ 	.short	0x0220


	//----- nvinfo : EIATTR_CBANK_PARAM_SIZE
	.align		4
.L_4485:
        /*0018*/ 	.byte	0x03, 0x19
        /*001a*/ 	.short	0x0220


	//----- nvinfo : EIATTR_KPARAM_INFO
	.align		4
        /*001c*/ 	.byte	0x04, 0x17
        /*001e*/ 	.short	(.L_4487 - .L_4486)
.L_4486:
        /*0020*/ 	.word	0x00000000
        /*0024*/ 	.short	0x0001
        /*0026*/ 	.short	0x0008
        /*0028*/ 	.byte	0x00, 0xf0, 0x61, 0x08


	//----- nvinfo : EIATTR_KPARAM_INFO
	.align		4
.L_4487:
        /*002c*/ 	.byte	0x04, 0x17
        /*002e*/ 	.short	(.L_4489 - .L_4488)
.L_4488:
        /*0030*/ 	.word	0x00000000
        /*0034*/ 	.short	0x0000
        /*0036*/ 	.short	0x0000
        /*0038*/ 	.byte	0x00, 0xf0, 0x11, 0x00


	//----- nvinfo : EIATTR_MAXREG_COUNT
	.align		4
.L_4489:
        /*003c*/ 	.byte	0x03, 0x1b
        /*003e*/ 	.short	0x0080


	//----- nvinfo : EIATTR_EXTERNS
	.align		4
        /*0040*/ 	.byte	0x04, 0x0f
        /*0042*/ 	.short	(.L_4491 - .L_4490)


	//   ....[0]....
	.align		4
.L_4490:
        /*0044*/ 	.word	index@(__assertfail)


	//----- nvinfo : EIATTR_MERCURY_ISA_VERSION
	.align		4
.L_4491:
        /*0048*/ 	.byte	0x03, 0x5f
        /*004a*/ 	.short	0x0000


	//----- nvinfo : EIATTR_SYSCALL_OFFSETS
	.align		4
        /*004c*/ 	.byte	0x04, 0x46
        /*004e*/ 	.short	(.L_4493 - .L_4492)


	//   ....[0]....
.L_4492:
        /*0050*/ 	.word	0x00001e90


	//   ....[1]....
        /*0054*/ 	.word	0x00002f30


	//   ....[2]....
        /*0058*/ 	.word	0x00004e30


	//   ....[3]....
        /*005c*/ 	.word	0x00005ed0


	//   ....[4]....
        /*0060*/ 	.word	0x00007da0


	//   ....[5]....
        /*0064*/ 	.word	0x00008e40


	//   ....[6]....
        /*0068*/ 	.word	0x0000ad20


	//   ....[7]....
        /*006c*/ 	.word	0x0000bdc0


	//----- nvinfo : EIATTR_EXIT_INSTR_OFFSETS
	.align		4
.L_4493:
        /*0070*/ 	.byte	0x04, 0x1c
        /*0072*/ 	.short	(.L_4495 - .L_4494)


	//   ....[0]....
.L_4494:
        /*0074*/ 	.word	0x00008f00


	//   ....[1]....
        /*0078*/ 	.word	0x0000afc0


	//   ....[2]....
        /*007c*/ 	.word	0x0000b000


	//   ....[3]....
        /*0080*/ 	.word	0x0000b0a0


	//   ....[4]....
        /*0084*/ 	.word	0x0000b0e0


	//   ....[5]....
        /*0088*/ 	.word	0x0000b120


	//   ....[6]....
        /*008c*/ 	.word	0x0000b1b0


	//   ....[7]....
        /*0090*/ 	.word	0x0000b1f0


	//   ....[8]....
        /*0094*/ 	.word	0x0000b290


	//   ....[9]....
        /*0098*/ 	.word	0x0000b2e0


	//   ....[10]....
        /*009c*/ 	.word	0x0000b330


	//   ....[11]....
        /*00a0*/ 	.word	0x0000b400


	//   ....[12]....
        /*00a4*/ 	.word	0x0000b460


	//   ....[13]....
        /*00a8*/ 	.word	0x0000b5f0


	//   ....[14]....
        /*00ac*/ 	.word	0x0000b750


	//   ....[15]....
        /*00b0*/ 	.word	0x0000b770


	//   ....[16]....
        /*00b4*/ 	.word	0x0000b830


	//   ....[17]....
        /*00b8*/ 	.word	0x0000b9b0


	//   ....[18]....
        /*00bc*/ 	.word	0x0000bb30


	//   ....[19]....
        /*00c0*/ 	.word	0x0000bc90


	//   ....[20]....
        /*00c4*/ 	.word	0x0000bdd0


	//   ....[21]....
        /*00c8*/ 	.word	0x0000be10


	//   ....[22]....
        /*00cc*/ 	.word	0x0000be50


	//----- nvinfo : EIATTR_MAX_THREADS
	.align		4
.L_4495:
        /*00d0*/ 	.byte	0x04, 0x05
        /*00d2*/ 	.short	(.L_4497 - .L_4496)
.L_4496:
        /*00d4*/ 	.word	0x00000080
        /*00d8*/ 	.word	0x00000001
        /*00dc*/ 	.word	0x00000001


	//----- nvinfo : EIATTR_CRS_STACK_SIZE
	.align		4
.L_4497:
        /*00e0*/ 	.byte	0x04, 0x1e
        /*00e2*/ 	.short	(.L_4499 - .L_4498)
.L_4498:
        /*00e4*/ 	.word	0x00000000
.L_4499:


//--------------------- .nv.info._ZN2at6native27unrolled_elementwise_kernelINS0_13AUnaryFunctorIN3c108BFloat16ES4_S4_ZZZNS0_19minimum_kernel_cudaERNS_18TensorIteratorBaseEENKUlvE0_clEvENKUlvE2_clEvEUlS4_S4_E_EESt5arrayIPcLm2EELi4E23TrivialOffsetCalculatorILi1EjESF_NS0_6memory12LoadWithCastILi1EEENSG_13StoreWithCastILi1EEEEEviT_T0_T2_T3_T4_T5_ --------------------------
	.section	.nv.info._ZN2at6native27unrolled_elementwise_kernelINS0_13AUnaryFunctorIN3c108BFloat16ES4_S4_ZZZNS0_19minimum_kernel_cudaERNS_18TensorIteratorBaseEENKUlvE0_clEvENKUlvE2_clEvEUlS4_S4_E_EESt5arrayIPcLm2EELi4E23TrivialOffsetCalculatorILi1EjESF_NS0_6memory12LoadWithCastILi1EEENSG_13StoreWithCastILi1EEEEEviT_T0_T2_T3_T4_T5_,"",@"SHT_CUDA_INFO"
	.sectionflags	@""
	.align	4


	//----- nvinfo : EIATTR_CUDA_API_VERSION
	.align		4
        /*0000*/ 	.byte	0x04, 0x37
        /*0002*/ 	.short	(.L_4501 - .L_4500)
.L_4500:
        /*0004*/ 	.word	0x00000082


	//----- nvinfo : EIATTR_SW2861232_WAR
	.align		4
.L_4501:
        /*0008*/ 	.byte	0x01, 0x35
	.zero		2


	//----- nvinfo : EIATTR_PARAM_CBANK
	.align		4
        /*000c*/ 	.byte	0x04, 0x0a
        /*000e*/ 	.short	(.L_4503 - .L_4502)
	.align		4
.L_4502:
        /*0010*/ 	.word	index@(.nv.constant0._ZN2at6native27unrolled_elementwise_kernelINS0_13AUnaryFunctorIN3c108BFloat16ES4_S4_ZZZNS0_19minimum_kernel_cudaERNS_18TensorIteratorBaseEENKUlvE0_clEvENKUlvE2_clEvEUlS4_S4_E_EESt5arrayIPcLm2EELi4E23TrivialOffsetCalculatorILi1EjESF_NS0_6memory12LoadWithCastILi1EEENSG_13StoreWithCastILi1EEEEEviT_T0_T2_T3_T4_T5_)
        /*0014*/ 	.short	0x0160
        /*0016*/ 	.short	0x002c


	//----- nvinfo : EIATTR_CBANK_PARAM_SIZE
	.align		4
.L_4503:
        /*0018*/ 	.byte	0x03, 0x19
        /*001a*/ 	.short	0x002c


	//----- nvinfo : EIATTR_KPARAM_INFO
	.align		4
        /*001c*/ 	.byte	0x04, 0x17
        /*001e*/ 	.short	(.L_4505 - .L_4504)
.L_4504:
        /*0020*/ 	.word	0x00000000
        /*0024*/ 	.short	0x0006
        /*0026*/ 	.short	0x0024
        /*0028*/ 	.byte	0x00, 0xf0, 0x21, 0x00


	//----- nvinfo : EIATTR_KPARAM_INFO
	.align		4
.L_4505:
        /*002c*/ 	.byte	0x04, 0x17
        /*002e*/ 	.short	(.L_4507 - .L_4506)
.L_4506:
        /*0030*/ 	.word	0x00000000
        /*0034*/ 	.short	0x0005
        /*0036*/ 	.short	0x001c
        /*0038*/ 	.byte	0x00, 0xf0, 0x21, 0x00


	//----- nvinfo : EIATTR_KPARAM_INFO
	.align		4
.L_4507:
        /*003c*/ 	.byte	0x04, 0x17
        /*003e*/ 	.short	(.L_4509 - .L_4508)
.L_4508:
        /*0040*/ 	.word	0x00000000
        /*0044*/ 	.short	0x0004
        /*0046*/ 	.short	0x0019
        /*0048*/ 	.byte	0x00, 0xf0, 0x05, 0x00


	//----- nvinfo : EIATTR_KPARAM_INFO
	.align		4
.L_4509:
        /*004c*/ 	.byte	0x04, 0x17
        /*004e*/ 	.short	(.L_4511 - .L_4510)
.L_4510:
        /*0050*/ 	.word	0x00000000
        /*0054*/ 	.short	0x0003
        /*0056*/ 	.short	0x0018
        /*0058*/ 	.byte	0x00, 0xf0, 0x05, 0x00


	//----- nvinfo : EIATTR_KPARAM_INFO
	.align		4
.L_4511:
        /*005c*/ 	.byte	0x04, 0x17
        /*005e*/ 	.short	(.L_4513 - .L_4512)
.L_4512:
        /*0060*/ 	.word	0x00000000
        /*0064*/ 	.short	0x0002
        /*0066*/ 	.short	0x0008
        /*0068*/ 	.byte	0x00, 0xf0, 0x41, 0x00


	//----- nvinfo : EIATTR_KPARAM_INFO
	.align		4
.L_4513:
        /*006c*/ 	.byte	0x04, 0x17
        /*006e*/ 	.short	(.L_4515 - .L_4514)
.L_4514:
        /*0070*/ 	.word	0x00000000
        /*0074*/ 	.short	0x0001
        /*0076*/ 	.short	0x0004
        /*0078*/ 	.byte	0x00, 0xf0, 0x11, 0x00


	//----- nvinfo : EIATTR_KPARAM_INFO
	.align		4
.L_4515:
        /*007c*/ 	.byte	0x04, 0x17
        /*007e*/ 	.short	(.L_4517 - .L_4516)
.L_4516:
        /*0080*/ 	.word	0x00000000
        /*0084*/ 	.short	0x0000
        /*0086*/ 	.short	0x0000
        /*0088*/ 	.byte	0x00, 0xf0, 0x11, 0x00


	//----- nvinfo : EIATTR_MAXREG_COUNT
	.align		4
.L_4517:
        /*008c*/ 	.byte	0x03, 0x1b
        /*008e*/ 	.short	0x00ff


	//----- nvinfo : EIATTR_EXTERNS
	.align		4
        /*0090*/ 	.byte	0x04, 0x0f
        /*0092*/ 	.short	(.L_4519 - .L_4518)


	//   ....[0]....
	.align		4
.L_4518:
        /*0094*/ 	.word	index@(__assertfail)


	//----- nvinfo : EIATTR_MERCURY_ISA_VERSION
	.align		4
.L_4519:
        /*0098*/ 	.byte	0x03, 0x5f
        /*009a*/ 	.short	0x0000


	//----- nvinfo : EIATTR_SYSCALL_OFFSETS
	.align		4
        /*009c*/ 	.byte	0x04, 0x46
        /*009e*/ 	.short	(.L_4521 - .L_4520)


	//   ....[0]....
.L_4520:
        /*00a0*/ 	.word	0x000010c0


	//   ....[1]....
        /*00a4*/ 	.word	0x000021c0


	//   ....[2]....
        /*00a8*/ 	.word	0x000032c0


	//   ....[3]....
        /*00ac*/ 	.word	0x000043a0


	//   ....[4]....
        /*00b0*/ 	.word	0x00005910


	//   ....[5]....
        /*00b4*/ 	.word	0x00006940


	//   ....[6]....
        /*00b8*/ 	.word	0x00007930


	//   ....[7]....
        /*00bc*/ 	.word	0x00008920


	//----- nvinfo : EIATTR_EXIT_INSTR_OFFSETS
	.align		4
.L_4521:
        /*00c0*/ 	.byte	0x04, 0x1c
        /*00c2*/ 	.short	(.L_4523 - .L_4522)


	//   ....[0]....
.L_4522:
        /*00c4*/ 	.word	0x000079f0


	//   ....[1]....
        /*00c8*/ 	.word	0x00007b20


	//   ....[2]....
        /*00cc*/ 	.word	0x00007b60


	//   ....[3]....
        /*00d0*/ 	.word	0x00007c00


	//   ....[4]....
        /*00d4*/ 	.word	0x00007c40


	//   ....[5]....
        /*00d8*/ 	.word	0x00007c80


	//   ....[6]....
        /*00dc*/ 	.word	0x00007d10


	//   ....[7]....
        /*00e0*/ 	.word	0x00007d50


	//   ....[8]....
        /*00e4*/ 	.word	0x00007df0


	//   ....[9]....
        /*00e8*/ 	.word	0x00007e40


	//   ....[10]....
        /*00ec*/ 	.word	0x00007e90


	//   ....[11]....
        /*00f0*/ 	.word	0x00007f60


	//   ....[12]....
        /*00f4*/ 	.word	0x00007fc0


	//   ....[13]....
        /*00f8*/ 	.word	0x00008150


	//   ....[14]....
        /*00fc*/ 	.word	0x000082b0


	//   ....[15]....
        /*0100*/ 	.word	0x000082d0


	//   ....[16]....
        /*0104*/ 	.word	0x00008390


	//   ....[17]....
        /*0108*/ 	.word	0x00008510


	//   ....[18]....
        /*010c*/ 	.word	0x00008690


	//   ....[19]....
        /*0110*/ 	.word	0x000087f0


	//   ....[20]....
        /*0114*/ 	.word	0x00008930


	//   ....[21]....
        /*0118*/ 	.word	0x00008970


	//   ....[22]....
        /*011c*/ 	.word	0x000089b0


	//----- nvinfo : EIATTR_MAX_THREADS
	.align		4
.L_4523:
        /*0120*/ 	.byte	0x04, 0x05
        /*0122*/ 	.short	(.L_4525 - .L_4524)
.L_4524:
        /*0124*/ 	.word	0x00000080
        /*0128*/ 	.word	0x00000001
        /*012c*/ 	.word	0x00000001


	//----- nvinfo : EIATTR_CRS_STACK_SIZE
	.align		4
.L_4525:
        /*0130*/ 	.byte	0x04, 0x1e
        /*0132*/ 	.short	(.L_4527 - .L_4526)
.L_4526:
        /*0134*/ 	.word	0x00000000
.L_4527:


//--------------------- .nv.info._ZN2at6native18elementwise_kernelILi128ELi4EZNS0_22gpu_kernel_impl_nocastINS0_13AUnaryFunctorIN3c108BFloat16ES5_S5_ZZZNS0_19minimum_kernel_cudaERNS_18TensorIteratorBaseEENKUlvE0_clEvENKUlvE2_clEvEUlS5_S5_E_EEEEvS7_RKT_EUliE_EEviT1_ --------------------------
	.section	.nv.info._ZN2at6native18elementwise_kernelILi128ELi4EZNS0_22gpu_kernel_impl_nocastINS0_13AUnaryFunctorIN3c108BFloat16ES5_S5_ZZZNS0_19minimum_kernel_cudaERNS_18TensorIteratorBaseEENKUlvE0_clEvENKUlvE2_clEvEUlS5_S5_E_EEEEvS7_RKT_EUliE_EEviT1_,"",@"SHT_CUDA_INFO"
	.sectionflags	@""
	.align	4


	//----- nvinfo : EIATTR_CUDA_API_VERSION
	.align		4
        /*0000*/ 	.byte	0x04, 0x37
        /*0002*/ 	.short	(.L_4529 - .L_4528)
.L_4528:
        /*0004*/ 	.word	0x00000082


	//----- nvinfo : EIATTR_SW2861232_WAR
	.align		4
.L_4529:
        /*0008*/ 	.byte	0x01, 0x35
	.zero		2


	//----- nvinfo : EIATTR_PARAM_CBANK
	.align		4
        /*000c*/ 	.byte	0x04, 0x0a
        /*000e*/ 	.short	(.L_4531 - .L_4530)
	.align		4
.L_4530:
        /*0010*/ 	.word	index@(.nv.constant0._ZN2at6native18elementwise_kernelILi128ELi4EZNS0_22gpu_kernel_impl_nocastINS0_13AUnaryFunctorIN3c108BFloat16ES5_S5_ZZZNS0_19minimum_kernel_cudaERNS_18TensorIteratorBaseEENKUlvE0_clEvENKUlvE2_clEvEUlS5_S5_E_EEEEvS7_RKT_EUliE_EEviT1_)
        /*0014*/ 	.short	0x0160
        /*0016*/ 	.short	0x0220


	//----- nvinfo : EIATTR_CBANK_PARAM_SIZE
	.align		4
.L_4531:
        /*0018*/ 	.byte	0x03, 0x19
        /*001a*/ 	.short	0x0220


	//----- nvinfo : EIATTR_KPARAM_INFO
	.align		4
        /*001c*/ 	.byte	0x04, 0x17
        /*001e*/ 	.short	(.L_4533 - .L_4532)
.L_4532:
        /*0020*/ 	.word	0x00000000
        /*0024*/ 	.short	0x0001
        /*0026*/ 	.short	0x0008
        /*0028*/ 	.byte	0x00, 0xf0, 0x61, 0x08


	//----- nvinfo : EIATTR_KPARAM_INFO
	.align		4
.L_4533:
        /*002c*/ 	.byte	0x04, 0x17
        /*002e*/ 	.short	(.L_4535 - .L_4534)
.L_4534:
        /*0030*/ 	.word	0x00000000
        /*0034*/ 	.short	0x0000
        /*0036*/ 	.short	0x0000
        /*0038*/ 	.byte	0x00, 0xf0, 0x11, 0x00


	//----- nvinfo : EIATTR_MAXREG_COUNT
	.align		4
.L_4535:
        /*003c*/ 	.byte	0x03, 0x1b
        /*003e*/ 	.short	0x0080


	//----- nvinfo : EIATTR_MERCURY_ISA_VERSION
	.align		4
        /*0040*/ 	.byte	0x03, 0x5f
        /*0042*/ 	.short	0x0000


	//----- nvinfo : EIATTR_EXIT_INSTR_OFFSETS
	.align		4
        /*0044*/ 	.byte	0x04, 0x1c
        /*0046*/ 	.short	(.L_4537 - .L_4536)


	//   ....[0]....
.L_4536:
        /*0048*/ 	.word	0x00002f20


	//   ....[1]....
        /*004c*/ 	.word	0x00003e60


	//----- nvinfo : EIATTR_MAX_THREADS
	.align		4
.L_4537:
        /*0050*/ 	.byte	0x04, 0x05
        /*0052*/ 	.short	(.L_4539 - .L_4538)
.L_4538:
        /*0054*/ 	.word	0x00000080
        /*0058*/ 	.word	0x00000001
        /*005c*/ 	.word	0x00000001


	//----- nvinfo : EIATTR_CRS_STACK_SIZE
	.align		4
.L_4539:
        /*0060*/ 	.byte	0x04, 0x1e
        /*0062*/ 	.short	(.L_4541 - .L_4540)
.L_4540:
        /*0064*/ 	.word	0x00000000
.L_4541:


//--------------------- .nv.info._ZN2at6native27unrolled_elementwise_kernelINS0_13AUnaryFunctorIN3c108BFloat16ES4_S4_ZZZNS0_19minimum_kernel_cudaERNS_18TensorIteratorBaseEENKUlvE0_clEvENKUlvE2_clEvEUlS4_S4_E_EESt5arrayIPcLm2EELi4E23TrivialOffsetCalculatorILi1EjESF_NS0_6memory15LoadWithoutCastENSG_16StoreWithoutCastEEEviT_T0_T2_T3_T4_T5_ --------------------------
	.section	.nv.info._ZN2at6native27unrolled_elementwise_kernelINS0_13AUnaryFunctorIN3c108BFloat16ES4_S4_ZZZNS0_19minimum_kernel_cudaERNS_18TensorIteratorBaseEENKUlvE0_clEvENKUlvE2_clEvEUlS4_S4_E_EESt5arrayIPcLm2EELi4E23TrivialOffsetCalculatorILi1EjESF_NS0_6memory15LoadWithoutCastENSG_16StoreWithoutCastEEEviT_T0_T2_T3_T4_T5_,"",@"SHT_CUDA_INFO"
	.sectionflags	@""
	.align	4


	//----- nvinfo : EIATTR_CUDA_API_VERSION
	.align		4
        /*0000*/ 	.byte	0x04, 0x37
        /*0002*/ 	.short	(.L_4543 - .L_4542)
.L_4542:
        /*0004*/ 	.word	0x00000082


	//----- nvinfo : EIATTR_SW2861232_WAR
	.align		4
.L_4543:
        /*0008*/ 	.byte	0x01, 0x35
	.zero		2


	//----- nvinfo : EIATTR_PARAM_CBANK
	.align		4
        /*000c*/ 	.byte	0x04, 0x0a
        /*000e*/ 	.short	(.L_4545 - .L_4544)
	.align		4
.L_4544:
        /*0010*/ 	.word	index@(.nv.constant0._ZN2at6native27unrolled_elementwise_kernelINS0_13AUnaryFunctorIN3c108BFloat16ES4_S4_ZZZNS0_19minimum_kernel_cudaERNS_18TensorIteratorBaseEENKUlvE0_clEvENKUlvE2_clEvEUlS4_S4_E_EESt5arrayIPcLm2EELi4E23TrivialOffsetCalculatorILi1EjESF_NS0_6memory15LoadWithoutCastENSG_16StoreWithoutCastEEEviT_T0_T2_T3_T4_T5_)
        /*0014*/ 	.short	0x0160
        /*0016*/ 	.short	0x001c


	//----- nvinfo : EIATTR_CBANK_PARAM_SIZE
	.align		4
.L_4545:
        /*0018*/ 	.byte	0x03, 0x19
        /*001a*/ 	.short	0x001c


	//----- nvinfo : EIATTR_KPARAM_INFO
	.align		4
        /*001c*/ 	.byte	0x04, 0x17
        /*001e*/ 	.short	(.L_4547 - .L_4546)
.L_4546:
        /*0020*/ 	.word	0x00000000
        /*0024*/ 	.short	0x0006
        /*0026*/ 	.short	0x001b
        /*0028*/ 	.byte	0x00, 0xf0, 0x05, 0x00


	//----- nvinfo : EIATTR_KPARAM_INFO
	.align		4
.L_4547:
        /*002c*/ 	.byte	0x04, 0x17
        /*002e*/ 	.short	(.L_4549 - .L_4548)
.L_4548:
        /*0030*/ 	.word	0x00000000
        /*0034*/ 	.short	0x0005
        /*0036*/ 	.short	0x001a
        /*0038*/ 	.byte	0x00, 0xf0, 0x05, 0x00


	//----- nvinfo : EIATTR_KPARAM_INFO
	.align		4
.L_4549:
        /*003c*/ 	.byte	0x04, 0x17
        /*003e*/ 	.short	(.L_4551 - .L_4550)
.L_4550:
        /*0040*/ 	.word	0x00000000
        /*0044*/ 	.short	0x0004
        /*0046*/ 	.short	0x0019
        /*0048*/ 	.byte	0x00, 0xf0, 0x05, 0x00


	//----- nvinfo : EIATTR_KPARAM_INFO
	.align		4
.L_4551:
        /*004c*/ 	.byte	0x04, 0x17
        /*004e*/ 	.short	(.L_4553 - .L_4552)
.L_4552:
        /*0050*/ 	.word	0x00000000
        /*0054*/ 	.short	0x0003
        /*0056*/ 	.short	0x0018
        /*0058*/ 	.byte	0x00, 0xf0, 0x05, 0x00


	//----- nvinfo : EIATTR_KPARAM_INFO
	.align		4
.L_4553:
        /*005c*/ 	.byte	0x04, 0x17
        /*005e*/ 	.short	(.L_4555 - .L_4554)
.L_4554:
        /*0060*/ 	.word	0x00000000
        /*0064*/ 	.short	0x0002
        /*0066*/ 	.short	0x0008
        /*0068*/ 	.byte	0x00, 0xf0, 0x41, 0x00


	//----- nvinfo : EIATTR_KPARAM_INFO
	.align		4
.L_4555:
        /*006c*/ 	.byte	0x04, 0x17
        /*006e*/ 	.short	(.L_4557 - .L_4556)
.L_4556:
        /*0070*/ 	.word	0x00000000
        /*0074*/ 	.short	0x0001
        /*0076*/ 	.short	0x0004
        /*0078*/ 	.byte	0x00, 0xf0, 0x11, 0x00


	//----- nvinfo : EIATTR_KPARAM_INFO
	.align		4
.L_4557:
        /*007c*/ 	.byte	0x04, 0x17
        /*007e*/ 	.short	(.L_4559 - .L_4558)
.L_4558:
        /*0080*/ 	.word	0x00000000
        /*0084*/ 	.short	0x0000
        /*0086*/ 	.short	0x0000
        /*0088*/ 	.byte	0x00, 0xf0, 0x11, 0x00


	//----- nvinfo : EIATTR_MAXREG_COUNT
	.align		4
.L_4559:
        /*008c*/ 	.byte	0x03, 0x1b
        /*008e*/ 	.short	0x00ff


	//----- nvinfo : EIATTR_MERCURY_ISA_VERSION
	.align		4
        /*0090*/ 	.byte	0x03, 0x5f
        /*0092*/ 	.short	0x0000


	//----- nvinfo : EIATTR_EXIT_INSTR_OFFSETS
	.align		4
        /*0094*/ 	.byte	0x04, 0x1c
        /*0096*/ 	.short	(.L_4561 - .L_4560)


	//   ....[0]....
.L_4560:
        /*0098*/ 	.word	0x00000740


	//   ....[1]....
        /*009c*/ 	.word	0x00000790


	//----- nvinfo : EIATTR_MAX_THREADS
	.align		4
.L_4561:
        /*00a0*/ 	.byte	0x04, 0x05
        /*00a2*/ 	.short	(.L_4563 - .L_4562)
.L_4562:
        /*00a4*/ 	.word	0x00000080
        /*00a8*/ 	.word	0x00000001
        /*00ac*/ 	.word	0x00000001


	//----- nvinfo : EIATTR_CRS_STACK_SIZE
	.align		4
.L_4563:
        /*00b0*/ 	.byte	0x04, 0x1e
        /*00b2*/ 	.short	(.L_4565 - .L_4564)
.L_4564:
        /*00b4*/ 	.word	0x00000000
.L_4565:


//--------------------- .nv.info._ZN2at6native29vectorized_elementwise_kernelILi2ENS0_13AUnaryFunctorIN3c108BFloat16ES4_S4_ZZZNS0_19minimum_kernel_cudaERNS_18TensorIteratorBaseEENKUlvE0_clEvENKUlvE2_clEvEUlS4_S4_E_EESt5arrayIPcLm2EEEEviT0_T1_ --------------------------
	.section	.nv.info._ZN2at6native29vectorized_elementwise_kernelILi2ENS0_13AUnaryFunctorIN3c108BFloat16ES4_S4_ZZZNS0_19minimum_kernel_cudaERNS_18TensorIteratorBaseEENKUlvE0_clEvENKUlvE2_clEvEUlS4_S4_E_EESt5arrayIPcLm2EEEEviT0_T1_,"",@"SHT_CUDA_INFO"
	.sectionflags	@""
	.align	4


	//----- nvinfo : EIATTR_CUDA_API_VERSION
	.align		4
        /*0000*/ 	.byte	0x04, 0x37
        /*0002*/ 	.short	(.L_4567 - .L_4566)
.L_4566:
        /*0004*/ 	.word	0x00000082


	//----- nvinfo : EIATTR_SW2861232_WAR
	.align		4
.L_4567:
        /*0008*/ 	.byte	0x01, 0x35
	.zero		2


	//----- nvinfo : EIATTR_PARAM_CBANK
	.align		4
        /*000c*/ 	.byte	0x04, 0x0a
        /*000e*/ 	.short	(.L_4569 - .L_4568)
	.align		4
.L_4568:
        /*0010*/ 	.word	index@(.nv.constant0._ZN2at6native29vectorized_elementwise_kernelILi2ENS0_13AUnaryFunctorIN3c108BFloat16ES4_S4_ZZZNS0_19minimum_kernel_cudaERNS_18TensorIteratorBaseEENKUlvE0_clEvENKUlvE2_clEvEUlS4_S4_E_EESt5arrayIPcLm2EEEEviT0_T1_)
        /*0014*/ 	.short	0x0160
        /*0016*/ 	.short	0x0018


	//----- nvinfo : EIATTR_CBANK_PARAM_SIZE
	.align		4
.L_4569:
        /*0018*/ 	.byte	0x03, 0x19
        /*001a*/ 	.short	0x0018


	//----- nvinfo : EIATTR_KPARAM_INFO
	.align		4
        /*001c*/ 	.byte	0x04, 0x17
        /*001e*/ 	.short	(.L_4571 - .L_4570)
.L_4570:
        /*0020*/ 	.word	0x00000000
        /*0024*/ 	.short	0x0002
        /*0026*/ 	.short	0x0008
        /*0028*/ 	.byte	0x00, 0xf0, 0x41, 0x00


	//----- nvinfo : EIATTR_KPARAM_INFO
	.align		4
.L_4571:
        /*002c*/ 	.byte	0x04, 0x17
        /*002e*/ 	.short	(.L_4573 - .L_4572)
.L_4572:
        /*0030*/ 	.word	0x00000000
        /*0034*/ 	.short	0x0001
        /*0036*/ 	.short	0x0004
        /*0038*/ 	.byte	0x00, 0xf0, 0x11, 0x00


	//----- nvinfo : EIATTR_KPARAM_INFO
	.align		4
.L_4573:
        /*003c*/ 	.byte	0x04, 0x17
        /*003e*/ 	.short	(.L_4575 - .L_4574)
.L_4574:
        /*0040*/ 	.word	0x00000000
        /*0044*/ 	.short	0x0000
        /*0046*/ 	.short	0x0000
        /*0048*/ 	.byte	0x00, 0xf0, 0x11, 0x00


	//----- nvinfo : EIATTR_MAXREG_COUNT
	.align		4
.L_4575:
        /*004c*/ 	.byte	0x03, 0x1b
        /*004e*/ 	.short	0x00ff


	//----- nvinfo : EIATTR_MERCURY_ISA_VERSION
	.align		4
        /*0050*/ 	.byte	0x03, 0x5f
        /*0052*/ 	.short	0x0000


	//----- nvinfo : EIATTR_EXIT_INSTR_OFFSETS
	.align		4
        /*0054*/ 	.byte	0x04, 0x1c
        /*0056*/ 	.short	(.L_4577 - .L_4576)


	//   ....[0]....
.L_4576:
        /*0058*/ 	.word	0x000005a0


	//   ....[1]....
        /*005c*/ 	.word	0x00001400


	//   ....[2]....
        /*0060*/ 	.word	0x00001450


	//----- nvinfo : EIATTR_MAX_THREADS
	.align		4
.L_4577:
        /*0064*/ 	.byte	0x04, 0x05
        /*0066*/ 	.short	(.L_4579 - .L_4578)
.L_4578:
        /*0068*/ 	.word	0x00000080
        /*006c*/ 	.word	0x00000001
        /*0070*/ 	.word	0x00000001


	//----- nvinfo : EIATTR_CRS_STACK_SIZE
	.align		4
.L_4579:
        /*0074*/ 	.byte	0x04, 0x1e
        /*0076*/ 	.short	(.L_4581 - .L_4580)
.L_4580:
        /*0078*/ 	.word	0x00000000
.L_4581:


//--------------------- .nv.info._ZN2at6native29vectorized_elementwise_kernelILi4ENS0_13AUnaryFunctorIN3c108BFloat16ES4_S4_ZZZNS0_19minimum_kernel_cudaERNS_18TensorIteratorBaseEENKUlvE0_clEvENKUlvE2_clEvEUlS4_S4_E_EESt5arrayIPcLm2EEEEviT0_T1_ --------------------------
	.section	.nv.info._ZN2at6native29vectorized_elementwise_kernelILi4ENS0_13AUnaryFunctorIN3c108BFloat16ES4_S4_ZZZNS0_19minimum_kernel_cudaERNS_18TensorIteratorBaseEENKUlvE0_clEvENKUlvE2_clEvEUlS4_S4_E_EESt5arrayIPcLm2EEEEviT0_T1_,"",@"SHT_CUDA_INFO"
	.sectionflags	@""
	.align	4


	//----- nvinfo : EIATTR_CUDA_API_VERSION
	.align		4
        /*0000*/ 	.byte	0x04, 0x37
        /*0002*/ 	.short	(.L_4583 - .L_4582)
.L_4582:
        /*0004*/ 	.word	0x00000082


	//----- nvinfo : EIATTR_SW2861232_WAR
	.align		4
.L_4583:
        /*0008*/ 	.byte	0x01, 0x35
	.zero		2


	//----- nvinfo : EIATTR_PARAM_CBANK
	.align		4
        /*000c*/ 	.byte	0x04, 0x0a
        /*000e*/ 	.short	(.L_4585 - .L_4584)
	.align		4
.L_4584:
        /*0010*/ 	.word	index@(.nv.constant0._ZN2at6native29vectorized_elementwise_kernelILi4ENS0_13AUnaryFunctorIN3c108BFloat16ES4_S4_ZZZNS0_19minimum_kernel_cudaERNS_18TensorIteratorBaseEENKUlvE0_clEvENKUlvE2_clEvEUlS4_S4_E_EESt5arrayIPcLm2EEEEviT0_T1_)
        /*0014*/ 	.short	0x0160
        /*0016*/ 	.short	0x0018


	//----- nvinfo : EIATTR_CBANK_PARAM_SIZE
	.align		4
.L_4585:
        /*0018*/ 	.byte	0x03, 0x19
        /*001a*/ 	.short	0x0018


	//----- nvinfo : EIATTR_KPARAM_INFO
	.align		4
        /*001c*/ 	.byte	0x04, 0x17
        /*001e*/ 	.short	(.L_4587 - .L_4586)
.L_4586:
        /*0020*/ 	.word	0x00000000
        /*0024*/ 	.short	0x0002
        /*0026*/ 	.short	0x0008
        /*0028*/ 	.byte	0x00, 0xf0, 0x41, 0x00


	//----- nvinfo : EIATTR_KPARAM_INFO
	.align		4
.L_4587:
        /*002c*/ 	.byte	0x04, 0x17
        /*002e*/ 	.short	(.L_4589 - .L_4588)
.L_4588:
        /*0030*/ 	.word	0x00000000
        /*0034*/ 	.short	0x0001
        /*0036*/ 	.short	0x0004
        /*0038*/ 	.byte	0x00, 0xf0, 0x11, 0x00


	//----- nvinfo : EIATTR_KPARAM_INFO
	.align		4
.L_4589:
        /*003c*/ 	.byte	0x04, 0x17
        /*003e*/ 	.short	(.L_4591 - .L_4590)
.L_4590:
        /*0040*/ 	.word	0x00000000
        /*0044*/ 	.short	0x0000
        /*0046*/ 	.short	0x0000
        /*0048*/ 	.byte	0x00, 0xf0, 0x11, 0x00


	//----- nvinfo : EIATTR_MAXREG_COUNT
	.align		4
.L_4591:
        /*004c*/ 	.byte	0x03, 0x1b
        /*004e*/ 	.short	0x00ff


	//----- nvinfo : EIATTR_MERCURY_ISA_VERSION
	.align		4
        /*0050*/ 	.byte	0x03, 0x5f
        /*0052*/ 	.short	0x0000


	//----- nvinfo : EIATTR_EXIT_INSTR_OFFSETS
	.align		4
        /*0054*/ 	.byte	0x04, 0x1c
        /*0056*/ 	.short	(.L_4593 - .L_4592)


	//   ....[0]....
.L_4592:
        /*0058*/ 	.word	0x00000550


	//   ....[1]....
        /*005c*/ 	.word	0x000013b0


	//   ....[2]....
        /*0060*/ 	.word	0x00001400


	//----- nvinfo : EIATTR_MAX_THREADS
	.align		4
.L_4593:
        /*0064*/ 	.byte	0x04, 0x05
        /*0066*/ 	.short	(.L_4595 - .L_4594)
.L_4594:
        /*0068*/ 	.word	0x00000080
        /*006c*/ 	.word	0x00000001
        /*0070*/ 	.word	0x00000001


	//----- nvinfo : EIATTR_CRS_STACK_SIZE
	.align		4
.L_4595:
        /*0074*/ 	.byte	0x04, 0x1e
        /*0076*/ 	.short	(.L_4597 - .L_4596)
.L_4596:
        /*0078*/ 	.word	0x00000000
.L_4597:


//--------------------- .nv.info._ZN2at6native29vectorized_elementwise_kernelILi8ENS0_13AUnaryFunctorIN3c108BFloat16ES4_S4_ZZZNS0_19minimum_kernel_cudaERNS_18TensorIteratorBaseEENKUlvE0_clEvENKUlvE2_clEvEUlS4_S4_E_EESt5arrayIPcLm2EEEEviT0_T1_ --------------------------
	.section	.nv.info._ZN2at6native29vectorized_elementwise_kernelILi8ENS0_13AUnaryFunctorIN3c108BFloat16ES4_S4_ZZZNS0_19minimum_kernel_cudaERNS_18TensorIteratorBaseEENKUlvE0_clEvENKUlvE2_clEvEUlS4_S4_E_EESt5arrayIPcLm2EEEEviT0_T1_,"",@"SHT_CUDA_INFO"
	.sectionflags	@""
	.align	4


	//----- nvinfo : EIATTR_CUDA_API_VERSION
	.align		4
        /*0000*/ 	.byte	0x04, 0x37
        /*0002*/ 	.short	(.L_4599 - .L_4598)
.L_4598:
        /*0004*/ 	.word	0x00000082


	//----- nvinfo : EIATTR_SW2861232_WAR
	.align		4
.L_4599:
        /*0008*/ 	.byte	0x01, 0x35
	.zero		2


	//----- nvinfo : EIATTR_PARAM_CBANK
	.align		4
        /*000c*/ 	.byte	0x04, 0x0a
        /*000e*/ 	.short	(.L_4601 - .L_4600)
	.align		4
.L_4600:
        /*0010*/ 	.word	index@(.nv.constant0._ZN2at6native29vectorized_elementwise_kernelILi8ENS0_13AUnaryFunctorIN3c108BFloat16ES4_S4_ZZZNS0_19minimum_kernel_cudaERNS_18TensorIteratorBaseEENKUlvE0_clEvENKUlvE2_clEvEUlS4_S4_E_EESt5arrayIPcLm2EEEEviT0_T1_)
        /*0014*/ 	.short	0x0160
        /*0016*/ 	.short	0x0018


	//----- nvinfo : EIATTR_CBANK_PARAM_SIZE
	.align		4
.L_4601:
        /*0018*/ 	.byte	0x03, 0x19
        /*001a*/ 	.short	0x0018


	//----- nvinfo : EIATTR_KPARAM_INFO
	.align		4
        /*001c*/ 	.byte	0x04, 0x17
        /*001e*/ 	.short	(.L_4603 - .L_4602)
.L_4602:
        /*0020*/ 	.word	0x00000000
        /*0024*/ 	.short	0x0002
        /*0026*/ 	.short	0x0008
        /*0028*/ 	.byte	0x00, 0xf0, 0x41, 0x00


	//----- nvinfo : EIATTR_KPARAM_INFO
	.align		4
.L_4603:
        /*002c*/ 	.byte	0x04, 0x17
        /*002e*/ 	.short	(.L_4605 - .L_4604)
.L_4604:
        /*0030*/ 	.word	0x00000000
        /*0034*/ 	.short	0x0001
        /*0036*/ 	.short	0x0004
        /*0038*/ 	.byte	0x00, 0xf0, 0x11, 0x00


	//----- nvinfo : EIATTR_KPARAM_INFO
	.align		4
.L_4605:
        /*003c*/ 	.byte	0x04, 0x17
        /*003e*/ 	.short	(.L_4607 - .L_4606)
.L_4606:
        /*0040*/ 	.word	0x00000000
        /*0044*/ 	.short	0x0000
        /*0046*/ 	.short	0x0000
        /*0048*/ 	.byte	0x00, 0xf0, 0x11, 0x00


	//----- nvinfo : EIATTR_MAXREG_COUNT
	.align		4
.L_4607:
        /*004c*/ 	.byte	0x03, 0x1b
        /*004e*/ 	.short	0x00ff


	//----- nvinfo : EIATTR_MERCURY_ISA_VERSION
	.align		4
        /*0050*/ 	.byte	0x03, 0x5f
        /*0052*/ 	.short	0x0000


	//----- nvinfo : EIATTR_EXIT_INSTR_OFFSETS
	.align		4
        /*0054*/ 	.byte	0x04, 0x1c
        /*0056*/ 	.short	(.L_4609 - .L_4608)


	//   ....[0]....
.L_4608:
        /*0058*/ 	.word	0x00000010


	//----- nvinfo : EIATTR_MAX_THREADS
	.align		4
.L_4609:
        /*005c*/ 	.byte	0x04, 0x05
        /*005e*/ 	.short	(.L_4611 - .L_4610)
.L_4610:
        /*0060*/ 	.word	0x00000080
        /*0064*/ 	.word	0x00000001
        /*0068*/ 	.word	0x00000001
.L_4611:


//--------------------- .nv.info._ZN2at6native18elementwise_kernelILi128ELi4EZNS0_15gpu_kernel_implINS0_13BinaryFunctorIN3c108BFloat16ES5_S5_ZZZNS0_19minimum_kernel_cudaERNS_18TensorIteratorBaseEENKUlvE0_clEvENKUlvE2_clEvEUlS5_S5_E_EEEEvS7_RKT_EUliE_EEviT1_ --------------------------
	.section	.nv.info._ZN2at6native18elementwise_kernelILi128ELi4EZNS0_15gpu_kernel_implINS0_13BinaryFunctorIN3c108BFloat16ES5_S5_ZZZNS0_19minimum_kernel_cudaERNS_18TensorIteratorBaseEENKUlvE0_clEvENKUlvE2_clEvEUlS5_S5_E_EEEEvS7_RKT_EUliE_EEviT1_,"",@"SHT_CUDA_INFO"
	.sectionflags	@""
	.align	4


	//----- nvinfo : EIATTR_CUDA_API_VERSION
	.align		4
        /*0000*/ 	.byte	0x04, 0x37
        /*0002*/ 	.short	(.L_4613 - .L_4612)
.L_4612:
        /*0004*/ 	.word	0x00000082


	//----- nvinfo : EIATTR_SW2861232_WAR
	.align		4
.L_4613:
        /*0008*/ 	.byte	0x01, 0x35
	.zero		2


	//----- nvinfo : EIATTR_PARAM_CBANK
	.align		4
        /*000c*/ 	.byte	0x04, 0x0a
        /*000e*/ 	.short	(.L_4615 - .L_4614)
	.align		4
.L_4614:
        /*0010*/ 	.word	index@(.nv.constant0._ZN2at6native18elementwise_kernelILi128ELi4EZNS0_15gpu_kernel_implINS0_13BinaryFunctorIN3c108BFloat16ES5_S5_ZZZNS0_19minimum_kernel_cudaERNS_18TensorIteratorBaseEENKUlvE0_clEvENKUlvE2_clEvEUlS5_S5_E_EEEEvS7_RKT_EUliE_EEviT1_)
        /*0014*/ 	.short	0x0160
        /*0016*/ 	.short	0x0290


	//----- nvinfo : EIATTR_CBANK_PARAM_SIZE
	.align		4
.L_4615:
        /*0018*/ 	.byte	0x03, 0x19
        /*001a*/ 	.short	0x0290


	//----- nvinfo : EIATTR_KPARAM_INFO
	.align		4
        /*001c*/ 	.byte	0x04, 0x17
        /*001e*/ 	.short	(.L_4617 - .L_4616)
.L_4616:
        /*0020*/ 	.word	0x00000000
        /*0024*/ 	.short	0x0001
        /*0026*/ 	.short	0x0008
        /*0028*/ 	.byte	0x00, 0xf0, 0x21, 0x0a


	//----- nvinfo : EIATTR_KPARAM_INFO
	.align		4
.L_4617:
        /*002c*/ 	.byte	0x04, 0x17
        /*002e*/ 	.short	(.L_4619 - .L_4618)
.L_4618:
        /*0030*/ 	.word	0x00000000
        /*0034*/ 	.short	0x0000
        /*0036*/ 	.short	0x0000
        /*0038*/ 	.byte	0x00, 0xf0, 0x11, 0x00


	//----- nvinfo : EIATTR_MAXREG_COUNT
	.align		4
.L_4619:
        /*003c*/ 	.byte	0x03, 0x1b
        /*003e*/ 	.short	0x0080


	//----- nvinfo : EIATTR_EXTERNS
	.align		4
        /*0040*/ 	.byte	0x04, 0x0f
        /*0042*/ 	.short	(.L_4621 - .L_4620)


	//   ....[0]....
	.align		4
.L_4620:
        /*0044*/ 	.word	index@(__assertfail)


	//----- nvinfo : EIATTR_MERCURY_ISA_VERSION
	.align		4
.L_4621:
        /*0048*/ 	.byte	0x03, 0x5f
        /*004a*/ 	.short	0x0000


	//----- nvinfo : EIATTR_SYSCALL_OFFSETS
	.align		4
        /*004c*/ 	.byte	0x04, 0x46
        /*004e*/ 	.short	(.L_4623 - .L_4622)


	//   ....[0]....
.L_4622:
        /*0050*/ 	.word	0x00002050


	//   ....[1]....
        /*0054*/ 	.word	0x000030c0


	//   ....[2]....
        /*0058*/ 	.word	0x00004140


	//   ....[3]....
        /*005c*/ 	.word	0x00006200


	//   ....[4]....
        /*0060*/ 	.word	0x00007270


	//   ....[5]....
        /*0064*/ 	.word	0x000082f0


	//   ....[6]....
        /*0068*/ 	.word	0x0000a380


	//   ....[7]....
        /*006c*/ 	.word	0x0000b3f0


	//   ....[8]....
        /*0070*/ 	.word	0x0000c470


	//   ....[9]....
        /*0074*/ 	.word	0x0000e510


	//   ....[10]....
        /*0078*/ 	.word	0x0000f580


	//   ....[11]....
        /*007c*/ 	.word	0x00010600


	//----- nvinfo : EIATTR_EXIT_INSTR_OFFSETS
	.align		4
.L_4623:
        /*0080*/ 	.byte	0x04, 0x1c
        /*0082*/ 	.short	(.L_4625 - .L_4624)


	//   ....[0]....
.L_4624:
        /*0084*/ 	.word	0x0000c530


	//   ....[1]....
        /*0088*/ 	.word	0x0000f800


	//   ....[2]....
        /*008c*/ 	.word	0x0000f840


	//   ....[3]....
        /*0090*/ 	.word	0x0000f8e0


	//   ....[4]....
        /*0094*/ 	.word	0x0000f920


	//   ....[5]....
        /*0098*/ 	.word	0x0000f960


	//   ....[6]....
        /*009c*/ 	.word	0x0000f9f0


	//   ....[7]....
        /*00a0*/ 	.word	0x0000fa30


	//   ....[8]....
        /*00a4*/ 	.word	0x0000fad0


	//   ....[9]....
        /*00a8*/ 	.word	0x0000fb20


	//   ....[10]....
        /*00ac*/ 	.word	0x0000fb70


	//   ....[11]....
        /*00b0*/ 	.word	0x0000fc40


	//   ....[12]....
        /*00b4*/ 	.word	0x0000fca0


	//   ....[13]....
        /*00b8*/ 	.word	0x0000fe30


	//   ....[14]....
        /*00bc*/ 	.word	0x0000ff90


	//   ....[15]....
        /*00c0*/ 	.word	0x0000ffb0


	//   ....[16]....
        /*00c4*/ 	.word	0x00010070


	//   ....[17]....
        /*00c8*/ 	.word	0x000101f0


	//   ....[18]....
        /*00cc*/ 	.word	0x00010370


	//   ....[19]....
        /*00d0*/ 	.word	0x000104d0


	//   ....[20]....
        /*00d4*/ 	.word	0x00010610


	//   ....[21]....
        /*00d8*/ 	.word	0x00010650


	//   ....[22]....
        /*00dc*/ 	.word	0x00010690


	//----- nvinfo : EIATTR_MAX_THREADS
	.align		4
.L_4625:
        /*00e0*/ 	.byte	0x04, 0x05
        /*00e2*/ 	.short	(.L_4627 - .L_4626)
.L_4626:
        /*00e4*/ 	.word	0x00000080
        /*00e8*/ 	.word	0x00000001
        /*00ec*/ 	.word	0x00000001


	//----- nvinfo : EIATTR_CRS_STACK_SIZE
	.align		4
.L_4627:
        /*00f0*/ 	.byte	0x04, 0x1e
        /*00f2*/ 	.short	(.L_4629 - .L_4628)
.L_4628:
        /*00f4*/ 	.word	0x00000000
.L_4629:


//--------------------- .nv.info._ZN2at6native27unrolled_elementwise_kernelINS0_13BinaryFunctorIN3c108BFloat16ES4_S4_ZZZNS0_19minimum_kernel_cudaERNS_18TensorIteratorBaseEENKUlvE0_clEvENKUlvE2_clEvEUlS4_S4_E_EESt5arrayIPcLm3EELi4E23TrivialOffsetCalculatorILi2EjESE_ILi1EjENS0_6memory12LoadWithCastILi2EEENSH_13StoreWithCastILi1EEEEEviT_T0_T2_T3_T4_T5_ --------------------------
	.section	.nv.info._ZN2at6native27unrolled_elementwise_kernelINS0_13BinaryFunctorIN3c108BFloat16ES4_S4_ZZZNS0_19minimum_kernel_cudaERNS_18TensorIteratorBaseEENKUlvE0_clEvENKUlvE2_clEvEUlS4_S4_E_EESt5arrayIPcLm3EELi4E23TrivialOffsetCalculatorILi2EjESE_ILi1EjENS0_6memory12LoadWithCastILi2EEENSH_13StoreWithCastILi1EEEEEviT_T0_T2_T3_T4_T5_,"",@"SHT_CUDA_INFO"
	.sectionflags	@""
	.align	4


	//----- nvinfo : EIATTR_CUDA_API_VERSION
	.align		4
        /*0000*/ 	.byte	0x04, 0x37
        /*0002*/ 	.short	(.L_4631 - .L_4630)
.L_4630:
        /*0004*/ 	.word	0x00000082


	//----- nvinfo : EIATTR_SW2861232_WAR
	.align		4
.L_4631:
        /*0008*/ 	.byte	0x01, 0x35
	.zero		2


	//----- nvinfo : EIATTR_PARAM_CBANK
	.align		4
        /*000c*/ 	.byte	0x04, 0x0a
        /*000e*/ 	.short	(.L_4633 - .L_4632)
	.align		4
.L_4632:
        /*0010*/ 	.word	index@(.nv.constant0._ZN2at6native27unrolled_elementwise_kernelINS0_13BinaryFunctorIN3c108BFloat16ES4_S4_ZZZNS0_19minimum_kernel_cudaERNS_18TensorIteratorBaseEENKUlvE0_clEvENKUlvE2_clEvEUlS4_S4_E_EESt5arrayIPcLm3EELi4E23TrivialOffsetCalculatorILi2EjESE_ILi1EjENS0_6memory12LoadWithCastILi2EEENSH_13StoreWithCastILi1EEEEEviT_T0_T2_T3_T4_T5_)
        /*0014*/ 	.short	0x0160
        /*0016*/ 	.short	0x0038


	//----- nvinfo : EIATTR_CBANK_PARAM_SIZE
	.align		4
.L_4633:
        /*0018*/ 	.byte	0x03, 0x19
        /*001a*/ 	.short	0x0038


	//----- nvinfo : EIATTR_KPARAM_INFO
	.align		4
        /*001c*/ 	.byte	0x04, 0x17
        /*001e*/ 	.short	(.L_4635 - .L_4634)
.L_4634:
        /*0020*/ 	.word	0x00000000
        /*0024*/ 	.short	0x0006
        /*0026*/ 	.short	0x0030
        /*0028*/ 	.byte	0x00, 0xf0, 0x21, 0x00


	//----- nvinfo : EIATTR_KPARAM_INFO
	.align		4
.L_4635:
        /*002c*/ 	.byte	0x04, 0x17
        /*002e*/ 	.short	(.L_4637 - .L_4636)
.L_4636:
        /*0030*/ 	.word	0x00000000
        /*0034*/ 	.short	0x0005
        /*0036*/ 	.short	0x0024
        /*0038*/ 	.byte	0x00, 0xf0, 0x31, 0x00


	//----- nvinfo : EIATTR_KPARAM_INFO
	.align		4
.L_4637:
        /*003c*/ 	.byte	0x04, 0x17
        /*003e*/ 	.short	(.L_4639 - .L_4638)
.L_4638:
        /*0040*/ 	.word	0x00000000
        /*0044*/ 	.short	0x0004
        /*0046*/ 	.short	0x0021
        /*0048*/ 	.byte	0x00, 0xf0, 0x05, 0x00


	//----- nvinfo : EIATTR_KPARAM_INFO
	.align		4
.L_4639:
        /*004c*/ 	.byte	0x04, 0x17
        /*004e*/ 	.short	(.L_4641 - .L_4640)
.L_4640:
        /*0050*/ 	.word	0x00000000
        /*0054*/ 	.short	0x0003
        /*0056*/ 	.short	0x0020
        /*0058*/ 	.byte	0x00, 0xf0, 0x05, 0x00


	//----- nvinfo : EIATTR_KPARAM_INFO
	.align		4
.L_4641:
        /*005c*/ 	.byte	0x04, 0x17
        /*005e*/ 	.short	(.L_4643 - .L_4642)
.L_4642:
        /*0060*/ 	.word	0x00000000
        /*0064*/ 	.short	0x0002
        /*0066*/ 	.short	0x0008
        /*0068*/ 	.byte	0x00, 0xf0, 0x61, 0x00


	//----- nvinfo : EIATTR_KPARAM_INFO
	.align		4
.L_4643:
        /*006c*/ 	.byte	0x04, 0x17
        /*006e*/ 	.short	(.L_4645 - .L_4644)
.L_4644:
        /*0070*/ 	.word	0x00000000
        /*0074*/ 	.short	0x0001
        /*0076*/ 	.short	0x0004
        /*0078*/ 	.byte	0x00, 0xf0, 0x05, 0x00


	//----- nvinfo : EIATTR_KPARAM_INFO
	.align		4
.L_4645:
        /*007c*/ 	.byte	0x04, 0x17
        /*007e*/ 	.short	(.L_4647 - .L_4646)
.L_4646:
        /*0080*/ 	.word	0x00000000
        /*0084*/ 	.short	0x0000
        /*0086*/ 	.short	0x0000
        /*0088*/ 	.byte	0x00, 0xf0, 0x11, 0x00


	//----- nvinfo : EIATTR_MAXREG_COUNT
	.align		4
.L_4647:
        /*008c*/ 	.byte	0x03, 0x1b
        /*008e*/ 	.short	0x00ff


	//----- nvinfo : EIATTR_EXTERNS
	.align		4
        /*0090*/ 	.byte	0x04, 0x0f
        /*0092*/ 	.short	(.L_4649 - .L_4648)


	//   ....[0]....
	.align		4
.L_4648:
        /*0094*/ 	.word	index@(__assertfail)


	//----- nvinfo : EIATTR_MERCURY_ISA_VERSION
	.align		4
.L_4649:
        /*0098*/ 	.byte	0x03, 0x5f
        /*009a*/ 	.short	0x0000


	//----- nvinfo : EIATTR_SYSCALL_OFFSETS
	.align		4
        /*009c*/ 	.byte	0x04, 0x46
        /*009e*/ 	.short	(.L_4651 - .L_4650)


	//   ....[0]....
.L_4650:
        /*00a0*/ 	.word	0x000010b0


	//   ....[1]....
        /*00a4*/ 	.word	0x00002130


	//   ....[2]....
        /*00a8*/ 	.word	0x00003230


	//   ....[3]....
        /*00ac*/ 	.word	0x000042b0


	//   ....[4]....
        /*00b0*/ 	.word	0x000053c0


	//   ....[5]....
        /*00b4*/ 	.word	0x00006440


	//   ....[6]....
        /*00b8*/ 	.word	0x00007530


	//   ....[7]....
        /*00bc*/ 	.word	0x000085b0


	//   ....[8]....
        /*00c0*/ 	.word	0x00009b00


	//   ....[9]....
        /*00c4*/ 	.word	0x0000ab30


	//   ....[10]....
        /*00c8*/ 	.word	0x0000bb20


	//   ....[11]....
        /*00cc*/ 	.word	0x0000cb10


	//----- nvinfo : EIATTR_EXIT_INSTR_OFFSETS
	.align		4
.L_4651:
        /*00d0*/ 	.byte	0x04, 0x1c
        /*00d2*/ 	.short	(.L_4653 - .L_4652)


	//   ....[0]....
.L_4652:
        /*00d4*/ 	.word	0x0000bbe0


	//   ....[1]....
        /*00d8*/ 	.word	0x0000bd10


	//   ....[2]....
        /*00dc*/ 	.word	0x0000bd50


	//   ....[3]....
        /*00e0*/ 	.word	0x0000bdf0


	//   ....[4]....
        /*00e4*/ 	.word	0x0000be30


	//   ....[5]....
        /*00e8*/ 	.word	0x0000be70


	//   ....[6]....
        /*00ec*/ 	.word	0x0000bf00


	//   ....[7]....
        /*00f0*/ 	.word	0x0000bf40


	//   ....[8]....
        /*00f4*/ 	.word	0x0000bfe0


	//   ....[9]....
        /*00f8*/ 	.word	0x0000c030


	//   ....[10]....
        /*00fc*/ 	.word	0x0000c080


	//   ....[11]....
        /*0100*/ 	.word	0x0000c150


	//   ....[12]....
        /*0104*/ 	.word	0x0000c1b0


	//   ....[13]....
        /*0108*/ 	.word	0x0000c340


	//   ....[14]....
        /*010c*/ 	.word	0x0000c4a0


	//   ....[15]....
        /*0110*/ 	.word	0x0000c4c0


	//   ....[16]....
        /*0114*/ 	.word	0x0000c580


	//   ....[17]....
        /*0118*/ 	.word	0x0000c700


	//   ....[18]....
        /*011c*/ 	.word	0x0000c880


	//   ....[19]....
        /*0120*/ 	.word	0x0000c9e0


	//   ....[20]....
        /*0124*/ 	.word	0x0000cb20


	//   ....[21]....
        /*0128*/ 	.word	0x0000cb60


	//   ....[22]....
        /*012c*/ 	.word	0x0000cba0


	//----- nvinfo : EIATTR_MAX_THREADS
	.align		4
.L_4653:
        /*0130*/ 	.byte	0x04, 0x05
        /*0132*/ 	.short	(.L_4655 - .L_4654)
.L_4654:
        /*0134*/ 	.word	0x00000080
        /*0138*/ 	.word	0x00000001
        /*013c*/ 	.word	0x00000001


	//----- nvinfo : EIATTR_CRS_STACK_SIZE
	.align		4
.L_4655:
        /*0140*/ 	.byte	0x04, 0x1e
        /*0142*/ 	.short	(.L_4657 - .L_4656)
.L_4656:
        /*0144*/ 	.word	0x00000000
.L_4657:


//--------------------- .nv.info._ZN2at6native18elementwise_kernelILi128ELi4EZNS0_22gpu_kernel_impl_nocastINS0_13BinaryFunctorIN3c108BFloat16ES5_S5_ZZZNS0_19minimum_kernel_cudaERNS_18TensorIteratorBaseEENKUlvE0_clEvENKUlvE2_clEvEUlS5_S5_E_EEEEvS7_RKT_EUliE_EEviT1_ --------------------------
	.section	.nv.info._ZN2at6native18elementwise_kernelILi128ELi4EZNS0_22gpu_kernel_impl_nocastINS0_13BinaryFunctorIN3c108BFloat16ES5_S5_ZZZNS0_19minimum_kernel_cudaERNS_18TensorIteratorBaseEENKUlvE0_clEvENKUlvE2_clEvEUlS5_S5_E_EEEEvS7_RKT_EUliE_EEviT1_,"",@"SHT_CUDA_INFO"
	.sectionflags	@""
	.align	4


	//----- nvinfo : EIATTR_CUDA_API_VERSION
	.align		4
        /*0000*/ 	.byte	0x04, 0x37
        /*0002*/ 	.short	(.L_4659 - .L_4658)
.L_4658:
        /*0004*/ 	.word	0x00000082


	//----- nvinfo : EIATTR_SW2861232_WAR
	.align		4
.L_4659:
        /*0008*/ 	.byte	0x01, 0x35
	.zero		2


	//----- nvinfo : EIATTR_PARAM_CBANK
	.align		4
        /*000c*/ 	.byte	0x04, 0x0a
        /*000e*/ 	.short	(.L_4661 - .L_4660)
	.align		4
.L_4660:
        /*0010*/ 	.word	index@(.nv.constant0._ZN2at6native18elementwise_kernelILi128ELi4EZNS0_22gpu_kernel_impl_nocastINS0_13BinaryFunctorIN3c108BFloat16ES5_S5_ZZZNS0_19minimum_kernel_cudaERNS_18TensorIteratorBaseEENKUlvE0_clEvENKUlvE2_clEvEUlS5_S5_E_EEEEvS7_RKT_EUliE_EEviT1_)
        /*0014*/ 	.short	0x0160
        /*0016*/ 	.short	0x0290


	//----- nvinfo : EIATTR_CBANK_PARAM_SIZE
	.align		4
.L_4661:
        /*0018*/ 	.byte	0x03, 0x19
        /*001a*/ 	.short	0x0290


	//----- nvinfo : EIATTR_KPARAM_INFO
	.align		4
        /*001c*/ 	.byte	0x04, 0x17
        /*001e*/ 	.short	(.L_4663 - .L_4662)
.L_4662:
        /*0020*/ 	.word	0x00000000
        /*0024*/ 	.short	0x0001
        /*0026*/ 	.short	0x0008
        /*0028*/ 	.byte	0x00, 0xf0, 0x21, 0x0a


	//----- nvinfo : EIATTR_KPARAM_INFO
	.align		4
.L_4663:
        /*002c*/ 	.byte	0x04, 0x17
        /*002e*/ 	.short	(.L_4665 - .L_4664)
.L_4664:
        /*0030*/ 	.word	0x00000000
        /*0034*/ 	.short	0x0000
        /*0036*/ 	.short	0x0000
        /*0038*/ 	.byte	0x00, 0xf0, 0x11, 0x00


	//----- nvinfo : EIATTR_MAXREG_COUNT
	.align		4
.L_4665:
        /*003c*/ 	.byte	0x03, 0x1b
        /*003e*/ 	.short	0x0080


	//----- nvinfo : EIATTR_MERCURY_ISA_VERSION
	.align		4
        /*0040*/ 	.byte	0x03, 0x5f
        /*0042*/ 	.short	0x0000


	//----- nvinfo : EIATTR_EXIT_INSTR_OFFSETS
	.align		4
        /*0044*/ 	.byte	0x04, 0x1c
        /*0046*/ 	.short	(.L_4667 - .L_4666)


	//   ....[0]....
.L_4666:
        /*0048*/ 	.word	0x000034c0


	//   ....[1]....
        /*004c*/ 	.word	0x00004600


	//----- nvinfo : EIATTR_MAX_THREADS
	.align		4
.L_4667:
        /*0050*/ 	.byte	0x04, 0x05
        /*0052*/ 	.short	(.L_4669 - .L_4668)
.L_4668:
        /*0054*/ 	.word	0x00000080
        /*0058*/ 	.word	0x00000001
        /*005c*/ 	.word	0x00000001


	//----- nvinfo : EIATTR_CRS_STACK_SIZE
	.align		4
.L_4669:
        /*0060*/ 	.byte	0x04, 0x1e
        /*0062*/ 	.short	(.L_4671 - .L_4670)
.L_4670:
        /*0064*/ 	.word	0x00000000
.L_4671:


//--------------------- .nv.info._ZN2at6native27unrolled_elementwise_kernelINS0_13BinaryFunctorIN3c108BFloat16ES4_S4_ZZZNS0_19minimum_kernel_cudaERNS_18TensorIteratorBaseEENKUlvE0_clEvENKUlvE2_clEvEUlS4_S4_E_EESt5arrayIPcLm3EELi4E23TrivialOffsetCalculatorILi2EjESE_ILi1EjENS0_6memory15LoadWithoutCastENSH_16StoreWithoutCastEEEviT_T0_T2_T3_T4_T5_ --------------------------
	.section	.nv.info._ZN2at6native27unrolled_elementwise_kernelINS0_13BinaryFunctorIN3c108BFloat16ES4_S4_ZZZNS0_19minimum_kernel_cudaERNS_18TensorIteratorBaseEENKUlvE0_clEvENKUlvE2_clEvEUlS4_S4_E_EESt5arrayIPcLm3EELi4E23TrivialOffsetCalculatorILi2EjESE_ILi1EjENS0_6memory15LoadWithoutCastENSH_16StoreWithoutCastEEEviT_T0_T2_T3_T4_T5_,"",@"SHT_CUDA_INFO"
	.sectionflags	@""
	.align	4


	//----- nvinfo : EIATTR_CUDA_API_VERSION
	.align		4
        /*0000*/ 	.byte	0x04, 0x37
        /*0002*/ 	.short	(.L_4673 - .L_4672)
.L_4672:
        /*0004*/ 	.word	0x00000082


	//----- nvinfo : EIATTR_SW2861232_WAR
	.align		4
.L_4673:
        /*0008*/ 	.byte	0x01, 0x35
	.zero		2


	//----- nvinfo : EIATTR_PARAM_CBANK
	.align		4
        /*000c*/ 	.byte	0x04, 0x0a
        /*000e*/ 	.short	(.L_4675 - .L_4674)
	.align		4
.L_4674:
        /*0010*/ 	.word	index@(.nv.constant0._ZN2at6native27unrolled_elementwise_kernelINS0_13BinaryFunctorIN3c108BFloat16ES4_S4_ZZZNS0_19minimum_kernel_cudaERNS_18TensorIteratorBaseEENKUlvE0_clEvENKUlvE2_clEvEUlS4_S4_E_EESt5arrayIPcLm3EELi4E23TrivialOffsetCalculatorILi2EjESE_ILi1EjENS0_6memory15LoadWithoutCastENSH_16StoreWithoutCastEEEviT_T0_T2_T3_T4_T5_)
        /*0014*/ 	.short	0x0160
        /*0016*/ 	.short	0x0024


	//----- nvinfo : EIATTR_CBANK_PARAM_SIZE
	.align		4
.L_4675:
        /*0018*/ 	.byte	0x03, 0x19
        /*001a*/ 	.short	0x0024


	//----- nvinfo : EIATTR_KPARAM_INFO
	.align		4
        /*001c*/ 	.byte	0x04, 0x17
        /*001e*/ 	.short	(.L_4677 - .L_4676)
.L_4676:
        /*0020*/ 	.word	0x00000000
        /*0024*/ 	.short	0x0006
        /*0026*/ 	.short	0x0023
        /*0028*/ 	.byte	0x00, 0xf0, 0x05, 0x00


	//----- nvinfo : EIATTR_KPARAM_INFO
	.align		4
.L_4677:
        /*002c*/ 	.byte	0x04, 0x17
        /*002e*/ 	.short	(.L_4679 - .L_4678)
.L_4678:
        /*0030*/ 	.word	0x00000000
        /*0034*/ 	.short	0x0005
        /*0036*/ 	.short	0x0022
        /*0038*/ 	.byte	0x00, 0xf0, 0x05, 0x00


	//----- nvinfo : EIATTR_KPARAM_INFO
	.align		4
.L_4679:
        /*003c*/ 	.byte	0x04, 0x17
        /*003e*/ 	.short	(.L_4681 - .L_4680)
.L_4680:
        /*0040*/ 	.word	0x00000000
        /*0044*/ 	.short	0x0004
        /*0046*/ 	.short	0x0021
        /*0048*/ 	.byte	0x00, 0xf0, 0x05, 0x00


	//----- nvinfo : EIATTR_KPARAM_INFO
	.align		4
.L_4681:
        /*004c*/ 	.byte	0x04, 0x17
        /*004e*/ 	.short	(.L_4683 - .L_4682)
.L_4682:
        /*0050*/ 	.word	0x00000000
        /*0054*/ 	.short	0x0003
        /*0056*/ 	.short	0x0020
        /*0058*/ 	.byte	0x00, 0xf0, 0x05, 0x00


	//----- nvinfo : EIATTR_KPARAM_INFO
	.align		4
.L_4683:
        /*005c*/ 	.byte	0x04, 0x17
        /*005e*/ 	.short	(.L_4685 - .L_4684)
.L_4684:
        /*0060*/ 	.word	0x00000000
        /*0064*/ 	.short	0x0002
        /*0066*/ 	.short	0x0008
        /*0068*/ 	.byte	0x00, 0xf0, 0x61, 0x00


	//----- nvinfo : EIATTR_KPARAM_INFO
	.align		4
.L_4685:
        /*006c*/ 	.byte	0x04, 0x17
        /*006e*/ 	.short	(.L_4687 - .L_4686)
.L_4686:
        /*0070*/ 	.word	0x00000000
        /*0074*/ 	.short	0x0001
        /*0076*/ 	.short	0x0004
        /*0078*/ 	.byte	0x00, 0xf0, 0x05, 0x00


	//----- nvinfo : EIATTR_KPARAM_INFO
	.align		4
.L_4687:
        /*007c*/ 	.byte	0x04, 0x17
        /*007e*/ 	.short	(.L_4689 - .L_4688)
.L_4688:
        /*0080*/ 	.word	0x00000000
        /*0084*/ 	.short	0x0000
        /*0086*/ 	.short	0x0000
        /*0088*/ 	.byte	0x00, 0xf0, 0x11, 0x00


	//----- nvinfo : EIATTR_MAXREG_COUNT
	.align		4
.L_4689:
        /*008c*/ 	.byte	0x03, 0x1b
        /*008e*/ 	.short	0x00ff


	//----- nvinfo : EIATTR_MERCURY_ISA_VERSION
	.align		4
        /*0090*/ 	.byte	0x03, 0x5f
        /*0092*/ 	.short	0x0000


	//----- nvinfo : EIATTR_EXIT_INSTR_OFFSETS
	.align		4
        /*0094*/ 	.byte	0x04, 0x1c
        /*0096*/ 	.short	(.L_4691 - .L_4690)


	//   ....[0]....
.L_4690:
        /*0098*/ 	.word	0x00000810


	//   ....[1]....
        /*009c*/ 	.word	0x00000860


	//----- nvinfo : EIATTR_MAX_THREADS
	.align		4
.L_4691:
        /*00a0*/ 	.byte	0x04, 0x05
        /*00a2*/ 	.short	(.L_4693 - .L_4692)
.L_4692:
        /*00a4*/ 	.word	0x00000080
        /*00a8*/ 	.word	0x00000001
        /*00ac*/ 	.word	0x00000001


	//----- nvinfo : EIATTR_CRS_STACK_SIZE
	.align		4
.L_4693:
        /*00b0*/ 	.byte	0x04, 0x1e
        /*00b2*/ 	.short	(.L_4695 - .L_4694)
.L_4694:
        /*00b4*/ 	.word	0x00000000
.L_4695:


//--------------------- .nv.info._ZN2at6native29vectorized_elementwise_kernelILi2ENS0_13BinaryFunctorIN3c108BFloat16ES4_S4_ZZZNS0_19minimum_kernel_cudaERNS_18TensorIteratorBaseEENKUlvE0_clEvENKUlvE2_clEvEUlS4_S4_E_EESt5arrayIPcLm3EEEEviT0_T1_ --------------------------
	.section	.nv.info._ZN2at6native29vectorized_elementwise_kernelILi2ENS0_13BinaryFunctorIN3c108BFloat16ES4_S4_ZZZNS0_19minimum_kernel_cudaERNS_18TensorIteratorBaseEENKUlvE0_clEvENKUlvE2_clEvEUlS4_S4_E_EESt5arrayIPcLm3EEEEviT0_T1_,"",@"SHT_CUDA_INFO"
	.sectionflags	@""
	.align	4


	//----- nvinfo : EIATTR_CUDA_API_VERSION
	.align		4
        /*0000*/ 	.byte	0x04, 0x37
        /*0002*/ 	.short	(.L_4697 - .L_4696)
.L_4696:
        /*0004*/ 	.word	0x00000082


	//----- nvinfo : EIATTR_SW2861232_WAR
	.align		4
.L_4697:
        /*0008*/ 	.byte	0x01, 0x35
	.zero		2


	//----- nvinfo : EIATTR_PARAM_CBANK
	.align		4
        /*000c*/ 	.byte	0x04, 0x0a
        /*000e*/ 	.short	(.L_4699 - .L_4698)
	.align		4
.L_4698:
        /*0010*/ 	.word	index@(.nv.constant0._ZN2at6native29vectorized_elementwise_kernelILi2ENS0_13BinaryFunctorIN3c108BFloat16ES4_S4_ZZZNS0_19minimum_kernel_cudaERNS_18TensorIteratorBaseEENKUlvE0_clEvENKUlvE2_clEvEUlS4_S4_E_EESt5arrayIPcLm3EEEEviT0_T1_)
        /*0014*/ 	.short	0x0160
        /*0016*/ 	.short	0x0020


	//----- nvinfo : EIATTR_CBANK_PARAM_SIZE
	.align		4
.L_4699:
        /*0018*/ 	.byte	0x03, 0x19
        /*001a*/ 	.short	0x0020


	//----- nvinfo : EIATTR_KPARAM_INFO
	.align		4
        /*001c*/ 	.byte	0x04, 0x17
        /*001e*/ 	.short	(.L_4701 - .L_4700)
.L_4700:
        /*0020*/ 	.word	0x00000000
        /*0024*/ 	.short	0x0002
        /*0026*/ 	.short	0x0008
        /*0028*/ 	.byte	0x00, 0xf0, 0x61, 0x00


	//----- nvinfo : EIATTR_KPARAM_INFO
	.align		4
.L_4701:
        /*002c*/ 	.byte	0x04, 0x17
        /*002e*/ 	.short	(.L_4703 - .L_4702)
.L_4702:
        /*0030*/ 	.word	0x00000000
        /*0034*/ 	.short	0x0001
        /*0036*/ 	.short	0x0004
        /*0038*/ 	.byte	0x00, 0xf0, 0x05, 0x00


	//----- nvinfo : EIATTR_KPARAM_INFO
	.align		4
.L_4703:
        /*003c*/ 	.byte	0x04, 0x17
        /*003e*/ 	.short	(.L_4705 - .L_4704)
.L_4704:
        /*0040*/ 	.word	0x00000000
        /*0044*/ 	.short	0x0000
        /*0046*/ 	.short	0x0000
        /*0048*/ 	.byte	0x00, 0xf0, 0x11, 0x00


	//----- nvinfo : EIATTR_MAXREG_COUNT
	.align		4
.L_4705:
        /*004c*/ 	.byte	0x03, 0x1b
        /*004e*/ 	.short	0x00ff


	//----- nvinfo : EIATTR_MERCURY_ISA_VERSION
	.align		4
        /*0050*/ 	.byte	0x03, 0x5f
        /*0052*/ 	.short	0x0000


	//----- nvinfo : EIATTR_EXIT_INSTR_OFFSETS
	.align		4
        /*0054*/ 	.byte	0x04, 0x1c
        /*0056*/ 	.short	(.L_4707 - .L_4706)


	//   ....[0]....
.L_4706:
        /*0058*/ 	.word	0x00000870


	//   ....[1]....
        /*005c*/ 	.word	0x000018c0


	//   ....[2]....
        /*0060*/ 	.word	0x00001910


	//----- nvinfo : EIATTR_MAX_THREADS
	.align		4
.L_4707:
        /*0064*/ 	.byte	0x04, 0x05
        /*0066*/ 	.short	(.L_4709 - .L_4708)
.L_4708:
        /*0068*/ 	.word	0x00000080
        /*006c*/ 	.word	0x00000001
        /*0070*/ 	.word	0x00000001


	//----- nvinfo : EIATTR_CRS_STACK_SIZE
	.align		4
.L_4709:
        /*0074*/ 	.byte	0x04, 0x1e
        /*0076*/ 	.short	(.L_4711 - .L_4710)
.L_4710:
        /*0078*/ 	.word	0x00000000
.L_4711:


//--------------------- .nv.info._ZN2at6native29vectorized_elementwise_kernelILi4ENS0_13BinaryFunctorIN3c108BFloat16ES4_S4_ZZZNS0_19minimum_kernel_cudaERNS_18TensorIteratorBaseEENKUlvE0_clEvENKUlvE2_clEvEUlS4_S4_E_EESt5arrayIPcLm3EEEEviT0_T1_ --------------------------
	.section	.nv.info._ZN2at6native29vectorized_elementwise_kernelILi4ENS0_13BinaryFunctorIN3c108BFloat16ES4_S4_ZZZNS0_19minimum_kernel_cudaERNS_18TensorIteratorBaseEENKUlvE0_clEvENKUlvE2_clEvEUlS4_S4_E_EESt5arrayIPcLm3EEEEviT0_T1_,"",@"SHT_CUDA_INFO"
	.sectionflags	@""
	.align	4


	//----- nvinfo : EIATTR_CUDA_API_VERSION
	.align		4
        /*0000*/ 	.byte	0x04, 0x37
        /*0002*/ 	.short	(.L_4713 - .L_4712)
.L_4712:
        /*0004*/ 	.word	0x00000082


	//----- nvinfo : EIATTR_SW2861232_WAR
	.align		4
.L_4713:
        /*0008*/ 	.byte	0x01, 0x35
	.zero		2


	//----- nvinfo : EIATTR_PARAM_CBANK
	.align		4
        /*000c*/ 	.byte	0x04, 0x0a
        /*000e*/ 	.short	(.L_4715 - .L_4714)
	.align		4
.L_4714:
        /*0010*/ 	.word	index@(.nv.constant0._ZN2at6native29vectorized_elementwise_kernelILi4ENS0_13BinaryFunctorIN3c108BFloat16ES4_S4_ZZZNS0_19minimum_kernel_cudaERNS_18TensorIteratorBaseEENKUlvE0_clEvENKUlvE2_clEvEUlS4_S4_E_EESt5arrayIPcLm3EEEEviT0_T1_)
        /*0014*/ 	.short	0x0160
        /*0016*/ 	.short	0x0020


	//----- nvinfo : EIATTR_CBANK_PARAM_SIZE
	.align		4
.L_4715:
        /*0018*/ 	.byte	0x03, 0x19
        /*001a*/ 	.short	0x0020


	//----- nvinfo : EIATTR_KPARAM_INFO
	.align		4
        /*001c*/ 	.byte	0x04, 0x17
        /*001e*/ 	.short	(.L_4717 - .L_4716)
.L_4716:
        /*0020*/ 	.word	0x00000000
        /*0024*/ 	.short	0x0002
        /*0026*/ 	.short	0x0008
        /*0028*/ 	.byte	0x00, 0xf0, 0x61, 0x00


	//----- nvinfo : EIATTR_KPARAM_INFO
	.align		4
.L_4717:
        /*002c*/ 	.byte	0x04, 0x17
        /*002e*/ 	.short	(.L_4719 - .L_4718)
.L_4718:
        /*0030*/ 	.word	0x00000000
        /*0034*/ 	.short	0x0001
        /*0036*/ 	.short	0x0004
        /*0038*/ 	.byte	0x00, 0xf0, 0x05, 0x00


	//----- nvinfo : EIATTR_KPARAM_INFO
	.align		4
.L_4719:
        /*003c*/ 	.byte	0x04, 0x17
        /*003e*/ 	.short	(.L_4721 - .L_4720)
.L_4720:
        /*0040*/ 	.word	0x00000000
        /*0044*/ 	.short	0x0000
        /*0046*/ 	.short	0x0000
        /*0048*/ 	.byte	0x00, 0xf0, 0x11, 0x00


	//----- nvinfo : EIATTR_MAXREG_COUNT
	.align		4
.L_4721:
        /*004c*/ 	.byte	0x03, 0x1b
        /*004e*/ 	.short	0x00ff


	//----- nvinfo : EIATTR_MERCURY_ISA_VERSION
	.align		4
        /*0050*/ 	.byte	0x03, 0x5f
        /*0052*/ 	.short	0x0000


	//----- nvinfo : EIATTR_EXIT_INSTR_OFFSETS
	.align		4
        /*0054*/ 	.byte	0x04, 0x1c
        /*0056*/ 	.short	(.L_4723 - .L_4722)


	//   ....[0]....
.L_4722:
        /*0058*/ 	.word	0x00000800


	//   ....[1]....
        /*005c*/ 	.word	0x00001850


	//   ....[2]....
        /*0060*/ 	.word	0x000018a0


	//----- nvinfo : EIATTR_MAX_THREADS
	.align		4
.L_4723:
        /*0064*/ 	.byte	0x04, 0x05
        /*0066*/ 	.short	(.L_4725 - .L_4724)
.L_4724:
        /*0068*/ 	.word	0x00000080
        /*006c*/ 	.word	0x00000001
        /*0070*/ 	.word	0x00000001


	//----- nvinfo : EIATTR_CRS_STACK_SIZE
	.align		4
.L_4725:
        /*0074*/ 	.byte	0x04, 0x1e
        /*0076*/ 	.short	(.L_4727 - .L_4726)
.L_4726:
        /*0078*/ 	.word	0x00000000
.L_4727:


//--------------------- .nv.info._ZN2at6native29vectorized_elementwise_kernelILi8ENS0_13BinaryFunctorIN3c108BFloat16ES4_S4_ZZZNS0_19minimum_kernel_cudaERNS_18TensorIteratorBaseEENKUlvE0_clEvENKUlvE2_clEvEUlS4_S4_E_EESt5arrayIPcLm3EEEEviT0_T1_ --------------------------
	.section	.nv.info._ZN2at6native29vectorized_elementwise_kernelILi8ENS0_13BinaryFunctorIN3c108BFloat16ES4_S4_ZZZNS0_19minimum_kernel_cudaERNS_18TensorIteratorBaseEENKUlvE0_clEvENKUlvE2_clEvEUlS4_S4_E_EESt5arrayIPcLm3EEEEviT0_T1_,"",@"SHT_CUDA_INFO"
	.sectionflags	@""
	.align	4


	//----- nvinfo : EIATTR_CUDA_API_VERSION
	.align		4
        /*0000*/ 	.byte	0x04, 0x37
        /*0002*/ 	.short	(.L_4729 - .L_4728)
.L_4728:
        /*0004*/ 	.word	0x00000082


	//----- nvinfo : EIATTR_SW2861232_WAR
	.align		4
.L_4729:
        /*0008*/ 	.byte	0x01, 0x35
	.zero		2


	//----- nvinfo : EIATTR_PARAM_CBANK
	.align		4
        /*000c*/ 	.byte	0x04, 0x0a
        /*000e*/ 	.short	(.L_4731 - .L_4730)
	.align		4
.L_4730:
        /*0010*/ 	.word	index@(.nv.constant0._ZN2at6native29vectorized_elementwise_kernelILi8ENS0_13BinaryFunctorIN3c108BFloat16ES4_S4_ZZZNS0_19minimum_kernel_cudaERNS_18TensorIteratorBaseEENKUlvE0_clEvENKUlvE2_clEvEUlS4_S4_E_EESt5arrayIPcLm3EEEEviT0_T1_)
        /*0014*/ 	.short	0x0160
        /*0016*/ 	.short	0x0020


	//----- nvinfo : EIATTR_CBANK_PARAM_SIZE
	.align		4
.L_4731:
        /*0018*/ 	.byte	0x03, 0x19
        /*001a*/ 	.short	0x0020


	//----- nvinfo : EIATTR_KPARAM_INFO
	.align		4
        /*001c*/ 	.byte	0x04, 0x17
        /*001e*/ 	.short	(.L_4733 - .L_4732)
.L_4732:
        /*0020*/ 	.word	0x00000000
        /*0024*/ 	.short	0x0002
        /*0026*/ 	.short	0x0008
        /*0028*/ 	.byte	0x00, 0xf0, 0x61, 0x00


	//----- nvinfo : EIATTR_KPARAM_INFO
	.align		4
.L_4733:
        /*002c*/ 	.byte	0x04, 0x17
        /*002e*/ 	.short	(.L_4735 - .L_4734)
.L_4734:
        /*0030*/ 	.word	0x00000000
        /*0034*/ 	.short	0x0001
        /*0036*/ 	.short	0x0004
        /*0038*/ 	.byte	0x00, 0xf0, 0x05, 0x00


	//----- nvinfo : EIATTR_KPARAM_INFO
	.align		4
.L_4735:
        /*003c*/ 	.byte	0x04, 0x17
        /*003e*/ 	.short	(.L_4737 - .L_4736)
.L_4736:
        /*0040*/ 	.word	0x00000000
        /*0044*/ 	.short	0x0000
        /*0046*/ 	.short	0x0000
        /*0048*/ 	.byte	0x00, 0xf0, 0x11, 0x00


	//----- nvinfo : EIATTR_MAXREG_COUNT
	.align		4
.L_4737:
        /*004c*/ 	.byte	0x03, 0x1b
        /*004e*/ 	.short	0x00ff


	//----- nvinfo : EIATTR_MERCURY_ISA_VERSION
	.align		4
        /*0050*/ 	.byte	0x03, 0x5f
        /*0052*/ 	.short	0x0000


	//----- nvinfo : EIATTR_EXIT_INSTR_OFFSETS
	.align		4
        /*0054*/ 	.byte	0x04, 0x1c
        /*0056*/ 	.short	(.L_4739 - .L_4738)


	//   ....[0]....
.L_4738:
        /*0058*/ 	.word	0x00000010


	//----- nvinfo : EIATTR_MAX_THREADS
	.align		4
.L_4739:
        /*005c*/ 	.byte	0x04, 0x05
        /*005e*/ 	.short	(.L_4741 - .L_4740)
.L_4740:
        /*0060*/ 	.word	0x00000080
        /*0064*/ 	.word	0x00000001
        /*0068*/ 	.word	0x00000001
.L_4741:


//--------------------- .nv.info._ZN2at6native18elementwise_kernelILi128ELi4EZNS0_15gpu_kernel_implINS0_13AUnaryFunctorIN3c104HalfES5_S5_ZZZNS0_19minimum_kernel_cudaERNS_18TensorIteratorBaseEENKUlvE0_clEvENKUlvE1_clEvEUlS5_S5_E_EEEEvS7_RKT_EUliE_EEviT1_ --------------------------
	.section	.nv.info._ZN2at6native18elementwise_kernelILi128ELi4EZNS0_15gpu_kernel_implINS0_13AUnaryFunctorIN3c104HalfES5_S5_ZZZNS0_19minimum_kernel_cudaERNS_18TensorIteratorBaseEENKUlvE0_clEvENKUlvE1_clEvEUlS5_S5_E_EEEEvS7_RKT_EUliE_EEviT1_,"",@"SHT_CUDA_INFO"
	.sectionflags	@""
	.align	4


	//----- nvinfo : EIATTR_CUDA_API_VERSION
	.align		4
        /*0000*/ 	.byte	0x04, 0x37
        /*0002*/ 	.short	(.L_4743 - .L_4742)
.L_4742:
        /*0004*/ 	.word	0x00000082


	//----- nvinfo : EIATTR_SW2861232_WAR
	.align		4
.L_4743:
        /*0008*/ 	.byte	0x01, 0x35
	.zero		2


	//----- nvinfo : EIATTR_PARAM_CBANK
	.align		4
        /*000c*/ 	.byte	0x04, 0x0a
        /*000e*/ 	.short	(.L_4745 - .L_4744)
	.align		4
.L_4744:
        /*0010*/ 	.word	index@(.nv.constant0._ZN2at6native18elementwise_kernelILi128ELi4EZNS0_15gpu_kernel_implINS0_13AUnaryFunctorIN3c104HalfES5_S5_ZZZNS0_19minimum_kernel_cudaERNS_18TensorIteratorBaseEENKUlvE0_clEvENKUlvE1_clEvEUlS5_S5_E_EEEEvS7_RKT_EUliE_EEviT1_)
        /*0014*/ 	.short	0x0160
        /*0016*/ 	.short	0x0220


	//----- nvinfo : EIATTR_CBANK_PARAM_SIZE
	.align		4
.L_4745:
        /*0018*/ 	.byte	0x03, 0x19
        /*001a*/ 	.short	0x0220


	//----- nvinfo : EIATTR_KPARAM_INFO
	.align		4
        /*001c*/ 	.byte	0x04, 0x17
        /*001e*/ 	.short	(.L_4747 - .L_4746)
.L_4746:
        /*0020*/ 	.word	0x00000000
        /*0024*/ 	.short	0x0001
        /*0026*/ 	.short	0x0008
        /*0028*/ 	.byte	0x00, 0xf0, 0x61, 0x08


	//----- nvinfo : EIATTR_KPARAM_INFO
	.align		4
.L_4747:
        /*002c*/ 	.byte	0x04, 0x17
        /*002e*/ 	.short	(.L_4749 - .L_4748)
.L_4748:
        /*0030*/ 	.word	0x00000000
        /*0034*/ 	.short	0x0000
        /*0036*/ 	.short	0x0000
        /*0038*/ 	.byte	0x00, 0xf0, 0x11, 0x00


	//----- nvinfo : EIATTR_MAXREG_COUNT
	.align		4
.L_4749:
        /*003c*/ 	.byte	0x03, 0x1b
        /*003e*/ 	.short	0x0080


	//----- nvinfo : EIATTR_EXTERNS
	.align		4
        /*0040*/ 	.byte	0x04, 0x0f
        /*0042*/ 	.short	(.L_4751 - .L_4750)


	//   ....[0]....
	.align		4
.L_4750:
        /*0044*/ 	.word	index@(__assertfail)


	//----- nvinfo : EIATTR_MERCURY_ISA_VERSION
	.align		4
.L_4751:
        /*0048*/ 	.byte	0x03, 0x5f
        /*004a*/ 	.short	0x0000


	//----- nvinfo : EIATTR_SYSCALL_OFFSETS
	.align		4
        /*004c*/ 	.byte	0x04, 0x46
        /*004e*/ 	.short	(.L_4753 - .L_4752)


	//   ....[0]....
.L_4752:
        /*0050*/ 	.word	0x00001e60


	//   ....[1]....
        /*0054*/ 	.word	0x00002ef0


	//   ....[2]....
        /*0058*/ 	.word	0x00004dc0


	//   ....[3]....
        /*005c*/ 	.word	0x00005e50


	//   ....[4]....
        /*0060*/ 	.word	0x00007cf0


	//   ....[5]....
        /*0064*/ 	.word	0x00008d80


	//   ....[6]....
        /*0068*/ 	.word	0x0000ac30


	//   ....[7]....
        /*006c*/ 	.word	0x0000bcc0


	//----- nvinfo : EIATTR_EXIT_INSTR_OFFSETS
	.align		4
.L_4753:
        /*0070*/ 	.byte	0x04, 0x1c
        /*0072*/ 	.short	(.L_4755 - .L_4754)


	//   ....[0]....
.L_4754:
        /*0074*/ 	.word	0x00008e40


	//   ....[1]....
        /*0078*/ 	.word	0x0000aec0


	//   ....[2]....
        /*007c*/ 	.word	0x0000af00


	//   ....[3]....
        /*0080*/ 	.word	0x0000afa0


	//   ....[4]....
        /*0084*/ 	.word	0x0000afe0


	//   ....[5]....
        /*0088*/ 	.word	0x0000b020


	//   ....[6]....
        /*008c*/ 	.word	0x0000b0b0


	//   ....[7]....
        /*0090*/ 	.word	0x0000b0d0


	//   ....[8]....
        /*0094*/ 	.word	0x0000b170


	//   ....[9]....
        /*0098*/ 	.word	0x0000b1c0


	//   ....[10]....
        /*009c*/ 	.word	0x0000b210


	//   ....[11]....
        /*00a0*/ 	.word	0x0000b2e0


	//   ....[12]....
        /*00a4*/ 	.word	0x0000b340


	//   ....[13]....
        /*00a8*/ 	.word	0x0000b4d0


	//   ....[14]....
        /*00ac*/ 	.word	0x0000b630


	//   ....[15]....
        /*00b0*/ 	.word	0x0000b670


	//   ....[16]....
        /*00b4*/ 	.word	0x0000b730


	//   ....[17]....
        /*00b8*/ 	.word	0x0000b8b0


	//   ....[18]....
        /*00bc*/ 	.word	0x0000ba30


	//   ....[19]....
        /*00c0*/ 	.word	0x0000bb90


	//   ....[20]....
        /*00c4*/ 	.word	0x0000bcd0


	//   ....[21]....
        /*00c8*/ 	.word	0x0000bd10


	//   ....[22]....
        /*00cc*/ 	.word	0x0000bd50


	//----- nvinfo : EIATTR_MAX_THREADS
	.align		4
.L_4755:
        /*00d0*/ 	.byte	0x04, 0x05
        /*00d2*/ 	.short	(.L_4757 - .L_4756)
.L_4756:
        /*00d4*/ 	.word	0x00000080
        /*00d8*/ 	.word	0x00000001
        /*00dc*/ 	.word	0x00000001


	//----- nvinfo : EIATTR_CRS_STACK_SIZE
	.align		4
.L_4757:
        /*00e0*/ 	.byte	0x04, 0x1e
        /*00e2*/ 	.short	(.L_4759 - .L_4758)
.L_4758:
        /*00e4*/ 	.word	0x00000000
.L_4759:


//--------------------- .nv.info._ZN2at6native27unrolled_elementwise_kernelINS0_13AUnaryFunctorIN3c104HalfES4_S4_ZZZNS0_19minimum_kernel_cudaERNS_18TensorIteratorBaseEENKUlvE0_clEvENKUlvE1_clEvEUlS4_S4_E_EESt5arrayIPcLm2EELi4E23TrivialOffsetCalculatorILi1EjESF_NS0_6memory12LoadWithCastILi1EEENSG_13StoreWithCastILi1EEEEEviT_T0_T2_T3_T4_T5_ --------------------------
	.section	.nv.info._ZN2at6native27unrolled_elementwise_kernelINS0_13AUnaryFunctorIN3c104HalfES4_S4_ZZZNS0_19minimum_kernel_cudaERNS_18TensorIteratorBaseEENKUlvE0_clEvENKUlvE1_clEvEUlS4_S4_E_EESt5arrayIPcLm2EELi4E23TrivialOffsetCalculatorILi1EjESF_NS0_6memory12LoadWithCastILi1EEENSG_13StoreWithCastILi1EEEEEviT_T0_T2_T3_T4_T5_,"",@"SHT_CUDA_INFO"
	.sectionflags	@""
	.align	4


	//----- nvinfo : EIATTR_CUDA_API_VERSION
	.align		4
        /*0000*/ 	.byte	0x04, 0x37
        /*0002*/ 	.short	(.L_4761 - .L_4760)
.L_4760:
        /*0004*/ 	.word	0x00000082


	//----- nvinfo : EIATTR_SW2861232_WAR
	.align		4
.L_4761:
        /*0008*/ 	.byte	0x01, 0x35
	.zero		2


	//----- nvinfo : EIATTR_PARAM_CBANK
	.align		4
        /*000c*/ 	.byte	0x04, 0x0a
        /*000e*/ 	.short	(.L_4763 - .L_4762)
	.align		4
.L_4762:
        /*0010*/ 	.word	index@(.nv.constant0._ZN2at6native27unrolled_elementwise_kernelINS0_13AUnaryFunctorIN3c104HalfES4_S4_ZZZNS0_19minimum_kernel_cudaERNS_18TensorIteratorBaseEENKUlvE0_clEvENKUlvE1_clEvEUlS4_S4_E_EESt5arrayIPcLm2EELi4E23TrivialOffsetCalculatorILi1EjESF_NS0_6memory12LoadWithCastILi1EEENSG_13StoreWithCastILi1EEEEEviT_T0_T2_T3_T4_T5_)
        /*0014*/ 	.short	0x0160
        /*0016*/ 	.short	0x002c


	//----- nvinfo : EIATTR_CBANK_PARAM_SIZE
	.align		4
.L_4763:
        /*0018*/ 	.byte	0x03, 0x19
        /*001a*/ 	.short	0x002c


	//----- nvinfo : EIATTR_KPARAM_INFO
	.align		4
        /*001c*/ 	.byte	0x04, 0x17
        /*001e*/ 	.short	(.L_4765 - .L_4764)
.L_4764:
        /*0020*/ 	.word	0x00000000
        /*0024*/ 	.short	0x0006
        /*0026*/ 	.short	0x0024
        /*0028*/ 	.byte	0x00, 0xf0, 0x21, 0x00


	//----- nvinfo : EIATTR_KPARAM_INFO
	.align		4
.L_4765:
        /*002c*/ 	.byte	0x04, 0x17
        /*002e*/ 	.short	(.L_4767 - .L_4766)
.L_4766:
        /*0030*/ 	.word	0x00000000
        /*0034*/ 	.short	0x0005
        /*0036*/ 	.short	0x001c
        /*0038*/ 	.byte	0x00, 0xf0, 0x21, 0x00


	//----- nvinfo : EIATTR_KPARAM_INFO
	.align		4
.L_4767:
        /*003c*/ 	.byte	0x04, 0x17
        /*003e*/ 	.short	(.L_4769 - .L_4768)
.L_4768:
        /*0040*/ 	.word	0x00000000
        /*0044*/ 	.short	0x0004
        /*0046*/ 	.short	0x0019
        /*0048*/ 	.byte	0x00, 0xf0, 0x05, 0x00


	//----- nvinfo : EIATTR_KPARAM_INFO
	.align		4
.L_4769:
        /*004c*/ 	.byte	0x04, 0x17
        /*004e*/ 	.short	(.L_4771 - .L_4770)
.L_4770:
        /*0050*/ 	.word	0x00000000
        /*0054*/ 	.short	0x0003
        /*0056*/ 	.short	0x0018
        /*0058*/ 	.byte	0x00, 0xf0, 0x05, 0x00


	//----- nvinfo : EIATTR_KPARAM_INFO
	.align		4
.L_4771:
        /*005c*/ 	.byte	0x04, 0x17
        /*005e*/ 	.short	(.L_4773 - .L_4772)
.L_4772:
        /*0060*/ 	.word	0x00000000
        /*0064*/ 	.short	0x0002
        /*0066*/ 	.short	0x0008
        /*0068*/ 	.byte	0x00, 0xf0, 0x41, 0x00


	//----- nvinfo : EIATTR_KPARAM_INFO
	.align		4
.L_4773:
        /*006c*/ 	.byte	0x04, 0x17
        /*006e*/ 	.short	(.L_4775 - .L_4774)
.L_4774:
        /*0070*/ 	.word	0x00000000
        /*0074*/ 	.short	0x0001
        /*0076*/ 	.short	0x0004
        /*0078*/ 	.byte	0x00, 0xf0, 0x11, 0x00


	//----- nvinfo : EIATTR_KPARAM_INFO
	.align		4
.L_4775:
        /*007c*/ 	.byte	0x04, 0x17
        /*007e*/ 	.short	(.L_4777 - .L_4776)
.L_4776:
        /*0080*/ 	.word	0x00000000
        /*0084*/ 	.short	0x0000
        /*0086*/ 	.short	0x0000
        /*0088*/ 	.byte	0x00, 0xf0, 0x11, 0x00


	//----- nvinfo : EIATTR_MAXREG_COUNT
	.align		4
.L_4777:
        /*008c*/ 	.byte	0x03, 0x1b
        /*008e*/ 	.short	0x00ff


	//----- nvinfo : EIATTR_EXTERNS
	.align		4
        /*0090*/ 	.byte	0x04, 0x0f
        /*0092*/ 	.short	(.L_4779 - .L_4778)


	//   ....[0]....
	.align		4
.L_4778:
        /*0094*/ 	.word	index@(__assertfail)


	//----- nvinfo : EIATTR_MERCURY_ISA_VERSION
	.align		4
.L_4779:
        /*0098*/ 	.byte	0x03, 0x5f
        /*009a*/ 	.short	0x0000


	//----- nvinfo : EIATTR_SYSCALL_OFFSETS
	.align		4
        /*009c*/ 	.byte	0x04, 0x46
        /*009e*/ 	.short	(.L_4781 - .L_4780)


	//   ....[0]....
.L_4780:
        /*00a0*/ 	.word	0x00001090


	//   ....[1]....
        /*00a4*/ 	.word	0x00002160


	//   ....[2]....
        /*00a8*/ 	.word	0x00003240


	//   ....[3]....
        /*00ac*/ 	.word	0x000042f0


	//   ....[4]....
        /*00b0*/ 	.word	0x000057e0


	//   ....[5]....
        /*00b4*/ 	.word	0x00006810


	//   ....[6]....
        /*00b8*/ 	.word	0x00007800


	//   ....[7]....
        /*00bc*/ 	.word	0x000087f0


	//----- nvinfo : EIATTR_EXIT_INSTR_OFFSETS
	.align		4
.L_4781:
        /*00c0*/ 	.byte	0x04, 0x1c
        /*00c2*/ 	.short	(.L_4783 - .L_4782)


	//   ....[0]....
.L_4782:
        /*00c4*/ 	.word	0x000078c0


	//   ....[1]....
        /*00c8*/ 	.word	0x000079f0


	//   ....[2]....
        /*00cc*/ 	.word	0x00007a30


	//   ....[3]....
        /*00d0*/ 	.word	0x00007ad0


	//   ....[4]....
        /*00d4*/ 	.word	0x00007b10


	//   ....[5]....
        /*00d8*/ 	.word	0x00007b50


	//   ....[6]....
        /*00dc*/ 	.word	0x00007be0


	//   ....[7]....
        /*00e0*/ 	.word	0x00007c00


	//   ....[8]....
        /*00e4*/ 	.word	0x00007ca0


	//   ....[9]....
        /*00e8*/ 	.word	0x00007cf0


	//   ....[10]....
        /*00ec*/ 	.word	0x00007d40


	//   ....[11]....
        /*00f0*/ 	.word	0x00007e10


	//   ....[12]....
        /*00f4*/ 	.word	0x00007e70


	//   ....[13]....
        /*00f8*/ 	.word	0x00008000


	//   ....[14]....
        /*00fc*/ 	.word	0x00008160


	//   ....[15]....
        /*0100*/ 	.word	0x000081a0


	//   ....[16]....
        /*0104*/ 	.word	0x00008260


	//   ....[17]....
        /*0108*/ 	.word	0x000083e0


	//   ....[18]....
        /*010c*/ 	.word	0x00008560


	//   ....[19]....
        /*0110*/ 	.word	0x000086c0


	//   ....[20]....
        /*0114*/ 	.word	0x00008800


	//   ....[21]....
        /*0118*/ 	.word	0x00008840


	//   ....[22]....
        /*011c*/ 	.word	0x00008880


	//----- nvinfo : EIATTR_MAX_THREADS
	.align		4
.L_4783:
        /*0120*/ 	.byte	0x04, 0x05
        /*0122*/ 	.short	(.L_4785 - .L_4784)
.L_4784:
        /*0124*/ 	.word	0x00000080
        /*0128*/ 	.word	0x00000001
        /*012c*/ 	.word	0x00000001


	//----- nvinfo : EIATTR_CRS_STACK_SIZE
	.align		4
.L_4785:
        /*0130*/ 	.byte	0x04, 0x1e
        /*0132*/ 	.short	(.L_4787 - .L_4786)
.L_4786:
        /*0134*/ 	.word	0x00000000
.L_4787:


//--------------------- .nv.info._ZN2at6native18elementwise_kernelILi128ELi4EZNS0_22gpu_kernel_impl_nocastINS0_13AUnaryFunctorIN3c104HalfES5_S5_ZZZNS0_19minimum_kernel_cudaERNS_18TensorIteratorBaseEENKUlvE0_clEvENKUlvE1_clEvEUlS5_S5_E_EEEEvS7_RKT_EUliE_EEviT1_ --------------------------
	.section	.nv.info._ZN2at6native18elementwise_kernelILi128ELi4EZNS0_22gpu_kernel_impl_nocastINS0_13AUnaryFunctorIN3c104HalfES5_S5_ZZZNS0_19minimum_kernel_cudaERNS_18TensorIteratorBaseEENKUlvE0_clEvENKUlvE1_clEvEUlS5_S5_E_EEEEvS7_RKT_EUliE_EEviT1_,"",@"SHT_CUDA_INFO"
	.sectionflags	@""
	.align	4


	//----- nvinfo : EIATTR_CUDA_API_VERSION
	.align		4
        /*0000*/ 	.byte	0x04, 0x37
        /*0002*/ 	.short	(.L_4789 - .L_4788)
.L_4788:
        /*0004*/ 	.word	0x00000082


	//----- nvinfo : EIATTR_SW2861232_WAR
	.align		4
.L_4789:
        /*0008*/ 	.byte	0x01, 0x35
	.zero		2


	//----- nvinfo : EIATTR_PARAM_CBANK
	.align		4
        /*000c*/ 	.byte	0x04, 0x0a
        /*000e*/ 	.short	(.L_4791 - .L_4790)
	.align		4
.L_4790:
        /*0010*/ 	.word	index@(.nv.constant0._ZN2at6native18elementwise_kernelILi128ELi4EZNS0_22gpu_kernel_impl_nocastINS0_13AUnaryFunctorIN3c104HalfES5_S5_ZZZNS0_19minimum_kernel_cudaERNS_18TensorIteratorBaseEENKUlvE0_clEvENKUlvE1_clEvEUlS5_S5_E_EEEEvS7_RKT_EUliE_EEviT1_)
        /*0014*/ 	.short	0x0160
        /*0016*/ 	.short	0x0220


	//----- nvinfo : EIATTR_CBANK_PARAM_SIZE
	.align		4
.L_4791:
        /*0018*/ 	.byte	0x03, 0x19
        /*001a*/ 	.short	0x0220


	//----- nvinfo : EIATTR_KPARAM_INFO
	.align		4
        /*001c*/ 	.byte	0x04, 0x17
        /*001e*/ 	.short	(.L_4793 - .L_4792)
.L_4792:
        /*0020*/ 	.word	0x00000000
        /*0024*/ 	.short	0x0001
        /*0026*/ 	.short	0x0008
        /*0028*/ 	.byte	0x00, 0xf0, 0x61, 0x08


	//----- nvinfo : EIATTR_KPARAM_INFO
	.align		4
.L_4793:
        /*002c*/ 	.byte	0x04, 0x17
        /*002e*/ 	.short	(.L_4795 - .L_4794)
.L_4794:
        /*0030*/ 	.word	0x00000000
        /*0034*/ 	.short	0x0000
        /*0036*/ 	.short	0x0000
        /*0038*/ 	.byte	0x00, 0xf0, 0x11, 0x00


	//----- nvinfo : EIATTR_MAXREG_COUNT
	.align		4
.L_4795:
        /*003c*/ 	.byte	0x03, 0x1b
        /*003e*/ 	.short	0x0080


	//----- nvinfo : EIATTR_MERCURY_ISA_VERSION
	.align		4
        /*0040*/ 	.byte	0x03, 0x5f
        /*0042*/ 	.short	0x0000


	//----- nvinfo : EIATTR_EXIT_INSTR_OFFSETS
	.align		4
        /*0044*/ 	.byte	0x04, 0x1c
        /*0046*/ 	.short	(.L_4797 - .L_4796)


	//   ....[0]....
.L_4796:
        /*0048*/ 	.word	0x00002ed0


	//   ....[1]....
        /*004c*/ 	.word	0x00003e00


	//----- nvinfo : EIATTR_MAX_THREADS
	.align		4
.L_4797:
        /*0050*/ 	.byte	0x04, 0x05
        /*0052*/ 	.short	(.L_4799 - .L_4798)
.L_4798:
        /*0054*/ 	.word	0x00000080
        /*0058*/ 	.word	0x00000001
        /*005c*/ 	.word	0x00000001


	//----- nvinfo : EIATTR_CRS_STACK_SIZE
	.align		4
.L_4799:
        /*0060*/ 	.byte	0x04, 0x1e
        /*0062*/ 	.short	(.L_4801 - .L_4800)
.L_4800:
        /*0064*/ 	.word	0x00000000
.L_4801:


//--------------------- .nv.info._ZN2at6native27unrolled_elementwise_kernelINS0_13AUnaryFunctorIN3c104HalfES4_S4_ZZZNS0_19minimum_kernel_cudaERNS_18TensorIteratorBaseEENKUlvE0_clEvENKUlvE1_clEvEUlS4_S4_E_EESt5arrayIPcLm2EELi4E23TrivialOffsetCalculatorILi1EjESF_NS0_6memory15LoadWithoutCastENSG_16StoreWithoutCastEEEviT_T0_T2_T3_T4_T5_ --------------------------
	.section	.nv.info._ZN2at6native27unrolled_elementwise_kernelINS0_13AUnaryFunctorIN3c104HalfES4_S4_ZZZNS0_19minimum_kernel_cudaERNS_18TensorIteratorBaseEENKUlvE0_clEvENKUlvE1_clEvEUlS4_S4_E_EESt5arrayIPcLm2EELi4E23TrivialOffsetCalculatorILi1EjESF_NS0_6memory15LoadWithoutCastENSG_16StoreWithoutCastEEEviT_T0_T2_T3_T4_T5_,"",@"SHT_CUDA_INFO"
	.sectionflags	@""
	.align	4


	//----- nvinfo : EIATTR_CUDA_API_VERSION
	.align		4
        /*0000*/ 	.byte	0x04, 0x37
        /*0002*/ 	.short	(.L_4803 - .L_4802)
.L_4802:
        /*0004*/ 	.word	0x00000082


	//----- nvinfo : EIATTR_SW2861232_WAR
	.align		4
.L_4803:
        /*0008*/ 	.byte	0x01, 0x35
	.zero		2


	//----- nvinfo : EIATTR_PARAM_CBANK
	.align		4
        /*000c*/ 	.byte	0x04, 0x0a
        /*000e*/ 	.short	(.L_4805 - .L_4804)
	.align		4
.L_4804:
        /*0010*/ 	.word	index@(.nv.constant0._ZN2at6native27unrolled_elementwise_kernelINS0_13AUnaryFunctorIN3c104HalfES4_S4_ZZZNS0_19minimum_kernel_cudaERNS_18TensorIteratorBaseEENKUlvE0_clEvENKUlvE1_clEvEUlS4_S4_E_EESt5arrayIPcLm2EELi4E23TrivialOffsetCalculatorILi1EjESF_NS0_6memory15LoadWithoutCastENSG_16StoreWithoutCastEEEviT_T0_T2_T3_T4_T5_)
        /*0014*/ 	.short	0x0160
        /*0016*/ 	.short	0x001c


	//----- nvinfo : EIATTR_CBANK_PARAM_SIZE
	.align		4
.L_4805:
        /*0018*/ 	.byte	0x03, 0x19
        /*001a*/ 	.short	0x001c


	//----- nvinfo : EIATTR_KPARAM_INFO
	.align		4
        /*001c*/ 	.byte	0x04, 0x17
        /*001e*/ 	.short	(.L_4807 - .L_4806)
.L_4806:
        /*0020*/ 	.word	0x00000000
        /*0024*/ 	.short	0x0006
        /*0026*/ 	.short	0x001b
        /*0028*/ 	.byte	0x00, 0xf0, 0x05, 0x00


	//----- nvinfo : EIATTR_KPARAM_INFO
	.align		4
.L_4807:
        /*002c*/ 	.byte	0x04, 0x17
        /*002e*/ 	.short	(.L_4809 - .L_4808)
.L_4808:
        /*0030*/ 	.word	0x00000000
        /*0034*/ 	.short	0x0005
        /*0036*/ 	.short	0x001a
        /*0038*/ 	.byte	0x00, 0xf0, 0x05, 0x00


	//----- nvinfo : EIATTR_KPARAM_INFO
	.align		4
.L_4809:
        /*003c*/ 	.byte	0x04, 0x17
        /*003e*/ 	.short	(.L_4811 - .L_4810)
.L_4810:
        /*0040*/ 	.word	0x00000000
        /*0044*/ 	.short	0x0004
        /*0046*/ 	.short	0x0019
        /*0048*/ 	.byte	0x00, 0xf0, 0x05, 0x00


	//----- nvinfo : EIATTR_KPARAM_INFO
	.align		4
.L_4811:
        /*004c*/ 	.byte	0x04, 0x17
        /*004e*/ 	.short	(.L_4813 - .L_4812)
.L_4812:
        /*0050*/ 	.word	0x00000000
        /*0054*/ 	.short	0x0003
        /*0056*/ 	.short	0x0018
        /*0058*/ 	.byte	0x00, 0xf0, 0x05, 0x00


	//----- nvinfo : EIATTR_KPARAM_INFO
	.align		4
.L_4813:
        /*005c*/ 	.byte	0x04, 0x17
        /*005e*/ 	.short	(.L_4815 - .L_4814)
.L_4814:
        /*0060*/ 	.word	0x00000000
        /*0064*/ 	.short	0x0002
        /*0066*/ 	.short	0x0008
        /*0068*/ 	.byte	0x00, 0xf0, 0x41, 0x00


	//----- nvinfo : EIATTR_KPARAM_INFO
	.align		4
.L_4815:
        /*006c*/ 	.byte	0x04, 0x17
        /*006e*/ 	.short	(.L_4817 - .L_4816)
.L_4816:
        /*0070*/ 	.word	0x00000000
        /*0074*/ 	.short	0x0001
        /*0076*/ 	.short	0x0004
        /*0078*/ 	.byte	0x00, 0xf0, 0x11, 0x00


	//----- nvinfo : EIATTR_KPARAM_INFO
	.align		4
.L_4817:
        /*007c*/ 	.byte	0x04, 0x17
        /*007e*/ 	.short	(.L_4819 - .L_4818)
.L_4818:
        /*0080*/ 	.word	0x00000000
        /*0084*/ 	.short	0x0000
        /*0086*/ 	.short	0x0000
        /*0088*/ 	.byte	0x00, 0xf0, 0x11, 0x00


	//----- nvinfo : EIATTR_MAXREG_COUNT
	.align		4
.L_4819:
        /*008c*/ 	.byte	0x03, 0x1b
        /*008e*/ 	.short	0x00ff


	//----- nvinfo : EIATTR_MERCURY_ISA_VERSION
	.align		4
        /*0090*/ 	.byte	0x03, 0x5f
        /*0092*/ 	.short	0x0000


	//----- nvinfo : EIATTR_EXIT_INSTR_OFFSETS
	.align		4
        /*0094*/ 	.byte	0x04, 0x1c
        /*0096*/ 	.short	(.L_4821 - .L_4820)


	//   ....[0]....
.L_4820:
        /*0098*/ 	.word	0x000006f0


	//   ....[1]....
        /*009c*/ 	.word	0x00000740


	//----- nvinfo : EIATTR_MAX_THREADS
	.align		4
.L_4821:
        /*00a0*/ 	.byte	0x04, 0x05
        /*00a2*/ 	.short	(.L_4823 - .L_4822)
.L_4822:
        /*00a4*/ 	.word	0x00000080
        /*00a8*/ 	.word	0x00000001
        /*00ac*/ 	.word	0x00000001


	//----- nvinfo : EIATTR_CRS_STACK_SIZE
	.align		4
.L_4823:
        /*00b0*/ 	.byte	0x04, 0x1e
        /*00b2*/ 	.short	(.L_4825 - .L_4824)
.L_4824:
        /*00b4*/ 	.word	0x00000000
.L_4825:


//--------------------- .nv.info._ZN2at6native29vectorized_elementwise_kernelILi2ENS0_13AUnaryFunctorIN3c104HalfES4_S4_ZZZNS0_19minimum_kernel_cudaERNS_18TensorIteratorBaseEENKUlvE0_clEvENKUlvE1_clEvEUlS4_S4_E_EESt5arrayIPcLm2EEEEviT0_T1_ --------------------------
	.section	.nv.info._ZN2at6native29vectorized_elementwise_kernelILi2ENS0_13AUnaryFunctorIN3c104HalfES4_S4_ZZZNS0_19minimum_kernel_cudaERNS_18TensorIteratorBaseEENKUlvE0_clEvENKUlvE1_clEvEUlS4_S4_E_EESt5arrayIPcLm2EEEEviT0_T1_,"",@"SHT_CUDA_INFO"
	.sectionflags	@""
	.align	4


	//----- nvinfo : EIATTR_CUDA_API_VERSION
	.align		4
        /*0000*/ 	.byte	0x04, 0x37
        /*0002*/ 	.short	(.L_4827 - .L_4826)
.L_4826:
        /*0004*/ 	.word	0x00000082


	//----- nvinfo : EIATTR_SW2861232_WAR
	.align		4
.L_4827:
        /*0008*/ 	.byte	0x01, 0x35
	.zero		2


	//----- nvinfo : EIATTR_PARAM_CBANK
	.align		4
        /*000c*/ 	.byte	0x04, 0x0a
        /*000e*/ 	.short	(.L_4829 - .L_4828)
	.align		4
.L_4828:
        /*0010*/ 	.word	index@(.nv.constant0._ZN2at6native29vectorized_elementwise_kernelILi2ENS0_13AUnaryFunctorIN3c104HalfES4_S4_ZZZNS0_19minimum_kernel_cudaERNS_18TensorIteratorBaseEENKUlvE0_clEvENKUlvE1_clEvEUlS4_S4_E_EESt5arrayIPcLm2EEEEviT0_T1_)
        /*0014*/ 	.short	0x0160
        /*0016*/ 	.short	0x0018


	//----- nvinfo : EIATTR_CBANK_PARAM_SIZE
	.align		4
.L_4829:
        /*0018*/ 	.byte	0x03, 0x19
        /*001a*/ 	.short	0x0018


	//----- nvinfo : EIATTR_KPARAM_INFO
	.align		4
        /*001c*/ 	.byte	0x04, 0x17
        /*001e*/ 	.short	(.L_4831 - .L_4830)
.L_4830:
        /*0020*/ 	.word	0x00000000
        /*0024*/ 	.short	0x0002
        /*0026*/ 	.short	0x0008
        /*0028*/ 	.byte	0x00, 0xf0, 0x41, 0x00


	//----- nvinfo : EIATTR_KPARAM_INFO
	.align		4
.L_4831:
        /*002c*/ 	.byte	0x04, 0x17
        /*002e*/ 	.short	(.L_4833 - .L_4832)
.L_4832:
        /*0030*/ 	.word	0x00000000
        /*0034*/ 	.short	0x0001
        /*0036*/ 	.short	0x0004
        /*0038*/ 	.byte	0x00, 0xf0, 0x11, 0x00


	//----- nvinfo : EIATTR_KPARAM_INFO
	.align		4
.L_4833:
        /*003c*/ 	.byte	0x04, 0x17
        /*003e*/ 	.short	(.L_4835 - .L_4834)
.L_4834:
        /*0040*/ 	.word	0x00000000
        /*0044*/ 	.short	0x0000
        /*0046*/ 	.short	0x0000
        /*0048*/ 	.byte	0x00, 0xf0, 0x11, 0x00


	//----- nvinfo : EIATTR_MAXREG_COUNT
	.align		4
.L_4835:
        /*004c*/ 	.byte	0x03, 0x1b
        /*004e*/ 	.short	0x00ff


	//----- nvinfo : EIATTR_MERCURY_ISA_VERSION
	.align		4
        /*0050*/ 	.byte	0x03, 0x5f
        /*0052*/ 	.short	0x0000


	//----- nvinfo : EIATTR_EXIT_INSTR_OFFSETS
	.align		4
        /*0054*/ 	.byte	0x04, 0x1c
        /*0056*/ 	.short	(.L_4837 - .L_4836)


	//   ....[0]....
.L_4836:
        /*0058*/ 	.word	0x00000570


	//   ....[1]....
        /*005c*/ 	.word	0x00001340


	//   ....[2]....
        /*0060*/ 	.word	0x00001390


	//----- nvinfo : EIATTR_MAX_THREADS
	.align		4
.L_4837:
        /*0064*/ 	.byte	0x04, 0x05
        /*0066*/ 	.short	(.L_4839 - .L_4838)
.L_4838:
        /*0068*/ 	.word	0x00000080
        /*006c*/ 	.word	0x00000001
        /*0070*/ 	.word	0x00000001


	//----- nvinfo : EIATTR_CRS_STACK_SIZE
	.align		4
.L_4839:
        /*0074*/ 	.byte	0x04, 0x1e
        /*0076*/ 	.short	(.L_4841 - .L_4840)
.L_4840:
        /*0078*/ 	.word	0x00000000
.L_4841:


//--------------------- .nv.info._ZN2at6native29vectorized_elementwise_kernelILi4ENS0_13AUnaryFunctorIN3c104HalfES4_S4_ZZZNS0_19minimum_kernel_cudaERNS_18TensorIteratorBaseEENKUlvE0_clEvENKUlvE1_clEvEUlS4_S4_E_EESt5arrayIPcLm2EEEEviT0_T1_ --------------------------
	.section	.nv.info._ZN2at6native29vectorized_elementwise_kernelILi4ENS0_13AUnaryFunctorIN3c104HalfES4_S4_ZZZNS0_19minimum_kernel_cudaERNS_18TensorIteratorBaseEENKUlvE0_clEvENKUlvE1_clEvEUlS4_S4_E_EESt5arrayIPcLm2EEEEviT0_T1_,"",@"SHT_CUDA_INFO"
	.sectionflags	@""
	.align	4


	//----- nvinfo : EIATTR_CUDA_API_VERSION
	.align		4
        /*0000*/ 	.byte	0x04, 0x37
        /*0002*/ 	.short	(.L_4843 - .L_4842)
.L_4842:
        /*0004*/ 	.word	0x00000082


	//----- nvinfo : EIATTR_SW2861232_WAR
	.align		4
.L_4843:
        /*0008*/ 	.byte	0x01, 0x35
	.zero		2


	//----- nvinfo : EIATTR_PARAM_CBANK
	.align		4
        /*000c*/ 	.byte	0x04, 0x0a
        /*000e*/ 	.short	(.L_4845 - .L_4844)
	.align		4
.L_4844:
        /*0010*/ 	.word	index@(.nv.constant0._ZN2at6native29vectorized_elementwise_kernelILi4ENS0_13AUnaryFunctorIN3c104HalfES4_S4_ZZZNS0_19minimum_kernel_cudaERNS_18TensorIteratorBaseEENKUlvE0_clEvENKUlvE1_clEvEUlS4_S4_E_EESt5arrayIPcLm2EEEEviT0_T1_)
        /*0014*/ 	.short	0x0160
        /*0016*/ 	.short	0x0018


	//----- nvinfo : EIATTR_CBANK_PARAM_SIZE
	.align		4
.L_4845:
        /*0018*/ 	.byte	0x03, 0x19
        /*001a*/ 	.short	0x0018


	//----- nvinfo : EIATTR_KPARAM_INFO
	.align		4
        /*001c*/ 	.byte	0x04, 0x17
        /*001e*/ 	.short	(.L_4847 - .L_4846)
.L_4846:
        /*0020*/ 	.word	0x00000000
        /*0024*/ 	.short	0x0002
        /*0026*/ 	.short	0x0008
        /*0028*/ 	.byte	0x00, 0xf0, 0x41, 0x00


	//----- nvinfo : EIATTR_KPARAM_INFO
	.align		4
.L_4847:
        /*002c*/ 	.byte	0x04, 0x17
        /*002e*/ 	.short	(.L_4849 - .L_4848)
.L_4848:
        /*0030*/ 	.word	0x00000000
        /*0034*/ 	.short	0x0001
        /*0036*/ 	.short	0x0004
        /*0038*/ 	.byte	0x00, 0xf0, 0x11, 0x00


	//----- nvinfo : EIATTR_KPARAM_INFO
	.align		4
.L_4849:
        /*003c*/ 	.byte	0x04, 0x17
        /*003e*/ 	.short	(.L_4851 - .L_4850)
.L_4850:
        /*0040*/ 	.word	0x00000000
        /*0044*/ 	.short	0x0000
        /*0046*/ 	.short	0x0000
        /*0048*/ 	.byte	0x00, 0xf0, 0x11, 0x00


	//----- nvinfo : EIATTR_MAXREG_COUNT
	.align		4
.L_4851:
        /*004c*/ 	.byte	0x03, 0x1b
        /*004e*/ 	.short	0x00ff


	//----- nvinfo : EIATTR_MERCURY_ISA_VERSION
	.align		4
        /*0050*/ 	.byte	0x03, 0x5f
        /*0052*/ 	.short	0x0000


	//----- nvinfo : EIATTR_EXIT_INSTR_OFFSETS
	.align		4
        /*0054*/ 	.byte	0x04, 0x1c
        /*0056*/ 	.short	(.L_4853 - .L_4852)


	//   ....[0]....
.L_4852:
        /*0058*/ 	.word	0x00000540


	//   ....[1]....
        /*005c*/ 	.word	0x00001310


	//   ....[2]....
        /*0060*/ 	.word	0x00001360


	//----- nvinfo : EIATTR_MAX_THREADS
	.align		4
.L_4853:
        /*0064*/ 	.byte	0x04, 0x05
        /*0066*/ 	.short	(.L_4855 - .L_4854)
.L_4854:
        /*0068*/ 	.word	0x00000080
        /*006c*/ 	.word	0x00000001
        /*0070*/ 	.word	0x00000001


	//----- nvinfo : EIATTR_CRS_STACK_SIZE
	.align		4
.L_4855:
        /*0074*/ 	.byte	0x04, 0x1e
        /*0076*/ 	.short	(.L_4857 - .L_4856)
.L_4856:
        /*0078*/ 	.word	0x00000000
.L_4857:


//--------------------- .nv.info._ZN2at6native29vectorized_elementwise_kernelILi8ENS0_13AUnaryFunctorIN3c104HalfES4_S4_ZZZNS0_19minimum_kernel_cudaERNS_18TensorIteratorBaseEENKUlvE0_clEvENKUlvE1_clEvEUlS4_S4_E_EESt5arrayIPcLm2EEEEviT0_T1_ --------------------------
	.section	.nv.info._ZN2at6native29vectorized_elementwise_kernelILi8ENS0_13AUnaryFunctorIN3c104HalfES4_S4_ZZZNS0_19minimum_kernel_cudaERNS_18TensorIteratorBaseEENKUlvE0_clEvENKUlvE1_clEvEUlS4_S4_E_EESt5arrayIPcLm2EEEEviT0_T1_,"",@"SHT_CUDA_INFO"
	.sectionflags	@""
	.align	4


	//----- nvinfo : EIATTR_CUDA_API_VERSION
	.align		4
        /*0000*/ 	.byte	0x04, 0x37
        /*0002*/ 	.short	(.L_4859 - .L_4858)
.L_4858:
        /*0004*/ 	.word	0x00000082


	//----- nvinfo : EIATTR_SW2861232_WAR
	.align		4
.L_4859:
        /*0008*/ 	.byte	0x01, 0x35
	.zero		2


	//----- nvinfo : EIATTR_PARAM_CBANK
	.align		4
        /*000c*/ 	.byte	0x04, 0x0a
        /*000e*/ 	.short	(.L_4861 - .L_4860)
	.align		4
.L_4860:
        /*0010*/ 	.word	index@(.nv.constant0._ZN2at6native29vectorized_elementwise_kernelILi8ENS0_13AUnaryFunctorIN3c104HalfES4_S4_ZZZNS0_19minimum_kernel_cudaERNS_18TensorIteratorBaseEENKUlvE0_clEvENKUlvE1_clEvEUlS4_S4_E_EESt5arrayIPcLm2EEEEviT0_T1_)
        /*0014*/ 	.short	0x0160
        /*0016*/ 	.short	0x0018


	//----- nvinfo : EIATTR_CBANK_PARAM_SIZE
	.align		4
.L_4861:
        /*0018*/ 	.byte	0x03, 0x19
        /*001a*/ 	.short	0x0018


	//----- nvinfo : EIATTR_KPARAM_INFO
	.align		4
        /*001c*/ 	.byte	0x04, 0x17
        /*001e*/ 	.short	(.L_4863 - .L_4862)
.L_4862:
        /*0020*/ 	.word	0x00000000
        /*0024*/ 	.short	0x0002
        /*0026*/ 	.short	0x0008
        /*0028*/ 	.byte	0x00, 0xf0, 0x41, 0x00


	//----- nvinfo : EIATTR_KPARAM_INFO
	.align		4
.L_4863:
        /*002c*/ 	.byte	0x04, 0x17
        /*002e*/ 	.short	(.L_4865 - .L_4864)
.L_4864:
        /*0030*/ 	.word	0x00000000
        /*0034*/ 	.short	0x0001
        /*0036*/ 	.short	0x0004
        /*0038*/ 	.byte	0x00, 0xf0, 0x11, 0x00


	//----- nvinfo : EIATTR_KPARAM_INFO
	.align		4
.L_4865:
        /*003c*/ 	.byte	0x04, 0x17
        /*003e*/ 	.short	(.L_4867 - .L_4866)
.L_4866:
        /*0040*/ 	.word	0x00000000
        /*0044*/ 	.short	0x0000
        /*0046*/ 	.short	0x0000
        /*0048*/ 	.byte	0x00, 0xf0, 0x11, 0x00


	//----- nvinfo : EIATTR_MAXREG_COUNT
	.align		4
.L_4867:
        /*004c*/ 	.byte	0x03, 0x1b
        /*004e*/ 	.short	0x00ff


	//----- nvinfo : EIATTR_MERCURY_ISA_VERSION
	.align		4
        /*0050*/ 	.byte	0x03, 0x5f
        /*0052*/ 	.short	0x0000


	//----- nvinfo : EIATTR_EXIT_INSTR_OFFSETS
	.align		4
        /*0054*/ 	.byte	0x04, 0x1c
        /*0056*/ 	.short	(.L_4869 - .L_4868)


	//   ....[0]....
.L_4868:
        /*0058*/ 	.word	0x00000010


	//----- nvinfo : EIATTR_MAX_THREADS
	.align		4
.L_4869:
        /*005c*/ 	.byte	0x04, 0x05
        /*005e*/ 	.short	(.L_4871 - .L_4870)
.L_4870:
        /*0060*/ 	.word	0x00000080
        /*0064*/ 	.word	0x00000001
        /*0068*/ 	.word	0x00000001
.L_4871:


//--------------------- .nv.info._ZN2at6native18elementwise_kernelILi128ELi4EZNS0_15gpu_kernel_implINS0_13BinaryFunctorIN3c104HalfES5_S5_ZZZNS0_19minimum_kernel_cudaERNS_18TensorIteratorBaseEENKUlvE0_clEvENKUlvE1_clEvEUlS5_S5_E_EEEEvS7_RKT_EUliE_EEviT1_ --------------------------
	.section	.nv.info._ZN2at6native18elementwise_kernelILi128ELi4EZNS0_15gpu_kernel_implINS0_13BinaryFunctorIN3c104HalfES5_S5_ZZZNS0_19minimum_kernel_cudaERNS_18TensorIteratorBaseEENKUlvE0_clEvENKUlvE1_clEvEUlS5_S5_E_EEEEvS7_RKT_EUliE_EEviT1_,"",@"SHT_CUDA_INFO"
	.sectionflags	@""
	.align	4


	//----- nvinfo : EIATTR_CUDA_API_VERSION
	.align		4
        /*0000*/ 	.byte	0x04, 0x37
        /*0002*/ 	.short	(.L_4873 - .L_4872)
.L_4872:
        /*0004*/ 	.word	0x00000082


	//----- nvinfo : EIATTR_SW2861232_WAR
	.align		4
.L_4873:
        /*0008*/ 	.byte	0x01, 0x35
	.zero		2


	//----- nvinfo : EIATTR_PARAM_CBANK
	.align		4
        /*000c*/ 	.byte	0x04, 0x0a
        /*000e*/ 	.short	(.L_4875 - .L_4874)
	.align		4
.L_4874:
        /*0010*/ 	.word	index@(.nv.constant0._ZN2at6native18elementwise_kernelILi128ELi4EZNS0_15gpu_kernel_implINS0_13BinaryFunctorIN3c104HalfES5_S5_ZZZNS0_19minimum_kernel_cudaERNS_18TensorIteratorBaseEENKUlvE0_clEvENKUlvE1_clEvEUlS5_S5_E_EEEEvS7_RKT_EUliE_EEviT1_)
        /*0014*/ 	.short	0x0160
        /*0016*/ 	.short	0x0290


	//----- nvinfo : EIATTR_CBANK_PARAM_SIZE
	.align		4
.L_4875:
        /*0018*/ 	.byte	0x03, 0x19
        /*001a*/ 	.short	0x0290


	//----- nvinfo : EIATTR_KPARAM_INFO
	.align		4
        /*001c*/ 	.byte	0x04, 0x17
        /*001e*/ 	.short	(.L_4877 - .L_4876)
.L_4876:
        /*0020*/ 	.word	0x00000000
        /*0024*/ 	.short	0x0001
        /*0026*/ 	.short	0x0008
        /*0028*/ 	.byte	0x00, 0xf0, 0x21, 0x0a


	//----- nvinfo : EIATTR_KPARAM_INFO
	.align		4
.L_4877:
        /*002c*/ 	.byte	0x04, 0x17
        /*002e*/ 	.short	(.L_4879 - .L_4878)
.L_4878:
        /*0030*/ 	.word	0x00000000
        /*0034*/ 	.short	0x0000
        /*0036*/ 	.short	0x0000
        /*0038*/ 	.byte	0x00, 0xf0, 0x11, 0x00


	//----- nvinfo : EIATTR_MAXREG_COUNT
	.align		4
.L_4879:
        /*003c*/ 	.byte	0x03, 0x1b
        /*003e*/ 	.short	0x0080


	//----- nvinfo : EIATTR_EXTERNS
	.align		4
        /*0040*/ 	.byte	0x04, 0x0f
        /*0042*/ 	.short	(.L_4881 - .L_4880)


	//   ....[0]....
	.align		4
.L_4880:
        /*0044*/ 	.word	index@(__assertfail)


	//----- nvinfo : EIATTR_MERCURY_ISA_VERSION
	.align		4
.L_4881:
        /*0048*/ 	.byte	0x03, 0x5f
        /*004a*/ 	.short	0x0000


	//----- nvinfo : EIATTR_SYSCALL_OFFSETS
	.align		4
        /*004c*/ 	.byte	0x04, 0x46
        /*004e*/ 	.short	(.L_4883 - .L_4882)


	//   ....[0]....
.L_4882:
        /*0050*/ 	.word	0x00002020


	//   ....[1]....
        /*0054*/ 	.word	0x00003060


	//   ....[2]....
        /*0058*/ 	.word	0x000040e0


	//   ....[3]....
        /*005c*/ 	.word	0x00006170


	//   ....[4]....
        /*0060*/ 	.word	0x000071b0


	//   ....[5]....
        /*0064*/ 	.word	0x00008230


	//   ....[6]....
        /*0068*/ 	.word	0x0000a290


	//   ....[7]....
        /*006c*/ 	.word	0x0000b2d0


	//   ....[8]....
        /*0070*/ 	.word	0x0000c350


	//   ....[9]....
        /*0074*/ 	.word	0x0000e3c0


	//   ....[10]....
        /*0078*/ 	.word	0x0000f400


	//   ....[11]....
        /*007c*/ 	.word	0x00010480


	//----- nvinfo : EIATTR_EXIT_INSTR_OFFSETS
	.align		4
.L_4883:
        /*0080*/ 	.byte	0x04, 0x1c
        /*0082*/ 	.short	(.L_4885 - .L_4884)


	//   ....[0]....
.L_4884:
        /*0084*/ 	.word	0x0000c410


	//   ....[1]....
        /*0088*/ 	.word	0x0000f680


	//   ....[2]....
        /*008c*/ 	.word	0x0000f6c0


	//   ....[3]....
        /*0090*/ 	.word	0x0000f760


	//   ....[4]....
        /*0094*/ 	.word	0x0000f7a0


	//   ....[5]....
        /*0098*/ 	.word	0x0000f7e0


	//   ....[6]....
        /*009c*/ 	.word	0x0000f870


	//   ....[7]....
        /*00a0*/ 	.word	0x0000f890


	//   ....[8]....
        /*00a4*/ 	.word	0x0000f930


	//   ....[9]....
        /*00a8*/ 	.word	0x0000f980


	//   ....[10]....
        /*00ac*/ 	.word	0x0000f9d0


	//   ....[11]....
        /*00b0*/ 	.word	0x0000faa0


	//   ....[12]....
        /*00b4*/ 	.word	0x0000fb00


	//   ....[13]....
        /*00b8*/ 	.word	0x0000fc90


	//   ....[14]....
        /*00bc*/ 	.word	0x0000fdf0


	//   ....[15]....
        /*00c0*/ 	.word	0x0000fe30


	//   ....[16]....
        /*00c4*/ 	.word	0x0000fef0


	//   ....[17]....
        /*00c8*/ 	.word	0x00010070


	//   ....[18]....
        /*00cc*/ 	.word	0x000101f0


	//   ....[19]....
        /*00d0*/ 	.word	0x00010350


	//   ....[20]....
        /*00d4*/ 	.word	0x00010490


	//   ....[21]....
        /*00d8*/ 	.word	0x000104d0


	//   ....[22]....
        /*00dc*/ 	.word	0x00010510


	//----- nvinfo : EIATTR_MAX_THREADS
	.align		4
.L_4885:
        /*00e0*/ 	.byte	0x04, 0x05
        /*00e2*/ 	.short	(.L_4887 - .L_4886)
.L_4886:
        /*00e4*/ 	.word	0x00000080
        /*00e8*/ 	.word	0x00000001
        /*00ec*/ 	.word	0x00000001


	//----- nvinfo : EIATTR_CRS_STACK_SIZE
	.align		4
.L_4887:
        /*00f0*/ 	.byte	0x04, 0x1e
        /*00f2*/ 	.short	(.L_4889 - .L_4888)
.L_4888:
        /*00f4*/ 	.word	0x00000000
.L_4889:


//--------------------- .nv.info._ZN2at6native27unrolled_elementwise_kernelINS0_13BinaryFunctorIN3c104HalfES4_S4_ZZZNS0_19minimum_kernel_cudaERNS_18TensorIteratorBaseEENKUlvE0_clEvENKUlvE1_clEvEUlS4_S4_E_EESt5arrayIPcLm3EELi4E23TrivialOffsetCalculatorILi2EjESE_ILi1EjENS0_6memory12LoadWithCastILi2EEENSH_13StoreWithCastILi1EEEEEviT_T0_T2_T3_T4_T5_ --------------------------
	.section	.nv.info._ZN2at6native27unrolled_elementwise_kernelINS0_13BinaryFunctorIN3c104HalfES4_S4_ZZZNS0_19minimum_kernel_cudaERNS_18TensorIteratorBaseEENKUlvE0_clEvENKUlvE1_clEvEUlS4_S4_E_EESt5arrayIPcLm3EELi4E23TrivialOffsetCalculatorILi2EjESE_ILi1EjENS0_6memory12LoadWithCastILi2EEENSH_13StoreWithCastILi1EEEEEviT_T0_T2_T3_T4_T5_,"",@"SHT_CUDA_INFO"
	.sectionflags	@""
	.align	4


	//----- nvinfo : EIATTR_CUDA_API_VERSION
	.align		4
        /*0000*/ 	.byte	0x04, 0x37
        /*0002*/ 	.short	(.L_4891 - .L_4890)
.L_4890:
        /*0004*/ 	.word	0x00000082


	//----- nvinfo : EIATTR_SW2861232_WAR
	.align		4
.L_4891:
        /*0008*/ 	.byte	0x01, 0x35
	.zero		2


	//----- nvinfo : EIATTR_PARAM_CBANK
	.align		4
        /*000c*/ 	.byte	0x04, 0x0a
        /*000e*/ 	.short	(.L_4893 - .L_4892)
	.align		4
.L_4892:
        /*0010*/ 	.word	index@(.nv.constant0._ZN2at6native27unrolled_elementwise_kernelINS0_13BinaryFunctorIN3c104HalfES4_S4_ZZZNS0_19minimum_kernel_cudaERNS_18TensorIteratorBaseEENKUlvE0_clEvENKUlvE1_clEvEUlS4_S4_E_EESt5arrayIPcLm3EELi4E23TrivialOffsetCalculatorILi2EjESE_ILi1EjENS0_6memory12LoadWithCastILi2EEENSH_13StoreWithCastILi1EEEEEviT_T0_T2_T3_T4_T5_)
        /*0014*/ 	.short	0x0160
        /*0016*/ 	.short	0x0038


	//----- nvinfo : EIATTR_CBANK_PARAM_SIZE
	.align		4
.L_4893:
        /*0018*/ 	.byte	0x03, 0x19
        /*001a*/ 	.short	0x0038


	//----- nvinfo : EIATTR_KPARAM_INFO
	.align		4
        /*001c*/ 	.byte	0x04, 0x17
        /*001e*/ 	.short	(.L_4895 - .L_4894)
.L_4894:
        /*0020*/ 	.word	0x00000000
        /*0024*/ 	.short	0x0006
        /*0026*/ 	.short	0x0030
        /*0028*/ 	.byte	0x00, 0xf0, 0x21, 0x00


	//----- nvinfo : EIATTR_KPARAM_INFO
	.align		4
.L_4895:
        /*002c*/ 	.byte	0x04, 0x17
        /*002e*/ 	.short	(.L_4897 - .L_4896)
.L_4896:
        /*0030*/ 	.word	0x00000000
        /*0034*/ 	.short	0x0005
        /*0036*/ 	.short	0x0024
        /*0038*/ 	.byte	0x00, 0xf0, 0x31, 0x00


	//----- nvinfo : EIATTR_KPARAM_INFO
	.align		4
.L_4897:
        /*003c*/ 	.byte	0x04, 0x17
        /*003e*/ 	.short	(.L_4899 - .L_4898)
.L_4898:
        /*0040*/ 	.word	0x00000000
        /*0044*/ 	.short	0x0004
        /*0046*/ 	.short	0x0021
        /*0048*/ 	.byte	0x00, 0xf0, 0x05, 0x00


	//----- nvinfo : EIATTR_KPARAM_INFO
	.align		4
.L_4899:
        /*004c*/ 	.byte	0x04, 0x17
        /*004e*/ 	.short	(.L_4901 - .L_4900)
.L_4900:
        /*0050*/ 	.word	0x00000000
        /*0054*/ 	.short	0x0003
        /*0056*/ 	.short	0x0020
        /*0058*/ 	.byte	0x00, 0xf0, 0x05, 0x00


	//----- nvinfo : EIATTR_KPARAM_INFO
	.align		4
.L_4901:
        /*005c*/ 	.byte	0x04, 0x17
        /*005e*/ 	.short	(.L_4903 - .L_4902)
.L_4902:
        /*0060*/ 	.word	0x00000000
        /*0064*/ 	.short	0x0002
        /*0066*/ 	.short	0x0008
        /*0068*/ 	.byte	0x00, 0xf0, 0x61, 0x00


	//----- nvinfo : EIATTR_KPARAM_INFO
	.align		4
.L_4903:
        /*006c*/ 	.byte	0x04, 0x17
        /*006e*/ 	.short	(.L_4905 - .L_4904)
.L_4904:
        /*0070*/ 	.word	0x00000000
        /*0074*/ 	.short	0x0001
        /*0076*/ 	.short	0x0004
        /*0078*/ 	.byte	0x00, 0xf0, 0x05, 0x00


	//----- nvinfo : EIATTR_KPARAM_INFO
	.align		4
.L_4905:
        /*007c*/ 	.byte	0x04, 0x17
        /*007e*/ 	.short	(.L_4907 - .L_4906)
.L_4906:
        /*0080*/ 	.word	0x00000000
        /*0084*/ 	.short	0x0000
        /*0086*/ 	.short	0x0000
        /*0088*/ 	.byte	0x00, 0xf0, 0x11, 0x00


	//----- nvinfo : EIATTR_MAXREG_COUNT
	.align		4
.L_4907:
        /*008c*/ 	.byte	0x03, 0x1b
        /*008e*/ 	.short	0x00ff


	//----- nvinfo : EIATTR_EXTERNS
	.align		4
        /*0090*/ 	.byte	0x04, 0x0f
        /*0092*/ 	.short	(.L_4909 - .L_4908)


	//   ....[0]....
	.align		4
.L_4908:
        /*0094*/ 	.word	index@(__assertfail)


	//----- nvinfo : EIATTR_MERCURY_ISA_VERSION
	.align		4
.L_4909:
        /*0098*/ 	.byte	0x03, 0x5f
        /*009a*/ 	.short	0x0000


	//----- nvinfo : EIATTR_SYSCALL_OFFSETS
	.align		4
        /*009c*/ 	.byte	0x04, 0x46
        /*009e*/ 	.short	(.L_4911 - .L_4910)


	//   ....[0]....
.L_4910:
        /*00a0*/ 	.word	0x00001080


	//   ....[1]....
        /*00a4*/ 	.word	0x000020d0


	//   ....[2]....
        /*00a8*/ 	.word	0x000031a0


	//   ....[3]....
        /*00ac*/ 	.word	0x000041f0


	//   ....[4]....
        /*00b0*/ 	.word	0x000052d0


	//   ....[5]....
        /*00b4*/ 	.word	0x00006320


	//   ....[6]....
        /*00b8*/ 	.word	0x000073e0


	//   ....[7]....
        /*00bc*/ 	.word	0x00008430


	//   ....[8]....
        /*00c0*/ 	.word	0x00009980


	//   ....[9]....
        /*00c4*/ 	.word	0x0000a9b0


	//   ....[10]....
        /*00c8*/ 	.word	0x0000b9a0


	//   ....[11]....
        /*00cc*/ 	.word	0x0000c990


	//----- nvinfo : EIATTR_EXIT_INSTR_OFFSETS
	.align		4
.L_4911:
        /*00d0*/ 	.byte	0x04, 0x1c
        /*00d2*/ 	.short	(.L_4913 - .L_4912)


	//   ....[0]....
.L_4912:
        /*00d4*/ 	.word	0x0000ba60


	//   ....[1]....
        /*00d8*/ 	.word	0x0000bb90


	//   ....[2]....
        /*00dc*/ 	.word	0x0000bbd0


	//   ....[3]....
        /*00e0*/ 	.word	0x0000bc70


	//   ....[4]....
        /*00e4*/ 	.word	0x0000bcb0


	//   ....[5]....
        /*00e8*/ 	.word	0x0000bcf0


	//   ....[6]....
        /*00ec*/ 	.word	0x0000bd80


	//   ....[7]....
        /*00f0*/ 	.word	0x0000bda0


	//   ....[8]....
        /*00f4*/ 	.word	0x0000be40


	//   ....[9]....
        /*00f8*/ 	.word	0x0000be90


	//   ....[10]....
        /*00fc*/ 	.word	0x0000bee0


	//   ....[11]....
        /*0100*/ 	.word	0x0000bfb0


	//   ....[12]....
        /*0104*/ 	.word	0x0000c010


	//   ....[13]....
        /*0108*/ 	.word	0x0000c1a0


	//   ....[14]....
        /*010c*/ 	.word	0x0000c300


	//   ....[15]....
        /*0110*/ 	.word	0x0000c340


	//   ....[16]....
        /*0114*/ 	.word	0x0000c400


	//   ....[17]....
        /*0118*/ 	.word	0x0000c580


	//   ....[18]....
        /*011c*/ 	.word	0x0000c700


	//   ....[19]....
        /*0120*/ 	.word	0x0000c860


	//   ....[20]....
        /*0124*/ 	.word	0x0000c9a0


	//   ....[21]....
        /*0128*/ 	.word	0x0000c9e0


	//   ....[22]....
        /*012c*/ 	.word	0x0000ca20


	//----- nvinfo : EIATTR_MAX_THREADS
	.align		4
.L_4913:
        /*0130*/ 	.byte	0x04, 0x05
        /*0132*/ 	.short	(.L_4915 - .L_4914)
.L_4914:
        /*0134*/ 	.word	0x00000080
        /*0138*/ 	.word	0x00000001
        /*013c*/ 	.word	0x00000001


	//----- nvinfo : EIATTR_CRS_STACK_SIZE
	.align		4
.L_4915:
        /*0140*/ 	.byte	0x04, 0x1e
        /*0142*/ 	.short	(.L_4917 - .L_4916)
.L_4916:
        /*0144*/ 	.word	0x00000000
.L_4917:


//--------------------- .nv.info._ZN2at6native18elementwise_kernelILi128ELi4EZNS0_22gpu_kernel_impl_nocastINS0_13BinaryFunctorIN3c104HalfES5_S5_ZZZNS0_19minimum_kernel_cudaERNS_18TensorIteratorBaseEENKUlvE0_clEvENKUlvE1_clEvEUlS5_S5_E_EEEEvS7_RKT_EUliE_EEviT1_ --------------------------
	.section	.nv.info._ZN2at6native18elementwise_kernelILi128ELi4EZNS0_22gpu_kernel_impl_nocastINS0_13BinaryFunctorIN3c104HalfES5_S5_ZZZNS0_19minimum_kernel_cudaERNS_18TensorIteratorBaseEENKUlvE0_clEvENKUlvE1_clEvEUlS5_S5_E_EEEEvS7_RKT_EUliE_EEviT1_,"",@"SHT_CUDA_INFO"
	.sectionflags	@""
	.align	4


	//----- nvinfo : EIATTR_CUDA_API_VERSION
	.align		4
        /*0000*/ 	.byte	0x04, 0x37
        /*0002*/ 	.short	(.L_4919 - .L_4918)
.L_4918:
        /*0004*/ 	.word	0x00000082


	//----- nvinfo : EIATTR_SW2861232_WAR
	.align		4
.L_4919:
        /*0008*/ 	.byte	0x01, 0x35
	.zero		2


	//----- nvinfo : EIATTR_PARAM_CBANK
	.align		4
        /*000c*/ 	.byte	0x04, 0x0a
        /*000e*/ 	.short	(.L_4921 - .L_4920)
	.align		4
.L_4920:
        /*0010*/ 	.word	index@(.nv.constant0._ZN2at6native18elementwise_kernelILi128ELi4EZNS0_22gpu_kernel_impl_nocastINS0_13BinaryFunctorIN3c104HalfES5_S5_ZZZNS0_19minimum_kernel_cudaERNS_18TensorIteratorBaseEENKUlvE0_clEvENKUlvE1_clEvEUlS5_S5_E_EEEEvS7_RKT_EUliE_EEviT1_)
        /*0014*/ 	.short	0x0160
        /*0016*/ 	.short	0x0290


	//----- nvinfo : EIATTR_CBANK_PARAM_SIZE
	.align		4
.L_4921:
        /*0018*/ 	.byte	0x03, 0x19
        /*001a*/ 	.short	0x0290


	//----- nvinfo : EIATTR_KPARAM_INFO
	.align		4
        /*001c*/ 	.byte	0x04, 0x17
        /*001e*/ 	.short	(.L_4923 - .L_4922)
.L_4922:
        /*0020*/ 	.word	0x00000000
        /*0024*/ 	.short	0x0001
        /*0026*/ 	.short	0x0008
        /*0028*/ 	.byte	0x00, 0xf0, 0x21, 0x0a


	//----- nvinfo : EIATTR_KPARAM_INFO
	.align		4
.L_4923:
        /*002c*/ 	.byte	0x04, 0x17
        /*002e*/ 	.short	(.L_4925 - .L_4924)
.L_4924:
        /*0030*/ 	.word	0x00000000
        /*0034*/ 	.short	0x0000
        /*0036*/ 	.short	0x0000
        /*0038*/ 	.byte	0x00, 0xf0, 0x11, 0x00


	//----- nvinfo : EIATTR_MAXREG_COUNT
	.align		4
.L_4925:
        /*003c*/ 	.byte	0x03, 0x1b
        /*003e*/ 	.short	0x0080


	//----- nvinfo : EIATTR_MERCURY_ISA_VERSION
	.align		4
        /*0040*/ 	.byte	0x03, 0x5f
        /*0042*/ 	.short	0x0000


	//----- nvinfo : EIATTR_EXIT_INSTR_OFFSETS
	.align		4
        /*0044*/ 	.byte	0x04, 0x1c
        /*0046*/ 	.short	(.L_4927 - .L_4926)


	//   ....[0]....
.L_4926:
        /*0048*/ 	.word	0x000034c0


	//   ....[1]....
        /*004c*/ 	.word	0x00004600


	//----- nvinfo : EIATTR_MAX_THREADS
	.align		4
.L_4927:
        /*0050*/ 	.byte	0x04, 0x05
        /*0052*/ 	.short	(.L_4929 - .L_4928)
.L_4928:
        /*0054*/ 	.word	0x00000080
        /*0058*/ 	.word	0x00000001
        /*005c*/ 	.word	0x00000001


	//----- nvinfo : EIATTR_CRS_STACK_SIZE
	.align		4
.L_4929:
        /*0060*/ 	.byte	0x04, 0x1e
        /*0062*/ 	.short	(.L_4931 - .L_4930)
.L_4930:
        /*0064*/ 	.word	0x00000000
.L_4931:


//--------------------- .nv.info._ZN2at6native27unrolled_elementwise_kernelINS0_13BinaryFunctorIN3c104HalfES4_S4_ZZZNS0_19minimum_kernel_cudaERNS_18TensorIteratorBaseEENKUlvE0_clEvENKUlvE1_clEvEUlS4_S4_E_EESt5arrayIPcLm3EELi4E23TrivialOffsetCalculatorILi2EjESE_ILi1EjENS0_6memory15LoadWithoutCastENSH_16StoreWithoutCastEEEviT_T0_T2_T3_T4_T5_ --------------------------
	.section	.nv.info._ZN2at6native27unrolled_elementwise_kernelINS0_13BinaryFunctorIN3c104HalfES4_S4_ZZZNS0_19minimum_kernel_cudaERNS_18TensorIteratorBaseEENKUlvE0_clEvENKUlvE1_clEvEUlS4_S4_E_EESt5arrayIPcLm3EELi4E23TrivialOffsetCalculatorILi2EjESE_ILi1EjENS0_6memory15LoadWithoutCastENSH_16StoreWithoutCastEEEviT_T0_T2_T3_T4_T5_,"",@"SHT_CUDA_INFO"
	.sectionflags	@""
	.align	4


	//----- nvinfo : EIATTR_CUDA_API_VERSION
	.align		4
        /*0000*/ 	.byte	0x04, 0x37
        /*0002*/ 	.short	(.L_4933 - .L_4932)
.L_4932:
        /*0004*/ 	.word	0x00000082


	//----- nvinfo : EIATTR_SW2861232_WAR
	.align		4
.L_4933:
        /*0008*/ 	.byte	0x01, 0x35
	.zero		2


	//----- nvinfo : EIATTR_PARAM_CBANK
	.align		4
        /*000c*/ 	.byte	0x04, 0x0a
        /*000e*/ 	.short	(.L_4935 - .L_4934)
	.align		4
.L_4934:
        /*0010*/ 	.word	index@(.nv.constant0._ZN2at6native27unrolled_elementwise_kernelINS0_13BinaryFunctorIN3c104HalfES4_S4_ZZZNS0_19minimum_kernel_cudaERNS_18TensorIteratorBaseEENKUlvE0_clEvENKUlvE1_clEvEUlS4_S4_E_EESt5arrayIPcLm3EELi4E23TrivialOffsetCalculatorILi2EjESE_ILi1EjENS0_6memory15LoadWithoutCastENSH_16StoreWithoutCastEEEviT_T0_T2_T3_T4_T5_)
        /*0014*/ 	.short	0x0160
        /*0016*/ 	.short	0x0024


	//----- nvinfo : EIATTR_CBANK_PARAM_SIZE
	.align		4
.L_4935:
        /*0018*/ 	.byte	0x03, 0x19
        /*001a*/ 	.short	0x0024


	//----- nvinfo : EIATTR_KPARAM_INFO
	.align		4
        /*001c*/ 	.byte	0x04, 0x17
        /*001e*/ 	.short	(.L_4937 - .L_4936)
.L_4936:
        /*0020*/ 	.word	0x00000000
        /*0024*/ 	.short	0x0006
        /*0026*/ 	.short	0x0023
        /*0028*/ 	.byte	0x00, 0xf0, 0x05, 0x00


	//----- nvinfo : EIATTR_KPARAM_INFO
	.align		4
.L_4937:
        /*002c*/ 	.byte	0x04, 0x17
        /*002e*/ 	.short	(.L_4939 - .L_4938)
.L_4938:
        /*0030*/ 	.word	0x00000000
        /*0034*/ 	.short	0x0005
        /*0036*/ 	.short	0x0022
        /*0038*/ 	.byte	0x00, 0xf0, 0x05, 0x00


	//----- nvinfo : EIATTR_KPARAM_INFO
	.align		4
.L_4939:
        /*003c*/ 	.byte	0x04, 0x17
        /*003e*/ 	.short	(.L_4941 - .L_4940)
.L_4940:
        /*0040*/ 	.word	0x00000000
        /*0044*/ 	.short	0x0004
        /*0046*/ 	.short	0x0021
        /*0048*/ 	.byte	0x00, 0xf0, 0x05, 0x00


	//----- nvinfo : EIATTR_KPARAM_INFO
	.align		4
.L_4941:
        /*004c*/ 	.byte	0x04, 0x17
        /*004e*/ 	.short	(.L_4943 - .L_4942)
.L_4942:
        /*0050*/ 	.word	0x00000000
        /*0054*/ 	.short	0x0003
        /*0056*/ 	.short	0x0020
        /*0058*/ 	.byte	0x00, 0xf0, 0x05, 0x00


	//----- nvinfo : EIATTR_KPARAM_INFO
	.align		4
.L_4943:
        /*005c*/ 	.byte	0x04, 0x17
        /*005e*/ 	.short	(.L_4945 - .L_4944)
.L_4944:
        /*0060*/ 	.word	0x00000000
        /*0064*/ 	.short	0x0002
        /*0066*/ 	.short	0x0008
        /*0068*/ 	.byte	0x00, 0xf0, 0x61, 0x00


	//----- nvinfo : EIATTR_KPARAM_INFO
	.align		4
.L_4945:
        /*006c*/ 	.byte	0x04, 0x17
        /*006e*/ 	.short	(.L_4947 - .L_4946)
.L_4946:
        /*0070*/ 	.word	0x00000000
        /*0074*/ 	.short	0x0001
        /*0076*/ 	.short	0x0004
        /*0078*/ 	.byte	0x00, 0xf0, 0x05, 0x00


	//----- nvinfo : EIATTR_KPARAM_INFO
	.align		4
.L_4947:
        /*007c*/ 	.byte	0x04, 0x17
        /*007e*/ 	.short	(.L_4949 - .L_4948)
.L_4948:
        /*0080*/ 	.word	0x00000000
        /*0084*/ 	.short	0x0000
        /*0086*/ 	.short	0x0000
        /*0088*/ 	.byte	0x00, 0xf0, 0x11, 0x00


	//----- nvinfo : EIATTR_MAXREG_COUNT
	.align		4
.L_4949:
        /*008c*/ 	.byte	0x03, 0x1b
        /*008e*/ 	.short	0x00ff


	//----- nvinfo : EIATTR_MERCURY_ISA_VERSION
	.align		4
        /*0090*/ 	.byte	0x03, 0x5f
        /*0092*/ 	.short	0x0000


	//----- nvinfo : EIATTR_EXIT_INSTR_OFFSETS
	.align		4
        /*0094*/ 	.byte	0x04, 0x1c
        /*0096*/ 	.short	(.L_4951 - .L_4950)


	//   ....[0]....
.L_4950:
        /*0098*/ 	.word	0x00000810


	//   ....[1]....
        /*009c*/ 	.word	0x00000860


	//----- nvinfo : EIATTR_MAX_THREADS
	.align		4
.L_4951:
        /*00a0*/ 	.byte	0x04, 0x05
        /*00a2*/ 	.short	(.L_4953 - .L_4952)
.L_4952:
        /*00a4*/ 	.word	0x00000080
        /*00a8*/ 	.word	0x00000001
        /*00ac*/ 	.word	0x00000001


	//----- nvinfo : EIATTR_CRS_STACK_SIZE
	.align		4
.L_4953:
        /*00b0*/ 	.byte	0x04, 0x1e
        /*00b2*/ 	.short	(.L_4955 - .L_4954)
.L_4954:
        /*00b4*/ 	.word	0x00000000
.L_4955:


//--------------------- .nv.info._ZN2at6native29vectorized_elementwise_kernelILi2ENS0_13BinaryFunctorIN3c104HalfES4_S4_ZZZNS0_19minimum_kernel_cudaERNS_18TensorIteratorBaseEENKUlvE0_clEvENKUlvE1_clEvEUlS4_S4_E_EESt5arrayIPcLm3EEEEviT0_T1_ --------------------------
	.section	.nv.info._ZN2at6native29vectorized_elementwise_kernelILi2ENS0_13BinaryFunctorIN3c104HalfES4_S4_ZZZNS0_19minimum_kernel_cudaERNS_18TensorIteratorBaseEENKUlvE0_clEvENKUlvE1_clEvEUlS4_S4_E_EESt5arrayIPcLm3EEEEviT0_T1_,"",@"SHT_CUDA_INFO"
	.sectionflags	@""
	.align	4


	//----- nvinfo : EIATTR_CUDA_API_VERSION
	.align		4
        /*0000*/ 	.byte	0x04, 0x37
        /*0002*/ 	.short	(.L_4957 - .L_4956)
.L_4956:
        /*0004*/ 	.word	0x00000082


	//----- nvinfo : EIATTR_SW2861232_WAR
	.align		4
.L_4957:
        /*0008*/ 	.byte	0x01, 0x35
	.zero		2


	//----- nvinfo : EIATTR_PARAM_CBANK
	.align		4
        /*000c*/ 	.byte	0x04, 0x0a
        /*000e*/ 	.short	(.L_4959 - .L_4958)
	.align		4
.L_4958:
        /*0010*/ 	.word	index@(.nv.constant0._ZN2at6native29vectorized_elementwise_kernelILi2ENS0_13BinaryFunctorIN3c104HalfES4_S4_ZZZNS0_19minimum_kernel_cudaERNS_18TensorIteratorBaseEENKUlvE0_clEvENKUlvE1_clEvEUlS4_S4_E_EESt5arrayIPcLm3EEEEviT0_T1_)
        /*0014*/ 	.short	0x0160
        /*0016*/ 	.short	0x0020


	//----- nvinfo : EIATTR_CBANK_PARAM_SIZE
	.align		4
.L_4959:
        /*0018*/ 	.byte	0x03, 0x19
        /*001a*/ 	.short	0x0020


	//----- nvinfo : EIATTR_KPARAM_INFO
	.align		4
        /*001c*/ 	.byte	0x04, 0x17
        /*001e*/ 	.short	(.L_4961 - .L_4960)
.L_4960:
        /*0020*/ 	.word	0x00000000
        /*0024*/ 	.short	0x0002
        /*0026*/ 	.short	0x0008
        /*0028*/ 	.byte	0x00, 0xf0, 0x61, 0x00


	//----- nvinfo : EIATTR_KPARAM_INFO
	.align		4
.L_4961:
        /*002c*/ 	.byte	0x04, 0x17
        /*002e*/ 	.short	(.L_4963 - .L_4962)
.L_4962:
        /*0030*/ 	.word	0x00000000
        /*0034*/ 	.short	0x0001
        /*0036*/ 	.short	0x0004
        /*0038*/ 	.byte	0x00, 0xf0, 0x05, 0x00


	//----- nvinfo : EIATTR_KPARAM_INFO
	.align		4
.L_4963:
        /*003c*/ 	.byte	0x04, 0x17
        /*003e*/ 	.short	(.L_4965 - .L_4964)
.L_4964:
        /*0040*/ 	.word	0x00000000
        /*0044*/ 	.short	0x0000
        /*0046*/ 	.short	0x0000
        /*0048*/ 	.byte	0x00, 0xf0, 0x11, 0x00


	//----- nvinfo : EIATTR_MAXREG_COUNT
	.align		4
.L_4965:
        /*004c*/ 	.byte	0x03, 0x1b
        /*004e*/ 	.short	0x00ff


	//----- nvinfo : EIATTR_MERCURY_ISA_VERSION
	.align		4
        /*0050*/ 	.byte	0x03, 0x5f
        /*0052*/ 	.short	0x0000


	//----- nvinfo : EIATTR_EXIT_INSTR_OFFSETS
	.align		4
        /*0054*/ 	.byte	0x04, 0x1c
        /*0056*/ 	.short	(.L_4967 - .L_4966)


	//   ....[0]....
.L_4966:
        /*0058*/ 	.word	0x00000870


	//   ....[1]....
        /*005c*/ 	.word	0x000018c0


	//   ....[2]....
        /*0060*/ 	.word	0x00001910


	//----- nvinfo : EIATTR_MAX_THREADS
	.align		4
.L_4967:
        /*0064*/ 	.byte	0x04, 0x05
        /*0066*/ 	.short	(.L_4969 - .L_4968)
.L_4968:
        /*0068*/ 	.word	0x00000080
        /*006c*/ 	.word	0x00000001
        /*0070*/ 	.word	0x00000001


	//----- nvinfo : EIATTR_CRS_STACK_SIZE
	.align		4
.L_4969:
        /*0074*/ 	.byte	0x04, 0x1e
        /*0076*/ 	.short	(.L_4971 - .L_4970)
.L_4970:
        /*0078*/ 	.word	0x00000000
.L_4971:


//--------------------- .nv.info._ZN2at6native29vectorized_elementwise_kernelILi4ENS0_13BinaryFunctorIN3c104HalfES4_S4_ZZZNS0_19minimum_kernel_cudaERNS_18TensorIteratorBaseEENKUlvE0_clEvENKUlvE1_clEvEUlS4_S4_E_EESt5arrayIPcLm3EEEEviT0_T1_ --------------------------
	.section	.nv.info._ZN2at6native29vectorized_elementwise_kernelILi4ENS0_13BinaryFunctorIN3c104HalfES4_S4_ZZZNS0_19minimum_kernel_cudaERNS_18TensorIteratorBaseEENKUlvE0_clEvENKUlvE1_clEvEUlS4_S4_E_EESt5arrayIPcLm3EEEEviT0_T1_,"",@"SHT_CUDA_INFO"
	.sectionflags	@""
	.align	4


	//----- nvinfo : EIATTR_CUDA_API_VERSION
	.align		4
        /*0000*/ 	.byte	0x04, 0x37
        /*0002*/ 	.short	(.L_4973 - .L_4972)
.L_4972:
        /*0004*/ 	.word	0x00000082


	//----- nvinfo : EIATTR_SW2861232_WAR
	.align		4
.L_4973:
        /*0008*/ 	.byte	0x01, 0x35
	.zero		2


	//----- nvinfo : EIATTR_PARAM_CBANK
	.align		4
        /*000c*/ 	.byte	0x04, 0x0a
        /*000e*/ 	.short	(.L_4975 - .L_4974)
	.align		4
.L_4974:
        /*0010*/ 	.word	index@(.nv.constant0._ZN2at6native29vectorized_elementwise_kernelILi4ENS0_13BinaryFunctorIN3c104HalfES4_S4_ZZZNS0_19minimum_kernel_cudaERNS_18TensorIteratorBaseEENKUlvE0_clEvENKUlvE1_clEvEUlS4_S4_E_EESt5arrayIPcLm3EEEEviT0_T1_)
        /*0014*/ 	.short	0x0160
        /*0016*/ 	.short	0x0020


	//----- nvinfo : EIATTR_CBANK_PARAM_SIZE
	.align		4
.L_4975:
        /*0018*/ 	.byte	0x03, 0x19
        /*001a*/ 	.short	0x0020


	//----- nvinfo : EIATTR_KPARAM_INFO
	.align		4
        /*001c*/ 	.byte	0x04, 0x17
        /*001e*/ 	.short	(.L_4977 - .L_4976)
.L_4976:
        /*0020*/ 	.word	0x00000000
        /*0024*/ 	.short	0x0002
        /*0026*/ 	.short	0x0008
        /*0028*/ 	.byte	0x00, 0xf0, 0x61, 0x00


	//----- nvinfo : EIATTR_KPARAM_INFO
	.align		4
.L_4977:
        /*002c*/ 	.byte	0x04, 0x17
        /*002e*/ 	.short	(.L_4979 - .L_4978)
.L_4978:
        /*0030*/ 	.word	0x00000000
        /*0034*/ 	.short	0x0001
        /*0036*/ 	.short	0x0004
        /*0038*/ 	.byte	0x00, 0xf0, 0x05, 0x00


	//----- nvinfo : EIATTR_KPARAM_INFO
	.align		4
.L_4979:
        /*003c*/ 	.byte	0x04, 0x17
        /*003e*/ 	.short	(.L_4981 - .L_4980)
.L_4980:
        /*0040*/ 	.word	0x00000000
        /*0044*/ 	.short	0x0000
        /*0046*/ 	.short	0x0000
        /*0048*/ 	.byte	0x00, 0xf0, 0x11, 0x00


	//----- nvinfo : EIATTR_MAXREG_COUNT
	.align		4
.L_4981:
        /*004c*/ 	.byte	0x03, 0x1b
        /*004e*/ 	.short	0x00ff


	//----- nvinfo : EIATTR_MERCURY_ISA_VERSION
	.align		4
        /*0050*/ 	.byte	0x03, 0x5f
        /*0052*/ 	.short	0x0000


	//----- nvinfo : EIATTR_EXIT_INSTR_OFFSETS
	.align		4
        /*0054*/ 	.byte	0x04, 0x1c
        /*0056*/ 	.short	(.L_4983 - .L_4982)


	//   ....[0]....
.L_4982:
        /*0058*/ 	.word	0x00000800


	//   ....[1]....
        /*005c*/ 	.word	0x00001850


	//   ....[2]....
        /*0060*/ 	.word	0x000018a0


	//----- nvinfo : EIATTR_MAX_THREADS
	.align		4
.L_4983:
        /*0064*/ 	.byte	0x04, 0x05
        /*0066*/ 	.short	(.L_4985 - .L_4984)
.L_4984:
        /*0068*/ 	.word	0x00000080
        /*006c*/ 	.word	0x00000001
        /*0070*/ 	.word	0x00000001


	//----- nvinfo : EIATTR_CRS_STACK_SIZE
	.align		4
.L_4985:
        /*0074*/ 	.byte	0x04, 0x1e
        /*0076*/ 	.short	(.L_4987 - .L_4986)
.L_4986:
        /*0078*/ 	.word	0x00000000
.L_4987:


//--------------------- .nv.info._ZN2at6native29vectorized_elementwise_kernelILi8ENS0_13BinaryFunctorIN3c104HalfES4_S4_ZZZNS0_19minimum_kernel_cudaERNS_18TensorIteratorBaseEENKUlvE0_clEvENKUlvE1_clEvEUlS4_S4_E_EESt5arrayIPcLm3EEEEviT0_T1_ --------------------------
	.section	.nv.info._ZN2at6native29vectorized_elementwise_kernelILi8ENS0_13BinaryFunctorIN3c104HalfES4_S4_ZZZNS0_19minimum_kernel_cudaERNS_18TensorIteratorBaseEENKUlvE0_clEvENKUlvE1_clEvEUlS4_S4_E_EESt5arrayIPcLm3EEEEviT0_T1_,"",@"SHT_CUDA_INFO"
	.sectionflags	@""
	.align	4


	//----- nvinfo : EIATTR_CUDA_API_VERSION
	.align		4
        /*0000*/ 	.byte	0x04, 0x37
        /*0002*/ 	.short	(.L_4989 - .L_4988)
.L_4988:
        /*0004*/ 	.word	0x00000082


	//----- nvinfo : EIATTR_SW2861232_WAR
	.align		4
.L_4989:
        /*0008*/ 	.byte	0x01, 0x35
	.zero		2


	//----- nvinfo : EIATTR_PARAM_CBANK
	.align		4
        /*000c*/ 	.byte	0x04, 0x0a
        /*000e*/ 	.short	(.L_4991 - .L_4990)
	.align		4
.L_4990:
        /*0010*/ 	.word	index@(.nv.constant0._ZN2at6native29vectorized_elementwise_kernelILi8ENS0_13BinaryFunctorIN3c104HalfES4_S4_ZZZNS0_19minimum_kernel_cudaERNS_18TensorIteratorBaseEENKUlvE0_clEvENKUlvE1_clEvEUlS4_S4_E_EESt5arrayIPcLm3EEEEviT0_T1_)
        /*0014*/ 	.short	0x0160
        /*0016*/ 	.short	0x0020


	//----- nvinfo : EIATTR_CBANK_PARAM_SIZE
	.align		4
.L_4991:
        /*0018*/ 	.byte	0x03, 0x19
        /*001a*/ 	.short	0x0020


	//----- nvinfo : EIATTR_KPARAM_INFO
	.align		4
        /*001c*/ 	.byte	0x04, 0x17
        /*001e*/ 	.short	(.L_4993 - .L_4992)
.L_4992:
        /*0020*/ 	.word	0x00000000
        /*0024*/ 	.short	0x0002
        /*0026*/ 	.short	0x0008
        /*0028*/ 	.byte	0x00, 0xf0, 0x61, 0x00


	//----- nvinfo : EIATTR_KPARAM_INFO
	.align		4
.L_4993:
        /*002c*/ 	.byte	0x04, 0x17
        /*002e*/ 	.short	(.L_4995 - .L_4994)
.L_4994:
        /*0030*/ 	.word	0x00000000
        /*0034*/ 	.short	0x0001
        /*0036*/ 	.short	0x0004
        /*0038*/ 	.byte	0x00, 0xf0, 0x05, 0x00


	//----- nvinfo : EIATTR_KPARAM_INFO
	.align		4
.L_4995:
        /*003c*/ 	.byte	0x04, 0x17
        /*003e*/ 	.short	(.L_4997 - .L_4996)
.L_4996:
        /*0040*/ 	.word	0x00000000
        /*0044*/ 	.short	0x0000
        /*0046*/ 	.short	0x0000
        /*0048*/ 	.byte	0x00, 0xf0, 0x11, 0x00


	//----- nvinfo : EIATTR_MAXREG_COUNT
	.align		4
.L_4997:
        /*004c*/ 	.byte	0x03, 0x1b
        /*004e*/ 	.short	0x00ff


	//----- nvinfo : EIATTR_MERCURY_ISA_VERSION
	.align		4
        /*0050*/ 	.byte	0x03, 0x5f
        /*0052*/ 	.short	0x0000


	//----- nvinfo : EIATTR_EXIT_INSTR_OFFSETS
	.align		4
        /*0054*/ 	.byte	0x04, 0x1c
        /*0056*/ 	.short	(.L_4999 - .L_4998)


	//   ....[0]....
.L_4998:
        /*0058*/ 	.word	0x00000010


	//----- nvinfo : EIATTR_MAX_THREADS
	.align		4
.L_4999:
        /*005c*/ 	.byte	0x04, 0x05
        /*005e*/ 	.short	(.L_5001 - .L_5000)
.L_5000:
        /*0060*/ 	.word	0x00000080
        /*0064*/ 	.word	0x00000001
        /*0068*/ 	.word	0x00000001
.L_5001:


//--------------------- .nv.info._ZN2at6native18elementwise_kernelILi128ELi4EZNS0_15gpu_kernel_implINS0_13AUnaryFunctorIfffZZZNS0_19minimum_kernel_cudaERNS_18TensorIteratorBaseEENKUlvE0_clEvENKUlvE0_clEvEUlffE_EEEEvS5_RKT_EUliE_EEviT1_ --------------------------
	.section	.nv.info._ZN2at6native18elementwise_kernelILi128ELi4EZNS0_15gpu_kernel_implINS0_13AUnaryFunctorIfffZZZNS0_19minimum_kernel_cudaERNS_18TensorIteratorBaseEENKUlvE0_clEvENKUlvE0_clEvEUlffE_EEEEvS5_RKT_EUliE_EEviT1_,"",@"SHT_CUDA_INFO"
	.sectionflags	@""
	.align	4


	//----- nvinfo : EIATTR_CUDA_API_VERSION
	.align		4
        /*0000*/ 	.byte	0x04, 0x37
        /*0002*/ 	.short	(.L_5003 - .L_5002)
.L_5002:
        /*0004*/ 	.word	0x00000082


	//----- nvinfo : EIATTR_SW2861232_WAR
	.align		4
.L_5003:
        /*0008*/ 	.byte	0x01, 0x35
	.zero		2


	//----- nvinfo : EIATTR_PARAM_CBANK
	.align		4
        /*000c*/ 	.byte	0x04, 0x0a
        /*000e*/ 	.short	(.L_5005 - .L_5004)
	.align		4
.L_5004:
        /*0010*/ 	.word	index@(.nv.constant0._ZN2at6native18elementwise_kernelILi128ELi4EZNS0_15gpu_kernel_implINS0_13AUnaryFunctorIfffZZZNS0_19minimum_kernel_cudaERNS_18TensorIteratorBaseEENKUlvE0_clEvENKUlvE0_clEvEUlffE_EEEEvS5_RKT_EUliE_EEviT1_)
        /*0014*/ 	.short	0x0160
        /*0016*/ 	.short	0x0228


	//----- nvinfo : EIATTR_CBANK_PARAM_SIZE
	.align		4
.L_5005:
        /*0018*/ 	.byte	0x03, 0x19
        /*001a*/ 	.short	0x0228


	//----- nvinfo : EIATTR_KPARAM_INFO
	.align		4
        /*001c*/ 	.byte	0x04, 0x17
        /*001e*/ 	.short	(.L_5007 - .L_5006)
.L_5006:
        /*0020*/ 	.word	0x00000000
        /*0024*/ 	.short	0x0001
        /*0026*/ 	.short	0x0008
        /*0028*/ 	.byte	0x00, 0xf0, 0x81, 0x08


	//----- nvinfo : EIATTR_KPARAM_INFO
	.align		4
.L_5007:
        /*002c*/ 	.byte	0x04, 0x17
        /*002e*/ 	.short	(.L_5009 - .L_5008)
.L_5008:
        /*0030*/ 	.word	0x00000000
        /*0034*/ 	.short	0x0000
        /*0036*/ 	.short	0x0000
        /*0038*/ 	.byte	0x00, 0xf0, 0x11, 0x00


	//----- nvinfo : EIATTR_MAXREG_COUNT
	.align		4
.L_5009:
        /*003c*/ 	.byte	0x03, 0x1b
        /*003e*/ 	.short	0x0080


	//----- nvinfo : EIATTR_EXTERNS
	.align		4
        /*0040*/ 	.byte	0x04, 0x0f
        /*0042*/ 	.short	(.L_5011 - .L_5010)


	//   ....[0]....
	.align		4
.L_5010:
        /*0044*/ 	.word	index@(__assertfail)


	//----- nvinfo : EIATTR_MERCURY_ISA_VERSION
	.align		4
.L_5011:
        /*0048*/ 	.byte	0x03, 0x5f
        /*004a*/ 	.short	0x0000


	//----- nvinfo : EIATTR_SYSCALL_OFFSETS
	.align		4
        /*004c*/ 	.byte	0x04, 0x46
        /*004e*/ 	.short	(.L_5013 - .L_5012)


	//   ....[0]....
.L_5012:
        /*0050*/ 	.word	0x00001c50


	//   ....[1]....
        /*0054*/ 	.word	0x00002b30


	//   ....[2]....
        /*0058*/ 	.word	0x000047d0


	//   ....[3]....
        /*005c*/ 	.word	0x000056b0


	//   ....[4]....
        /*0060*/ 	.word	0x00007320


	//   ....[5]....
        /*0064*/ 	.word	0x00008200


	//   ....[6]....
        /*0068*/ 	.word	0x00009e80


	//   ....[7]....
        /*006c*/ 	.word	0x0000ad60


	//----- nvinfo : EIATTR_EXIT_INSTR_OFFSETS
	.align		4
.L_5013:
        /*0070*/ 	.byte	0x04, 0x1c
        /*0072*/ 	.short	(.L_5015 - .L_5014)


	//   ....[0]....
.L_5014:
        /*0074*/ 	.word	0x000082a0


	//   ....[1]....
        /*0078*/ 	.word	0x0000a050


	//   ....[2]....
        /*007c*/ 	.word	0x0000a090


	//   ....[3]....
        /*0080*/ 	.word	0x0000a120


	//   ....[4]....
        /*0084*/ 	.word	0x0000a150


	//   ....[5]....
        /*0088*/ 	.word	0x0000a180


	//   ....[6]....
        /*008c*/ 	.word	0x0000a200


	//   ....[7]....
        /*0090*/ 	.word	0x0000a230


	//   ....[8]....
        /*0094*/ 	.word	0x0000a2c0


	//   ....[9]....
        /*0098*/ 	.word	0x0000a300


	//   ....[10]....
        /*009c*/ 	.word	0x0000a340


	//   ....[11]....
        /*00a0*/ 	.word	0x0000a400


	//   ....[12]....
        /*00a4*/ 	.word	0x0000a450


	//   ....[13]....
        /*00a8*/ 	.word	0x0000a5d0


	//   ....[14]....
        /*00ac*/ 	.word	0x0000a720


	//   ....[15]....
        /*00b0*/ 	.word	0x0000a750


	//   ....[16]....
        /*00b4*/ 	.word	0x0000a800


	//   ....[17]....
        /*00b8*/ 	.word	0x0000a970


	//   ....[18]....
        /*00bc*/ 	.word	0x0000aae0


	//   ....[19]....
        /*00c0*/ 	.word	0x0000ac30


	//   ....[20]....
        /*00c4*/ 	.word	0x0000ad70


	//   ....[21]....
        /*00c8*/ 	.word	0x0000ada0


	//   ....[22]....
        /*00cc*/ 	.word	0x0000add0


	//----- nvinfo : EIATTR_MAX_THREADS
	.align		4
.L_5015:
        /*00d0*/ 	.byte	0x04, 0x05
        /*00d2*/ 	.short	(.L_5017 - .L_5016)
.L_5016:
        /*00d4*/ 	.word	0x00000080
        /*00d8*/ 	.word	0x00000001
        /*00dc*/ 	.word	0x00000001


	//----- nvinfo : EIATTR_CRS_STACK_SIZE
	.align		4
.L_5017:
        /*00e0*/ 	.byte	0x04, 0x1e
        /*00e2*/ 	.short	(.L_5019 - .L_5018)
.L_5018:
        /*00e4*/ 	.word	0x00000000
.L_5019:


//--------------------- .nv.info._ZN2at6native27unrolled_elementwise_kernelINS0_13AUnaryFunctorIfffZZZNS0_19minimum_kernel_cudaERNS_18TensorIteratorBaseEENKUlvE0_clEvENKUlvE0_clEvEUlffE_EESt5arrayIPcLm2EELi4E23TrivialOffsetCalculatorILi1EjESD_NS0_6memory12LoadWithCastILi1EEENSE_13StoreWithCastILi1EEEEEviT_T0_T2_T3_T4_T5_ --------------------------
	.section	.nv.info._ZN2at6native27unrolled_elementwise_kernelINS0_13AUnaryFunctorIfffZZZNS0_19minimum_kernel_cudaERNS_18TensorIteratorBaseEENKUlvE0_clEvENKUlvE0_clEvEUlffE_EESt5arrayIPcLm2EELi4E23TrivialOffsetCalculatorILi1EjESD_NS0_6memory12LoadWithCastILi1EEENSE_13StoreWithCastILi1EEEEEviT_T0_T2_T3_T4_T5_,"",@"SHT_CUDA_INFO"
	.sectionflags	@""
	.align	4


	//----- nvinfo : EIATTR_CUDA_API_VERSION
	.align		4
        /*0000*/ 	.byte	0x04, 0x37
        /*0002*/ 	.short	(.L_5021 - .L_5020)
.L_5020:
        /*0004*/ 	.word	0x00000082


	//----- nvinfo : EIATTR_SW2861232_WAR
	.align		4
.L_5021:
        /*0008*/ 	.byte	0x01, 0x35
	.zero		2


	//----- nvinfo : EIATTR_PARAM_CBANK
	.align		4
        /*000c*/ 	.byte	0x04, 0x0a
        /*000e*/ 	.short	(.L_5023 - .L_5022)
	.align		4
.L_5022:
        /*0010*/ 	.word	index@(.nv.constant0._ZN2at6native27unrolled_elementwise_kernelINS0_13AUnaryFunctorIfffZZZNS0_19minimum_kernel_cudaERNS_18TensorIteratorBaseEENKUlvE0_clEvENKUlvE0_clEvEUlffE_EESt5arrayIPcLm2EELi4E23TrivialOffsetCalculatorILi1EjESD_NS0_6memory12LoadWithCastILi1EEENSE_13StoreWithCastILi1EEEEEviT_T0_T2_T3_T4_T5_)
        /*0014*/ 	.short	0x0160
        /*0016*/ 	.short	0x0034


	//----- nvinfo : EIATTR_CBANK_PARAM_SIZE
	.align		4
.L_5023:
        /*0018*/ 	.byte	0x03, 0x19
        /*001a*/ 	.short	0x0034


	//----- nvinfo : EIATTR_KPARAM_INFO
	.align		4
        /*001c*/ 	.byte	0x04, 0x17
        /*001e*/ 	.short	(.L_5025 - .L_5024)
.L_5024:
        /*0020*/ 	.word	0x00000000
        /*0024*/ 	.short	0x0006
        /*0026*/ 	.short	0x002c
        /*0028*/ 	.byte	0x00, 0xf0, 0x21, 0x00


	//----- nvinfo : EIATTR_KPARAM_INFO
	.align		4
.L_5025:
        /*002c*/ 	.byte	0x04, 0x17
        /*002e*/ 	.short	(.L_5027 - .L_5026)
.L_5026:
        /*0030*/ 	.word	0x00000000
        /*0034*/ 	.short	0x0005
        /*0036*/ 	.short	0x0024
        /*0038*/ 	.byte	0x00, 0xf0, 0x21, 0x00


	//----- nvinfo : EIATTR_KPARAM_INFO
	.align		4
.L_5027:
        /*003c*/ 	.byte	0x04, 0x17
        /*003e*/ 	.short	(.L_5029 - .L_5028)
.L_5028:
        /*0040*/ 	.word	0x00000000
        /*0044*/ 	.short	0x0004
        /*0046*/ 	.short	0x0021
        /*0048*/ 	.byte	0x00, 0xf0, 0x05, 0x00


	//----- nvinfo : EIATTR_KPARAM_INFO
	.align		4
.L_5029:
        /*004c*/ 	.byte	0x04, 0x17
        /*004e*/ 	.short	(.L_5031 - .L_5030)
.L_5030:
        /*0050*/ 	.word	0x00000000
        /*0054*/ 	.short	0x0003
        /*0056*/ 	.short	0x0020
        /*0058*/ 	.byte	0x00, 0xf0, 0x05, 0x00


	//----- nvinfo : EIATTR_KPARAM_INFO
	.align		4
.L_5031:
        /*005c*/ 	.byte	0x04, 0x17
        /*005e*/ 	.short	(.L_5033 - .L_5032)
.L_5032:
        /*0060*/ 	.word	0x00000000
        /*0064*/ 	.short	0x0002
        /*0066*/ 	.short	0x0010
        /*0068*/ 	.byte	0x00, 0xf0, 0x41, 0x00


	//----- nvinfo : EIATTR_KPARAM_INFO
	.align		4
.L_5033:
        /*006c*/ 	.byte	0x04, 0x17
        /*006e*/ 	.short	(.L_5035 - .L_5034)
.L_5034:
        /*0070*/ 	.word	0x00000000
        /*0074*/ 	.short	0x0001
        /*0076*/ 	.short	0x0004
        /*0078*/ 	.byte	0x00, 0xf0, 0x21, 0x00


	//----- nvinfo : EIATTR_KPARAM_INFO
	.align		4
.L_5035:
        /*007c*/ 	.byte	0x04, 0x17
        /*007e*/ 	.short	(.L_5037 - .L_5036)
.L_5036:
        /*0080*/ 	.word	0x00000000
        /*0084*/ 	.short	0x0000
        /*0086*/ 	.short	0x0000
        /*0088*/ 	.byte	0x00, 0xf0, 0x11, 0x00


	//----- nvinfo : EIATTR_MAXREG_COUNT
	.align		4
.L_5037:
        /*008c*/ 	.byte	0x03, 0x1b
        /*008e*/ 	.short	0x00ff


	//----- nvinfo : EIATTR_EXTERNS
	.align		4
        /*0090*/ 	.byte	0x04, 0x0f
        /*0092*/ 	.short	(.L_5039 - .L_5038)


	//   ....[0]....
	.align		4
.L_5038:
        /*0094*/ 	.word	index@(__assertfail)


	//----- nvinfo : EIATTR_MERCURY_ISA_VERSION
	.align		4
.L_5039:
        /*0098*/ 	.byte	0x03, 0x5f
        /*009a*/ 	.short	0x0000


	//----- nvinfo : EIATTR_SYSCALL_OFFSETS
	.align		4
        /*009c*/ 	.byte	0x04, 0x46
        /*009e*/ 	.short	(.L_5041 - .L_5040)


	//   ....[0]....
.L_5040:
        /*00a0*/ 	.word	0x00000e50


	//   ....[1]....
        /*00a4*/ 	.word	0x00001cd0


	//   ....[2]....
        /*00a8*/ 	.word	0x00002b60


	//   ....[3]....
        /*00ac*/ 	.word	0x00003990


	//   ....[4]....
        /*00b0*/ 	.word	0x00004b00


	//   ....[5]....
        /*00b4*/ 	.word	0x000059f0


	//   ....[6]....
        /*00b8*/ 	.word	0x000068c0


	//   ....[7]....
        /*00bc*/ 	.word	0x00007790


	//----- nvinfo : EIATTR_EXIT_INSTR_OFFSETS
	.align		4
.L_5041:
        /*00c0*/ 	.byte	0x04, 0x1c
        /*00c2*/ 	.short	(.L_5043 - .L_5042)


	//   ....[0]....
.L_5042:
        /*00c4*/ 	.word	0x00006960


	//   ....[1]....
        /*00c8*/ 	.word	0x00006a80


	//   ....[2]....
        /*00cc*/ 	.word	0x00006ac0


	//   ....[3]....
        /*00d0*/ 	.word	0x00006b50


	//   ....[4]....
        /*00d4*/ 	.word	0x00006b80


	//   ....[5]....
        /*00d8*/ 	.word	0x00006bb0


	//   ....[6]....
        /*00dc*/ 	.word	0x00006c30


	//   ....[7]....
        /*00e0*/ 	.word	0x00006c60


	//   ....[8]....
        /*00e4*/ 	.word	0x00006cf0


	//   ....[9]....
        /*00e8*/ 	.word	0x00006d30


	//   ....[10]....
        /*00ec*/ 	.word	0x00006d70


	//   ....[11]....
        /*00f0*/ 	.word	0x00006e30


	//   ....[12]....
        /*00f4*/ 	.word	0x00006e80


	//   ....[13]....
        /*00f8*/ 	.word	0x00007000


	//   ....[14]....
        /*00fc*/ 	.word	0x00007150


	//   ....[15]....
        /*0100*/ 	.word	0x00007180


	//   ....[16]....
        /*0104*/ 	.word	0x00007230


	//   ....[17]....
        /*0108*/ 	.word	0x000073a0


	//   ....[18]....
        /*010c*/ 	.word	0x00007510


	//   ....[19]....
        /*0110*/ 	.word	0x00007660


	//   ....[20]....
        /*0114*/ 	.word	0x000077a0


	//   ....[21]....
        /*0118*/ 	.word	0x000077d0


	//   ....[22]....
        /*011c*/ 	.word	0x00007800


	//----- nvinfo : EIATTR_MAX_THREADS
	.align		4
.L_5043:
        /*0120*/ 	.byte	0x04, 0x05
        /*0122*/ 	.short	(.L_5045 - .L_5044)
.L_5044:
        /*0124*/ 	.word	0x00000080
        /*0128*/ 	.word	0x00000001
        /*012c*/ 	.word	0x00000001


	//----- nvinfo : EIATTR_CRS_STACK_SIZE
	.align		4
.L_5045:
        /*0130*/ 	.byte	0x04, 0x1e
        /*0132*/ 	.short	(.L_5047 - .L_5046)
.L_5046:
        /*0134*/ 	.word	0x00000000
.L_5047:


//--------------------- .nv.info._ZN2at6native18elementwise_kernelILi128ELi2EZNS0_22gpu_kernel_impl_nocastINS0_13AUnaryFunctorIfffZZZNS0_19minimum_kernel_cudaERNS_18TensorIteratorBaseEENKUlvE0_clEvENKUlvE0_clEvEUlffE_EEEEvS5_RKT_EUliE_EEviT1_ --------------------------
	.section	.nv.info._ZN2at6native18elementwise_kernelILi128ELi2EZNS0_22gpu_kernel_impl_nocastINS0_13AUnaryFunctorIfffZZZNS0_19minimum_kernel_cudaERNS_18TensorIteratorBaseEENKUlvE0_clEvENKUlvE0_clEvEUlffE_EEEEvS5_RKT_EUliE_EEviT1_,"",@"SHT_CUDA_INFO"
	.sectionflags	@""
	.align	4


	//----- nvinfo : EIATTR_CUDA_API_VERSION
	.align		4
        /*0000*/ 	.byte	0x04, 0x37
        /*0002*/ 	.short	(.L_5049 - .L_5048)
.L_5048:
        /*0004*/ 	.word	0x00000082


	//----- nvinfo : EIATTR_SW2861232_WAR
	.align		4
.L_5049:
        /*0008*/ 	.byte	0x01, 0x35
	.zero		2


	//----- nvinfo : EIATTR_PARAM_CBANK
	.align		4
        /*000c*/ 	.byte	0x04, 0x0a
        /*000e*/ 	.short	(.L_5051 - .L_5050)
	.align		4
.L_5050:
        /*0010*/ 	.word	index@(.nv.constant0._ZN2at6native18elementwise_kernelILi128ELi2EZNS0_22gpu_kernel_impl_nocastINS0_13AUnaryFunctorIfffZZZNS0_19minimum_kernel_cudaERNS_18TensorIteratorBaseEENKUlvE0_clEvENKUlvE0_clEvEUlffE_EEEEvS5_RKT_EUliE_EEviT1_)
        /*0014*/ 	.short	0x0160
        /*0016*/ 	.short	0x0220


	//----- nvinfo : EIATTR_CBANK_PARAM_SIZE
	.align		4
.L_5051:
        /*0018*/ 	.byte	0x03, 0x19
        /*001a*/ 	.short	0x0220


	//----- nvinfo : EIATTR_KPARAM_INFO
	.align		4
        /*001c*/ 	.byte	0x04, 0x17
        /*001e*/ 	.short	(.L_5053 - .L_5052)
.L_5052:
        /*0020*/ 	.word	0x00000000
        /*0024*/ 	.short	0x0001
        /*0026*/ 	.short	0x0008
        /*0028*/ 	.byte	0x00, 0xf0, 0x61, 0x08


	//----- nvinfo : EIATTR_KPARAM_INFO
	.align		4
.L_5053:
        /*002c*/ 	.byte	0x04, 0x17
        /*002e*/ 	.short	(.L_5055 - .L_5054)
.L_5054:
        /*0030*/ 	.word	0x00000000
        /*0034*/ 	.short	0x0000
        /*0036*/ 	.short	0x0000
        /*0038*/ 	.byte	0x00, 0xf0, 0x11, 0x00


	//----- nvinfo : EIATTR_MAXREG_COUNT
	.align		4
.L_5055:
        /*003c*/ 	.byte	0x03, 0x1b
        /*003e*/ 	.short	0x0080


	//----- nvinfo : EIATTR_MERCURY_ISA_VERSION
	.align		4
        /*0040*/ 	.byte	0x03, 0x5f
        /*0042*/ 	.short	0x0000


	//----- nvinfo : EIATTR_EXIT_INSTR_OFFSETS
	.align		4
        /*0044*/ 	.byte	0x04, 0x1c
        /*0046*/ 	.short	(.L_5057 - .L_5056)


	//   ....[0]....
.L_5056:
        /*0048*/ 	.word	0x00000fb0


	//   ....[1]....
        /*004c*/ 	.word	0x00001ec0


	//----- nvinfo : EIATTR_MAX_THREADS
	.align		4
.L_5057:
        /*0050*/ 	.byte	0x04, 0x05
        /*0052*/ 	.short	(.L_5059 - .L_5058)
.L_5058:
        /*0054*/ 	.word	0x00000080
        /*0058*/ 	.word	0x00000001
        /*005c*/ 	.word	0x00000001


	//----- nvinfo : EIATTR_CRS_STACK_SIZE
	.align		4
.L_5059:
        /*0060*/ 	.byte	0x04, 0x1e
        /*0062*/ 	.short	(.L_5061 - .L_5060)
.L_5060:
        /*0064*/ 	.word	0x00000000
.L_5061:


//--------------------- .nv.info._ZN2at6native27unrolled_elementwise_kernelINS0_13AUnaryFunctorIfffZZZNS0_19minimum_kernel_cudaERNS_18TensorIteratorBaseEENKUlvE0_clEvENKUlvE0_clEvEUlffE_EESt5arrayIPcLm2EELi4E23TrivialOffsetCalculatorILi1EjESD_NS0_6memory15LoadWithoutCastENSE_16StoreWithoutCastEEEviT_T0_T2_T3_T4_T5_ --------------------------
	.section	.nv.info._ZN2at6native27unrolled_elementwise_kernelINS0_13AUnaryFunctorIfffZZZNS0_19minimum_kernel_cudaERNS_18TensorIteratorBaseEENKUlvE0_clEvENKUlvE0_clEvEUlffE_EESt5arrayIPcLm2EELi4E23TrivialOffsetCalculatorILi1EjESD_NS0_6memory15LoadWithoutCastENSE_16StoreWithoutCastEEEviT_T0_T2_T3_T4_T5_,"",@"SHT_CUDA_INFO"
	.sectionflags	@""
	.align	4


	//----- nvinfo : EIATTR_CUDA_API_VERSION
	.align		4
        /*0000*/ 	.byte	0x04, 0x37
        /*0002*/ 	.short	(.L_5063 - .L_5062)
.L_5062:
        /*0004*/ 	.word	0x00000082


	//----- nvinfo : EIATTR_SW2861232_WAR
	.align		4
.L_5063:
        /*0008*/ 	.byte	0x01, 0x35
	.zero		2


	//----- nvinfo : EIATTR_PARAM_CBANK
	.align		4
        /*000c*/ 	.byte	0x04, 0x0a
        /*000e*/ 	.short	(.L_5065 - .L_5064)
	.align		4
.L_5064:
        /*0010*/ 	.word	index@(.nv.constant0._ZN2at6native27unrolled_elementwise_kernelINS0_13AUnaryFunctorIfffZZZNS0_19minimum_kernel_cudaERNS_18TensorIteratorBaseEENKUlvE0_clEvENKUlvE0_clEvEUlffE_EESt5arrayIPcLm2EELi4E23TrivialOffsetCalculatorILi1EjESD_NS0_6memory15LoadWithoutCastENSE_16StoreWithoutCastEEEviT_T0_T2_T3_T4_T5_)
        /*0014*/ 	.short	0x0160
        /*0016*/ 	.short	0x0024


	//----- nvinfo : EIATTR_CBANK_PARAM_SIZE
	.align		4
.L_5065:
        /*0018*/ 	.byte	0x03, 0x19
        /*001a*/ 	.short	0x0024


	//----- nvinfo : EIATTR_KPARAM_INFO
	.align		4
        /*001c*/ 	.byte	0x04, 0x17
        /*001e*/ 	.short	(.L_5067 - .L_5066)
.L_5066:
        /*0020*/ 	.word	0x00000000
        /*0024*/ 	.short	0x0006
        /*0026*/ 	.short	0x0023
        /*0028*/ 	.byte	0x00, 0xf0, 0x05, 0x00


	//----- nvinfo : EIATTR_KPARAM_INFO
	.align		4
.L_5067:
        /*002c*/ 	.byte	0x04, 0x17
        /*002e*/ 	.short	(.L_5069 - .L_5068)
.L_5068:
        /*0030*/ 	.word	0x00000000
        /*0034*/ 	.short	0x0005
        /*0036*/ 	.short	0x0022
        /*0038*/ 	.byte	0x00, 0xf0, 0x05, 0x00


	//----- nvinfo : EIATTR_KPARAM_INFO
	.align		4
.L_5069:
        /*003c*/ 	.byte	0x04, 0x17
        /*003e*/ 	.short	(.L_5071 - .L_5070)
.L_5070:
        /*0040*/ 	.word	0x00000000
        /*0044*/ 	.short	0x0004
        /*0046*/ 	.short	0x0021
        /*0048*/ 	.byte	0x00, 0xf0, 0x05, 0x00


	//----- nvinfo : EIATTR_KPARAM_INFO
	.align		4
.L_5071:
        /*004c*/ 	.byte	0x04, 0x17
        /*004e*/ 	.short	(.L_5073 - .L_5072)
.L_5072:
        /*0050*/ 	.word	0x00000000
        /*0054*/ 	.short	0x0003
        /*0056*/ 	.short	0x0020
        /*0058*/ 	.byte	0x00, 0xf0, 0x05, 0x00


	//----- nvinfo : EIATTR_KPARAM_INFO
	.align		4
.L_5073:
        /*005c*/ 	.byte	0x04, 0x17
        /*005e*/ 	.short	(.L_5075 - .L_5074)
.L_5074:
        /*0060*/ 	.word	0x00000000
        /*0064*/ 	.short	0x0002
        /*0066*/ 	.short	0x0010
        /*0068*/ 	.byte	0x00, 0xf0, 0x41, 0x00


	//----- nvinfo : EIATTR_KPARAM_INFO
	.align		4
.L_5075:
        /*006c*/ 	.byte	0x04, 0x17
        /*006e*/ 	.short	(.L_5077 - .L_5076)
.L_5076:
        /*0070*/ 	.word	0x00000000
        /*0074*/ 	.short	0x0001
        /*0076*/ 	.short	0x0004
        /*0078*/ 	.byte	0x00, 0xf0, 0x21, 0x00


	//----- nvinfo : EIATTR_KPARAM_INFO
	.align		4
.L_5077:
        /*007c*/ 	.byte	0x04, 0x17
        /*007e*/ 	.short	(.L_5079 - .L_5078)
.L_5078:
        /*0080*/ 	.word	0x00000000
        /*0084*/ 	.short	0x0000
        /*0086*/ 	.short	0x0000
        /*0088*/ 	.byte	0x00, 0xf0, 0x11, 0x00


	//----- nvinfo : EIATTR_MAXREG_COUNT
	.align		4
.L_5079:
        /*008c*/ 	.byte	0x03, 0x1b
        /*008e*/ 	.short	0x00ff


	//----- nvinfo : EIATTR_MERCURY_ISA_VERSION
	.align		4
        /*0090*/ 	.byte	0x03, 0x5f
        /*0092*/ 	.short	0x0000


	//----- nvinfo : EIATTR_EXIT_INSTR_OFFSETS
	.align		4
        /*0094*/ 	.byte	0x04, 0x1c
        /*0096*/ 	.short	(.L_5081 - .L_5080)


	//   ....[0]....
.L_5080:
        /*0098*/ 	.word	0x00000590


	//   ....[1]....
        /*009c*/ 	.word	0x000005e0


	//----- nvinfo : EIATTR_MAX_THREADS
	.align		4
.L_5081:
        /*00a0*/ 	.byte	0x04, 0x05
        /*00a2*/ 	.short	(.L_5083 - .L_5082)
.L_5082:
        /*00a4*/ 	.word	0x00000080
        /*00a8*/ 	.word	0x00000001
        /*00ac*/ 	.word	0x00000001


	//----- nvinfo : EIATTR_CRS_STACK_SIZE
	.align		4
.L_5083:
        /*00b0*/ 	.byte	0x04, 0x1e
        /*00b2*/ 	.short	(.L_5085 - .L_5084)
.L_5084:
        /*00b4*/ 	.word	0x00000000
.L_5085:


//--------------------- .nv.info._ZN2at6native29vectorized_elementwise_kernelILi2ENS0_13AUnaryFunctorIfffZZZNS0_19minimum_kernel_cudaERNS_18TensorIteratorBaseEENKUlvE0_clEvENKUlvE0_clEvEUlffE_EESt5arrayIPcLm2EEEEviT0_T1_ --------------------------
	.section	.nv.info._ZN2at6native29vectorized_elementwise_kernelILi2ENS0_13AUnaryFunctorIfffZZZNS0_19minimum_kernel_cudaERNS_18TensorIteratorBaseEENKUlvE0_clEvENKUlvE0_clEvEUlffE_EESt5arrayIPcLm2EEEEviT0_T1_,"",@"SHT_CUDA_INFO"
	.sectionflags	@""
	.align	4


	//----- nvinfo : EIATTR_CUDA_API_VERSION
	.align		4
        /*0000*/ 	.byte	0x04, 0x37
        /*0002*/ 	.short	(.L_5087 - .L_5086)
.L_5086:
        /*0004*/ 	.word	0x00000082


	//----- nvinfo : EIATTR_SW2861232_WAR
	.align		4
.L_5087:
        /*0008*/ 	.byte	0x01, 0x35
	.zero		2


	//----- nvinfo : EIATTR_PARAM_CBANK
	.align		4
        /*000c*/ 	.byte	0x04, 0x0a
        /*000e*/ 	.short	(.L_5089 - .L_5088)
	.align		4
.L_5088:
        /*0010*/ 	.word	index@(.nv.constant0._ZN2at6native29vectorized_elementwise_kernelILi2ENS0_13AUnaryFunctorIfffZZZNS0_19minimum_kernel_cudaERNS_18TensorIteratorBaseEENKUlvE0_clEvENKUlvE0_clEvEUlffE_EESt5arrayIPcLm2EEEEviT0_T1_)
        /*0014*/ 	.short	0x0160
        /*0016*/ 	.short	0x0020


	//----- nvinfo : EIATTR_CBANK_PARAM_SIZE
	.align		4
.L_5089:
        /*0018*/ 	.byte	0x03, 0x19
        /*001a*/ 	.short	0x0020


	//----- nvinfo : EIATTR_KPARAM_INFO
	.align		4
        /*001c*/ 	.byte	0x04, 0x17
        /*001e*/ 	.short	(.L_5091 - .L_5090)
.L_5090:
        /*0020*/ 	.word	0x00000000
        /*0024*/ 	.short	0x0002
        /*0026*/ 	.short	0x0010
        /*0028*/ 	.byte	0x00, 0xf0, 0x41, 0x00


	//----- nvinfo : EIATTR_KPARAM_INFO
	.align		4
.L_5091:
        /*002c*/ 	.byte	0x04, 0x17
        /*002e*/ 	.short	(.L_5093 - .L_5092)
.L_5092:
        /*0030*/ 	.word	0x00000000
        /*0034*/ 	.short	0x0001
        /*0036*/ 	.short	0x0004
        /*0038*/ 	.byte	0x00, 0xf0, 0x21, 0x00


	//----- nvinfo : EIATTR_KPARAM_INFO
	.align		4
.L_5093:
        /*003c*/ 	.byte	0x04, 0x17
        /*003e*/ 	.short	(.L_5095 - .L_5094)
.L_5094:
        /*0040*/ 	.word	0x00000000
        /*0044*/ 	.short	0x0000
        /*0046*/ 	.short	0x0000
        /*0048*/ 	.byte	0x00, 0xf0, 0x11, 0x00


	//----- nvinfo : EIATTR_MAXREG_COUNT
	.align		4
.L_5095:
        /*004c*/ 	.byte	0x03, 0x1b
        /*004e*/ 	.short	0x00ff


	//----- nvinfo : EIATTR_MERCURY_ISA_VERSION
	.align		4
        /*0050*/ 	.byte	0x03, 0x5f
        /*0052*/ 	.short	0x0000


	//----- nvinfo : EIATTR_EXIT_INSTR_OFFSETS
	.align		4
        /*0054*/ 	.byte	0x04, 0x1c
        /*0056*/ 	.short	(.L_5097 - .L_5096)


	//   ....[0]....
.L_5096:
        /*0058*/ 	.word	0x00000320


	//   ....[1]....
        /*005c*/ 	.word	0x00000e60


	//   ....[2]....
        /*0060*/ 	.word	0x00000eb0


	//----- nvinfo : EIATTR_MAX_THREADS
	.align		4
.L_5097:
        /*0064*/ 	.byte	0x04, 0x05
        /*0066*/ 	.short	(.L_5099 - .L_5098)
.L_5098:
        /*0068*/ 	.word	0x00000080
        /*006c*/ 	.word	0x00000001
        /*0070*/ 	.word	0x00000001


	//----- nvinfo : EIATTR_CRS_STACK_SIZE
	.align		4
.L_5099:
        /*0074*/ 	.byte	0x04, 0x1e
        /*0076*/ 	.short	(.L_5101 - .L_5100)
.L_5100:
        /*0078*/ 	.word	0x00000000
.L_5101:


//--------------------- .nv.info._ZN2at6native29vectorized_elementwise_kernelILi4ENS0_13AUnaryFunctorIfffZZZNS0_19minimum_kernel_cudaERNS_18TensorIteratorBaseEENKUlvE0_clEvENKUlvE0_clEvEUlffE_EESt5arrayIPcLm2EEEEviT0_T1_ --------------------------
	.section	.nv.info._ZN2at6native29vectorized_elementwise_kernelILi4ENS0_13AUnaryFunctorIfffZZZNS0_19minimum_kernel_cudaERNS_18TensorIteratorBaseEENKUlvE0_clEvENKUlvE0_clEvEUlffE_EESt5arrayIPcLm2EEEEviT0_T1_,"",@"SHT_CUDA_INFO"
	.sectionflags	@""
	.align	4


	//----- nvinfo : EIATTR_CUDA_API_VERSION
	.align		4
        /*0000*/ 	.byte	0x04, 0x37
        /*0002*/ 	.short	(.L_5103 - .L_5102)
.L_5102:
        /*0004*/ 	.word	0x00000082


	//----- nvinfo : EIATTR_SW2861232_WAR
	.align		4
.L_5103:
        /*0008*/ 	.byte	0x01, 0x35
	.zero		2


	//----- nvinfo : EIATTR_PARAM_CBANK
	.align		4
        /*000c*/ 	.byte	0x04, 0x0a
        /*000e*/ 	.short	(.L_5105 - .L_5104)
	.align		4
.L_5104:
        /*0010*/ 	.word	index@(.nv.constant0._ZN2at6native29vectorized_elementwise_kernelILi4ENS0_13AUnaryFunctorIfffZZZNS0_19minimum_kernel_cudaERNS_18TensorIteratorBaseEENKUlvE0_clEvENKUlvE0_clEvEUlffE_EESt5arrayIPcLm2EEEEviT0_T1_)
        /*0014*/ 	.short	0x0160
        /*0016*/ 	.short	0x0020


	//----- nvinfo : EIATTR_CBANK_PARAM_SIZE
	.align		4
.L_5105:
        /*0018*/ 	.byte	0x03, 0x19
        /*001a*/ 	.short	0x0020


	//----- nvinfo : EIATTR_KPARAM_INFO
	.align		4
        /*001c*/ 	.byte	0x04, 0x17
        /*001e*/ 	.short	(.L_5107 - .L_5106)
.L_5106:
        /*0020*/ 	.word	0x00000000
        /*0024*/ 	.short	0x0002
        /*0026*/ 	.short	0x0010
        /*0028*/ 	.byte	0x00, 0xf0, 0x41, 0x00


	//----- nvinfo : EIATTR_KPARAM_INFO
	.align		4
.L_5107:
        /*002c*/ 	.byte	0x04, 0x17
        /*002e*/ 	.short	(.L_5109 - .L_5108)
.L_5108:
        /*0030*/ 	.word	0x00000000
        /*0034*/ 	.short	0x0001
        /*0036*/ 	.short	0x0004
        /*0038*/ 	.byte	0x00, 0xf0, 0x21, 0x00


	//----- nvinfo : EIATTR_KPARAM_INFO
	.align		4
.L_5109:
        /*003c*/ 	.byte	0x04, 0x17
        /*003e*/ 	.short	(.L_5111 - .L_5110)
.L_5110:
        /*0040*/ 	.word	0x00000000
        /*0044*/ 	.short	0x0000
        /*0046*/ 	.short	0x0000
        /*0048*/ 	.byte	0x00, 0xf0, 0x11, 0x00


	//----- nvinfo : EIATTR_MAXREG_COUNT
	.align		4
.L_5111:
        /*004c*/ 	.byte	0x03, 0x1b
        /*004e*/ 	.short	0x00ff


	//----- nvinfo : EIATTR_MERCURY_ISA_VERSION
	.align		4
        /*0050*/ 	.byte	0x03, 0x5f
        /*0052*/ 	.short	0x0000


	//----- nvinfo : EIATTR_EXIT_INSTR_OFFSETS
	.align		4
        /*0054*/ 	.byte	0x04, 0x1c
        /*0056*/ 	.short	(.L_5113 - .L_5112)


	//   ....[0]....
.L_5112:
        /*0058*/ 	.word	0x000002c0


	//   ....[1]....
        /*005c*/ 	.word	0x00000e00


	//   ....[2]....
        /*0060*/ 	.word	0x00000e50


	//----- nvinfo : EIATTR_MAX_THREADS
	.align		4
.L_5113:
        /*0064*/ 	.byte	0x04, 0x05
        /*0066*/ 	.short	(.L_5115 - .L_5114)
.L_5114:
        /*0068*/ 	.word	0x00000080
        /*006c*/ 	.word	0x00000001
        /*0070*/ 	.word	0x00000001


	//----- nvinfo : EIATTR_CRS_STACK_SIZE
	.align		4
.L_5115:
        /*0074*/ 	.byte	0x04, 0x1e
        /*0076*/ 	.short	(.L_5117 - .L_5116)
.L_5116:
        /*0078*/ 	.word	0x00000000
.L_5117:


//--------------------- .nv.info._ZN2at6native29vectorized_elementwise_kernelILi8ENS0_13AUnaryFunctorIfffZZZNS0_19minimum_kernel_cudaERNS_18TensorIteratorBaseEENKUlvE0_clEvENKUlvE0_clEvEUlffE_EESt5arrayIPcLm2EEEEviT0_T1_ --------------------------
	.section	.nv.info._ZN2at6native29vectorized_elementwise_kernelILi8ENS0_13AUnaryFunctorIfffZZZNS0_19minimum_kernel_cudaERNS_18TensorIteratorBaseEENKUlvE0_clEvENKUlvE0_clEvEUlffE_EESt5arrayIPcLm2EEEEviT0_T1_,"",@"SHT_CUDA_INFO"
	.sectionflags	@""
	.align	4


	//----- nvinfo : EIATTR_CUDA_API_VERSION
	.align		4
        /*0000*/ 	.byte	0x04, 0x37
        /*0002*/ 	.short	(.L_5119 - .L_5118)
.L_5118:
        /*0004*/ 	.word	0x00000082


	//----- nvinfo : EIATTR_SW2861232_WAR
	.align		4
.L_5119:
        /*0008*/ 	.byte	0x01, 0x35
	.zero		2


	//----- nvinfo : EIATTR_PARAM_CBANK
	.align		4
        /*000c*/ 	.byte	0x04, 0x0a
        /*000e*/ 	.short	(.L_5121 - .L_5120)
	.align		4
.L_5120:
        /*0010*/ 	.word	index@(.nv.constant0._ZN2at6native29vectorized_elementwise_kernelILi8ENS0_13AUnaryFunctorIfffZZZNS0_19minimum_kernel_cudaERNS_18TensorIteratorBaseEENKUlvE0_clEvENKUlvE0_clEvEUlffE_EESt5arrayIPcLm2EEEEviT0_T1_)
        /*0014*/ 	.short	0x0160
        /*0016*/ 	.short	0x0020


	//----- nvinfo : EIATTR_CBANK_PARAM_SIZE
	.align		4
.L_5121:
        /*0018*/ 	.byte	0x03, 0x19
        /*001a*/ 	.short	0x0020


	//----- nvinfo : EIATTR_KPARAM_INFO
	.align		4
        /*001c*/ 	.byte	0x04, 0x17
        /*001e*/ 	.short	(.L_5123 - .L_5122)
.L_5122:
        /*0020*/ 	.word	0x00000000
        /*0024*/ 	.short	0x0002
        /*0026*/ 	.short	0x0010
        /*0028*/ 	.byte	0x00, 0xf0, 0x41, 0x00


	//----- nvinfo : EIATTR_KPARAM_INFO
	.align		4
.L_5123:
        /*002c*/ 	.byte	0x04, 0x17
        /*002e*/ 	.short	(.L_5125 - .L_5124)
.L_5124:
        /*0030*/ 	.word	0x00000000
        /*0034*/ 	.short	0x0001
        /*0036*/ 	.short	0x0004
        /*0038*/ 	.byte	0x00, 0xf0, 0x21, 0x00


	//----- nvinfo : EIATTR_KPARAM_INFO
	.align		4
.L_5125:
        /*003c*/ 	.byte	0x04, 0x17
        /*003e*/ 	.short	(.L_5127 - .L_5126)
.L_5126:
        /*0040*/ 	.word	0x00000000
        /*0044*/ 	.short	0x0000
        /*0046*/ 	.short	0x0000
        /*0048*/ 	.byte	0x00, 0xf0, 0x11, 0x00


	//----- nvinfo : EIATTR_MAXREG_COUNT
	.align		4
.L_5127:
        /*004c*/ 	.byte	0x03, 0x1b
        /*004e*/ 	.short	0x00ff


	//----- nvinfo : EIATTR_MERCURY_ISA_VERSION
	.align		4
        /*0050*/ 	.byte	0x03, 0x5f
        /*0052*/ 	.short	0x0000


	//----- nvinfo : EIATTR_EXIT_INSTR_OFFSETS
	.align		4
        /*0054*/ 	.byte	0x04, 0x1c
        /*0056*/ 	.short	(.L_5129 - .L_5128)


	//   ....[0]....
.L_5128:
        /*0058*/ 	.word	0x00000010


	//----- nvinfo : EIATTR_MAX_THREADS
	.align		4
.L_5129:
        /*005c*/ 	.byte	0x04, 0x05
        /*005e*/ 	.short	(.L_5131 - .L_5130)
.L_5130:
        /*0060*/ 	.word	0x00000080
        /*0064*/ 	.word	0x00000001
        /*0068*/ 	.word	0x00000001
.L_5131:


//--------------------- .nv.info._ZN2at6native18elementwise_kernelILi128ELi4EZNS0_15gpu_kernel_implINS0_13BinaryFunctorIfffZZZNS0_19minimum_kernel_cudaERNS_18TensorIteratorBaseEENKUlvE0_clEvENKUlvE0_clEvEUlffE_EEEEvS5_RKT_EUliE_EEviT1_ --------------------------
	.section	.nv.info._ZN2at6native18elementwise_kernelILi128ELi4EZNS0_15gpu_kernel_implINS0_13BinaryFunctorIfffZZZNS0_19minimum_kernel_cudaERNS_18TensorIteratorBaseEENKUlvE0_clEvENKUlvE0_clEvEUlffE_EEEEvS5_RKT_EUliE_EEviT1_,"",@"SHT_CUDA_INFO"
	.sectionflags	@""
	.align	4


	//----- nvinfo : EIATTR_CUDA_API_VERSION
	.align		4
        /*0000*/ 	.byte	0x04, 0x37
        /*0002*/ 	.short	(.L_5133 - .L_5132)
.L_5132:
        /*0004*/ 	.word	0x00000082


	//----- nvinfo : EIATTR_SW2861232_WAR
	.align		4
.L_5133:
        /*0008*/ 	.byte	0x01, 0x35
	.zero		2


	//----- nvinfo : EIATTR_PARAM_CBANK
	.align		4
        /*000c*/ 	.byte	0x04, 0x0a
        /*000e*/ 	.short	(.L_5135 - .L_5134)
	.align		4
.L_5134:
        /*0010*/ 	.word	index@(.nv.constant0._ZN2at6native18elementwise_kernelILi128ELi4EZNS0_15gpu_kernel_implINS0_13BinaryFunctorIfffZZZNS0_19minimum_kernel_cudaERNS_18TensorIteratorBaseEENKUlvE0_clEvENKUlvE0_clEvEUlffE_EEEEvS5_RKT_EUliE_EEviT1_)
        /*0014*/ 	.short	0x0160
        /*0016*/ 	.short	0x0290


	//----- nvinfo : EIATTR_CBANK_PARAM_SIZE
	.align		4
.L_5135:
        /*0018*/ 	.byte	0x03, 0x19
        /*001a*/ 	.short	0x0290


	//----- nvinfo : EIATTR_KPARAM_INFO
	.align		4
        /*001c*/ 	.byte	0x04, 0x17
        /*001e*/ 	.short	(.L_5137 - .L_5136)
.L_5136:
        /*0020*/ 	.word	0x00000000
        /*0024*/ 	.short	0x0001
        /*0026*/ 	.short	0x0008
        /*0028*/ 	.byte	0x00, 0xf0, 0x21, 0x0a


	//----- nvinfo : EIATTR_KPARAM_INFO
	.align		4
.L_5137:
        /*002c*/ 	.byte	0x04, 0x17
        /*002e*/ 	.short	(.L_5139 - .L_5138)
.L_5138:
        /*0030*/ 	.word	0x00000000
        /*0034*/ 	.short	0x0000
        /*0036*/ 	.short	0x0000
        /*0038*/ 	.byte	0x00, 0xf0, 0x11, 0x00


	//----- nvinfo : EIATTR_MAXREG_COUNT
	.align		4
.L_5139:
        /*003c*/ 	.byte	0x03, 0x1b
        /*003e*/ 	.short	0x0080


	//----- nvinfo : EIATTR_EXTERNS
	.align		4
        /*0040*/ 	.byte	0x04, 0x0f
        /*0042*/ 	.short	(.L_5141 - .L_5140)


	//   ....[0]....
	.align		4
.L_5140:
        /*0044*/ 	.word	index@(__assertfail)


	//----- nvinfo : EIATTR_MERCURY_ISA_VERSION
	.align		4
.L_5141:
        /*0048*/ 	.byte	0x03, 0x5f
        /*004a*/ 	.short	0x0000


	//----- nvinfo : EIATTR_SYSCALL_OFFSETS
	.align		4
        /*004c*/ 	.byte	0x04, 0x46
        /*004e*/ 	.short	(.L_5143 - .L_5142)


	//   ....[0]....
.L_5142:
        /*0050*/ 	.word	0x00001e00


	//   ....[1]....
        /*0054*/ 	.word	0x00002c00


	//   ....[2]....
        /*0058*/ 	.word	0x00003b00


	//   ....[3]....
        /*005c*/ 	.word	0x00005950


	//   ....[4]....
        /*0060*/ 	.word	0x00006750


	//   ....[5]....
        /*0064*/ 	.word	0x00007650


	//   ....[6]....
        /*0068*/ 	.word	0x00009470


	//   ....[7]....
        /*006c*/ 	.word	0x0000a270


	//   ....[8]....
        /*0070*/ 	.word	0x0000b170


	//   ....[9]....
        /*0074*/ 	.word	0x0000cfa0


	//   ....[10]....
        /*0078*/ 	.word	0x0000dda0


	//   ....[11]....
        /*007c*/ 	.word	0x0000eca0


	//----- nvinfo : EIATTR_EXIT_INSTR_OFFSETS
	.align		4
.L_5143:
        /*0080*/ 	.byte	0x04, 0x1c
        /*0082*/ 	.short	(.L_5145 - .L_5144)


	//   ....[0]....
.L_5144:
        /*0084*/ 	.word	0x0000b210


	//   ....[1]....
        /*0088*/ 	.word	0x0000df90


	//   ....[2]....
        /*008c*/ 	.word	0x0000dfd0


	//   ....[3]....
        /*0090*/ 	.word	0x0000e060


	//   ....[4]....
        /*0094*/ 	.word	0x0000e090


	//   ....[5]....
        /*0098*/ 	.word	0x0000e0c0


	//   ....[6]....
        /*009c*/ 	.word	0x0000e140


	//   ....[7]....
        /*00a0*/ 	.word	0x0000e170


	//   ....[8]....
        /*00a4*/ 	.word	0x0000e200


	//   ....[9]....
        /*00a8*/ 	.word	0x0000e240


	//   ....[10]....
        /*00ac*/ 	.word	0x0000e280


	//   ....[11]....
        /*00b0*/ 	.word	0x0000e340


	//   ....[12]....
        /*00b4*/ 	.word	0x0000e390


	//   ....[13]....
        /*00b8*/ 	.word	0x0000e510


	//   ....[14]....
        /*00bc*/ 	.word	0x0000e660


	//   ....[15]....
        /*00c0*/ 	.word	0x0000e690


	//   ....[16]....
        /*00c4*/ 	.word	0x0000e740


	//   ....[17]....
        /*00c8*/ 	.word	0x0000e8b0


	//   ....[18]....
        /*00cc*/ 	.word	0x0000ea20


	//   ....[19]....
        /*00d0*/ 	.word	0x0000eb70


	//   ....[20]....
        /*00d4*/ 	.word	0x0000ecb0


	//   ....[21]....
        /*00d8*/ 	.word	0x0000ece0


	//   ....[22]....
        /*00dc*/ 	.word	0x0000ed10


	//----- nvinfo : EIATTR_MAX_THREADS
	.align		4
.L_5145:
        /*00e0*/ 	.byte	0x04, 0x05
        /*00e2*/ 	.short	(.L_5147 - .L_5146)
.L_5146:
        /*00e4*/ 	.word	0x00000080
        /*00e8*/ 	.word	0x00000001
        /*00ec*/ 	.word	0x00000001


	//----- nvinfo : EIATTR_CRS_STACK_SIZE
	.align		4
.L_5147:
        /*00f0*/ 	.byte	0x04, 0x1e
        /*00f2*/ 	.short	(.L_5149 - .L_5148)
.L_5148:
        /*00f4*/ 	.word	0x00000000
.L_5149:


//--------------------- .nv.info._ZN2at6native27unrolled_elementwise_kernelINS0_13BinaryFunctorIfffZZZNS0_19minimum_kernel_cudaERNS_18TensorIteratorBaseEENKUlvE0_clEvENKUlvE0_clEvEUlffE_EESt5arrayIPcLm3EELi4E23TrivialOffsetCalculatorILi2EjESC_ILi1EjENS0_6memory12LoadWithCastILi2EEENSF_13StoreWithCastILi1EEEEEviT_T0_T2_T3_T4_T5_ --------------------------
	.section	.nv.info._ZN2at6native27unrolled_elementwise_kernelINS0_13BinaryFunctorIfffZZZNS0_19minimum_kernel_cudaERNS_18TensorIteratorBaseEENKUlvE0_clEvENKUlvE0_clEvEUlffE_EESt5arrayIPcLm3EELi4E23TrivialOffsetCalculatorILi2EjESC_ILi1EjENS0_6memory12LoadWithCastILi2EEENSF_13StoreWithCastILi1EEEEEviT_T0_T2_T3_T4_T5_,"",@"SHT_CUDA_INFO"
	.sectionflags	@""
	.align	4


	//----- nvinfo : EIATTR_CUDA_API_VERSION
	.align		4
        /*0000*/ 	.byte	0x04, 0x37
        /*0002*/ 	.short	(.L_5151 - .L_5150)
.L_5150:
        /*0004*/ 	.word	0x00000082


	//----- nvinfo : EIATTR_SW2861232_WAR
	.align		4
.L_5151:
        /*0008*/ 	.byte	0x01, 0x35
	.zero		2


	//----- nvinfo : EIATTR_PARAM_CBANK
	.align		4
        /*000c*/ 	.byte	0x04, 0x0a
        /*000e*/ 	.short	(.L_5153 - .L_5152)
	.align		4
.L_5152:
        /*0010*/ 	.word	index@(.nv.constant0._ZN2at6native27unrolled_elementwise_kernelINS0_13BinaryFunctorIfffZZZNS0_19minimum_kernel_cudaERNS_18TensorIteratorBaseEENKUlvE0_clEvENKUlvE0_clEvEUlffE_EESt5arrayIPcLm3EELi4E23TrivialOffsetCalculatorILi2EjESC_ILi1EjENS0_6memory12LoadWithCastILi2EEENSF_13StoreWithCastILi1EEEEEviT_T0_T2_T3_T4_T5_)
        /*0014*/ 	.short	0x0160
        /*0016*/ 	.short	0x0038


	//----- nvinfo : EIATTR_CBANK_PARAM_SIZE
	.align		4
.L_5153:
        /*0018*/ 	.byte	0x03, 0x19
        /*001a*/ 	.short	0x0038


	//----- nvinfo : EIATTR_KPARAM_INFO
	.align		4
        /*001c*/ 	.byte	0x04, 0x17
        /*001e*/ 	.short	(.L_5155 - .L_5154)
.L_5154:
        /*0020*/ 	.word	0x00000000
        /*0024*/ 	.short	0x0006
        /*0026*/ 	.short	0x0030
        /*0028*/ 	.byte	0x00, 0xf0, 0x21, 0x00


	//----- nvinfo : EIATTR_KPARAM_INFO
	.align		4
.L_5155:
        /*002c*/ 	.byte	0x04, 0x17
        /*002e*/ 	.short	(.L_5157 - .L_5156)
.L_5156:
        /*0030*/ 	.word	0x00000000
        /*0034*/ 	.short	0x0005
        /*0036*/ 	.short	0x0024
        /*0038*/ 	.byte	0x00, 0xf0, 0x31, 0x00


	//----- nvinfo : EIATTR_KPARAM_INFO
	.align		4
.L_5157:
        /*003c*/ 	.byte	0x04, 0x17
        /*003e*/ 	.short	(.L_5159 - .L_5158)
.L_5158:
        /*0040*/ 	.word	0x00000000
        /*0044*/ 	.short	0x0004
        /*0046*/ 	.short	0x0021
        /*0048*/ 	.byte	0x00, 0xf0, 0x05, 0x00


	//----- nvinfo : EIATTR_KPARAM_INFO
	.align		4
.L_5159:
        /*004c*/ 	.byte	0x04, 0x17
        /*004e*/ 	.short	(.L_5161 - .L_5160)
.L_5160:
        /*0050*/ 	.word	0x00000000
        /*0054*/ 	.short	0x0003
        /*0056*/ 	.short	0x0020
        /*0058*/ 	.byte	0x00, 0xf0, 0x05, 0x00


	//----- nvinfo : EIATTR_KPARAM_INFO
	.align		4
.L_5161:
        /*005c*/ 	.byte	0x04, 0x17
        /*005e*/ 	.short	(.L_5163 - .L_5162)
.L_5162:
        /*0060*/ 	.word	0x00000000
        /*0064*/ 	.short	0x0002
        /*0066*/ 	.short	0x0008
        /*0068*/ 	.byte	0x00, 0xf0, 0x61, 0x00


	//----- nvinfo : EIATTR_KPARAM_INFO
	.align		4
.L_5163:
        /*006c*/ 	.byte	0x04, 0x17
        /*006e*/ 	.short	(.L_5165 - .L_5164)
.L_5164:
        /*0070*/ 	.word	0x00000000
        /*0074*/ 	.short	0x0001
        /*0076*/ 	.short	0x0004
        /*0078*/ 	.byte	0x00, 0xf0, 0x05, 0x00


	//----- nvinfo : EIATTR_KPARAM_INFO
	.align		4
.L_5165:
        /*007c*/ 	.byte	0x04, 0x17
        /*007e*/ 	.short	(.L_5167 - .L_5166)
.L_5166:
        /*0080*/ 	.word	0x00000000
        /*0084*/ 	.short	0x0000
        /*0086*/ 	.short	0x0000
        /*0088*/ 	.byte	0x00, 0xf0, 0x11, 0x00


	//----- nvinfo : EIATTR_MAXREG_COUNT
	.align		4
.L_5167:
        /*008c*/ 	.byte	0x03, 0x1b
        /*008e*/ 	.short	0x00ff


	//----- nvinfo : EIATTR_EXTERNS
	.align		4
        /*0090*/ 	.byte	0x04, 0x0f
        /*0092*/ 	.short	(.L_5169 - .L_5168)


	//   ....[0]....
	.align		4
.L_5168:
        /*0094*/ 	.word	index@(__assertfail)


	//----- nvinfo : EIATTR_MERCURY_ISA_VERSION
	.align		4
.L_5169:
        /*0098*/ 	.byte	0x03, 0x5f
        /*009a*/ 	.short	0x0000


	//----- nvinfo : EIATTR_SYSCALL_OFFSETS
	.align		4
        /*009c*/ 	.byte	0x04, 0x46
        /*009e*/ 	.short	(.L_5171 - .L_5170)


	//   ....[0]....
.L_5170:
        /*00a0*/ 	.word	0x00000e70


	//   ....[1]....
        /*00a4*/ 	.word	0x00001c70


	//   ....[2]....
        /*00a8*/ 	.word	0x00002af0


	//   ....[3]....
        /*00ac*/ 	.word	0x000038f0


	//   ....[4]....
        /*00b0*/ 	.word	0x00004770


	//   ....[5]....
        /*00b4*/ 	.word	0x00005570


	//   ....[6]....
        /*00b8*/ 	.word	0x000063e0


	//   ....[7]....
        /*00bc*/ 	.word	0x000071b0


	//   ....[8]....
        /*00c0*/ 	.word	0x00008480


	//   ....[9]....
        /*00c4*/ 	.word	0x00009390


	//   ....[10]....
        /*00c8*/ 	.word	0x0000a260


	//   ....[11]....
        /*00cc*/ 	.word	0x0000b130


	//----- nvinfo : EIATTR_EXIT_INSTR_OFFSETS
	.align		4
.L_5171:
        /*00d0*/ 	.byte	0x04, 0x1c
        /*00d2*/ 	.short	(.L_5173 - .L_5172)


	//   ....[0]....
.L_5172:
        /*00d4*/ 	.word	0x0000a300


	//   ....[1]....
        /*00d8*/ 	.word	0x0000a420


	//   ....[2]....
        /*00dc*/ 	.word	0x0000a460


	//   ....[3]....
        /*00e0*/ 	.word	0x0000a4f0


	//   ....[4]....
        /*00e4*/ 	.word	0x0000a520


	//   ....[5]....
        /*00e8*/ 	.word	0x0000a550


	//   ....[6]....
        /*00ec*/ 	.word	0x0000a5d0


	//   ....[7]....
        /*00f0*/ 	.word	0x0000a600


	//   ....[8]....
        /*00f4*/ 	.word	0x0000a690


	//   ....[9]....
        /*00f8*/ 	.word	0x0000a6d0


	//   ....[10]....
        /*00fc*/ 	.word	0x0000a710


	//   ....[11]....
        /*0100*/ 	.word	0x0000a7d0


	//   ....[12]....
        /*0104*/ 	.word	0x0000a820


	//   ....[13]....
        /*0108*/ 	.word	0x0000a9a0


	//   ....[14]....
        /*010c*/ 	.word	0x0000aaf0


	//   ....[15]....
        /*0110*/ 	.word	0x0000ab20


	//   ....[16]....
        /*0114*/ 	.word	0x0000abd0


	//   ....[17]....
        /*0118*/ 	.word	0x0000ad40


	//   ....[18]....
        /*011c*/ 	.word	0x0000aeb0


	//   ....[19]....
        /*0120*/ 	.word	0x0000b000


	//   ....[20]....
        /*0124*/ 	.word	0x0000b140


	//   ....[21]....
        /*0128*/ 	.word	0x0000b170


	//   ....[22]....
        /*012c*/ 	.word	0x0000b1a0


	//----- nvinfo : EIATTR_MAX_THREADS
	.align		4
.L_5173:
        /*0130*/ 	.byte	0x04, 0x05
        /*0132*/ 	.short	(.L_5175 - .L_5174)
.L_5174:
        /*0134*/ 	.word	0x00000080
        /*0138*/ 	.word	0x00000001
        /*013c*/ 	.word	0x00000001


	//----- nvinfo : EIATTR_CRS_STACK_SIZE
	.align		4
.L_5175:
        /*0140*/ 	.byte	0x04, 0x1e
        /*0142*/ 	.short	(.L_5177 - .L_5176)
.L_5176:
        /*0144*/ 	.word	0x00000000
.L_5177:


//--------------------- .nv.info._ZN2at6native18elementwise_kernelILi128ELi2EZNS0_22gpu_kernel_impl_nocastINS0_13BinaryFunctorIfffZZZNS0_19minimum_kernel_cudaERNS_18TensorIteratorBaseEENKUlvE0_clEvENKUlvE0_clEvEUlffE_EEEEvS5_RKT_EUliE_EEviT1_ --------------------------
	.section	.nv.info._ZN2at6native18elementwise_kernelILi128ELi2EZNS0_22gpu_kernel_impl_nocastINS0_13BinaryFunctorIfffZZZNS0_19minimum_kernel_cudaERNS_18TensorIteratorBaseEENKUlvE0_clEvENKUlvE0_clEvEUlffE_EEEEvS5_RKT_EUliE_EEviT1_,"",@"SHT_CUDA_INFO"
	.sectionflags	@""
	.align	4


	//----- nvinfo : EIATTR_CUDA_API_VERSION
	.align		4
        /*0000*/ 	.byte	0x04, 0x37
        /*0002*/ 	.short	(.L_5179 - .L_5178)
.L_5178:
        /*0004*/ 	.word	0x00000082


	//----- nvinfo : EIATTR_SW2861232_WAR
	.align		4
.L_5179:
        /*0008*/ 	.byte	0x01, 0x35
	.zero		2


	//----- nvinfo : EIATTR_PARAM_CBANK
	.align		4
        /*000c*/ 	.byte	0x04, 0x0a
        /*000e*/ 	.short	(.L_5181 - .L_5180)
	.align		4
.L_5180:
        /*0010*/ 	.word	index@(.nv.constant0._ZN2at6native18elementwise_kernelILi128ELi2EZNS0_22gpu_kernel_impl_nocastINS0_13BinaryFunctorIfffZZZNS0_19minimum_kernel_cudaERNS_18TensorIteratorBaseEENKUlvE0_clEvENKUlvE0_clEvEUlffE_EEEEvS5_RKT_EUliE_EEviT1_)
        /*0014*/ 	.short	0x0160
        /*0016*/ 	.short	0x0290


	//----- nvinfo : EIATTR_CBANK_PARAM_SIZE
	.align		4
.L_5181:
        /*0018*/ 	.byte	0x03, 0x19
        /*001a*/ 	.short	0x0290


	//----- nvinfo : EIATTR_KPARAM_INFO
	.align		4
        /*001c*/ 	.byte	0x04, 0x17
        /*001e*/ 	.short	(.L_5183 - .L_5182)
.L_5182:
        /*0020*/ 	.word	0x00000000
        /*0024*/ 	.short	0x0001
        /*0026*/ 	.short	0x0008
        /*0028*/ 	.byte	0x00, 0xf0, 0x21, 0x0a


	//----- nvinfo : EIATTR_KPARAM_INFO
	.align		4
.L_5183:
        /*002c*/ 	.byte	0x04, 0x17
        /*002e*/ 	.short	(.L_5185 - .L_5184)
.L_5184:
        /*0030*/ 	.word	0x00000000
        /*0034*/ 	.short	0x0000
        /*0036*/ 	.short	0x0000
        /*0038*/ 	.byte	0x00, 0xf0, 0x11, 0x00


	//----- nvinfo : EIATTR_MAXREG_COUNT
	.align		4
.L_5185:
        /*003c*/ 	.byte	0x03, 0x1b
        /*003e*/ 	.short	0x0080


	//----- nvinfo : EIATTR_MERCURY_ISA_VERSION
	.align		4
        /*0040*/ 	.byte	0x03, 0x5f
        /*0042*/ 	.short	0x0000


	//----- nvinfo : EIATTR_EXIT_INSTR_OFFSETS
	.align		4
        /*0044*/ 	.byte	0x04, 0x1c
        /*0046*/ 	.short	(.L_5187 - .L_5186)


	//   ....[0]....
.L_5186:
        /*0048*/ 	.word	0x00001190


	//   ....[1]....
        /*004c*/ 	.word	0x00002270


	//----- nvinfo : EIATTR_MAX_THREADS
	.align		4
.L_5187:
        /*0050*/ 	.byte	0x04, 0x05
        /*0052*/ 	.short	(.L_5189 - .L_5188)
.L_5188:
        /*0054*/ 	.word	0x00000080
        /*0058*/ 	.word	0x00000001
        /*005c*/ 	.word	0x00000001


	//----- nvinfo : EIATTR_CRS_STACK_SIZE
	.align		4
.L_5189:
        /*0060*/ 	.byte	0x04, 0x1e
        /*0062*/ 	.short	(.L_5191 - .L_5190)
.L_5190:
        /*0064*/ 	.word	0x00000000
.L_5191:


//--------------------- .nv.info._ZN2at6native27unrolled_elementwise_kernelINS0_13BinaryFunctorIfffZZZNS0_19minimum_kernel_cudaERNS_18TensorIteratorBaseEENKUlvE0_clEvENKUlvE0_clEvEUlffE_EESt5arrayIPcLm3EELi4E23TrivialOffsetCalculatorILi2EjESC_ILi1EjENS0_6memory15LoadWithoutCastENSF_16StoreWithoutCastEEEviT_T0_T2_T3_T4_T5_ --------------------------
	.section	.nv.info._ZN2at6native27unrolled_elementwise_kernelINS0_13BinaryFunctorIfffZZZNS0_19minimum_kernel_cudaERNS_18TensorIteratorBaseEENKUlvE0_clEvENKUlvE0_clEvEUlffE_EESt5arrayIPcLm3EELi4E23TrivialOffsetCalculatorILi2EjESC_ILi1EjENS0_6memory15LoadWithoutCastENSF_16StoreWithoutCastEEEviT_T0_T2_T3_T4_T5_,"",@"SHT_CUDA_INFO"
	.sectionflags	@""
	.align	4


	//----- nvinfo : EIATTR_CUDA_API_VERSION
	.align		4
        /*0000*/ 	.byte	0x04, 0x37
        /*0002*/ 	.short	(.L_5193 - .L_5192)
.L_5192:
        /*0004*/ 	.word	0x00000082


	//----- nvinfo : EIATTR_SW2861232_WAR
	.align		4
.L_5193:
        /*0008*/ 	.byte	0x01, 0x35
	.zero		2


	//----- nvinfo : EIATTR_PARAM_CBANK
	.align		4
        /*000c*/ 	.byte	0x04, 0x0a
        /*000e*/ 	.short	(.L_5195 - .L_5194)
	.align		4
.L_5194:
        /*0010*/ 	.word	index@(.nv.constant0._ZN2at6native27unrolled_elementwise_kernelINS0_13BinaryFunctorIfffZZZNS0_19minimum_kernel_cudaERNS_18TensorIteratorBaseEENKUlvE0_clEvENKUlvE0_clEvEUlffE_EESt5arrayIPcLm3EELi4E23TrivialOffsetCalculatorILi2EjESC_ILi1EjENS0_6memory15LoadWithoutCastENSF_16StoreWithoutCastEEEviT_T0_T2_T3_T4_T5_)
        /*0014*/ 	.short	0x0160
        /*0016*/ 	.short	0x0024


	//----- nvinfo : EIATTR_CBANK_PARAM_SIZE
	.align		4
.L_5195:
        /*0018*/ 	.byte	0x03, 0x19
        /*001a*/ 	.short	0x0024


	//----- nvinfo : EIATTR_KPARAM_INFO
	.align		4
        /*001c*/ 	.byte	0x04, 0x17
        /*001e*/ 	.short	(.L_5197 - .L_5196)
.L_5196:
        /*0020*/ 	.word	0x00000000
        /*0024*/ 	.short	0x0006
        /*0026*/ 	.short	0x0023
        /*0028*/ 	.byte	0x00, 0xf0, 0x05, 0x00


	//----- nvinfo : EIATTR_KPARAM_INFO
	.align		4
.L_5197:
        /*002c*/ 	.byte	0x04, 0x17
        /*002e*/ 	.short	(.L_5199 - .L_5198)
.L_5198:
        /*0030*/ 	.word	0x00000000
        /*0034*/ 	.short	0x0005
        /*0036*/ 	.short	0x0022
        /*0038*/ 	.byte	0x00, 0xf0, 0x05, 0x00


	//----- nvinfo : EIATTR_KPARAM_INFO
	.align		4
.L_5199:
        /*003c*/ 	.byte	0x04, 0x17
        /*003e*/ 	.short	(.L_5201 - .L_5200)
.L_5200:
        /*0040*/ 	.word	0x00000000
        /*0044*/ 	.short	0x0004
        /*0046*/ 	.short	0x0021
        /*0048*/ 	.byte	0x00, 0xf0, 0x05, 0x00


	//----- nvinfo : EIATTR_KPARAM_INFO
	.align		4
.L_5201:
        /*004c*/ 	.byte	0x04, 0x17
        /*004e*/ 	.short	(.L_5203 - .L_5202)
.L_5202:
        /*0050*/ 	.word	0x00000000
        /*0054*/ 	.short	0x0003
        /*0056*/ 	.short	0x0020
        /*0058*/ 	.byte	0x00, 0xf0, 0x05, 0x00


	//----- nvinfo : EIATTR_KPARAM_INFO
	.align		4
.L_5203:
        /*005c*/ 	.byte	0x04, 0x17
        /*005e*/ 	.short	(.L_5205 - .L_5204)
.L_5204:
        /*0060*/ 	.word	0x00000000
        /*0064*/ 	.short	0x0002
        /*0066*/ 	.short	0x0008
        /*0068*/ 	.byte	0x00, 0xf0, 0x61, 0x00


	//----- nvinfo : EIATTR_KPARAM_INFO
	.align		4
.L_5205:
        /*006c*/ 	.byte	0x04, 0x17
        /*006e*/ 	.short	(.L_5207 - .L_5206)
.L_5206:
        /*0070*/ 	.word	0x00000000
        /*0074*/ 	.short	0x0001
        /*0076*/ 	.short	0x0004
        /*0078*/ 	.byte	0x00, 0xf0, 0x05, 0x00


	//----- nvinfo : EIATTR_KPARAM_INFO
	.align		4
.L_5207:
        /*007c*/ 	.byte	0x04, 0x17
        /*007e*/ 	.short	(.L_5209 - .L_5208)
.L_5208:
        /*0080*/ 	.word	0x00000000
        /*0084*/ 	.short	0x0000
        /*0086*/ 	.short	0x0000
        /*0088*/ 	.byte	0x00, 0xf0, 0x11, 0x00


	//----- nvinfo : EIATTR_MAXREG_COUNT
	.align		4
.L_5209:
        /*008c*/ 	.byte	0x03, 0x1b
        /*008e*/ 	.short	0x00ff


	//----- nvinfo : EIATTR_MERCURY_ISA_VERSION
	.align		4
        /*0090*/ 	.byte	0x03, 0x5f
        /*0092*/ 	.short	0x0000


	//----- nvinfo : EIATTR_EXIT_INSTR_OFFSETS
	.align		4
        /*0094*/ 	.byte	0x04, 0x1c
        /*0096*/ 	.short	(.L_5211 - .L_5210)


	//   ....[0]....
.L_5210:
        /*0098*/ 	.word	0x000006a0


	//   ....[1]....
        /*009c*/ 	.word	0x000006f0


	//----- nvinfo : EIATTR_MAX_THREADS
	.align		4
.L_5211:
        /*00a0*/ 	.byte	0x04, 0x05
        /*00a2*/ 	.short	(.L_5213 - .L_5212)
.L_5212:
        /*00a4*/ 	.word	0x00000080
        /*00a8*/ 	.word	0x00000001
        /*00ac*/ 	.word	0x00000001


	//----- nvinfo : EIATTR_CRS_STACK_SIZE
	.align		4
.L_5213:
        /*00b0*/ 	.byte	0x04, 0x1e
        /*00b2*/ 	.short	(.L_5215 - .L_5214)
.L_5214:
        /*00b4*/ 	.word	0x00000000
.L_5215:


//--------------------- .nv.info._ZN2at6native29vectorized_elementwise_kernelILi2ENS0_13BinaryFunctorIfffZZZNS0_19minimum_kernel_cudaERNS_18TensorIteratorBaseEENKUlvE0_clEvENKUlvE0_clEvEUlffE_EESt5arrayIPcLm3EEEEviT0_T1_ --------------------------
	.section	.nv.info._ZN2at6native29vectorized_elementwise_kernelILi2ENS0_13BinaryFunctorIfffZZZNS0_19minimum_kernel_cudaERNS_18TensorIteratorBaseEENKUlvE0_clEvENKUlvE0_clEvEUlffE_EESt5arrayIPcLm3EEEEviT0_T1_,"",@"SHT_CUDA_INFO"
	.sectionflags	@""
	.align	4


	//----- nvinfo : EIATTR_CUDA_API_VERSION
	.align		4
        /*0000*/ 	.byte	0x04, 0x37
        /*0002*/ 	.short	(.L_5217 - .L_5216)
.L_5216:
        /*0004*/ 	.word	0x00000082


	//----- nvinfo : EIATTR_SW2861232_WAR
	.align		4
.L_5217:
        /*0008*/ 	.byte	0x01, 0x35
	.zero		2


	//----- nvinfo : EIATTR_PARAM_CBANK
	.align		4
        /*000c*/ 	.byte	0x04, 0x0a
        /*000e*/ 	.short	(.L_5219 - .L_5218)
	.align		4
.L_5218:
        /*0010*/ 	.word	index@(.nv.constant0._ZN2at6native29vectorized_elementwise_kernelILi2ENS0_13BinaryFunctorIfffZZZNS0_19minimum_kernel_cudaERNS_18TensorIteratorBaseEENKUlvE0_clEvENKUlvE0_clEvEUlffE_EESt5arrayIPcLm3EEEEviT0_T1_)
        /*0014*/ 	.short	0x0160
        /*0016*/ 	.short	0x0020


	//----- nvinfo : EIATTR_CBANK_PARAM_SIZE
	.align		4
.L_5219:
        /*0018*/ 	.byte	0x03, 0x19
        /*001a*/ 	.short	0x0020


	//----- nvinfo : EIATTR_KPARAM_INFO
	.align		4
        /*001c*/ 	.byte	0x04, 0x17
        /*001e*/ 	.short	(.L_5221 - .L_5220)
.L_5220:
        /*0020*/ 	.word	0x00000000
        /*0024*/ 	.short	0x0002
        /*0026*/ 	.short	0x0008
        /*0028*/ 	.byte	0x00, 0xf0, 0x61, 0x00


	//----- nvinfo : EIATTR_KPARAM_INFO
	.align		4
.L_5221:
        /*002c*/ 	.byte	0x04, 0x17
        /*002e*/ 	.short	(.L_5223 - .L_5222)
.L_5222:
        /*0030*/ 	.word	0x00000000
        /*0034*/ 	.short	0x0001
        /*0036*/ 	.short	0x0004
        /*0038*/ 	.byte	0x00, 0xf0, 0x05, 0x00


	//----- nvinfo : EIATTR_KPARAM_INFO
	.align		4
.L_5223:
        /*003c*/ 	.byte	0x04, 0x17
        /*003e*/ 	.short	(.L_5225 - .L_5224)
.L_5224:
        /*0040*/ 	.word	0x00000000
        /*0044*/ 	.short	0x0000
        /*0046*/ 	.short	0x0000
        /*0048*/ 	.byte	0x00, 0xf0, 0x11, 0x00


	//----- nvinfo : EIATTR_MAXREG_COUNT
	.align		4
.L_5225:
        /*004c*/ 	.byte	0x03, 0x1b
        /*004e*/ 	.short	0x00ff


	//----- nvinfo : EIATTR_MERCURY_ISA_VERSION
	.align		4
        /*0050*/ 	.byte	0x03, 0x5f
        /*0052*/ 	.short	0x0000


	//----- nvinfo : EIATTR_EXIT_INSTR_OFFSETS
	.align		4
        /*0054*/ 	.byte	0x04, 0x1c
        /*0056*/ 	.short	(.L_5227 - .L_5226)


	//   ....[0]....
.L_5226:
        /*0058*/ 	.word	0x000005b0


	//   ....[1]....
        /*005c*/ 	.word	0x00001340


	//   ....[2]....
        /*0060*/ 	.word	0x00001390


	//----- nvinfo : EIATTR_MAX_THREADS
	.align		4
.L_5227:
        /*0064*/ 	.byte	0x04, 0x05
        /*0066*/ 	.short	(.L_5229 - .L_5228)
.L_5228:
        /*0068*/ 	.word	0x00000080
        /*006c*/ 	.word	0x00000001
        /*0070*/ 	.word	0x00000001


	//----- nvinfo : EIATTR_CRS_STACK_SIZE
	.align		4
.L_5229:
        /*0074*/ 	.byte	0x04, 0x1e
        /*0076*/ 	.short	(.L_5231 - .L_5230)
.L_5230:
        /*0078*/ 	.word	0x00000000
.L_5231:


//--------------------- .nv.info._ZN2at6native29vectorized_elementwise_kernelILi4ENS0_13BinaryFunctorIfffZZZNS0_19minimum_kernel_cudaERNS_18TensorIteratorBaseEENKUlvE0_clEvENKUlvE0_clEvEUlffE_EESt5arrayIPcLm3EEEEviT0_T1_ --------------------------
	.section	.nv.info._ZN2at6native29vectorized_elementwise_kernelILi4ENS0_13BinaryFunctorIfffZZZNS0_19minimum_kernel_cudaERNS_18TensorIteratorBaseEENKUlvE0_clEvENKUlvE0_clEvEUlffE_EESt5arrayIPcLm3EEEEviT0_T1_,"",@"SHT_CUDA_INFO"
	.sectionflags	@""
	.align	4


	//----- nvinfo : EIATTR_CUDA_API_VERSION
	.align		4
        /*0000*/ 	.byte	0x04, 0x37
        /*0002*/ 	.short	(.L_5233 - .L_5232)
.L_5232:
        /*0004*/ 	.word	0x00000082


	//----- nvinfo : EIATTR_SW2861232_WAR
	.align		4
.L_5233:
        /*0008*/ 	.byte	0x01, 0x35
	.zero		2


	//----- nvinfo : EIATTR_PARAM_CBANK
	.align		4
        /*000c*/ 	.byte	0x04, 0x0a
        /*000e*/ 	.short	(.L_5235 - .L_5234)
	.align		4
.L_5234:
        /*0010*/ 	.word	index@(.nv.constant0._ZN2at6native29vectorized_elementwise_kernelILi4ENS0_13BinaryFunctorIfffZZZNS0_19minimum_kernel_cudaERNS_18TensorIteratorBaseEENKUlvE0_clEvENKUlvE0_clEvEUlffE_EESt5arrayIPcLm3EEEEviT0_T1_)
        /*0014*/ 	.short	0x0160
        /*0016*/ 	.short	0x0020


	//----- nvinfo : EIATTR_CBANK_PARAM_SIZE
	.align		4
.L_5235:
        /*0018*/ 	.byte	0x03, 0x19
        /*001a*/ 	.short	0x0020


	//----- nvinfo : EIATTR_KPARAM_INFO
	.align		4
        /*001c*/ 	.byte	0x04, 0x17
        /*001e*/ 	.short	(.L_5237 - .L_5236)
.L_5236:
        /*0020*/ 	.word	0x00000000
        /*0024*/ 	.short	0x0002
        /*0026*/ 	.short	0x0008
        /*0028*/ 	.byte	0x00, 0xf0, 0x61, 0x00


	//----- nvinfo : EIATTR_KPARAM_INFO
	.align		4
.L_5237:
        /*002c*/ 	.byte	0x04, 0x17
        /*002e*/ 	.short	(.L_5239 - .L_5238)
.L_5238:
        /*0030*/ 	.word	0x00000000
        /*0034*/ 	.short	0x0001
        /*0036*/ 	.short	0x0004
        /*0038*/ 	.byte	0x00, 0xf0, 0x05, 0x00


	//----- nvinfo : EIATTR_KPARAM_INFO
	.align		4
.L_5239:
        /*003c*/ 	.byte	0x04, 0x17
        /*003e*/ 	.short	(.L_5241 - .L_5240)
.L_5240:
        /*0040*/ 	.word	0x00000000
        /*0044*/ 	.short	0x0000
        /*0046*/ 	.short	0x0000
        /*0048*/ 	.byte	0x00, 0xf0, 0x11, 0x00


	//----- nvinfo : EIATTR_MAXREG_COUNT
	.align		4
.L_5241:
        /*004c*/ 	.byte	0x03, 0x1b
        /*004e*/ 	.short	0x00ff


	//----- nvinfo : EIATTR_MERCURY_ISA_VERSION
	.align		4
        /*0050*/ 	.byte	0x03, 0x5f
        /*0052*/ 	.short	0x0000


	//----- nvinfo : EIATTR_EXIT_INSTR_OFFSETS
	.align		4
        /*0054*/ 	.byte	0x04, 0x1c
        /*0056*/ 	.short	(.L_5243 - .L_5242)


	//   ....[0]....
.L_5242:
        /*0058*/ 	.word	0x00000550


	//   ....[1]....
        /*005c*/ 	.word	0x000012e0


	//   ....[2]....
        /*0060*/ 	.word	0x00001330


	//----- nvinfo : EIATTR_MAX_THREADS
	.align		4
.L_5243:
        /*0064*/ 	.byte	0x04, 0x05
        /*0066*/ 	.short	(.L_5245 - .L_5244)
.L_5244:
        /*0068*/ 	.word	0x00000080
        /*006c*/ 	.word	0x00000001
        /*0070*/ 	.word	0x00000001


	//----- nvinfo : EIATTR_CRS_STACK_SIZE
	.align		4
.L_5245:
        /*0074*/ 	.byte	0x04, 0x1e
        /*0076*/ 	.short	(.L_5247 - .L_5246)
.L_5246:
        /*0078*/ 	.word	0x00000000
.L_5247:


//--------------------- .nv.info._ZN2at6native29vectorized_elementwise_kernelILi8ENS0_13BinaryFunctorIfffZZZNS0_19minimum_kernel_cudaERNS_18TensorIteratorBaseEENKUlvE0_clEvENKUlvE0_clEvEUlffE_EESt5arrayIPcLm3EEEEviT0_T1_ --------------------------
	.section	.nv.info._ZN2at6native29vectorized_elementwise_kernelILi8ENS0_13BinaryFunctorIfffZZZNS0_19minimum_kernel_cudaERNS_18TensorIteratorBaseEENKUlvE0_clEvENKUlvE0_clEvEUlffE_EESt5arrayIPcLm3EEEEviT0_T1_,"",@"SHT_CUDA_INFO"
	.sectionflags	@""
	.align	4


	//----- nvinfo : EIATTR_CUDA_API_VERSION
	.align		4
        /*0000*/ 	.byte	0x04, 0x37
        /*0002*/ 	.short	(.L_5249 - .L_5248)
.L_5248:
        /*0004*/ 	.word	0x00000082


	//----- nvinfo : EIATTR_SW2861232_WAR
	.align		4
.L_5249:
        /*0008*/ 	.byte	0x01, 0x35
	.zero		2


	//----- nvinfo : EIATTR_PARAM_CBANK
	.align		4
        /*000c*/ 	.byte	0x04, 0x0a
        /*000e*/ 	.short	(.L_5251 - .L_5250)
	.align		4
.L_5250:
        /*0010*/ 	.word	index@(.nv.constant0._ZN2at6native29vectorized_elementwise_kernelILi8ENS0_13BinaryFunctorIfffZZZNS0_19minimum_kernel_cudaERNS_18TensorIteratorBaseEENKUlvE0_clEvENKUlvE0_clEvEUlffE_EESt5arrayIPcLm3EEEEviT0_T1_)
        /*0014*/ 	.short	0x0160
        /*0016*/ 	.short	0x0020


	//----- nvinfo : EIATTR_CBANK_PARAM_SIZE
	.align		4
.L_5251:
        /*0018*/ 	.byte	0x03, 0x19
        /*001a*/ 	.short	0x0020


	//----- nvinfo : EIATTR_KPARAM_INFO
	.align		4
        /*001c*/ 	.byte	0x04, 0x17
        /*001e*/ 	.short	(.L_5253 - .L_5252)
.L_5252:
        /*0020*/ 	.word	0x00000000
        /*0024*/ 	.short	0x0002
        /*0026*/ 	.short	0x0008
        /*0028*/ 	.byte	0x00, 0xf0, 0x61, 0x00


	//----- nvinfo : EIATTR_KPARAM_INFO
	.align		4
.L_5253:
        /*002c*/ 	.byte	0x04, 0x17
        /*002e*/ 	.short	(.L_5255 - .L_5254)
.L_5254:
        /*0030*/ 	.word	0x00000000
        /*0034*/ 	.short	0x0001
        /*0036*/ 	.short	0x0004
        /*0038*/ 	.byte	0x00, 0xf0, 0x05, 0x00


	//----- nvinfo : EIATTR_KPARAM_INFO
	.align		4
.L_5255:
        /*003c*/ 	.byte	0x04, 0x17
        /*003e*/ 	.short	(.L_5257 - .L_5256)
.L_5256:
        /*0040*/ 	.word	0x00000000
        /*0044*/ 	.short	0x0000
        /*0046*/ 	.short	0x0000
        /*0048*/ 	.byte	0x00, 0xf0, 0x11, 0x00


	//----- nvinfo : EIATTR_MAXREG_COUNT
	.align		4
.L_5257:
        /*004c*/ 	.byte	0x03, 0x1b
        /*004e*/ 	.short	0x00ff


	//----- nvinfo : EIATTR_MERCURY_ISA_VERSION
	.align		4
        /*0050*/ 	.byte	0x03, 0x5f
        /*0052*/ 	.short	0x0000


	//----- nvinfo : EIATTR_EXIT_INSTR_OFFSETS
	.align		4
        /*0054*/ 	.byte	0x04, 0x1c
        /*0056*/ 	.short	(.L_5259 - .L_5258)


	//   ....[0]....
.L_5258:
        /*0058*/ 	.word	0x00000010


	//----- nvinfo : EIATTR_MAX_THREADS
	.align		4
.L_5259:
        /*005c*/ 	.byte	0x04, 0x05
        /*005e*/ 	.short	(.L_5261 - .L_5260)
.L_5260:
        /*0060*/ 	.word	0x00000080
        /*0064*/ 	.word	0x00000001
        /*0068*/ 	.word	0x00000001
.L_5261:


//--------------------- .nv.info._ZN2at6native18elementwise_kernelILi128ELi4EZNS0_15gpu_kernel_implINS0_13AUnaryFunctorIdddZZZNS0_19minimum_kernel_cudaERNS_18TensorIteratorBaseEENKUlvE0_clEvENKUlvE_clEvEUlddE_EEEEvS5_RKT_EUliE_EEviT1_ --------------------------
	.section	.nv.info._ZN2at6native18elementwise_kernelILi128ELi4EZNS0_15gpu_kernel_implINS0_13AUnaryFunctorIdddZZZNS0_19minimum_kernel_cudaERNS_18TensorIteratorBaseEENKUlvE0_clEvENKUlvE_clEvEUlddE_EEEEvS5_RKT_EUliE_EEviT1_,"",@"SHT_CUDA_INFO"
	.sectionflags	@""
	.align	4


	//----- nvinfo : EIATTR_CUDA_API_VERSION
	.align		4
        /*0000*/ 	.byte	0x04, 0x37
        /*0002*/ 	.short	(.L_5263 - .L_5262)
.L_5262:
        /*0004*/ 	.word	0x00000082


	//----- nvinfo : EIATTR_SW2861232_WAR
	.align		4
.L_5263:
        /*0008*/ 	.byte	0x01, 0x35
	.zero		2


	//----- nvinfo : EIATTR_PARAM_CBANK
	.align		4
        /*000c*/ 	.byte	0x04, 0x0a
        /*000e*/ 	.short	(.L_5265 - .L_5264)
	.align		4
.L_5264:
        /*0010*/ 	.word	index@(.nv.constant0._ZN2at6native18elementwise_kernelILi128ELi4EZNS0_15gpu_kernel_implINS0_13AUnaryFunctorIdddZZZNS0_19minimum_kernel_cudaERNS_18TensorIteratorBaseEENKUlvE0_clEvENKUlvE_clEvEUlddE_EEEEvS5_RKT_EUliE_EEviT1_)
        /*0014*/ 	.short	0x0160
        /*0016*/ 	.short	0x0230


	//----- nvinfo : EIATTR_CBANK_PARAM_SIZE
	.align		4
.L_5265:
        /*0018*/ 	.byte	0x03, 0x19
        /*001a*/ 	.short	0x0230


	//----- nvinfo : EIATTR_KPARAM_INFO
	.align		4
        /*001c*/ 	.byte	0x04, 0x17
        /*001e*/ 	.short	(.L_5267 - .L_5266)
.L_5266:
        /*0020*/ 	.word	0x00000000
        /*0024*/ 	.short	0x0001
        /*0026*/ 	.short	0x0008
        /*0028*/ 	.byte	0x00, 0xf0, 0xa1, 0x08


	//----- nvinfo : EIATTR_KPARAM_INFO
	.align		4
.L_5267:
        /*002c*/ 	.byte	0x04, 0x17
        /*002e*/ 	.short	(.L_5269 - .L_5268)
.L_5268:
        /*0030*/ 	.word	0x00000000
        /*0034*/ 	.short	0x0000
        /*0036*/ 	.short	0x0000
        /*0038*/ 	.byte	0x00, 0xf0, 0x11, 0x00


	//----- nvinfo : EIATTR_MAXREG_COUNT
	.align		4
.L_5269:
        /*003c*/ 	.byte	0x03, 0x1b
        /*003e*/ 	.short	0x0080


	//----- nvinfo : EIATTR_EXTERNS
	.align		4
        /*0040*/ 	.byte	0x04, 0x0f
        /*0042*/ 	.short	(.L_5271 - .L_5270)


	//   ....[0]....
	.align		4
.L_5270:
        /*0044*/ 	.word	index@(__assertfail)


	//----- nvinfo : EIATTR_MERCURY_ISA_VERSION
	.align		4
.L_5271:
        /*0048*/ 	.byte	0x03, 0x5f
        /*004a*/ 	.short	0x0000


	//----- nvinfo : EIATTR_SYSCALL_OFFSETS
	.align		4
        /*004c*/ 	.byte	0x04, 0x46
        /*004e*/ 	.short	(.L_5273 - .L_5272)


	//   ....[0]....
.L_5272:
        /*0050*/ 	.word	0x00001d90


	//   ....[1]....
        /*0054*/ 	.word	0x00002eb0


	//   ....[2]....
        /*0058*/ 	.word	0x00004c90


	//   ....[3]....
        /*005c*/ 	.word	0x00005db0


	//   ....[4]....
        /*0060*/ 	.word	0x00007b60


	//   ....[5]....
        /*0064*/ 	.word	0x00008c80


	//   ....[6]....
        /*0068*/ 	.word	0x0000aa40


	//   ....[7]....
        /*006c*/ 	.word	0x0000bb60


	//----- nvinfo : EIATTR_EXIT_INSTR_OFFSETS
	.align		4
.L_5273:
        /*0070*/ 	.byte	0x04, 0x1c
        /*0072*/ 	.short	(.L_5275 - .L_5274)


	//   ....[0]....
.L_5274:
        /*0074*/ 	.word	0x00008d20


	//   ....[1]....
        /*0078*/ 	.word	0x0000acb0


	//   ....[2]....
        /*007c*/ 	.word	0x0000acf0


	//   ....[3]....
        /*0080*/ 	.word	0x0000ad80


	//   ....[4]....
        /*0084*/ 	.word	0x0000adb0


	//   ....[5]....
        /*0088*/ 	.word	0x0000ade0


	//   ....[6]....
        /*008c*/ 	.word	0x0000ae90


	//   ....[7]....
        /*0090*/ 	.word	0x0000aef0


	//   ....[8]....
        /*0094*/ 	.word	0x0000afb0


	//   ....[9]....
        /*0098*/ 	.word	0x0000b020


	//   ....[10]....
        /*009c*/ 	.word	0x0000b040


	//   ....[11]....
        /*00a0*/ 	.word	0x0000b100


	//   ....[12]....
        /*00a4*/ 	.word	0x0000b130


	//   ....[13]....
        /*00a8*/ 	.word	0x0000b2e0


	//   ....[14]....
        /*00ac*/ 	.word	0x0000b460


	//   ....[15]....
        /*00b0*/ 	.word	0x0000b4c0


	//   ....[16]....
        /*00b4*/ 	.word	0x0000b570


	//   ....[17]....
        /*00b8*/ 	.word	0x0000b710


	//   ....[18]....
        /*00bc*/ 	.word	0x0000b8b0


	//   ....[19]....
        /*00c0*/ 	.word	0x0000ba30


	//   ....[20]....
        /*00c4*/ 	.word	0x0000bb70


	//   ....[21]....
        /*00c8*/ 	.word	0x0000bba0


	//   ....[22]....
        /*00cc*/ 	.word	0x0000bbd0


	//----- nvinfo : EIATTR_MAX_THREADS
	.align		4
.L_5275:
        /*00d0*/ 	.byte	0x04, 0x05
        /*00d2*/ 	.short	(.L_5277 - .L_5276)
.L_5276:
        /*00d4*/ 	.word	0x00000080
        /*00d8*/ 	.word	0x00000001
        /*00dc*/ 	.word	0x00000001


	//----- nvinfo : EIATTR_CRS_STACK_SIZE
	.align		4
.L_5277:
        /*00e0*/ 	.byte	0x04, 0x1e
        /*00e2*/ 	.short	(.L_5279 - .L_5278)
.L_5278:
        /*00e4*/ 	.word	0x00000000
.L_5279:


//--------------------- .nv.info._ZN2at6native27unrolled_elementwise_kernelINS0_13AUnaryFunctorIdddZZZNS0_19minimum_kernel_cudaERNS_18TensorIteratorBaseEENKUlvE0_clEvENKUlvE_clEvEUlddE_EESt5arrayIPcLm2EELi4E23TrivialOffsetCalculatorILi1EjESD_NS0_6memory12LoadWithCastILi1EEENSE_13StoreWithCastILi1EEEEEviT_T0_T2_T3_T4_T5_ --------------------------
	.section	.nv.info._ZN2at6native27unrolled_elementwise_kernelINS0_13AUnaryFunctorIdddZZZNS0_19minimum_kernel_cudaERNS_18TensorIteratorBaseEENKUlvE0_clEvENKUlvE_clEvEUlddE_EESt5arrayIPcLm2EELi4E23TrivialOffsetCalculatorILi1EjESD_NS0_6memory12LoadWithCastILi1EEENSE_13StoreWithCastILi1EEEEEviT_T0_T2_T3_T4_T5_,"",@"SHT_CUDA_INFO"
	.sectionflags	@""
	.align	4


	//----- nvinfo : EIATTR_CUDA_API_VERSION
	.align		4
        /*0000*/ 	.byte	0x04, 0x37
        /*0002*/ 	.short	(.L_5281 - .L_5280)
.L_5280:
        /*0004*/ 	.word	0x00000082


	//----- nvinfo : EIATTR_SW2861232_WAR
	.align		4
.L_5281:
        /*0008*/ 	.byte	0x01, 0x35
	.zero		2


	//----- nvinfo : EIATTR_PARAM_CBANK
	.align		4
        /*000c*/ 	.byte	0x04, 0x0a
        /*000e*/ 	.short	(.L_5283 - .L_5282)
	.align		4
.L_5282:
        /*0010*/ 	.word	index@(.nv.constant0._ZN2at6native27unrolled_elementwise_kernelINS0_13AUnaryFunctorIdddZZZNS0_19minimum_kernel_cudaERNS_18TensorIteratorBaseEENKUlvE0_clEvENKUlvE_clEvEUlddE_EESt5arrayIPcLm2EELi4E23TrivialOffsetCalculatorILi1EjESD_NS0_6memory12LoadWithCastILi1EEENSE_13StoreWithCastILi1EEEEEviT_T0_T2_T3_T4_T5_)
        /*0014*/ 	.short	0x0160
        /*0016*/ 	.short	0x003c


	//----- nvinfo : EIATTR_CBANK_PARAM_SIZE
	.align		4
.L_5283:
        /*0018*/ 	.byte	0x03, 0x19
        /*001a*/ 	.short	0x003c


	//----- nvinfo : EIATTR_KPARAM_INFO
	.align		4
        /*001c*/ 	.byte	0x04, 0x17
        /*001e*/ 	.short	(.L_5285 - .L_5284)
.L_5284:
        /*0020*/ 	.word	0x00000000
        /*0024*/ 	.short	0x0006
        /*0026*/ 	.short	0x0034
        /*0028*/ 	.byte	0x00, 0xf0, 0x21, 0x00


	//----- nvinfo : EIATTR_KPARAM_INFO
	.align		4
.L_5285:
        /*002c*/ 	.byte	0x04, 0x17
        /*002e*/ 	.short	(.L_5287 - .L_5286)
.L_5286:
        /*0030*/ 	.word	0x00000000
        /*0034*/ 	.short	0x0005
        /*0036*/ 	.short	0x002c
        /*0038*/ 	.byte	0x00, 0xf0, 0x21, 0x00


	//----- nvinfo : EIATTR_KPARAM_INFO
	.align		4
.L_5287:
        /*003c*/ 	.byte	0x04, 0x17
        /*003e*/ 	.short	(.L_5289 - .L_5288)
.L_5288:
        /*0040*/ 	.word	0x00000000
        /*0044*/ 	.short	0x0004
        /*0046*/ 	.short	0x0029
        /*0048*/ 	.byte	0x00, 0xf0, 0x05, 0x00


	//----- nvinfo : EIATTR_KPARAM_INFO
	.align		4
.L_5289:
        /*004c*/ 	.byte	0x04, 0x17
        /*004e*/ 	.short	(.L_5291 - .L_5290)
.L_5290:
        /*0050*/ 	.word	0x00000000
        /*0054*/ 	.short	0x0003
        /*0056*/ 	.short	0x0028
        /*0058*/ 	.byte	0x00, 0xf0, 0x05, 0x00


	//----- nvinfo : EIATTR_KPARAM_INFO
	.align		4
.L_5291:
        /*005c*/ 	.byte	0x04, 0x17
        /*005e*/ 	.short	(.L_5293 - .L_5292)
.L_5292:
        /*0060*/ 	.word	0x00000000
        /*0064*/ 	.short	0x0002
        /*0066*/ 	.short	0x0018
        /*0068*/ 	.byte	0x00, 0xf0, 0x41, 0x00


	//----- nvinfo : EIATTR_KPARAM_INFO
	.align		4
.L_5293:
        /*006c*/ 	.byte	0x04, 0x17
        /*006e*/ 	.short	(.L_5295 - .L_5294)
.L_5294:
        /*0070*/ 	.word	0x00000000
        /*0074*/ 	.short	0x0001
        /*0076*/ 	.short	0x0008
        /*0078*/ 	.byte	0x00, 0xf0, 0x41, 0x00


	//----- nvinfo : EIATTR_KPARAM_INFO
	.align		4
.L_5295:
        /*007c*/ 	.byte	0x04, 0x17
        /*007e*/ 	.short	(.L_5297 - .L_5296)
.L_5296:
        /*0080*/ 	.word	0x00000000
        /*0084*/ 	.short	0x0000
        /*0086*/ 	.short	0x0000
        /*0088*/ 	.byte	0x00, 0xf0, 0x11, 0x00


	//----- nvinfo : EIATTR_MAXREG_COUNT
	.align		4
.L_5297:
        /*008c*/ 	.byte	0x03, 0x1b
        /*008e*/ 	.short	0x00ff


	//----- nvinfo : EIATTR_EXTERNS
	.align		4
        /*0090*/ 	.byte	0x04, 0x0f
        /*0092*/ 	.short	(.L_5299 - .L_5298)


	//   ....[0]....
	.align		4
.L_5298:
        /*0094*/ 	.word	index@(__assertfail)


	//----- nvinfo : EIATTR_MERCURY_ISA_VERSION
	.align		4
.L_5299:
        /*0098*/ 	.byte	0x03, 0x5f
        /*009a*/ 	.short	0x0000


	//----- nvinfo : EIATTR_SYSCALL_OFFSETS
	.align		4
        /*009c*/ 	.byte	0x04, 0x46
        /*009e*/ 	.short	(.L_5301 - .L_5300)


	//   ....[0]....
.L_5300:
        /*00a0*/ 	.word	0x00000f90


	//   ....[1]....
        /*00a4*/ 	.word	0x00001f40


	//   ....[2]....
        /*00a8*/ 	.word	0x00002f00


	//   ....[3]....
        /*00ac*/ 	.word	0x00003e90


	//   ....[4]....
        /*00b0*/ 	.word	0x00005430


	//   ....[5]....
        /*00b4*/ 	.word	0x000064a0


	//   ....[6]....
        /*00b8*/ 	.word	0x000074f0


	//   ....[7]....
        /*00bc*/ 	.word	0x00008560


	//----- nvinfo : EIATTR_EXIT_INSTR_OFFSETS
	.align		4
.L_5301:
        /*00c0*/ 	.byte	0x04, 0x1c
        /*00c2*/ 	.short	(.L_5303 - .L_5302)


	//   ....[0]....
.L_5302:
        /*00c4*/ 	.word	0x00007590


	//   ....[1]....
        /*00c8*/ 	.word	0x000076b0


	//   ....[2]....
        /*00cc*/ 	.word	0x000076f0


	//   ....[3]....
        /*00d0*/ 	.word	0x00007780


	//   ....[4]....
        /*00d4*/ 	.word	0x000077b0


	//   ....[5]....
        /*00d8*/ 	.word	0x000077e0


	//   ....[6]....
        /*00dc*/ 	.word	0x00007890


	//   ....[7]....
        /*00e0*/ 	.word	0x000078f0


	//   ....[8]....
        /*00e4*/ 	.word	0x000079b0


	//   ....[9]....
        /*00e8*/ 	.word	0x00007a20


	//   ....[10]....
        /*00ec*/ 	.word	0x00007a40


	//   ....[11]....
        /*00f0*/ 	.word	0x00007b00


	//   ....[12]....
        /*00f4*/ 	.word	0x00007b30


	//   ....[13]....
        /*00f8*/ 	.word	0x00007ce0


	//   ....[14]....
        /*00fc*/ 	.word	0x00007e60


	//   ....[15]....
        /*0100*/ 	.word	0x00007ec0


	//   ....[16]....
        /*0104*/ 	.word	0x00007f70


	//   ....[17]....
        /*0108*/ 	.word	0x00008110


	//   ....[18]....
        /*010c*/ 	.word	0x000082b0


	//   ....[19]....
        /*0110*/ 	.word	0x00008430


	//   ....[20]....
        /*0114*/ 	.word	0x00008570


	//   ....[21]....
        /*0118*/ 	.word	0x000085a0


	//   ....[22]....
        /*011c*/ 	.word	0x000085d0


	//----- nvinfo : EIATTR_MAX_THREADS
	.align		4
.L_5303:
        /*0120*/ 	.byte	0x04, 0x05
        /*0122*/ 	.short	(.L_5305 - .L_5304)
.L_5304:
        /*0124*/ 	.word	0x00000080
        /*0128*/ 	.word	0x00000001
        /*012c*/ 	.word	0x00000001


	//----- nvinfo : EIATTR_CRS_STACK_SIZE
	.align		4
.L_5305:
        /*0130*/ 	.byte	0x04, 0x1e
        /*0132*/ 	.short	(.L_5307 - .L_5306)
.L_5306:
        /*0134*/ 	.word	0x00000000
.L_5307:


//--------------------- .nv.info._ZN2at6native18elementwise_kernelILi128ELi2EZNS0_22gpu_kernel_impl_nocastINS0_13AUnaryFunctorIdddZZZNS0_19minimum_kernel_cudaERNS_18TensorIteratorBaseEENKUlvE0_clEvENKUlvE_clEvEUlddE_EEEEvS5_RKT_EUliE_EEviT1_ --------------------------
	.section	.nv.info._ZN2at6native18elementwise_kernelILi128ELi2EZNS0_22gpu_kernel_impl_nocastINS0_13AUnaryFunctorIdddZZZNS0_19minimum_kernel_cudaERNS_18TensorIteratorBaseEENKUlvE0_clEvENKUlvE_clEvEUlddE_EEEEvS5_RKT_EUliE_EEviT1_,"",@"SHT_CUDA_INFO"
	.sectionflags	@""
	.align	4


	//----- nvinfo : EIATTR_CUDA_API_VERSION
	.align		4
        /*0000*/ 	.byte	0x04, 0x37
        /*0002*/ 	.short	(.L_5309 - .L_5308)
.L_5308:
        /*0004*/ 	.word	0x00000082


	//----- nvinfo : EIATTR_SW2861232_WAR
	.align		4
.L_5309:
        /*0008*/ 	.byte	0x01, 0x35
	.zero		2


	//----- nvinfo : EIATTR_PARAM_CBANK
	.align		4
        /*000c*/ 	.byte	0x04, 0x0a
        /*000e*/ 	.short	(.L_5311 - .L_5310)
	.align		4
.L_5310:
        /*0010*/ 	.word	index@(.nv.constant0._ZN2at6native18elementwise_kernelILi128ELi2EZNS0_22gpu_kernel_impl_nocastINS0_13AUnaryFunctorIdddZZZNS0_19minimum_kernel_cudaERNS_18TensorIteratorBaseEENKUlvE0_clEvENKUlvE_clEvEUlddE_EEEEvS5_RKT_EUliE_EEviT1_)
        /*0014*/ 	.short	0x0160
        /*0016*/ 	.short	0x0228


	//----- nvinfo : EIATTR_CBANK_PARAM_SIZE
	.align		4
.L_5311:
        /*0018*/ 	.byte	0x03, 0x19
        /*001a*/ 	.short	0x0228


	//----- nvinfo : EIATTR_KPARAM_INFO
	.align		4
        /*001c*/ 	.byte	0x04, 0x17
        /*001e*/ 	.short	(.L_5313 - .L_5312)
.L_5312:
        /*0020*/ 	.word	0x00000000
        /*0024*/ 	.short	0x0001
        /*0026*/ 	.short	0x0008
        /*0028*/ 	.byte	0x00, 0xf0, 0x81, 0x08


	//----- nvinfo : EIATTR_KPARAM_INFO
	.align		4
.L_5313:
        /*002c*/ 	.byte	0x04, 0x17
        /*002e*/ 	.short	(.L_5315 - .L_5314)
.L_5314:
        /*0030*/ 	.word	0x00000000
        /*0034*/ 	.short	0x0000
        /*0036*/ 	.short	0x0000
        /*0038*/ 	.byte	0x00, 0xf0, 0x11, 0x00


	//----- nvinfo : EIATTR_MAXREG_COUNT
	.align		4
.L_5315:
        /*003c*/ 	.byte	0x03, 0x1b
        /*003e*/ 	.short	0x0080


	//----- nvinfo : EIATTR_MERCURY_ISA_VERSION
	.align		4
        /*0040*/ 	.byte	0x03, 0x5f
        /*0042*/ 	.short	0x0000


	//----- nvinfo : EIATTR_EXIT_INSTR_OFFSETS
	.align		4
        /*0044*/ 	.byte	0x04, 0x1c
        /*0046*/ 	.short	(.L_5317 - .L_5316)


	//   ....[0]....
.L_5316:
        /*0048*/ 	.word	0x00001040


	//   ....[1]....
        /*004c*/ 	.word	0x00001fe0


	//----- nvinfo : EIATTR_MAX_THREADS
	.align		4
.L_5317:
        /*0050*/ 	.byte	0x04, 0x05
        /*0052*/ 	.short	(.L_5319 - .L_5318)
.L_5318:
        /*0054*/ 	.word	0x00000080
        /*0058*/ 	.word	0x00000001
        /*005c*/ 	.word	0x00000001


	//----- nvinfo : EIATTR_CRS_STACK_SIZE
	.align		4
.L_5319:
        /*0060*/ 	.byte	0x04, 0x1e
        /*0062*/ 	.short	(.L_5321 - .L_5320)
.L_5320:
        /*0064*/ 	.word	0x00000000
.L_5321:


//--------------------- .nv.info._ZN2at6native27unrolled_elementwise_kernelINS0_13AUnaryFunctorIdddZZZNS0_19minimum_kernel_cudaERNS_18TensorIteratorBaseEENKUlvE0_clEvENKUlvE_clEvEUlddE_EESt5arrayIPcLm2EELi4E23TrivialOffsetCalculatorILi1EjESD_NS0_6memory15LoadWithoutCastENSE_16StoreWithoutCastEEEviT_T0_T2_T3_T4_T5_ --------------------------
	.section	.nv.info._ZN2at6native27unrolled_elementwise_kernelINS0_13AUnaryFunctorIdddZZZNS0_19minimum_kernel_cudaERNS_18TensorIteratorBaseEENKUlvE0_clEvENKUlvE_clEvEUlddE_EESt5arrayIPcLm2EELi4E23TrivialOffsetCalculatorILi1EjESD_NS0_6memory15LoadWithoutCastENSE_16StoreWithoutCastEEEviT_T0_T2_T3_T4_T5_,"",@"SHT_CUDA_INFO"
	.sectionflags	@""
	.align	4


	//----- nvinfo : EIATTR_CUDA_API_VERSION
	.align		4
        /*0000*/ 	.byte	0x04, 0x37
        /*0002*/ 	.short	(.L_5323 - .L_5322)
.L_5322:
        /*0004*/ 	.word	0x00000082


	//----- nvinfo : EIATTR_SW2861232_WAR
	.align		4
.L_5323:
        /*0008*/ 	.byte	0x01, 0x35
	.zero		2


	//----- nvinfo : EIATTR_PARAM_CBANK
	.align		4
        /*000c*/ 	.byte	0x04, 0x0a
        /*000e*/ 	.short	(.L_5325 - .L_5324)
	.align		4
.L_5324:
        /*0010*/ 	.word	index@(.nv.constant0._ZN2at6native27unrolled_elementwise_kernelINS0_13AUnaryFunctorIdddZZZNS0_19minimum_kernel_cudaERNS_18TensorIteratorBaseEENKUlvE0_clEvENKUlvE_clEvEUlddE_EESt5arrayIPcLm2EELi4E23TrivialOffsetCalculatorILi1EjESD_NS0_6memory15LoadWithoutCastENSE_16StoreWithoutCastEEEviT_T0_T2_T3_T4_T5_)
        /*0014*/ 	.short	0x0160
        /*0016*/ 	.short	0x002c


	//----- nvinfo : EIATTR_CBANK_PARAM_SIZE
	.align		4
.L_5325:
        /*0018*/ 	.byte	0x03, 0x19
        /*001a*/ 	.short	0x002c


	//----- nvinfo : EIATTR_KPARAM_INFO
	.align		4
        /*001c*/ 	.byte	0x04, 0x17
        /*001e*/ 	.short	(.L_5327 - .L_5326)
.L_5326:
        /*0020*/ 	.word	0x00000000
        /*0024*/ 	.short	0x0006
        /*0026*/ 	.short	0x002b
        /*0028*/ 	.byte	0x00, 0xf0, 0x05, 0x00


	//----- nvinfo : EIATTR_KPARAM_INFO
	.align		4
.L_5327:
        /*002c*/ 	.byte	0x04, 0x17
        /*002e*/ 	.short	(.L_5329 - .L_5328)
.L_5328:
        /*0030*/ 	.word	0x00000000
        /*0034*/ 	.short	0x0005
        /*0036*/ 	.short	0x002a
        /*0038*/ 	.byte	0x00, 0xf0, 0x05, 0x00


	//----- nvinfo : EIATTR_KPARAM_INFO
	.align		4
.L_5329:
        /*003c*/ 	.byte	0x04, 0x17
        /*003e*/ 	.short	(.L_5331 - .L_5330)
.L_5330:
        /*0040*/ 	.word	0x00000000
        /*0044*/ 	.short	0x0004
        /*0046*/ 	.short	0x0029
        /*0048*/ 	.byte	0x00, 0xf0, 0x05, 0x00


	//----- nvinfo : EIATTR_KPARAM_INFO
	.align		4
.L_5331:
        /*004c*/ 	.byte	0x04, 0x17
        /*004e*/ 	.short	(.L_5333 - .L_5332)
.L_5332:
        /*0050*/ 	.word	0x00000000
        /*0054*/ 	.short	0x0003
        /*0056*/ 	.short	0x0028
        /*0058*/ 	.byte	0x00, 0xf0, 0x05, 0x00


	//----- nvinfo : EIATTR_KPARAM_INFO
	.align		4
.L_5333:
        /*005c*/ 	.byte	0x04, 0x17
        /*005e*/ 	.short	(.L_5335 - .L_5334)
.L_5334:
        /*0060*/ 	.word	0x00000000
        /*0064*/ 	.short	0x0002
        /*0066*/ 	.short	0x0018
        /*0068*/ 	.byte	0x00, 0xf0, 0x41, 0x00


	//----- nvinfo : EIATTR_KPARAM_INFO
	.align		4
.L_5335:
        /*006c*/ 	.byte	0x04, 0x17
        /*006e*/ 	.short	(.L_5337 - .L_5336)
.L_5336:
        /*0070*/ 	.word	0x00000000
        /*0074*/ 	.short	0x0001
        /*0076*/ 	.short	0x0008
        /*0078*/ 	.byte	0x00, 0xf0, 0x41, 0x00


	//----- nvinfo : EIATTR_KPARAM_INFO
	.align		4
.L_5337:
        /*007c*/ 	.byte	0x04, 0x17
        /*007e*/ 	.short	(.L_5339 - .L_5338)
.L_5338:
        /*0080*/ 	.word	0x00000000
        /*0084*/ 	.short	0x0000
        /*0086*/ 	.short	0x0000
        /*0088*/ 	.byte	0x00, 0xf0, 0x11, 0x00


	//----- nvinfo : EIATTR_MAXREG_COUNT
	.align		4
.L_5339:
        /*008c*/ 	.byte	0x03, 0x1b
        /*008e*/ 	.short	0x00ff


	//----- nvinfo : EIATTR_MERCURY_ISA_VERSION
	.align		4
        /*0090*/ 	.byte	0x03, 0x5f
        /*0092*/ 	.short	0x0000


	//----- nvinfo : EIATTR_EXIT_INSTR_OFFSETS
	.align		4
        /*0094*/ 	.byte	0x04, 0x1c
        /*0096*/ 	.short	(.L_5341 - .L_5340)


	//   ....[0]....
.L_5340:
        /*0098*/ 	.word	0x00000800


	//   ....[1]....
        /*009c*/ 	.word	0x00000850


	//----- nvinfo : EIATTR_MAX_THREADS
	.align		4
.L_5341:
        /*00a0*/ 	.byte	0x04, 0x05
        /*00a2*/ 	.short	(.L_5343 - .L_5342)
.L_5342:
        /*00a4*/ 	.word	0x00000080
        /*00a8*/ 	.word	0x00000001
        /*00ac*/ 	.word	0x00000001


	//----- nvinfo : EIATTR_CRS_STACK_SIZE
	.align		4
.L_5343:
        /*00b0*/ 	.byte	0x04, 0x1e
        /*00b2*/ 	.short	(.L_5345 - .L_5344)
.L_5344:
        /*00b4*/ 	.word	0x00000000
.L_5345:


//--------------------- .nv.info._ZN2at6native29vectorized_elementwise_kernelILi2ENS0_13AUnaryFunctorIdddZZZNS0_19minimum_kernel_cudaERNS_18TensorIteratorBaseEENKUlvE0_clEvENKUlvE_clEvEUlddE_EESt5arrayIPcLm2EEEEviT0_T1_ --------------------------
	.section	.nv.info._ZN2at6native29vectorized_elementwise_kernelILi2ENS0_13AUnaryFunctorIdddZZZNS0_19minimum_kernel_cudaERNS_18TensorIteratorBaseEENKUlvE0_clEvENKUlvE_clEvEUlddE_EESt5arrayIPcLm2EEEEviT0_T1_,"",@"SHT_CUDA_INFO"
	.sectionflags	@""
	.align	4


	//----- nvinfo : EIATTR_CUDA_API_VERSION
	.align		4
        /*0000*/ 	.byte	0x04, 0x37
        /*0002*/ 	.short	(.L_5347 - .L_5346)
.L_5346:
        /*0004*/ 	.word	0x00000082


	//----- nvinfo : EIATTR_SW2861232_WAR
	.align		4
.L_5347:
        /*0008*/ 	.byte	0x01, 0x35
	.zero		2


	//----- nvinfo : EIATTR_PARAM_CBANK
	.align		4
        /*000c*/ 	.byte	0x04, 0x0a
        /*000e*/ 	.short	(.L_5349 - .L_5348)
	.align		4
.L_5348:
        /*0010*/ 	.word	index@(.nv.constant0._ZN2at6native29vectorized_elementwise_kernelILi2ENS0_13AUnaryFunctorIdddZZZNS0_19minimum_kernel_cudaERNS_18TensorIteratorBaseEENKUlvE0_clEvENKUlvE_clEvEUlddE_EESt5arrayIPcLm2EEEEviT0_T1_)
        /*0014*/ 	.short	0x0160
        /*0016*/ 	.short	0x0028


	//----- nvinfo : EIATTR_CBANK_PARAM_SIZE
	.align		4
.L_5349:
        /*0018*/ 	.byte	0x03, 0x19
        /*001a*/ 	.short	0x0028


	//----- nvinfo : EIATTR_KPARAM_INFO
	.align		4
        /*001c*/ 	.byte	0x04, 0x17
        /*001e*/ 	.short	(.L_5351 - .L_5350)
.L_5350:
        /*0020*/ 	.word	0x00000000
        /*0024*/ 	.short	0x0002
        /*0026*/ 	.short	0x0018
        /*0028*/ 	.byte	0x00, 0xf0, 0x41, 0x00


	//----- nvinfo : EIATTR_KPARAM_INFO
	.align		4
.L_5351:
        /*002c*/ 	.byte	0x04, 0x17
        /*002e*/ 	.short	(.L_5353 - .L_5352)
.L_5352:
        /*0030*/ 	.word	0x00000000
        /*0034*/ 	.short	0x0001
        /*0036*/ 	.short	0x0008
        /*0038*/ 	.byte	0x00, 0xf0, 0x41, 0x00


	//----- nvinfo : EIATTR_KPARAM_INFO
	.align		4
.L_5353:
        /*003c*/ 	.byte	0x04, 0x17
        /*003e*/ 	.short	(.L_5355 - .L_5354)
.L_5354:
        /*0040*/ 	.word	0x00000000
        /*0044*/ 	.short	0x0000
        /*0046*/ 	.short	0x0000
        /*0048*/ 	.byte	0x00, 0xf0, 0x11, 0x00


	//----- nvinfo : EIATTR_MAXREG_COUNT
	.align		4
.L_5355:
        /*004c*/ 	.byte	0x03, 0x1b
        /*004e*/ 	.short	0x00ff


	//----- nvinfo : EIATTR_MERCURY_ISA_VERSION
	.align		4
        /*0050*/ 	.byte	0x03, 0x5f
        /*0052*/ 	.short	0x0000


	//----- nvinfo : EIATTR_EXIT_INSTR_OFFSETS
	.align		4
        /*0054*/ 	.byte	0x04, 0x1c
        /*0056*/ 	.short	(.L_5357 - .L_5356)


	//   ....[0]....
.L_5356:
        /*0058*/ 	.word	0x00000a20


	//   ....[1]....
        /*005c*/ 	.word	0x00001a60


	//   ....[2]....
        /*0060*/ 	.word	0x00001ab0


	//----- nvinfo : EIATTR_MAX_THREADS
	.align		4
.L_5357:
        /*0064*/ 	.byte	0x04, 0x05
        /*0066*/ 	.short	(.L_5359 - .L_5358)
.L_5358:
        /*0068*/ 	.word	0x00000080
        /*006c*/ 	.word	0x00000001
        /*0070*/ 	.word	0x00000001


	//----- nvinfo : EIATTR_CRS_STACK_SIZE
	.align		4
.L_5359:
        /*0074*/ 	.byte	0x04, 0x1e
        /*0076*/ 	.short	(.L_5361 - .L_5360)
.L_5360:
        /*0078*/ 	.word	0x00000000
.L_5361:


//--------------------- .nv.info._ZN2at6native29vectorized_elementwise_kernelILi4ENS0_13AUnaryFunctorIdddZZZNS0_19minimum_kernel_cudaERNS_18TensorIteratorBaseEENKUlvE0_clEvENKUlvE_clEvEUlddE_EESt5arrayIPcLm2EEEEviT0_T1_ --------------------------
	.section	.nv.info._ZN2at6native29vectorized_elementwise_kernelILi4ENS0_13AUnaryFunctorIdddZZZNS0_19minimum_kernel_cudaERNS_18TensorIteratorBaseEENKUlvE0_clEvENKUlvE_clEvEUlddE_EESt5arrayIPcLm2EEEEviT0_T1_,"",@"SHT_CUDA_INFO"
	.sectionflags	@""
	.align	4


	//----- nvinfo : EIATTR_CUDA_API_VERSION
	.align		4
        /*0000*/ 	.byte	0x04, 0x37
        /*0002*/ 	.short	(.L_5363 - .L_5362)
.L_5362:
        /*0004*/ 	.word	0x00000082


	//----- nvinfo : EIATTR_SW2861232_WAR
	.align		4
.L_5363:
        /*0008*/ 	.byte	0x01, 0x35
	.zero		2


	//----- nvinfo : EIATTR_PARAM_CBANK
	.align		4
        /*000c*/ 	.byte	0x04, 0x0a
        /*000e*/ 	.short	(.L_5365 - .L_5364)
	.align		4
.L_5364:
        /*0010*/ 	.word	index@(.nv.constant0._ZN2at6native29vectorized_elementwise_kernelILi4ENS0_13AUnaryFunctorIdddZZZNS0_19minimum_kernel_cudaERNS_18TensorIteratorBaseEENKUlvE0_clEvENKUlvE_clEvEUlddE_EESt5arrayIPcLm2EEEEviT0_T1_)
        /*0014*/ 	.short	0x0160
        /*0016*/ 	.short	0x0028


	//----- nvinfo : EIATTR_CBANK_PARAM_SIZE
	.align		4
.L_5365:
        /*0018*/ 	.byte	0x03, 0x19
        /*001a*/ 	.short	0x0028


	//----- nvinfo : EIATTR_KPARAM_INFO
	.align		4
        /*001c*/ 	.byte	0x04, 0x17
        /*001e*/ 	.short	(.L_5367 - .L_5366)
.L_5366:
        /*0020*/ 	.word	0x00000000
        /*0024*/ 	.short	0x0002
        /*0026*/ 	.short	0x0018
        /*0028*/ 	.byte	0x00, 0xf0, 0x41, 0x00


	//----- nvinfo : EIATTR_KPARAM_INFO
	.align		4
.L_5367:
        /*002c*/ 	.byte	0x04, 0x17
        /*002e*/ 	.short	(.L_5369 - .L_5368)
.L_5368:
        /*0030*/ 	.word	0x00000000
        /*0034*/ 	.short	0x0001
        /*0036*/ 	.short	0x0008
        /*0038*/ 	.byte	0x00, 0xf0, 0x41, 0x00


	//----- nvinfo : EIATTR_KPARAM_INFO
	.align		4
.L_5369:
        /*003c*/ 	.byte	0x04, 0x17
        /*003e*/ 	.short	(.L_5371 - .L_5370)
.L_5370:
        /*0040*/ 	.word	0x00000000
        /*0044*/ 	.short	0x0000
        /*0046*/ 	.short	0x0000
        /*0048*/ 	.byte	0x00, 0xf0, 0x11, 0x00


	//----- nvinfo : EIATTR_MAXREG_COUNT
	.align		4
.L_5371:
        /*004c*/ 	.byte	0x03, 0x1b
        /*004e*/ 	.short	0x00ff


	//----- nvinfo : EIATTR_MERCURY_ISA_VERSION
	.align		4
        /*0050*/ 	.byte	0x03, 0x5f
        /*0052*/ 	.short	0x0000


	//----- nvinfo : EIATTR_EXIT_INSTR_OFFSETS
	.align		4
        /*0054*/ 	.byte	0x04, 0x1c
        /*0056*/ 	.short	(.L_5373 - .L_5372)


	//   ....[0]....
.L_5372:
        /*0058*/ 	.word	0x00000a20


	//   ....[1]....
        /*005c*/ 	.word	0x00001a60


	//   ....[2]....
        /*0060*/ 	.word	0x00001ab0


	//----- nvinfo : EIATTR_MAX_THREADS
	.align		4
.L_5373:
        /*0064*/ 	.byte	0x04, 0x05
        /*0066*/ 	.short	(.L_5375 - .L_5374)
.L_5374:
        /*0068*/ 	.word	0x00000080
        /*006c*/ 	.word	0x00000001
        /*0070*/ 	.word	0x00000001


	//----- nvinfo : EIATTR_CRS_STACK_SIZE
	.align		4
.L_5375:
        /*0074*/ 	.byte	0x04, 0x1e
        /*0076*/ 	.short	(.L_5377 - .L_5376)
.L_5376:
        /*0078*/ 	.word	0x00000000
.L_5377:


//--------------------- .nv.info._ZN2at6native29vectorized_elementwise_kernelILi8ENS0_13AUnaryFunctorIdddZZZNS0_19minimum_kernel_cudaERNS_18TensorIteratorBaseEENKUlvE0_clEvENKUlvE_clEvEUlddE_EESt5arrayIPcLm2EEEEviT0_T1_ --------------------------
	.section	.nv.info._ZN2at6native29vectorized_elementwise_kernelILi8ENS0_13AUnaryFunctorIdddZZZNS0_19minimum_kernel_cudaERNS_18TensorIteratorBaseEENKUlvE0_clEvENKUlvE_clEvEUlddE_EESt5arrayIPcLm2EEEEviT0_T1_,"",@"SHT_CUDA_INFO"
	.sectionflags	@""
	.align	4


	//----- nvinfo : EIATTR_CUDA_API_VERSION
	.align		4
        /*0000*/ 	.byte	0x04, 0x37
        /*0002*/ 	.short	(.L_5379 - .L_5378)
.L_5378:
        /*0004*/ 	.word	0x00000082


	//----- nvinfo : EIATTR_SW2861232_WAR
	.align		4
.L_5379:
        /*0008*/ 	.byte	0x01, 0x35
	.zero		2


	//----- nvinfo : EIATTR_PARAM_CBANK
	.align		4
        /*000c*/ 	.byte	0x04, 0x0a
        /*000e*/ 	.short	(.L_5381 - .L_5380)
	.align		4
.L_5380:
        /*0010*/ 	.word	index@(.nv.constant0._ZN2at6native29vectorized_elementwise_kernelILi8ENS0_13AUnaryFunctorIdddZZZNS0_19minimum_kernel_cudaERNS_18TensorIteratorBaseEENKUlvE0_clEvENKUlvE_clEvEUlddE_EESt5arrayIPcLm2EEEEviT0_T1_)
        /*0014*/ 	.short	0x0160
        /*0016*/ 	.short	0x0028


	//----- nvinfo : EIATTR_CBANK_PARAM_SIZE
	.align		4
.L_5381:
        /*0018*/ 	.byte	0x03, 0x19
        /*001a*/ 	.short	0x0028


	//----- nvinfo : EIATTR_KPARAM_INFO
	.align		4
        /*001c*/ 	.byte	0x04, 0x17
        /*001e*/ 	.short	(.L_5383 - .L_5382)
.L_5382:
        /*0020*/ 	.word	0x00000000
        /*0024*/ 	.short	0x0002
        /*0026*/ 	.short	0x0018
        /*0028*/ 	.byte	0x00, 0xf0, 0x41, 0x00


	//----- nvinfo : EIATTR_KPARAM_INFO
	.align		4
.L_5383:
        /*002c*/ 	.byte	0x04, 0x17
        /*002e*/ 	.short	(.L_5385 - .L_5384)
.L_5384:
        /*0030*/ 	.word	0x00000000
        /*0034*/ 	.short	0x0001
        /*0036*/ 	.short	0x0008
        /*0038*/ 	.byte	0x00, 0xf0, 0x41, 0x00


	//----- nvinfo : EIATTR_KPARAM_INFO
	.align		4
.L_5385:
        /*003c*/ 	.byte	0x04, 0x17
        /*003e*/ 	.short	(.L_5387 - .L_5386)
.L_5386:
        /*0040*/ 	.word	0x00000000
        /*0044*/ 	.short	0x0000
        /*0046*/ 	.short	0x0000
        /*0048*/ 	.byte	0x00, 0xf0, 0x11, 0x00


	//----- nvinfo : EIATTR_MAXREG_COUNT
	.align		4
.L_5387:
        /*004c*/ 	.byte	0x03, 0x1b
        /*004e*/ 	.short	0x00ff


	//----- nvinfo : EIATTR_MERCURY_ISA_VERSION
	.align		4
        /*0050*/ 	.byte	0x03, 0x5f
        /*0052*/ 	.short	0x0000


	//----- nvinfo : EIATTR_EXIT_INSTR_OFFSETS
	.align		4
        /*0054*/ 	.byte	0x04, 0x1c
        /*0056*/ 	.short	(.L_5389 - .L_5388)


	//   ....[0]....
.L_5388:
        /*0058*/ 	.word	0x00000010


	//----- nvinfo : EIATTR_MAX_THREADS
	.align		4
.L_5389:
        /*005c*/ 	.byte	0x04, 0x05
        /*005e*/ 	.short	(.L_5391 - .L_5390)
.L_5390:
        /*0060*/ 	.word	0x00000080
        /*0064*/ 	.word	0x00000001
        /*0068*/ 	.word	0x00000001
.L_5391:


//--------------------- .nv.info._ZN2at6native18elementwise_kernelILi128ELi4EZNS0_15gpu_kernel_implINS0_13BinaryFunctorIdddZZZNS0_19minimum_kernel_cudaERNS_18TensorIteratorBaseEENKUlvE0_clEvENKUlvE_clEvEUlddE_EEEEvS5_RKT_EUliE_EEviT1_ --------------------------
	.section	.nv.info._ZN2at6native18elementwise_kernelILi128ELi4EZNS0_15gpu_kernel_implINS0_13BinaryFunctorIdddZZZNS0_19minimum_kernel_cudaERNS_18TensorIteratorBaseEENKUlvE0_clEvENKUlvE_clEvEUlddE_EEEEvS5_RKT_EUliE_EEviT1_,"",@"SHT_CUDA_INFO"
	.sectionflags	@""
	.align	4


	//----- nvinfo : EIATTR_CUDA_API_VERSION
	.align		4
        /*0000*/ 	.byte	0x04, 0x37
        /*0002*/ 	.short	(.L_5393 - .L_5392)
.L_5392:
        /*0004*/ 	.word	0x00000082


	//----- nvinfo : EIATTR_SW2861232_WAR
	.align		4
.L_5393:
        /*0008*/ 	.byte	0x01, 0x35
	.zero		2


	//----- nvinfo : EIATTR_PARAM_CBANK
	.align		4
        /*000c*/ 	.byte	0x04, 0x0a
        /*000e*/ 	.short	(.L_5395 - .L_5394)
	.align		4
.L_5394:
        /*0010*/ 	.word	index@(.nv.constant0._ZN2at6native18elementwise_kernelILi128ELi4EZNS0_15gpu_kernel_implINS0_13BinaryFunctorIdddZZZNS0_19minimum_kernel_cudaERNS_18TensorIteratorBaseEENKUlvE0_clEvENKUlvE_clEvEUlddE_EEEEvS5_RKT_EUliE_EEviT1_)
        /*0014*/ 	.short	0x0160
        /*0016*/ 	.short	0x0290


	//----- nvinfo : EIATTR_CBANK_PARAM_SIZE
	.align		4
.L_5395:
        /*0018*/ 	.byte	0x03, 0x19
        /*001a*/ 	.short	0x0290


	//----- nvinfo : EIATTR_KPARAM_INFO
	.align		4
        /*001c*/ 	.byte	0x04, 0x17
        /*001e*/ 	.short	(.L_5397 - .L_5396)
.L_5396:
        /*0020*/ 	.word	0x00000000
        /*0024*/ 	.short	0x0001
        /*0026*/ 	.short	0x0008
        /*0028*/ 	.byte	0x00, 0xf0, 0x21, 0x0a


	//----- nvinfo : EIATTR_KPARAM_INFO
	.align		4
.L_5397:
        /*002c*/ 	.byte	0x04, 0x17
        /*002e*/ 	.short	(.L_5399 - .L_5398)
.L_5398:
        /*0030*/ 	.word	0x00000000
        /*0034*/ 	.short	0x0000
        /*0036*/ 	.short	0x0000
        /*0038*/ 	.byte	0x00, 0xf0, 0x11, 0x00


	//----- nvinfo : EIATTR_MAXREG_COUNT
	.align		4
.L_5399:
        /*003c*/ 	.byte	0x03, 0x1b
        /*003e*/ 	.short	0x0080


	//----- nvinfo : EIATTR_EXTERNS
	.align		4
        /*0040*/ 	.byte	0x04, 0x0f
        /*0042*/ 	.short	(.L_5401 - .L_5400)


	//   ....[0]....
	.align		4
.L_5400:
        /*0044*/ 	.word	index@(__assertfail)


	//----- nvinfo : EIATTR_MERCURY_ISA_VERSION
	.align		4
.L_5401:
        /*0048*/ 	.byte	0x03, 0x5f
        /*004a*/ 	.short	0x0000


	//----- nvinfo : EIATTR_SYSCALL_OFFSETS
	.align		4
        /*004c*/ 	.byte	0x04, 0x46
        /*004e*/ 	.short	(.L_5403 - .L_5402)


	//   ....[0]....
.L_5402:
        /*0050*/ 	.word	0x00001f50


	//   ....[1]....
        /*0054*/ 	.word	0x00002e80


	//   ....[2]....
        /*0058*/ 	.word	0x00003fc0


	//   ....[3]....
        /*005c*/ 	.word	0x00005f50


	//   ....[4]....
        /*0060*/ 	.word	0x00006e80


	//   ....[5]....
        /*0064*/ 	.word	0x00007fc0


	//   ....[6]....
        /*0068*/ 	.word	0x00009f20


	//   ....[7]....
        /*006c*/ 	.word	0x0000ae50


	//   ....[8]....
        /*0070*/ 	.word	0x0000bf90


	//   ....[9]....
        /*0074*/ 	.word	0x0000df00


	//   ....[10]....
        /*0078*/ 	.word	0x0000ee30


	//   ....[11]....
        /*007c*/ 	.word	0x0000ff70


	//----- nvinfo : EIATTR_EXIT_INSTR_OFFSETS
	.align		4
.L_5403:
        /*0080*/ 	.byte	0x04, 0x1c
        /*0082*/ 	.short	(.L_5405 - .L_5404)


	//   ....[0]....
.L_5404:
        /*0084*/ 	.word	0x0000c030


	//   ....[1]....
        /*0088*/ 	.word	0x0000f0c0


	//   ....[2]....
        /*008c*/ 	.word	0x0000f100


	//   ....[3]....
        /*0090*/ 	.word	0x0000f190


	//   ....[4]....
        /*0094*/ 	.word	0x0000f1c0


	//   ....[5]....
        /*0098*/ 	.word	0x0000f1f0


	//   ....[6]....
        /*009c*/ 	.word	0x0000f2a0


	//   ....[7]....
        /*00a0*/ 	.word	0x0000f300


	//   ....[8]....
        /*00a4*/ 	.word	0x0000f3c0


	//   ....[9]....
        /*00a8*/ 	.word	0x0000f430


	//   ....[10]....
        /*00ac*/ 	.word	0x0000f450


	//   ....[11]....
        /*00b0*/ 	.word	0x0000f510


	//   ....[12]....
        /*00b4*/ 	.word	0x0000f540


	//   ....[13]....
        /*00b8*/ 	.word	0x0000f6f0


	//   ....[14]....
        /*00bc*/ 	.word	0x0000f870


	//   ....[15]....
        /*00c0*/ 	.word	0x0000f8d0


	//   ....[16]....
        /*00c4*/ 	.word	0x0000f980


	//   ....[17]....
        /*00c8*/ 	.word	0x0000fb20


	//   ....[18]....
        /*00cc*/ 	.word	0x0000fcc0


	//   ....[19]....
        /*00d0*/ 	.word	0x0000fe40


	//   ....[20]....
        /*00d4*/ 	.word	0x0000ff80


	//   ....[21]....
        /*00d8*/ 	.word	0x0000ffb0


	//   ....[22]....
        /*00dc*/ 	.word	0x0000ffe0


	//----- nvinfo : EIATTR_MAX_THREADS
	.align		4
.L_5405:
        /*00e0*/ 	.byte	0x04, 0x05
        /*00e2*/ 	.short	(.L_5407 - .L_5406)
.L_5406:
        /*00e4*/ 	.word	0x00000080
        /*00e8*/ 	.word	0x00000001
        /*00ec*/ 	.word	0x00000001


	//----- nvinfo : EIATTR_CRS_STACK_SIZE
	.align		4
.L_5407:
        /*00f0*/ 	.byte	0x04, 0x1e
        /*00f2*/ 	.short	(.L_5409 - .L_5408)
.L_5408:
        /*00f4*/ 	.word	0x00000000
.L_5409:


//--------------------- .nv.info._ZN2at6native27unrolled_elementwise_kernelINS0_13BinaryFunctorIdddZZZNS0_19minimum_kernel_cudaERNS_18TensorIteratorBaseEENKUlvE0_clEvENKUlvE_clEvEUlddE_EESt5arrayIPcLm3EELi4E23TrivialOffsetCalculatorILi2EjESC_ILi1EjENS0_6memory12LoadWithCastILi2EEENSF_13StoreWithCastILi1EEEEEviT_T0_T2_T3_T4_T5_ --------------------------
	.section	.nv.info._ZN2at6native27unrolled_elementwise_kernelINS0_13BinaryFunctorIdddZZZNS0_19minimum_kernel_cudaERNS_18TensorIteratorBaseEENKUlvE0_clEvENKUlvE_clEvEUlddE_EESt5arrayIPcLm3EELi4E23TrivialOffsetCalculatorILi2EjESC_ILi1EjENS0_6memory12LoadWithCastILi2EEENSF_13StoreWithCastILi1EEEEEviT_T0_T2_T3_T4_T5_,"",@"SHT_CUDA_INFO"
	.sectionflags	@""
	.align	4


	//----- nvinfo : EIATTR_CUDA_API_VERSION
	.align		4
        /*0000*/ 	.byte	0x04, 0x37
        /*0002*/ 	.short	(.L_5411 - .L_5410)
.L_5410:
        /*0004*/ 	.word	0x00000082


	//----- nvinfo : EIATTR_SW2861232_WAR
	.align		4
.L_5411:
        /*0008*/ 	.byte	0x01, 0x35
	.zero		2


	//----- nvinfo : EIATTR_PARAM_CBANK
	.align		4
        /*000c*/ 	.byte	0x04, 0x0a
        /*000e*/ 	.short	(.L_5413 - .L_5412)
	.align		4
.L_5412:
        /*0010*/ 	.word	index@(.nv.constant0._ZN2at6native27unrolled_elementwise_kernelINS0_13BinaryFunctorIdddZZZNS0_19minimum_kernel_cudaERNS_18TensorIteratorBaseEENKUlvE0_clEvENKUlvE_clEvEUlddE_EESt5arrayIPcLm3EELi4E23TrivialOffsetCalculatorILi2EjESC_ILi1EjENS0_6memory12LoadWithCastILi2EEENSF_13StoreWithCastILi1EEEEEviT_T0_T2_T3_T4_T5_)
        /*0014*/ 	.short	0x0160
        /*0016*/ 	.short	0x0038


	//----- nvinfo : EIATTR_CBANK_PARAM_SIZE
	.align		4
.L_5413:
        /*0018*/ 	.byte	0x03, 0x19
        /*001a*/ 	.short	0x0038


	//----- nvinfo : EIATTR_KPARAM_INFO
	.align		4
        /*001c*/ 	.byte	0x04, 0x17
        /*001e*/ 	.short	(.L_5415 - .L_5414)
.L_5414:
        /*0020*/ 	.word	0x00000000
        /*0024*/ 	.short	0x0006
        /*0026*/ 	.short	0x0030
        /*0028*/ 	.byte	0x00, 0xf0, 0x21, 0x00


	//----- nvinfo : EIATTR_KPARAM_INFO
	.align		4
.L_5415:
        /*002c*/ 	.byte	0x04, 0x17
        /*002e*/ 	.short	(.L_5417 - .L_5416)
.L_5416:
        /*0030*/ 	.word	0x00000000
        /*0034*/ 	.short	0x0005
        /*0036*/ 	.short	0x0024
        /*0038*/ 	.byte	0x00, 0xf0, 0x31, 0x00


	//----- nvinfo : EIATTR_KPARAM_INFO
	.align		4
.L_5417:
        /*003c*/ 	.byte	0x04, 0x17
        /*003e*/ 	.short	(.L_5419 - .L_5418)
.L_5418:
        /*0040*/ 	.word	0x00000000
        /*0044*/ 	.short	0x0004
        /*0046*/ 	.short	0x0021
        /*0048*/ 	.byte	0x00, 0xf0, 0x05, 0x00


	//----- nvinfo : EIATTR_KPARAM_INFO
	.align		4
.L_5419:
        /*004c*/ 	.byte	0x04, 0x17
        /*004e*/ 	.short	(.L_5421 - .L_5420)
.L_5420:
        /*0050*/ 	.word	0x00000000
        /*0054*/ 	.short	0x0003
        /*0056*/ 	.short	0x0020
        /*0058*/ 	.byte	0x00, 0xf0, 0x05, 0x00


	//----- nvinfo : EIATTR_KPARAM_INFO
	.align		4
.L_5421:
        /*005c*/ 	.byte	0x04, 0x17
        /*005e*/ 	.short	(.L_5423 - .L_5422)
.L_5422:
        /*0060*/ 	.word	0x00000000
        /*0064*/ 	.short	0x0002
        /*0066*/ 	.short	0x0008
        /*0068*/ 	.byte	0x00, 0xf0, 0x61, 0x00


	//----- nvinfo : EIATTR_KPARAM_INFO
	.align		4
.L_5423:
        /*006c*/ 	.byte	0x04, 0x17
        /*006e*/ 	.short	(.L_5425 - .L_5424)
.L_5424:
        /*0070*/ 	.word	0x00000000
        /*0074*/ 	.short	0x0001
        /*0076*/ 	.short	0x0004
        /*0078*/ 	.byte	0x00, 0xf0, 0x05, 0x00


	//----- nvinfo : EIATTR_KPARAM_INFO
	.align		4
.L_5425:
        /*007c*/ 	.byte	0x04, 0x17
        /*007e*/ 	.short	(.L_5427 - .L_5426)
.L_5426:
        /*0080*/ 	.word	0x00000000
        /*0084*/ 	.short	0x0000
        /*0086*/ 	.short	0x0000
        /*0088*/ 	.byte	0x00, 0xf0, 0x11, 0x00


	//----- nvinfo : EIATTR_MAXREG_COUNT
	.align		4
.L_5427:
        /*008c*/ 	.byte	0x03, 0x1b
        /*008e*/ 	.short	0x00ff


	//----- nvinfo : EIATTR_EXTERNS
	.align		4
        /*0090*/ 	.byte	0x04, 0x0f
        /*0092*/ 	.short	(.L_5429 - .L_5428)


	//   ....[0]....
	.align		4
.L_5428:
        /*0094*/ 	.word	index@(__assertfail)


	//----- nvinfo : EIATTR_MERCURY_ISA_VERSION
	.align		4
.L_5429:
        /*0098*/ 	.byte	0x03, 0x5f
        /*009a*/ 	.short	0x0000


	//----- nvinfo : EIATTR_SYSCALL_OFFSETS
	.align		4
        /*009c*/ 	.byte	0x04, 0x46
        /*009e*/ 	.short	(.L_5431 - .L_5430)


	//   ....[0]....
.L_5430:
        /*00a0*/ 	.word	0x00000fb0


	//   ....[1]....
        /*00a4*/ 	.word	0x00001ee0


	//   ....[2]....
        /*00a8*/ 	.word	0x00002e90


	//   ....[3]....
        /*00ac*/ 	.word	0x00003dc0


	//   ....[4]....
        /*00b0*/ 	.word	0x00004d80


	//   ....[5]....
        /*00b4*/ 	.word	0x00005cb0


	//   ....[6]....
        /*00b8*/ 	.word	0x00006c50


	//   ....[7]....
        /*00bc*/ 	.word	0x00007b80


	//   ....[8]....
        /*00c0*/ 	.word	0x00009230


	//   ....[9]....
        /*00c4*/ 	.word	0x0000a2c0


	//   ....[10]....
        /*00c8*/ 	.word	0x0000b310


	//   ....[11]....
        /*00cc*/ 	.word	0x0000c380


	//----- nvinfo : EIATTR_EXIT_INSTR_OFFSETS
	.align		4
.L_5431:
        /*00d0*/ 	.byte	0x04, 0x1c
        /*00d2*/ 	.short	(.L_5433 - .L_5432)


	//   ....[0]....
.L_5432:
        /*00d4*/ 	.word	0x0000b3b0


	//   ....[1]....
        /*00d8*/ 	.word	0x0000b4d0


	//   ....[2]....
        /*00dc*/ 	.word	0x0000b510


	//   ....[3]....
        /*00e0*/ 	.word	0x0000b5a0


	//   ....[4]....
        /*00e4*/ 	.word	0x0000b5d0


	//   ....[5]....
        /*00e8*/ 	.word	0x0000b600


	//   ....[6]....
        /*00ec*/ 	.word	0x0000b6b0


	//   ....[7]....
        /*00f0*/ 	.word	0x0000b710


	//   ....[8]....
        /*00f4*/ 	.word	0x0000b7d0


	//   ....[9]....
        /*00f8*/ 	.word	0x0000b840


	//   ....[10]....
        /*00fc*/ 	.word	0x0000b860


	//   ....[11]....
        /*0100*/ 	.word	0x0000b920


	//   ....[12]....
        /*0104*/ 	.word	0x0000b950


	//   ....[13]....
        /*0108*/ 	.word	0x0000bb00


	//   ....[14]....
        /*010c*/ 	.word	0x0000bc80


	//   ....[15]....
        /*0110*/ 	.word	0x0000bce0


	//   ....[16]....
        /*0114*/ 	.word	0x0000bd90


	//   ....[17]....
        /*0118*/ 	.word	0x0000bf30


	//   ....[18]....
        /*011c*/ 	.word	0x0000c0d0


	//   ....[19]....
        /*0120*/ 	.word	0x0000c250


	//   ....[20]....
        /*0124*/ 	.word	0x0000c390


	//   ....[21]....
        /*0128*/ 	.word	0x0000c3c0


	//   ....[22]....
        /*012c*/ 	.word	0x0000c3f0


	//----- nvinfo : EIATTR_MAX_THREADS
	.align		4
.L_5433:
        /*0130*/ 	.byte	0x04, 0x05
        /*0132*/ 	.short	(.L_5435 - .L_5434)
.L_5434:
        /*0134*/ 	.word	0x00000080
        /*0138*/ 	.word	0x00000001
        /*013c*/ 	.word	0x00000001


	//----- nvinfo : EIATTR_CRS_STACK_SIZE
	.align		4
.L_5435:
        /*0140*/ 	.byte	0x04, 0x1e
        /*0142*/ 	.short	(.L_5437 - .L_5436)
.L_5436:
        /*0144*/ 	.word	0x00000000
.L_5437:


//--------------------- .nv.info._ZN2at6native18elementwise_kernelILi128ELi2EZNS0_22gpu_kernel_impl_nocastINS0_13BinaryFunctorIdddZZZNS0_19minimum_kernel_cudaERNS_18TensorIteratorBaseEENKUlvE0_clEvENKUlvE_clEvEUlddE_EEEEvS5_RKT_EUliE_EEviT1_ --------------------------
	.section	.nv.info._ZN2at6native18elementwise_kernelILi128ELi2EZNS0_22gpu_kernel_impl_nocastINS0_13BinaryFunctorIdddZZZNS0_19minimum_kernel_cudaERNS_18TensorIteratorBaseEENKUlvE0_clEvENKUlvE_clEvEUlddE_EEEEvS5_RKT_EUliE_EEviT1_,"",@"SHT_CUDA_INFO"
	.sectionflags	@""
	.align	4


	//----- nvinfo : EIATTR_CUDA_API_VERSION
	.align		4
        /*0000*/ 	.byte	0x04, 0x37
        /*0002*/ 	.short	(.L_5439 - .L_5438)
.L_5438:
        /*0004*/ 	.word	0x00000082


	//----- nvinfo : EIATTR_SW2861232_WAR
	.align		4
.L_5439:
        /*0008*/ 	.byte	0x01, 0x35
	.zero		2


	//----- nvinfo : EIATTR_PARAM_CBANK
	.align		4
        /*000c*/ 	.byte	0x04, 0x0a
        /*000e*/ 	.short	(.L_5441 - .L_5440)
	.align		4
.L_5440:
        /*0010*/ 	.word	index@(.nv.constant0._ZN2at6native18elementwise_kernelILi128ELi2EZNS0_22gpu_kernel_impl_nocastINS0_13BinaryFunctorIdddZZZNS0_19minimum_kernel_cudaERNS_18TensorIteratorBaseEENKUlvE0_clEvENKUlvE_clEvEUlddE_EEEEvS5_RKT_EUliE_EEviT1_)
        /*0014*/ 	.short	0x0160
        /*0016*/ 	.short	0x0290


	//----- nvinfo : EIATTR_CBANK_PARAM_SIZE
	.align		4
.L_5441:
        /*0018*/ 	.byte	0x03, 0x19
        /*001a*/ 	.short	0x0290


	//----- nvinfo : EIATTR_KPARAM_INFO
	.align		4
        /*001c*/ 	.byte	0x04, 0x17
        /*001e*/ 	.short	(.L_5443 - .L_5442)
.L_5442:
        /*0020*/ 	.word	0x00000000
        /*0024*/ 	.short	0x0001
        /*0026*/ 	.short	0x0008
        /*0028*/ 	.byte	0x00, 0xf0, 0x21, 0x0a


	//----- nvinfo : EIATTR_KPARAM_INFO
	.align		4
.L_5443:
        /*002c*/ 	.byte	0x04, 0x17
        /*002e*/ 	.short	(.L_5445 - .L_5444)
.L_5444:
        /*0030*/ 	.word	0x00000000
        /*0034*/ 	.short	0x0000
        /*0036*/ 	.short	0x0000
        /*0038*/ 	.byte	0x00, 0xf0, 0x11, 0x00


	//----- nvinfo : EIATTR_MAXREG_COUNT
	.align		4
.L_5445:
        /*003c*/ 	.byte	0x03, 0x1b
        /*003e*/ 	.short	0x0080


	//----- nvinfo : EIATTR_MERCURY_ISA_VERSION
	.align		4
        /*0040*/ 	.byte	0x03, 0x5f
        /*0042*/ 	.short	0x0000


	//----- nvinfo : EIATTR_EXIT_INSTR_OFFSETS
	.align		4
        /*0044*/ 	.byte	0x04, 0x1c
        /*0046*/ 	.short	(.L_5447 - .L_5446)


	//   ....[0]....
.L_5446:
        /*0048*/ 	.word	0x00001220


	//   ....[1]....
        /*004c*/ 	.word	0x00002390


	//----- nvinfo : EIATTR_MAX_THREADS
	.align		4
.L_5447:
        /*0050*/ 	.byte	0x04, 0x05
        /*0052*/ 	.short	(.L_5449 - .L_5448)
.L_5448:
        /*0054*/ 	.word	0x00000080
        /*0058*/ 	.word	0x00000001
        /*005c*/ 	.word	0x00000001


	//----- nvinfo : EIATTR_CRS_STACK_SIZE
	.align		4
.L_5449:
        /*0060*/ 	.byte	0x04, 0x1e
        /*0062*/ 	.short	(.L_5451 - .L_5450)
.L_5450:
        /*0064*/ 	.word	0x00000000
.L_5451:


//--------------------- .nv.info._ZN2at6native27unrolled_elementwise_kernelINS0_13BinaryFunctorIdddZZZNS0_19minimum_kernel_cudaERNS_18TensorIteratorBaseEENKUlvE0_clEvENKUlvE_clEvEUlddE_EESt5arrayIPcLm3EELi4E23TrivialOffsetCalculatorILi2EjESC_ILi1EjENS0_6memory15LoadWithoutCastENSF_16StoreWithoutCastEEEviT_T0_T2_T3_T4_T5_ --------------------------
	.section	.nv.info._ZN2at6native27unrolled_elementwise_kernelINS0_13BinaryFunctorIdddZZZNS0_19minimum_kernel_cudaERNS_18TensorIteratorBaseEENKUlvE0_clEvENKUlvE_clEvEUlddE_EESt5arrayIPcLm3EELi4E23TrivialOffsetCalculatorILi2EjESC_ILi1EjENS0_6memory15LoadWithoutCastENSF_16StoreWithoutCastEEEviT_T0_T2_T3_T4_T5_,"",@"SHT_CUDA_INFO"
	.sectionflags	@""
	.align	4


	//----- nvinfo : EIATTR_CUDA_API_VERSION
	.align		4
        /*0000*/ 	.byte	0x04, 0x37
        /*0002*/ 	.short	(.L_5453 - .L_5452)
.L_5452:
        /*0004*/ 	.word	0x00000082


	//----- nvinfo : EIATTR_SW2861232_WAR
	.align		4
.L_5453:
        /*0008*/ 	.byte	0x01, 0x35
	.zero		2


	//----- nvinfo : EIATTR_PARAM_CBANK
	.align		4
        /*000c*/ 	.byte	0x04, 0x0a
        /*000e*/ 	.short	(.L_5455 - .L_5454)
	.align		4
.L_5454:
        /*0010*/ 	.word	index@(.nv.constant0._ZN2at6native27unrolled_elementwise_kernelINS0_13BinaryFunctorIdddZZZNS0_19minimum_kernel_cudaERNS_18TensorIteratorBaseEENKUlvE0_clEvENKUlvE_clEvEUlddE_EESt5arrayIPcLm3EELi4E23TrivialOffsetCalculatorILi2EjESC_ILi1EjENS0_6memory15LoadWithoutCastENSF_16StoreWithoutCastEEEviT_T0_T2_T3_T4_T5_)
        /*0014*/ 	.short	0x0160
        /*0016*/ 	.short	0x0024


	//----- nvinfo : EIATTR_CBANK_PARAM_SIZE
	.align		4
.L_5455:
        /*0018*/ 	.byte	0x03, 0x19
        /*001a*/ 	.short	0x0024


	//----- nvinfo : EIATTR_KPARAM_INFO
	.align		4
        /*001c*/ 	.byte	0x04, 0x17
        /*001e*/ 	.short	(.L_5457 - .L_5456)
.L_5456:
        /*0020*/ 	.word	0x00000000
        /*0024*/ 	.short	0x0006
        /*0026*/ 	.short	0x0023
        /*0028*/ 	.byte	0x00, 0xf0, 0x05, 0x00


	//----- nvinfo : EIATTR_KPARAM_INFO
	.align		4
.L_5457:
        /*002c*/ 	.byte	0x04, 0x17
        /*002e*/ 	.short	(.L_5459 - .L_5458)
.L_5458:
        /*0030*/ 	.word	0x00000000
        /*0034*/ 	.short	0x0005
        /*0036*/ 	.short	0x0022
        /*0038*/ 	.byte	0x00, 0xf0, 0x05, 0x00


	//----- nvinfo : EIATTR_KPARAM_INFO
	.align		4
.L_5459:
        /*003c*/ 	.byte	0x04, 0x17
        /*003e*/ 	.short	(.L_5461 - .L_5460)
.L_5460:
        /*0040*/ 	.word	0x00000000
        /*0044*/ 	.short	0x0004
        /*0046*/ 	.short	0x0021
        /*0048*/ 	.byte	0x00, 0xf0, 0x05, 0x00


	//----- nvinfo : EIATTR_KPARAM_INFO
	.align		4
.L_5461:
        /*004c*/ 	.byte	0x04, 0x17
        /*004e*/ 	.short	(.L_5463 - .L_5462)
.L_5462:
        /*0050*/ 	.word	0x00000000
        /*0054*/ 	.short	0x0003
        /*0056*/ 	.short	0x0020
        /*0058*/ 	.byte	0x00, 0xf0, 0x05, 0x00


	//----- nvinfo : EIATTR_KPARAM_INFO
	.align		4
.L_5463:
        /*005c*/ 	.byte	0x04, 0x17
        /*005e*/ 	.short	(.L_5465 - .L_5464)
.L_5464:
        /*0060*/ 	.word	0x00000000
        /*0064*/ 	.short	0x0002
        /*0066*/ 	.short	0x0008
        /*0068*/ 	.byte	0x00, 0xf0, 0x61, 0x00


	//----- nvinfo : EIATTR_KPARAM_INFO
	.align		4
.L_5465:
        /*006c*/ 	.byte	0x04, 0x17
        /*006e*/ 	.short	(.L_5467 - .L_5466)
.L_5466:
        /*0070*/ 	.word	0x00000000
        /*0074*/ 	.short	0x0001
        /*0076*/ 	.short	0x0004
        /*0078*/ 	.byte	0x00, 0xf0, 0x05, 0x00


	//----- nvinfo : EIATTR_KPARAM_INFO
	.align		4
.L_5467:
        /*007c*/ 	.byte	0x04, 0x17
        /*007e*/ 	.short	(.L_5469 - .L_5468)
.L_5468:
        /*0080*/ 	.word	0x00000000
        /*0084*/ 	.short	0x0000
        /*0086*/ 	.short	0x0000
        /*0088*/ 	.byte	0x00, 0xf0, 0x11, 0x00


	//----- nvinfo : EIATTR_MAXREG_COUNT
	.align		4
.L_5469:
        /*008c*/ 	.byte	0x03, 0x1b
        /*008e*/ 	.short	0x00ff


	//----- nvinfo : EIATTR_MERCURY_ISA_VERSION
	.align		4
        /*0090*/ 	.byte	0x03, 0x5f
        /*0092*/ 	.short	0x0000


	//----- nvinfo : EIATTR_EXIT_INSTR_OFFSETS
	.align		4
        /*0094*/ 	.byte	0x04, 0x1c
        /*0096*/ 	.short	(.L_5471 - .L_5470)


	//   ....[0]....
.L_5470:
        /*0098*/ 	.word	0x000008e0


	//   ....[1]....
        /*009c*/ 	.word	0x00000930


	//----- nvinfo : EIATTR_MAX_THREADS
	.align		4
.L_5471:
        /*00a0*/ 	.byte	0x04, 0x05
        /*00a2*/ 	.short	(.L_5473 - .L_5472)
.L_5472:
        /*00a4*/ 	.word	0x00000080
        /*00a8*/ 	.word	0x00000001
        /*00ac*/ 	.word	0x00000001


	//----- nvinfo : EIATTR_CRS_STACK_SIZE
	.align		4
.L_5473:
        /*00b0*/ 	.byte	0x04, 0x1e
        /*00b2*/ 	.short	(.L_5475 - .L_5474)
.L_5474:
        /*00b4*/ 	.word	0x00000000
.L_5475:


//--------------------- .nv.info._ZN2at6native29vectorized_elementwise_kernelILi2ENS0_13BinaryFunctorIdddZZZNS0_19minimum_kernel_cudaERNS_18TensorIteratorBaseEENKUlvE0_clEvENKUlvE_clEvEUlddE_EESt5arrayIPcLm3EEEEviT0_T1_ --------------------------
	.section	.nv.info._ZN2at6native29vectorized_elementwise_kernelILi2ENS0_13BinaryFunctorIdddZZZNS0_19minimum_kernel_cudaERNS_18TensorIteratorBaseEENKUlvE0_clEvENKUlvE_clEvEUlddE_EESt5arrayIPcLm3EEEEviT0_T1_,"",@"SHT_CUDA_INFO"
	.sectionflags	@""
	.align	4


	//----- nvinfo : EIATTR_CUDA_API_VERSION
	.align		4
        /*0000*/ 	.byte	0x04, 0x37
        /*0002*/ 	.short	(.L_5477 - .L_5476)
.L_5476:
        /*0004*/ 	.word	0x00000082


	//----- nvinfo : EIATTR_SW2861232_WAR
	.align		4
.L_5477:
        /*0008*/ 	.byte	0x01, 0x35
	.zero		2


	//----- nvinfo : EIATTR_PARAM_CBANK
	.align		4
        /*000c*/ 	.byte	0x04, 0x0a
        /*000e*/ 	.short	(.L_5479 - .L_5478)
	.align		4
.L_5478:
        /*0010*/ 	.word	index@(.nv.constant0._ZN2at6native29vectorized_elementwise_kernelILi2ENS0_13BinaryFunctorIdddZZZNS0_19minimum_kernel_cudaERNS_18TensorIteratorBaseEENKUlvE0_clEvENKUlvE_clEvEUlddE_EESt5arrayIPcLm3EEEEviT0_T1_)
        /*0014*/ 	.short	0x0160
        /*0016*/ 	.short	0x0020


	//----- nvinfo : EIATTR_CBANK_PARAM_SIZE
	.align		4
.L_5479:
        /*0018*/ 	.byte	0x03, 0x19
        /*001a*/ 	.short	0x0020


	//----- nvinfo : EIATTR_KPARAM_INFO
	.align		4
        /*001c*/ 	.byte	0x04, 0x17
        /*001e*/ 	.short	(.L_5481 - .L_5480)
.L_5480:
        /*0020*/ 	.word	0x00000000
        /*0024*/ 	.short	0x0002
        /*0026*/ 	.short	0x0008
        /*0028*/ 	.byte	0x00, 0xf0, 0x61, 0x00


	//----- nvinfo : EIATTR_KPARAM_INFO
	.align		4
.L_5481:
        /*002c*/ 	.byte	0x04, 0x17
        /*002e*/ 	.short	(.L_5483 - .L_5482)
.L_5482:
        /*0030*/ 	.word	0x00000000
        /*0034*/ 	.short	0x0001
        /*0036*/ 	.short	0x0004
        /*0038*/ 	.byte	0x00, 0xf0, 0x05, 0x00


	//----- nvinfo : EIATTR_KPARAM_INFO
	.align		4
.L_5483:
        /*003c*/ 	.byte	0x04, 0x17
        /*003e*/ 	.short	(.L_5485 - .L_5484)
.L_5484:
        /*0040*/ 	.word	0x00000000
        /*0044*/ 	.short	0x0000
        /*0046*/ 	.short	0x0000
        /*0048*/ 	.byte	0x00, 0xf0, 0x11, 0x00


	//----- nvinfo : EIATTR_MAXREG_COUNT
	.align		4
.L_5485:
        /*004c*/ 	.byte	0x03, 0x1b
        /*004e*/ 	.short	0x00ff


	//----- nvinfo : EIATTR_MERCURY_ISA_VERSION
	.align		4
        /*0050*/ 	.byte	0x03, 0x5f
        /*0052*/ 	.short	0x0000


	//----- nvinfo : EIATTR_EXIT_INSTR_OFFSETS
	.align		4
        /*0054*/ 	.byte	0x04, 0x1c
        /*0056*/ 	.short	(.L_5487 - .L_5486)


	//   ....[0]....
.L_5486:
        /*0058*/ 	.word	0x00000a30


	//   ....[1]....
        /*005c*/ 	.word	0x00001c50


	//   ....[2]....
        /*0060*/ 	.word	0x00001ca0


	//----- nvinfo : EIATTR_MAX_THREADS
	.align		4
.L_5487:
        /*0064*/ 	.byte	0x04, 0x05
        /*0066*/ 	.short	(.L_5489 - .L_5488)
.L_5488:
        /*0068*/ 	.word	0x00000080
        /*006c*/ 	.word	0x00000001
        /*0070*/ 	.word	0x00000001


	//----- nvinfo : EIATTR_CRS_STACK_SIZE
	.align		4
.L_5489:
        /*0074*/ 	.byte	0x04, 0x1e
        /*0076*/ 	.short	(.L_5491 - .L_5490)
.L_5490:
        /*0078*/ 	.word	0x00000000
.L_5491:


//--------------------- .nv.info._ZN2at6native29vectorized_elementwise_kernelILi4ENS0_13BinaryFunctorIdddZZZNS0_19minimum_kernel_cudaERNS_18TensorIteratorBaseEENKUlvE0_clEvENKUlvE_clEvEUlddE_EESt5arrayIPcLm3EEEEviT0_T1_ --------------------------
	.section	.nv.info._ZN2at6native29vectorized_elementwise_kernelILi4ENS0_13BinaryFunctorIdddZZZNS0_19minimum_kernel_cudaERNS_18TensorIteratorBaseEENKUlvE0_clEvENKUlvE_clEvEUlddE_EESt5arrayIPcLm3EEEEviT0_T1_,"",@"SHT_CUDA_INFO"
	.sectionflags	@""
	.align	4


	//----- nvinfo : EIATTR_CUDA_API_VERSION
	.align		4
        /*0000*/ 	.byte	0x04, 0x37
        /*0002*/ 	.short	(.L_5493 - .L_5492)
.L_5492:
        /*0004*/ 	.word	0x00000082


	//----- nvinfo : EIATTR_SW2861232_WAR
	.align		4
.L_5493:
        /*0008*/ 	.byte	0x01, 0x35
	.zero		2


	//----- nvinfo : EIATTR_PARAM_CBANK
	.align		4
        /*000c*/ 	.byte	0x04, 0x0a
        /*000e*/ 	.short	(.L_5495 - .L_5494)
	.align		4
.L_5494:
        /*0010*/ 	.word	index@(.nv.constant0._ZN2at6native29vectorized_elementwise_kernelILi4ENS0_13BinaryFunctorIdddZZZNS0_19minimum_kernel_cudaERNS_18TensorIteratorBaseEENKUlvE0_clEvENKUlvE_clEvEUlddE_EESt5arrayIPcLm3EEEEviT0_T1_)
        /*0014*/ 	.short	0x0160
        /*0016*/ 	.short	0x0020


	//----- nvinfo : EIATTR_CBANK_PARAM_SIZE
	.align		4
.L_5495:
        /*0018*/ 	.byte	0x03, 0x19
        /*001a*/ 	.short	0x0020


	//----- nvinfo : EIATTR_KPARAM_INFO
	.align		4
        /*001c*/ 	.byte	0x04, 0x17
        /*001e*/ 	.short	(.L_5497 - .L_5496)
.L_5496:
        /*0020*/ 	.word	0x00000000
        /*0024*/ 	.short	0x0002
        /*0026*/ 	.short	0x0008
        /*0028*/ 	.byte	0x00, 0xf0, 0x61, 0x00


	//----- nvinfo : EIATTR_KPARAM_INFO
	.align		4
.L_5497:
        /*002c*/ 	.byte	0x04, 0x17
        /*002e*/ 	.short	(.L_5499 - .L_5498)
.L_5498:
        /*0030*/ 	.word	0x00000000
        /*0034*/ 	.short	0x0001
        /*0036*/ 	.short	0x0004
        /*0038*/ 	.byte	0x00, 0xf0, 0x05, 0x00


	//----- nvinfo : EIATTR_KPARAM_INFO
	.align		4
.L_5499:
        /*003c*/ 	.byte	0x04, 0x17
        /*003e*/ 	.short	(.L_5501 - .L_5500)
.L_5500:
        /*0040*/ 	.word	0x00000000
        /*0044*/ 	.short	0x0000
        /*0046*/ 	.short	0x0000
        /*0048*/ 	.byte	0x00, 0xf0, 0x11, 0x00


	//----- nvinfo : EIATTR_MAXREG_COUNT
	.align		4
.L_5501:
        /*004c*/ 	.byte	0x03, 0x1b
        /*004e*/ 	.short	0x00ff


	//----- nvinfo : EIATTR_MERCURY_ISA_VERSION
	.align		4
        /*0050*/ 	.byte	0x03, 0x5f
        /*0052*/ 	.short	0x0000


	//----- nvinfo : EIATTR_EXIT_INSTR_OFFSETS
	.align		4
        /*0054*/ 	.byte	0x04, 0x1c
        /*0056*/ 	.short	(.L_5503 - .L_5502)


	//   ....[0]....
.L_5502:
        /*0058*/ 	.word	0x00000a30


	//   ....[1]....
        /*005c*/ 	.word	0x00001c50


	//   ....[2]....
        /*0060*/ 	.word	0x00001ca0


	//----- nvinfo : EIATTR_MAX_THREADS
	.align		4
.L_5503:
        /*0064*/ 	.byte	0x04, 0x05
        /*0066*/ 	.short	(.L_5505 - .L_5504)
.L_5504:
        /*0068*/ 	.word	0x00000080
        /*006c*/ 	.word	0x00000001
        /*0070*/ 	.word	0x00000001


	//----- nvinfo : EIATTR_CRS_STACK_SIZE
	.align		4
.L_5505:
        /*0074*/ 	.byte	0x04, 0x1e
        /*0076*/ 	.short	(.L_5507 - .L_5506)
.L_5506:
        /*0078*/ 	.word	0x00000000
.L_5507:


//--------------------- .nv.info._ZN2at6native29vectorized_elementwise_kernelILi8ENS0_13BinaryFunctorIdddZZZNS0_19minimum_kernel_cudaERNS_18TensorIteratorBaseEENKUlvE0_clEvENKUlvE_clEvEUlddE_EESt5arrayIPcLm3EEEEviT0_T1_ --------------------------
	.section	.nv.info._ZN2at6native29vectorized_elementwise_kernelILi8ENS0_13BinaryFunctorIdddZZZNS0_19minimum_kernel_cudaERNS_18TensorIteratorBaseEENKUlvE0_clEvENKUlvE_clEvEUlddE_EESt5arrayIPcLm3EEEEviT0_T1_,"",@"SHT_CUDA_INFO"
	.sectionflags	@""
	.align	4


	//----- nvinfo : EIATTR_CUDA_API_VERSION
	.align		4
        /*0000*/ 	.byte	0x04, 0x37
        /*0002*/ 	.short	(.L_5509 - .L_5508)
.L_5508:
        /*0004*/ 	.word	0x00000082


	//----- nvinfo : EIATTR_SW2861232_WAR
	.align		4
.L_5509:
        /*0008*/ 	.byte	0x01, 0x35
	.zero		2


	//----- nvinfo : EIATTR_PARAM_CBANK
	.align		4
        /*000c*/ 	.byte	0x04, 0x0a
        /*000e*/ 	.short	(.L_5511 - .L_5510)
	.align		4
.L_5510:
        /*0010*/ 	.word	index@(.nv.constant0._ZN2at6native29vectorized_elementwise_kernelILi8ENS0_13BinaryFunctorIdddZZZNS0_19minimum_kernel_cudaERNS_18TensorIteratorBaseEENKUlvE0_clEvENKUlvE_clEvEUlddE_EESt5arrayIPcLm3EEEEviT0_T1_)
        /*0014*/ 	.short	0x0160
        /*0016*/ 	.short	0x0020


	//----- nvinfo : EIATTR_CBANK_PARAM_SIZE
	.align		4
.L_5511:
        /*0018*/ 	.byte	0x03, 0x19
        /*001a*/ 	.short	0x0020


	//----- nvinfo : EIATTR_KPARAM_INFO
	.align		4
        /*001c*/ 	.byte	0x04, 0x17
        /*001e*/ 	.short	(.L_5513 - .L_5512)
.L_5512:
        /*0020*/ 	.word	0x00000000
        /*0024*/ 	.short	0x0002
        /*0026*/ 	.short	0x0008
        /*0028*/ 	.byte	0x00, 0xf0, 0x61, 0x00


	//----- nvinfo : EIATTR_KPARAM_INFO
	.align		4
.L_5513:
        /*002c*/ 	.byte	0x04, 0x17
        /*002e*/ 	.short	(.L_5515 - .L_5514)
.L_5514:
        /*0030*/ 	.word	0x00000000
        /*0034*/ 	.short	0x0001
        /*0036*/ 	.short	0x0004
        /*0038*/ 	.byte	0x00, 0xf0, 0x05, 0x00


	//----- nvinfo : EIATTR_KPARAM_INFO
	.align		4
.L_5515:
        /*003c*/ 	.byte	0x04, 0x17
        /*003e*/ 	.short	(.L_5517 - .L_5516)
.L_5516:
        /*0040*/ 	.word	0x00000000
        /*0044*/ 	.short	0x0000
        /*0046*/ 	.short	0x0000
        /*0048*/ 	.byte	0x00, 0xf0, 0x11, 0x00


	//----- nvinfo : EIATTR_MAXREG_COUNT
	.align		4
.L_5517:
        /*004c*/ 	.byte	0x03, 0x1b
        /*004e*/ 	.short	0x00ff


	//----- nvinfo : EIATTR_MERCURY_ISA_VERSION
	.align		4
        /*0050*/ 	.byte	0x03, 0x5f
        /*0052*/ 	.short	0x0000


	//----- nvinfo : EIATTR_EXIT_INSTR_OFFSETS
	.align		4
        /*0054*/ 	.byte	0x04, 0x1c
        /*0056*/ 	.short	(.L_5519 - .L_5518)


	//   ....[0]....
.L_5518:
        /*0058*/ 	.word	0x00000010


	//----- nvinfo : EIATTR_MAX_THREADS
	.align		4
.L_5519:
        /*005c*/ 	.byte	0x04, 0x05
        /*005e*/ 	.short	(.L_5521 - .L_5520)
.L_5520:
        /*0060*/ 	.word	0x00000080
        /*0064*/ 	.word	0x00000001
        /*0068*/ 	.word	0x00000001
.L_5521:


//--------------------- .nv.info._ZN2at6native18elementwise_kernelILi128ELi4EZNS0_15gpu_kernel_implINS0_13AUnaryFunctorIsssZZZNS0_19minimum_kernel_cudaERNS_18TensorIteratorBaseEENKUlvE_clEvENKUlvE3_clEvEUlssE_EEEEvS5_RKT_EUliE_EEviT1_ --------------------------
	.section	.nv.info._ZN2at6native18elementwise_kernelILi128ELi4EZNS0_15gpu_kernel_implINS0_13AUnaryFunctorIsssZZZNS0_19minimum_kernel_cudaERNS_18TensorIteratorBaseEENKUlvE_clEvENKUlvE3_clEvEUlssE_EEEEvS5_RKT_EUliE_EEviT1_,"",@"SHT_CUDA_INFO"
	.sectionflags	@""
	.align	4


	//----- nvinfo : EIATTR_CUDA_API_VERSION
	.align		4
        /*0000*/ 	.byte	0x04, 0x37
        /*0002*/ 	.short	(.L_5523 - .L_5522)
.L_5522:
        /*0004*/ 	.word	0x00000082


	//----- nvinfo : EIATTR_SW2861232_WAR
	.align		4
.L_5523:
        /*0008*/ 	.byte	0x01, 0x35
	.zero		2


	//----- nvinfo : EIATTR_PARAM_CBANK
	.align		4
        /*000c*/ 	.byte	0x04, 0x0a
        /*000e*/ 	.short	(.L_5525 - .L_5524)
	.align		4
.L_5524:
        /*0010*/ 	.word	index@(.nv.constant0._ZN2at6native18elementwise_kernelILi128ELi4EZNS0_15gpu_kernel_implINS0_13AUnaryFunctorIsssZZZNS0_19minimum_kernel_cudaERNS_18TensorIteratorBaseEENKUlvE_clEvENKUlvE3_clEvEUlssE_EEEEvS5_RKT_EUliE_EEviT1_)
        /*0014*/ 	.short	0x0160
        /*0016*/ 	.short	0x0220


	//----- nvinfo : EIATTR_CBANK_PARAM_SIZE
	.align		4
.L_5525:
        /*0018*/ 	.byte	0x03, 0x19
        /*001a*/ 	.short	0x0220


	//----- nvinfo : EIATTR_KPARAM_INFO
	.align		4
        /*001c*/ 	.byte	0x04, 0x17
        /*001e*/ 	.short	(.L_5527 - .L_5526)
.L_5526:
        /*0020*/ 	.word	0x00000000
        /*0024*/ 	.short	0x0001
        /*0026*/ 	.short	0x0008
        /*0028*/ 	.byte	0x00, 0xf0, 0x61, 0x08


	//----- nvinfo : EIATTR_KPARAM_INFO
	.align		4
.L_5527:
        /*002c*/ 	.byte	0x04, 0x17
        /*002e*/ 	.short	(.L_5529 - .L_5528)
.L_5528:
        /*0030*/ 	.word	0x00000000
        /*0034*/ 	.short	0x0000
        /*0036*/ 	.short	0x0000
        /*0038*/ 	.byte	0x00, 0xf0, 0x11, 0x00


	//----- nvinfo : EIATTR_MAXREG_COUNT
	.align		4
.L_5529:
        /*003c*/ 	.byte	0x03, 0x1b
        /*003e*/ 	.short	0x0080


	//----- nvinfo : EIATTR_EXTERNS
	.align		4
        /*0040*/ 	.byte	0x04, 0x0f
        /*0042*/ 	.short	(.L_5531 - .L_5530)


	//   ....[0]....
	.align		4
.L_5530:
        /*0044*/ 	.word	index@(__assertfail)


	//----- nvinfo : EIATTR_MERCURY_ISA_VERSION
	.align		4
.L_5531:
        /*0048*/ 	.byte	0x03, 0x5f
        /*004a*/ 	.short	0x0000


	//----- nvinfo : EIATTR_SYSCALL_OFFSETS
	.align		4
        /*004c*/ 	.byte	0x04, 0x46
        /*004e*/ 	.short	(.L_5533 - .L_5532)


	//   ....[0]....
.L_5532:
        /*0050*/ 	.word	0x00001d30


	//   ....[1]....
        /*0054*/ 	.word	0x00002c00


	//   ....[2]....
        /*0058*/ 	.word	0x00004960


	//   ....[3]....
        /*005c*/ 	.word	0x00005830


	//   ....[4]....
        /*0060*/ 	.word	0x00007560


	//   ....[5]....
        /*0064*/ 	.word	0x00008430


	//   ....[6]....
        /*0068*/ 	.word	0x0000a170


	//   ....[7]....
        /*006c*/ 	.word	0x0000b040


	//----- nvinfo : EIATTR_EXIT_INSTR_OFFSETS
	.align		4
.L_5533:
        /*0070*/ 	.byte	0x04, 0x1c
        /*0072*/ 	.short	(.L_5535 - .L_5534)


	//   ....[0]....
.L_5534:
        /*0074*/ 	.word	0x000084d0


	//   ....[1]....
        /*0078*/ 	.word	0x0000a2e0


	//   ....[2]....
        /*007c*/ 	.word	0x0000a300


	//   ....[3]....
        /*0080*/ 	.word	0x0000a3a0


	//   ....[4]....
        /*0084*/ 	.word	0x0000a3c0


	//   ....[5]....
        /*0088*/ 	.word	0x0000a3e0


	//   ....[6]....
        /*008c*/ 	.word	0x0000a470


	//   ....[7]....
        /*0090*/ 	.word	0x0000a4b0


	//   ....[8]....
        /*0094*/ 	.word	0x0000a550


	//   ....[9]....
        /*0098*/ 	.word	0x0000a5a0


	//   ....[10]....
        /*009c*/ 	.word	0x0000a5d0


	//   ....[11]....
        /*00a0*/ 	.word	0x0000a6a0


	//   ....[12]....
        /*00a4*/ 	.word	0x0000a6e0


	//   ....[13]....
        /*00a8*/ 	.word	0x0000a870


	//   ....[14]....
        /*00ac*/ 	.word	0x0000a9d0


	//   ....[15]....
        /*00b0*/ 	.word	0x0000aa10


	//   ....[16]....
        /*00b4*/ 	.word	0x0000aab0


	//   ....[17]....
        /*00b8*/ 	.word	0x0000ac30


	//   ....[18]....
        /*00bc*/ 	.word	0x0000adb0


	//   ....[19]....
        /*00c0*/ 	.word	0x0000af10


	//   ....[20]....
        /*00c4*/ 	.word	0x0000b050


	//   ....[21]....
        /*00c8*/ 	.word	0x0000b090


	//   ....[22]....
        /*00cc*/ 	.word	0x0000b0b0


	//----- nvinfo : EIATTR_MAX_THREADS
	.align		4
.L_5535:
        /*00d0*/ 	.byte	0x04, 0x05
        /*00d2*/ 	.short	(.L_5537 - .L_5536)
.L_5536:
        /*00d4*/ 	.word	0x00000080
        /*00d8*/ 	.word	0x00000001
        /*00dc*/ 	.word	0x00000001


	//----- nvinfo : EIATTR_CRS_STACK_SIZE
	.align		4
.L_5537:
        /*00e0*/ 	.byte	0x04, 0x1e
        /*00e2*/ 	.short	(.L_5539 - .L_5538)
.L_5538:
        /*00e4*/ 	.word	0x00000000
.L_5539:


//--------------------- .nv.info._ZN2at6native27unrolled_elementwise_kernelINS0_13AUnaryFunctorIsssZZZNS0_19minimum_kernel_cudaERNS_18TensorIteratorBaseEENKUlvE_clEvENKUlvE3_clEvEUlssE_EESt5arrayIPcLm2EELi4E23TrivialOffsetCalculatorILi1EjESD_NS0_6memory12LoadWithCastILi1EEENSE_13StoreWithCastILi1EEEEEviT_T0_T2_T3_T4_T5_ --------------------------
	.section	.nv.info._ZN2at6native27unrolled_elementwise_kernelINS0_13AUnaryFunctorIsssZZZNS0_19minimum_kernel_cudaERNS_18TensorIteratorBaseEENKUlvE_clEvENKUlvE3_clEvEUlssE_EESt5arrayIPcLm2EELi4E23TrivialOffsetCalculatorILi1EjESD_NS0_6memory12LoadWithCastILi1EEENSE_13StoreWithCastILi1EEEEEviT_T0_T2_T3_T4_T5_,"",@"SHT_CUDA_INFO"
	.sectionflags	@""
	.align	4


	//----- nvinfo : EIATTR_CUDA_API_VERSION
	.align		4
        /*0000*/ 	.byte	0x04, 0x37
        /*0002*/ 	.short	(.L_5541 - .L_5540)
.L_5540:
        /*0004*/ 	.word	0x00000082


	//----- nvinfo : EIATTR_SW2861232_WAR
	.align		4
.L_5541:
        /*0008*/ 	.byte	0x01, 0x35
	.zero		2


	//----- nvinfo : EIATTR_PARAM_CBANK
	.align		4
        /*000c*/ 	.byte	0x04, 0x0a
        /*000e*/ 	.short	(.L_5543 - .L_5542)
	.align		4
.L_5542:
        /*0010*/ 	.word	index@(.nv.constant0._ZN2at6native27unrolled_elementwise_kernelINS0_13AUnaryFunctorIsssZZZNS0_19minimum_kernel_cudaERNS_18TensorIteratorBaseEENKUlvE_clEvENKUlvE3_clEvEUlssE_EESt5arrayIPcLm2EELi4E23TrivialOffsetCalculatorILi1EjESD_NS0_6memory12LoadWithCastILi1EEENSE_13StoreWithCastILi1EEEEEviT_T0_T2_T3_T4_T5_)
        /*0014*/ 	.short	0x0160
        /*0016*/ 	.short	0x002c


	//----- nvinfo : EIATTR_CBANK_PARAM_SIZE
	.align		4
.L_5543:
        /*0018*/ 	.byte	0x03, 0x19
        /*001a*/ 	.short	0x002c


	//----- nvinfo : EIATTR_KPARAM_INFO
	.align		4
        /*001c*/ 	.byte	0x04, 0x17
        /*001e*/ 	.short	(.L_5545 - .L_5544)
.L_5544:
        /*0020*/ 	.word	0x00000000
        /*0024*/ 	.short	0x0006
        /*0026*/ 	.short	0x0024
        /*0028*/ 	.byte	0x00, 0xf0, 0x21, 0x00


	//----- nvinfo : EIATTR_KPARAM_INFO
	.align		4
.L_5545:
        /*002c*/ 	.byte	0x04, 0x17
        /*002e*/ 	.short	(.L_5547 - .L_5546)
.L_5546:
        /*0030*/ 	.word	0x00000000
        /*0034*/ 	.short	0x0005
        /*0036*/ 	.short	0x001c
        /*0038*/ 	.byte	0x00, 0xf0, 0x21, 0x00


	//----- nvinfo : EIATTR_KPARAM_INFO
	.align		4
.L_5547:
        /*003c*/ 	.byte	0x04, 0x17
        /*003e*/ 	.short	(.L_5549 - .L_5548)
.L_5548:
        /*0040*/ 	.word	0x00000000
        /*0044*/ 	.short	0x0004
        /*0046*/ 	.short	0x0019
        /*0048*/ 	.byte	0x00, 0xf0, 0x05, 0x00


	//----- nvinfo : EIATTR_KPARAM_INFO
	.align		4
.L_5549:
        /*004c*/ 	.byte	0x04, 0x17
        /*004e*/ 	.short	(.L_5551 - .L_5550)
.L_5550:
        /*0050*/ 	.word	0x00000000
        /*0054*/ 	.short	0x0003
        /*0056*/ 	.short	0x0018
        /*0058*/ 	.byte	0x00, 0xf0, 0x05, 0x00


	//----- nvinfo : EIATTR_KPARAM_INFO
	.align		4
.L_5551:
        /*005c*/ 	.byte	0x04, 0x17
        /*005e*/ 	.short	(.L_5553 - .L_5552)
.L_5552:
        /*0060*/ 	.word	0x00000000
        /*0064*/ 	.short	0x0002
        /*0066*/ 	.short	0x0008
        /*0068*/ 	.byte	0x00, 0xf0, 0x41, 0x00


	//----- nvinfo : EIATTR_KPARAM_INFO
	.align		4
.L_5553:
        /*006c*/ 	.byte	0x04, 0x17
        /*006e*/ 	.short	(.L_5555 - .L_5554)
.L_5554:
        /*0070*/ 	.word	0x00000000
        /*0074*/ 	.short	0x0001
        /*0076*/ 	.short	0x0004
        /*0078*/ 	.byte	0x00, 0xf0, 0x11, 0x00


	//----- nvinfo : EIATTR_KPARAM_INFO
	.align		4
.L_5555:
        /*007c*/ 	.byte	0x04, 0x17
        /*007e*/ 	.short	(.L_5557 - .L_5556)
.L_5556:
        /*0080*/ 	.word	0x00000000
        /*0084*/ 	.short	0x0000
        /*0086*/ 	.short	0x0000
        /*0088*/ 	.byte	0x00, 0xf0, 0x11, 0x00


	//----- nvinfo : EIATTR_MAXREG_COUNT
	.align		4
.L_5557:
        /*008c*/ 	.byte	0x03, 0x1b
        /*008e*/ 	.short	0x00ff


	//----- nvinfo : EIATTR_EXTERNS
	.align		4
        /*0090*/ 	.byte	0x04, 0x0f
        /*0092*/ 	.short	(.L_5559 - .L_5558)


	//   ....[0]....
	.align		4
.L_5558:
        /*0094*/ 	.word	index@(__assertfail)


	//----- nvinfo : EIATTR_MERCURY_ISA_VERSION
	.align		4
.L_5559:
        /*0098*/ 	.byte	0x03, 0x5f
        /*009a*/ 	.short	0x0000


	//----- nvinfo : EIATTR_SYSCALL_OFFSETS
	.align		4
        /*009c*/ 	.byte	0x04, 0x46
        /*009e*/ 	.short	(.L_5561 - .L_5560)


	//   ....[0]....
.L_5560:
        /*00a0*/ 	.word	0x00000f20


	//   ....[1]....
        /*00a4*/ 	.word	0x00001e40


	//   ....[2]....
        /*00a8*/ 	.word	0x00002d70


	//   ....[3]....
        /*00ac*/ 	.word	0x00003c70


	//   ....[4]....
        /*00b0*/ 	.word	0x00004c50


	//   ....[5]....
        /*00b4*/ 	.word	0x00005b90


	//   ....[6]....
        /*00b8*/ 	.word	0x00006ac0


	//   ....[7]....
        /*00bc*/ 	.word	0x000079f0


	//----- nvinfo : EIATTR_EXIT_INSTR_OFFSETS
	.align		4
.L_5561:
        /*00c0*/ 	.byte	0x04, 0x1c
        /*00c2*/ 	.short	(.L_5563 - .L_5562)


	//   ....[0]....
.L_5562:
        /*00c4*/ 	.word	0x00006b70


	//   ....[1]....
        /*00c8*/ 	.word	0x00006c80


	//   ....[2]....
        /*00cc*/ 	.word	0x00006ca0


	//   ....[3]....
        /*00d0*/ 	.word	0x00006d40


	//   ....[4]....
        /*00d4*/ 	.word	0x00006d70


	//   ....[5]....
        /*00d8*/ 	.word	0x00006d90


	//   ....[6]....
        /*00dc*/ 	.word	0x00006e20


	//   ....[7]....
        /*00e0*/ 	.word	0x00006e60


	//   ....[8]....
        /*00e4*/ 	.word	0x00006f00


	//   ....[9]....
        /*00e8*/ 	.word	0x00006f50


	//   ....[10]....
        /*00ec*/ 	.word	0x00006f80


	//   ....[11]....
        /*00f0*/ 	.word	0x00007050


	//   ....[12]....
        /*00f4*/ 	.word	0x00007090


	//   ....[13]....
        /*00f8*/ 	.word	0x00007220


	//   ....[14]....
        /*00fc*/ 	.word	0x00007380


	//   ....[15]....
        /*0100*/ 	.word	0x000073c0


	//   ....[16]....
        /*0104*/ 	.word	0x00007460


	//   ....[17]....
        /*0108*/ 	.word	0x000075e0


	//   ....[18]....
        /*010c*/ 	.word	0x00007760


	//   ....[19]....
        /*0110*/ 	.word	0x000078c0


	//   ....[20]....
        /*0114*/ 	.word	0x00007a00


	//   ....[21]....
        /*0118*/ 	.word	0x00007a40


	//   ....[22]....
        /*011c*/ 	.word	0x00007a70


	//----- nvinfo : EIATTR_MAX_THREADS
	.align		4
.L_5563:
        /*0120*/ 	.byte	0x04, 0x05
        /*0122*/ 	.short	(.L_5565 - .L_5564)
.L_5564:
        /*0124*/ 	.word	0x00000080
        /*0128*/ 	.word	0x00000001
        /*012c*/ 	.word	0x00000001


	//----- nvinfo : EIATTR_CRS_STACK_SIZE
	.align		4
.L_5565:
        /*0130*/ 	.byte	0x04, 0x1e
        /*0132*/ 	.short	(.L_5567 - .L_5566)
.L_5566:
        /*0134*/ 	.word	0x00000000
.L_5567:


//--------------------- .nv.info._ZN2at6native18elementwise_kernelILi128ELi4EZNS0_22gpu_kernel_impl_nocastINS0_13AUnaryFunctorIsssZZZNS0_19minimum_kernel_cudaERNS_18TensorIteratorBaseEENKUlvE_clEvENKUlvE3_clEvEUlssE_EEEEvS5_RKT_EUliE_EEviT1_ --------------------------
	.section	.nv.info._ZN2at6native18elementwise_kernelILi128ELi4EZNS0_22gpu_kernel_impl_nocastINS0_13AUnaryFunctorIsssZZZNS0_19minimum_kernel_cudaERNS_18TensorIteratorBaseEENKUlvE_clEvENKUlvE3_clEvEUlssE_EEEEvS5_RKT_EUliE_EEviT1_,"",@"SHT_CUDA_INFO"
	.sectionflags	@""
	.align	4


	//----- nvinfo : EIATTR_CUDA_API_VERSION
	.align		4
        /*0000*/ 	.byte	0x04, 0x37
        /*0002*/ 	.short	(.L_5569 - .L_5568)
.L_5568:
        /*0004*/ 	.word	0x00000082


	//----- nvinfo : EIATTR_SW2861232_WAR
	.align		4
.L_5569:
        /*0008*/ 	.byte	0x01, 0x35
	.zero		2


	//----- nvinfo : EIATTR_PARAM_CBANK
	.align		4
        /*000c*/ 	.byte	0x04, 0x0a
        /*000e*/ 	.short	(.L_5571 - .L_5570)
	.align		4
.L_5570:
        /*0010*/ 	.word	index@(.nv.constant0._ZN2at6native18elementwise_kernelILi128ELi4EZNS0_22gpu_kernel_impl_nocastINS0_13AUnaryFunctorIsssZZZNS0_19minimum_kernel_cudaERNS_18TensorIteratorBaseEENKUlvE_clEvENKUlvE3_clEvEUlssE_EEEEvS5_RKT_EUliE_EEviT1_)
        /*0014*/ 	.short	0x0160
        /*0016*/ 	.short	0x0220


	//----- nvinfo : EIATTR_CBANK_PARAM_SIZE
	.align		4
.L_5571:
        /*0018*/ 	.byte	0x03, 0x19
        /*001a*/ 	.short	0x0220


	//----- nvinfo : EIATTR_KPARAM_INFO
	.align		4
        /*001c*/ 	.byte	0x04, 0x17
        /*001e*/ 	.short	(.L_5573 - .L_5572)
.L_5572:
        /*0020*/ 	.word	0x00000000
        /*0024*/ 	.short	0x0001
        /*0026*/ 	.short	0x0008
        /*0028*/ 	.byte	0x00, 0xf0, 0x61, 0x08


	//----- nvinfo : EIATTR_KPARAM_INFO
	.align		4
.L_5573:
        /*002c*/ 	.byte	0x04, 0x17
        /*002e*/ 	.short	(.L_5575 - .L_5574)
.L_5574:
        /*0030*/ 	.word	0x00000000
        /*0034*/ 	.short	0x0000
        /*0036*/ 	.short	0x0000
        /*0038*/ 	.byte	0x00, 0xf0, 0x11, 0x00


	//----- nvinfo : EIATTR_MAXREG_COUNT
	.align		4
.L_5575:
        /*003c*/ 	.byte	0x03, 0x1b
        /*003e*/ 	.short	0x0080


	//----- nvinfo : EIATTR_MERCURY_ISA_VERSION
	.align		4
        /*0040*/ 	.byte	0x03, 0x5f
        /*0042*/ 	.short	0x0000


	//----- nvinfo : EIATTR_EXIT_INSTR_OFFSETS
	.align		4
        /*0044*/ 	.byte	0x04, 0x1c
        /*0046*/ 	.short	(.L_5577 - .L_5576)


	//   ....[0]....
.L_5576:
        /*0048*/ 	.word	0x00002d70


	//   ....[1]....
        /*004c*/ 	.word	0x00003c40


	//----- nvinfo : EIATTR_MAX_THREADS
	.align		4
.L_5577:
        /*0050*/ 	.byte	0x04, 0x05
        /*0052*/ 	.short	(.L_5579 - .L_5578)
.L_5578:
        /*0054*/ 	.word	0x00000080
        /*0058*/ 	.word	0x00000001
        /*005c*/ 	.word	0x00000001


	//----- nvinfo : EIATTR_CRS_STACK_SIZE
	.align		4
.L_5579:
        /*0060*/ 	.byte	0x04, 0x1e
        /*0062*/ 	.short	(.L_5581 - .L_5580)
.L_5580:
        /*0064*/ 	.word	0x00000000
.L_5581:


//--------------------- .nv.info._ZN2at6native27unrolled_elementwise_kernelINS0_13AUnaryFunctorIsssZZZNS0_19minimum_kernel_cudaERNS_18TensorIteratorBaseEENKUlvE_clEvENKUlvE3_clEvEUlssE_EESt5arrayIPcLm2EELi4E23TrivialOffsetCalculatorILi1EjESD_NS0_6memory15LoadWithoutCastENSE_16StoreWithoutCastEEEviT_T0_T2_T3_T4_T5_ --------------------------
	.section	.nv.info._ZN2at6native27unrolled_elementwise_kernelINS0_13AUnaryFunctorIsssZZZNS0_19minimum_kernel_cudaERNS_18TensorIteratorBaseEENKUlvE_clEvENKUlvE3_clEvEUlssE_EESt5arrayIPcLm2EELi4E23TrivialOffsetCalculatorILi1EjESD_NS0_6memory15LoadWithoutCastENSE_16StoreWithoutCastEEEviT_T0_T2_T3_T4_T5_,"",@"SHT_CUDA_INFO"
	.sectionflags	@""
	.align	4


	//----- nvinfo : EIATTR_CUDA_API_VERSION
	.align		4
        /*0000*/ 	.byte	0x04, 0x37
        /*0002*/ 	.short	(.L_5583 - .L_5582)
.L_5582:
        /*0004*/ 	.word	0x00000082


	//----- nvinfo : EIATTR_SW2861232_WAR
	.align		4
.L_5583:
        /*0008*/ 	.byte	0x01, 0x35
	.zero		2


	//----- nvinfo : EIATTR_PARAM_CBANK
	.align		4
        /*000c*/ 	.byte	0x04, 0x0a
        /*000e*/ 	.short	(.L_5585 - .L_5584)
	.align		4
.L_5584:
        /*0010*/ 	.word	index@(.nv.constant0._ZN2at6native27unrolled_elementwise_kernelINS0_13AUnaryFunctorIsssZZZNS0_19minimum_kernel_cudaERNS_18TensorIteratorBaseEENKUlvE_clEvENKUlvE3_clEvEUlssE_EESt5arrayIPcLm2EELi4E23TrivialOffsetCalculatorILi1EjESD_NS0_6memory15LoadWithoutCastENSE_16StoreWithoutCastEEEviT_T0_T2_T3_T4_T5_)
        /*0014*/ 	.short	0x0160
        /*0016*/ 	.short	0x001c


	//----- nvinfo : EIATTR_CBANK_PARAM_SIZE
	.align		4
.L_5585:
        /*0018*/ 	.byte	0x03, 0x19
        /*001a*/ 	.short	0x001c


	//----- nvinfo : EIATTR_KPARAM_INFO
	.align		4
        /*001c*/ 	.byte	0x04, 0x17
        /*001e*/ 	.short	(.L_5587 - .L_5586)
.L_5586:
        /*0020*/ 	.word	0x00000000
        /*0024*/ 	.short	0x0006
        /*0026*/ 	.short	0x001b
        /*0028*/ 	.byte	0x00, 0xf0, 0x05, 0x00


	//----- nvinfo : EIATTR_KPARAM_INFO
	.align		4
.L_5587:
        /*002c*/ 	.byte	0x04, 0x17
        /*002e*/ 	.short	(.L_5589 - .L_5588)
.L_5588:
        /*0030*/ 	.word	0x00000000
        /*0034*/ 	.short	0x0005
        /*0036*/ 	.short	0x001a
        /*0038*/ 	.byte	0x00, 0xf0, 0x05, 0x00


	//----- nvinfo : EIATTR_KPARAM_INFO
	.align		4
.L_5589:
        /*003c*/ 	.byte	0x04, 0x17
        /*003e*/ 	.short	(.L_5591 - .L_5590)
.L_5590:
        /*0040*/ 	.word	0x00000000
        /*0044*/ 	.short	0x0004
        /*0046*/ 	.short	0x0019
        /*0048*/ 	.byte	0x00, 0xf0, 0x05, 0x00


	//----- nvinfo : EIATTR_KPARAM_INFO
	.align		4
.L_5591:
        /*004c*/ 	.byte	0x04, 0x17
        /*004e*/ 	.short	(.L_5593 - .L_5592)
.L_5592:
        /*0050*/ 	.word	0x00000000
        /*0054*/ 	.short	0x0003
        /*0056*/ 	.short	0x0018
        /*0058*/ 	.byte	0x00, 0xf0, 0x05, 0x00


	//----- nvinfo : EIATTR_KPARAM_INFO
	.align		4
.L_5593:
        /*005c*/ 	.byte	0x04, 0x17
        /*005e*/ 	.short	(.L_5595 - .L_5594)
.L_5594:
        /*0060*/ 	.word	0x00000000
        /*0064*/ 	.short	0x0002
        /*0066*/ 	.short	0x0008
        /*0068*/ 	.byte	0x00, 0xf0, 0x41, 0x00


	//----- nvinfo : EIATTR_KPARAM_INFO
	.align		4
.L_5595:
        /*006c*/ 	.byte	0x04, 0x17
        /*006e*/ 	.short	(.L_5597 - .L_5596)
.L_5596:
        /*0070*/ 	.word	0x00000000
        /*0074*/ 	.short	0x0001
        /*0076*/ 	.short	0x0004
        /*0078*/ 	.byte	0x00, 0xf0, 0x11, 0x00


	//----- nvinfo : EIATTR_KPARAM_INFO
	.align		4
.L_5597:
        /*007c*/ 	.byte	0x04, 0x17
        /*007e*/ 	.short	(.L_5599 - .L_5598)
.L_5598:
        /*0080*/ 	.word	0x00000000
        /*0084*/ 	.short	0x0000
        /*0086*/ 	.short	0x0000
        /*0088*/ 	.byte	0x00, 0xf0, 0x11, 0x00


	//----- nvinfo : EIATTR_MAXREG_COUNT
	.align		4
.L_5599:
        /*008c*/ 	.byte	0x03, 0x1b
        /*008e*/ 	.short	0x00ff


	//----- nvinfo : EIATTR_MERCURY_ISA_VERSION
	.align		4
        /*0090*/ 	.byte	0x03, 0x5f
        /*0092*/ 	.short	0x0000


	//----- nvinfo : EIATTR_EXIT_INSTR_OFFSETS
	.align		4
        /*0094*/ 	.byte	0x04, 0x1c
        /*0096*/ 	.short	(.L_5601 - .L_5600)


	//   ....[0]....
.L_5600:
        /*0098*/ 	.word	0x000003c0


	//   ....[1]....
        /*009c*/ 	.word	0x00000410


	//----- nvinfo : EIATTR_MAX_THREADS
	.align		4
.L_5601:
        /*00a0*/ 	.byte	0x04, 0x05
        /*00a2*/ 	.short	(.L_5603 - .L_5602)
.L_5602:
        /*00a4*/ 	.word	0x00000080
        /*00a8*/ 	.word	0x00000001
        /*00ac*/ 	.word	0x00000001


	//----- nvinfo : EIATTR_CRS_STACK_SIZE
	.align		4
.L_5603:
        /*00b0*/ 	.byte	0x04, 0x1e
        /*00b2*/ 	.short	(.L_5605 - .L_5604)
.L_5604:
        /*00b4*/ 	.word	0x00000000
.L_5605:


//--------------------- .nv.info._ZN2at6native29vectorized_elementwise_kernelILi2ENS0_13AUnaryFunctorIsssZZZNS0_19minimum_kernel_cudaERNS_18TensorIteratorBaseEENKUlvE_clEvENKUlvE3_clEvEUlssE_EESt5arrayIPcLm2EEEEviT0_T1_ --------------------------
	.section	.nv.info._ZN2at6native29vectorized_elementwise_kernelILi2ENS0_13AUnaryFunctorIsssZZZNS0_19minimum_kernel_cudaERNS_18TensorIteratorBaseEENKUlvE_clEvENKUlvE3_clEvEUlssE_EESt5arrayIPcLm2EEEEviT0_T1_,"",@"SHT_CUDA_INFO"
	.sectionflags	@""
	.align	4


	//----- nvinfo : EIATTR_CUDA_API_VERSION
	.align		4
        /*0000*/ 	.byte	0x04, 0x37
        /*0002*/ 	.short	(.L_5607 - .L_5606)
.L_5606:
        /*0004*/ 	.word	0x00000082


	//----- nvinfo : EIATTR_SW2861232_WAR
	.align		4
.L_5607:
        /*0008*/ 	.byte	0x01, 0x35
	.zero		2


	//----- nvinfo : EIATTR_PARAM_CBANK
	.align		4
        /*000c*/ 	.byte	0x04, 0x0a
        /*000e*/ 	.short	(.L_5609 - .L_5608)
	.align		4
.L_5608:
        /*0010*/ 	.word	index@(.nv.constant0._ZN2at6native29vectorized_elementwise_kernelILi2ENS0_13AUnaryFunctorIsssZZZNS0_19minimum_kernel_cudaERNS_18TensorIteratorBaseEENKUlvE_clEvENKUlvE3_clEvEUlssE_EESt5arrayIPcLm2EEEEviT0_T1_)
        /*0014*/ 	.short	0x0160
        /*0016*/ 	.short	0x0018


	//----- nvinfo : EIATTR_CBANK_PARAM_SIZE
	.align		4
.L_5609:
        /*0018*/ 	.byte	0x03, 0x19
        /*001a*/ 	.short	0x0018


	//----- nvinfo : EIATTR_KPARAM_INFO
	.align		4
        /*001c*/ 	.byte	0x04, 0x17
        /*001e*/ 	.short	(.L_5611 - .L_5610)
.L_5610:
        /*0020*/ 	.word	0x00000000
        /*0024*/ 	.short	0x0002
        /*0026*/ 	.short	0x0008
        /*0028*/ 	.byte	0x00, 0xf0, 0x41, 0x00


	//----- nvinfo : EIATTR_KPARAM_INFO
	.align		4
.L_5611:
        /*002c*/ 	.byte	0x04, 0x17
        /*002e*/ 	.short	(.L_5613 - .L_5612)
.L_5612:
        /*0030*/ 	.word	0x00000000
        /*0034*/ 	.short	0x0001
        /*0036*/ 	.short	0x0004
        /*0038*/ 	.byte	0x00, 0xf0, 0x11, 0x00


	//----- nvinfo : EIATTR_KPARAM_INFO
	.align		4
.L_5613:
        /*003c*/ 	.byte	0x04, 0x17
        /*003e*/ 	.short	(.L_5615 - .L_5614)
.L_5614:
        /*0040*/ 	.word	0x00000000
        /*0044*/ 	.short	0x0000
        /*0046*/ 	.short	0x0000
        /*0048*/ 	.byte	0x00, 0xf0, 0x11, 0x00


	//----- nvinfo : EIATTR_MAXREG_COUNT
	.align		4
.L_5615:
        /*004c*/ 	.byte	0x03, 0x1b
        /*004e*/ 	.short	0x00ff


	//----- nvinfo : EIATTR_MERCURY_ISA_VERSION
	.align		4
        /*0050*/ 	.byte	0x03, 0x5f
        /*0052*/ 	.short	0x0000


	//----- nvinfo : EIATTR_EXIT_INSTR_OFFSETS
	.align		4
        /*0054*/ 	.byte	0x04, 0x1c
        /*0056*/ 	.short	(.L_5617 - .L_5616)


	//   ....[0]....
.L_5616:
        /*0058*/ 	.word	0x000002f0


	//   ....[1]....
        /*005c*/ 	.word	0x00000a50


	//   ....[2]....
        /*0060*/ 	.word	0x00000aa0


	//----- nvinfo : EIATTR_MAX_THREADS
	.align		4
.L_5617:
        /*0064*/ 	.byte	0x04, 0x05
        /*0066*/ 	.short	(.L_5619 - .L_5618)
.L_5618:
        /*0068*/ 	.word	0x00000080
        /*006c*/ 	.word	0x00000001
        /*0070*/ 	.word	0x00000001


	//----- nvinfo : EIATTR_CRS_STACK_SIZE
	.align		4
.L_5619:
        /*0074*/ 	.byte	0x04, 0x1e
        /*0076*/ 	.short	(.L_5621 - .L_5620)
.L_5620:
        /*0078*/ 	.word	0x00000000
.L_5621:


//--------------------- .nv.info._ZN2at6native29vectorized_elementwise_kernelILi4ENS0_13AUnaryFunctorIsssZZZNS0_19minimum_kernel_cudaERNS_18TensorIteratorBaseEENKUlvE_clEvENKUlvE3_clEvEUlssE_EESt5arrayIPcLm2EEEEviT0_T1_ --------------------------
	.section	.nv.info._ZN2at6native29vectorized_elementwise_kernelILi4ENS0_13AUnaryFunctorIsssZZZNS0_19minimum_kernel_cudaERNS_18TensorIteratorBaseEENKUlvE_clEvENKUlvE3_clEvEUlssE_EESt5arrayIPcLm2EEEEviT0_T1_,"",@"SHT_CUDA_INFO"
	.sectionflags	@""
	.align	4


	//----- nvinfo : EIATTR_CUDA_API_VERSION
	.align		4
        /*0000*/ 	.byte	0x04, 0x37
        /*0002*/ 	.short	(.L_5623 - .L_5622)
.L_5622:
        /*0004*/ 	.word	0x00000082


	//----- nvinfo : EIATTR_SW2861232_WAR
	.align		4
.L_5623:
        /*0008*/ 	.byte	0x01, 0x35
	.zero		2


	//----- nvinfo : EIATTR_PARAM_CBANK
	.align		4
        /*000c*/ 	.byte	0x04, 0x0a
        /*000e*/ 	.short	(.L_5625 - .L_5624)
	.align		4
.L_5624:
        /*0010*/ 	.word	index@(.nv.constant0._ZN2at6native29vectorized_elementwise_kernelILi4ENS0_13AUnaryFunctorIsssZZZNS0_19minimum_kernel_cudaERNS_18TensorIteratorBaseEENKUlvE_clEvENKUlvE3_clEvEUlssE_EESt5arrayIPcLm2EEEEviT0_T1_)
        /*0014*/ 	.short	0x0160
        /*0016*/ 	.short	0x0018


	//----- nvinfo : EIATTR_CBANK_PARAM_SIZE
	.align		4
.L_5625:
        /*0018*/ 	.byte	0x03, 0x19
        /*001a*/ 	.short	0x0018


	//----- nvinfo : EIATTR_KPARAM_INFO
	.align		4
        /*001c*/ 	.byte	0x04, 0x17
        /*001e*/ 	.short	(.L_5627 - .L_5626)
.L_5626:
        /*0020*/ 	.word	0x00000000
        /*0024*/ 	.short	0x0002
        /*0026*/ 	.short	0x0008
        /*0028*/ 	.byte	0x00, 0xf0, 0x41, 0x00


	//----- nvinfo : EIATTR_KPARAM_INFO
	.align		4
.L_5627:
        /*002c*/ 	.byte	0x04, 0x17
        /*002e*/ 	.short	(.L_5629 - .L_5628)
.L_5628:
        /*0030*/ 	.word	0x00000000
        /*0034*/ 	.short	0x0001
        /*0036*/ 	.short	0x0004
        /*0038*/ 	.byte	0x00, 0xf0, 0x11, 0x00


	//----- nvinfo : EIATTR_KPARAM_INFO
	.align		4
.L_5629:
        /*003c*/ 	.byte	0x04, 0x17
        /*003e*/ 	.short	(.L_5631 - .L_5630)
.L_5630:
        /*0040*/ 	.word	0x00000000
        /*0044*/ 	.short	0x0000
        /*0046*/ 	.short	0x0000
        /*0048*/ 	.byte	0x00, 0xf0, 0x11, 0x00


	//----- nvinfo : EIATTR_MAXREG_COUNT
	.align		4
.L_5631:
        /*004c*/ 	.byte	0x03, 0x1b
        /*004e*/ 	.short	0x00ff


	//----- nvinfo : EIATTR_MERCURY_ISA_VERSION
	.align		4
        /*0050*/ 	.byte	0x03, 0x5f
        /*0052*/ 	.short	0x0000


	//----- nvinfo : EIATTR_EXIT_INSTR_OFFSETS
	.align		4
        /*0054*/ 	.byte	0x04, 0x1c
        /*0056*/ 	.short	(.L_5633 - .L_5632)


	//   ....[0]....
.L_5632:
        /*0058*/ 	.word	0x000002f0


	//   ....[1]....
        /*005c*/ 	.word	0x00000a50


	//   ....[2]....
        /*0060*/ 	.word	0x00000aa0


	//----- nvinfo : EIATTR_MAX_THREADS
	.align		4
.L_5633:
        /*0064*/ 	.byte	0x04, 0x05
        /*0066*/ 	.short	(.L_5635 - .L_5634)
.L_5634:
        /*0068*/ 	.word	0x00000080
        /*006c*/ 	.word	0x00000001
        /*0070*/ 	.word	0x00000001


	//----- nvinfo : EIATTR_CRS_STACK_SIZE
	.align		4
.L_5635:
        /*0074*/ 	.byte	0x04, 0x1e
        /*0076*/ 	.short	(.L_5637 - .L_5636)
.L_5636:
        /*0078*/ 	.word	0x00000000
.L_5637:


//--------------------- .nv.info._ZN2at6native29vectorized_elementwise_kernelILi8ENS0_13AUnaryFunctorIsssZZZNS0_19minimum_kernel_cudaERNS_18TensorIteratorBaseEENKUlvE_clEvENKUlvE3_clEvEUlssE_EESt5arrayIPcLm2EEEEviT0_T1_ --------------------------
	.section	.nv.info._ZN2at6native29vectorized_elementwise_kernelILi8ENS0_13AUnaryFunctorIsssZZZNS0_19minimum_kernel_cudaERNS_18TensorIteratorBaseEENKUlvE_clEvENKUlvE3_clEvEUlssE_EESt5arrayIPcLm2EEEEviT0_T1_,"",@"SHT_CUDA_INFO"
	.sectionflags	@""
	.align	4


	//----- nvinfo : EIATTR_CUDA_API_VERSION
	.align		4
        /*0000*/ 	.byte	0x04, 0x37
        /*0002*/ 	.short	(.L_5639 - .L_5638)
.L_5638:
        /*0004*/ 	.word	0x00000082


	//----- nvinfo : EIATTR_SW2861232_WAR
	.align		4
.L_5639:
        /*0008*/ 	.byte	0x01, 0x35
	.zero		2


	//----- nvinfo : EIATTR_PARAM_CBANK
	.align		4
        /*000c*/ 	.byte	0x04, 0x0a
        /*000e*/ 	.short	(.L_5641 - .L_5640)
	.align		4
.L_5640:
        /*0010*/ 	.word	index@(.nv.constant0._ZN2at6native29vectorized_elementwise_kernelILi8ENS0_13AUnaryFunctorIsssZZZNS0_19minimum_kernel_cudaERNS_18TensorIteratorBaseEENKUlvE_clEvENKUlvE3_clEvEUlssE_EESt5arrayIPcLm2EEEEviT0_T1_)
        /*0014*/ 	.short	0x0160
        /*0016*/ 	.short	0x0018


	//----- nvinfo : EIATTR_CBANK_PARAM_SIZE
	.align		4
.L_5641:
        /*0018*/ 	.byte	0x03, 0x19
        /*001a*/ 	.short	0x0018


	//----- nvinfo : EIATTR_KPARAM_INFO
	.align		4
        /*001c*/ 	.byte	0x04, 0x17
        /*001e*/ 	.short	(.L_5643 - .L_5642)
.L_5642:
        /*0020*/ 	.word	0x00000000
        /*0024*/ 	.short	0x0002
        /*0026*/ 	.short	0x0008
        /*0028*/ 	.byte	0x00, 0xf0, 0x41, 0x00


	//----- nvinfo : EIATTR_KPARAM_INFO
	.align		4
.L_5643:
        /*002c*/ 	.byte	0x04, 0x17
        /*002e*/ 	.short	(.L_5645 - .L_5644)
.L_5644:
        /*0030*/ 	.word	0x00000000
        /*0034*/ 	.short	0x0001
        /*0036*/ 	.short	0x0004
        /*0038*/ 	.byte	0x00, 0xf0, 0x11, 0x00


	//----- nvinfo : EIATTR_KPARAM_INFO
	.align		4
.L_5645:
        /*003c*/ 	.byte	0x04, 0x17
        /*003e*/ 	.short	(.L_5647 - .L_5646)
.L_5646:
        /*0040*/ 	.word	0x00000000
        /*0044*/ 	.short	0x0000
        /*0046*/ 	.short	0x0000
        /*0048*/ 	.byte	0x00, 0xf0, 0x11, 0x00


	//----- nvinfo : EIATTR_MAXREG_COUNT
	.align		4
.L_5647:
        /*004c*/ 	.byte	0x03, 0x1b
        /*004e*/ 	.short	0x00ff


	//----- nvinfo : EIATTR_MERCURY_ISA_VERSION
	.align		4
        /*0050*/ 	.byte	0x03, 0x5f
        /*0052*/ 	.short	0x0000


	//----- nvinfo : EIATTR_EXIT_INSTR_OFFSETS
	.align		4
        /*0054*/ 	.byte	0x04, 0x1c
        /*0056*/ 	.short	(.L_5649 - .L_5648)


	//   ....[0]....
.L_5648:
        /*0058*/ 	.word	0x00000010


	//----- nvinfo : EIATTR_MAX_THREADS
	.align		4
.L_5649:
        /*005c*/ 	.byte	0x04, 0x05
        /*005e*/ 	.short	(.L_5651 - .L_5650)
.L_5650:
        /*0060*/ 	.word	0x00000080
        /*0064*/ 	.word	0x00000001
        /*0068*/ 	.word	0x00000001
.L_5651:


//--------------------- .nv.info._ZN2at6native18elementwise_kernelILi128ELi4EZNS0_15gpu_kernel_implINS0_13BinaryFunctorIsssZZZNS0_19minimum_kernel_cudaERNS_18TensorIteratorBaseEENKUlvE_clEvENKUlvE3_clEvEUlssE_EEEEvS5_RKT_EUliE_EEviT1_ --------------------------
	.section	.nv.info._ZN2at6native18elementwise_kernelILi128ELi4EZNS0_15gpu_kernel_implINS0_13BinaryFunctorIsssZZZNS0_19minimum_kernel_cudaERNS_18TensorIteratorBaseEENKUlvE_clEvENKUlvE3_clEvEUlssE_EEEEvS5_RKT_EUliE_EEviT1_,"",@"SHT_CUDA_INFO"
	.sectionflags	@""
	.align	4


	//----- nvinfo : EIATTR_CUDA_API_VERSION
	.align		4
        /*0000*/ 	.byte	0x04, 0x37
        /*0002*/ 	.short	(.L_5653 - .L_5652)
.L_5652:
        /*0004*/ 	.word	0x00000082


	//----- nvinfo : EIATTR_SW2861232_WAR
	.align		4
.L_5653:
        /*0008*/ 	.byte	0x01, 0x35
	.zero		2


	//----- nvinfo : EIATTR_PARAM_CBANK
	.align		4
        /*000c*/ 	.byte	0x04, 0x0a
        /*000e*/ 	.short	(.L_5655 - .L_5654)
	.align		4
.L_5654:
        /*0010*/ 	.word	index@(.nv.constant0._ZN2at6native18elementwise_kernelILi128ELi4EZNS0_15gpu_kernel_implINS0_13BinaryFunctorIsssZZZNS0_19minimum_kernel_cudaERNS_18TensorIteratorBaseEENKUlvE_clEvENKUlvE3_clEvEUlssE_EEEEvS5_RKT_EUliE_EEviT1_)
        /*0014*/ 	.short	0x0160
        /*0016*/ 	.short	0x0290


	//----- nvinfo : EIATTR_CBANK_PARAM_SIZE
	.align		4
.L_5655:
        /*0018*/ 	.byte	0x03, 0x19
        /*001a*/ 	.short	0x0290


	//----- nvinfo : EIATTR_KPARAM_INFO
	.align		4
        /*001c*/ 	.byte	0x04, 0x17
        /*001e*/ 	.short	(.L_5657 - .L_5656)
.L_5656:
        /*0020*/ 	.word	0x00000000
        /*0024*/ 	.short	0x0001
        /*0026*/ 	.short	0x0008
        /*0028*/ 	.byte	0x00, 0xf0, 0x21, 0x0a


	//----- nvinfo : EIATTR_KPARAM_INFO
	.align		4
.L_5657:
        /*002c*/ 	.byte	0x04, 0x17
        /*002e*/ 	.short	(.L_5659 - .L_5658)
.L_5658:
        /*0030*/ 	.word	0x00000000
        /*0034*/ 	.short	0x0000
        /*0036*/ 	.short	0x0000
        /*0038*/ 	.byte	0x00, 0xf0, 0x11, 0x00


	//----- nvinfo : EIATTR_MAXREG_COUNT
	.align		4
.L_5659:
        /*003c*/ 	.byte	0x03, 0x1b
        /*003e*/ 	.short	0x0080


	//----- nvinfo : EIATTR_EXTERNS
	.align		4
        /*0040*/ 	.byte	0x04, 0x0f
        /*0042*/ 	.short	(.L_5661 - .L_5660)


	//   ....[0]....
	.align		4
.L_5660:
        /*0044*/ 	.word	index@(__assertfail)


	//----- nvinfo : EIATTR_MERCURY_ISA_VERSION
	.align		4
.L_5661:
        /*0048*/ 	.byte	0x03, 0x5f
        /*004a*/ 	.short	0x0000


	//----- nvinfo : EIATTR_SYSCALL_OFFSETS
	.align		4
        /*004c*/ 	.byte	0x04, 0x46
        /*004e*/ 	.short	(.L_5663 - .L_5662)


	//   ....[0]....
.L_5662:
        /*0050*/ 	.word	0x00001ed0


	//   ....[1]....
        /*0054*/ 	.word	0x00002d60


	//   ....[2]....
        /*0058*/ 	.word	0x00003c20


	//   ....[3]....
        /*005c*/ 	.word	0x00005b40


	//   ....[4]....
        /*0060*/ 	.word	0x000069d0


	//   ....[5]....
        /*0064*/ 	.word	0x00007890


	//   ....[6]....
        /*0068*/ 	.word	0x00009780


	//   ....[7]....
        /*006c*/ 	.word	0x0000a610


	//   ....[8]....
        /*0070*/ 	.word	0x0000b4d0


	//   ....[9]....
        /*0074*/ 	.word	0x0000d3d0


	//   ....[10]....
        /*0078*/ 	.word	0x0000e260


	//   ....[11]....
        /*007c*/ 	.word	0x0000f120


	//----- nvinfo : EIATTR_EXIT_INSTR_OFFSETS
	.align		4
.L_5663:
        /*0080*/ 	.byte	0x04, 0x1c
        /*0082*/ 	.short	(.L_5665 - .L_5664)


	//   ....[0]....
.L_5664:
        /*0084*/ 	.word	0x0000b570


	//   ....[1]....
        /*0088*/ 	.word	0x0000e3c0


	//   ....[2]....
        /*008c*/ 	.word	0x0000e3e0


	//   ....[3]....
        /*0090*/ 	.word	0x0000e480


	//   ....[4]....
        /*0094*/ 	.word	0x0000e4a0


	//   ....[5]....
        /*0098*/ 	.word	0x0000e4c0


	//   ....[6]....
        /*009c*/ 	.word	0x0000e550


	//   ....[7]....
        /*00a0*/ 	.word	0x0000e590


	//   ....[8]....
        /*00a4*/ 	.word	0x0000e630


	//   ....[9]....
        /*00a8*/ 	.word	0x0000e680


	//   ....[10]....
        /*00ac*/ 	.word	0x0000e6b0


	//   ....[11]....
        /*00b0*/ 	.word	0x0000e780


	//   ....[12]....
        /*00b4*/ 	.word	0x0000e7c0


	//   ....[13]....
        /*00b8*/ 	.word	0x0000e950


	//   ....[14]....
        /*00bc*/ 	.word	0x0000eab0


	//   ....[15]....
        /*00c0*/ 	.word	0x0000eaf0


	//   ....[16]....
        /*00c4*/ 	.word	0x0000eb90


	//   ....[17]....
        /*00c8*/ 	.word	0x0000ed10


	//   ....[18]....
        /*00cc*/ 	.word	0x0000ee90


	//   ....[19]....
        /*00d0*/ 	.word	0x0000eff0


	//   ....[20]....
        /*00d4*/ 	.word	0x0000f130


	//   ....[21]....
        /*00d8*/ 	.word	0x0000f170


	//   ....[22]....
        /*00dc*/ 	.word	0x0000f190


	//----- nvinfo : EIATTR_MAX_THREADS
	.align		4
.L_5665:
        /*00e0*/ 	.byte	0x04, 0x05
        /*00e2*/ 	.short	(.L_5667 - .L_5666)
.L_5666:
        /*00e4*/ 	.word	0x00000080
        /*00e8*/ 	.word	0x00000001
        /*00ec*/ 	.word	0x00000001


	//----- nvinfo : EIATTR_CRS_STACK_SIZE
	.align		4
.L_5667:
        /*00f0*/ 	.byte	0x04, 0x1e
        /*00f2*/ 	.short	(.L_5669 - .L_5668)
.L_5668:
        /*00f4*/ 	.word	0x00000000
.L_5669:


//--------------------- .nv.info._ZN2at6native27unrolled_elementwise_kernelINS0_13BinaryFunctorIsssZZZNS0_19minimum_kernel_cudaERNS_18TensorIteratorBaseEENKUlvE_clEvENKUlvE3_clEvEUlssE_EESt5arrayIPcLm3EELi4E23TrivialOffsetCalculatorILi2EjESC_ILi1EjENS0_6memory12LoadWithCastILi2EEENSF_13StoreWithCastILi1EEEEEviT_T0_T2_T3_T4_T5_ --------------------------
	.section	.nv.info._ZN2at6native27unrolled_elementwise_kernelINS0_13BinaryFunctorIsssZZZNS0_19minimum_kernel_cudaERNS_18TensorIteratorBaseEENKUlvE_clEvENKUlvE3_clEvEUlssE_EESt5arrayIPcLm3EELi4E23TrivialOffsetCalculatorILi2EjESC_ILi1EjENS0_6memory12LoadWithCastILi2EEENSF_13StoreWithCastILi1EEEEEviT_T0_T2_T3_T4_T5_,"",@"SHT_CUDA_INFO"
	.sectionflags	@""
	.align	4


	//----- nvinfo : EIATTR_CUDA_API_VERSION
	.align		4
        /*0000*/ 	.byte	0x04, 0x37
        /*0002*/ 	.short	(.L_5671 - .L_5670)
.L_5670:
        /*0004*/ 	.word	0x00000082


	//----- nvinfo : EIATTR_SW2861232_WAR
	.align		4
.L_5671:
        /*0008*/ 	.byte	0x01, 0x35
	.zero		2


	//----- nvinfo : EIATTR_PARAM_CBANK
	.align		4
        /*000c*/ 	.byte	0x04, 0x0a
        /*000e*/ 	.short	(.L_5673 - .L_5672)
	.align		4
.L_5672:
        /*0010*/ 	.word	index@(.nv.constant0._ZN2at6native27unrolled_elementwise_kernelINS0_13BinaryFunctorIsssZZZNS0_19minimum_kernel_cudaERNS_18TensorIteratorBaseEENKUlvE_clEvENKUlvE3_clEvEUlssE_EESt5arrayIPcLm3EELi4E23TrivialOffsetCalculatorILi2EjESC_ILi1EjENS0_6memory12LoadWithCastILi2EEENSF_13StoreWithCastILi1EEEEEviT_T0_T2_T3_T4_T5_)
        /*0014*/ 	.short	0x0160
        /*0016*/ 	.short	0x0038


	//----- nvinfo : EIATTR_CBANK_PARAM_SIZE
	.align		4
.L_5673:
        /*0018*/ 	.byte	0x03, 0x19
        /*001a*/ 	.short	0x0038


	//----- nvinfo : EIATTR_KPARAM_INFO
	.align		4
        /*001c*/ 	.byte	0x04, 0x17
        /*001e*/ 	.short	(.L_5675 - .L_5674)
.L_5674:
        /*0020*/ 	.word	0x00000000
        /*0024*/ 	.short	0x0006
        /*0026*/ 	.short	0x0030
        /*0028*/ 	.byte	0x00, 0xf0, 0x21, 0x00


	//----- nvinfo : EIATTR_KPARAM_INFO
	.align		4
.L_5675:
        /*002c*/ 	.byte	0x04, 0x17
        /*002e*/ 	.short	(.L_5677 - .L_5676)
.L_5676:
        /*0030*/ 	.word	0x00000000
        /*0034*/ 	.short	0x0005
        /*0036*/ 	.short	0x0024
        /*0038*/ 	.byte	0x00, 0xf0, 0x31, 0x00


	//----- nvinfo : EIATTR_KPARAM_INFO
	.align		4
.L_5677:
        /*003c*/ 	.byte	0x04, 0x17
        /*003e*/ 	.short	(.L_5679 - .L_5678)
.L_5678:
        /*0040*/ 	.word	0x00000000
        /*0044*/ 	.short	0x0004
        /*0046*/ 	.short	0x0021
        /*0048*/ 	.byte	0x00, 0xf0, 0x05, 0x00


	//----- nvinfo : EIATTR_KPARAM_INFO
	.align		4
.L_5679:
        /*004c*/ 	.byte	0x04, 0x17
        /*004e*/ 	.short	(.L_5681 - .L_5680)
.L_5680:
        /*0050*/ 	.word	0x00000000
        /*0054*/ 	.short	0x0003
        /*0056*/ 	.short	0x0020
        /*0058*/ 	.byte	0x00, 0xf0, 0x05, 0x00


	//----- nvinfo : EIATTR_KPARAM_INFO
	.align		4
.L_5681:
        /*005c*/ 	.byte	0x04, 0x17
        /*005e*/ 	.short	(.L_5683 - .L_5682)
.L_5682:
        /*0060*/ 	.word	0x00000000
        /*0064*/ 	.short	0x0002
        /*0066*/ 	.short	0x0008
        /*0068*/ 	.byte	0x00, 0xf0, 0x61, 0x00


	//----- nvinfo : EIATTR_KPARAM_INFO
	.align		4
.L_5683:
        /*006c*/ 	.byte	0x04, 0x17
        /*006e*/ 	.short	(.L_5685 - .L_5684)
.L_5684:
        /*0070*/ 	.word	0x00000000
        /*0074*/ 	.short	0x0001
        /*0076*/ 	.short	0x0004
        /*0078*/ 	.byte	0x00, 0xf0, 0x05, 0x00


	//----- nvinfo : EIATTR_KPARAM_INFO
	.align		4
.L_5685:
        /*007c*/ 	.byte	0x04, 0x17
        /*007e*/ 	.short	(.L_5687 - .L_5686)
.L_5686:
        /*0080*/ 	.word	0x00000000
        /*0084*/ 	.short	0x0000
        /*0086*/ 	.short	0x0000
        /*0088*/ 	.byte	0x00, 0xf0, 0x11, 0x00


	//----- nvinfo : EIATTR_MAXREG_COUNT
	.align		4
.L_5687:
        /*008c*/ 	.byte	0x03, 0x1b
        /*008e*/ 	.short	0x00ff


	//----- nvinfo : EIATTR_EXTERNS
	.align		4
        /*0090*/ 	.byte	0x04, 0x0f
        /*0092*/ 	.short	(.L_5689 - .L_5688)


	//   ....[0]....
	.align		4
.L_5688:
        /*0094*/ 	.word	index@(__assertfail)


	//----- nvinfo : EIATTR_MERCURY_ISA_VERSION
	.align		4
.L_5689:
        /*0098*/ 	.byte	0x03, 0x5f
        /*009a*/ 	.short	0x0000


	//----- nvinfo : EIATTR_SYSCALL_OFFSETS
	.align		4
        /*009c*/ 	.byte	0x04, 0x46
        /*009e*/ 	.short	(.L_5691 - .L_5690)


	//   ....[0]....
.L_5690:
        /*00a0*/ 	.word	0x00000f40


	//   ....[1]....
        /*00a4*/ 	.word	0x00001de0


	//   ....[2]....
        /*00a8*/ 	.word	0x00002d00


	//   ....[3]....
        /*00ac*/ 	.word	0x00003ba0


	//   ....[4]....
        /*00b0*/ 	.word	0x00004ad0


	//   ....[5]....
        /*00b4*/ 	.word	0x00005970


	//   ....[6]....
        /*00b8*/ 	.word	0x00006890


	//   ....[7]....
        /*00bc*/ 	.word	0x00007730


	//   ....[8]....
        /*00c0*/ 	.word	0x00008730


	//   ....[9]....
        /*00c4*/ 	.word	0x00009670


	//   ....[10]....
        /*00c8*/ 	.word	0x0000a5a0


	//   ....[11]....
        /*00cc*/ 	.word	0x0000b4d0


	//----- nvinfo : EIATTR_EXIT_INSTR_OFFSETS
	.align		4
.L_5691:
        /*00d0*/ 	.byte	0x04, 0x1c
        /*00d2*/ 	.short	(.L_5693 - .L_5692)


	//   ....[0]....
.L_5692:
        /*00d4*/ 	.word	0x0000a650


	//   ....[1]....
        /*00d8*/ 	.word	0x0000a760


	//   ....[2]....
        /*00dc*/ 	.word	0x0000a780


	//   ....[3]....
        /*00e0*/ 	.word	0x0000a820


	//   ....[4]....
        /*00e4*/ 	.word	0x0000a850


	//   ....[5]....
        /*00e8*/ 	.word	0x0000a870


	//   ....[6]....
        /*00ec*/ 	.word	0x0000a900


	//   ....[7]....
        /*00f0*/ 	.word	0x0000a940


	//   ....[8]....
        /*00f4*/ 	.word	0x0000a9e0


	//   ....[9]....
        /*00f8*/ 	.word	0x0000aa30


	//   ....[10]....
        /*00fc*/ 	.word	0x0000aa60


	//   ....[11]....
        /*0100*/ 	.word	0x0000ab30


	//   ....[12]....
        /*0104*/ 	.word	0x0000ab70


	//   ....[13]....
        /*0108*/ 	.word	0x0000ad00


	//   ....[14]....
        /*010c*/ 	.word	0x0000ae60


	//   ....[15]....
        /*0110*/ 	.word	0x0000aea0


	//   ....[16]....
        /*0114*/ 	.word	0x0000af40


	//   ....[17]....
        /*0118*/ 	.word	0x0000b0c0


	//   ....[18]....
        /*011c*/ 	.word	0x0000b240


	//   ....[19]....
        /*0120*/ 	.word	0x0000b3a0


	//   ....[20]....
        /*0124*/ 	.word	0x0000b4e0


	//   ....[21]....
        /*0128*/ 	.word	0x0000b520


	//   ....[22]....
        /*012c*/ 	.word	0x0000b550


	//----- nvinfo : EIATTR_MAX_THREADS
	.align		4
.L_5693:
        /*0130*/ 	.byte	0x04, 0x05
        /*0132*/ 	.short	(.L_5695 - .L_5694)
.L_5694:
        /*0134*/ 	.word	0x00000080
        /*0138*/ 	.word	0x00000001
        /*013c*/ 	.word	0x00000001


	//----- nvinfo : EIATTR_CRS_STACK_SIZE
	.align		4
.L_5695:
        /*0140*/ 	.byte	0x04, 0x1e
        /*0142*/ 	.short	(.L_5697 - .L_5696)
.L_5696:
        /*0144*/ 	.word	0x00000000
.L_5697:


//--------------------- .nv.info._ZN2at6native18elementwise_kernelILi128ELi4EZNS0_22gpu_kernel_impl_nocastINS0_13BinaryFunctorIsssZZZNS0_19minimum_kernel_cudaERNS_18TensorIteratorBaseEENKUlvE_clEvENKUlvE3_clEvEUlssE_EEEEvS5_RKT_EUliE_EEviT1_ --------------------------
	.section	.nv.info._ZN2at6native18elementwise_kernelILi128ELi4EZNS0_22gpu_kernel_impl_nocastINS0_13BinaryFunctorIsssZZZNS0_19minimum_kernel_cudaERNS_18TensorIteratorBaseEENKUlvE_clEvENKUlvE3_clEvEUlssE_EEEEvS5_RKT_EUliE_EEviT1_,"",@"SHT_CUDA_INFO"
	.sectionflags	@""
	.align	4


	//----- nvinfo : EIATTR_CUDA_API_VERSION
	.align		4
        /*0000*/ 	.byte	0x04, 0x37
        /*0002*/ 	.short	(.L_5699 - .L_5698)
.L_5698:
        /*0004*/ 	.word	0x00000082


	//----- nvinfo : EIATTR_SW2861232_WAR
	.align		4
.L_5699:
        /*0008*/ 	.byte	0x01, 0x35
	.zero		2


	//----- nvinfo : EIATTR_PARAM_CBANK
	.align		4
        /*000c*/ 	.byte	0x04, 0x0a
        /*000e*/ 	.short	(.L_5701 - .L_5700)
	.align		4
.L_5700:
        /*0010*/ 	.word	index@(.nv.constant0._ZN2at6native18elementwise_kernelILi128ELi4EZNS0_22gpu_kernel_impl_nocastINS0_13BinaryFunctorIsssZZZNS0_19minimum_kernel_cudaERNS_18TensorIteratorBaseEENKUlvE_clEvENKUlvE3_clEvEUlssE_EEEEvS5_RKT_EUliE_EEviT1_)
        /*0014*/ 	.short	0x0160
        /*0016*/ 	.short	0x0290


	//----- nvinfo : EIATTR_CBANK_PARAM_SIZE
	.align		4
.L_5701:
        /*0018*/ 	.byte	0x03, 0x19
        /*001a*/ 	.short	0x0290


	//----- nvinfo : EIATTR_KPARAM_INFO
	.align		4
        /*001c*/ 	.byte	0x04, 0x17
        /*001e*/ 	.short	(.L_5703 - .L_5702)
.L_5702:
        /*0020*/ 	.word	0x00000000
        /*0024*/ 	.short	0x0001
        /*0026*/ 	.short	0x0008
        /*0028*/ 	.byte	0x00, 0xf0, 0x21, 0x0a


	//----- nvinfo : EIATTR_KPARAM_INFO
	.align		4
.L_5703:
        /*002c*/ 	.byte	0x04, 0x17
        /*002e*/ 	.short	(.L_5705 - .L_5704)
.L_5704:
        /*0030*/ 	.word	0x00000000
        /*0034*/ 	.short	0x0000
        /*0036*/ 	.short	0x0000
        /*0038*/ 	.byte	0x00, 0xf0, 0x11, 0x00


	//----- nvinfo : EIATTR_MAXREG_COUNT
	.align		4
.L_5705:
        /*003c*/ 	.byte	0x03, 0x1b
        /*003e*/ 	.short	0x0080


	//----- nvinfo : EIATTR_MERCURY_ISA_VERSION
	.align		4
        /*0040*/ 	.byte	0x03, 0x5f
        /*0042*/ 	.short	0x0000


	//----- nvinfo : EIATTR_EXIT_INSTR_OFFSETS
	.align		4
        /*0044*/ 	.byte	0x04, 0x1c
        /*0046*/ 	.short	(.L_5707 - .L_5706)


	//   ....[0]....
.L_5706:
        /*0048*/ 	.word	0x00003280


	//   ....[1]....
        /*004c*/ 	.word	0x00004300


	//----- nvinfo : EIATTR_MAX_THREADS
	.align		4
.L_5707:
        /*0050*/ 	.byte	0x04, 0x05
        /*0052*/ 	.short	(.L_5709 - .L_5708)
.L_5708:
        /*0054*/ 	.word	0x00000080
        /*0058*/ 	.word	0x00000001
        /*005c*/ 	.word	0x00000001


	//----- nvinfo : EIATTR_CRS_STACK_SIZE
	.align		4
.L_5709:
        /*0060*/ 	.byte	0x04, 0x1e
        /*0062*/ 	.short	(.L_5711 - .L_5710)
.L_5710:
        /*0064*/ 	.word	0x00000000
.L_5711:


//--------------------- .nv.info._ZN2at6native27unrolled_elementwise_kernelINS0_13BinaryFunctorIsssZZZNS0_19minimum_kernel_cudaERNS_18TensorIteratorBaseEENKUlvE_clEvENKUlvE3_clEvEUlssE_EESt5arrayIPcLm3EELi4E23TrivialOffsetCalculatorILi2EjESC_ILi1EjENS0_6memory15LoadWithoutCastENSF_16StoreWithoutCastEEEviT_T0_T2_T3_T4_T5_ --------------------------
	.section	.nv.info._ZN2at6native27unrolled_elementwise_kernelINS0_13BinaryFunctorIsssZZZNS0_19minimum_kernel_cudaERNS_18TensorIteratorBaseEENKUlvE_clEvENKUlvE3_clEvEUlssE_EESt5arrayIPcLm3EELi4E23TrivialOffsetCalculatorILi2EjESC_ILi1EjENS0_6memory15LoadWithoutCastENSF_16StoreWithoutCastEEEviT_T0_T2_T3_T4_T5_,"",@"SHT_CUDA_INFO"
	.sectionflags	@""
	.align	4


	//----- nvinfo : EIATTR_CUDA_API_VERSION
	.align		4
        /*0000*/ 	.byte	0x04, 0x37
        /*0002*/ 	.short	(.L_5713 - .L_5712)
.L_5712:
        /*0004*/ 	.word	0x00000082


	//----- nvinfo : EIATTR_SW2861232_WAR
	.align		4
.L_5713:
        /*0008*/ 	.byte	0x01, 0x35
	.zero		2


	//----- nvinfo : EIATTR_PARAM_CBANK
	.align		4
        /*000c*/ 	.byte	0x04, 0x0a
        /*000e*/ 	.short	(.L_5715 - .L_5714)
	.align		4
.L_5714:
        /*0010*/ 	.word	index@(.nv.constant0._ZN2at6native27unrolled_elementwise_kernelINS0_13BinaryFunctorIsssZZZNS0_19minimum_kernel_cudaERNS_18TensorIteratorBaseEENKUlvE_clEvENKUlvE3_clEvEUlssE_EESt5arrayIPcLm3EELi4E23TrivialOffsetCalculatorILi2EjESC_ILi1EjENS0_6memory15LoadWithoutCastENSF_16StoreWithoutCastEEEviT_T0_T2_T3_T4_T5_)
        /*0014*/ 	.short	0x0160
        /*0016*/ 	.short	0x0024


	//----- nvinfo : EIATTR_CBANK_PARAM_SIZE
	.align		4
.L_5715:
        /*0018*/ 	.byte	0x03, 0x19
        /*001a*/ 	.short	0x0024


	//----- nvinfo : EIATTR_KPARAM_INFO
	.align		4
        /*001c*/ 	.byte	0x04, 0x17
        /*001e*/ 	.short	(.L_5717 - .L_5716)
.L_5716:
        /*0020*/ 	.word	0x00000000
        /*0024*/ 	.short	0x0006
        /*0026*/ 	.short	0x0023
        /*0028*/ 	.byte	0x00, 0xf0, 0x05, 0x00


	//----- nvinfo : EIATTR_KPARAM_INFO
	.align		4
.L_5717:
        /*002c*/ 	.byte	0x04, 0x17
        /*002e*/ 	.short	(.L_5719 - .L_5718)
.L_5718:
        /*0030*/ 	.word	0x00000000
        /*0034*/ 	.short	0x0005
        /*0036*/ 	.short	0x0022
        /*0038*/ 	.byte	0x00, 0xf0, 0x05, 0x00


	//----- nvinfo : EIATTR_KPARAM_INFO
	.align		4
.L_5719:
        /*003c*/ 	.byte	0x04, 0x17
        /*003e*/ 	.short	(.L_5721 - .L_5720)
.L_5720:
        /*0040*/ 	.word	0x00000000
        /*0044*/ 	.short	0x0004
        /*0046*/ 	.short	0x0021
        /*0048*/ 	.byte	0x00, 0xf0, 0x05, 0x00


	//----- nvinfo : EIATTR_KPARAM_INFO
	.align		4
.L_5721:
        /*004c*/ 	.byte	0x04, 0x17
        /*004e*/ 	.short	(.L_5723 - .L_5722)
.L_5722:
        /*0050*/ 	.word	0x00000000
        /*0054*/ 	.short	0x0003
        /*0056*/ 	.short	0x0020
        /*0058*/ 	.byte	0x00, 0xf0, 0x05, 0x00


	//----- nvinfo : EIATTR_KPARAM_INFO
	.align		4
.L_5723:
        /*005c*/ 	.byte	0x04, 0x17
        /*005e*/ 	.short	(.L_5725 - .L_5724)
.L_5724:
        /*0060*/ 	.word	0x00000000
        /*0064*/ 	.short	0x0002
        /*0066*/ 	.short	0x0008
        /*0068*/ 	.byte	0x00, 0xf0, 0x61, 0x00


	//----- nvinfo : EIATTR_KPARAM_INFO
	.align		4
.L_5725:
        /*006c*/ 	.byte	0x04, 0x17
        /*006e*/ 	.short	(.L_5727 - .L_5726)
.L_5726:
        /*0070*/ 	.word	0x00000000
        /*0074*/ 	.short	0x0001
        /*0076*/ 	.short	0x0004
        /*0078*/ 	.byte	0x00, 0xf0, 0x05, 0x00


	//----- nvinfo : EIATTR_KPARAM_INFO
	.align		4
.L_5727:
        /*007c*/ 	.byte	0x04, 0x17
        /*007e*/ 	.short	(.L_5729 - .L_5728)
.L_5728:
        /*0080*/ 	.word	0x00000000
        /*0084*/ 	.short	0x0000
        /*0086*/ 	.short	0x0000
        /*0088*/ 	.byte	0x00, 0xf0, 0x11, 0x00


	//----- nvinfo : EIATTR_MAXREG_COUNT
	.align		4
.L_5729:
        /*008c*/ 	.byte	0x03, 0x1b
        /*008e*/ 	.short	0x00ff


	//----- nvinfo : EIATTR_MERCURY_ISA_VERSION
	.align		4
        /*0090*/ 	.byte	0x03, 0x5f
        /*0092*/ 	.short	0x0000


	//----- nvinfo : EIATTR_EXIT_INSTR_OFFSETS
	.align		4
        /*0094*/ 	.byte	0x04, 0x1c
        /*0096*/ 	.short	(.L_5731 - .L_5730)


	//   ....[0]....
.L_5730:
        /*0098*/ 	.word	0x00000440


	//   ....[1]....
        /*009c*/ 	.word	0x000004a0


	//----- nvinfo : EIATTR_MAX_THREADS
	.align		4
.L_5731:
        /*00a0*/ 	.byte	0x04, 0x05
        /*00a2*/ 	.short	(.L_5733 - .L_5732)
.L_5732:
        /*00a4*/ 	.word	0x00000080
        /*00a8*/ 	.word	0x00000001
        /*00ac*/ 	.word	0x00000001


	//----- nvinfo : EIATTR_CRS_STACK_SIZE
	.align		4
.L_5733:
        /*00b0*/ 	.byte	0x04, 0x1e
        /*00b2*/ 	.short	(.L_5735 - .L_5734)
.L_5734:
        /*00b4*/ 	.word	0x00000000
.L_5735:


//--------------------- .nv.info._ZN2at6native29vectorized_elementwise_kernelILi2ENS0_13BinaryFunctorIsssZZZNS0_19minimum_kernel_cudaERNS_18TensorIteratorBaseEENKUlvE_clEvENKUlvE3_clEvEUlssE_EESt5arrayIPcLm3EEEEviT0_T1_ --------------------------
	.section	.nv.info._ZN2at6native29vectorized_elementwise_kernelILi2ENS0_13BinaryFunctorIsssZZZNS0_19minimum_kernel_cudaERNS_18TensorIteratorBaseEENKUlvE_clEvENKUlvE3_clEvEUlssE_EESt5arrayIPcLm3EEEEviT0_T1_,"",@"SHT_CUDA_INFO"
	.sectionflags	@""
	.align	4


	//----- nvinfo : EIATTR_CUDA_API_VERSION
	.align		4
        /*0000*/ 	.byte	0x04, 0x37
        /*0002*/ 	.short	(.L_5737 - .L_5736)
.L_5736:
        /*0004*/ 	.word	0x00000082


	//----- nvinfo : EIATTR_SW2861232_WAR
	.align		4
.L_5737:
        /*0008*/ 	.byte	0x01, 0x35
	.zero		2


	//----- nvinfo : EIATTR_PARAM_CBANK
	.align		4
        /*000c*/ 	.byte	0x04, 0x0a
        /*000e*/ 	.short	(.L_5739 - .L_5738)
	.align		4
.L_5738:
        /*0010*/ 	.word	index@(.nv.constant0._ZN2at6native29vectorized_elementwise_kernelILi2ENS0_13BinaryFunctorIsssZZZNS0_19minimum_kernel_cudaERNS_18TensorIteratorBaseEENKUlvE_clEvENKUlvE3_clEvEUlssE_EESt5arrayIPcLm3EEEEviT0_T1_)
        /*0014*/ 	.short	0x0160
        /*0016*/ 	.short	0x0020


	//----- nvinfo : EIATTR_CBANK_PARAM_SIZE
	.align		4
.L_5739:
        /*0018*/ 	.byte	0x03, 0x19
        /*001a*/ 	.short	0x0020


	//----- nvinfo : EIATTR_KPARAM_INFO
	.align		4
        /*001c*/ 	.byte	0x04, 0x17
        /*001e*/ 	.short	(.L_5741 - .L_5740)
.L_5740:
        /*0020*/ 	.word	0x00000000
        /*0024*/ 	.short	0x0002
        /*0026*/ 	.short	0x0008
        /*0028*/ 	.byte	0x00, 0xf0, 0x61, 0x00


	//----- nvinfo : EIATTR_KPARAM_INFO
	.align		4
.L_5741:
        /*002c*/ 	.byte	0x04, 0x17
        /*002e*/ 	.short	(.L_5743 - .L_5742)
.L_5742:
        /*0030*/ 	.word	0x00000000
        /*0034*/ 	.short	0x0001
        /*0036*/ 	.short	0x0004
        /*0038*/ 	.byte	0x00, 0xf0, 0x05, 0x00


	//----- nvinfo : EIATTR_KPARAM_INFO
	.align		4
.L_5743:
        /*003c*/ 	.byte	0x04, 0x17
        /*003e*/ 	.short	(.L_5745 - .L_5744)
.L_5744:
        /*0040*/ 	.word	0x00000000
        /*0044*/ 	.short	0x0000
        /*0046*/ 	.short	0x0000
        /*0048*/ 	.byte	0x00, 0xf0, 0x11, 0x00


	//----- nvinfo : EIATTR_MAXREG_COUNT
	.align		4
.L_5745:
        /*004c*/ 	.byte	0x03, 0x1b
        /*004e*/ 	.short	0x00ff


	//----- nvinfo : EIATTR_MERCURY_ISA_VERSION
	.align		4
        /*0050*/ 	.byte	0x03, 0x5f
        /*0052*/ 	.short	0x0000


	//----- nvinfo : EIATTR_EXIT_INSTR_OFFSETS
	.align		4
        /*0054*/ 	.byte	0x04, 0x1c
        /*0056*/ 	.short	(.L_5747 - .L_5746)


	//   ....[0]....
.L_5746:
        /*0058*/ 	.word	0x00000440


	//   ....[1]....
        /*005c*/ 	.word	0x00000ce0


	//   ....[2]....
        /*0060*/ 	.word	0x00000d30


	//----- nvinfo : EIATTR_MAX_THREADS
	.align		4
.L_5747:
        /*0064*/ 	.byte	0x04, 0x05
        /*0066*/ 	.short	(.L_5749 - .L_5748)
.L_5748:
        /*0068*/ 	.word	0x00000080
        /*006c*/ 	.word	0x00000001
        /*0070*/ 	.word	0x00000001


	//----- nvinfo : EIATTR_CRS_STACK_SIZE
	.align		4
.L_5749:
        /*0074*/ 	.byte	0x04, 0x1e
        /*0076*/ 	.short	(.L_5751 - .L_5750)
.L_5750:
        /*0078*/ 	.word	0x00000000
.L_5751:


//--------------------- .nv.info._ZN2at6native29vectorized_elementwise_kernelILi4ENS0_13BinaryFunctorIsssZZZNS0_19minimum_kernel_cudaERNS_18TensorIteratorBaseEENKUlvE_clEvENKUlvE3_clEvEUlssE_EESt5arrayIPcLm3EEEEviT0_T1_ --------------------------
	.section	.nv.info._ZN2at6native29vectorized_elementwise_kernelILi4ENS0_13BinaryFunctorIsssZZZNS0_19minimum_kernel_cudaERNS_18TensorIteratorBaseEENKUlvE_clEvENKUlvE3_clEvEUlssE_EESt5arrayIPcLm3EEEEviT0_T1_,"",@"SHT_CUDA_INFO"
	.sectionflags	@""
	.align	4


	//----- nvinfo : EIATTR_CUDA_API_VERSION
	.align		4
        /*0000*/ 	.byte	0x04, 0x37
        /*0002*/ 	.short	(.L_5753 - .L_5752)
.L_5752:
        /*0004*/ 	.word	0x00000082


	//----- nvinfo : EIATTR_SW2861232_WAR
	.align		4
.L_5753:
        /*0008*/ 	.byte	0x01, 0x35
	.zero		2


	//----- nvinfo : EIATTR_PARAM_CBANK
	.align		4
        /*000c*/ 	.byte	0x04, 0x0a
        /*000e*/ 	.short	(.L_5755 - .L_5754)
	.align		4
.L_5754:
        /*0010*/ 	.word	index@(.nv.constant0._ZN2at6native29vectorized_elementwise_kernelILi4ENS0_13BinaryFunctorIsssZZZNS0_19minimum_kernel_cudaERNS_18TensorIteratorBaseEENKUlvE_clEvENKUlvE3_clEvEUlssE_EESt5arrayIPcLm3EEEEviT0_T1_)
        /*0014*/ 	.short	0x0160
        /*0016*/ 	.short	0x0020


	//----- nvinfo : EIATTR_CBANK_PARAM_SIZE
	.align		4
.L_5755:
        /*0018*/ 	.byte	0x03, 0x19
        /*001a*/ 	.short	0x0020


	//----- nvinfo : EIATTR_KPARAM_INFO
	.align		4
        /*001c*/ 	.byte	0x04, 0x17
        /*001e*/ 	.short	(.L_5757 - .L_5756)
.L_5756:
        /*0020*/ 	.word	0x00000000
        /*0024*/ 	.short	0x0002
        /*0026*/ 	.short	0x0008
        /*0028*/ 	.byte	0x00, 0xf0, 0x61, 0x00


	//----- nvinfo : EIATTR_KPARAM_INFO
	.align		4
.L_5757:
        /*002c*/ 	.byte	0x04, 0x17
        /*002e*/ 	.short	(.L_5759 - .L_5758)
.L_5758:
        /*0030*/ 	.word	0x00000000
        /*0034*/ 	.short	0x0001
        /*0036*/ 	.short	0x0004
        /*0038*/ 	.byte	0x00, 0xf0, 0x05, 0x00


	//----- nvinfo : EIATTR_KPARAM_INFO
	.align		4
.L_5759:
        /*003c*/ 	.byte	0x04, 0x17
        /*003e*/ 	.short	(.L_5761 - .L_5760)
.L_5760:
        /*0040*/ 	.word	0x00000000
        /*0044*/ 	.short	0x0000
        /*0046*/ 	.short	0x0000
        /*0048*/ 	.byte	0x00, 0xf0, 0x11, 0x00


	//----- nvinfo : EIATTR_MAXREG_COUNT
	.align		4
.L_5761:
        /*004c*/ 	.byte	0x03, 0x1b
        /*004e*/ 	.short	0x00ff


	//----- nvinfo : EIATTR_MERCURY_ISA_VERSION
	.align		4
        /*0050*/ 	.byte	0x03, 0x5f
        /*0052*/ 	.short	0x0000


	//----- nvinfo : EIATTR_EXIT_INSTR_OFFSETS
	.align		4
        /*0054*/ 	.byte	0x04, 0x1c
        /*0056*/ 	.short	(.L_5763 - .L_5762)


	//   ....[0]....
.L_5762:
        /*0058*/ 	.word	0x000003f0


	//   ....[1]....
        /*005c*/ 	.word	0x00000c90


	//   ....[2]....
        /*0060*/ 	.word	0x00000ce0


	//----- nvinfo : EIATTR_MAX_THREADS
	.align		4
.L_5763:
        /*0064*/ 	.byte	0x04, 0x05
        /*0066*/ 	.short	(.L_5765 - .L_5764)
.L_5764:
        /*0068*/ 	.word	0x00000080
        /*006c*/ 	.word	0x00000001
        /*0070*/ 	.word	0x00000001


	//----- nvinfo : EIATTR_CRS_STACK_SIZE
	.align		4
.L_5765:
        /*0074*/ 	.byte	0x04, 0x1e
        /*0076*/ 	.short	(.L_5767 - .L_5766)
.L_5766:
        /*0078*/ 	.word	0x00000000
.L_5767:


//--------------------- .nv.info._ZN2at6native29vectorized_elementwise_kernelILi8ENS0_13BinaryFunctorIsssZZZNS0_19minimum_kernel_cudaERNS_18TensorIteratorBaseEENKUlvE_clEvENKUlvE3_clEvEUlssE_EESt5arrayIPcLm3EEEEviT0_T1_ --------------------------
	.section	.nv.info._ZN2at6native29vectorized_elementwise_kernelILi8ENS0_13BinaryFunctorIsssZZZNS0_19minimum_kernel_cudaERNS_18TensorIteratorBaseEENKUlvE_clEvENKUlvE3_clEvEUlssE_EESt5arrayIPcLm3EEEEviT0_T1_,"",@"SHT_CUDA_INFO"
	.sectionflags	@""
	.align	4


	//----- nvinfo : EIATTR_CUDA_API_VERSION
	.align		4
        /*0000*/ 	.byte	0x04, 0x37
        /*0002*/ 	.short	(.L_5769 - .L_5768)
.L_5768:
        /*0004*/ 	.word	0x00000082


	//----- nvinfo : EIATTR_SW2861232_WAR
	.align		4
.L_5769:
        /*0008*/ 	.byte	0x01, 0x35
	.zero		2


	//----- nvinfo : EIATTR_PARAM_CBANK
	.align		4
        /*000c*/ 	.byte	0x04, 0x0a
        /*000e*/ 	.short	(.L_5771 - .L_5770)
	.align		4
.L_5770:
        /*0010*/ 	.word	index@(.nv.constant0._ZN2at6native29vectorized_elementwise_kernelILi8ENS0_13BinaryFunctorIsssZZZNS0_19minimum_kernel_cudaERNS_18TensorIteratorBaseEENKUlvE_clEvENKUlvE3_clEvEUlssE_EESt5arrayIPcLm3EEEEviT0_T1_)
        /*0014*/ 	.short	0x0160
        /*0016*/ 	.short	0x0020


	//----- nvinfo : EIATTR_CBANK_PARAM_SIZE
	.align		4
.L_5771:
        /*0018*/ 	.byte	0x03, 0x19
        /*001a*/ 	.short	0x0020


	//----- nvinfo : EIATTR_KPARAM_INFO
	.align		4
        /*001c*/ 	.byte	0x04, 0x17
        /*001e*/ 	.short	(.L_5773 - .L_5772)
.L_5772:
        /*0020*/ 	.word	0x00000000
        /*0024*/ 	.short	0x0002
        /*0026*/ 	.short	0x0008
        /*0028*/ 	.byte	0x00, 0xf0, 0x61, 0x00


	//----- nvinfo : EIATTR_KPARAM_INFO
	.align		4
.L_5773:
        /*002c*/ 	.byte	0x04, 0x17
        /*002e*/ 	.short	(.L_5775 - .L_5774)
.L_5774:
        /*0030*/ 	.word	0x00000000
        /*0034*/ 	.short	0x0001
        /*0036*/ 	.short	0x0004
        /*0038*/ 	.byte	0x00, 0xf0, 0x05, 0x00


	//----- nvinfo : EIATTR_KPARAM_INFO
	.align		4
.L_5775:
        /*003c*/ 	.byte	0x04, 0x17
        /*003e*/ 	.short	(.L_5777 - .L_5776)
.L_5776:
        /*0040*/ 	.word	0x00000000
        /*0044*/ 	.short	0x0000
        /*0046*/ 	.short	0x0000
        /*0048*/ 	.byte	0x00, 0xf0, 0x11, 0x00


	//----- nvinfo : EIATTR_MAXREG_COUNT
	.align		4
.L_5777:
        /*004c*/ 	.byte	0x03, 0x1b
        /*004e*/ 	.short	0x00ff


	//----- nvinfo : EIATTR_MERCURY_ISA_VERSION
	.align		4
        /*0050*/ 	.byte	0x03, 0x5f
        /*0052*/ 	.short	0x0000


	//----- nvinfo : EIATTR_EXIT_INSTR_OFFSETS
	.align		4
        /*0054*/ 	.byte	0x04, 0x1c
        /*0056*/ 	.short	(.L_5779 - .L_5778)


	//   ....[0]....
.L_5778:
        /*0058*/ 	.word	0x00000010


	//----- nvinfo : EIATTR_MAX_THREADS
	.align		4
.L_5779:
        /*005c*/ 	.byte	0x04, 0x05
        /*005e*/ 	.short	(.L_5781 - .L_5780)
.L_5780:
        /*0060*/ 	.word	0x00000080
        /*0064*/ 	.word	0x00000001
        /*0068*/ 	.word	0x00000001
.L_5781:


//--------------------- .nv.info._ZN2at6native18elementwise_kernelILi128ELi4EZNS0_15gpu_kernel_implINS0_13AUnaryFunctorIlllZZZNS0_19minimum_kernel_cudaERNS_18TensorIteratorBaseEENKUlvE_clEvENKUlvE2_clEvEUlllE_EEEEvS5_RKT_EUliE_EEviT1_ --------------------------
	.section	.nv.info._ZN2at6native18elementwise_kernelILi128ELi4EZNS0_15gpu_kernel_implINS0_13AUnaryFunctorIlllZZZNS0_19minimum_kernel_cudaERNS_18TensorIteratorBaseEENKUlvE_clEvENKUlvE2_clEvEUlllE_EEEEvS5_RKT_EUliE_EEviT1_,"",@"SHT_CUDA_INFO"
	.sectionflags	@""
	.align	4


	//----- nvinfo : EIATTR_CUDA_API_VERSION
	.align		4
        /*0000*/ 	.byte	0x04, 0x37
        /*0002*/ 	.short	(.L_5783 - .L_5782)
.L_5782:
        /*0004*/ 	.word	0x00000082


	//----- nvinfo : EIATTR_SW2861232_WAR
	.align		4
.L_5783:
        /*0008*/ 	.byte	0x01, 0x35
	.zero		2


	//----- nvinfo : EIATTR_PARAM_CBANK
	.align		4
        /*000c*/ 	.byte	0x04, 0x0a
        /*000e*/ 	.short	(.L_5785 - .L_5784)
	.align		4
.L_5784:
        /*0010*/ 	.word	index@(.nv.constant0._ZN2at6native18elementwise_kernelILi128ELi4EZNS0_15gpu_kernel_implINS0_13AUnaryFunctorIlllZZZNS0_19minimum_kernel_cudaERNS_18TensorIteratorBaseEENKUlvE_clEvENKUlvE2_clEvEUlllE_EEEEvS5_RKT_EUliE_EEviT1_)
        /*0014*/ 	.short	0x0160
        /*0016*/ 	.short	0x0230


	//----- nvinfo : EIATTR_CBANK_PARAM_SIZE
	.align		4
.L_5785:
        /*0018*/ 	.byte	0x03, 0x19
        /*001a*/ 	.short	0x0230


	//----- nvinfo : EIATTR_KPARAM_INFO
	.align		4
        /*001c*/ 	.byte	0x04, 0x17
        /*001e*/ 	.short	(.L_5787 - .L_5786)
.L_5786:
        /*0020*/ 	.word	0x00000000
        /*0024*/ 	.short	0x0001
        /*0026*/ 	.short	0x0008
        /*0028*/ 	.byte	0x00, 0xf0, 0xa1, 0x08


	//----- nvinfo : EIATTR_KPARAM_INFO
	.align		4
.L_5787:
        /*002c*/ 	.byte	0x04, 0x17
        /*002e*/ 	.short	(.L_5789 - .L_5788)
.L_5788:
        /*0030*/ 	.word	0x00000000
        /*0034*/ 	.short	0x0000
        /*0036*/ 	.short	0x0000
        /*0038*/ 	.byte	0x00, 0xf0, 0x11, 0x00


	//----- nvinfo : EIATTR_MAXREG_COUNT
	.align		4
.L_5789:
        /*003c*/ 	.byte	0x03, 0x1b
        /*003e*/ 	.short	0x0080


	//----- nvinfo : EIATTR_EXTERNS
	.align		4
        /*0040*/ 	.byte	0x04, 0x0f
        /*0042*/ 	.short	(.L_5791 - .L_5790)


	//   ....[0]....
	.align		4
.L_5790:
        /*0044*/ 	.word	index@(__assertfail)


	//----- nvinfo : EIATTR_MERCURY_ISA_VERSION
	.align		4
.L_5791:
        /*0048*/ 	.byte	0x03, 0x5f
        /*004a*/ 	.short	0x0000


	//----- nvinfo : EIATTR_SYSCALL_OFFSETS
	.align		4
        /*004c*/ 	.byte	0x04, 0x46
        /*004e*/ 	.short	(.L_5793 - .L_5792)


	//   ....[0]....
.L_5792:
        /*0050*/ 	.word	0x00001d10


	//   ....[1]....
        /*0054*/ 	.word	0x00002bf0


	//   ....[2]....
        /*0058*/ 	.word	0x00004920


	//   ....[3]....
        /*005c*/ 	.word	0x00005800


	//   ....[4]....
        /*0060*/ 	.word	0x00007500


	//   ....[5]....
        /*0064*/ 	.word	0x000083e0


	//   ....[6]....
        /*0068*/ 	.word	0x0000a0f0


	//   ....[7]....
        /*006c*/ 	.word	0x0000afd0


	//----- nvinfo : EIATTR_EXIT_INSTR_OFFSETS
	.align		4
.L_5793:
        /*0070*/ 	.byte	0x04, 0x1c
        /*0072*/ 	.short	(.L_5795 - .L_5794)


	//   ....[0]....
.L_5794:
        /*0074*/ 	.word	0x00008460


	//   ....[1]....
        /*0078*/ 	.word	0x0000a280


	//   ....[2]....
        /*007c*/ 	.word	0x0000a2a0


	//   ....[3]....
        /*0080*/ 	.word	0x0000a320


	//   ....[4]....
        /*0084*/ 	.word	0x0000a340


	//   ....[5]....
        /*0088*/ 	.word	0x0000a360


	//   ....[6]....
        /*008c*/ 	.word	0x0000a3f0


	//   ....[7]....
        /*0090*/ 	.word	0x0000a430


	//   ....[8]....
        /*0094*/ 	.word	0x0000a4d0


	//   ....[9]....
        /*0098*/ 	.word	0x0000a520


	//   ....[10]....
        /*009c*/ 	.word	0x0000a550


	//   ....[11]....
        /*00a0*/ 	.word	0x0000a620


	//   ....[12]....
        /*00a4*/ 	.word	0x0000a660


	//   ....[13]....
        /*00a8*/ 	.word	0x0000a7f0


	//   ....[14]....
        /*00ac*/ 	.word	0x0000a950


	//   ....[15]....
        /*00b0*/ 	.word	0x0000a990


	//   ....[16]....
        /*00b4*/ 	.word	0x0000aa30


	//   ....[17]....
        /*00b8*/ 	.word	0x0000abb0


	//   ....[18]....
        /*00bc*/ 	.word	0x0000ad30


	//   ....[19]....
        /*00c0*/ 	.word	0x0000aea0


	//   ....[20]....
        /*00c4*/ 	.word	0x0000afe0


	//   ....[21]....
        /*00c8*/ 	.word	0x0000b000


	//   ....[22]....
        /*00cc*/ 	.word	0x0000b020


	//----- nvinfo : EIATTR_MAX_THREADS
	.align		4
.L_5795:
        /*00d0*/ 	.byte	0x04, 0x05
        /*00d2*/ 	.short	(.L_5797 - .L_5796)
.L_5796:
        /*00d4*/ 	.word	0x00000080
        /*00d8*/ 	.word	0x00000001
        /*00dc*/ 	.word	0x00000001


	//----- nvinfo : EIATTR_CRS_STACK_SIZE
	.align		4
.L_5797:
        /*00e0*/ 	.byte	0x04, 0x1e
        /*00e2*/ 	.short	(.L_5799 - .L_5798)
.L_5798:
        /*00e4*/ 	.word	0x00000000
.L_5799:


//--------------------- .nv.info._ZN2at6native27unrolled_elementwise_kernelINS0_13AUnaryFunctorIlllZZZNS0_19minimum_kernel_cudaERNS_18TensorIteratorBaseEENKUlvE_clEvENKUlvE2_clEvEUlllE_EESt5arrayIPcLm2EELi4E23TrivialOffsetCalculatorILi1EjESD_NS0_6memory12LoadWithCastILi1EEENSE_13StoreWithCastILi1EEEEEviT_T0_T2_T3_T4_T5_ --------------------------
	.section	.nv.info._ZN2at6native27unrolled_elementwise_kernelINS0_13AUnaryFunctorIlllZZZNS0_19minimum_kernel_cudaERNS_18TensorIteratorBaseEENKUlvE_clEvENKUlvE2_clEvEUlllE_EESt5arrayIPcLm2EELi4E23TrivialOffsetCalculatorILi1EjESD_NS0_6memory12LoadWithCastILi1EEENSE_13StoreWithCastILi1EEEEEviT_T0_T2_T3_T4_T5_,"",@"SHT_CUDA_INFO"
	.sectionflags	@""
	.align	4


	//----- nvinfo : EIATTR_CUDA_API_VERSION
	.align		4
        /*0000*/ 	.byte	0x04, 0x37
        /*0002*/ 	.short	(.L_5801 - .L_5800)
.L_5800:
        /*0004*/ 	.word	0x00000082


	//----- nvinfo : EIATTR_SW2861232_WAR
	.align		4
.L_5801:
        /*0008*/ 	.byte	0x01, 0x35
	.zero		2


	//----- nvinfo : EIATTR_PARAM_CBANK
	.align		4
        /*000c*/ 	.byte	0x04, 0x0a
        /*000e*/ 	.short	(.L_5803 - .L_5802)
	.align		4
.L_5802:
        /*0010*/ 	.word	index@(.nv.constant0._ZN2at6native27unrolled_elementwise_kernelINS0_13AUnaryFunctorIlllZZZNS0_19minimum_kernel_cudaERNS_18TensorIteratorBaseEENKUlvE_clEvENKUlvE2_clEvEUlllE_EESt5arrayIPcLm2EELi4E23TrivialOffsetCalculatorILi1EjESD_NS0_6memory12LoadWithCastILi1EEENSE_13StoreWithCastILi1EEEEEviT_T0_T2_T3_T4_T5_)
        /*0014*/ 	.short	0x0160
        /*0016*/ 	.short	0x003c


	//----- nvinfo : EIATTR_CBANK_PARAM_SIZE
	.align		4
.L_5803:
        /*0018*/ 	.byte	0x03, 0x19
        /*001a*/ 	.short	0x003c


	//----- nvinfo : EIATTR_KPARAM_INFO
	.align		4
        /*001c*/ 	.byte	0x04, 0x17
        /*001e*/ 	.short	(.L_5805 - .L_5804)
.L_5804:
        /*0020*/ 	.word	0x00000000
        /*0024*/ 	.short	0x0006
        /*0026*/ 	.short	0x0034
        /*0028*/ 	.byte	0x00, 0xf0, 0x21, 0x00


	//----- nvinfo : EIATTR_KPARAM_INFO
	.align		4
.L_5805:
        /*002c*/ 	.byte	0x04, 0x17
        /*002e*/ 	.short	(.L_5807 - .L_5806)
.L_5806:
        /*0030*/ 	.word	0x00000000
        /*0034*/ 	.short	0x0005
        /*0036*/ 	.short	0x002c
        /*0038*/ 	.byte	0x00, 0xf0, 0x21, 0x00


	//----- nvinfo : EIATTR_KPARAM_INFO
	.align		4
.L_5807:
        /*003c*/ 	.byte	0x04, 0x17
        /*003e*/ 	.short	(.L_5809 - .L_5808)
.L_5808:
        /*0040*/ 	.word	0x00000000
        /*0044*/ 	.short	0x0004
        /*0046*/ 	.short	0x0029
        /*0048*/ 	.byte	0x00, 0xf0, 0x05, 0x00


	//----- nvinfo : EIATTR_KPARAM_INFO
	.align		4
.L_5809:
        /*004c*/ 	.byte	0x04, 0x17
        /*004e*/ 	.short	(.L_5811 - .L_5810)
.L_5810:
        /*0050*/ 	.word	0x00000000
        /*0054*/ 	.short	0x0003
        /*0056*/ 	.short	0x0028
        /*0058*/ 	.byte	0x00, 0xf0, 0x05, 0x00


	//----- nvinfo : EIATTR_KPARAM_INFO
	.align		4
.L_5811:
        /*005c*/ 	.byte	0x04, 0x17
        /*005e*/ 	.short	(.L_5813 - .L_5812)
.L_5812:
        /*0060*/ 	.word	0x00000000
        /*0064*/ 	.short	0x0002
        /*0066*/ 	.short	0x0018
        /*0068*/ 	.byte	0x00, 0xf0, 0x41, 0x00


	//----- nvinfo : EIATTR_KPARAM_INFO
	.align		4
.L_5813:
        /*006c*/ 	.byte	0x04, 0x17
        /*006e*/ 	.short	(.L_5815 - .L_5814)
.L_5814:
        /*0070*/ 	.word	0x00000000
        /*0074*/ 	.short	0x0001
        /*0076*/ 	.short	0x0008
        /*0078*/ 	.byte	0x00, 0xf0, 0x41, 0x00


	//----- nvinfo : EIATTR_KPARAM_INFO
	.align		4
.L_5815:
        /*007c*/ 	.byte	0x04, 0x17
        /*007e*/ 	.short	(.L_5817 - .L_5816)
.L_5816:
        /*0080*/ 	.word	0x00000000
        /*0084*/ 	.short	0x0000
        /*0086*/ 	.short	0x0000
        /*0088*/ 	.byte	0x00, 0xf0, 0x11, 0x00


	//----- nvinfo : EIATTR_MAXREG_COUNT
	.align		4
.L_5817:
        /*008c*/ 	.byte	0x03, 0x1b
        /*008e*/ 	.short	0x00ff


	//----- nvinfo : EIATTR_EXTERNS
	.align		4
        /*0090*/ 	.byte	0x04, 0x0f
        /*0092*/ 	.short	(.L_5819 - .L_5818)


	//   ....[0]....
	.align		4
.L_5818:
        /*0094*/ 	.word	index@(__assertfail)


	//----- nvinfo : EIATTR_MERCURY_ISA_VERSION
	.align		4
.L_5819:
        /*0098*/ 	.byte	0x03, 0x5f
        /*009a*/ 	.short	0x0000


	//----- nvinfo : EIATTR_SYSCALL_OFFSETS
	.align		4
        /*009c*/ 	.byte	0x04, 0x46
        /*009e*/ 	.short	(.L_5821 - .L_5820)


	//   ....[0]....
.L_5820:
        /*00a0*/ 	.word	0x00000f00


	//   ....[1]....
        /*00a4*/ 	.word	0x00001e10


	//   ....[2]....
        /*00a8*/ 	.word	0x00002d30


	//   ....[3]....
        /*00ac*/ 	.word	0x00003c20


	//   ....[4]....
        /*00b0*/ 	.word	0x00004d80


	//   ....[5]....
        /*00b4*/ 	.word	0x00005ca0


	//   ....[6]....
        /*00b8*/ 	.word	0x00006b70


	//   ....[7]....
        /*00bc*/ 	.word	0x00007a50


	//----- nvinfo : EIATTR_EXIT_INSTR_OFFSETS
	.align		4
.L_5821:
        /*00c0*/ 	.byte	0x04, 0x1c
        /*00c2*/ 	.short	(.L_5823 - .L_5822)


	//   ....[0]....
.L_5822:
        /*00c4*/ 	.word	0x00006bf0


	//   ....[1]....
        /*00c8*/ 	.word	0x00006d10


	//   ....[2]....
        /*00cc*/ 	.word	0x00006d30


	//   ....[3]....
        /*00d0*/ 	.word	0x00006db0


	//   ....[4]....
        /*00d4*/ 	.word	0x00006dd0


	//   ....[5]....
        /*00d8*/ 	.word	0x00006df0


	//   ....[6]....
        /*00dc*/ 	.word	0x00006e80


	//   ....[7]....
        /*00e0*/ 	.word	0x00006ec0


	//   ....[8]....
        /*00e4*/ 	.word	0x00006f60


	//   ....[9]....
        /*00e8*/ 	.word	0x00006fb0


	//   ....[10]....
        /*00ec*/ 	.word	0x00006fe0


	//   ....[11]....
        /*00f0*/ 	.word	0x000070b0


	//   ....[12]....
        /*00f4*/ 	.word	0x000070f0


	//   ....[13]....
        /*00f8*/ 	.word	0x00007280


	//   ....[14]....
        /*00fc*/ 	.word	0x000073e0


	//   ....[15]....
        /*0100*/ 	.word	0x00007420


	//   ....[16]....
        /*0104*/ 	.word	0x000074c0


	//   ....[17]....
        /*0108*/ 	.word	0x00007640


	//   ....[18]....
        /*010c*/ 	.word	0x000077c0


	//   ....[19]....
        /*0110*/ 	.word	0x00007920


	//   ....[20]....
        /*0114*/ 	.word	0x00007a60


	//   ....[21]....
        /*0118*/ 	.word	0x00007a80


	//   ....[22]....
        /*011c*/ 	.word	0x00007aa0


	//----- nvinfo : EIATTR_MAX_THREADS
	.align		4
.L_5823:
        /*0120*/ 	.byte	0x04, 0x05
        /*0122*/ 	.short	(.L_5825 - .L_5824)
.L_5824:
        /*0124*/ 	.word	0x00000080
        /*0128*/ 	.word	0x00000001
        /*012c*/ 	.word	0x00000001


	//----- nvinfo : EIATTR_CRS_STACK_SIZE
	.align		4
.L_5825:
        /*0130*/ 	.byte	0x04, 0x1e
        /*0132*/ 	.short	(.L_5827 - .L_5826)
.L_5826:
        /*0134*/ 	.word	0x00000000
.L_5827:


//--------------------- .nv.info._ZN2at6native18elementwise_kernelILi128ELi2EZNS0_22gpu_kernel_impl_nocastINS0_13AUnaryFunctorIlllZZZNS0_19minimum_kernel_cudaERNS_18TensorIteratorBaseEENKUlvE_clEvENKUlvE2_clEvEUlllE_EEEEvS5_RKT_EUliE_EEviT1_ --------------------------
	.section	.nv.info._ZN2at6native18elementwise_kernelILi128ELi2EZNS0_22gpu_kernel_impl_nocastINS0_13AUnaryFunctorIlllZZZNS0_19minimum_kernel_cudaERNS_18TensorIteratorBaseEENKUlvE_clEvENKUlvE2_clEvEUlllE_EEEEvS5_RKT_EUliE_EEviT1_,"",@"SHT_CUDA_INFO"
	.sectionflags	@""
	.align	4


	//----- nvinfo : EIATTR_CUDA_API_VERSION
	.align		4
        /*0000*/ 	.byte	0x04, 0x37
        /*0002*/ 	.short	(.L_5829 - .L_5828)
.L_5828:
        /*0004*/ 	.word	0x00000082


	//----- nvinfo : EIATTR_SW2861232_WAR
	.align		4
.L_5829:
        /*0008*/ 	.byte	0x01, 0x35
	.zero		2


	//----- nvinfo : EIATTR_PARAM_CBANK
	.align		4
        /*000c*/ 	.byte	0x04, 0x0a
        /*000e*/ 	.short	(.L_5831 - .L_5830)
	.align		4
.L_5830:
        /*0010*/ 	.word	index@(.nv.constant0._ZN2at6native18elementwise_kernelILi128ELi2EZNS0_22gpu_kernel_impl_nocastINS0_13AUnaryFunctorIlllZZZNS0_19minimum_kernel_cudaERNS_18TensorIteratorBaseEENKUlvE_clEvENKUlvE2_clEvEUlllE_EEEEvS5_RKT_EUliE_EEviT1_)
        /*0014*/ 	.short	0x0160
        /*0016*/ 	.short	0x0228


	//----- nvinfo : EIATTR_CBANK_PARAM_SIZE
	.align		4
.L_5831:
        /*0018*/ 	.byte	0x03, 0x19
        /*001a*/ 	.short	0x0228


	//----- nvinfo : EIATTR_KPARAM_INFO
	.align		4
        /*001c*/ 	.byte	0x04, 0x17
        /*001e*/ 	.short	(.L_5833 - .L_5832)
.L_5832:
        /*0020*/ 	.word	0x00000000
        /*0024*/ 	.short	0x0001
        /*0026*/ 	.short	0x0008
        /*0028*/ 	.byte	0x00, 0xf0, 0x81, 0x08


	//----- nvinfo : EIATTR_KPARAM_INFO
	.align		4
.L_5833:
        /*002c*/ 	.byte	0x04, 0x17
        /*002e*/ 	.short	(.L_5835 - .L_5834)
.L_5834:
        /*0030*/ 	.word	0x00000000
        /*0034*/ 	.short	0x0000
        /*0036*/ 	.short	0x0000
        /*0038*/ 	.byte	0x00, 0xf0, 0x11, 0x00


	//----- nvinfo : EIATTR_MAXREG_COUNT
	.align		4
.L_5835:
        /*003c*/ 	.byte	0x03, 0x1b
        /*003e*/ 	.short	0x0080


	//----- nvinfo : EIATTR_MERCURY_ISA_VERSION
	.align		4
        /*0040*/ 	.byte	0x03, 0x5f
        /*0042*/ 	.short	0x0000


	//----- nvinfo : EIATTR_EXIT_INSTR_OFFSETS
	.align		4
        /*0044*/ 	.byte	0x04, 0x1c
        /*0046*/ 	.short	(.L_5837 - .L_5836)


	//   ....[0]....
.L_5836:
        /*0048*/ 	.word	0x00000f90


	//   ....[1]....
        /*004c*/ 	.word	0x00001e80


	//----- nvinfo : EIATTR_MAX_THREADS
	.align		4
.L_5837:
        /*0050*/ 	.byte	0x04, 0x05
        /*0052*/ 	.short	(.L_5839 - .L_5838)
.L_5838:
        /*0054*/ 	.word	0x00000080
        /*0058*/ 	.word	0x00000001
        /*005c*/ 	.word	0x00000001


	//----- nvinfo : EIATTR_CRS_STACK_SIZE
	.align		4
.L_5839:
        /*0060*/ 	.byte	0x04, 0x1e
        /*0062*/ 	.short	(.L_5841 - .L_5840)
.L_5840:
        /*0064*/ 	.word	0x00000000
.L_5841:


//--------------------- .nv.info._ZN2at6native27unrolled_elementwise_kernelINS0_13AUnaryFunctorIlllZZZNS0_19minimum_kernel_cudaERNS_18TensorIteratorBaseEENKUlvE_clEvENKUlvE2_clEvEUlllE_EESt5arrayIPcLm2EELi4E23TrivialOffsetCalculatorILi1EjESD_NS0_6memory15LoadWithoutCastENSE_16StoreWithoutCastEEEviT_T0_T2_T3_T4_T5_ --------------------------
	.section	.nv.info._ZN2at6native27unrolled_elementwise_kernelINS0_13AUnaryFunctorIlllZZZNS0_19minimum_kernel_cudaERNS_18TensorIteratorBaseEENKUlvE_clEvENKUlvE2_clEvEUlllE_EESt5arrayIPcLm2EELi4E23TrivialOffsetCalculatorILi1EjESD_NS0_6memory15LoadWithoutCastENSE_16StoreWithoutCastEEEviT_T0_T2_T3_T4_T5_,"",@"SHT_CUDA_INFO"
	.sectionflags	@""
	.align	4


	//----- nvinfo : EIATTR_CUDA_API_VERSION
	.align		4
        /*0000*/ 	.byte	0x04, 0x37
        /*0002*/ 	.short	(.L_5843 - .L_5842)
.L_5842:
        /*0004*/ 	.word	0x00000082


	//----- nvinfo : EIATTR_SW2861232_WAR
	.align		4
.L_5843:
        /*0008*/ 	.byte	0x01, 0x35
	.zero		2


	//----- nvinfo : EIATTR_PARAM_CBANK
	.align		4
        /*000c*/ 	.byte	0x04, 0x0a
        /*000e*/ 	.short	(.L_5845 - .L_5844)
	.align		4
.L_5844:
        /*0010*/ 	.word	index@(.nv.constant0._ZN2at6native27unrolled_elementwise_kernelINS0_13AUnaryFunctorIlllZZZNS0_19minimum_kernel_cudaERNS_18TensorIteratorBaseEENKUlvE_clEvENKUlvE2_clEvEUlllE_EESt5arrayIPcLm2EELi4E23TrivialOffsetCalculatorILi1EjESD_NS0_6memory15LoadWithoutCastENSE_16StoreWithoutCastEEEviT_T0_T2_T3_T4_T5_)
        /*0014*/ 	.short	0x0160
        /*0016*/ 	.short	0x002c


	//----- nvinfo : EIATTR_CBANK_PARAM_SIZE
	.align		4
.L_5845:
        /*0018*/ 	.byte	0x03, 0x19
        /*001a*/ 	.short	0x002c


	//----- nvinfo : EIATTR_KPARAM_INFO
	.align		4
        /*001c*/ 	.byte	0x04, 0x17
        /*001e*/ 	.short	(.L_5847 - .L_5846)
.L_5846:
        /*0020*/ 	.word	0x00000000
        /*0024*/ 	.short	0x0006
        /*0026*/ 	.short	0x002b
        /*0028*/ 	.byte	0x00, 0xf0, 0x05, 0x00


	//----- nvinfo : EIATTR_KPARAM_INFO
	.align		4
.L_5847:
        /*002c*/ 	.byte	0x04, 0x17
        /*002e*/ 	.short	(.L_5849 - .L_5848)
.L_5848:
        /*0030*/ 	.word	0x00000000
        /*0034*/ 	.short	0x0005
        /*0036*/ 	.short	0x002a
        /*0038*/ 	.byte	0x00, 0xf0, 0x05, 0x00


	//----- nvinfo : EIATTR_KPARAM_INFO
	.align		4
.L_5849:
        /*003c*/ 	.byte	0x04, 0x17
        /*003e*/ 	.short	(.L_5851 - .L_5850)
.L_5850:
        /*0040*/ 	.word	0x00000000
        /*0044*/ 	.short	0x0004
        /*0046*/ 	.short	0x0029
        /*0048*/ 	.byte	0x00, 0xf0, 0x05, 0x00


	//----- nvinfo : EIATTR_KPARAM_INFO
	.align		4
.L_5851:
        /*004c*/ 	.byte	0x04, 0x17
        /*004e*/ 	.short	(.L_5853 - .L_5852)
.L_5852:
        /*0050*/ 	.word	0x00000000
        /*0054*/ 	.short	0x0003
        /*0056*/ 	.short	0x0028
        /*0058*/ 	.byte	0x00, 0xf0, 0x05, 0x00


	//----- nvinfo : EIATTR_KPARAM_INFO
	.align		4
.L_5853:
        /*005c*/ 	.byte	0x04, 0x17
        /*005e*/ 	.short	(.L_5855 - .L_5854)
.L_5854:
        /*0060*/ 	.word	0x00000000
        /*0064*/ 	.short	0x0002
        /*0066*/ 	.short	0x0018
        /*0068*/ 	.byte	0x00, 0xf0, 0x41, 0x00


	//----- nvinfo : EIATTR_KPARAM_INFO
	.align		4
.L_5855:
        /*006c*/ 	.byte	0x04, 0x17
        /*006e*/ 	.short	(.L_5857 - .L_5856)
.L_5856:
        /*0070*/ 	.word	0x00000000
        /*0074*/ 	.short	0x0001
        /*0076*/ 	.short	0x0008
        /*0078*/ 	.byte	0x00, 0xf0, 0x41, 0x00


	//----- nvinfo : EIATTR_KPARAM_INFO
	.align		4
.L_5857:
        /*007c*/ 	.byte	0x04, 0x17
        /*007e*/ 	.short	(.L_5859 - .L_5858)
.L_5858:
        /*0080*/ 	.word	0x00000000
        /*0084*/ 	.short	0x0000
        /*0086*/ 	.short	0x0000
        /*0088*/ 	.byte	0x00, 0xf0, 0x11, 0x00


	//----- nvinfo : EIATTR_MAXREG_COUNT
	.align		4
.L_5859:
        /*008c*/ 	.byte	0x03, 0x1b
        /*008e*/ 	.short	0x00ff


	//----- nvinfo : EIATTR_MERCURY_ISA_VERSION
	.align		4
        /*0090*/ 	.byte	0x03, 0x5f
        /*0092*/ 	.short	0x0000


	//----- nvinfo : EIATTR_EXIT_INSTR_OFFSETS
	.align		4
        /*0094*/ 	.byte	0x04, 0x1c
        /*0096*/ 	.short	(.L_5861 - .L_5860)


	//   ....[0]....
.L_5860:
        /*0098*/ 	.word	0x00000460


	//   ....[1]....
        /*009c*/ 	.word	0x000004d0


	//----- nvinfo : EIATTR_MAX_THREADS
	.align		4
.L_5861:
        /*00a0*/ 	.byte	0x04, 0x05
        /*00a2*/ 	.short	(.L_5863 - .L_5862)
.L_5862:
        /*00a4*/ 	.word	0x00000080
        /*00a8*/ 	.word	0x00000001
        /*00ac*/ 	.word	0x00000001


	//----- nvinfo : EIATTR_CRS_STACK_SIZE
	.align		4
.L_5863:
        /*00b0*/ 	.byte	0x04, 0x1e
        /*00b2*/ 	.short	(.L_5865 - .L_5864)
.L_5864:
        /*00b4*/ 	.word	0x00000000
.L_5865:


//--------------------- .nv.info._ZN2at6native29vectorized_elementwise_kernelILi2ENS0_13AUnaryFunctorIlllZZZNS0_19minimum_kernel_cudaERNS_18TensorIteratorBaseEENKUlvE_clEvENKUlvE2_clEvEUlllE_EESt5arrayIPcLm2EEEEviT0_T1_ --------------------------
	.section	.nv.info._ZN2at6native29vectorized_elementwise_kernelILi2ENS0_13AUnaryFunctorIlllZZZNS0_19minimum_kernel_cudaERNS_18TensorIteratorBaseEENKUlvE_clEvENKUlvE2_clEvEUlllE_EESt5arrayIPcLm2EEEEviT0_T1_,"",@"SHT_CUDA_INFO"
	.sectionflags	@""
	.align	4


	//----- nvinfo : EIATTR_CUDA_API_VERSION
	.align		4
        /*0000*/ 	.byte	0x04, 0x37
        /*0002*/ 	.short	(.L_5867 - .L_5866)
.L_5866:
        /*0004*/ 	.word	0x00000082


	//----- nvinfo : EIATTR_SW2861232_WAR
	.align		4
.L_5867:
        /*0008*/ 	.byte	0x01, 0x35
	.zero		2


	//----- nvinfo : EIATTR_PARAM_CBANK
	.align		4
        /*000c*/ 	.byte	0x04, 0x0a
        /*000e*/ 	.short	(.L_5869 - .L_5868)
	.align		4
.L_5868:
        /*0010*/ 	.word	index@(.nv.constant0._ZN2at6native29vectorized_elementwise_kernelILi2ENS0_13AUnaryFunctorIlllZZZNS0_19minimum_kernel_cudaERNS_18TensorIteratorBaseEENKUlvE_clEvENKUlvE2_clEvEUlllE_EESt5arrayIPcLm2EEEEviT0_T1_)
        /*0014*/ 	.short	0x0160
        /*0016*/ 	.short	0x0028


	//----- nvinfo : EIATTR_CBANK_PARAM_SIZE
	.align		4
.L_5869:
        /*0018*/ 	.byte	0x03, 0x19
        /*001a*/ 	.short	0x0028


	//----- nvinfo : EIATTR_KPARAM_INFO
	.align		4
        /*001c*/ 	.byte	0x04, 0x17
        /*001e*/ 	.short	(.L_5871 - .L_5870)
.L_5870:
        /*0020*/ 	.word	0x00000000
        /*0024*/ 	.short	0x0002
        /*0026*/ 	.short	0x0018
        /*0028*/ 	.byte	0x00, 0xf0, 0x41, 0x00


	//----- nvinfo : EIATTR_KPARAM_INFO
	.align		4
.L_5871:
        /*002c*/ 	.byte	0x04, 0x17
        /*002e*/ 	.short	(.L_5873 - .L_5872)
.L_5872:
        /*0030*/ 	.word	0x00000000
        /*0034*/ 	.short	0x0001
        /*0036*/ 	.short	0x0008
        /*0038*/ 	.byte	0x00, 0xf0, 0x41, 0x00


	//----- nvinfo : EIATTR_KPARAM_INFO
	.align		4
.L_5873:
        /*003c*/ 	.byte	0x04, 0x17
        /*003e*/ 	.short	(.L_5875 - .L_5874)
.L_5874:
        /*0040*/ 	.word	0x00000000
        /*0044*/ 	.short	0x0000
        /*0046*/ 	.short	0x0000
        /*0048*/ 	.byte	0x00, 0xf0, 0x11, 0x00


	//----- nvinfo : EIATTR_MAXREG_COUNT
	.align		4
.L_5875:
        /*004c*/ 	.byte	0x03, 0x1b
        /*004e*/ 	.short	0x00ff


	//----- nvinfo : EIATTR_MERCURY_ISA_VERSION
	.align		4
        /*0050*/ 	.byte	0x03, 0x5f
        /*0052*/ 	.short	0x0000


	//----- nvinfo : EIATTR_EXIT_INSTR_OFFSETS
	.align		4
        /*0054*/ 	.byte	0x04, 0x1c
        /*0056*/ 	.short	(.L_5877 - .L_5876)


	//   ....[0]....
.L_5876:
        /*0058*/ 	.word	0x00000400


	//   ....[1]....
        /*005c*/ 	.word	0x00000d10


	//   ....[2]....
        /*0060*/ 	.word	0x00000d60


	//----- nvinfo : EIATTR_MAX_THREADS
	.align		4
.L_5877:
        /*0064*/ 	.byte	0x04, 0x05
        /*0066*/ 	.short	(.L_5879 - .L_5878)
.L_5878:
        /*0068*/ 	.word	0x00000080
        /*006c*/ 	.word	0x00000001
        /*0070*/ 	.word	0x00000001


	//----- nvinfo : EIATTR_CRS_STACK_SIZE
	.align		4
.L_5879:
        /*0074*/ 	.byte	0x04, 0x1e
        /*0076*/ 	.short	(.L_5881 - .L_5880)
.L_5880:
        /*0078*/ 	.word	0x00000000
.L_5881:


//--------------------- .nv.info._ZN2at6native29vectorized_elementwise_kernelILi4ENS0_13AUnaryFunctorIlllZZZNS0_19minimum_kernel_cudaERNS_18TensorIteratorBaseEENKUlvE_clEvENKUlvE2_clEvEUlllE_EESt5arrayIPcLm2EEEEviT0_T1_ --------------------------
	.section	.nv.info._ZN2at6native29vectorized_elementwise_kernelILi4ENS0_13AUnaryFunctorIlllZZZNS0_19minimum_kernel_cudaERNS_18TensorIteratorBaseEENKUlvE_clEvENKUlvE2_clEvEUlllE_EESt5arrayIPcLm2EEEEviT0_T1_,"",@"SHT_CUDA_INFO"
	.sectionflags	@""
	.align	4


	//----- nvinfo : EIATTR_CUDA_API_VERSION
	.align		4
        /*0000*/ 	.byte	0x04, 0x37
        /*0002*/ 	.short	(.L_5883 - .L_5882)
.L_5882:
        /*0004*/ 	.word	0x00000082


	//----- nvinfo : EIATTR_SW2861232_WAR
	.align		4
.L_5883:
        /*0008*/ 	.byte	0x01, 0x35
	.zero		2


	//----- nvinfo : EIATTR_PARAM_CBANK
	.align		4
        /*000c*/ 	.byte	0x04, 0x0a
        /*000e*/ 	.short	(.L_5885 - .L_5884)
	.align		4
.L_5884:
        /*0010*/ 	.word	index@(.nv.constant0._ZN2at6native29vectorized_elementwise_kernelILi4ENS0_13AUnaryFunctorIlllZZZNS0_19minimum_kernel_cudaERNS_18TensorIteratorBaseEENKUlvE_clEvENKUlvE2_clEvEUlllE_EESt5arrayIPcLm2EEEEviT0_T1_)
        /*0014*/ 	.short	0x0160
        /*0016*/ 	.short	0x0028


	//----- nvinfo : EIATTR_CBANK_PARAM_SIZE
	.align		4
.L_5885:
        /*0018*/ 	.byte	0x03, 0x19
        /*001a*/ 	.short	0x0028


	//----- nvinfo : EIATTR_KPARAM_INFO
	.align		4
        /*001c*/ 	.byte	0x04, 0x17
        /*001e*/ 	.short	(.L_5887 - .L_5886)
.L_5886:
        /*0020*/ 	.word	0x00000000
        /*0024*/ 	.short	0x0002
        /*0026*/ 	.short	0x0018
        /*0028*/ 	.byte	0x00, 0xf0, 0x41, 0x00


	//----- nvinfo : EIATTR_KPARAM_INFO
	.align		4
.L_5887:
        /*002c*/ 	.byte	0x04, 0x17
        /*002e*/ 	.short	(.L_5889 - .L_5888)
.L_5888:
        /*0030*/ 	.word	0x00000000
        /*0034*/ 	.short	0x0001
        /*0036*/ 	.short	0x0008
        /*0038*/ 	.byte	0x00, 0xf0, 0x41, 0x00


	//----- nvinfo : EIATTR_KPARAM_INFO
	.align		4
.L_5889:
        /*003c*/ 	.byte	0x04, 0x17
        /*003e*/ 	.short	(.L_5891 - .L_5890)
.L_5890:
        /*0040*/ 	.word	0x00000000
        /*0044*/ 	.short	0x0000
        /*0046*/ 	.short	0x0000
        /*0048*/ 	.byte	0x00, 0xf0, 0x11, 0x00


	//----- nvinfo : EIATTR_MAXREG_COUNT
	.align		4
.L_5891:
        /*004c*/ 	.byte	0x03, 0x1b
        /*004e*/ 	.short	0x00ff


	//----- nvinfo : EIATTR_MERCURY_ISA_VERSION
	.align		4
        /*0050*/ 	.byte	0x03, 0x5f
        /*0052*/ 	.short	0x0000


	//----- nvinfo : EIATTR_EXIT_INSTR_OFFSETS
	.align		4
        /*0054*/ 	.byte	0x04, 0x1c
        /*0056*/ 	.short	(.L_5893 - .L_5892)


	//   ....[0]....
.L_5892:
        /*0058*/ 	.word	0x00000400


	//   ....[1]....
        /*005c*/ 	.word	0x00000d10


	//   ....[2]....
        /*0060*/ 	.word	0x00000d60


	//----- nvinfo : EIATTR_MAX_THREADS
	.align		4
.L_5893:
        /*0064*/ 	.byte	0x04, 0x05
        /*0066*/ 	.short	(.L_5895 - .L_5894)
.L_5894:
        /*0068*/ 	.word	0x00000080
        /*006c*/ 	.word	0x00000001
        /*0070*/ 	.word	0x00000001


	//----- nvinfo : EIATTR_CRS_STACK_SIZE
	.align		4
.L_5895:
        /*0074*/ 	.byte	0x04, 0x1e
        /*0076*/ 	.short	(.L_5897 - .L_5896)
.L_5896:
        /*0078*/ 	.word	0x00000000
.L_5897:


//--------------------- .nv.info._ZN2at6native29vectorized_elementwise_kernelILi8ENS0_13AUnaryFunctorIlllZZZNS0_19minimum_kernel_cudaERNS_18TensorIteratorBaseEENKUlvE_clEvENKUlvE2_clEvEUlllE_EESt5arrayIPcLm2EEEEviT0_T1_ --------------------------
	.section	.nv.info._ZN2at6native29vectorized_elementwise_kernelILi8ENS0_13AUnaryFunctorIlllZZZNS0_19minimum_kernel_cudaERNS_18TensorIteratorBaseEENKUlvE_clEvENKUlvE2_clEvEUlllE_EESt5arrayIPcLm2EEEEviT0_T1_,"",@"SHT_CUDA_INFO"
	.sectionflags	@""
	.align	4


	//----- nvinfo : EIATTR_CUDA_API_VERSION
	.align		4
        /*0000*/ 	.byte	0x04, 0x37
        /*0002*/ 	.short	(.L_5899 - .L_5898)
.L_5898:
        /*0004*/ 	.word	0x00000082


	//----- nvinfo : EIATTR_SW2861232_WAR
	.align		4
.L_5899:
        /*0008*/ 	.byte	0x01, 0x35
	.zero		2


	//----- nvinfo : EIATTR_PARAM_CBANK
	.align		4
        /*000c*/ 	.byte	0x04, 0x0a
        /*000e*/ 	.short	(.L_5901 - .L_5900)
	.align		4
.L_5900:
        /*0010*/ 	.word	index@(.nv.constant0._ZN2at6native29vectorized_elementwise_kernelILi8ENS0_13AUnaryFunctorIlllZZZNS0_19minimum_kernel_cudaERNS_18TensorIteratorBaseEENKUlvE_clEvENKUlvE2_clEvEUlllE_EESt5arrayIPcLm2EEEEviT0_T1_)
        /*0014*/ 	.short	0x0160
        /*0016*/ 	.short	0x0028


	//----- nvinfo : EIATTR_CBANK_PARAM_SIZE
	.align		4
.L_5901:
        /*0018*/ 	.byte	0x03, 0x19
        /*001a*/ 	.short	0x0028


	//----- nvinfo : EIATTR_KPARAM_INFO
	.align		4
        /*001c*/ 	.byte	0x04, 0x17
        /*001e*/ 	.short	(.L_5903 - .L_5902)
.L_5902:
        /*0020*/ 	.word	0x00000000
        /*0024*/ 	.short	0x0002
        /*0026*/ 	.short	0x0018
        /*0028*/ 	.byte	0x00, 0xf0, 0x41, 0x00


	//----- nvinfo : EIATTR_KPARAM_INFO
	.align		4
.L_5903:
        /*002c*/ 	.byte	0x04, 0x17
        /*002e*/ 	.short	(.L_5905 - .L_5904)
.L_5904:
        /*0030*/ 	.word	0x00000000
        /*0034*/ 	.short	0x0001
        /*0036*/ 	.short	0x0008
        /*0038*/ 	.byte	0x00, 0xf0, 0x41, 0x00


	//----- nvinfo : EIATTR_KPARAM_INFO
	.align		4
.L_5905:
        /*003c*/ 	.byte	0x04, 0x17
        /*003e*/ 	.short	(.L_5907 - .L_5906)
.L_5906:
        /*0040*/ 	.word	0x00000000
        /*0044*/ 	.short	0x0000
        /*0046*/ 	.short	0x0000
        /*0048*/ 	.byte	0x00, 0xf0, 0x11, 0x00


	//----- nvinfo : EIATTR_MAXREG_COUNT
	.align		4
.L_5907:
        /*004c*/ 	.byte	0x03, 0x1b
        /*004e*/ 	.short	0x00ff


	//----- nvinfo : EIATTR_MERCURY_ISA_VERSION
	.align		4
        /*0050*/ 	.byte	0x03, 0x5f
        /*0052*/ 	.short	0x0000


	//----- nvinfo : EIATTR_EXIT_INSTR_OFFSETS
	.align		4
        /*0054*/ 	.byte	0x04, 0x1c
        /*0056*/ 	.short	(.L_5909 - .L_5908)


	//   ....[0]....
.L_5908:
        /*0058*/ 	.word	0x00000010


	//----- nvinfo : EIATTR_MAX_THREADS
	.align		4
.L_5909:
        /*005c*/ 	.byte	0x04, 0x05
        /*005e*/ 	.short	(.L_5911 - .L_5910)
.L_5910:
        /*0060*/ 	.word	0x00000080
        /*0064*/ 	.word	0x00000001
        /*0068*/ 	.word	0x00000001
.L_5911:


//--------------------- .nv.info._ZN2at6native18elementwise_kernelILi128ELi4EZNS0_15gpu_kernel_implINS0_13BinaryFunctorIlllZZZNS0_19minimum_kernel_cudaERNS_18TensorIteratorBaseEENKUlvE_clEvENKUlvE2_clEvEUlllE_EEEEvS5_RKT_EUliE_EEviT1_ --------------------------
	.section	.nv.info._ZN2at6native18elementwise_kernelILi128ELi4EZNS0_15gpu_kernel_implINS0_13BinaryFunctorIlllZZZNS0_19minimum_kernel_cudaERNS_18TensorIteratorBaseEENKUlvE_clEvENKUlvE2_clEvEUlllE_EEEEvS5_RKT_EUliE_EEviT1_,"",@"SHT_CUDA_INFO"
	.sectionflags	@""
	.align	4


	//----- nvinfo : EIATTR_CUDA_API_VERSION
	.align		4
        /*0000*/ 	.byte	0x04, 0x37
        /*0002*/ 	.short	(.L_5913 - .L_5912)
.L_5912:
        /*0004*/ 	.word	0x00000082


	//----- nvinfo : EIATTR_SW2861232_WAR
	.align		4
.L_5913:
        /*0008*/ 	.byte	0x01, 0x35
	.zero		2


	//----- nvinfo : EIATTR_PARAM_CBANK
	.align		4
        /*000c*/ 	.byte	0x04, 0x0a
        /*000e*/ 	.short	(.L_5915 - .L_5914)
	.align		4
.L_5914:
        /*0010*/ 	.word	index@(.nv.constant0._ZN2at6native18elementwise_kernelILi128ELi4EZNS0_15gpu_kernel_implINS0_13BinaryFunctorIlllZZZNS0_19minimum_kernel_cudaERNS_18TensorIteratorBaseEENKUlvE_clEvENKUlvE2_clEvEUlllE_EEEEvS5_RKT_EUliE_EEviT1_)
        /*0014*/ 	.short	0x0160
        /*0016*/ 	.short	0x0290


	//----- nvinfo : EIATTR_CBANK_PARAM_SIZE
	.align		4
.L_5915:
        /*0018*/ 	.byte	0x03, 0x19
        /*001a*/ 	.short	0x0290


	//----- nvinfo : EIATTR_KPARAM_INFO
	.align		4
        /*001c*/ 	.byte	0x04, 0x17
        /*001e*/ 	.short	(.L_5917 - .L_5916)
.L_5916:
        /*0020*/ 	.word	0x00000000
        /*0024*/ 	.short	0x0001
        /*0026*/ 	.short	0x0008
        /*0028*/ 	.byte	0x00, 0xf0, 0x21, 0x0a


	//----- nvinfo : EIATTR_KPARAM_INFO
	.align		4
.L_5917:
        /*002c*/ 	.byte	0x04, 0x17
        /*002e*/ 	.short	(.L_5919 - .L_5918)
.L_5918:
        /*0030*/ 	.word	0x00000000
        /*0034*/ 	.short	0x0000
        /*0036*/ 	.short	0x0000
        /*0038*/ 	.byte	0x00, 0xf0, 0x11, 0x00


	//----- nvinfo : EIATTR_MAXREG_COUNT
	.align		4
.L_5919:
        /*003c*/ 	.byte	0x03, 0x1b
        /*003e*/ 	.short	0x0080


	//----- nvinfo : EIATTR_EXTERNS
	.align		4
        /*0040*/ 	.byte	0x04, 0x0f
        /*0042*/ 	.short	(.L_5921 - .L_5920)


	//   ....[0]....
	.align		4
.L_5920:
        /*0044*/ 	.word	index@(__assertfail)


	//----- nvinfo : EIATTR_MERCURY_ISA_VERSION
	.align		4
.L_5921:
        /*0048*/ 	.byte	0x03, 0x5f
        /*004a*/ 	.short	0x0000


	//----- nvinfo : EIATTR_SYSCALL_OFFSETS
	.align		4
        /*004c*/ 	.byte	0x04, 0x46
        /*004e*/ 	.short	(.L_5923 - .L_5922)


	//   ....[0]....
.L_5922:
        /*0050*/ 	.word	0x00001ec0


	//   ....[1]....
        /*0054*/ 	.word	0x00002d50


	//   ....[2]....
        /*0058*/ 	.word	0x00003c30


	//   ....[3]....
        /*005c*/ 	.word	0x00005b10


	//   ....[4]....
        /*0060*/ 	.word	0x000069a0


	//   ....[5]....
        /*0064*/ 	.word	0x00007880


	//   ....[6]....
        /*0068*/ 	.word	0x00009730


	//   ....[7]....
        /*006c*/ 	.word	0x0000a5c0


	//   ....[8]....
        /*0070*/ 	.word	0x0000b4a0


	//   ....[9]....
        /*0074*/ 	.word	0x0000d360


	//   ....[10]....
        /*0078*/ 	.word	0x0000e1f0


	//   ....[11]....
        /*007c*/ 	.word	0x0000f0d0


	//----- nvinfo : EIATTR_EXIT_INSTR_OFFSETS
	.align		4
.L_5923:
        /*0080*/ 	.byte	0x04, 0x1c
        /*0082*/ 	.short	(.L_5925 - .L_5924)


	//   ....[0]....
.L_5924:
        /*0084*/ 	.word	0x0000b520


	//   ....[1]....
        /*0088*/ 	.word	0x0000e380


	//   ....[2]....
        /*008c*/ 	.word	0x0000e3a0


	//   ....[3]....
        /*0090*/ 	.word	0x0000e420


	//   ....[4]....
        /*0094*/ 	.word	0x0000e440


	//   ....[5]....
        /*0098*/ 	.word	0x0000e460


	//   ....[6]....
        /*009c*/ 	.word	0x0000e4f0


	//   ....[7]....
        /*00a0*/ 	.word	0x0000e530


	//   ....[8]....
        /*00a4*/ 	.word	0x0000e5d0


	//   ....[9]....
        /*00a8*/ 	.word	0x0000e620


	//   ....[10]....
        /*00ac*/ 	.word	0x0000e650


	//   ....[11]....
        /*00b0*/ 	.word	0x0000e720


	//   ....[12]....
        /*00b4*/ 	.word	0x0000e760


	//   ....[13]....
        /*00b8*/ 	.word	0x0000e8f0


	//   ....[14]....
        /*00bc*/ 	.word	0x0000ea50


	//   ....[15]....
        /*00c0*/ 	.word	0x0000ea90


	//   ....[16]....
        /*00c4*/ 	.word	0x0000eb30


	//   ....[17]....
        /*00c8*/ 	.word	0x0000ecb0


	//   ....[18]....
        /*00cc*/ 	.word	0x0000ee30


	//   ....[19]....
        /*00d0*/ 	.word	0x0000efa0


	//   ....[20]....
        /*00d4*/ 	.word	0x0000f0e0


	//   ....[21]....
        /*00d8*/ 	.word	0x0000f100


	//   ....[22]....
        /*00dc*/ 	.word	0x0000f120


	//----- nvinfo : EIATTR_MAX_THREADS
	.align		4
.L_5925:
        /*00e0*/ 	.byte	0x04, 0x05
        /*00e2*/ 	.short	(.L_5927 - .L_5926)
.L_5926:
        /*00e4*/ 	.word	0x00000080
        /*00e8*/ 	.word	0x00000001
        /*00ec*/ 	.word	0x00000001


	//----- nvinfo : EIATTR_CRS_STACK_SIZE
	.align		4
.L_5927:
        /*00f0*/ 	.byte	0x04, 0x1e
        /*00f2*/ 	.short	(.L_5929 - .L_5928)
.L_5928:
        /*00f4*/ 	.word	0x00000000
.L_5929:


//--------------------- .nv.info._ZN2at6native27unrolled_elementwise_kernelINS0_13BinaryFunctorIlllZZZNS0_19minimum_kernel_cudaERNS_18TensorIteratorBaseEENKUlvE_clEvENKUlvE2_clEvEUlllE_EESt5arrayIPcLm3EELi4E23TrivialOffsetCalculatorILi2EjESC_ILi1EjENS0_6memory12LoadWithCastILi2EEENSF_13StoreWithCastILi1EEEEEviT_T0_T2_T3_T4_T5_ --------------------------
	.section	.nv.info._ZN2at6native27unrolled_elementwise_kernelINS0_13BinaryFunctorIlllZZZNS0_19minimum_kernel_cudaERNS_18TensorIteratorBaseEENKUlvE_clEvENKUlvE2_clEvEUlllE_EESt5arrayIPcLm3EELi4E23TrivialOffsetCalculatorILi2EjESC_ILi1EjENS0_6memory12LoadWithCastILi2EEENSF_13StoreWithCastILi1EEEEEviT_T0_T2_T3_T4_T5_,"",@"SHT_CUDA_INFO"
	.sectionflags	@""
	.align	4


	//----- nvinfo : EIATTR_CUDA_API_VERSION
	.align		4
        /*0000*/ 	.byte	0x04, 0x37
        /*0002*/ 	.short	(.L_5931 - .L_5930)
.L_5930:
        /*0004*/ 	.word	0x00000082


	//----- nvinfo : EIATTR_SW2861232_WAR
	.align		4
.L_5931:
        /*0008*/ 	.byte	0x01, 0x35
	.zero		2


	//----- nvinfo : EIATTR_PARAM_CBANK
	.align		4
        /*000c*/ 	.byte	0x04, 0x0a
        /*000e*/ 	.short	(.L_5933 - .L_5932)
	.align		4
.L_5932:
        /*0010*/ 	.word	index@(.nv.constant0._ZN2at6native27unrolled_elementwise_kernelINS0_13BinaryFunctorIlllZZZNS0_19minimum_kernel_cudaERNS_18TensorIteratorBaseEENKUlvE_clEvENKUlvE2_clEvEUlllE_EESt5arrayIPcLm3EELi4E23TrivialOffsetCalculatorILi2EjESC_ILi1EjENS0_6memory12LoadWithCastILi2EEENSF_13StoreWithCastILi1EEEEEviT_T0_T2_T3_T4_T5_)
        /*0014*/ 	.short	0x0160
        /*0016*/ 	.short	0x0038


	//----- nvinfo : EIATTR_CBANK_PARAM_SIZE
	.align		4
.L_5933:
        /*0018*/ 	.byte	0x03, 0x19
        /*001a*/ 	.short	0x0038


	//----- nvinfo : EIATTR_KPARAM_INFO
	.align		4
        /*001c*/ 	.byte	0x04, 0x17
        /*001e*/ 	.short	(.L_5935 - .L_5934)
.L_5934:
        /*0020*/ 	.word	0x00000000
        /*0024*/ 	.short	0x0006
        /*0026*/ 	.short	0x0030
        /*0028*/ 	.byte	0x00, 0xf0, 0x21, 0x00


	//----- nvinfo : EIATTR_KPARAM_INFO
	.align		4
.L_5935:
        /*002c*/ 	.byte	0x04, 0x17
        /*002e*/ 	.short	(.L_5937 - .L_5936)
.L_5936:
        /*0030*/ 	.word	0x00000000
        /*0034*/ 	.short	0x0005
        /*0036*/ 	.short	0x0024
        /*0038*/ 	.byte	0x00, 0xf0, 0x31, 0x00


	//----- nvinfo : EIATTR_KPARAM_INFO
	.align		4
.L_5937:
        /*003c*/ 	.byte	0x04, 0x17
        /*003e*/ 	.short	(.L_5939 - .L_5938)
.L_5938:
        /*0040*/ 	.word	0x00000000
        /*0044*/ 	.short	0x0004
        /*0046*/ 	.short	0x0021
        /*0048*/ 	.byte	0x00, 0xf0, 0x05, 0x00


	//----- nvinfo : EIATTR_KPARAM_INFO
	.align		4
.L_5939:
        /*004c*/ 	.byte	0x04, 0x17
        /*004e*/ 	.short	(.L_5941 - .L_5940)
.L_5940:
        /*0050*/ 	.word	0x00000000
        /*0054*/ 	.short	0x0003
        /*0056*/ 	.short	0x0020
        /*0058*/ 	.byte	0x00, 0xf0, 0x05, 0x00


	//----- nvinfo : EIATTR_KPARAM_INFO
	.align		4
.L_5941:
        /*005c*/ 	.byte	0x04, 0x17
        /*005e*/ 	.short	(.L_5943 - .L_5942)
.L_5942:
        /*0060*/ 	.word	0x00000000
        /*0064*/ 	.short	0x0002
        /*0066*/ 	.short	0x0008
        /*0068*/ 	.byte	0x00, 0xf0, 0x61, 0x00


	//----- nvinfo : EIATTR_KPARAM_INFO
	.align		4
.L_5943:
        /*006c*/ 	.byte	0x04, 0x17
        /*006e*/ 	.short	(.L_5945 - .L_5944)
.L_5944:
        /*0070*/ 	.word	0x00000000
        /*0074*/ 	.short	0x0001
        /*0076*/ 	.short	0x0004
        /*0078*/ 	.byte	0x00, 0xf0, 0x05, 0x00


	//----- nvinfo : EIATTR_KPARAM_INFO
	.align		4
.L_5945:
        /*007c*/ 	.byte	0x04, 0x17
        /*007e*/ 	.short	(.L_5947 - .L_5946)
.L_5946:
        /*0080*/ 	.word	0x00000000
        /*0084*/ 	.short	0x0000
        /*0086*/ 	.short	0x0000
        /*0088*/ 	.byte	0x00, 0xf0, 0x11, 0x00


	//----- nvinfo : EIATTR_MAXREG_COUNT
	.align		4
.L_5947:
        /*008c*/ 	.byte	0x03, 0x1b
        /*008e*/ 	.short	0x00ff


	//----- nvinfo : EIATTR_EXTERNS
	.align		4
        /*0090*/ 	.byte	0x04, 0x0f
        /*0092*/ 	.short	(.L_5949 - .L_5948)


	//   ....[0]....
	.align		4
.L_5948:
        /*0094*/ 	.word	index@(__assertfail)


	//----- nvinfo : EIATTR_MERCURY_ISA_VERSION
	.align		4
.L_5949:
        /*0098*/ 	.byte	0x03, 0x5f
        /*009a*/ 	.short	0x0000


	//----- nvinfo : EIATTR_SYSCALL_OFFSETS
	.align		4
        /*009c*/ 	.byte	0x04, 0x46
        /*009e*/ 	.short	(.L_5951 - .L_5950)


	//   ....[0]....
.L_5950:
        /*00a0*/ 	.word	0x00000f20


	//   ....[1]....
        /*00a4*/ 	.word	0x00001db0


	//   ....[2]....
        /*00a8*/ 	.word	0x00002cc0


	//   ....[3]....
        /*00ac*/ 	.word	0x00003b50


	//   ....[4]....
        /*00b0*/ 	.word	0x00004a70


	//   ....[5]....
        /*00b4*/ 	.word	0x00005900


	//   ....[6]....
        /*00b8*/ 	.word	0x00006800


	//   ....[7]....
        /*00bc*/ 	.word	0x00007690


	//   ....[8]....
        /*00c0*/ 	.word	0x000086a0


	//   ....[9]....
        /*00c4*/ 	.word	0x00009580


	//   ....[10]....
        /*00c8*/ 	.word	0x0000a430


	//   ....[11]....
        /*00cc*/ 	.word	0x0000b300


	//----- nvinfo : EIATTR_EXIT_INSTR_OFFSETS
	.align		4
.L_5951:
        /*00d0*/ 	.byte	0x04, 0x1c
        /*00d2*/ 	.short	(.L_5953 - .L_5952)


	//   ....[0]....
.L_5952:
        /*00d4*/ 	.word	0x0000a4b0


	//   ....[1]....
        /*00d8*/ 	.word	0x0000a5c0


	//   ....[2]....
        /*00dc*/ 	.word	0x0000a5e0


	//   ....[3]....
        /*00e0*/ 	.word	0x0000a660


	//   ....[4]....
        /*00e4*/ 	.word	0x0000a680


	//   ....[5]....
        /*00e8*/ 	.word	0x0000a6a0


	//   ....[6]....
        /*00ec*/ 	.word	0x0000a730


	//   ....[7]....
        /*00f0*/ 	.word	0x0000a770


	//   ....[8]....
        /*00f4*/ 	.word	0x0000a810


	//   ....[9]....
        /*00f8*/ 	.word	0x0000a860


	//   ....[10]....
        /*00fc*/ 	.word	0x0000a890


	//   ....[11]....
        /*0100*/ 	.word	0x0000a960


	//   ....[12]....
        /*0104*/ 	.word	0x0000a9a0


	//   ....[13]....
        /*0108*/ 	.word	0x0000ab30


	//   ....[14]....
        /*010c*/ 	.word	0x0000ac90


	//   ....[15]....
        /*0110*/ 	.word	0x0000acd0


	//   ....[16]....
        /*0114*/ 	.word	0x0000ad70


	//   ....[17]....
        /*0118*/ 	.word	0x0000aef0


	//   ....[18]....
        /*011c*/ 	.word	0x0000b070


	//   ....[19]....
        /*0120*/ 	.word	0x0000b1d0


	//   ....[20]....
        /*0124*/ 	.word	0x0000b310


	//   ....[21]....
        /*0128*/ 	.word	0x0000b330


	//   ....[22]....
        /*012c*/ 	.word	0x0000b350


	//----- nvinfo : EIATTR_MAX_THREADS
	.align		4
.L_5953:
        /*0130*/ 	.byte	0x04, 0x05
        /*0132*/ 	.short	(.L_5955 - .L_5954)
.L_5954:
        /*0134*/ 	.word	0x00000080
        /*0138*/ 	.word	0x00000001
        /*013c*/ 	.word	0x00000001


	//----- nvinfo : EIATTR_CRS_STACK_SIZE
	.align		4
.L_5955:
        /*0140*/ 	.byte	0x04, 0x1e
        /*0142*/ 	.short	(.L_5957 - .L_5956)
.L_5956:
        /*0144*/ 	.word	0x00000000
.L_5957:


//--------------------- .nv.info._ZN2at6native18elementwise_kernelILi128ELi2EZNS0_22gpu_kernel_impl_nocastINS0_13BinaryFunctorIlllZZZNS0_19minimum_kernel_cudaERNS_18TensorIteratorBaseEENKUlvE_clEvENKUlvE2_clEvEUlllE_EEEEvS5_RKT_EUliE_EEviT1_ --------------------------
	.section	.nv.info._ZN2at6native18elementwise_kernelILi128ELi2EZNS0_22gpu_kernel_impl_nocastINS0_13BinaryFunctorIlllZZZNS0_19minimum_kernel_cudaERNS_18TensorIteratorBaseEENKUlvE_clEvENKUlvE2_clEvEUlllE_EEEEvS5_RKT_EUliE_EEviT1_,"",@"SHT_CUDA_INFO"
	.sectionflags	@""
	.align	4


	//----- nvinfo : EIATTR_CUDA_API_VERSION
	.align		4
        /*0000*/ 	.byte	0x04, 0x37
        /*0002*/ 	.short	(.L_5959 - .L_5958)
.L_5958:
        /*0004*/ 	.word	0x00000082


	//----- nvinfo : EIATTR_SW2861232_WAR
	.align		4
.L_5959:
        /*0008*/ 	.byte	0x01, 0x35
	.zero		2


	//----- nvinfo : EIATTR_PARAM_CBANK
	.align		4
        /*000c*/ 	.byte	0x04, 0x0a
        /*000e*/ 	.short	(.L_5961 - .L_5960)
	.align		4
.L_5960:
        /*0010*/ 	.word	index@(.nv.constant0._ZN2at6native18elementwise_kernelILi128ELi2EZNS0_22gpu_kernel_impl_nocastINS0_13BinaryFunctorIlllZZZNS0_19minimum_kernel_cudaERNS_18TensorIteratorBaseEENKUlvE_clEvENKUlvE2_clEvEUlllE_EEEEvS5_RKT_EUliE_EEviT1_)
        /*0014*/ 	.short	0x0160
        /*0016*/ 	.short	0x0290


	//----- nvinfo : EIATTR_CBANK_PARAM_SIZE
	.align		4
.L_5961:
        /*0018*/ 	.byte	0x03, 0x19
        /*001a*/ 	.short	0x0290


	//----- nvinfo : EIATTR_KPARAM_INFO
	.align		4
        /*001c*/ 	.byte	0x04, 0x17
        /*001e*/ 	.short	(.L_5963 - .L_5962)
.L_5962:
        /*0020*/ 	.word	0x00000000
        /*0024*/ 	.short	0x0001
        /*0026*/ 	.short	0x0008
        /*0028*/ 	.byte	0x00, 0xf0, 0x21, 0x0a


	//----- nvinfo : EIATTR_KPARAM_INFO
	.align		4
.L_5963:
        /*002c*/ 	.byte	0x04, 0x17
        /*002e*/ 	.short	(.L_5965 - .L_5964)
.L_5964:
        /*0030*/ 	.word	0x00000000
        /*0034*/ 	.short	0x0000
        /*0036*/ 	.short	0x0000
        /*0038*/ 	.byte	0x00, 0xf0, 0x11, 0x00


	//----- nvinfo : EIATTR_MAXREG_COUNT
	.align		4
.L_5965:
        /*003c*/ 	.byte	0x03, 0x1b
        /*003e*/ 	.short	0x0080


	//----- nvinfo : EIATTR_MERCURY_ISA_VERSION
	.align		4
        /*0040*/ 	.byte	0x03, 0x5f
        /*0042*/ 	.short	0x0000


	//----- nvinfo : EIATTR_EXIT_INSTR_OFFSETS
	.align		4
        /*0044*/ 	.byte	0x04, 0x1c
        /*0046*/ 	.short	(.L_5967 - .L_5966)


	//   ....[0]....
.L_5966:
        /*0048*/ 	.word	0x00001160


	//   ....[1]....
        /*004c*/ 	.word	0x00002210


	//----- nvinfo : EIATTR_MAX_THREADS
	.align		4
.L_5967:
        /*0050*/ 	.byte	0x04, 0x05
        /*0052*/ 	.short	(.L_5969 - .L_5968)
.L_5968:
        /*0054*/ 	.word	0x00000080
        /*0058*/ 	.word	0x00000001
        /*005c*/ 	.word	0x00000001


	//----- nvinfo : EIATTR_CRS_STACK_SIZE
	.align		4
.L_5969:
        /*0060*/ 	.byte	0x04, 0x1e
        /*0062*/ 	.short	(.L_5971 - .L_5970)
.L_5970:
        /*0064*/ 	.word	0x00000000
.L_5971:


//--------------------- .nv.info._ZN2at6native27unrolled_elementwise_kernelINS0_13BinaryFunctorIlllZZZNS0_19minimum_kernel_cudaERNS_18TensorIteratorBaseEENKUlvE_clEvENKUlvE2_clEvEUlllE_EESt5arrayIPcLm3EELi4E23TrivialOffsetCalculatorILi2EjESC_ILi1EjENS0_6memory15LoadWithoutCastENSF_16StoreWithoutCastEEEviT_T0_T2_T3_T4_T5_ --------------------------
	.section	.nv.info._ZN2at6native27unrolled_elementwise_kernelINS0_13BinaryFunctorIlllZZZNS0_19minimum_kernel_cudaERNS_18TensorIteratorBaseEENKUlvE_clEvENKUlvE2_clEvEUlllE_EESt5arrayIPcLm3EELi4E23TrivialOffsetCalculatorILi2EjESC_ILi1EjENS0_6memory15LoadWithoutCastENSF_16StoreWithoutCastEEEviT_T0_T2_T3_T4_T5_,"",@"SHT_CUDA_INFO"
	.sectionflags	@""
	.align	4


	//----- nvinfo : EIATTR_CUDA_API_VERSION
	.align		4
        /*0000*/ 	.byte	0x04, 0x37
        /*0002*/ 	.short	(.L_5973 - .L_5972)
.L_5972:
        /*0004*/ 	.word	0x00000082


	//----- nvinfo : EIATTR_SW2861232_WAR
	.align		4
.L_5973:
        /*0008*/ 	.byte	0x01, 0x35
	.zero		2


	//----- nvinfo : EIATTR_PARAM_CBANK
	.align		4
        /*000c*/ 	.byte	0x04, 0x0a
        /*000e*/ 	.short	(.L_5975 - .L_5974)
	.align		4
.L_5974:
        /*0010*/ 	.word	index@(.nv.constant0._ZN2at6native27unrolled_elementwise_kernelINS0_13BinaryFunctorIlllZZZNS0_19minimum_kernel_cudaERNS_18TensorIteratorBaseEENKUlvE_clEvENKUlvE2_clEvEUlllE_EESt5arrayIPcLm3EELi4E23TrivialOffsetCalculatorILi2EjESC_ILi1EjENS0_6memory15LoadWithoutCastENSF_16StoreWithoutCastEEEviT_T0_T2_T3_T4_T5_)
        /*0014*/ 	.short	0x0160
        /*0016*/ 	.short	0x0024


	//----- nvinfo : EIATTR_CBANK_PARAM_SIZE
	.align		4
.L_5975:
        /*0018*/ 	.byte	0x03, 0x19
        /*001a*/ 	.short	0x0024


	//----- nvinfo : EIATTR_KPARAM_INFO
	.align		4
        /*001c*/ 	.byte	0x04, 0x17
        /*001e*/ 	.short	(.L_5977 - .L_5976)
.L_5976:
        /*0020*/ 	.word	0x00000000
        /*0024*/ 	.short	0x0006
        /*0026*/ 	.short	0x0023
        /*0028*/ 	.byte	0x00, 0xf0, 0x05, 0x00


	//----- nvinfo : EIATTR_KPARAM_INFO
	.align		4
.L_5977:
        /*002c*/ 	.byte	0x04, 0x17
        /*002e*/ 	.short	(.L_5979 - .L_5978)
.L_5978:
        /*0030*/ 	.word	0x00000000
        /*0034*/ 	.short	0x0005
        /*0036*/ 	.short	0x0022
        /*0038*/ 	.byte	0x00, 0xf0, 0x05, 0x00


	//----- nvinfo : EIATTR_KPARAM_INFO
	.align		4
.L_5979:
        /*003c*/ 	.byte	0x04, 0x17
        /*003e*/ 	.short	(.L_5981 - .L_5980)
.L_5980:
        /*0040*/ 	.word	0x00000000
        /*0044*/ 	.short	0x0004
        /*0046*/ 	.short	0x0021
        /*0048*/ 	.byte	0x00, 0xf0, 0x05, 0x00


	//----- nvinfo : EIATTR_KPARAM_INFO
	.align		4
.L_5981:
        /*004c*/ 	.byte	0x04, 0x17
        /*004e*/ 	.short	(.L_5983 - .L_5982)
.L_5982:
        /*0050*/ 	.word	0x00000000
        /*0054*/ 	.short	0x0003
        /*0056*/ 	.short	0x0020
        /*0058*/ 	.byte	0x00, 0xf0, 0x05, 0x00


	//----- nvinfo : EIATTR_KPARAM_INFO
	.align		4
.L_5983:
        /*005c*/ 	.byte	0x04, 0x17
        /*005e*/ 	.short	(.L_5985 - .L_5984)
.L_5984:
        /*0060*/ 	.word	0x00000000
        /*0064*/ 	.short	0x0002
        /*0066*/ 	.short	0x0008
        /*0068*/ 	.byte	0x00, 0xf0, 0x61, 0x00


	//----- nvinfo : EIATTR_KPARAM_INFO
	.align		4
.L_5985:
        /*006c*/ 	.byte	0x04, 0x17
        /*006e*/ 	.short	(.L_5987 - .L_5986)
.L_5986:
        /*0070*/ 	.word	0x00000000
        /*0074*/ 	.short	0x0001
        /*0076*/ 	.short	0x0004
        /*0078*/ 	.byte	0x00, 0xf0, 0x05, 0x00


	//----- nvinfo : EIATTR_KPARAM_INFO
	.align		4
.L_5987:
        /*007c*/ 	.byte	0x04, 0x17
        /*007e*/ 	.short	(.L_5989 - .L_5988)
.L_5988:
        /*0080*/ 	.word	0x00000000
        /*0084*/ 	.short	0x0000
        /*0086*/ 	.short	0x0000
        /*0088*/ 	.byte	0x00, 0xf0, 0x11, 0x00


	//----- nvinfo : EIATTR_MAXREG_COUNT
	.align		4
.L_5989:
        /*008c*/ 	.byte	0x03, 0x1b
        /*008e*/ 	.short	0x00ff


	//----- nvinfo : EIATTR_MERCURY_ISA_VERSION
	.align		4
        /*0090*/ 	.byte	0x03, 0x5f
        /*0092*/ 	.short	0x0000


	//----- nvinfo : EIATTR_EXIT_INSTR_OFFSETS
	.align		4
        /*0094*/ 	.byte	0x04, 0x1c
        /*0096*/ 	.short	(.L_5991 - .L_5990)


	//   ....[0]....
.L_5990:
        /*0098*/ 	.word	0x00000520


	//   ....[1]....
        /*009c*/ 	.word	0x00000590


	//----- nvinfo : EIATTR_MAX_THREADS
	.align		4
.L_5991:
        /*00a0*/ 	.byte	0x04, 0x05
        /*00a2*/ 	.short	(.L_5993 - .L_5992)
.L_5992:
        /*00a4*/ 	.word	0x00000080
        /*00a8*/ 	.word	0x00000001
        /*00ac*/ 	.word	0x00000001


	//----- nvinfo : EIATTR_CRS_STACK_SIZE
	.align		4
.L_5993:
        /*00b0*/ 	.byte	0x04, 0x1e
        /*00b2*/ 	.short	(.L_5995 - .L_5994)
.L_5994:
        /*00b4*/ 	.word	0x00000000
.L_5995:


//--------------------- .nv.info._ZN2at6native29vectorized_elementwise_kernelILi2ENS0_13BinaryFunctorIlllZZZNS0_19minimum_kernel_cudaERNS_18TensorIteratorBaseEENKUlvE_clEvENKUlvE2_clEvEUlllE_EESt5arrayIPcLm3EEEEviT0_T1_ --------------------------
	.section	.nv.info._ZN2at6native29vectorized_elementwise_kernelILi2ENS0_13BinaryFunctorIlllZZZNS0_19minimum_kernel_cudaERNS_18TensorIteratorBaseEENKUlvE_clEvENKUlvE2_clEvEUlllE_EESt5arrayIPcLm3EEEEviT0_T1_,"",@"SHT_CUDA_INFO"
	.sectionflags	@""
	.align	4


	//----- nvinfo : EIATTR_CUDA_API_VERSION
	.align		4
        /*0000*/ 	.byte	0x04, 0x37
        /*0002*/ 	.short	(.L_5997 - .L_5996)
.L_5996:
        /*0004*/ 	.word	0x00000082


	//----- nvinfo : EIATTR_SW2861232_WAR
	.align		4
.L_5997:
        /*0008*/ 	.byte	0x01, 0x35
	.zero		2


	//----- nvinfo : EIATTR_PARAM_CBANK
	.align		4
        /*000c*/ 	.byte	0x04, 0x0a
        /*000e*/ 	.short	(.L_5999 - .L_5998)
	.align		4
.L_5998:
        /*0010*/ 	.word	index@(.nv.constant0._ZN2at6native29vectorized_elementwise_kernelILi2ENS0_13BinaryFunctorIlllZZZNS0_19minimum_kernel_cudaERNS_18TensorIteratorBaseEENKUlvE_clEvENKUlvE2_clEvEUlllE_EESt5arrayIPcLm3EEEEviT0_T1_)
        /*0014*/ 	.short	0x0160
        /*0016*/ 	.short	0x0020


	//----- nvinfo : EIATTR_CBANK_PARAM_SIZE
	.align		4
.L_5999:
        /*0018*/ 	.byte	0x03, 0x19
        /*001a*/ 	.short	0x0020


	//----- nvinfo : EIATTR_KPARAM_INFO
	.align		4
        /*001c*/ 	.byte	0x04, 0x17
        /*001e*/ 	.short	(.L_6001 - .L_6000)
.L_6000:
        /*0020*/ 	.word	0x00000000
        /*0024*/ 	.short	0x0002
        /*0026*/ 	.short	0x0008
        /*0028*/ 	.byte	0x00, 0xf0, 0x61, 0x00


	//----- nvinfo : EIATTR_KPARAM_INFO
	.align		4
.L_6001:
        /*002c*/ 	.byte	0x04, 0x17
        /*002e*/ 	.short	(.L_6003 - .L_6002)
.L_6002:
        /*0030*/ 	.word	0x00000000
        /*0034*/ 	.short	0x0001
        /*0036*/ 	.short	0x0004
        /*0038*/ 	.byte	0x00, 0xf0, 0x05, 0x00


	//----- nvinfo : EIATTR_KPARAM_INFO
	.align		4
.L_6003:
        /*003c*/ 	.byte	0x04, 0x17
        /*003e*/ 	.short	(.L_6005 - .L_6004)
.L_6004:
        /*0040*/ 	.word	0x00000000
        /*0044*/ 	.short	0x0000
        /*0046*/ 	.short	0x0000
        /*0048*/ 	.byte	0x00, 0xf0, 0x11, 0x00


	//----- nvinfo : EIATTR_MAXREG_COUNT
	.align		4
.L_6005:
        /*004c*/ 	.byte	0x03, 0x1b
        /*004e*/ 	.short	0x00ff


	//----- nvinfo : EIATTR_MERCURY_ISA_VERSION
	.align		4
        /*0050*/ 	.byte	0x03, 0x5f
        /*0052*/ 	.short	0x0000


	//----- nvinfo : EIATTR_EXIT_INSTR_OFFSETS
	.align		4
        /*0054*/ 	.byte	0x04, 0x1c
        /*0056*/ 	.short	(.L_6007 - .L_6006)


	//   ....[0]....
.L_6006:
        /*0058*/ 	.word	0x000003f0


	//   ....[1]....
        /*005c*/ 	.word	0x00000e70


	//   ....[2]....
        /*0060*/ 	.word	0x00000ec0


	//----- nvinfo : EIATTR_MAX_THREADS
	.align		4
.L_6007:
        /*0064*/ 	.byte	0x04, 0x05
        /*0066*/ 	.short	(.L_6009 - .L_6008)
.L_6008:
        /*0068*/ 	.word	0x00000080
        /*006c*/ 	.word	0x00000001
        /*0070*/ 	.word	0x00000001


	//----- nvinfo : EIATTR_CRS_STACK_SIZE
	.align		4
.L_6009:
        /*0074*/ 	.byte	0x04, 0x1e
        /*0076*/ 	.short	(.L_6011 - .L_6010)
.L_6010:
        /*0078*/ 	.word	0x00000000
.L_6011:


//--------------------- .nv.info._ZN2at6native29vectorized_elementwise_kernelILi4ENS0_13BinaryFunctorIlllZZZNS0_19minimum_kernel_cudaERNS_18TensorIteratorBaseEENKUlvE_clEvENKUlvE2_clEvEUlllE_EESt5arrayIPcLm3EEEEviT0_T1_ --------------------------
	.section	.nv.info._ZN2at6native29vectorized_elementwise_kernelILi4ENS0_13BinaryFunctorIlllZZZNS0_19minimum_kernel_cudaERNS_18TensorIteratorBaseEENKUlvE_clEvENKUlvE2_clEvEUlllE_EESt5arrayIPcLm3EEEEviT0_T1_,"",@"SHT_CUDA_INFO"
	.sectionflags	@""
	.align	4


	//----- nvinfo : EIATTR_CUDA_API_VERSION
	.align		4
        /*0000*/ 	.byte	0x04, 0x37
        /*0002*/ 	.short	(.L_6013 - .L_6012)
.L_6012:
        /*0004*/ 	.word	0x00000082


	//----- nvinfo : EIATTR_SW2861232_WAR
	.align		4
.L_6013:
        /*0008*/ 	.byte	0x01, 0x35
	.zero		2


	//----- nvinfo : EIATTR_PARAM_CBANK
	.align		4
        /*000c*/ 	.byte	0x04, 0x0a
        /*000e*/ 	.short	(.L_6015 - .L_6014)
	.align		4
.L_6014:
        /*0010*/ 	.word	index@(.nv.constant0._ZN2at6native29vectorized_elementwise_kernelILi4ENS0_13BinaryFunctorIlllZZZNS0_19minimum_kernel_cudaERNS_18TensorIteratorBaseEENKUlvE_clEvENKUlvE2_clEvEUlllE_EESt5arrayIPcLm3EEEEviT0_T1_)
        /*0014*/ 	.short	0x0160
        /*0016*/ 	.short	0x0020


	//----- nvinfo : EIATTR_CBANK_PARAM_SIZE
	.align		4
.L_6015:
        /*0018*/ 	.byte	0x03, 0x19
        /*001a*/ 	.short	0x0020


	//----- nvinfo : EIATTR_KPARAM_INFO
	.align		4
        /*001c*/ 	.byte	0x04, 0x17
        /*001e*/ 	.short	(.L_6017 - .L_6016)
.L_6016:
        /*0020*/ 	.word	0x00000000
        /*0024*/ 	.short	0x0002
        /*0026*/ 	.short	0x0008
        /*0028*/ 	.byte	0x00, 0xf0, 0x61, 0x00


	//----- nvinfo : EIATTR_KPARAM_INFO
	.align		4
.L_6017:
        /*002c*/ 	.byte	0x04, 0x17
        /*002e*/ 	.short	(.L_6019 - .L_6018)
.L_6018:
        /*0030*/ 	.word	0x00000000
        /*0034*/ 	.short	0x0001
        /*0036*/ 	.short	0x0004
        /*0038*/ 	.byte	0x00, 0xf0, 0x05, 0x00


	//----- nvinfo : EIATTR_KPARAM_INFO
	.align		4
.L_6019:
        /*003c*/ 	.byte	0x04, 0x17
        /*003e*/ 	.short	(.L_6021 - .L_6020)
.L_6020:
        /*0040*/ 	.word	0x00000000
        /*0044*/ 	.short	0x0000
        /*0046*/ 	.short	0x0000
        /*0048*/ 	.byte	0x00, 0xf0, 0x11, 0x00


	//----- nvinfo : EIATTR_MAXREG_COUNT
	.align		4
.L_6021:
        /*004c*/ 	.byte	0x03, 0x1b
        /*004e*/ 	.short	0x00ff


	//----- nvinfo : EIATTR_MERCURY_ISA_VERSION
	.align		4
        /*0050*/ 	.byte	0x03, 0x5f
        /*0052*/ 	.short	0x0000


	//----- nvinfo : EIATTR_EXIT_INSTR_OFFSETS
	.align		4
        /*0054*/ 	.byte	0x04, 0x1c
        /*0056*/ 	.short	(.L_6023 - .L_6022)


	//   ....[0]....
.L_6022:
        /*0058*/ 	.word	0x000003f0


	//   ....[1]....
        /*005c*/ 	.word	0x00000e70


	//   ....[2]....
        /*0060*/ 	.word	0x00000ec0


	//----- nvinfo : EIATTR_MAX_THREADS
	.align		4
.L_6023:
        /*0064*/ 	.byte	0x04, 0x05
        /*0066*/ 	.short	(.L_6025 - .L_6024)
.L_6024:
        /*0068*/ 	.word	0x00000080
        /*006c*/ 	.word	0x00000001
        /*0070*/ 	.word	0x00000001


	//----- nvinfo : EIATTR_CRS_STACK_SIZE
	.align		4
.L_6025:
        /*0074*/ 	.byte	0x04, 0x1e
        /*0076*/ 	.short	(.L_6027 - .L_6026)
.L_6026:
        /*0078*/ 	.word	0x00000000
.L_6027:


//--------------------- .nv.info._ZN2at6native29vectorized_elementwise_kernelILi8ENS0_13BinaryFunctorIlllZZZNS0_19minimum_kernel_cudaERNS_18TensorIteratorBaseEENKUlvE_clEvENKUlvE2_clEvEUlllE_EESt5arrayIPcLm3EEEEviT0_T1_ --------------------------
	.section	.nv.info._ZN2at6native29vectorized_elementwise_kernelILi8ENS0_13BinaryFunctorIlllZZZNS0_19minimum_kernel_cudaERNS_18TensorIteratorBaseEENKUlvE_clEvENKUlvE2_clEvEUlllE_EESt5arrayIPcLm3EEEEviT0_T1_,"",@"SHT_CUDA_INFO"
	.sectionflags	@""
	.align	4


	//----- nvinfo : EIATTR_CUDA_API_VERSION
	.align		4
        /*0000*/ 	.byte	0x04, 0x37
        /*0002*/ 	.short	(.L_6029 - .L_6028)
.L_6028:
        /*0004*/ 	.word	0x00000082


	//----- nvinfo : EIATTR_SW2861232_WAR
	.align		4
.L_6029:
        /*0008*/ 	.byte	0x01, 0x35
	.zero		2


	//----- nvinfo : EIATTR_PARAM_CBANK
	.align		4
        /*000c*/ 	.byte	0x04, 0x0a
        /*000e*/ 	.short	(.L_6031 - .L_6030)
	.align		4
.L_6030:
        /*0010*/ 	.word	index@(.nv.constant0._ZN2at6native29vectorized_elementwise_kernelILi8ENS0_13BinaryFunctorIlllZZZNS0_19minimum_kernel_cudaERNS_18TensorIteratorBaseEENKUlvE_clEvENKUlvE2_clEvEUlllE_EESt5arrayIPcLm3EEEEviT0_T1_)
        /*0014*/ 	.short	0x0160
        /*0016*/ 	.short	0x0020


	//----- nvinfo : EIATTR_CBANK_PARAM_SIZE
	.align		4
.L_6031:
        /*0018*/ 	.byte	0x03, 0x19
        /*001a*/ 	.short	0x0020


	//----- nvinfo : EIATTR_KPARAM_INFO
	.align		4
        /*001c*/ 	.byte	0x04, 0x17
        /*001e*/ 	.short	(.L_6033 - .L_6032)
.L_6032:
        /*0020*/ 	.word	0x00000000
        /*0024*/ 	.short	0x0002
        /*0026*/ 	.short	0x0008
        /*0028*/ 	.byte	0x00, 0xf0, 0x61, 0x00


	//----- nvinfo : EIATTR_KPARAM_INFO
	.align		4
.L_6033:
        /*002c*/ 	.byte	0x04, 0x17
        /*002e*/ 	.short	(.L_6035 - .L_6034)
.L_6034:
        /*0030*/ 	.word	0x00000000
        /*0034*/ 	.short	0x0001
        /*0036*/ 	.short	0x0004
        /*0038*/ 	.byte	0x00, 0xf0, 0x05, 0x00


	//----- nvinfo : EIATTR_KPARAM_INFO
	.align		4
.L_6035:
        /*003c*/ 	.byte	0x04, 0x17
        /*003e*/ 	.short	(.L_6037 - .L_6036)
.L_6036:
        /*0040*/ 	.word	0x00000000
        /*0044*/ 	.short	0x0000
        /*0046*/ 	.short	0x0000
        /*0048*/ 	.byte	0x00, 0xf0, 0x11, 0x00


	//----- nvinfo : EIATTR_MAXREG_COUNT
	.align		4
.L_6037:
        /*004c*/ 	.byte	0x03, 0x1b
        /*004e*/ 	.short	0x00ff


	//----- nvinfo : EIATTR_MERCURY_ISA_VERSION
	.align		4
        /*0050*/ 	.byte	0x03, 0x5f
        /*0052*/ 	.short	0x0000


	//----- nvinfo : EIATTR_EXIT_INSTR_OFFSETS
	.align		4
        /*0054*/ 	.byte	0x04, 0x1c
        /*0056*/ 	.short	(.L_6039 - .L_6038)


	//   ....[0]....
.L_6038:
        /*0058*/ 	.word	0x00000010


	//----- nvinfo : EIATTR_MAX_THREADS
	.align		4
.L_6039:
        /*005c*/ 	.byte	0x04, 0x05
        /*005e*/ 	.short	(.L_6041 - .L_6040)
.L_6040:
        /*0060*/ 	.word	0x00000080
        /*0064*/ 	.word	0x00000001
        /*0068*/ 	.word	0x00000001
.L_6041:


//--------------------- .nv.info._ZN2at6native18elementwise_kernelILi128ELi4EZNS0_15gpu_kernel_implINS0_13AUnaryFunctorIiiiZZZNS0_19minimum_kernel_cudaERNS_18TensorIteratorBaseEENKUlvE_clEvENKUlvE1_clEvEUliiE_EEEEvS5_RKT_EUliE_EEviT1_ --------------------------
	.section	.nv.info._ZN2at6native18elementwise_kernelILi128ELi4EZNS0_15gpu_kernel_implINS0_13AUnaryFunctorIiiiZZZNS0_19minimum_kernel_cudaERNS_18TensorIteratorBaseEENKUlvE_clEvENKUlvE1_clEvEUliiE_EEEEvS5_RKT_EUliE_EEviT1_,"",@"SHT_CUDA_INFO"
	.sectionflags	@""
	.align	4


	//----- nvinfo : EIATTR_CUDA_API_VERSION
	.align		4
        /*0000*/ 	.byte	0x04, 0x37
        /*0002*/ 	.short	(.L_6043 - .L_6042)
.L_6042:
        /*0004*/ 	.word	0x00000082


	//----- nvinfo : EIATTR_SW2861232_WAR
	.align		4
.L_6043:
        /*0008*/ 	.byte	0x01, 0x35
	.zero		2


	//----- nvinfo : EIATTR_PARAM_CBANK
	.align		4
        /*000c*/ 	.byte	0x04, 0x0a
        /*000e*/ 	.short	(.L_6045 - .L_6044)
	.align		4
.L_6044:
        /*0010*/ 	.word	index@(.nv.constant0._ZN2at6native18elementwise_kernelILi128ELi4EZNS0_15gpu_kernel_implINS0_13AUnaryFunctorIiiiZZZNS0_19minimum_kernel_cudaERNS_18TensorIteratorBaseEENKUlvE_clEvENKUlvE1_clEvEUliiE_EEEEvS5_RKT_EUliE_EEviT1_)
        /*0014*/ 	.short	0x0160
        /*0016*/ 	.short	0x0228


	//----- nvinfo : EIATTR_CBANK_PARAM_SIZE
	.align		4
.L_6045:
        /*0018*/ 	.byte	0x03, 0x19
        /*001a*/ 	.short	0x0228


	//----- nvinfo : EIATTR_KPARAM_INFO
	.align		4
        /*001c*/ 	.byte	0x04, 0x17
        /*001e*/ 	.short	(.L_6047 - .L_6046)
.L_6046:
        /*0020*/ 	.word	0x00000000
        /*0024*/ 	.short	0x0001
        /*0026*/ 	.short	0x0008
        /*0028*/ 	.byte	0x00, 0xf0, 0x81, 0x08


	//----- nvinfo : EIATTR_KPARAM_INFO
	.align		4
.L_6047:
        /*002c*/ 	.byte	0x04, 0x17
        /*002e*/ 	.short	(.L_6049 - .L_6048)
.L_6048:
        /*0030*/ 	.word	0x00000000
        /*0034*/ 	.short	0x0000
        /*0036*/ 	.short	0x0000
        /*0038*/ 	.byte	0x00, 0xf0, 0x11, 0x00


	//----- nvinfo : EIATTR_MAXREG_COUNT
	.align		4
.L_6049:
        /*003c*/ 	.byte	0x03, 0x1b
        /*003e*/ 	.short	0x0080


	//----- nvinfo : EIATTR_EXTERNS
	.align		4
        /*0040*/ 	.byte	0x04, 0x0f
        /*0042*/ 	.short	(.L_6051 - .L_6050)


	//   ....[0]....
	.align		4
.L_6050:
        /*0044*/ 	.word	index@(__assertfail)


	//----- nvinfo : EIATTR_MERCURY_ISA_VERSION
	.align		4
.L_6051:
        /*0048*/ 	.byte	0x03, 0x5f
        /*004a*/ 	.short	0x0000


	//----- nvinfo : EIATTR_SYSCALL_OFFSETS
	.align		4
        /*004c*/ 	.byte	0x04, 0x46
        /*004e*/ 	.short	(.L_6053 - .L_6052)


	//   ....[0]....
.L_6052:
        /*0050*/ 	.word	0x00001cc0


	//   ....[1]....
        /*0054*/ 	.word	0x00002b30


	//   ....[2]....
        /*0058*/ 	.word	0x00004820


	//   ....[3]....
        /*005c*/ 	.word	0x00005690


	//   ....[4]....
        /*0060*/ 	.word	0x00007350


	//   ....[5]....
        /*0064*/ 	.word	0x000081c0


	//   ....[6]....
        /*0068*/ 	.word	0x00009e90


	//   ....[7]....
        /*006c*/ 	.word	0x0000ad00


	//----- nvinfo : EIATTR_EXIT_INSTR_OFFSETS
	.align		4
.L_6053:
        /*0070*/ 	.byte	0x04, 0x1c
        /*0072*/ 	.short	(.L_6055 - .L_6054)


	//   ....[0]....
.L_6054:
        /*0074*/ 	.word	0x00008250


	//   ....[1]....
        /*0078*/ 	.word	0x00009fc0


	//   ....[2]....
        /*007c*/ 	.word	0x00009fe0


	//   ....[3]....
        /*0080*/ 	.word	0x0000a070


	//   ....[4]....
        /*0084*/ 	.word	0x0000a090


	//   ....[5]....
        /*0088*/ 	.word	0x0000a0b0


	//   ....[6]....
        /*008c*/ 	.word	0x0000a140


	//   ....[7]....
        /*0090*/ 	.word	0x0000a180


	//   ....[8]....
        /*0094*/ 	.word	0x0000a220


	//   ....[9]....
        /*0098*/ 	.word	0x0000a270


	//   ....[10]....
        /*009c*/ 	.word	0x0000a2a0


	//   ....[11]....
        /*00a0*/ 	.word	0x0000a360


	//   ....[12]....
        /*00a4*/ 	.word	0x0000a3a0


	//   ....[13]....
        /*00a8*/ 	.word	0x0000a530


	//   ....[14]....
        /*00ac*/ 	.word	0x0000a690


	//   ....[15]....
        /*00b0*/ 	.word	0x0000a6d0


	//   ....[16]....
        /*00b4*/ 	.word	0x0000a770


	//   ....[17]....
        /*00b8*/ 	.word	0x0000a8f0


	//   ....[18]....
        /*00bc*/ 	.word	0x0000aa70


	//   ....[19]....
        /*00c0*/ 	.word	0x0000abd0


	//   ....[20]....
        /*00c4*/ 	.word	0x0000ad10


	//   ....[21]....
        /*00c8*/ 	.word	0x0000ad40


	//   ....[22]....
        /*00cc*/ 	.word	0x0000ad60


	//----- nvinfo : EIATTR_MAX_THREADS
	.align		4
.L_6055:
        /*00d0*/ 	.byte	0x04, 0x05
        /*00d2*/ 	.short	(.L_6057 - .L_6056)
.L_6056:
        /*00d4*/ 	.word	0x00000080
        /*00d8*/ 	.word	0x00000001
        /*00dc*/ 	.word	0x00000001


	//----- nvinfo : EIATTR_CRS_STACK_SIZE
	.align		4
.L_6057:
        /*00e0*/ 	.byte	0x04, 0x1e
        /*00e2*/ 	.short	(.L_6059 - .L_6058)
.L_6058:
        /*00e4*/ 	.word	0x00000000
.L_6059:


//--------------------- .nv.info._ZN2at6native27unrolled_elementwise_kernelINS0_13AUnaryFunctorIiiiZZZNS0_19minimum_kernel_cudaERNS_18TensorIteratorBaseEENKUlvE_clEvENKUlvE1_clEvEUliiE_EESt5arrayIPcLm2EELi4E23TrivialOffsetCalculatorILi1EjESD_NS0_6memory12LoadWithCastILi1EEENSE_13StoreWithCastILi1EEEEEviT_T0_T2_T3_T4_T5_ --------------------------
	.section	.nv.info._ZN2at6native27unrolled_elementwise_kernelINS0_13AUnaryFunctorIiiiZZZNS0_19minimum_kernel_cudaERNS_18TensorIteratorBaseEENKUlvE_clEvENKUlvE1_clEvEUliiE_EESt5arrayIPcLm2EELi4E23TrivialOffsetCalculatorILi1EjESD_NS0_6memory12LoadWithCastILi1EEENSE_13StoreWithCastILi1EEEEEviT_T0_T2_T3_T4_T5_,"",@"SHT_CUDA_INFO"
	.sectionflags	@""
	.align	4


	//----- nvinfo : EIATTR_CUDA_API_VERSION
	.align		4
        /*0000*/ 	.byte	0x04, 0x37
        /*0002*/ 	.short	(.L_6061 - .L_6060)
.L_6060:
        /*0004*/ 	.word	0x00000082


	//----- nvinfo : EIATTR_SW2861232_WAR
	.align		4
.L_6061:
        /*0008*/ 	.byte	0x01, 0x35
	.zero		2


	//----- nvinfo : EIATTR_PARAM_CBANK
	.align		4
        /*000c*/ 	.byte	0x04, 0x0a
        /*000e*/ 	.short	(.L_6063 - .L_6062)
	.align		4
.L_6062:
        /*0010*/ 	.word	index@(.nv.constant0._ZN2at6native27unrolled_elementwise_kernelINS0_13AUnaryFunctorIiiiZZZNS0_19minimum_kernel_cudaERNS_18TensorIteratorBaseEENKUlvE_clEvENKUlvE1_clEvEUliiE_EESt5arrayIPcLm2EELi4E23TrivialOffsetCalculatorILi1EjESD_NS0_6memory12LoadWithCastILi1EEENSE_13StoreWithCastILi1EEEEEviT_T0_T2_T3_T4_T5_)
        /*0014*/ 	.short	0x0160
        /*0016*/ 	.short	0x0034


	//----- nvinfo : EIATTR_CBANK_PARAM_SIZE
	.align		4
.L_6063:
        /*0018*/ 	.byte	0x03, 0x19
        /*001a*/ 	.short	0x0034


	//----- nvinfo : EIATTR_KPARAM_INFO
	.align		4
        /*001c*/ 	.byte	0x04, 0x17
        /*001e*/ 	.short	(.L_6065 - .L_6064)
.L_6064:
        /*0020*/ 	.word	0x00000000
        /*0024*/ 	.short	0x0006
        /*0026*/ 	.short	0x002c
        /*0028*/ 	.byte	0x00, 0xf0, 0x21, 0x00


	//----- nvinfo : EIATTR_KPARAM_INFO
	.align		4
.L_6065:
        /*002c*/ 	.byte	0x04, 0x17
        /*002e*/ 	.short	(.L_6067 - .L_6066)
.L_6066:
        /*0030*/ 	.word	0x00000000
        /*0034*/ 	.short	0x0005
        /*0036*/ 	.short	0x0024
        /*0038*/ 	.byte	0x00, 0xf0, 0x21, 0x00


	//----- nvinfo : EIATTR_KPARAM_INFO
	.align		4
.L_6067:
        /*003c*/ 	.byte	0x04, 0x17
        /*003e*/ 	.short	(.L_6069 - .L_6068)
.L_6068:
        /*0040*/ 	.word	0x00000000
        /*0044*/ 	.short	0x0004
        /*0046*/ 	.short	0x0021
        /*0048*/ 	.byte	0x00, 0xf0, 0x05, 0x00


	//----- nvinfo : EIATTR_KPARAM_INFO
	.align		4
.L_6069:
        /*004c*/ 	.byte	0x04, 0x17
        /*004e*/ 	.short	(.L_6071 - .L_6070)
.L_6070:
        /*0050*/ 	.word	0x00000000
        /*0054*/ 	.short	0x0003
        /*0056*/ 	.short	0x0020
        /*0058*/ 	.byte	0x00, 0xf0, 0x05, 0x00


	//----- nvinfo : EIATTR_KPARAM_INFO
	.align		4
.L_6071:
        /*005c*/ 	.byte	0x04, 0x17
        /*005e*/ 	.short	(.L_6073 - .L_6072)
.L_6072:
        /*0060*/ 	.word	0x00000000
        /*0064*/ 	.short	0x0002
        /*0066*/ 	.short	0x0010
        /*0068*/ 	.byte	0x00, 0xf0, 0x41, 0x00


	//----- nvinfo : EIATTR_KPARAM_INFO
	.align		4
.L_6073:
        /*006c*/ 	.byte	0x04, 0x17
        /*006e*/ 	.short	(.L_6075 - .L_6074)
.L_6074:
        /*0070*/ 	.word	0x00000000
        /*0074*/ 	.short	0x0001
        /*0076*/ 	.short	0x0004
        /*0078*/ 	.byte	0x00, 0xf0, 0x21, 0x00


	//----- nvinfo : EIATTR_KPARAM_INFO
	.align		4
.L_6075:
        /*007c*/ 	.byte	0x04, 0x17
        /*007e*/ 	.short	(.L_6077 - .L_6076)
.L_6076:
        /*0080*/ 	.word	0x00000000
        /*0084*/ 	.short	0x0000
        /*0086*/ 	.short	0x0000
        /*0088*/ 	.byte	0x00, 0xf0, 0x11, 0x00


	//----- nvinfo : EIATTR_MAXREG_COUNT
	.align		4
.L_6077:
        /*008c*/ 	.byte	0x03, 0x1b
        /*008e*/ 	.short	0x00ff


	//----- nvinfo : EIATTR_EXTERNS
	.align		4
        /*0090*/ 	.byte	0x04, 0x0f
        /*0092*/ 	.short	(.L_6079 - .L_6078)


	//   ....[0]....
	.align		4
.L_6078:
        /*0094*/ 	.word	index@(__assertfail)


	//----- nvinfo : EIATTR_MERCURY_ISA_VERSION
	.align		4
.L_6079:
        /*0098*/ 	.byte	0x03, 0x5f
        /*009a*/ 	.short	0x0000


	//----- nvinfo : EIATTR_SYSCALL_OFFSETS
	.align		4
        /*009c*/ 	.byte	0x04, 0x46
        /*009e*/ 	.short	(.L_6081 - .L_6080)


	//   ....[0]....
.L_6080:
        /*00a0*/ 	.word	0x00000eb0


	//   ....[1]....
        /*00a4*/ 	.word	0x00001d50


	//   ....[2]....
        /*00a8*/ 	.word	0x00002c00


	//   ....[3]....
        /*00ac*/ 	.word	0x00003a70


	//   ....[4]....
        /*00b0*/ 	.word	0x000049e0


	//   ....[5]....
        /*00b4*/ 	.word	0x000058e0


	//   ....[6]....
        /*00b8*/ 	.word	0x000067d0


	//   ....[7]....
        /*00bc*/ 	.word	0x000076c0


	//----- nvinfo : EIATTR_EXIT_INSTR_OFFSETS
	.align		4
.L_6081:
        /*00c0*/ 	.byte	0x04, 0x1c
        /*00c2*/ 	.short	(.L_6083 - .L_6082)


	//   ....[0]....
.L_6082:
        /*00c4*/ 	.word	0x00006870


	//   ....[1]....
        /*00c8*/ 	.word	0x00006980


	//   ....[2]....
        /*00cc*/ 	.word	0x000069a0


	//   ....[3]....
        /*00d0*/ 	.word	0x00006a30


	//   ....[4]....
        /*00d4*/ 	.word	0x00006a50


	//   ....[5]....
        /*00d8*/ 	.word	0x00006a70


	//   ....[6]....
        /*00dc*/ 	.word	0x00006b00


	//   ....[7]....
        /*00e0*/ 	.word	0x00006b40


	//   ....[8]....
        /*00e4*/ 	.word	0x00006be0


	//   ....[9]....
        /*00e8*/ 	.word	0x00006c30


	//   ....[10]....
        /*00ec*/ 	.word	0x00006c60


	//   ....[11]....
        /*00f0*/ 	.word	0x00006d20


	//   ....[12]....
        /*00f4*/ 	.word	0x00006d60


	//   ....[13]....
        /*00f8*/ 	.word	0x00006ef0


	//   ....[14]....
        /*00fc*/ 	.word	0x00007050


	//   ....[15]....
        /*0100*/ 	.word	0x00007090


	//   ....[16]....
        /*0104*/ 	.word	0x00007130


	//   ....[17]....
        /*0108*/ 	.word	0x000072b0


	//   ....[18]....
        /*010c*/ 	.word	0x00007430


	//   ....[19]....
        /*0110*/ 	.word	0x00007590


	//   ....[20]....
        /*0114*/ 	.word	0x000076d0


	//   ....[21]....
        /*0118*/ 	.word	0x00007700


	//   ....[22]....
        /*011c*/ 	.word	0x00007720


	//----- nvinfo : EIATTR_MAX_THREADS
	.align		4
.L_6083:
        /*0120*/ 	.byte	0x04, 0x05
        /*0122*/ 	.short	(.L_6085 - .L_6084)
.L_6084:
        /*0124*/ 	.word	0x00000080
        /*0128*/ 	.word	0x00000001
        /*012c*/ 	.word	0x00000001


	//----- nvinfo : EIATTR_CRS_STACK_SIZE
	.align		4
.L_6085:
        /*0130*/ 	.byte	0x04, 0x1e
        /*0132*/ 	.short	(.L_6087 - .L_6086)
.L_6086:
        /*0134*/ 	.word	0x00000000
.L_6087:


//--------------------- .nv.info._ZN2at6native18elementwise_kernelILi128ELi2EZNS0_22gpu_kernel_impl_nocastINS0_13AUnaryFunctorIiiiZZZNS0_19minimum_kernel_cudaERNS_18TensorIteratorBaseEENKUlvE_clEvENKUlvE1_clEvEUliiE_EEEEvS5_RKT_EUliE_EEviT1_ --------------------------
	.section	.nv.info._ZN2at6native18elementwise_kernelILi128ELi2EZNS0_22gpu_kernel_impl_nocastINS0_13AUnaryFunctorIiiiZZZNS0_19minimum_kernel_cudaERNS_18TensorIteratorBaseEENKUlvE_clEvENKUlvE1_clEvEUliiE_EEEEvS5_RKT_EUliE_EEviT1_,"",@"SHT_CUDA_INFO"
	.sectionflags	@""
	.align	4


	//----- nvinfo : EIATTR_CUDA_API_VERSION
	.align		4
        /*0000*/ 	.byte	0x04, 0x37
        /*0002*/ 	.short	(.L_6089 - .L_6088)
.L_6088:
        /*0004*/ 	.word	0x00000082


	//----- nvinfo : EIATTR_SW2861232_WAR
	.align		4
.L_6089:
        /*0008*/ 	.byte	0x01, 0x35
	.zero		2


	//----- nvinfo : EIATTR_PARAM_CBANK
	.align		4
        /*000c*/ 	.byte	0x04, 0x0a
        /*000e*/ 	.short	(.L_6091 - .L_6090)
	.align		4
.L_6090:
        /*0010*/ 	.word	index@(.nv.constant0._ZN2at6native18elementwise_kernelILi128ELi2EZNS0_22gpu_kernel_impl_nocastINS0_13AUnaryFunctorIiiiZZZNS0_19minimum_kernel_cudaERNS_18TensorIteratorBaseEENKUlvE_clEvENKUlvE1_clEvEUliiE_EEEEvS5_RKT_EUliE_EEviT1_)
        /*0014*/ 	.short	0x0160
        /*0016*/ 	.short	0x0220


	//----- nvinfo : EIATTR_CBANK_PARAM_SIZE
	.align		4
.L_6091:
        /*0018*/ 	.byte	0x03, 0x19
        /*001a*/ 	.short	0x0220


	//----- nvinfo : EIATTR_KPARAM_INFO
	.align		4
        /*001c*/ 	.byte	0x04, 0x17
        /*001e*/ 	.short	(.L_6093 - .L_6092)
.L_6092:
        /*0020*/ 	.word	0x00000000
        /*0024*/ 	.short	0x0001
        /*0026*/ 	.short	0x0008
        /*0028*/ 	.byte	0x00, 0xf0, 0x61, 0x08


	//----- nvinfo : EIATTR_KPARAM_INFO
	.align		4
.L_6093:
        /*002c*/ 	.byte	0x04, 0x17
        /*002e*/ 	.short	(.L_6095 - .L_6094)
.L_6094:
        /*0030*/ 	.word	0x00000000
        /*0034*/ 	.short	0x0000
        /*0036*/ 	.short	0x0000
        /*0038*/ 	.byte	0x00, 0xf0, 0x11, 0x00


	//----- nvinfo : EIATTR_MAXREG_COUNT
	.align		4
.L_6095:
        /*003c*/ 	.byte	0x03, 0x1b
        /*003e*/ 	.short	0x0080


	//----- nvinfo : EIATTR_MERCURY_ISA_VERSION
	.align		4
        /*0040*/ 	.byte	0x03, 0x5f
        /*0042*/ 	.short	0x0000


	//----- nvinfo : EIATTR_EXIT_INSTR_OFFSETS
	.align		4
        /*0044*/ 	.byte	0x04, 0x1c
        /*0046*/ 	.short	(.L_6097 - .L_6096)


	//   ....[0]....
.L_6096:
        /*0048*/ 	.word	0x00000f60


	//   ....[1]....
        /*004c*/ 	.word	0x00001e20


	//----- nvinfo : EIATTR_MAX_THREADS
	.align		4
.L_6097:
        /*0050*/ 	.byte	0x04, 0x05
        /*0052*/ 	.short	(.L_6099 - .L_6098)
.L_6098:
        /*0054*/ 	.word	0x00000080
        /*0058*/ 	.word	0x00000001
        /*005c*/ 	.word	0x00000001


	//----- nvinfo : EIATTR_CRS_STACK_SIZE
	.align		4
.L_6099:
        /*0060*/ 	.byte	0x04, 0x1e
        /*0062*/ 	.short	(.L_6101 - .L_6100)
.L_6100:
        /*0064*/ 	.word	0x00000000
.L_6101:


//--------------------- .nv.info._ZN2at6native27unrolled_elementwise_kernelINS0_13AUnaryFunctorIiiiZZZNS0_19minimum_kernel_cudaERNS_18TensorIteratorBaseEENKUlvE_clEvENKUlvE1_clEvEUliiE_EESt5arrayIPcLm2EELi4E23TrivialOffsetCalculatorILi1EjESD_NS0_6memory15LoadWithoutCastENSE_16StoreWithoutCastEEEviT_T0_T2_T3_T4_T5_ --------------------------
	.section	.nv.info._ZN2at6native27unrolled_elementwise_kernelINS0_13AUnaryFunctorIiiiZZZNS0_19minimum_kernel_cudaERNS_18TensorIteratorBaseEENKUlvE_clEvENKUlvE1_clEvEUliiE_EESt5arrayIPcLm2EELi4E23TrivialOffsetCalculatorILi1EjESD_NS0_6memory15LoadWithoutCastENSE_16StoreWithoutCastEEEviT_T0_T2_T3_T4_T5_,"",@"SHT_CUDA_INFO"
	.sectionflags	@""
	.align	4


	//----- nvinfo : EIATTR_CUDA_API_VERSION
	.align		4
        /*0000*/ 	.byte	0x04, 0x37
        /*0002*/ 	.short	(.L_6103 - .L_6102)
.L_6102:
        /*0004*/ 	.word	0x00000082


	//----- nvinfo : EIATTR_SW2861232_WAR
	.align		4
.L_6103:
        /*0008*/ 	.byte	0x01, 0x35
	.zero		2


	//----- nvinfo : EIATTR_PARAM_CBANK
	.align		4
        /*000c*/ 	.byte	0x04, 0x0a
        /*000e*/ 	.short	(.L_6105 - .L_6104)
	.align		4
.L_6104:
        /*0010*/ 	.word	index@(.nv.constant0._ZN2at6native27unrolled_elementwise_kernelINS0_13AUnaryFunctorIiiiZZZNS0_19minimum_kernel_cudaERNS_18TensorIteratorBaseEENKUlvE_clEvENKUlvE1_clEvEUliiE_EESt5arrayIPcLm2EELi4E23TrivialOffsetCalculatorILi1EjESD_NS0_6memory15LoadWithoutCastENSE_16StoreWithoutCastEEEviT_T0_T2_T3_T4_T5_)
        /*0014*/ 	.short	0x0160
        /*0016*/ 	.short	0x0024


	//----- nvinfo : EIATTR_CBANK_PARAM_SIZE
	.align		4
.L_6105:
        /*0018*/ 	.byte	0x03, 0x19
        /*001a*/ 	.short	0x0024


	//----- nvinfo : EIATTR_KPARAM_INFO
	.align		4
        /*001c*/ 	.byte	0x04, 0x17
        /*001e*/ 	.short	(.L_6107 - .L_6106)
.L_6106:
        /*0020*/ 	.word	0x00000000
        /*0024*/ 	.short	0x0006
        /*0026*/ 	.short	0x0023
        /*0028*/ 	.byte	0x00, 0xf0, 0x05, 0x00


	//----- nvinfo : EIATTR_KPARAM_INFO
	.align		4
.L_6107:
        /*002c*/ 	.byte	0x04, 0x17
        /*002e*/ 	.short	(.L_6109 - .L_6108)
.L_6108:
        /*0030*/ 	.word	0x00000000
        /*0034*/ 	.short	0x0005
        /*0036*/ 	.short	0x0022
        /*0038*/ 	.byte	0x00, 0xf0, 0x05, 0x00


	//----- nvinfo : EIATTR_KPARAM_INFO
	.align		4
.L_6109:
        /*003c*/ 	.byte	0x04, 0x17
        /*003e*/ 	.short	(.L_6111 - .L_6110)
.L_6110:
        /*0040*/ 	.word	0x00000000
        /*0044*/ 	.short	0x0004
        /*0046*/ 	.short	0x0021
        /*0048*/ 	.byte	0x00, 0xf0, 0x05, 0x00


	//----- nvinfo : EIATTR_KPARAM_INFO
	.align		4
.L_6111:
        /*004c*/ 	.byte	0x04, 0x17
        /*004e*/ 	.short	(.L_6113 - .L_6112)
.L_6112:
        /*0050*/ 	.word	0x00000000
        /*0054*/ 	.short	0x0003
        /*0056*/ 	.short	0x0020
        /*0058*/ 	.byte	0x00, 0xf0, 0x05, 0x00


	//----- nvinfo : EIATTR_KPARAM_INFO
	.align		4
.L_6113:
        /*005c*/ 	.byte	0x04, 0x17
        /*005e*/ 	.short	(.L_6115 - .L_6114)
.L_6114:
        /*0060*/ 	.word	0x00000000
        /*0064*/ 	.short	0x0002
        /*0066*/ 	.short	0x0010
        /*0068*/ 	.byte	0x00, 0xf0, 0x41, 0x00


	//----- nvinfo : EIATTR_KPARAM_INFO
	.align		4
.L_6115:
        /*006c*/ 	.byte	0x04, 0x17
        /*006e*/ 	.short	(.L_6117 - .L_6116)
.L_6116:
        /*0070*/ 	.word	0x00000000
        /*0074*/ 	.short	0x0001
        /*0076*/ 	.short	0x0004
        /*0078*/ 	.byte	0x00, 0xf0, 0x21, 0x00


	//----- nvinfo : EIATTR_KPARAM_INFO
	.align		4
.L_6117:
        /*007c*/ 	.byte	0x04, 0x17
        /*007e*/ 	.short	(.L_6119 - .L_6118)
.L_6118:
        /*0080*/ 	.word	0x00000000
        /*0084*/ 	.short	0x0000
        /*0086*/ 	.short	0x0000
        /*0088*/ 	.byte	0x00, 0xf0, 0x11, 0x00


	//----- nvinfo : EIATTR_MAXREG_COUNT
	.align		4
.L_6119:
        /*008c*/ 	.byte	0x03, 0x1b
        /*008e*/ 	.short	0x00ff


	//----- nvinfo : EIATTR_MERCURY_ISA_VERSION
	.align		4
        /*0090*/ 	.byte	0x03, 0x5f
        /*0092*/ 	.short	0x0000


	//----- nvinfo : EIATTR_EXIT_INSTR_OFFSETS
	.align		4
        /*0094*/ 	.byte	0x04, 0x1c
        /*0096*/ 	.short	(.L_6121 - .L_6120)


	//   ....[0]....
.L_6120:
        /*0098*/ 	.word	0x000003a0


	//   ....[1]....
        /*009c*/ 	.word	0x00000400


	//----- nvinfo : EIATTR_MAX_THREADS
	.align		4
.L_6121:
        /*00a0*/ 	.byte	0x04, 0x05
        /*00a2*/ 	.short	(.L_6123 - .L_6122)
.L_6122:
        /*00a4*/ 	.word	0x00000080
        /*00a8*/ 	.word	0x00000001
        /*00ac*/ 	.word	0x00000001


	//----- nvinfo : EIATTR_CRS_STACK_SIZE
	.align		4
.L_6123:
        /*00b0*/ 	.byte	0x04, 0x1e
        /*00b2*/ 	.short	(.L_6125 - .L_6124)
.L_6124:
        /*00b4*/ 	.word	0x00000000
.L_6125:


//--------------------- .nv.info._ZN2at6native29vectorized_elementwise_kernelILi2ENS0_13AUnaryFunctorIiiiZZZNS0_19minimum_kernel_cudaERNS_18TensorIteratorBaseEENKUlvE_clEvENKUlvE1_clEvEUliiE_EESt5arrayIPcLm2EEEEviT0_T1_ --------------------------
	.section	.nv.info._ZN2at6native29vectorized_elementwise_kernelILi2ENS0_13AUnaryFunctorIiiiZZZNS0_19minimum_kernel_cudaERNS_18TensorIteratorBaseEENKUlvE_clEvENKUlvE1_clEvEUliiE_EESt5arrayIPcLm2EEEEviT0_T1_,"",@"SHT_CUDA_INFO"
	.sectionflags	@""
	.align	4


	//----- nvinfo : EIATTR_CUDA_API_VERSION
	.align		4
        /*0000*/ 	.byte	0x04, 0x37
        /*0002*/ 	.short	(.L_6127 - .L_6126)
.L_6126:
        /*0004*/ 	.word	0x00000082


	//----- nvinfo : EIATTR_SW2861232_WAR
	.align		4
.L_6127:
        /*0008*/ 	.byte	0x01, 0x35
	.zero		2


	//----- nvinfo : EIATTR_PARAM_CBANK
	.align		4
        /*000c*/ 	.byte	0x04, 0x0a
        /*000e*/ 	.short	(.L_6129 - .L_6128)
	.align		4
.L_6128:
        /*0010*/ 	.word	index@(.nv.constant0._ZN2at6native29vectorized_elementwise_kernelILi2ENS0_13AUnaryFunctorIiiiZZZNS0_19minimum_kernel_cudaERNS_18TensorIteratorBaseEENKUlvE_clEvENKUlvE1_clEvEUliiE_EESt5arrayIPcLm2EEEEviT0_T1_)
        /*0014*/ 	.short	0x0160
        /*0016*/ 	.short	0x0020


	//----- nvinfo : EIATTR_CBANK_PARAM_SIZE
	.align		4
.L_6129:
        /*0018*/ 	.byte	0x03, 0x19
        /*001a*/ 	.short	0x0020


	//----- nvinfo : EIATTR_KPARAM_INFO
	.align		4
        /*001c*/ 	.byte	0x04, 0x17
        /*001e*/ 	.short	(.L_6131 - .L_6130)
.L_6130:
        /*0020*/ 	.word	0x00000000
        /*0024*/ 	.short	0x0002
        /*0026*/ 	.short	0x0010
        /*0028*/ 	.byte	0x00, 0xf0, 0x41, 0x00


	//----- nvinfo : EIATTR_KPARAM_INFO
	.align		4
.L_6131:
        /*002c*/ 	.byte	0x04, 0x17
        /*002e*/ 	.short	(.L_6133 - .L_6132)
.L_6132:
        /*0030*/ 	.word	0x00000000
        /*0034*/ 	.short	0x0001
        /*0036*/ 	.short	0x0004
        /*0038*/ 	.byte	0x00, 0xf0, 0x21, 0x00


	//----- nvinfo : EIATTR_KPARAM_INFO
	.align		4
.L_6133:
        /*003c*/ 	.byte	0x04, 0x17
        /*003e*/ 	.short	(.L_6135 - .L_6134)
.L_6134:
        /*0040*/ 	.word	0x00000000
        /*0044*/ 	.short	0x0000
        /*0046*/ 	.short	0x0000
        /*0048*/ 	.byte	0x00, 0xf0, 0x11, 0x00


	//----- nvinfo : EIATTR_MAXREG_COUNT
	.align		4
.L_6135:
        /*004c*/ 	.byte	0x03, 0x1b
        /*004e*/ 	.short	0x00ff


	//----- nvinfo : EIATTR_MERCURY_ISA_VERSION
	.align		4
        /*0050*/ 	.byte	0x03, 0x5f
        /*0052*/ 	.short	0x0000


	//----- nvinfo : EIATTR_EXIT_INSTR_OFFSETS
	.align		4
        /*0054*/ 	.byte	0x04, 0x1c
        /*0056*/ 	.short	(.L_6137 - .L_6136)


	//   ....[0]....
.L_6136:
        /*0058*/ 	.word	0x000001d0


	//   ....[1]....
        /*005c*/ 	.word	0x00000940


	//   ....[2]....
        /*0060*/ 	.word	0x00000990


	//----- nvinfo : EIATTR_MAX_THREADS
	.align		4
.L_6137:
        /*0064*/ 	.byte	0x04, 0x05
        /*0066*/ 	.short	(.L_6139 - .L_6138)
.L_6138:
        /*0068*/ 	.word	0x00000080
        /*006c*/ 	.word	0x00000001
        /*0070*/ 	.word	0x00000001


	//----- nvinfo : EIATTR_CRS_STACK_SIZE
	.align		4
.L_6139:
        /*0074*/ 	.byte	0x04, 0x1e
        /*0076*/ 	.short	(.L_6141 - .L_6140)
.L_6140:
        /*0078*/ 	.word	0x00000000
.L_6141:


//--------------------- .nv.info._ZN2at6native29vectorized_elementwise_kernelILi4ENS0_13AUnaryFunctorIiiiZZZNS0_19minimum_kernel_cudaERNS_18TensorIteratorBaseEENKUlvE_clEvENKUlvE1_clEvEUliiE_EESt5arrayIPcLm2EEEEviT0_T1_ --------------------------
	.section	.nv.info._ZN2at6native29vectorized_elementwise_kernelILi4ENS0_13AUnaryFunctorIiiiZZZNS0_19minimum_kernel_cudaERNS_18TensorIteratorBaseEENKUlvE_clEvENKUlvE1_clEvEUliiE_EESt5arrayIPcLm2EEEEviT0_T1_,"",@"SHT_CUDA_INFO"
	.sectionflags	@""
	.align	4


	//----- nvinfo : EIATTR_CUDA_API_VERSION
	.align		4
        /*0000*/ 	.byte	0x04, 0x37
        /*0002*/ 	.short	(.L_6143 - .L_6142)
.L_6142:
        /*0004*/ 	.word	0x00000082


	//----- nvinfo : EIATTR_SW2861232_WAR
	.align		4
.L_6143:
        /*0008*/ 	.byte	0x01, 0x35
	.zero		2


	//----- nvinfo : EIATTR_PARAM_CBANK
	.align		4
        /*000c*/ 	.byte	0x04, 0x0a
        /*000e*/ 	.short	(.L_6145 - .L_6144)
	.align		4
.L_6144:
        /*0010*/ 	.word	index@(.nv.constant0._ZN2at6native29vectorized_elementwise_kernelILi4ENS0_13AUnaryFunctorIiiiZZZNS0_19minimum_kernel_cudaERNS_18TensorIteratorBaseEENKUlvE_clEvENKUlvE1_clEvEUliiE_EESt5arrayIPcLm2EEEEviT0_T1_)
        /*0014*/ 	.short	0x0160
        /*0016*/ 	.short	0x0020


	//----- nvinfo : EIATTR_CBANK_PARAM_SIZE
	.align		4
.L_6145:
        /*0018*/ 	.byte	0x03, 0x19
        /*001a*/ 	.short	0x0020


	//----- nvinfo : EIATTR_KPARAM_INFO
	.align		4
        /*001c*/ 	.byte	0x04, 0x17
        /*001e*/ 	.short	(.L_6147 - .L_6146)
.L_6146:
        /*0020*/ 	.word	0x00000000
        /*0024*/ 	.short	0x0002
        /*0026*/ 	.short	0x0010
        /*0028*/ 	.byte	0x00, 0xf0, 0x41, 0x00


	//----- nvinfo : EIATTR_KPARAM_INFO
	.align		4
.L_6147:
        /*002c*/ 	.byte	0x04, 0x17
        /*002e*/ 	.short	(.L_6149 - .L_6148)
.L_6148:
        /*0030*/ 	.word	0x00000000
        /*0034*/ 	.short	0x0001
        /*0036*/ 	.short	0x0004
        /*0038*/ 	.byte	0x00, 0xf0, 0x21, 0x00


	//----- nvinfo : EIATTR_KPARAM_INFO
	.align		4
.L_6149:
        /*003c*/ 	.byte	0x04, 0x17
        /*003e*/ 	.short	(.L_6151 - .L_6150)
.L_6150:
        /*0040*/ 	.word	0x00000000
        /*0044*/ 	.short	0x0000
        /*0046*/ 	.short	0x0000
        /*0048*/ 	.byte	0x00, 0xf0, 0x11, 0x00


	//----- nvinfo : EIATTR_MAXREG_COUNT
	.align		4
.L_6151:
        /*004c*/ 	.byte	0x03, 0x1b
        /*004e*/ 	.short	0x00ff


	//----- nvinfo : EIATTR_MERCURY_ISA_VERSION
	.align		4
        /*0050*/ 	.byte	0x03, 0x5f
        /*0052*/ 	.short	0x0000


	//----- nvinfo : EIATTR_EXIT_INSTR_OFFSETS
	.align		4
        /*0054*/ 	.byte	0x04, 0x1c
        /*0056*/ 	.short	(.L_6153 - .L_6152)


	//   ....[0]....
.L_6152:
        /*0058*/ 	.word	0x00000190


	//   ....[1]....
        /*005c*/ 	.word	0x00000900


	//   ....[2]....
        /*0060*/ 	.word	0x00000950


	//----- nvinfo : EIATTR_MAX_THREADS
	.align		4
.L_6153:
        /*0064*/ 	.byte	0x04, 0x05
        /*0066*/ 	.short	(.L_6155 - .L_6154)
.L_6154:
        /*0068*/ 	.word	0x00000080
        /*006c*/ 	.word	0x00000001
        /*0070*/ 	.word	0x00000001


	//----- nvinfo : EIATTR_CRS_STACK_SIZE
	.align		4
.L_6155:
        /*0074*/ 	.byte	0x04, 0x1e
        /*0076*/ 	.short	(.L_6157 - .L_6156)
.L_6156:
        /*0078*/ 	.word	0x00000000
.L_6157:


//--------------------- .nv.info._ZN2at6native29vectorized_elementwise_kernelILi8ENS0_13AUnaryFunctorIiiiZZZNS0_19minimum_kernel_cudaERNS_18TensorIteratorBaseEENKUlvE_clEvENKUlvE1_clEvEUliiE_EESt5arrayIPcLm2EEEEviT0_T1_ --------------------------
	.section	.nv.info._ZN2at6native29vectorized_elementwise_kernelILi8ENS0_13AUnaryFunctorIiiiZZZNS0_19minimum_kernel_cudaERNS_18TensorIteratorBaseEENKUlvE_clEvENKUlvE1_clEvEUliiE_EESt5arrayIPcLm2EEEEviT0_T1_,"",@"SHT_CUDA_INFO"
	.sectionflags	@""
	.align	4


	//----- nvinfo : EIATTR_CUDA_API_VERSION
	.align		4
        /*0000*/ 	.byte	0x04, 0x37
        /*0002*/ 	.short	(.L_6159 - .L_6158)
.L_6158:
        /*0004*/ 	.word	0x00000082


	//----- nvinfo : EIATTR_SW2861232_WAR
	.align		4
.L_6159:
        /*0008*/ 	.byte	0x01, 0x35
	.zero		2


	//----- nvinfo : EIATTR_PARAM_CBANK
	.align		4
        /*000c*/ 	.byte	0x04, 0x0a
        /*000e*/ 	.short	(.L_6161 - .L_6160)
	.align		4
.L_6160:
        /*0010*/ 	.word	index@(.nv.constant0._ZN2at6native29vectorized_elementwise_kernelILi8ENS0_13AUnaryFunctorIiiiZZZNS0_19minimum_kernel_cudaERNS_18TensorIteratorBaseEENKUlvE_clEvENKUlvE1_clEvEUliiE_EESt5arrayIPcLm2EEEEviT0_T1_)
        /*0014*/ 	.short	0x0160
        /*0016*/ 	.short	0x0020


	//----- nvinfo : EIATTR_CBANK_PARAM_SIZE
	.align		4
.L_6161:
        /*0018*/ 	.byte	0x03, 0x19
        /*001a*/ 	.short	0x0020


	//----- nvinfo : EIATTR_KPARAM_INFO
	.align		4
        /*001c*/ 	.byte	0x04, 0x17
        /*001e*/ 	.short	(.L_6163 - .L_6162)
.L_6162:
        /*0020*/ 	.word	0x00000000
        /*0024*/ 	.short	0x0002
        /*0026*/ 	.short	0x0010
        /*0028*/ 	.byte	0x00, 0xf0, 0x41, 0x00


	//----- nvinfo : EIATTR_KPARAM_INFO
	.align		4
.L_6163:
        /*002c*/ 	.byte	0x04, 0x17
        /*002e*/ 	.short	(.L_6165 - .L_6164)
.L_6164:
        /*0030*/ 	.word	0x00000000
        /*0034*/ 	.short	0x0001
        /*0036*/ 	.short	0x0004
        /*0038*/ 	.byte	0x00, 0xf0, 0x21, 0x00


	//----- nvinfo : EIATTR_KPARAM_INFO
	.align		4
.L_6165:
        /*003c*/ 	.byte	0x04, 0x17
        /*003e*/ 	.short	(.L_6167 - .L_6166)
.L_6166:
        /*0040*/ 	.word	0x00000000
        /*0044*/ 	.short	0x0000
        /*0046*/ 	.short	0x0000
        /*0048*/ 	.byte	0x00, 0xf0, 0x11, 0x00


	//----- nvinfo : EIATTR_MAXREG_COUNT
	.align		4
.L_6167:
        /*004c*/ 	.byte	0x03, 0x1b
        /*004e*/ 	.short	0x00ff


	//----- nvinfo : EIATTR_MERCURY_ISA_VERSION
	.align		4
        /*0050*/ 	.byte	0x03, 0x5f
        /*0052*/ 	.short	0x0000


	//----- nvinfo : EIATTR_EXIT_INSTR_OFFSETS
	.align		4
        /*0054*/ 	.byte	0x04, 0x1c
        /*0056*/ 	.short	(.L_6169 - .L_6168)


	//   ....[0]....
.L_6168:
        /*0058*/ 	.word	0x00000010


	//----- nvinfo : EIATTR_MAX_THREADS
	.align		4
.L_6169:
        /*005c*/ 	.byte	0x04, 0x05
        /*005e*/ 	.short	(.L_6171 - .L_6170)
.L_6170:
        /*0060*/ 	.word	0x00000080
        /*0064*/ 	.word	0x00000001
        /*0068*/ 	.word	0x00000001
.L_6171:


//--------------------- .nv.info._ZN2at6native18elementwise_kernelILi128ELi4EZNS0_15gpu_kernel_implINS0_13BinaryFunctorIiiiZZZNS0_19minimum_kernel_cudaERNS_18TensorIteratorBaseEENKUlvE_clEvENKUlvE1_clEvEUliiE_EEEEvS5_RKT_EUliE_EEviT1_ --------------------------
	.section	.nv.info._ZN2at6native18elementwise_kernelILi128ELi4EZNS0_15gpu_kernel_implINS0_13BinaryFunctorIiiiZZZNS0_19minimum_kernel_cudaERNS_18TensorIteratorBaseEENKUlvE_clEvENKUlvE1_clEvEUliiE_EEEEvS5_RKT_EUliE_EEviT1_,"",@"SHT_CUDA_INFO"
	.sectionflags	@""
	.align	4


	//----- nvinfo : EIATTR_CUDA_API_VERSION
	.align		4
        /*0000*/ 	.byte	0x04, 0x37
        /*0002*/ 	.short	(.L_6173 - .L_6172)
.L_6172:
        /*0004*/ 	.word	0x00000082


	//----- nvinfo : EIATTR_SW2861232_WAR
	.align		4
.L_6173:
        /*0008*/ 	.byte	0x01, 0x35
	.zero		2


	//----- nvinfo : EIATTR_PARAM_CBANK
	.align		4
        /*000c*/ 	.byte	0x04, 0x0a
        /*000e*/ 	.short	(.L_6175 - .L_6174)
	.align		4
.L_6174:
        /*0010*/ 	.word	index@(.nv.constant0._ZN2at6native18elementwise_kernelILi128ELi4EZNS0_15gpu_kernel_implINS0_13BinaryFunctorIiiiZZZNS0_19minimum_kernel_cudaERNS_18TensorIteratorBaseEENKUlvE_clEvENKUlvE1_clEvEUliiE_EEEEvS5_RKT_EUliE_EEviT1_)
        /*0014*/ 	.short	0x0160
        /*0016*/ 	.short	0x0290


	//----- nvinfo : EIATTR_CBANK_PARAM_SIZE
	.align		4
.L_6175:
        /*0018*/ 	.byte	0x03, 0x19
        /*001a*/ 	.short	0x0290


	//----- nvinfo : EIATTR_KPARAM_INFO
	.align		4
        /*001c*/ 	.byte	0x04, 0x17
        /*001e*/ 	.short	(.L_6177 - .L_6176)
.L_6176:
        /*0020*/ 	.word	0x00000000
        /*0024*/ 	.short	0x0001
        /*0026*/ 	.short	0x0008
        /*0028*/ 	.byte	0x00, 0xf0, 0x21, 0x0a


	//----- nvinfo : EIATTR_KPARAM_INFO
	.align		4
.L_6177:
        /*002c*/ 	.byte	0x04, 0x17
        /*002e*/ 	.short	(.L_6179 - .L_6178)
.L_6178:
        /*0030*/ 	.word	0x00000000
        /*0034*/ 	.short	0x0000
        /*0036*/ 	.short	0x0000
        /*0038*/ 	.byte	0x00, 0xf0, 0x11, 0x00


	//----- nvinfo : EIATTR_MAXREG_COUNT
	.align		4
.L_6179:
        /*003c*/ 	.byte	0x03, 0x1b
        /*003e*/ 	.short	0x0080


	//----- nvinfo : EIATTR_EXTERNS
	.align		4
        /*0040*/ 	.byte	0x04, 0x0f
        /*0042*/ 	.short	(.L_6181 - .L_6180)


	//   ....[0]....
	.align		4
.L_6180:
        /*0044*/ 	.word	index@(__assertfail)


	//----- nvinfo : EIATTR_MERCURY_ISA_VERSION
	.align		4
.L_6181:
        /*0048*/ 	.byte	0x03, 0x5f
        /*004a*/ 	.short	0x0000


	//----- nvinfo : EIATTR_SYSCALL_OFFSETS
	.align		4
        /*004c*/ 	.byte	0x04, 0x46
        /*004e*/ 	.short	(.L_6183 - .L_6182)


	//   ....[0]....
.L_6182:
        /*0050*/ 	.word	0x00001e60


	//   ....[1]....
        /*0054*/ 	.word	0x00002c80


	//   ....[2]....
        /*0058*/ 	.word	0x00003af0


	//   ....[3]....
        /*005c*/ 	.word	0x00005990


	//   ....[4]....
        /*0060*/ 	.word	0x000067b0


	//   ....[5]....
        /*0064*/ 	.word	0x00007620


	//   ....[6]....
        /*0068*/ 	.word	0x00009490


	//   ....[7]....
        /*006c*/ 	.word	0x0000a2b0


	//   ....[8]....
        /*0070*/ 	.word	0x0000b120


	//   ....[9]....
        /*0074*/ 	.word	0x0000cfa0


	//   ....[10]....
        /*0078*/ 	.word	0x0000ddc0


	//   ....[11]....
        /*007c*/ 	.word	0x0000ec30


	//----- nvinfo : EIATTR_EXIT_INSTR_OFFSETS
	.align		4
.L_6183:
        /*0080*/ 	.byte	0x04, 0x1c
        /*0082*/ 	.short	(.L_6185 - .L_6184)


	//   ....[0]....
.L_6184:
        /*0084*/ 	.word	0x0000b1b0


	//   ....[1]....
        /*0088*/ 	.word	0x0000def0


	//   ....[2]....
        /*008c*/ 	.word	0x0000df10


	//   ....[3]....
        /*0090*/ 	.word	0x0000dfa0


	//   ....[4]....
        /*0094*/ 	.word	0x0000dfc0


	//   ....[5]....
        /*0098*/ 	.word	0x0000dfe0


	//   ....[6]....
        /*009c*/ 	.word	0x0000e070


	//   ....[7]....
        /*00a0*/ 	.word	0x0000e0b0


	//   ....[8]....
        /*00a4*/ 	.word	0x0000e150


	//   ....[9]....
        /*00a8*/ 	.word	0x0000e1a0


	//   ....[10]....
        /*00ac*/ 	.word	0x0000e1d0


	//   ....[11]....
        /*00b0*/ 	.word	0x0000e290


	//   ....[12]....
        /*00b4*/ 	.word	0x0000e2d0


	//   ....[13]....
        /*00b8*/ 	.word	0x0000e460


	//   ....[14]....
        /*00bc*/ 	.word	0x0000e5c0


	//   ....[15]....
        /*00c0*/ 	.word	0x0000e600


	//   ....[16]....
        /*00c4*/ 	.word	0x0000e6a0


	//   ....[17]....
        /*00c8*/ 	.word	0x0000e820


	//   ....[18]....
        /*00cc*/ 	.word	0x0000e9a0


	//   ....[19]....
        /*00d0*/ 	.word	0x0000eb00


	//   ....[20]....
        /*00d4*/ 	.word	0x0000ec40


	//   ....[21]....
        /*00d8*/ 	.word	0x0000ec70


	//   ....[22]....
        /*00dc*/ 	.word	0x0000ec90


	//----- nvinfo : EIATTR_MAX_THREADS
	.align		4
.L_6185:
        /*00e0*/ 	.byte	0x04, 0x05
        /*00e2*/ 	.short	(.L_6187 - .L_6186)
.L_6186:
        /*00e4*/ 	.word	0x00000080
        /*00e8*/ 	.word	0x00000001
        /*00ec*/ 	.word	0x00000001


	//----- nvinfo : EIATTR_CRS_STACK_SIZE
	.align		4
.L_6187:
        /*00f0*/ 	.byte	0x04, 0x1e
        /*00f2*/ 	.short	(.L_6189 - .L_6188)
.L_6188:
        /*00f4*/ 	.word	0x00000000
.L_6189:


//--------------------- .nv.info._ZN2at6native27unrolled_elementwise_kernelINS0_13BinaryFunctorIiiiZZZNS0_19minimum_kernel_cudaERNS_18TensorIteratorBaseEENKUlvE_clEvENKUlvE1_clEvEUliiE_EESt5arrayIPcLm3EELi4E23TrivialOffsetCalculatorILi2EjESC_ILi1EjENS0_6memory12LoadWithCastILi2EEENSF_13StoreWithCastILi1EEEEEviT_T0_T2_T3_T4_T5_ --------------------------
	.section	.nv.info._ZN2at6native27unrolled_elementwise_kernelINS0_13BinaryFunctorIiiiZZZNS0_19minimum_kernel_cudaERNS_18TensorIteratorBaseEENKUlvE_clEvENKUlvE1_clEvEUliiE_EESt5arrayIPcLm3EELi4E23TrivialOffsetCalculatorILi2EjESC_ILi1EjENS0_6memory12LoadWithCastILi2EEENSF_13StoreWithCastILi1EEEEEviT_T0_T2_T3_T4_T5_,"",@"SHT_CUDA_INFO"
	.sectionflags	@""
	.align	4


	//----- nvinfo : EIATTR_CUDA_API_VERSION
	.align		4
        /*0000*/ 	.byte	0x04, 0x37
        /*0002*/ 	.short	(.L_6191 - .L_6190)
.L_6190:
        /*0004*/ 	.word	0x00000082


	//----- nvinfo : EIATTR_SW2861232_WAR
	.align		4
.L_6191:
        /*0008*/ 	.byte	0x01, 0x35
	.zero		2


	//----- nvinfo : EIATTR_PARAM_CBANK
	.align		4
        /*000c*/ 	.byte	0x04, 0x0a
        /*000e*/ 	.short	(.L_6193 - .L_6192)
	.align		4
.L_6192:
        /*0010*/ 	.word	index@(.nv.constant0._ZN2at6native27unrolled_elementwise_kernelINS0_13BinaryFunctorIiiiZZZNS0_19minimum_kernel_cudaERNS_18TensorIteratorBaseEENKUlvE_clEvENKUlvE1_clEvEUliiE_EESt5arrayIPcLm3EELi4E23TrivialOffsetCalculatorILi2EjESC_ILi1EjENS0_6memory12LoadWithCastILi2EEENSF_13StoreWithCastILi1EEEEEviT_T0_T2_T3_T4_T5_)
        /*0014*/ 	.short	0x0160
        /*0016*/ 	.short	0x0038


	//----- nvinfo : EIATTR_CBANK_PARAM_SIZE
	.align		4
.L_6193:
        /*0018*/ 	.byte	0x03, 0x19
        /*001a*/ 	.short	0x0038


	//----- nvinfo : EIATTR_KPARAM_INFO
	.align		4
        /*001c*/ 	.byte	0x04, 0x17
        /*001e*/ 	.short	(.L_6195 - .L_6194)
.L_6194:
        /*0020*/ 	.word	0x00000000
        /*0024*/ 	.short	0x0006
        /*0026*/ 	.short	0x0030
        /*0028*/ 	.byte	0x00, 0xf0, 0x21, 0x00


	//----- nvinfo : EIATTR_KPARAM_INFO
	.align		4
.L_6195:
        /*002c*/ 	.byte	0x04, 0x17
        /*002e*/ 	.short	(.L_6197 - .L_6196)
.L_6196:
        /*0030*/ 	.word	0x00000000
        /*0034*/ 	.short	0x0005
        /*0036*/ 	.short	0x0024
        /*0038*/ 	.byte	0x00, 0xf0, 0x31, 0x00


	//----- nvinfo : EIATTR_KPARAM_INFO
	.align		4
.L_6197:
        /*003c*/ 	.byte	0x04, 0x17
        /*003e*/ 	.short	(.L_6199 - .L_6198)
.L_6198:
        /*0040*/ 	.word	0x00000000
        /*0044*/ 	.short	0x0004
        /*0046*/ 	.short	0x0021
        /*0048*/ 	.byte	0x00, 0xf0, 0x05, 0x00


	//----- nvinfo : EIATTR_KPARAM_INFO
	.align		4
.L_6199:
        /*004c*/ 	.byte	0x04, 0x17
        /*004e*/ 	.short	(.L_6201 - .L_6200)
.L_6200:
        /*0050*/ 	.word	0x00000000
        /*0054*/ 	.short	0x0003
        /*0056*/ 	.short	0x0020
        /*0058*/ 	.byte	0x00, 0xf0, 0x05, 0x00


	//----- nvinfo : EIATTR_KPARAM_INFO
	.align		4
.L_6201:
        /*005c*/ 	.byte	0x04, 0x17
        /*005e*/ 	.short	(.L_6203 - .L_6202)
.L_6202:
        /*0060*/ 	.word	0x00000000
        /*0064*/ 	.short	0x0002
        /*0066*/ 	.short	0x0008
        /*0068*/ 	.byte	0x00, 0xf0, 0x61, 0x00


	//----- nvinfo : EIATTR_KPARAM_INFO
	.align		4
.L_6203:
        /*006c*/ 	.byte	0x04, 0x17
        /*006e*/ 	.short	(.L_6205 - .L_6204)
.L_6204:
        /*0070*/ 	.word	0x00000000
        /*0074*/ 	.short	0x0001
        /*0076*/ 	.short	0x0004
        /*0078*/ 	.byte	0x00, 0xf0, 0x05, 0x00


	//----- nvinfo : EIATTR_KPARAM_INFO
	.align		4
.L_6205:
        /*007c*/ 	.byte	0x04, 0x17
        /*007e*/ 	.short	(.L_6207 - .L_6206)
.L_6206:
        /*0080*/ 	.word	0x00000000
        /*0084*/ 	.short	0x0000
        /*0086*/ 	.short	0x0000
        /*0088*/ 	.byte	0x00, 0xf0, 0x11, 0x00


	//----- nvinfo : EIATTR_MAXREG_COUNT
	.align		4
.L_6207:
        /*008c*/ 	.byte	0x03, 0x1b
        /*008e*/ 	.short	0x00ff


	//----- nvinfo : EIATTR_EXTERNS
	.align		4
        /*0090*/ 	.byte	0x04, 0x0f
        /*0092*/ 	.short	(.L_6209 - .L_6208)


	//   ....[0]....
	.align		4
.L_6208:
        /*0094*/ 	.word	index@(__assertfail)


	//----- nvinfo : EIATTR_MERCURY_ISA_VERSION
	.align		4
.L_6209:
        /*0098*/ 	.byte	0x03, 0x5f
        /*009a*/ 	.short	0x0000


	//----- nvinfo : EIATTR_SYSCALL_OFFSETS
	.align		4
        /*009c*/ 	.byte	0x04, 0x46
        /*009e*/ 	.short	(.L_6211 - .L_6210)


	//   ....[0]....
.L_6210:
        /*00a0*/ 	.word	0x00000ec0


	//   ....[1]....
        /*00a4*/ 	.word	0x00001ce0


	//   ....[2]....
        /*00a8*/ 	.word	0x00002b80


	//   ....[3]....
        /*00ac*/ 	.word	0x000039a0


	//   ....[4]....
        /*00b0*/ 	.word	0x00004850


	//   ....[5]....
        /*00b4*/ 	.word	0x00005670


	//   ....[6]....
        /*00b8*/ 	.word	0x00006500


	//   ....[7]....
        /*00bc*/ 	.word	0x00007310


	//   ....[8]....
        /*00c0*/ 	.word	0x00008270


	//   ....[9]....
        /*00c4*/ 	.word	0x00009170


	//   ....[10]....
        /*00c8*/ 	.word	0x0000a050


	//   ....[11]....
        /*00cc*/ 	.word	0x0000af30


	//----- nvinfo : EIATTR_EXIT_INSTR_OFFSETS
	.align		4
.L_6211:
        /*00d0*/ 	.byte	0x04, 0x1c
        /*00d2*/ 	.short	(.L_6213 - .L_6212)


	//   ....[0]....
.L_6212:
        /*00d4*/ 	.word	0x0000a0e0


	//   ....[1]....
        /*00d8*/ 	.word	0x0000a1f0


	//   ....[2]....
        /*00dc*/ 	.word	0x0000a210


	//   ....[3]....
        /*00e0*/ 	.word	0x0000a2a0


	//   ....[4]....
        /*00e4*/ 	.word	0x0000a2c0


	//   ....[5]....
        /*00e8*/ 	.word	0x0000a2e0


	//   ....[6]....
        /*00ec*/ 	.word	0x0000a370


	//   ....[7]....
        /*00f0*/ 	.word	0x0000a3b0


	//   ....[8]....
        /*00f4*/ 	.word	0x0000a450


	//   ....[9]....
        /*00f8*/ 	.word	0x0000a4a0


	//   ....[10]....
        /*00fc*/ 	.word	0x0000a4d0


	//   ....[11]....
        /*0100*/ 	.word	0x0000a590


	//   ....[12]....
        /*0104*/ 	.word	0x0000a5d0


	//   ....[13]....
        /*0108*/ 	.word	0x0000a760


	//   ....[14]....
        /*010c*/ 	.word	0x0000a8c0


	//   ....[15]....
        /*0110*/ 	.word	0x0000a900


	//   ....[16]....
        /*0114*/ 	.word	0x0000a9a0


	//   ....[17]....
        /*0118*/ 	.word	0x0000ab20


	//   ....[18]....
        /*011c*/ 	.word	0x0000aca0


	//   ....[19]....
        /*0120*/ 	.word	0x0000ae00


	//   ....[20]....
        /*0124*/ 	.word	0x0000af40


	//   ....[21]....
        /*0128*/ 	.word	0x0000af70


	//   ....[22]....
        /*012c*/ 	.word	0x0000af90


	//----- nvinfo : EIATTR_MAX_THREADS
	.align		4
.L_6213:
        /*0130*/ 	.byte	0x04, 0x05
        /*0132*/ 	.short	(.L_6215 - .L_6214)
.L_6214:
        /*0134*/ 	.word	0x00000080
        /*0138*/ 	.word	0x00000001
        /*013c*/ 	.word	0x00000001


	//----- nvinfo : EIATTR_CRS_STACK_SIZE
	.align		4
.L_6215:
        /*0140*/ 	.byte	0x04, 0x1e
        /*0142*/ 	.short	(.L_6217 - .L_6216)
.L_6216:
        /*0144*/ 	.word	0x00000000
.L_6217:


//--------------------- .nv.info._ZN2at6native18elementwise_kernelILi128ELi2EZNS0_22gpu_kernel_impl_nocastINS0_13BinaryFunctorIiiiZZZNS0_19minimum_kernel_cudaERNS_18TensorIteratorBaseEENKUlvE_clEvENKUlvE1_clEvEUliiE_EEEEvS5_RKT_EUliE_EEviT1_ --------------------------
	.section	.nv.info._ZN2at6native18elementwise_kernelILi128ELi2EZNS0_22gpu_kernel_impl_nocastINS0_13BinaryFunctorIiiiZZZNS0_19minimum_kernel_cudaERNS_18TensorIteratorBaseEENKUlvE_clEvENKUlvE1_clEvEUliiE_EEEEvS5_RKT_EUliE_EEviT1_,"",@"SHT_CUDA_INFO"
	.sectionflags	@""
	.align	4


	//----- nvinfo : EIATTR_CUDA_API_VERSION
	.align		4
        /*0000*/ 	.byte	0x04, 0x37
        /*0002*/ 	.short	(.L_6219 - .L_6218)
.L_6218:
        /*0004*/ 	.word	0x00000082


	//----- nvinfo : EIATTR_SW2861232_WAR
	.align		4
.L_6219:
        /*0008*/ 	.byte	0x01, 0x35
	.zero		2


	//----- nvinfo : EIATTR_PARAM_CBANK
	.align		4
        /*000c*/ 	.byte	0x04, 0x0a
        /*000e*/ 	.short	(.L_6221 - .L_6220)
	.align		4
.L_6220:
        /*0010*/ 	.word	index@(.nv.constant0._ZN2at6native18elementwise_kernelILi128ELi2EZNS0_22gpu_kernel_impl_nocastINS0_13BinaryFunctorIiiiZZZNS0_19minimum_kernel_cudaERNS_18TensorIteratorBaseEENKUlvE_clEvENKUlvE1_clEvEUliiE_EEEEvS5_RKT_EUliE_EEviT1_)
        /*0014*/ 	.short	0x0160
        /*0016*/ 	.short	0x0290


	//----- nvinfo : EIATTR_CBANK_PARAM_SIZE
	.align		4
.L_6221:
        /*0018*/ 	.byte	0x03, 0x19
        /*001a*/ 	.short	0x0290


	//----- nvinfo : EIATTR_KPARAM_INFO
	.align		4
        /*001c*/ 	.byte	0x04, 0x17
        /*001e*/ 	.short	(.L_6223 - .L_6222)
.L_6222:
        /*0020*/ 	.word	0x00000000
        /*0024*/ 	.short	0x0001
        /*0026*/ 	.short	0x0008
        /*0028*/ 	.byte	0x00, 0xf0, 0x21, 0x0a


	//----- nvinfo : EIATTR_KPARAM_INFO
	.align		4
.L_6223:
        /*002c*/ 	.byte	0x04, 0x17
        /*002e*/ 	.short	(.L_6225 - .L_6224)
.L_6224:
        /*0030*/ 	.word	0x00000000
        /*0034*/ 	.short	0x0000
        /*0036*/ 	.short	0x0000
        /*0038*/ 	.byte	0x00, 0xf0, 0x11, 0x00


	//----- nvinfo : EIATTR_MAXREG_COUNT
	.align		4
.L_6225:
        /*003c*/ 	.byte	0x03, 0x1b
        /*003e*/ 	.short	0x0080


	//----- nvinfo : EIATTR_MERCURY_ISA_VERSION
	.align		4
        /*0040*/ 	.byte	0x03, 0x5f
        /*0042*/ 	.short	0x0000


	//----- nvinfo : EIATTR_EXIT_INSTR_OFFSETS
	.align		4
        /*0044*/ 	.byte	0x04, 0x1c
        /*0046*/ 	.short	(.L_6227 - .L_6226)


	//   ....[0]....
.L_6226:
        /*0048*/ 	.word	0x00001130


	//   ....[1]....
        /*004c*/ 	.word	0x000021b0


	//----- nvinfo : EIATTR_MAX_THREADS
	.align		4
.L_6227:
        /*0050*/ 	.byte	0x04, 0x05
        /*0052*/ 	.short	(.L_6229 - .L_6228)
.L_6228:
        /*0054*/ 	.word	0x00000080
        /*0058*/ 	.word	0x00000001
        /*005c*/ 	.word	0x00000001


	//----- nvinfo : EIATTR_CRS_STACK_SIZE
	.align		4
.L_6229:
        /*0060*/ 	.byte	0x04, 0x1e
        /*0062*/ 	.short	(.L_6231 - .L_6230)
.L_6230:
        /*0064*/ 	.word	0x00000000
.L_6231:


//--------------------- .nv.info._ZN2at6native27unrolled_elementwise_kernelINS0_13BinaryFunctorIiiiZZZNS0_19minimum_kernel_cudaERNS_18TensorIteratorBaseEENKUlvE_clEvENKUlvE1_clEvEUliiE_EESt5arrayIPcLm3EELi4E23TrivialOffsetCalculatorILi2EjESC_ILi1EjENS0_6memory15LoadWithoutCastENSF_16StoreWithoutCastEEEviT_T0_T2_T3_T4_T5_ --------------------------
	.section	.nv.info._ZN2at6native27unrolled_elementwise_kernelINS0_13BinaryFunctorIiiiZZZNS0_19minimum_kernel_cudaERNS_18TensorIteratorBaseEENKUlvE_clEvENKUlvE1_clEvEUliiE_EESt5arrayIPcLm3EELi4E23TrivialOffsetCalculatorILi2EjESC_ILi1EjENS0_6memory15LoadWithoutCastENSF_16StoreWithoutCastEEEviT_T0_T2_T3_T4_T5_,"",@"SHT_CUDA_INFO"
	.sectionflags	@""
	.align	4


	//----- nvinfo : EIATTR_CUDA_API_VERSION
	.align		4
        /*0000*/ 	.byte	0x04, 0x37
        /*0002*/ 	.short	(.L_6233 - .L_6232)
.L_6232:
        /*0004*/ 	.word	0x00000082


	//----- nvinfo : EIATTR_SW2861232_WAR
	.align		4
.L_6233:
        /*0008*/ 	.byte	0x01, 0x35
	.zero		2


	//----- nvinfo : EIATTR_PARAM_CBANK
	.align		4
        /*000c*/ 	.byte	0x04, 0x0a
        /*000e*/ 	.short	(.L_6235 - .L_6234)
	.align		4
.L_6234:
        /*0010*/ 	.word	index@(.nv.constant0._ZN2at6native27unrolled_elementwise_kernelINS0_13BinaryFunctorIiiiZZZNS0_19minimum_kernel_cudaERNS_18TensorIteratorBaseEENKUlvE_clEvENKUlvE1_clEvEUliiE_EESt5arrayIPcLm3EELi4E23TrivialOffsetCalculatorILi2EjESC_ILi1EjENS0_6memory15LoadWithoutCastENSF_16StoreWithoutCastEEEviT_T0_T2_T3_T4_T5_)
        /*0014*/ 	.short	0x0160
        /*0016*/ 	.short	0x0024


	//----- nvinfo : EIATTR_CBANK_PARAM_SIZE
	.align		4
.L_6235:
        /*0018*/ 	.byte	0x03, 0x19
        /*001a*/ 	.short	0x0024


	//----- nvinfo : EIATTR_KPARAM_INFO
	.align		4
        /*001c*/ 	.byte	0x04, 0x17
        /*001e*/ 	.short	(.L_6237 - .L_6236)
.L_6236:
        /*0020*/ 	.word	0x00000000
        /*0024*/ 	.short	0x0006
        /*0026*/ 	.short	0x0023
        /*0028*/ 	.byte	0x00, 0xf0, 0x05, 0x00


	//----- nvinfo : EIATTR_KPARAM_INFO
	.align		4
.L_6237:
        /*002c*/ 	.byte	0x04, 0x17
        /*002e*/ 	.short	(.L_6239 - .L_6238)
.L_6238:
        /*0030*/ 	.word	0x00000000
        /*0034*/ 	.short	0x0005
        /*0036*/ 	.short	0x0022
        /*0038*/ 	.byte	0x00, 0xf0, 0x05, 0x00


	//----- nvinfo : EIATTR_KPARAM_INFO
	.align		4
.L_6239:
        /*003c*/ 	.byte	0x04, 0x17
        /*003e*/ 	.short	(.L_6241 - .L_6240)
.L_6240:
        /*0040*/ 	.word	0x00000000
        /*0044*/ 	.short	0x0004
        /*0046*/ 	.short	0x0021
        /*0048*/ 	.byte	0x00, 0xf0, 0x05, 0x00


	//----- nvinfo : EIATTR_KPARAM_INFO
	.align		4
.L_6241:
        /*004c*/ 	.byte	0x04, 0x17
        /*004e*/ 	.short	(.L_6243 - .L_6242)
.L_6242:
        /*0050*/ 	.word	0x00000000
        /*0054*/ 	.short	0x0003
        /*0056*/ 	.short	0x0020
        /*0058*/ 	.byte	0x00, 0xf0, 0x05, 0x00


	//----- nvinfo : EIATTR_KPARAM_INFO
	.align		4
.L_6243:
        /*005c*/ 	.byte	0x04, 0x17
        /*005e*/ 	.short	(.L_6245 - .L_6244)
.L_6244:
        /*0060*/ 	.word	0x00000000
        /*0064*/ 	.short	0x0002
        /*0066*/ 	.short	0x0008
        /*0068*/ 	.byte	0x00, 0xf0, 0x61, 0x00


	//----- nvinfo : EIATTR_KPARAM_INFO
	.align		4
.L_6245:
        /*006c*/ 	.byte	0x04, 0x17
        /*006e*/ 	.short	(.L_6247 - .L_6246)
.L_6246:
        /*0070*/ 	.word	0x00000000
        /*0074*/ 	.short	0x0001
        /*0076*/ 	.short	0x0004
        /*0078*/ 	.byte	0x00, 0xf0, 0x05, 0x00


	//----- nvinfo : EIATTR_KPARAM_INFO
	.align		4
.L_6247:
        /*007c*/ 	.byte	0x04, 0x17
        /*007e*/ 	.short	(.L_6249 - .L_6248)
.L_6248:
        /*0080*/ 	.word	0x00000000
        /*0084*/ 	.short	0x0000
        /*0086*/ 	.short	0x0000
        /*0088*/ 	.byte	0x00, 0xf0, 0x11, 0x00


	//----- nvinfo : EIATTR_MAXREG_COUNT
	.align		4
.L_6249:
        /*008c*/ 	.byte	0x03, 0x1b
        /*008e*/ 	.short	0x00ff


	//----- nvinfo : EIATTR_MERCURY_ISA_VERSION
	.align		4
        /*0090*/ 	.byte	0x03, 0x5f
        /*0092*/ 	.short	0x0000


	//----- nvinfo : EIATTR_EXIT_INSTR_OFFSETS
	.align		4
        /*0094*/ 	.byte	0x04, 0x1c
        /*0096*/ 	.short	(.L_6251 - .L_6250)


	//   ....[0]....
.L_6250:
        /*0098*/ 	.word	0x00000440


	//   ....[1]....
        /*009c*/ 	.word	0x000004a0


	//----- nvinfo : EIATTR_MAX_THREADS
	.align		4
.L_6251:
        /*00a0*/ 	.byte	0x04, 0x05
        /*00a2*/ 	.short	(.L_6253 - .L_6252)
.L_6252:
        /*00a4*/ 	.word	0x00000080
        /*00a8*/ 	.word	0x00000001
        /*00ac*/ 	.word	0x00000001


	//----- nvinfo : EIATTR_CRS_STACK_SIZE
	.align		4
.L_6253:
        /*00b0*/ 	.byte	0x04, 0x1e
        /*00b2*/ 	.short	(.L_6255 - .L_6254)
.L_6254:
        /*00b4*/ 	.word	0x00000000
.L_6255:


//--------------------- .nv.info._ZN2at6native29vectorized_elementwise_kernelILi2ENS0_13BinaryFunctorIiiiZZZNS0_19minimum_kernel_cudaERNS_18TensorIteratorBaseEENKUlvE_clEvENKUlvE1_clEvEUliiE_EESt5arrayIPcLm3EEEEviT0_T1_ --------------------------
	.section	.nv.info._ZN2at6native29vectorized_elementwise_kernelILi2ENS0_13BinaryFunctorIiiiZZZNS0_19minimum_kernel_cudaERNS_18TensorIteratorBaseEENKUlvE_clEvENKUlvE1_clEvEUliiE_EESt5arrayIPcLm3EEEEviT0_T1_,"",@"SHT_CUDA_INFO"
	.sectionflags	@""
	.align	4


	//----- nvinfo : EIATTR_CUDA_API_VERSION
	.align		4
        /*0000*/ 	.byte	0x04, 0x37
        /*0002*/ 	.short	(.L_6257 - .L_6256)
.L_6256:
        /*0004*/ 	.word	0x00000082


	//----- nvinfo : EIATTR_SW2861232_WAR
	.align		4
.L_6257:
        /*0008*/ 	.byte	0x01, 0x35
	.zero		2


	//----- nvinfo : EIATTR_PARAM_CBANK
	.align		4
        /*000c*/ 	.byte	0x04, 0x0a
        /*000e*/ 	.short	(.L_6259 - .L_6258)
	.align		4
.L_6258:
        /*0010*/ 	.word	index@(.nv.constant0._ZN2at6native29vectorized_elementwise_kernelILi2ENS0_13BinaryFunctorIiiiZZZNS0_19minimum_kernel_cudaERNS_18TensorIteratorBaseEENKUlvE_clEvENKUlvE1_clEvEUliiE_EESt5arrayIPcLm3EEEEviT0_T1_)
        /*0014*/ 	.short	0x0160
        /*0016*/ 	.short	0x0020


	//----- nvinfo : EIATTR_CBANK_PARAM_SIZE
	.align		4
.L_6259:
        /*0018*/ 	.byte	0x03, 0x19
        /*001a*/ 	.short	0x0020


	//----- nvinfo : EIATTR_KPARAM_INFO
	.align		4
        /*001c*/ 	.byte	0x04, 0x17
        /*001e*/ 	.short	(.L_6261 - .L_6260)
.L_6260:
        /*0020*/ 	.word	0x00000000
        /*0024*/ 	.short	0x0002
        /*0026*/ 	.short	0x0008
        /*0028*/ 	.byte	0x00, 0xf0, 0x61, 0x00


	//----- nvinfo : EIATTR_KPARAM_INFO
	.align		4
.L_6261:
        /*002c*/ 	.byte	0x04, 0x17
        /*002e*/ 	.short	(.L_6263 - .L_6262)
.L_6262:
        /*0030*/ 	.word	0x00000000
        /*0034*/ 	.short	0x0001
        /*0036*/ 	.short	0x0004
        /*0038*/ 	.byte	0x00, 0xf0, 0x05, 0x00


	//----- nvinfo : EIATTR_KPARAM_INFO
	.align		4
.L_6263:
        /*003c*/ 	.byte	0x04, 0x17
        /*003e*/ 	.short	(.L_6265 - .L_6264)
.L_6264:
        /*0040*/ 	.word	0x00000000
        /*0044*/ 	.short	0x0000
        /*0046*/ 	.short	0x0000
        /*0048*/ 	.byte	0x00, 0xf0, 0x11, 0x00


	//----- nvinfo : EIATTR_MAXREG_COUNT
	.align		4
.L_6265:
        /*004c*/ 	.byte	0x03, 0x1b
        /*004e*/ 	.short	0x00ff


	//----- nvinfo : EIATTR_MERCURY_ISA_VERSION
	.align		4
        /*0050*/ 	.byte	0x03, 0x5f
        /*0052*/ 	.short	0x0000


	//----- nvinfo : EIATTR_EXIT_INSTR_OFFSETS
	.align		4
        /*0054*/ 	.byte	0x04, 0x1c
        /*0056*/ 	.short	(.L_6267 - .L_6266)


	//   ....[0]....
.L_6266:
        /*0058*/ 	.word	0x00000230


	//   ....[1]....
        /*005c*/ 	.word	0x00000ad0


	//   ....[2]....
        /*0060*/ 	.word	0x00000b20


	//----- nvinfo : EIATTR_MAX_THREADS
	.align		4
.L_6267:
        /*0064*/ 	.byte	0x04, 0x05
        /*0066*/ 	.short	(.L_6269 - .L_6268)
.L_6268:
        /*0068*/ 	.word	0x00000080
        /*006c*/ 	.word	0x00000001
        /*0070*/ 	.word	0x00000001


	//----- nvinfo : EIATTR_CRS_STACK_SIZE
	.align		4
.L_6269:
        /*0074*/ 	.byte	0x04, 0x1e
        /*0076*/ 	.short	(.L_6271 - .L_6270)
.L_6270:
        /*0078*/ 	.word	0x00000000
.L_6271:


//--------------------- .nv.info._ZN2at6native29vectorized_elementwise_kernelILi4ENS0_13BinaryFunctorIiiiZZZNS0_19minimum_kernel_cudaERNS_18TensorIteratorBaseEENKUlvE_clEvENKUlvE1_clEvEUliiE_EESt5arrayIPcLm3EEEEviT0_T1_ --------------------------
	.section	.nv.info._ZN2at6native29vectorized_elementwise_kernelILi4ENS0_13BinaryFunctorIiiiZZZNS0_19minimum_kernel_cudaERNS_18TensorIteratorBaseEENKUlvE_clEvENKUlvE1_clEvEUliiE_EESt5arrayIPcLm3EEEEviT0_T1_,"",@"SHT_CUDA_INFO"
	.sectionflags	@""
	.align	4


	//----- nvinfo : EIATTR_CUDA_API_VERSION
	.align		4
        /*0000*/ 	.byte	0x04, 0x37
        /*0002*/ 	.short	(.L_6273 - .L_6272)
.L_6272:
        /*0004*/ 	.word	0x00000082


	//----- nvinfo : EIATTR_SW2861232_WAR
	.align		4
.L_6273:
        /*0008*/ 	.byte	0x01, 0x35
	.zero		2


	//----- nvinfo : EIATTR_PARAM_CBANK
	.align		4
        /*000c*/ 	.byte	0x04, 0x0a
        /*000e*/ 	.short	(.L_6275 - .L_6274)
	.align		4
.L_6274:
        /*0010*/ 	.word	index@(.nv.constant0._ZN2at6native29vectorized_elementwise_kernelILi4ENS0_13BinaryFunctorIiiiZZZNS0_19minimum_kernel_cudaERNS_18TensorIteratorBaseEENKUlvE_clEvENKUlvE1_clEvEUliiE_EESt5arrayIPcLm3EEEEviT0_T1_)
        /*0014*/ 	.short	0x0160
        /*0016*/ 	.short	0x0020


	//----- nvinfo : EIATTR_CBANK_PARAM_SIZE
	.align		4
.L_6275:
        /*0018*/ 	.byte	0x03, 0x19
        /*001a*/ 	.short	0x0020


	//----- nvinfo : EIATTR_KPARAM_INFO
	.align		4
        /*001c*/ 	.byte	0x04, 0x17
        /*001e*/ 	.short	(.L_6277 - .L_6276)
.L_6276:
        /*0020*/ 	.word	0x00000000
        /*0024*/ 	.short	0x0002
        /*0026*/ 	.short	0x0008
        /*0028*/ 	.byte	0x00, 0xf0, 0x61, 0x00


	//----- nvinfo : EIATTR_KPARAM_INFO
	.align		4
.L_6277:
        /*002c*/ 	.byte	0x04, 0x17
        /*002e*/ 	.short	(.L_6279 - .L_6278)
.L_6278:
        /*0030*/ 	.word	0x00000000
        /*0034*/ 	.short	0x0001
        /*0036*/ 	.short	0x0004
        /*0038*/ 	.byte	0x00, 0xf0, 0x05, 0x00


	//----- nvinfo : EIATTR_KPARAM_INFO
	.align		4
.L_6279:
        /*003c*/ 	.byte	0x04, 0x17
        /*003e*/ 	.short	(.L_6281 - .L_6280)
.L_6280:
        /*0040*/ 	.word	0x00000000
        /*0044*/ 	.short	0x0000
        /*0046*/ 	.short	0x0000
        /*0048*/ 	.byte	0x00, 0xf0, 0x11, 0x00


	//----- nvinfo : EIATTR_MAXREG_COUNT
	.align		4
.L_6281:
        /*004c*/ 	.byte	0x03, 0x1b
        /*004e*/ 	.short	0x00ff


	//----- nvinfo : EIATTR_MERCURY_ISA_VERSION
	.align		4
        /*0050*/ 	.byte	0x03, 0x5f
        /*0052*/ 	.short	0x0000


	//----- nvinfo : EIATTR_EXIT_INSTR_OFFSETS
	.align		4
        /*0054*/ 	.byte	0x04, 0x1c
        /*0056*/ 	.short	(.L_6283 - .L_6282)


	//   ....[0]....
.L_6282:
        /*0058*/ 	.word	0x000001d0


	//   ....[1]....
        /*005c*/ 	.word	0x00000a70


	//   ....[2]....
        /*0060*/ 	.word	0x00000ac0


	//----- nvinfo : EIATTR_MAX_THREADS
	.align		4
.L_6283:
        /*0064*/ 	.byte	0x04, 0x05
        /*0066*/ 	.short	(.L_6285 - .L_6284)
.L_6284:
        /*0068*/ 	.word	0x00000080
        /*006c*/ 	.word	0x00000001
        /*0070*/ 	.word	0x00000001


	//----- nvinfo : EIATTR_CRS_STACK_SIZE
	.align		4
.L_6285:
        /*0074*/ 	.byte	0x04, 0x1e
        /*0076*/ 	.short	(.L_6287 - .L_6286)
.L_6286:
        /*0078*/ 	.word	0x00000000
.L_6287:


//--------------------- .nv.info._ZN2at6native29vectorized_elementwise_kernelILi8ENS0_13BinaryFunctorIiiiZZZNS0_19minimum_kernel_cudaERNS_18TensorIteratorBaseEENKUlvE_clEvENKUlvE1_clEvEUliiE_EESt5arrayIPcLm3EEEEviT0_T1_ --------------------------
	.section	.nv.info._ZN2at6native29vectorized_elementwise_kernelILi8ENS0_13BinaryFunctorIiiiZZZNS0_19minimum_kernel_cudaERNS_18TensorIteratorBaseEENKUlvE_clEvENKUlvE1_clEvEUliiE_EESt5arrayIPcLm3EEEEviT0_T1_,"",@"SHT_CUDA_INFO"
	.sectionflags	@""
	.align	4


	//----- nvinfo : EIATTR_CUDA_API_VERSION
	.align		4
        /*0000*/ 	.byte	0x04, 0x37
        /*0002*/ 	.short	(.L_6289 - .L_6288)
.L_6288:
        /*0004*/ 	.word	0x00000082


	//----- nvinfo : EIATTR_SW2861232_WAR
	.align		4
.L_6289:
        /*0008*/ 	.byte	0x01, 0x35
	.zero		2


	//----- nvinfo : EIATTR_PARAM_CBANK
	.align		4
        /*000c*/ 	.byte	0x04, 0x0a
        /*000e*/ 	.short	(.L_6291 - .L_6290)
	.align		4
.L_6290:
        /*0010*/ 	.word	index@(.nv.constant0._ZN2at6native29vectorized_elementwise_kernelILi8ENS0_13BinaryFunctorIiiiZZZNS0_19minimum_kernel_cudaERNS_18TensorIteratorBaseEENKUlvE_clEvENKUlvE1_clEvEUliiE_EESt5arrayIPcLm3EEEEviT0_T1_)
        /*0014*/ 	.short	0x0160
        /*0016*/ 	.short	0x0020


	//----- nvinfo : EIATTR_CBANK_PARAM_SIZE
	.align		4
.L_6291:
        /*0018*/ 	.byte	0x03, 0x19
        /*001a*/ 	.short	0x0020


	//----- nvinfo : EIATTR_KPARAM_INFO
	.align		4
        /*001c*/ 	.byte	0x04, 0x17
        /*001e*/ 	.short	(.L_6293 - .L_6292)
.L_6292:
        /*0020*/ 	.word	0x00000000
        /*0024*/ 	.short	0x0002
        /*0026*/ 	.short	0x0008
        /*0028*/ 	.byte	0x00, 0xf0, 0x61, 0x00


	//----- nvinfo : EIATTR_KPARAM_INFO
	.align		4
.L_6293:
        /*002c*/ 	.byte	0x04, 0x17
        /*002e*/ 	.short	(.L_6295 - .L_6294)
.L_6294:
        /*0030*/ 	.word	0x00000000
        /*0034*/ 	.short	0x0001
        /*0036*/ 	.short	0x0004
        /*0038*/ 	.byte	0x00, 0xf0, 0x05, 0x00


	//----- nvinfo : EIATTR_KPARAM_INFO
	.align		4
.L_6295:
        /*003c*/ 	.byte	0x04, 0x17
        /*003e*/ 	.short	(.L_6297 - .L_6296)
.L_6296:
        /*0040*/ 	.word	0x00000000
        /*0044*/ 	.short	0x0000
        /*0046*/ 	.short	0x0000
        /*0048*/ 	.byte	0x00, 0xf0, 0x11, 0x00


	//----- nvinfo : EIATTR_MAXREG_COUNT
	.align		4
.L_6297:
        /*004c*/ 	.byte	0x03, 0x1b
        /*004e*/ 	.short	0x00ff


	//----- nvinfo : EIATTR_MERCURY_ISA_VERSION
	.align		4
        /*0050*/ 	.byte	0x03, 0x5f
        /*0052*/ 	.short	0x0000


	//----- nvinfo : EIATTR_EXIT_INSTR_OFFSETS
	.align		4
        /*0054*/ 	.byte	0x04, 0x1c
        /*0056*/ 	.short	(.L_6299 - .L_6298)


	//   ....[0]....
.L_6298:
        /*0058*/ 	.word	0x00000010


	//----- nvinfo : EIATTR_MAX_THREADS
	.align		4
.L_6299:
        /*005c*/ 	.byte	0x04, 0x05
        /*005e*/ 	.short	(.L_6301 - .L_6300)
.L_6300:
        /*0060*/ 	.word	0x00000080
        /*0064*/ 	.word	0x00000001
        /*0068*/ 	.word	0x00000001
.L_6301:


//--------------------- .nv.info._ZN2at6native18elementwise_kernelILi128ELi4EZNS0_15gpu_kernel_implINS0_13AUnaryFunctorIaaaZZZNS0_19minimum_kernel_cudaERNS_18TensorIteratorBaseEENKUlvE_clEvENKUlvE0_clEvEUlaaE_EEEEvS5_RKT_EUliE_EEviT1_ --------------------------
	.section	.nv.info._ZN2at6native18elementwise_kernelILi128ELi4EZNS0_15gpu_kernel_implINS0_13AUnaryFunctorIaaaZZZNS0_19minimum_kernel_cudaERNS_18TensorIteratorBaseEENKUlvE_clEvENKUlvE0_clEvEUlaaE_EEEEvS5_RKT_EUliE_EEviT1_,"",@"SHT_CUDA_INFO"
	.sectionflags	@""
	.align	4


	//----- nvinfo : EIATTR_CUDA_API_VERSION
	.align		4
        /*0000*/ 	.byte	0x04, 0x37
        /*0002*/ 	.short	(.L_6303 - .L_6302)
.L_6302:
        /*0004*/ 	.word	0x00000082


	//----- nvinfo : EIATTR_SW2861232_WAR
	.align		4
.L_6303:
        /*0008*/ 	.byte	0x01, 0x35
	.zero		2


	//----- nvinfo : EIATTR_PARAM_CBANK
	.align		4
        /*000c*/ 	.byte	0x04, 0x0a
        /*000e*/ 	.short	(.L_6305 - .L_6304)
	.align		4
.L_6304:
        /*0010*/ 	.word	index@(.nv.constant0._ZN2at6native18elementwise_kernelILi128ELi4EZNS0_15gpu_kernel_implINS0_13AUnaryFunctorIaaaZZZNS0_19minimum_kernel_cudaERNS_18TensorIteratorBaseEENKUlvE_clEvENKUlvE0_clEvEUlaaE_EEEEvS5_RKT_EUliE_EEviT1_)
        /*0014*/ 	.short	0x0160
        /*0016*/ 	.short	0x0220


	//----- nvinfo : EIATTR_CBANK_PARAM_SIZE
	.align		4
.L_6305:
        /*0018*/ 	.byte	0x03, 0x19
        /*001a*/ 	.short	0x0220


	//----- nvinfo : EIATTR_KPARAM_INFO
	.align		4
        /*001c*/ 	.byte	0x04, 0x17
        /*001e*/ 	.short	(.L_6307 - .L_6306)
.L_6306:
        /*0020*/ 	.word	0x00000000
        /*0024*/ 	.short	0x0001
        /*0026*/ 	.short	0x0008
        /*0028*/ 	.byte	0x00, 0xf0, 0x61, 0x08


	//----- nvinfo : EIATTR_KPARAM_INFO
	.align		4
.L_6307:
        /*002c*/ 	.byte	0x04, 0x17
        /*002e*/ 	.short	(.L_6309 - .L_6308)
.L_6308:
        /*0030*/ 	.word	0x00000000
        /*0034*/ 	.short	0x0000
        /*0036*/ 	.short	0x0000
        /*0038*/ 	.byte	0x00, 0xf0, 0x11, 0x00


	//----- nvinfo : EIATTR_MAXREG_COUNT
	.align		4
.L_6309:
        /*003c*/ 	.byte	0x03, 0x1b
        /*003e*/ 	.short	0x0080


	//----- nvinfo : EIATTR_EXTERNS
	.align		4
        /*0040*/ 	.byte	0x04, 0x0f
        /*0042*/ 	.short	(.L_6311 - .L_6310)


	//   ....[0]....
	.align		4
.L_6310:
        /*0044*/ 	.word	index@(__assertfail)


	//----- nvinfo : EIATTR_MERCURY_ISA_VERSION
	.align		4
.L_6311:
        /*0048*/ 	.byte	0x03, 0x5f
        /*004a*/ 	.short	0x0000


	//----- nvinfo : EIATTR_SYSCALL_OFFSETS
	.align		4
        /*004c*/ 	.byte	0x04, 0x46
        /*004e*/ 	.short	(.L_6313 - .L_6312)


	//   ....[0]....
.L_6312:
        /*0050*/ 	.word	0x00001d30


	//   ....[1]....
        /*0054*/ 	.word	0x00002c00


	//   ....[2]....
        /*0058*/ 	.word	0x00004960


	//   ....[3]....
        /*005c*/ 	.word	0x00005830


	//   ....[4]....
        /*0060*/ 	.word	0x00007560


	//   ....[5]....
        /*0064*/ 	.word	0x00008430


	//   ....[6]....
        /*0068*/ 	.word	0x0000a170


	//   ....[7]....
        /*006c*/ 	.word	0x0000b040


	//----- nvinfo : EIATTR_EXIT_INSTR_OFFSETS
	.align		4
.L_6313:
        /*0070*/ 	.byte	0x04, 0x1c
        /*0072*/ 	.short	(.L_6315 - .L_6314)


	//   ....[0]....
.L_6314:
        /*0074*/ 	.word	0x000084d0


	//   ....[1]....
        /*0078*/ 	.word	0x0000a2e0


	//   ....[2]....
        /*007c*/ 	.word	0x0000a300


	//   ....[3]....
        /*0080*/ 	.word	0x0000a3a0


	//   ....[4]....
        /*0084*/ 	.word	0x0000a3c0


	//   ....[5]....
        /*0088*/ 	.word	0x0000a3e0


	//   ....[6]....
        /*008c*/ 	.word	0x0000a470


	//   ....[7]....
        /*0090*/ 	.word	0x0000a4b0


	//   ....[8]....
        /*0094*/ 	.word	0x0000a550


	//   ....[9]....
        /*0098*/ 	.word	0x0000a5a0


	//   ....[10]....
        /*009c*/ 	.word	0x0000a5d0


	//   ....[11]....
        /*00a0*/ 	.word	0x0000a6a0


	//   ....[12]....
        /*00a4*/ 	.word	0x0000a6e0


	//   ....[13]....
        /*00a8*/ 	.word	0x0000a870


	//   ....[14]....
        /*00ac*/ 	.word	0x0000a9d0


	//   ....[15]....
        /*00b0*/ 	.word	0x0000aa10


	//   ....[16]....
        /*00b4*/ 	.word	0x0000aab0


	//   ....[17]....
        /*00b8*/ 	.word	0x0000ac30


	//   ....[18]....
        /*00bc*/ 	.word	0x0000adb0


	//   ....[19]....
        /*00c0*/ 	.word	0x0000af10


	//   ....[20]....
        /*00c4*/ 	.word	0x0000b050


	//   ....[21]....
        /*00c8*/ 	.word	0x0000b090


	//   ....[22]....
        /*00cc*/ 	.word	0x0000b0b0


	//----- nvinfo : EIATTR_MAX_THREADS
	.align		4
.L_6315:
        /*00d0*/ 	.byte	0x04, 0x05
        /*00d2*/ 	.short	(.L_6317 - .L_6316)
.L_6316:
        /*00d4*/ 	.word	0x00000080
        /*00d8*/ 	.word	0x00000001
        /*00dc*/ 	.word	0x00000001


	//----- nvinfo : EIATTR_CRS_STACK_SIZE
	.align		4
.L_6317:
        /*00e0*/ 	.byte	0x04, 0x1e
        /*00e2*/ 	.short	(.L_6319 - .L_6318)
.L_6318:
        /*00e4*/ 	.word	0x00000000
.L_6319:


//--------------------- .nv.info._ZN2at6native27unrolled_elementwise_kernelINS0_13AUnaryFunctorIaaaZZZNS0_19minimum_kernel_cudaERNS_18TensorIteratorBaseEENKUlvE_clEvENKUlvE0_clEvEUlaaE_EESt5arrayIPcLm2EELi4E23TrivialOffsetCalculatorILi1EjESD_NS0_6memory12LoadWithCastILi1EEENSE_13StoreWithCastILi1EEEEEviT_T0_T2_T3_T4_T5_ --------------------------
	.section	.nv.info._ZN2at6native27unrolled_elementwise_kernelINS0_13AUnaryFunctorIaaaZZZNS0_19minimum_kernel_cudaERNS_18TensorIteratorBaseEENKUlvE_clEvENKUlvE0_clEvEUlaaE_EESt5arrayIPcLm2EELi4E23TrivialOffsetCalculatorILi1EjESD_NS0_6memory12LoadWithCastILi1EEENSE_13StoreWithCastILi1EEEEEviT_T0_T2_T3_T4_T5_,"",@"SHT_CUDA_INFO"
	.sectionflags	@""
	.align	4


	//----- nvinfo : EIATTR_CUDA_API_VERSION
	.align		4
        /*0000*/ 	.byte	0x04, 0x37
        /*0002*/ 	.short	(.L_6321 - .L_6320)
.L_6320:
        /*0004*/ 	.word	0x00000082


	//----- nvinfo : EIATTR_SW2861232_WAR
	.align		4
.L_6321:
        /*0008*/ 	.byte	0x01, 0x35
	.zero		2


	//----- nvinfo : EIATTR_PARAM_CBANK
	.align		4
        /*000c*/ 	.byte	0x04, 0x0a
        /*000e*/ 	.short	(.L_6323 - .L_6322)
	.align		4
.L_6322:
        /*0010*/ 	.word	index@(.nv.constant0._ZN2at6native27unrolled_elementwise_kernelINS0_13AUnaryFunctorIaaaZZZNS0_19minimum_kernel_cudaERNS_18TensorIteratorBaseEENKUlvE_clEvENKUlvE0_clEvEUlaaE_EESt5arrayIPcLm2EELi4E23TrivialOffsetCalculatorILi1EjESD_NS0_6memory12LoadWithCastILi1EEENSE_13StoreWithCastILi1EEEEEviT_T0_T2_T3_T4_T5_)
        /*0014*/ 	.short	0x0160
        /*0016*/ 	.short	0x002c


	//----- nvinfo : EIATTR_CBANK_PARAM_SIZE
	.align		4
.L_6323:
        /*0018*/ 	.byte	0x03, 0x19
        /*001a*/ 	.short	0x002c


	//----- nvinfo : EIATTR_KPARAM_INFO
	.align		4
        /*001c*/ 	.byte	0x04, 0x17
        /*001e*/ 	.short	(.L_6325 - .L_6324)
.L_6324:
        /*0020*/ 	.word	0x00000000
        /*0024*/ 	.short	0x0006
        /*0026*/ 	.short	0x0024
        /*0028*/ 	.byte	0x00, 0xf0, 0x21, 0x00


	//----- nvinfo : EIATTR_KPARAM_INFO
	.align		4
.L_6325:
        /*002c*/ 	.byte	0x04, 0x17
        /*002e*/ 	.short	(.L_6327 - .L_6326)
.L_6326:
        /*0030*/ 	.word	0x00000000
        /*0034*/ 	.short	0x0005
        /*0036*/ 	.short	0x001c
        /*0038*/ 	.byte	0x00, 0xf0, 0x21, 0x00


	//----- nvinfo : EIATTR_KPARAM_INFO
	.align		4
.L_6327:
        /*003c*/ 	.byte	0x04, 0x17
        /*003e*/ 	.short	(.L_6329 - .L_6328)
.L_6328:
        /*0040*/ 	.word	0x00000000
        /*0044*/ 	.short	0x0004
        /*0046*/ 	.short	0x0019
        /*0048*/ 	.byte	0x00, 0xf0, 0x05, 0x00


	//----- nvinfo : EIATTR_KPARAM_INFO
	.align		4
.L_6329:
        /*004c*/ 	.byte	0x04, 0x17
        /*004e*/ 	.short	(.L_6331 - .L_6330)
.L_6330:
        /*0050*/ 	.word	0x00000000
        /*0054*/ 	.short	0x0003
        /*0056*/ 	.short	0x0018
        /*0058*/ 	.byte	0x00, 0xf0, 0x05, 0x00


	//----- nvinfo : EIATTR_KPARAM_INFO
	.align		4
.L_6331:
        /*005c*/ 	.byte	0x04, 0x17
        /*005e*/ 	.short	(.L_6333 - .L_6332)
.L_6332:
        /*0060*/ 	.word	0x00000000
        /*0064*/ 	.short	0x0002
        /*0066*/ 	.short	0x0008
        /*0068*/ 	.byte	0x00, 0xf0, 0x41, 0x00


	//----- nvinfo : EIATTR_KPARAM_INFO
	.align		4
.L_6333:
        /*006c*/ 	.byte	0x04, 0x17
        /*006e*/ 	.short	(.L_6335 - .L_6334)
.L_6334:
        /*0070*/ 	.word	0x00000000
        /*0074*/ 	.short	0x0001
        /*0076*/ 	.short	0x0004
        /*0078*/ 	.byte	0x00, 0xf0, 0x09, 0x00


	//----- nvinfo : EIATTR_KPARAM_INFO
	.align		4
.L_6335:
        /*007c*/ 	.byte	0x04, 0x17
        /*007e*/ 	.short	(.L_6337 - .L_6336)
.L_6336:
        /*0080*/ 	.word	0x00000000
        /*0084*/ 	.short	0x0000
        /*0086*/ 	.short	0x0000
        /*0088*/ 	.byte	0x00, 0xf0, 0x11, 0x00


	//----- nvinfo : EIATTR_MAXREG_COUNT
	.align		4
.L_6337:
        /*008c*/ 	.byte	0x03, 0x1b
        /*008e*/ 	.short	0x00ff


	//----- nvinfo : EIATTR_EXTERNS
	.align		4
        /*0090*/ 	.byte	0x04, 0x0f
        /*0092*/ 	.short	(.L_6339 - .L_6338)


	//   ....[0]....
	.align		4
.L_6338:
        /*0094*/ 	.word	index@(__assertfail)


	//----- nvinfo : EIATTR_MERCURY_ISA_VERSION
	.align		4
.L_6339:
        /*0098*/ 	.byte	0x03, 0x5f
        /*009a*/ 	.short	0x0000


	//----- nvinfo : EIATTR_SYSCALL_OFFSETS
	.align		4
        /*009c*/ 	.byte	0x04, 0x46
        /*009e*/ 	.short	(.L_6341 - .L_6340)


	//   ....[0]....
.L_6340:
        /*00a0*/ 	.word	0x00000f20


	//   ....[1]....
        /*00a4*/ 	.word	0x00001e40


	//   ....[2]....
        /*00a8*/ 	.word	0x00002d70


	//   ....[3]....
        /*00ac*/ 	.word	0x00003c80


	//   ....[4]....
        /*00b0*/ 	.word	0x00004c90


	//   ....[5]....
        /*00b4*/ 	.word	0x00005bd0


	//   ....[6]....
        /*00b8*/ 	.word	0x00006b00


	//   ....[7]....
        /*00bc*/ 	.word	0x00007a30


	//----- nvinfo : EIATTR_EXIT_INSTR_OFFSETS
	.align		4
.L_6341:
        /*00c0*/ 	.byte	0x04, 0x1c
        /*00c2*/ 	.short	(.L_6343 - .L_6342)


	//   ....[0]....
.L_6342:
        /*00c4*/ 	.word	0x00006bb0


	//   ....[1]....
        /*00c8*/ 	.word	0x00006cc0


	//   ....[2]....
        /*00cc*/ 	.word	0x00006ce0


	//   ....[3]....
        /*00d0*/ 	.word	0x00006d80


	//   ....[4]....
        /*00d4*/ 	.word	0x00006db0


	//   ....[5]....
        /*00d8*/ 	.word	0x00006dd0


	//   ....[6]....
        /*00dc*/ 	.word	0x00006e60


	//   ....[7]....
        /*00e0*/ 	.word	0x00006ea0


	//   ....[8]....
        /*00e4*/ 	.word	0x00006f40


	//   ....[9]....
        /*00e8*/ 	.word	0x00006f90


	//   ....[10]....
        /*00ec*/ 	.word	0x00006fc0


	//   ....[11]....
        /*00f0*/ 	.word	0x00007090


	//   ....[12]....
        /*00f4*/ 	.word	0x000070d0


	//   ....[13]....
        /*00f8*/ 	.word	0x00007260


	//   ....[14]....
        /*00fc*/ 	.word	0x000073c0


	//   ....[15]....
        /*0100*/ 	.word	0x00007400


	//   ....[16]....
        /*0104*/ 	.word	0x000074a0


	//   ....[17]....
        /*0108*/ 	.word	0x00007620


	//   ....[18]....
        /*010c*/ 	.word	0x000077a0


	//   ....[19]....
        /*0110*/ 	.word	0x00007900


	//   ....[20]....
        /*0114*/ 	.word	0x00007a40


	//   ....[21]....
        /*0118*/ 	.word	0x00007a80


	//   ....[22]....
        /*011c*/ 	.word	0x00007ab0


	//----- nvinfo : EIATTR_MAX_THREADS
	.align		4
.L_6343:
        /*0120*/ 	.byte	0x04, 0x05
        /*0122*/ 	.short	(.L_6345 - .L_6344)
.L_6344:
        /*0124*/ 	.word	0x00000080
        /*0128*/ 	.word	0x00000001
        /*012c*/ 	.word	0x00000001


	//----- nvinfo : EIATTR_CRS_STACK_SIZE
	.align		4
.L_6345:
        /*0130*/ 	.byte	0x04, 0x1e
        /*0132*/ 	.short	(.L_6347 - .L_6346)
.L_6346:
        /*0134*/ 	.word	0x00000000
.L_6347:


//--------------------- .nv.info._ZN2at6native18elementwise_kernelILi128ELi4EZNS0_22gpu_kernel_impl_nocastINS0_13AUnaryFunctorIaaaZZZNS0_19minimum_kernel_cudaERNS_18TensorIteratorBaseEENKUlvE_clEvENKUlvE0_clEvEUlaaE_EEEEvS5_RKT_EUliE_EEviT1_ --------------------------
	.section	.nv.info._ZN2at6native18elementwise_kernelILi128ELi4EZNS0_22gpu_kernel_impl_nocastINS0_13AUnaryFunctorIaaaZZZNS0_19minimum_kernel_cudaERNS_18TensorIteratorBaseEENKUlvE_clEvENKUlvE0_clEvEUlaaE_EEEEvS5_RKT_EUliE_EEviT1_,"",@"SHT_CUDA_INFO"
	.sectionflags	@""
	.align	4


	//----- nvinfo : EIATTR_CUDA_API_VERSION
	.align		4
        /*0000*/ 	.byte	0x04, 0x37
        /*0002*/ 	.short	(.L_6349 - .L_6348)
.L_6348:
        /*0004*/ 	.word	0x00000082


	//----- nvinfo : EIATTR_SW2861232_WAR
	.align		4
.L_6349:
        /*0008*/ 	.byte	0x01, 0x35
	.zero		2


	//----- nvinfo : EIATTR_PARAM_CBANK
	.align		4
        /*000c*/ 	.byte	0x04, 0x0a
        /*000e*/ 	.short	(.L_6351 - .L_6350)
	.align		4
.L_6350:
        /*0010*/ 	.word	index@(.nv.constant0._ZN2at6native18elementwise_kernelILi128ELi4EZNS0_22gpu_kernel_impl_nocastINS0_13AUnaryFunctorIaaaZZZNS0_19minimum_kernel_cudaERNS_18TensorIteratorBaseEENKUlvE_clEvENKUlvE0_clEvEUlaaE_EEEEvS5_RKT_EUliE_EEviT1_)
        /*0014*/ 	.short	0x0160
        /*0016*/ 	.short	0x0220


	//----- nvinfo : EIATTR_CBANK_PARAM_SIZE
	.align		4
.L_6351:
        /*0018*/ 	.byte	0x03, 0x19
        /*001a*/ 	.short	0x0220


	//----- nvinfo : EIATTR_KPARAM_INFO
	.align		4
        /*001c*/ 	.byte	0x04, 0x17
        /*001e*/ 	.short	(.L_6353 - .L_6352)
.L_6352:
        /*0020*/ 	.word	0x00000000
        /*0024*/ 	.short	0x0001
        /*0026*/ 	.short	0x0008
        /*0028*/ 	.byte	0x00, 0xf0, 0x61, 0x08


	//----- nvinfo : EIATTR_KPARAM_INFO
	.align		4
.L_6353:
        /*002c*/ 	.byte	0x04, 0x17
        /*002e*/ 	.short	(.L_6355 - .L_6354)
.L_6354:
        /*0030*/ 	.word	0x00000000
        /*0034*/ 	.short	0x0000
        /*0036*/ 	.short	0x0000
        /*0038*/ 	.byte	0x00, 0xf0, 0x11, 0x00


	//----- nvinfo : EIATTR_MAXREG_COUNT
	.align		4
.L_6355:
        /*003c*/ 	.byte	0x03, 0x1b
        /*003e*/ 	.short	0x0080


	//----- nvinfo : EIATTR_MERCURY_ISA_VERSION
	.align		4
        /*0040*/ 	.byte	0x03, 0x5f
        /*0042*/ 	.short	0x0000


	//----- nvinfo : EIATTR_EXIT_INSTR_OFFSETS
	.align		4
        /*0044*/ 	.byte	0x04, 0x1c
        /*0046*/ 	.short	(.L_6357 - .L_6356)


	//   ....[0]....
.L_6356:
        /*0048*/ 	.word	0x00002d50


	//   ....[1]....
        /*004c*/ 	.word	0x00003c10


	//----- nvinfo : EIATTR_MAX_THREADS
	.align		4
.L_6357:
        /*0050*/ 	.byte	0x04, 0x05
        /*0052*/ 	.short	(.L_6359 - .L_6358)
.L_6358:
        /*0054*/ 	.word	0x00000080
        /*0058*/ 	.word	0x00000001
        /*005c*/ 	.word	0x00000001


	//----- nvinfo : EIATTR_CRS_STACK_SIZE
	.align		4
.L_6359:
        /*0060*/ 	.byte	0x04, 0x1e
        /*0062*/ 	.short	(.L_6361 - .L_6360)
.L_6360:
        /*0064*/ 	.word	0x00000000
.L_6361:


//--------------------- .nv.info._ZN2at6native27unrolled_elementwise_kernelINS0_13AUnaryFunctorIaaaZZZNS0_19minimum_kernel_cudaERNS_18TensorIteratorBaseEENKUlvE_clEvENKUlvE0_clEvEUlaaE_EESt5arrayIPcLm2EELi4E23TrivialOffsetCalculatorILi1EjESD_NS0_6memory15LoadWithoutCastENSE_16StoreWithoutCastEEEviT_T0_T2_T3_T4_T5_ --------------------------
	.section	.nv.info._ZN2at6native27unrolled_elementwise_kernelINS0_13AUnaryFunctorIaaaZZZNS0_19minimum_kernel_cudaERNS_18TensorIteratorBaseEENKUlvE_clEvENKUlvE0_clEvEUlaaE_EESt5arrayIPcLm2EELi4E23TrivialOffsetCalculatorILi1EjESD_NS0_6memory15LoadWithoutCastENSE_16StoreWithoutCastEEEviT_T0_T2_T3_T4_T5_,"",@"SHT_CUDA_INFO"
	.sectionflags	@""
	.align	4


	//----- nvinfo : EIATTR_CUDA_API_VERSION
	.align		4
        /*0000*/ 	.byte	0x04, 0x37
        /*0002*/ 	.short	(.L_6363 - .L_6362)
.L_6362:
        /*0004*/ 	.word	0x00000082


	//----- nvinfo : EIATTR_SW2861232_WAR
	.align		4
.L_6363:
        /*0008*/ 	.byte	0x01, 0x35
	.zero		2


	//----- nvinfo : EIATTR_PARAM_CBANK
	.align		4
        /*000c*/ 	.byte	0x04, 0x0a
        /*000e*/ 	.short	(.L_6365 - .L_6364)
	.align		4
.L_6364:
        /*0010*/ 	.word	index@(.nv.constant0._ZN2at6native27unrolled_elementwise_kernelINS0_13AUnaryFunctorIaaaZZZNS0_19minimum_kernel_cudaERNS_18TensorIteratorBaseEENKUlvE_clEvENKUlvE0_clEvEUlaaE_EESt5arrayIPcLm2EELi4E23TrivialOffsetCalculatorILi1EjESD_NS0_6memory15LoadWithoutCastENSE_16StoreWithoutCastEEEviT_T0_T2_T3_T4_T5_)
        /*0014*/ 	.short	0x0160
        /*0016*/ 	.short	0x001c


	//----- nvinfo : EIATTR_CBANK_PARAM_SIZE
	.align		4
.L_6365:
        /*0018*/ 	.byte	0x03, 0x19
        /*001a*/ 	.short	0x001c


	//----- nvinfo : EIATTR_KPARAM_INFO
	.align		4
        /*001c*/ 	.byte	0x04, 0x17
        /*001e*/ 	.short	(.L_6367 - .L_6366)
.L_6366:
        /*0020*/ 	.word	0x00000000
        /*0024*/ 	.short	0x0006
        /*0026*/ 	.short	0x001b
        /*0028*/ 	.byte	0x00, 0xf0, 0x05, 0x00


	//----- nvinfo : EIATTR_KPARAM_INFO
	.align		4
.L_6367:
        /*002c*/ 	.byte	0x04, 0x17
        /*002e*/ 	.short	(.L_6369 - .L_6368)
.L_6368:
        /*0030*/ 	.word	0x00000000
        /*0034*/ 	.short	0x0005
        /*0036*/ 	.short	0x001a
        /*0038*/ 	.byte	0x00, 0xf0, 0x05, 0x00


	//----- nvinfo : EIATTR_KPARAM_INFO
	.align		4
.L_6369:
        /*003c*/ 	.byte	0x04, 0x17
        /*003e*/ 	.short	(.L_6371 - .L_6370)
.L_6370:
        /*0040*/ 	.word	0x00000000
        /*0044*/ 	.short	0x0004
        /*0046*/ 	.short	0x0019
        /*0048*/ 	.byte	0x00, 0xf0, 0x05, 0x00


	//----- nvinfo : EIATTR_KPARAM_INFO
	.align		4
.L_6371:
        /*004c*/ 	.byte	0x04, 0x17
        /*004e*/ 	.short	(.L_6373 - .L_6372)
.L_6372:
        /*0050*/ 	.word	0x00000000
        /*0054*/ 	.short	0x0003
        /*0056*/ 	.short	0x0018
        /*0058*/ 	.byte	0x00, 0xf0, 0x05, 0x00


	//----- nvinfo : EIATTR_KPARAM_INFO
	.align		4
.L_6373:
        /*005c*/ 	.byte	0x04, 0x17
        /*005e*/ 	.short	(.L_6375 - .L_6374)
.L_6374:
        /*0060*/ 	.word	0x00000000
        /*0064*/ 	.short	0x0002
        /*0066*/ 	.short	0x0008
        /*0068*/ 	.byte	0x00, 0xf0, 0x41, 0x00


	//----- nvinfo : EIATTR_KPARAM_INFO
	.align		4
.L_6375:
        /*006c*/ 	.byte	0x04, 0x17
        /*006e*/ 	.short	(.L_6377 - .L_6376)
.L_6376:
        /*0070*/ 	.word	0x00000000
        /*0074*/ 	.short	0x0001
        /*0076*/ 	.short	0x0004
        /*0078*/ 	.byte	0x00, 0xf0, 0x09, 0x00


	//----- nvinfo : EIATTR_KPARAM_INFO
	.align		4
.L_6377:
        /*007c*/ 	.byte	0x04, 0x17
        /*007e*/ 	.short	(.L_6379 - .L_6378)
.L_6378:
        /*0080*/ 	.word	0x00000000
        /*0084*/ 	.short	0x0000
        /*0086*/ 	.short	0x0000
        /*0088*/ 	.byte	0x00, 0xf0, 0x11, 0x00


	//----- nvinfo : EIATTR_MAXREG_COUNT
	.align		4
.L_6379:
        /*008c*/ 	.byte	0x03, 0x1b
        /*008e*/ 	.short	0x00ff


	//----- nvinfo : EIATTR_MERCURY_ISA_VERSION
	.align		4
        /*0090*/ 	.byte	0x03, 0x5f
        /*0092*/ 	.short	0x0000


	//----- nvinfo : EIATTR_EXIT_INSTR_OFFSETS
	.align		4
        /*0094*/ 	.byte	0x04, 0x1c
        /*0096*/ 	.short	(.L_6381 - .L_6380)


	//   ....[0]....
.L_6380:
        /*0098*/ 	.word	0x000003c0


	//   ....[1]....
        /*009c*/ 	.word	0x00000410


	//----- nvinfo : EIATTR_MAX_THREADS
	.align		4
.L_6381:
        /*00a0*/ 	.byte	0x04, 0x05
        /*00a2*/ 	.short	(.L_6383 - .L_6382)
.L_6382:
        /*00a4*/ 	.word	0x00000080
        /*00a8*/ 	.word	0x00000001
        /*00ac*/ 	.word	0x00000001


	//----- nvinfo : EIATTR_CRS_STACK_SIZE
	.align		4
.L_6383:
        /*00b0*/ 	.byte	0x04, 0x1e
        /*00b2*/ 	.short	(.L_6385 - .L_6384)
.L_6384:
        /*00b4*/ 	.word	0x00000000
.L_6385:


//--------------------- .nv.info._ZN2at6native29vectorized_elementwise_kernelILi2ENS0_13AUnaryFunctorIaaaZZZNS0_19minimum_kernel_cudaERNS_18TensorIteratorBaseEENKUlvE_clEvENKUlvE0_clEvEUlaaE_EESt5arrayIPcLm2EEEEviT0_T1_ --------------------------
	.section	.nv.info._ZN2at6native29vectorized_elementwise_kernelILi2ENS0_13AUnaryFunctorIaaaZZZNS0_19minimum_kernel_cudaERNS_18TensorIteratorBaseEENKUlvE_clEvENKUlvE0_clEvEUlaaE_EESt5arrayIPcLm2EEEEviT0_T1_,"",@"SHT_CUDA_INFO"
	.sectionflags	@""
	.align	4


	//----- nvinfo : EIATTR_CUDA_API_VERSION
	.align		4
        /*0000*/ 	.byte	0x04, 0x37
        /*0002*/ 	.short	(.L_6387 - .L_6386)
.L_6386:
        /*0004*/ 	.word	0x00000082


	//----- nvinfo : EIATTR_SW2861232_WAR
	.align		4
.L_6387:
        /*0008*/ 	.byte	0x01, 0x35
	.zero		2


	//----- nvinfo : EIATTR_PARAM_CBANK
	.align		4
        /*000c*/ 	.byte	0x04, 0x0a
        /*000e*/ 	.short	(.L_6389 - .L_6388)
	.align		4
.L_6388:
        /*0010*/ 	.word	index@(.nv.constant0._ZN2at6native29vectorized_elementwise_kernelILi2ENS0_13AUnaryFunctorIaaaZZZNS0_19minimum_kernel_cudaERNS_18TensorIteratorBaseEENKUlvE_clEvENKUlvE0_clEvEUlaaE_EESt5arrayIPcLm2EEEEviT0_T1_)
        /*0014*/ 	.short	0x0160
        /*0016*/ 	.short	0x0018


	//----- nvinfo : EIATTR_CBANK_PARAM_SIZE
	.align		4
.L_6389:
        /*0018*/ 	.byte	0x03, 0x19
        /*001a*/ 	.short	0x0018


	//----- nvinfo : EIATTR_KPARAM_INFO
	.align		4
        /*001c*/ 	.byte	0x04, 0x17
        /*001e*/ 	.short	(.L_6391 - .L_6390)
.L_6390:
        /*0020*/ 	.word	0x00000000
        /*0024*/ 	.short	0x0002
        /*0026*/ 	.short	0x0008
        /*0028*/ 	.byte	0x00, 0xf0, 0x41, 0x00


	//----- nvinfo : EIATTR_KPARAM_INFO
	.align		4
.L_6391:
        /*002c*/ 	.byte	0x04, 0x17
        /*002e*/ 	.short	(.L_6393 - .L_6392)
.L_6392:
        /*0030*/ 	.word	0x00000000
        /*0034*/ 	.short	0x0001
        /*0036*/ 	.short	0x0004
        /*0038*/ 	.byte	0x00, 0xf0, 0x09, 0x00


	//----- nvinfo : EIATTR_KPARAM_INFO
	.align		4
.L_6393:
        /*003c*/ 	.byte	0x04, 0x17
        /*003e*/ 	.short	(.L_6395 - .L_6394)
.L_6394:
        /*0040*/ 	.word	0x00000000
        /*0044*/ 	.short	0x0000
        /*0046*/ 	.short	0x0000
        /*0048*/ 	.byte	0x00, 0xf0, 0x11, 0x00


	//----- nvinfo : EIATTR_MAXREG_COUNT
	.align		4
.L_6395:
        /*004c*/ 	.byte	0x03, 0x1b
        /*004e*/ 	.short	0x00ff


	//----- nvinfo : EIATTR_MERCURY_ISA_VERSION
	.align		4
        /*0050*/ 	.byte	0x03, 0x5f
        /*0052*/ 	.short	0x0000


	//----- nvinfo : EIATTR_EXIT_INSTR_OFFSETS
	.align		4
        /*0054*/ 	.byte	0x04, 0x1c
        /*0056*/ 	.short	(.L_6397 - .L_6396)


	//   ....[0]....
.L_6396:
        /*0058*/ 	.word	0x00000320


	//   ....[1]....
        /*005c*/ 	.word	0x00000aa0


	//   ....[2]....
        /*0060*/ 	.word	0x00000af0


	//----- nvinfo : EIATTR_MAX_THREADS
	.align		4
.L_6397:
        /*0064*/ 	.byte	0x04, 0x05
        /*0066*/ 	.short	(.L_6399 - .L_6398)
.L_6398:
        /*0068*/ 	.word	0x00000080
        /*006c*/ 	.word	0x00000001
        /*0070*/ 	.word	0x00000001


	//----- nvinfo : EIATTR_CRS_STACK_SIZE
	.align		4
.L_6399:
        /*0074*/ 	.byte	0x04, 0x1e
        /*0076*/ 	.short	(.L_6401 - .L_6400)
.L_6400:
        /*0078*/ 	.word	0x00000000
.L_6401:


//--------------------- .nv.info._ZN2at6native29vectorized_elementwise_kernelILi4ENS0_13AUnaryFunctorIaaaZZZNS0_19minimum_kernel_cudaERNS_18TensorIteratorBaseEENKUlvE_clEvENKUlvE0_clEvEUlaaE_EESt5arrayIPcLm2EEEEviT0_T1_ --------------------------
	.section	.nv.info._ZN2at6native29vectorized_elementwise_kernelILi4ENS0_13AUnaryFunctorIaaaZZZNS0_19minimum_kernel_cudaERNS_18TensorIteratorBaseEENKUlvE_clEvENKUlvE0_clEvEUlaaE_EESt5arrayIPcLm2EEEEviT0_T1_,"",@"SHT_CUDA_INFO"
	.sectionflags	@""
	.align	4


	//----- nvinfo : EIATTR_CUDA_API_VERSION
	.align		4
        /*0000*/ 	.byte	0x04, 0x37
        /*0002*/ 	.short	(.L_6403 - .L_6402)
.L_6402:
        /*0004*/ 	.word	0x00000082


	//----- nvinfo : EIATTR_SW2861232_WAR
	.align		4
.L_6403:
        /*0008*/ 	.byte	0x01, 0x35
	.zero		2


	//----- nvinfo : EIATTR_PARAM_CBANK
	.align		4
        /*000c*/ 	.byte	0x04, 0x0a
        /*000e*/ 	.short	(.L_6405 - .L_6404)
	.align		4
.L_6404:
        /*0010*/ 	.word	index@(.nv.constant0._ZN2at6native29vectorized_elementwise_kernelILi4ENS0_13AUnaryFunctorIaaaZZZNS0_19minimum_kernel_cudaERNS_18TensorIteratorBaseEENKUlvE_clEvENKUlvE0_clEvEUlaaE_EESt5arrayIPcLm2EEEEviT0_T1_)
        /*0014*/ 	.short	0x0160
        /*0016*/ 	.short	0x0018


	//----- nvinfo : EIATTR_CBANK_PARAM_SIZE
	.align		4
.L_6405:
        /*0018*/ 	.byte	0x03, 0x19
        /*001a*/ 	.short	0x0018


	//----- nvinfo : EIATTR_KPARAM_INFO
	.align		4
        /*001c*/ 	.byte	0x04, 0x17
        /*001e*/ 	.short	(.L_6407 - .L_6406)
.L_6406:
        /*0020*/ 	.word	0x00000000
        /*0024*/ 	.short	0x0002
        /*0026*/ 	.short	0x0008
        /*0028*/ 	.byte	0x00, 0xf0, 0x41, 0x00


	//----- nvinfo : EIATTR_KPARAM_INFO
	.align		4
.L_6407:
        /*002c*/ 	.byte	0x04, 0x17
        /*002e*/ 	.short	(.L_6409 - .L_6408)
.L_6408:
        /*0030*/ 	.word	0x00000000
        /*0034*/ 	.short	0x0001
        /*0036*/ 	.short	0x0004
        /*0038*/ 	.byte	0x00, 0xf0, 0x09, 0x00


	//----- nvinfo : EIATTR_KPARAM_INFO
	.align		4
.L_6409:
        /*003c*/ 	.byte	0x04, 0x17
        /*003e*/ 	.short	(.L_6411 - .L_6410)
.L_6410:
        /*0040*/ 	.word	0x00000000
        /*0044*/ 	.short	0x0000
        /*0046*/ 	.short	0x0000
        /*0048*/ 	.byte	0x00, 0xf0, 0x11, 0x00


	//----- nvinfo : EIATTR_MAXREG_COUNT
	.align		4
.L_6411:
        /*004c*/ 	.byte	0x03, 0x1b
        /*004e*/ 	.short	0x00ff


	//----- nvinfo : EIATTR_MERCURY_ISA_VERSION
	.align		4
        /*0050*/ 	.byte	0x03, 0x5f
        /*0052*/ 	.short	0x0000


	//----- nvinfo : EIATTR_EXIT_INSTR_OFFSETS
	.align		4
        /*0054*/ 	.byte	0x04, 0x1c
        /*0056*/ 	.short	(.L_6413 - .L_6412)


	//   ....[0]....
.L_6412:
        /*0058*/ 	.word	0x000002b0


	//   ....[1]....
        /*005c*/ 	.word	0x00000a30


	//   ....[2]....
        /*0060*/ 	.word	0x00000a80


	//----- nvinfo : EIATTR_MAX_THREADS
	.align		4
.L_6413:
        /*0064*/ 	.byte	0x04, 0x05
        /*0066*/ 	.short	(.L_6415 - .L_6414)
.L_6414:
        /*0068*/ 	.word	0x00000080
        /*006c*/ 	.word	0x00000001
        /*0070*/ 	.word	0x00000001


	//----- nvinfo : EIATTR_CRS_STACK_SIZE
	.align		4
.L_6415:
        /*0074*/ 	.byte	0x04, 0x1e
        /*0076*/ 	.short	(.L_6417 - .L_6416)
.L_6416:
        /*0078*/ 	.word	0x00000000
.L_6417:


//--------------------- .nv.info._ZN2at6native29vectorized_elementwise_kernelILi8ENS0_13AUnaryFunctorIaaaZZZNS0_19minimum_kernel_cudaERNS_18TensorIteratorBaseEENKUlvE_clEvENKUlvE0_clEvEUlaaE_EESt5arrayIPcLm2EEEEviT0_T1_ --------------------------
	.section	.nv.info._ZN2at6native29vectorized_elementwise_kernelILi8ENS0_13AUnaryFunctorIaaaZZZNS0_19minimum_kernel_cudaERNS_18TensorIteratorBaseEENKUlvE_clEvENKUlvE0_clEvEUlaaE_EESt5arrayIPcLm2EEEEviT0_T1_,"",@"SHT_CUDA_INFO"
	.sectionflags	@""
	.align	4


	//----- nvinfo : EIATTR_CUDA_API_VERSION
	.align		4
        /*0000*/ 	.byte	0x04, 0x37
        /*0002*/ 	.short	(.L_6419 - .L_6418)
.L_6418:
        /*0004*/ 	.word	0x00000082


	//----- nvinfo : EIATTR_SW2861232_WAR
	.align		4
.L_6419:
        /*0008*/ 	.byte	0x01, 0x35
	.zero		2


	//----- nvinfo : EIATTR_PARAM_CBANK
	.align		4
        /*000c*/ 	.byte	0x04, 0x0a
        /*000e*/ 	.short	(.L_6421 - .L_6420)
	.align		4
.L_6420:
        /*0010*/ 	.word	index@(.nv.constant0._ZN2at6native29vectorized_elementwise_kernelILi8ENS0_13AUnaryFunctorIaaaZZZNS0_19minimum_kernel_cudaERNS_18TensorIteratorBaseEENKUlvE_clEvENKUlvE0_clEvEUlaaE_EESt5arrayIPcLm2EEEEviT0_T1_)
        /*0014*/ 	.short	0x0160
        /*0016*/ 	.short	0x0018


	//----- nvinfo : EIATTR_CBANK_PARAM_SIZE
	.align		4
.L_6421:
        /*0018*/ 	.byte	0x03, 0x19
        /*001a*/ 	.short	0x0018


	//----- nvinfo : EIATTR_KPARAM_INFO
	.align		4
        /*001c*/ 	.byte	0x04, 0x17
        /*001e*/ 	.short	(.L_6423 - .L_6422)
.L_6422:
        /*0020*/ 	.word	0x00000000
        /*0024*/ 	.short	0x0002
        /*0026*/ 	.short	0x0008
        /*0028*/ 	.byte	0x00, 0xf0, 0x41, 0x00


	//----- nvinfo : EIATTR_KPARAM_INFO
	.align		4
.L_6423:
        /*002c*/ 	.byte	0x04, 0x17
        /*002e*/ 	.short	(.L_6425 - .L_6424)
.L_6424:
        /*0030*/ 	.word	0x00000000
        /*0034*/ 	.short	0x0001
        /*0036*/ 	.short	0x0004
        /*0038*/ 	.byte	0x00, 0xf0, 0x09, 0x00


	//----- nvinfo : EIATTR_KPARAM_INFO
	.align		4
.L_6425:
        /*003c*/ 	.byte	0x04, 0x17
        /*003e*/ 	.short	(.L_6427 - .L_6426)
.L_6426:
        /*0040*/ 	.word	0x00000000
        /*0044*/ 	.short	0x0000
        /*0046*/ 	.short	0x0000
        /*0048*/ 	.byte	0x00, 0xf0, 0x11, 0x00


	//----- nvinfo : EIATTR_MAXREG_COUNT
	.align		4
.L_6427:
        /*004c*/ 	.byte	0x03, 0x1b
        /*004e*/ 	.short	0x00ff


	//----- nvinfo : EIATTR_MERCURY_ISA_VERSION
	.align		4
        /*0050*/ 	.byte	0x03, 0x5f
        /*0052*/ 	.short	0x0000


	//----- nvinfo : EIATTR_EXIT_INSTR_OFFSETS
	.align		4
        /*0054*/ 	.byte	0x04, 0x1c
        /*0056*/ 	.short	(.L_6429 - .L_6428)


	//   ....[0]....
.L_6428:
        /*0058*/ 	.word	0x00000010


	//----- nvinfo : EIATTR_MAX_THREADS
	.align		4
.L_6429:
        /*005c*/ 	.byte	0x04, 0x05
        /*005e*/ 	.short	(.L_6431 - .L_6430)
.L_6430:
        /*0060*/ 	.word	0x00000080
        /*0064*/ 	.word	0x00000001
        /*0068*/ 	.word	0x00000001
.L_6431:


//--------------------- .nv.info._ZN2at6native18elementwise_kernelILi128ELi4EZNS0_15gpu_kernel_implINS0_13BinaryFunctorIaaaZZZNS0_19minimum_kernel_cudaERNS_18TensorIteratorBaseEENKUlvE_clEvENKUlvE0_clEvEUlaaE_EEEEvS5_RKT_EUliE_EEviT1_ --------------------------
	.section	.nv.info._ZN2at6native18elementwise_kernelILi128ELi4EZNS0_15gpu_kernel_implINS0_13BinaryFunctorIaaaZZZNS0_19minimum_kernel_cudaERNS_18TensorIteratorBaseEENKUlvE_clEvENKUlvE0_clEvEUlaaE_EEEEvS5_RKT_EUliE_EEviT1_,"",@"SHT_CUDA_INFO"
	.sectionflags	@""
	.align	4


	//----- nvinfo : EIATTR_CUDA_API_VERSION
	.align		4
        /*0000*/ 	.byte	0x04, 0x37
        /*0002*/ 	.short	(.L_6433 - .L_6432)
.L_6432:
        /*0004*/ 	.word	0x00000082


	//----- nvinfo : EIATTR_SW2861232_WAR
	.align		4
.L_6433:
        /*0008*/ 	.byte	0x01, 0x35
	.zero		2


	//----- nvinfo : EIATTR_PARAM_CBANK
	.align		4
        /*000c*/ 	.byte	0x04, 0x0a
        /*000e*/ 	.short	(.L_6435 - .L_6434)
	.align		4
.L_6434:
        /*0010*/ 	.word	index@(.nv.constant0._ZN2at6native18elementwise_kernelILi128ELi4EZNS0_15gpu_kernel_implINS0_13BinaryFunctorIaaaZZZNS0_19minimum_kernel_cudaERNS_18TensorIteratorBaseEENKUlvE_clEvENKUlvE0_clEvEUlaaE_EEEEvS5_RKT_EUliE_EEviT1_)
        /*0014*/ 	.short	0x0160
        /*0016*/ 	.short	0x0290


	//----- nvinfo : EIATTR_CBANK_PARAM_SIZE
	.align		4
.L_6435:
        /*0018*/ 	.byte	0x03, 0x19
        /*001a*/ 	.short	0x0290


	//----- nvinfo : EIATTR_KPARAM_INFO
	.align		4
        /*001c*/ 	.byte	0x04, 0x17
        /*001e*/ 	.short	(.L_6437 - .L_6436)
.L_6436:
        /*0020*/ 	.word	0x00000000
        /*0024*/ 	.short	0x0001
        /*0026*/ 	.short	0x0008
        /*0028*/ 	.byte	0x00, 0xf0, 0x21, 0x0a


	//----- nvinfo : EIATTR_KPARAM_INFO
	.align		4
.L_6437:
        /*002c*/ 	.byte	0x04, 0x17
        /*002e*/ 	.short	(.L_6439 - .L_6438)
.L_6438:
        /*0030*/ 	.word	0x00000000
        /*0034*/ 	.short	0x0000
        /*0036*/ 	.short	0x0000
        /*0038*/ 	.byte	0x00, 0xf0, 0x11, 0x00


	//----- nvinfo : EIATTR_MAXREG_COUNT
	.align		4
.L_6439:
        /*003c*/ 	.byte	0x03, 0x1b
        /*003e*/ 	.short	0x0080


	//----- nvinfo : EIATTR_EXTERNS
	.align		4
        /*0040*/ 	.byte	0x04, 0x0f
        /*0042*/ 	.short	(.L_6441 - .L_6440)


	//   ....[0]....
	.align		4
.L_6440:
        /*0044*/ 	.word	index@(__assertfail)


	//----- nvinfo : EIATTR_MERCURY_ISA_VERSION
	.align		4
.L_6441:
        /*0048*/ 	.byte	0x03, 0x5f
        /*004a*/ 	.short	0x0000


	//----- nvinfo : EIATTR_SYSCALL_OFFSETS
	.align		4
        /*004c*/ 	.byte	0x04, 0x46
        /*004e*/ 	.short	(.L_6443 - .L_6442)


	//   ....[0]....
.L_6442:
        /*0050*/ 	.word	0x00001ed0


	//   ....[1]....
        /*0054*/ 	.word	0x00002d60


	//   ....[2]....
        /*0058*/ 	.word	0x00003c40


	//   ....[3]....
        /*005c*/ 	.word	0x00005b60


	//   ....[4]....
        /*0060*/ 	.word	0x000069f0


	//   ....[5]....
        /*0064*/ 	.word	0x000078d0


	//   ....[6]....
        /*0068*/ 	.word	0x000097c0


	//   ....[7]....
        /*006c*/ 	.word	0x0000a650


	//   ....[8]....
        /*0070*/ 	.word	0x0000b530


	//   ....[9]....
        /*0074*/ 	.word	0x0000d430


	//   ....[10]....
        /*0078*/ 	.word	0x0000e2c0


	//   ....[11]....
        /*007c*/ 	.word	0x0000f1a0


	//----- nvinfo : EIATTR_EXIT_INSTR_OFFSETS
	.align		4
.L_6443:
        /*0080*/ 	.byte	0x04, 0x1c
        /*0082*/ 	.short	(.L_6445 - .L_6444)


	//   ....[0]....
.L_6444:
        /*0084*/ 	.word	0x0000b5d0


	//   ....[1]....
        /*0088*/ 	.word	0x0000e440


	//   ....[2]....
        /*008c*/ 	.word	0x0000e460


	//   ....[3]....
        /*0090*/ 	.word	0x0000e500


	//   ....[4]....
        /*0094*/ 	.word	0x0000e520


	//   ....[5]....
        /*0098*/ 	.word	0x0000e540


	//   ....[6]....
        /*009c*/ 	.word	0x0000e5d0


	//   ....[7]....
        /*00a0*/ 	.word	0x0000e610


	//   ....[8]....
        /*00a4*/ 	.word	0x0000e6b0


	//   ....[9]....
        /*00a8*/ 	.word	0x0000e700


	//   ....[10]....
        /*00ac*/ 	.word	0x0000e730


	//   ....[11]....
        /*00b0*/ 	.word	0x0000e800


	//   ....[12]....
        /*00b4*/ 	.word	0x0000e840


	//   ....[13]....
        /*00b8*/ 	.word	0x0000e9d0


	//   ....[14]....
        /*00bc*/ 	.word	0x0000eb30


	//   ....[15]....
        /*00c0*/ 	.word	0x0000eb70


	//   ....[16]....
        /*00c4*/ 	.word	0x0000ec10


	//   ....[17]....
        /*00c8*/ 	.word	0x0000ed90


	//   ....[18]....
        /*00cc*/ 	.word	0x0000ef10


	//   ....[19]....
        /*00d0*/ 	.word	0x0000f070


	//   ....[20]....
        /*00d4*/ 	.word	0x0000f1b0


	//   ....[21]....
        /*00d8*/ 	.word	0x0000f1f0


	//   ....[22]....
        /*00dc*/ 	.word	0x0000f210


	//----- nvinfo : EIATTR_MAX_THREADS
	.align		4
.L_6445:
        /*00e0*/ 	.byte	0x04, 0x05
        /*00e2*/ 	.short	(.L_6447 - .L_6446)
.L_6446:
        /*00e4*/ 	.word	0x00000080
        /*00e8*/ 	.word	0x00000001
        /*00ec*/ 	.word	0x00000001


	//----- nvinfo : EIATTR_CRS_STACK_SIZE
	.align		4
.L_6447:
        /*00f0*/ 	.byte	0x04, 0x1e
        /*00f2*/ 	.short	(.L_6449 - .L_6448)
.L_6448:
        /*00f4*/ 	.word	0x00000000
.L_6449:


//--------------------- .nv.info._ZN2at6native27unrolled_elementwise_kernelINS0_13BinaryFunctorIaaaZZZNS0_19minimum_kernel_cudaERNS_18TensorIteratorBaseEENKUlvE_clEvENKUlvE0_clEvEUlaaE_EESt5arrayIPcLm3EELi4E23TrivialOffsetCalculatorILi2EjESC_ILi1EjENS0_6memory12LoadWithCastILi2EEENSF_13StoreWithCastILi1EEEEEviT_T0_T2_T3_T4_T5_ --------------------------
	.section	.nv.info._ZN2at6native27unrolled_elementwise_kernelINS0_13BinaryFunctorIaaaZZZNS0_19minimum_kernel_cudaERNS_18TensorIteratorBaseEENKUlvE_clEvENKUlvE0_clEvEUlaaE_EESt5arrayIPcLm3EELi4E23TrivialOffsetCalculatorILi2EjESC_ILi1EjENS0_6memory12LoadWithCastILi2EEENSF_13StoreWithCastILi1EEEEEviT_T0_T2_T3_T4_T5_,"",@"SHT_CUDA_INFO"
	.sectionflags	@""
	.align	4


	//----- nvinfo : EIATTR_CUDA_API_VERSION
	.align		4
        /*0000*/ 	.byte	0x04, 0x37
        /*0002*/ 	.short	(.L_6451 - .L_6450)
.L_6450:
        /*0004*/ 	.word	0x00000082


	//----- nvinfo : EIATTR_SW2861232_WAR
	.align		4
.L_6451:
        /*0008*/ 	.byte	0x01, 0x35
	.zero		2


	//----- nvinfo : EIATTR_PARAM_CBANK
	.align		4
        /*000c*/ 	.byte	0x04, 0x0a
        /*000e*/ 	.short	(.L_6453 - .L_6452)
	.align		4
.L_6452:
        /*0010*/ 	.word	index@(.nv.constant0._ZN2at6native27unrolled_elementwise_kernelINS0_13BinaryFunctorIaaaZZZNS0_19minimum_kernel_cudaERNS_18TensorIteratorBaseEENKUlvE_clEvENKUlvE0_clEvEUlaaE_EESt5arrayIPcLm3EELi4E23TrivialOffsetCalculatorILi2EjESC_ILi1EjENS0_6memory12LoadWithCastILi2EEENSF_13StoreWithCastILi1EEEEEviT_T0_T2_T3_T4_T5_)
        /*0014*/ 	.short	0x0160
        /*0016*/ 	.short	0x0038


	//----- nvinfo : EIATTR_CBANK_PARAM_SIZE
	.align		4
.L_6453:
        /*0018*/ 	.byte	0x03, 0x19
        /*001a*/ 	.short	0x0038


	//----- nvinfo : EIATTR_KPARAM_INFO
	.align		4
        /*001c*/ 	.byte	0x04, 0x17
        /*001e*/ 	.short	(.L_6455 - .L_6454)
.L_6454:
        /*0020*/ 	.word	0x00000000
        /*0024*/ 	.short	0x0006
        /*0026*/ 	.short	0x0030
        /*0028*/ 	.byte	0x00, 0xf0, 0x21, 0x00


	//----- nvinfo : EIATTR_KPARAM_INFO
	.align		4
.L_6455:
        /*002c*/ 	.byte	0x04, 0x17
        /*002e*/ 	.short	(.L_6457 - .L_6456)
.L_6456:
        /*0030*/ 	.word	0x00000000
        /*0034*/ 	.short	0x0005
        /*0036*/ 	.short	0x0024
        /*0038*/ 	.byte	0x00, 0xf0, 0x31, 0x00


	//----- nvinfo : EIATTR_KPARAM_INFO
	.align		4
.L_6457:
        /*003c*/ 	.byte	0x04, 0x17
        /*003e*/ 	.short	(.L_6459 - .L_6458)
.L_6458:
        /*0040*/ 	.word	0x00000000
        /*0044*/ 	.short	0x0004
        /*0046*/ 	.short	0x0021
        /*0048*/ 	.byte	0x00, 0xf0, 0x05, 0x00


	//----- nvinfo : EIATTR_KPARAM_INFO
	.align		4
.L_6459:
        /*004c*/ 	.byte	0x04, 0x17
        /*004e*/ 	.short	(.L_6461 - .L_6460)
.L_6460:
        /*0050*/ 	.word	0x00000000
        /*0054*/ 	.short	0x0003
        /*0056*/ 	.short	0x0020
        /*0058*/ 	.byte	0x00, 0xf0, 0x05, 0x00


	//----- nvinfo : EIATTR_KPARAM_INFO
	.align		4
.L_6461:
        /*005c*/ 	.byte	0x04, 0x17
        /*005e*/ 	.short	(.L_6463 - .L_6462)
.L_6462:
        /*0060*/ 	.word	0x00000000
        /*0064*/ 	.short	0x0002
        /*0066*/ 	.short	0x0008
        /*0068*/ 	.byte	0x00, 0xf0, 0x61, 0x00


	//----- nvinfo : EIATTR_KPARAM_INFO
	.align		4
.L_6463:
        /*006c*/ 	.byte	0x04, 0x17
        /*006e*/ 	.short	(.L_6465 - .L_6464)
.L_6464:
        /*0070*/ 	.word	0x00000000
        /*0074*/ 	.short	0x0001
        /*0076*/ 	.short	0x0004
        /*0078*/ 	.byte	0x00, 0xf0, 0x05, 0x00


	//----- nvinfo : EIATTR_KPARAM_INFO
	.align		4
.L_6465:
        /*007c*/ 	.byte	0x04, 0x17
        /*007e*/ 	.short	(.L_6467 - .L_6466)
.L_6466:
        /*0080*/ 	.word	0x00000000
        /*0084*/ 	.short	0x0000
        /*0086*/ 	.short	0x0000
        /*0088*/ 	.byte	0x00, 0xf0, 0x11, 0x00


	//----- nvinfo : EIATTR_MAXREG_COUNT
	.align		4
.L_6467:
        /*008c*/ 	.byte	0x03, 0x1b
        /*008e*/ 	.short	0x00ff


	//----- nvinfo : EIATTR_EXTERNS
	.align		4
        /*0090*/ 	.byte	0x04, 0x0f
        /*0092*/ 	.short	(.L_6469 - .L_6468)


	//   ....[0]....
	.align		4
.L_6468:
        /*0094*/ 	.word	index@(__assertfail)


	//----- nvinfo : EIATTR_MERCURY_ISA_VERSION
	.align		4
.L_6469:
        /*0098*/ 	.byte	0x03, 0x5f
        /*009a*/ 	.short	0x0000


	//----- nvinfo : EIATTR_SYSCALL_OFFSETS
	.align		4
        /*009c*/ 	.byte	0x04, 0x46
        /*009e*/ 	.short	(.L_6471 - .L_6470)


	//   ....[0]....
.L_6470:
        /*00a0*/ 	.word	0x00000f40


	//   ....[1]....
        /*00a4*/ 	.word	0x00001de0


	//   ....[2]....
        /*00a8*/ 	.word	0x00002d00


	//   ....[3]....
        /*00ac*/ 	.word	0x00003ba0


	//   ....[4]....
        /*00b0*/ 	.word	0x00004ad0


	//   ....[5]....
        /*00b4*/ 	.word	0x00005970


	//   ....[6]....
        /*00b8*/ 	.word	0x00006890


	//   ....[7]....
        /*00bc*/ 	.word	0x00007730


	//   ....[8]....
        /*00c0*/ 	.word	0x000087d0


	//   ....[9]....
        /*00c4*/ 	.word	0x00009710


	//   ....[10]....
        /*00c8*/ 	.word	0x0000a640


	//   ....[11]....
        /*00cc*/ 	.word	0x0000b570


	//----- nvinfo : EIATTR_EXIT_INSTR_OFFSETS
	.align		4
.L_6471:
        /*00d0*/ 	.byte	0x04, 0x1c
        /*00d2*/ 	.short	(.L_6473 - .L_6472)


	//   ....[0]....
.L_6472:
        /*00d4*/ 	.word	0x0000a6f0


	//   ....[1]....
        /*00d8*/ 	.word	0x0000a800


	//   ....[2]....
        /*00dc*/ 	.word	0x0000a820


	//   ....[3]....
        /*00e0*/ 	.word	0x0000a8c0


	//   ....[4]....
        /*00e4*/ 	.word	0x0000a8f0


	//   ....[5]....
        /*00e8*/ 	.word	0x0000a910


	//   ....[6]....
        /*00ec*/ 	.word	0x0000a9a0


	//   ....[7]....
        /*00f0*/ 	.word	0x0000a9e0


	//   ....[8]....
        /*00f4*/ 	.word	0x0000aa80


	//   ....[9]....
        /*00f8*/ 	.word	0x0000aad0


	//   ....[10]....
        /*00fc*/ 	.word	0x0000ab00


	//   ....[11]....
        /*0100*/ 	.word	0x0000abd0


	//   ....[12]....
        /*0104*/ 	.word	0x0000ac10


	//   ....[13]....
        /*0108*/ 	.word	0x0000ada0


	//   ....[14]....
        /*010c*/ 	.word	0x0000af00


	//   ....[15]....
        /*0110*/ 	.word	0x0000af40


	//   ....[16]....
        /*0114*/ 	.word	0x0000afe0


	//   ....[17]....
        /*0118*/ 	.word	0x0000b160


	//   ....[18]....
        /*011c*/ 	.word	0x0000b2e0


	//   ....[19]....
        /*0120*/ 	.word	0x0000b440


	//   ....[20]....
        /*0124*/ 	.word	0x0000b580


	//   ....[21]....
        /*0128*/ 	.word	0x0000b5c0


	//   ....[22]....
        /*012c*/ 	.word	0x0000b5f0


	//----- nvinfo : EIATTR_MAX_THREADS
	.align		4
.L_6473:
        /*0130*/ 	.byte	0x04, 0x05
        /*0132*/ 	.short	(.L_6475 - .L_6474)
.L_6474:
        /*0134*/ 	.word	0x00000080
        /*0138*/ 	.word	0x00000001
        /*013c*/ 	.word	0x00000001


	//----- nvinfo : EIATTR_CRS_STACK_SIZE
	.align		4
.L_6475:
        /*0140*/ 	.byte	0x04, 0x1e
        /*0142*/ 	.short	(.L_6477 - .L_6476)
.L_6476:
        /*0144*/ 	.word	0x00000000
.L_6477:


//--------------------- .nv.info._ZN2at6native18elementwise_kernelILi128ELi4EZNS0_22gpu_kernel_impl_nocastINS0_13BinaryFunctorIaaaZZZNS0_19minimum_kernel_cudaERNS_18TensorIteratorBaseEENKUlvE_clEvENKUlvE0_clEvEUlaaE_EEEEvS5_RKT_EUliE_EEviT1_ --------------------------
	.section	.nv.info._ZN2at6native18elementwise_kernelILi128ELi4EZNS0_22gpu_kernel_impl_nocastINS0_13BinaryFunctorIaaaZZZNS0_19minimum_kernel_cudaERNS_18TensorIteratorBaseEENKUlvE_clEvENKUlvE0_clEvEUlaaE_EEEEvS5_RKT_EUliE_EEviT1_,"",@"SHT_CUDA_INFO"
	.sectionflags	@""
	.align	4


	//----- nvinfo : EIATTR_CUDA_API_VERSION
	.align		4
        /*0000*/ 	.byte	0x04, 0x37
        /*0002*/ 	.short	(.L_6479 - .L_6478)
.L_6478:
        /*0004*/ 	.word	0x00000082


	//----- nvinfo : EIATTR_SW2861232_WAR
	.align		4
.L_6479:
        /*0008*/ 	.byte	0x01, 0x35
	.zero		2


	//----- nvinfo : EIATTR_PARAM_CBANK
	.align		4
        /*000c*/ 	.byte	0x04, 0x0a
        /*000e*/ 	.short	(.L_6481 - .L_6480)
	.align		4
.L_6480:
        /*0010*/ 	.word	index@(.nv.constant0._ZN2at6native18elementwise_kernelILi128ELi4EZNS0_22gpu_kernel_impl_nocastINS0_13BinaryFunctorIaaaZZZNS0_19minimum_kernel_cudaERNS_18TensorIteratorBaseEENKUlvE_clEvENKUlvE0_clEvEUlaaE_EEEEvS5_RKT_EUliE_EEviT1_)
        /*0014*/ 	.short	0x0160
        /*0016*/ 	.short	0x0290


	//----- nvinfo : EIATTR_CBANK_PARAM_SIZE
	.align		4
.L_6481:
        /*0018*/ 	.byte	0x03, 0x19
        /*001a*/ 	.short	0x0290


	//----- nvinfo : EIATTR_KPARAM_INFO
	.align		4
        /*001c*/ 	.byte	0x04, 0x17
        /*001e*/ 	.short	(.L_6483 - .L_6482)
.L_6482:
        /*0020*/ 	.word	0x00000000
        /*0024*/ 	.short	0x0001
        /*0026*/ 	.short	0x0008
        /*0028*/ 	.byte	0x00, 0xf0, 0x21, 0x0a


	//----- nvinfo : EIATTR_KPARAM_INFO
	.align		4
.L_6483:
        /*002c*/ 	.byte	0x04, 0x17
        /*002e*/ 	.short	(.L_6485 - .L_6484)
.L_6484:
        /*0030*/ 	.word	0x00000000
        /*0034*/ 	.short	0x0000
        /*0036*/ 	.short	0x0000
        /*0038*/ 	.byte	0x00, 0xf0, 0x11, 0x00


	//----- nvinfo : EIATTR_MAXREG_COUNT
	.align		4
.L_6485:
        /*003c*/ 	.byte	0x03, 0x1b
        /*003e*/ 	.short	0x0080


	//----- nvinfo : EIATTR_MERCURY_ISA_VERSION
	.align		4
        /*0040*/ 	.byte	0x03, 0x5f
        /*0042*/ 	.short	0x0000


	//----- nvinfo : EIATTR_EXIT_INSTR_OFFSETS
	.align		4
        /*0044*/ 	.byte	0x04, 0x1c
        /*0046*/ 	.short	(.L_6487 - .L_6486)


	//   ....[0]....
.L_6486:
        /*0048*/ 	.word	0x00003280


	//   ....[1]....
        /*004c*/ 	.word	0x00004300


	//----- nvinfo : EIATTR_MAX_THREADS
	.align		4
.L_6487:
        /*0050*/ 	.byte	0x04, 0x05
        /*0052*/ 	.short	(.L_6489 - .L_6488)
.L_6488:
        /*0054*/ 	.word	0x00000080
        /*0058*/ 	.word	0x00000001
        /*005c*/ 	.word	0x00000001


	//----- nvinfo : EIATTR_CRS_STACK_SIZE
	.align		4
.L_6489:
        /*0060*/ 	.byte	0x04, 0x1e
        /*0062*/ 	.short	(.L_6491 - .L_6490)
.L_6490:
        /*0064*/ 	.word	0x00000000
.L_6491:


//--------------------- .nv.info._ZN2at6native27unrolled_elementwise_kernelINS0_13BinaryFunctorIaaaZZZNS0_19minimum_kernel_cudaERNS_18TensorIteratorBaseEENKUlvE_clEvENKUlvE0_clEvEUlaaE_EESt5arrayIPcLm3EELi4E23TrivialOffsetCalculatorILi2EjESC_ILi1EjENS0_6memory15LoadWithoutCastENSF_16StoreWithoutCastEEEviT_T0_T2_T3_T4_T5_ --------------------------
	.section	.nv.info._ZN2at6native27unrolled_elementwise_kernelINS0_13BinaryFunctorIaaaZZZNS0_19minimum_kernel_cudaERNS_18TensorIteratorBaseEENKUlvE_clEvENKUlvE0_clEvEUlaaE_EESt5arrayIPcLm3EELi4E23TrivialOffsetCalculatorILi2EjESC_ILi1EjENS0_6memory15LoadWithoutCastENSF_16StoreWithoutCastEEEviT_T0_T2_T3_T4_T5_,"",@"SHT_CUDA_INFO"
	.sectionflags	@""
	.align	4


	//----- nvinfo : EIATTR_CUDA_API_VERSION
	.align		4
        /*0000*/ 	.byte	0x04, 0x37
        /*0002*/ 	.short	(.L_6493 - .L_6492)
.L_6492:
        /*0004*/ 	.word	0x00000082


	//----- nvinfo : EIATTR_SW2861232_WAR
	.align		4
.L_6493:
        /*0008*/ 	.byte	0x01, 0x35
	.zero		2


	//----- nvinfo : EIATTR_PARAM_CBANK
	.align		4
        /*000c*/ 	.byte	0x04, 0x0a
        /*000e*/ 	.short	(.L_6495 - .L_6494)
	.align		4
.L_6494:
        /*0010*/ 	.word	index@(.nv.constant0._ZN2at6native27unrolled_elementwise_kernelINS0_13BinaryFunctorIaaaZZZNS0_19minimum_kernel_cudaERNS_18TensorIteratorBaseEENKUlvE_clEvENKUlvE0_clEvEUlaaE_EESt5arrayIPcLm3EELi4E23TrivialOffsetCalculatorILi2EjESC_ILi1EjENS0_6memory15LoadWithoutCastENSF_16StoreWithoutCastEEEviT_T0_T2_T3_T4_T5_)
        /*0014*/ 	.short	0x0160
        /*0016*/ 	.short	0x0024


	//----- nvinfo : EIATTR_CBANK_PARAM_SIZE
	.align		4
.L_6495:
        /*0018*/ 	.byte	0x03, 0x19
        /*001a*/ 	.short	0x0024


	//----- nvinfo : EIATTR_KPARAM_INFO
	.align		4
        /*001c*/ 	.byte	0x04, 0x17
        /*001e*/ 	.short	(.L_6497 - .L_6496)
.L_6496:
        /*0020*/ 	.word	0x00000000
        /*0024*/ 	.short	0x0006
        /*0026*/ 	.short	0x0023
        /*0028*/ 	.byte	0x00, 0xf0, 0x05, 0x00


	//----- nvinfo : EIATTR_KPARAM_INFO
	.align		4
.L_6497:
        /*002c*/ 	.byte	0x04, 0x17
        /*002e*/ 	.short	(.L_6499 - .L_6498)
.L_6498:
        /*0030*/ 	.word	0x00000000
        /*0034*/ 	.short	0x0005
        /*0036*/ 	.short	0x0022
        /*0038*/ 	.byte	0x00, 0xf0, 0x05, 0x00


	//----- nvinfo : EIATTR_KPARAM_INFO
	.align		4
.L_6499:
        /*003c*/ 	.byte	0x04, 0x17
        /*003e*/ 	.short	(.L_6501 - .L_6500)
.L_6500:
        /*0040*/ 	.word	0x00000000
        /*0044*/ 	.short	0x0004
        /*0046*/ 	.short	0x0021
        /*0048*/ 	.byte	0x00, 0xf0, 0x05, 0x00


	//----- nvinfo : EIATTR_KPARAM_INFO
	.align		4
.L_6501:
        /*004c*/ 	.byte	0x04, 0x17
        /*004e*/ 	.short	(.L_6503 - .L_6502)
.L_6502:
        /*0050*/ 	.word	0x00000000
        /*0054*/ 	.short	0x0003
        /*0056*/ 	.short	0x0020
        /*0058*/ 	.byte	0x00, 0xf0, 0x05, 0x00


	//----- nvinfo : EIATTR_KPARAM_INFO
	.align		4
.L_6503:
        /*005c*/ 	.byte	0x04, 0x17
        /*005e*/ 	.short	(.L_6505 - .L_6504)
.L_6504:
        /*0060*/ 	.word	0x00000000
        /*0064*/ 	.short	0x0002
        /*0066*/ 	.short	0x0008
        /*0068*/ 	.byte	0x00, 0xf0, 0x61, 0x00


	//----- nvinfo : EIATTR_KPARAM_INFO
	.align		4
.L_6505:
        /*006c*/ 	.byte	0x04, 0x17
        /*006e*/ 	.short	(.L_6507 - .L_6506)
.L_6506:
        /*0070*/ 	.word	0x00000000
        /*0074*/ 	.short	0x0001
        /*0076*/ 	.short	0x0004
        /*0078*/ 	.byte	0x00, 0xf0, 0x05, 0x00


	//----- nvinfo : EIATTR_KPARAM_INFO
	.align		4
.L_6507:
        /*007c*/ 	.byte	0x04, 0x17
        /*007e*/ 	.short	(.L_6509 - .L_6508)
.L_6508:
        /*0080*/ 	.word	0x00000000
        /*0084*/ 	.short	0x0000
        /*0086*/ 	.short	0x0000
        /*0088*/ 	.byte	0x00, 0xf0, 0x11, 0x00


	//----- nvinfo : EIATTR_MAXREG_COUNT
	.align		4
.L_6509:
        /*008c*/ 	.byte	0x03, 0x1b
        /*008e*/ 	.short	0x00ff


	//----- nvinfo : EIATTR_MERCURY_ISA_VERSION
	.align		4
        /*0090*/ 	.byte	0x03, 0x5f
        /*0092*/ 	.short	0x0000


	//----- nvinfo : EIATTR_EXIT_INSTR_OFFSETS
	.align		4
        /*0094*/ 	.byte	0x04, 0x1c
        /*0096*/ 	.short	(.L_6511 - .L_6510)


	//   ....[0]....
.L_6510:
        /*0098*/ 	.word	0x000004a0


	//   ....[1]....
        /*009c*/ 	.word	0x00000500


	//----- nvinfo : EIATTR_MAX_THREADS
	.align		4
.L_6511:
        /*00a0*/ 	.byte	0x04, 0x05
        /*00a2*/ 	.short	(.L_6513 - .L_6512)
.L_6512:
        /*00a4*/ 	.word	0x00000080
        /*00a8*/ 	.word	0x00000001
        /*00ac*/ 	.word	0x00000001


	//----- nvinfo : EIATTR_CRS_STACK_SIZE
	.align		4
.L_6513:
        /*00b0*/ 	.byte	0x04, 0x1e
        /*00b2*/ 	.short	(.L_6515 - .L_6514)
.L_6514:
        /*00b4*/ 	.word	0x00000000
.L_6515:


//--------------------- .nv.info._ZN2at6native29vectorized_elementwise_kernelILi2ENS0_13BinaryFunctorIaaaZZZNS0_19minimum_kernel_cudaERNS_18TensorIteratorBaseEENKUlvE_clEvENKUlvE0_clEvEUlaaE_EESt5arrayIPcLm3EEEEviT0_T1_ --------------------------
	.section	.nv.info._ZN2at6native29vectorized_elementwise_kernelILi2ENS0_13BinaryFunctorIaaaZZZNS0_19minimum_kernel_cudaERNS_18TensorIteratorBaseEENKUlvE_clEvENKUlvE0_clEvEUlaaE_EESt5arrayIPcLm3EEEEviT0_T1_,"",@"SHT_CUDA_INFO"
	.sectionflags	@""
	.align	4


	//----- nvinfo : EIATTR_CUDA_API_VERSION
	.align		4
        /*0000*/ 	.byte	0x04, 0x37
        /*0002*/ 	.short	(.L_6517 - .L_6516)
.L_6516:
        /*0004*/ 	.word	0x00000082


	//----- nvinfo : EIATTR_SW2861232_WAR
	.align		4
.L_6517:
        /*0008*/ 	.byte	0x01, 0x35
	.zero		2


	//----- nvinfo : EIATTR_PARAM_CBANK
	.align		4
        /*000c*/ 	.byte	0x04, 0x0a
        /*000e*/ 	.short	(.L_6519 - .L_6518)
	.align		4
.L_6518:
        /*0010*/ 	.word	index@(.nv.constant0._ZN2at6native29vectorized_elementwise_kernelILi2ENS0_13BinaryFunctorIaaaZZZNS0_19minimum_kernel_cudaERNS_18TensorIteratorBaseEENKUlvE_clEvENKUlvE0_clEvEUlaaE_EESt5arrayIPcLm3EEEEviT0_T1_)
        /*0014*/ 	.short	0x0160
        /*0016*/ 	.short	0x0020


	//----- nvinfo : EIATTR_CBANK_PARAM_SIZE
	.align		4
.L_6519:
        /*0018*/ 	.byte	0x03, 0x19
        /*001a*/ 	.short	0x0020


	//----- nvinfo : EIATTR_KPARAM_INFO
	.align		4
        /*001c*/ 	.byte	0x04, 0x17
        /*001e*/ 	.short	(.L_6521 - .L_6520)
.L_6520:
        /*0020*/ 	.word	0x00000000
        /*0024*/ 	.short	0x0002
        /*0026*/ 	.short	0x0008
        /*0028*/ 	.byte	0x00, 0xf0, 0x61, 0x00


	//----- nvinfo : EIATTR_KPARAM_INFO
	.align		4
.L_6521:
        /*002c*/ 	.byte	0x04, 0x17
        /*002e*/ 	.short	(.L_6523 - .L_6522)
.L_6522:
        /*0030*/ 	.word	0x00000000
        /*0034*/ 	.short	0x0001
        /*0036*/ 	.short	0x0004
        /*0038*/ 	.byte	0x00, 0xf0, 0x05, 0x00


	//----- nvinfo : EIATTR_KPARAM_INFO
	.align		4
.L_6523:
        /*003c*/ 	.byte	0x04, 0x17
        /*003e*/ 	.short	(.L_6525 - .L_6524)
.L_6524:
        /*0040*/ 	.word	0x00000000
        /*0044*/ 	.short	0x0000
        /*0046*/ 	.short	0x0000
        /*0048*/ 	.byte	0x00, 0xf0, 0x11, 0x00


	//----- nvinfo : EIATTR_MAXREG_COUNT
	.align		4
.L_6525:
        /*004c*/ 	.byte	0x03, 0x1b
        /*004e*/ 	.short	0x00ff


	//----- nvinfo : EIATTR_MERCURY_ISA_VERSION
	.align		4
        /*0050*/ 	.byte	0x03, 0x5f
        /*0052*/ 	.short	0x0000


	//----- nvinfo : EIATTR_EXIT_INSTR_OFFSETS
	.align		4
        /*0054*/ 	.byte	0x04, 0x1c
        /*0056*/ 	.short	(.L_6527 - .L_6526)


	//   ....[0]....
.L_6526:
        /*0058*/ 	.word	0x00000460


	//   ....[1]....
        /*005c*/ 	.word	0x00000d70


	//   ....[2]....
        /*0060*/ 	.word	0x00000dc0


	//----- nvinfo : EIATTR_MAX_THREADS
	.align		4
.L_6527:
        /*0064*/ 	.byte	0x04, 0x05
        /*0066*/ 	.short	(.L_6529 - .L_6528)
.L_6528:
        /*0068*/ 	.word	0x00000080
        /*006c*/ 	.word	0x00000001
        /*0070*/ 	.word	0x00000001


	//----- nvinfo : EIATTR_CRS_STACK_SIZE
	.align		4
.L_6529:
        /*0074*/ 	.byte	0x04, 0x1e
        /*0076*/ 	.short	(.L_6531 - .L_6530)
.L_6530:
        /*0078*/ 	.word	0x00000000
.L_6531:


//--------------------- .nv.info._ZN2at6native29vectorized_elementwise_kernelILi4ENS0_13BinaryFunctorIaaaZZZNS0_19minimum_kernel_cudaERNS_18TensorIteratorBaseEENKUlvE_clEvENKUlvE0_clEvEUlaaE_EESt5arrayIPcLm3EEEEviT0_T1_ --------------------------
	.section	.nv.info._ZN2at6native29vectorized_elementwise_kernelILi4ENS0_13BinaryFunctorIaaaZZZNS0_19minimum_kernel_cudaERNS_18TensorIteratorBaseEENKUlvE_clEvENKUlvE0_clEvEUlaaE_EESt5arrayIPcLm3EEEEviT0_T1_,"",@"SHT_CUDA_INFO"
	.sectionflags	@""
	.align	4


	//----- nvinfo : EIATTR_CUDA_API_VERSION
	.align		4
        /*0000*/ 	.byte	0x04, 0x37
        /*0002*/ 	.short	(.L_6533 - .L_6532)
.L_6532:
        /*0004*/ 	.word	0x00000082


	//----- nvinfo : EIATTR_SW2861232_WAR
	.align		4
.L_6533:
        /*0008*/ 	.byte	0x01, 0x35
	.zero		2


	//----- nvinfo : EIATTR_PARAM_CBANK
	.align		4
        /*000c*/ 	.byte	0x04, 0x0a
        /*000e*/ 	.short	(.L_6535 - .L_6534)
	.align		4
.L_6534:
        /*0010*/ 	.word	index@(.nv.constant0._ZN2at6native29vectorized_elementwise_kernelILi4ENS0_13BinaryFunctorIaaaZZZNS0_19minimum_kernel_cudaERNS_18TensorIteratorBaseEENKUlvE_clEvENKUlvE0_clEvEUlaaE_EESt5arrayIPcLm3EEEEviT0_T1_)
        /*0014*/ 	.short	0x0160
        /*0016*/ 	.short	0x0020


	//----- nvinfo : EIATTR_CBANK_PARAM_SIZE
	.align		4
.L_6535:
        /*0018*/ 	.byte	0x03, 0x19
        /*001a*/ 	.short	0x0020


	//----- nvinfo : EIATTR_KPARAM_INFO
	.align		4
        /*001c*/ 	.byte	0x04, 0x17
        /*001e*/ 	.short	(.L_6537 - .L_6536)
.L_6536:
        /*0020*/ 	.word	0x00000000
        /*0024*/ 	.short	0x0002
        /*0026*/ 	.short	0x0008
        /*0028*/ 	.byte	0x00, 0xf0, 0x61, 0x00


	//----- nvinfo : EIATTR_KPARAM_INFO
	.align		4
.L_6537:
        /*002c*/ 	.byte	0x04, 0x17
        /*002e*/ 	.short	(.L_6539 - .L_6538)
.L_6538:
        /*0030*/ 	.word	0x00000000
        /*0034*/ 	.short	0x0001
        /*0036*/ 	.short	0x0004
        /*0038*/ 	.byte	0x00, 0xf0, 0x05, 0x00


	//----- nvinfo : EIATTR_KPARAM_INFO
	.align		4
.L_6539:
        /*003c*/ 	.byte	0x04, 0x17
        /*003e*/ 	.short	(.L_6541 - .L_6540)
.L_6540:
        /*0040*/ 	.word	0x00000000
        /*0044*/ 	.short	0x0000
        /*0046*/ 	.short	0x0000
        /*0048*/ 	.byte	0x00, 0xf0, 0x11, 0x00


	//----- nvinfo : EIATTR_MAXREG_COUNT
	.align		4
.L_6541:
        /*004c*/ 	.byte	0x03, 0x1b
        /*004e*/ 	.short	0x00ff


	//----- nvinfo : EIATTR_MERCURY_ISA_VERSION
	.align		4
        /*0050*/ 	.byte	0x03, 0x5f
        /*0052*/ 	.short	0x0000


	//----- nvinfo : EIATTR_EXIT_INSTR_OFFSETS
	.align		4
        /*0054*/ 	.byte	0x04, 0x1c
        /*0056*/ 	.short	(.L_6543 - .L_6542)


	//   ....[0]....
.L_6542:
        /*0058*/ 	.word	0x000003a0


	//   ....[1]....
        /*005c*/ 	.word	0x00000cb0


	//   ....[2]....
        /*0060*/ 	.word	0x00000d00


	//----- nvinfo : EIATTR_MAX_THREADS
	.align		4
.L_6543:
        /*0064*/ 	.byte	0x04, 0x05
        /*0066*/ 	.short	(.L_6545 - .L_6544)
.L_6544:
        /*0068*/ 	.word	0x00000080
        /*006c*/ 	.word	0x00000001
        /*0070*/ 	.word	0x00000001


	//----- nvinfo : EIATTR_CRS_STACK_SIZE
	.align		4
.L_6545:
        /*0074*/ 	.byte	0x04, 0x1e
        /*0076*/ 	.short	(.L_6547 - .L_6546)
.L_6546:
        /*0078*/ 	.word	0x00000000
.L_6547:


//--------------------- .nv.info._ZN2at6native29vectorized_elementwise_kernelILi8ENS0_13BinaryFunctorIaaaZZZNS0_19minimum_kernel_cudaERNS_18TensorIteratorBaseEENKUlvE_clEvENKUlvE0_clEvEUlaaE_EESt5arrayIPcLm3EEEEviT0_T1_ --------------------------
	.section	.nv.info._ZN2at6native29vectorized_elementwise_kernelILi8ENS0_13BinaryFunctorIaaaZZZNS0_19minimum_kernel_cudaERNS_18TensorIteratorBaseEENKUlvE_clEvENKUlvE0_clEvEUlaaE_EESt5arrayIPcLm3EEEEviT0_T1_,"",@"SHT_CUDA_INFO"
	.sectionflags	@""
	.align	4


	//----- nvinfo : EIATTR_CUDA_API_VERSION
	.align		4
        /*0000*/ 	.byte	0x04, 0x37
        /*0002*/ 	.short	(.L_6549 - .L_6548)
.L_6548:
        /*0004*/ 	.word	0x00000082


	//----- nvinfo : EIATTR_SW2861232_WAR
	.align		4
.L_6549:
        /*0008*/ 	.byte	0x01, 0x35
	.zero		2


	//----- nvinfo : EIATTR_PARAM_CBANK
	.align		4
        /*000c*/ 	.byte	0x04, 0x0a
        /*000e*/ 	.short	(.L_6551 - .L_6550)
	.align		4
.L_6550:
        /*0010*/ 	.word	index@(.nv.constant0._ZN2at6native29vectorized_elementwise_kernelILi8ENS0_13BinaryFunctorIaaaZZZNS0_19minimum_kernel_cudaERNS_18TensorIteratorBaseEENKUlvE_clEvENKUlvE0_clEvEUlaaE_EESt5arrayIPcLm3EEEEviT0_T1_)
        /*0014*/ 	.short	0x0160
        /*0016*/ 	.short	0x0020


	//----- nvinfo : EIATTR_CBANK_PARAM_SIZE
	.align		4
.L_6551:
        /*0018*/ 	.byte	0x03, 0x19
        /*001a*/ 	.short	0x0020


	//----- nvinfo : EIATTR_KPARAM_INFO
	.align		4
        /*001c*/ 	.byte	0x04, 0x17
        /*001e*/ 	.short	(.L_6553 - .L_6552)
.L_6552:
        /*0020*/ 	.word	0x00000000
        /*0024*/ 	.short	0x0002
        /*0026*/ 	.short	0x0008
        /*0028*/ 	.byte	0x00, 0xf0, 0x61, 0x00


	//----- nvinfo : EIATTR_KPARAM_INFO
	.align		4
.L_6553:
        /*002c*/ 	.byte	0x04, 0x17
        /*002e*/ 	.short	(.L_6555 - .L_6554)
.L_6554:
        /*0030*/ 	.word	0x00000000
        /*0034*/ 	.short	0x0001
        /*0036*/ 	.short	0x0004
        /*0038*/ 	.byte	0x00, 0xf0, 0x05, 0x00


	//----- nvinfo : EIATTR_KPARAM_INFO
	.align		4
.L_6555:
        /*003c*/ 	.byte	0x04, 0x17
        /*003e*/ 	.short	(.L_6557 - .L_6556)
.L_6556:
        /*0040*/ 	.word	0x00000000
        /*0044*/ 	.short	0x0000
        /*0046*/ 	.short	0x0000
        /*0048*/ 	.byte	0x00, 0xf0, 0x11, 0x00


	//----- nvinfo : EIATTR_MAXREG_COUNT
	.align		4
.L_6557:
        /*004c*/ 	.byte	0x03, 0x1b
        /*004e*/ 	.short	0x00ff


	//----- nvinfo : EIATTR_MERCURY_ISA_VERSION
	.align		4
        /*0050*/ 	.byte	0x03, 0x5f
        /*0052*/ 	.short	0x0000


	//----- nvinfo : EIATTR_EXIT_INSTR_OFFSETS
	.align		4
        /*0054*/ 	.byte	0x04, 0x1c
        /*0056*/ 	.short	(.L_6559 - .L_6558)


	//   ....[0]....
.L_6558:
        /*0058*/ 	.word	0x00000010


	//----- nvinfo : EIATTR_MAX_THREADS
	.align		4
.L_6559:
        /*005c*/ 	.byte	0x04, 0x05
        /*005e*/ 	.short	(.L_6561 - .L_6560)
.L_6560:
        /*0060*/ 	.word	0x00000080
        /*0064*/ 	.word	0x00000001
        /*0068*/ 	.word	0x00000001
.L_6561:


//--------------------- .nv.info._ZN2at6native18elementwise_kernelILi128ELi4EZNS0_15gpu_kernel_implINS0_13AUnaryFunctorIhhhZZZNS0_19minimum_kernel_cudaERNS_18TensorIteratorBaseEENKUlvE_clEvENKUlvE_clEvEUlhhE_EEEEvS5_RKT_EUliE_EEviT1_ --------------------------
	.section	.nv.info._ZN2at6native18elementwise_kernelILi128ELi4EZNS0_15gpu_kernel_implINS0_13AUnaryFunctorIhhhZZZNS0_19minimum_kernel_cudaERNS_18TensorIteratorBaseEENKUlvE_clEvENKUlvE_clEvEUlhhE_EEEEvS5_RKT_EUliE_EEviT1_,"",@"SHT_CUDA_INFO"
	.sectionflags	@""
	.align	4


	//----- nvinfo : EIATTR_CUDA_API_VERSION
	.align		4
        /*0000*/ 	.byte	0x04, 0x37
        /*0002*/ 	.short	(.L_6563 - .L_6562)
.L_6562:
        /*0004*/ 	.word	0x00000082


	//----- nvinfo : EIATTR_SW2861232_WAR
	.align		4
.L_6563:
        /*0008*/ 	.byte	0x01, 0x35
	.zero		2


	//----- nvinfo : EIATTR_PARAM_CBANK
	.align		4
        /*000c*/ 	.byte	0x04, 0x0a
        /*000e*/ 	.short	(.L_6565 - .L_6564)
	.align		4
.L_6564:
        /*0010*/ 	.word	index@(.nv.constant0._ZN2at6native18elementwise_kernelILi128ELi4EZNS0_15gpu_kernel_implINS0_13AUnaryFunctorIhhhZZZNS0_19minimum_kernel_cudaERNS_18TensorIteratorBaseEENKUlvE_clEvENKUlvE_clEvEUlhhE_EEEEvS5_RKT_EUliE_EEviT1_)
        /*0014*/ 	.short	0x0160
        /*0016*/ 	.short	0x0220


	//----- nvinfo : EIATTR_CBANK_PARAM_SIZE
	.align		4
.L_6565:
        /*0018*/ 	.byte	0x03, 0x19
        /*001a*/ 	.short	0x0220


	//----- nvinfo : EIATTR_KPARAM_INFO
	.align		4
        /*001c*/ 	.byte	0x04, 0x17
        /*001e*/ 	.short	(.L_6567 - .L_6566)
.L_6566:
        /*0020*/ 	.word	0x00000000
        /*0024*/ 	.short	0x0001
        /*0026*/ 	.short	0x0008
        /*0028*/ 	.byte	0x00, 0xf0, 0x61, 0x08


	//----- nvinfo : EIATTR_KPARAM_INFO
	.align		4
.L_6567:
        /*002c*/ 	.byte	0x04, 0x17
        /*002e*/ 	.short	(.L_6569 - .L_6568)
.L_6568:
        /*0030*/ 	.word	0x00000000
        /*0034*/ 	.short	0x0000
        /*0036*/ 	.short	0x0000
        /*0038*/ 	.byte	0x00, 0xf0, 0x11, 0x00


	//----- nvinfo : EIATTR_MAXREG_COUNT
	.align		4
.L_6569:
        /*003c*/ 	.byte	0x03, 0x1b
        /*003e*/ 	.short	0x0080


	//----- nvinfo : EIATTR_EXTERNS
	.align		4
        /*0040*/ 	.byte	0x04, 0x0f
        /*0042*/ 	.short	(.L_6571 - .L_6570)


	//   ....[0]....
	.align		4
.L_6570:
        /*0044*/ 	.word	index@(__assertfail)


	//----- nvinfo : EIATTR_MERCURY_ISA_VERSION
	.align		4
.L_6571:
        /*0048*/ 	.byte	0x03, 0x5f
        /*004a*/ 	.short	0x0000


	//----- nvinfo : EIATTR_SYSCALL_OFFSETS
	.align		4
        /*004c*/ 	.byte	0x04, 0x46
        /*004e*/ 	.short	(.L_6573 - .L_6572)


	//   ....[0]....
.L_6572:
        /*0050*/ 	.word	0x00001d80


	//   ....[1]....
        /*0054*/ 	.word	0x00002c40


	//   ....[2]....
        /*0058*/ 	.word	0x000049f0


	//   ....[3]....
        /*005c*/ 	.word	0x000058a0


	//   ....[4]....
        /*0060*/ 	.word	0x00007610


	//   ....[5]....
        /*0064*/ 	.word	0x000084c0


	//   ....[6]....
        /*0068*/ 	.word	0x0000a240


	//   ....[7]....
        /*006c*/ 	.word	0x0000b0f0


	//----- nvinfo : EIATTR_EXIT_INSTR_OFFSETS
	.align		4
.L_6573:
        /*0070*/ 	.byte	0x04, 0x1c
        /*0072*/ 	.short	(.L_6575 - .L_6574)


	//   ....[0]....
.L_6574:
        /*0074*/ 	.word	0x00008550


	//   ....[1]....
        /*0078*/ 	.word	0x0000a3a0


	//   ....[2]....
        /*007c*/ 	.word	0x0000a3c0


	//   ....[3]....
        /*0080*/ 	.word	0x0000a450


	//   ....[4]....
        /*0084*/ 	.word	0x0000a470


	//   ....[5]....
        /*0088*/ 	.word	0x0000a490


	//   ....[6]....
        /*008c*/ 	.word	0x0000a520


	//   ....[7]....
        /*0090*/ 	.word	0x0000a560


	//   ....[8]....
        /*0094*/ 	.word	0x0000a600


	//   ....[9]....
        /*0098*/ 	.word	0x0000a650


	//   ....[10]....
        /*009c*/ 	.word	0x0000a680


	//   ....[11]....
        /*00a0*/ 	.word	0x0000a750


	//   ....[12]....
        /*00a4*/ 	.word	0x0000a790


	//   ....[13]....
        /*00a8*/ 	.word	0x0000a920


	//   ....[14]....
        /*00ac*/ 	.word	0x0000aa80


	//   ....[15]....
        /*00b0*/ 	.word	0x0000aac0


	//   ....[16]....
        /*00b4*/ 	.word	0x0000ab60


	//   ....[17]....
        /*00b8*/ 	.word	0x0000ace0


	//   ....[18]....
        /*00bc*/ 	.word	0x0000ae60


	//   ....[19]....
        /*00c0*/ 	.word	0x0000afc0


	//   ....[20]....
        /*00c4*/ 	.word	0x0000b100


	//   ....[21]....
        /*00c8*/ 	.word	0x0000b130


	//   ....[22]....
        /*00cc*/ 	.word	0x0000b150


	//----- nvinfo : EIATTR_MAX_THREADS
	.align		4
.L_6575:
        /*00d0*/ 	.byte	0x04, 0x05
        /*00d2*/ 	.short	(.L_6577 - .L_6576)
.L_6576:
        /*00d4*/ 	.word	0x00000080
        /*00d8*/ 	.word	0x00000001
        /*00dc*/ 	.word	0x00000001


	//----- nvinfo : EIATTR_CRS_STACK_SIZE
	.align		4
.L_6577:
        /*00e0*/ 	.byte	0x04, 0x1e
        /*00e2*/ 	.short	(.L_6579 - .L_6578)
.L_6578:
        /*00e4*/ 	.word	0x00000000
.L_6579:


//--------------------- .nv.info._ZN2at6native27unrolled_elementwise_kernelINS0_13AUnaryFunctorIhhhZZZNS0_19minimum_kernel_cudaERNS_18TensorIteratorBaseEENKUlvE_clEvENKUlvE_clEvEUlhhE_EESt5arrayIPcLm2EELi4E23TrivialOffsetCalculatorILi1EjESD_NS0_6memory12LoadWithCastILi1EEENSE_13StoreWithCastILi1EEEEEviT_T0_T2_T3_T4_T5_ --------------------------
	.section	.nv.info._ZN2at6native27unrolled_elementwise_kernelINS0_13AUnaryFunctorIhhhZZZNS0_19minimum_kernel_cudaERNS_18TensorIteratorBaseEENKUlvE_clEvENKUlvE_clEvEUlhhE_EESt5arrayIPcLm2EELi4E23TrivialOffsetCalculatorILi1EjESD_NS0_6memory12LoadWithCastILi1EEENSE_13StoreWithCastILi1EEEEEviT_T0_T2_T3_T4_T5_,"",@"SHT_CUDA_INFO"
	.sectionflags	@""
	.align	4


	//----- nvinfo : EIATTR_CUDA_API_VERSION
	.align		4
        /*0000*/ 	.byte	0x04, 0x37
        /*0002*/ 	.short	(.L_6581 - .L_6580)
.L_6580:
        /*0004*/ 	.word	0x00000082


	//----- nvinfo : EIATTR_SW2861232_WAR
	.align		4
.L_6581:
        /*0008*/ 	.byte	0x01, 0x35
	.zero		2


	//----- nvinfo : EIATTR_PARAM_CBANK
	.align		4
        /*000c*/ 	.byte	0x04, 0x0a
        /*000e*/ 	.short	(.L_6583 - .L_6582)
	.align		4
.L_6582:
        /*0010*/ 	.word	index@(.nv.constant0._ZN2at6native27unrolled_elementwise_kernelINS0_13AUnaryFunctorIhhhZZZNS0_19minimum_kernel_cudaERNS_18TensorIteratorBaseEENKUlvE_clEvENKUlvE_clEvEUlhhE_EESt5arrayIPcLm2EELi4E23TrivialOffsetCalculatorILi1EjESD_NS0_6memory12LoadWithCastILi1EEENSE_13StoreWithCastILi1EEEEEviT_T0_T2_T3_T4_T5_)
        /*0014*/ 	.short	0x0160
        /*0016*/ 	.short	0x002c


	//----- nvinfo : EIATTR_CBANK_PARAM_SIZE
	.align		4
.L_6583:
        /*0018*/ 	.byte	0x03, 0x19
        /*001a*/ 	.short	0x002c


	//----- nvinfo : EIATTR_KPARAM_INFO
	.align		4
        /*001c*/ 	.byte	0x04, 0x17
        /*001e*/ 	.short	(.L_6585 - .L_6584)
.L_6584:
        /*0020*/ 	.word	0x00000000
        /*0024*/ 	.short	0x0006
        /*0026*/ 	.short	0x0024
        /*0028*/ 	.byte	0x00, 0xf0, 0x21, 0x00


	//----- nvinfo : EIATTR_KPARAM_INFO
	.align		4
.L_6585:
        /*002c*/ 	.byte	0x04, 0x17
        /*002e*/ 	.short	(.L_6587 - .L_6586)
.L_6586:
        /*0030*/ 	.word	0x00000000
        /*0034*/ 	.short	0x0005
        /*0036*/ 	.short	0x001c
        /*0038*/ 	.byte	0x00, 0xf0, 0x21, 0x00


	//----- nvinfo : EIATTR_KPARAM_INFO
	.align		4
.L_6587:
        /*003c*/ 	.byte	0x04, 0x17
        /*003e*/ 	.short	(.L_6589 - .L_6588)
.L_6588:
        /*0040*/ 	.word	0x00000000
        /*0044*/ 	.short	0x0004
        /*0046*/ 	.short	0x0019
        /*0048*/ 	.byte	0x00, 0xf0, 0x05, 0x00


	//----- nvinfo : EIATTR_KPARAM_INFO
	.align		4
.L_6589:
        /*004c*/ 	.byte	0x04, 0x17
        /*004e*/ 	.short	(.L_6591 - .L_6590)
.L_6590:
        /*0050*/ 	.word	0x00000000
        /*0054*/ 	.short	0x0003
        /*0056*/ 	.short	0x0018
        /*0058*/ 	.byte	0x00, 0xf0, 0x05, 0x00


	//----- nvinfo : EIATTR_KPARAM_INFO
	.align		4
.L_6591:
        /*005c*/ 	.byte	0x04, 0x17
        /*005e*/ 	.short	(.L_6593 - .L_6592)
.L_6592:
        /*0060*/ 	.word	0x00000000
        /*0064*/ 	.short	0x0002
        /*0066*/ 	.short	0x0008
        /*0068*/ 	.byte	0x00, 0xf0, 0x41, 0x00


	//----- nvinfo : EIATTR_KPARAM_INFO
	.align		4
.L_6593:
        /*006c*/ 	.byte	0x04, 0x17
        /*006e*/ 	.short	(.L_6595 - .L_6594)
.L_6594:
        /*0070*/ 	.word	0x00000000
        /*0074*/ 	.short	0x0001
        /*0076*/ 	.short	0x0004
        /*0078*/ 	.byte	0x00, 0xf0, 0x09, 0x00


	//----- nvinfo : EIATTR_KPARAM_INFO
	.align		4
.L_6595:
        /*007c*/ 	.byte	0x04, 0x17
        /*007e*/ 	.short	(.L_6597 - .L_6596)
.L_6596:
        /*0080*/ 	.word	0x00000000
        /*0084*/ 	.short	0x0000
        /*0086*/ 	.short	0x0000
        /*0088*/ 	.byte	0x00, 0xf0, 0x11, 0x00


	//----- nvinfo : EIATTR_MAXREG_COUNT
	.align		4
.L_6597:
        /*008c*/ 	.byte	0x03, 0x1b
        /*008e*/ 	.short	0x00ff


	//----- nvinfo : EIATTR_EXTERNS
	.align		4
        /*0090*/ 	.byte	0x04, 0x0f
        /*0092*/ 	.short	(.L_6599 - .L_6598)


	//   ....[0]....
	.align		4
.L_6598:
        /*0094*/ 	.word	index@(__assertfail)


	//----- nvinfo : EIATTR_MERCURY_ISA_VERSION
	.align		4
.L_6599:
        /*0098*/ 	.byte	0x03, 0x5f
        /*009a*/ 	.short	0x0000


	//----- nvinfo : EIATTR_SYSCALL_OFFSETS
	.align		4
        /*009c*/ 	.byte	0x04, 0x46
        /*009e*/ 	.short	(.L_6601 - .L_6600)


	//   ....[0]....
.L_6600:
        /*00a0*/ 	.word	0x00000f60


	//   ....[1]....
        /*00a4*/ 	.word	0x00001ec0


	//   ....[2]....
        /*00a8*/ 	.word	0x00002e30


	//   ....[3]....
        /*00ac*/ 	.word	0x00003d80


	//   ....[4]....
        /*00b0*/ 	.word	0x00004d30


	//   ....[5]....
        /*00b4*/ 	.word	0x00005c50


	//   ....[6]....
        /*00b8*/ 	.word	0x00006b60


	//   ....[7]....
        /*00bc*/ 	.word	0x00007a70


	//----- nvinfo : EIATTR_EXIT_INSTR_OFFSETS
	.align		4
.L_6601:
        /*00c0*/ 	.byte	0x04, 0x1c
        /*00c2*/ 	.short	(.L_6603 - .L_6602)


	//   ....[0]....
.L_6602:
        /*00c4*/ 	.word	0x00006c00


	//   ....[1]....
        /*00c8*/ 	.word	0x00006d10


	//   ....[2]....
        /*00cc*/ 	.word	0x00006d30


	//   ....[3]....
        /*00d0*/ 	.word	0x00006dd0


	//   ....[4]....
        /*00d4*/ 	.word	0x00006df0


	//   ....[5]....
        /*00d8*/ 	.word	0x00006e10


	//   ....[6]....
        /*00dc*/ 	.word	0x00006ea0


	//   ....[7]....
        /*00e0*/ 	.word	0x00006ee0


	//   ....[8]....
        /*00e4*/ 	.word	0x00006f80


	//   ....[9]....
        /*00e8*/ 	.word	0x00006fd0


	//   ....[10]....
        /*00ec*/ 	.word	0x00007000


	//   ....[11]....
        /*00f0*/ 	.word	0x000070d0


	//   ....[12]....
        /*00f4*/ 	.word	0x00007110


	//   ....[13]....
        /*00f8*/ 	.word	0x000072a0


	//   ....[14]....
        /*00fc*/ 	.word	0x00007400


	//   ....[15]....
        /*0100*/ 	.word	0x00007440


	//   ....[16]....
        /*0104*/ 	.word	0x000074e0


	//   ....[17]....
        /*0108*/ 	.word	0x00007660


	//   ....[18]....
        /*010c*/ 	.word	0x000077e0


	//   ....[19]....
        /*0110*/ 	.word	0x00007940


	//   ....[20]....
        /*0114*/ 	.word	0x00007a80


	//   ....[21]....
        /*0118*/ 	.word	0x00007ac0


	//   ....[22]....
        /*011c*/ 	.word	0x00007ae0


	//----- nvinfo : EIATTR_MAX_THREADS
	.align		4
.L_6603:
        /*0120*/ 	.byte	0x04, 0x05
        /*0122*/ 	.short	(.L_6605 - .L_6604)
.L_6604:
        /*0124*/ 	.word	0x00000080
        /*0128*/ 	.word	0x00000001
        /*012c*/ 	.word	0x00000001


	//----- nvinfo : EIATTR_CRS_STACK_SIZE
	.align		4
.L_6605:
        /*0130*/ 	.byte	0x04, 0x1e
        /*0132*/ 	.short	(.L_6607 - .L_6606)
.L_6606:
        /*0134*/ 	.word	0x00000000
.L_6607:


//--------------------- .nv.info._ZN2at6native18elementwise_kernelILi128ELi4EZNS0_22gpu_kernel_impl_nocastINS0_13AUnaryFunctorIhhhZZZNS0_19minimum_kernel_cudaERNS_18TensorIteratorBaseEENKUlvE_clEvENKUlvE_clEvEUlhhE_EEEEvS5_RKT_EUliE_EEviT1_ --------------------------
	.section	.nv.info._ZN2at6native18elementwise_kernelILi128ELi4EZNS0_22gpu_kernel_impl_nocastINS0_13AUnaryFunctorIhhhZZZNS0_19minimum_kernel_cudaERNS_18TensorIteratorBaseEENKUlvE_clEvENKUlvE_clEvEUlhhE_EEEEvS5_RKT_EUliE_EEviT1_,"",@"SHT_CUDA_INFO"
	.sectionflags	@""
	.align	4


	//----- nvinfo : EIATTR_CUDA_API_VERSION
	.align		4
        /*0000*/ 	.byte	0x04, 0x37
        /*0002*/ 	.short	(.L_6609 - .L_6608)
.L_6608:
        /*0004*/ 	.word	0x00000082


	//----- nvinfo : EIATTR_SW2861232_WAR
	.align		4
.L_6609:
        /*0008*/ 	.byte	0x01, 0x35
	.zero		2


	//----- nvinfo : EIATTR_PARAM_CBANK
	.align		4
        /*000c*/ 	.byte	0x04, 0x0a
        /*000e*/ 	.short	(.L_6611 - .L_6610)
	.align		4
.L_6610:
        /*0010*/ 	.word	index@(.nv.constant0._ZN2at6native18elementwise_kernelILi128ELi4EZNS0_22gpu_kernel_impl_nocastINS0_13AUnaryFunctorIhhhZZZNS0_19minimum_kernel_cudaERNS_18TensorIteratorBaseEENKUlvE_clEvENKUlvE_clEvEUlhhE_EEEEvS5_RKT_EUliE_EEviT1_)
        /*0014*/ 	.short	0x0160
        /*0016*/ 	.short	0x0220


	//----- nvinfo : EIATTR_CBANK_PARAM_SIZE
	.align		4
.L_6611:
        /*0018*/ 	.byte	0x03, 0x19
        /*001a*/ 	.short	0x0220


	//----- nvinfo : EIATTR_KPARAM_INFO
	.align		4
        /*001c*/ 	.byte	0x04, 0x17
        /*001e*/ 	.short	(.L_6613 - .L_6612)
.L_6612:
        /*0020*/ 	.word	0x00000000
        /*0024*/ 	.short	0x0001
        /*0026*/ 	.short	0x0008
        /*0028*/ 	.byte	0x00, 0xf0, 0x61, 0x08


	//----- nvinfo : EIATTR_KPARAM_INFO
	.align		4
.L_6613:
        /*002c*/ 	.byte	0x04, 0x17
        /*002e*/ 	.short	(.L_6615 - .L_6614)
.L_6614:
        /*0030*/ 	.word	0x00000000
        /*0034*/ 	.short	0x0000
        /*0036*/ 	.short	0x0000
        /*0038*/ 	.byte	0x00, 0xf0, 0x11, 0x00


	//----- nvinfo : EIATTR_MAXREG_COUNT
	.align		4
.L_6615:
        /*003c*/ 	.byte	0x03, 0x1b
        /*003e*/ 	.short	0x0080


	//----- nvinfo : EIATTR_MERCURY_ISA_VERSION
	.align		4
        /*0040*/ 	.byte	0x03, 0x5f
        /*0042*/ 	.short	0x0000


	//----- nvinfo : EIATTR_EXIT_INSTR_OFFSETS
	.align		4
        /*0044*/ 	.byte	0x04, 0x1c
        /*0046*/ 	.short	(.L_6617 - .L_6616)


	//   ....[0]....
.L_6616:
        /*0048*/ 	.word	0x00002d20


	//   ....[1]....
        /*004c*/ 	.word	0x00003bd0


	//----- nvinfo : EIATTR_MAX_THREADS
	.align		4
.L_6617:
        /*0050*/ 	.byte	0x04, 0x05
        /*0052*/ 	.short	(.L_6619 - .L_6618)
.L_6618:
        /*0054*/ 	.word	0x00000080
        /*0058*/ 	.word	0x00000001
        /*005c*/ 	.word	0x00000001


	//----- nvinfo : EIATTR_CRS_STACK_SIZE
	.align		4
.L_6619:
        /*0060*/ 	.byte	0x04, 0x1e
        /*0062*/ 	.short	(.L_6621 - .L_6620)
.L_6620:
        /*0064*/ 	.word	0x00000000
.L_6621:


//--------------------- .nv.info._ZN2at6native27unrolled_elementwise_kernelINS0_13AUnaryFunctorIhhhZZZNS0_19minimum_kernel_cudaERNS_18TensorIteratorBaseEENKUlvE_clEvENKUlvE_clEvEUlhhE_EESt5arrayIPcLm2EELi4E23TrivialOffsetCalculatorILi1EjESD_NS0_6memory15LoadWithoutCastENSE_16StoreWithoutCastEEEviT_T0_T2_T3_T4_T5_ --------------------------
	.section	.nv.info._ZN2at6native27unrolled_elementwise_kernelINS0_13AUnaryFunctorIhhhZZZNS0_19minimum_kernel_cudaERNS_18TensorIteratorBaseEENKUlvE_clEvENKUlvE_clEvEUlhhE_EESt5arrayIPcLm2EELi4E23TrivialOffsetCalculatorILi1EjESD_NS0_6memory15LoadWithoutCastENSE_16StoreWithoutCastEEEviT_T0_T2_T3_T4_T5_,"",@"SHT_CUDA_INFO"
	.sectionflags	@""
	.align	4


	//----- nvinfo : EIATTR_CUDA_API_VERSION
	.align		4
        /*0000*/ 	.byte	0x04, 0x37
        /*0002*/ 	.short	(.L_6623 - .L_6622)
.L_6622:
        /*0004*/ 	.word	0x00000082


	//----- nvinfo : EIATTR_SW2861232_WAR
	.align		4
.L_6623:
        /*0008*/ 	.byte	0x01, 0x35
	.zero		2


	//----- nvinfo : EIATTR_PARAM_CBANK
	.align		4
        /*000c*/ 	.byte	0x04, 0x0a
        /*000e*/ 	.short	(.L_6625 - .L_6624)
	.align		4
.L_6624:
        /*0010*/ 	.word	index@(.nv.constant0._ZN2at6native27unrolled_elementwise_kernelINS0_13AUnaryFunctorIhhhZZZNS0_19minimum_kernel_cudaERNS_18TensorIteratorBaseEENKUlvE_clEvENKUlvE_clEvEUlhhE_EESt5arrayIPcLm2EELi4E23TrivialOffsetCalculatorILi1EjESD_NS0_6memory15LoadWithoutCastENSE_16StoreWithoutCastEEEviT_T0_T2_T3_T4_T5_)
        /*0014*/ 	.short	0x0160
        /*0016*/ 	.short	0x001c


	//----- nvinfo : EIATTR_CBANK_PARAM_SIZE
	.align		4
.L_6625:
        /*0018*/ 	.byte	0x03, 0x19
        /*001a*/ 	.short	0x001c


	//----- nvinfo : EIATTR_KPARAM_INFO
	.align		4
        /*001c*/ 	.byte	0x04, 0x17
        /*001e*/ 	.short	(.L_6627 - .L_6626)
.L_6626:
        /*0020*/ 	.word	0x00000000
        /*0024*/ 	.short	0x0006
        /*0026*/ 	.short	0x001b
        /*0028*/ 	.byte	0x00, 0xf0, 0x05, 0x00


	//----- nvinfo : EIATTR_KPARAM_INFO
	.align		4
.L_6627:
        /*002c*/ 	.byte	0x04, 0x17
        /*002e*/ 	.short	(.L_6629 - .L_6628)
.L_6628:
        /*0030*/ 	.word	0x00000000
        /*0034*/ 	.short	0x0005
        /*0036*/ 	.short	0x001a
        /*0038*/ 	.byte	0x00, 0xf0, 0x05, 0x00


	//----- nvinfo : EIATTR_KPARAM_INFO
	.align		4
.L_6629:
        /*003c*/ 	.byte	0x04, 0x17
        /*003e*/ 	.short	(.L_6631 - .L_6630)
.L_6630:
        /*0040*/ 	.word	0x00000000
        /*0044*/ 	.short	0x0004
        /*0046*/ 	.short	0x0019
        /*0048*/ 	.byte	0x00, 0xf0, 0x05, 0x00


	//----- nvinfo : EIATTR_KPARAM_INFO
	.align		4
.L_6631:
        /*004c*/ 	.byte	0x04, 0x17
        /*004e*/ 	.short	(.L_6633 - .L_6632)
.L_6632:
        /*0050*/ 	.word	0x00000000
        /*0054*/ 	.short	0x0003
        /*0056*/ 	.short	0x0018
        /*0058*/ 	.byte	0x00, 0xf0, 0x05, 0x00


	//----- nvinfo : EIATTR_KPARAM_INFO
	.align		4
.L_6633:
        /*005c*/ 	.byte	0x04, 0x17
        /*005e*/ 	.short	(.L_6635 - .L_6634)
.L_6634:
        /*0060*/ 	.word	0x00000000
        /*0064*/ 	.short	0x0002
        /*0066*/ 	.short	0x0008
        /*0068*/ 	.byte	0x00, 0xf0, 0x41, 0x00


	//----- nvinfo : EIATTR_KPARAM_INFO
	.align		4
.L_6635:
        /*006c*/ 	.byte	0x04, 0x17
        /*006e*/ 	.short	(.L_6637 - .L_6636)
.L_6636:
        /*0070*/ 	.word	0x00000000
        /*0074*/ 	.short	0x0001
        /*0076*/ 	.short	0x0004
        /*0078*/ 	.byte	0x00, 0xf0, 0x09, 0x00


	//----- nvinfo : EIATTR_KPARAM_INFO
	.align		4
.L_6637:
        /*007c*/ 	.byte	0x04, 0x17
        /*007e*/ 	.short	(.L_6639 - .L_6638)
.L_6638:
        /*0080*/ 	.word	0x00000000
        /*0084*/ 	.short	0x0000
        /*0086*/ 	.short	0x0000
        /*0088*/ 	.byte	0x00, 0xf0, 0x11, 0x00


	//----- nvinfo : EIATTR_MAXREG_COUNT
	.align		4
.L_6639:
        /*008c*/ 	.byte	0x03, 0x1b
        /*008e*/ 	.short	0x00ff


	//----- nvinfo : EIATTR_MERCURY_ISA_VERSION
	.align		4
        /*0090*/ 	.byte	0x03, 0x5f
        /*0092*/ 	.short	0x0000


	//----- nvinfo : EIATTR_EXIT_INSTR_OFFSETS
	.align		4
        /*0094*/ 	.byte	0x04, 0x1c
        /*0096*/ 	.short	(.L_6641 - .L_6640)


	//   ....[0]....
.L_6640:
        /*0098*/ 	.word	0x000003c0


	//   ....[1]....
        /*009c*/ 	.word	0x00000410


	//----- nvinfo : EIATTR_MAX_THREADS
	.align		4
.L_6641:
        /*00a0*/ 	.byte	0x04, 0x05
        /*00a2*/ 	.short	(.L_6643 - .L_6642)
.L_6642:
        /*00a4*/ 	.word	0x00000080
        /*00a8*/ 	.word	0x00000001
        /*00ac*/ 	.word	0x00000001


	//----- nvinfo : EIATTR_CRS_STACK_SIZE
	.align		4
.L_6643:
        /*00b0*/ 	.byte	0x04, 0x1e
        /*00b2*/ 	.short	(.L_6645 - .L_6644)
.L_6644:
        /*00b4*/ 	.word	0x00000000
.L_6645:


//--------------------- .nv.info._ZN2at6native29vectorized_elementwise_kernelILi2ENS0_13AUnaryFunctorIhhhZZZNS0_19minimum_kernel_cudaERNS_18TensorIteratorBaseEENKUlvE_clEvENKUlvE_clEvEUlhhE_EESt5arrayIPcLm2EEEEviT0_T1_ --------------------------
	.section	.nv.info._ZN2at6native29vectorized_elementwise_kernelILi2ENS0_13AUnaryFunctorIhhhZZZNS0_19minimum_kernel_cudaERNS_18TensorIteratorBaseEENKUlvE_clEvENKUlvE_clEvEUlhhE_EESt5arrayIPcLm2EEEEviT0_T1_,"",@"SHT_CUDA_INFO"
	.sectionflags	@""
	.align	4


	//----- nvinfo : EIATTR_CUDA_API_VERSION
	.align		4
        /*0000*/ 	.byte	0x04, 0x37
        /*0002*/ 	.short	(.L_6647 - .L_6646)
.L_6646:
        /*0004*/ 	.word	0x00000082


	//----- nvinfo : EIATTR_SW2861232_WAR
	.align		4
.L_6647:
        /*0008*/ 	.byte	0x01, 0x35
	.zero		2


	//----- nvinfo : EIATTR_PARAM_CBANK
	.align		4
        /*000c*/ 	.byte	0x04, 0x0a
        /*000e*/ 	.short	(.L_6649 - .L_6648)
	.align		4
.L_6648:
        /*0010*/ 	.word	index@(.nv.constant0._ZN2at6native29vectorized_elementwise_kernelILi2ENS0_13AUnaryFunctorIhhhZZZNS0_19minimum_kernel_cudaERNS_18TensorIteratorBaseEENKUlvE_clEvENKUlvE_clEvEUlhhE_EESt5arrayIPcLm2EEEEviT0_T1_)
        /*0014*/ 	.short	0x0160
        /*0016*/ 	.short	0x0018


	//----- nvinfo : EIATTR_CBANK_PARAM_SIZE
	.align		4
.L_6649:
        /*0018*/ 	.byte	0x03, 0x19
        /*001a*/ 	.short	0x0018


	//----- nvinfo : EIATTR_KPARAM_INFO
	.align		4
        /*001c*/ 	.byte	0x04, 0x17
        /*001e*/ 	.short	(.L_6651 - .L_6650)
.L_6650:
        /*0020*/ 	.word	0x00000000
        /*0024*/ 	.short	0x0002
        /*0026*/ 	.short	0x0008
        /*0028*/ 	.byte	0x00, 0xf0, 0x41, 0x00


	//----- nvinfo : EIATTR_KPARAM_INFO
	.align		4
.L_6651:
        /*002c*/ 	.byte	0x04, 0x17
        /*002e*/ 	.short	(.L_6653 - .L_6652)
.L_6652:
        /*0030*/ 	.word	0x00000000
        /*0034*/ 	.short	0x0001
        /*0036*/ 	.short	0x0004
        /*0038*/ 	.byte	0x00, 0xf0, 0x09, 0x00


	//----- nvinfo : EIATTR_KPARAM_INFO
	.align		4
.L_6653:
        /*003c*/ 	.byte	0x04, 0x17
        /*003e*/ 	.short	(.L_6655 - .L_6654)
.L_6654:
        /*0040*/ 	.word	0x00000000
        /*0044*/ 	.short	0x0000
        /*0046*/ 	.short	0x0000
        /*0048*/ 	.byte	0x00, 0xf0, 0x11, 0x00


	//----- nvinfo : EIATTR_MAXREG_COUNT
	.align		4
.L_6655:
        /*004c*/ 	.byte	0x03, 0x1b
        /*004e*/ 	.short	0x00ff


	//----- nvinfo : EIATTR_MERCURY_ISA_VERSION
	.align		4
        /*0050*/ 	.byte	0x03, 0x5f
        /*0052*/ 	.short	0x0000


	//----- nvinfo : EIATTR_EXIT_INSTR_OFFSETS
	.align		4
        /*0054*/ 	.byte	0x04, 0x1c
        /*0056*/ 	.short	(.L_6657 - .L_6656)


	//   ....[0]....
.L_6656:
        /*0058*/ 	.word	0x000002b0


	//   ....[1]....
        /*005c*/ 	.word	0x00000a20


	//   ....[2]....
        /*0060*/ 	.word	0x00000a70


	//----- nvinfo : EIATTR_MAX_THREADS
	.align		4
.L_6657:
        /*0064*/ 	.byte	0x04, 0x05
        /*0066*/ 	.short	(.L_6659 - .L_6658)
.L_6658:
        /*0068*/ 	.word	0x00000080
        /*006c*/ 	.word	0x00000001
        /*0070*/ 	.word	0x00000001


	//----- nvinfo : EIATTR_CRS_STACK_SIZE
	.align		4
.L_6659:
        /*0074*/ 	.byte	0x04, 0x1e
        /*0076*/ 	.short	(.L_6661 - .L_6660)
.L_6660:
        /*0078*/ 	.word	0x00000000
.L_6661:


//--------------------- .nv.info._ZN2at6native29vectorized_elementwise_kernelILi4ENS0_13AUnaryFunctorIhhhZZZNS0_19minimum_kernel_cudaERNS_18TensorIteratorBaseEENKUlvE_clEvENKUlvE_clEvEUlhhE_EESt5arrayIPcLm2EEEEviT0_T1_ --------------------------
	.section	.nv.info._ZN2at6native29vectorized_elementwise_kernelILi4ENS0_13AUnaryFunctorIhhhZZZNS0_19minimum_kernel_cudaERNS_18TensorIteratorBaseEENKUlvE_clEvENKUlvE_clEvEUlhhE_EESt5arrayIPcLm2EEEEviT0_T1_,"",@"SHT_CUDA_INFO"
	.sectionflags	@""
	.align	4


	//----- nvinfo : EIATTR_CUDA_API_VERSION
	.align		4
        /*0000*/ 	.byte	0x04, 0x37
        /*0002*/ 	.short	(.L_6663 - .L_6662)
.L_6662:
        /*0004*/ 	.word	0x00000082


	//----- nvinfo : EIATTR_SW2861232_WAR
	.align		4
.L_6663:
        /*0008*/ 	.byte	0x01, 0x35
	.zero		2


	//----- nvinfo : EIATTR_PARAM_CBANK
	.align		4
        /*000c*/ 	.byte	0x04, 0x0a
        /*000e*/ 	.short	(.L_6665 - .L_6664)
	.align		4
.L_6664:
        /*0010*/ 	.word	index@(.nv.constant0._ZN2at6native29vectorized_elementwise_kernelILi4ENS0_13AUnaryFunctorIhhhZZZNS0_19minimum_kernel_cudaERNS_18TensorIteratorBaseEENKUlvE_clEvENKUlvE_clEvEUlhhE_EESt5arrayIPcLm2EEEEviT0_T1_)
        /*0014*/ 	.short	0x0160
        /*0016*/ 	.short	0x0018


	//----- nvinfo : EIATTR_CBANK_PARAM_SIZE
	.align		4
.L_6665:
        /*0018*/ 	.byte	0x03, 0x19
        /*001a*/ 	.short	0x0018


	//----- nvinfo : EIATTR_KPARAM_INFO
	.align		4
        /*001c*/ 	.byte	0x04, 0x17
        /*001e*/ 	.short	(.L_6667 - .L_6666)
.L_6666:
        /*0020*/ 	.word	0x00000000
        /*0024*/ 	.short	0x0002
        /*0026*/ 	.short	0x0008
        /*0028*/ 	.byte	0x00, 0xf0, 0x41, 0x00


	//----- nvinfo : EIATTR_KPARAM_INFO
	.align		4
.L_6667:
        /*002c*/ 	.byte	0x04, 0x17
        /*002e*/ 	.short	(.L_6669 - .L_6668)
.L_6668:
        /*0030*/ 	.word	0x00000000
        /*0034*/ 	.short	0x0001
        /*0036*/ 	.short	0x0004
        /*0038*/ 	.byte	0x00, 0xf0, 0x09, 0x00


	//----- nvinfo : EIATTR_KPARAM_INFO
	.align		4
.L_6669:
        /*003c*/ 	.byte	0x04, 0x17
        /*003e*/ 	.short	(.L_6671 - .L_6670)
.L_6670:
        /*0040*/ 	.word	0x00000000
        /*0044*/ 	.short	0x0000
        /*0046*/ 	.short	0x0000
        /*0048*/ 	.byte	0x00, 0xf0, 0x11, 0x00


	//----- nvinfo : EIATTR_MAXREG_COUNT
	.align		4
.L_6671:
        /*004c*/ 	.byte	0x03, 0x1b
        /*004e*/ 	.short	0x00ff


	//----- nvinfo : EIATTR_MERCURY_ISA_VERSION
	.align		4
        /*0050*/ 	.byte	0x03, 0x5f
        /*0052*/ 	.short	0x0000


	//----- nvinfo : EIATTR_EXIT_INSTR_OFFSETS
	.align		4
        /*0054*/ 	.byte	0x04, 0x1c
        /*0056*/ 	.short	(.L_6673 - .L_6672)


	//   ....[0]....
.L_6672:
        /*0058*/ 	.word	0x00000290


	//   ....[1]....
        /*005c*/ 	.word	0x00000a00


	//   ....[2]....
        /*0060*/ 	.word	0x00000a50


	//----- nvinfo : EIATTR_MAX_THREADS
	.align		4
.L_6673:
        /*0064*/ 	.byte	0x04, 0x05
        /*0066*/ 	.short	(.L_6675 - .L_6674)
.L_6674:
        /*0068*/ 	.word	0x00000080
        /*006c*/ 	.word	0x00000001
        /*0070*/ 	.word	0x00000001


	//----- nvinfo : EIATTR_CRS_STACK_SIZE
	.align		4
.L_6675:
        /*0074*/ 	.byte	0x04, 0x1e
        /*0076*/ 	.short	(.L_6677 - .L_6676)
.L_6676:
        /*0078*/ 	.word	0x00000000
.L_6677:


//--------------------- .nv.info._ZN2at6native29vectorized_elementwise_kernelILi8ENS0_13AUnaryFunctorIhhhZZZNS0_19minimum_kernel_cudaERNS_18TensorIteratorBaseEENKUlvE_clEvENKUlvE_clEvEUlhhE_EESt5arrayIPcLm2EEEEviT0_T1_ --------------------------
	.section	.nv.info._ZN2at6native29vectorized_elementwise_kernelILi8ENS0_13AUnaryFunctorIhhhZZZNS0_19minimum_kernel_cudaERNS_18TensorIteratorBaseEENKUlvE_clEvENKUlvE_clEvEUlhhE_EESt5arrayIPcLm2EEEEviT0_T1_,"",@"SHT_CUDA_INFO"
	.sectionflags	@""
	.align	4


	//----- nvinfo : EIATTR_CUDA_API_VERSION
	.align		4
        /*0000*/ 	.byte	0x04, 0x37
        /*0002*/ 	.short	(.L_6679 - .L_6678)
.L_6678:
        /*0004*/ 	.word	0x00000082


	//----- nvinfo : EIATTR_SW2861232_WAR
	.align		4
.L_6679:
        /*0008*/ 	.byte	0x01, 0x35
	.zero		2


	//----- nvinfo : EIATTR_PARAM_CBANK
	.align		4
        /*000c*/ 	.byte	0x04, 0x0a
        /*000e*/ 	.short	(.L_6681 - .L_6680)
	.align		4
.L_6680:
        /*0010*/ 	.word	index@(.nv.constant0._ZN2at6native29vectorized_elementwise_kernelILi8ENS0_13AUnaryFunctorIhhhZZZNS0_19minimum_kernel_cudaERNS_18TensorIteratorBaseEENKUlvE_clEvENKUlvE_clEvEUlhhE_EESt5arrayIPcLm2EEEEviT0_T1_)
        /*0014*/ 	.short	0x0160
        /*0016*/ 	.short	0x0018


	//----- nvinfo : EIATTR_CBANK_PARAM_SIZE
	.align		4
.L_6681:
        /*0018*/ 	.byte	0x03, 0x19
        /*001a*/ 	.short	0x0018


	//----- nvinfo : EIATTR_KPARAM_INFO
	.align		4
        /*001c*/ 	.byte	0x04, 0x17
        /*001e*/ 	.short	(.L_6683 - .L_6682)
.L_6682:
        /*0020*/ 	.word	0x00000000
        /*0024*/ 	.short	0x0002
        /*0026*/ 	.short	0x0008
        /*0028*/ 	.byte	0x00, 0xf0, 0x41, 0x00


	//----- nvinfo : EIATTR_KPARAM_INFO
	.align		4
.L_6683:
        /*002c*/ 	.byte	0x04, 0x17
        /*002e*/ 	.short	(.L_6685 - .L_6684)
.L_6684:
        /*0030*/ 	.word	0x00000000
        /*0034*/ 	.short	0x0001
        /*0036*/ 	.short	0x0004
        /*0038*/ 	.byte	0x00, 0xf0, 0x09, 0x00


	//----- nvinfo : EIATTR_KPARAM_INFO
	.align		4
.L_6685:
        /*003c*/ 	.byte	0x04, 0x17
        /*003e*/ 	.short	(.L_6687 - .L_6686)
.L_6686:
        /*0040*/ 	.word	0x00000000
        /*0044*/ 	.short	0x0000
        /*0046*/ 	.short	0x0000
        /*0048*/ 	.byte	0x00, 0xf0, 0x11, 0x00


	//----- nvinfo : EIATTR_MAXREG_COUNT
	.align		4
.L_6687:
        /*004c*/ 	.byte	0x03, 0x1b
        /*004e*/ 	.short	0x00ff


	//----- nvinfo : EIATTR_MERCURY_ISA_VERSION
	.align		4
        /*0050*/ 	.byte	0x03, 0x5f
        /*0052*/ 	.short	0x0000


	//----- nvinfo : EIATTR_EXIT_INSTR_OFFSETS
	.align		4
        /*0054*/ 	.byte	0x04, 0x1c
        /*0056*/ 	.short	(.L_6689 - .L_6688)


	//   ....[0]....
.L_6688:
        /*0058*/ 	.word	0x00000010


	//----- nvinfo : EIATTR_MAX_THREADS
	.align		4
.L_6689:
        /*005c*/ 	.byte	0x04, 0x05
        /*005e*/ 	.short	(.L_6691 - .L_6690)
.L_6690:
        /*0060*/ 	.word	0x00000080
        /*0064*/ 	.word	0x00000001
        /*0068*/ 	.word	0x00000001
.L_6691:


//--------------------- .nv.info._ZN2at6native18elementwise_kernelILi128ELi4EZNS0_15gpu_kernel_implINS0_13BinaryFunctorIhhhZZZNS0_19minimum_kernel_cudaERNS_18TensorIteratorBaseEENKUlvE_clEvENKUlvE_clEvEUlhhE_EEEEvS5_RKT_EUliE_EEviT1_ --------------------------
	.section	.nv.info._ZN2at6native18elementwise_kernelILi128ELi4EZNS0_15gpu_kernel_implINS0_13BinaryFunctorIhhhZZZNS0_19minimum_kernel_cudaERNS_18TensorIteratorBaseEENKUlvE_clEvENKUlvE_clEvEUlhhE_EEEEvS5_RKT_EUliE_EEviT1_,"",@"SHT_CUDA_INFO"
	.sectionflags	@""
	.align	4


	//----- nvinfo : EIATTR_CUDA_API_VERSION
	.align		4
        /*0000*/ 	.byte	0x04, 0x37
        /*0002*/ 	.short	(.L_6693 - .L_6692)
.L_6692:
        /*0004*/ 	.word	0x00000082


	//----- nvinfo : EIATTR_SW2861232_WAR
	.align		4
.L_6693:
        /*0008*/ 	.byte	0x01, 0x35
	.zero		2


	//----- nvinfo : EIATTR_PARAM_CBANK
	.align		4
        /*000c*/ 	.byte	0x04, 0x0a
        /*000e*/ 	.short	(.L_6695 - .L_6694)
	.align		4
.L_6694:
        /*0010*/ 	.word	index@(.nv.constant0._ZN2at6native18elementwise_kernelILi128ELi4EZNS0_15gpu_kernel_implINS0_13BinaryFunctorIhhhZZZNS0_19minimum_kernel_cudaERNS_18TensorIteratorBaseEENKUlvE_clEvENKUlvE_clEvEUlhhE_EEEEvS5_RKT_EUliE_EEviT1_)
        /*0014*/ 	.short	0x0160
        /*0016*/ 	.short	0x0290


	//----- nvinfo : EIATTR_CBANK_PARAM_SIZE
	.align		4
.L_6695:
        /*0018*/ 	.byte	0x03, 0x19
        /*001a*/ 	.short	0x0290


	//----- nvinfo : EIATTR_KPARAM_INFO
	.align		4
        /*001c*/ 	.byte	0x04, 0x17
        /*001e*/ 	.short	(.L_6697 - .L_6696)
.L_6696:
        /*0020*/ 	.word	0x00000000
        /*0024*/ 	.short	0x0001
        /*0026*/ 	.short	0x0008
        /*0028*/ 	.byte	0x00, 0xf0, 0x21, 0x0a


	//----- nvinfo : EIATTR_KPARAM_INFO
	.align		4
.L_6697:
        /*002c*/ 	.byte	0x04, 0x17
        /*002e*/ 	.short	(.L_6699 - .L_6698)
.L_6698:
        /*0030*/ 	.word	0x00000000
        /*0034*/ 	.short	0x0000
        /*0036*/ 	.short	0x0000
        /*0038*/ 	.byte	0x00, 0xf0, 0x11, 0x00


	//----- nvinfo : EIATTR_MAXREG_COUNT
	.align		4
.L_6699:
        /*003c*/ 	.byte	0x03, 0x1b
        /*003e*/ 	.short	0x0080


	//----- nvinfo : EIATTR_EXTERNS
	.align		4
        /*0040*/ 	.byte	0x04, 0x0f
        /*0042*/ 	.short	(.L_6701 - .L_6700)


	//   ....[0]....
	.align		4
.L_6700:
        /*0044*/ 	.word	index@(__assertfail)


	//----- nvinfo : EIATTR_MERCURY_ISA_VERSION
	.align		4
.L_6701:
        /*0048*/ 	.byte	0x03, 0x5f
        /*004a*/ 	.short	0x0000


	//----- nvinfo : EIATTR_SYSCALL_OFFSETS
	.align		4
        /*004c*/ 	.byte	0x04, 0x46
        /*004e*/ 	.short	(.L_6703 - .L_6702)


	//   ....[0]....
.L_6702:
        /*0050*/ 	.word	0x00001f10


	//   ....[1]....
        /*0054*/ 	.word	0x00002df0


	//   ....[2]....
        /*0058*/ 	.word	0x00003cb0


	//   ....[3]....
        /*005c*/ 	.word	0x00005c10


	//   ....[4]....
        /*0060*/ 	.word	0x00006af0


	//   ....[5]....
        /*0064*/ 	.word	0x000079a0


	//   ....[6]....
        /*0068*/ 	.word	0x000098c0


	//   ....[7]....
        /*006c*/ 	.word	0x0000a7a0


	//   ....[8]....
        /*0070*/ 	.word	0x0000b650


	//   ....[9]....
        /*0074*/ 	.word	0x0000d580


	//   ....[10]....
        /*0078*/ 	.word	0x0000e460


	//   ....[11]....
        /*007c*/ 	.word	0x0000f310


	//----- nvinfo : EIATTR_EXIT_INSTR_OFFSETS
	.align		4
.L_6703:
        /*0080*/ 	.byte	0x04, 0x1c
        /*0082*/ 	.short	(.L_6705 - .L_6704)


	//   ....[0]....
.L_6704:
        /*0084*/ 	.word	0x0000b6e0


	//   ....[1]....
        /*0088*/ 	.word	0x0000e5c0


	//   ....[2]....
        /*008c*/ 	.word	0x0000e5e0


	//   ....[3]....
        /*0090*/ 	.word	0x0000e670


	//   ....[4]....
        /*0094*/ 	.word	0x0000e690


	//   ....[5]....
        /*0098*/ 	.word	0x0000e6b0


	//   ....[6]....
        /*009c*/ 	.word	0x0000e740


	//   ....[7]....
        /*00a0*/ 	.word	0x0000e780


	//   ....[8]....
        /*00a4*/ 	.word	0x0000e820


	//   ....[9]....
        /*00a8*/ 	.word	0x0000e870


	//   ....[10]....
        /*00ac*/ 	.word	0x0000e8a0


	//   ....[11]....
        /*00b0*/ 	.word	0x0000e970


	//   ....[12]....
        /*00b4*/ 	.word	0x0000e9b0


	//   ....[13]....
        /*00b8*/ 	.word	0x0000eb40


	//   ....[14]....
        /*00bc*/ 	.word	0x0000eca0


	//   ....[15]....
        /*00c0*/ 	.word	0x0000ece0


	//   ....[16]....
        /*00c4*/ 	.word	0x0000ed80


	//   ....[17]....
        /*00c8*/ 	.word	0x0000ef00


	//   ....[18]....
        /*00cc*/ 	.word	0x0000f080


	//   ....[19]....
        /*00d0*/ 	.word	0x0000f1e0


	//   ....[20]....
        /*00d4*/ 	.word	0x0000f320


	//   ....[21]....
        /*00d8*/ 	.word	0x0000f350


	//   ....[22]....
        /*00dc*/ 	.word	0x0000f370


	//----- nvinfo : EIATTR_MAX_THREADS
	.align		4
.L_6705:
        /*00e0*/ 	.byte	0x04, 0x05
        /*00e2*/ 	.short	(.L_6707 - .L_6706)
.L_6706:
        /*00e4*/ 	.word	0x00000080
        /*00e8*/ 	.word	0x00000001
        /*00ec*/ 	.word	0x00000001


	//----- nvinfo : EIATTR_CRS_STACK_SIZE
	.align		4
.L_6707:
        /*00f0*/ 	.byte	0x04, 0x1e
        /*00f2*/ 	.short	(.L_6709 - .L_6708)
.L_6708:
        /*00f4*/ 	.word	0x00000000
.L_6709:


//--------------------- .nv.info._ZN2at6native27unrolled_elementwise_kernelINS0_13BinaryFunctorIhhhZZZNS0_19minimum_kernel_cudaERNS_18TensorIteratorBaseEENKUlvE_clEvENKUlvE_clEvEUlhhE_EESt5arrayIPcLm3EELi4E23TrivialOffsetCalculatorILi2EjESC_ILi1EjENS0_6memory12LoadWithCastILi2EEENSF_13StoreWithCastILi1EEEEEviT_T0_T2_T3_T4_T5_ --------------------------
	.section	.nv.info._ZN2at6native27unrolled_elementwise_kernelINS0_13BinaryFunctorIhhhZZZNS0_19minimum_kernel_cudaERNS_18TensorIteratorBaseEENKUlvE_clEvENKUlvE_clEvEUlhhE_EESt5arrayIPcLm3EELi4E23TrivialOffsetCalculatorILi2EjESC_ILi1EjENS0_6memory12LoadWithCastILi2EEENSF_13StoreWithCastILi1EEEEEviT_T0_T2_T3_T4_T5_,"",@"SHT_CUDA_INFO"
	.sectionflags	@""
	.align	4


	//----- nvinfo : EIATTR_CUDA_API_VERSION
	.align		4
        /*0000*/ 	.byte	0x04, 0x37
        /*0002*/ 	.short	(.L_6711 - .L_6710)
.L_6710:
        /*0004*/ 	.word	0x00000082


	//----- nvinfo : EIATTR_SW2861232_WAR
	.align		4
.L_6711:
        /*0008*/ 	.byte	0x01, 0x35
	.zero		2


	//----- nvinfo : EIATTR_PARAM_CBANK
	.align		4
        /*000c*/ 	.byte	0x04, 0x0a
        /*000e*/ 	.short	(.L_6713 - .L_6712)
	.align		4
.L_6712:
        /*0010*/ 	.word	index@(.nv.constant0._ZN2at6native27unrolled_elementwise_kernelINS0_13BinaryFunctorIhhhZZZNS0_19minimum_kernel_cudaERNS_18TensorIteratorBaseEENKUlvE_clEvENKUlvE_clEvEUlhhE_EESt5arrayIPcLm3EELi4E23TrivialOffsetCalculatorILi2EjESC_ILi1EjENS0_6memory12LoadWithCastILi2EEENSF_13StoreWithCastILi1EEEEEviT_T0_T2_T3_T4_T5_)
        /*0014*/ 	.short	0x0160
        /*0016*/ 	.short	0x0038


	//----- nvinfo : EIATTR_CBANK_PARAM_SIZE
	.align		4
.L_6713:
        /*0018*/ 	.byte	0x03, 0x19
        /*001a*/ 	.short	0x0038


	//----- nvinfo : EIATTR_KPARAM_INFO
	.align		4
        /*001c*/ 	.byte	0x04, 0x17
        /*001e*/ 	.short	(.L_6715 - .L_6714)
.L_6714:
        /*0020*/ 	.word	0x00000000
        /*0024*/ 	.short	0x0006
        /*0026*/ 	.short	0x0030
        /*0028*/ 	.byte	0x00, 0xf0, 0x21, 0x00


	//----- nvinfo : EIATTR_KPARAM_INFO
	.align		4
.L_6715:
        /*002c*/ 	.byte	0x04, 0x17
        /*002e*/ 	.short	(.L_6717 - .L_6716)
.L_6716:
        /*0030*/ 	.word	0x00000000
        /*0034*/ 	.short	0x0005
        /*0036*/ 	.short	0x0024
        /*0038*/ 	.byte	0x00, 0xf0, 0x31, 0x00


	//----- nvinfo : EIATTR_KPARAM_INFO
	.align		4
.L_6717:
        /*003c*/ 	.byte	0x04, 0x17
        /*003e*/ 	.short	(.L_6719 - .L_6718)
.L_6718:
        /*0040*/ 	.word	0x00000000
        /*0044*/ 	.short	0x0004
        /*0046*/ 	.short	0x0021
        /*0048*/ 	.byte	0x00, 0xf0, 0x05, 0x00


	//----- nvinfo : EIATTR_KPARAM_INFO
	.align		4
.L_6719:
        /*004c*/ 	.byte	0x04, 0x17
        /*004e*/ 	.short	(.L_6721 - .L_6720)
.L_6720:
        /*0050*/ 	.word	0x00000000
        /*0054*/ 	.short	0x0003
        /*0056*/ 	.short	0x0020
        /*0058*/ 	.byte	0x00, 0xf0, 0x05, 0x00


	//----- nvinfo : EIATTR_KPARAM_INFO
	.align		4
.L_6721:
        /*005c*/ 	.byte	0x04, 0x17
        /*005e*/ 	.short	(.L_6723 - .L_6722)
.L_6722:
        /*0060*/ 	.word	0x00000000
        /*0064*/ 	.short	0x0002
        /*0066*/ 	.short	0x0008
        /*0068*/ 	.byte	0x00, 0xf0, 0x61, 0x00


	//----- nvinfo : EIATTR_KPARAM_INFO
	.align		4
.L_6723:
        /*006c*/ 	.byte	0x04, 0x17
        /*006e*/ 	.short	(.L_6725 - .L_6724)
.L_6724:
        /*0070*/ 	.word	0x00000000
        /*0074*/ 	.short	0x0001
        /*0076*/ 	.short	0x0004
        /*0078*/ 	.byte	0x00, 0xf0, 0x05, 0x00


	//----- nvinfo : EIATTR_KPARAM_INFO
	.align		4
.L_6725:
        /*007c*/ 	.byte	0x04, 0x17
        /*007e*/ 	.short	(.L_6727 - .L_6726)
.L_6726:
        /*0080*/ 	.word	0x00000000
        /*0084*/ 	.short	0x0000
        /*0086*/ 	.short	0x0000
        /*0088*/ 	.byte	0x00, 0xf0, 0x11, 0x00


	//----- nvinfo : EIATTR_MAXREG_COUNT
	.align		4
.L_6727:
        /*008c*/ 	.byte	0x03, 0x1b
        /*008e*/ 	.short	0x00ff


	//----- nvinfo : EIATTR_EXTERNS
	.align		4
        /*0090*/ 	.byte	0x04, 0x0f
        /*0092*/ 	.short	(.L_6729 - .L_6728)


	//   ....[0]....
	.align		4
.L_6728:
        /*0094*/ 	.word	index@(__assertfail)


	//----- nvinfo : EIATTR_MERCURY_ISA_VERSION
	.align		4
.L_6729:
        /*0098*/ 	.byte	0x03, 0x5f
        /*009a*/ 	.short	0x0000


	//----- nvinfo : EIATTR_SYSCALL_OFFSETS
	.align		4
        /*009c*/ 	.byte	0x04, 0x46
        /*009e*/ 	.short	(.L_6731 - .L_6730)


	//   ....[0]....
.L_6730:
        /*00a0*/ 	.word	0x00000f80


	//   ....[1]....
        /*00a4*/ 	.word	0x00001e60


	//   ....[2]....
        /*00a8*/ 	.word	0x00002dc0


	//   ....[3]....
        /*00ac*/ 	.word	0x00003ca0


	//   ....[4]....
        /*00b0*/ 	.word	0x00004c10


	//   ....[5]....
        /*00b4*/ 	.word	0x00005af0


	//   ....[6]....
        /*00b8*/ 	.word	0x00006a40


	//   ....[7]....
        /*00bc*/ 	.word	0x00007920


	//   ....[8]....
        /*00c0*/ 	.word	0x00008a40


	//   ....[9]....
        /*00c4*/ 	.word	0x00009990


	//   ....[10]....
        /*00c8*/ 	.word	0x0000a8a0


	//   ....[11]....
        /*00cc*/ 	.word	0x0000b7b0


	//----- nvinfo : EIATTR_EXIT_INSTR_OFFSETS
	.align		4
.L_6731:
        /*00d0*/ 	.byte	0x04, 0x1c
        /*00d2*/ 	.short	(.L_6733 - .L_6732)


	//   ....[0]....
.L_6732:
        /*00d4*/ 	.word	0x0000a940


	//   ....[1]....
        /*00d8*/ 	.word	0x0000aa50


	//   ....[2]....
        /*00dc*/ 	.word	0x0000aa70


	//   ....[3]....
        /*00e0*/ 	.word	0x0000ab10


	//   ....[4]....
        /*00e4*/ 	.word	0x0000ab30


	//   ....[5]....
        /*00e8*/ 	.word	0x0000ab50


	//   ....[6]....
        /*00ec*/ 	.word	0x0000abe0


	//   ....[7]....
        /*00f0*/ 	.word	0x0000ac20


	//   ....[8]....
        /*00f4*/ 	.word	0x0000acc0


	//   ....[9]....
        /*00f8*/ 	.word	0x0000ad10


	//   ....[10]....
        /*00fc*/ 	.word	0x0000ad40


	//   ....[11]....
        /*0100*/ 	.word	0x0000ae10


	//   ....[12]....
        /*0104*/ 	.word	0x0000ae50


	//   ....[13]....
        /*0108*/ 	.word	0x0000afe0


	//   ....[14]....
        /*010c*/ 	.word	0x0000b140


	//   ....[15]....
        /*0110*/ 	.word	0x0000b180


	//   ....[16]....
        /*0114*/ 	.word	0x0000b220


	//   ....[17]....
        /*0118*/ 	.word	0x0000b3a0


	//   ....[18]....
        /*011c*/ 	.word	0x0000b520


	//   ....[19]....
        /*0120*/ 	.word	0x0000b680


	//   ....[20]....
        /*0124*/ 	.word	0x0000b7c0


	//   ....[21]....
        /*0128*/ 	.word	0x0000b800


	//   ....[22]....
        /*012c*/ 	.word	0x0000b820


	//----- nvinfo : EIATTR_MAX_THREADS
	.align		4
.L_6733:
        /*0130*/ 	.byte	0x04, 0x05
        /*0132*/ 	.short	(.L_6735 - .L_6734)
.L_6734:
        /*0134*/ 	.word	0x00000080
        /*0138*/ 	.word	0x00000001
        /*013c*/ 	.word	0x00000001


	//----- nvinfo : EIATTR_CRS_STACK_SIZE
	.align		4
.L_6735:
        /*0140*/ 	.byte	0x04, 0x1e
        /*0142*/ 	.short	(.L_6737 - .L_6736)
.L_6736:
        /*0144*/ 	.word	0x00000000
.L_6737:


//--------------------- .nv.info._ZN2at6native18elementwise_kernelILi128ELi4EZNS0_22gpu_kernel_impl_nocastINS0_13BinaryFunctorIhhhZZZNS0_19minimum_kernel_cudaERNS_18TensorIteratorBaseEENKUlvE_clEvENKUlvE_clEvEUlhhE_EEEEvS5_RKT_EUliE_EEviT1_ --------------------------
	.section	.nv.info._ZN2at6native18elementwise_kernelILi128ELi4EZNS0_22gpu_kernel_impl_nocastINS0_13BinaryFunctorIhhhZZZNS0_19minimum_kernel_cudaERNS_18TensorIteratorBaseEENKUlvE_clEvENKUlvE_clEvEUlhhE_EEEEvS5_RKT_EUliE_EEviT1_,"",@"SHT_CUDA_INFO"
	.sectionflags	@""
	.align	4


	//----- nvinfo : EIATTR_CUDA_API_VERSION
	.align		4
        /*0000*/ 	.byte	0x04, 0x37
        /*0002*/ 	.short	(.L_6739 - .L_6738)
.L_6738:
        /*0004*/ 	.word	0x00000082


	//----- nvinfo : EIATTR_SW2861232_WAR
	.align		4
.L_6739:
        /*0008*/ 	.byte	0x01, 0x35
	.zero		2


	//----- nvinfo : EIATTR_PARAM_CBANK
	.align		4
        /*000c*/ 	.byte	0x04, 0x0a
        /*000e*/ 	.short	(.L_6741 - .L_6740)
	.align		4
.L_6740:
        /*0010*/ 	.word	index@(.nv.constant0._ZN2at6native18elementwise_kernelILi128ELi4EZNS0_22gpu_kernel_impl_nocastINS0_13BinaryFunctorIhhhZZZNS0_19minimum_kernel_cudaERNS_18TensorIteratorBaseEENKUlvE_clEvENKUlvE_clEvEUlhhE_EEEEvS5_RKT_EUliE_EEviT1_)
        /*0014*/ 	.short	0x0160
        /*0016*/ 	.short	0x0290


	//----- nvinfo : EIATTR_CBANK_PARAM_SIZE
	.align		4
.L_6741:
        /*0018*/ 	.byte	0x03, 0x19
        /*001a*/ 	.short	0x0290


	//----- nvinfo : EIATTR_KPARAM_INFO
	.align		4
        /*001c*/ 	.byte	0x04, 0x17
        /*001e*/ 	.short	(.L_6743 - .L_6742)
.L_6742:
        /*0020*/ 	.word	0x00000000
        /*0024*/ 	.short	0x0001
        /*0026*/ 	.short	0x0008
        /*0028*/ 	.byte	0x00, 0xf0, 0x21, 0x0a


	//----- nvinfo : EIATTR_KPARAM_INFO
	.align		4
.L_6743:
        /*002c*/ 	.byte	0x04, 0x17
        /*002e*/ 	.short	(.L_6745 - .L_6744)
.L_6744:
        /*0030*/ 	.word	0x00000000
        /*0034*/ 	.short	0x0000
        /*0036*/ 	.short	0x0000
        /*0038*/ 	.byte	0x00, 0xf0, 0x11, 0x00


	//----- nvinfo : EIATTR_MAXREG_COUNT
	.align		4
.L_6745:
        /*003c*/ 	.byte	0x03, 0x1b
        /*003e*/ 	.short	0x0080


	//----- nvinfo : EIATTR_MERCURY_ISA_VERSION
	.align		4
        /*0040*/ 	.byte	0x03, 0x5f
        /*0042*/ 	.short	0x0000


	//----- nvinfo : EIATTR_EXIT_INSTR_OFFSETS
	.align		4
        /*0044*/ 	.byte	0x04, 0x1c
        /*0046*/ 	.short	(.L_6747 - .L_6746)


	//   ....[0]....
.L_6746:
        /*0048*/ 	.word	0x00003280


	//   ....[1]....
        /*004c*/ 	.word	0x00004300


	//----- nvinfo : EIATTR_MAX_THREADS
	.align		4
.L_6747:
        /*0050*/ 	.byte	0x04, 0x05
        /*0052*/ 	.short	(.L_6749 - .L_6748)
.L_6748:
        /*0054*/ 	.word	0x00000080
        /*0058*/ 	.word	0x00000001
        /*005c*/ 	.word	0x00000001


	//----- nvinfo : EIATTR_CRS_STACK_SIZE
	.align		4
.L_6749:
        /*0060*/ 	.byte	0x04, 0x1e
        /*0062*/ 	.short	(.L_6751 - .L_6750)
.L_6750:
        /*0064*/ 	.word	0x00000000
.L_6751:


//--------------------- .nv.info._ZN2at6native27unrolled_elementwise_kernelINS0_13BinaryFunctorIhhhZZZNS0_19minimum_kernel_cudaERNS_18TensorIteratorBaseEENKUlvE_clEvENKUlvE_clEvEUlhhE_EESt5arrayIPcLm3EELi4E23TrivialOffsetCalculatorILi2EjESC_ILi1EjENS0_6memory15LoadWithoutCastENSF_16StoreWithoutCastEEEviT_T0_T2_T3_T4_T5_ --------------------------
	.section	.nv.info._ZN2at6native27unrolled_elementwise_kernelINS0_13BinaryFunctorIhhhZZZNS0_19minimum_kernel_cudaERNS_18TensorIteratorBaseEENKUlvE_clEvENKUlvE_clEvEUlhhE_EESt5arrayIPcLm3EELi4E23TrivialOffsetCalculatorILi2EjESC_ILi1EjENS0_6memory15LoadWithoutCastENSF_16StoreWithoutCastEEEviT_T0_T2_T3_T4_T5_,"",@"SHT_CUDA_INFO"
	.sectionflags	@""
	.align	4


	//----- nvinfo : EIATTR_CUDA_API_VERSION
	.align		4
        /*0000*/ 	.byte	0x04, 0x37
        /*0002*/ 	.short	(.L_6753 - .L_6752)
.L_6752:
        /*0004*/ 	.word	0x00000082


	//----- nvinfo : EIATTR_SW2861232_WAR
	.align		4
.L_6753:
        /*0008*/ 	.byte	0x01, 0x35
	.zero		2


	//----- nvinfo : EIATTR_PARAM_CBANK
	.align		4
        /*000c*/ 	.byte	0x04, 0x0a
        /*000e*/ 	.short	(.L_6755 - .L_6754)
	.align		4
.L_6754:
        /*0010*/ 	.word	index@(.nv.constant0._ZN2at6native27unrolled_elementwise_kernelINS0_13BinaryFunctorIhhhZZZNS0_19minimum_kernel_cudaERNS_18TensorIteratorBaseEENKUlvE_clEvENKUlvE_clEvEUlhhE_EESt5arrayIPcLm3EELi4E23TrivialOffsetCalculatorILi2EjESC_ILi1EjENS0_6memory15LoadWithoutCastENSF_16StoreWithoutCastEEEviT_T0_T2_T3_T4_T5_)
        /*0014*/ 	.short	0x0160
        /*0016*/ 	.short	0x0024


	//----- nvinfo : EIATTR_CBANK_PARAM_SIZE
	.align		4
.L_6755:
        /*0018*/ 	.byte	0x03, 0x19
        /*001a*/ 	.short	0x0024


	//----- nvinfo : EIATTR_KPARAM_INFO
	.align		4
        /*001c*/ 	.byte	0x04, 0x17
        /*001e*/ 	.short	(.L_6757 - .L_6756)
.L_6756:
        /*0020*/ 	.word	0x00000000
        /*0024*/ 	.short	0x0006
        /*0026*/ 	.short	0x0023
        /*0028*/ 	.byte	0x00, 0xf0, 0x05, 0x00


	//----- nvinfo : EIATTR_KPARAM_INFO
	.align		4
.L_6757:
        /*002c*/ 	.byte	0x04, 0x17
        /*002e*/ 	.short	(.L_6759 - .L_6758)
.L_6758:
        /*0030*/ 	.word	0x00000000
        /*0034*/ 	.short	0x0005
        /*0036*/ 	.short	0x0022
        /*0038*/ 	.byte	0x00, 0xf0, 0x05, 0x00


	//----- nvinfo : EIATTR_KPARAM_INFO
	.align		4
.L_6759:
        /*003c*/ 	.byte	0x04, 0x17
        /*003e*/ 	.short	(.L_6761 - .L_6760)
.L_6760:
        /*0040*/ 	.word	0x00000000
        /*0044*/ 	.short	0x0004
        /*0046*/ 	.short	0x0021
        /*0048*/ 	.byte	0x00, 0xf0, 0x05, 0x00


	//----- nvinfo : EIATTR_KPARAM_INFO
	.align		4
.L_6761:
        /*004c*/ 	.byte	0x04, 0x17
        /*004e*/ 	.short	(.L_6763 - .L_6762)
.L_6762:
        /*0050*/ 	.word	0x00000000
        /*0054*/ 	.short	0x0003
        /*0056*/ 	.short	0x0020
        /*0058*/ 	.byte	0x00, 0xf0, 0x05, 0x00


	//----- nvinfo : EIATTR_KPARAM_INFO
	.align		4
.L_6763:
        /*005c*/ 	.byte	0x04, 0x17
        /*005e*/ 	.short	(.L_6765 - .L_6764)
.L_6764:
        /*0060*/ 	.word	0x00000000
        /*0064*/ 	.short	0x0002
        /*0066*/ 	.short	0x0008
        /*0068*/ 	.byte	0x00, 0xf0, 0x61, 0x00


	//----- nvinfo : EIATTR_KPARAM_INFO
	.align		4
.L_6765:
        /*006c*/ 	.byte	0x04, 0x17
        /*006e*/ 	.short	(.L_6767 - .L_6766)
.L_6766:
        /*0070*/ 	.word	0x00000000
        /*0074*/ 	.short	0x0001
        /*0076*/ 	.short	0x0004
        /*0078*/ 	.byte	0x00, 0xf0, 0x05, 0x00


	//----- nvinfo : EIATTR_KPARAM_INFO
	.align		4
.L_6767:
        /*007c*/ 	.byte	0x04, 0x17
        /*007e*/ 	.short	(.L_6769 - .L_6768)
.L_6768:
        /*0080*/ 	.word	0x00000000
        /*0084*/ 	.short	0x0000
        /*0086*/ 	.short	0x0000
        /*0088*/ 	.byte	0x00, 0xf0, 0x11, 0x00


	//----- nvinfo : EIATTR_MAXREG_COUNT
	.align		4
.L_6769:
        /*008c*/ 	.byte	0x03, 0x1b
        /*008e*/ 	.short	0x00ff


	//----- nvinfo : EIATTR_MERCURY_ISA_VERSION
	.align		4
        /*0090*/ 	.byte	0x03, 0x5f
        /*0092*/ 	.short	0x0000


	//----- nvinfo : EIATTR_EXIT_INSTR_OFFSETS
	.align		4
        /*0094*/ 	.byte	0x04, 0x1c
        /*0096*/ 	.short	(.L_6771 - .L_6770)


	//   ....[0]....
.L_6770:
        /*0098*/ 	.word	0x000004a0


	//   ....[1]....
        /*009c*/ 	.word	0x00000500


	//----- nvinfo : EIATTR_MAX_THREADS
	.align		4
.L_6771:
        /*00a0*/ 	.byte	0x04, 0x05
        /*00a2*/ 	.short	(.L_6773 - .L_6772)
.L_6772:
        /*00a4*/ 	.word	0x00000080
        /*00a8*/ 	.word	0x00000001
        /*00ac*/ 	.word	0x00000001


	//----- nvinfo : EIATTR_CRS_STACK_SIZE
	.align		4
.L_6773:
        /*00b0*/ 	.byte	0x04, 0x1e
        /*00b2*/ 	.short	(.L_6775 - .L_6774)
.L_6774:
        /*00b4*/ 	.word	0x00000000
.L_6775:


//--------------------- .nv.info._ZN2at6native29vectorized_elementwise_kernelILi2ENS0_13BinaryFunctorIhhhZZZNS0_19minimum_kernel_cudaERNS_18TensorIteratorBaseEENKUlvE_clEvENKUlvE_clEvEUlhhE_EESt5arrayIPcLm3EEEEviT0_T1_ --------------------------
	.section	.nv.info._ZN2at6native29vectorized_elementwise_kernelILi2ENS0_13BinaryFunctorIhhhZZZNS0_19minimum_kernel_cudaERNS_18TensorIteratorBaseEENKUlvE_clEvENKUlvE_clEvEUlhhE_EESt5arrayIPcLm3EEEEviT0_T1_,"",@"SHT_CUDA_INFO"
	.sectionflags	@""
	.align	4


	//----- nvinfo : EIATTR_CUDA_API_VERSION
	.align		4
        /*0000*/ 	.byte	0x04, 0x37
        /*0002*/ 	.short	(.L_6777 - .L_6776)
.L_6776:
        /*0004*/ 	.word	0x00000082


	//----- nvinfo : EIATTR_SW2861232_WAR
	.align		4
.L_6777:
        /*0008*/ 	.byte	0x01, 0x35
	.zero		2


	//----- nvinfo : EIATTR_PARAM_CBANK
	.align		4
        /*000c*/ 	.byte	0x04, 0x0a
        /*000e*/ 	.short	(.L_6779 - .L_6778)
	.align		4
.L_6778:
        /*0010*/ 	.word	index@(.nv.constant0._ZN2at6native29vectorized_elementwise_kernelILi2ENS0_13BinaryFunctorIhhhZZZNS0_19minimum_kernel_cudaERNS_18TensorIteratorBaseEENKUlvE_clEvENKUlvE_clEvEUlhhE_EESt5arrayIPcLm3EEEEviT0_T1_)
        /*0014*/ 	.short	0x0160
        /*0016*/ 	.short	0x0020


	//----- nvinfo : EIATTR_CBANK_PARAM_SIZE
	.align		4
.L_6779:
        /*0018*/ 	.byte	0x03, 0x19
        /*001a*/ 	.short	0x0020


	//----- nvinfo : EIATTR_KPARAM_INFO
	.align		4
        /*001c*/ 	.byte	0x04, 0x17
        /*001e*/ 	.short	(.L_6781 - .L_6780)
.L_6780:
        /*0020*/ 	.word	0x00000000
        /*0024*/ 	.short	0x0002
        /*0026*/ 	.short	0x0008
        /*0028*/ 	.byte	0x00, 0xf0, 0x61, 0x00


	//----- nvinfo : EIATTR_KPARAM_INFO
	.align		4
.L_6781:
        /*002c*/ 	.byte	0x04, 0x17
        /*002e*/ 	.short	(.L_6783 - .L_6782)
.L_6782:
        /*0030*/ 	.word	0x00000000
        /*0034*/ 	.short	0x0001
        /*0036*/ 	.short	0x0004
        /*0038*/ 	.byte	0x00, 0xf0, 0x05, 0x00


	//----- nvinfo : EIATTR_KPARAM_INFO
	.align		4
.L_6783:
        /*003c*/ 	.byte	0x04, 0x17
        /*003e*/ 	.short	(.L_6785 - .L_6784)
.L_6784:
        /*0040*/ 	.word	0x00000000
        /*0044*/ 	.short	0x0000
        /*0046*/ 	.short	0x0000
        /*0048*/ 	.byte	0x00, 0xf0, 0x11, 0x00


	//----- nvinfo : EIATTR_MAXREG_COUNT
	.align		4
.L_6785:
        /*004c*/ 	.byte	0x03, 0x1b
        /*004e*/ 	.short	0x00ff


	//----- nvinfo : EIATTR_MERCURY_ISA_VERSION
	.align		4
        /*0050*/ 	.byte	0x03, 0x5f
        /*0052*/ 	.short	0x0000


	//----- nvinfo : EIATTR_EXIT_INSTR_OFFSETS
	.align		4
        /*0054*/ 	.byte	0x04, 0x1c
        /*0056*/ 	.short	(.L_6787 - .L_6786)


	//   ....[0]....
.L_6786:
        /*0058*/ 	.word	0x000003a0


	//   ....[1]....
        /*005c*/ 	.word	0x00000cb0


	//   ....[2]....
        /*0060*/ 	.word	0x00000d00


	//----- nvinfo : EIATTR_MAX_THREADS
	.align		4
.L_6787:
        /*0064*/ 	.byte	0x04, 0x05
        /*0066*/ 	.short	(.L_6789 - .L_6788)
.L_6788:
        /*0068*/ 	.word	0x00000080
        /*006c*/ 	.word	0x00000001
        /*0070*/ 	.word	0x00000001


	//----- nvinfo : EIATTR_CRS_STACK_SIZE
	.align		4
.L_6789:
        /*0074*/ 	.byte	0x04, 0x1e
        /*0076*/ 	.short	(.L_6791 - .L_6790)
.L_6790:
        /*0078*/ 	.word	0x00000000
.L_6791:


//--------------------- .nv.info._ZN2at6native29vectorized_elementwise_kernelILi4ENS0_13BinaryFunctorIhhhZZZNS0_19minimum_kernel_cudaERNS_18TensorIteratorBaseEENKUlvE_clEvENKUlvE_clEvEUlhhE_EESt5arrayIPcLm3EEEEviT0_T1_ --------------------------
	.section	.nv.info._ZN2at6native29vectorized_elementwise_kernelILi4ENS0_13BinaryFunctorIhhhZZZNS0_19minimum_kernel_cudaERNS_18TensorIteratorBaseEENKUlvE_clEvENKUlvE_clEvEUlhhE_EESt5arrayIPcLm3EEEEviT0_T1_,"",@"SHT_CUDA_INFO"
	.sectionflags	@""
	.align	4


	//----- nvinfo : EIATTR_CUDA_API_VERSION
	.align		4
        /*0000*/ 	.byte	0x04, 0x37
        /*0002*/ 	.short	(.L_6793 - .L_6792)
.L_6792:
        /*0004*/ 	.word	0x00000082


	//----- nvinfo : EIATTR_SW2861232_WAR
	.align		4
.L_6793:
        /*0008*/ 	.byte	0x01, 0x35
	.zero		2


	//----- nvinfo : EIATTR_PARAM_CBANK
	.align		4
        /*000c*/ 	.byte	0x04, 0x0a
        /*000e*/ 	.short	(.L_6795 - .L_6794)
	.align		4
.L_6794:
        /*0010*/ 	.word	index@(.nv.constant0._ZN2at6native29vectorized_elementwise_kernelILi4ENS0_13BinaryFunctorIhhhZZZNS0_19minimum_kernel_cudaERNS_18TensorIteratorBaseEENKUlvE_clEvENKUlvE_clEvEUlhhE_EESt5arrayIPcLm3EEEEviT0_T1_)
        /*0014*/ 	.short	0x0160
        /*0016*/ 	.short	0x0020


	//----- nvinfo : EIATTR_CBANK_PARAM_SIZE
	.align		4
.L_6795:
        /*0018*/ 	.byte	0x03, 0x19
        /*001a*/ 	.short	0x0020


	//----- nvinfo : EIATTR_KPARAM_INFO
	.align		4
        /*001c*/ 	.byte	0x04, 0x17
        /*001e*/ 	.short	(.L_6797 - .L_6796)
.L_6796:
        /*0020*/ 	.word	0x00000000
        /*0024*/ 	.short	0x0002
        /*0026*/ 	.short	0x0008
        /*0028*/ 	.byte	0x00, 0xf0, 0x61, 0x00


	//----- nvinfo : EIATTR_KPARAM_INFO
	.align		4
.L_6797:
        /*002c*/ 	.byte	0x04, 0x17
        /*002e*/ 	.short	(.L_6799 - .L_6798)
.L_6798:
        /*0030*/ 	.word	0x00000000
        /*0034*/ 	.short	0x0001
        /*0036*/ 	.short	0x0004
        /*0038*/ 	.byte	0x00, 0xf0, 0x05, 0x00


	//----- nvinfo : EIATTR_KPARAM_INFO
	.align		4
.L_6799:
        /*003c*/ 	.byte	0x04, 0x17
        /*003e*/ 	.short	(.L_6801 - .L_6800)
.L_6800:
        /*0040*/ 	.word	0x00000000
        /*0044*/ 	.short	0x0000
        /*0046*/ 	.short	0x0000
        /*0048*/ 	.byte	0x00, 0xf0, 0x11, 0x00


	//----- nvinfo : EIATTR_MAXREG_COUNT
	.align		4
.L_6801:
        /*004c*/ 	.byte	0x03, 0x1b
        /*004e*/ 	.short	0x00ff


	//----- nvinfo : EIATTR_MERCURY_ISA_VERSION
	.align		4
        /*0050*/ 	.byte	0x03, 0x5f
        /*0052*/ 	.short	0x0000


	//----- nvinfo : EIATTR_EXIT_INSTR_OFFSETS
	.align		4
        /*0054*/ 	.byte	0x04, 0x1c
        /*0056*/ 	.short	(.L_6803 - .L_6802)


	//   ....[0]....
.L_6802:
        /*0058*/ 	.word	0x00000360


	//   ....[1]....
        /*005c*/ 	.word	0x00000c70


	//   ....[2]....
        /*0060*/ 	.word	0x00000cc0


	//----- nvinfo : EIATTR_MAX_THREADS
	.align		4
.L_6803:
        /*0064*/ 	.byte	0x04, 0x05
        /*0066*/ 	.short	(.L_6805 - .L_6804)
.L_6804:
        /*0068*/ 	.word	0x00000080
        /*006c*/ 	.word	0x00000001
        /*0070*/ 	.word	0x00000001


	//----- nvinfo : EIATTR_CRS_STACK_SIZE
	.align		4
.L_6805:
        /*0074*/ 	.byte	0x04, 0x1e
        /*0076*/ 	.short	(.L_6807 - .L_6806)
.L_6806:
        /*0078*/ 	.word	0x00000000
.L_6807:


//--------------------- .nv.info._ZN2at6native29vectorized_elementwise_kernelILi8ENS0_13BinaryFunctorIhhhZZZNS0_19minimum_kernel_cudaERNS_18TensorIteratorBaseEENKUlvE_clEvENKUlvE_clEvEUlhhE_EESt5arrayIPcLm3EEEEviT0_T1_ --------------------------
	.section	.nv.info._ZN2at6native29vectorized_elementwise_kernelILi8ENS0_13BinaryFunctorIhhhZZZNS0_19minimum_kernel_cudaERNS_18TensorIteratorBaseEENKUlvE_clEvENKUlvE_clEvEUlhhE_EESt5arrayIPcLm3EEEEviT0_T1_,"",@"SHT_CUDA_INFO"
	.sectionflags	@""
	.align	4


	//----- nvinfo : EIATTR_CUDA_API_VERSION
	.align		4
        /*0000*/ 	.byte	0x04, 0x37
        /*0002*/ 	.short	(.L_6809 - .L_6808)
.L_6808:
        /*0004*/ 	.word	0x00000082


	//----- nvinfo : EIATTR_SW2861232_WAR
	.align		4
.L_6809:
        /*0008*/ 	.byte	0x01, 0x35
	.zero		2


	//----- nvinfo : EIATTR_PARAM_CBANK
	.align		4
        /*000c*/ 	.byte	0x04, 0x0a
        /*000e*/ 	.short	(.L_6811 - .L_6810)
	.align		4
.L_6810:
        /*0010*/ 	.word	index@(.nv.constant0._ZN2at6native29vectorized_elementwise_kernelILi8ENS0_13BinaryFunctorIhhhZZZNS0_19minimum_kernel_cudaERNS_18TensorIteratorBaseEENKUlvE_clEvENKUlvE_clEvEUlhhE_EESt5arrayIPcLm3EEEEviT0_T1_)
        /*0014*/ 	.short	0x0160
        /*0016*/ 	.short	0x0020


	//----- nvinfo : EIATTR_CBANK_PARAM_SIZE
	.align		4
.L_6811:
        /*0018*/ 	.byte	0x03, 0x19
        /*001a*/ 	.short	0x0020


	//----- nvinfo : EIATTR_KPARAM_INFO
	.align		4
        /*001c*/ 	.byte	0x04, 0x17
        /*001e*/ 	.short	(.L_6813 - .L_6812)
.L_6812:
        /*0020*/ 	.word	0x00000000
        /*0024*/ 	.short	0x0002
        /*0026*/ 	.short	0x0008
        /*0028*/ 	.byte	0x00, 0xf0, 0x61, 0x00


	//----- nvinfo : EIATTR_KPARAM_INFO
	.align		4
.L_6813:
        /*002c*/ 	.byte	0x04, 0x17
        /*002e*/ 	.short	(.L_6815 - .L_6814)
.L_6814:
        /*0030*/ 	.word	0x00000000
        /*0034*/ 	.short	0x0001
        /*0036*/ 	.short	0x0004
        /*0038*/ 	.byte	0x00, 0xf0, 0x05, 0x00


	//----- nvinfo : EIATTR_KPARAM_INFO
	.align		4
.L_6815:
        /*003c*/ 	.byte	0x04, 0x17
        /*003e*/ 	.short	(.L_6817 - .L_6816)
.L_6816:
        /*0040*/ 	.word	0x00000000
        /*0044*/ 	.short	0x0000
        /*0046*/ 	.short	0x0000
        /*0048*/ 	.byte	0x00, 0xf0, 0x11, 0x00


	//----- nvinfo : EIATTR_MAXREG_COUNT
	.align		4
.L_6817:
        /*004c*/ 	.byte	0x03, 0x1b
        /*004e*/ 	.short	0x00ff


	//----- nvinfo : EIATTR_MERCURY_ISA_VERSION
	.align		4
        /*0050*/ 	.byte	0x03, 0x5f
        /*0052*/ 	.short	0x0000


	//----- nvinfo : EIATTR_EXIT_INSTR_OFFSETS
	.align		4
        /*0054*/ 	.byte	0x04, 0x1c
        /*0056*/ 	.short	(.L_6819 - .L_6818)


	//   ....[0]....
.L_6818:
        /*0058*/ 	.word	0x00000010


	//----- nvinfo : EIATTR_MAX_THREADS
	.align		4
.L_6819:
        /*005c*/ 	.byte	0x04, 0x05
        /*005e*/ 	.short	(.L_6821 - .L_6820)
.L_6820:
        /*0060*/ 	.word	0x00000080
        /*0064*/ 	.word	0x00000001
        /*0068*/ 	.word	0x00000001
.L_6821:


//--------------------- .nv.info._ZN2at6native18elementwise_kernelILi128ELi4EZNS0_15gpu_kernel_implINS0_13AUnaryFunctorIbbbZNS0_19minimum_kernel_cudaERNS_18TensorIteratorBaseEEUlbbE_EEEEvS5_RKT_EUliE_EEviT1_ --------------------------
	.section	.nv.info._ZN2at6native18elementwise_kernelILi128ELi4EZNS0_15gpu_kernel_implINS0_13AUnaryFunctorIbbbZNS0_19minimum_kernel_cudaERNS_18TensorIteratorBaseEEUlbbE_EEEEvS5_RKT_EUliE_EEviT1_,"",@"SHT_CUDA_INFO"
	.sectionflags	@""
	.align	4


	//----- nvinfo : EIATTR_CUDA_API_VERSION
	.align		4
        /*0000*/ 	.byte	0x04, 0x37
        /*0002*/ 	.short	(.L_6823 - .L_6822)
.L_6822:
        /*0004*/ 	.word	0x00000082


	//----- nvinfo : EIATTR_SW2861232_WAR
	.align		4
.L_6823:
        /*0008*/ 	.byte	0x01, 0x35
	.zero		2


	//----- nvinfo : EIATTR_PARAM_CBANK
	.align		4
        /*000c*/ 	.byte	0x04, 0x0a
        /*000e*/ 	.short	(.L_6825 - .L_6824)
	.align		4
.L_6824:
        /*0010*/ 	.word	index@(.nv.constant0._ZN2at6native18elementwise_kernelILi128ELi4EZNS0_15gpu_kernel_implINS0_13AUnaryFunctorIbbbZNS0_19minimum_kernel_cudaERNS_18TensorIteratorBaseEEUlbbE_EEEEvS5_RKT_EUliE_EEviT1_)
        /*0014*/ 	.short	0x0160
        /*0016*/ 	.short	0x0220


	//----- nvinfo : EIATTR_CBANK_PARAM_SIZE
	.align		4
.L_6825:
        /*0018*/ 	.byte	0x03, 0x19
        /*001a*/ 	.short	0x0220


	//----- nvinfo : EIATTR_KPARAM_INFO
	.align		4
        /*001c*/ 	.byte	0x04, 0x17
        /*001e*/ 	.short	(.L_6827 - .L_6826)
.L_6826:
        /*0020*/ 	.word	0x00000000
        /*0024*/ 	.short	0x0001
        /*0026*/ 	.short	0x0008
        /*0028*/ 	.byte	0x00, 0xf0, 0x61, 0x08


	//----- nvinfo : EIATTR_KPARAM_INFO
	.align		4
.L_6827:
        /*002c*/ 	.byte	0x04, 0x17
        /*002e*/ 	.short	(.L_6829 - .L_6828)
.L_6828:
        /*0030*/ 	.word	0x00000000
        /*0034*/ 	.short	0x0000
        /*0036*/ 	.short	0x0000
        /*0038*/ 	.byte	0x00, 0xf0, 0x11, 0x00


	//----- nvinfo : EIATTR_MAXREG_COUNT
	.align		4
.L_6829:
        /*003c*/ 	.byte	0x03, 0x1b
        /*003e*/ 	.short	0x0080


	//----- nvinfo : EIATTR_EXTERNS
	.align		4
        /*0040*/ 	.byte	0x04, 0x0f
        /*0042*/ 	.short	(.L_6831 - .L_6830)


	//   ....[0]....
	.align		4
.L_6830:
        /*0044*/ 	.word	index@(__assertfail)


	//----- nvinfo : EIATTR_MERCURY_ISA_VERSION
	.align		4
.L_6831:
        /*0048*/ 	.byte	0x03, 0x5f
        /*004a*/ 	.short	0x0000


	//----- nvinfo : EIATTR_SYSCALL_OFFSETS
	.align		4
        /*004c*/ 	.byte	0x04, 0x46
        /*004e*/ 	.short	(.L_6833 - .L_6832)


	//   ....[0]....
.L_6832:
        /*0050*/ 	.word	0x00001da0


	//   ....[1]....
        /*0054*/ 	.word	0x00002c50


	//   ....[2]....
        /*0058*/ 	.word	0x00004a20


	//   ....[3]....
        /*005c*/ 	.word	0x000058d0


	//   ....[4]....
        /*0060*/ 	.word	0x00007670


	//   ....[5]....
        /*0064*/ 	.word	0x00008520


	//   ....[6]....
        /*0068*/ 	.word	0x0000a2d0


	//   ....[7]....
        /*006c*/ 	.word	0x0000b180


	//----- nvinfo : EIATTR_EXIT_INSTR_OFFSETS
	.align		4
.L_6833:
        /*0070*/ 	.byte	0x04, 0x1c
        /*0072*/ 	.short	(.L_6835 - .L_6834)


	//   ....[0]....
.L_6834:
        /*0074*/ 	.word	0x000085b0


	//   ....[1]....
        /*0078*/ 	.word	0x0000a460


	//   ....[2]....
        /*007c*/ 	.word	0x0000a480


	//   ....[3]....
        /*0080*/ 	.word	0x0000a510


	//   ....[4]....
        /*0084*/ 	.word	0x0000a530


	//   ....[5]....
        /*0088*/ 	.word	0x0000a550


	//   ....[6]....
        /*008c*/ 	.word	0x0000a5e0


	//   ....[7]....
        /*0090*/ 	.word	0x0000a620


	//   ....[8]....
        /*0094*/ 	.word	0x0000a6c0


	//   ....[9]....
        /*0098*/ 	.word	0x0000a710


	//   ....[10]....
        /*009c*/ 	.word	0x0000a740


	//   ....[11]....
        /*00a0*/ 	.word	0x0000a7e0


	//   ....[12]....
        /*00a4*/ 	.word	0x0000a820


	//   ....[13]....
        /*00a8*/ 	.word	0x0000a9b0


	//   ....[14]....
        /*00ac*/ 	.word	0x0000ab10


	//   ....[15]....
        /*00b0*/ 	.word	0x0000ab50


	//   ....[16]....
        /*00b4*/ 	.word	0x0000abf0


	//   ....[17]....
        /*00b8*/ 	.word	0x0000ad70


	//   ....[18]....
        /*00bc*/ 	.word	0x0000aef0


	//   ....[19]....
        /*00c0*/ 	.word	0x0000b050


	//   ....[20]....
        /*00c4*/ 	.word	0x0000b190


	//   ....[21]....
        /*00c8*/ 	.word	0x0000b1c0


	//   ....[22]....
        /*00cc*/ 	.word	0x0000b1e0


	//----- nvinfo : EIATTR_MAX_THREADS
	.align		4
.L_6835:
        /*00d0*/ 	.byte	0x04, 0x05
        /*00d2*/ 	.short	(.L_6837 - .L_6836)
.L_6836:
        /*00d4*/ 	.word	0x00000080
        /*00d8*/ 	.word	0x00000001
        /*00dc*/ 	.word	0x00000001


	//----- nvinfo : EIATTR_CRS_STACK_SIZE
	.align		4
.L_6837:
        /*00e0*/ 	.byte	0x04, 0x1e
        /*00e2*/ 	.short	(.L_6839 - .L_6838)
.L_6838:
        /*00e4*/ 	.word	0x00000000
.L_6839:


//--------------------- .nv.info._ZN2at6native27unrolled_elementwise_kernelINS0_13AUnaryFunctorIbbbZNS0_19minimum_kernel_cudaERNS_18TensorIteratorBaseEEUlbbE_EESt5arrayIPcLm2EELi4E23TrivialOffsetCalculatorILi1EjESB_NS0_6memory12LoadWithCastILi1EEENSC_13StoreWithCastILi1EEEEEviT_T0_T2_T3_T4_T5_ --------------------------
	.section	.nv.info._ZN2at6native27unrolled_elementwise_kernelINS0_13AUnaryFunctorIbbbZNS0_19minimum_kernel_cudaERNS_18TensorIteratorBaseEEUlbbE_EESt5arrayIPcLm2EELi4E23TrivialOffsetCalculatorILi1EjESB_NS0_6memory12LoadWithCastILi1EEENSC_13StoreWithCastILi1EEEEEviT_T0_T2_T3_T4_T5_,"",@"SHT_CUDA_INFO"
	.sectionflags	@""
	.align	4


	//----- nvinfo : EIATTR_CUDA_API_VERSION
	.align		4
        /*0000*/ 	.byte	0x04, 0x37
        /*0002*/ 	.short	(.L_6841 - .L_6840)
.L_6840:
        /*0004*/ 	.word	0x00000082


	//----- nvinfo : EIATTR_SW2861232_WAR
	.align		4
.L_6841:
        /*0008*/ 	.byte	0x01, 0x35
	.zero		2


	//----- nvinfo : EIATTR_PARAM_CBANK
	.align		4
        /*000c*/ 	.byte	0x04, 0x0a
        /*000e*/ 	.short	(.L_6843 - .L_6842)
	.align		4
.L_6842:
        /*0010*/ 	.word	index@(.nv.constant0._ZN2at6native27unrolled_elementwise_kernelINS0_13AUnaryFunctorIbbbZNS0_19minimum_kernel_cudaERNS_18TensorIteratorBaseEEUlbbE_EESt5arrayIPcLm2EELi4E23TrivialOffsetCalculatorILi1EjESB_NS0_6memory12LoadWithCastILi1EEENSC_13StoreWithCastILi1EEEEEviT_T0_T2_T3_T4_T5_)
        /*0014*/ 	.short	0x0160
        /*0016*/ 	.short	0x002c


	//----- nvinfo : EIATTR_CBANK_PARAM_SIZE
	.align		4
.L_6843:
        /*0018*/ 	.byte	0x03, 0x19
        /*001a*/ 	.short	0x002c


	//----- nvinfo : EIATTR_KPARAM_INFO
	.align		4
        /*001c*/ 	.byte	0x04, 0x17
        /*001e*/ 	.short	(.L_6845 - .L_6844)
.L_6844:
        /*0020*/ 	.word	0x00000000
        /*0024*/ 	.short	0x0006
        /*0026*/ 	.short	0x0024
        /*0028*/ 	.byte	0x00, 0xf0, 0x21, 0x00


	//----- nvinfo : EIATTR_KPARAM_INFO
	.align		4
.L_6845:
        /*002c*/ 	.byte	0x04, 0x17
        /*002e*/ 	.short	(.L_6847 - .L_6846)
.L_6846:
        /*0030*/ 	.word	0x00000000
        /*0034*/ 	.short	0x0005
        /*0036*/ 	.short	0x001c
        /*0038*/ 	.byte	0x00, 0xf0, 0x21, 0x00


	//----- nvinfo : EIATTR_KPARAM_INFO
	.align		4
.L_6847:
        /*003c*/ 	.byte	0x04, 0x17
        /*003e*/ 	.short	(.L_6849 - .L_6848)
.L_6848:
        /*0040*/ 	.word	0x00000000
        /*0044*/ 	.short	0x0004
        /*0046*/ 	.short	0x0019
        /*0048*/ 	.byte	0x00, 0xf0, 0x05, 0x00


	//----- nvinfo : EIATTR_KPARAM_INFO
	.align		4
.L_6849:
        /*004c*/ 	.byte	0x04, 0x17
        /*004e*/ 	.short	(.L_6851 - .L_6850)
.L_6850:
        /*0050*/ 	.word	0x00000000
        /*0054*/ 	.short	0x0003
        /*0056*/ 	.short	0x0018
        /*0058*/ 	.byte	0x00, 0xf0, 0x05, 0x00


	//----- nvinfo : EIATTR_KPARAM_INFO
	.align		4
.L_6851:
        /*005c*/ 	.byte	0x04, 0x17
        /*005e*/ 	.short	(.L_6853 - .L_6852)
.L_6852:
        /*0060*/ 	.word	0x00000000
        /*0064*/ 	.short	0x0002
        /*0066*/ 	.short	0x0008
        /*0068*/ 	.byte	0x00, 0xf0, 0x41, 0x00


	//----- nvinfo : EIATTR_KPARAM_INFO
	.align		4
.L_6853:
        /*006c*/ 	.byte	0x04, 0x17
        /*006e*/ 	.short	(.L_6855 - .L_6854)
.L_6854:
        /*0070*/ 	.word	0x00000000
        /*0074*/ 	.short	0x0001
        /*0076*/ 	.short	0x0004
        /*0078*/ 	.byte	0x00, 0xf0, 0x09, 0x00


	//----- nvinfo : EIATTR_KPARAM_INFO
	.align		4
.L_6855:
        /*007c*/ 	.byte	0x04, 0x17
        /*007e*/ 	.short	(.L_6857 - .L_6856)
.L_6856:
        /*0080*/ 	.word	0x00000000
        /*0084*/ 	.short	0x0000
        /*0086*/ 	.short	0x0000
        /*0088*/ 	.byte	0x00, 0xf0, 0x11, 0x00


	//----- nvinfo : EIATTR_MAXREG_COUNT
	.align		4
.L_6857:
        /*008c*/ 	.byte	0x03, 0x1b
        /*008e*/ 	.short	0x00ff


	//----- nvinfo : EIATTR_EXTERNS
	.align		4
        /*0090*/ 	.byte	0x04, 0x0f
        /*0092*/ 	.short	(.L_6859 - .L_6858)


	//   ....[0]....
	.align		4
.L_6858:
        /*0094*/ 	.word	index@(__assertfail)


	//----- nvinfo : EIATTR_MERCURY_ISA_VERSION
	.align		4
.L_6859:
        /*0098*/ 	.byte	0x03, 0x5f
        /*009a*/ 	.short	0x0000


	//----- nvinfo : EIATTR_SYSCALL_OFFSETS
	.align		4
        /*009c*/ 	.byte	0x04, 0x46
        /*009e*/ 	.short	(.L_6861 - .L_6860)


	//   ....[0]....
.L_6860:
        /*00a0*/ 	.word	0x00000f90


	//   ....[1]....
        /*00a4*/ 	.word	0x00001f60


	//   ....[2]....
        /*00a8*/ 	.word	0x00002f40


	//   ....[3]....
        /*00ac*/ 	.word	0x00003f00


	//   ....[4]....
        /*00b0*/ 	.word	0x00004f40


	//   ....[5]....
        /*00b4*/ 	.word	0x00005e20


	//   ....[6]....
        /*00b8*/ 	.word	0x00006ce0


	//   ....[7]....
        /*00bc*/ 	.word	0x00007ba0


	//----- nvinfo : EIATTR_EXIT_INSTR_OFFSETS
	.align		4
.L_6861:
        /*00c0*/ 	.byte	0x04, 0x1c
        /*00c2*/ 	.short	(.L_6863 - .L_6862)


	//   ....[0]....
.L_6862:
        /*00c4*/ 	.word	0x00006d70


	//   ....[1]....
        /*00c8*/ 	.word	0x00006e80


	//   ....[2]....
        /*00cc*/ 	.word	0x00006ea0


	//   ....[3]....
        /*00d0*/ 	.word	0x00006f30


	//   ....[4]....
        /*00d4*/ 	.word	0x00006f50


	//   ....[5]....
        /*00d8*/ 	.word	0x00006f70


	//   ....[6]....
        /*00dc*/ 	.word	0x00007000


	//   ....[7]....
        /*00e0*/ 	.word	0x00007040


	//   ....[8]....
        /*00e4*/ 	.word	0x000070e0


	//   ....[9]....
        /*00e8*/ 	.word	0x00007130


	//   ....[10]....
        /*00ec*/ 	.word	0x00007160


	//   ....[11]....
        /*00f0*/ 	.word	0x00007200


	//   ....[12]....
        /*00f4*/ 	.word	0x00007240


	//   ....[13]....
        /*00f8*/ 	.word	0x000073d0


	//   ....[14]....
        /*00fc*/ 	.word	0x00007530


	//   ....[15]....
        /*0100*/ 	.word	0x00007570


	//   ....[16]....
        /*0104*/ 	.word	0x00007610


	//   ....[17]....
        /*0108*/ 	.word	0x00007790


	//   ....[18]....
        /*010c*/ 	.word	0x00007910


	//   ....[19]....
        /*0110*/ 	.word	0x00007a70


	//   ....[20]....
        /*0114*/ 	.word	0x00007bb0


	//   ....[21]....
        /*0118*/ 	.word	0x00007be0


	//   ....[22]....
        /*011c*/ 	.word	0x00007c00


	//----- nvinfo : EIATTR_MAX_THREADS
	.align		4
.L_6863:
        /*0120*/ 	.byte	0x04, 0x05
        /*0122*/ 	.short	(.L_6865 - .L_6864)
.L_6864:
        /*0124*/ 	.word	0x00000080
        /*0128*/ 	.word	0x00000001
        /*012c*/ 	.word	0x00000001


	//----- nvinfo : EIATTR_CRS_STACK_SIZE
	.align		4
.L_6865:
        /*0130*/ 	.byte	0x04, 0x1e
        /*0132*/ 	.short	(.L_6867 - .L_6866)
.L_6866:
        /*0134*/ 	.word	0x00000000
.L_6867:


//--------------------- .nv.info._ZN2at6native18elementwise_kernelILi128ELi4EZNS0_22gpu_kernel_impl_nocastINS0_13AUnaryFunctorIbbbZNS0_19minimum_kernel_cudaERNS_18TensorIteratorBaseEEUlbbE_EEEEvS5_RKT_EUliE_EEviT1_ --------------------------
	.section	.nv.info._ZN2at6native18elementwise_kernelILi128ELi4EZNS0_22gpu_kernel_impl_nocastINS0_13AUnaryFunctorIbbbZNS0_19minimum_kernel_cudaERNS_18TensorIteratorBaseEEUlbbE_EEEEvS5_RKT_EUliE_EEviT1_,"",@"SHT_CUDA_INFO"
	.sectionflags	@""
	.align	4


	//----- nvinfo : EIATTR_CUDA_API_VERSION
	.align		4
        /*0000*/ 	.byte	0x04, 0x37
        /*0002*/ 	.short	(.L_6869 - .L_6868)
.L_6868:
        /*0004*/ 	.word	0x00000082


	//----- nvinfo : EIATTR_SW2861232_WAR
	.align		4
.L_6869:
        /*0008*/ 	.byte	0x01, 0x35
	.zero		2


	//----- nvinfo : EIATTR_PARAM_CBANK
	.align		4
        /*000c*/ 	.byte	0x04, 0x0a
        /*000e*/ 	.short	(.L_6871 - .L_6870)
	.align		4
.L_6870:
        /*0010*/ 	.word	index@(.nv.constant0._ZN2at6native18elementwise_kernelILi128ELi4EZNS0_22gpu_kernel_impl_nocastINS0_13AUnaryFunctorIbbbZNS0_19minimum_kernel_cudaERNS_18TensorIteratorBaseEEUlbbE_EEEEvS5_RKT_EUliE_EEviT1_)
        /*0014*/ 	.short	0x0160
        /*0016*/ 	.short	0x0220


	//----- nvinfo : EIATTR_CBANK_PARAM_SIZE
	.align		4
.L_6871:
        /*0018*/ 	.byte	0x03, 0x19
        /*001a*/ 	.short	0x0220


	//----- nvinfo : EIATTR_KPARAM_INFO
	.align		4
        /*001c*/ 	.byte	0x04, 0x17
        /*001e*/ 	.short	(.L_6873 - .L_6872)
.L_6872:
        /*0020*/ 	.word	0x00000000
        /*0024*/ 	.short	0x0001
        /*0026*/ 	.short	0x0008
        /*0028*/ 	.byte	0x00, 0xf0, 0x61, 0x08


	//----- nvinfo : EIATTR_KPARAM_INFO
	.align		4
.L_6873:
        /*002c*/ 	.byte	0x04, 0x17
        /*002e*/ 	.short	(.L_6875 - .L_6874)
.L_6874:
        /*0030*/ 	.word	0x00000000
        /*0034*/ 	.short	0x0000
        /*0036*/ 	.short	0x0000
        /*0038*/ 	.byte	0x00, 0xf0, 0x11, 0x00


	//----- nvinfo : EIATTR_MAXREG_COUNT
	.align		4
.L_6875:
        /*003c*/ 	.byte	0x03, 0x1b
        /*003e*/ 	.short	0x0080


	//----- nvinfo : EIATTR_MERCURY_ISA_VERSION
	.align		4
        /*0040*/ 	.byte	0x03, 0x5f
        /*0042*/ 	.short	0x0000


	//----- nvinfo : EIATTR_EXIT_INSTR_OFFSETS
	.align		4
        /*0044*/ 	.byte	0x04, 0x1c
        /*0046*/ 	.short	(.L_6877 - .L_6876)


	//   ....[0]....
.L_6876:
        /*0048*/ 	.word	0x00002d80


	//   ....[1]....
        /*004c*/ 	.word	0x00003c50


	//----- nvinfo : EIATTR_MAX_THREADS
	.align		4
.L_6877:
        /*0050*/ 	.byte	0x04, 0x05
        /*0052*/ 	.short	(.L_6879 - .L_6878)
.L_6878:
        /*0054*/ 	.word	0x00000080
        /*0058*/ 	.word	0x00000001
        /*005c*/ 	.word	0x00000001


	//----- nvinfo : EIATTR_CRS_STACK_SIZE
	.align		4
.L_6879:
        /*0060*/ 	.byte	0x04, 0x1e
        /*0062*/ 	.short	(.L_6881 - .L_6880)
.L_6880:
        /*0064*/ 	.word	0x00000000
.L_6881:


//--------------------- .nv.info._ZN2at6native27unrolled_elementwise_kernelINS0_13AUnaryFunctorIbbbZNS0_19minimum_kernel_cudaERNS_18TensorIteratorBaseEEUlbbE_EESt5arrayIPcLm2EELi4E23TrivialOffsetCalculatorILi1EjESB_NS0_6memory15LoadWithoutCastENSC_16StoreWithoutCastEEEviT_T0_T2_T3_T4_T5_ --------------------------
	.section	.nv.info._ZN2at6native27unrolled_elementwise_kernelINS0_13AUnaryFunctorIbbbZNS0_19minimum_kernel_cudaERNS_18TensorIteratorBaseEEUlbbE_EESt5arrayIPcLm2EELi4E23TrivialOffsetCalculatorILi1EjESB_NS0_6memory15LoadWithoutCastENSC_16StoreWithoutCastEEEviT_T0_T2_T3_T4_T5_,"",@"SHT_CUDA_INFO"
	.sectionflags	@""
	.align	4


	//----- nvinfo : EIATTR_CUDA_API_VERSION
	.align		4
        /*0000*/ 	.byte	0x04, 0x37
        /*0002*/ 	.short	(.L_6883 - .L_6882)
.L_6882:
        /*0004*/ 	.word	0x00000082


	//----- nvinfo : EIATTR_SW2861232_WAR
	.align		4
.L_6883:
        /*0008*/ 	.byte	0x01, 0x35
	.zero		2


	//----- nvinfo : EIATTR_PARAM_CBANK
	.align		4
        /*000c*/ 	.byte	0x04, 0x0a
        /*000e*/ 	.short	(.L_6885 - .L_6884)
	.align		4
.L_6884:
        /*0010*/ 	.word	index@(.nv.constant0._ZN2at6native27unrolled_elementwise_kernelINS0_13AUnaryFunctorIbbbZNS0_19minimum_kernel_cudaERNS_18TensorIteratorBaseEEUlbbE_EESt5arrayIPcLm2EELi4E23TrivialOffsetCalculatorILi1EjESB_NS0_6memory15LoadWithoutCastENSC_16StoreWithoutCastEEEviT_T0_T2_T3_T4_T5_)
        /*0014*/ 	.short	0x0160
        /*0016*/ 	.short	0x001c


	//----- nvinfo : EIATTR_CBANK_PARAM_SIZE
	.align		4
.L_6885:
        /*0018*/ 	.byte	0x03, 0x19
        /*001a*/ 	.short	0x001c


	//----- nvinfo : EIATTR_KPARAM_INFO
	.align		4
        /*001c*/ 	.byte	0x04, 0x17
        /*001e*/ 	.short	(.L_6887 - .L_6886)
.L_6886:
        /*0020*/ 	.word	0x00000000
        /*0024*/ 	.short	0x0006
        /*0026*/ 	.short	0x001b
        /*0028*/ 	.byte	0x00, 0xf0, 0x05, 0x00


	//----- nvinfo : EIATTR_KPARAM_INFO
	.align		4
.L_6887:
        /*002c*/ 	.byte	0x04, 0x17
        /*002e*/ 	.short	(.L_6889 - .L_6888)
.L_6888:
        /*0030*/ 	.word	0x00000000
        /*0034*/ 	.short	0x0005
        /*0036*/ 	.short	0x001a
        /*0038*/ 	.byte	0x00, 0xf0, 0x05, 0x00


	//----- nvinfo : EIATTR_KPARAM_INFO
	.align		4
.L_6889:
        /*003c*/ 	.byte	0x04, 0x17
        /*003e*/ 	.short	(.L_6891 - .L_6890)
.L_6890:
        /*0040*/ 	.word	0x00000000
        /*0044*/ 	.short	0x0004
        /*0046*/ 	.short	0x0019
        /*0048*/ 	.byte	0x00, 0xf0, 0x05, 0x00


	//----- nvinfo : EIATTR_KPARAM_INFO
	.align		4
.L_6891:
        /*004c*/ 	.byte	0x04, 0x17
        /*004e*/ 	.short	(.L_6893 - .L_6892)
.L_6892:
        /*0050*/ 	.word	0x00000000
        /*0054*/ 	.short	0x0003
        /*0056*/ 	.short	0x0018
        /*0058*/ 	.byte	0x00, 0xf0, 0x05, 0x00


	//----- nvinfo : EIATTR_KPARAM_INFO
	.align		4
.L_6893:
        /*005c*/ 	.byte	0x04, 0x17
        /*005e*/ 	.short	(.L_6895 - .L_6894)
.L_6894:
        /*0060*/ 	.word	0x00000000
        /*0064*/ 	.short	0x0002
        /*0066*/ 	.short	0x0008
        /*0068*/ 	.byte	0x00, 0xf0, 0x41, 0x00


	//----- nvinfo : EIATTR_KPARAM_INFO
	.align		4
.L_6895:
        /*006c*/ 	.byte	0x04, 0x17
        /*006e*/ 	.short	(.L_6897 - .L_6896)
.L_6896:
        /*0070*/ 	.word	0x00000000
        /*0074*/ 	.short	0x0001
        /*0076*/ 	.short	0x0004
        /*0078*/ 	.byte	0x00, 0xf0, 0x09, 0x00


	//----- nvinfo : EIATTR_KPARAM_INFO
	.align		4
.L_6897:
        /*007c*/ 	.byte	0x04, 0x17
        /*007e*/ 	.short	(.L_6899 - .L_6898)
.L_6898:
        /*0080*/ 	.word	0x00000000
        /*0084*/ 	.short	0x0000
        /*0086*/ 	.short	0x0000
        /*0088*/ 	.byte	0x00, 0xf0, 0x11, 0x00


	//----- nvinfo : EIATTR_MAXREG_COUNT
	.align		4
.L_6899:
        /*008c*/ 	.byte	0x03, 0x1b
        /*008e*/ 	.short	0x00ff


	//----- nvinfo : EIATTR_MERCURY_ISA_VERSION
	.align		4
        /*0090*/ 	.byte	0x03, 0x5f
        /*0092*/ 	.short	0x0000


	//----- nvinfo : EIATTR_EXIT_INSTR_OFFSETS
	.align		4
        /*0094*/ 	.byte	0x04, 0x1c
        /*0096*/ 	.short	(.L_6901 - .L_6900)


	//   ....[0]....
.L_6900:
        /*0098*/ 	.word	0x000004c0


	//   ....[1]....
        /*009c*/ 	.word	0x00000520


	//----- nvinfo : EIATTR_MAX_THREADS
	.align		4
.L_6901:
        /*00a0*/ 	.byte	0x04, 0x05
        /*00a2*/ 	.short	(.L_6903 - .L_6902)
.L_6902:
        /*00a4*/ 	.word	0x00000080
        /*00a8*/ 	.word	0x00000001
        /*00ac*/ 	.word	0x00000001


	//----- nvinfo : EIATTR_CRS_STACK_SIZE
	.align		4
.L_6903:
        /*00b0*/ 	.byte	0x04, 0x1e
        /*00b2*/ 	.short	(.L_6905 - .L_6904)
.L_6904:
        /*00b4*/ 	.word	0x00000000
.L_6905:


//--------------------- .nv.info._ZN2at6native29vectorized_elementwise_kernelILi2ENS0_13AUnaryFunctorIbbbZNS0_19minimum_kernel_cudaERNS_18TensorIteratorBaseEEUlbbE_EESt5arrayIPcLm2EEEEviT0_T1_ --------------------------
	.section	.nv.info._ZN2at6native29vectorized_elementwise_kernelILi2ENS0_13AUnaryFunctorIbbbZNS0_19minimum_kernel_cudaERNS_18TensorIteratorBaseEEUlbbE_EESt5arrayIPcLm2EEEEviT0_T1_,"",@"SHT_CUDA_INFO"
	.sectionflags	@""
	.align	4


	//----- nvinfo : EIATTR_CUDA_API_VERSION
	.align		4
        /*0000*/ 	.byte	0x04, 0x37
        /*0002*/ 	.short	(.L_6907 - .L_6906)
.L_6906:
        /*0004*/ 	.word	0x00000082


	//----- nvinfo : EIATTR_SW2861232_WAR
	.align		4
.L_6907:
        /*0008*/ 	.byte	0x01, 0x35
	.zero		2


	//----- nvinfo : EIATTR_PARAM_CBANK
	.align		4
        /*000c*/ 	.byte	0x04, 0x0a
        /*000e*/ 	.short	(.L_6909 - .L_6908)
	.align		4
.L_6908:
        /*0010*/ 	.word	index@(.nv.constant0._ZN2at6native29vectorized_elementwise_kernelILi2ENS0_13AUnaryFunctorIbbbZNS0_19minimum_kernel_cudaERNS_18TensorIteratorBaseEEUlbbE_EESt5arrayIPcLm2EEEEviT0_T1_)
        /*0014*/ 	.short	0x0160
        /*0016*/ 	.short	0x0018


	//----- nvinfo : EIATTR_CBANK_PARAM_SIZE
	.align		4
.L_6909:
        /*0018*/ 	.byte	0x03, 0x19
        /*001a*/ 	.short	0x0018


	//----- nvinfo : EIATTR_KPARAM_INFO
	.align		4
        /*001c*/ 	.byte	0x04, 0x17
        /*001e*/ 	.short	(.L_6911 - .L_6910)
.L_6910:
        /*0020*/ 	.word	0x00000000
        /*0024*/ 	.short	0x0002
        /*0026*/ 	.short	0x0008
        /*0028*/ 	.byte	0x00, 0xf0, 0x41, 0x00


	//----- nvinfo : EIATTR_KPARAM_INFO
	.align		4
.L_6911:
        /*002c*/ 	.byte	0x04, 0x17
        /*002e*/ 	.short	(.L_6913 - .L_6912)
.L_6912:
        /*0030*/ 	.word	0x00000000
        /*0034*/ 	.short	0x0001
        /*0036*/ 	.short	0x0004
        /*0038*/ 	.byte	0x00, 0xf0, 0x09, 0x00


	//----- nvinfo : EIATTR_KPARAM_INFO
	.align		4
.L_6913:
        /*003c*/ 	.byte	0x04, 0x17
        /*003e*/ 	.short	(.L_6915 - .L_6914)
.L_6914:
        /*0040*/ 	.word	0x00000000
        /*0044*/ 	.short	0x0000
        /*0046*/ 	.short	0x0000
        /*0048*/ 	.byte	0x00, 0xf0, 0x11, 0x00


	//----- nvinfo : EIATTR_MAXREG_COUNT
	.align		4
.L_6915:
        /*004c*/ 	.byte	0x03, 0x1b
        /*004e*/ 	.short	0x00ff


	//----- nvinfo : EIATTR_MERCURY_ISA_VERSION
	.align		4
        /*0050*/ 	.byte	0x03, 0x5f
        /*0052*/ 	.short	0x0000


	//----- nvinfo : EIATTR_EXIT_INSTR_OFFSETS
	.align		4
        /*0054*/ 	.byte	0x04, 0x1c
        /*0056*/ 	.short	(.L_6917 - .L_6916)


	//   ....[0]....
.L_6916:
        /*0058*/ 	.word	0x00000340


	//   ....[1]....
        /*005c*/ 	.word	0x00000cd0


	//   ....[2]....
        /*0060*/ 	.word	0x00000d30


	//----- nvinfo : EIATTR_MAX_THREADS
	.align		4
.L_6917:
        /*0064*/ 	.byte	0x04, 0x05
        /*0066*/ 	.short	(.L_6919 - .L_6918)
.L_6918:
        /*0068*/ 	.word	0x00000080
        /*006c*/ 	.word	0x00000001
        /*0070*/ 	.word	0x00000001


	//----- nvinfo : EIATTR_CRS_STACK_SIZE
	.align		4
.L_6919:
        /*0074*/ 	.byte	0x04, 0x1e
        /*0076*/ 	.short	(.L_6921 - .L_6920)
.L_6920:
        /*0078*/ 	.word	0x00000000
.L_6921:


//--------------------- .nv.info._ZN2at6native29vectorized_elementwise_kernelILi4ENS0_13AUnaryFunctorIbbbZNS0_19minimum_kernel_cudaERNS_18TensorIteratorBaseEEUlbbE_EESt5arrayIPcLm2EEEEviT0_T1_ --------------------------
	.section	.nv.info._ZN2at6native29vectorized_elementwise_kernelILi4ENS0_13AUnaryFunctorIbbbZNS0_19minimum_kernel_cudaERNS_18TensorIteratorBaseEEUlbbE_EESt5arrayIPcLm2EEEEviT0_T1_,"",@"SHT_CUDA_INFO"
	.sectionflags	@""
	.align	4


	//----- nvinfo : EIATTR_CUDA_API_VERSION
	.align		4
        /*0000*/ 	.byte	0x04, 0x37
        /*0002*/ 	.short	(.L_6923 - .L_6922)
.L_6922:
        /*0004*/ 	.word	0x00000082


	//----- nvinfo : EIATTR_SW2861232_WAR
	.align		4
.L_6923:
        /*0008*/ 	.byte	0x01, 0x35
	.zero		2


	//----- nvinfo : EIATTR_PARAM_CBANK
	.align		4
        /*000c*/ 	.byte	0x04, 0x0a
        /*000e*/ 	.short	(.L_6925 - .L_6924)
	.align		4
.L_6924:
        /*0010*/ 	.word	index@(.nv.constant0._ZN2at6native29vectorized_elementwise_kernelILi4ENS0_13AUnaryFunctorIbbbZNS0_19minimum_kernel_cudaERNS_18TensorIteratorBaseEEUlbbE_EESt5arrayIPcLm2EEEEviT0_T1_)
        /*0014*/ 	.short	0x0160
        /*0016*/ 	.short	0x0018


	//----- nvinfo : EIATTR_CBANK_PARAM_SIZE
	.align		4
.L_6925:
        /*0018*/ 	.byte	0x03, 0x19
        /*001a*/ 	.short	0x0018


	//----- nvinfo : EIATTR_KPARAM_INFO
	.align		4
        /*001c*/ 	.byte	0x04, 0x17
        /*001e*/ 	.short	(.L_6927 - .L_6926)
.L_6926:
        /*0020*/ 	.word	0x00000000
        /*0024*/ 	.short	0x0002
        /*0026*/ 	.short	0x0008
        /*0028*/ 	.byte	0x00, 0xf0, 0x41, 0x00


	//----- nvinfo : EIATTR_KPARAM_INFO
	.align		4
.L_6927:
        /*002c*/ 	.byte	0x04, 0x17
        /*002e*/ 	.short	(.L_6929 - .L_6928)
.L_6928:
        /*0030*/ 	.word	0x00000000
        /*0034*/ 	.short	0x0001
        /*0036*/ 	.short	0x0004
        /*0038*/ 	.byte	0x00, 0xf0, 0x09, 0x00


	//----- nvinfo : EIATTR_KPARAM_INFO
	.align		4
.L_6929:
        /*003c*/ 	.byte	0x04, 0x17
        /*003e*/ 	.short	(.L_6931 - .L_6930)
.L_6930:
        /*0040*/ 	.word	0x00000000
        /*0044*/ 	.short	0x0000
        /*0046*/ 	.short	0x0000
        /*0048*/ 	.byte	0x00, 0xf0, 0x11, 0x00


	//----- nvinfo : EIATTR_MAXREG_COUNT
	.align		4
.L_6931:
        /*004c*/ 	.byte	0x03, 0x1b
        /*004e*/ 	.short	0x00ff


	//----- nvinfo : EIATTR_MERCURY_ISA_VERSION
	.align		4
        /*0050*/ 	.byte	0x03, 0x5f
        /*0052*/ 	.short	0x0000


	//----- nvinfo : EIATTR_EXIT_INSTR_OFFSETS
	.align		4
        /*0054*/ 	.byte	0x04, 0x1c
        /*0056*/ 	.short	(.L_6933 - .L_6932)


	//   ....[0]....
.L_6932:
        /*0058*/ 	.word	0x00000320


	//   ....[1]....
        /*005c*/ 	.word	0x00000cb0


	//   ....[2]....
        /*0060*/ 	.word	0x00000d10


	//----- nvinfo : EIATTR_MAX_THREADS
	.align		4
.L_6933:
        /*0064*/ 	.byte	0x04, 0x05
        /*0066*/ 	.short	(.L_6935 - .L_6934)
.L_6934:
        /*0068*/ 	.word	0x00000080
        /*006c*/ 	.word	0x00000001
        /*0070*/ 	.word	0x00000001


	//----- nvinfo : EIATTR_CRS_STACK_SIZE
	.align		4
.L_6935:
        /*0074*/ 	.byte	0x04, 0x1e
        /*0076*/ 	.short	(.L_6937 - .L_6936)
.L_6936:
        /*0078*/ 	.word	0x00000000
.L_6937:


//--------------------- .nv.info._ZN2at6native29vectorized_elementwise_kernelILi8ENS0_13AUnaryFunctorIbbbZNS0_19minimum_kernel_cudaERNS_18TensorIteratorBaseEEUlbbE_EESt5arrayIPcLm2EEEEviT0_T1_ --------------------------
	.section	.nv.info._ZN2at6native29vectorized_elementwise_kernelILi8ENS0_13AUnaryFunctorIbbbZNS0_19minimum_kernel_cudaERNS_18TensorIteratorBaseEEUlbbE_EESt5arrayIPcLm2EEEEviT0_T1_,"",@"SHT_CUDA_INFO"
	.sectionflags	@""
	.align	4


	//----- nvinfo : EIATTR_CUDA_API_VERSION
	.align		4
        /*0000*/ 	.byte	0x04, 0x37
        /*0002*/ 	.short	(.L_6939 - .L_6938)
.L_6938:
        /*0004*/ 	.word	0x00000082


	//----- nvinfo : EIATTR_SW2861232_WAR
	.align		4
.L_6939:
        /*0008*/ 	.byte	0x01, 0x35
	.zero		2


	//----- nvinfo : EIATTR_PARAM_CBANK
	.align		4
        /*000c*/ 	.byte	0x04, 0x0a
        /*000e*/ 	.short	(.L_6941 - .L_6940)
	.align		4
.L_6940:
        /*0010*/ 	.word	index@(.nv.constant0._ZN2at6native29vectorized_elementwise_kernelILi8ENS0_13AUnaryFunctorIbbbZNS0_19minimum_kernel_cudaERNS_18TensorIteratorBaseEEUlbbE_EESt5arrayIPcLm2EEEEviT0_T1_)
        /*0014*/ 	.short	0x0160
        /*0016*/ 	.short	0x0018


	//----- nvinfo : EIATTR_CBANK_PARAM_SIZE
	.align		4
.L_6941:
        /*0018*/ 	.byte	0x03, 0x19
        /*001a*/ 	.short	0x0018


	//----- nvinfo : EIATTR_KPARAM_INFO
	.align		4
        /*001c*/ 	.byte	0x04, 0x17
        /*001e*/ 	.short	(.L_6943 - .L_6942)
.L_6942:
        /*0020*/ 	.word	0x00000000
        /*0024*/ 	.short	0x0002
        /*0026*/ 	.short	0x0008
        /*0028*/ 	.byte	0x00, 0xf0, 0x41, 0x00


	//----- nvinfo : EIATTR_KPARAM_INFO
	.align		4
.L_6943:
        /*002c*/ 	.byte	0x04, 0x17
        /*002e*/ 	.short	(.L_6945 - .L_6944)
.L_6944:
        /*0030*/ 	.word	0x00000000
        /*0034*/ 	.short	0x0001
        /*0036*/ 	.short	0x0004
        /*0038*/ 	.byte	0x00, 0xf0, 0x09, 0x00


	//----- nvinfo : EIATTR_KPARAM_INFO
	.align		4
.L_6945:
        /*003c*/ 	.byte	0x04, 0x17
        /*003e*/ 	.short	(.L_6947 - .L_6946)
.L_6946:
        /*0040*/ 	.word	0x00000000
        /*0044*/ 	.short	0x0000
        /*0046*/ 	.short	0x0000
        /*0048*/ 	.byte	0x00, 0xf0, 0x11, 0x00


	//----- nvinfo : EIATTR_MAXREG_COUNT
	.align		4
.L_6947:
        /*004c*/ 	.byte	0x03, 0x1b
        /*004e*/ 	.short	0x00ff


	//----- nvinfo : EIATTR_MERCURY_ISA_VERSION
	.align		4
        /*0050*/ 	.byte	0x03, 0x5f
        /*0052*/ 	.short	0x0000


	//----- nvinfo : EIATTR_EXIT_INSTR_OFFSETS
	.align		4
        /*0054*/ 	.byte	0x04, 0x1c
        /*0056*/ 	.short	(.L_6949 - .L_6948)


	//   ....[0]....
.L_6948:
        /*0058*/ 	.word	0x00000010


	//----- nvinfo : EIATTR_MAX_THREADS
	.align		4
.L_6949:
        /*005c*/ 	.byte	0x04, 0x05
        /*005e*/ 	.short	(.L_6951 - .L_6950)
.L_6950:
        /*0060*/ 	.word	0x00000080
        /*0064*/ 	.word	0x00000001
        /*0068*/ 	.word	0x00000001
.L_6951:


//--------------------- .nv.info._ZN2at6native18elementwise_kernelILi128ELi4EZNS0_15gpu_kernel_implINS0_13BinaryFunctorIbbbZNS0_19minimum_kernel_cudaERNS_18TensorIteratorBaseEEUlbbE_EEEEvS5_RKT_EUliE_EEviT1_ --------------------------
	.section	.nv.info._ZN2at6native18elementwise_kernelILi128ELi4EZNS0_15gpu_kernel_implINS0_13BinaryFunctorIbbbZNS0_19minimum_kernel_cudaERNS_18TensorIteratorBaseEEUlbbE_EEEEvS5_RKT_EUliE_EEviT1_,"",@"SHT_CUDA_INFO"
	.sectionflags	@""
	.align	4


	//----- nvinfo : EIATTR_CUDA_API_VERSION
	.align		4
        /*0000*/ 	.byte	0x04, 0x37
        /*0002*/ 	.short	(.L_6953 - .L_6952)
.L_6952:
        /*0004*/ 	.word	0x00000082


	//----- nvinfo : EIATTR_SW2861232_WAR
	.align		4
.L_6953:
        /*0008*/ 	.byte	0x01, 0x35
	.zero		2


	//----- nvinfo : EIATTR_PARAM_CBANK
	.align		4
        /*000c*/ 	.byte	0x04, 0x0a
        /*000e*/ 	.short	(.L_6955 - .L_6954)
	.align		4
.L_6954:
        /*0010*/ 	.word	index@(.nv.constant0._ZN2at6native18elementwise_kernelILi128ELi4EZNS0_15gpu_kernel_implINS0_13BinaryFunctorIbbbZNS0_19minimum_kernel_cudaERNS_18TensorIteratorBaseEEUlbbE_EEEEvS5_RKT_EUliE_EEviT1_)
        /*0014*/ 	.short	0x0160
        /*0016*/ 	.short	0x0290


	//----- nvinfo : EIATTR_CBANK_PARAM_SIZE
	.align		4
.L_6955:
        /*0018*/ 	.byte	0x03, 0x19
        /*001a*/ 	.short	0x0290


	//----- nvinfo : EIATTR_KPARAM_INFO
	.align		4
        /*001c*/ 	.byte	0x04, 0x17
        /*001e*/ 	.short	(.L_6957 - .L_6956)
.L_6956:
        /*0020*/ 	.word	0x00000000
        /*0024*/ 	.short	0x0001
        /*0026*/ 	.short	0x0008
        /*0028*/ 	.byte	0x00, 0xf0, 0x21, 0x0a


	//----- nvinfo : EIATTR_KPARAM_INFO
	.align		4
.L_6957:
        /*002c*/ 	.byte	0x04, 0x17
        /*002e*/ 	.short	(.L_6959 - .L_6958)
.L_6958:
        /*0030*/ 	.word	0x00000000
        /*0034*/ 	.short	0x0000
        /*0036*/ 	.short	0x0000
        /*0038*/ 	.byte	0x00, 0xf0, 0x11, 0x00


	//----- nvinfo : EIATTR_MAXREG_COUNT
	.align		4
.L_6959:
        /*003c*/ 	.byte	0x03, 0x1b
        /*003e*/ 	.short	0x0080


	//----- nvinfo : EIATTR_EXTERNS
	.align		4
        /*0040*/ 	.byte	0x04, 0x0f
        /*0042*/ 	.short	(.L_6961 - .L_6960)


	//   ....[0]....
	.align		4
.L_6960:
        /*0044*/ 	.word	index@(__assertfail)


	//----- nvinfo : EIATTR_MERCURY_ISA_VERSION
	.align		4
.L_6961:
        /*0048*/ 	.byte	0x03, 0x5f
        /*004a*/ 	.short	0x0000


	//----- nvinfo : EIATTR_SYSCALL_OFFSETS
	.align		4
        /*004c*/ 	.byte	0x04, 0x46
        /*004e*/ 	.short	(.L_6963 - .L_6962)


	//   ....[0]....
.L_6962:
        /*0050*/ 	.word	0x00002070


	//   ....[1]....
        /*0054*/ 	.word	0x00002fe0


	//   ....[2]....
        /*0058*/ 	.word	0x00003e90


	//   ....[3]....
        /*005c*/ 	.word	0x00005f40


	//   ....[4]....
        /*0060*/ 	.word	0x00006eb0


	//   ....[5]....
        /*0064*/ 	.word	0x00007d60


	//   ....[6]....
        /*0068*/ 	.word	0x00009de0


	//   ....[7]....
        /*006c*/ 	.word	0x0000ad50


	//   ....[8]....
        /*0070*/ 	.word	0x0000bc00


	//   ....[9]....
        /*0074*/ 	.word	0x0000dc90


	//   ....[10]....
        /*0078*/ 	.word	0x0000ec00


	//   ....[11]....
        /*007c*/ 	.word	0x0000fab0


	//----- nvinfo : EIATTR_EXIT_INSTR_OFFSETS
	.align		4
.L_6963:
        /*0080*/ 	.byte	0x04, 0x1c
        /*0082*/ 	.short	(.L_6965 - .L_6964)


	//   ....[0]....
.L_6964:
        /*0084*/ 	.word	0x0000bc90


	//   ....[1]....
        /*0088*/ 	.word	0x0000ed90


	//   ....[2]....
        /*008c*/ 	.word	0x0000edb0


	//   ....[3]....
        /*0090*/ 	.word	0x0000ee40


	//   ....[4]....
        /*0094*/ 	.word	0x0000ee60


	//   ....[5]....
        /*0098*/ 	.word	0x0000ee80


	//   ....[6]....
        /*009c*/ 	.word	0x0000ef10


	//   ....[7]....
        /*00a0*/ 	.word	0x0000ef50


	//   ....[8]....
        /*00a4*/ 	.word	0x0000eff0


	//   ....[9]....
        /*00a8*/ 	.word	0x0000f040


	//   ....[10]....
        /*00ac*/ 	.word	0x0000f070


	//   ....[11]....
        /*00b0*/ 	.word	0x0000f110


	//   ....[12]....
        /*00b4*/ 	.word	0x0000f150


	//   ....[13]....
        /*00b8*/ 	.word	0x0000f2e0


	//   ....[14]....
        /*00bc*/ 	.word	0x0000f440


	//   ....[15]....
        /*00c0*/ 	.word	0x0000f480


	//   ....[16]....
        /*00c4*/ 	.word	0x0000f520


	//   ....[17]....
        /*00c8*/ 	.word	0x0000f6a0


	//   ....[18]....
        /*00cc*/ 	.word	0x0000f820


	//   ....[19]....
        /*00d0*/ 	.word	0x0000f980


	//   ....[20]....
        /*00d4*/ 	.word	0x0000fac0


	//   ....[21]....
        /*00d8*/ 	.word	0x0000faf0


	//   ....[22]....
        /*00dc*/ 	.word	0x0000fb10


	//----- nvinfo : EIATTR_MAX_THREADS
	.align		4
.L_6965:
        /*00e0*/ 	.byte	0x04, 0x05
        /*00e2*/ 	.short	(.L_6967 - .L_6966)
.L_6966:
        /*00e4*/ 	.word	0x00000080
        /*00e8*/ 	.word	0x00000001
        /*00ec*/ 	.word	0x00000001


	//----- nvinfo : EIATTR_CRS_STACK_SIZE
	.align		4
.L_6967:
        /*00f0*/ 	.byte	0x04, 0x1e
        /*00f2*/ 	.short	(.L_6969 - .L_6968)
.L_6968:
        /*00f4*/ 	.word	0x00000000
.L_6969:


//--------------------- .nv.info._ZN2at6native27unrolled_elementwise_kernelINS0_13BinaryFunctorIbbbZNS0_19minimum_kernel_cudaERNS_18TensorIteratorBaseEEUlbbE_EESt5arrayIPcLm3EELi4E23TrivialOffsetCalculatorILi2EjESA_ILi1EjENS0_6memory12LoadWithCastILi2EEENSD_13StoreWithCastILi1EEEEEviT_T0_T2_T3_T4_T5_ --------------------------
	.section	.nv.info._ZN2at6native27unrolled_elementwise_kernelINS0_13BinaryFunctorIbbbZNS0_19minimum_kernel_cudaERNS_18TensorIteratorBaseEEUlbbE_EESt5arrayIPcLm3EELi4E23TrivialOffsetCalculatorILi2EjESA_ILi1EjENS0_6memory12LoadWithCastILi2EEENSD_13StoreWithCastILi1EEEEEviT_T0_T2_T3_T4_T5_,"",@"SHT_CUDA_INFO"
	.sectionflags	@""
	.align	4


	//----- nvinfo : EIATTR_CUDA_API_VERSION
	.align		4
        /*0000*/ 	.byte	0x04, 0x37
        /*0002*/ 	.short	(.L_6971 - .L_6970)
.L_6970:
        /*0004*/ 	.word	0x00000082


	//----- nvinfo : EIATTR_SW2861232_WAR
	.align		4
.L_6971:
        /*0008*/ 	.byte	0x01, 0x35
	.zero		2


	//----- nvinfo : EIATTR_PARAM_CBANK
	.align		4
        /*000c*/ 	.byte	0x04, 0x0a
        /*000e*/ 	.short	(.L_6973 - .L_6972)
	.align		4
.L_6972:
        /*0010*/ 	.word	index@(.nv.constant0._ZN2at6native27unrolled_elementwise_kernelINS0_13BinaryFunctorIbbbZNS0_19minimum_kernel_cudaERNS_18TensorIteratorBaseEEUlbbE_EESt5arrayIPcLm3EELi4E23TrivialOffsetCalculatorILi2EjESA_ILi1EjENS0_6memory12LoadWithCastILi2EEENSD_13StoreWithCastILi1EEEEEviT_T0_T2_T3_T4_T5_)
        /*0014*/ 	.short	0x0160
        /*0016*/ 	.short	0x0038


	//----- nvinfo : EIATTR_CBANK_PARAM_SIZE
	.align		4
.L_6973:
        /*0018*/ 	.byte	0x03, 0x19
        /*001a*/ 	.short	0x0038


	//----- nvinfo : EIATTR_KPARAM_INFO
	.align		4
        /*001c*/ 	.byte	0x04, 0x17
        /*001e*/ 	.short	(.L_6975 - .L_6974)
.L_6974:
        /*0020*/ 	.word	0x00000000
        /*0024*/ 	.short	0x0006
        /*0026*/ 	.short	0x0030
        /*0028*/ 	.byte	0x00, 0xf0, 0x21, 0x00


	//----- nvinfo : EIATTR_KPARAM_INFO
	.align		4
.L_6975:
        /*002c*/ 	.byte	0x04, 0x17
        /*002e*/ 	.short	(.L_6977 - .L_6976)
.L_6976:
        /*0030*/ 	.word	0x00000000
        /*0034*/ 	.short	0x0005
        /*0036*/ 	.short	0x0024
        /*0038*/ 	.byte	0x00, 0xf0, 0x31, 0x00


	//----- nvinfo : EIATTR_KPARAM_INFO
	.align		4
.L_6977:
        /*003c*/ 	.byte	0x04, 0x17
        /*003e*/ 	.short	(.L_6979 - .L_6978)
.L_6978:
        /*0040*/ 	.word	0x00000000
        /*0044*/ 	.short	0x0004
        /*0046*/ 	.short	0x0021
        /*0048*/ 	.byte	0x00, 0xf0, 0x05, 0x00


	//----- nvinfo : EIATTR_KPARAM_INFO
	.align		4
.L_6979:
        /*004c*/ 	.byte	0x04, 0x17
        /*004e*/ 	.short	(.L_6981 - .L_6980)
.L_6980:
        /*0050*/ 	.word	0x00000000
        /*0054*/ 	.short	0x0003
        /*0056*/ 	.short	0x0020
        /*0058*/ 	.byte	0x00, 0xf0, 0x05, 0x00


	//----- nvinfo : EIATTR_KPARAM_INFO
	.align		4
.L_6981:
        /*005c*/ 	.byte	0x04, 0x17
        /*005e*/ 	.short	(.L_6983 - .L_6982)
.L_6982:
        /*0060*/ 	.word	0x00000000
        /*0064*/ 	.short	0x0002
        /*0066*/ 	.short	0x0008
        /*0068*/ 	.byte	0x00, 0xf0, 0x61, 0x00


	//----- nvinfo : EIATTR_KPARAM_INFO
	.align		4
.L_6983:
        /*006c*/ 	.byte	0x04, 0x17
        /*006e*/ 	.short	(.L_6985 - .L_6984)
.L_6984:
        /*0070*/ 	.word	0x00000000
        /*0074*/ 	.short	0x0001
        /*0076*/ 	.short	0x0004
        /*0078*/ 	.byte	0x00, 0xf0, 0x05, 0x00


	//----- nvinfo : EIATTR_KPARAM_INFO
	.align		4
.L_6985:
        /*007c*/ 	.byte	0x04, 0x17
        /*007e*/ 	.short	(.L_6987 - .L_6986)
.L_6986:
        /*0080*/ 	.word	0x00000000
        /*0084*/ 	.short	0x0000
        /*0086*/ 	.short	0x0000
        /*0088*/ 	.byte	0x00, 0xf0, 0x11, 0x00


	//----- nvinfo : EIATTR_MAXREG_COUNT
	.align		4
.L_6987:
        /*008c*/ 	.byte	0x03, 0x1b
        /*008e*/ 	.short	0x00ff


	//----- nvinfo : EIATTR_EXTERNS
	.align		4
        /*0090*/ 	.byte	0x04, 0x0f
        /*0092*/ 	.short	(.L_6989 - .L_6988)


	//   ....[0]....
	.align		4
.L_6988:
        /*0094*/ 	.word	index@(__assertfail)


	//----- nvinfo : EIATTR_MERCURY_ISA_VERSION
	.align		4
.L_6989:
        /*0098*/ 	.byte	0x03, 0x5f
        /*009a*/ 	.short	0x0000


	//----- nvinfo : EIATTR_SYSCALL_OFFSETS
	.align		4
        /*009c*/ 	.byte	0x04, 0x46
        /*009e*/ 	.short	(.L_6991 - .L_6990)


	//   ....[0]....
.L_6990:
        /*00a0*/ 	.word	0x000010d0


	//   ....[1]....
        /*00a4*/ 	.word	0x00002040


	//   ....[2]....
        /*00a8*/ 	.word	0x00003160


	//   ....[3]....
        /*00ac*/ 	.word	0x000040d0


	//   ....[4]....
        /*00b0*/ 	.word	0x00005200


	//   ....[5]....
        /*00b4*/ 	.word	0x00006170


	//   ....[6]....
        /*00b8*/ 	.word	0x00007280


	//   ....[7]....
        /*00bc*/ 	.word	0x000081f0


	//   ....[8]....
        /*00c0*/ 	.word	0x000092c0


	//   ....[9]....
        /*00c4*/ 	.word	0x0000a1a0


	//   ....[10]....
        /*00c8*/ 	.word	0x0000b060


	//   ....[11]....
        /*00cc*/ 	.word	0x0000bf20


	//----- nvinfo : EIATTR_EXIT_INSTR_OFFSETS
	.align		4
.L_6991:
        /*00d0*/ 	.byte	0x04, 0x1c
        /*00d2*/ 	.short	(.L_6993 - .L_6992)


	//   ....[0]....
.L_6992:
        /*00d4*/ 	.word	0x0000b0f0


	//   ....[1]....
        /*00d8*/ 	.word	0x0000b200


	//   ....[2]....
        /*00dc*/ 	.word	0x0000b220


	//   ....[3]....
        /*00e0*/ 	.word	0x0000b2b0


	//   ....[4]....
        /*00e4*/ 	.word	0x0000b2d0


	//   ....[5]....
        /*00e8*/ 	.word	0x0000b2f0


	//   ....[6]....
        /*00ec*/ 	.word	0x0000b380


	//   ....[7]....
        /*00f0*/ 	.word	0x0000b3c0


	//   ....[8]....
        /*00f4*/ 	.word	0x0000b460


	//   ....[9]....
        /*00f8*/ 	.word	0x0000b4b0


	//   ....[10]....
        /*00fc*/ 	.word	0x0000b4e0


	//   ....[11]....
        /*0100*/ 	.word	0x0000b580


	//   ....[12]....
        /*0104*/ 	.word	0x0000b5c0


	//   ....[13]....
        /*0108*/ 	.word	0x0000b750


	//   ....[14]....
        /*010c*/ 	.word	0x0000b8b0


	//   ....[15]....
        /*0110*/ 	.word	0x0000b8f0


	//   ....[16]....
        /*0114*/ 	.word	0x0000b990


	//   ....[17]....
        /*0118*/ 	.word	0x0000bb10


	//   ....[18]....
        /*011c*/ 	.word	0x0000bc90


	//   ....[19]....
        /*0120*/ 	.word	0x0000bdf0


	//   ....[20]....
        /*0124*/ 	.word	0x0000bf30


	//   ....[21]....
        /*0128*/ 	.word	0x0000bf60


	//   ....[22]....
        /*012c*/ 	.word	0x0000bf80


	//----- nvinfo : EIATTR_MAX_THREADS
	.align		4
.L_6993:
        /*0130*/ 	.byte	0x04, 0x05
        /*0132*/ 	.short	(.L_6995 - .L_6994)
.L_6994:
        /*0134*/ 	.word	0x00000080
        /*0138*/ 	.word	0x00000001
        /*013c*/ 	.word	0x00000001


	//----- nvinfo : EIATTR_CRS_STACK_SIZE
	.align		4
.L_6995:
        /*0140*/ 	.byte	0x04, 0x1e
        /*0142*/ 	.short	(.L_6997 - .L_6996)
.L_6996:
        /*0144*/ 	.word	0x00000000
.L_6997:


//--------------------- .nv.info._ZN2at6native18elementwise_kernelILi128ELi4EZNS0_22gpu_kernel_impl_nocastINS0_13BinaryFunctorIbbbZNS0_19minimum_kernel_cudaERNS_18TensorIteratorBaseEEUlbbE_EEEEvS5_RKT_EUliE_EEviT1_ --------------------------
	.section	.nv.info._ZN2at6native18elementwise_kernelILi128ELi4EZNS0_22gpu_kernel_impl_nocastINS0_13BinaryFunctorIbbbZNS0_19minimum_kernel_cudaERNS_18TensorIteratorBaseEEUlbbE_EEEEvS5_RKT_EUliE_EEviT1_,"",@"SHT_CUDA_INFO"
	.sectionflags	@""
	.align	4


	//----- nvinfo : EIATTR_CUDA_API_VERSION
	.align		4
        /*0000*/ 	.byte	0x04, 0x37
        /*0002*/ 	.short	(.L_6999 - .L_6998)
.L_6998:
        /*0004*/ 	.word	0x00000082


	//----- nvinfo : EIATTR_SW2861232_WAR
	.align		4
.L_6999:
        /*0008*/ 	.byte	0x01, 0x35
	.zero		2


	//----- nvinfo : EIATTR_PARAM_CBANK
	.align		4
        /*000c*/ 	.byte	0x04, 0x0a
        /*000e*/ 	.short	(.L_7001 - .L_7000)
	.align		4
.L_7000:
        /*0010*/ 	.word	index@(.nv.constant0._ZN2at6native18elementwise_kernelILi128ELi4EZNS0_22gpu_kernel_impl_nocastINS0_13BinaryFunctorIbbbZNS0_19minimum_kernel_cudaERNS_18TensorIteratorBaseEEUlbbE_EEEEvS5_RKT_EUliE_EEviT1_)
        /*0014*/ 	.short	0x0160
        /*0016*/ 	.short	0x0290


	//----- nvinfo : EIATTR_CBANK_PARAM_SIZE
	.align		4
.L_7001:
        /*0018*/ 	.byte	0x03, 0x19
        /*001a*/ 	.short	0x0290


	//----- nvinfo : EIATTR_KPARAM_INFO
	.align		4
        /*001c*/ 	.byte	0x04, 0x17
        /*001e*/ 	.short	(.L_7003 - .L_7002)
.L_7002:
        /*0020*/ 	.word	0x00000000
        /*0024*/ 	.short	0x0001
        /*0026*/ 	.short	0x0008
        /*0028*/ 	.byte	0x00, 0xf0, 0x21, 0x0a


	//----- nvinfo : EIATTR_KPARAM_INFO
	.align		4
.L_7003:
        /*002c*/ 	.byte	0x04, 0x17
        /*002e*/ 	.short	(.L_7005 - .L_7004)
.L_7004:
        /*0030*/ 	.word	0x00000000
        /*0034*/ 	.short	0x0000
        /*0036*/ 	.short	0x0000
        /*0038*/ 	.byte	0x00, 0xf0, 0x11, 0x00


	//----- nvinfo : EIATTR_MAXREG_COUNT
	.align		4
.L_7005:
        /*003c*/ 	.byte	0x03, 0x1b
        /*003e*/ 	.short	0x0080


	//----- nvinfo : EIATTR_MERCURY_ISA_VERSION
	.align		4
        /*0040*/ 	.byte	0x03, 0x5f
        /*0042*/ 	.short	0x0000


	//----- nvinfo : EIATTR_EXIT_INSTR_OFFSETS
	.align		4
        /*0044*/ 	.byte	0x04, 0x1c
        /*0046*/ 	.short	(.L_7007 - .L_7006)


	//   ....[0]....
.L_7006:
        /*0048*/ 	.word	0x000032e0


	//   ....[1]....
        /*004c*/ 	.word	0x00004380


	//----- nvinfo : EIATTR_MAX_THREADS
	.align		4
.L_7007:
        /*0050*/ 	.byte	0x04, 0x05
        /*0052*/ 	.short	(.L_7009 - .L_7008)
.L_7008:
        /*0054*/ 	.word	0x00000080
        /*0058*/ 	.word	0x00000001
        /*005c*/ 	.word	0x00000001


	//----- nvinfo : EIATTR_CRS_STACK_SIZE
	.align		4
.L_7009:
        /*0060*/ 	.byte	0x04, 0x1e
        /*0062*/ 	.short	(.L_7011 - .L_7010)
.L_7010:
        /*0064*/ 	.word	0x00000000
.L_7011:


//--------------------- .nv.info._ZN2at6native27unrolled_elementwise_kernelINS0_13BinaryFunctorIbbbZNS0_19minimum_kernel_cudaERNS_18TensorIteratorBaseEEUlbbE_EESt5arrayIPcLm3EELi4E23TrivialOffsetCalculatorILi2EjESA_ILi1EjENS0_6memory15LoadWithoutCastENSD_16StoreWithoutCastEEEviT_T0_T2_T3_T4_T5_ --------------------------
	.section	.nv.info._ZN2at6native27unrolled_elementwise_kernelINS0_13BinaryFunctorIbbbZNS0_19minimum_kernel_cudaERNS_18TensorIteratorBaseEEUlbbE_EESt5arrayIPcLm3EELi4E23TrivialOffsetCalculatorILi2EjESA_ILi1EjENS0_6memory15LoadWithoutCastENSD_16StoreWithoutCastEEEviT_T0_T2_T3_T4_T5_,"",@"SHT_CUDA_INFO"
	.sectionflags	@""
	.align	4


	//----- nvinfo : EIATTR_CUDA_API_VERSION
	.align		4
        /*0000*/ 	.byte	0x04, 0x37
        /*0002*/ 	.short	(.L_7013 - .L_7012)
.L_7012:
        /*0004*/ 	.word	0x00000082


	//----- nvinfo : EIATTR_SW2861232_WAR
	.align		4
.L_7013:
        /*0008*/ 	.byte	0x01, 0x35
	.zero		2


	//----- nvinfo : EIATTR_PARAM_CBANK
	.align		4
        /*000c*/ 	.byte	0x04, 0x0a
        /*000e*/ 	.short	(.L_7015 - .L_7014)
	.align		4
.L_7014:
        /*0010*/ 	.word	index@(.nv.constant0._ZN2at6native27unrolled_elementwise_kernelINS0_13BinaryFunctorIbbbZNS0_19minimum_kernel_cudaERNS_18TensorIteratorBaseEEUlbbE_EESt5arrayIPcLm3EELi4E23TrivialOffsetCalculatorILi2EjESA_ILi1EjENS0_6memory15LoadWithoutCastENSD_16StoreWithoutCastEEEviT_T0_T2_T3_T4_T5_)
        /*0014*/ 	.short	0x0160
        /*0016*/ 	.short	0x0024


	//----- nvinfo : EIATTR_CBANK_PARAM_SIZE
	.align		4
.L_7015:
        /*0018*/ 	.byte	0x03, 0x19
        /*001a*/ 	.short	0x0024


	//----- nvinfo : EIATTR_KPARAM_INFO
	.align		4
        /*001c*/ 	.byte	0x04, 0x17
        /*001e*/ 	.short	(.L_7017 - .L_7016)
.L_7016:
        /*0020*/ 	.word	0x00000000
        /*0024*/ 	.short	0x0006
        /*0026*/ 	.short	0x0023
        /*0028*/ 	.byte	0x00, 0xf0, 0x05, 0x00


	//----- nvinfo : EIATTR_KPARAM_INFO
	.align		4
.L_7017:
        /*002c*/ 	.byte	0x04, 0x17
        /*002e*/ 	.short	(.L_7019 - .L_7018)
.L_7018:
        /*0030*/ 	.word	0x00000000
        /*0034*/ 	.short	0x0005
        /*0036*/ 	.short	0x0022
        /*0038*/ 	.byte	0x00, 0xf0, 0x05, 0x00


	//----- nvinfo : EIATTR_KPARAM_INFO
	.align		4
.L_7019:
        /*003c*/ 	.byte	0x04, 0x17
        /*003e*/ 	.short	(.L_7021 - .L_7020)
.L_7020:
        /*0040*/ 	.word	0x00000000
        /*0044*/ 	.short	0x0004
        /*0046*/ 	.short	0x0021
        /*0048*/ 	.byte	0x00, 0xf0, 0x05, 0x00


	//----- nvinfo : EIATTR_KPARAM_INFO
	.align		4
.L_7021:
        /*004c*/ 	.byte	0x04, 0x17
        /*004e*/ 	.short	(.L_7023 - .L_7022)
.L_7022:
        /*0050*/ 	.word	0x00000000
        /*0054*/ 	.short	0x0003
        /*0056*/ 	.short	0x0020
        /*0058*/ 	.byte	0x00, 0xf0, 0x05, 0x00


	//----- nvinfo : EIATTR_KPARAM_INFO
	.align		4
.L_7023:
        /*005c*/ 	.byte	0x04, 0x17
        /*005e*/ 	.short	(.L_7025 - .L_7024)
.L_7024:
        /*0060*/ 	.word	0x00000000
        /*0064*/ 	.short	0x0002
        /*0066*/ 	.short	0x0008
        /*0068*/ 	.byte	0x00, 0xf0, 0x61, 0x00


	//----- nvinfo : EIATTR_KPARAM_INFO
	.align		4
.L_7025:
        /*006c*/ 	.byte	0x04, 0x17
        /*006e*/ 	.short	(.L_7027 - .L_7026)
.L_7026:
        /*0070*/ 	.word	0x00000000
        /*0074*/ 	.short	0x0001
        /*0076*/ 	.short	0x0004
        /*0078*/ 	.byte	0x00, 0xf0, 0x05, 0x00


	//----- nvinfo : EIATTR_KPARAM_INFO
	.align		4
.L_7027:
        /*007c*/ 	.byte	0x04, 0x17
        /*007e*/ 	.short	(.L_7029 - .L_7028)
.L_7028:
        /*0080*/ 	.word	0x00000000
        /*0084*/ 	.short	0x0000
        /*0086*/ 	.short	0x0000
        /*0088*/ 	.byte	0x00, 0xf0, 0x11, 0x00


	//----- nvinfo : EIATTR_MAXREG_COUNT
	.align		4
.L_7029:
        /*008c*/ 	.byte	0x03, 0x1b
        /*008e*/ 	.short	0x00ff


	//----- nvinfo : EIATTR_MERCURY_ISA_VERSION
	.align		4
        /*0090*/ 	.byte	0x03, 0x5f
        /*0092*/ 	.short	0x0000


	//----- nvinfo : EIATTR_EXIT_INSTR_OFFSETS
	.align		4
        /*0094*/ 	.byte	0x04, 0x1c
        /*0096*/ 	.short	(.L_7031 - .L_7030)


	//   ....[0]....
.L_7030:
        /*0098*/ 	.word	0x00000640


	//   ....[1]....
        /*009c*/ 	.word	0x000006c0


	//----- nvinfo : EIATTR_MAX_THREADS
	.align		4
.L_7031:
        /*00a0*/ 	.byte	0x04, 0x05
        /*00a2*/ 	.short	(.L_7033 - .L_7032)
.L_7032:
        /*00a4*/ 	.word	0x00000080
        /*00a8*/ 	.word	0x00000001
        /*00ac*/ 	.word	0x00000001


	//----- nvinfo : EIATTR_CRS_STACK_SIZE
	.align		4
.L_7033:
        /*00b0*/ 	.byte	0x04, 0x1e
        /*00b2*/ 	.short	(.L_7035 - .L_7034)
.L_7034:
        /*00b4*/ 	.word	0x00000000
.L_7035:


//--------------------- .nv.info._ZN2at6native29vectorized_elementwise_kernelILi2ENS0_13BinaryFunctorIbbbZNS0_19minimum_kernel_cudaERNS_18TensorIteratorBaseEEUlbbE_EESt5arrayIPcLm3EEEEviT0_T1_ --------------------------
	.section	.nv.info._ZN2at6native29vectorized_elementwise_kernelILi2ENS0_13BinaryFunctorIbbbZNS0_19minimum_kernel_cudaERNS_18TensorIteratorBaseEEUlbbE_EESt5arrayIPcLm3EEEEviT0_T1_,"",@"SHT_CUDA_INFO"
	.sectionflags	@""
	.align	4


	//----- nvinfo : EIATTR_CUDA_API_VERSION
	.align		4
        /*0000*/ 	.byte	0x04, 0x37
        /*0002*/ 	.short	(.L_7037 - .L_7036)
.L_7036:
        /*0004*/ 	.word	0x00000082


	//----- nvinfo : EIATTR_SW2861232_WAR
	.align		4
.L_7037:
        /*0008*/ 	.byte	0x01, 0x35
	.zero		2


	//----- nvinfo : EIATTR_PARAM_CBANK
	.align		4
        /*000c*/ 	.byte	0x04, 0x0a
        /*000e*/ 	.short	(.L_7039 - .L_7038)
	.align		4
.L_7038:
        /*0010*/ 	.word	index@(.nv.constant0._ZN2at6native29vectorized_elementwise_kernelILi2ENS0_13BinaryFunctorIbbbZNS0_19minimum_kernel_cudaERNS_18TensorIteratorBaseEEUlbbE_EESt5arrayIPcLm3EEEEviT0_T1_)
        /*0014*/ 	.short	0x0160
        /*0016*/ 	.short	0x0020


	//----- nvinfo : EIATTR_CBANK_PARAM_SIZE
	.align		4
.L_7039:
        /*0018*/ 	.byte	0x03, 0x19
        /*001a*/ 	.short	0x0020


	//----- nvinfo : EIATTR_KPARAM_INFO
	.align		4
        /*001c*/ 	.byte	0x04, 0x17
        /*001e*/ 	.short	(.L_7041 - .L_7040)
.L_7040:
        /*0020*/ 	.word	0x00000000
        /*0024*/ 	.short	0x0002
        /*0026*/ 	.short	0x0008
        /*0028*/ 	.byte	0x00, 0xf0, 0x61, 0x00


	//----- nvinfo : EIATTR_KPARAM_INFO
	.align		4
.L_7041:
        /*002c*/ 	.byte	0x04, 0x17
        /*002e*/ 	.short	(.L_7043 - .L_7042)
.L_7042:
        /*0030*/ 	.word	0x00000000
        /*0034*/ 	.short	0x0001
        /*0036*/ 	.short	0x0004
        /*0038*/ 	.byte	0x00, 0xf0, 0x05, 0x00


	//----- nvinfo : EIATTR_KPARAM_INFO
	.align		4
.L_7043:
        /*003c*/ 	.byte	0x04, 0x17
        /*003e*/ 	.short	(.L_7045 - .L_7044)
.L_7044:
        /*0040*/ 	.word	0x00000000
        /*0044*/ 	.short	0x0000
        /*0046*/ 	.short	0x0000
        /*0048*/ 	.byte	0x00, 0xf0, 0x11, 0x00


	//----- nvinfo : EIATTR_MAXREG_COUNT
	.align		4
.L_7045:
        /*004c*/ 	.byte	0x03, 0x1b
        /*004e*/ 	.short	0x00ff


	//----- nvinfo : EIATTR_MERCURY_ISA_VERSION
	.align		4
        /*0050*/ 	.byte	0x03, 0x5f
        /*0052*/ 	.short	0x0000


	//----- nvinfo : EIATTR_EXIT_INSTR_OFFSETS
	.align		4
        /*0054*/ 	.byte	0x04, 0x1c
        /*0056*/ 	.short	(.L_7047 - .L_7046)


	//   ....[0]....
.L_7046:
        /*0058*/ 	.word	0x000004a0


	//   ....[1]....
        /*005c*/ 	.word	0x00001210


	//   ....[2]....
        /*0060*/ 	.word	0x00001270


	//----- nvinfo : EIATTR_MAX_THREADS
	.align		4
.L_7047:
        /*0064*/ 	.byte	0x04, 0x05
        /*0066*/ 	.short	(.L_7049 - .L_7048)
.L_7048:
        /*0068*/ 	.word	0x00000080
        /*006c*/ 	.word	0x00000001
        /*0070*/ 	.word	0x00000001


	//----- nvinfo : EIATTR_CRS_STACK_SIZE
	.align		4
.L_7049:
        /*0074*/ 	.byte	0x04, 0x1e
        /*0076*/ 	.short	(.L_7051 - .L_7050)
.L_7050:
        /*0078*/ 	.word	0x00000000
.L_7051:


//--------------------- .nv.info._ZN2at6native29vectorized_elementwise_kernelILi4ENS0_13BinaryFunctorIbbbZNS0_19minimum_kernel_cudaERNS_18TensorIteratorBaseEEUlbbE_EESt5arrayIPcLm3EEEEviT0_T1_ --------------------------
	.section	.nv.info._ZN2at6native29vectorized_elementwise_kernelILi4ENS0_13BinaryFunctorIbbbZNS0_19minimum_kernel_cudaERNS_18TensorIteratorBaseEEUlbbE_EESt5arrayIPcLm3EEEEviT0_T1_,"",@"SHT_CUDA_INFO"
	.sectionflags	@""
	.align	4


	//----- nvinfo : EIATTR_CUDA_API_VERSION
	.align		4
        /*0000*/ 	.byte	0x04, 0x37
        /*0002*/ 	.short	(.L_7053 - .L_7052)
.L_7052:
        /*0004*/ 	.word	0x00000082


	//----- nvinfo : EIATTR_SW2861232_WAR
	.align		4
.L_7053:
        /*0008*/ 	.byte	0x01, 0x35
	.zero		2


	//----- nvinfo : EIATTR_PARAM_CBANK
	.align		4
        /*000c*/ 	.byte	0x04, 0x0a
        /*000e*/ 	.short	(.L_7055 - .L_7054)
	.align		4
.L_7054:
        /*0010*/ 	.word	index@(.nv.constant0._ZN2at6native29vectorized_elementwise_kernelILi4ENS0_13BinaryFunctorIbbbZNS0_19minimum_kernel_cudaERNS_18TensorIteratorBaseEEUlbbE_EESt5arrayIPcLm3EEEEviT0_T1_)
        /*0014*/ 	.short	0x0160
        /*0016*/ 	.short	0x0020


	//----- nvinfo : EIATTR_CBANK_PARAM_SIZE
	.align		4
.L_7055:
        /*0018*/ 	.byte	0x03, 0x19
        /*001a*/ 	.short	0x0020


	//----- nvinfo : EIATTR_KPARAM_INFO
	.align		4
        /*001c*/ 	.byte	0x04, 0x17
        /*001e*/ 	.short	(.L_7057 - .L_7056)
.L_7056:
        /*0020*/ 	.word	0x00000000
        /*0024*/ 	.short	0x0002
        /*0026*/ 	.short	0x0008
        /*0028*/ 	.byte	0x00, 0xf0, 0x61, 0x00


	//----- nvinfo : EIATTR_KPARAM_INFO
	.align		4
.L_7057:
        /*002c*/ 	.byte	0x04, 0x17
        /*002e*/ 	.short	(.L_7059 - .L_7058)
.L_7058:
        /*0030*/ 	.word	0x00000000
        /*0034*/ 	.short	0x0001
        /*0036*/ 	.short	0x0004
        /*0038*/ 	.byte	0x00, 0xf0, 0x05, 0x00


	//----- nvinfo : EIATTR_KPARAM_INFO
	.align		4
.L_7059:
        /*003c*/ 	.byte	0x04, 0x17
        /*003e*/ 	.short	(.L_7061 - .L_7060)
.L_7060:
        /*0040*/ 	.word	0x00000000
        /*0044*/ 	.short	0x0000
        /*0046*/ 	.short	0x0000
        /*0048*/ 	.byte	0x00, 0xf0, 0x11, 0x00


	//----- nvinfo : EIATTR_MAXREG_COUNT
	.align		4
.L_7061:
        /*004c*/ 	.byte	0x03, 0x1b
        /*004e*/ 	.short	0x00ff


	//----- nvinfo : EIATTR_MERCURY_ISA_VERSION
	.align		4
        /*0050*/ 	.byte	0x03, 0x5f
        /*0052*/ 	.short	0x0000


	//----- nvinfo : EIATTR_EXIT_INSTR_OFFSETS
	.align		4
        /*0054*/ 	.byte	0x04, 0x1c
        /*0056*/ 	.short	(.L_7063 - .L_7062)


	//   ....[0]....
.L_7062:
        /*0058*/ 	.word	0x00000460


	//   ....[1]....
        /*005c*/ 	.word	0x000011d0


	//   ....[2]....
        /*0060*/ 	.word	0x00001230


	//----- nvinfo : EIATTR_MAX_THREADS
	.align		4
.L_7063:
        /*0064*/ 	.byte	0x04, 0x05
        /*0066*/ 	.short	(.L_7065 - .L_7064)
.L_7064:
        /*0068*/ 	.word	0x00000080
        /*006c*/ 	.word	0x00000001
        /*0070*/ 	.word	0x00000001


	//----- nvinfo : EIATTR_CRS_STACK_SIZE
	.align		4
.L_7065:
        /*0074*/ 	.byte	0x04, 0x1e
        /*0076*/ 	.short	(.L_7067 - .L_7066)
.L_7066:
        /*0078*/ 	.word	0x00000000
.L_7067:


//--------------------- .nv.info._ZN2at6native29vectorized_elementwise_kernelILi8ENS0_13BinaryFunctorIbbbZNS0_19minimum_kernel_cudaERNS_18TensorIteratorBaseEEUlbbE_EESt5arrayIPcLm3EEEEviT0_T1_ --------------------------
	.section	.nv.info._ZN2at6native29vectorized_elementwise_kernelILi8ENS0_13BinaryFunctorIbbbZNS0_19minimum_kernel_cudaERNS_18TensorIteratorBaseEEUlbbE_EESt5arrayIPcLm3EEEEviT0_T1_,"",@"SHT_CUDA_INFO"
	.sectionflags	@""
	.align	4


	//----- nvinfo : EIATTR_CUDA_API_VERSION
	.align		4
        /*0000*/ 	.byte	0x04, 0x37
        /*0002*/ 	.short	(.L_7069 - .L_7068)
.L_7068:
        /*0004*/ 	.word	0x00000082


	//----- nvinfo : EIATTR_SW2861232_WAR
	.align		4
.L_7069:
        /*0008*/ 	.byte	0x01, 0x35
	.zero		2


	//----- nvinfo : EIATTR_PARAM_CBANK
	.align		4
        /*000c*/ 	.byte	0x04, 0x0a
        /*000e*/ 	.short	(.L_7071 - .L_7070)
	.align		4
.L_7070:
        /*0010*/ 	.word	index@(.nv.constant0._ZN2at6native29vectorized_elementwise_kernelILi8ENS0_13BinaryFunctorIbbbZNS0_19minimum_kernel_cudaERNS_18TensorIteratorBaseEEUlbbE_EESt5arrayIPcLm3EEEEviT0_T1_)
        /*0014*/ 	.short	0x0160
        /*0016*/ 	.short	0x0020


	//----- nvinfo : EIATTR_CBANK_PARAM_SIZE
	.align		4
.L_7071:
        /*0018*/ 	.byte	0x03, 0x19
        /*001a*/ 	.short	0x0020


	//----- nvinfo : EIATTR_KPARAM_INFO
	.align		4
        /*001c*/ 	.byte	0x04, 0x17
        /*001e*/ 	.short	(.L_7073 - .L_7072)
.L_7072:
        /*0020*/ 	.word	0x00000000
        /*0024*/ 	.short	0x0002
        /*0026*/ 	.short	0x0008
        /*0028*/ 	.byte	0x00, 0xf0, 0x61, 0x00


	//----- nvinfo : EIATTR_KPARAM_INFO
	.align		4
.L_7073:
        /*002c*/ 	.byte	0x04, 0x17
        /*002e*/ 	.short	(.L_7075 - .L_7074)
.L_7074:
        /*0030*/ 	.word	0x00000000
        /*0034*/ 	.short	0x0001
        /*0036*/ 	.short	0x0004
        /*0038*/ 	.byte	0x00, 0xf0, 0x05, 0x00


	//----- nvinfo : EIATTR_KPARAM_INFO
	.align		4
.L_7075:
        /*003c*/ 	.byte	0x04, 0x17
        /*003e*/ 	.short	(.L_7077 - .L_7076)
.L_7076:
        /*0040*/ 	.word	0x00000000
        /*0044*/ 	.short	0x0000
        /*0046*/ 	.short	0x0000
        /*0048*/ 	.byte	0x00, 0xf0, 0x11, 0x00


	//----- nvinfo : EIATTR_MAXREG_COUNT
	.align		4
.L_7077:
        /*004c*/ 	.byte	0x03, 0x1b
        /*004e*/ 	.short	0x00ff


	//----- nvinfo : EIATTR_MERCURY_ISA_VERSION
	.align		4
        /*0050*/ 	.byte	0x03, 0x5f
        /*0052*/ 	.short	0x0000


	//----- nvinfo : EIATTR_EXIT_INSTR_OFFSETS
	.align		4
        /*0054*/ 	.byte	0x04, 0x1c
        /*0056*/ 	.short	(.L_7079 - .L_7078)


	//   ....[0]....
.L_7078:
        /*0058*/ 	.word	0x00000010


	//----- nvinfo : EIATTR_MAX_THREADS
	.align		4
.L_7079:
        /*005c*/ 	.byte	0x04, 0x05
        /*005e*/ 	.short	(.L_7081 - .L_7080)
.L_7080:
        /*0060*/ 	.word	0x00000080
        /*0064*/ 	.word	0x00000001
        /*0068*/ 	.word	0x00000001
.L_7081:


//--------------------- .nv.info._ZN2at6native18elementwise_kernelILi128ELi4EZNS0_15gpu_kernel_implINS0_13AUnaryFunctorIN3c108BFloat16ES5_S5_ZZZNS0_19maximum_kernel_cudaERNS_18TensorIteratorBaseEENKUlvE0_clEvENKUlvE2_clEvEUlS5_S5_E_EEEEvS7_RKT_EUliE_EEviT1_ --------------------------
	.section	.nv.info._ZN2at6native18elementwise_kernelILi128ELi4EZNS0_15gpu_kernel_implINS0_13AUnaryFunctorIN3c108BFloat16ES5_S5_ZZZNS0_19maximum_kernel_cudaERNS_18TensorIteratorBaseEENKUlvE0_clEvENKUlvE2_clEvEUlS5_S5_E_EEEEvS7_RKT_EUliE_EEviT1_,"",@"SHT_CUDA_INFO"
	.sectionflags	@""
	.align	4


	//----- nvinfo : EIATTR_CUDA_API_VERSION
	.align		4
        /*0000*/ 	.byte	0x04, 0x37
        /*0002*/ 	.short	(.L_7083 - .L_7082)
.L_7082:
        /*0004*/ 	.word	0x00000082


	//----- nvinfo : EIATTR_SW2861232_WAR
	.align		4
.L_7083:
        /*0008*/ 	.byte	0x01, 0x35
	.zero		2


	//----- nvinfo : EIATTR_PARAM_CBANK
	.align		4
        /*000c*/ 	.byte	0x04, 0x0a
        /*000e*/ 	.short	(.L_7085 - .L_7084)
	.align		4
.L_7084:
        /*0010*/ 	.word	index@(.nv.constant0._ZN2at6native18elementwise_kernelILi128ELi4EZNS0_15gpu_kernel_implINS0_13AUnaryFunctorIN3c108BFloat16ES5_S5_ZZZNS0_19maximum_kernel_cudaERNS_18TensorIteratorBaseEENKUlvE0_clEvENKUlvE2_clEvEUlS5_S5_E_EEEEvS7_RKT_EUliE_EEviT1_)
        /*0014*/ 	.short	0x0160
        /*0016*/ 	.short	0x0220


	//----- nvinfo : EIATTR_CBANK_PARAM_SIZE
	.align		4
.L_7085:
        /*0018*/ 	.byte	0x03, 0x19
        /*001a*/ 	.short	0x0220


	//----- nvinfo : EIATTR_KPARAM_INFO
	.align		4
        /*001c*/ 	.byte	0x04, 0x17
        /*001e*/ 	.short	(.L_7087 - .L_7086)
.L_7086:
        /*0020*/ 	.word	0x00000000
        /*0024*/ 	.short	0x0001
        /*0026*/ 	.short	0x0008
        /*0028*/ 	.byte	0x00, 0xf0, 0x61, 0x08


	//----- nvinfo : EIATTR_KPARAM_INFO
	.align		4
.L_7087:
        /*002c*/ 	.byte	0x04, 0x17
        /*002e*/ 	.short	(.L_7089 - .L_7088)
.L_7088:
        /*0030*/ 	.word	0x00000000
        /*0034*/ 	.short	0x0000
        /*0036*/ 	.short	0x0000
        /*0038*/ 	.byte	0x00, 0xf0, 0x11, 0x00


	//----- nvinfo : EIATTR_MAXREG_COUNT
	.align		4
.L_7089:
        /*003c*/ 	.byte	0x03, 0x1b
        /*003e*/ 	.short	0x0080


	//----- nvinfo : EIATTR_EXTERNS
	.align		4
        /*0040*/ 	.byte	0x04, 0x0f
        /*0042*/ 	.short	(.L_7091 - .L_7090)


	//   ....[0]....
	.align		4
.L_7090:
        /*0044*/ 	.word	index@(__assertfail)


	//----- nvinfo : EIATTR_MERCURY_ISA_VERSION
	.align		4
.L_7091:
        /*0048*/ 	.byte	0x03, 0x5f
        /*004a*/ 	.short	0x0000


	//----- nvinfo : EIATTR_SYSCALL_OFFSETS
	.align		4
        /*004c*/ 	.byte	0x04, 0x46
        /*004e*/ 	.short	(.L_7093 - .L_7092)


	//   ....[0]....
.L_7092:
        /*0050*/ 	.word	0x00001e90


	//   ....[1]....
        /*0054*/ 	.word	0x00002f30


	//   ....[2]....
        /*0058*/ 	.word	0x00004e30


	//   ....[3]....
        /*005c*/ 	.word	0x00005ed0


	//   ....[4]....
        /*0060*/ 	.word	0x00007da0


	//   ....[5]....
        /*0064*/ 	.word	0x00008e40


	//   ....[6]....
        /*0068*/ 	.word	0x0000ad20


	//   ....[7]....
        /*006c*/ 	.word	0x0000bdc0


	//----- nvinfo : EIATTR_EXIT_INSTR_OFFSETS
	.align		4
.L_7093:
        /*0070*/ 	.byte	0x04, 0x1c
        /*0072*/ 	.short	(.L_7095 - .L_7094)


	//   ....[0]....
.L_7094:
        /*0074*/ 	.word	0x00008f00


	//   ....[1]....
        /*0078*/ 	.word	0x0000afc0


	//   ....[2]....
        /*007c*/ 	.word	0x0000b000


	//   ....[3]....
        /*0080*/ 	.word	0x0000b0a0


	//   ....[4]....
        /*0084*/ 	.word	0x0000b0e0


	//   ....[5]....
        /*0088*/ 	.word	0x0000b120


	//   ....[6]....
        /*008c*/ 	.word	0x0000b1b0


	//   ....[7]....
        /*0090*/ 	.word	0x0000b1f0


	//   ....[8]....
        /*0094*/ 	.word	0x0000b290


	//   ....[9]....
        /*0098*/ 	.word	0x0000b2e0


	//   ....[10]....
        /*009c*/ 	.word	0x0000b330


	//   ....[11]....
        /*00a0*/ 	.word	0x0000b400


	//   ....[12]....
        /*00a4*/ 	.word	0x0000b460


	//   ....[13]....
        /*00a8*/ 	.word	0x0000b5f0


	//   ....[14]....
        /*00ac*/ 	.word	0x0000b750


	//   ....[15]....
        /*00b0*/ 	.word	0x0000b770


	//   ....[16]....
        /*00b4*/ 	.word	0x0000b830


	//   ....[17]....
        /*00b8*/ 	.word	0x0000b9b0


	//   ....[18]....
        /*00bc*/ 	.word	0x0000bb30


	//   ....[19]....
        /*00c0*/ 	.word	0x0000bc90


	//   ....[20]....
        /*00c4*/ 	.word	0x0000bdd0


	//   ....[21]....
        /*00c8*/ 	.word	0x0000be10


	//   ....[22]....
        /*00cc*/ 	.word	0x0000be50


	//----- nvinfo : EIATTR_MAX_THREADS
	.align		4
.L_7095:
        /*00d0*/ 	.byte	0x04, 0x05
        /*00d2*/ 	.short	(.L_7097 - .L_7096)
.L_7096:
        /*00d4*/ 	.word	0x00000080
        /*00d8*/ 	.word	0x00000001
        /*00dc*/ 	.word	0x00000001


	//----- nvinfo : EIATTR_CRS_STACK_SIZE
	.align		4
.L_7097:
        /*00e0*/ 	.byte	0x04, 0x1e
        /*00e2*/ 	.short	(.L_7099 - .L_7098)
.L_7098:
        /*00e4*/ 	.word	0x00000000
.L_7099:


//--------------------- .nv.info._ZN2at6native27unrolled_elementwise_kernelINS0_13AUnaryFunctorIN3c108BFloat16ES4_S4_ZZZNS0_19maximum_kernel_cudaERNS_18TensorIteratorBaseEENKUlvE0_clEvENKUlvE2_clEvEUlS4_S4_E_EESt5arrayIPcLm2EELi4E23TrivialOffsetCalculatorILi1EjESF_NS0_6memory12LoadWithCastILi1EEENSG_13StoreWithCastILi1EEEEEviT_T0_T2_T3_T4_T5_ --------------------------
	.section	.nv.info._ZN2at6native27unrolled_elementwise_kernelINS0_13AUnaryFunctorIN3c108BFloat16ES4_S4_ZZZNS0_19maximum_kernel_cudaERNS_18TensorIteratorBaseEENKUlvE0_clEvENKUlvE2_clEvEUlS4_S4_E_EESt5arrayIPcLm2EELi4E23TrivialOffsetCalculatorILi1EjESF_NS0_6memory12LoadWithCastILi1EEENSG_13StoreWithCastILi1EEEEEviT_T0_T2_T3_T4_T5_,"",@"SHT_CUDA_INFO"
	.sectionflags	@""
	.align	4


	//----- nvinfo : EIATTR_CUDA_API_VERSION
	.align		4
        /*0000*/ 	.byte	0x04, 0x37
        /*0002*/ 	.short	(.L_7101 - .L_7100)
.L_7100:
        /*0004*/ 	.word	0x00000082


	//----- nvinfo : EIATTR_SW2861232_WAR
	.align		4
.L_7101:
        /*0008*/ 	.byte	0x01, 0x35
	.zero		2


	//----- nvinfo : EIATTR_PARAM_CBANK
	.align		4
        /*000c*/ 	.byte	0x04, 0x0a
        /*000e*/ 	.short	(.L_7103 - .L_7102)
	.align		4
.L_7102:
        /*0010*/ 	.word	index@(.nv.constant0._ZN2at6native27unrolled_elementwise_kernelINS0_13AUnaryFunctorIN3c108BFloat16ES4_S4_ZZZNS0_19maximum_kernel_cudaERNS_18TensorIteratorBaseEENKUlvE0_clEvENKUlvE2_clEvEUlS4_S4_E_EESt5arrayIPcLm2EELi4E23TrivialOffsetCalculatorILi1EjESF_NS0_6memory12LoadWithCastILi1EEENSG_13StoreWithCastILi1EEEEEviT_T0_T2_T3_T4_T5_)
        /*0014*/ 	.short	0x0160
        /*0016*/ 	.short	0x002c


	//----- nvinfo : EIATTR_CBANK_PARAM_SIZE
	.align		4
.L_7103:
        /*0018*/ 	.byte	0x03, 0x19
        /*001a*/ 	.short	0x002c


	//----- nvinfo : EIATTR_KPARAM_INFO
	.align		4
        /*001c*/ 	.byte	0x04, 0x17
        /*001e*/ 	.short	(.L_7105 - .L_7104)
.L_7104:
        /*0020*/ 	.word	0x00000000
        /*0024*/ 	.short	0x0006
        /*0026*/ 	.short	0x0024
        /*0028*/ 	.byte	0x00, 0xf0, 0x21, 0x00


	//----- nvinfo : EIATTR_KPARAM_INFO
	.align		4
.L_7105:
        /*002c*/ 	.byte	0x04, 0x17
        /*002e*/ 	.short	(.L_7107 - .L_7106)
.L_7106:
        /*0030*/ 	.word	0x00000000
        /*0034*/ 	.short	0x0005
        /*0036*/ 	.short	0x001c
        /*0038*/ 	.byte	0x00, 0xf0, 0x21, 0x00


	//----- nvinfo : EIATTR_KPARAM_INFO
	.align		4
.L_7107:
        /*003c*/ 	.byte	0x04, 0x17
        /*003e*/ 	.short	(.L_7109 - .L_7108)
.L_7108:
        /*0040*/ 	.word	0x00000000
        /*0044*/ 	.short	0x0004
        /*0046*/ 	.short	0x0019
        /*0048*/ 	.byte	0x00, 0xf0, 0x05, 0x00


	//----- nvinfo : EIATTR_KPARAM_INFO
	.align		4
.L_7109:
        /*004c*/ 	.byte	0x04, 0x17
        /*004e*/ 	.short	(.L_7111 - .L_7110)
.L_7110:
        /*0050*/ 	.word	0x00000000
        /*0054*/ 	.short	0x0003
        /*0056*/ 	.short	0x0018
        /*0058*/ 	.byte	0x00, 0xf0, 0x05, 0x00


	//----- nvinfo : EIATTR_KPARAM_INFO
	.align		4
.L_7111:
        /*005c*/ 	.byte	0x04, 0x17
        /*005e*/ 	.short	(.L_7113 - .L_7112)
.L_7112:
        /*0060*/ 	.word	0x00000000
        /*0064*/ 	.short	0x0002
        /*0066*/ 	.short	0x0008
        /*0068*/ 	.byte	0x00, 0xf0, 0x41, 0x00


	//----- nvinfo : EIATTR_KPARAM_INFO
	.align		4
.L_7113:
        /*006c*/ 	.byte	0x04, 0x17
        /*006e*/ 	.short	(.L_7115 - .L_7114)
.L_7114:
        /*0070*/ 	.word	0x00000000
        /*0074*/ 	.short	0x0001
        /*0076*/ 	.short	0x0004
        /*0078*/ 	.byte	0x00, 0xf0, 0x11, 0x00


	//----- nvinfo : EIATTR_KPARAM_INFO
	.align		4
.L_7115:
        /*007c*/ 	.byte	0x04, 0x17
        /*007e*/ 	.short	(.L_7117 - .L_7116)
.L_7116:
        /*0080*/ 	.word	0x00000000
        /*0084*/ 	.short	0x0000
        /*0086*/ 	.short	0x0000
        /*0088*/ 	.byte	0x00, 0xf0, 0x11, 0x00


	//----- nvinfo : EIATTR_MAXREG_COUNT
	.align		4
.L_7117:
        /*008c*/ 	.byte	0x03, 0x1b
        /*008e*/ 	.short	0x00ff


	//----- nvinfo : EIATTR_EXTERNS
	.align		4
        /*0090*/ 	.byte	0x04, 0x0f
        /*0092*/ 	.short	(.L_7119 - .L_7118)


	//   ....[0]....
	.align		4
.L_7118:
        /*0094*/ 	.word	index@(__assertfail)


	//----- nvinfo : EIATTR_MERCURY_ISA_VERSION
	.align		4
.L_7119:
        /*0098*/ 	.byte	0x03, 0x5f
        /*009a*/ 	.short	0x0000


	//----- nvinfo : EIATTR_SYSCALL_OFFSETS
	.align		4
        /*009c*/ 	.byte	0x04, 0x46
        /*009e*/ 	.short	(.L_7121 - .L_7120)


	//   ....[0]....
.L_7120:
        /*00a0*/ 	.word	0x000010c0


	//   ....[1]....
        /*00a4*/ 	.word	0x000021c0


	//   ....[2]....
        /*00a8*/ 	.word	0x000032c0


	//   ....[3]....
        /*00ac*/ 	.word	0x000043a0


	//   ....[4]....
        /*00b0*/ 	.word	0x00005910


	//   ....[5]....
        /*00b4*/ 	.word	0x00006940


	//   ....[6]....
        /*00b8*/ 	.word	0x00007930


	//   ....[7]....
        /*00bc*/ 	.word	0x00008920


	//----- nvinfo : EIATTR_EXIT_INSTR_OFFSETS
	.align		4
.L_7121:
        /*00c0*/ 	.byte	0x04, 0x1c
        /*00c2*/ 	.short	(.L_7123 - .L_7122)


	//   ....[0]....
.L_7122:
        /*00c4*/ 	.word	0x000079f0


	//   ....[1]....
        /*00c8*/ 	.word	0x00007b20


	//   ....[2]....
        /*00cc*/ 	.word	0x00007b60


	//   ....[3]....
        /*00d0*/ 	.word	0x00007c00


	//   ....[4]....
        /*00d4*/ 	.word	0x00007c40


	//   ....[5]....
        /*00d8*/ 	.word	0x00007c80


	//   ....[6]....
        /*00dc*/ 	.word	0x00007d10


	//   ....[7]....
        /*00e0*/ 	.word	0x00007d50


	//   ....[8]....
        /*00e4*/ 	.word	0x00007df0


	//   ....[9]....
        /*00e8*/ 	.word	0x00007e40


	//   ....[10]....
        /*00ec*/ 	.word	0x00007e90


	//   ....[11]....
        /*00f0*/ 	.word	0x00007f60


	//   ....[12]....
        /*00f4*/ 	.word	0x00007fc0


	//   ....[13]....
        /*00f8*/ 	.word	0x00008150


	//   ....[14]....
        /*00fc*/ 	.word	0x000082b0


	//   ....[15]....
        /*0100*/ 	.word	0x000082d0


	//   ....[16]....
        /*0104*/ 	.word	0x00008390


	//   ....[17]....
        /*0108*/ 	.word	0x00008510


	//   ....[18]....
        /*010c*/ 	.word	0x00008690


	//   ....[19]....
        /*0110*/ 	.word	0x000087f0


	//   ....[20]....
        /*0114*/ 	.word	0x00008930


	//   ....[21]....
        /*0118*/ 	.word	0x00008970


	//   ....[22]....
        /*011c*/ 	.word	0x000089b0


	//----- nvinfo : EIATTR_MAX_THREADS
	.align		4
.L_7123:
        /*0120*/ 	.byte	0x04, 0x05
        /*0122*/ 	.short	(.L_7125 - .L_7124)
.L_7124:
        /*0124*/ 	.word	0x00000080
        /*0128*/ 	.word	0x00000001
        /*012c*/ 	.word	0x00000001


	//----- nvinfo : EIATTR_CRS_STACK_SIZE
	.align		4
.L_7125:
        /*0130*/ 	.byte	0x04, 0x1e
        /*0132*/ 	.short	(.L_7127 - .L_7126)
.L_7126:
        /*0134*/ 	.word	0x00000000
.L_7127:


//--------------------- .nv.info._ZN2at6native18elementwise_kernelILi128ELi4EZNS0_22gpu_kernel_impl_nocastINS0_13AUnaryFunctorIN3c108BFloat16ES5_S5_ZZZNS0_19maximum_kernel_cudaERNS_18TensorIteratorBaseEENKUlvE0_clEvENKUlvE2_clEvEUlS5_S5_E_EEEEvS7_RKT_EUliE_EEviT1_ --------------------------
	.section	.nv.info._ZN2at6native18elementwise_kernelILi128ELi4EZNS0_22gpu_kernel_impl_nocastINS0_13AUnaryFunctorIN3c108BFloat16ES5_S5_ZZZNS0_19maximum_kernel_cudaERNS_18TensorIteratorBaseEENKUlvE0_clEvENKUlvE2_clEvEUlS5_S5_E_EEEEvS7_RKT_EUliE_EEviT1_,"",@"SHT_CUDA_INFO"
	.sectionflags	@""
	.align	4


	//----- nvinfo : EIATTR_CUDA_API_VERSION
	.align		4
        /*0000*/ 	.byte	0x04, 0x37
        /*0002*/ 	.short	(.L_7129 - .L_7128)
.L_7128:
        /*0004*/ 	.word	0x00000082


	//----- nvinfo : EIATTR_SW2861232_WAR
	.align		4
.L_7129:
        /*0008*/ 	.byte	0x01, 0x35
	.zero		2


	//----- nvinfo : EIATTR_PARAM_CBANK
	.align		4
        /*000c*/ 	.byte	0x04, 0x0a
        /*000e*/ 	.short	(.L_7131 - .L_7130)
	.align		4
.L_7130:
        /*0010*/ 	.word	index@(.nv.constant0._ZN2at6native18elementwise_kernelILi128ELi4EZNS0_22gpu_kernel_impl_nocastINS0_13AUnaryFunctorIN3c108BFloat16ES5_S5_ZZZNS0_19maximum_kernel_cudaERNS_18TensorIteratorBaseEENKUlvE0_clEvENKUlvE2_clEvEUlS5_S5_E_EEEEvS7_RKT_EUliE_EEviT1_)
        /*0014*/ 	.short	0x0160
        /*0016*/ 	.short	0x0220


	//----- nvinfo : EIATTR_CBANK_PARAM_SIZE
	.align		4
.L_7131:
        /*0018*/ 	.byte	0x03, 0x19
        /*001a*/ 	.short	0x0220


	//----- nvinfo : EIATTR_KPARAM_INFO
	.align		4
        /*001c*/ 	.byte	0x04, 0x17
        /*001e*/ 	.short	(.L_7133 - .L_7132)
.L_7132:
        /*0020*/ 	.word	0x00000000
        /*0024*/ 	.short	0x0001
        /*0026*/ 	.short	0x0008
        /*0028*/ 	.byte	0x00, 0xf0, 0x61, 0x08


	//----- nvinfo : EIATTR_KPARAM_INFO
	.align		4
.L_7133:
        /*002c*/ 	.byte	0x04, 0x17
        /*002e*/ 	.short	(.L_7135 - .L_7134)
.L_7134:
        /*0030*/ 	.word	0x00000000
        /*0034*/ 	.short	0x0000
        /*0036*/ 	.short	0x0000
        /*0038*/ 	.byte	0x00, 0xf0, 0x11, 0x00


	//----- nvinfo : EIATTR_MAXREG_COUNT
	.align		4
.L_7135:
        /*003c*/ 	.byte	0x03, 0x1b
        /*003e*/ 	.short	0x0080


	//----- nvinfo : EIATTR_MERCURY_ISA_VERSION
	.align		4
        /*0040*/ 	.byte	0x03, 0x5f
        /*0042*/ 	.short	0x0000


	//----- nvinfo : EIATTR_EXIT_INSTR_OFFSETS
	.align		4
        /*0044*/ 	.byte	0x04, 0x1c
        /*0046*/ 	.short	(.L_7137 - .L_7136)


	//   ....[0]....
.L_7136:
        /*0048*/ 	.word	0x00002f20


	//   ....[1]....
        /*004c*/ 	.word	0x00003e60


	//----- nvinfo : EIATTR_MAX_THREADS
	.align		4
.L_7137:
        /*0050*/ 	.byte	0x04, 0x05
        /*0052*/ 	.short	(.L_7139 - .L_7138)
.L_7138:
        /*0054*/ 	.word	0x00000080
        /*0058*/ 	.word	0x00000001
        /*005c*/ 	.word	0x00000001


	//----- nvinfo : EIATTR_CRS_STACK_SIZE
	.align		4
.L_7139:
        /*0060*/ 	.byte	0x04, 0x1e
        /*0062*/ 	.short	(.L_7141 - .L_7140)
.L_7140:
        /*0064*/ 	.word	0x00000000
.L_7141:


//--------------------- .nv.info._ZN2at6native27unrolled_elementwise_kernelINS0_13AUnaryFunctorIN3c108BFloat16ES4_S4_ZZZNS0_19maximum_kernel_cudaERNS_18TensorIteratorBaseEENKUlvE0_clEvENKUlvE2_clEvEUlS4_S4_E_EESt5arrayIPcLm2EELi4E23TrivialOffsetCalculatorILi1EjESF_NS0_6memory15LoadWithoutCastENSG_16StoreWithoutCastEEEviT_T0_T2_T3_T4_T5_ --------------------------
	.section	.nv.info._ZN2at6native27unrolled_elementwise_kernelINS0_13AUnaryFunctorIN3c108BFloat16ES4_S4_ZZZNS0_19maximum_kernel_cudaERNS_18TensorIteratorBaseEENKUlvE0_clEvENKUlvE2_clEvEUlS4_S4_E_EESt5arrayIPcLm2EELi4E23TrivialOffsetCalculatorILi1EjESF_NS0_6memory15LoadWithoutCastENSG_16StoreWithoutCastEEEviT_T0_T2_T3_T4_T5_,"",@"SHT_CUDA_INFO"
	.sectionflags	@""
	.align	4


	//----- nvinfo : EIATTR_CUDA_API_VERSION
	.align		4
        /*0000*/ 	.byte	0x04, 0x37
        /*0002*/ 	.short	(.L_7143 - .L_7142)
.L_7142:
        /*0004*/ 	.word	0x00000082


	//----- nvinfo : EIATTR_SW2861232_WAR
	.align		4
.L_7143:
        /*0008*/ 	.byte	0x01, 0x35
	.zero		2


	//----- nvinfo : EIATTR_PARAM_CBANK
	.align		4
        /*000c*/ 	.byte	0x04, 0x0a
        /*000e*/ 	.short	(.L_7145 - .L_7144)
	.align		4
.L_7144:
        /*0010*/ 	.word	index@(.nv.constant0._ZN2at6native27unrolled_elementwise_kernelINS0_13AUnaryFunctorIN3c108BFloat16ES4_S4_ZZZNS0_19maximum_kernel_cudaERNS_18TensorIteratorBaseEENKUlvE0_clEvENKUlvE2_clEvEUlS4_S4_E_EESt5arrayIPcLm2EELi4E23TrivialOffsetCalculatorILi1EjESF_NS0_6memory15LoadWithoutCastENSG_16StoreWithoutCastEEEviT_T0_T2_T3_T4_T5_)
        /*0014*/ 	.short	0x0160
        /*0016*/ 	.short	0x001c


	//----- nvinfo : EIATTR_CBANK_PARAM_SIZE
	.align		4
.L_7145:
        /*0018*/ 	.byte	0x03, 0x19
        /*001a*/ 	.short	0x001c


	//----- nvinfo : EIATTR_KPARAM_INFO
	.align		4
        /*001c*/ 	.byte	0x04, 0x17
        /*001e*/ 	.short	(.L_7147 - .L_7146)
.L_7146:
        /*0020*/ 	.word	0x00000000
        /*0024*/ 	.short	0x0006
        /*0026*/ 	.short	0x001b
        /*0028*/ 	.byte	0x00, 0xf0, 0x05, 0x00


	//----- nvinfo : EIATTR_KPARAM_INFO
	.align		4
.L_7147:
        /*002c*/ 	.byte	0x04, 0x17
        /*002e*/ 	.short	(.L_7149 - .L_7148)
.L_7148:
        /*0030*/ 	.word	0x00000000
        /*0034*/ 	.short	0x0005
        /*0036*/ 	.short	0x001a
        /*0038*/ 	.byte	0x00, 0xf0, 0x05, 0x00


	//----- nvinfo : EIATTR_KPARAM_INFO
	.align		4
.L_7149:
        /*003c*/ 	.byte	0x04, 0x17
        /*003e*/ 	.short	(.L_7151 - .L_7150)
.L_7150:
        /*0040*/ 	.word	0x00000000
        /*0044*/ 	.short	0x0004
        /*0046*/ 	.short	0x0019
        /*0048*/ 	.byte	0x00, 0xf0, 0x05, 0x00


	//----- nvinfo : EIATTR_KPARAM_INFO
	.align		4
.L_7151:
        /*004c*/ 	.byte	0x04, 0x17
        /*004e*/ 	.short	(.L_7153 - .L_7152)
.L_7152:
        /*0050*/ 	.word	0x00000000
        /*0054*/ 	.short	0x0003
        /*0056*/ 	.short	0x0018
        /*0058*/ 	.byte	0x00, 0xf0, 0x05, 0x00


	//----- nvinfo : EIATTR_KPARAM_INFO
	.align		4
.L_7153:
        /*005c*/ 	.byte	0x04, 0x17
        /*005e*/ 	.short	(.L_7155 - .L_7154)
.L_7154:
        /*0060*/ 	.word	0x00000000
        /*0064*/ 	.short	0x0002
        /*0066*/ 	.short	0x0008
        /*0068*/ 	.byte	0x00, 0xf0, 0x41, 0x00


	//----- nvinfo : EIATTR_KPARAM_INFO
	.align		4
.L_7155:
        /*006c*/ 	.byte	0x04, 0x17
        /*006e*/ 	.short	(.L_7157 - .L_7156)
.L_7156:
        /*0070*/ 	.word	0x00000000
        /*0074*/ 	.short	0x0001
        /*0076*/ 	.short	0x0004
        /*0078*/ 	.byte	0x00, 0xf0, 0x11, 0x00


	//----- nvinfo : EIATTR_KPARAM_INFO
	.align		4
.L_7157:
        /*007c*/ 	.byte	0x04, 0x17
        /*007e*/ 	.short	(.L_7159 - .L_7158)
.L_7158:
        /*0080*/ 	.word	0x00000000
        /*0084*/ 	.short	0x0000
        /*0086*/ 	.short	0x0000
        /*0088*/ 	.byte	0x00, 0xf0, 0x11, 0x00


	//----- nvinfo : EIATTR_MAXREG_COUNT
	.align		4
.L_7159:
        /*008c*/ 	.byte	0x03, 0x1b
        /*008e*/ 	.short	0x00ff


	//----- nvinfo : EIATTR_MERCURY_ISA_VERSION
	.align		4
        /*0090*/ 	.byte	0x03, 0x5f
        /*0092*/ 	.short	0x0000


	//----- nvinfo : EIATTR_EXIT_INSTR_OFFSETS
	.align		4
        /*0094*/ 	.byte	0x04, 0x1c
        /*0096*/ 	.short	(.L_7161 - .L_7160)


	//   ....[0]....
.L_7160:
        /*0098*/ 	.word	0x00000740


	//   ....[1]....
        /*009c*/ 	.word	0x00000790


	//----- nvinfo : EIATTR_MAX_THREADS
	.align		4
.L_7161:
        /*00a0*/ 	.byte	0x04, 0x05
        /*00a2*/ 	.short	(.L_7163 - .L_7162)
.L_7162:
        /*00a4*/ 	.word	0x00000080
        /*00a8*/ 	.word	0x00000001
        /*00ac*/ 	.word	0x00000001


	//----- nvinfo : EIATTR_CRS_STACK_SIZE
	.align		4
.L_7163:
        /*00b0*/ 	.byte	0x04, 0x1e
        /*00b2*/ 	.short	(.L_7165 - .L_7164)
.L_7164:
        /*00b4*/ 	.word	0x00000000
.L_7165:


//--------------------- .nv.info._ZN2at6native29vectorized_elementwise_kernelILi2ENS0_13AUnaryFunctorIN3c108BFloat16ES4_S4_ZZZNS0_19maximum_kernel_cudaERNS_18TensorIteratorBaseEENKUlvE0_clEvENKUlvE2_clEvEUlS4_S4_E_EESt5arrayIPcLm2EEEEviT0_T1_ --------------------------
	.section	.nv.info._ZN2at6native29vectorized_elementwise_kernelILi2ENS0_13AUnaryFunctorIN3c108BFloat16ES4_S4_ZZZNS0_19maximum_kernel_cudaERNS_18TensorIteratorBaseEENKUlvE0_clEvENKUlvE2_clEvEUlS4_S4_E_EESt5arrayIPcLm2EEEEviT0_T1_,"",@"SHT_CUDA_INFO"
	.sectionflags	@""
	.align	4


	//----- nvinfo : EIATTR_CUDA_API_VERSION
	.align		4
        /*0000*/ 	.byte	0x04, 0x37
        /*0002*/ 	.short	(.L_7167 - .L_7166)
.L_7166:
        /*0004*/ 	.word	0x00000082


	//----- nvinfo : EIATTR_SW2861232_WAR
	.align		4
.L_7167:
        /*0008*/ 	.byte	0x01, 0x35
	.zero		2


	//----- nvinfo : EIATTR_PARAM_CBANK
	.align		4
        /*000c*/ 	.byte	0x04, 0x0a
        /*000e*/ 	.short	(.L_7169 - .L_7168)
	.align		4
.L_7168:
        /*0010*/ 	.word	index@(.nv.constant0._ZN2at6native29vectorized_elementwise_kernelILi2ENS0_13AUnaryFunctorIN3c108BFloat16ES4_S4_ZZZNS0_19maximum_kernel_cudaERNS_18TensorIteratorBaseEENKUlvE0_clEvENKUlvE2_clEvEUlS4_S4_E_EESt5arrayIPcLm2EEEEviT0_T1_)
        /*0014*/ 	.short	0x0160
        /*0016*/ 	.short	0x0018


	//----- nvinfo : EIATTR_CBANK_PARAM_SIZE
	.align		4
.L_7169:
        /*0018*/ 	.byte	0x03, 0x19
        /*001a*/ 	.short	0x0018


	//----- nvinfo : EIATTR_KPARAM_INFO
	.align		4
        /*001c*/ 	.byte	0x04, 0x17
        /*001e*/ 	.short	(.L_7171 - .L_7170)
.L_7170:
        /*0020*/ 	.word	0x00000000
        /*0024*/ 	.short	0x0002
        /*0026*/ 	.short	0x0008
        /*0028*/ 	.byte	0x00, 0xf0, 0x41, 0x00


	//----- nvinfo : EIATTR_KPARAM_INFO
	.align		4
.L_7171:
        /*002c*/ 	.byte	0x04, 0x17
        /*002e*/ 	.short	(.L_7173 - .L_7172)
.L_7172:
        /*0030*/ 	.word	0x00000000
        /*0034*/ 	.short	0x0001
        /*0036*/ 	.short	0x0004
        /*0038*/ 	.byte	0x00, 0xf0, 0x11, 0x00


	//----- nvinfo : EIATTR_KPARAM_INFO
	.align		4
.L_7173:
        /*003c*/ 	.byte	0x04, 0x17
        /*003e*/ 	.short	(.L_7175 - .L_7174)
.L_7174:
        /*0040*/ 	.word	0x00000000
        /*0044*/ 	.short	0x0000
        /*0046*/ 	.short	0x0000
        /*0048*/ 	.byte	0x00, 0xf0, 0x11, 0x00


	//----- nvinfo : EIATTR_MAXREG_COUNT
	.align		4
.L_7175:
        /*004c*/ 	.byte	0x03, 0x1b
        /*004e*/ 	.short	0x00ff


	//----- nvinfo : EIATTR_MERCURY_ISA_VERSION
	.align		4
        /*0050*/ 	.byte	0x03, 0x5f
        /*0052*/ 	.short	0x0000


	//----- nvinfo : EIATTR_EXIT_INSTR_OFFSETS
	.align		4
        /*0054*/ 	.byte	0x04, 0x1c
        /*0056*/ 	.short	(.L_7177 - .L_7176)


	//   ....[0]....
.L_7176:
        /*0058*/ 	.word	0x000005a0


	//   ....[1]....
        /*005c*/ 	.word	0x00001400


	//   ....[2]....
        /*0060*/ 	.word	0x00001450


	//----- nvinfo : EIATTR_MAX_THREADS
	.align		4
.L_7177:
        /*0064*/ 	.byte	0x04, 0x05
        /*0066*/ 	.short	(.L_7179 - .L_7178)
.L_7178:
        /*0068*/ 	.word	0x00000080
        /*006c*/ 	.word	0x00000001
        /*0070*/ 	.word	0x00000001


	//----- nvinfo : EIATTR_CRS_STACK_SIZE
	.align		4
.L_7179:
        /*0074*/ 	.byte	0x04, 0x1e
        /*0076*/ 	.short	(.L_7181 - .L_7180)
.L_7180:
        /*0078*/ 	.word	0x00000000
.L_7181:


//--------------------- .nv.info._ZN2at6native29vectorized_elementwise_kernelILi4ENS0_13AUnaryFunctorIN3c108BFloat16ES4_S4_ZZZNS0_19maximum_kernel_cudaERNS_18TensorIteratorBaseEENKUlvE0_clEvENKUlvE2_clEvEUlS4_S4_E_EESt5arrayIPcLm2EEEEviT0_T1_ --------------------------
	.section	.nv.info._ZN2at6native29vectorized_elementwise_kernelILi4ENS0_13AUnaryFunctorIN3c108BFloat16ES4_S4_ZZZNS0_19maximum_kernel_cudaERNS_18TensorIteratorBaseEENKUlvE0_clEvENKUlvE2_clEvEUlS4_S4_E_EESt5arrayIPcLm2EEEEviT0_T1_,"",@"SHT_CUDA_INFO"
	.sectionflags	@""
	.align	4


	//----- nvinfo : EIATTR_CUDA_API_VERSION
	.align		4
        /*0000*/ 	.byte	0x04, 0x37
        /*0002*/ 	.short	(.L_7183 - .L_7182)
.L_7182:
        /*0004*/ 	.word	0x00000082


	//----- nvinfo : EIATTR_SW2861232_WAR
	.align		4
.L_7183:
        /*0008*/ 	.byte	0x01, 0x35
	.zero		2


	//----- nvinfo : EIATTR_PARAM_CBANK
	.align		4
        /*000c*/ 	.byte	0x04, 0x0a
        /*000e*/ 	.short	(.L_7185 - .L_7184)
	.align		4
.L_7184:
        /*0010*/ 	.word	index@(.nv.constant0._ZN2at6native29vectorized_elementwise_kernelILi4ENS0_13AUnaryFunctorIN3c108BFloat16ES4_S4_ZZZNS0_19maximum_kernel_cudaERNS_18TensorIteratorBaseEENKUlvE0_clEvENKUlvE2_clEvEUlS4_S4_E_EESt5arrayIPcLm2EEEEviT0_T1_)
        /*0014*/ 	.short	0x0160
        /*0016*/ 	.short	0x0018


	//----- nvinfo : EIATTR_CBANK_PARAM_SIZE
	.align		4
.L_7185:
        /*0018*/ 	.byte	0x03, 0x19
        /*001a*/ 	.short	0x0018


	//----- nvinfo : EIATTR_KPARAM_INFO
	.align		4
        /*001c*/ 	.byte	0x04, 0x17
        /*001e*/ 	.short	(.L_7187 - .L_7186)
.L_7186:
        /*0020*/ 	.word	0x00000000
        /*0024*/ 	.short	0x0002
        /*0026*/ 	.short	0x0008
        /*0028*/ 	.byte	0x00, 0xf0, 0x41, 0x00


	//----- nvinfo : EIATTR_KPARAM_INFO
	.align		4
.L_7187:
        /*002c*/ 	.byte	0x04, 0x17
        /*002e*/ 	.short	(.L_7189 - .L_7188)
.L_7188:
        /*0030*/ 	.word	0x00000000
        /*0034*/ 	.short	0x0001
        /*0036*/ 	.short	0x0004
        /*0038*/ 	.byte	0x00, 0xf0, 0x11, 0x00


	//----- nvinfo : EIATTR_KPARAM_INFO
	.align		4
.L_7189:
        /*003c*/ 	.byte	0x04, 0x17
        /*003e*/ 	.short	(.L_7191 - .L_7190)
.L_7190:
        /*0040*/ 	.word	0x00000000
        /*0044*/ 	.short	0x0000
        /*0046*/ 	.short	0x0000
        /*0048*/ 	.byte	0x00, 0xf0, 0x11, 0x00


	//----- nvinfo : EIATTR_MAXREG_COUNT
	.align		4
.L_7191:
        /*004c*/ 	.byte	0x03, 0x1b
        /*004e*/ 	.short	0x00ff


	//----- nvinfo : EIATTR_MERCURY_ISA_VERSION
	.align		4
        /*0050*/ 	.byte	0x03, 0x5f
        /*0052*/ 	.short	0x0000


	//----- nvinfo : EIATTR_EXIT_INSTR_OFFSETS
	.align		4
        /*0054*/ 	.byte	0x04, 0x1c
        /*0056*/ 	.short	(.L_7193 - .L_7192)


	//   ....[0]....
.L_7192:
        /*0058*/ 	.word	0x00000550


	//   ....[1]....
        /*005c*/ 	.word	0x000013b0


	//   ....[2]....
        /*0060*/ 	.word	0x00001400


	//----- nvinfo : EIATTR_MAX_THREADS
	.align		4
.L_7193:
        /*0064*/ 	.byte	0x04, 0x05
        /*0066*/ 	.short	(.L_7195 - .L_7194)
.L_7194:
        /*0068*/ 	.word	0x00000080
        /*006c*/ 	.word	0x00000001
        /*0070*/ 	.word	0x00000001


	//----- nvinfo : EIATTR_CRS_STACK_SIZE
	.align		4
.L_7195:
        /*0074*/ 	.byte	0x04, 0x1e
        /*0076*/ 	.short	(.L_7197 - .L_7196)
.L_7196:
        /*0078*/ 	.word	0x00000000
.L_7197:


//--------------------- .nv.info._ZN2at6native29vectorized_elementwise_kernelILi8ENS0_13AUnaryFunctorIN3c108BFloat16ES4_S4_ZZZNS0_19maximum_kernel_cudaERNS_18TensorIteratorBaseEENKUlvE0_clEvENKUlvE2_clEvEUlS4_S4_E_EESt5arrayIPcLm2EEEEviT0_T1_ --------------------------
	.section	.nv.info._ZN2at6native29vectorized_elementwise_kernelILi8ENS0_13AUnaryFunctorIN3c108BFloat16ES4_S4_ZZZNS0_19maximum_kernel_cudaERNS_18TensorIteratorBaseEENKUlvE0_clEvENKUlvE2_clEvEUlS4_S4_E_EESt5arrayIPcLm2EEEEviT0_T1_,"",@"SHT_CUDA_INFO"
	.sectionflags	@""
	.align	4


	//----- nvinfo : EIATTR_CUDA_API_VERSION
	.align		4
        /*0000*/ 	.byte	0x04, 0x37
        /*0002*/ 	.short	(.L_7199 - .L_7198)
.L_7198:
        /*0004*/ 	.word	0x00000082


	//----- nvinfo : EIATTR_SW2861232_WAR
	.align		4
.L_7199:
        /*0008*/ 	.byte	0x01, 0x35
	.zero		2


	//----- nvinfo : EIATTR_PARAM_CBANK
	.align		4
        /*000c*/ 	.byte	0x04, 0x0a
        /*000e*/ 	.short	(.L_7201 - .L_7200)
	.align		4
.L_7200:
        /*0010*/ 	.word	index@(.nv.constant0._ZN2at6native29vectorized_elementwise_kernelILi8ENS0_13AUnaryFunctorIN3c108BFloat16ES4_S4_ZZZNS0_19maximum_kernel_cudaERNS_18TensorIteratorBaseEENKUlvE0_clEvENKUlvE2_clEvEUlS4_S4_E_EESt5arrayIPcLm2EEEEviT0_T1_)
        /*0014*/ 	.short	0x0160
        /*0016*/ 	.short	0x0018


	//----- nvinfo : EIATTR_CBANK_PARAM_SIZE
	.align		4
.L_7201:
        /*0018*/ 	.byte	0x03, 0x19
        /*001a*/ 	.short	0x0018


	//----- nvinfo : EIATTR_KPARAM_INFO
	.align		4
        /*001c*/ 	.byte	0x04, 0x17
        /*001e*/ 	.short	(.L_7203 - .L_7202)
.L_7202:
        /*0020*/ 	.word	0x00000000
        /*0024*/ 	.short	0x0002
        /*0026*/ 	.short	0x0008
        /*0028*/ 	.byte	0x00, 0xf0, 0x41, 0x00


	//----- nvinfo : EIATTR_KPARAM_INFO
	.align		4
.L_7203:
        /*002c*/ 	.byte	0x04, 0x17
        /*002e*/ 	.short	(.L_7205 - .L_7204)
.L_7204:
        /*0030*/ 	.word	0x00000000
        /*0034*/ 	.short	0x0001
        /*0036*/ 	.short	0x0004
        /*0038*/ 	.byte	0x00, 0xf0, 0x11, 0x00


	//----- nvinfo : EIATTR_KPARAM_INFO
	.align		4
.L_7205:
        /*003c*/ 	.byte	0x04, 0x17
        /*003e*/ 	.short	(.L_7207 - .L_7206)
.L_7206:
        /*0040*/ 	.word	0x00000000
        /*0044*/ 	.short	0x0000
        /*0046*/ 	.short	0x0000
        /*0048*/ 	.byte	0x00, 0xf0, 0x11, 0x00


	//----- nvinfo : EIATTR_MAXREG_COUNT
	.align		4
.L_7207:
        /*004c*/ 	.byte	0x03, 0x1b
        /*004e*/ 	.short	0x00ff


	//----- nvinfo : EIATTR_MERCURY_ISA_VERSION
	.align		4
        /*0050*/ 	.byte	0x03, 0x5f
        /*0052*/ 	.short	0x0000


	//----- nvinfo : EIATTR_EXIT_INSTR_OFFSETS
	.align		4
        /*0054*/ 	.byte	0x04, 0x1c
        /*0056*/ 	.short	(.L_7209 - .L_7208)


	//   ....[0]....
.L_7208:
        /*0058*/ 	.word	0x00000010


	//----- nvinfo : EIATTR_MAX_THREADS
	.align		4
.L_7209:
        /*005c*/ 	.byte	0x04, 0x05
        /*005e*/ 	.short	(.L_7211 - .L_7210)
.L_7210:
        /*0060*/ 	.word	0x00000080
        /*0064*/ 	.word	0x00000001
        /*0068*/ 	.word	0x00000001
.L_7211:


//--------------------- .nv.info._ZN2at6native18elementwise_kernelILi128ELi4EZNS0_15gpu_kernel_implINS0_13BinaryFunctorIN3c108BFloat16ES5_S5_ZZZNS0_19maximum_kernel_cudaERNS_18TensorIteratorBaseEENKUlvE0_clEvENKUlvE2_clEvEUlS5_S5_E_EEEEvS7_RKT_EUliE_EEviT1_ --------------------------
	.section	.nv.info._ZN2at6native18elementwise_kernelILi128ELi4EZNS0_15gpu_kernel_implINS0_13BinaryFunctorIN3c108BFloat16ES5_S5_ZZZNS0_19maximum_kernel_cudaERNS_18TensorIteratorBaseEENKUlvE0_clEvENKUlvE2_clEvEUlS5_S5_E_EEEEvS7_RKT_EUliE_EEviT1_,"",@"SHT_CUDA_INFO"
	.sectionflags	@""
	.align	4


	//----- nvinfo : EIATTR_CUDA_API_VERSION
	.align		4
        /*0000*/ 	.byte	0x04, 0x37
        /*0002*/ 	.short	(.L_7213 - .L_7212)
.L_7212:
        /*0004*/ 	.word	0x00000082


	//----- nvinfo : EIATTR_SW2861232_WAR
	.align		4
.L_7213:
        /*0008*/ 	.byte	0x01, 0x35
	.zero		2


	//----- nvinfo : EIATTR_PARAM_CBANK
	.align		4
        /*000c*/ 	.byte	0x04, 0x0a
        /*000e*/ 	.short	(.L_7215 - .L_7214)
	.align		4
.L_7214:
        /*0010*/ 	.word	index@(.nv.constant0._ZN2at6native18elementwise_kernelILi128ELi4EZNS0_15gpu_kernel_implINS0_13BinaryFunctorIN3c108BFloat16ES5_S5_ZZZNS0_19maximum_kernel_cudaERNS_18TensorIteratorBaseEENKUlvE0_clEvENKUlvE2_clEvEUlS5_S5_E_EEEEvS7_RKT_EUliE_EEviT1_)
        /*0014*/ 	.short	0x0160
        /*0016*/ 	.short	0x0290


	//----- nvinfo : EIATTR_CBANK_PARAM_SIZE
	.align		4
.L_7215:
        /*0018*/ 	.byte	0x03, 0x19
        /*001a*/ 	.short	0x0290


	//----- nvinfo : EIATTR_KPARAM_INFO
	.align		4
        /*001c*/ 	.byte	0x04, 0x17
        /*001e*/ 	.short	(.L_7217 - .L_7216)
.L_7216:
        /*0020*/ 	.word	0x00000000
        /*0024*/ 	.short	0x0001
        /*0026*/ 	.short	0x0008
        /*0028*/ 	.byte	0x00, 0xf0, 0x21, 0x0a


	//----- nvinfo : EIATTR_KPARAM_INFO
	.align		4
.L_7217:
        /*002c*/ 	.byte	0x04, 0x17
        /*002e*/ 	.short	(.L_7219 - .L_7218)
.L_7218:
        /*0030*/ 	.word	0x00000000
        /*0034*/ 	.short	0x0000
        /*0036*/ 	.short	0x0000
        /*0038*/ 	.byte	0x00, 0xf0, 0x11, 0x00


	//----- nvinfo : EIATTR_MAXREG_COUNT
	.align		4
.L_7219:
        /*003c*/ 	.byte	0x03, 0x1b
        /*003e*/ 	.short	0x0080


	//----- nvinfo : EIATTR_EXTERNS
	.align		4
        /*0040*/ 	.byte	0x04, 0x0f
        /*0042*/ 	.short	(.L_7221 - .L_7220)


	//   ....[0]....
	.align		4
.L_7220:
        /*0044*/ 	.word	index@(__assertfail)


	//----- nvinfo : EIATTR_MERCURY_ISA_VERSION
	.align		4
.L_7221:
        /*0048*/ 	.byte	0x03, 0x5f
        /*004a*/ 	.short	0x0000


	//----- nvinfo : EIATTR_SYSCALL_OFFSETS
	.align		4
        /*004c*/ 	.byte	0x04, 0x46
        /*004e*/ 	.short	(.L_7223 - .L_7222)


	//   ....[0]....
.L_7222:
        /*0050*/ 	.word	0x00002050


	//   ....[1]....
        /*0054*/ 	.word	0x000030c0


	//   ....[2]....
        /*0058*/ 	.word	0x00004140


	//   ....[3]....
        /*005c*/ 	.word	0x00006200


	//   ....[4]....
        /*0060*/ 	.word	0x00007270


	//   ....[5]....
        /*0064*/ 	.word	0x000082f0


	//   ....[6]....
        /*0068*/ 	.word	0x0000a380


	//   ....[7]....
        /*006c*/ 	.word	0x0000b3f0


	//   ....[8]....
        /*0070*/ 	.word	0x0000c470


	//   ....[9]....
        /*0074*/ 	.word	0x0000e510


	//   ....[10]....
        /*0078*/ 	.word	0x0000f580


	//   ....[11]....
        /*007c*/ 	.word	0x00010600


	//----- nvinfo : EIATTR_EXIT_INSTR_OFFSETS
	.align		4
.L_7223:
        /*0080*/ 	.byte	0x04, 0x1c
        /*0082*/ 	.short	(.L_7225 - .L_7224)


	//   ....[0]....
.L_7224:
        /*0084*/ 	.word	0x0000c530


	//   ....[1]....
        /*0088*/ 	.word	0x0000f800


	//   ....[2]....
        /*008c*/ 	.word	0x0000f840


	//   ....[3]....
        /*0090*/ 	.word	0x0000f8e0


	//   ....[4]....
        /*0094*/ 	.word	0x0000f920


	//   ....[5]....
        /*0098*/ 	.word	0x0000f960


	//   ....[6]....
        /*009c*/ 	.word	0x0000f9f0


	//   ....[7]....
        /*00a0*/ 	.word	0x0000fa30


	//   ....[8]....
        /*00a4*/ 	.word	0x0000fad0


	//   ....[9]....
        /*00a8*/ 	.word	0x0000fb20


	//   ....[10]....
        /*00ac*/ 	.word	0x0000fb70


	//   ....[11]....
        /*00b0*/ 	.word	0x0000fc40


	//   ....[12]....
        /*00b4*/ 	.word	0x0000fca0


	//   ....[13]....
        /*00b8*/ 	.word	0x0000fe30


	//   ....[14]....
        /*00bc*/ 	.word	0x0000ff90


	//   ....[15]....
        /*00c0*/ 	.word	0x0000ffb0


	//   ....[16]....
        /*00c4*/ 	.word	0x00010070


	//   ....[17]....
        /*00c8*/ 	.word	0x000101f0


	//   ....[18]....
        /*00cc*/ 	.word	0x00010370


	//   ....[19]....
        /*00d0*/ 	.word	0x000104d0


	//   ....[20]....
        /*00d4*/ 	.word	0x00010610


	//   ....[21]....
        /*00d8*/ 	.word	0x00010650


	//   ....[22]....
        /*00dc*/ 	.word	0x00010690


	//----- nvinfo : EIATTR_MAX_THREADS
	.align		4
.L_7225:
        /*00e0*/ 	.byte	0x04, 0x05
        /*00e2*/ 	.short	(.L_7227 - .L_7226)
.L_7226:
        /*00e4*/ 	.word	0x00000080
        /*00e8*/ 	.word	0x00000001
        /*00ec*/ 	.word	0x00000001


	//----- nvinfo : EIATTR_CRS_STACK_SIZE
	.align		4
.L_7227:
        /*00f0*/ 	.byte	0x04, 0x1e
        /*00f2*/ 	.short	(.L_7229 - .L_7228)
.L_7228:
        /*00f4*/ 	.word	0x00000000
.L_7229:


//--------------------- .nv.info._ZN2at6native27unrolled_elementwise_kernelINS0_13BinaryFunctorIN3c108BFloat16ES4_S4_ZZZNS0_19maximum_kernel_cudaERNS_18TensorIteratorBaseEENKUlvE0_clEvENKUlvE2_clEvEUlS4_S4_E_EESt5arrayIPcLm3EELi4E23TrivialOffsetCalculatorILi2EjESE_ILi1EjENS0_6memory12LoadWithCastILi2EEENSH_13StoreWithCastILi1EEEEEviT_T0_T2_T3_T4_T5_ --------------------------
	.section	.nv.info._ZN2at6native27unrolled_elementwise_kernelINS0_13BinaryFunctorIN3c108BFloat16ES4_S4_ZZZNS0_19maximum_kernel_cudaERNS_18TensorIteratorBaseEENKUlvE0_clEvENKUlvE2_clEvEUlS4_S4_E_EESt5arrayIPcLm3EELi4E23TrivialOffsetCalculatorILi2EjESE_ILi1EjENS0_6memory12LoadWithCastILi2EEENSH_13StoreWithCastILi1EEEEEviT_T0_T2_T3_T4_T5_,"",@"SHT_CUDA_INFO"
	.sectionflags	@""
	.align	4


	//----- nvinfo : EIATTR_CUDA_API_VERSION
	.align		4
        /*0000*/ 	.byte	0x04, 0x37
        /*0002*/ 	.short	(.L_7231 - .L_7230)
.L_7230:
        /*0004*/ 	.word	0x00000082


	//----- nvinfo : EIATTR_SW2861232_WAR
	.align		4
.L_7231:
        /*0008*/ 	.byte	0x01, 0x35
	.zero		2


	//----- nvinfo : EIATTR_PARAM_CBANK
	.align		4
        /*000c*/ 	.byte	0x04, 0x0a
        /*000e*/ 	.short	(.L_7233 - .L_7232)
	.align		4
.L_7232:
        /*0010*/ 	.word	index@(.nv.constant0._ZN2at6native27unrolled_elementwise_kernelINS0_13BinaryFunctorIN3c108BFloat16ES4_S4_ZZZNS0_19maximum_kernel_cudaERNS_18TensorIteratorBaseEENKUlvE0_clEvENKUlvE2_clEvEUlS4_S4_E_EESt5arrayIPcLm3EELi4E23TrivialOffsetCalculatorILi2EjESE_ILi1EjENS0_6memory12LoadWithCastILi2EEENSH_13StoreWithCastILi1EEEEEviT_T0_T2_T3_T4_T5_)
        /*0014*/ 	.short	0x0160
        /*0016*/ 	.short	0x0038


	//----- nvinfo : EIATTR_CBANK_PARAM_SIZE
	.align		4
.L_7233:
        /*0018*/ 	.byte	0x03, 0x19
        /*001a*/ 	.short	0x0038


	//----- nvinfo : EIATTR_KPARAM_INFO
	.align		4
        /*001c*/ 	.byte	0x04, 0x17
        /*001e*/ 	.short	(.L_7235 - .L_7234)
.L_7234:
        /*0020*/ 	.word	0x00000000
        /*0024*/ 	.short	0x0006
        /*0026*/ 	.short	0x0030
        /*0028*/ 	.byte	0x00, 0xf0, 0x21, 0x00


	//----- nvinfo : EIATTR_KPARAM_INFO
	.align		4
.L_7235:
        /*002c*/ 	.byte	0x04, 0x17
        /*002e*/ 	.short	(.L_7237 - .L_7236)
.L_7236:
        /*0030*/ 	.word	0x00000000
        /*0034*/ 	.short	0x0005
        /*0036*/ 	.short	0x0024
        /*0038*/ 	.byte	0x00, 0xf0, 0x31, 0x00


	//----- nvinfo : EIATTR_KPARAM_INFO
	.align		4
.L_7237:
        /*003c*/ 	.byte	0x04, 0x17
        /*003e*/ 	.short	(.L_7239 - .L_7238)
.L_7238:
        /*0040*/ 	.word	0x00000000
        /*0044*/ 	.short	0x0004
        /*0046*/ 	.short	0x0021
        /*0048*/ 	.byte	0x00, 0xf0, 0x05, 0x00


	//----- nvinfo : EIATTR_KPARAM_INFO
	.align		4
.L_7239:
        /*004c*/ 	.byte	0x04, 0x17
        /*004e*/ 	.short	(.L_7241 - .L_7240)
.L_7240:
        /*0050*/ 	.word	0x00000000
        /*0054*/ 	.short	0x0003
        /*0056*/ 	.short	0x0020
        /*0058*/ 	.byte	0x00, 0xf0, 0x05, 0x00


	//----- nvinfo : EIATTR_KPARAM_INFO
	.align		4
.L_7241:
        /*005c*/ 	.byte	0x04, 0x17
        /*005e*/ 	.short	(.L_7243 - .L_7242)
.L_7242:
        /*0060*/ 	.word	0x00000000
        /*0064*/ 	.short	0x0002
        /*0066*/ 	.short	0x0008
        /*0068*/ 	.byte	0x00, 0xf0, 0x61, 0x00


	//----- nvinfo : EIATTR_KPARAM_INFO
	.align		4
.L_7243:
        /*006c*/ 	.byte	0x04, 0x17
        /*006e*/ 	.short	(.L_7245 - .L_7244)
.L_7244:
        /*0070*/ 	.word	0x00000000
        /*0074*/ 	.short	0x0001
        /*0076*/ 	.short	0x0004
        /*0078*/ 	.byte	0x00, 0xf0, 0x05, 0x00


	//----- nvinfo : EIATTR_KPARAM_INFO
	.align		4
.L_7245:
        /*007c*/ 	.byte	0x04, 0x17
        /*007e*/ 	.short	(.L_7247 - .L_7246)
.L_7246:
        /*0080*/ 	.word	0x00000000
        /*0084*/ 	.short	0x0000
        /*0086*/ 	.short	0x0000
        /*0088*/ 	.byte	0x00, 0xf0, 0x11, 0x00


	//----- nvinfo : EIATTR_MAXREG_COUNT
	.align		4
.L_7247:
        /*008c*/ 	.byte	0x03, 0x1b
        /*008e*/ 	.short	0x00ff


	//----- nvinfo : EIATTR_EXTERNS
	.align		4
        /*0090*/ 	.byte	0x04, 0x0f
        /*0092*/ 	.short	(.L_7249 - .L_7248)


	//   ....[0]....
	.align		4
.L_7248:
        /*0094*/ 	.word	index@(__assertfail)


	//----- nvinfo : EIATTR_MERCURY_ISA_VERSION
	.align		4
.L_7249:
        /*0098*/ 	.byte	0x03, 0x5f
        /*009a*/ 	.short	0x0000


	//----- nvinfo : EIATTR_SYSCALL_OFFSETS
	.align		4
        /*009c*/ 	.byte	0x04, 0x46
        /*009e*/ 	.short	(.L_7251 - .L_7250)


	//   ....[0]....
.L_7250:
        /*00a0*/ 	.word	0x000010b0


	//   ....[1]....
        /*00a4*/ 	.word	0x00002130


	//   ....[2]....
        /*00a8*/ 	.word	0x00003230


	//   ....[3]....
        /*00ac*/ 	.word	0x000042b0


	//   ....[4]....
        /*00b0*/ 	.word	0x000053c0


	//   ....[5]....
        /*00b4*/ 	.word	0x00006440


	//   ....[6]....
        /*00b8*/ 	.word	0x00007530


	//   ....[7]....
        /*00bc*/ 	.word	0x000085b0


	//   ....[8]....
        /*00c0*/ 	.word	0x00009b00


	//   ....[9]....
        /*00c4*/ 	.word	0x0000ab30


	//   ....[10]....
        /*00c8*/ 	.word	0x0000bb20


	//   ....[11]....
        /*00cc*/ 	.word	0x0000cb10


	//----- nvinfo : EIATTR_EXIT_INSTR_OFFSETS
	.align		4
.L_7251:
        /*00d0*/ 	.byte	0x04, 0x1c
        /*00d2*/ 	.short	(.L_7253 - .L_7252)


	//   ....[0]....
.L_7252:
        /*00d4*/ 	.word	0x0000bbe0


	//   ....[1]....
        /*00d8*/ 	.word	0x0000bd10


	//   ....[2]....
        /*00dc*/ 	.word	0x0000bd50


	//   ....[3]....
        /*00e0*/ 	.word	0x0000bdf0


	//   ....[4]....
        /*00e4*/ 	.word	0x0000be30


	//   ....[5]....
        /*00e8*/ 	.word	0x0000be70


	//   ....[6]....
        /*00ec*/ 	.word	0x0000bf00


	//   ....[7]....
        /*00f0*/ 	.word	0x0000bf40


	//   ....[8]....
        /*00f4*/ 	.word	0x0000bfe0


	//   ....[9]....
        /*00f8*/ 	.word	0x0000c030


	//   ....[10]....
        /*00fc*/ 	.word	0x0000c080


	//   ....[11]....
        /*0100*/ 	.word	0x0000c150


	//   ....[12]....
        /*0104*/ 	.word	0x0000c1b0


	//   ....[13]....
        /*0108*/ 	.word	0x0000c340


	//   ....[14]....
        /*010c*/ 	.word	0x0000c4a0


	//   ....[15]....
        /*0110*/ 	.word	0x0000c4c0


	//   ....[16]....
        /*0114*/ 	.word	0x0000c580


	//   ....[17]....
        /*0118*/ 	.word	0x0000c700


	//   ....[18]....
        /*011c*/ 	.word	0x0000c880


	//   ....[19]....
        /*0120*/ 	.word	0x0000c9e0


	//   ....[20]....
        /*0124*/ 	.word	0x0000cb20


	//   ....[21]....
        /*0128*/ 	.word	0x0000cb60


	//   ....[22]....
        /*012c*/ 	.word	0x0000cba0


	//----- nvinfo : EIATTR_MAX_THREADS
	.align		4
.L_7253:
        /*0130*/ 	.byte	0x04, 0x05
        /*0132*/ 	.short	(.L_7255 - .L_7254)
.L_7254:
        /*0134*/ 	.word	0x00000080
        /*0138*/ 	.word	0x00000001
        /*013c*/ 	.word	0x00000001


	//----- nvinfo : EIATTR_CRS_STACK_SIZE
	.align		4
.L_7255:
        /*0140*/ 	.byte	0x04, 0x1e
        /*0142*/ 	.short	(.L_7257 - .L_7256)
.L_7256:
        /*0144*/ 	.word	0x00000000
.L_7257:


//--------------------- .nv.info._ZN2at6native18elementwise_kernelILi128ELi4EZNS0_22gpu_kernel_impl_nocastINS0_13BinaryFunctorIN3c108BFloat16ES5_S5_ZZZNS0_19maximum_kernel_cudaERNS_18TensorIteratorBaseEENKUlvE0_clEvENKUlvE2_clEvEUlS5_S5_E_EEEEvS7_RKT_EUliE_EEviT1_ --------------------------
	.section	.nv.info._ZN2at6native18elementwise_kernelILi128ELi4EZNS0_22gpu_kernel_impl_nocastINS0_13BinaryFunctorIN3c108BFloat16ES5_S5_ZZZNS0_19maximum_kernel_cudaERNS_18TensorIteratorBaseEENKUlvE0_clEvENKUlvE2_clEvEUlS5_S5_E_EEEEvS7_RKT_EUliE_EEviT1_,"",@"SHT_CUDA_INFO"
	.sectionflags	@""
	.align	4


	//----- nvinfo : EIATTR_CUDA_API_VERSION
	.align		4
        /*0000*/ 	.byte	0x04, 0x37
        /*0002*/ 	.short	(.L_7259 - .L_7258)
.L_7258:
        /*0004*/ 	.word	0x00000082


	//----- nvinfo : EIATTR_SW2861232_WAR
	.align		4
.L_7259:
        /*0008*/ 	.byte	0x01, 0x35
	.zero		2


	//----- nvinfo : EIATTR_PARAM_CBANK
	.align		4
        /*000c*/ 	.byte	0x04, 0x0a
        /*000e*/ 	.short	(.L_7261 - .L_7260)
	.align		4
.L_7260:
        /*0010*/ 	.word	index@(.nv.constant0._ZN2at6native18elementwise_kernelILi128ELi4EZNS0_22gpu_kernel_impl_nocastINS0_13BinaryFunctorIN3c108BFloat16ES5_S5_ZZZNS0_19maximum_kernel_cudaERNS_18TensorIteratorBaseEENKUlvE0_clEvENKUlvE2_clEvEUlS5_S5_E_EEEEvS7_RKT_EUliE_EEviT1_)
        /*0014*/ 	.short	0x0160
        /*0016*/ 	.short	0x0290


	//----- nvinfo : EIATTR_CBANK_PARAM_SIZE
	.align		4
.L_7261:
        /*0018*/ 	.byte	0x03, 0x19
        /*001a*/ 	.short	0x0290


	//----- nvinfo : EIATTR_KPARAM_INFO
	.align		4
        /*001c*/ 	.byte	0x04, 0x17
        /*001e*/ 	.short	(.L_7263 - .L_7262)
.L_7262:
        /*0020*/ 	.word	0x00000000
        /*0024*/ 	.short	0x0001
        /*0026*/ 	.short	0x0008
        /*0028*/ 	.byte	0x00, 0xf0, 0x21, 0x0a


	//----- nvinfo : EIATTR_KPARAM_INFO
	.align		4
.L_7263:
        /*002c*/ 	.byte	0x04, 0x17
        /*002e*/ 	.short	(.L_7265 - .L_7264)
.L_7264:
        /*0030*/ 	.word	0x00000000
        /*0034*/ 	.short	0x0000
        /*0036*/ 	.short	0x0000
        /*0038*/ 	.byte	0x00, 0xf0, 0x11, 0x00


	//----- nvinfo : EIATTR_MAXREG_COUNT
	.align		4
.L_7265:
        /*003c*/ 	.byte	0x03, 0x1b
        /*003e*/ 	.short	0x0080


	//----- nvinfo : EIATTR_MERCURY_ISA_VERSION
	.align		4
        /*0040*/ 	.byte	0x03, 0x5f
        /*0042*/ 	.short	0x0000


	//----- nvinfo : EIATTR_EXIT_INSTR_OFFSETS
	.align		4
        /*0044*/ 	.byte	0x04, 0x1c
        /*0046*/ 	.short	(.L_7267 - .L_7266)


	//   ....[0]....
.L_7266:
        /*0048*/ 	.word	0x000034c0


	//   ....[1]....
        /*004c*/ 	.word	0x00004600


	//----- nvinfo : EIATTR_MAX_THREADS
	.align		4
.L_7267:
        /*0050*/ 	.byte	0x04, 0x05
        /*0052*/ 	.short	(.L_7269 - .L_7268)
.L_7268:
        /*0054*/ 	.word	0x00000080
        /*0058*/ 	.word	0x00000001
        /*005c*/ 	.word	0x00000001


	//----- nvinfo : EIATTR_CRS_STACK_SIZE
	.align		4
.L_7269:
        /*0060*/ 	.byte	0x04, 0x1e
        /*0062*/ 	.short	(.L_7271 - .L_7270)
.L_7270:
        /*0064*/ 	.word	0x00000000
.L_7271:


//--------------------- .nv.info._ZN2at6native27unrolled_elementwise_kernelINS0_13BinaryFunctorIN3c108BFloat16ES4_S4_ZZZNS0_19maximum_kernel_cudaERNS_18TensorIteratorBaseEENKUlvE0_clEvENKUlvE2_clEvEUlS4_S4_E_EESt5arrayIPcLm3EELi4E23TrivialOffsetCalculatorILi2EjESE_ILi1EjENS0_6memory15LoadWithoutCastENSH_16StoreWithoutCastEEEviT_T0_T2_T3_T4_T5_ --------------------------
	.section	.nv.info._ZN2at6native27unrolled_elementwise_kernelINS0_13BinaryFunctorIN3c108BFloat16ES4_S4_ZZZNS0_19maximum_kernel_cudaERNS_18TensorIteratorBaseEENKUlvE0_clEvENKUlvE2_clEvEUlS4_S4_E_EESt5arrayIPcLm3EELi4E23TrivialOffsetCalculatorILi2EjESE_ILi1EjENS0_6memory15LoadWithoutCastENSH_16StoreWithoutCastEEEviT_T0_T2_T3_T4_T5_,"",@"SHT_CUDA_INFO"
	.sectionflags	@""
	.align	4


	//----- nvinfo : EIATTR_CUDA_API_VERSION
	.align		4
        /*0000*/ 	.byte	0x04, 0x37
        /*0002*/ 	.short	(.L_7273 - .L_7272)
.L_7272:
        /*0004*/ 	.word	0x00000082


	//----- nvinfo : EIATTR_SW2861232_WAR
	.align		4
.L_7273:
        /*0008*/ 	.byte	0x01, 0x35
	.zero		2


	//----- nvinfo : EIATTR_PARAM_CBANK
	.align		4
        /*000c*/ 	.byte	0x04, 0x0a
        /*000e*/ 	.short	(.L_7275 - .L_7274)
	.align		4
.L_7274:
        /*0010*/ 	.word	index@(.nv.constant0._ZN2at6native27unrolled_elementwise_kernelINS0_13BinaryFunctorIN3c108BFloat16ES4_S4_ZZZNS0_19maximum_kernel_cudaERNS_18TensorIteratorBaseEENKUlvE0_clEvENKUlvE2_clEvEUlS4_S4_E_EESt5arrayIPcLm3EELi4E23TrivialOffsetCalculatorILi2EjESE_ILi1EjENS0_6memory15LoadWithoutCastENSH_16StoreWithoutCastEEEviT_T0_T2_T3_T4_T5_)
        /*0014*/ 	.short	0x0160
        /*0016*/ 	.short	0x0024


	//----- nvinfo : EIATTR_CBANK_PARAM_SIZE
	.align		4
.L_7275:
        /*0018*/ 	.byte	0x03, 0x19
        /*001a*/ 	.short	0x0024


	//----- nvinfo : EIATTR_KPARAM_INFO
	.align		4
        /*001c*/ 	.byte	0x04, 0x17
        /*001e*/ 	.short	(.L_7277 - .L_7276)
.L_7276:
        /*0020*/ 	.word	0x00000000
        /*0024*/ 	.short	0x0006
        /*0026*/ 	.short	0x0023
        /*0028*/ 	.byte	0x00, 0xf0, 0x05, 0x00


	//----- nvinfo : EIATTR_KPARAM_INFO
	.align		4
.L_7277:
        /*002c*/ 	.byte	0x04, 0x17
        /*002e*/ 	.short	(.L_7279 - .L_7278)
.L_7278:
        /*0030*/ 	.word	0x00000000
        /*0034*/ 	.short	0x0005
        /*0036*/ 	.short	0x0022
        /*0038*/ 	.byte	0x00, 0xf0, 0x05, 0x00


	//----- nvinfo : EIATTR_KPARAM_INFO
	.align		4
.L_7279:
        /*003c*/ 	.byte	0x04, 0x17
        /*003e*/ 	.short	(.L_7281 - .L_7280)
.L_7280:
        /*0040*/ 	.word	0x00000000
        /*0044*/ 	.short	0x0004
        /*0046*/ 	.short	0x0021
        /*0048*/ 	.byte	0x00, 0xf0, 0x05, 0x00


	//----- nvinfo : EIATTR_KPARAM_INFO
	.align		4
.L_7281:
        /*004c*/ 	.byte	0x04, 0x17
        /*004e*/ 	.short	(.L_7283 - .L_7282)
.L_7282:
        /*0050*/ 	.word	0x00000000
        /*0054*/ 	.short	0x0003
        /*0056*/ 	.short	0x0020
        /*0058*/ 	.byte	0x00, 0xf0, 0x05, 0x00


	//----- nvinfo : EIATTR_KPARAM_INFO
	.align		4
.L_7283:
        /*005c*/ 	.byte	0x04, 0x17
        /*005e*/ 	.short	(.L_7285 - .L_7284)
.L_7284:
        /*0060*/ 	.word	0x00000000
        /*0064*/ 	.short	0x0002
        /*0066*/ 	.short	0x0008
        /*0068*/ 	.byte	0x00, 0xf0, 0x61, 0x00


	//----- nvinfo : EIATTR_KPARAM_INFO
	.align		4
.L_7285:
        /*006c*/ 	.byte	0x04, 0x17
        /*006e*/ 	.short	(.L_7287 - .L_7286)
.L_7286:
        /*0070*/ 	.word	0x00000000
        /*0074*/ 	.short	0x0001
        /*0076*/ 	.short	0x0004
        /*0078*/ 	.byte	0x00, 0xf0, 0x05, 0x00


	//----- nvinfo : EIATTR_KPARAM_INFO
	.align		4
.L_7287:
        /*007c*/ 	.byte	0x04, 0x17
        /*007e*/ 	.short	(.L_7289 - .L_7288)
.L_7288:
        /*0080*/ 	.word	0x00000000
        /*0084*/ 	.short	0x0000
        /*0086*/ 	.short	0x0000
        /*0088*/ 	.byte	0x00, 0xf0, 0x11, 0x00


	//----- nvinfo : EIATTR_MAXREG_COUNT
	.align		4
.L_7289:
        /*008c*/ 	.byte	0x03, 0x1b
        /*008e*/ 	.short	0x00ff


	//----- nvinfo : EIATTR_MERCURY_ISA_VERSION
	.align		4
        /*0090*/ 	.byte	0x03, 0x5f
        /*0092*/ 	.short	0x0000


	//----- nvinfo : EIATTR_EXIT_INSTR_OFFSETS
	.align		4
        /*0094*/ 	.byte	0x04, 0x1c
        /*0096*/ 	.short	(.L_7291 - .L_7290)


	//   ....[0]....
.L_7290:
        /*0098*/ 	.word	0x00000810


	//   ....[1]....
        /*009c*/ 	.word	0x00000860


	//----- nvinfo : EIATTR_MAX_THREADS
	.align		4
.L_7291:
        /*00a0*/ 	.byte	0x04, 0x05
        /*00a2*/ 	.short	(.L_7293 - .L_7292)
.L_7292:
        /*00a4*/ 	.word	0x00000080
        /*00a8*/ 	.word	0x00000001
        /*00ac*/ 	.word	0x00000001


	//----- nvinfo : EIATTR_CRS_STACK_SIZE
	.align		4
.L_7293:
        /*00b0*/ 	.byte	0x04, 0x1e
        /*00b2*/ 	.short	(.L_7295 - .L_7294)
.L_7294:
        /*00b4*/ 	.word	0x00000000
.L_7295:


//--------------------- .nv.info._ZN2at6native29vectorized_elementwise_kernelILi2ENS0_13BinaryFunctorIN3c108BFloat16ES4_S4_ZZZNS0_19maximum_kernel_cudaERNS_18TensorIteratorBaseEENKUlvE0_clEvENKUlvE2_clEvEUlS4_S4_E_EESt5arrayIPcLm3EEEEviT0_T1_ --------------------------
	.section	.nv.info._ZN2at6native29vectorized_elementwise_kernelILi2ENS0_13BinaryFunctorIN3c108BFloat16ES4_S4_ZZZNS0_19maximum_kernel_cudaERNS_18TensorIteratorBaseEENKUlvE0_clEvENKUlvE2_clEvEUlS4_S4_E_EESt5arrayIPcLm3EEEEviT0_T1_,"",@"SHT_CUDA_INFO"
	.sectionflags	@""
	.align	4


	//----- nvinfo : EIATTR_CUDA_API_VERSION
	.align		4
        /*0000*/ 	.byte	0x04, 0x37
        /*0002*/ 	.short	(.L_7297 - .L_7296)
.L_7296:
        /*0004*/ 	.word	0x00000082


	//----- nvinfo : EIATTR_SW2861232_WAR
	.align		4
.L_7297:
        /*0008*/ 	.byte	0x01, 0x35
	.zero		2


	//----- nvinfo : EIATTR_PARAM_CBANK
	.align		4
        /*000c*/ 	.byte	0x04, 0x0a
        /*000e*/ 	.short	(.L_7299 - .L_7298)
	.align		4
.L_7298:
        /*0010*/ 	.word	index@(.nv.constant0._ZN2at6native29vectorized_elementwise_kernelILi2ENS0_13BinaryFunctorIN3c108BFloat16ES4_S4_ZZZNS0_19maximum_kernel_cudaERNS_18TensorIteratorBaseEENKUlvE0_clEvENKUlvE2_clEvEUlS4_S4_E_EESt5arrayIPcLm3EEEEviT0_T1_)
        /*0014*/ 	.short	0x0160
        /*0016*/ 	.short	0x0020


	//----- nvinfo : EIATTR_CBANK_PARAM_SIZE
	.align		4
.L_7299:
        /*0018*/ 	.byte	0x03, 0x19
        /*001a*/ 	.short	0x0020


	//----- nvinfo : EIATTR_KPARAM_INFO
	.align		4
        /*001c*/ 	.byte	0x04, 0x17
        /*001e*/ 	.short	(.L_7301 - .L_7300)
.L_7300:
        /*0020*/ 	.word	0x00000000
        /*0024*/ 	.short	0x0002
        /*0026*/ 	.short	0x0008
        /*0028*/ 	.byte	0x00, 0xf0, 0x61, 0x00


	//----- nvinfo : EIATTR_KPARAM_INFO
	.align		4
.L_7301:
        /*002c*/ 	.byte	0x04, 0x17
        /*002e*/ 	.short	(.L_7303 - .L_7302)
.L_7302:
        /*0030*/ 	.word	0x00000000
        /*0034*/ 	.short	0x0001
        /*0036*/ 	.short	0x0004
        /*0038*/ 	.byte	0x00, 0xf0, 0x05, 0x00


	//----- nvinfo : EIATTR_KPARAM_INFO
	.align		4
.L_7303:
        /*003c*/ 	.byte	0x04, 0x17
        /*003e*/ 	.short	(.L_7305 - .L_7304)
.L_7304:
        /*0040*/ 	.word	0x00000000
        /*0044*/ 	.short	0x0000
        /*0046*/ 	.short	0x0000
        /*0048*/ 	.byte	0x00, 0xf0, 0x11, 0x00


	//----- nvinfo : EIATTR_MAXREG_COUNT
	.align		4
.L_7305:
        /*004c*/ 	.byte	0x03, 0x1b
        /*004e*/ 	.short	0x00ff


	//----- nvinfo : EIATTR_MERCURY_ISA_VERSION
	.align		4
        /*0050*/ 	.byte	0x03, 0x5f
        /*0052*/ 	.short	0x0000


	//----- nvinfo : EIATTR_EXIT_INSTR_OFFSETS
	.align		4
        /*0054*/ 	.byte	0x04, 0x1c
        /*0056*/ 	.short	(.L_7307 - .L_7306)


	//   ....[0]....
.L_7306:
        /*0058*/ 	.word	0x00000870


	//   ....[1]....
        /*005c*/ 	.word	0x000018c0


	//   ....[2]....
        /*0060*/ 	.word	0x00001910


	//----- nvinfo : EIATTR_MAX_THREADS
	.align		4
.L_7307:
        /*0064*/ 	.byte	0x04, 0x05
        /*0066*/ 	.short	(.L_7309 - .L_7308)
.L_7308:
        /*0068*/ 	.word	0x00000080
        /*006c*/ 	.word	0x00000001
        /*0070*/ 	.word	0x00000001


	//----- nvinfo : EIATTR_CRS_STACK_SIZE
	.align		4
.L_7309:
        /*0074*/ 	.byte	0x04, 0x1e
        /*0076*/ 	.short	(.L_7311 - .L_7310)
.L_7310:
        /*0078*/ 	.word	0x00000000
.L_7311:


//--------------------- .nv.info._ZN2at6native29vectorized_elementwise_kernelILi4ENS0_13BinaryFunctorIN3c108BFloat16ES4_S4_ZZZNS0_19maximum_kernel_cudaERNS_18TensorIteratorBaseEENKUlvE0_clEvENKUlvE2_clEvEUlS4_S4_E_EESt5arrayIPcLm3EEEEviT0_T1_ --------------------------
	.section	.nv.info._ZN2at6native29vectorized_elementwise_kernelILi4ENS0_13BinaryFunctorIN3c108BFloat16ES4_S4_ZZZNS0_19maximum_kernel_cudaERNS_18TensorIteratorBaseEENKUlvE0_clEvENKUlvE2_clEvEUlS4_S4_E_EESt5arrayIPcLm3EEEEviT0_T1_,"",@"SHT_CUDA_INFO"
	.sectionflags	@""
	.align	4


	//----- nvinfo : EIATTR_CUDA_API_VERSION
	.align		4
        /*0000*/ 	.byte	0x04, 0x37
        /*0002*/ 	.short	(.L_7313 - .L_7312)
.L_7312:
        /*0004*/ 	.word	0x00000082


	//----- nvinfo : EIATTR_SW2861232_WAR
	.align		4
.L_7313:
        /*0008*/ 	.byte	0x01, 0x35
	.zero		2


	//----- nvinfo : EIATTR_PARAM_CBANK
	.align		4
        /*000c*/ 	.byte	0x04, 0x0a
        /*000e*/ 	.short	(.L_7315 - .L_7314)
	.align		4
.L_7314:
        /*0010*/ 	.word	index@(.nv.constant0._ZN2at6native29vectorized_elementwise_kernelILi4ENS0_13BinaryFunctorIN3c108BFloat16ES4_S4_ZZZNS0_19maximum_kernel_cudaERNS_18TensorIteratorBaseEENKUlvE0_clEvENKUlvE2_clEvEUlS4_S4_E_EESt5arrayIPcLm3EEEEviT0_T1_)
        /*0014*/ 	.short	0x0160
        /*0016*/ 	.short	0x0020


	//----- nvinfo : EIATTR_CBANK_PARAM_SIZE
	.align		4
.L_7315:
        /*0018*/ 	.byte	0x03, 0x19
        /*001a*/ 	.short	0x0020


	//----- nvinfo : EIATTR_KPARAM_INFO
	.align		4
        /*001c*/ 	.byte	0x04, 0x17
        /*001e*/ 	.short	(.L_7317 - .L_7316)
.L_7316:
        /*0020*/ 	.word	0x00000000
        /*0024*/ 	.short	0x0002
        /*0026*/ 	.short	0x0008
        /*0028*/ 	.byte	0x00, 0xf0, 0x61, 0x00


	//----- nvinfo : EIATTR_KPARAM_INFO
	.align		4
.L_7317:
        /*002c*/ 	.byte	0x04, 0x17
        /*002e*/ 	.short	(.L_7319 - .L_7318)
.L_7318:
        /*0030*/ 	.word	0x00000000
        /*0034*/ 	.short	0x0001
        /*0036*/ 	.short	0x0004
        /*0038*/ 	.byte	0x00, 0xf0, 0x05, 0x00


	//----- nvinfo : EIATTR_KPARAM_INFO
	.align		4
.L_7319:
        /*003c*/ 	.byte	0x04, 0x17
        /*003e*/ 	.short	(.L_7321 - .L_7320)
.L_7320:
        /*0040*/ 	.word	0x00000000
        /*0044*/ 	.short	0x0000
        /*0046*/ 	.short	0x0000
        /*0048*/ 	.byte	0x00, 0xf0, 0x11, 0x00


	//----- nvinfo : EIATTR_MAXREG_COUNT
	.align		4
.L_7321:
        /*004c*/ 	.byte	0x03, 0x1b
        /*004e*/ 	.short	0x00ff


	//----- nvinfo : EIATTR_MERCURY_ISA_VERSION
	.align		4
        /*0050*/ 	.byte	0x03, 0x5f
        /*0052*/ 	.short	0x0000


	//----- nvinfo : EIATTR_EXIT_INSTR_OFFSETS
	.align		4
        /*0054*/ 	.byte	0x04, 0x1c
        /*0056*/ 	.short	(.L_7323 - .L_7322)


	//   ....[0]....
.L_7322:
        /*0058*/ 	.word	0x00000800


	//   ....[1]....
        /*005c*/ 	.word	0x00001850


	//   ....[2]....
        /*0060*/ 	.word	0x000018a0


	//----- nvinfo : EIATTR_MAX_THREADS
	.align		4
.L_7323:
        /*0064*/ 	.byte	0x04, 0x05
        /*0066*/ 	.short	(.L_7325 - .L_7324)
.L_7324:
        /*0068*/ 	.word	0x00000080
        /*006c*/ 	.word	0x00000001
        /*0070*/ 	.word	0x00000001


	//----- nvinfo : EIATTR_CRS_STACK_SIZE
	.align		4
.L_7325:
        /*0074*/ 	.byte	0x04, 0x1e
        /*0076*/ 	.short	(.L_7327 - .L_7326)
.L_7326:
        /*0078*/ 	.word	0x00000000
.L_7327:


//--------------------- .nv.info._ZN2at6native29vectorized_elementwise_kernelILi8ENS0_13BinaryFunctorIN3c108BFloat16ES4_S4_ZZZNS0_19maximum_kernel_cudaERNS_18TensorIteratorBaseEENKUlvE0_clEvENKUlvE2_clEvEUlS4_S4_E_EESt5arrayIPcLm3EEEEviT0_T1_ --------------------------
	.section	.nv.info._ZN2at6native29vectorized_elementwise_kernelILi8ENS0_13BinaryFunctorIN3c108BFloat16ES4_S4_ZZZNS0_19maximum_kernel_cudaERNS_18TensorIteratorBaseEENKUlvE0_clEvENKUlvE2_clEvEUlS4_S4_E_EESt5arrayIPcLm3EEEEviT0_T1_,"",@"SHT_CUDA_INFO"
	.sectionflags	@""
	.align	4


	//----- nvinfo : EIATTR_CUDA_API_VERSION
	.align		4
        /*0000*/ 	.byte	0x04, 0x37
        /*0002*/ 	.short	(.L_7329 - .L_7328)
.L_7328:
        /*0004*/ 	.word	0x00000082


	//----- nvinfo : EIATTR_SW2861232_WAR
	.align		4
.L_7329:
        /*0008*/ 	.byte	0x01, 0x35
	.zero		2


	//----- nvinfo : EIATTR_PARAM_CBANK
	.align		4
        /*000c*/ 	.byte	0x04, 0x0a
        /*000e*/ 	.short	(.L_7331 - .L_7330)
	.align		4
.L_7330:
        /*0010*/ 	.word	index@(.nv.constant0._ZN2at6native29vectorized_elementwise_kernelILi8ENS0_13BinaryFunctorIN3c108BFloat16ES4_S4_ZZZNS0_19maximum_kernel_cudaERNS_18TensorIteratorBaseEENKUlvE0_clEvENKUlvE2_clEvEUlS4_S4_E_EESt5arrayIPcLm3EEEEviT0_T1_)
        /*0014*/ 	.short	0x0160
        /*0016*/ 	.short	0x0020


	//----- nvinfo : EIATTR_CBANK_PARAM_SIZE
	.align		4
.L_7331:
        /*0018*/ 	.byte	0x03, 0x19
        /*001a*/ 	.short	0x0020


	//----- nvinfo : EIATTR_KPARAM_INFO
	.align		4
        /*001c*/ 	.byte	0x04, 0x17
        /*001e*/ 	.short	(.L_7333 - .L_7332)
.L_7332:
        /*0020*/ 	.word	0x00000000
        /*0024*/ 	.short	0x0002
        /*0026*/ 	.short	0x0008
        /*0028*/ 	.byte	0x00, 0xf0, 0x61, 0x00


	//----- nvinfo : EIATTR_KPARAM_INFO
	.align		4
.L_7333:
        /*002c*/ 	.byte	0x04, 0x17
        /*002e*/ 	.short	(.L_7335 - .L_7334)
.L_7334:
        /*0030*/ 	.word	0x00000000
        /*0034*/ 	.short	0x0001
        /*0036*/ 	.short	0x0004
        /*0038*/ 	.byte	0x00, 0xf0, 0x05, 0x00


	//----- nvinfo : EIATTR_KPARAM_INFO
	.align		4
.L_7335:
        /*003c*/ 	.byte	0x04, 0x17
        /*003e*/ 	.short	(.L_7337 - .L_7336)
.L_7336:
        /*0040*/ 	.word	0x00000000
        /*0044*/ 	.short	0x0000
        /*0046*/ 	.short	0x0000
        /*0048*/ 	.byte	0x00, 0xf0, 0x11, 0x00


	//----- nvinfo : EIATTR_MAXREG_COUNT
	.align		4
.L_7337:
        /*004c*/ 	.byte	0x03, 0x1b
        /*004e*/ 	.short	0x00ff


	//----- nvinfo : EIATTR_MERCURY_ISA_VERSION
	.align		4
        /*0050*/ 	.byte	0x03, 0x5f
        /*0052*/ 	.short	0x0000


	//----- nvinfo : EIATTR_EXIT_INSTR_OFFSETS
	.align		4
        /*0054*/ 	.byte	0x04, 0x1c
        /*0056*/ 	.short	(.L_7339 - .L_7338)


	//   ....[0]....
.L_7338:
        /*0058*/ 	.word	0x00000010


	//----- nvinfo : EIATTR_MAX_THREADS
	.align		4
.L_7339:
        /*005c*/ 	.byte	0x04, 0x05
        /*005e*/ 	.short	(.L_7341 - .L_7340)
.L_7340:
        /*0060*/ 	.word	0x00000080
        /*0064*/ 	.word	0x00000001
        /*0068*/ 	.word	0x00000001
.L_7341:


//--------------------- .nv.info._ZN2at6native18elementwise_kernelILi128ELi4EZNS0_15gpu_kernel_implINS0_13AUnaryFunctorIN3c104HalfES5_S5_ZZZNS0_19maximum_kernel_cudaERNS_18TensorIteratorBaseEENKUlvE0_clEvENKUlvE1_clEvEUlS5_S5_E_EEEEvS7_RKT_EUliE_EEviT1_ --------------------------
	.section	.nv.info._ZN2at6native18elementwise_kernelILi128ELi4EZNS0_15gpu_kernel_implINS0_13AUnaryFunctorIN3c104HalfES5_S5_ZZZNS0_19maximum_kernel_cudaERNS_18TensorIteratorBaseEENKUlvE0_clEvENKUlvE1_clEvEUlS5_S5_E_EEEEvS7_RKT_EUliE_EEviT1_,"",@"SHT_CUDA_INFO"
	.sectionflags	@""
	.align	4


	//----- nvinfo : EIATTR_CUDA_API_VERSION
	.align		4
        /*0000*/ 	.byte	0x04, 0x37
        /*0002*/ 	.short	(.L_7343 - .L_7342)
.L_7342:
        /*0004*/ 	.word	0x00000082


	//----- nvinfo : EIATTR_SW2861232_WAR
	.align		4
.L_7343:
        /*0008*/ 	.byte	0x01, 0x35
	.zero		2


	//----- nvinfo : EIATTR_PARAM_CBANK
	.align		4
        /*000c*/ 	.byte	0x04, 0x0a
        /*000e*/ 	.short	(.L_7345 - .L_7344)
	.align		4
.L_7344:
        /*0010*/ 	.word	index@(.nv.constant0._ZN2at6native18elementwise_kernelILi128ELi4EZNS0_15gpu_kernel_implINS0_13AUnaryFunctorIN3c104HalfES5_S5_ZZZNS0_19maximum_kernel_cudaERNS_18TensorIteratorBaseEENKUlvE0_clEvENKUlvE1_clEvEUlS5_S5_E_EEEEvS7_RKT_EUliE_EEviT1_)
        /*0014*/ 	.short	0x0160
        /*0016*/ 	.short	0x0220


	//----- nvinfo : EIATTR_CBANK_PARAM_SIZE
	.align		4
.L_7345:
        /*0018*/ 	.byte	0x03, 0x19
        /*001a*/ 	.short	0x0220


	//----- nvinfo : EIATTR_KPARAM_INFO
	.align		4
        /*001c*/ 	.byte	0x04, 0x17
        /*001e*/ 	.short	(.L_7347 - .L_7346)
.L_7346:
        /*0020*/ 	.word	0x00000000
        /*0024*/ 	.short	0x0001
        /*0026*/ 	.short	0x0008
        /*0028*/ 	.byte	0x00, 0xf0, 0x61, 0x08


	//----- nvinfo : EIATTR_KPARAM_INFO
	.align		4
.L_7347:
        /*002c*/ 	.byte	0x04, 0x17
        /*002e*/ 	.short	(.L_7349 - .L_7348)
.L_7348:
        /*0030*/ 	.word	0x00000000
        /*0034*/ 	.short	0x0000
        /*0036*/ 	.short	0x0000
        /*0038*/ 	.byte	0x00, 0xf0, 0x11, 0x00


	//----- nvinfo : EIATTR_MAXREG_COUNT
	.align		4
.L_7349:
        /*003c*/ 	.byte	0x03, 0x1b
        /*003e*/ 	.short	0x0080


	//----- nvinfo : EIATTR_EXTERNS
	.align		4
        /*0040*/ 	.byte	0x04, 0x0f
        /*0042*/ 	.short	(.L_7351 - .L_7350)


	//   ....[0]....
	.align		4
.L_7350:
        /*0044*/ 	.word	index@(__assertfail)


	//----- nvinfo : EIATTR_MERCURY_ISA_VERSION
	.align		4
.L_7351:
        /*0048*/ 	.byte	0x03, 0x5f
        /*004a*/ 	.short	0x0000


	//----- nvinfo : EIATTR_SYSCALL_OFFSETS
	.align		4
        /*004c*/ 	.byte	0x04, 0x46
        /*004e*/ 	.short	(.L_7353 - .L_7352)


	//   ....[0]....
.L_7352:
        /*0050*/ 	.word	0x00001e60


	//   ....[1]....
        /*0054*/ 	.word	0x00002ef0


	//   ....[2]....
        /*0058*/ 	.word	0x00004dc0


	//   ....[3]....
        /*005c*/ 	.word	0x00005e50


	//   ....[4]....
        /*0060*/ 	.word	0x00007cf0


	//   ....[5]....
        /*0064*/ 	.word	0x00008d80


	//   ....[6]....
        /*0068*/ 	.word	0x0000ac30


	//   ....[7]....
        /*006c*/ 	.word	0x0000bcc0


	//----- nvinfo : EIATTR_EXIT_INSTR_OFFSETS
	.align		4
.L_7353:
        /*0070*/ 	.byte	0x04, 0x1c
        /*0072*/ 	.short	(.L_7355 - .L_7354)


	//   ....[0]....
.L_7354:
        /*0074*/ 	.word	0x00008e40


	//   ....[1]....
        /*0078*/ 	.word	0x0000aec0


	//   ....[2]....
        /*007c*/ 	.word	0x0000af00


	//   ....[3]....
        /*0080*/ 	.word	0x0000afa0


	//   ....[4]....
        /*0084*/ 	.word	0x0000afe0


	//   ....[5]....
        /*0088*/ 	.word	0x0000b020


	//   ....[6]....
        /*008c*/ 	.word	0x0000b0b0


	//   ....[7]....
        /*0090*/ 	.word	0x0000b0d0


	//   ....[8]....
        /*0094*/ 	.word	0x0000b170


	//   ....[9]....
        /*0098*/ 	.word	0x0000b1c0


	//   ....[10]....
        /*009c*/ 	.word	0x0000b210


	//   ....[11]....
        /*00a0*/ 	.word	0x0000b2e0


	//   ....[12]....
        /*00a4*/ 	.word	0x0000b340


	//   ....[13]....
        /*00a8*/ 	.word	0x0000b4d0


	//   ....[14]....
        /*00ac*/ 	.word	0x0000b630


	//   ....[15]....
        /*00b0*/ 	.word	0x0000b670


	//   ....[16]....
        /*00b4*/ 	.word	0x0000b730


	//   ....[17]....
        /*00b8*/ 	.word	0x0000b8b0


	//   ....[18]....
        /*00bc*/ 	.word	0x0000ba30


	//   ....[19]....
        /*00c0*/ 	.word	0x0000bb90


	//   ....[20]....
        /*00c4*/ 	.word	0x0000bcd0


	//   ....[21]....
        /*00c8*/ 	.word	0x0000bd10


	//   ....[22]....
        /*00cc*/ 	.word	0x0000bd50


	//----- nvinfo : EIATTR_MAX_THREADS
	.align		4
.L_7355:
        /*00d0*/ 	.byte	0x04, 0x05
        /*00d2*/ 	.short	(.L_7357 - .L_7356)
.L_7356:
        /*00d4*/ 	.word	0x00000080
        /*00d8*/ 	.word	0x00000001
        /*00dc*/ 	.word	0x00000001


	//----- nvinfo : EIATTR_CRS_STACK_SIZE
	.align		4
.L_7357:
        /*00e0*/ 	.byte	0x04, 0x1e
        /*00e2*/ 	.short	(.L_7359 - .L_7358)
.L_7358:
        /*00e4*/ 	.word	0x00000000
.L_7359:


//--------------------- .nv.info._ZN2at6native27unrolled_elementwise_kernelINS0_13AUnaryFunctorIN3c104HalfES4_S4_ZZZNS0_19maximum_kernel_cudaERNS_18TensorIteratorBaseEENKUlvE0_clEvENKUlvE1_clEvEUlS4_S4_E_EESt5arrayIPcLm2EELi4E23TrivialOffsetCalculatorILi1EjESF_NS0_6memory12LoadWithCastILi1EEENSG_13StoreWithCastILi1EEEEEviT_T0_T2_T3_T4_T5_ --------------------------
	.section	.nv.info._ZN2at6native27unrolled_elementwise_kernelINS0_13AUnaryFunctorIN3c104HalfES4_S4_ZZZNS0_19maximum_kernel_cudaERNS_18TensorIteratorBaseEENKUlvE0_clEvENKUlvE1_clEvEUlS4_S4_E_EESt5arrayIPcLm2EELi4E23TrivialOffsetCalculatorILi1EjESF_NS0_6memory12LoadWithCastILi1EEENSG_13StoreWithCastILi1EEEEEviT_T0_T2_T3_T4_T5_,"",@"SHT_CUDA_INFO"
	.sectionflags	@""
	.align	4


	//----- nvinfo : EIATTR_CUDA_API_VERSION
	.align		4
        /*0000*/ 	.byte	0x04, 0x37
        /*0002*/ 	.short	(.L_7361 - .L_7360)
.L_7360:
        /*0004*/ 	.word	0x00000082


	//----- nvinfo : EIATTR_SW2861232_WAR
	.align		4
.L_7361:
        /*0008*/ 	.byte	0x01, 0x35
	.zero		2


	//----- nvinfo : EIATTR_PARAM_CBANK
	.align		4
        /*000c*/ 	.byte	0x04, 0x0a
        /*000e*/ 	.short	(.L_7363 - .L_7362)
	.align		4
.L_7362:
        /*0010*/ 	.word	index@(.nv.constant0._ZN2at6native27unrolled_elementwise_kernelINS0_13AUnaryFunctorIN3c104HalfES4_S4_ZZZNS0_19maximum_kernel_cudaERNS_18TensorIteratorBaseEENKUlvE0_clEvENKUlvE1_clEvEUlS4_S4_E_EESt5arrayIPcLm2EELi4E23TrivialOffsetCalculatorILi1EjESF_NS0_6memory12LoadWithCastILi1EEENSG_13StoreWithCastILi1EEEEEviT_T0_T2_T3_T4_T5_)
        /*0014*/ 	.short	0x0160
        /*0016*/ 	.short	0x002c


	//----- nvinfo : EIATTR_CBANK_PARAM_SIZE
	.align		4
.L_7363:
        /*0018*/ 	.byte	0x03, 0x19
        /*001a*/ 	.short	0x002c


	//----- nvinfo : EIATTR_KPARAM_INFO
	.align		4
        /*001c*/ 	.byte	0x04, 0x17
        /*001e*/ 	.short	(.L_7365 - .L_7364)
.L_7364:
        /*0020*/ 	.word	0x00000000
        /*0024*/ 	.short	0x0006
        /*0026*/ 	.short	0x0024
        /*0028*/ 	.byte	0x00, 0xf0, 0x21, 0x00


	//----- nvinfo : EIATTR_KPARAM_INFO
	.align		4
.L_7365:
        /*002c*/ 	.byte	0x04, 0x17
        /*002e*/ 	.short	(.L_7367 - .L_7366)
.L_7366:
        /*0030*/ 	.word	0x00000000
        /*0034*/ 	.short	0x0005
        /*0036*/ 	.short	0x001c
        /*0038*/ 	.byte	0x00, 0xf0, 0x21, 0x00


	//----- nvinfo : EIATTR_KPARAM_INFO
	.align		4
.L_7367:
        /*003c*/ 	.byte	0x04, 0x17
        /*003e*/ 	.short	(.L_7369 - .L_7368)
.L_7368:
        /*0040*/ 	.word	0x00000000
        /*0044*/ 	.short	0x0004
        /*0046*/ 	.short	0x0019
        /*0048*/ 	.byte	0x00, 0xf0, 0x05, 0x00


	//----- nvinfo : EIATTR_KPARAM_INFO
	.align		4
.L_7369:
        /*004c*/ 	.byte	0x04, 0x17
        /*004e*/ 	.short	(.L_7371 - .L_7370)
.L_7370:
        /*0050*/ 	.word	0x00000000
        /*0054*/ 	.short	0x0003
        /*0056*/ 	.short	0x0018
        /*0058*/ 	.byte	0x00, 0xf0, 0x05, 0x00


	//----- nvinfo : EIATTR_KPARAM_INFO
	.align		4
.L_7371:
        /*005c*/ 	.byte	0x04, 0x17
        /*005e*/ 	.short	(.L_7373 - .L_7372)
.L_7372:
        /*0060*/ 	.word	0x00000000
        /*0064*/ 	.short	0x0002
        /*0066*/ 	.short	0x0008
        /*0068*/ 	.byte	0x00, 0xf0, 0x41, 0x00


	//----- nvinfo : EIATTR_KPARAM_INFO
	.align		4
.L_7373:
        /*006c*/ 	.byte	0x04, 0x17
        /*006e*/ 	.short	(.L_7375 - .L_7374)
.L_7374:
        /*0070*/ 	.word	0x00000000
        /*0074*/ 	.short	0x0001
        /*0076*/ 	.short	0x0004
        /*0078*/ 	.byte	0x00, 0xf0, 0x11, 0x00


	//----- nvinfo : EIATTR_KPARAM_INFO
	.align		4
.L_7375:
        /*007c*/ 	.byte	0x04, 0x17
        /*007e*/ 	.short	(.L_7377 - .L_7376)
.L_7376:
        /*0080*/ 	.word	0x00000000
        /*0084*/ 	.short	0x0000
        /*0086*/ 	.short	0x0000
        /*0088*/ 	.byte	0x00, 0xf0, 0x11, 0x00


	//----- nvinfo : EIATTR_MAXREG_COUNT
	.align		4
.L_7377:
        /*008c*/ 	.byte	0x03, 0x1b
        /*008e*/ 	.short	0x00ff


	//----- nvinfo : EIATTR_EXTERNS
	.align		4
        /*0090*/ 	.byte	0x04, 0x0f
        /*0092*/ 	.short	(.L_7379 - .L_7378)


	//   ....[0]....
	.align		4
.L_7378:
        /*0094*/ 	.word	index@(__assertfail)


	//----- nvinfo : EIATTR_MERCURY_ISA_VERSION
	.align		4
.L_7379:
        /*0098*/ 	.byte	0x03, 0x5f
        /*009a*/ 	.short	0x0000


	//----- nvinfo : EIATTR_SYSCALL_OFFSETS
	.align		4
        /*009c*/ 	.byte	0x04, 0x46
        /*009e*/ 	.short	(.L_7381 - .L_7380)


	//   ....[0]....
.L_7380:
        /*00a0*/ 	.word	0x00001090


	//   ....[1]....
        /*00a4*/ 	.word	0x00002160


	//   ....[2]....
        /*00a8*/ 	.word	0x00003240


	//   ....[3]....
        /*00ac*/ 	.word	0x000042f0


	//   ....[4]....
        /*00b0*/ 	.word	0x000057e0


	//   ....[5]....
        /*00b4*/ 	.word	0x00006810


	//   ....[6]....
        /*00b8*/ 	.word	0x00007800


	//   ....[7]....
        /*00bc*/ 	.word	0x000087f0


	//----- nvinfo : EIATTR_EXIT_INSTR_OFFSETS
	.align		4
.L_7381:
        /*00c0*/ 	.byte	0x04, 0x1c
        /*00c2*/ 	.short	(.L_7383 - .L_7382)


	//   ....[0]....
.L_7382:
        /*00c4*/ 	.word	0x000078c0


	//   ....[1]....
        /*00c8*/ 	.word	0x000079f0


	//   ....[2]....
        /*00cc*/ 	.word	0x00007a30


	//   ....[3]....
        /*00d0*/ 	.word	0x00007ad0


	//   ....[4]....
        /*00d4*/ 	.word	0x00007b10


	//   ....[5]....
        /*00d8*/ 	.word	0x00007b50


	//   ....[6]....
        /*00dc*/ 	.word	0x00007be0


	//   ....[7]....
        /*00e0*/ 	.word	0x00007c00


	//   ....[8]....
        /*00e4*/ 	.word	0x00007ca0


	//   ....[9]....
        /*00e8*/ 	.word	0x00007cf0


	//   ....[10]....
        /*00ec*/ 	.word	0x00007d40


	//   ....[11]....
        /*00f0*/ 	.word	0x00007e10


	//   ....[12]....
        /*00f4*/ 	.word	0x00007e70


	//   ....[13]....
        /*00f8*/ 	.word	0x00008000


	//   ....[14]....
        /*00fc*/ 	.word	0x00008160


	//   ....[15]....
        /*0100*/ 	.word	0x000081a0


	//   ....[16]....
        /*0104*/ 	.word	0x00008260


	//   ....[17]....
        /*0108*/ 	.word	0x000083e0


	//   ....[18]....
        /*010c*/ 	.word	0x00008560


	//   ....[19]....
        /*0110*/ 	.word	0x000086c0


	//   ....[20]....
        /*0114*/ 	.word	0x00008800


	//   ....[21]....
        /*0118*/ 	.word	0x00008840


	//   ....[22]....
        /*011c*/ 	.word	0x00008880


	//----- nvinfo : EIATTR_MAX_THREADS
	.align		4
.L_7383:
        /*0120*/ 	.byte	0x04, 0x05
        /*0122*/ 	.short	(.L_7385 - .L_7384)
.L_7384:
        /*0124*/ 	.word	0x00000080
        /*0128*/ 	.word	0x00000001
        /*012c*/ 	.word	0x00000001


	//----- nvinfo : EIATTR_CRS_STACK_SIZE
	.align		4
.L_7385:
        /*0130*/ 	.byte	0x04, 0x1e
        /*0132*/ 	.short	(.L_7387 - .L_7386)
.L_7386:
        /*0134*/ 	.word	0x00000000
.L_7387:


//--------------------- .nv.info._ZN2at6native18elementwise_kernelILi128ELi4EZNS0_22gpu_kernel_impl_nocastINS0_13AUnaryFunctorIN3c104HalfES5_S5_ZZZNS0_19maximum_kernel_cudaERNS_18TensorIteratorBaseEENKUlvE0_clEvENKUlvE1_clEvEUlS5_S5_E_EEEEvS7_RKT_EUliE_EEviT1_ --------------------------
	.section	.nv.info._ZN2at6native18elementwise_kernelILi128ELi4EZNS0_22gpu_kernel_impl_nocastINS0_13AUnaryFunctorIN3c104HalfES5_S5_ZZZNS0_19maximum_kernel_cudaERNS_18TensorIteratorBaseEENKUlvE0_clEvENKUlvE1_clEvEUlS5_S5_E_EEEEvS7_RKT_EUliE_EEviT1_,"",@"SHT_CUDA_INFO"
	.sectionflags	@""
	.align	4


	//----- nvinfo : EIATTR_CUDA_API_VERSION
	.align		4
        /*0000*/ 	.byte	0x04, 0x37
        /*0002*/ 	.short	(.L_7389 - .L_7388)
.L_7388:
        /*0004*/ 	.word	0x00000082


	//----- nvinfo : EIATTR_SW2861232_WAR
	.align		4
.L_7389:
        /*0008*/ 	.byte	0x01, 0x35
	.zero		2


	//----- nvinfo : EIATTR_PARAM_CBANK
	.align		4
        /*000c*/ 	.byte	0x04, 0x0a
        /*000e*/ 	.short	(.L_7391 - .L_7390)
	.align		4
.L_7390:
        /*0010*/ 	.word	index@(.nv.constant0._ZN2at6native18elementwise_kernelILi128ELi4EZNS0_22gpu_kernel_impl_nocastINS0_13AUnaryFunctorIN3c104HalfES5_S5_ZZZNS0_19maximum_kernel_cudaERNS_18TensorIteratorBaseEENKUlvE0_clEvENKUlvE1_clEvEUlS5_S5_E_EEEEvS7_RKT_EUliE_EEviT1_)
        /*0014*/ 	.short	0x0160
        /*0016*/ 	.short	0x0220


	//----- nvinfo : EIATTR_CBANK_PARAM_SIZE
	.align		4
.L_7391:
        /*0018*/ 	.byte	0x03, 0x19
        /*001a*/ 	.short	0x0220


	//----- nvinfo : EIATTR_KPARAM_INFO
	.align		4
        /*001c*/ 	.byte	0x04, 0x17
        /*001e*/ 	.short	(.L_7393 - .L_7392)
.L_7392:
        /*0020*/ 	.word	0x00000000
        /*0024*/ 	.short	0x0001
        /*0026*/ 	.short	0x0008
        /*0028*/ 	.byte	0x00, 0xf0, 0x61, 0x08


	//----- nvinfo : EIATTR_KPARAM_INFO
	.align		4
.L_7393:
        /*002c*/ 	.byte	0x04, 0x17
        /*002e*/ 	.short	(.L_7395 - .L_7394)
.L_7394:
        /*0030*/ 	.word	0x00000000
        /*0034*/ 	.short	0x0000
        /*0036*/ 	.short	0x0000
        /*0038*/ 	.byte	0x00, 0xf0, 0x11, 0x00


	//----- nvinfo : EIATTR_MAXREG_COUNT
	.align		4
.L_7395:
        /*003c*/ 	.byte	0x03, 0x1b
        /*003e*/ 	.short	0x0080


	//----- nvinfo : EIATTR_MERCURY_ISA_VERSION
	.align		4
        /*0040*/ 	.byte	0x03, 0x5f
        /*0042*/ 	.short	0x0000


	//----- nvinfo : EIATTR_EXIT_INSTR_OFFSETS
	.align		4
        /*0044*/ 	.byte	0x04, 0x1c
        /*0046*/ 	.short	(.L_7397 - .L_7396)


	//   ....[0]....
.L_7396:
        /*0048*/ 	.word	0x00002ed0


	//   ....[1]....
        /*004c*/ 	.word	0x00003e00


	//----- nvinfo : EIATTR_MAX_THREADS
	.align		4
.L_7397:
        /*0050*/ 	.byte	0x04, 0x05
        /*0052*/ 	.short	(.L_7399 - .L_7398)
.L_7398:
        /*0054*/ 	.word	0x00000080
        /*0058*/ 	.word	0x00000001
        /*005c*/ 	.word	0x00000001


	//----- nvinfo : EIATTR_CRS_STACK_SIZE
	.align		4
.L_7399:
        /*0060*/ 	.byte	0x04, 0x1e
        /*0062*/ 	.short	(.L_7401 - .L_7400)
.L_7400:
        /*0064*/ 	.word	0x00000000
.L_7401:


//--------------------- .nv.info._ZN2at6native27unrolled_elementwise_kernelINS0_13AUnaryFunctorIN3c104HalfES4_S4_ZZZNS0_19maximum_kernel_cudaERNS_18TensorIteratorBaseEENKUlvE0_clEvENKUlvE1_clEvEUlS4_S4_E_EESt5arrayIPcLm2EELi4E23TrivialOffsetCalculatorILi1EjESF_NS0_6memory15LoadWithoutCastENSG_16StoreWithoutCastEEEviT_T0_T2_T3_T4_T5_ --------------------------
	.section	.nv.info._ZN2at6native27unrolled_elementwise_kernelINS0_13AUnaryFunctorIN3c104HalfES4_S4_ZZZNS0_19maximum_kernel_cudaERNS_18TensorIteratorBaseEENKUlvE0_clEvENKUlvE1_clEvEUlS4_S4_E_EESt5arrayIPcLm2EELi4E23TrivialOffsetCalculatorILi1EjESF_NS0_6memory15LoadWithoutCastENSG_16StoreWithoutCastEEEviT_T0_T2_T3_T4_T5_,"",@"SHT_CUDA_INFO"
	.sectionflags	@""
	.align	4


	//----- nvinfo : EIATTR_CUDA_API_VERSION
	.align		4
        /*0000*/ 	.byte	0x04, 0x37
        /*0002*/ 	.short	(.L_7403 - .L_7402)
.L_7402:
        /*0004*/ 	.word	0x00000082


	//----- nvinfo : EIATTR_SW2861232_WAR
	.align		4
.L_7403:
        /*0008*/ 	.byte	0x01, 0x35
	.zero		2


	//----- nvinfo : EIATTR_PARAM_CBANK
	.align		4
        /*000c*/ 	.byte	0x04, 0x0a
        /*000e*/ 	.short	(.L_7405 - .L_7404)
	.align		4
.L_7404:
        /*0010*/ 	.word	index@(.nv.constant0._ZN2at6native27unrolled_elementwise_kernelINS0_13AUnaryFunctorIN3c104HalfES4_S4_ZZZNS0_19maximum_kernel_cudaERNS_18TensorIteratorBaseEENKUlvE0_clEvENKUlvE1_clEvEUlS4_S4_E_EESt5arrayIPcLm2EELi4E23TrivialOffsetCalculatorILi1EjESF_NS0_6memory15LoadWithoutCastENSG_16StoreWithoutCastEEEviT_T0_T2_T3_T4_T5_)
        /*0014*/ 	.short	0x0160
        /*0016*/ 	.short	0x001c


	//----- nvinfo : EIATTR_CBANK_PARAM_SIZE
	.align		4
.L_7405:
        /*0018*/ 	.byte	0x03, 0x19
        /*001a*/ 	.short	0x001c


	//----- nvinfo : EIATTR_KPARAM_INFO
	.align		4
        /*001c*/ 	.byte	0x04, 0x17
        /*001e*/ 	.short	(.L_7407 - .L_7406)
.L_7406:
        /*0020*/ 	.word	0x00000000
        /*0024*/ 	.short	0x0006
        /*0026*/ 	.short	0x001b
        /*0028*/ 	.byte	0x00, 0xf0, 0x05, 0x00


	//----- nvinfo : EIATTR_KPARAM_INFO
	.align		4
.L_7407:
        /*002c*/ 	.byte	0x04, 0x17
        /*002e*/ 	.short	(.L_7409 - .L_7408)
.L_7408:
        /*0030*/ 	.word	0x00000000
        /*0034*/ 	.short	0x0005
        /*0036*/ 	.short	0x001a
        /*0038*/ 	.byte	0x00, 0xf0, 0x05, 0x00


	//----- nvinfo : EIATTR_KPARAM_INFO
	.align		4
.L_7409:
        /*003c*/ 	.byte	0x04, 0x17
        /*003e*/ 	.short	(.L_7411 - .L_7410)
.L_7410:
        /*0040*/ 	.word	0x00000000
        /*0044*/ 	.short	0x0004
        /*0046*/ 	.short	0x0019
        /*0048*/ 	.byte	0x00, 0xf0, 0x05, 0x00


	//----- nvinfo : EIATTR_KPARAM_INFO
	.align		4
.L_7411:
        /*004c*/ 	.byte	0x04, 0x17
        /*004e*/ 	.short	(.L_7413 - .L_7412)
.L_7412:
        /*0050*/ 	.word	0x00000000
        /*0054*/ 	.short	0x0003
        /*0056*/ 	.short	0x0018
        /*0058*/ 	.byte	0x00, 0xf0, 0x05, 0x00


	//----- nvinfo : EIATTR_KPARAM_INFO
	.align		4
.L_7413:
        /*005c*/ 	.byte	0x04, 0x17
        /*005e*/ 	.short	(.L_7415 - .L_7414)
.L_7414:
        /*0060*/ 	.word	0x00000000
        /*0064*/ 	.short	0x0002
        /*0066*/ 	.short	0x0008
        /*0068*/ 	.byte	0x00, 0xf0, 0x41, 0x00


	//----- nvinfo : EIATTR_KPARAM_INFO
	.align		4
.L_7415:
        /*006c*/ 	.byte	0x04, 0x17
        /*006e*/ 	.short	(.L_7417 - .L_7416)
.L_7416:
        /*0070*/ 	.word	0x00000000
        /*0074*/ 	.short	0x0001
        /*0076*/ 	.short	0x0004
        /*0078*/ 	.byte	0x00, 0xf0, 0x11, 0x00


	//----- nvinfo : EIATTR_KPARAM_INFO
	.align		4
.L_7417:
        /*007c*/ 	.byte	0x04, 0x17
        /*007e*/ 	.short	(.L_7419 - .L_7418)
.L_7418:
        /*0080*/ 	.word	0x00000000
        /*0084*/ 	.short	0x0000
        /*0086*/ 	.short	0x0000
        /*0088*/ 	.byte	0x00, 0xf0, 0x11, 0x00


	//----- nvinfo : EIATTR_MAXREG_COUNT
	.align		4
.L_7419:
        /*008c*/ 	.byte	0x03, 0x1b
        /*008e*/ 	.short	0x00ff


	//----- nvinfo : EIATTR_MERCURY_ISA_VERSION
	.align		4
        /*0090*/ 	.byte	0x03, 0x5f
        /*0092*/ 	.short	0x0000


	//----- nvinfo : EIATTR_EXIT_INSTR_OFFSETS
	.align		4
        /*0094*/ 	.byte	0x04, 0x1c
        /*0096*/ 	.short	(.L_7421 - .L_7420)


	//   ....[0]....
.L_7420:
        /*0098*/ 	.word	0x000006f0


	//   ....[1]....
        /*009c*/ 	.word	0x00000740


	//----- nvinfo : EIATTR_MAX_THREADS
	.align		4
.L_7421:
        /*00a0*/ 	.byte	0x04, 0x05
        /*00a2*/ 	.short	(.L_7423 - .L_7422)
.L_7422:
        /*00a4*/ 	.word	0x00000080
        /*00a8*/ 	.word	0x00000001
        /*00ac*/ 	.word	0x00000001


	//----- nvinfo : EIATTR_CRS_STACK_SIZE
	.align		4
.L_7423:
        /*00b0*/ 	.byte	0x04, 0x1e
        /*00b2*/ 	.short	(.L_7425 - .L_7424)
.L_7424:
        /*00b4*/ 	.word	0x00000000
.L_7425:


//--------------------- .nv.info._ZN2at6native29vectorized_elementwise_kernelILi2ENS0_13AUnaryFunctorIN3c104HalfES4_S4_ZZZNS0_19maximum_kernel_cudaERNS_18TensorIteratorBaseEENKUlvE0_clEvENKUlvE1_clEvEUlS4_S4_E_EESt5arrayIPcLm2EEEEviT0_T1_ --------------------------
	.section	.nv.info._ZN2at6native29vectorized_elementwise_kernelILi2ENS0_13AUnaryFunctorIN3c104HalfES4_S4_ZZZNS0_19maximum_kernel_cudaERNS_18TensorIteratorBaseEENKUlvE0_clEvENKUlvE1_clEvEUlS4_S4_E_EESt5arrayIPcLm2EEEEviT0_T1_,"",@"SHT_CUDA_INFO"
	.sectionflags	@""
	.align	4


	//----- nvinfo : EIATTR_CUDA_API_VERSION
	.align		4
        /*0000*/ 	.byte	0x04, 0x37
        /*0002*/ 	.short	(.L_7427 - .L_7426)
.L_7426:
        /*0004*/ 	.word	0x00000082


	//----- nvinfo : EIATTR_SW2861232_WAR
	.align		4
.L_7427:
        /*0008*/ 	.byte	0x01, 0x35
	.zero		2


	//----- nvinfo : EIATTR_PARAM_CBANK
	.align		4
        /*000c*/ 	.byte	0x04, 0x0a
        /*000e*/ 	.short	(.L_7429 - .L_7428)
	.align		4
.L_7428:
        /*0010*/ 	.word	index@(.nv.constant0._ZN2at6native29vectorized_elementwise_kernelILi2ENS0_13AUnaryFunctorIN3c104HalfES4_S4_ZZZNS0_19maximum_kernel_cudaERNS_18TensorIteratorBaseEENKUlvE0_clEvENKUlvE1_clEvEUlS4_S4_E_EESt5arrayIPcLm2EEEEviT0_T1_)
        /*0014*/ 	.short	0x0160
        /*0016*/ 	.short	0x0018


	//----- nvinfo : EIATTR_CBANK_PARAM_SIZE
	.align		4
.L_7429:
        /*0018*/ 	.byte	0x03, 0x19
        /*001a*/ 	.short	0x0018


	//----- nvinfo : EIATTR_KPARAM_INFO
	.align		4
        /*001c*/ 	.byte	0x04, 0x17
        /*001e*/ 	.short	(.L_7431 - .L_7430)
.L_7430:
        /*0020*/ 	.word	0x00000000
        /*0024*/ 	.short	0x0002
        /*0026*/ 	.short	0x0008
        /*0028*/ 	.byte	0x00, 0xf0, 0x41, 0x00


	//----- nvinfo : EIATTR_KPARAM_INFO
	.align		4
.L_7431:
        /*002c*/ 	.byte	0x04, 0x17
        /*002e*/ 	.short	(.L_7433 - .L_7432)
.L_7432:
        /*0030*/ 	.word	0x00000000
        /*0034*/ 	.short	0x0001
        /*0036*/ 	.short	0x0004
        /*0038*/ 	.byte	0x00, 0xf0, 0x11, 0x00


	//----- nvinfo : EIATTR_KPARAM_INFO
	.align		4
.L_7433:
        /*003c*/ 	.byte	0x04, 0x17
        /*003e*/ 	.short	(.L_7435 - .L_7434)
.L_7434:
        /*0040*/ 	.word	0x00000000
        /*0044*/ 	.short	0x0000
        /*0046*/ 	.short	0x0000
        /*0048*/ 	.byte	0x00, 0xf0, 0x11, 0x00


	//----- nvinfo : EIATTR_MAXREG_COUNT
	.align		4
.L_7435:
        /*004c*/ 	.byte	0x03, 0x1b
        /*004e*/ 	.short	0x00ff


	//----- nvinfo : EIATTR_MERCURY_ISA_VERSION
	.align		4
        /*0050*/ 	.byte	0x03, 0x5f
        /*0052*/ 	.short	0x0000


	//----- nvinfo : EIATTR_EXIT_INSTR_OFFSETS
	.align		4
        /*0054*/ 	.byte	0x04, 0x1c
        /*0056*/ 	.short	(.L_7437 - .L_7436)


	//   ....[0]....
.L_7436:
        /*0058*/ 	.word	0x00000570


	//   ....[1]....
        /*005c*/ 	.word	0x00001340


	//   ....[2]....
        /*0060*/ 	.word	0x00001390


	//----- nvinfo : EIATTR_MAX_THREADS
	.align		4
.L_7437:
        /*0064*/ 	.byte	0x04, 0x05
        /*0066*/ 	.short	(.L_7439 - .L_7438)
.L_7438:
        /*0068*/ 	.word	0x00000080
        /*006c*/ 	.word	0x00000001
        /*0070*/ 	.word	0x00000001


	//----- nvinfo : EIATTR_CRS_STACK_SIZE
	.align		4
.L_7439:
        /*0074*/ 	.byte	0x04, 0x1e
        /*0076*/ 	.short	(.L_7441 - .L_7440)
.L_7440:
        /*0078*/ 	.word	0x00000000
.L_7441:


//--------------------- .nv.info._ZN2at6native29vectorized_elementwise_kernelILi4ENS0_13AUnaryFunctorIN3c104HalfES4_S4_ZZZNS0_19maximum_kernel_cudaERNS_18TensorIteratorBaseEENKUlvE0_clEvENKUlvE1_clEvEUlS4_S4_E_EESt5arrayIPcLm2EEEEviT0_T1_ --------------------------
	.section	.nv.info._ZN2at6native29vectorized_elementwise_kernelILi4ENS0_13AUnaryFunctorIN3c104HalfES4_S4_ZZZNS0_19maximum_kernel_cudaERNS_18TensorIteratorBaseEENKUlvE0_clEvENKUlvE1_clEvEUlS4_S4_E_EESt5arrayIPcLm2EEEEviT0_T1_,"",@"SHT_CUDA_INFO"
	.sectionflags	@""
	.align	4


	//----- nvinfo : EIATTR_CUDA_API_VERSION
	.align		4
        /*0000*/ 	.byte	0x04, 0x37
        /*0002*/ 	.short	(.L_7443 - .L_7442)
.L_7442:
        /*0004*/ 	.word	0x00000082


	//----- nvinfo : EIATTR_SW2861232_WAR
	.align		4
.L_7443:
        /*0008*/ 	.byte	0x01, 0x35
	.zero		2


	//----- nvinfo : EIATTR_PARAM_CBANK
	.align		4
        /*000c*/ 	.byte	0x04, 0x0a
        /*000e*/ 	.short	(.L_7445 - .L_7444)
	.align		4
.L_7444:
        /*0010*/ 	.word	index@(.nv.constant0._ZN2at6native29vectorized_elementwise_kernelILi4ENS0_13AUnaryFunctorIN3c104HalfES4_S4_ZZZNS0_19maximum_kernel_cudaERNS_18TensorIteratorBaseEENKUlvE0_clEvENKUlvE1_clEvEUlS4_S4_E_EESt5arrayIPcLm2EEEEviT0_T1_)
        /*0014*/ 	.short	0x0160
        /*0016*/ 	.short	0x0018


	//----- nvinfo : EIATTR_CBANK_PARAM_SIZE
	.align		4
.L_7445:
        /*0018*/ 	.byte	0x03, 0x19
        /*001a*/ 	.short	0x0018


	//----- nvinfo : EIATTR_KPARAM_INFO
	.align		4
        /*001c*/ 	.byte	0x04, 0x17
        /*001e*/ 	.short	(.L_7447 - .L_7446)
.L_7446:
        /*0020*/ 	.word	0x00000000
        /*0024*/ 	.short	0x0002
        /*0026*/ 	.short	0x0008
        /*0028*/ 	.byte	0x00, 0xf0, 0x41, 0x00


	//----- nvinfo : EIATTR_KPARAM_INFO
	.align		4
.L_7447:
        /*002c*/ 	.byte	0x04, 0x17
        /*002e*/ 	.short	(.L_7449 - .L_7448)
.L_7448:
        /*0030*/ 	.word	0x00000000
        /*0034*/ 	.short	0x0001
        /*0036*/ 	.short	0x0004
        /*0038*/ 	.byte	0x00, 0xf0, 0x11, 0x00


	//----- nvinfo : EIATTR_KPARAM_INFO
	.align		4
.L_7449:
        /*003c*/ 	.byte	0x04, 0x17
        /*003e*/ 	.short	(.L_7451 - .L_7450)
.L_7450:
        /*0040*/ 	.word	0x00000000
        /*0044*/ 	.short	0x0000
        /*0046*/ 	.short	0x0000
        /*0048*/ 	.byte	0x00, 0xf0, 0x11, 0x00


	//----- nvinfo : EIATTR_MAXREG_COUNT
	.align		4
.L_7451:
        /*004c*/ 	.byte	0x03, 0x1b
        /*004e*/ 	.short	0x00ff


	//----- nvinfo : EIATTR_MERCURY_ISA_VERSION
	.align		4
        /*0050*/ 	.byte	0x03, 0x5f
        /*0052*/ 	.short	0x0000


	//----- nvinfo : EIATTR_EXIT_INSTR_OFFSETS
	.align		4
        /*0054*/ 	.byte	0x04, 0x1c
        /*0056*/ 	.short	(.L_7453 - .L_7452)


	//   ....[0]....
.L_7452:
        /*0058*/ 	.word	0x00000540


	//   ....[1]....
        /*005c*/ 	.word	0x00001310


	//   ....[2]....
        /*0060*/ 	.word	0x00001360


	//----- nvinfo : EIATTR_MAX_THREADS
	.align		4
.L_7453:
        /*0064*/ 	.byte	0x04, 0x05
        /*0066*/ 	.short	(.L_7455 - .L_7454)
.L_7454:
        /*0068*/ 	.word	0x00000080
        /*006c*/ 	.word	0x00000001
        /*0070*/ 	.word	0x00000001


	//----- nvinfo : EIATTR_CRS_STACK_SIZE
	.align		4
.L_7455:
        /*0074*/ 	.byte	0x04, 0x1e
        /*0076*/ 	.short	(.L_7457 - .L_7456)
.L_7456:
        /*0078*/ 	.word	0x00000000
.L_7457:


//--------------------- .nv.info._ZN2at6native29vectorized_elementwise_kernelILi8ENS0_13AUnaryFunctorIN3c104HalfES4_S4_ZZZNS0_19maximum_kernel_cudaERNS_18TensorIteratorBaseEENKUlvE0_clEvENKUlvE1_clEvEUlS4_S4_E_EESt5arrayIPcLm2EEEEviT0_T1_ --------------------------
	.section	.nv.info._ZN2at6native29vectorized_elementwise_kernelILi8ENS0_13AUnaryFunctorIN3c104HalfES4_S4_ZZZNS0_19maximum_kernel_cudaERNS_18TensorIteratorBaseEENKUlvE0_clEvENKUlvE1_clEvEUlS4_S4_E_EESt5arrayIPcLm2EEEEviT0_T1_,"",@"SHT_CUDA_INFO"
	.sectionflags	@""
	.align	4


	//----- nvinfo : EIATTR_CUDA_API_VERSION
	.align		4
        /*0000*/ 	.byte	0x04, 0x37
        /*0002*/ 	.short	(.L_7459 - .L_7458)
.L_7458:
        /*0004*/ 	.word	0x00000082


	//----- nvinfo : EIATTR_SW2861232_WAR
	.align		4
.L_7459:
        /*0008*/ 	.byte	0x01, 0x35
	.zero		2


	//----- nvinfo : EIATTR_PARAM_CBANK
	.align		4
        /*000c*/ 	.byte	0x04, 0x0a
        /*000e*/ 	.short	(.L_7461 - .L_7460)
	.align		4
.L_7460:
        /*0010*/ 	.word	index@(.nv.constant0._ZN2at6native29vectorized_elementwise_kernelILi8ENS0_13AUnaryFunctorIN3c104HalfES4_S4_ZZZNS0_19maximum_kernel_cudaERNS_18TensorIteratorBaseEENKUlvE0_clEvENKUlvE1_clEvEUlS4_S4_E_EESt5arrayIPcLm2EEEEviT0_T1_)
        /*0014*/ 	.short	0x0160
        /*0016*/ 	.short	0x0018


	//----- nvinfo : EIATTR_CBANK_PARAM_SIZE
	.align		4
.L_7461:
        /*0018*/ 	.byte	0x03, 0x19
        /*001a*/ 	.short	0x0018


	//----- nvinfo : EIATTR_KPARAM_INFO
	.align		4
        /*001c*/ 	.byte	0x04, 0x17
        /*001e*/ 	.short	(.L_7463 - .L_7462)
.L_7462:
        /*0020*/ 	.word	0x00000000
        /*0024*/ 	.short	0x0002
        /*0026*/ 	.short	0x0008
        /*0028*/ 	.byte	0x00, 0xf0, 0x41, 0x00


	//----- nvinfo : EIATTR_KPARAM_INFO
	.align		4
.L_7463:
        /*002c*/ 	.byte	0x04, 0x17
        /*002e*/ 	.short	(.L_7465 - .L_7464)
.L_7464:
        /*0030*/ 	.word	0x00000000
        /*0034*/ 	.short	0x0001
        /*0036*/ 	.short	0x0004
        /*0038*/ 	.byte	0x00, 0xf0, 0x11, 0x00


	//----- nvinfo : EIATTR_KPARAM_INFO
	.align		4
.L_7465:
        /*003c*/ 	.byte	0x04, 0x17
        /*003e*/ 	.short	(.L_7467 - .L_7466)
.L_7466:
        /*0040*/ 	.word	0x00000000
        /*0044*/ 	.short	0x0000
        /*0046*/ 	.short	0x0000
        /*0048*/ 	.byte	0x00, 0xf0, 0x11, 0x00


	//----- nvinfo : EIATTR_MAXREG_COUNT
	.align		4
.L_7467:
        /*004c*/ 	.byte	0x03, 0x1b
        /*004e*/ 	.short	0x00ff


	//----- nvinfo : EIATTR_MERCURY_ISA_VERSION
	.align		4
        /*0050*/ 	.byte	0x03, 0x5f
        /*0052*/ 	.short	0x0000


	//----- nvinfo : EIATTR_EXIT_INSTR_OFFSETS
	.align		4
        /*0054*/ 	.byte	0x04, 0x1c
        /*0056*/ 	.short	(.L_7469 - .L_7468)


	//   ....[0]....
.L_7468:
        /*0058*/ 	.word	0x00000010


	//----- nvinfo : EIATTR_MAX_THREADS
	.align		4
.L_7469:
        /*005c*/ 	.byte	0x04, 0x05
        /*005e*/ 	.short	(.L_7471 - .L_7470)
.L_7470:
        /*0060*/ 	.word	0x00000080
        /*0064*/ 	.word	0x00000001
        /*0068*/ 	.word	0x00000001
.L_7471:


//--------------------- .nv.info._ZN2at6native18elementwise_kernelILi128ELi4EZNS0_15gpu_kernel_implINS0_13BinaryFunctorIN3c104HalfES5_S5_ZZZNS0_19maximum_kernel_cudaERNS_18TensorIteratorBaseEENKUlvE0_clEvENKUlvE1_clEvEUlS5_S5_E_EEEEvS7_RKT_EUliE_EEviT1_ --------------------------
	.section	.nv.info._ZN2at6native18elementwise_kernelILi128ELi4EZNS0_15gpu_kernel_implINS0_13BinaryFunctorIN3c104HalfES5_S5_ZZZNS0_19maximum_kernel_cudaERNS_18TensorIteratorBaseEENKUlvE0_clEvENKUlvE1_clEvEUlS5_S5_E_EEEEvS7_RKT_EUliE_EEviT1_,"",@"SHT_CUDA_INFO"
	.sectionflags	@""
	.align	4


	//----- nvinfo : EIATTR_CUDA_API_VERSION
	.align		4
        /*0000*/ 	.byte	0x04, 0x37
        /*0002*/ 	.short	(.L_7473 - .L_7472)
.L_7472:
        /*0004*/ 	.word	0x00000082


	//----- nvinfo : EIATTR_SW2861232_WAR
	.align		4
.L_7473:
        /*0008*/ 	.byte	0x01, 0x35
	.zero		2


	//----- nvinfo : EIATTR_PARAM_CBANK
	.align		4
        /*000c*/ 	.byte	0x04, 0x0a
        /*000e*/ 	.short	(.L_7475 - .L_7474)
	.align		4
.L_7474:
        /*0010*/ 	.word	index@(.nv.constant0._ZN2at6native18elementwise_kernelILi128ELi4EZNS0_15gpu_kernel_implINS0_13BinaryFunctorIN3c104HalfES5_S5_ZZZNS0_19maximum_kernel_cudaERNS_18TensorIteratorBaseEENKUlvE0_clEvENKUlvE1_clEvEUlS5_S5_E_EEEEvS7_RKT_EUliE_EEviT1_)
        /*0014*/ 	.short	0x0160
        /*0016*/ 	.short	0x0290


	//----- nvinfo : EIATTR_CBANK_PARAM_SIZE
	.align		4
.L_7475:
        /*0018*/ 	.byte	0x03, 0x19
        /*001a*/ 	.short	0x0290


	//----- nvinfo : EIATTR_KPARAM_INFO
	.align		4
        /*001c*/ 	.byte	0x04, 0x17
        /*001e*/ 	.short	(.L_7477 - .L_7476)
.L_7476:
        /*0020*/ 	.word	0x00000000
        /*0024*/ 	.short	0x0001
        /*0026*/ 	.short	0x0008
        /*0028*/ 	.byte	0x00, 0xf0, 0x21, 0x0a


	//----- nvinfo : EIATTR_KPARAM_INFO
	.align		4
.L_7477:
        /*002c*/ 	.byte	0x04, 0x17
        /*002e*/ 	.short	(.L_7479 - .L_7478)
.L_7478:
        /*0030*/ 	.word	0x00000000
        /*0034*/ 	.short	0x0000
        /*0036*/ 	.short	0x0000
        /*0038*/ 	.byte	0x00, 0xf0, 0x11, 0x00


	//----- nvinfo : EIATTR_MAXREG_COUNT
	.align		4
.L_7479:
        /*003c*/ 	.byte	0x03, 0x1b
        /*003e*/ 	.short	0x0080


	//----- nvinfo : EIATTR_EXTERNS
	.align		4
        /*0040*/ 	.byte	0x04, 0x0f
        /*0042*/ 	.short	(.L_7481 - .L_7480)


	//   ....[0]....
	.align		4
.L_7480:
        /*0044*/ 	.word	index@(__assertfail)


	//----- nvinfo : EIATTR_MERCURY_ISA_VERSION
	.align		4
.L_7481:
        /*0048*/ 	.byte	0x03, 0x5f
        /*004a*/ 	.short	0x0000


	//----- nvinfo : EIATTR_SYSCALL_OFFSETS
	.align		4
        /*004c*/ 	.byte	0x04, 0x46
        /*004e*/ 	.short	(.L_7483 - .L_7482)


	//   ....[0]....
.L_7482:
        /*0050*/ 	.word	0x00002020


	//   ....[1]....
        /*0054*/ 	.word	0x00003060


	//   ....[2]....
        /*0058*/ 	.word	0x000040e0


	//   ....[3]....
        /*005c*/ 	.word	0x00006170


	//   ....[4]....
        /*0060*/ 	.word	0x000071b0


	//   ....[5]....
        /*0064*/ 	.word	0x00008230


	//   ....[6]....
        /*0068*/ 	.word	0x0000a290


	//   ....[7]....
        /*006c*/ 	.word	0x0000b2d0


	//   ....[8]....
        /*0070*/ 	.word	0x0000c350


	//   ....[9]....
        /*0074*/ 	.word	0x0000e3c0


	//   ....[10]....
        /*0078*/ 	.word	0x0000f400


	//   ....[11]....
        /*007c*/ 	.word	0x00010480


	//----- nvinfo : EIATTR_EXIT_INSTR_OFFSETS
	.align		4
.L_7483:
        /*0080*/ 	.byte	0x04, 0x1c
        /*0082*/ 	.short	(.L_7485 - .L_7484)


	//   ....[0]....
.L_7484:
        /*0084*/ 	.word	0x0000c410


	//   ....[1]....
        /*0088*/ 	.word	0x0000f680


	//   ....[2]....
        /*008c*/ 	.word	0x0000f6c0


	//   ....[3]....
        /*0090*/ 	.word	0x0000f760


	//   ....[4]....
        /*0094*/ 	.word	0x0000f7a0


	//   ....[5]....
        /*0098*/ 	.word	0x0000f7e0


	//   ....[6]....
        /*009c*/ 	.word	0x0000f870


	//   ....[7]....
        /*00a0*/ 	.word	0x0000f890


	//   ....[8]....
        /*00a4*/ 	.word	0x0000f930


	//   ....[9]....
        /*00a8*/ 	.word	0x0000f980


	//   ....[10]....
        /*00ac*/ 	.word	0x0000f9d0


	//   ....[11]....
        /*00b0*/ 	.word	0x0000faa0


	//   ....[12]....
        /*00b4*/ 	.word	0x0000fb00


	//   ....[13]....
        /*00b8*/ 	.word	0x0000fc90


	//   ....[14]....
        /*00bc*/ 	.word	0x0000fdf0


	//   ....[15]....
        /*00c0*/ 	.word	0x0000fe30


	//   ....[16]....
        /*00c4*/ 	.word	0x0000fef0


	//   ....[17]....
        /*00c8*/ 	.word	0x00010070


	//   ....[18]....
        /*00cc*/ 	.word	0x000101f0


	//   ....[19]....
        /*00d0*/ 	.word	0x00010350


	//   ....[20]....
        /*00d4*/ 	.word	0x00010490


	//   ....[21]....
        /*00d8*/ 	.word	0x000104d0


	//   ....[22]....
        /*00dc*/ 	.word	0x00010510


	//----- nvinfo : EIATTR_MAX_THREADS
	.align		4
.L_7485:
        /*00e0*/ 	.byte	0x04, 0x05
        /*00e2*/ 	.short	(.L_7487 - .L_7486)
.L_7486:
        /*00e4*/ 	.word	0x00000080
        /*00e8*/ 	.word	0x00000001
        /*00ec*/ 	.word	0x00000001


	//----- nvinfo : EIATTR_CRS_STACK_SIZE
	.align		4
.L_7487:
        /*00f0*/ 	.byte	0x04, 0x1e
        /*00f2*/ 	.short	(.L_7489 - .L_7488)
.L_7488:
        /*00f4*/ 	.word	0x00000000
.L_7489:


//--------------------- .nv.info._ZN2at6native27unrolled_elementwise_kernelINS0_13BinaryFunctorIN3c104HalfES4_S4_ZZZNS0_19maximum_kernel_cudaERNS_18TensorIteratorBaseEENKUlvE0_clEvENKUlvE1_clEvEUlS4_S4_E_EESt5arrayIPcLm3EELi4E23TrivialOffsetCalculatorILi2EjESE_ILi1EjENS0_6memory12LoadWithCastILi2EEENSH_13StoreWithCastILi1EEEEEviT_T0_T2_T3_T4_T5_ --------------------------
	.section	.nv.info._ZN2at6native27unrolled_elementwise_kernelINS0_13BinaryFunctorIN3c104HalfES4_S4_ZZZNS0_19maximum_kernel_cudaERNS_18TensorIteratorBaseEENKUlvE0_clEvENKUlvE1_clEvEUlS4_S4_E_EESt5arrayIPcLm3EELi4E23TrivialOffsetCalculatorILi2EjESE_ILi1EjENS0_6memory12LoadWithCastILi2EEENSH_13StoreWithCastILi1EEEEEviT_T0_T2_T3_T4_T5_,"",@"SHT_CUDA_INFO"
	.sectionflags	@""
	.align	4


	//----- nvinfo : EIATTR_CUDA_API_VERSION
	.align		4
        /*0000*/ 	.byte	0x04, 0x37
        /*0002*/ 	.short	(.L_7491 - .L_7490)
.L_7490:
        /*0004*/ 	.word	0x00000082


	//----- nvinfo : EIATTR_SW2861232_WAR
	.align		4
.L_7491:
        /*0008*/ 	.byte	0x01, 0x35
	.zero		2


	//----- nvinfo : EIATTR_PARAM_CBANK
	.align		4
        /*000c*/ 	.byte	0x04, 0x0a
        /*000e*/ 	.short	(.L_7493 - .L_7492)
	.align		4
.L_7492:
        /*0010*/ 	.word	index@(.nv.constant0._ZN2at6native27unrolled_elementwise_kernelINS0_13BinaryFunctorIN3c104HalfES4_S4_ZZZNS0_19maximum_kernel_cudaERNS_18TensorIteratorBaseEENKUlvE0_clEvENKUlvE1_clEvEUlS4_S4_E_EESt5arrayIPcLm3EELi4E23TrivialOffsetCalculatorILi2EjESE_ILi1EjENS0_6memory12LoadWithCastILi2EEENSH_13StoreWithCastILi1EEEEEviT_T0_T2_T3_T4_T5_)
        /*0014*/ 	.short	0x0160
        /*0016*/ 	.short	0x0038


	//----- nvinfo : EIATTR_CBANK_PARAM_SIZE
	.align		4
.L_7493:
        /*0018*/ 	.byte	0x03, 0x19
        /*001a*/ 	.short	0x0038


	//----- nvinfo : EIATTR_KPARAM_INFO
	.align		4
        /*001c*/ 	.byte	0x04, 0x17
        /*001e*/ 	.short	(.L_7495 - .L_7494)
.L_7494:
        /*0020*/ 	.word	0x00000000
        /*0024*/ 	.short	0x0006
        /*0026*/ 	.short	0x0030
        /*0028*/ 	.byte	0x00, 0xf0, 0x21, 0x00


	//----- nvinfo : EIATTR_KPARAM_INFO
	.align		4
.L_7495:
        /*002c*/ 	.byte	0x04, 0x17
        /*002e*/ 	.short	(.L_7497 - .L_7496)
.L_7496:
        /*0030*/ 	.word	0x00000000
        /*0034*/ 	.short	0x0005
        /*0036*/ 	.short	0x0024
        /*0038*/ 	.byte	0x00, 0xf0, 0x31, 0x00


	//----- nvinfo : EIATTR_KPARAM_INFO
	.align		4
.L_7497:
        /*003c*/ 	.byte	0x04, 0x17
        /*003e*/ 	.short	(.L_7499 - .L_7498)
.L_7498:
        /*0040*/ 	.word	0x00000000
        /*0044*/ 	.short	0x0004
        /*0046*/ 	.short	0x0021
        /*0048*/ 	.byte	0x00, 0xf0, 0x05, 0x00


	//----- nvinfo : EIATTR_KPARAM_INFO
	.align		4
.L_7499:
        /*004c*/ 	.byte	0x04, 0x17
        /*004e*/ 	.short	(.L_7501 - .L_7500)
.L_7500:
        /*0050*/ 	.word	0x00000000
        /*0054*/ 	.short	0x0003
        /*0056*/ 	.short	0x0020
        /*0058*/ 	.byte	0x00, 0xf0, 0x05, 0x00


	//----- nvinfo : EIATTR_KPARAM_INFO
	.align		4
.L_7501:
        /*005c*/ 	.byte	0x04, 0x17
        /*005e*/ 	.short	(.L_7503 - .L_7502)
.L_7502:
        /*0060*/ 	.word	0x00000000
        /*0064*/ 	.short	0x0002
        /*0066*/ 	.short	0x0008
        /*0068*/ 	.byte	0x00, 0xf0, 0x61, 0x00


	//----- nvinfo : EIATTR_KPARAM_INFO
	.align		4
.L_7503:
        /*006c*/ 	.byte	0x04, 0x17
        /*006e*/ 	.short	(.L_7505 - .L_7504)
.L_7504:
        /*0070*/ 	.word	0x00000000
        /*0074*/ 	.short	0x0001
        /*0076*/ 	.short	0x0004
        /*0078*/ 	.byte	0x00, 0xf0, 0x05, 0x00


	//----- nvinfo : EIATTR_KPARAM_INFO
	.align		4
.L_7505:
        /*007c*/ 	.byte	0x04, 0x17
        /*007e*/ 	.short	(.L_7507 - .L_7506)
.L_7506:
        /*0080*/ 	.word	0x00000000
        /*0084*/ 	.short	0x0000
        /*0086*/ 	.short	0x0000
        /*0088*/ 	.byte	0x00, 0xf0, 0x11, 0x00


	//----- nvinfo : EIATTR_MAXREG_COUNT
	.align		4
.L_7507:
        /*008c*/ 	.byte	0x03, 0x1b
        /*008e*/ 	.short	0x00ff


	//----- nvinfo : EIATTR_EXTERNS
	.align		4
        /*0090*/ 	.byte	0x04, 0x0f
        /*0092*/ 	.short	(.L_7509 - .L_7508)


	//   ....[0]....
	.align		4
.L_7508:
        /*0094*/ 	.word	index@(__assertfail)


	//----- nvinfo : EIATTR_MERCURY_ISA_VERSION
	.align		4
.L_7509:
        /*0098*/ 	.byte	0x03, 0x5f
        /*009a*/ 	.short	0x0000


	//----- nvinfo : EIATTR_SYSCALL_OFFSETS
	.align		4
        /*009c*/ 	.byte	0x04, 0x46
        /*009e*/ 	.short	(.L_7511 - .L_7510)


	//   ....[0]....
.L_7510:
        /*00a0*/ 	.word	0x00001080


	//   ....[1]....
        /*00a4*/ 	.word	0x000020d0


	//   ....[2]....
        /*00a8*/ 	.word	0x000031a0


	//   ....[3]....
        /*00ac*/ 	.word	0x000041f0


	//   ....[4]....
        /*00b0*/ 	.word	0x000052d0


	//   ....[5]....
        /*00b4*/ 	.word	0x00006320


	//   ....[6]....
        /*00b8*/ 	.word	0x000073e0


	//   ....[7]....
        /*00bc*/ 	.word	0x00008430


	//   ....[8]....
        /*00c0*/ 	.word	0x00009980


	//   ....[9]....
        /*00c4*/ 	.word	0x0000a9b0


	//   ....[10]....
        /*00c8*/ 	.word	0x0000b9a0


	//   ....[11]....
        /*00cc*/ 	.word	0x0000c990


	//----- nvinfo : EIATTR_EXIT_INSTR_OFFSETS
	.align		4
.L_7511:
        /*00d0*/ 	.byte	0x04, 0x1c
        /*00d2*/ 	.short	(.L_7513 - .L_7512)


	//   ....[0]....
.L_7512:
        /*00d4*/ 	.word	0x0000ba60


	//   ....[1]....
        /*00d8*/ 	.word	0x0000bb90


	//   ....[2]....
        /*00dc*/ 	.word	0x0000bbd0


	//   ....[3]....
        /*00e0*/ 	.word	0x0000bc70


	//   ....[4]....
        /*00e4*/ 	.word	0x0000bcb0


	//   ....[5]....
        /*00e8*/ 	.word	0x0000bcf0


	//   ....[6]....
        /*00ec*/ 	.word	0x0000bd80


	//   ....[7]....
        /*00f0*/ 	.word	0x0000bda0


	//   ....[8]....
        /*00f4*/ 	.word	0x0000be40


	//   ....[9]....
        /*00f8*/ 	.word	0x0000be90


	//   ....[10]....
        /*00fc*/ 	.word	0x0000bee0


	//   ....[11]....
        /*0100*/ 	.word	0x0000bfb0


	//   ....[12]....
        /*0104*/ 	.word	0x0000c010


	//   ....[13]....
        /*0108*/ 	.word	0x0000c1a0


	//   ....[14]....
        /*010c*/ 	.word	0x0000c300


	//   ....[15]....
        /*0110*/ 	.word	0x0000c340


	//   ....[16]....
        /*0114*/ 	.word	0x0000c400


	//   ....[17]....
        /*0118*/ 	.word	0x0000c580


	//   ....[18]....
        /*011c*/ 	.word	0x0000c700


	//   ....[19]....
        /*0120*/ 	.word	0x0000c860


	//   ....[20]....
        /*0124*/ 	.word	0x0000c9a0


	//   ....[21]....
        /*0128*/ 	.word	0x0000c9e0


	//   ....[22]....
        /*012c*/ 	.word	0x0000ca20


	//----- nvinfo : EIATTR_MAX_THREADS
	.align		4
.L_7513:
        /*0130*/ 	.byte	0x04, 0x05
        /*0132*/ 	.short	(.L_7515 - .L_7514)
.L_7514:
        /*0134*/ 	.word	0x00000080
        /*0138*/ 	.word	0x00000001
        /*013c*/ 	.word	0x00000001


	//----- nvinfo : EIATTR_CRS_STACK_SIZE
	.align		4
.L_7515:
        /*0140*/ 	.byte	0x04, 0x1e
        /*0142*/ 	.short	(.L_7517 - .L_7516)
.L_7516:
        /*0144*/ 	.word	0x00000000
.L_7517:


//--------------------- .nv.info._ZN2at6native18elementwise_kernelILi128ELi4EZNS0_22gpu_kernel_impl_nocastINS0_13BinaryFunctorIN3c104HalfES5_S5_ZZZNS0_19maximum_kernel_cudaERNS_18TensorIteratorBaseEENKUlvE0_clEvENKUlvE1_clEvEUlS5_S5_E_EEEEvS7_RKT_EUliE_EEviT1_ --------------------------
	.section	.nv.info._ZN2at6native18elementwise_kernelILi128ELi4EZNS0_22gpu_kernel_impl_nocastINS0_13BinaryFunctorIN3c104HalfES5_S5_ZZZNS0_19maximum_kernel_cudaERNS_18TensorIteratorBaseEENKUlvE0_clEvENKUlvE1_clEvEUlS5_S5_E_EEEEvS7_RKT_EUliE_EEviT1_,"",@"SHT_CUDA_INFO"
	.sectionflags	@""
	.align	4


	//----- nvinfo : EIATTR_CUDA_API_VERSION
	.align		4
        /*0000*/ 	.byte	0x04, 0x37
        /*0002*/ 	.short	(.L_7519 - .L_7518)
.L_7518:
        /*0004*/ 	.word	0x00000082


	//----- nvinfo : EIATTR_SW2861232_WAR
	.align		4
.L_7519:
        /*0008*/ 	.byte	0x01, 0x35
	.zero		2


	//----- nvinfo : EIATTR_PARAM_CBANK
	.align		4
        /*000c*/ 	.byte	0x04, 0x0a
        /*000e*/ 	.short	(.L_7521 - .L_7520)
	.align		4
.L_7520:
        /*0010*/ 	.word	index@(.nv.constant0._ZN2at6native18elementwise_kernelILi128ELi4EZNS0_22gpu_kernel_impl_nocastINS0_13BinaryFunctorIN3c104HalfES5_S5_ZZZNS0_19maximum_kernel_cudaERNS_18TensorIteratorBaseEENKUlvE0_clEvENKUlvE1_clEvEUlS5_S5_E_EEEEvS7_RKT_EUliE_EEviT1_)
        /*0014*/ 	.short	0x0160
        /*0016*/ 	.short	0x0290


	//----- nvinfo : EIATTR_CBANK_PARAM_SIZE
	.align		4
.L_7521:
        /*0018*/ 	.byte	0x03, 0x19
        /*001a*/ 	.short	0x0290


	//----- nvinfo : EIATTR_KPARAM_INFO
	.align		4
        /*001c*/ 	.byte	0x04, 0x17
        /*001e*/ 	.short	(.L_7523 - .L_7522)
.L_7522:
        /*0020*/ 	.word	0x00000000
        /*0024*/ 	.short	0x0001
        /*0026*/ 	.short	0x0008
        /*0028*/ 	.byte	0x00, 0xf0, 0x21, 0x0a


	//----- nvinfo : EIATTR_KPARAM_INFO
	.align		4
.L_7523:
        /*002c*/ 	.byte	0x04, 0x17
        /*002e*/ 	.short	(.L_7525 - .L_7524)
.L_7524:
        /*0030*/ 	.word	0x00000000
        /*0034*/ 	.short	0x0000
        /*0036*/ 	.short	0x0000
        /*0038*/ 	.byte	0x00, 0xf0, 0x11, 0x00


	//----- nvinfo : EIATTR_MAXREG_COUNT
	.align		4
.L_7525:
        /*003c*/ 	.byte	0x03, 0x1b
        /*003e*/ 	.short	0x0080


	//----- nvinfo : EIATTR_MERCURY_ISA_VERSION
	.align		4
        /*0040*/ 	.byte	0x03, 0x5f
        /*0042*/ 	.short	0x0000


	//----- nvinfo : EIATTR_EXIT_INSTR_OFFSETS
	.align		4
        /*0044*/ 	.byte	0x04, 0x1c
        /*0046*/ 	.short	(.L_7527 - .L_7526)


	//   ....[0]....
.L_7526:
        /*0048*/ 	.word	0x000034c0


	//   ....[1]....
        /*004c*/ 	.word	0x00004600


	//----- nvinfo : EIATTR_MAX_THREADS
	.align		4
.L_7527:
        /*0050*/ 	.byte	0x04, 0x05
        /*0052*/ 	.short	(.L_7529 - .L_7528)
.L_7528:
        /*0054*/ 	.word	0x00000080
        /*0058*/ 	.word	0x00000001
        /*005c*/ 	.word	0x00000001


	//----- nvinfo : EIATTR_CRS_STACK_SIZE
	.align		4
.L_7529:
        /*0060*/ 	.byte	0x04, 0x1e
        /*0062*/ 	.short	(.L_7531 - .L_7530)
.L_7530:
        /*0064*/ 	.word	0x00000000
.L_7531:


//--------------------- .nv.info._ZN2at6native27unrolled_elementwise_kernelINS0_13BinaryFunctorIN3c104HalfES4_S4_ZZZNS0_19maximum_kernel_cudaERNS_18TensorIteratorBaseEENKUlvE0_clEvENKUlvE1_clEvEUlS4_S4_E_EESt5arrayIPcLm3EELi4E23TrivialOffsetCalculatorILi2EjESE_ILi1EjENS0_6memory15LoadWithoutCastENSH_16StoreWithoutCastEEEviT_T0_T2_T3_T4_T5_ --------------------------
	.section	.nv.info._ZN2at6native27unrolled_elementwise_kernelINS0_13BinaryFunctorIN3c104HalfES4_S4_ZZZNS0_19maximum_kernel_cudaERNS_18TensorIteratorBaseEENKUlvE0_clEvENKUlvE1_clEvEUlS4_S4_E_EESt5arrayIPcLm3EELi4E23TrivialOffsetCalculatorILi2EjESE_ILi1EjENS0_6memory15LoadWithoutCastENSH_16StoreWithoutCastEEEviT_T0_T2_T3_T4_T5_,"",@"SHT_CUDA_INFO"
	.sectionflags	@""
	.align	4


	//----- nvinfo : EIATTR_CUDA_API_VERSION
	.align		4
        /*0000*/ 	.byte	0x04, 0x37
        /*0002*/ 	.short	(.L_7533 - .L_7532)
.L_7532:
        /*0004*/ 	.word	0x00000082


	//----- nvinfo : EIATTR_SW2861232_WAR
	.align		4
.L_7533:
        /*0008*/ 	.byte	0x01, 0x35
	.zero		2


	//----- nvinfo : EIATTR_PARAM_CBANK
	.align		4
        /*000c*/ 	.byte	0x04, 0x0a
        /*000e*/ 	.short	(.L_7535 - .L_7534)
	.align		4
.L_7534:
        /*0010*/ 	.word	index@(.nv.constant0._ZN2at6native27unrolled_elementwise_kernelINS0_13BinaryFunctorIN3c104HalfES4_S4_ZZZNS0_19maximum_kernel_cudaERNS_18TensorIteratorBaseEENKUlvE0_clEvENKUlvE1_clEvEUlS4_S4_E_EESt5arrayIPcLm3EELi4E23TrivialOffsetCalculatorILi2EjESE_ILi1EjENS0_6memory15LoadWithoutCastENSH_16StoreWithoutCastEEEviT_T0_T2_T3_T4_T5_)
        /*0014*/ 	.short	0x0160
        /*0016*/ 	.short	0x0024


	//----- nvinfo : EIATTR_CBANK_PARAM_SIZE
	.align		4
.L_7535:
        /*0018*/ 	.byte	0x03, 0x19
        /*001a*/ 	.short	0x0024


	//----- nvinfo : EIATTR_KPARAM_INFO
	.align		4
        /*001c*/ 	.byte	0x04, 0x17
        /*001e*/ 	.short	(.L_7537 - .L_7536)
.L_7536:
        /*0020*/ 	.word	0x00000000
        /*0024*/ 	.short	0x0006
        /*0026*/ 	.short	0x0023
        /*0028*/ 	.byte	0x00, 0xf0, 0x05, 0x00


	//----- nvinfo : EIATTR_KPARAM_INFO
	.align		4
.L_7537:
        /*002c*/ 	.byte	0x04, 0x17
        /*002e*/ 	.short	(.L_7539 - .L_7538)
.L_7538:
        /*0030*/ 	.word	0x00000000
        /*0034*/ 	.short	0x0005
        /*0036*/ 	.short	0x0022
        /*0038*/ 	.byte	0x00, 0xf0, 0x05, 0x00


	//----- nvinfo : EIATTR_KPARAM_INFO
	.align		4
.L_7539:
        /*003c*/ 	.byte	0x04, 0x17
        /*003e*/ 	.short	(.L_7541 - .L_7540)
.L_7540:
        /*0040*/ 	.word	0x00000000
        /*0044*/ 	.short	0x0004
        /*0046*/ 	.short	0x0021
        /*0048*/ 	.byte	0x00, 0xf0, 0x05, 0x00


	//----- nvinfo : EIATTR_KPARAM_INFO
	.align		4
.L_7541:
        /*004c*/ 	.byte	0x04, 0x17
        /*004e*/ 	.short	(.L_7543 - .L_7542)
.L_7542:
        /*0050*/ 	.word	0x00000000
        /*0054*/ 	.short	0x0003
        /*0056*/ 	.short	0x0020
        /*0058*/ 	.byte	0x00, 0xf0, 0x05, 0x00


	//----- nvinfo : EIATTR_KPARAM_INFO
	.align		4
.L_7543:
        /*005c*/ 	.byte	0x04, 0x17
        /*005e*/ 	.short	(.L_7545 - .L_7544)
.L_7544:
        /*0060*/ 	.word	0x00000000
        /*0064*/ 	.short	0x0002
        /*0066*/ 	.short	0x0008
        /*0068*/ 	.byte	0x00, 0xf0, 0x61, 0x00


	//----- nvinfo : EIATTR_KPARAM_INFO
	.align		4
.L_7545:
        /*006c*/ 	.byte	0x04, 0x17
        /*006e*/ 	.short	(.L_7547 - .L_7546)
.L_7546:
        /*0070*/ 	.word	0x00000000
        /*0074*/ 	.short	0x0001
        /*0076*/ 	.short	0x0004
        /*0078*/ 	.byte	0x00, 0xf0, 0x05, 0x00


	//----- nvinfo : EIATTR_KPARAM_INFO
	.align		4
.L_7547:
        /*007c*/ 	.byte	0x04, 0x17
        /*007e*/ 	.short	(.L_7549 - .L_7548)
.L_7548:
        /*0080*/ 	.word	0x00000000
        /*0084*/ 	.short	0x0000
        /*0086*/ 	.short	0x0000
        /*0088*/ 	.byte	0x00, 0xf0, 0x11, 0x00


	//----- nvinfo : EIATTR_MAXREG_COUNT
	.align		4
.L_7549:
        /*008c*/ 	.byte	0x03, 0x1b
        /*008e*/ 	.short	0x00ff


	//----- nvinfo : EIATTR_MERCURY_ISA_VERSION
	.align		4
        /*0090*/ 	.byte	0x03, 0x5f
        /*0092*/ 	.short	0x0000


	//----- nvinfo : EIATTR_EXIT_INSTR_OFFSETS
	.align		4
        /*0094*/ 	.byte	0x04, 0x1c
        /*0096*/ 	.short	(.L_7551 - .L_7550)


	//   ....[0]....
.L_7550:
        /*0098*/ 	.word	0x00000810


	//   ....[1]....
        /*009c*/ 	.word	0x00000860


	//----- nvinfo : EIATTR_MAX_THREADS
	.align		4
.L_7551:
        /*00a0*/ 	.byte	0x04, 0x05
        /*00a2*/ 	.short	(.L_7553 - .L_7552)
.L_7552:
        /*00a4*/ 	.word	0x00000080
        /*00a8*/ 	.word	0x00000001
        /*00ac*/ 	.word	0x00000001


	//----- nvinfo : EIATTR_CRS_STACK_SIZE
	.align		4
.L_7553:
        /*00b0*/ 	.byte	0x04, 0x1e
        /*00b2*/ 	.short	(.L_7555 - .L_7554)
.L_7554:
        /*00b4*/ 	.word	0x00000000
.L_7555:


//--------------------- .nv.info._ZN2at6native29vectorized_elementwise_kernelILi2ENS0_13BinaryFunctorIN3c104HalfES4_S4_ZZZNS0_19maximum_kernel_cudaERNS_18TensorIteratorBaseEENKUlvE0_clEvENKUlvE1_clEvEUlS4_S4_E_EESt5arrayIPcLm3EEEEviT0_T1_ --------------------------
	.section	.nv.info._ZN2at6native29vectorized_elementwise_kernelILi2ENS0_13BinaryFunctorIN3c104HalfES4_S4_ZZZNS0_19maximum_kernel_cudaERNS_18TensorIteratorBaseEENKUlvE0_clEvENKUlvE1_clEvEUlS4_S4_E_EESt5arrayIPcLm3EEEEviT0_T1_,"",@"SHT_CUDA_INFO"
	.sectionflags	@""
	.align	4


	//----- nvinfo : EIATTR_CUDA_API_VERSION
	.align		4
        /*0000*/ 	.byte	0x04, 0x37
        /*0002*/ 	.short	(.L_7557 - .L_7556)
.L_7556:
        /*0004*/ 	.word	0x00000082


	//----- nvinfo : EIATTR_SW2861232_WAR
	.align		4
.L_7557:
        /*0008*/ 	.byte	0x01, 0x35
	.zero		2


	//----- nvinfo : EIATTR_PARAM_CBANK
	.align		4
        /*000c*/ 	.byte	0x04, 0x0a
        /*000e*/ 	.short	(.L_7559 - .L_7558)
	.align		4
.L_7558:
        /*0010*/ 	.word	index@(.nv.constant0._ZN2at6native29vectorized_elementwise_kernelILi2ENS0_13BinaryFunctorIN3c104HalfES4_S4_ZZZNS0_19maximum_kernel_cudaERNS_18TensorIteratorBaseEENKUlvE0_clEvENKUlvE1_clEvEUlS4_S4_E_EESt5arrayIPcLm3EEEEviT0_T1_)
        /*0014*/ 	.short	0x0160
        /*0016*/ 	.short	0x0020


	//----- nvinfo : EIATTR_CBANK_PARAM_SIZE
	.align		4
.L_7559:
        /*0018*/ 	.byte	0x03, 0x19
        /*001a*/ 	.short	0x0020


	//----- nvinfo : EIATTR_KPARAM_INFO
	.align		4
        /*001c*/ 	.byte	0x04, 0x17
        /*001e*/ 	.short	(.L_7561 - .L_7560)
.L_7560:
        /*0020*/ 	.word	0x00000000
        /*0024*/ 	.short	0x0002
        /*0026*/ 	.short	0x0008
        /*0028*/ 	.byte	0x00, 0xf0, 0x61, 0x00


	//----- nvinfo : EIATTR_KPARAM_INFO
	.align		4
.L_7561:
        /*002c*/ 	.byte	0x04, 0x17
        /*002e*/ 	.short	(.L_7563 - .L_7562)
.L_7562:
        /*0030*/ 	.word	0x00000000
        /*0034*/ 	.short	0x0001
        /*0036*/ 	.short	0x0004
        /*0038*/ 	.byte	0x00, 0xf0, 0x05, 0x00


	//----- nvinfo : EIATTR_KPARAM_INFO
	.align		4
.L_7563:
        /*003c*/ 	.byte	0x04, 0x17
        /*003e*/ 	.short	(.L_7565 - .L_7564)
.L_7564:
        /*0040*/ 	.word	0x00000000
        /*0044*/ 	.short	0x0000
        /*0046*/ 	.short	0x0000
        /*0048*/ 	.byte	0x00, 0xf0, 0x11, 0x00


	//----- nvinfo : EIATTR_MAXREG_COUNT
	.align		4
.L_7565:
        /*004c*/ 	.byte	0x03, 0x1b
        /*004e*/ 	.short	0x00ff


	//----- nvinfo : EIATTR_MERCURY_ISA_VERSION
	.align		4
        /*0050*/ 	.byte	0x03, 0x5f
        /*0052*/ 	.short	0x0000


	//----- nvinfo : EIATTR_EXIT_INSTR_OFFSETS
	.align		4
        /*0054*/ 	.byte	0x04, 0x1c
        /*0056*/ 	.short	(.L_7567 - .L_7566)


	//   ....[0]....
.L_7566:
        /*0058*/ 	.word	0x00000870


	//   ....[1]....
        /*005c*/ 	.word	0x000018c0


	//   ....[2]....
        /*0060*/ 	.word	0x00001910


	//----- nvinfo : EIATTR_MAX_THREADS
	.align		4
.L_7567:
        /*0064*/ 	.byte	0x04, 0x05
        /*0066*/ 	.short	(.L_7569 - .L_7568)
.L_7568:
        /*0068*/ 	.word	0x00000080
        /*006c*/ 	.word	0x00000001
        /*0070*/ 	.word	0x00000001


	//----- nvinfo : EIATTR_CRS_STACK_SIZE
	.align		4
.L_7569:
        /*0074*/ 	.byte	0x04, 0x1e
        /*0076*/ 	.short	(.L_7571 - .L_7570)
.L_7570:
        /*0078*/ 	.word	0x00000000
.L_7571:


//--------------------- .nv.info._ZN2at6native29vectorized_elementwise_kernelILi4ENS0_13BinaryFunctorIN3c104HalfES4_S4_ZZZNS0_19maximum_kernel_cudaERNS_18TensorIteratorBaseEENKUlvE0_clEvENKUlvE1_clEvEUlS4_S4_E_EESt5arrayIPcLm3EEEEviT0_T1_ --------------------------
	.section	.nv.info._ZN2at6native29vectorized_elementwise_kernelILi4ENS0_13BinaryFunctorIN3c104HalfES4_S4_ZZZNS0_19maximum_kernel_cudaERNS_18TensorIteratorBaseEENKUlvE0_clEvENKUlvE1_clEvEUlS4_S4_E_EESt5arrayIPcLm3EEEEviT0_T1_,"",@"SHT_CUDA_INFO"
	.sectionflags	@""
	.align	4


	//----- nvinfo : EIATTR_CUDA_API_VERSION
	.align		4
        /*0000*/ 	.byte	0x04, 0x37
        /*0002*/ 	.short	(.L_7573 - .L_7572)
.L_7572:
        /*0004*/ 	.word	0x00000082


	//----- nvinfo : EIATTR_SW2861232_WAR
	.align		4
.L_7573:
        /*0008*/ 	.byte	0x01, 0x35
	.zero		2


	//----- nvinfo : EIATTR_PARAM_CBANK
	.align		4
        /*000c*/ 	.byte	0x04, 0x0a
        /*000e*/ 	.short	(.L_7575 - .L_7574)
	.align		4
.L_7574:
        /*0010*/ 	.word	index@(.nv.constant0._ZN2at6native29vectorized_elementwise_kernelILi4ENS0_13BinaryFunctorIN3c104HalfES4_S4_ZZZNS0_19maximum_kernel_cudaERNS_18TensorIteratorBaseEENKUlvE0_clEvENKUlvE1_clEvEUlS4_S4_E_EESt5arrayIPcLm3EEEEviT0_T1_)
        /*0014*/ 	.short	0x0160
        /*0016*/ 	.short	0x0020


	//----- nvinfo : EIATTR_CBANK_PARAM_SIZE
	.align		4
.L_7575:
        /*0018*/ 	.byte	0x03, 0x19
        /*001a*/ 	.short	0x0020


	//----- nvinfo : EIATTR_KPARAM_INFO
	.align		4
        /*001c*/ 	.byte	0x04, 0x17
        /*001e*/ 	.short	(.L_7577 - .L_7576)
.L_7576:
        /*0020*/ 	.word	0x00000000
        /*0024*/ 	.short	0x0002
        /*0026*/ 	.short	0x0008
        /*0028*/ 	.byte	0x00, 0xf0, 0x61, 0x00


	//----- nvinfo : EIATTR_KPARAM_INFO
	.align		4
.L_7577:
        /*002c*/ 	.byte	0x04, 0x17
        /*002e*/ 	.short	(.L_7579 - .L_7578)
.L_7578:
        /*0030*/ 	.word	0x00000000
        /*0034*/ 	.short	0x0001
        /*0036*/ 	.short	0x0004
        /*0038*/ 	.byte	0x00, 0xf0, 0x05, 0x00


	//----- nvinfo : EIATTR_KPARAM_INFO
	.align		4
.L_7579:
        /*003c*/ 	.byte	0x04, 0x17
        /*003e*/ 	.short	(.L_7581 - .L_7580)
.L_7580:
        /*0040*/ 	.word	0x00000000
        /*0044*/ 	.short	0x0000
        /*0046*/ 	.short	0x0000
        /*0048*/ 	.byte	0x00, 0xf0, 0x11, 0x00


	//----- nvinfo : EIATTR_MAXREG_COUNT
	.align		4
.L_7581:
        /*004c*/ 	.byte	0x03, 0x1b
        /*004e*/ 	.short	0x00ff


	//----- nvinfo : EIATTR_MERCURY_ISA_VERSION
	.align		4
        /*0050*/ 	.byte	0x03, 0x5f
        /*0052*/ 	.short	0x0000


	//----- nvinfo : EIATTR_EXIT_INSTR_OFFSETS
	.align		4
        /*0054*/ 	.byte	0x04, 0x1c
        /*0056*/ 	.short	(.L_7583 - .L_7582)


	//   ....[0]....
.L_7582:
        /*0058*/ 	.word	0x00000800


	//   ....[1]....
        /*005c*/ 	.word	0x00001850


	//   ....[2]....
        /*0060*/ 	.word	0x000018a0


	//----- nvinfo : EIATTR_MAX_THREADS
	.align		4
.L_7583:
        /*0064*/ 	.byte	0x04, 0x05
        /*0066*/ 	.short	(.L_7585 - .L_7584)
.L_7584:
        /*0068*/ 	.word	0x00000080
        /*006c*/ 	.word	0x00000001
        /*0070*/ 	.word	0x00000001


	//----- nvinfo : EIATTR_CRS_STACK_SIZE
	.align		4
.L_7585:
        /*0074*/ 	.byte	0x04, 0x1e
        /*0076*/ 	.short	(.L_7587 - .L_7586)
.L_7586:
        /*0078*/ 	.word	0x00000000
.L_7587:


//--------------------- .nv.info._ZN2at6native29vectorized_elementwise_kernelILi8ENS0_13BinaryFunctorIN3c104HalfES4_S4_ZZZNS0_19maximum_kernel_cudaERNS_18TensorIteratorBaseEENKUlvE0_clEvENKUlvE1_clEvEUlS4_S4_E_EESt5arrayIPcLm3EEEEviT0_T1_ --------------------------
	.section	.nv.info._ZN2at6native29vectorized_elementwise_kernelILi8ENS0_13BinaryFunctorIN3c104HalfES4_S4_ZZZNS0_19maximum_kernel_cudaERNS_18TensorIteratorBaseEENKUlvE0_clEvENKUlvE1_clEvEUlS4_S4_E_EESt5arrayIPcLm3EEEEviT0_T1_,"",@"SHT_CUDA_INFO"
	.sectionflags	@""
	.align	4


	//----- nvinfo : EIATTR_CUDA_API_VERSION
	.align		4
        /*0000*/ 	.byte	0x04, 0x37
        /*0002*/ 	.short	(.L_7589 - .L_7588)
.L_7588:
        /*0004*/ 	.word	0x00000082


	//----- nvinfo : EIATTR_SW2861232_WAR
	.align		4
.L_7589:
        /*0008*/ 	.byte	0x01, 0x35
	.zero		2


	//----- nvinfo : EIATTR_PARAM_CBANK
	.align		4
        /*000c*/ 	.byte	0x04, 0x0a
        /*000e*/ 	.short	(.L_7591 - .L_7590)
	.align		4
.L_7590:
        /*0010*/ 	.word	index@(.nv.constant0._ZN2at6native29vectorized_elementwise_kernelILi8ENS0_13BinaryFunctorIN3c104HalfES4_S4_ZZZNS0_19maximum_kernel_cudaERNS_18TensorIteratorBaseEENKUlvE0_clEvENKUlvE1_clEvEUlS4_S4_E_EESt5arrayIPcLm3EEEEviT0_T1_)
        /*0014*/ 	.short	0x0160
        /*0016*/ 	.short	0x0020


	//----- nvinfo : EIATTR_CBANK_PARAM_SIZE
	.align		4
.L_7591:
        /*0018*/ 	.byte	0x03, 0x19
        /*001a*/ 	.short	0x0020


	//----- nvinfo : EIATTR_KPARAM_INFO
	.align		4
        /*001c*/ 	.byte	0x04, 0x17
        /*001e*/ 	.short	(.L_7593 - .L_7592)
.L_7592:
        /*0020*/ 	.word	0x00000000
        /*0024*/ 	.short	0x0002
        /*0026*/ 	.short	0x0008
        /*0028*/ 	.byte	0x00, 0xf0, 0x61, 0x00


	//----- nvinfo : EIATTR_KPARAM_INFO
	.align		4
.L_7593:
        /*002c*/ 	.byte	0x04, 0x17
        /*002e*/ 	.short	(.L_7595 - .L_7594)
.L_7594:
        /*0030*/ 	.word	0x00000000
        /*0034*/ 	.short	0x0001
        /*0036*/ 	.short	0x0004
        /*0038*/ 	.byte	0x00, 0xf0, 0x05, 0x00


	//----- nvinfo : EIATTR_KPARAM_INFO
	.align		4
.L_7595:
        /*003c*/ 	.byte	0x04, 0x17
        /*003e*/ 	.short	(.L_7597 - .L_7596)
.L_7596:
        /*0040*/ 	.word	0x00000000
        /*0044*/ 	.short	0x0000
        /*0046*/ 	.short	0x0000
        /*0048*/ 	.byte	0x00, 0xf0, 0x11, 0x00


	//----- nvinfo : EIATTR_MAXREG_COUNT
	.align		4
.L_7597:
        /*004c*/ 	.byte	0x03, 0x1b
        /*004e*/ 	.short	0x00ff


	//----- nvinfo : EIATTR_MERCURY_ISA_VERSION
	.align		4
        /*0050*/ 	.byte	0x03, 0x5f
        /*0052*/ 	.short	0x0000


	//----- nvinfo : EIATTR_EXIT_INSTR_OFFSETS
	.align		4
        /*0054*/ 	.byte	0x04, 0x1c
        /*0056*/ 	.short	(.L_7599 - .L_7598)


	//   ....[0]....
.L_7598:
        /*0058*/ 	.word	0x00000010


	//----- nvinfo : EIATTR_MAX_THREADS
	.align		4
.L_7599:
        /*005c*/ 	.byte	0x04, 0x05
        /*005e*/ 	.short	(.L_7601 - .L_7600)
.L_7600:
        /*0060*/ 	.word	0x00000080
        /*0064*/ 	.word	0x00000001
        /*0068*/ 	.word	0x00000001
.L_7601:


//--------------------- .nv.info._ZN2at6native18elementwise_kernelILi128ELi4EZNS0_15gpu_kernel_implINS0_13AUnaryFunctorIfffZZZNS0_19maximum_kernel_cudaERNS_18TensorIteratorBaseEENKUlvE0_clEvENKUlvE0_clEvEUlffE_EEEEvS5_RKT_EUliE_EEviT1_ --------------------------
	.section	.nv.info._ZN2at6native18elementwise_kernelILi128ELi4EZNS0_15gpu_kernel_implINS0_13AUnaryFunctorIfffZZZNS0_19maximum_kernel_cudaERNS_18TensorIteratorBaseEENKUlvE0_clEvENKUlvE0_clEvEUlffE_EEEEvS5_RKT_EUliE_EEviT1_,"",@"SHT_CUDA_INFO"
	.sectionflags	@""
	.align	4


	//----- nvinfo : EIATTR_CUDA_API_VERSION
	.align		4
        /*0000*/ 	.byte	0x04, 0x37
        /*0002*/ 	.short	(.L_7603 - .L_7602)
.L_7602:
        /*0004*/ 	.word	0x00000082


	//----- nvinfo : EIATTR_SW2861232_WAR
	.align		4
.L_7603:
        /*0008*/ 	.byte	0x01, 0x35
	.zero		2


	//----- nvinfo : EIATTR_PARAM_CBANK
	.align		4
        /*000c*/ 	.byte	0x04, 0x0a
        /*000e*/ 	.short	(.L_7605 - .L_7604)
	.align		4
.L_7604:
        /*0010*/ 	.word	index@(.nv.constant0._ZN2at6native18elementwise_kernelILi128ELi4EZNS0_15gpu_kernel_implINS0_13AUnaryFunctorIfffZZZNS0_19maximum_kernel_cudaERNS_18TensorIteratorBaseEENKUlvE0_clEvENKUlvE0_clEvEUlffE_EEEEvS5_RKT_EUliE_EEviT1_)
        /*0014*/ 	.short	0x0160
        /*0016*/ 	.short	0x0228


	//----- nvinfo : EIATTR_CBANK_PARAM_SIZE
	.align		4
.L_7605:
        /*0018*/ 	.byte	0x03, 0x19
        /*001a*/ 	.short	0x0228


	//----- nvinfo : EIATTR_KPARAM_INFO
	.align		4
        /*001c*/ 	.byte	0x04, 0x17
        /*001e*/ 	.short	(.L_7607 - .L_7606)
.L_7606:
        /*0020*/ 	.word	0x00000000
        /*0024*/ 	.short	0x0001
        /*0026*/ 	.short	0x0008
        /*0028*/ 	.byte	0x00, 0xf0, 0x81, 0x08


	//----- nvinfo : EIATTR_KPARAM_INFO
	.align		4
.L_7607:
        /*002c*/ 	.byte	0x04, 0x17
        /*002e*/ 	.short	(.L_7609 - .L_7608)
.L_7608:
        /*0030*/ 	.word	0x00000000
        /*0034*/ 	.short	0x0000
        /*0036*/ 	.short	0x0000
        /*0038*/ 	.byte	0x00, 0xf0, 0x11, 0x00


	//----- nvinfo : EIATTR_MAXREG_COUNT
	.align		4
.L_7609:
        /*003c*/ 	.byte	0x03, 0x1b
        /*003e*/ 	.short	0x0080


	//----- nvinfo : EIATTR_EXTERNS
	.align		4
        /*0040*/ 	.byte	0x04, 0x0f
        /*0042*/ 	.short	(.L_7611 - .L_7610)


	//   ....[0]....
	.align		4
.L_7610:
        /*0044*/ 	.word	index@(__assertfail)


	//----- nvinfo : EIATTR_MERCURY_ISA_VERSION
	.align		4
.L_7611:
        /*0048*/ 	.byte	0x03, 0x5f
        /*004a*/ 	.short	0x0000


	//----- nvinfo : EIATTR_SYSCALL_OFFSETS
	.align		4
        /*004c*/ 	.byte	0x04, 0x46
        /*004e*/ 	.short	(.L_7613 - .L_7612)


	//   ....[0]....
.L_7612:
        /*0050*/ 	.word	0x00001c50


	//   ....[1]....
        /*0054*/ 	.word	0x00002b30


	//   ....[2]....
        /*0058*/ 	.word	0x000047d0


	//   ....[3]....
        /*005c*/ 	.word	0x000056b0


	//   ....[4]....
        /*0060*/ 	.word	0x00007320


	//   ....[5]....
        /*0064*/ 	.word	0x00008200


	//   ....[6]....
        /*0068*/ 	.word	0x00009e80


	//   ....[7]....
        /*006c*/ 	.word	0x0000ad60


	//----- nvinfo : EIATTR_EXIT_INSTR_OFFSETS
	.align		4
.L_7613:
        /*0070*/ 	.byte	0x04, 0x1c
        /*0072*/ 	.short	(.L_7615 - .L_7614)


	//   ....[0]....
.L_7614:
        /*0074*/ 	.word	0x000082a0


	//   ....[1]....
        /*0078*/ 	.word	0x0000a050


	//   ....[2]....
        /*007c*/ 	.word	0x0000a090


	//   ....[3]....
        /*0080*/ 	.word	0x0000a120


	//   ....[4]....
        /*0084*/ 	.word	0x0000a150


	//   ....[5]....
        /*0088*/ 	.word	0x0000a180


	//   ....[6]....
        /*008c*/ 	.word	0x0000a200


	//   ....[7]....
        /*0090*/ 	.word	0x0000a230


	//   ....[8]....
        /*0094*/ 	.word	0x0000a2c0


	//   ....[9]....
        /*0098*/ 	.word	0x0000a300


	//   ....[10]....
        /*009c*/ 	.word	0x0000a340


	//   ....[11]....
        /*00a0*/ 	.word	0x0000a400


	//   ....[12]....
        /*00a4*/ 	.word	0x0000a450


	//   ....[13]....
        /*00a8*/ 	.word	0x0000a5d0


	//   ....[14]....
        /*00ac*/ 	.word	0x0000a720


	//   ....[15]....
        /*00b0*/ 	.word	0x0000a750


	//   ....[16]....
        /*00b4*/ 	.word	0x0000a800


	//   ....[17]....
        /*00b8*/ 	.word	0x0000a970


	//   ....[18]....
        /*00bc*/ 	.word	0x0000aae0


	//   ....[19]....
        /*00c0*/ 	.word	0x0000ac30


	//   ....[20]....
        /*00c4*/ 	.word	0x0000ad70


	//   ....[21]....
        /*00c8*/ 	.word	0x0000ada0


	//   ....[22]....
        /*00cc*/ 	.word	0x0000add0


	//----- nvinfo : EIATTR_MAX_THREADS
	.align		4
.L_7615:
        /*00d0*/ 	.byte	0x04, 0x05
        /*00d2*/ 	.short	(.L_7617 - .L_7616)
.L_7616:
        /*00d4*/ 	.word	0x00000080
        /*00d8*/ 	.word	0x00000001
        /*00dc*/ 	.word	0x00000001


	//----- nvinfo : EIATTR_CRS_STACK_SIZE
	.align		4
.L_7617:
        /*00e0*/ 	.byte	0x04, 0x1e
        /*00e2*/ 	.short	(.L_7619 - .L_7618)
.L_7618:
        /*00e4*/ 	.word	0x00000000
.L_7619:


//--------------------- .nv.info._ZN2at6native27unrolled_elementwise_kernelINS0_13AUnaryFunctorIfffZZZNS0_19maximum_kernel_cudaERNS_18TensorIteratorBaseEENKUlvE0_clEvENKUlvE0_clEvEUlffE_EESt5arrayIPcLm2EELi4E23TrivialOffsetCalculatorILi1EjESD_NS0_6memory12LoadWithCastILi1EEENSE_13StoreWithCastILi1EEEEEviT_T0_T2_T3_T4_T5_ --------------------------
	.section	.nv.info._ZN2at6native27unrolled_elementwise_kernelINS0_13AUnaryFunctorIfffZZZNS0_19maximum_kernel_cudaERNS_18TensorIteratorBaseEENKUlvE0_clEvENKUlvE0_clEvEUlffE_EESt5arrayIPcLm2EELi4E23TrivialOffsetCalculatorILi1EjESD_NS0_6memory12LoadWithCastILi1EEENSE_13StoreWithCastILi1EEEEEviT_T0_T2_T3_T4_T5_,"",@"SHT_CUDA_INFO"
	.sectionflags	@""
	.align	4


	//----- nvinfo : EIATTR_CUDA_API_VERSION
	.align		4
        /*0000*/ 	.byte	0x04, 0x37
        /*0002*/ 	.short	(.L_7621 - .L_7620)
.L_7620:
        /*0004*/ 	.word	0x00000082


	//----- nvinfo : EIATTR_SW2861232_WAR
	.align		4
.L_7621:
        /*0008*/ 	.byte	0x01, 0x35
	.zero		2


	//----- nvinfo : EIATTR_PARAM_CBANK
	.align		4
        /*000c*/ 	.byte	0x04, 0x0a
        /*000e*/ 	.short	(.L_7623 - .L_7622)
	.align		4
.L_7622:
        /*0010*/ 	.word	index@(.nv.constant0._ZN2at6native27unrolled_elementwise_kernelINS0_13AUnaryFunctorIfffZZZNS0_19maximum_kernel_cudaERNS_18TensorIteratorBaseEENKUlvE0_clEvENKUlvE0_clEvEUlffE_EESt5arrayIPcLm2EELi4E23TrivialOffsetCalculatorILi1EjESD_NS0_6memory12LoadWithCastILi1EEENSE_13StoreWithCastILi1EEEEEviT_T0_T2_T3_T4_T5_)
        /*0014*/ 	.short	0x0160
        /*0016*/ 	.short	0x0034


	//----- nvinfo : EIATTR_CBANK_PARAM_SIZE
	.align		4
.L_7623:
        /*0018*/ 	.byte	0x03, 0x19
        /*001a*/ 	.short	0x0034


	//----- nvinfo : EIATTR_KPARAM_INFO
	.align		4
        /*001c*/ 	.byte	0x04, 0x17
        /*001e*/ 	.short	(.L_7625 - .L_7624)
.L_7624:
        /*0020*/ 	.word	0x00000000
        /*0024*/ 	.short	0x0006
        /*0026*/ 	.short	0x002c
        /*0028*/ 	.byte	0x00, 0xf0, 0x21, 0x00


	//----- nvinfo : EIATTR_KPARAM_INFO
	.align		4
.L_7625:
        /*002c*/ 	.byte	0x04, 0x17
        /*002e*/ 	.short	(.L_7627 - .L_7626)
.L_7626:
        /*0030*/ 	.word	0x00000000
        /*0034*/ 	.short	0x0005
        /*0036*/ 	.short	0x0024
        /*0038*/ 	.byte	0x00, 0xf0, 0x21, 0x00


	//----- nvinfo : EIATTR_KPARAM_INFO
	.align		4
.L_7627:
        /*003c*/ 	.byte	0x04, 0x17
        /*003e*/ 	.short	(.L_7629 - .L_7628)
.L_7628:
        /*0040*/ 	.word	0x00000000
        /*0044*/ 	.short	0x0004
        /*0046*/ 	.short	0x0021
        /*0048*/ 	.byte	0x00, 0xf0, 0x05, 0x00


	//----- nvinfo : EIATTR_KPARAM_INFO
	.align		4
.L_7629:
        /*004c*/ 	.byte	0x04, 0x17
        /*004e*/ 	.short	(.L_7631 - .L_7630)
.L_7630:
        /*0050*/ 	.word	0x00000000
        /*0054*/ 	.short	0x0003
        /*0056*/ 	.short	0x0020
        /*0058*/ 	.byte	0x00, 0xf0, 0x05, 0x00


	//----- nvinfo : EIATTR_KPARAM_INFO
	.align		4
.L_7631:
        /*005c*/ 	.byte	0x04, 0x17
        /*005e*/ 	.short	(.L_7633 - .L_7632)
.L_7632:
        /*0060*/ 	.word	0x00000000
        /*0064*/ 	.short	0x0002
        /*0066*/ 	.short	0x0010
        /*0068*/ 	.byte	0x00, 0xf0, 0x41, 0x00


	//----- nvinfo : EIATTR_KPARAM_INFO
	.align		4
.L_7633:
        /*006c*/ 	.byte	0x04, 0x17
        /*006e*/ 	.short	(.L_7635 - .L_7634)
.L_7634:
        /*0070*/ 	.word	0x00000000
        /*0074*/ 	.short	0x0001
        /*0076*/ 	.short	0x0004
        /*0078*/ 	.byte	0x00, 0xf0, 0x21, 0x00


	//----- nvinfo : EIATTR_KPARAM_INFO
	.align		4
.L_7635:
        /*007c*/ 	.byte	0x04, 0x17
        /*007e*/ 	.short	(.L_7637 - .L_7636)
.L_7636:
        /*0080*/ 	.word	0x00000000
        /*0084*/ 	.short	0x0000
        /*0086*/ 	.short	0x0000
        /*0088*/ 	.byte	0x00, 0xf0, 0x11, 0x00


	//----- nvinfo : EIATTR_MAXREG_COUNT
	.align		4
.L_7637:
        /*008c*/ 	.byte	0x03, 0x1b
        /*008e*/ 	.short	0x00ff


	//----- nvinfo : EIATTR_EXTERNS
	.align		4
        /*0090*/ 	.byte	0x04, 0x0f
        /*0092*/ 	.short	(.L_7639 - .L_7638)


	//   ....[0]....
	.align		4
.L_7638:
        /*0094*/ 	.word	index@(__assertfail)


	//----- nvinfo : EIATTR_MERCURY_ISA_VERSION
	.align		4
.L_7639:
        /*0098*/ 	.byte	0x03, 0x5f
        /*009a*/ 	.short	0x0000


	//----- nvinfo : EIATTR_SYSCALL_OFFSETS
	.align		4
        /*009c*/ 	.byte	0x04, 0x46
        /*009e*/ 	.short	(.L_7641 - .L_7640)


	//   ....[0]....
.L_7640:
        /*00a0*/ 	.word	0x00000e50


	//   ....[1]....
        /*00a4*/ 	.word	0x00001cd0


	//   ....[2]....
        /*00a8*/ 	.word	0x00002b60


	//   ....[3]....
        /*00ac*/ 	.word	0x00003990


	//   ....[4]....
        /*00b0*/ 	.word	0x00004b00


	//   ....[5]....
        /*00b4*/ 	.word	0x000059f0


	//   ....[6]....
        /*00b8*/ 	.word	0x000068c0


	//   ....[7]....
        /*00bc*/ 	.word	0x00007790


	//----- nvinfo : EIATTR_EXIT_INSTR_OFFSETS
	.align		4
.L_7641:
        /*00c0*/ 	.byte	0x04, 0x1c
        /*00c2*/ 	.short	(.L_7643 - .L_7642)


	//   ....[0]....
.L_7642:
        /*00c4*/ 	.word	0x00006960


	//   ....[1]....
        /*00c8*/ 	.word	0x00006a80


	//   ....[2]....
        /*00cc*/ 	.word	0x00006ac0


	//   ....[3]....
        /*00d0*/ 	.word	0x00006b50


	//   ....[4]....
        /*00d4*/ 	.word	0x00006b80


	//   ....[5]....
        /*00d8*/ 	.word	0x00006bb0


	//   ....[6]....
        /*00dc*/ 	.word	0x00006c30


	//   ....[7]....
        /*00e0*/ 	.word	0x00006c60


	//   ....[8]....
        /*00e4*/ 	.word	0x00006cf0


	//   ....[9]....
        /*00e8*/ 	.word	0x00006d30


	//   ....[10]....
        /*00ec*/ 	.word	0x00006d70


	//   ....[11]....
        /*00f0*/ 	.word	0x00006e30


	//   ....[12]....
        /*00f4*/ 	.word	0x00006e80


	//   ....[13]....
        /*00f8*/ 	.word	0x00007000


	//   ....[14]....
        /*00fc*/ 	.word	0x00007150


	//   ....[15]....
        /*0100*/ 	.word	0x00007180


	//   ....[16]....
        /*0104*/ 	.word	0x00007230


	//   ....[17]....
        /*0108*/ 	.word	0x000073a0


	//   ....[18]....
        /*010c*/ 	.word	0x00007510


	//   ....[19]....
        /*0110*/ 	.word	0x00007660


	//   ....[20]....
        /*0114*/ 	.word	0x000077a0


	//   ....[21]....
        /*0118*/ 	.word	0x000077d0


	//   ....[22]....
        /*011c*/ 	.word	0x00007800


	//----- nvinfo : EIATTR_MAX_THREADS
	.align		4
.L_7643:
        /*0120*/ 	.byte	0x04, 0x05
        /*0122*/ 	.short	(.L_7645 - .L_7644)
.L_7644:
        /*0124*/ 	.word	0x00000080
        /*0128*/ 	.word	0x00000001
        /*012c*/ 	.word	0x00000001


	//----- nvinfo : EIATTR_CRS_STACK_SIZE
	.align		4
.L_7645:
        /*0130*/ 	.byte	0x04, 0x1e
        /*0132*/ 	.short	(.L_7647 - .L_7646)
.L_7646:
        /*0134*/ 	.word	0x00000000
.L_7647:


//--------------------- .nv.info._ZN2at6native18elementwise_kernelILi128ELi2EZNS0_22gpu_kernel_impl_nocastINS0_13AUnaryFunctorIfffZZZNS0_19maximum_kernel_cudaERNS_18TensorIteratorBaseEENKUlvE0_clEvENKUlvE0_clEvEUlffE_EEEEvS5_RKT_EUliE_EEviT1_ --------------------------
	.section	.nv.info._ZN2at6native18elementwise_kernelILi128ELi2EZNS0_22gpu_kernel_impl_nocastINS0_13AUnaryFunctorIfffZZZNS0_19maximum_kernel_cudaERNS_18TensorIteratorBaseEENKUlvE0_clEvENKUlvE0_clEvEUlffE_EEEEvS5_RKT_EUliE_EEviT1_,"",@"SHT_CUDA_INFO"
	.sectionflags	@""
	.align	4


	//----- nvinfo : EIATTR_CUDA_API_VERSION
	.align		4
        /*0000*/ 	.byte	0x04, 0x37
        /*0002*/ 	.short	(.L_7649 - .L_7648)
.L_7648:
        /*0004*/ 	.word	0x00000082


	//----- nvinfo : EIATTR_SW2861232_WAR
	.align		4
.L_7649:
        /*0008*/ 	.byte	0x01, 0x35
	.zero		2


	//----- nvinfo : EIATTR_PARAM_CBANK
	.align		4
        /*000c*/ 	.byte	0x04, 0x0a
        /*000e*/ 	.short	(.L_7651 - .L_7650)
	.align		4
.L_7650:
        /*0010*/ 	.word	index@(.nv.constant0._ZN2at6native18elementwise_kernelILi128ELi2EZNS0_22gpu_kernel_impl_nocastINS0_13AUnaryFunctorIfffZZZNS0_19maximum_kernel_cudaERNS_18TensorIteratorBaseEENKUlvE0_clEvENKUlvE0_clEvEUlffE_EEEEvS5_RKT_EUliE_EEviT1_)
        /*0014*/ 	.short	0x0160
        /*0016*/ 	.short	0x0220


	//----- nvinfo : EIATTR_CBANK_PARAM_SIZE
	.align		4
.L_7651:
        /*0018*/ 	.byte	0x03, 0x19
        /*001a*/ 	.short	0x0220


	//----- nvinfo : EIATTR_KPARAM_INFO
	.align		4
        /*001c*/ 	.byte	0x04, 0x17
        /*001e*/ 	.short	(.L_7653 - .L_7652)
.L_7652:
        /*0020*/ 	.word	0x00000000
        /*0024*/ 	.short	0x0001
        /*0026*/ 	.short	0x0008
        /*0028*/ 	.byte	0x00, 0xf0, 0x61, 0x08


	//----- nvinfo : EIATTR_KPARAM_INFO
	.align		4
.L_7653:
        /*002c*/ 	.byte	0x04, 0x17
        /*002e*/ 	.short	(.L_7655 - .L_7654)
.L_7654:
        /*0030*/ 	.word	0x00000000
        /*0034*/ 	.short	0x0000
        /*0036*/ 	.short	0x0000
        /*0038*/ 	.byte	0x00, 0xf0, 0x11, 0x00


	//----- nvinfo : EIATTR_MAXREG_COUNT
	.align		4
.L_7655:
        /*003c*/ 	.byte	0x03, 0x1b
        /*003e*/ 	.short	0x0080


	//----- nvinfo : EIATTR_MERCURY_ISA_VERSION
	.align		4
        /*0040*/ 	.byte	0x03, 0x5f
        /*0042*/ 	.short	0x0000


	//----- nvinfo : EIATTR_EXIT_INSTR_OFFSETS
	.align		4
        /*0044*/ 	.byte	0x04, 0x1c
        /*0046*/ 	.short	(.L_7657 - .L_7656)


	//   ....[0]....
.L_7656:
        /*0048*/ 	.word	0x00000fb0


	//   ....[1]....
        /*004c*/ 	.word	0x00001ec0


	//----- nvinfo : EIATTR_MAX_THREADS
	.align		4
.L_7657:
        /*0050*/ 	.byte	0x04, 0x05
        /*0052*/ 	.short	(.L_7659 - .L_7658)
.L_7658:
        /*0054*/ 	.word	0x00000080
        /*0058*/ 	.word	0x00000001
        /*005c*/ 	.word	0x00000001


	//----- nvinfo : EIATTR_CRS_STACK_SIZE
	.align		4
.L_7659:
        /*0060*/ 	.byte	0x04, 0x1e
        /*0062*/ 	.short	(.L_7661 - .L_7660)
.L_7660:
        /*0064*/ 	.word	0x00000000
.L_7661:


//--------------------- .nv.info._ZN2at6native27unrolled_elementwise_kernelINS0_13AUnaryFunctorIfffZZZNS0_19maximum_kernel_cudaERNS_18TensorIteratorBaseEENKUlvE0_clEvENKUlvE0_clEvEUlffE_EESt5arrayIPcLm2EELi4E23TrivialOffsetCalculatorILi1EjESD_NS0_6memory15LoadWithoutCastENSE_16StoreWithoutCastEEEviT_T0_T2_T3_T4_T5_ --------------------------
	.section	.nv.info._ZN2at6native27unrolled_elementwise_kernelINS0_13AUnaryFunctorIfffZZZNS0_19maximum_kernel_cudaERNS_18TensorIteratorBaseEENKUlvE0_clEvENKUlvE0_clEvEUlffE_EESt5arrayIPcLm2EELi4E23TrivialOffsetCalculatorILi1EjESD_NS0_6memory15LoadWithoutCastENSE_16StoreWithoutCastEEEviT_T0_T2_T3_T4_T5_,"",@"SHT_CUDA_INFO"
	.sectionflags	@""
	.align	4


	//----- nvinfo : EIATTR_CUDA_API_VERSION
	.align		4
        /*0000*/ 	.byte	0x04, 0x37
        /*0002*/ 	.short	(.L_7663 - .L_7662)
.L_7662:
        /*0004*/ 	.word	0x00000082


	//----- nvinfo : EIATTR_SW2861232_WAR
	.align		4
.L_7663:
        /*0008*/ 	.byte	0x01, 0x35
	.zero		2


	//----- nvinfo : EIATTR_PARAM_CBANK
	.align		4
        /*000c*/ 	.byte	0x04, 0x0a
        /*000e*/ 	.short	(.L_7665 - .L_7664)
	.align		4
.L_7664:
        /*0010*/ 	.word	index@(.nv.constant0._ZN2at6native27unrolled_elementwise_kernelINS0_13AUnaryFunctorIfffZZZNS0_19maximum_kernel_cudaERNS_18TensorIteratorBaseEENKUlvE0_clEvENKUlvE0_clEvEUlffE_EESt5arrayIPcLm2EELi4E23TrivialOffsetCalculatorILi1EjESD_NS0_6memory15LoadWithoutCastENSE_16StoreWithoutCastEEEviT_T0_T2_T3_T4_T5_)
        /*0014*/ 	.short	0x0160
        /*0016*/ 	.short	0x0024


	//----- nvinfo : EIATTR_CBANK_PARAM_SIZE
	.align		4
.L_7665:
        /*0018*/ 	.byte	0x03, 0x19
        /*001a*/ 	.short	0x0024


	//----- nvinfo : EIATTR_KPARAM_INFO
	.align		4
        /*001c*/ 	.byte	0x04, 0x17
        /*001e*/ 	.short	(.L_7667 - .L_7666)
.L_7666:
        /*0020*/ 	.word	0x00000000
        /*0024*/ 	.short	0x0006
        /*0026*/ 	.short	0x0023
        /*0028*/ 	.byte	0x00, 0xf0, 0x05, 0x00


	//----- nvinfo : EIATTR_KPARAM_INFO
	.align		4
.L_7667:
        /*002c*/ 	.byte	0x04, 0x17
        /*002e*/ 	.short	(.L_7669 - .L_7668)
.L_7668:
        /*0030*/ 	.word	0x00000000
        /*0034*/ 	.short	0x0005
        /*0036*/ 	.short	0x0022
        /*0038*/ 	.byte	0x00, 0xf0, 0x05, 0x00


	//----- nvinfo : EIATTR_KPARAM_INFO
	.align		4
.L_7669:
        /*003c*/ 	.byte	0x04, 0x17
        /*003e*/ 	.short	(.L_7671 - .L_7670)
.L_7670:
        /*0040*/ 	.word	0x00000000
        /*0044*/ 	.short	0x0004
        /*0046*/ 	.short	0x0021
        /*0048*/ 	.byte	0x00, 0xf0, 0x05, 0x00


	//----- nvinfo : EIATTR_KPARAM_INFO
	.align		4
.L_7671:
        /*004c*/ 	.byte	0x04, 0x17
        /*004e*/ 	.short	(.L_7673 - .L_7672)
.L_7672:
        /*0050*/ 	.word	0x00000000
        /*0054*/ 	.short	0x0003
        /*0056*/ 	.short	0x0020
        /*0058*/ 	.byte	0x00, 0xf0, 0x05, 0x00


	//----- nvinfo : EIATTR_KPARAM_INFO
	.align		4
.L_7673:
        /*005c*/ 	.byte	0x04, 0x17
        /*005e*/ 	.short	(.L_7675 - .L_7674)
.L_7674:
        /*0060*/ 	.word	0x00000000
        /*0064*/ 	.short	0x0002
        /*0066*/ 	.short	0x0010
        /*0068*/ 	.byte	0x00, 0xf0, 0x41, 0x00


	//----- nvinfo : EIATTR_KPARAM_INFO
	.align		4
.L_7675:
        /*006c*/ 	.byte	0x04, 0x17
        /*006e*/ 	.short	(.L_7677 - .L_7676)
.L_7676:
        /*0070*/ 	.word	0x00000000
        /*0074*/ 	.short	0x0001
        /*0076*/ 	.short	0x0004
        /*0078*/ 	.byte	0x00, 0xf0, 0x21, 0x00


	//----- nvinfo : EIATTR_KPARAM_INFO
	.align		4
.L_7677:
        /*007c*/ 	.byte	0x04, 0x17
        /*007e*/ 	.short	(.L_7679 - .L_7678)
.L_7678:
        /*0080*/ 	.word	0x00000000
        /*0084*/ 	.short	0x0000
        /*0086*/ 	.short	0x0000
        /*0088*/ 	.byte	0x00, 0xf0, 0x11, 0x00


	//----- nvinfo : EIATTR_MAXREG_COUNT
	.align		4
.L_7679:
        /*008c*/ 	.byte	0x03, 0x1b
        /*008e*/ 	.short	0x00ff


	//----- nvinfo : EIATTR_MERCURY_ISA_VERSION
	.align		4
        /*0090*/ 	.byte	0x03, 0x5f
        /*0092*/ 	.short	0x0000


	//----- nvinfo : EIATTR_EXIT_INSTR_OFFSETS
	.align		4
        /*0094*/ 	.byte	0x04, 0x1c
        /*0096*/ 	.short	(.L_7681 - .L_7680)


	//   ....[0]....
.L_7680:
        /*0098*/ 	.word	0x00000590


	//   ....[1]....
        /*009c*/ 	.word	0x000005e0


	//----- nvinfo : EIATTR_MAX_THREADS
	.align		4
.L_7681:
        /*00a0*/ 	.byte	0x04, 0x05
        /*00a2*/ 	.short	(.L_7683 - .L_7682)
.L_7682:
        /*00a4*/ 	.word	0x00000080
        /*00a8*/ 	.word	0x00000001
        /*00ac*/ 	.word	0x00000001


	//----- nvinfo : EIATTR_CRS_STACK_SIZE
	.align		4
.L_7683:
        /*00b0*/ 	.byte	0x04, 0x1e
        /*00b2*/ 	.short	(.L_7685 - .L_7684)
.L_7684:
        /*00b4*/ 	.word	0x00000000
.L_7685:


//--------------------- .nv.info._ZN2at6native29vectorized_elementwise_kernelILi2ENS0_13AUnaryFunctorIfffZZZNS0_19maximum_kernel_cudaERNS_18TensorIteratorBaseEENKUlvE0_clEvENKUlvE0_clEvEUlffE_EESt5arrayIPcLm2EEEEviT0_T1_ --------------------------
	.section	.nv.info._ZN2at6native29vectorized_elementwise_kernelILi2ENS0_13AUnaryFunctorIfffZZZNS0_19maximum_kernel_cudaERNS_18TensorIteratorBaseEENKUlvE0_clEvENKUlvE0_clEvEUlffE_EESt5arrayIPcLm2EEEEviT0_T1_,"",@"SHT_CUDA_INFO"
	.sectionflags	@""
	.align	4


	//----- nvinfo : EIATTR_CUDA_API_VERSION
	.align		4
        /*0000*/ 	.byte	0x04, 0x37
        /*0002*/ 	.short	(.L_7687 - .L_7686)
.L_7686:
        /*0004*/ 	.word	0x00000082


	//----- nvinfo : EIATTR_SW2861232_WAR
	.align		4
.L_7687:
        /*0008*/ 	.byte	0x01, 0x35
	.zero		2


	//----- nvinfo : EIATTR_PARAM_CBANK
	.align		4
        /*000c*/ 	.byte	0x04, 0x0a
        /*000e*/ 	.short	(.L_7689 - .L_7688)
	.align		4
.L_7688:
        /*0010*/ 	.word	index@(.nv.constant0._ZN2at6native29vectorized_elementwise_kernelILi2ENS0_13AUnaryFunctorIfffZZZNS0_19maximum_kernel_cudaERNS_18TensorIteratorBaseEENKUlvE0_clEvENKUlvE0_clEvEUlffE_EESt5arrayIPcLm2EEEEviT0_T1_)
        /*0014*/ 	.short	0x0160
        /*0016*/ 	.short	0x0020


	//----- nvinfo : EIATTR_CBANK_PARAM_SIZE
	.align		4
.L_7689:
        /*0018*/ 	.byte	0x03, 0x19
        /*001a*/ 	.short	0x0020


	//----- nvinfo : EIATTR_KPARAM_INFO
	.align		4
        /*001c*/ 	.byte	0x04, 0x17
        /*001e*/ 	.short	(.L_7691 - .L_7690)
.L_7690:
        /*0020*/ 	.word	0x00000000
        /*0024*/ 	.short	0x0002
        /*0026*/ 	.short	0x0010
        /*0028*/ 	.byte	0x00, 0xf0, 0x41, 0x00


	//----- nvinfo : EIATTR_KPARAM_INFO
	.align		4
.L_7691:
        /*002c*/ 	.byte	0x04, 0x17
        /*002e*/ 	.short	(.L_7693 - .L_7692)
.L_7692:
        /*0030*/ 	.word	0x00000000
        /*0034*/ 	.short	0x0001
        /*0036*/ 	.short	0x0004
        /*0038*/ 	.byte	0x00, 0xf0, 0x21, 0x00


	//----- nvinfo : EIATTR_KPARAM_INFO
	.align		4
.L_7693:
        /*003c*/ 	.byte	0x04, 0x17
        /*003e*/ 	.short	(.L_7695 - .L_7694)
.L_7694:
        /*0040*/ 	.word	0x00000000
        /*0044*/ 	.short	0x0000
        /*0046*/ 	.short	0x0000
        /*0048*/ 	.byte	0x00, 0xf0, 0x11, 0x00


	//----- nvinfo : EIATTR_MAXREG_COUNT
	.align		4
.L_7695:
        /*004c*/ 	.byte	0x03, 0x1b
        /*004e*/ 	.short	0x00ff


	//----- nvinfo : EIATTR_MERCURY_ISA_VERSION
	.align		4
        /*0050*/ 	.byte	0x03, 0x5f
        /*0052*/ 	.short	0x0000


	//----- nvinfo : EIATTR_EXIT_INSTR_OFFSETS
	.align		4
        /*0054*/ 	.byte	0x04, 0x1c
        /*0056*/ 	.short	(.L_7697 - .L_7696)


	//   ....[0]....
.L_7696:
        /*0058*/ 	.word	0x00000320


	//   ....[1]....
        /*005c*/ 	.word	0x00000e60


	//   ....[2]....
        /*0060*/ 	.word	0x00000eb0


	//----- nvinfo : EIATTR_MAX_THREADS
	.align		4
.L_7697:
        /*0064*/ 	.byte	0x04, 0x05
        /*0066*/ 	.short	(.L_7699 - .L_7698)
.L_7698:
        /*0068*/ 	.word	0x00000080
        /*006c*/ 	.word	0x00000001
        /*0070*/ 	.word	0x00000001


	//----- nvinfo : EIATTR_CRS_STACK_SIZE
	.align		4
.L_7699:
        /*0074*/ 	.byte	0x04, 0x1e
        /*0076*/ 	.short	(.L_7701 - .L_7700)
.L_7700:
        /*0078*/ 	.word	0x00000000
.L_7701:


//--------------------- .nv.info._ZN2at6native29vectorized_elementwise_kernelILi4ENS0_13AUnaryFunctorIfffZZZNS0_19maximum_kernel_cudaERNS_18TensorIteratorBaseEENKUlvE0_clEvENKUlvE0_clEvEUlffE_EESt5arrayIPcLm2EEEEviT0_T1_ --------------------------
	.section	.nv.info._ZN2at6native29vectorized_elementwise_kernelILi4ENS0_13AUnaryFunctorIfffZZZNS0_19maximum_kernel_cudaERNS_18TensorIteratorBaseEENKUlvE0_clEvENKUlvE0_clEvEUlffE_EESt5arrayIPcLm2EEEEviT0_T1_,"",@"SHT_CUDA_INFO"
	.sectionflags	@""
	.align	4


	//----- nvinfo : EIATTR_CUDA_API_VERSION
	.align		4
        /*0000*/ 	.byte	0x04, 0x37
        /*0002*/ 	.short	(.L_7703 - .L_7702)
.L_7702:
        /*0004*/ 	.word	0x00000082


	//----- nvinfo : EIATTR_SW2861232_WAR
	.align		4
.L_7703:
        /*0008*/ 	.byte	0x01, 0x35
	.zero		2


	//----- nvinfo : EIATTR_PARAM_CBANK
	.align		4
        /*000c*/ 	.byte	0x04, 0x0a
        /*000e*/ 	.short	(.L_7705 - .L_7704)
	.align		4
.L_7704:
        /*0010*/ 	.word	index@(.nv.constant0._ZN2at6native29vectorized_elementwise_kernelILi4ENS0_13AUnaryFunctorIfffZZZNS0_19maximum_kernel_cudaERNS_18TensorIteratorBaseEENKUlvE0_clEvENKUlvE0_clEvEUlffE_EESt5arrayIPcLm2EEEEviT0_T1_)
        /*0014*/ 	.short	0x0160
        /*0016*/ 	.short	0x0020


	//----- nvinfo : EIATTR_CBANK_PARAM_SIZE
	.align		4
.L_7705:
        /*0018*/ 	.byte	0x03, 0x19
        /*001a*/ 	.short	0x0020


	//----- nvinfo : EIATTR_KPARAM_INFO
	.align		4
        /*001c*/ 	.byte	0x04, 0x17
        /*001e*/ 	.short	(.L_7707 - .L_7706)
.L_7706:
        /*0020*/ 	.word	0x00000000
        /*0024*/ 	.short	0x0002
        /*0026*/ 	.short	0x0010
        /*0028*/ 	.byte	0x00, 0xf0, 0x41, 0x00


	//----- nvinfo : EIATTR_KPARAM_INFO
	.align		4
.L_7707:
        /*002c*/ 	.byte	0x04, 0x17
        /*002e*/ 	.short	(.L_7709 - .L_7708)
.L_7708:
        /*0030*/ 	.word	0x00000000
        /*0034*/ 	.short	0x0001
        /*0036*/ 	.short	0x0004
        /*0038*/ 	.byte	0x00, 0xf0, 0x21, 0x00


	//----- nvinfo : EIATTR_KPARAM_INFO
	.align		4
.L_7709:
        /*003c*/ 	.byte	0x04, 0x17
        /*003e*/ 	.short	(.L_7711 - .L_7710)
.L_7710:
        /*0040*/ 	.word	0x00000000
        /*0044*/ 	.short	0x0000
        /*0046*/ 	.short	0x0000
        /*0048*/ 	.byte	0x00, 0xf0, 0x11, 0x00


	//----- nvinfo : EIATTR_MAXREG_COUNT
	.align		4
.L_7711:
        /*004c*/ 	.byte	0x03, 0x1b
        /*004e*/ 	.short	0x00ff


	//----- nvinfo : EIATTR_MERCURY_ISA_VERSION
	.align		4
        /*0050*/ 	.byte	0x03, 0x5f
        /*0052*/ 	.short	0x0000


	//----- nvinfo : EIATTR_EXIT_INSTR_OFFSETS
	.align		4
        /*0054*/ 	.byte	0x04, 0x1c
        /*0056*/ 	.short	(.L_7713 - .L_7712)


	//   ....[0]....
.L_7712:
        /*0058*/ 	.word	0x000002c0


	//   ....[1]....
        /*005c*/ 	.word	0x00000e00


	//   ....[2]....
        /*0060*/ 	.word	0x00000e50


	//----- nvinfo : EIATTR_MAX_THREADS
	.align		4
.L_7713:
        /*0064*/ 	.byte	0x04, 0x05
        /*0066*/ 	.short	(.L_7715 - .L_7714)
.L_7714:
        /*0068*/ 	.word	0x00000080
        /*006c*/ 	.word	0x00000001
        /*0070*/ 	.word	0x00000001


	//----- nvinfo : EIATTR_CRS_STACK_SIZE
	.align		4
.L_7715:
        /*0074*/ 	.byte	0x04, 0x1e
        /*0076*/ 	.short	(.L_7717 - .L_7716)
.L_7716:
        /*0078*/ 	.word	0x00000000
.L_7717:


//--------------------- .nv.info._ZN2at6native29vectorized_elementwise_kernelILi8ENS0_13AUnaryFunctorIfffZZZNS0_19maximum_kernel_cudaERNS_18TensorIteratorBaseEENKUlvE0_clEvENKUlvE0_clEvEUlffE_EESt5arrayIPcLm2EEEEviT0_T1_ --------------------------
	.section	.nv.info._ZN2at6native29vectorized_elementwise_kernelILi8ENS0_13AUnaryFunctorIfffZZZNS0_19maximum_kernel_cudaERNS_18TensorIteratorBaseEENKUlvE0_clEvENKUlvE0_clEvEUlffE_EESt5arrayIPcLm2EEEEviT0_T1_,"",@"SHT_CUDA_INFO"
	.sectionflags	@""
	.align	4


	//----- nvinfo : EIATTR_CUDA_API_VERSION
	.align		4
        /*0000*/ 	.byte	0x04, 0x37
        /*0002*/ 	.short	(.L_7719 - .L_7718)
.L_7718:
        /*0004*/ 	.word	0x00000082


	//----- nvinfo : EIATTR_SW2861232_WAR
	.align		4
.L_7719:
        /*0008*/ 	.byte	0x01, 0x35
	.zero		2


	//----- nvinfo : EIATTR_PARAM_CBANK
	.align		4
        /*000c*/ 	.byte	0x04, 0x0a
        /*000e*/ 	.short	(.L_7721 - .L_7720)
	.align		4
.L_7720:
        /*0010*/ 	.word	index@(.nv.constant0._ZN2at6native29vectorized_elementwise_kernelILi8ENS0_13AUnaryFunctorIfffZZZNS0_19maximum_kernel_cudaERNS_18TensorIteratorBaseEENKUlvE0_clEvENKUlvE0_clEvEUlffE_EESt5arrayIPcLm2EEEEviT0_T1_)
        /*0014*/ 	.short	0x0160
        /*0016*/ 	.short	0x0020


	//----- nvinfo : EIATTR_CBANK_PARAM_SIZE
	.align		4
.L_7721:
        /*0018*/ 	.byte	0x03, 0x19
        /*001a*/ 	.short	0x0020


	//----- nvinfo : EIATTR_KPARAM_INFO
	.align		4
        /*001c*/ 	.byte	0x04, 0x17
        /*001e*/ 	.short	(.L_7723 - .L_7722)
.L_7722:
        /*0020*/ 	.word	0x00000000
        /*0024*/ 	.short	0x0002
        /*0026*/ 	.short	0x0010
        /*0028*/ 	.byte	0x00, 0xf0, 0x41, 0x00


	//----- nvinfo : EIATTR_KPARAM_INFO
	.align		4
.L_7723:
        /*002c*/ 	.byte	0x04, 0x17
        /*002e*/ 	.short	(.L_7725 - .L_7724)
.L_7724:
        /*0030*/ 	.word	0x00000000
        /*0034*/ 	.short	0x0001
        /*0036*/ 	.short	0x0004
        /*0038*/ 	.byte	0x00, 0xf0, 0x21, 0x00


	//----- nvinfo : EIATTR_KPARAM_INFO
	.align		4
.L_7725:
        /*003c*/ 	.byte	0x04, 0x17
        /*003e*/ 	.short	(.L_7727 - .L_7726)
.L_7726:
        /*0040*/ 	.word	0x00000000
        /*0044*/ 	.short	0x0000
        /*0046*/ 	.short	0x0000
        /*0048*/ 	.byte	0x00, 0xf0, 0x11, 0x00


	//----- nvinfo : EIATTR_MAXREG_COUNT
	.align		4
.L_7727:
        /*004c*/ 	.byte	0x03, 0x1b
        /*004e*/ 	.short	0x00ff


	//----- nvinfo : EIATTR_MERCURY_ISA_VERSION
	.align		4
        /*0050*/ 	.byte	0x03, 0x5f
        /*0052*/ 	.short	0x0000


	//----- nvinfo : EIATTR_EXIT_INSTR_OFFSETS
	.align		4
        /*0054*/ 	.byte	0x04, 0x1c
        /*0056*/ 	.short	(.L_7729 - .L_7728)


	//   ....[0]....
.L_7728:
        /*0058*/ 	.word	0x00000010


	//----- nvinfo : EIATTR_MAX_THREADS
	.align		4
.L_7729:
        /*005c*/ 	.byte	0x04, 0x05
        /*005e*/ 	.short	(.L_7731 - .L_7730)
.L_7730:
        /*0060*/ 	.word	0x00000080
        /*0064*/ 	.word	0x00000001
        /*0068*/ 	.word	0x00000001
.L_7731:


//--------------------- .nv.info._ZN2at6native18elementwise_kernelILi128ELi4EZNS0_15gpu_kernel_implINS0_13BinaryFunctorIfffZZZNS0_19maximum_kernel_cudaERNS_18TensorIteratorBaseEENKUlvE0_clEvENKUlvE0_clEvEUlffE_EEEEvS5_RKT_EUliE_EEviT1_ --------------------------
	.section	.nv.info._ZN2at6native18elementwise_kernelILi128ELi4EZNS0_15gpu_kernel_implINS0_13BinaryFunctorIfffZZZNS0_19maximum_kernel_cudaERNS_18TensorIteratorBaseEENKUlvE0_clEvENKUlvE0_clEvEUlffE_EEEEvS5_RKT_EUliE_EEviT1_,"",@"SHT_CUDA_INFO"
	.sectionflags	@""
	.align	4


	//----- nvinfo : EIATTR_CUDA_API_VERSION
	.align		4
        /*0000*/ 	.byte	0x04, 0x37
        /*0002*/ 	.short	(.L_7733 - .L_7732)
.L_7732:
        /*0004*/ 	.word	0x00000082


	//----- nvinfo : EIATTR_SW2861232_WAR
	.align		4
.L_7733:
        /*0008*/ 	.byte	0x01, 0x35
	.zero		2


	//----- nvinfo : EIATTR_PARAM_CBANK
	.align		4
        /*000c*/ 	.byte	0x04, 0x0a
        /*000e*/ 	.short	(.L_7735 - .L_7734)
	.align		4
.L_7734:
        /*0010*/ 	.word	index@(.nv.constant0._ZN2at6native18elementwise_kernelILi128ELi4EZNS0_15gpu_kernel_implINS0_13BinaryFunctorIfffZZZNS0_19maximum_kernel_cudaERNS_18TensorIteratorBaseEENKUlvE0_clEvENKUlvE0_clEvEUlffE_EEEEvS5_RKT_EUliE_EEviT1_)
        /*0014*/ 	.short	0x0160
        /*0016*/ 	.short	0x0290


	//----- nvinfo : EIATTR_CBANK_PARAM_SIZE
	.align		4
.L_7735:
        /*0018*/ 	.byte	0x03, 0x19
        /*001a*/ 	.short	0x0290


	//----- nvinfo : EIATTR_KPARAM_INFO
	.align		4
        /*001c*/ 	.byte	0x04, 0x17
        /*001e*/ 	.short	(.L_7737 - .L_7736)
.L_7736:
        /*0020*/ 	.word	0x00000000
        /*0024*/ 	.short	0x0001
        /*0026*/ 	.short	0x0008
        /*0028*/ 	.byte	0x00, 0xf0, 0x21, 0x0a


	//----- nvinfo : EIATTR_KPARAM_INFO
	.align		4
.L_7737:
        /*002c*/ 	.byte	0x04, 0x17
        /*002e*/ 	.short	(.L_7739 - .L_7738)
.L_7738:
        /*0030*/ 	.word	0x00000000
        /*0034*/ 	.short	0x0000
        /*0036*/ 	.short	0x0000
        /*0038*/ 	.byte	0x00, 0xf0, 0x11, 0x00


	//----- nvinfo : EIATTR_MAXREG_COUNT
	.align		4
.L_7739:
        /*003c*/ 	.byte	0x03, 0x1b
        /*003e*/ 	.short	0x0080


	//----- nvinfo : EIATTR_EXTERNS
	.align		4
        /*0040*/ 	.byte	0x04, 0x0f
        /*0042*/ 	.short	(.L_7741 - .L_7740)


	//   ....[0]....
	.align		4
.L_7740:
        /*0044*/ 	.word	index@(__assertfail)


	//----- nvinfo : EIATTR_MERCURY_ISA_VERSION
	.align		4
.L_7741:
        /*0048*/ 	.byte	0x03, 0x5f
        /*004a*/ 	.short	0x0000


	//----- nvinfo : EIATTR_SYSCALL_OFFSETS
	.align		4
        /*004c*/ 	.byte	0x04, 0x46
        /*004e*/ 	.short	(.L_7743 - .L_7742)


	//   ....[0]....
.L_7742:
        /*0050*/ 	.word	0x00001e00


	//   ....[1]....
        /*0054*/ 	.word	0x00002c00


	//   ....[2]....
        /*0058*/ 	.word	0x00003b00


	//   ....[3]....
        /*005c*/ 	.word	0x00005950


	//   ....[4]....
        /*0060*/ 	.word	0x00006750


	//   ....[5]....
        /*0064*/ 	.word	0x00007650


	//   ....[6]....
        /*0068*/ 	.word	0x00009470


	//   ....[7]....
        /*006c*/ 	.word	0x0000a270


	//   ....[8]....
        /*0070*/ 	.word	0x0000b170


	//   ....[9]....
        /*0074*/ 	.word	0x0000cfa0


	//   ....[10]....
        /*0078*/ 	.word	0x0000dda0


	//   ....[11]....
        /*007c*/ 	.word	0x0000eca0


	//----- nvinfo : EIATTR_EXIT_INSTR_OFFSETS
	.align		4
.L_7743:
        /*0080*/ 	.byte	0x04, 0x1c
        /*0082*/ 	.short	(.L_7745 - .L_7744)


	//   ....[0]....
.L_7744:
        /*0084*/ 	.word	0x0000b210


	//   ....[1]....
        /*0088*/ 	.word	0x0000df90


	//   ....[2]....
        /*008c*/ 	.word	0x0000dfd0


	//   ....[3]....
        /*0090*/ 	.word	0x0000e060


	//   ....[4]....
        /*0094*/ 	.word	0x0000e090


	//   ....[5]....
        /*0098*/ 	.word	0x0000e0c0


	//   ....[6]....
        /*009c*/ 	.word	0x0000e140


	//   ....[7]....
        /*00a0*/ 	.word	0x0000e170


	//   ....[8]....
        /*00a4*/ 	.word	0x0000e200


	//   ....[9]....
        /*00a8*/ 	.word	0x0000e240


	//   ....[10]....
        /*00ac*/ 	.word	0x0000e280


	//   ....[11]....
        /*00b0*/ 	.word	0x0000e340


	//   ....[12]....
        /*00b4*/ 	.word	0x0000e390


	//   ....[13]....
        /*00b8*/ 	.word	0x0000e510


	//   ....[14]....
        /*00bc*/ 	.word	0x0000e660


	//   ....[15]....
        /*00c0*/ 	.word	0x0000e690


	//   ....[16]....
        /*00c4*/ 	.word	0x0000e740


	//   ....[17]....
        /*00c8*/ 	.word	0x0000e8b0


	//   ....[18]....
        /*00cc*/ 	.word	0x0000ea20


	//   ....[19]....
        /*00d0*/ 	.word	0x0000eb70


	//   ....[20]....
        /*00d4*/ 	.word	0x0000ecb0


	//   ....[21]....
        /*00d8*/ 	.word	0x0000ece0


	//   ....[22]....
        /*00dc*/ 	.word	0x0000ed10


	//----- nvinfo : EIATTR_MAX_THREADS
	.align		4
.L_7745:
        /*00e0*/ 	.byte	0x04, 0x05
        /*00e2*/ 	.short	(.L_7747 - .L_7746)
.L_7746:
        /*00e4*/ 	.word	0x00000080
        /*00e8*/ 	.word	0x00000001
        /*00ec*/ 	.word	0x00000001


	//----- nvinfo : EIATTR_CRS_STACK_SIZE
	.align		4
.L_7747:
        /*00f0*/ 	.byte	0x04, 0x1e
        /*00f2*/ 	.short	(.L_7749 - .L_7748)
.L_7748:
        /*00f4*/ 	.word	0x00000000
.L_7749:


//--------------------- .nv.info._ZN2at6native27unrolled_elementwise_kernelINS0_13BinaryFunctorIfffZZZNS0_19maximum_kernel_cudaERNS_18TensorIteratorBaseEENKUlvE0_clEvENKUlvE0_clEvEUlffE_EESt5arrayIPcLm3EELi4E23TrivialOffsetCalculatorILi2EjESC_ILi1EjENS0_6memory12LoadWithCastILi2EEENSF_13StoreWithCastILi1EEEEEviT_T0_T2_T3_T4_T5_ --------------------------
	.section	.nv.info._ZN2at6native27unrolled_elementwise_kernelINS0_13BinaryFunctorIfffZZZNS0_19maximum_kernel_cudaERNS_18TensorIteratorBaseEENKUlvE0_clEvENKUlvE0_clEvEUlffE_EESt5arrayIPcLm3EELi4E23TrivialOffsetCalculatorILi2EjESC_ILi1EjENS0_6memory12LoadWithCastILi2EEENSF_13StoreWithCastILi1EEEEEviT_T0_T2_T3_T4_T5_,"",@"SHT_CUDA_INFO"
	.sectionflags	@""
	.align	4


	//----- nvinfo : EIATTR_CUDA_API_VERSION
	.align		4
        /*0000*/ 	.byte	0x04, 0x37
        /*0002*/ 	.short	(.L_7751 - .L_7750)
.L_7750:
        /*0004*/ 	.word	0x00000082


	//----- nvinfo : EIATTR_SW2861232_WAR
	.align		4
.L_7751:
        /*0008*/ 	.byte	0x01, 0x35
	.zero		2


	//----- nvinfo : EIATTR_PARAM_CBANK
	.align		4
        /*000c*/ 	.byte	0x04, 0x0a
        /*000e*/ 	.short	(.L_7753 - .L_7752)
	.align		4
.L_7752:
        /*0010*/ 	.word	index@(.nv.constant0._ZN2at6native27unrolled_elementwise_kernelINS0_13BinaryFunctorIfffZZZNS0_19maximum_kernel_cudaERNS_18TensorIteratorBaseEENKUlvE0_clEvENKUlvE0_clEvEUlffE_EESt5arrayIPcLm3EELi4E23TrivialOffsetCalculatorILi2EjESC_ILi1EjENS0_6memory12LoadWithCastILi2EEENSF_13StoreWithCastILi1EEEEEviT_T0_T2_T3_T4_T5_)
        /*0014*/ 	.short	0x0160
        /*0016*/ 	.short	0x0038


	//----- nvinfo : EIATTR_CBANK_PARAM_SIZE
	.align		4
.L_7753:
        /*0018*/ 	.byte	0x03, 0x19
        /*001a*/ 	.short	0x0038


	//----- nvinfo : EIATTR_KPARAM_INFO
	.align		4
        /*001c*/ 	.byte	0x04, 0x17
        /*001e*/ 	.short	(.L_7755 - .L_7754)
.L_7754:
        /*0020*/ 	.word	0x00000000
        /*0024*/ 	.short	0x0006
        /*0026*/ 	.short	0x0030
        /*0028*/ 	.byte	0x00, 0xf0, 0x21, 0x00


	//----- nvinfo : EIATTR_KPARAM_INFO
	.align		4
.L_7755:
        /*002c*/ 	.byte	0x04, 0x17
        /*002e*/ 	.short	(.L_7757 - .L_7756)
.L_7756:
        /*0030*/ 	.word	0x00000000
        /*0034*/ 	.short	0x0005
        /*0036*/ 	.short	0x0024
        /*0038*/ 	.byte	0x00, 0xf0, 0x31, 0x00


	//----- nvinfo : EIATTR_KPARAM_INFO
	.align		4
.L_7757:
        /*003c*/ 	.byte	0x04, 0x17
        /*003e*/ 	.short	(.L_7759 - .L_7758)
.L_7758:
        /*0040*/ 	.word	0x00000000
        /*0044*/ 	.short	0x0004
        /*0046*/ 	.short	0x0021
        /*0048*/ 	.byte	0x00, 0xf0, 0x05, 0x00


	//----- nvinfo : EIATTR_KPARAM_INFO
	.align		4
.L_7759:
        /*004c*/ 	.byte	0x04, 0x17
        /*004e*/ 	.short	(.L_7761 - .L_7760)
.L_7760:
        /*0050*/ 	.word	0x00000000
        /*0054*/ 	.short	0x0003
        /*0056*/ 	.short	0x0020
        /*0058*/ 	.byte	0x00, 0xf0, 0x05, 0x00


	//----- nvinfo : EIATTR_KPARAM_INFO
	.align		4
.L_7761:
        /*005c*/ 	.byte	0x04, 0x17
        /*005e*/ 	.short	(.L_7763 - .L_7762)
.L_7762:
        /*0060*/ 	.word	0x00000000
        /*0064*/ 	.short	0x0002
        /*0066*/ 	.short	0x0008
        /*0068*/ 	.byte	0x00, 0xf0, 0x61, 0x00


	//----- nvinfo : EIATTR_KPARAM_INFO
	.align		4
.L_7763:
        /*006c*/ 	.byte	0x04, 0x17
        /*006e*/ 	.short	(.L_7765 - .L_7764)
.L_7764:
        /*0070*/ 	.word	0x00000000
        /*0074*/ 	.short	0x0001
        /*0076*/ 	.short	0x0004
        /*0078*/ 	.byte	0x00, 0xf0, 0x05, 0x00


	//----- nvinfo : EIATTR_KPARAM_INFO
	.align		4
.L_7765:
        /*007c*/ 	.byte	0x04, 0x17
        /*007e*/ 	.short	(.L_7767 - .L_7766)
.L_7766:
        /*0080*/ 	.word	0x00000000
        /*0084*/ 	.short	0x0000
        /*0086*/ 	.short	0x0000
        /*0088*/ 	.byte	0x00, 0xf0, 0x11, 0x00


	//----- nvinfo : EIATTR_MAXREG_COUNT
	.align		4
.L_7767:
        /*008c*/ 	.byte	0x03, 0x1b
        /*008e*/ 	.short	0x00ff


	//----- nvinfo : EIATTR_EXTERNS
	.align		4
        /*0090*/ 	.byte	0x04, 0x0f
        /*0092*/ 	.short	(.L_7769 - .L_7768)


	//   ....[0]....
	.align		4
.L_7768:
        /*0094*/ 	.word	index@(__assertfail)


	//----- nvinfo : EIATTR_MERCURY_ISA_VERSION
	.align		4
.L_7769:
        /*0098*/ 	.byte	0x03, 0x5f
        /*009a*/ 	.short	0x0000


	//----- nvinfo : EIATTR_SYSCALL_OFFSETS
	.align		4
        /*009c*/ 	.byte	0x04, 0x46
        /*009e*/ 	.short	(.L_7771 - .L_7770)


	//   ....[0]....
.L_7770:
        /*00a0*/ 	.word	0x00000e70


	//   ....[1]....
        /*00a4*/ 	.word	0x00001c70


	//   ....[2]....
        /*00a8*/ 	.word	0x00002af0


	//   ....[3]....
        /*00ac*/ 	.word	0x000038f0


	//   ....[4]....
        /*00b0*/ 	.word	0x00004770


	//   ....[5]....
        /*00b4*/ 	.word	0x00005570


	//   ....[6]....
        /*00b8*/ 	.word	0x000063e0


	//   ....[7]....
        /*00bc*/ 	.word	0x000071b0


	//   ....[8]....
        /*00c0*/ 	.word	0x00008480


	//   ....[9]....
        /*00c4*/ 	.word	0x00009390


	//   ....[10]....
        /*00c8*/ 	.word	0x0000a260


	//   ....[11]....
        /*00cc*/ 	.word	0x0000b130


	//----- nvinfo : EIATTR_EXIT_INSTR_OFFSETS
	.align		4
.L_7771:
        /*00d0*/ 	.byte	0x04, 0x1c
        /*00d2*/ 	.short	(.L_7773 - .L_7772)


	//   ....[0]....
.L_7772:
        /*00d4*/ 	.word	0x0000a300


	//   ....[1]....
        /*00d8*/ 	.word	0x0000a420


	//   ....[2]....
        /*00dc*/ 	.word	0x0000a460


	//   ....[3]....
        /*00e0*/ 	.word	0x0000a4f0


	//   ....[4]....
        /*00e4*/ 	.word	0x0000a520


	//   ....[5]....
        /*00e8*/ 	.word	0x0000a550


	//   ....[6]....
        /*00ec*/ 	.word	0x0000a5d0


	//   ....[7]....
        /*00f0*/ 	.word	0x0000a600


	//   ....[8]....
        /*00f4*/ 	.word	0x0000a690


	//   ....[9]....
        /*00f8*/ 	.word	0x0000a6d0


	//   ....[10]....
        /*00fc*/ 	.word	0x0000a710


	//   ....[11]....
        /*0100*/ 	.word	0x0000a7d0


	//   ....[12]....
        /*0104*/ 	.word	0x0000a820


	//   ....[13]....
        /*0108*/ 	.word	0x0000a9a0


	//   ....[14]....
        /*010c*/ 	.word	0x0000aaf0


	//   ....[15]....
        /*0110*/ 	.word	0x0000ab20


	//   ....[16]....
        /*0114*/ 	.word	0x0000abd0


	//   ....[17]....
        /*0118*/ 	.word	0x0000ad40


	//   ....[18]....
        /*011c*/ 	.word	0x0000aeb0


	//   ....[19]....
        /*0120*/ 	.word	0x0000b000


	//   ....[20]....
        /*0124*/ 	.word	0x0000b140


	//   ....[21]....
        /*0128*/ 	.word	0x0000b170


	//   ....[22]....
        /*012c*/ 	.word	0x0000b1a0


	//----- nvinfo : EIATTR_MAX_THREADS
	.align		4
.L_7773:
        /*0130*/ 	.byte	0x04, 0x05
        /*0132*/ 	.short	(.L_7775 - .L_7774)
.L_7774:
        /*0134*/ 	.word	0x00000080
        /*0138*/ 	.word	0x00000001
        /*013c*/ 	.word	0x00000001


	//----- nvinfo : EIATTR_CRS_STACK_SIZE
	.align		4
.L_7775:
        /*0140*/ 	.byte	0x04, 0x1e
        /*0142*/ 	.short	(.L_7777 - .L_7776)
.L_7776:
        /*0144*/ 	.word	0x00000000
.L_7777:


//--------------------- .nv.info._ZN2at6native18elementwise_kernelILi128ELi2EZNS0_22gpu_kernel_impl_nocastINS0_13BinaryFunctorIfffZZZNS0_19maximum_kernel_cudaERNS_18TensorIteratorBaseEENKUlvE0_clEvENKUlvE0_clEvEUlffE_EEEEvS5_RKT_EUliE_EEviT1_ --------------------------
	.section	.nv.info._ZN2at6native18elementwise_kernelILi128ELi2EZNS0_22gpu_kernel_impl_nocastINS0_13BinaryFunctorIfffZZZNS0_19maximum_kernel_cudaERNS_18TensorIteratorBaseEENKUlvE0_clEvENKUlvE0_clEvEUlffE_EEEEvS5_RKT_EUliE_EEviT1_,"",@"SHT_CUDA_INFO"
	.sectionflags	@""
	.align	4


	//----- nvinfo : EIATTR_CUDA_API_VERSION
	.align		4
        /*0000*/ 	.byte	0x04, 0x37
        /*0002*/ 	.short	(.L_7779 - .L_7778)
.L_7778:
        /*0004*/ 	.word	0x00000082


	//----- nvinfo : EIATTR_SW2861232_WAR
	.align		4
.L_7779:
        /*0008*/ 	.byte	0x01, 0x35
	.zero		2


	//----- nvinfo : EIATTR_PARAM_CBANK
	.align		4
        /*000c*/ 	.byte	0x04, 0x0a
        /*000e*/ 	.short	(.L_7781 - .L_7780)
	.align		4
.L_7780:
        /*0010*/ 	.word	index@(.nv.constant0._ZN2at6native18elementwise_kernelILi128ELi2EZNS0_22gpu_kernel_impl_nocastINS0_13BinaryFunctorIfffZZZNS0_19maximum_kernel_cudaERNS_18TensorIteratorBaseEENKUlvE0_clEvENKUlvE0_clEvEUlffE_EEEEvS5_RKT_EUliE_EEviT1_)
        /*0014*/ 	.short	0x0160
        /*0016*/ 	.short	0x0290


	//----- nvinfo : EIATTR_CBANK_PARAM_SIZE
	.align		4
.L_7781:
        /*0018*/ 	.byte	0x03, 0x19
        /*001a*/ 	.short	0x0290


	//----- nvinfo : EIATTR_KPARAM_INFO
	.align		4
        /*001c*/ 	.byte	0x04, 0x17
        /*001e*/ 	.short	(.L_7783 - .L_7782)
.L_7782:
        /*0020*/ 	.word	0x00000000
        /*0024*/ 	.short	0x0001
        /*0026*/ 	.short	0x0008
        /*0028*/ 	.byte	0x00, 0xf0, 0x21, 0x0a


	//----- nvinfo : EIATTR_KPARAM_INFO
	.align		4
.L_7783:
        /*002c*/ 	.byte	0x04, 0x17
        /*002e*/ 	.short	(.L_7785 - .L_7784)
.L_7784:
        /*0030*/ 	.word	0x00000000
        /*0034*/ 	.short	0x0000
        /*0036*/ 	.short	0x0000
        /*0038*/ 	.byte	0x00, 0xf0, 0x11, 0x00


	//----- nvinfo : EIATTR_MAXREG_COUNT
	.align		4
.L_7785:
        /*003c*/ 	.byte	0x03, 0x1b
        /*003e*/ 	.short	0x0080


	//----- nvinfo : EIATTR_MERCURY_ISA_VERSION
	.align		4
        /*0040*/ 	.byte	0x03, 0x5f
        /*0042*/ 	.short	0x0000


	//----- nvinfo : EIATTR_EXIT_INSTR_OFFSETS
	.align		4
        /*0044*/ 	.byte	0x04, 0x1c
        /*0046*/ 	.short	(.L_7787 - .L_7786)


	//   ....[0]....
.L_7786:
        /*0048*/ 	.word	0x00001190


	//   ....[1]....
        /*004c*/ 	.word	0x00002270


	//----- nvinfo : EIATTR_MAX_THREADS
	.align		4
.L_7787:
        /*0050*/ 	.byte	0x04, 0x05
        /*0052*/ 	.short	(.L_7789 - .L_7788)
.L_7788:
        /*0054*/ 	.word	0x00000080
        /*0058*/ 	.word	0x00000001
        /*005c*/ 	.word	0x00000001


	//----- nvinfo : EIATTR_CRS_STACK_SIZE
	.align		4
.L_7789:
        /*0060*/ 	.byte	0x04, 0x1e
        /*0062*/ 	.short	(.L_7791 - .L_7790)
.L_7790:
        /*0064*/ 	.word	0x00000000
.L_7791:


//--------------------- .nv.info._ZN2at6native27unrolled_elementwise_kernelINS0_13BinaryFunctorIfffZZZNS0_19maximum_kernel_cudaERNS_18TensorIteratorBaseEENKUlvE0_clEvENKUlvE0_clEvEUlffE_EESt5arrayIPcLm3EELi4E23TrivialOffsetCalculatorILi2EjESC_ILi1EjENS0_6memory15LoadWithoutCastENSF_16StoreWithoutCastEEEviT_T0_T2_T3_T4_T5_ --------------------------
	.section	.nv.info._ZN2at6native27unrolled_elementwise_kernelINS0_13BinaryFunctorIfffZZZNS0_19maximum_kernel_cudaERNS_18TensorIteratorBaseEENKUlvE0_clEvENKUlvE0_clEvEUlffE_EESt5arrayIPcLm3EELi4E23TrivialOffsetCalculatorILi2EjESC_ILi1EjENS0_6memory15LoadWithoutCastENSF_16StoreWithoutCastEEEviT_T0_T2_T3_T4_T5_,"",@"SHT_CUDA_INFO"
	.sectionflags	@""
	.align	4


	//----- nvinfo : EIATTR_CUDA_API_VERSION
	.align		4
        /*0000*/ 	.byte	0x04, 0x37
        /*0002*/ 	.short	(.L_7793 - .L_7792)
.L_7792:
        /*0004*/ 	.word	0x00000082


	//----- nvinfo : EIATTR_SW2861232_WAR
	.align		4
.L_7793:
        /*0008*/ 	.byte	0x01, 0x35
	.zero		2


	//----- nvinfo : EIATTR_PARAM_CBANK
	.align		4
        /*000c*/ 	.byte	0x04, 0x0a
        /*000e*/ 	.short	(.L_7795 - .L_7794)
	.align		4
.L_7794:
        /*0010*/ 	.word	index@(.nv.constant0._ZN2at6native27unrolled_elementwise_kernelINS0_13BinaryFunctorIfffZZZNS0_19maximum_kernel_cudaERNS_18TensorIteratorBaseEENKUlvE0_clEvENKUlvE0_clEvEUlffE_EESt5arrayIPcLm3EELi4E23TrivialOffsetCalculatorILi2EjESC_ILi1EjENS0_6memory15LoadWithoutCastENSF_16StoreWithoutCastEEEviT_T0_T2_T3_T4_T5_)
        /*0014*/ 	.short	0x0160
        /*0016*/ 	.short	0x0024


	//----- nvinfo : EIATTR_CBANK_PARAM_SIZE
	.align		4
.L_7795:
        /*0018*/ 	.byte	0x03, 0x19
        /*001a*/ 	.short	0x0024


	//----- nvinfo : EIATTR_KPARAM_INFO
	.align		4
        /*001c*/ 	.byte	0x04, 0x17
        /*001e*/ 	.short	(.L_7797 - .L_7796)
.L_7796:
        /*0020*/ 	.word	0x00000000
        /*0024*/ 	.short	0x0006
        /*0026*/ 	.short	0x0023
        /*0028*/ 	.byte	0x00, 0xf0, 0x05, 0x00


	//----- nvinfo : EIATTR_KPARAM_INFO
	.align		4
.L_7797:
        /*002c*/ 	.byte	0x04, 0x17
        /*002e*/ 	.short	(.L_7799 - .L_7798)
.L_7798:
        /*0030*/ 	.word	0x00000000
        /*0034*/ 	.short	0x0005
        /*0036*/ 	.short	0x0022
        /*0038*/ 	.byte	0x00, 0xf0, 0x05, 0x00


	//----- nvinfo : EIATTR_KPARAM_INFO
	.align		4
.L_7799:
        /*003c*/ 	.byte	0x04, 0x17
        /*003e*/ 	.short	(.L_7801 - .L_7800)
.L_7800:
        /*0040*/ 	.word	0x00000000
        /*0044*/ 	.short	0x0004
        /*0046*/ 	.short	0x0021
        /*0048*/ 	.byte	0x00, 0xf0, 0x05, 0x00


	//----- nvinfo : EIATTR_KPARAM_INFO
	.align		4
.L_7801:
        /*004c*/ 	.byte	0x04, 0x17
        /*004e*/ 	.short	(.L_7803 - .L_7802)
.L_7802:
        /*0050*/ 	.word	0x00000000
        /*0054*/ 	.short	0x0003
        /*0056*/ 	.short	0x0020
        /*0058*/ 	.byte	0x00, 0xf0, 0x05, 0x00


	//----- nvinfo : EIATTR_KPARAM_INFO
	.align		4
.L_7803:
        /*005c*/ 	.byte	0x04, 0x17
        /*005e*/ 	.short	(.L_7805 - .L_7804)
.L_7804:
        /*0060*/ 	.word	0x00000000
        /*0064*/ 	.short	0x0002
        /*0066*/ 	.short	0x0008
        /*0068*/ 	.byte	0x00, 0xf0, 0x61, 0x00


	//----- nvinfo : EIATTR_KPARAM_INFO
	.align		4
.L_7805:
        /*006c*/ 	.byte	0x04, 0x17
        /*006e*/ 	.short	(.L_7807 - .L_7806)
.L_7806:
        /*0070*/ 	.word	0x00000000
        /*0074*/ 	.short	0x0001
        /*0076*/ 	.short	0x0004
        /*0078*/ 	.byte	0x00, 0xf0, 0x05, 0x00


	//----- nvinfo : EIATTR_KPARAM_INFO
	.align		4
.L_7807:
        /*007c*/ 	.byte	0x04, 0x17
        /*007e*/ 	.short	(.L_7809 - .L_7808)
.L_7808:
        /*0080*/ 	.word	0x00000000
        /*0084*/ 	.short	0x0000
        /*0086*/ 	.short	0x0000
        /*0088*/ 	.byte	0x00, 0xf0, 0x11, 0x00


	//----- nvinfo : EIATTR_MAXREG_COUNT
	.align		4
.L_7809:
        /*008c*/ 	.byte	0x03, 0x1b
        /*008e*/ 	.short	0x00ff


	//----- nvinfo : EIATTR_MERCURY_ISA_VERSION
	.align		4
        /*0090*/ 	.byte	0x03, 0x5f
        /*0092*/ 	.short	0x0000


	//----- nvinfo : EIATTR_EXIT_INSTR_OFFSETS
	.align		4
        /*0094*/ 	.byte	0x04, 0x1c
        /*0096*/ 	.short	(.L_7811 - .L_7810)


	//   ....[0]....
.L_7810:
        /*0098*/ 	.word	0x000006a0


	//   ....[1]....
        /*009c*/ 	.word	0x000006f0


	//----- nvinfo : EIATTR_MAX_THREADS
	.align		4
.L_7811:
        /*00a0*/ 	.byte	0x04, 0x05
        /*00a2*/ 	.short	(.L_7813 - .L_7812)
.L_7812:
        /*00a4*/ 	.word	0x00000080
        /*00a8*/ 	.word	0x00000001
        /*00ac*/ 	.word	0x00000001


	//----- nvinfo : EIATTR_CRS_STACK_SIZE
	.align		4
.L_7813:
        /*00b0*/ 	.byte	0x04, 0x1e
        /*00b2*/ 	.short	(.L_7815 - .L_7814)
.L_7814:
        /*00b4*/ 	.word	0x00000000
.L_7815:


//--------------------- .nv.info._ZN2at6native29vectorized_elementwise_kernelILi2ENS0_13BinaryFunctorIfffZZZNS0_19maximum_kernel_cudaERNS_18TensorIteratorBaseEENKUlvE0_clEvENKUlvE0_clEvEUlffE_EESt5arrayIPcLm3EEEEviT0_T1_ --------------------------
	.section	.nv.info._ZN2at6native29vectorized_elementwise_kernelILi2ENS0_13BinaryFunctorIfffZZZNS0_19maximum_kernel_cudaERNS_18TensorIteratorBaseEENKUlvE0_clEvENKUlvE0_clEvEUlffE_EESt5arrayIPcLm3EEEEviT0_T1_,"",@"SHT_CUDA_INFO"
	.sectionflags	@""
	.align	4


	//----- nvinfo : EIATTR_CUDA_API_VERSION
	.align		4
        /*0000*/ 	.byte	0x04, 0x37
        /*0002*/ 	.short	(.L_7817 - .L_7816)
.L_7816:
        /*0004*/ 	.word	0x00000082


	//----- nvinfo : EIATTR_SW2861232_WAR
	.align		4
.L_7817:
        /*0008*/ 	.byte	0x01, 0x35
	.zero		2


	//----- nvinfo : EIATTR_PARAM_CBANK
	.align		4
        /*000c*/ 	.byte	0x04, 0x0a
        /*000e*/ 	.short	(.L_7819 - .L_7818)
	.align		4
.L_7818:
        /*0010*/ 	.word	index@(.nv.constant0._ZN2at6native29vectorized_elementwise_kernelILi2ENS0_13BinaryFunctorIfffZZZNS0_19maximum_kernel_cudaERNS_18TensorIteratorBaseEENKUlvE0_clEvENKUlvE0_clEvEUlffE_EESt5arrayIPcLm3EEEEviT0_T1_)
        /*0014*/ 	.short	0x0160
        /*0016*/ 	.short	0x0020


	//----- nvinfo : EIATTR_CBANK_PARAM_SIZE
	.align		4
.L_7819:
        /*0018*/ 	.byte	0x03, 0x19
        /*001a*/ 	.short	0x0020


	//----- nvinfo : EIATTR_KPARAM_INFO
	.align		4
        /*001c*/ 	.byte	0x04, 0x17
        /*001e*/ 	.short	(.L_7821 - .L_7820)
.L_7820:
        /*0020*/ 	.word	0x00000000
        /*0024*/ 	.short	0x0002
        /*0026*/ 	.short	0x0008
        /*0028*/ 	.byte	0x00, 0xf0, 0x61, 0x00


	//----- nvinfo : EIATTR_KPARAM_INFO
	.align		4
.L_7821:
        /*002c*/ 	.byte	0x04, 0x17
        /*002e*/ 	.short	(.L_7823 - .L_7822)
.L_7822:
        /*0030*/ 	.word	0x00000000
        /*0034*/ 	.short	0x0001
        /*0036*/ 	.short	0x0004
        /*0038*/ 	.byte	0x00, 0xf0, 0x05, 0x00


	//----- nvinfo : EIATTR_KPARAM_INFO
	.align		4
.L_7823:
        /*003c*/ 	.byte	0x04, 0x17
        /*003e*/ 	.short	(.L_7825 - .L_7824)
.L_7824:
        /*0040*/ 	.word	0x00000000
        /*0044*/ 	.short	0x0000
        /*0046*/ 	.short	0x0000
        /*0048*/ 	.byte	0x00, 0xf0, 0x11, 0x00


	//----- nvinfo : EIATTR_MAXREG_COUNT
	.align		4
.L_7825:
        /*004c*/ 	.byte	0x03, 0x1b
        /*004e*/ 	.short	0x00ff


	//----- nvinfo : EIATTR_MERCURY_ISA_VERSION
	.align		4
        /*0050*/ 	.byte	0x03, 0x5f
        /*0052*/ 	.short	0x0000


	//----- nvinfo : EIATTR_EXIT_INSTR_OFFSETS
	.align		4
        /*0054*/ 	.byte	0x04, 0x1c
        /*0056*/ 	.short	(.L_7827 - .L_7826)


	//   ....[0]....
.L_7826:
        /*0058*/ 	.word	0x000005b0


	//   ....[1]....
        /*005c*/ 	.word	0x00001340


	//   ....[2]....
        /*0060*/ 	.word	0x00001390


	//----- nvinfo : EIATTR_MAX_THREADS
	.align		4
.L_7827:
        /*0064*/ 	.byte	0x04, 0x05
        /*0066*/ 	.short	(.L_7829 - .L_7828)
.L_7828:
        /*0068*/ 	.word	0x00000080
        /*006c*/ 	.word	0x00000001
        /*0070*/ 	.word	0x00000001


	//----- nvinfo : EIATTR_CRS_STACK_SIZE
	.align		4
.L_7829:
        /*0074*/ 	.byte	0x04, 0x1e
        /*0076*/ 	.short	(.L_7831 - .L_7830)
.L_7830:
        /*0078*/ 	.word	0x00000000
.L_7831:


//--------------------- .nv.info._ZN2at6native29vectorized_elementwise_kernelILi4ENS0_13BinaryFunctorIfffZZZNS0_19maximum_kernel_cudaERNS_18TensorIteratorBaseEENKUlvE0_clEvENKUlvE0_clEvEUlffE_EESt5arrayIPcLm3EEEEviT0_T1_ --------------------------
	.section	.nv.info._ZN2at6native29vectorized_elementwise_kernelILi4ENS0_13BinaryFunctorIfffZZZNS0_19maximum_kernel_cudaERNS_18TensorIteratorBaseEENKUlvE0_clEvENKUlvE0_clEvEUlffE_EESt5arrayIPcLm3EEEEviT0_T1_,"",@"SHT_CUDA_INFO"
	.sectionflags	@""
	.align	4


	//----- nvinfo : EIATTR_CUDA_API_VERSION
	.align		4
        /*0000*/ 	.byte	0x04, 0x37
        /*0002*/ 	.short	(.L_7833 - .L_7832)
.L_7832:
        /*0004*/ 	.word	0x00000082


	//----- nvinfo : EIATTR_SW2861232_WAR
	.align		4
.L_7833:
        /*0008*/ 	.byte	0x01, 0x35
	.zero		2


	//----- nvinfo : EIATTR_PARAM_CBANK
	.align		4
        /*000c*/ 	.byte	0x04, 0x0a
        /*000e*/ 	.short	(.L_7835 - .L_7834)
	.align		4
.L_7834:
        /*0010*/ 	.word	index@(.nv.constant0._ZN2at6native29vectorized_elementwise_kernelILi4ENS0_13BinaryFunctorIfffZZZNS0_19maximum_kernel_cudaERNS_18TensorIteratorBaseEENKUlvE0_clEvENKUlvE0_clEvEUlffE_EESt5arrayIPcLm3EEEEviT0_T1_)
        /*0014*/ 	.short	0x0160
        /*0016*/ 	.short	0x0020


	//----- nvinfo : EIATTR_CBANK_PARAM_SIZE
	.align		4
.L_7835:
        /*0018*/ 	.byte	0x03, 0x19
        /*001a*/ 	.short	0x0020


	//----- nvinfo : EIATTR_KPARAM_INFO
	.align		4
        /*001c*/ 	.byte	0x04, 0x17
        /*001e*/ 	.short	(.L_7837 - .L_7836)
.L_7836:
        /*0020*/ 	.word	0x00000000
        /*0024*/ 	.short	0x0002
        /*0026*/ 	.short	0x0008
        /*0028*/ 	.byte	0x00, 0xf0, 0x61, 0x00


	//----- nvinfo : EIATTR_KPARAM_INFO
	.align		4
.L_7837:
        /*002c*/ 	.byte	0x04, 0x17
        /*002e*/ 	.short	(.L_7839 - .L_7838)
.L_7838:
        /*0030*/ 	.word	0x00000000
        /*0034*/ 	.short	0x0001
        /*0036*/ 	.short	0x0004
        /*0038*/ 	.byte	0x00, 0xf0, 0x05, 0x00


	//----- nvinfo : EIATTR_KPARAM_INFO
	.align		4
.L_7839:
        /*003c*/ 	.byte	0x04, 0x17
        /*003e*/ 	.short	(.L_7841 - .L_7840)
.L_7840:
        /*0040*/ 	.word	0x00000000
        /*0044*/ 	.short	0x0000
        /*0046*/ 	.short	0x0000
        /*0048*/ 	.byte	0x00, 0xf0, 0x11, 0x00


	//----- nvinfo : EIATTR_MAXREG_COUNT
	.align		4
.L_7841:
        /*004c*/ 	.byte	0x03, 0x1b
        /*004e*/ 	.short	0x00ff


	//----- nvinfo : EIATTR_MERCURY_ISA_VERSION
	.align		4
        /*0050*/ 	.byte	0x03, 0x5f
        /*0052*/ 	.short	0x0000


	//----- nvinfo : EIATTR_EXIT_INSTR_OFFSETS
	.align		4
        /*0054*/ 	.byte	0x04, 0x1c
        /*0056*/ 	.short	(.L_7843 - .L_7842)


	//   ....[0]....
.L_7842:
        /*0058*/ 	.word	0x00000550


	//   ....[1]....
        /*005c*/ 	.word	0x000012e0


	//   ....[2]....
        /*0060*/ 	.word	0x00001330


	//----- nvinfo : EIATTR_MAX_THREADS
	.align		4
.L_7843:
        /*0064*/ 	.byte	0x04, 0x05
        /*0066*/ 	.short	(.L_7845 - .L_7844)
.L_7844:
        /*0068*/ 	.word	0x00000080
        /*006c*/ 	.word	0x00000001
        /*0070*/ 	.word	0x00000001


	//----- nvinfo : EIATTR_CRS_STACK_SIZE
	.align		4
.L_7845:
        /*0074*/ 	.byte	0x04, 0x1e
        /*0076*/ 	.short	(.L_7847 - .L_7846)
.L_7846:
        /*0078*/ 	.word	0x00000000
.L_7847:


//--------------------- .nv.info._ZN2at6native29vectorized_elementwise_kernelILi8ENS0_13BinaryFunctorIfffZZZNS0_19maximum_kernel_cudaERNS_18TensorIteratorBaseEENKUlvE0_clEvENKUlvE0_clEvEUlffE_EESt5arrayIPcLm3EEEEviT0_T1_ --------------------------
	.section	.nv.info._ZN2at6native29vectorized_elementwise_kernelILi8ENS0_13BinaryFunctorIfffZZZNS0_19maximum_kernel_cudaERNS_18TensorIteratorBaseEENKUlvE0_clEvENKUlvE0_clEvEUlffE_EESt5arrayIPcLm3EEEEviT0_T1_,"",@"SHT_CUDA_INFO"
	.sectionflags	@""
	.align	4


	//----- nvinfo : EIATTR_CUDA_API_VERSION
	.align		4
        /*0000*/ 	.byte	0x04, 0x37
        /*0002*/ 	.short	(.L_7849 - .L_7848)
.L_7848:
        /*0004*/ 	.word	0x00000082


	//----- nvinfo : EIATTR_SW2861232_WAR
	.align		4
.L_7849:
        /*0008*/ 	.byte	0x01, 0x35
	.zero		2


	//----- nvinfo : EIATTR_PARAM_CBANK
	.align		4
        /*000c*/ 	.byte	0x04, 0x0a
        /*000e*/ 	.short	(.L_7851 - .L_7850)
	.align		4
.L_7850:
        /*0010*/ 	.word	index@(.nv.constant0._ZN2at6native29vectorized_elementwise_kernelILi8ENS0_13BinaryFunctorIfffZZZNS0_19maximum_kernel_cudaERNS_18TensorIteratorBaseEENKUlvE0_clEvENKUlvE0_clEvEUlffE_EESt5arrayIPcLm3EEEEviT0_T1_)
        /*0014*/ 	.short	0x0160
        /*0016*/ 	.short	0x0020


	//----- nvinfo : EIATTR_CBANK_PARAM_SIZE
	.align		4
.L_7851:
        /*0018*/ 	.byte	0x03, 0x19
        /*001a*/ 	.short	0x0020


	//----- nvinfo : EIATTR_KPARAM_INFO
	.align		4
        /*001c*/ 	.byte	0x04, 0x17
        /*001e*/ 	.short	(.L_7853 - .L_7852)
.L_7852:
        /*0020*/ 	.word	0x00000000
        /*0024*/ 	.short	0x0002
        /*0026*/ 	.short	0x0008
        /*0028*/ 	.byte	0x00, 0xf0, 0x61, 0x00


	//----- nvinfo : EIATTR_KPARAM_INFO
	.align		4
.L_7853:
        /*002c*/ 	.byte	0x04, 0x17
        /*002e*/ 	.short	(.L_7855 - .L_7854)
.L_7854:
        /*0030*/ 	.word	0x00000000
        /*0034*/ 	.short	0x0001
        /*0036*/ 	.short	0x0004
        /*0038*/ 	.byte	0x00, 0xf0, 0x05, 0x00


	//----- nvinfo : EIATTR_KPARAM_INFO
	.align		4
.L_7855:
        /*003c*/ 	.byte	0x04, 0x17
        /*003e*/ 	.short	(.L_7857 - .L_7856)
.L_7856:
        /*0040*/ 	.word	0x00000000
        /*0044*/ 	.short	0x0000
        /*0046*/ 	.short	0x0000
        /*0048*/ 	.byte	0x00, 0xf0, 0x11, 0x00


	//----- nvinfo : EIATTR_MAXREG_COUNT
	.align		4
.L_7857:
        /*004c*/ 	.byte	0x03, 0x1b
        /*004e*/ 	.short	0x00ff


	//----- nvinfo : EIATTR_MERCURY_ISA_VERSION
	.align		4
        /*0050*/ 	.byte	0x03, 0x5f
        /*0052*/ 	.short	0x0000


	//----- nvinfo : EIATTR_EXIT_INSTR_OFFSETS
	.align		4
        /*0054*/ 	.byte	0x04, 0x1c
        /*0056*/ 	.short	(.L_7859 - .L_7858)


	//   ....[0]....
.L_7858:
        /*0058*/ 	.word	0x00000010


	//----- nvinfo : EIATTR_MAX_THREADS
	.align		4
.L_7859:
        /*005c*/ 	.byte	0x04, 0x05
        /*005e*/ 	.short	(.L_7861 - .L_7860)
.L_7860:
        /*0060*/ 	.word	0x00000080
        /*0064*/ 	.word	0x00000001
        /*0068*/ 	.word	0x00000001
.L_7861:


//--------------------- .nv.info._ZN2at6native18elementwise_kernelILi128ELi4EZNS0_15gpu_kernel_implINS0_13AUnaryFunctorIdddZZZNS0_19maximum_kernel_cudaERNS_18TensorIteratorBaseEENKUlvE0_clEvENKUlvE_clEvEUlddE_EEEEvS5_RKT_EUliE_EEviT1_ --------------------------
	.section	.nv.info._ZN2at6native18elementwise_kernelILi128ELi4EZNS0_15gpu_kernel_implINS0_13AUnaryFunctorIdddZZZNS0_19maximum_kernel_cudaERNS_18TensorIteratorBaseEENKUlvE0_clEvENKUlvE_clEvEUlddE_EEEEvS5_RKT_EUliE_EEviT1_,"",@"SHT_CUDA_INFO"
	.sectionflags	@""
	.align	4


	//----- nvinfo : EIATTR_CUDA_API_VERSION
	.align		4
        /*0000*/ 	.byte	0x04, 0x37
        /*0002*/ 	.short	(.L_7863 - .L_7862)
.L_7862:
        /*0004*/ 	.word	0x00000082


	//----- nvinfo : EIATTR_SW2861232_WAR
	.align		4
.L_7863:
        /*0008*/ 	.byte	0x01, 0x35
	.zero		2


	//----- nvinfo : EIATTR_PARAM_CBANK
	.align		4
        /*000c*/ 	.byte	0x04, 0x0a
        /*000e*/ 	.short	(.L_7865 - .L_7864)
	.align		4
.L_7864:
        /*0010*/ 	.word	index@(.nv.constant0._ZN2at6native18elementwise_kernelILi128ELi4EZNS0_15gpu_kernel_implINS0_13AUnaryFunctorIdddZZZNS0_19maximum_kernel_cudaERNS_18TensorIteratorBaseEENKUlvE0_clEvENKUlvE_clEvEUlddE_EEEEvS5_RKT_EUliE_EEviT1_)
        /*0014*/ 	.short	0x0160
        /*0016*/ 	.short	0x0230


	//----- nvinfo : EIATTR_CBANK_PARAM_SIZE
	.align		4
.L_7865:
        /*0018*/ 	.byte	0x03, 0x19
        /*001a*/ 	.short	0x0230


	//----- nvinfo : EIATTR_KPARAM_INFO
	.align		4
        /*001c*/ 	.byte	0x04, 0x17
        /*001e*/ 	.short	(.L_7867 - .L_7866)
.L_7866:
        /*0020*/ 	.word	0x00000000
        /*0024*/ 	.short	0x0001
        /*0026*/ 	.short	0x0008
        /*0028*/ 	.byte	0x00, 0xf0, 0xa1, 0x08


	//----- nvinfo : EIATTR_KPARAM_INFO
	.align		4
.L_7867:
        /*002c*/ 	.byte	0x04, 0x17
        /*002e*/ 	.short	(.L_7869 - .L_7868)
.L_7868:
        /*0030*/ 	.word	0x00000000
        /*0034*/ 	.short	0x0000
        /*0036*/ 	.short	0x0000
        /*0038*/ 	.byte	0x00, 0xf0, 0x11, 0x00


	//----- nvinfo : EIATTR_MAXREG_COUNT
	.align		4
.L_7869:
        /*003c*/ 	.byte	0x03, 0x1b
        /*003e*/ 	.short	0x0080


	//----- nvinfo : EIATTR_EXTERNS
	.align		4
        /*0040*/ 	.byte	0x04, 0x0f
        /*0042*/ 	.short	(.L_7871 - .L_7870)


	//   ....[0]....
	.align		4
.L_7870:
        /*0044*/ 	.word	index@(__assertfail)


	//----- nvinfo : EIATTR_MERCURY_ISA_VERSION
	.align		4
.L_7871:
        /*0048*/ 	.byte	0x03, 0x5f
        /*004a*/ 	.short	0x0000


	//----- nvinfo : EIATTR_SYSCALL_OFFSETS
	.align		4
        /*004c*/ 	.byte	0x04, 0x46
        /*004e*/ 	.short	(.L_7873 - .L_7872)


	//   ....[0]....
.L_7872:
        /*0050*/ 	.word	0x00001d90


	//   ....[1]....
        /*0054*/ 	.word	0x00002eb0


	//   ....[2]....
        /*0058*/ 	.word	0x00004c90


	//   ....[3]....
        /*005c*/ 	.word	0x00005db0


	//   ....[4]....
        /*0060*/ 	.word	0x00007b60


	//   ....[5]....
        /*0064*/ 	.word	0x00008c80


	//   ....[6]....
        /*0068*/ 	.word	0x0000aa40


	//   ....[7]....
        /*006c*/ 	.word	0x0000bb60


	//----- nvinfo : EIATTR_EXIT_INSTR_OFFSETS
	.align		4
.L_7873:
        /*0070*/ 	.byte	0x04, 0x1c
        /*0072*/ 	.short	(.L_7875 - .L_7874)


	//   ....[0]....
.L_7874:
        /*0074*/ 	.word	0x00008d20


	//   ....[1]....
        /*0078*/ 	.word	0x0000acb0


	//   ....[2]....
        /*007c*/ 	.word	0x0000acf0


	//   ....[3]....
        /*0080*/ 	.word	0x0000ad80


	//   ....[4]....
        /*0084*/ 	.word	0x0000adb0


	//   ....[5]....
        /*0088*/ 	.word	0x0000ade0


	//   ....[6]....
        /*008c*/ 	.word	0x0000ae90


	//   ....[7]....
        /*0090*/ 	.word	0x0000aef0


	//   ....[8]....
        /*0094*/ 	.word	0x0000afb0


	//   ....[9]....
        /*0098*/ 	.word	0x0000b020


	//   ....[10]....
        /*009c*/ 	.word	0x0000b040


	//   ....[11]....
        /*00a0*/ 	.word	0x0000b100


	//   ....[12]....
        /*00a4*/ 	.word	0x0000b130


	//   ....[13]....
        /*00a8*/ 	.word	0x0000b2e0


	//   ....[14]....
        /*00ac*/ 	.word	0x0000b460


	//   ....[15]....
        /*00b0*/ 	.word	0x0000b4c0


	//   ....[16]....
        /*00b4*/ 	.word	0x0000b570


	//   ....[17]....
        /*00b8*/ 	.word	0x0000b710


	//   ....[18]....
        /*00bc*/ 	.word	0x0000b8b0


	//   ....[19]....
        /*00c0*/ 	.word	0x0000ba30


	//   ....[20]....
        /*00c4*/ 	.word	0x0000bb70


	//   ....[21]....
        /*00c8*/ 	.word	0x0000bba0


	//   ....[22]....
        /*00cc*/ 	.word	0x0000bbd0


	//----- nvinfo : EIATTR_MAX_THREADS
	.align		4
.L_7875:
        /*00d0*/ 	.byte	0x04, 0x05
        /*00d2*/ 	.short	(.L_7877 - .L_7876)
.L_7876:
        /*00d4*/ 	.word	0x00000080
        /*00d8*/ 	.word	0x00000001
        /*00dc*/ 	.word	0x00000001


	//----- nvinfo : EIATTR_CRS_STACK_SIZE
	.align		4
.L_7877:
        /*00e0*/ 	.byte	0x04, 0x1e
        /*00e2*/ 	.short	(.L_7879 - .L_7878)
.L_7878:
        /*00e4*/ 	.word	0x00000000
.L_7879:


//--------------------- .nv.info._ZN2at6native27unrolled_elementwise_kernelINS0_13AUnaryFunctorIdddZZZNS0_19maximum_kernel_cudaERNS_18TensorIteratorBaseEENKUlvE0_clEvENKUlvE_clEvEUlddE_EESt5arrayIPcLm2EELi4E23TrivialOffsetCalculatorILi1EjESD_NS0_6memory12LoadWithCastILi1EEENSE_13StoreWithCastILi1EEEEEviT_T0_T2_T3_T4_T5_ --------------------------
	.section	.nv.info._ZN2at6native27unrolled_elementwise_kernelINS0_13AUnaryFunctorIdddZZZNS0_19maximum_kernel_cudaERNS_18TensorIteratorBaseEENKUlvE0_clEvENKUlvE_clEvEUlddE_EESt5arrayIPcLm2EELi4E23TrivialOffsetCalculatorILi1EjESD_NS0_6memory12LoadWithCastILi1EEENSE_13StoreWithCastILi1EEEEEviT_T0_T2_T3_T4_T5_,"",@"SHT_CUDA_INFO"
	.sectionflags	@""
	.align	4


	//----- nvinfo : EIATTR_CUDA_API_VERSION
	.align		4
        /*0000*/ 	.byte	0x04, 0x37
        /*0002*/ 	.short	(.L_7881 - .L_7880)
.L_7880:
        /*0004*/ 	.word	0x00000082


	//----- nvinfo : EIATTR_SW2861232_WAR
	.align		4
.L_7881:
        /*0008*/ 	.byte	0x01, 0x35
	.zero		2


	//----- nvinfo : EIATTR_PARAM_CBANK
	.align		4
        /*000c*/ 	.byte	0x04, 0x0a
        /*000e*/ 	.short	(.L_7883 - .L_7882)
	.align		4
.L_7882:
        /*0010*/ 	.word	index@(.nv.constant0._ZN2at6native27unrolled_elementwise_kernelINS0_13AUnaryFunctorIdddZZZNS0_19maximum_kernel_cudaERNS_18TensorIteratorBaseEENKUlvE0_clEvENKUlvE_clEvEUlddE_EESt5arrayIPcLm2EELi4E23TrivialOffsetCalculatorILi1EjESD_NS0_6memory12LoadWithCastILi1EEENSE_13StoreWithCastILi1EEEEEviT_T0_T2_T3_T4_T5_)
        /*0014*/ 	.short	0x0160
        /*0016*/ 	.short	0x003c


	//----- nvinfo : EIATTR_CBANK_PARAM_SIZE
	.align		4
.L_7883:
        /*0018*/ 	.byte	0x03, 0x19
        /*001a*/ 	.short	0x003c


	//----- nvinfo : EIATTR_KPARAM_INFO
	.align		4
        /*001c*/ 	.byte	0x04, 0x17
        /*001e*/ 	.short	(.L_7885 - .L_7884)
.L_7884:
        /*0020*/ 	.word	0x00000000
        /*0024*/ 	.short	0x0006
        /*0026*/ 	.short	0x0034
        /*0028*/ 	.byte	0x00, 0xf0, 0x21, 0x00


	//----- nvinfo : EIATTR_KPARAM_INFO
	.align		4
.L_7885:
        /*002c*/ 	.byte	0x04, 0x17
        /*002e*/ 	.short	(.L_7887 - .L_7886)
.L_7886:
        /*0030*/ 	.word	0x00000000
        /*0034*/ 	.short	0x0005
        /*0036*/ 	.short	0x002c
        /*0038*/ 	.byte	0x00, 0xf0, 0x21, 0x00


	//----- nvinfo : EIATTR_KPARAM_INFO
	.align		4
.L_7887:
        /*003c*/ 	.byte	0x04, 0x17
        /*003e*/ 	.short	(.L_7889 - .L_7888)
.L_7888:
        /*0040*/ 	.word	0x00000000
        /*0044*/ 	.short	0x0004
        /*0046*/ 	.short	0x0029
        /*0048*/ 	.byte	0x00, 0xf0, 0x05, 0x00


	//----- nvinfo : EIATTR_KPARAM_INFO
	.align		4
.L_7889:
        /*004c*/ 	.byte	0x04, 0x17
        /*004e*/ 	.short	(.L_7891 - .L_7890)
.L_7890:
        /*0050*/ 	.word	0x00000000
        /*0054*/ 	.short	0x0003
        /*0056*/ 	.short	0x0028
        /*0058*/ 	.byte	0x00, 0xf0, 0x05, 0x00


	//----- nvinfo : EIATTR_KPARAM_INFO
	.align		4
.L_7891:
        /*005c*/ 	.byte	0x04, 0x17
        /*005e*/ 	.short	(.L_7893 - .L_7892)
.L_7892:
        /*0060*/ 	.word	0x00000000
        /*0064*/ 	.short	0x0002
        /*0066*/ 	.short	0x0018
        /*0068*/ 	.byte	0x00, 0xf0, 0x41, 0x00


	//----- nvinfo : EIATTR_KPARAM_INFO
	.align		4
.L_7893:
        /*006c*/ 	.byte	0x04, 0x17
        /*006e*/ 	.short	(.L_7895 - .L_7894)
.L_7894:
        /*0070*/ 	.word	0x00000000
        /*0074*/ 	.short	0x0001
        /*0076*/ 	.short	0x0008
        /*0078*/ 	.byte	0x00, 0xf0, 0x41, 0x00


	//----- nvinfo : EIATTR_KPARAM_INFO
	.align		4
.L_7895:
        /*007c*/ 	.byte	0x04, 0x17
        /*007e*/ 	.short	(.L_7897 - .L_7896)
.L_7896:
        /*0080*/ 	.word	0x00000000
        /*0084*/ 	.short	0x0000
        /*0086*/ 	.short	0x0000
        /*0088*/ 	.byte	0x00, 0xf0, 0x11, 0x00


	//----- nvinfo : EIATTR_MAXREG_COUNT
	.align		4
.L_7897:
        /*008c*/ 	.byte	0x03, 0x1b
        /*008e*/ 	.short	0x00ff


	//----- nvinfo : EIATTR_EXTERNS
	.align		4
        /*0090*/ 	.byte	0x04, 0x0f
        /*0092*/ 	.short	(.L_7899 - .L_7898)


	//   ....[0]....
	.align		4
.L_7898:
        /*0094*/ 	.word	index@(__assertfail)


	//----- nvinfo : EIATTR_MERCURY_ISA_VERSION
	.align		4
.L_7899:
        /*0098*/ 	.byte	0x03, 0x5f
        /*009a*/ 	.short	0x0000


	//----- nvinfo : EIATTR_SYSCALL_OFFSETS
	.align		4
        /*009c*/ 	.byte	0x04, 0x46
        /*009e*/ 	.short	(.L_7901 - .L_7900)


	//   ....[0]....
.L_7900:
        /*00a0*/ 	.word	0x00000f90


	//   ....[1]....
        /*00a4*/ 	.word	0x00001f40


	//   ....[2]....
        /*00a8*/ 	.word	0x00002f00


	//   ....[3]....
        /*00ac*/ 	.word	0x00003e90


	//   ....[4]....
        /*00b0*/ 	.word	0x00005430


	//   ....[5]....
        /*00b4*/ 	.word	0x000064a0


	//   ....[6]....
        /*00b8*/ 	.word	0x000074f0


	//   ....[7]....
        /*00bc*/ 	.word	0x00008560


	//----- nvinfo : EIATTR_EXIT_INSTR_OFFSETS
	.align		4
.L_7901:
        /*00c0*/ 	.byte	0x04, 0x1c
        /*00c2*/ 	.short	(.L_7903 - .L_7902)


	//   ....[0]....
.L_7902:
        /*00c4*/ 	.word	0x00007590


	//   ....[1]....
        /*00c8*/ 	.word	0x000076b0


	//   ....[2]....
        /*00cc*/ 	.word	0x000076f0


	//   ....[3]....
        /*00d0*/ 	.word	0x00007780


	//   ....[4]....
        /*00d4*/ 	.word	0x000077b0


	//   ....[5]....
        /*00d8*/ 	.word	0x000077e0


	//   ....[6]....
        /*00dc*/ 	.word	0x00007890


	//   ....[7]....
        /*00e0*/ 	.word	0x000078f0


	//   ....[8]....
        /*00e4*/ 	.word	0x000079b0


	//   ....[9]....
        /*00e8*/ 	.word	0x00007a20


	//   ....[10]....
        /*00ec*/ 	.word	0x00007a40


	//   ....[11]....
        /*00f0*/ 	.word	0x00007b00


	//   ....[12]....
        /*00f4*/ 	.word	0x00007b30


	//   ....[13]....
        /*00f8*/ 	.word	0x00007ce0


	//   ....[14]....
        /*00fc*/ 	.word	0x00007e60


	//   ....[15]....
        /*0100*/ 	.word	0x00007ec0


	//   ....[16]....
        /*0104*/ 	.word	0x00007f70


	//   ....[17]....
        /*0108*/ 	.word	0x00008110


	//   ....[18]....
        /*010c*/ 	.word	0x000082b0


	//   ....[19]....
        /*0110*/ 	.word	0x00008430


	//   ....[20]....
        /*0114*/ 	.word	0x00008570


	//   ....[21]....
        /*0118*/ 	.word	0x000085a0


	//   ....[22]....
        /*011c*/ 	.word	0x000085d0


	//----- nvinfo : EIATTR_MAX_THREADS
	.align		4
.L_7903:
        /*0120*/ 	.byte	0x04, 0x05
        /*0122*/ 	.short	(.L_7905 - .L_7904)
.L_7904:
        /*0124*/ 	.word	0x00000080
        /*0128*/ 	.word	0x00000001
        /*012c*/ 	.word	0x00000001


	//----- nvinfo : EIATTR_CRS_STACK_SIZE
	.align		4
.L_7905:
        /*0130*/ 	.byte	0x04, 0x1e
        /*0132*/ 	.short	(.L_7907 - .L_7906)
.L_7906:
        /*0134*/ 	.word	0x00000000
.L_7907:


//--------------------- .nv.info._ZN2at6native18elementwise_kernelILi128ELi2EZNS0_22gpu_kernel_impl_nocastINS0_13AUnaryFunctorIdddZZZNS0_19maximum_kernel_cudaERNS_18TensorIteratorBaseEENKUlvE0_clEvENKUlvE_clEvEUlddE_EEEEvS5_RKT_EUliE_EEviT1_ --------------------------
	.section	.nv.info._ZN2at6native18elementwise_kernelILi128ELi2EZNS0_22gpu_kernel_impl_nocastINS0_13AUnaryFunctorIdddZZZNS0_19maximum_kernel_cudaERNS_18TensorIteratorBaseEENKUlvE0_clEvENKUlvE_clEvEUlddE_EEEEvS5_RKT_EUliE_EEviT1_,"",@"SHT_CUDA_INFO"
	.sectionflags	@""
	.align	4


	//----- nvinfo : EIATTR_CUDA_API_VERSION
	.align		4
        /*0000*/ 	.byte	0x04, 0x37
        /*0002*/ 	.short	(.L_7909 - .L_7908)
.L_7908:
        /*0004*/ 	.word	0x00000082


	//----- nvinfo : EIATTR_SW2861232_WAR
	.align		4
.L_7909:
        /*0008*/ 	.byte	0x01, 0x35
	.zero		2


	//----- nvinfo : EIATTR_PARAM_CBANK
	.align		4
        /*000c*/ 	.byte	0x04, 0x0a
        /*000e*/ 	.short	(.L_7911 - .L_7910)
	.align		4
.L_7910:
        /*0010*/ 	.word	index@(.nv.constant0._ZN2at6native18elementwise_kernelILi128ELi2EZNS0_22gpu_kernel_impl_nocastINS0_13AUnaryFunctorIdddZZZNS0_19maximum_kernel_cudaERNS_18TensorIteratorBaseEENKUlvE0_clEvENKUlvE_clEvEUlddE_EEEEvS5_RKT_EUliE_EEviT1_)
        /*0014*/ 	.short	0x0160
        /*0016*/ 	.short	0x0228


	//----- nvinfo : EIATTR_CBANK_PARAM_SIZE
	.align		4
.L_7911:
        /*0018*/ 	.byte	0x03, 0x19
        /*001a*/ 	.short	0x0228


	//----- nvinfo : EIATTR_KPARAM_INFO
	.align		4
        /*001c*/ 	.byte	0x04, 0x17
        /*001e*/ 	.short	(.L_7913 - .L_7912)
.L_7912:
        /*0020*/ 	.word	0x00000000
        /*0024*/ 	.short	0x0001
        /*0026*/ 	.short	0x0008
        /*0028*/ 	.byte	0x00, 0xf0, 0x81, 0x08


	//----- nvinfo : EIATTR_KPARAM_INFO
	.align		4
.L_7913:
        /*002c*/ 	.byte	0x04, 0x17
        /*002e*/ 	.short	(.L_7915 - .L_7914)
.L_7914:
        /*0030*/ 	.word	0x00000000
        /*0034*/ 	.short	0x0000
        /*0036*/ 	.short	0x0000
        /*0038*/ 	.byte	0x00, 0xf0, 0x11, 0x00


	//----- nvinfo : EIATTR_MAXREG_COUNT
	.align		4
.L_7915:
        /*003c*/ 	.byte	0x03, 0x1b
        /*003e*/ 	.short	0x0080


	//----- nvinfo : EIATTR_MERCURY_ISA_VERSION
	.align		4
        /*0040*/ 	.byte	0x03, 0x5f
        /*0042*/ 	.short	0x0000


	//----- nvinfo : EIATTR_EXIT_INSTR_OFFSETS
	.align		4
        /*0044*/ 	.byte	0x04, 0x1c
        /*0046*/ 	.short	(.L_7917 - .L_7916)


	//   ....[0]....
.L_7916:
        /*0048*/ 	.word	0x00001040


	//   ....[1]....
        /*004c*/ 	.word	0x00001fe0


	//----- nvinfo : EIATTR_MAX_THREADS
	.align		4
.L_7917:
        /*0050*/ 	.byte	0x04, 0x05
        /*0052*/ 	.short	(.L_7919 - .L_7918)
.L_7918:
        /*0054*/ 	.word	0x00000080
        /*0058*/ 	.word	0x00000001
        /*005c*/ 	.word	0x00000001


	//----- nvinfo : EIATTR_CRS_STACK_SIZE
	.align		4
.L_7919:
        /*0060*/ 	.byte	0x04, 0x1e
        /*0062*/ 	.short	(.L_7921 - .L_7920)
.L_7920:
        /*0064*/ 	.word	0x00000000
.L_7921:


//--------------------- .nv.info._ZN2at6native27unrolled_elementwise_kernelINS0_13AUnaryFunctorIdddZZZNS0_19maximum_kernel_cudaERNS_18TensorIteratorBaseEENKUlvE0_clEvENKUlvE_clEvEUlddE_EESt5arrayIPcLm2EELi4E23TrivialOffsetCalculatorILi1EjESD_NS0_6memory15LoadWithoutCastENSE_16StoreWithoutCastEEEviT_T0_T2_T3_T4_T5_ --------------------------
	.section	.nv.info._ZN2at6native27unrolled_elementwise_kernelINS0_13AUnaryFunctorIdddZZZNS0_19maximum_kernel_cudaERNS_18TensorIteratorBaseEENKUlvE0_clEvENKUlvE_clEvEUlddE_EESt5arrayIPcLm2EELi4E23TrivialOffsetCalculatorILi1EjESD_NS0_6memory15LoadWithoutCastENSE_16StoreWithoutCastEEEviT_T0_T2_T3_T4_T5_,"",@"SHT_CUDA_INFO"
	.sectionflags	@""
	.align	4


	//----- nvinfo : EIATTR_CUDA_API_VERSION
	.align		4
        /*0000*/ 	.byte	0x04, 0x37
        /*0002*/ 	.short	(.L_7923 - .L_7922)
.L_7922:
        /*0004*/ 	.word	0x00000082


	//----- nvinfo : EIATTR_SW2861232_WAR
	.align		4
.L_7923:
        /*0008*/ 	.byte	0x01, 0x35
	.zero		2


	//----- nvinfo : EIATTR_PARAM_CBANK
	.align		4
        /*000c*/ 	.byte	0x04, 0x0a
        /*000e*/ 	.short	(.L_7925 - .L_7924)
	.align		4
.L_7924:
        /*0010*/ 	.word	index@(.nv.constant0._ZN2at6native27unrolled_elementwise_kernelINS0_13AUnaryFunctorIdddZZZNS0_19maximum_kernel_cudaERNS_18TensorIteratorBaseEENKUlvE0_clEvENKUlvE_clEvEUlddE_EESt5arrayIPcLm2EELi4E23TrivialOffsetCalculatorILi1EjESD_NS0_6memory15LoadWithoutCastENSE_16StoreWithoutCastEEEviT_T0_T2_T3_T4_T5_)
        /*0014*/ 	.short	0x0160
        /*0016*/ 	.short	0x002c


	//----- nvinfo : EIATTR_CBANK_PARAM_SIZE
	.align		4
.L_7925:
        /*0018*/ 	.byte	0x03, 0x19
        /*001a*/ 	.short	0x002c


	//----- nvinfo : EIATTR_KPARAM_INFO
	.align		4
        /*001c*/ 	.byte	0x04, 0x17
        /*001e*/ 	.short	(.L_7927 - .L_7926)
.L_7926:
        /*0020*/ 	.word	0x00000000
        /*0024*/ 	.short	0x0006
        /*0026*/ 	.short	0x002b
        /*0028*/ 	.byte	0x00, 0xf0, 0x05, 0x00


	//----- nvinfo : EIATTR_KPARAM_INFO
	.align		4
.L_7927:
        /*002c*/ 	.byte	0x04, 0x17
        /*002e*/ 	.short	(.L_7929 - .L_7928)
.L_7928:
        /*0030*/ 	.word	0x00000000
        /*0034*/ 	.short	0x0005
        /*0036*/ 	.short	0x002a
        /*0038*/ 	.byte	0x00, 0xf0, 0x05, 0x00


	//----- nvinfo : EIATTR_KPARAM_INFO
	.align		4
.L_7929:
        /*003c*/ 	.byte	0x04, 0x17
        /*003e*/ 	.short	(.L_7931 - .L_7930)
.L_7930:
        /*0040*/ 	.word	0x00000000
        /*0044*/ 	.short	0x0004
        /*0046*/ 	.short	0x0029
        /*0048*/ 	.byte	0x00, 0xf0, 0x05, 0x00


	//----- nvinfo : EIATTR_KPARAM_INFO
	.align		4
.L_7931:
        /*004c*/ 	.byte	0x04, 0x17
        /*004e*/ 	.short	(.L_7933 - .L_7932)
.L_7932:
        /*0050*/ 	.word	0x00000000
        /*0054*/ 	.short	0x0003
        /*0056*/ 	.short	0x0028
        /*0058*/ 	.byte	0x00, 0xf0, 0x05, 0x00


	//----- nvinfo : EIATTR_KPARAM_INFO
	.align		4
.L_7933:
        /*005c*/ 	.byte	0x04, 0x17
        /*005e*/ 	.short	(.L_7935 - .L_7934)
.L_7934:
        /*0060*/ 	.word	0x00000000
        /*0064*/ 	.short	0x0002
        /*0066*/ 	.short	0x0018
        /*0068*/ 	.byte	0x00, 0xf0, 0x41, 0x00


	//----- nvinfo : EIATTR_KPARAM_INFO
	.align		4
.L_7935:
        /*006c*/ 	.byte	0x04, 0x17
        /*006e*/ 	.short	(.L_7937 - .L_7936)
.L_7936:
        /*0070*/ 	.word	0x00000000
        /*0074*/ 	.short	0x0001
        /*0076*/ 	.short	0x0008
        /*0078*/ 	.byte	0x00, 0xf0, 0x41, 0x00


	//----- nvinfo : EIATTR_KPARAM_INFO
	.align		4
.L_7937:
        /*007c*/ 	.byte	0x04, 0x17
        /*007e*/ 	.short	(.L_7939 - .L_7938)
.L_7938:
        /*0080*/ 	.word	0x00000000
        /*0084*/ 	.short	0x0000
        /*0086*/ 	.short	0x0000
        /*0088*/ 	.byte	0x00, 0xf0, 0x11, 0x00


	//----- nvinfo : EIATTR_MAXREG_COUNT
	.align		4
.L_7939:
        /*008c*/ 	.byte	0x03, 0x1b
        /*008e*/ 	.short	0x00ff


	//----- nvinfo : EIATTR_MERCURY_ISA_VERSION
	.align		4
        /*0090*/ 	.byte	0x03, 0x5f
        /*0092*/ 	.short	0x0000


	//----- nvinfo : EIATTR_EXIT_INSTR_OFFSETS
	.align		4
        /*0094*/ 	.byte	0x04, 0x1c
        /*0096*/ 	.short	(.L_7941 - .L_7940)


	//   ....[0]....
.L_7940:
        /*0098*/ 	.word	0x00000800


	//   ....[1]....
        /*009c*/ 	.word	0x00000850


	//----- nvinfo : EIATTR_MAX_THREADS
	.align		4
.L_7941:
        /*00a0*/ 	.byte	0x04, 0x05
        /*00a2*/ 	.short	(.L_7943 - .L_7942)
.L_7942:
        /*00a4*/ 	.word	0x00000080
        /*00a8*/ 	.word	0x00000001
        /*00ac*/ 	.word	0x00000001


	//----- nvinfo : EIATTR_CRS_STACK_SIZE
	.align		4
.L_7943:
        /*00b0*/ 	.byte	0x04, 0x1e
        /*00b2*/ 	.short	(.L_7945 - .L_7944)
.L_7944:
        /*00b4*/ 	.word	0x00000000
.L_7945:


//--------------------- .nv.info._ZN2at6native29vectorized_elementwise_kernelILi2ENS0_13AUnaryFunctorIdddZZZNS0_19maximum_kernel_cudaERNS_18TensorIteratorBaseEENKUlvE0_clEvENKUlvE_clEvEUlddE_EESt5arrayIPcLm2EEEEviT0_T1_ --------------------------
	.section	.nv.info._ZN2at6native29vectorized_elementwise_kernelILi2ENS0_13AUnaryFunctorIdddZZZNS0_19maximum_kernel_cudaERNS_18TensorIteratorBaseEENKUlvE0_clEvENKUlvE_clEvEUlddE_EESt5arrayIPcLm2EEEEviT0_T1_,"",@"SHT_CUDA_INFO"
	.sectionflags	@""
	.align	4


	//----- nvinfo : EIATTR_CUDA_API_VERSION
	.align		4
        /*0000*/ 	.byte	0x04, 0x37
        /*0002*/ 	.short	(.L_7947 - .L_7946)
.L_7946:
        /*0004*/ 	.word	0x00000082


	//----- nvinfo : EIATTR_SW2861232_WAR
	.align		4
.L_7947:
        /*0008*/ 	.byte	0x01, 0x35
	.zero		2


	//----- nvinfo : EIATTR_PARAM_CBANK
	.align		4
        /*000c*/ 	.byte	0x04, 0x0a
        /*000e*/ 	.short	(.L_7949 - .L_7948)
	.align		4
.L_7948:
        /*0010*/ 	.word	index@(.nv.constant0._ZN2at6native29vectorized_elementwise_kernelILi2ENS0_13AUnaryFunctorIdddZZZNS0_19maximum_kernel_cudaERNS_18TensorIteratorBaseEENKUlvE0_clEvENKUlvE_clEvEUlddE_EESt5arrayIPcLm2EEEEviT0_T1_)
        /*0014*/ 	.short	0x0160
        /*0016*/ 	.short	0x0028


	//----- nvinfo : EIATTR_CBANK_PARAM_SIZE
	.align		4
.L_7949:
        /*0018*/ 	.byte	0x03, 0x19
        /*001a*/ 	.short	0x0028


	//----- nvinfo : EIATTR_KPARAM_INFO
	.align		4
        /*001c*/ 	.byte	0x04, 0x17
        /*001e*/ 	.short	(.L_7951 - .L_7950)
.L_7950:
        /*0020*/ 	.word	0x00000000
        /*0024*/ 	.short	0x0002
        /*0026*/ 	.short	0x0018
        /*0028*/ 	.byte	0x00, 0xf0, 0x41, 0x00


	//----- nvinfo : EIATTR_KPARAM_INFO
	.align		4
.L_7951:
        /*002c*/ 	.byte	0x04, 0x17
        /*002e*/ 	.short	(.L_7953 - .L_7952)
.L_7952:
        /*0030*/ 	.word	0x00000000
        /*0034*/ 	.short	0x0001
        /*0036*/ 	.short	0x0008
        /*0038*/ 	.byte	0x00, 0xf0, 0x41, 0x00


	//----- nvinfo : EIATTR_KPARAM_INFO
	.align		4
.L_7953:
        /*003c*/ 	.byte	0x04, 0x17
        /*003e*/ 	.short	(.L_7955 - .L_7954)
.L_7954:
        /*0040*/ 	.word	0x00000000
        /*0044*/ 	.short	0x0000
        /*0046*/ 	.short	0x0000
        /*0048*/ 	.byte	0x00, 0xf0, 0x11, 0x00


	//----- nvinfo : EIATTR_MAXREG_COUNT
	.align		4
.L_7955:
        /*004c*/ 	.byte	0x03, 0x1b
        /*004e*/ 	.short	0x00ff


	//----- nvinfo : EIATTR_MERCURY_ISA_VERSION
	.align		4
        /*0050*/ 	.byte	0x03, 0x5f
        /*0052*/ 	.short	0x0000


	//----- nvinfo : EIATTR_EXIT_INSTR_OFFSETS
	.align		4
        /*0054*/ 	.byte	0x04, 0x1c
        /*0056*/ 	.short	(.L_7957 - .L_7956)


	//   ....[0]....
.L_7956:
        /*0058*/ 	.word	0x00000a20


	//   ....[1]....
        /*005c*/ 	.word	0x00001a60


	//   ....[2]....
        /*0060*/ 	.word	0x00001ab0


	//----- nvinfo : EIATTR_MAX_THREADS
	.align		4
.L_7957:
        /*0064*/ 	.byte	0x04, 0x05
        /*0066*/ 	.short	(.L_7959 - .L_7958)
.L_7958:
        /*0068*/ 	.word	0x00000080
        /*006c*/ 	.word	0x00000001
        /*0070*/ 	.word	0x00000001


	//----- nvinfo : EIATTR_CRS_STACK_SIZE
	.align		4
.L_7959:
        /*0074*/ 	.byte	0x04, 0x1e
        /*0076*/ 	.short	(.L_7961 - .L_7960)
.L_7960:
        /*0078*/ 	.word	0x00000000
.L_7961:


//--------------------- .nv.info._ZN2at6native29vectorized_elementwise_kernelILi4ENS0_13AUnaryFunctorIdddZZZNS0_19maximum_kernel_cudaERNS_18TensorIteratorBaseEENKUlvE0_clEvENKUlvE_clEvEUlddE_EESt5arrayIPcLm2EEEEviT0_T1_ --------------------------
	.section	.nv.info._ZN2at6native29vectorized_elementwise_kernelILi4ENS0_13AUnaryFunctorIdddZZZNS0_19maximum_kernel_cudaERNS_18TensorIteratorBaseEENKUlvE0_clEvENKUlvE_clEvEUlddE_EESt5arrayIPcLm2EEEEviT0_T1_,"",@"SHT_CUDA_INFO"
	.sectionflags	@""
	.align	4


	//----- nvinfo : EIATTR_CUDA_API_VERSION
	.align		4
        /*0000*/ 	.byte	0x04, 0x37
        /*0002*/ 	.short	(.L_7963 - .L_7962)
.L_7962:
        /*0004*/ 	.word	0x00000082


	//----- nvinfo : EIATTR_SW2861232_WAR
	.align		4
.L_7963:
        /*0008*/ 	.byte	0x01, 0x35
	.zero		2


	//----- nvinfo : EIATTR_PARAM_CBANK
	.align		4
        /*000c*/ 	.byte	0x04, 0x0a
        /*000e*/ 	.short	(.L_7965 - .L_7964)
	.align		4
.L_7964:
        /*0010*/ 	.word	index@(.nv.constant0._ZN2at6native29vectorized_elementwise_kernelILi4ENS0_13AUnaryFunctorIdddZZZNS0_19maximum_kernel_cudaERNS_18TensorIteratorBaseEENKUlvE0_clEvENKUlvE_clEvEUlddE_EESt5arrayIPcLm2EEEEviT0_T1_)
        /*0014*/ 	.short	0x0160
        /*0016*/ 	.short	0x0028


	//----- nvinfo : EIATTR_CBANK_PARAM_SIZE
	.align		4
.L_7965:
        /*0018*/ 	.byte	0x03, 0x19
        /*001a*/ 	.short	0x0028


	//----- nvinfo : EIATTR_KPARAM_INFO
	.align		4
        /*001c*/ 	.byte	0x04, 0x17
        /*001e*/ 	.short	(.L_7967 - .L_7966)
.L_7966:
        /*0020*/ 	.word	0x00000000
        /*0024*/ 	.short	0x0002
        /*0026*/ 	.short	0x0018
        /*0028*/ 	.byte	0x00, 0xf0, 0x41, 0x00


	//----- nvinfo : EIATTR_KPARAM_INFO
	.align		4
.L_7967:
        /*002c*/ 	.byte	0x04, 0x17
        /*002e*/ 	.short	(.L_7969 - .L_7968)
.L_7968:
        /*0030*/ 	.word	0x00000000
        /*0034*/ 	.short	0x0001
        /*0036*/ 	.short	0x0008
        /*0038*/ 	.byte	0x00, 0xf0, 0x41, 0x00


	//----- nvinfo : EIATTR_KPARAM_INFO
	.align		4
.L_7969:
        /*003c*/ 	.byte	0x04, 0x17
        /*003e*/ 	.short	(.L_7971 - .L_7970)
.L_7970:
        /*0040*/ 	.word	0x00000000
        /*0044*/ 	.short	0x0000
        /*0046*/ 	.short	0x0000
        /*0048*/ 	.byte	0x00, 0xf0, 0x11, 0x00


	//----- nvinfo : EIATTR_MAXREG_COUNT
	.align		4
.L_7971:
        /*004c*/ 	.byte	0x03, 0x1b
        /*004e*/ 	.short	0x00ff


	//----- nvinfo : EIATTR_MERCURY_ISA_VERSION
	.align		4
        /*0050*/ 	.byte	0x03, 0x5f
        /*0052*/ 	.short	0x0000


	//----- nvinfo : EIATTR_EXIT_INSTR_OFFSETS
	.align		4
        /*0054*/ 	.byte	0x04, 0x1c
        /*0056*/ 	.short	(.L_7973 - .L_7972)


	//   ....[0]....
.L_7972:
        /*0058*/ 	.word	0x00000a20


	//   ....[1]....
        /*005c*/ 	.word	0x00001a60


	//   ....[2]....
        /*0060*/ 	.word	0x00001ab0


	//----- nvinfo : EIATTR_MAX_THREADS
	.align		4
.L_7973:
        /*0064*/ 	.byte	0x04, 0x05
        /*0066*/ 	.short	(.L_7975 - .L_7974)
.L_7974:
        /*0068*/ 	.word	0x00000080
        /*006c*/ 	.word	0x00000001
        /*0070*/ 	.word	0x00000001


	//----- nvinfo : EIATTR_CRS_STACK_SIZE
	.align		4
.L_7975:
        /*0074*/ 	.byte	0x04, 0x1e
        /*0076*/ 	.short	(.L_7977 - .L_7976)
.L_7976:
        /*0078*/ 	.word	0x00000000
.L_7977:


//--------------------- .nv.info._ZN2at6native29vectorized_elementwise_kernelILi8ENS0_13AUnaryFunctorIdddZZZNS0_19maximum_kernel_cudaERNS_18TensorIteratorBaseEENKUlvE0_clEvENKUlvE_clEvEUlddE_EESt5arrayIPcLm2EEEEviT0_T1_ --------------------------
	.section	.nv.info._ZN2at6native29vectorized_elementwise_kernelILi8ENS0_13AUnaryFunctorIdddZZZNS0_19maximum_kernel_cudaERNS_18TensorIteratorBaseEENKUlvE0_clEvENKUlvE_clEvEUlddE_EESt5arrayIPcLm2EEEEviT0_T1_,"",@"SHT_CUDA_INFO"
	.sectionflags	@""
	.align	4


	//----- nvinfo : EIATTR_CUDA_API_VERSION
	.align		4
        /*0000*/ 	.byte	0x04, 0x37
        /*0002*/ 	.short	(.L_7979 - .L_7978)
.L_7978:
        /*0004*/ 	.word	0x00000082


	//----- nvinfo : EIATTR_SW2861232_WAR
	.align		4
.L_7979:
        /*0008*/ 	.byte	0x01, 0x35
	.zero		2


	//----- nvinfo : EIATTR_PARAM_CBANK
	.align		4
        /*000c*/ 	.byte	0x04, 0x0a
        /*000e*/ 	.short	(.L_7981 - .L_7980)
	.align		4
.L_7980:
        /*0010*/ 	.word	index@(.nv.constant0._ZN2at6native29vectorized_elementwise_kernelILi8ENS0_13AUnaryFunctorIdddZZZNS0_19maximum_kernel_cudaERNS_18TensorIteratorBaseEENKUlvE0_clEvENKUlvE_clEvEUlddE_EESt5arrayIPcLm2EEEEviT0_T1_)
        /*0014*/ 	.short	0x0160
        /*0016*/ 	.short	0x0028


	//----- nvinfo : EIATTR_CBANK_PARAM_SIZE
	.align		4
.L_7981:
        /*0018*/ 	.byte	0x03, 0x19
        /*001a*/ 	.short	0x0028


	//----- nvinfo : EIATTR_KPARAM_INFO
	.align		4
        /*001c*/ 	.byte	0x04, 0x17
        /*001e*/ 	.short	(.L_7983 - .L_7982)
.L_7982:
        /*0020*/ 	.word	0x00000000
        /*0024*/ 	.short	0x0002
        /*0026*/ 	.short	0x0018
        /*0028*/ 	.byte	0x00, 0xf0, 0x41, 0x00


	//----- nvinfo : EIATTR_KPARAM_INFO
	.align		4
.L_7983:
        /*002c*/ 	.byte	0x04, 0x17
        /*002e*/ 	.short	(.L_7985 - .L_7984)
.L_7984:
        /*0030*/ 	.word	0x00000000
        /*0034*/ 	.short	0x0001
        /*0036*/ 	.short	0x0008
        /*0038*/ 	.byte	0x00, 0xf0, 0x41, 0x00


	//----- nvinfo : EIATTR_KPARAM_INFO
	.align		4
.L_7985:
        /*003c*/ 	.byte	0x04, 0x17
        /*003e*/ 	.short	(.L_7987 - .L_7986)
.L_7986:
        /*0040*/ 	.word	0x00000000
        /*0044*/ 	.short	0x0000
        /*0046*/ 	.short	0x0000
        /*0048*/ 	.byte	0x00, 0xf0, 0x11, 0x00


	//----- nvinfo : EIATTR_MAXREG_COUNT
	.align		4
.L_7987:
        /*004c*/ 	.byte	0x03, 0x1b
        /*004e*/ 	.short	0x00ff


	//----- nvinfo : EIATTR_MERCURY_ISA_VERSION
	.align		4
        /*0050*/ 	.byte	0x03, 0x5f
        /*0052*/ 	.short	0x0000


	//----- nvinfo : EIATTR_EXIT_INSTR_OFFSETS
	.align		4
        /*0054*/ 	.byte	0x04, 0x1c
        /*0056*/ 	.short	(.L_7989 - .L_7988)


	//   ....[0]....
.L_7988:
        /*0058*/ 	.word	0x00000010


	//----- nvinfo : EIATTR_MAX_THREADS
	.align		4
.L_7989:
        /*005c*/ 	.byte	0x04, 0x05
        /*005e*/ 	.short	(.L_7991 - .L_7990)
.L_7990:
        /*0060*/ 	.word	0x00000080
        /*0064*/ 	.word	0x00000001
        /*0068*/ 	.word	0x00000001
.L_7991:


//--------------------- .nv.info._ZN2at6native18elementwise_kernelILi128ELi4EZNS0_15gpu_kernel_implINS0_13BinaryFunctorIdddZZZNS0_19maximum_kernel_cudaERNS_18TensorIteratorBaseEENKUlvE0_clEvENKUlvE_clEvEUlddE_EEEEvS5_RKT_EUliE_EEviT1_ --------------------------
	.section	.nv.info._ZN2at6native18elementwise_kernelILi128ELi4EZNS0_15gpu_kernel_implINS0_13BinaryFunctorIdddZZZNS0_19maximum_kernel_cudaERNS_18TensorIteratorBaseEENKUlvE0_clEvENKUlvE_clEvEUlddE_EEEEvS5_RKT_EUliE_EEviT1_,"",@"SHT_CUDA_INFO"
	.sectionflags	@""
	.align	4


	//----- nvinfo : EIATTR_CUDA_API_VERSION
	.align		4
        /*0000*/ 	.byte	0x04, 0x37
        /*0002*/ 	.short	(.L_7993 - .L_7992)
.L_7992:
        /*0004*/ 	.word	0x00000082


	//----- nvinfo : EIATTR_SW2861232_WAR
	.align		4
.L_7993:
        /*0008*/ 	.byte	0x01, 0x35
	.zero		2


	//----- nvinfo : EIATTR_PARAM_CBANK
	.align		4
        /*000c*/ 	.byte	0x04, 0x0a
        /*000e*/ 	.short	(.L_7995 - .L_7994)
	.align		4
.L_7994:
        /*0010*/ 	.word	index@(.nv.constant0._ZN2at6native18elementwise_kernelILi128ELi4EZNS0_15gpu_kernel_implINS0_13BinaryFunctorIdddZZZNS0_19maximum_kernel_cudaERNS_18TensorIteratorBaseEENKUlvE0_clEvENKUlvE_clEvEUlddE_EEEEvS5_RKT_EUliE_EEviT1_)
        /*0014*/ 	.short	0x0160
        /*0016*/ 	.short	0x0290


	//----- nvinfo : EIATTR_CBANK_PARAM_SIZE
	.align		4
.L_7995:
        /*0018*/ 	.byte	0x03, 0x19
        /*001a*/ 	.short	0x0290


	//----- nvinfo : EIATTR_KPARAM_INFO
	.align		4
        /*001c*/ 	.byte	0x04, 0x17
        /*001e*/ 	.short	(.L_7997 - .L_7996)
.L_7996:
        /*0020*/ 	.word	0x00000000
        /*0024*/ 	.short	0x0001
        /*0026*/ 	.short	0x0008
        /*0028*/ 	.byte	0x00, 0xf0, 0x21, 0x0a


	//----- nvinfo : EIATTR_KPARAM_INFO
	.align		4
.L_7997:
        /*002c*/ 	.byte	0x04, 0x17
        /*002e*/ 	.short	(.L_7999 - .L_7998)
.L_7998:
        /*0030*/ 	.word	0x00000000
        /*0034*/ 	.short	0x0000
        /*0036*/ 	.short	0x0000
        /*0038*/ 	.byte	0x00, 0xf0, 0x11, 0x00


	//----- nvinfo : EIATTR_MAXREG_COUNT
	.align		4
.L_7999:
        /*003c*/ 	.byte	0x03, 0x1b
        /*003e*/ 	.short	0x0080


	//----- nvinfo : EIATTR_EXTERNS
	.align		4
        /*0040*/ 	.byte	0x04, 0x0f
        /*0042*/ 	.short	(.L_8001 - .L_8000)


	//   ....[0]....
	.align		4
.L_8000:
        /*0044*/ 	.word	index@(__assertfail)


	//----- nvinfo : EIATTR_MERCURY_ISA_VERSION
	.align		4
.L_8001:
        /*0048*/ 	.byte	0x03, 0x5f
        /*004a*/ 	.short	0x0000


	//----- nvinfo : EIATTR_SYSCALL_OFFSETS
	.align		4
        /*004c*/ 	.byte	0x04, 0x46
        /*004e*/ 	.short	(.L_8003 - .L_8002)


	//   ....[0]....
.L_8002:
        /*0050*/ 	.word	0x00001f50


	//   ....[1]....
        /*0054*/ 	.word	0x00002e80


	//   ....[2]....
        /*0058*/ 	.word	0x00003fc0


	//   ....[3]....
        /*005c*/ 	.word	0x00005f50


	//   ....[4]....
        /*0060*/ 	.word	0x00006e80


	//   ....[5]....
        /*0064*/ 	.word	0x00007fc0


	//   ....[6]....
        /*0068*/ 	.word	0x00009f20


	//   ....[7]....
        /*006c*/ 	.word	0x0000ae50


	//   ....[8]....
        /*0070*/ 	.word	0x0000bf90


	//   ....[9]....
        /*0074*/ 	.word	0x0000df00


	//   ....[10]....
        /*0078*/ 	.word	0x0000ee30


	//   ....[11]....
        /*007c*/ 	.word	0x0000ff70


	//----- nvinfo : EIATTR_EXIT_INSTR_OFFSETS
	.align		4
.L_8003:
        /*0080*/ 	.byte	0x04, 0x1c
        /*0082*/ 	.short	(.L_8005 - .L_8004)


	//   ....[0]....
.L_8004:
        /*0084*/ 	.word	0x0000c030


	//   ....[1]....
        /*0088*/ 	.word	0x0000f0c0


	//   ....[2]....
        /*008c*/ 	.word	0x0000f100


	//   ....[3]....
        /*0090*/ 	.word	0x0000f190


	//   ....[4]....
        /*0094*/ 	.word	0x0000f1c0


	//   ....[5]....
        /*0098*/ 	.word	0x0000f1f0


	//   ....[6]....
        /*009c*/ 	.word	0x0000f2a0


	//   ....[7]....
        /*00a0*/ 	.word	0x0000f300


	//   ....[8]....
        /*00a4*/ 	.word	0x0000f3c0


	//   ....[9]....
        /*00a8*/ 	.word	0x0000f430


	//   ....[10]....
        /*00ac*/ 	.word	0x0000f450


	//   ....[11]....
        /*00b0*/ 	.word	0x0000f510


	//   ....[12]....
        /*00b4*/ 	.word	0x0000f540


	//   ....[13]....
        /*00b8*/ 	.word	0x0000f6f0


	//   ....[14]....
        /*00bc*/ 	.word	0x0000f870


	//   ....[15]....
        /*00c0*/ 	.word	0x0000f8d0


	//   ....[16]....
        /*00c4*/ 	.word	0x0000f980


	//   ....[17]....
        /*00c8*/ 	.word	0x0000fb20


	//   ....[18]....
        /*00cc*/ 	.word	0x0000fcc0


	//   ....[19]....
        /*00d0*/ 	.word	0x0000fe40


	//   ....[20]....
        /*00d4*/ 	.word	0x0000ff80


	//   ....[21]....
        /*00d8*/ 	.word	0x0000ffb0


	//   ....[22]....
        /*00dc*/ 	.word	0x0000ffe0


	//----- nvinfo : EIATTR_MAX_THREADS
	.align		4
.L_8005:
        /*00e0*/ 	.byte	0x04, 0x05
        /*00e2*/ 	.short	(.L_8007 - .L_8006)
.L_8006:
        /*00e4*/ 	.word	0x00000080
        /*00e8*/ 	.word	0x00000001
        /*00ec*/ 	.word	0x00000001


	//----- nvinfo : EIATTR_CRS_STACK_SIZE
	.align		4
.L_8007:
        /*00f0*/ 	.byte	0x04, 0x1e
        /*00f2*/ 	.short	(.L_8009 - .L_8008)
.L_8008:
        /*00f4*/ 	.word	0x00000000
.L_8009:


//--------------------- .nv.info._ZN2at6native27unrolled_elementwise_kernelINS0_13BinaryFunctorIdddZZZNS0_19maximum_kernel_cudaERNS_18TensorIteratorBaseEENKUlvE0_clEvENKUlvE_clEvEUlddE_EESt5arrayIPcLm3EELi4E23TrivialOffsetCalculatorILi2EjESC_ILi1EjENS0_6memory12LoadWithCastILi2EEENSF_13StoreWithCastILi1EEEEEviT_T0_T2_T3_T4_T5_ --------------------------
	.section	.nv.info._ZN2at6native27unrolled_elementwise_kernelINS0_13BinaryFunctorIdddZZZNS0_19maximum_kernel_cudaERNS_18TensorIteratorBaseEENKUlvE0_clEvENKUlvE_clEvEUlddE_EESt5arrayIPcLm3EELi4E23TrivialOffsetCalculatorILi2EjESC_ILi1EjENS0_6memory12LoadWithCastILi2EEENSF_13StoreWithCastILi1EEEEEviT_T0_T2_T3_T4_T5_,"",@"SHT_CUDA_INFO"
	.sectionflags	@""
	.align	4


	//----- nvinfo : EIATTR_CUDA_API_VERSION
	.align		4
        /*0000*/ 	.byte	0x04, 0x37
        /*0002*/ 	.short	(.L_8011 - .L_8010)
.L_8010:
        /*0004*/ 	.word	0x00000082


	//----- nvinfo : EIATTR_SW2861232_WAR
	.align		4
.L_8011:
        /*0008*/ 	.byte	0x01, 0x35
	.zero		2


	//----- nvinfo : EIATTR_PARAM_CBANK
	.align		4
        /*000c*/ 	.byte	0x04, 0x0a
        /*000e*/ 	.short	(.L_8013 - .L_8012)
	.align		4
.L_8012:
        /*0010*/ 	.word	index@(.nv.constant0._ZN2at6native27unrolled_elementwise_kernelINS0_13BinaryFunctorIdddZZZNS0_19maximum_kernel_cudaERNS_18TensorIteratorBaseEENKUlvE0_clEvENKUlvE_clEvEUlddE_EESt5arrayIPcLm3EELi4E23TrivialOffsetCalculatorILi2EjESC_ILi1EjENS0_6memory12LoadWithCastILi2EEENSF_13StoreWithCastILi1EEEEEviT_T0_T2_T3_T4_T5_)
        /*0014*/ 	.short	0x0160
        /*0016*/ 	.short	0x0038


	//----- nvinfo : EIATTR_CBANK_PARAM_SIZE
	.align		4
.L_8013:
        /*0018*/ 	.byte	0x03, 0x19
        /*001a*/ 	.short	0x0038


	//----- nvinfo : EIATTR_KPARAM_INFO
	.align		4
        /*001c*/ 	.byte	0x04, 0x17
        /*001e*/ 	.short	(.L_8015 - .L_8014)
.L_8014:
        /*0020*/ 	.word	0x00000000
        /*0024*/ 	.short	0x0006
        /*0026*/ 	.short	0x0030
        /*0028*/ 	.byte	0x00, 0xf0, 0x21, 0x00


	//----- nvinfo : EIATTR_KPARAM_INFO
	.align		4
.L_8015:
        /*002c*/ 	.byte	0x04, 0x17
        /*002e*/ 	.short	(.L_8017 - .L_8016)
.L_8016:
        /*0030*/ 	.word	0x00000000
        /*0034*/ 	.short	0x0005
        /*0036*/ 	.short	0x0024
        /*0038*/ 	.byte	0x00, 0xf0, 0x31, 0x00


	//----- nvinfo : EIATTR_KPARAM_INFO
	.align		4
.L_8017:
        /*003c*/ 	.byte	0x04, 0x17
        /*003e*/ 	.short	(.L_8019 - .L_8018)
.L_8018:
        /*0040*/ 	.word	0x00000000
        /*0044*/ 	.short	0x0004
        /*0046*/ 	.short	0x0021
        /*0048*/ 	.byte	0x00, 0xf0, 0x05, 0x00


	//----- nvinfo : EIATTR_KPARAM_INFO
	.align		4
.L_8019:
        /*004c*/ 	.byte	0x04, 0x17
        /*004e*/ 	.short	(.L_8021 - .L_8020)
.L_8020:
        /*0050*/ 	.word	0x00000000
        /*0054*/ 	.short	0x0003
        /*0056*/ 	.short	0x0020
        /*0058*/ 	.byte	0x00, 0xf0, 0x05, 0x00


	//----- nvinfo : EIATTR_KPARAM_INFO
	.align		4
.L_8021:
        /*005c*/ 	.byte	0x04, 0x17
        /*005e*/ 	.short	(.L_8023 - .L_8022)
.L_8022:
        /*0060*/ 	.word	0x00000000
        /*0064*/ 	.short	0x0002
        /*0066*/ 	.short	0x0008
        /*0068*/ 	.byte	0x00, 0xf0, 0x61, 0x00


	//----- nvinfo : EIATTR_KPARAM_INFO
	.align		4
.L_8023:
        /*006c*/ 	.byte	0x04, 0x17
        /*006e*/ 	.short	(.L_8025 - .L_8024)
.L_8024:
        /*0070*/ 	.word	0x00000000
        /*0074*/ 	.short	0x0001
        /*0076*/ 	.short	0x0004
        /*0078*/ 	.byte	0x00, 0xf0, 0x05, 0x00


	//----- nvinfo : EIATTR_KPARAM_INFO
	.align		4
.L_8025:
        /*007c*/ 	.byte	0x04, 0x17
        /*007e*/ 	.short	(.L_8027 - .L_8026)
.L_8026:
        /*0080*/ 	.word	0x00000000
        /*0084*/ 	.short	0x0000
        /*0086*/ 	.short	0x0000
        /*0088*/ 	.byte	0x00, 0xf0, 0x11, 0x00


	//----- nvinfo : EIATTR_MAXREG_COUNT
	.align		4
.L_8027:
        /*008c*/ 	.byte	0x03, 0x1b
        /*008e*/ 	.short	0x00ff


	//----- nvinfo : EIATTR_EXTERNS
	.align		4
        /*0090*/ 	.byte	0x04, 0x0f
        /*0092*/ 	.short	(.L_8029 - .L_8028)


	//   ....[0]....
	.align		4
.L_8028:
        /*0094*/ 	.word	index@(__assertfail)


	//----- nvinfo : EIATTR_MERCURY_ISA_VERSION
	.align		4
.L_8029:
        /*0098*/ 	.byte	0x03, 0x5f
        /*009a*/ 	.short	0x0000


	//----- nvinfo : EIATTR_SYSCALL_OFFSETS
	.align		4
        /*009c*/ 	.byte	0x04, 0x46
        /*009e*/ 	.short	(.L_8031 - .L_8030)


	//   ....[0]....
.L_8030:
        /*00a0*/ 	.word	0x00000fb0


	//   ....[1]....
        /*00a4*/ 	.word	0x00001ee0


	//   ....[2]....
        /*00a8*/ 	.word	0x00002e90


	//   ....[3]....
        /*00ac*/ 	.word	0x00003dc0


	//   ....[4]....
        /*00b0*/ 	.word	0x00004d80


	//   ....[5]....
        /*00b4*/ 	.word	0x00005cb0


	//   ....[6]....
        /*00b8*/ 	.word	0x00006c50


	//   ....[7]....
        /*00bc*/ 	.word	0x00007b80


	//   ....[8]....
        /*00c0*/ 	.word	0x00009230


	//   ....[9]....
        /*00c4*/ 	.word	0x0000a2c0


	//   ....[10]....
        /*00c8*/ 	.word	0x0000b310


	//   ....[11]....
        /*00cc*/ 	.word	0x0000c380


	//----- nvinfo : EIATTR_EXIT_INSTR_OFFSETS
	.align		4
.L_8031:
        /*00d0*/ 	.byte	0x04, 0x1c
        /*00d2*/ 	.short	(.L_8033 - .L_8032)


	//   ....[0]....
.L_8032:
        /*00d4*/ 	.word	0x0000b3b0


	//   ....[1]....
        /*00d8*/ 	.word	0x0000b4d0


	//   ....[2]....
        /*00dc*/ 	.word	0x0000b510


	//   ....[3]....
        /*00e0*/ 	.word	0x0000b5a0


	//   ....[4]....
        /*00e4*/ 	.word	0x0000b5d0


	//   ....[5]....
        /*00e8*/ 	.word	0x0000b600


	//   ....[6]....
        /*00ec*/ 	.word	0x0000b6b0


	//   ....[7]....
        /*00f0*/ 	.word	0x0000b710


	//   ....[8]....
        /*00f4*/ 	.word	0x0000b7d0


	//   ....[9]....
        /*00f8*/ 	.word	0x0000b840


	//   ....[10]....
        /*00fc*/ 	.word	0x0000b860


	//   ....[11]....
        /*0100*/ 	.word	0x0000b920


	//   ....[12]....
        /*0104*/ 	.word	0x0000b950


	//   ....[13]....
        /*0108*/ 	.word	0x0000bb00


	//   ....[14]....
        /*010c*/ 	.word	0x0000bc80


	//   ....[15]....
        /*0110*/ 	.word	0x0000bce0


	//   ....[16]....
        /*0114*/ 	.word	0x0000bd90


	//   ....[17]....
        /*0118*/ 	.word	0x0000bf30


	//   ....[18]....
        /*011c*/ 	.word	0x0000c0d0


	//   ....[19]....
        /*0120*/ 	.word	0x0000c250


	//   ....[20]....
        /*0124*/ 	.word	0x0000c390


	//   ....[21]....
        /*0128*/ 	.word	0x0000c3c0


	//   ....[22]....
        /*012c*/ 	.word	0x0000c3f0


	//----- nvinfo : EIATTR_MAX_THREADS
	.align		4
.L_8033:
        /*0130*/ 	.byte	0x04, 0x05
        /*0132*/ 	.short	(.L_8035 - .L_8034)
.L_8034:
        /*0134*/ 	.word	0x00000080
        /*0138*/ 	.word	0x00000001
        /*013c*/ 	.word	0x00000001


	//----- nvinfo : EIATTR_CRS_STACK_SIZE
	.align		4
.L_8035:
        /*0140*/ 	.byte	0x04, 0x1e
        /*0142*/ 	.short	(.L_8037 - .L_8036)
.L_8036:
        /*0144*/ 	.word	0x00000000
.L_8037:


//--------------------- .nv.info._ZN2at6native18elementwise_kernelILi128ELi2EZNS0_22gpu_kernel_impl_nocastINS0_13BinaryFunctorIdddZZZNS0_19maximum_kernel_cudaERNS_18TensorIteratorBaseEENKUlvE0_clEvENKUlvE_clEvEUlddE_EEEEvS5_RKT_EUliE_EEviT1_ --------------------------
	.section	.nv.info._ZN2at6native18elementwise_kernelILi128ELi2EZNS0_22gpu_kernel_impl_nocastINS0_13BinaryFunctorIdddZZZNS0_19maximum_kernel_cudaERNS_18TensorIteratorBaseEENKUlvE0_clEvENKUlvE_clEvEUlddE_EEEEvS5_RKT_EUliE_EEviT1_,"",@"SHT_CUDA_INFO"
	.sectionflags	@""
	.align	4


	//----- nvinfo : EIATTR_CUDA_API_VERSION
	.align		4
        /*0000*/ 	.byte	0x04, 0x37
        /*0002*/ 	.short	(.L_8039 - .L_8038)
.L_8038:
        /*0004*/ 	.word	0x00000082


	//----- nvinfo : EIATTR_SW2861232_WAR
	.align		4
.L_8039:
        /*0008*/ 	.byte	0x01, 0x35
	.zero		2


	//----- nvinfo : EIATTR_PARAM_CBANK
	.align		4
        /*000c*/ 	.byte	0x04, 0x0a
        /*000e*/ 	.short	(.L_8041 - .L_8040)
	.align		4
.L_8040:
        /*0010*/ 	.word	index@(.nv.constant0._ZN2at6native18elementwise_kernelILi128ELi2EZNS0_22gpu_kernel_impl_nocastINS0_13BinaryFunctorIdddZZZNS0_19maximum_kernel_cudaERNS_18TensorIteratorBaseEENKUlvE0_clEvENKUlvE_clEvEUlddE_EEEEvS5_RKT_EUliE_EEviT1_)
        /*0014*/ 	.short	0x0160
        /*0016*/ 	.short	0x0290


	//----- nvinfo : EIATTR_CBANK_PARAM_SIZE
	.align		4
.L_8041:
        /*0018*/ 	.byte	0x03, 0x19
        /*001a*/ 	.short	0x0290


	//----- nvinfo : EIATTR_KPARAM_INFO
	.align		4
        /*001c*/ 	.byte	0x04, 0x17
        /*001e*/ 	.short	(.L_8043 - .L_8042)
.L_8042:
        /*0020*/ 	.word	0x00000000
        /*0024*/ 	.short	0x0001
        /*0026*/ 	.short	0x0008
        /*0028*/ 	.byte	0x00, 0xf0, 0x21, 0x0a


	//----- nvinfo : EIATTR_KPARAM_INFO
	.align		4
.L_8043:
        /*002c*/ 	.byte	0x04, 0x17
        /*002e*/ 	.short	(.L_8045 - .L_8044)
.L_8044:
        /*0030*/ 	.word	0x00000000
        /*0034*/ 	.short	0x0000
        /*0036*/ 	.short	0x0000
        /*0038*/ 	.byte	0x00, 0xf0, 0x11, 0x00


	//----- nvinfo : EIATTR_MAXREG_COUNT
	.align		4
.L_8045:
        /*003c*/ 	.byte	0x03, 0x1b
        /*003e*/ 	.short	0x0080


	//----- nvinfo : EIATTR_MERCURY_ISA_VERSION
	.align		4
        /*0040*/ 	.byte	0x03, 0x5f
        /*0042*/ 	.short	0x0000


	//----- nvinfo : EIATTR_EXIT_INSTR_OFFSETS
	.align		4
        /*0044*/ 	.byte	0x04, 0x1c
        /*0046*/ 	.short	(.L_8047 - .L_8046)


	//   ....[0]....
.L_8046:
        /*0048*/ 	.word	0x00001220


	//   ....[1]....
        /*004c*/ 	.word	0x00002390


	//----- nvinfo : EIATTR_MAX_THREADS
	.align		4
.L_8047:
        /*0050*/ 	.byte	0x04, 0x05
        /*0052*/ 	.short	(.L_8049 - .L_8048)
.L_8048:
        /*0054*/ 	.word	0x00000080
        /*0058*/ 	.word	0x00000001
        /*005c*/ 	.word	0x00000001


	//----- nvinfo : EIATTR_CRS_STACK_SIZE
	.align		4
.L_8049:
        /*0060*/ 	.byte	0x04, 0x1e
        /*0062*/ 	.short	(.L_8051 - .L_8050)
.L_8050:
        /*0064*/ 	.word	0x00000000
.L_8051:


//--------------------- .nv.info._ZN2at6native27unrolled_elementwise_kernelINS0_13BinaryFunctorIdddZZZNS0_19maximum_kernel_cudaERNS_18TensorIteratorBaseEENKUlvE0_clEvENKUlvE_clEvEUlddE_EESt5arrayIPcLm3EELi4E23TrivialOffsetCalculatorILi2EjESC_ILi1EjENS0_6memory15LoadWithoutCastENSF_16StoreWithoutCastEEEviT_T0_T2_T3_T4_T5_ --------------------------
	.section	.nv.info._ZN2at6native27unrolled_elementwise_kernelINS0_13BinaryFunctorIdddZZZNS0_19maximum_kernel_cudaERNS_18TensorIteratorBaseEENKUlvE0_clEvENKUlvE_clEvEUlddE_EESt5arrayIPcLm3EELi4E23TrivialOffsetCalculatorILi2EjESC_ILi1EjENS0_6memory15LoadWithoutCastENSF_16StoreWithoutCastEEEviT_T0_T2_T3_T4_T5_,"",@"SHT_CUDA_INFO"
	.sectionflags	@""
	.align	4


	//----- nvinfo : EIATTR_CUDA_API_VERSION
	.align		4
        /*0000*/ 	.byte	0x04, 0x37
        /*0002*/ 	.short	(.L_8053 - .L_8052)
.L_8052:
        /*0004*/ 	.word	0x00000082


	//----- nvinfo : EIATTR_SW2861232_WAR
	.align		4
.L_8053:
        /*0008*/ 	.byte	0x01, 0x35
	.zero		2


	//----- nvinfo : EIATTR_PARAM_CBANK
	.align		4
        /*000c*/ 	.byte	0x04, 0x0a
        /*000e*/ 	.short	(.L_8055 - .L_8054)
	.align		4
.L_8054:
        /*0010*/ 	.word	index@(.nv.constant0._ZN2at6native27unrolled_elementwise_kernelINS0_13BinaryFunctorIdddZZZNS0_19maximum_kernel_cudaERNS_18TensorIteratorBaseEENKUlvE0_clEvENKUlvE_clEvEUlddE_EESt5arrayIPcLm3EELi4E23TrivialOffsetCalculatorILi2EjESC_ILi1EjENS0_6memory15LoadWithoutCastENSF_16StoreWithoutCastEEEviT_T0_T2_T3_T4_T5_)
        /*0014*/ 	.short	0x0160
        /*0016*/ 	.short	0x0024


	//----- nvinfo : EIATTR_CBANK_PARAM_SIZE
	.align		4
.L_8055:
        /*0018*/ 	.byte	0x03, 0x19
        /*001a*/ 	.short	0x0024


	//----- nvinfo : EIATTR_KPARAM_INFO
	.align		4
        /*001c*/ 	.byte	0x04, 0x17
        /*001e*/ 	.short	(.L_8057 - .L_8056)
.L_8056:
        /*0020*/ 	.word	0x00000000
        /*0024*/ 	.short	0x0006
        /*0026*/ 	.short	0x0023
        /*0028*/ 	.byte	0x00, 0xf0, 0x05, 0x00


	//----- nvinfo : EIATTR_KPARAM_INFO
	.align		4
.L_8057:
        /*002c*/ 	.byte	0x04, 0x17
        /*002e*/ 	.short	(.L_8059 - .L_8058)
.L_8058:
        /*0030*/ 	.word	0x00000000
        /*0034*/ 	.short	0x0005
        /*0036*/ 	.short	0x0022
        /*0038*/ 	.byte	0x00, 0xf0, 0x05, 0x00


	//----- nvinfo : EIATTR_KPARAM_INFO
	.align		4
.L_8059:
        /*003c*/ 	.byte	0x04, 0x17
        /*003e*/ 	.short	(.L_8061 - .L_8060)
.L_8060:
        /*0040*/ 	.word	0x00000000
        /*0044*/ 	.short	0x0004
        /*0046*/ 	.short	0x0021
        /*0048*/ 	.byte	0x00, 0xf0, 0x05, 0x00


	//----- nvinfo : EIATTR_KPARAM_INFO
	.align		4
.L_8061:
        /*004c*/ 	.byte	0x04, 0x17
        /*004e*/ 	.short	(.L_8063 - .L_8062)
.L_8062:
        /*0050*/ 	.word	0x00000000
        /*0054*/ 	.short	0x0003
        /*0056*/ 	.short	0x0020
        /*0058*/ 	.byte	0x00, 0xf0, 0x05, 0x00


	//----- nvinfo : EIATTR_KPARAM_INFO
	.align		4
.L_8063:
        /*005c*/ 	.byte	0x04, 0x17
        /*005e*/ 	.short	(.L_8065 - .L_8064)
.L_8064:
        /*0060*/ 	.word	0x00000000
        /*0064*/ 	.short	0x0002
        /*0066*/ 	.short	0x0008
        /*0068*/ 	.byte	0x00, 0xf0, 0x61, 0x00


	//----- nvinfo : EIATTR_KPARAM_INFO
	.align		4
.L_8065:
        /*006c*/ 	.byte	0x04, 0x17
        /*006e*/ 	.short	(.L_8067 - .L_8066)
.L_8066:
        /*0070*/ 	.word	0x00000000
        /*0074*/ 	.short	0x0001
        /*0076*/ 	.short	0x0004
        /*0078*/ 	.byte	0x00, 0xf0, 0x05, 0x00


	//----- nvinfo : EIATTR_KPARAM_INFO
	.align		4
.L_8067:
        /*007c*/ 	.byte	0x04, 0x17
        /*007e*/ 	.short	(.L_8069 - .L_8068)
.L_8068:
        /*0080*/ 	.word	0x00000000
        /*0084*/ 	.short	0x0000
        /*0086*/ 	.short	0x0000
        /*0088*/ 	.byte	0x00, 0xf0, 0x11, 0x00


	//----- nvinfo : EIATTR_MAXREG_COUNT
	.align		4
.L_8069:
        /*008c*/ 	.byte	0x03, 0x1b
        /*008e*/ 	.short	0x00ff


	//----- nvinfo : EIATTR_MERCURY_ISA_VERSION
	.align		4
        /*0090*/ 	.byte	0x03, 0x5f
        /*0092*/ 	.short	0x0000


	//----- nvinfo : EIATTR_EXIT_INSTR_OFFSETS
	.align		4
        /*0094*/ 	.byte	0x04, 0x1c
        /*0096*/ 	.short	(.L_8071 - .L_8070)


	//   ....[0]....
.L_8070:
        /*0098*/ 	.word	0x000008e0


	//   ....[1]....
        /*009c*/ 	.word	0x00000930


	//----- nvinfo : EIATTR_MAX_THREADS
	.align		4
.L_8071:
        /*00a0*/ 	.byte	0x04, 0x05
        /*00a2*/ 	.short	(.L_8073 - .L_8072)
.L_8072:
        /*00a4*/ 	.word	0x00000080
        /*00a8*/ 	.word	0x00000001
        /*00ac*/ 	.word	0x00000001


	//----- nvinfo : EIATTR_CRS_STACK_SIZE
	.align		4
.L_8073:
        /*00b0*/ 	.byte	0x04, 0x1e
        /*00b2*/ 	.short	(.L_8075 - .L_8074)
.L_8074:
        /*00b4*/ 	.word	0x00000000
.L_8075:


//--------------------- .nv.info._ZN2at6native29vectorized_elementwise_kernelILi2ENS0_13BinaryFunctorIdddZZZNS0_19maximum_kernel_cudaERNS_18TensorIteratorBaseEENKUlvE0_clEvENKUlvE_clEvEUlddE_EESt5arrayIPcLm3EEEEviT0_T1_ --------------------------
	.section	.nv.info._ZN2at6native29vectorized_elementwise_kernelILi2ENS0_13BinaryFunctorIdddZZZNS0_19maximum_kernel_cudaERNS_18TensorIteratorBaseEENKUlvE0_clEvENKUlvE_clEvEUlddE_EESt5arrayIPcLm3EEEEviT0_T1_,"",@"SHT_CUDA_INFO"
	.sectionflags	@""
	.align	4


	//----- nvinfo : EIATTR_CUDA_API_VERSION
	.align		4
        /*0000*/ 	.byte	0x04, 0x37
        /*0002*/ 	.short	(.L_8077 - .L_8076)
.L_8076:
        /*0004*/ 	.word	0x00000082


	//----- nvinfo : EIATTR_SW2861232_WAR
	.align		4
.L_8077:
        /*0008*/ 	.byte	0x01, 0x35
	.zero		2


	//----- nvinfo : EIATTR_PARAM_CBANK
	.align		4
        /*000c*/ 	.byte	0x04, 0x0a
        /*000e*/ 	.short	(.L_8079 - .L_8078)
	.align		4
.L_8078:
        /*0010*/ 	.word	index@(.nv.constant0._ZN2at6native29vectorized_elementwise_kernelILi2ENS0_13BinaryFunctorIdddZZZNS0_19maximum_kernel_cudaERNS_18TensorIteratorBaseEENKUlvE0_clEvENKUlvE_clEvEUlddE_EESt5arrayIPcLm3EEEEviT0_T1_)
        /*0014*/ 	.short	0x0160
        /*0016*/ 	.short	0x0020


	//----- nvinfo : EIATTR_CBANK_PARAM_SIZE
	.align		4
.L_8079:
        /*0018*/ 	.byte	0x03, 0x19
        /*001a*/ 	.short	0x0020


	//----- nvinfo : EIATTR_KPARAM_INFO
	.align		4
        /*001c*/ 	.byte	0x04, 0x17
        /*001e*/ 	.short	(.L_8081 - .L_8080)
.L_8080:
        /*0020*/ 	.word	0x00000000
        /*0024*/ 	.short	0x0002
        /*0026*/ 	.short	0x0008
        /*0028*/ 	.byte	0x00, 0xf0, 0x61, 0x00


	//----- nvinfo : EIATTR_KPARAM_INFO
	.align		4
.L_8081:
        /*002c*/ 	.byte	0x04, 0x17
        /*002e*/ 	.short	(.L_8083 - .L_8082)
.L_8082:
        /*0030*/ 	.word	0x00000000
        /*0034*/ 	.short	0x0001
        /*0036*/ 	.short	0x0004
        /*0038*/ 	.byte	0x00, 0xf0, 0x05, 0x00


	//----- nvinfo : EIATTR_KPARAM_INFO
	.align		4
.L_8083:
        /*003c*/ 	.byte	0x04, 0x17
        /*003e*/ 	.short	(.L_8085 - .L_8084)
.L_8084:
        /*0040*/ 	.word	0x00000000
        /*0044*/ 	.short	0x0000
        /*0046*/ 	.short	0x0000
        /*0048*/ 	.byte	0x00, 0xf0, 0x11, 0x00


	//----- nvinfo : EIATTR_MAXREG_COUNT
	.align		4
.L_8085:
        /*004c*/ 	.byte	0x03, 0x1b
        /*004e*/ 	.short	0x00ff


	//----- nvinfo : EIATTR_MERCURY_ISA_VERSION
	.align		4
        /*0050*/ 	.byte	0x03, 0x5f
        /*0052*/ 	.short	0x0000


	//----- nvinfo : EIATTR_EXIT_INSTR_OFFSETS
	.align		4
        /*0054*/ 	.byte	0x04, 0x1c
        /*0056*/ 	.short	(.L_8087 - .L_8086)


	//   ....[0]....
.L_8086:
        /*0058*/ 	.word	0x00000a30


	//   ....[1]....
        /*005c*/ 	.word	0x00001c50


	//   ....[2]....
        /*0060*/ 	.word	0x00001ca0


	//----- nvinfo : EIATTR_MAX_THREADS
	.align		4
.L_8087:
        /*0064*/ 	.byte	0x04, 0x05
        /*0066*/ 	.short	(.L_8089 - .L_8088)
.L_8088:
        /*0068*/ 	.word	0x00000080
        /*006c*/ 	.word	0x00000001
        /*0070*/ 	.word	0x00000001


	//----- nvinfo : EIATTR_CRS_STACK_SIZE
	.align		4
.L_8089:
        /*0074*/ 	.byte	0x04, 0x1e
        /*0076*/ 	.short	(.L_8091 - .L_8090)
.L_8090:
        /*0078*/ 	.word	0x00000000
.L_8091:


//--------------------- .nv.info._ZN2at6native29vectorized_elementwise_kernelILi4ENS0_13BinaryFunctorIdddZZZNS0_19maximum_kernel_cudaERNS_18TensorIteratorBaseEENKUlvE0_clEvENKUlvE_clEvEUlddE_EESt5arrayIPcLm3EEEEviT0_T1_ --------------------------
	.section	.nv.info._ZN2at6native29vectorized_elementwise_kernelILi4ENS0_13BinaryFunctorIdddZZZNS0_19maximum_kernel_cudaERNS_18TensorIteratorBaseEENKUlvE0_clEvENKUlvE_clEvEUlddE_EESt5arrayIPcLm3EEEEviT0_T1_,"",@"SHT_CUDA_INFO"
	.sectionflags	@""
	.align	4


	//----- nvinfo : EIATTR_CUDA_API_VERSION
	.align		4
        /*0000*/ 	.byte	0x04, 0x37
        /*0002*/ 	.short	(.L_8093 - .L_8092)
.L_8092:
        /*0004*/ 	.word	0x00000082


	//----- nvinfo : EIATTR_SW2861232_WAR
	.align		4
.L_8093:
        /*0008*/ 	.byte	0x01, 0x35
	.zero		2


	//----- nvinfo : EIATTR_PARAM_CBANK
	.align		4
        /*000c*/ 	.byte	0x04, 0x0a
        /*000e*/ 	.short	(.L_8095 - .L_8094)
	.align		4
.L_8094:
        /*0010*/ 	.word	index@(.nv.constant0._ZN2at6native29vectorized_elementwise_kernelILi4ENS0_13BinaryFunctorIdddZZZNS0_19maximum_kernel_cudaERNS_18TensorIteratorBaseEENKUlvE0_clEvENKUlvE_clEvEUlddE_EESt5arrayIPcLm3EEEEviT0_T1_)
        /*0014*/ 	.short	0x0160
        /*0016*/ 	.short	0x0020


	//----- nvinfo : EIATTR_CBANK_PARAM_SIZE
	.align		4
.L_8095:
        /*0018*/ 	.byte	0x03, 0x19
        /*001a*/ 	.short	0x0020


	//----- nvinfo : EIATTR_KPARAM_INFO
	.align		4
        /*001c*/ 	.byte	0x04, 0x17
        /*001e*/ 	.short	(.L_8097 - .L_8096)
.L_8096:
        /*0020*/ 	.word	0x00000000
        /*0024*/ 	.short	0x0002
        /*0026*/ 	.short	0x0008
        /*0028*/ 	.byte	0x00, 0xf0, 0x61, 0x00


	//----- nvinfo : EIATTR_KPARAM_INFO
	.align		4
.L_8097:
        /*002c*/ 	.byte	0x04, 0x17
        /*002e*/ 	.short	(.L_8099 - .L_8098)
.L_8098:
        /*0030*/ 	.word	0x00000000
        /*0034*/ 	.short	0x0001
        /*0036*/ 	.short	0x0004
        /*0038*/ 	.byte	0x00, 0xf0, 0x05, 0x00


	//----- nvinfo : EIATTR_KPARAM_INFO
	.align		4
.L_8099:
        /*003c*/ 	.byte	0x04, 0x17
        /*003e*/ 	.short	(.L_8101 - .L_8100)
.L_8100:
        /*0040*/ 	.word	0x00000000
        /*0044*/ 	.short	0x0000
        /*0046*/ 	.short	0x0000
        /*0048*/ 	.byte	0x00, 0xf0, 0x11, 0x00


	//----- nvinfo : EIATTR_MAXREG_COUNT
	.align		4
.L_8101:
        /*004c*/ 	.byte	0x03, 0x1b
        /*004e*/ 	.short	0x00ff


	//----- nvinfo : EIATTR_MERCURY_ISA_VERSION
	.align		4
        /*0050*/ 	.byte	0x03, 0x5f
        /*0052*/ 	.short	0x0000


	//----- nvinfo : EIATTR_EXIT_INSTR_OFFSETS
	.align		4
        /*0054*/ 	.byte	0x04, 0x1c
        /*0056*/ 	.short	(.L_8103 - .L_8102)


	//   ....[0]....
.L_8102:
        /*0058*/ 	.word	0x00000a30


	//   ....[1]....
        /*005c*/ 	.word	0x00001c50


	//   ....[2]....
        /*0060*/ 	.word	0x00001ca0


	//----- nvinfo : EIATTR_MAX_THREADS
	.align		4
.L_8103:
        /*0064*/ 	.byte	0x04, 0x05
        /*0066*/ 	.short	(.L_8105 - .L_8104)
.L_8104:
        /*0068*/ 	.word	0x00000080
        /*006c*/ 	.word	0x00000001
        /*0070*/ 	.word	0x00000001


	//----- nvinfo : EIATTR_CRS_STACK_SIZE
	.align		4
.L_8105:
        /*0074*/ 	.byte	0x04, 0x1e
        /*0076*/ 	.short	(.L_8107 - .L_8106)
.L_8106:
        /*0078*/ 	.word	0x00000000
.L_8107:


//--------------------- .nv.info._ZN2at6native29vectorized_elementwise_kernelILi8ENS0_13BinaryFunctorIdddZZZNS0_19maximum_kernel_cudaERNS_18TensorIteratorBaseEENKUlvE0_clEvENKUlvE_clEvEUlddE_EESt5arrayIPcLm3EEEEviT0_T1_ --------------------------
	.section	.nv.info._ZN2at6native29vectorized_elementwise_kernelILi8ENS0_13BinaryFunctorIdddZZZNS0_19maximum_kernel_cudaERNS_18TensorIteratorBaseEENKUlvE0_clEvENKUlvE_clEvEUlddE_EESt5arrayIPcLm3EEEEviT0_T1_,"",@"SHT_CUDA_INFO"
	.sectionflags	@""
	.align	4


	//----- nvinfo : EIATTR_CUDA_API_VERSION
	.align		4
        /*0000*/ 	.byte	0x04, 0x37
        /*0002*/ 	.short	(.L_8109 - .L_8108)
.L_8108:
        /*0004*/ 	.word	0x00000082


	//----- nvinfo : EIATTR_SW2861232_WAR
	.align		4
.L_8109:
        /*0008*/ 	.byte	0x01, 0x35
	.zero		2


	//----- nvinfo : EIATTR_PARAM_CBANK
	.align		4
        /*000c*/ 	.byte	0x04, 0x0a
        /*000e*/ 	.short	(.L_8111 - .L_8110)
	.align		4
.L_8110:
        /*0010*/ 	.word	index@(.nv.constant0._ZN2at6native29vectorized_elementwise_kernelILi8ENS0_13BinaryFunctorIdddZZZNS0_19maximum_kernel_cudaERNS_18TensorIteratorBaseEENKUlvE0_clEvENKUlvE_clEvEUlddE_EESt5arrayIPcLm3EEEEviT0_T1_)
        /*0014*/ 	.short	0x0160
        /*0016*/ 	.short	0x0020


	//----- nvinfo : EIATTR_CBANK_PARAM_SIZE
	.align		4
.L_8111:
        /*0018*/ 	.byte	0x03, 0x19
        /*001a*/ 	.short	0x0020


	//----- nvinfo : EIATTR_KPARAM_INFO
	.align		4
        /*001c*/ 	.byte	0x04, 0x17
        /*001e*/ 	.short	(.L_8113 - .L_8112)
.L_8112:
        /*0020*/ 	.word	0x00000000
        /*0024*/ 	.short	0x0002
        /*0026*/ 	.short	0x0008
        /*0028*/ 	.byte	0x00, 0xf0, 0x61, 0x00


	//----- nvinfo : EIATTR_KPARAM_INFO
	.align		4
.L_8113:
        /*002c*/ 	.byte	0x04, 0x17
        /*002e*/ 	.short	(.L_8115 - .L_8114)
.L_8114:
        /*0030*/ 	.word	0x00000000
        /*0034*/ 	.short	0x0001
        /*0036*/ 	.short	0x0004
        /*0038*/ 	.byte	0x00, 0xf0, 0x05, 0x00


	//----- nvinfo : EIATTR_KPARAM_INFO
	.align		4
.L_8115:
        /*003c*/ 	.byte	0x04, 0x17
        /*003e*/ 	.short	(.L_8117 - .L_8116)
.L_8116:
        /*0040*/ 	.word	0x00000000
        /*0044*/ 	.short	0x0000
        /*0046*/ 	.short	0x0000
        /*0048*/ 	.byte	0x00, 0xf0, 0x11, 0x00


	//----- nvinfo : EIATTR_MAXREG_COUNT
	.align		4
.L_8117:
        /*004c*/ 	.byte	0x03, 0x1b
        /*004e*/ 	.short	0x00ff


	//----- nvinfo : EIATTR_MERCURY_ISA_VERSION
	.align		4
        /*0050*/ 	.byte	0x03, 0x5f
        /*0052*/ 	.short	0x0000


	//----- nvinfo : EIATTR_EXIT_INSTR_OFFSETS
	.align		4
        /*0054*/ 	.byte	0x04, 0x1c
        /*0056*/ 	.short	(.L_8119 - .L_8118)


	//   ....[0]....
.L_8118:
        /*0058*/ 	.word	0x00000010


	//----- nvinfo : EIATTR_MAX_THREADS
	.align		4
.L_8119:
        /*005c*/ 	.byte	0x04, 0x05
        /*005e*/ 	.short	(.L_8121 - .L_8120)
.L_8120:
        /*0060*/ 	.word	0x00000080
        /*0064*/ 	.word	0x00000001
        /*0068*/ 	.word	0x00000001
.L_8121:


//--------------------- .nv.info._ZN2at6native18elementwise_kernelILi128ELi4EZNS0_15gpu_kernel_implINS0_13AUnaryFunctorIsssZZZNS0_19maximum_kernel_cudaERNS_18TensorIteratorBaseEENKUlvE_clEvENKUlvE3_clEvEUlssE_EEEEvS5_RKT_EUliE_EEviT1_ --------------------------
	.section	.nv.info._ZN2at6native18elementwise_kernelILi128ELi4EZNS0_15gpu_kernel_implINS0_13AUnaryFunctorIsssZZZNS0_19maximum_kernel_cudaERNS_18TensorIteratorBaseEENKUlvE_clEvENKUlvE3_clEvEUlssE_EEEEvS5_RKT_EUliE_EEviT1_,"",@"SHT_CUDA_INFO"
	.sectionflags	@""
	.align	4


	//----- nvinfo : EIATTR_CUDA_API_VERSION
	.align		4
        /*0000*/ 	.byte	0x04, 0x37
        /*0002*/ 	.short	(.L_8123 - .L_8122)
.L_8122:
        /*0004*/ 	.word	0x00000082


	//----- nvinfo : EIATTR_SW2861232_WAR
	.align		4
.L_8123:
        /*0008*/ 	.byte	0x01, 0x35
	.zero		2


	//----- nvinfo : EIATTR_PARAM_CBANK
	.align		4
        /*000c*/ 	.byte	0x04, 0x0a
        /*000e*/ 	.short	(.L_8125 - .L_8124)
	.align		4
.L_8124:
        /*0010*/ 	.word	index@(.nv.constant0._ZN2at6native18elementwise_kernelILi128ELi4EZNS0_15gpu_kernel_implINS0_13AUnaryFunctorIsssZZZNS0_19maximum_kernel_cudaERNS_18TensorIteratorBaseEENKUlvE_clEvENKUlvE3_clEvEUlssE_EEEEvS5_RKT_EUliE_EEviT1_)
        /*0014*/ 	.short	0x0160
        /*0016*/ 	.short	0x0220


	//----- nvinfo : EIATTR_CBANK_PARAM_SIZE
	.align		4
.L_8125:
        /*0018*/ 	.byte	0x03, 0x19
        /*001a*/ 	.short	0x0220


	//----- nvinfo : EIATTR_KPARAM_INFO
	.align		4
        /*001c*/ 	.byte	0x04, 0x17
        /*001e*/ 	.short	(.L_8127 - .L_8126)
.L_8126:
        /*0020*/ 	.word	0x00000000
        /*0024*/ 	.short	0x0001
        /*0026*/ 	.short	0x0008
        /*0028*/ 	.byte	0x00, 0xf0, 0x61, 0x08


	//----- nvinfo : EIATTR_KPARAM_INFO
	.align		4
.L_8127:
        /*002c*/ 	.byte	0x04, 0x17
        /*002e*/ 	.short	(.L_8129 - .L_8128)
.L_8128:
        /*0030*/ 	.word	0x00000000
        /*0034*/ 	.short	0x0000
        /*0036*/ 	.short	0x0000
        /*0038*/ 	.byte	0x00, 0xf0, 0x11, 0x00


	//----- nvinfo : EIATTR_MAXREG_COUNT
	.align		4
.L_8129:
        /*003c*/ 	.byte	0x03, 0x1b
        /*003e*/ 	.short	0x0080


	//----- nvinfo : EIATTR_EXTERNS
	.align		4
        /*0040*/ 	.byte	0x04, 0x0f
        /*0042*/ 	.short	(.L_8131 - .L_8130)


	//   ....[0]....
	.align		4
.L_8130:
        /*0044*/ 	.word	index@(__assertfail)


	//----- nvinfo : EIATTR_MERCURY_ISA_VERSION
	.align		4
.L_8131:
        /*0048*/ 	.byte	0x03, 0x5f
        /*004a*/ 	.short	0x0000


	//----- nvinfo : EIATTR_SYSCALL_OFFSETS
	.align		4
        /*004c*/ 	.byte	0x04, 0x46
        /*004e*/ 	.short	(.L_8133 - .L_8132)


	//   ....[0]....
.L_8132:
        /*0050*/ 	.word	0x00001d30


	//   ....[1]....
        /*0054*/ 	.word	0x00002c00


	//   ....[2]....
        /*0058*/ 	.word	0x00004960


	//   ....[3]....
        /*005c*/ 	.word	0x00005830


	//   ....[4]....
        /*0060*/ 	.word	0x00007560


	//   ....[5]....
        /*0064*/ 	.word	0x00008430


	//   ....[6]....
        /*0068*/ 	.word	0x0000a170


	//   ....[7]....
        /*006c*/ 	.word	0x0000b040


	//----- nvinfo : EIATTR_EXIT_INSTR_OFFSETS
	.align		4
.L_8133:
        /*0070*/ 	.byte	0x04, 0x1c
        /*0072*/ 	.short	(.L_8135 - .L_8134)


	//   ....[0]....
.L_8134:
        /*0074*/ 	.word	0x000084d0


	//   ....[1]....
        /*0078*/ 	.word	0x0000a2e0


	//   ....[2]....
        /*007c*/ 	.word	0x0000a300


	//   ....[3]....
        /*0080*/ 	.word	0x0000a3a0


	//   ....[4]....
        /*0084*/ 	.word	0x0000a3c0


	//   ....[5]....
        /*0088*/ 	.word	0x0000a3e0


	//   ....[6]....
        /*008c*/ 	.word	0x0000a470


	//   ....[7]....
        /*0090*/ 	.word	0x0000a4b0


	//   ....[8]....
        /*0094*/ 	.word	0x0000a550


	//   ....[9]....
        /*0098*/ 	.word	0x0000a5a0


	//   ....[10]....
        /*009c*/ 	.word	0x0000a5d0


	//   ....[11]....
        /*00a0*/ 	.word	0x0000a6a0


	//   ....[12]....
        /*00a4*/ 	.word	0x0000a6e0


	//   ....[13]....
        /*00a8*/ 	.word	0x0000a870


	//   ....[14]....
        /*00ac*/ 	.word	0x0000a9d0


	//   ....[15]....
        /*00b0*/ 	.word	0x0000aa10


	//   ....[16]....
        /*00b4*/ 	.word	0x0000aab0


	//   ....[17]....
        /*00b8*/ 	.word	0x0000ac30


	//   ....[18]....
        /*00bc*/ 	.word	0x0000adb0


	//   ....[19]....
        /*00c0*/ 	.word	0x0000af10


	//   ....[20]....
        /*00c4*/ 	.word	0x0000b050


	//   ....[21]....
        /*00c8*/ 	.word	0x0000b090


	//   ....[22]....
        /*00cc*/ 	.word	0x0000b0b0


	//----- nvinfo : EIATTR_MAX_THREADS
	.align		4
.L_8135:
        /*00d0*/ 	.byte	0x04, 0x05
        /*00d2*/ 	.short	(.L_8137 - .L_8136)
.L_8136:
        /*00d4*/ 	.word	0x00000080
        /*00d8*/ 	.word	0x00000001
        /*00dc*/ 	.word	0x00000001


	//----- nvinfo : EIATTR_CRS_STACK_SIZE
	.align		4
.L_8137:
        /*00e0*/ 	.byte	0x04, 0x1e
        /*00e2*/ 	.short	(.L_8139 - .L_8138)
.L_8138:
        /*00e4*/ 	.word	0x00000000
.L_8139:


//--------------------- .nv.info._ZN2at6native27unrolled_elementwise_kernelINS0_13AUnaryFunctorIsssZZZNS0_19maximum_kernel_cudaERNS_18TensorIteratorBaseEENKUlvE_clEvENKUlvE3_clEvEUlssE_EESt5arrayIPcLm2EELi4E23TrivialOffsetCalculatorILi1EjESD_NS0_6memory12LoadWithCastILi1EEENSE_13StoreWithCastILi1EEEEEviT_T0_T2_T3_T4_T5_ --------------------------
	.section	.nv.info._ZN2at6native27unrolled_elementwise_kernelINS0_13AUnaryFunctorIsssZZZNS0_19maximum_kernel_cudaERNS_18TensorIteratorBaseEENKUlvE_clEvENKUlvE3_clEvEUlssE_EESt5arrayIPcLm2EELi4E23TrivialOffsetCalculatorILi1EjESD_NS0_6memory12LoadWithCastILi1EEENSE_13StoreWithCastILi1EEEEEviT_T0_T2_T3_T4_T5_,"",@"SHT_CUDA_INFO"
	.sectionflags	@""
	.align	4


	//----- nvinfo : EIATTR_CUDA_API_VERSION
	.align		4
        /*0000*/ 	.byte	0x04, 0x37
        /*0002*/ 	.short	(.L_8141 - .L_8140)
.L_8140:
        /*0004*/ 	.word	0x00000082


	//----- nvinfo : EIATTR_SW2861232_WAR
	.align		4
.L_8141:
        /*0008*/ 	.byte	0x01, 0x35
	.zero		2


	//----- nvinfo : EIATTR_PARAM_CBANK
	.align		4
        /*000c*/ 	.byte	0x04, 0x0a
        /*000e*/ 	.short	(.L_8143 - .L_8142)
	.align		4
.L_8142:
        /*0010*/ 	.word	index@(.nv.constant0._ZN2at6native27unrolled_elementwise_kernelINS0_13AUnaryFunctorIsssZZZNS0_19maximum_kernel_cudaERNS_18TensorIteratorBaseEENKUlvE_clEvENKUlvE3_clEvEUlssE_EESt5arrayIPcLm2EELi4E23TrivialOffsetCalculatorILi1EjESD_NS0_6memory12LoadWithCastILi1EEENSE_13StoreWithCastILi1EEEEEviT_T0_T2_T3_T4_T5_)
        /*0014*/ 	.short	0x0160
        /*0016*/ 	.short	0x002c


	//----- nvinfo : EIATTR_CBANK_PARAM_SIZE
	.align		4
.L_8143:
        /*0018*/ 	.byte	0x03, 0x19
        /*001a*/ 	.short	0x002c


	//----- nvinfo : EIATTR_KPARAM_INFO
	.align		4
        /*001c*/ 	.byte	0x04, 0x17
        /*001e*/ 	.short	(.L_8145 - .L_8144)
.L_8144:
        /*0020*/ 	.word	0x00000000
        /*0024*/ 	.short	0x0006
        /*0026*/ 	.short	0x0024
        /*0028*/ 	.byte	0x00, 0xf0, 0x21, 0x00


	//----- nvinfo : EIATTR_KPARAM_INFO
	.align		4
.L_8145:
        /*002c*/ 	.byte	0x04, 0x17
        /*002e*/ 	.short	(.L_8147 - .L_8146)
.L_8146:
        /*0030*/ 	.word	0x00000000
        /*0034*/ 	.short	0x0005
        /*0036*/ 	.short	0x001c
        /*0038*/ 	.byte	0x00, 0xf0, 0x21, 0x00


	//----- nvinfo : EIATTR_KPARAM_INFO
	.align		4
.L_8147:
        /*003c*/ 	.byte	0x04, 0x17
        /*003e*/ 	.short	(.L_8149 - .L_8148)
.L_8148:
        /*0040*/ 	.word	0x00000000
        /*0044*/ 	.short	0x0004
        /*0046*/ 	.short	0x0019
        /*0048*/ 	.byte	0x00, 0xf0, 0x05, 0x00


	//----- nvinfo : EIATTR_KPARAM_INFO
	.align		4
.L_8149:
        /*004c*/ 	.byte	0x04, 0x17
        /*004e*/ 	.short	(.L_8151 - .L_8150)
.L_8150:
        /*0050*/ 	.word	0x00000000
        /*0054*/ 	.short	0x0003
        /*0056*/ 	.short	0x0018
        /*0058*/ 	.byte	0x00, 0xf0, 0x05, 0x00


	//----- nvinfo : EIATTR_KPARAM_INFO
	.align		4
.L_8151:
        /*005c*/ 	.byte	0x04, 0x17
        /*005e*/ 	.short	(.L_8153 - .L_8152)
.L_8152:
        /*0060*/ 	.word	0x00000000
        /*0064*/ 	.short	0x0002
        /*0066*/ 	.short	0x0008
        /*0068*/ 	.byte	0x00, 0xf0, 0x41, 0x00


	//----- nvinfo : EIATTR_KPARAM_INFO
	.align		4
.L_8153:
        /*006c*/ 	.byte	0x04, 0x17
        /*006e*/ 	.short	(.L_8155 - .L_8154)
.L_8154:
        /*0070*/ 	.word	0x00000000
        /*0074*/ 	.short	0x0001
        /*0076*/ 	.short	0x0004
        /*0078*/ 	.byte	0x00, 0xf0, 0x11, 0x00


	//----- nvinfo : EIATTR_KPARAM_INFO
	.align		4
.L_8155:
        /*007c*/ 	.byte	0x04, 0x17
        /*007e*/ 	.short	(.L_8157 - .L_8156)
.L_8156:
        /*0080*/ 	.word	0x00000000
        /*0084*/ 	.short	0x0000
        /*0086*/ 	.short	0x0000
        /*0088*/ 	.byte	0x00, 0xf0, 0x11, 0x00


	//----- nvinfo : EIATTR_MAXREG_COUNT
	.align		4
.L_8157:
        /*008c*/ 	.byte	0x03, 0x1b
        /*008e*/ 	.short	0x00ff


	//----- nvinfo : EIATTR_EXTERNS
	.align		4
        /*0090*/ 	.byte	0x04, 0x0f
        /*0092*/ 	.short	(.L_8159 - .L_8158)


	//   ....[0]....
	.align		4
.L_8158:
        /*0094*/ 	.word	index@(__assertfail)


	//----- nvinfo : EIATTR_MERCURY_ISA_VERSION
	.align		4
.L_8159:
        /*0098*/ 	.byte	0x03, 0x5f
        /*009a*/ 	.short	0x0000


	//----- nvinfo : EIATTR_SYSCALL_OFFSETS
	.align		4
        /*009c*/ 	.byte	0x04, 0x46
        /*009e*/ 	.short	(.L_8161 - .L_8160)


	//   ....[0]....
.L_8160:
        /*00a0*/ 	.word	0x00000f20


	//   ....[1]....
        /*00a4*/ 	.word	0x00001e40


	//   ....[2]....
        /*00a8*/ 	.word	0x00002d70


	//   ....[3]....
        /*00ac*/ 	.word	0x00003c70


	//   ....[4]....
        /*00b0*/ 	.word	0x00004c50


	//   ....[5]....
        /*00b4*/ 	.word	0x00005b90


	//   ....[6]....
        /*00b8*/ 	.word	0x00006ac0


	//   ....[7]....
        /*00bc*/ 	.word	0x000079f0


	//----- nvinfo : EIATTR_EXIT_INSTR_OFFSETS
	.align		4
.L_8161:
        /*00c0*/ 	.byte	0x04, 0x1c
        /*00c2*/ 	.short	(.L_8163 - .L_8162)


	//   ....[0]....
.L_8162:
        /*00c4*/ 	.word	0x00006b70


	//   ....[1]....
        /*00c8*/ 	.word	0x00006c80


	//   ....[2]....
        /*00cc*/ 	.word	0x00006ca0


	//   ....[3]....
        /*00d0*/ 	.word	0x00006d40


	//   ....[4]....
        /*00d4*/ 	.word	0x00006d70


	//   ....[5]....
        /*00d8*/ 	.word	0x00006d90


	//   ....[6]....
        /*00dc*/ 	.word	0x00006e20


	//   ....[7]....
        /*00e0*/ 	.word	0x00006e60


	//   ....[8]....
        /*00e4*/ 	.word	0x00006f00


	//   ....[9]....
        /*00e8*/ 	.word	0x00006f50


	//   ....[10]....
        /*00ec*/ 	.word	0x00006f80


	//   ....[11]....
        /*00f0*/ 	.word	0x00007050


	//   ....[12]....
        /*00f4*/ 	.word	0x00007090


	//   ....[13]....
        /*00f8*/ 	.word	0x00007220


	//   ....[14]....
        /*00fc*/ 	.word	0x00007380


	//   ....[15]....
        /*0100*/ 	.word	0x000073c0


	//   ....[16]....
        /*0104*/ 	.word	0x00007460


	//   ....[17]....
        /*0108*/ 	.word	0x000075e0


	//   ....[18]....
        /*010c*/ 	.word	0x00007760


	//   ....[19]....
        /*0110*/ 	.word	0x000078c0


	//   ....[20]....
        /*0114*/ 	.word	0x00007a00


	//   ....[21]....
        /*0118*/ 	.word	0x00007a40


	//   ....[22]....
        /*011c*/ 	.word	0x00007a70


	//----- nvinfo : EIATTR_MAX_THREADS
	.align		4
.L_8163:
        /*0120*/ 	.byte	0x04, 0x05
        /*0122*/ 	.short	(.L_8165 - .L_8164)
.L_8164:
        /*0124*/ 	.word	0x00000080
        /*0128*/ 	.word	0x00000001
        /*012c*/ 	.word	0x00000001


	//----- nvinfo : EIATTR_CRS_STACK_SIZE
	.align		4
.L_8165:
        /*0130*/ 	.byte	0x04, 0x1e
        /*0132*/ 	.short	(.L_8167 - .L_8166)
.L_8166:
        /*0134*/ 	.word	0x00000000
.L_8167:


//--------------------- .nv.info._ZN2at6native18elementwise_kernelILi128ELi4EZNS0_22gpu_kernel_impl_nocastINS0_13AUnaryFunctorIsssZZZNS0_19maximum_kernel_cudaERNS_18TensorIteratorBaseEENKUlvE_clEvENKUlvE3_clEvEUlssE_EEEEvS5_RKT_EUliE_EEviT1_ --------------------------
	.section	.nv.info._ZN2at6native18elementwise_kernelILi128ELi4EZNS0_22gpu_kernel_impl_nocastINS0_13AUnaryFunctorIsssZZZNS0_19maximum_kernel_cudaERNS_18TensorIteratorBaseEENKUlvE_clEvENKUlvE3_clEvEUlssE_EEEEvS5_RKT_EUliE_EEviT1_,"",@"SHT_CUDA_INFO"
	.sectionflags	@""
	.align	4


	//----- nvinfo : EIATTR_CUDA_API_VERSION
	.align		4
        /*0000*/ 	.byte	0x04, 0x37
        /*0002*/ 	.short	(.L_8169 - .L_8168)
.L_8168:
        /*0004*/ 	.word	0x00000082


	//----- nvinfo : EIATTR_SW2861232_WAR
	.align		4
.L_8169:
        /*0008*/ 	.byte	0x01, 0x35
	.zero		2


	//----- nvinfo : EIATTR_PARAM_CBANK
	.align		4
        /*000c*/ 	.byte	0x04, 0x0a
        /*000e*/ 	.short	(.L_8171 - .L_8170)
	.align		4
.L_8170:
        /*0010*/ 	.word	index@(.nv.constant0._ZN2at6native18elementwise_kernelILi128ELi4EZNS0_22gpu_kernel_impl_nocastINS0_13AUnaryFunctorIsssZZZNS0_19maximum_kernel_cudaERNS_18TensorIteratorBaseEENKUlvE_clEvENKUlvE3_clEvEUlssE_EEEEvS5_RKT_EUliE_EEviT1_)
        /*0014*/ 	.short	0x0160
        /*0016*/ 	.short	0x0220


	//----- nvinfo : EIATTR_CBANK_PARAM_SIZE
	.align		4
.L_8171:
        /*0018*/ 	.byte	0x03, 0x19
        /*001a*/ 	.short	0x0220


	//----- nvinfo : EIATTR_KPARAM_INFO
	.align		4
        /*001c*/ 	.byte	0x04, 0x17
        /*001e*/ 	.short	(.L_8173 - .L_8172)
.L_8172:
        /*0020*/ 	.word	0x00000000
        /*0024*/ 	.short	0x0001
        /*0026*/ 	.short	0x0008
        /*0028*/ 	.byte	0x00, 0xf0, 0x61, 0x08


	//----- nvinfo : EIATTR_KPARAM_INFO
	.align		4
.L_8173:
        /*002c*/ 	.byte	0x04, 0x17
        /*002e*/ 	.short	(.L_8175 - .L_8174)
.L_8174:
        /*0030*/ 	.word	0x00000000
        /*0034*/ 	.short	0x0000
        /*0036*/ 	.short	0x0000
        /*0038*/ 	.byte	0x00, 0xf0, 0x11, 0x00


	//----- nvinfo : EIATTR_MAXREG_COUNT
	.align		4
.L_8175:
        /*003c*/ 	.byte	0x03, 0x1b
        /*003e*/ 	.short	0x0080


	//----- nvinfo : EIATTR_MERCURY_ISA_VERSION
	.align		4
        /*0040*/ 	.byte	0x03, 0x5f
        /*0042*/ 	.short	0x0000


	//----- nvinfo : EIATTR_EXIT_INSTR_OFFSETS
	.align		4
        /*0044*/ 	.byte	0x04, 0x1c
        /*0046*/ 	.short	(.L_8177 - .L_8176)


	//   ....[0]....
.L_8176:
        /*0048*/ 	.word	0x00002d70


	//   ....[1]....
        /*004c*/ 	.word	0x00003c40


	//----- nvinfo : EIATTR_MAX_THREADS
	.align		4
.L_8177:
        /*0050*/ 	.byte	0x04, 0x05
        /*0052*/ 	.short	(.L_8179 - .L_8178)
.L_8178:
        /*0054*/ 	.word	0x00000080
        /*0058*/ 	.word	0x00000001
        /*005c*/ 	.word	0x00000001


	//----- nvinfo : EIATTR_CRS_STACK_SIZE
	.align		4
.L_8179:
        /*0060*/ 	.byte	0x04, 0x1e
        /*0062*/ 	.short	(.L_8181 - .L_8180)
.L_8180:
        /*0064*/ 	.word	0x00000000
.L_8181:


//--------------------- .nv.info._ZN2at6native27unrolled_elementwise_kernelINS0_13AUnaryFunctorIsssZZZNS0_19maximum_kernel_cudaERNS_18TensorIteratorBaseEENKUlvE_clEvENKUlvE3_clEvEUlssE_EESt5arrayIPcLm2EELi4E23TrivialOffsetCalculatorILi1EjESD_NS0_6memory15LoadWithoutCastENSE_16StoreWithoutCastEEEviT_T0_T2_T3_T4_T5_ --------------------------
	.section	.nv.info._ZN2at6native27unrolled_elementwise_kernelINS0_13AUnaryFunctorIsssZZZNS0_19maximum_kernel_cudaERNS_18TensorIteratorBaseEENKUlvE_clEvENKUlvE3_clEvEUlssE_EESt5arrayIPcLm2EELi4E23TrivialOffsetCalculatorILi1EjESD_NS0_6memory15LoadWithoutCastENSE_16StoreWithoutCastEEEviT_T0_T2_T3_T4_T5_,"",@"SHT_CUDA_INFO"
	.sectionflags	@""
	.align	4


	//----- nvinfo : EIATTR_CUDA_API_VERSION
	.align		4
        /*0000*/ 	.byte	0x04, 0x37
        /*0002*/ 	.short	(.L_8183 - .L_8182)
.L_8182:
        /*0004*/ 	.word	0x00000082


	//----- nvinfo : EIATTR_SW2861232_WAR
	.align		4
.L_8183:
        /*0008*/ 	.byte	0x01, 0x35
	.zero		2


	//----- nvinfo : EIATTR_PARAM_CBANK
	.align		4
        /*000c*/ 	.byte	0x04, 0x0a
        /*000e*/ 	.short	(.L_8185 - .L_8184)
	.align		4
.L_8184:
        /*0010*/ 	.word	index@(.nv.constant0._ZN2at6native27unrolled_elementwise_kernelINS0_13AUnaryFunctorIsssZZZNS0_19maximum_kernel_cudaERNS_18TensorIteratorBaseEENKUlvE_clEvENKUlvE3_clEvEUlssE_EESt5arrayIPcLm2EELi4E23TrivialOffsetCalculatorILi1EjESD_NS0_6memory15LoadWithoutCastENSE_16StoreWithoutCastEEEviT_T0_T2_T3_T4_T5_)
        /*0014*/ 	.short	0x0160
        /*0016*/ 	.short	0x001c


	//----- nvinfo : EIATTR_CBANK_PARAM_SIZE
	.align		4
.L_8185:
        /*0018*/ 	.byte	0x03, 0x19
        /*001a*/ 	.short	0x001c


	//----- nvinfo : EIATTR_KPARAM_INFO
	.align		4
        /*001c*/ 	.byte	0x04, 0x17
        /*001e*/ 	.short	(.L_8187 - .L_8186)
.L_8186:
        /*0020*/ 	.word	0x00000000
        /*0024*/ 	.short	0x0006
        /*0026*/ 	.short	0x001b
        /*0028*/ 	.byte	0x00, 0xf0, 0x05, 0x00


	//----- nvinfo : EIATTR_KPARAM_INFO
	.align		4
.L_8187:
        /*002c*/ 	.byte	0x04, 0x17
        /*002e*/ 	.short	(.L_8189 - .L_8188)
.L_8188:
        /*0030*/ 	.word	0x00000000
        /*0034*/ 	.short	0x0005
        /*0036*/ 	.short	0x001a
        /*0038*/ 	.byte	0x00, 0xf0, 0x05, 0x00


	//----- nvinfo : EIATTR_KPARAM_INFO
	.align		4
.L_8189:
        /*003c*/ 	.byte	0x04, 0x17
        /*003e*/ 	.short	(.L_8191 - .L_8190)
.L_8190:
        /*0040*/ 	.word	0x00000000
        /*0044*/ 	.short	0x0004
        /*0046*/ 	.short	0x0019
        /*0048*/ 	.byte	0x00, 0xf0, 0x05, 0x00


	//----- nvinfo : EIATTR_KPARAM_INFO
	.align		4
.L_8191:
        /*004c*/ 	.byte	0x04, 0x17
        /*004e*/ 	.short	(.L_8193 - .L_8192)
.L_8192:
        /*0050*/ 	.word	0x00000000
        /*0054*/ 	.short	0x0003
        /*0056*/ 	.short	0x0018
        /*0058*/ 	.byte	0x00, 0xf0, 0x05, 0x00


	//----- nvinfo : EIATTR_KPARAM_INFO
	.align		4
.L_8193:
        /*005c*/ 	.byte	0x04, 0x17
        /*005e*/ 	.short	(.L_8195 - .L_8194)
.L_8194:
        /*0060*/ 	.word	0x00000000
        /*0064*/ 	.short	0x0002
        /*0066*/ 	.short	0x0008
        /*0068*/ 	.byte	0x00, 0xf0, 0x41, 0x00


	//----- nvinfo : EIATTR_KPARAM_INFO
	.align		4
.L_8195:
        /*006c*/ 	.byte	0x04, 0x17
        /*006e*/ 	.short	(.L_8197 - .L_8196)
.L_8196:
        /*0070*/ 	.word	0x00000000
        /*0074*/ 	.short	0x0001
        /*0076*/ 	.short	0x0004
        /*0078*/ 	.byte	0x00, 0xf0, 0x11, 0x00


	//----- nvinfo : EIATTR_KPARAM_INFO
	.align		4
.L_8197:
        /*007c*/ 	.byte	0x04, 0x17
        /*007e*/ 	.short	(.L_8199 - .L_8198)
.L_8198:
        /*0080*/ 	.word	0x00000000
        /*0084*/ 	.short	0x0000
        /*0086*/ 	.short	0x0000
        /*0088*/ 	.byte	0x00, 0xf0, 0x11, 0x00


	//----- nvinfo : EIATTR_MAXREG_COUNT
	.align		4
.L_8199:
        /*008c*/ 	.byte	0x03, 0x1b
        /*008e*/ 	.short	0x00ff


	//----- nvinfo : EIATTR_MERCURY_ISA_VERSION
	.align		4
        /*0090*/ 	.byte	0x03, 0x5f
        /*0092*/ 	.short	0x0000


	//----- nvinfo : EIATTR_EXIT_INSTR_OFFSETS
	.align		4
        /*0094*/ 	.byte	0x04, 0x1c
        /*0096*/ 	.short	(.L_8201 - .L_8200)


	//   ....[0]....
.L_8200:
        /*0098*/ 	.word	0x000003c0


	//   ....[1]....
        /*009c*/ 	.word	0x00000410


	//----- nvinfo : EIATTR_MAX_THREADS
	.align		4
.L_8201:
        /*00a0*/ 	.byte	0x04, 0x05
        /*00a2*/ 	.short	(.L_8203 - .L_8202)
.L_8202:
        /*00a4*/ 	.word	0x00000080
        /*00a8*/ 	.word	0x00000001
        /*00ac*/ 	.word	0x00000001


	//----- nvinfo : EIATTR_CRS_STACK_SIZE
	.align		4
.L_8203:
        /*00b0*/ 	.byte	0x04, 0x1e
        /*00b2*/ 	.short	(.L_8205 - .L_8204)
.L_8204:
        /*00b4*/ 	.word	0x00000000
.L_8205:


//--------------------- .nv.info._ZN2at6native29vectorized_elementwise_kernelILi2ENS0_13AUnaryFunctorIsssZZZNS0_19maximum_kernel_cudaERNS_18TensorIteratorBaseEENKUlvE_clEvENKUlvE3_clEvEUlssE_EESt5arrayIPcLm2EEEEviT0_T1_ --------------------------
	.section	.nv.info._ZN2at6native29vectorized_elementwise_kernelILi2ENS0_13AUnaryFunctorIsssZZZNS0_19maximum_kernel_cudaERNS_18TensorIteratorBaseEENKUlvE_clEvENKUlvE3_clEvEUlssE_EESt5arrayIPcLm2EEEEviT0_T1_,"",@"SHT_CUDA_INFO"
	.sectionflags	@""
	.align	4


	//----- nvinfo : EIATTR_CUDA_API_VERSION
	.align		4
        /*0000*/ 	.byte	0x04, 0x37
        /*0002*/ 	.short	(.L_8207 - .L_8206)
.L_8206:
        /*0004*/ 	.word	0x00000082


	//----- nvinfo : EIATTR_SW2861232_WAR
	.align		4
.L_8207:
        /*0008*/ 	.byte	0x01, 0x35
	.zero		2


	//----- nvinfo : EIATTR_PARAM_CBANK
	.align		4
        /*000c*/ 	.byte	0x04, 0x0a
        /*000e*/ 	.short	(.L_8209 - .L_8208)
	.align		4
.L_8208:
        /*0010*/ 	.word	index@(.nv.constant0._ZN2at6native29vectorized_elementwise_kernelILi2ENS0_13AUnaryFunctorIsssZZZNS0_19maximum_kernel_cudaERNS_18TensorIteratorBaseEENKUlvE_clEvENKUlvE3_clEvEUlssE_EESt5arrayIPcLm2EEEEviT0_T1_)
        /*0014*/ 	.short	0x0160
        /*0016*/ 	.short	0x0018


	//----- nvinfo : EIATTR_CBANK_PARAM_SIZE
	.align		4
.L_8209:
        /*0018*/ 	.byte	0x03, 0x19
        /*001a*/ 	.short	0x0018


	//----- nvinfo : EIATTR_KPARAM_INFO
	.align		4
        /*001c*/ 	.byte	0x04, 0x17
        /*001e*/ 	.short	(.L_8211 - .L_8210)
.L_8210:
        /*0020*/ 	.word	0x00000000
        /*0024*/ 	.short	0x0002
        /*0026*/ 	.short	0x0008
        /*0028*/ 	.byte	0x00, 0xf0, 0x41, 0x00


	//----- nvinfo : EIATTR_KPARAM_INFO
	.align		4
.L_8211:
        /*002c*/ 	.byte	0x04, 0x17
        /*002e*/ 	.short	(.L_8213 - .L_8212)
.L_8212:
        /*0030*/ 	.word	0x00000000
        /*0034*/ 	.short	0x0001
        /*0036*/ 	.short	0x0004
        /*0038*/ 	.byte	0x00, 0xf0, 0x11, 0x00


	//----- nvinfo : EIATTR_KPARAM_INFO
	.align		4
.L_8213:
        /*003c*/ 	.byte	0x04, 0x17
        /*003e*/ 	.short	(.L_8215 - .L_8214)
.L_8214:
        /*0040*/ 	.word	0x00000000
        /*0044*/ 	.short	0x0000
        /*0046*/ 	.short	0x0000
        /*0048*/ 	.byte	0x00, 0xf0, 0x11, 0x00


	//----- nvinfo : EIATTR_MAXREG_COUNT
	.align		4
.L_8215:
        /*004c*/ 	.byte	0x03, 0x1b
        /*004e*/ 	.short	0x00ff


	//----- nvinfo : EIATTR_MERCURY_ISA_VERSION
	.align		4
        /*0050*/ 	.byte	0x03, 0x5f
        /*0052*/ 	.short	0x0000


	//----- nvinfo : EIATTR_EXIT_INSTR_OFFSETS
	.align		4
        /*0054*/ 	.byte	0x04, 0x1c
        /*0056*/ 	.short	(.L_8217 - .L_8216)


	//   ....[0]....
.L_8216:
        /*0058*/ 	.word	0x000002f0


	//   ....[1]....
        /*005c*/ 	.word	0x00000a50


	//   ....[2]....
        /*0060*/ 	.word	0x00000aa0


	//----- nvinfo : EIATTR_MAX_THREADS
	.align		4
.L_8217:
        /*0064*/ 	.byte	0x04, 0x05
        /*0066*/ 	.short	(.L_8219 - .L_8218)
.L_8218:
        /*0068*/ 	.word	0x00000080
        /*006c*/ 	.word	0x00000001
        /*0070*/ 	.word	0x00000001


	//----- nvinfo : EIATTR_CRS_STACK_SIZE
	.align		4
.L_8219:
        /*0074*/ 	.byte	0x04, 0x1e
        /*0076*/ 	.short	(.L_8221 - .L_8220)
.L_8220:
        /*0078*/ 	.word	0x00000000
.L_8221:


//--------------------- .nv.info._ZN2at6native29vectorized_elementwise_kernelILi4ENS0_13AUnaryFunctorIsssZZZNS0_19maximum_kernel_cudaERNS_18TensorIteratorBaseEENKUlvE_clEvENKUlvE3_clEvEUlssE_EESt5arrayIPcLm2EEEEviT0_T1_ --------------------------
	.section	.nv.info._ZN2at6native29vectorized_elementwise_kernelILi4ENS0_13AUnaryFunctorIsssZZZNS0_19maximum_kernel_cudaERNS_18TensorIteratorBaseEENKUlvE_clEvENKUlvE3_clEvEUlssE_EESt5arrayIPcLm2EEEEviT0_T1_,"",@"SHT_CUDA_INFO"
	.sectionflags	@""
	.align	4


	//----- nvinfo : EIATTR_CUDA_API_VERSION
	.align		4
        /*0000*/ 	.byte	0x04, 0x37
        /*0002*/ 	.short	(.L_8223 - .L_8222)
.L_8222:
        /*0004*/ 	.word	0x00000082


	//----- nvinfo : EIATTR_SW2861232_WAR
	.align		4
.L_8223:
        /*0008*/ 	.byte	0x01, 0x35
	.zero		2


	//----- nvinfo : EIATTR_PARAM_CBANK
	.align		4
        /*000c*/ 	.byte	0x04, 0x0a
        /*000e*/ 	.short	(.L_8225 - .L_8224)
	.align		4
.L_8224:
        /*0010*/ 	.word	index@(.nv.constant0._ZN2at6native29vectorized_elementwise_kernelILi4ENS0_13AUnaryFunctorIsssZZZNS0_19maximum_kernel_cudaERNS_18TensorIteratorBaseEENKUlvE_clEvENKUlvE3_clEvEUlssE_EESt5arrayIPcLm2EEEEviT0_T1_)
        /*0014*/ 	.short	0x0160
        /*0016*/ 	.short	0x0018


	//----- nvinfo : EIATTR_CBANK_PARAM_SIZE
	.align		4
.L_8225:
        /*0018*/ 	.byte	0x03, 0x19
        /*001a*/ 	.short	0x0018


	//----- nvinfo : EIATTR_KPARAM_INFO
	.align		4
        /*001c*/ 	.byte	0x04, 0x17
        /*001e*/ 	.short	(.L_8227 - .L_8226)
.L_8226:
        /*0020*/ 	.word	0x00000000
        /*0024*/ 	.short	0x0002
        /*0026*/ 	.short	0x0008
        /*0028*/ 	.byte	0x00, 0xf0, 0x41, 0x00


	//----- nvinfo : EIATTR_KPARAM_INFO
	.align		4
.L_8227:
        /*002c*/ 	.byte	0x04, 0x17
        /*002e*/ 	.short	(.L_8229 - .L_8228)
.L_8228:
        /*0030*/ 	.word	0x00000000
        /*0034*/ 	.short	0x0001
        /*0036*/ 	.short	0x0004
        /*0038*/ 	.byte	0x00, 0xf0, 0x11, 0x00


	//----- nvinfo : EIATTR_KPARAM_INFO
	.align		4
.L_8229:
        /*003c*/ 	.byte	0x04, 0x17
        /*003e*/ 	.short	(.L_8231 - .L_8230)
.L_8230:
        /*0040*/ 	.word	0x00000000
        /*0044*/ 	.short	0x0000
        /*0046*/ 	.short	0x0000
        /*0048*/ 	.byte	0x00, 0xf0, 0x11, 0x00


	//----- nvinfo : EIATTR_MAXREG_COUNT
	.align		4
.L_8231:
        /*004c*/ 	.byte	0x03, 0x1b
        /*004e*/ 	.short	0x00ff


	//----- nvinfo : EIATTR_MERCURY_ISA_VERSION
	.align		4
        /*0050*/ 	.byte	0x03, 0x5f
        /*0052*/ 	.short	0x0000


	//----- nvinfo : EIATTR_EXIT_INSTR_OFFSETS
	.align		4
        /*0054*/ 	.byte	0x04, 0x1c
        /*0056*/ 	.short	(.L_8233 - .L_8232)


	//   ....[0]....
.L_8232:
        /*0058*/ 	.word	0x000002f0


	//   ....[1]....
        /*005c*/ 	.word	0x00000a50


	//   ....[2]....
        /*0060*/ 	.word	0x00000aa0


	//----- nvinfo : EIATTR_MAX_THREADS
	.align		4
.L_8233:
        /*0064*/ 	.byte	0x04, 0x05
        /*0066*/ 	.short	(.L_8235 - .L_8234)
.L_8234:
        /*0068*/ 	.word	0x00000080
        /*006c*/ 	.word	0x00000001
        /*0070*/ 	.word	0x00000001


	//----- nvinfo : EIATTR_CRS_STACK_SIZE
	.align		4
.L_8235:
        /*0074*/ 	.byte	0x04, 0x1e
        /*0076*/ 	.short	(.L_8237 - .L_8236)
.L_8236:
        /*0078*/ 	.word	0x00000000
.L_8237:


//--------------------- .nv.info._ZN2at6native29vectorized_elementwise_kernelILi8ENS0_13AUnaryFunctorIsssZZZNS0_19maximum_kernel_cudaERNS_18TensorIteratorBaseEENKUlvE_clEvENKUlvE3_clEvEUlssE_EESt5arrayIPcLm2EEEEviT0_T1_ --------------------------
	.section	.nv.info._ZN2at6native29vectorized_elementwise_kernelILi8ENS0_13AUnaryFunctorIsssZZZNS0_19maximum_kernel_cudaERNS_18TensorIteratorBaseEENKUlvE_clEvENKUlvE3_clEvEUlssE_EESt5arrayIPcLm2EEEEviT0_T1_,"",@"SHT_CUDA_INFO"
	.sectionflags	@""
	.align	4


	//----- nvinfo : EIATTR_CUDA_API_VERSION
	.align		4
        /*0000*/ 	.byte	0x04, 0x37
        /*0002*/ 	.short	(.L_8239 - .L_8238)
.L_8238:
        /*0004*/ 	.word	0x00000082


	//----- nvinfo : EIATTR_SW2861232_WAR
	.align		4
.L_8239:
        /*0008*/ 	.byte	0x01, 0x35
	.zero		2


	//----- nvinfo : EIATTR_PARAM_CBANK
	.align		4
        /*000c*/ 	.byte	0x04, 0x0a
        /*000e*/ 	.short	(.L_8241 - .L_8240)
	.align		4
.L_8240:
        /*0010*/ 	.word	index@(.nv.constant0._ZN2at6native29vectorized_elementwise_kernelILi8ENS0_13AUnaryFunctorIsssZZZNS0_19maximum_kernel_cudaERNS_18TensorIteratorBaseEENKUlvE_clEvENKUlvE3_clEvEUlssE_EESt5arrayIPcLm2EEEEviT0_T1_)
        /*0014*/ 	.short	0x0160
        /*0016*/ 	.short	0x0018


	//----- nvinfo : EIATTR_CBANK_PARAM_SIZE
	.align		4
.L_8241:
        /*0018*/ 	.byte	0x03, 0x19
        /*001a*/ 	.short	0x0018


	//----- nvinfo : EIATTR_KPARAM_INFO
	.align		4
        /*001c*/ 	.byte	0x04, 0x17
        /*001e*/ 	.short	(.L_8243 - .L_8242)
.L_8242:
        /*0020*/ 	.word	0x00000000
        /*0024*/ 	.short	0x0002
        /*0026*/ 	.short	0x0008
        /*0028*/ 	.byte	0x00, 0xf0, 0x41, 0x00


	//----- nvinfo : EIATTR_KPARAM_INFO
	.align		4
.L_8243:
        /*002c*/ 	.byte	0x04, 0x17
        /*002e*/ 	.short	(.L_8245 - .L_8244)
.L_8244:
        /*0030*/ 	.word	0x00000000
        /*0034*/ 	.short	0x0001
        /*0036*/ 	.short	0x0004
        /*0038*/ 	.byte	0x00, 0xf0, 0x11, 0x00


	//----- nvinfo : EIATTR_KPARAM_INFO
	.align		4
.L_8245:
        /*003c*/ 	.byte	0x04, 0x17
        /*003e*/ 	.short	(.L_8247 - .L_8246)
.L_8246:
        /*0040*/ 	.word	0x00000000
        /*0044*/ 	.short	0x0000
        /*0046*/ 	.short	0x0000
        /*0048*/ 	.byte	0x00, 0xf0, 0x11, 0x00


	//----- nvinfo : EIATTR_MAXREG_COUNT
	.align		4
.L_8247:
        /*004c*/ 	.byte	0x03, 0x1b
        /*004e*/ 	.short	0x00ff


	//----- nvinfo : EIATTR_MERCURY_ISA_VERSION
	.align		4
        /*0050*/ 	.byte	0x03, 0x5f
        /*0052*/ 	.short	0x0000


	//----- nvinfo : EIATTR_EXIT_INSTR_OFFSETS
	.align		4
        /*0054*/ 	.byte	0x04, 0x1c
        /*0056*/ 	.short	(.L_8249 - .L_8248)


	//   ....[0]....
.L_8248:
        /*0058*/ 	.word	0x00000010


	//----- nvinfo : EIATTR_MAX_THREADS
	.align		4
.L_8249:
        /*005c*/ 	.byte	0x04, 0x05
        /*005e*/ 	.short	(.L_8251 - .L_8250)
.L_8250:
        /*0060*/ 	.word	0x00000080
        /*0064*/ 	.word	0x00000001
        /*0068*/ 	.word	0x00000001
.L_8251:


//--------------------- .nv.info._ZN2at6native18elementwise_kernelILi128ELi4EZNS0_15gpu_kernel_implINS0_13BinaryFunctorIsssZZZNS0_19maximum_kernel_cudaERNS_18TensorIteratorBaseEENKUlvE_clEvENKUlvE3_clEvEUlssE_EEEEvS5_RKT_EUliE_EEviT1_ --------------------------
	.section	.nv.info._ZN2at6native18elementwise_kernelILi128ELi4EZNS0_15gpu_kernel_implINS0_13BinaryFunctorIsssZZZNS0_19maximum_kernel_cudaERNS_18TensorIteratorBaseEENKUlvE_clEvENKUlvE3_clEvEUlssE_EEEEvS5_RKT_EUliE_EEviT1_,"",@"SHT_CUDA_INFO"
	.sectionflags	@""
	.align	4


	//----- nvinfo : EIATTR_CUDA_API_VERSION
	.align		4
        /*0000*/ 	.byte	0x04, 0x37
        /*0002*/ 	.short	(.L_8253 - .L_8252)
.L_8252:
        /*0004*/ 	.word	0x00000082


	//----- nvinfo : EIATTR_SW2861232_WAR
	.align		4
.L_8253:
        /*0008*/ 	.byte	0x01, 0x35
	.zero		2


	//----- nvinfo : EIATTR_PARAM_CBANK
	.align		4
        /*000c*/ 	.byte	0x04, 0x0a
        /*000e*/ 	.short	(.L_8255 - .L_8254)
	.align		4
.L_8254:
        /*0010*/ 	.word	index@(.nv.constant0._ZN2at6native18elementwise_kernelILi128ELi4EZNS0_15gpu_kernel_implINS0_13BinaryFunctorIsssZZZNS0_19maximum_kernel_cudaERNS_18TensorIteratorBaseEENKUlvE_clEvENKUlvE3_clEvEUlssE_EEEEvS5_RKT_EUliE_EEviT1_)
        /*0014*/ 	.short	0x0160
        /*0016*/ 	.short	0x0290


	//----- nvinfo : EIATTR_CBANK_PARAM_SIZE
	.align		4
.L_8255:
        /*0018*/ 	.byte	0x03, 0x19
        /*001a*/ 	.short	0x0290


	//----- nvinfo : EIATTR_KPARAM_INFO
	.align		4
        /*001c*/ 	.byte	0x04, 0x17
        /*001e*/ 	.short	(.L_8257 - .L_8256)
.L_8256:
        /*0020*/ 	.word	0x00000000
        /*0024*/ 	.short	0x0001
        /*0026*/ 	.short	0x0008
        /*0028*/ 	.byte	0x00, 0xf0, 0x21, 0x0a


	//----- nvinfo : EIATTR_KPARAM_INFO
	.align		4
.L_8257:
        /*002c*/ 	.byte	0x04, 0x17
        /*002e*/ 	.short	(.L_8259 - .L_8258)
.L_8258:
        /*0030*/ 	.word	0x00000000
        /*0034*/ 	.short	0x0000
        /*0036*/ 	.short	0x0000
        /*0038*/ 	.byte	0x00, 0xf0, 0x11, 0x00


	//----- nvinfo : EIATTR_MAXREG_COUNT
	.align		4
.L_8259:
        /*003c*/ 	.byte	0x03, 0x1b
        /*003e*/ 	.short	0x0080


	//----- nvinfo : EIATTR_EXTERNS
	.align		4
        /*0040*/ 	.byte	0x04, 0x0f
        /*0042*/ 	.short	(.L_8261 - .L_8260)


	//   ....[0]....
	.align		4
.L_8260:
        /*0044*/ 	.word	index@(__assertfail)


	//----- nvinfo : EIATTR_MERCURY_ISA_VERSION
	.align		4
.L_8261:
        /*0048*/ 	.byte	0x03, 0x5f
        /*004a*/ 	.short	0x0000


	//----- nvinfo : EIATTR_SYSCALL_OFFSETS
	.align		4
        /*004c*/ 	.byte	0x04, 0x46
        /*004e*/ 	.short	(.L_8263 - .L_8262)


	//   ....[0]....
.L_8262:
        /*0050*/ 	.word	0x00001ed0


	//   ....[1]....
        /*0054*/ 	.word	0x00002d60


	//   ....[2]....
        /*0058*/ 	.word	0x00003c20


	//   ....[3]....
        /*005c*/ 	.word	0x00005b40


	//   ....[4]....
        /*0060*/ 	.word	0x000069d0


	//   ....[5]....
        /*0064*/ 	.word	0x00007890


	//   ....[6]....
        /*0068*/ 	.word	0x00009780


	//   ....[7]....
        /*006c*/ 	.word	0x0000a610


	//   ....[8]....
        /*0070*/ 	.word	0x0000b4d0


	//   ....[9]....
        /*0074*/ 	.word	0x0000d3d0


	//   ....[10]....
        /*0078*/ 	.word	0x0000e260


	//   ....[11]....
        /*007c*/ 	.word	0x0000f120


	//----- nvinfo : EIATTR_EXIT_INSTR_OFFSETS
	.align		4
.L_8263:
        /*0080*/ 	.byte	0x04, 0x1c
        /*0082*/ 	.short	(.L_8265 - .L_8264)


	//   ....[0]....
.L_8264:
        /*0084*/ 	.word	0x0000b570


	//   ....[1]....
        /*0088*/ 	.word	0x0000e3c0


	//   ....[2]....
        /*008c*/ 	.word	0x0000e3e0


	//   ....[3]....
        /*0090*/ 	.word	0x0000e480


	//   ....[4]....
        /*0094*/ 	.word	0x0000e4a0


	//   ....[5]....
        /*0098*/ 	.word	0x0000e4c0


	//   ....[6]....
        /*009c*/ 	.word	0x0000e550


	//   ....[7]....
        /*00a0*/ 	.word	0x0000e590


	//   ....[8]....
        /*00a4*/ 	.word	0x0000e630


	//   ....[9]....
        /*00a8*/ 	.word	0x0000e680


	//   ....[10]....
        /*00ac*/ 	.word	0x0000e6b0


	//   ....[11]....
        /*00b0*/ 	.word	0x0000e780


	//   ....[12]....
        /*00b4*/ 	.word	0x0000e7c0


	//   ....[13]....
        /*00b8*/ 	.word	0x0000e950


	//   ....[14]....
        /*00bc*/ 	.word	0x0000eab0


	//   ....[15]....
        /*00c0*/ 	.word	0x0000eaf0


	//   ....[16]....
        /*00c4*/ 	.word	0x0000eb90


	//   ....[17]....
        /*00c8*/ 	.word	0x0000ed10


	//   ....[18]....
        /*00cc*/ 	.word	0x0000ee90


	//   ....[19]....
        /*00d0*/ 	.word	0x0000eff0


	//   ....[20]....
        /*00d4*/ 	.word	0x0000f130


	//   ....[21]....
        /*00d8*/ 	.word	0x0000f170


	//   ....[22]....
        /*00dc*/ 	.word	0x0000f190


	//----- nvinfo : EIATTR_MAX_THREADS
	.align		4
.L_8265:
        /*00e0*/ 	.byte	0x04, 0x05
        /*00e2*/ 	.short	(.L_8267 - .L_8266)
.L_8266:
        /*00e4*/ 	.word	0x00000080
        /*00e8*/ 	.word	0x00000001
        /*00ec*/ 	.word	0x00000001


	//----- nvinfo : EIATTR_CRS_STACK_SIZE
	.align		4
.L_8267:
        /*00f0*/ 	.byte	0x04, 0x1e
        /*00f2*/ 	.short	(.L_8269 - .L_8268)
.L_8268:
        /*00f4*/ 	.word	0x00000000
.L_8269:


//--------------------- .nv.info._ZN2at6native27unrolled_elementwise_kernelINS0_13BinaryFunctorIsssZZZNS0_19maximum_kernel_cudaERNS_18TensorIteratorBaseEENKUlvE_clEvENKUlvE3_clEvEUlssE_EESt5arrayIPcLm3EELi4E23TrivialOffsetCalculatorILi2EjESC_ILi1EjENS0_6memory12LoadWithCastILi2EEENSF_13StoreWithCastILi1EEEEEviT_T0_T2_T3_T4_T5_ --------------------------
	.section	.nv.info._ZN2at6native27unrolled_elementwise_kernelINS0_13BinaryFunctorIsssZZZNS0_19maximum_kernel_cudaERNS_18TensorIteratorBaseEENKUlvE_clEvENKUlvE3_clEvEUlssE_EESt5arrayIPcLm3EELi4E23TrivialOffsetCalculatorILi2EjESC_ILi1EjENS0_6memory12LoadWithCastILi2EEENSF_13StoreWithCastILi1EEEEEviT_T0_T2_T3_T4_T5_,"",@"SHT_CUDA_INFO"
	.sectionflags	@""
	.align	4


	//----- nvinfo : EIATTR_CUDA_API_VERSION
	.align		4
        /*0000*/ 	.byte	0x04, 0x37
        /*0002*/ 	.short	(.L_8271 - .L_8270)
.L_8270:
        /*0004*/ 	.word	0x00000082


	//----- nvinfo : EIATTR_SW2861232_WAR
	.align		4
.L_8271:
        /*0008*/ 	.byte	0x01, 0x35
	.zero		2


	//----- nvinfo : EIATTR_PARAM_CBANK
	.align		4
        /*000c*/ 	.byte	0x04, 0x0a
        /*000e*/ 	.short	(.L_8273 - .L_8272)
	.align		4
.L_8272:
        /*0010*/ 	.word	index@(.nv.constant0._ZN2at6native27unrolled_elementwise_kernelINS0_13BinaryFunctorIsssZZZNS0_19maximum_kernel_cudaERNS_18TensorIteratorBaseEENKUlvE_clEvENKUlvE3_clEvEUlssE_EESt5arrayIPcLm3EELi4E23TrivialOffsetCalculatorILi2EjESC_ILi1EjENS0_6memory12LoadWithCastILi2EEENSF_13StoreWithCastILi1EEEEEviT_T0_T2_T3_T4_T5_)
        /*0014*/ 	.short	0x0160
        /*0016*/ 	.short	0x0038


	//----- nvinfo : EIATTR_CBANK_PARAM_SIZE
	.align		4
.L_8273:
        /*0018*/ 	.byte	0x03, 0x19
        /*001a*/ 	.short	0x0038


	//----- nvinfo : EIATTR_KPARAM_INFO
	.align		4
        /*001c*/ 	.byte	0x04, 0x17
        /*001e*/ 	.short	(.L_8275 - .L_8274)
.L_8274:
        /*0020*/ 	.word	0x00000000
        /*0024*/ 	.short	0x0006
        /*0026*/ 	.short	0x0030
        /*0028*/ 	.byte	0x00, 0xf0, 0x21, 0x00


	//----- nvinfo : EIATTR_KPARAM_INFO
	.align		4
.L_8275:
        /*002c*/ 	.byte	0x04, 0x17
        /*002e*/ 	.short	(.L_8277 - .L_8276)
.L_8276:
        /*0030*/ 	.word	0x00000000
        /*0034*/ 	.short	0x0005
        /*0036*/ 	.short	0x0024
        /*0038*/ 	.byte	0x00, 0xf0, 0x31, 0x00


	//----- nvinfo : EIATTR_KPARAM_INFO
	.align		4
.L_8277:
        /*003c*/ 	.byte	0x04, 0x17
        /*003e*/ 	.short	(.L_8279 - .L_8278)
.L_8278:
        /*0040*/ 	.word	0x00000000
        /*0044*/ 	.short	0x0004
        /*0046*/ 	.short	0x0021
        /*0048*/ 	.byte	0x00, 0xf0, 0x05, 0x00


	//----- nvinfo : EIATTR_KPARAM_INFO
	.align		4
.L_8279:
        /*004c*/ 	.byte	0x04, 0x17
        /*004e*/ 	.short	(.L_8281 - .L_8280)
.L_8280:
        /*0050*/ 	.word	0x00000000
        /*0054*/ 	.short	0x0003
        /*0056*/ 	.short	0x0020
        /*0058*/ 	.byte	0x00, 0xf0, 0x05, 0x00


	//----- nvinfo : EIATTR_KPARAM_INFO
	.align		4
.L_8281:
        /*005c*/ 	.byte	0x04, 0x17
        /*005e*/ 	.short	(.L_8283 - .L_8282)
.L_8282:
        /*0060*/ 	.word	0x00000000
        /*0064*/ 	.short	0x0002
        /*0066*/ 	.short	0x0008
        /*0068*/ 	.byte	0x00, 0xf0, 0x61, 0x00


	//----- nvinfo : EIATTR_KPARAM_INFO
	.align		4
.L_8283:
        /*006c*/ 	.byte	0x04, 0x17
        /*006e*/ 	.short	(.L_8285 - .L_8284)
.L_8284:
        /*0070*/ 	.word	0x00000000
        /*0074*/ 	.short	0x0001
        /*0076*/ 	.short	0x0004
        /*0078*/ 	.byte	0x00, 0xf0, 0x05, 0x00


	//----- nvinfo : EIATTR_KPARAM_INFO
	.align		4
.L_8285:
        /*007c*/ 	.byte	0x04, 0x17
        /*007e*/ 	.short	(.L_8287 - .L_8286)
.L_8286:
        /*0080*/ 	.word	0x00000000
        /*0084*/ 	.short	0x0000
        /*0086*/ 	.short	0x0000
        /*0088*/ 	.byte	0x00, 0xf0, 0x11, 0x00


	//----- nvinfo : EIATTR_MAXREG_COUNT
	.align		4
.L_8287:
        /*008c*/ 	.byte	0x03, 0x1b
        /*008e*/ 	.short	0x00ff


	//----- nvinfo : EIATTR_EXTERNS
	.align		4
        /*0090*/ 	.byte	0x04, 0x0f
        /*0092*/ 	.short	(.L_8289 - .L_8288)


	//   ....[0]....
	.align		4
.L_8288:
        /*0094*/ 	.word	index@(__assertfail)


	//----- nvinfo : EIATTR_MERCURY_ISA_VERSION
	.align		4
.L_8289:
        /*0098*/ 	.byte	0x03, 0x5f
        /*009a*/ 	.short	0x0000


	//----- nvinfo : EIATTR_SYSCALL_OFFSETS
	.align		4
        /*009c*/ 	.byte	0x04, 0x46
        /*009e*/ 	.short	(.L_8291 - .L_8290)


	//   ....[0]....
.L_8290:
        /*00a0*/ 	.word	0x00000f40


	//   ....[1]....
        /*00a4*/ 	.word	0x00001de0


	//   ....[2]....
        /*00a8*/ 	.word	0x00002d00


	//   ....[3]....
        /*00ac*/ 	.word	0x00003ba0


	//   ....[4]....
        /*00b0*/ 	.word	0x00004ad0


	//   ....[5]....
        /*00b4*/ 	.word	0x00005970


	//   ....[6]....
        /*00b8*/ 	.word	0x00006890


	//   ....[7]....
        /*00bc*/ 	.word	0x00007730


	//   ....[8]....
        /*00c0*/ 	.word	0x00008730


	//   ....[9]....
        /*00c4*/ 	.word	0x00009670


	//   ....[10]....
        /*00c8*/ 	.word	0x0000a5a0


	//   ....[11]....
        /*00cc*/ 	.word	0x0000b4d0


	//----- nvinfo : EIATTR_EXIT_INSTR_OFFSETS
	.align		4
.L_8291:
        /*00d0*/ 	.byte	0x04, 0x1c
        /*00d2*/ 	.short	(.L_8293 - .L_8292)


	//   ....[0]....
.L_8292:
        /*00d4*/ 	.word	0x0000a650


	//   ....[1]....
        /*00d8*/ 	.word	0x0000a760


	//   ....[2]....
        /*00dc*/ 	.word	0x0000a780


	//   ....[3]....
        /*00e0*/ 	.word	0x0000a820


	//   ....[4]....
        /*00e4*/ 	.word	0x0000a850


	//   ....[5]....
        /*00e8*/ 	.word	0x0000a870


	//   ....[6]....
        /*00ec*/ 	.word	0x0000a900


	//   ....[7]....
        /*00f0*/ 	.word	0x0000a940


	//   ....[8]....
        /*00f4*/ 	.word	0x0000a9e0


	//   ....[9]....
        /*00f8*/ 	.word	0x0000aa30


	//   ....[10]....
        /*00fc*/ 	.word	0x0000aa60


	//   ....[11]....
        /*0100*/ 	.word	0x0000ab30


	//   ....[12]....
        /*0104*/ 	.word	0x0000ab70


	//   ....[13]....
        /*0108*/ 	.word	0x0000ad00


	//   ....[14]....
        /*010c*/ 	.word	0x0000ae60


	//   ....[15]....
        /*0110*/ 	.word	0x0000aea0


	//   ....[16]....
        /*0114*/ 	.word	0x0000af40


	//   ....[17]....
        /*0118*/ 	.word	0x0000b0c0


	//   ....[18]....
        /*011c*/ 	.word	0x0000b240


	//   ....[19]....
        /*0120*/ 	.word	0x0000b3a0


	//   ....[20]....
        /*0124*/ 	.word	0x0000b4e0


	//   ....[21]....
        /*0128*/ 	.word	0x0000b520


	//   ....[22]....
        /*012c*/ 	.word	0x0000b550


	//----- nvinfo : EIATTR_MAX_THREADS
	.align		4
.L_8293:
        /*0130*/ 	.byte	0x04, 0x05
        /*0132*/ 	.short	(.L_8295 - .L_8294)
.L_8294:
        /*0134*/ 	.word	0x00000080
        /*0138*/ 	.word	0x00000001
        /*013c*/ 	.word	0x00000001


	//----- nvinfo : EIATTR_CRS_STACK_SIZE
	.align		4
.L_8295:
        /*0140*/ 	.byte	0x04, 0x1e
        /*0142*/ 	.short	(.L_8297 - .L_8296)
.L_8296:
        /*0144*/ 	.word	0x00000000
.L_8297:


//--------------------- .nv.info._ZN2at6native18elementwise_kernelILi128ELi4EZNS0_22gpu_kernel_impl_nocastINS0_13BinaryFunctorIsssZZZNS0_19maximum_kernel_cudaERNS_18TensorIteratorBaseEENKUlvE_clEvENKUlvE3_clEvEUlssE_EEEEvS5_RKT_EUliE_EEviT1_ --------------------------
	.section	.nv.info._ZN2at6native18elementwise_kernelILi128ELi4EZNS0_22gpu_kernel_impl_nocastINS0_13BinaryFunctorIsssZZZNS0_19maximum_kernel_cudaERNS_18TensorIteratorBaseEENKUlvE_clEvENKUlvE3_clEvEUlssE_EEEEvS5_RKT_EUliE_EEviT1_,"",@"SHT_CUDA_INFO"
	.sectionflags	@""
	.align	4


	//----- nvinfo : EIATTR_CUDA_API_VERSION
	.align		4
        /*0000*/ 	.byte	0x04, 0x37
        /*0002*/ 	.short	(.L_8299 - .L_8298)
.L_8298:
        /*0004*/ 	.word	0x00000082


	//----- nvinfo : EIATTR_SW2861232_WAR
	.align		4
.L_8299:
        /*0008*/ 	.byte	0x01, 0x35
	.zero		2


	//----- nvinfo : EIATTR_PARAM_CBANK
	.align		4
        /*000c*/ 	.byte	0x04, 0x0a
        /*000e*/ 	.short	(.L_8301 - .L_8300)
	.align		4
.L_8300:
        /*0010*/ 	.word	index@(.nv.constant0._ZN2at6native18elementwise_kernelILi128ELi4EZNS0_22gpu_kernel_impl_nocastINS0_13BinaryFunctorIsssZZZNS0_19maximum_kernel_cudaERNS_18TensorIteratorBaseEENKUlvE_clEvENKUlvE3_clEvEUlssE_EEEEvS5_RKT_EUliE_EEviT1_)
        /*0014*/ 	.short	0x0160
        /*0016*/ 	.short	0x0290


	//----- nvinfo : EIATTR_CBANK_PARAM_SIZE
	.align		4
.L_8301:
        /*0018*/ 	.byte	0x03, 0x19
        /*001a*/ 	.short	0x0290


	//----- nvinfo : EIATTR_KPARAM_INFO
	.align		4
        /*001c*/ 	.byte	0x04, 0x17
        /*001e*/ 	.short	(.L_8303 - .L_8302)
.L_8302:
        /*0020*/ 	.word	0x00000000
        /*0024*/ 	.short	0x0001
        /*0026*/ 	.short	0x0008
        /*0028*/ 	.byte	0x00, 0xf0, 0x21, 0x0a


	//----- nvinfo : EIATTR_KPARAM_INFO
	.align		4
.L_8303:
        /*002c*/ 	.byte	0x04, 0x17
        /*002e*/ 	.short	(.L_8305 - .L_8304)
.L_8304:
        /*0030*/ 	.word	0x00000000
        /*0034*/ 	.short	0x0000
        /*0036*/ 	.short	0x0000
        /*0038*/ 	.byte	0x00, 0xf0, 0x11, 0x00


	//----- nvinfo : EIATTR_MAXREG_COUNT
	.align		4
.L_8305:
        /*003c*/ 	.byte	0x03, 0x1b
        /*003e*/ 	.short	0x0080


	//----- nvinfo : EIATTR_MERCURY_ISA_VERSION
	.align		4
        /*0040*/ 	.byte	0x03, 0x5f
        /*0042*/ 	.short	0x0000


	//----- nvinfo : EIATTR_EXIT_INSTR_OFFSETS
	.align		4
        /*0044*/ 	.byte	0x04, 0x1c
        /*0046*/ 	.short	(.L_8307 - .L_8306)


	//   ....[0]....
.L_8306:
        /*0048*/ 	.word	0x00003280


	//   ....[1]....
        /*004c*/ 	.word	0x00004300


	//----- nvinfo : EIATTR_MAX_THREADS
	.align		4
.L_8307:
        /*0050*/ 	.byte	0x04, 0x05
        /*0052*/ 	.short	(.L_8309 - .L_8308)
.L_8308:
        /*0054*/ 	.word	0x00000080
        /*0058*/ 	.word	0x00000001
        /*005c*/ 	.word	0x00000001


	//----- nvinfo : EIATTR_CRS_STACK_SIZE
	.align		4
.L_8309:
        /*0060*/ 	.byte	0x04, 0x1e
        /*0062*/ 	.short	(.L_8311 - .L_8310)
.L_8310:
        /*0064*/ 	.word	0x00000000
.L_8311:


//--------------------- .nv.info._ZN2at6native27unrolled_elementwise_kernelINS0_13BinaryFunctorIsssZZZNS0_19maximum_kernel_cudaERNS_18TensorIteratorBaseEENKUlvE_clEvENKUlvE3_clEvEUlssE_EESt5arrayIPcLm3EELi4E23TrivialOffsetCalculatorILi2EjESC_ILi1EjENS0_6memory15LoadWithoutCastENSF_16StoreWithoutCastEEEviT_T0_T2_T3_T4_T5_ --------------------------
	.section	.nv.info._ZN2at6native27unrolled_elementwise_kernelINS0_13BinaryFunctorIsssZZZNS0_19maximum_kernel_cudaERNS_18TensorIteratorBaseEENKUlvE_clEvENKUlvE3_clEvEUlssE_EESt5arrayIPcLm3EELi4E23TrivialOffsetCalculatorILi2EjESC_ILi1EjENS0_6memory15LoadWithoutCastENSF_16StoreWithoutCastEEEviT_T0_T2_T3_T4_T5_,"",@"SHT_CUDA_INFO"
	.sectionflags	@""
	.align	4


	//----- nvinfo : EIATTR_CUDA_API_VERSION
	.align		4
        /*0000*/ 	.byte	0x04, 0x37
        /*0002*/ 	.short	(.L_8313 - .L_8312)
.L_8312:
        /*0004*/ 	.word	0x00000082


	//----- nvinfo : EIATTR_SW2861232_WAR
	.align		4
.L_8313:
        /*0008*/ 	.byte	0x01, 0x35
	.zero		2


	//----- nvinfo : EIATTR_PARAM_CBANK
	.align		4
        /*000c*/ 	.byte	0x04, 0x0a
        /*000e*/ 	.short	(.L_8315 - .L_8314)
	.align		4
.L_8314:
        /*0010*/ 	.word	index@(.nv.constant0._ZN2at6native27unrolled_elementwise_kernelINS0_13BinaryFunctorIsssZZZNS0_19maximum_kernel_cudaERNS_18TensorIteratorBaseEENKUlvE_clEvENKUlvE3_clEvEUlssE_EESt5arrayIPcLm3EELi4E23TrivialOffsetCalculatorILi2EjESC_ILi1EjENS0_6memory15LoadWithoutCastENSF_16StoreWithoutCastEEEviT_T0_T2_T3_T4_T5_)
        /*0014*/ 	.short	0x0160
        /*0016*/ 	.short	0x0024


	//----- nvinfo : EIATTR_CBANK_PARAM_SIZE
	.align		4
.L_8315:
        /*0018*/ 	.byte	0x03, 0x19
        /*001a*/ 	.short	0x0024


	//----- nvinfo : EIATTR_KPARAM_INFO
	.align		4
        /*001c*/ 	.byte	0x04, 0x17
        /*001e*/ 	.short	(.L_8317 - .L_8316)
.L_8316:
        /*0020*/ 	.word	0x00000000
        /*0024*/ 	.short	0x0006
        /*0026*/ 	.short	0x0023
        /*0028*/ 	.byte	0x00, 0xf0, 0x05, 0x00


	//----- nvinfo : EIATTR_KPARAM_INFO
	.align		4
.L_8317:
        /*002c*/ 	.byte	0x04, 0x17
        /*002e*/ 	.short	(.L_8319 - .L_8318)
.L_8318:
        /*0030*/ 	.word	0x00000000
        /*0034*/ 	.short	0x0005
        /*0036*/ 	.short	0x0022
        /*0038*/ 	.byte	0x00, 0xf0, 0x05, 0x00


	//----- nvinfo : EIATTR_KPARAM_INFO
	.align		4
.L_8319:
        /*003c*/ 	.byte	0x04, 0x17
        /*003e*/ 	.short	(.L_8321 - .L_8320)
.L_8320:
        /*0040*/ 	.word	0x00000000
        /*0044*/ 	.short	0x0004
        /*0046*/ 	.short	0x0021
        /*0048*/ 	.byte	0x00, 0xf0, 0x05, 0x00


	//----- nvinfo : EIATTR_KPARAM_INFO
	.align		4
.L_8321:
        /*004c*/ 	.byte	0x04, 0x17
        /*004e*/ 	.short	(.L_8323 - .L_8322)
.L_8322:
        /*0050*/ 	.word	0x00000000
        /*0054*/ 	.short	0x0003
        /*0056*/ 	.short	0x0020
        /*0058*/ 	.byte	0x00, 0xf0, 0x05, 0x00


	//----- nvinfo : EIATTR_KPARAM_INFO
	.align		4
.L_8323:
        /*005c*/ 	.byte	0x04, 0x17
        /*005e*/ 	.short	(.L_8325 - .L_8324)
.L_8324:
        /*0060*/ 	.word	0x00000000
        /*0064*/ 	.short	0x0002
        /*0066*/ 	.short	0x0008
        /*0068*/ 	.byte	0x00, 0xf0, 0x61, 0x00


	//----- nvinfo : EIATTR_KPARAM_INFO
	.align		4
.L_8325:
        /*006c*/ 	.byte	0x04, 0x17
        /*006e*/ 	.short	(.L_8327 - .L_8326)
.L_8326:
        /*0070*/ 	.word	0x00000000
        /*0074*/ 	.short	0x0001
        /*0076*/ 	.short	0x0004
        /*0078*/ 	.byte	0x00, 0xf0, 0x05, 0x00


	//----- nvinfo : EIATTR_KPARAM_INFO
	.align		4
.L_8327:
        /*007c*/ 	.byte	0x04, 0x17
        /*007e*/ 	.short	(.L_8329 - .L_8328)
.L_8328:
        /*0080*/ 	.word	0x00000000
        /*0084*/ 	.short	0x0000
        /*0086*/ 	.short	0x0000
        /*0088*/ 	.byte	0x00, 0xf0, 0x11, 0x00


	//----- nvinfo : EIATTR_MAXREG_COUNT
	.align		4
.L_8329:
        /*008c*/ 	.byte	0x03, 0x1b
        /*008e*/ 	.short	0x00ff


	//----- nvinfo : EIATTR_MERCURY_ISA_VERSION
	.align		4
        /*0090*/ 	.byte	0x03, 0x5f
        /*0092*/ 	.short	0x0000


	//----- nvinfo : EIATTR_EXIT_INSTR_OFFSETS
	.align		4
        /*0094*/ 	.byte	0x04, 0x1c
        /*0096*/ 	.short	(.L_8331 - .L_8330)


	//   ....[0]....
.L_8330:
        /*0098*/ 	.word	0x00000440


	//   ....[1]....
        /*009c*/ 	.word	0x000004a0


	//----- nvinfo : EIATTR_MAX_THREADS
	.align		4
.L_8331:
        /*00a0*/ 	.byte	0x04, 0x05
        /*00a2*/ 	.short	(.L_8333 - .L_8332)
.L_8332:
        /*00a4*/ 	.word	0x00000080
        /*00a8*/ 	.word	0x00000001
        /*00ac*/ 	.word	0x00000001


	//----- nvinfo : EIATTR_CRS_STACK_SIZE
	.align		4
.L_8333:
        /*00b0*/ 	.byte	0x04, 0x1e
        /*00b2*/ 	.short	(.L_8335 - .L_8334)
.L_8334:
        /*00b4*/ 	.word	0x00000000
.L_8335:


//--------------------- .nv.info._ZN2at6native29vectorized_elementwise_kernelILi2ENS0_13BinaryFunctorIsssZZZNS0_19maximum_kernel_cudaERNS_18TensorIteratorBaseEENKUlvE_clEvENKUlvE3_clEvEUlssE_EESt5arrayIPcLm3EEEEviT0_T1_ --------------------------
	.section	.nv.info._ZN2at6native29vectorized_elementwise_kernelILi2ENS0_13BinaryFunctorIsssZZZNS0_19maximum_kernel_cudaERNS_18TensorIteratorBaseEENKUlvE_clEvENKUlvE3_clEvEUlssE_EESt5arrayIPcLm3EEEEviT0_T1_,"",@"SHT_CUDA_INFO"
	.sectionflags	@""
	.align	4


	//----- nvinfo : EIATTR_CUDA_API_VERSION
	.align		4
        /*0000*/ 	.byte	0x04, 0x37
        /*0002*/ 	.short	(.L_8337 - .L_8336)
.L_8336:
        /*0004*/ 	.word	0x00000082


	//----- nvinfo : EIATTR_SW2861232_WAR
	.align		4
.L_8337:
        /*0008*/ 	.byte	0x01, 0x35
	.zero		2


	//----- nvinfo : EIATTR_PARAM_CBANK
	.align		4
        /*000c*/ 	.byte	0x04, 0x0a
        /*000e*/ 	.short	(.L_8339 - .L_8338)
	.align		4
.L_8338:
        /*0010*/ 	.word	index@(.nv.constant0._ZN2at6native29vectorized_elementwise_kernelILi2ENS0_13BinaryFunctorIsssZZZNS0_19maximum_kernel_cudaERNS_18TensorIteratorBaseEENKUlvE_clEvENKUlvE3_clEvEUlssE_EESt5arrayIPcLm3EEEEviT0_T1_)
        /*0014*/ 	.short	0x0160
        /*0016*/ 	.short	0x0020


	//----- nvinfo : EIATTR_CBANK_PARAM_SIZE
	.align		4
.L_8339:
        /*0018*/ 	.byte	0x03, 0x19
        /*001a*/ 	.short	0x0020


	//----- nvinfo : EIATTR_KPARAM_INFO
	.align		4
        /*001c*/ 	.byte	0x04, 0x17
        /*001e*/ 	.short	(.L_8341 - .L_8340)
.L_8340:
        /*0020*/ 	.word	0x00000000
        /*0024*/ 	.short	0x0002
        /*0026*/ 	.short	0x0008
        /*0028*/ 	.byte	0x00, 0xf0, 0x61, 0x00


	//----- nvinfo : EIATTR_KPARAM_INFO
	.align		4
.L_8341:
        /*002c*/ 	.byte	0x04, 0x17
        /*002e*/ 	.short	(.L_8343 - .L_8342)
.L_8342:
        /*0030*/ 	.word	0x00000000
        /*0034*/ 	.short	0x0001
        /*0036*/ 	.short	0x0004
        /*0038*/ 	.byte	0x00, 0xf0, 0x05, 0x00


	//----- nvinfo : EIATTR_KPARAM_INFO
	.align		4
.L_8343:
        /*003c*/ 	.byte	0x04, 0x17
        /*003e*/ 	.short	(.L_8345 - .L_8344)
.L_8344:
        /*0040*/ 	.word	0x00000000
        /*0044*/ 	.short	0x0000
        /*0046*/ 	.short	0x0000
        /*0048*/ 	.byte	0x00, 0xf0, 0x11, 0x00


	//----- nvinfo : EIATTR_MAXREG_COUNT
	.align		4
.L_8345:
        /*004c*/ 	.byte	0x03, 0x1b
        /*004e*/ 	.short	0x00ff


	//----- nvinfo : EIATTR_MERCURY_ISA_VERSION
	.align		4
        /*0050*/ 	.byte	0x03, 0x5f
        /*0052*/ 	.short	0x0000


	//----- nvinfo : EIATTR_EXIT_INSTR_OFFSETS
	.align		4
        /*0054*/ 	.byte	0x04, 0x1c
        /*0056*/ 	.short	(.L_8347 - .L_8346)


	//   ....[0]....
.L_8346:
        /*0058*/ 	.word	0x00000440


	//   ....[1]....
        /*005c*/ 	.word	0x00000ce0


	//   ....[2]....
        /*0060*/ 	.word	0x00000d30


	//----- nvinfo : EIATTR_MAX_THREADS
	.align		4
.L_8347:
        /*0064*/ 	.byte	0x04, 0x05
        /*0066*/ 	.short	(.L_8349 - .L_8348)
.L_8348:
        /*0068*/ 	.word	0x00000080
        /*006c*/ 	.word	0x00000001
        /*0070*/ 	.word	0x00000001


	//----- nvinfo : EIATTR_CRS_STACK_SIZE
	.align		4
.L_8349:
        /*0074*/ 	.byte	0x04, 0x1e
        /*0076*/ 	.short	(.L_8351 - .L_8350)
.L_8350:
        /*0078*/ 	.word	0x00000000
.L_8351:


//--------------------- .nv.info._ZN2at6native29vectorized_elementwise_kernelILi4ENS0_13BinaryFunctorIsssZZZNS0_19maximum_kernel_cudaERNS_18TensorIteratorBaseEENKUlvE_clEvENKUlvE3_clEvEUlssE_EESt5arrayIPcLm3EEEEviT0_T1_ --------------------------
	.section	.nv.info._ZN2at6native29vectorized_elementwise_kernelILi4ENS0_13BinaryFunctorIsssZZZNS0_19maximum_kernel_cudaERNS_18TensorIteratorBaseEENKUlvE_clEvENKUlvE3_clEvEUlssE_EESt5arrayIPcLm3EEEEviT0_T1_,"",@"SHT_CUDA_INFO"
	.sectionflags	@""
	.align	4


	//----- nvinfo : EIATTR_CUDA_API_VERSION
	.align		4
        /*0000*/ 	.byte	0x04, 0x37
        /*0002*/ 	.short	(.L_8353 - .L_8352)
.L_8352:
        /*0004*/ 	.word	0x00000082


	//----- nvinfo : EIATTR_SW2861232_WAR
	.align		4
.L_8353:
        /*0008*/ 	.byte	0x01, 0x35
	.zero		2


	//----- nvinfo : EIATTR_PARAM_CBANK
	.align		4
        /*000c*/ 	.byte	0x04, 0x0a
        /*000e*/ 	.short	(.L_8355 - .L_8354)
	.align		4
.L_8354:
        /*0010*/ 	.word	index@(.nv.constant0._ZN2at6native29vectorized_elementwise_kernelILi4ENS0_13BinaryFunctorIsssZZZNS0_19maximum_kernel_cudaERNS_18TensorIteratorBaseEENKUlvE_clEvENKUlvE3_clEvEUlssE_EESt5arrayIPcLm3EEEEviT0_T1_)
        /*0014*/ 	.short	0x0160
        /*0016*/ 	.short	0x0020


	//----- nvinfo : EIATTR_CBANK_PARAM_SIZE
	.align		4
.L_8355:
        /*0018*/ 	.byte	0x03, 0x19
        /*001a*/ 	.short	0x0020


	//----- nvinfo : EIATTR_KPARAM_INFO
	.align		4
        /*001c*/ 	.byte	0x04, 0x17
        /*001e*/ 	.short	(.L_8357 - .L_8356)
.L_8356:
        /*0020*/ 	.word	0x00000000
        /*0024*/ 	.short	0x0002
        /*0026*/ 	.short	0x0008
        /*0028*/ 	.byte	0x00, 0xf0, 0x61, 0x00


	//----- nvinfo : EIATTR_KPARAM_INFO
	.align		4
.L_8357:
        /*002c*/ 	.byte	0x04, 0x17
        /*002e*/ 	.short	(.L_8359 - .L_8358)
.L_8358:
        /*0030*/ 	.word	0x00000000
        /*0034*/ 	.short	0x0001
        /*0036*/ 	.short	0x0004
        /*0038*/ 	.byte	0x00, 0xf0, 0x05, 0x00


	//----- nvinfo : EIATTR_KPARAM_INFO
	.align		4
.L_8359:
        /*003c*/ 	.byte	0x04, 0x17
        /*003e*/ 	.short	(.L_8361 - .L_8360)
.L_8360:
        /*0040*/ 	.word	0x00000000
        /*0044*/ 	.short	0x0000
        /*0046*/ 	.short	0x0000
        /*0048*/ 	.byte	0x00, 0xf0, 0x11, 0x00


	//----- nvinfo : EIATTR_MAXREG_COUNT
	.align		4
.L_8361:
        /*004c*/ 	.byte	0x03, 0x1b
        /*004e*/ 	.short	0x00ff


	//----- nvinfo : EIATTR_MERCURY_ISA_VERSION
	.align		4
        /*0050*/ 	.byte	0x03, 0x5f
        /*0052*/ 	.short	0x0000


	//----- nvinfo : EIATTR_EXIT_INSTR_OFFSETS
	.align		4
        /*0054*/ 	.byte	0x04, 0x1c
        /*0056*/ 	.short	(.L_8363 - .L_8362)


	//   ....[0]....
.L_8362:
        /*0058*/ 	.word	0x000003f0


	//   ....[1]....
        /*005c*/ 	.word	0x00000c90


	//   ....[2]....
        /*0060*/ 	.word	0x00000ce0


	//----- nvinfo : EIATTR_MAX_THREADS
	.align		4
.L_8363:
        /*0064*/ 	.byte	0x04, 0x05
        /*0066*/ 	.short	(.L_8365 - .L_8364)
.L_8364:
        /*0068*/ 	.word	0x00000080
        /*006c*/ 	.word	0x00000001
        /*0070*/ 	.word	0x00000001


	//----- nvinfo : EIATTR_CRS_STACK_SIZE
	.align		4
.L_8365:
        /*0074*/ 	.byte	0x04, 0x1e
        /*0076*/ 	.short	(.L_8367 - .L_8366)
.L_8366:
        /*0078*/ 	.word	0x00000000
.L_8367:


//--------------------- .nv.info._ZN2at6native29vectorized_elementwise_kernelILi8ENS0_13BinaryFunctorIsssZZZNS0_19maximum_kernel_cudaERNS_18TensorIteratorBaseEENKUlvE_clEvENKUlvE3_clEvEUlssE_EESt5arrayIPcLm3EEEEviT0_T1_ --------------------------
	.section	.nv.info._ZN2at6native29vectorized_elementwise_kernelILi8ENS0_13BinaryFunctorIsssZZZNS0_19maximum_kernel_cudaERNS_18TensorIteratorBaseEENKUlvE_clEvENKUlvE3_clEvEUlssE_EESt5arrayIPcLm3EEEEviT0_T1_,"",@"SHT_CUDA_INFO"
	.sectionflags	@""
	.align	4


	//----- nvinfo : EIATTR_CUDA_API_VERSION
	.align		4
        /*0000*/ 	.byte	0x04, 0x37
        /*0002*/ 	.short	(.L_8369 - .L_8368)
.L_8368:
        /*0004*/ 	.word	0x00000082


	//----- nvinfo : EIATTR_SW2861232_WAR
	.align		4
.L_8369:
        /*0008*/ 	.byte	0x01, 0x35
	.zero		2


	//----- nvinfo : EIATTR_PARAM_CBANK
	.align		4
        /*000c*/ 	.byte	0x04, 0x0a
        /*000e*/ 	.short	(.L_8371 - .L_8370)
	.align		4
.L_8370:
        /*0010*/ 	.word	index@(.nv.constant0._ZN2at6native29vectorized_elementwise_kernelILi8ENS0_13BinaryFunctorIsssZZZNS0_19maximum_kernel_cudaERNS_18TensorIteratorBaseEENKUlvE_clEvENKUlvE3_clEvEUlssE_EESt5arrayIPcLm3EEEEviT0_T1_)
        /*0014*/ 	.short	0x0160
        /*0016*/ 	.short	0x0020


	//----- nvinfo : EIATTR_CBANK_PARAM_SIZE
	.align		4
.L_8371:
        /*0018*/ 	.byte	0x03, 0x19
        /*001a*/ 	.short	0x0020


	//----- nvinfo : EIATTR_KPARAM_INFO
	.align		4
        /*001c*/ 	.byte	0x04, 0x17
        /*001e*/ 	.short	(.L_8373 - .L_8372)
.L_8372:
        /*0020*/ 	.word	0x00000000
        /*0024*/ 	.short	0x0002
        /*0026*/ 	.short	0x0008
        /*0028*/ 	.byte	0x00, 0xf0, 0x61, 0x00


	//----- nvinfo : EIATTR_KPARAM_INFO
	.align		4
.L_8373:
        /*002c*/ 	.byte	0x04, 0x17
        /*002e*/ 	.short	(.L_8375 - .L_8374)
.L_8374:
        /*0030*/ 	.word	0x00000000
        /*0034*/ 	.short	0x0001
        /*0036*/ 	.short	0x0004
        /*0038*/ 	.byte	0x00, 0xf0, 0x05, 0x00


	//----- nvinfo : EIATTR_KPARAM_INFO
	.align		4
.L_8375:
        /*003c*/ 	.byte	0x04, 0x17
        /*003e*/ 	.short	(.L_8377 - .L_8376)
.L_8376:
        /*0040*/ 	.word	0x00000000
        /*0044*/ 	.short	0x0000
        /*0046*/ 	.short	0x0000
        /*0048*/ 	.byte	0x00, 0xf0, 0x11, 0x00


	//----- nvinfo : EIATTR_MAXREG_COUNT
	.align		4
.L_8377:
        /*004c*/ 	.byte	0x03, 0x1b
        /*004e*/ 	.short	0x00ff


	//----- nvinfo : EIATTR_MERCURY_ISA_VERSION
	.align		4
        /*0050*/ 	.byte	0x03, 0x5f
        /*0052*/ 	.short	0x0000


	//----- nvinfo : EIATTR_EXIT_INSTR_OFFSETS
	.align		4
        /*0054*/ 	.byte	0x04, 0x1c
        /*0056*/ 	.short	(.L_8379 - .L_8378)


	//   ....[0]....
.L_8378:
        /*0058*/ 	.word	0x00000010


	//----- nvinfo : EIATTR_MAX_THREADS
	.align		4
.L_8379:
        /*005c*/ 	.byte	0x04, 0x05
        /*005e*/ 	.short	(.L_8381 - .L_8380)
.L_8380:
        /*0060*/ 	.word	0x00000080
        /*0064*/ 	.word	0x00000001
        /*0068*/ 	.word	0x00000001
.L_8381:


//--------------------- .nv.info._ZN2at6native18elementwise_kernelILi128ELi4EZNS0_15gpu_kernel_implINS0_13AUnaryFunctorIlllZZZNS0_19maximum_kernel_cudaERNS_18TensorIteratorBaseEENKUlvE_clEvENKUlvE2_clEvEUlllE_EEEEvS5_RKT_EUliE_EEviT1_ --------------------------
	.section	.nv.info._ZN2at6native18elementwise_kernelILi128ELi4EZNS0_15gpu_kernel_implINS0_13AUnaryFunctorIlllZZZNS0_19maximum_kernel_cudaERNS_18TensorIteratorBaseEENKUlvE_clEvENKUlvE2_clEvEUlllE_EEEEvS5_RKT_EUliE_EEviT1_,"",@"SHT_CUDA_INFO"
	.sectionflags	@""
	.align	4


	//----- nvinfo : EIATTR_CUDA_API_VERSION
	.align		4
        /*0000*/ 	.byte	0x04, 0x37
        /*0002*/ 	.short	(.L_8383 - .L_8382)
.L_8382:
        /*0004*/ 	.word	0x00000082


	//----- nvinfo : EIATTR_SW2861232_WAR
	.align		4
.L_8383:
        /*0008*/ 	.byte	0x01, 0x35
	.zero		2


	//----- nvinfo : EIATTR_PARAM_CBANK
	.align		4
        /*000c*/ 	.byte	0x04, 0x0a
        /*000e*/ 	.short	(.L_8385 - .L_8384)
	.align		4
.L_8384:
        /*0010*/ 	.word	index@(.nv.constant0._ZN2at6native18elementwise_kernelILi128ELi4EZNS0_15gpu_kernel_implINS0_13AUnaryFunctorIlllZZZNS0_19maximum_kernel_cudaERNS_18TensorIteratorBaseEENKUlvE_clEvENKUlvE2_clEvEUlllE_EEEEvS5_RKT_EUliE_EEviT1_)
        /*0014*/ 	.short	0x0160
        /*0016*/ 	.short	0x0230


	//----- nvinfo : EIATTR_CBANK_PARAM_SIZE
	.align		4
.L_8385:
        /*0018*/ 	.byte	0x03, 0x19
        /*001a*/ 	.short	0x0230


	//----- nvinfo : EIATTR_KPARAM_INFO
	.align		4
        /*001c*/ 	.byte	0x04, 0x17
        /*001e*/ 	.short	(.L_8387 - .L_8386)
.L_8386:
        /*0020*/ 	.word	0x00000000
        /*0024*/ 	.short	0x0001
        /*0026*/ 	.short	0x0008
        /*0028*/ 	.byte	0x00, 0xf0, 0xa1, 0x08


	//----- nvinfo : EIATTR_KPARAM_INFO
	.align		4
.L_8387:
        /*002c*/ 	.byte	0x04, 0x17
        /*002e*/ 	.short	(.L_8389 - .L_8388)
.L_8388:
        /*0030*/ 	.word	0x00000000
        /*0034*/ 	.short	0x0000
        /*0036*/ 	.short	0x0000
        /*0038*/ 	.byte	0x00, 0xf0, 0x11, 0x00


	//----- nvinfo : EIATTR_MAXREG_COUNT
	.align		4
.L_8389:
        /*003c*/ 	.byte	0x03, 0x1b
        /*003e*/ 	.short	0x0080


	//----- nvinfo : EIATTR_EXTERNS
	.align		4
        /*0040*/ 	.byte	0x04, 0x0f
        /*0042*/ 	.short	(.L_8391 - .L_8390)


	//   ....[0]....
	.align		4
.L_8390:
        /*0044*/ 	.word	index@(__assertfail)


	//----- nvinfo : EIATTR_MERCURY_ISA_VERSION
	.align		4
.L_8391:
        /*0048*/ 	.byte	0x03, 0x5f
        /*004a*/ 	.short	0x0000


	//----- nvinfo : EIATTR_SYSCALL_OFFSETS
	.align		4
        /*004c*/ 	.byte	0x04, 0x46
        /*004e*/ 	.short	(.L_8393 - .L_8392)


	//   ....[0]....
.L_8392:
        /*0050*/ 	.word	0x00001d10


	//   ....[1]....
        /*0054*/ 	.word	0x00002bf0


	//   ....[2]....
        /*0058*/ 	.word	0x00004920


	//   ....[3]....
        /*005c*/ 	.word	0x00005800


	//   ....[4]....
        /*0060*/ 	.word	0x00007500


	//   ....[5]....
        /*0064*/ 	.word	0x000083e0


	//   ....[6]....
        /*0068*/ 	.word	0x0000a0f0


	//   ....[7]....
        /*006c*/ 	.word	0x0000afd0


	//----- nvinfo : EIATTR_EXIT_INSTR_OFFSETS
	.align		4
.L_8393:
        /*0070*/ 	.byte	0x04, 0x1c
        /*0072*/ 	.short	(.L_8395 - .L_8394)


	//   ....[0]....
.L_8394:
        /*0074*/ 	.word	0x00008460


	//   ....[1]....
        /*0078*/ 	.word	0x0000a280


	//   ....[2]....
        /*007c*/ 	.word	0x0000a2a0


	//   ....[3]....
        /*0080*/ 	.word	0x0000a320


	//   ....[4]....
        /*0084*/ 	.word	0x0000a340


	//   ....[5]....
        /*0088*/ 	.word	0x0000a360


	//   ....[6]....
        /*008c*/ 	.word	0x0000a3f0


	//   ....[7]....
        /*0090*/ 	.word	0x0000a430


	//   ....[8]....
        /*0094*/ 	.word	0x0000a4d0


	//   ....[9]....
        /*0098*/ 	.word	0x0000a520


	//   ....[10]....
        /*009c*/ 	.word	0x0000a550


	//   ....[11]....
        /*00a0*/ 	.word	0x0000a620


	//   ....[12]....
        /*00a4*/ 	.word	0x0000a660


	//   ....[13]....
        /*00a8*/ 	.word	0x0000a7f0


	//   ....[14]....
        /*00ac*/ 	.word	0x0000a950


	//   ....[15]....
        /*00b0*/ 	.word	0x0000a990


	//   ....[16]....
        /*00b4*/ 	.word	0x0000aa30


	//   ....[17]....
        /*00b8*/ 	.word	0x0000abb0


	//   ....[18]....
        /*00bc*/ 	.word	0x0000ad30


	//   ....[19]....
        /*00c0*/ 	.word	0x0000aea0


	//   ....[20]....
        /*00c4*/ 	.word	0x0000afe0


	//   ....[21]....
        /*00c8*/ 	.word	0x0000b000


	//   ....[22]....
        /*00cc*/ 	.word	0x0000b020


	//----- nvinfo : EIATTR_MAX_THREADS
	.align		4
.L_8395:
        /*00d0*/ 	.byte	0x04, 0x05
        /*00d2*/ 	.short	(.L_8397 - .L_8396)
.L_8396:
        /*00d4*/ 	.word	0x00000080
        /*00d8*/ 	.word	0x00000001
        /*00dc*/ 	.word	0x00000001


	//----- nvinfo : EIATTR_CRS_STACK_SIZE
	.align		4
.L_8397:
        /*00e0*/ 	.byte	0x04, 0x1e
        /*00e2*/ 	.short	(.L_8399 - .L_8398)
.L_8398:
        /*00e4*/ 	.word	0x00000000
.L_8399:


//--------------------- .nv.info._ZN2at6native27unrolled_elementwise_kernelINS0_13AUnaryFunctorIlllZZZNS0_19maximum_kernel_cudaERNS_18TensorIteratorBaseEENKUlvE_clEvENKUlvE2_clEvEUlllE_EESt5arrayIPcLm2EELi4E23TrivialOffsetCalculatorILi1EjESD_NS0_6memory12LoadWithCastILi1EEENSE_13StoreWithCastILi1EEEEEviT_T0_T2_T3_T4_T5_ --------------------------
	.section	.nv.info._ZN2at6native27unrolled_elementwise_kernelINS0_13AUnaryFunctorIlllZZZNS0_19maximum_kernel_cudaERNS_18TensorIteratorBaseEENKUlvE_clEvENKUlvE2_clEvEUlllE_EESt5arrayIPcLm2EELi4E23TrivialOffsetCalculatorILi1EjESD_NS0_6memory12LoadWithCastILi1EEENSE_13StoreWithCastILi1EEEEEviT_T0_T2_T3_T4_T5_,"",@"SHT_CUDA_INFO"
	.sectionflags	@""
	.align	4


	//----- nvinfo : EIATTR_CUDA_API_VERSION
	.align		4
        /*0000*/ 	.byte	0x04, 0x37
        /*0002*/ 	.short	(.L_8401 - .L_8400)
.L_8400:
        /*0004*/ 	.word	0x00000082


	//----- nvinfo : EIATTR_SW2861232_WAR
	.align		4
.L_8401:
        /*0008*/ 	.byte	0x01, 0x35
	.zero		2


	//----- nvinfo : EIATTR_PARAM_CBANK
	.align		4
        /*000c*/ 	.byte	0x04, 0x0a
        /*000e*/ 	.short	(.L_8403 - .L_8402)
	.align		4
.L_8402:
        /*0010*/ 	.word	index@(.nv.constant0._ZN2at6native27unrolled_elementwise_kernelINS0_13AUnaryFunctorIlllZZZNS0_19maximum_kernel_cudaERNS_18TensorIteratorBaseEENKUlvE_clEvENKUlvE2_clEvEUlllE_EESt5arrayIPcLm2EELi4E23TrivialOffsetCalculatorILi1EjESD_NS0_6memory12LoadWithCastILi1EEENSE_13StoreWithCastILi1EEEEEviT_T0_T2_T3_T4_T5_)
        /*0014*/ 	.short	0x0160
        /*0016*/ 	.short	0x003c


	//----- nvinfo : EIATTR_CBANK_PARAM_SIZE
	.align		4
.L_8403:
        /*0018*/ 	.byte	0x03, 0x19
        /*001a*/ 	.short	0x003c


	//----- nvinfo : EIATTR_KPARAM_INFO
	.align		4
        /*001c*/ 	.byte	0x04, 0x17
        /*001e*/ 	.short	(.L_8405 - .L_8404)
.L_8404:
        /*0020*/ 	.word	0x00000000
        /*0024*/ 	.short	0x0006
        /*0026*/ 	.short	0x0034
        /*0028*/ 	.byte	0x00, 0xf0, 0x21, 0x00


	//----- nvinfo : EIATTR_KPARAM_INFO
	.align		4
.L_8405:
        /*002c*/ 	.byte	0x04, 0x17
        /*002e*/ 	.short	(.L_8407 - .L_8406)
.L_8406:
        /*0030*/ 	.word	0x00000000
        /*0034*/ 	.short	0x0005
        /*0036*/ 	.short	0x002c
        /*0038*/ 	.byte	0x00, 0xf0, 0x21, 0x00


	//----- nvinfo : EIATTR_KPARAM_INFO
	.align		4
.L_8407:
        /*003c*/ 	.byte	0x04, 0x17
        /*003e*/ 	.short	(.L_8409 - .L_8408)
.L_8408:
        /*0040*/ 	.word	0x00000000
        /*0044*/ 	.short	0x0004
        /*0046*/ 	.short	0x0029
        /*0048*/ 	.byte	0x00, 0xf0, 0x05, 0x00


	//----- nvinfo : EIATTR_KPARAM_INFO
	.align		4
.L_8409:
        /*004c*/ 	.byte	0x04, 0x17
        /*004e*/ 	.short	(.L_8411 - .L_8410)
.L_8410:
        /*0050*/ 	.word	0x00000000
        /*0054*/ 	.short	0x0003
        /*0056*/ 	.short	0x0028
        /*0058*/ 	.byte	0x00, 0xf0, 0x05, 0x00


	//----- nvinfo : EIATTR_KPARAM_INFO
	.align		4
.L_8411:
        /*005c*/ 	.byte	0x04, 0x17
        /*005e*/ 	.short	(.L_8413 - .L_8412)
.L_8412:
        /*0060*/ 	.word	0x00000000
        /*0064*/ 	.short	0x0002
        /*0066*/ 	.short	0x0018
        /*0068*/ 	.byte	0x00, 0xf0, 0x41, 0x00


	//----- nvinfo : EIATTR_KPARAM_INFO
	.align		4
.L_8413:
        /*006c*/ 	.byte	0x04, 0x17
        /*006e*/ 	.short	(.L_8415 - .L_8414)
.L_8414:
        /*0070*/ 	.word	0x00000000
        /*0074*/ 	.short	0x0001
        /*0076*/ 	.short	0x0008
        /*0078*/ 	.byte	0x00, 0xf0, 0x41, 0x00


	//----- nvinfo : EIATTR_KPARAM_INFO
	.align		4
.L_8415:
        /*007c*/ 	.byte	0x04, 0x17
        /*007e*/ 	.short	(.L_8417 - .L_8416)
.L_8416:
        /*0080*/ 	.word	0x00000000
        /*0084*/ 	.short	0x0000
        /*0086*/ 	.short	0x0000
        /*0088*/ 	.byte	0x00, 0xf0, 0x11, 0x00


	//----- nvinfo : EIATTR_MAXREG_COUNT
	.align		4
.L_8417:
        /*008c*/ 	.byte	0x03, 0x1b
        /*008e*/ 	.short	0x00ff


	//----- nvinfo : EIATTR_EXTERNS
	.align		4
        /*0090*/ 	.byte	0x04, 0x0f
        /*0092*/ 	.short	(.L_8419 - .L_8418)


	//   ....[0]....
	.align		4
.L_8418:
        /*0094*/ 	.word	index@(__assertfail)


	//----- nvinfo : EIATTR_MERCURY_ISA_VERSION
	.align		4
.L_8419:
        /*0098*/ 	.byte	0x03, 0x5f
        /*009a*/ 	.short	0x0000


	//----- nvinfo : EIATTR_SYSCALL_OFFSETS
	.align		4
        /*009c*/ 	.byte	0x04, 0x46
        /*009e*/ 	.short	(.L_8421 - .L_8420)


	//   ....[0]....
.L_8420:
        /*00a0*/ 	.word	0x00000f00


	//   ....[1]....
        /*00a4*/ 	.word	0x00001e10


	//   ....[2]....
        /*00a8*/ 	.word	0x00002d30


	//   ....[3]....
        /*00ac*/ 	.word	0x00003c20


	//   ....[4]....
        /*00b0*/ 	.word	0x00004d80


	//   ....[5]....
        /*00b4*/ 	.word	0x00005ca0


	//   ....[6]....
        /*00b8*/ 	.word	0x00006b70


	//   ....[7]....
        /*00bc*/ 	.word	0x00007a50


	//----- nvinfo : EIATTR_EXIT_INSTR_OFFSETS
	.align		4
.L_8421:
        /*00c0*/ 	.byte	0x04, 0x1c
        /*00c2*/ 	.short	(.L_8423 - .L_8422)


	//   ....[0]....
.L_8422:
        /*00c4*/ 	.word	0x00006bf0


	//   ....[1]....
        /*00c8*/ 	.word	0x00006d10


	//   ....[2]....
        /*00cc*/ 	.word	0x00006d30


	//   ....[3]....
        /*00d0*/ 	.word	0x00006db0


	//   ....[4]....
        /*00d4*/ 	.word	0x00006dd0


	//   ....[5]....
        /*00d8*/ 	.word	0x00006df0


	//   ....[6]....
        /*00dc*/ 	.word	0x00006e80


	//   ....[7]....
        /*00e0*/ 	.word	0x00006ec0


	//   ....[8]....
        /*00e4*/ 	.word	0x00006f60


	//   ....[9]....
        /*00e8*/ 	.word	0x00006fb0


	//   ....[10]....
        /*00ec*/ 	.word	0x00006fe0


	//   ....[11]....
        /*00f0*/ 	.word	0x000070b0


	//   ....[12]....
        /*00f4*/ 	.word	0x000070f0


	//   ....[13]....
        /*00f8*/ 	.word	0x00007280


	//   ....[14]....
        /*00fc*/ 	.word	0x000073e0


	//   ....[15]....
        /*0100*/ 	.word	0x00007420


	//   ....[16]....
        /*0104*/ 	.word	0x000074c0


	//   ....[17]....
        /*0108*/ 	.word	0x00007640


	//   ....[18]....
        /*010c*/ 	.word	0x000077c0


	//   ....[19]....
        /*0110*/ 	.word	0x00007920


	//   ....[20]....
        /*0114*/ 	.word	0x00007a60


	//   ....[21]....
        /*0118*/ 	.word	0x00007a80


	//   ....[22]....
        /*011c*/ 	.word	0x00007aa0


	//----- nvinfo : EIATTR_MAX_THREADS
	.align		4
.L_8423:
        /*0120*/ 	.byte	0x04, 0x05
        /*0122*/ 	.short	(.L_8425 - .L_8424)
.L_8424:
        /*0124*/ 	.word	0x00000080
        /*0128*/ 	.word	0x00000001
        /*012c*/ 	.word	0x00000001


	//----- nvinfo : EIATTR_CRS_STACK_SIZE
	.align		4
.L_8425:
        /*0130*/ 	.byte	0x04, 0x1e
        /*0132*/ 	.short	(.L_8427 - .L_8426)
.L_8426:
        /*0134*/ 	.word	0x00000000
.L_8427:


//--------------------- .nv.info._ZN2at6native18elementwise_kernelILi128ELi2EZNS0_22gpu_kernel_impl_nocastINS0_13AUnaryFunctorIlllZZZNS0_19maximum_kernel_cudaERNS_18TensorIteratorBaseEENKUlvE_clEvENKUlvE2_clEvEUlllE_EEEEvS5_RKT_EUliE_EEviT1_ --------------------------
	.section	.nv.info._ZN2at6native18elementwise_kernelILi128ELi2EZNS0_22gpu_kernel_impl_nocastINS0_13AUnaryFunctorIlllZZZNS0_19maximum_kernel_cudaERNS_18TensorIteratorBaseEENKUlvE_clEvENKUlvE2_clEvEUlllE_EEEEvS5_RKT_EUliE_EEviT1_,"",@"SHT_CUDA_INFO"
	.sectionflags	@""
	.align	4


	//----- nvinfo : EIATTR_CUDA_API_VERSION
	.align		4
        /*0000*/ 	.byte	0x04, 0x37
        /*0002*/ 	.short	(.L_8429 - .L_8428)
.L_8428:
        /*0004*/ 	.word	0x00000082


	//----- nvinfo : EIATTR_SW2861232_WAR
	.align		4
.L_8429:
        /*0008*/ 	.byte	0x01, 0x35
	.zero		2


	//----- nvinfo : EIATTR_PARAM_CBANK
	.align		4
        /*000c*/ 	.byte	0x04, 0x0a
        /*000e*/ 	.short	(.L_8431 - .L_8430)
	.align		4
.L_8430:
        /*0010*/ 	.word	index@(.nv.constant0._ZN2at6native18elementwise_kernelILi128ELi2EZNS0_22gpu_kernel_impl_nocastINS0_13AUnaryFunctorIlllZZZNS0_19maximum_kernel_cudaERNS_18TensorIteratorBaseEENKUlvE_clEvENKUlvE2_clEvEUlllE_EEEEvS5_RKT_EUliE_EEviT1_)
        /*0014*/ 	.short	0x0160
        /*0016*/ 	.short	0x0228


	//----- nvinfo : EIATTR_CBANK_PARAM_SIZE
	.align		4
.L_8431:
        /*0018*/ 	.byte	0x03, 0x19
        /*001a*/ 	.short	0x0228


	//----- nvinfo : EIATTR_KPARAM_INFO
	.align		4
        /*001c*/ 	.byte	0x04, 0x17
        /*001e*/ 	.short	(.L_8433 - .L_8432)
.L_8432:
        /*0020*/ 	.word	0x00000000
        /*0024*/ 	.short	0x0001
        /*0026*/ 	.short	0x0008
        /*0028*/ 	.byte	0x00, 0xf0, 0x81, 0x08


	//----- nvinfo : EIATTR_KPARAM_INFO
	.align		4
.L_8433:
        /*002c*/ 	.byte	0x04, 0x17
        /*002e*/ 	.short	(.L_8435 - .L_8434)
.L_8434:
        /*0030*/ 	.word	0x00000000
        /*0034*/ 	.short	0x0000
        /*0036*/ 	.short	0x0000
        /*0038*/ 	.byte	0x00, 0xf0, 0x11, 0x00


	//----- nvinfo : EIATTR_MAXREG_COUNT
	.align		4
.L_8435:
        /*003c*/ 	.byte	0x03, 0x1b
        /*003e*/ 	.short	0x0080


	//----- nvinfo : EIATTR_MERCURY_ISA_VERSION
	.align		4
        /*0040*/ 	.byte	0x03, 0x5f
        /*0042*/ 	.short	0x0000


	//----- nvinfo : EIATTR_EXIT_INSTR_OFFSETS
	.align		4
        /*0044*/ 	.byte	0x04, 0x1c
        /*0046*/ 	.short	(.L_8437 - .L_8436)


	//   ....[0]....
.L_8436:
        /*0048*/ 	.word	0x00000f90


	//   ....[1]....
        /*004c*/ 	.word	0x00001e80


	//----- nvinfo : EIATTR_MAX_THREADS
	.align		4
.L_8437:
        /*0050*/ 	.byte	0x04, 0x05
        /*0052*/ 	.short	(.L_8439 - .L_8438)
.L_8438:
        /*0054*/ 	.word	0x00000080
        /*0058*/ 	.word	0x00000001
        /*005c*/ 	.word	0x00000001


	//----- nvinfo : EIATTR_CRS_STACK_SIZE
	.align		4
.L_8439:
        /*0060*/ 	.byte	0x04, 0x1e
        /*0062*/ 	.short	(.L_8441 - .L_8440)
.L_8440:
        /*0064*/ 	.word	0x00000000
.L_8441:


//--------------------- .nv.info._ZN2at6native27unrolled_elementwise_kernelINS0_13AUnaryFunctorIlllZZZNS0_19maximum_kernel_cudaERNS_18TensorIteratorBaseEENKUlvE_clEvENKUlvE2_clEvEUlllE_EESt5arrayIPcLm2EELi4E23TrivialOffsetCalculatorILi1EjESD_NS0_6memory15LoadWithoutCastENSE_16StoreWithoutCastEEEviT_T0_T2_T3_T4_T5_ --------------------------
	.section	.nv.info._ZN2at6native27unrolled_elementwise_kernelINS0_13AUnaryFunctorIlllZZZNS0_19maximum_kernel_cudaERNS_18TensorIteratorBaseEENKUlvE_clEvENKUlvE2_clEvEUlllE_EESt5arrayIPcLm2EELi4E23TrivialOffsetCalculatorILi1EjESD_NS0_6memory15LoadWithoutCastENSE_16StoreWithoutCastEEEviT_T0_T2_T3_T4_T5_,"",@"SHT_CUDA_INFO"
	.sectionflags	@""
	.align	4


	//----- nvinfo : EIATTR_CUDA_API_VERSION
	.align		4
        /*0000*/ 	.byte	0x04, 0x37
        /*0002*/ 	.short	(.L_8443 - .L_8442)
.L_8442:
        /*0004*/ 	.word	0x00000082


	//----- nvinfo : EIATTR_SW2861232_WAR
	.align		4
.L_8443:
        /*0008*/ 	.byte	0x01, 0x35
	.zero		2


	//----- nvinfo : EIATTR_PARAM_CBANK
	.align		4
        /*000c*/ 	.byte	0x04, 0x0a
        /*000e*/ 	.short	(.L_8445 - .L_8444)
	.align		4
.L_8444:
        /*0010*/ 	.word	index@(.nv.constant0._ZN2at6native27unrolled_elementwise_kernelINS0_13AUnaryFunctorIlllZZZNS0_19maximum_kernel_cudaERNS_18TensorIteratorBaseEENKUlvE_clEvENKUlvE2_clEvEUlllE_EESt5arrayIPcLm2EELi4E23TrivialOffsetCalculatorILi1EjESD_NS0_6memory15LoadWithoutCastENSE_16StoreWithoutCastEEEviT_T0_T2_T3_T4_T5_)
        /*0014*/ 	.short	0x0160
        /*0016*/ 	.short	0x002c


	//----- nvinfo : EIATTR_CBANK_PARAM_SIZE
	.align		4
.L_8445:
        /*0018*/ 	.byte	0x03, 0x19
        /*001a*/ 	.short	0x002c


	//----- nvinfo : EIATTR_KPARAM_INFO
	.align		4
        /*001c*/ 	.byte	0x04, 0x17
        /*001e*/ 	.short	(.L_8447 - .L_8446)
.L_8446:
        /*0020*/ 	.word	0x00000000
        /*0024*/ 	.short	0x0006
        /*0026*/ 	.short	0x002b
        /*0028*/ 	.byte	0x00, 0xf0, 0x05, 0x00


	//----- nvinfo : EIATTR_KPARAM_INFO
	.align		4
.L_8447:
        /*002c*/ 	.byte	0x04, 0x17
        /*002e*/ 	.short	(.L_8449 - .L_8448)
.L_8448:
        /*0030*/ 	.word	0x00000000
        /*0034*/ 	.short	0x0005
        /*0036*/ 	.short	0x002a
        /*0038*/ 	.byte	0x00, 0xf0, 0x05, 0x00


	//----- nvinfo : EIATTR_KPARAM_INFO
	.align		4
.L_8449:
        /*003c*/ 	.byte	0x04, 0x17
        /*003e*/ 	.short	(.L_8451 - .L_8450)
.L_8450:
        /*0040*/ 	.word	0x00000000
        /*0044*/ 	.short	0x0004
        /*0046*/ 	.short	0x0029
        /*0048*/ 	.byte	0x00, 0xf0, 0x05, 0x00


	//----- nvinfo : EIATTR_KPARAM_INFO
	.align		4
.L_8451:
        /*004c*/ 	.byte	0x04, 0x17
        /*004e*/ 	.short	(.L_8453 - .L_8452)
.L_8452:
        /*0050*/ 	.word	0x00000000
        /*0054*/ 	.short	0x0003
        /*0056*/ 	.short	0x0028
        /*0058*/ 	.byte	0x00, 0xf0, 0x05, 0x00


	//----- nvinfo : EIATTR_KPARAM_INFO
	.align		4
.L_8453:
        /*005c*/ 	.byte	0x04, 0x17
        /*005e*/ 	.short	(.L_8455 - .L_8454)
.L_8454:
        /*0060*/ 	.word	0x00000000
        /*0064*/ 	.short	0x0002
        /*0066*/ 	.short	0x0018
        /*0068*/ 	.byte	0x00, 0xf0, 0x41, 0x00


	//----- nvinfo : EIATTR_KPARAM_INFO
	.align		4
.L_8455:
        /*006c*/ 	.byte	0x04, 0x17
        /*006e*/ 	.short	(.L_8457 - .L_8456)
.L_8456:
        /*0070*/ 	.word	0x00000000
        /*0074*/ 	.short	0x0001
        /*0076*/ 	.short	0x0008
        /*0078*/ 	.byte	0x00, 0xf0, 0x41, 0x00


	//----- nvinfo : EIATTR_KPARAM_INFO
	.align		4
.L_8457:
        /*007c*/ 	.byte	0x04, 0x17
        /*007e*/ 	.short	(.L_8459 - .L_8458)
.L_8458:
        /*0080*/ 	.word	0x00000000
        /*0084*/ 	.short	0x0000
        /*0086*/ 	.short	0x0000
        /*0088*/ 	.byte	0x00, 0xf0, 0x11, 0x00


	//----- nvinfo : EIATTR_MAXREG_COUNT
	.align		4
.L_8459:
        /*008c*/ 	.byte	0x03, 0x1b
        /*008e*/ 	.short	0x00ff


	//----- nvinfo : EIATTR_MERCURY_ISA_VERSION
	.align		4
        /*0090*/ 	.byte	0x03, 0x5f
        /*0092*/ 	.short	0x0000


	//----- nvinfo : EIATTR_EXIT_INSTR_OFFSETS
	.align		4
        /*0094*/ 	.byte	0x04, 0x1c
        /*0096*/ 	.short	(.L_8461 - .L_8460)


	//   ....[0]....
.L_8460:
        /*0098*/ 	.word	0x00000460


	//   ....[1]....
        /*009c*/ 	.word	0x000004d0


	//----- nvinfo : EIATTR_MAX_THREADS
	.align		4
.L_8461:
        /*00a0*/ 	.byte	0x04, 0x05
        /*00a2*/ 	.short	(.L_8463 - .L_8462)
.L_8462:
        /*00a4*/ 	.word	0x00000080
        /*00a8*/ 	.word	0x00000001
        /*00ac*/ 	.word	0x00000001


	//----- nvinfo : EIATTR_CRS_STACK_SIZE
	.align		4
.L_8463:
        /*00b0*/ 	.byte	0x04, 0x1e
        /*00b2*/ 	.short	(.L_8465 - .L_8464)
.L_8464:
        /*00b4*/ 	.word	0x00000000
.L_8465:


//--------------------- .nv.info._ZN2at6native29vectorized_elementwise_kernelILi2ENS0_13AUnaryFunctorIlllZZZNS0_19maximum_kernel_cudaERNS_18TensorIteratorBaseEENKUlvE_clEvENKUlvE2_clEvEUlllE_EESt5arrayIPcLm2EEEEviT0_T1_ --------------------------
	.section	.nv.info._ZN2at6native29vectorized_elementwise_kernelILi2ENS0_13AUnaryFunctorIlllZZZNS0_19maximum_kernel_cudaERNS_18TensorIteratorBaseEENKUlvE_clEvENKUlvE2_clEvEUlllE_EESt5arrayIPcLm2EEEEviT0_T1_,"",@"SHT_CUDA_INFO"
	.sectionflags	@""
	.align	4


	//----- nvinfo : EIATTR_CUDA_API_VERSION
	.align		4
        /*0000*/ 	.byte	0x04, 0x37
        /*0002*/ 	.short	(.L_8467 - .L_8466)
.L_8466:
        /*0004*/ 	.word	0x00000082


	//----- nvinfo : EIATTR_SW2861232_WAR
	.align		4
.L_8467:
        /*0008*/ 	.byte	0x01, 0x35
	.zero		2


	//----- nvinfo : EIATTR_PARAM_CBANK
	.align		4
        /*000c*/ 	.byte	0x04, 0x0a
        /*000e*/ 	.short	(.L_8469 - .L_8468)
	.align		4
.L_8468:
        /*0010*/ 	.word	index@(.nv.constant0._ZN2at6native29vectorized_elementwise_kernelILi2ENS0_13AUnaryFunctorIlllZZZNS0_19maximum_kernel_cudaERNS_18TensorIteratorBaseEENKUlvE_clEvENKUlvE2_clEvEUlllE_EESt5arrayIPcLm2EEEEviT0_T1_)
        /*0014*/ 	.short	0x0160
        /*0016*/ 	.short	0x0028


	//----- nvinfo : EIATTR_CBANK_PARAM_SIZE
	.align		4
.L_8469:
        /*0018*/ 	.byte	0x03, 0x19
        /*001a*/ 	.short	0x0028


	//----- nvinfo : EIATTR_KPARAM_INFO
	.align		4
        /*001c*/ 	.byte	0x04, 0x17
        /*001e*/ 	.short	(.L_8471 - .L_8470)
.L_8470:
        /*0020*/ 	.word	0x00000000
        /*0024*/ 	.short	0x0002
        /*0026*/ 	.short	0x0018
        /*0028*/ 	.byte	0x00, 0xf0, 0x41, 0x00


	//----- nvinfo : EIATTR_KPARAM_INFO
	.align		4
.L_8471:
        /*002c*/ 	.byte	0x04, 0x17
        /*002e*/ 	.short	(.L_8473 - .L_8472)
.L_8472:
        /*0030*/ 	.word	0x00000000
        /*0034*/ 	.short	0x0001
        /*0036*/ 	.short	0x0008
        /*0038*/ 	.byte	0x00, 0xf0, 0x41, 0x00


	//----- nvinfo : EIATTR_KPARAM_INFO
	.align		4
.L_8473:
        /*003c*/ 	.byte	0x04, 0x17
        /*003e*/ 	.short	(.L_8475 - .L_8474)
.L_8474:
        /*0040*/ 	.word	0x00000000
        /*0044*/ 	.short	0x0000
        /*0046*/ 	.short	0x0000
        /*0048*/ 	.byte	0x00, 0xf0, 0x11, 0x00


	//----- nvinfo : EIATTR_MAXREG_COUNT
	.align		4
.L_8475:
        /*004c*/ 	.byte	0x03, 0x1b
        /*004e*/ 	.short	0x00ff


	//----- nvinfo : EIATTR_MERCURY_ISA_VERSION
	.align		4
        /*0050*/ 	.byte	0x03, 0x5f
        /*0052*/ 	.short	0x0000


	//----- nvinfo : EIATTR_EXIT_INSTR_OFFSETS
	.align		4
        /*0054*/ 	.byte	0x04, 0x1c
        /*0056*/ 	.short	(.L_8477 - .L_8476)


	//   ....[0]....
.L_8476:
        /*0058*/ 	.word	0x00000400


	//   ....[1]....
        /*005c*/ 	.word	0x00000d10


	//   ....[2]....
        /*0060*/ 	.word	0x00000d60


	//----- nvinfo : EIATTR_MAX_THREADS
	.align		4
.L_8477:
        /*0064*/ 	.byte	0x04, 0x05
        /*0066*/ 	.short	(.L_8479 - .L_8478)
.L_8478:
        /*0068*/ 	.word	0x00000080
        /*006c*/ 	.word	0x00000001
        /*0070*/ 	.word	0x00000001


	//----- nvinfo : EIATTR_CRS_STACK_SIZE
	.align		4
.L_8479:
        /*0074*/ 	.byte	0x04, 0x1e
        /*0076*/ 	.short	(.L_8481 - .L_8480)
.L_8480:
        /*0078*/ 	.word	0x00000000
.L_8481:


//--------------------- .nv.info._ZN2at6native29vectorized_elementwise_kernelILi4ENS0_13AUnaryFunctorIlllZZZNS0_19maximum_kernel_cudaERNS_18TensorIteratorBaseEENKUlvE_clEvENKUlvE2_clEvEUlllE_EESt5arrayIPcLm2EEEEviT0_T1_ --------------------------
	.section	.nv.info._ZN2at6native29vectorized_elementwise_kernelILi4ENS0_13AUnaryFunctorIlllZZZNS0_19maximum_kernel_cudaERNS_18TensorIteratorBaseEENKUlvE_clEvENKUlvE2_clEvEUlllE_EESt5arrayIPcLm2EEEEviT0_T1_,"",@"SHT_CUDA_INFO"
	.sectionflags	@""
	.align	4


	//----- nvinfo : EIATTR_CUDA_API_VERSION
	.align		4
        /*0000*/ 	.byte	0x04, 0x37
        /*0002*/ 	.short	(.L_8483 - .L_8482)
.L_8482:
        /*0004*/ 	.word	0x00000082


	//----- nvinfo : EIATTR_SW2861232_WAR
	.align		4
.L_8483:
        /*0008*/ 	.byte	0x01, 0x35
	.zero		2


	//----- nvinfo : EIATTR_PARAM_CBANK
	.align		4
        /*000c*/ 	.byte	0x04, 0x0a
        /*000e*/ 	.short	(.L_8485 - .L_8484)
	.align		4
.L_8484:
        /*0010*/ 	.word	index@(.nv.constant0._ZN2at6native29vectorized_elementwise_kernelILi4ENS0_13AUnaryFunctorIlllZZZNS0_19maximum_kernel_cudaERNS_18TensorIteratorBaseEENKUlvE_clEvENKUlvE2_clEvEUlllE_EESt5arrayIPcLm2EEEEviT0_T1_)
        /*0014*/ 	.short	0x0160
        /*0016*/ 	.short	0x0028


	//----- nvinfo : EIATTR_CBANK_PARAM_SIZE
	.align		4
.L_8485:
        /*0018*/ 	.byte	0x03, 0x19
        /*001a*/ 	.short	0x0028


	//----- nvinfo : EIATTR_KPARAM_INFO
	.align		4
        /*001c*/ 	.byte	0x04, 0x17
        /*001e*/ 	.short	(.L_8487 - .L_8486)
.L_8486:
        /*0020*/ 	.word	0x00000000
        /*0024*/ 	.short	0x0002
        /*0026*/ 	.short	0x0018
        /*0028*/ 	.byte	0x00, 0xf0, 0x41, 0x00


	//----- nvinfo : EIATTR_KPARAM_INFO
	.align		4
.L_8487:
        /*002c*/ 	.byte	0x04, 0x17
        /*002e*/ 	.short	(.L_8489 - .L_8488)
.L_8488:
        /*0030*/ 	.word	0x00000000
        /*0034*/ 	.short	0x0001
        /*0036*/ 	.short	0x0008
        /*0038*/ 	.byte	0x00, 0xf0, 0x41, 0x00


	//----- nvinfo : EIATTR_KPARAM_INFO
	.align		4
.L_8489:
        /*003c*/ 	.byte	0x04, 0x17
        /*003e*/ 	.short	(.L_8491 - .L_8490)
.L_8490:
        /*0040*/ 	.word	0x00000000
        /*0044*/ 	.short	0x0000
        /*0046*/ 	.short	0x0000
        /*0048*/ 	.byte	0x00, 0xf0, 0x11, 0x00


	//----- nvinfo : EIATTR_MAXREG_COUNT
	.align		4
.L_8491:
        /*004c*/ 	.byte	0x03, 0x1b
        /*004e*/ 	.short	0x00ff


	//----- nvinfo : EIATTR_MERCURY_ISA_VERSION
	.align		4
        /*0050*/ 	.byte	0x03, 0x5f
        /*0052*/ 	.short	0x0000


	//----- nvinfo : EIATTR_EXIT_INSTR_OFFSETS
	.align		4
        /*0054*/ 	.byte	0x04, 0x1c
        /*0056*/ 	.short	(.L_8493 - .L_8492)


	//   ....[0]....
.L_8492:
        /*0058*/ 	.word	0x00000400


	//   ....[1]....
        /*005c*/ 	.word	0x00000d10


	//   ....[2]....
        /*0060*/ 	.word	0x00000d60


	//----- nvinfo : EIATTR_MAX_THREADS
	.align		4
.L_8493:
        /*0064*/ 	.byte	0x04, 0x05
        /*0066*/ 	.short	(.L_8495 - .L_8494)
.L_8494:
        /*0068*/ 	.word	0x00000080
        /*006c*/ 	.word	0x00000001
        /*0070*/ 	.word	0x00000001


	//----- nvinfo : EIATTR_CRS_STACK_SIZE
	.align		4
.L_8495:
        /*0074*/ 	.byte	0x04, 0x1e
        /*0076*/ 	.short	(.L_8497 - .L_8496)
.L_8496:
        /*0078*/ 	.word	0x00000000
.L_8497:


//--------------------- .nv.info._ZN2at6native29vectorized_elementwise_kernelILi8ENS0_13AUnaryFunctorIlllZZZNS0_19maximum_kernel_cudaERNS_18TensorIteratorBaseEENKUlvE_clEvENKUlvE2_clEvEUlllE_EESt5arrayIPcLm2EEEEviT0_T1_ --------------------------
	.section	.nv.info._ZN2at6native29vectorized_elementwise_kernelILi8ENS0_13AUnaryFunctorIlllZZZNS0_19maximum_kernel_cudaERNS_18TensorIteratorBaseEENKUlvE_clEvENKUlvE2_clEvEUlllE_EESt5arrayIPcLm2EEEEviT0_T1_,"",@"SHT_CUDA_INFO"
	.sectionflags	@""
	.align	4


	//----- nvinfo : EIATTR_CUDA_API_VERSION
	.align		4
        /*0000*/ 	.byte	0x04, 0x37
        /*0002*/ 	.short	(.L_8499 - .L_8498)
.L_8498:
        /*0004*/ 	.word	0x00000082


	//----- nvinfo : EIATTR_SW2861232_WAR
	.align		4
.L_8499:
        /*0008*/ 	.byte	0x01, 0x35
	.zero		2


	//----- nvinfo : EIATTR_PARAM_CBANK
	.align		4
        /*000c*/ 	.byte	0x04, 0x0a
        /*000e*/ 	.short	(.L_8501 - .L_8500)
	.align		4
.L_8500:
        /*0010*/ 	.word	index@(.nv.constant0._ZN2at6native29vectorized_elementwise_kernelILi8ENS0_13AUnaryFunctorIlllZZZNS0_19maximum_kernel_cudaERNS_18TensorIteratorBaseEENKUlvE_clEvENKUlvE2_clEvEUlllE_EESt5arrayIPcLm2EEEEviT0_T1_)
        /*0014*/ 	.short	0x0160
        /*0016*/ 	.short	0x0028


	//----- nvinfo : EIATTR_CBANK_PARAM_SIZE
	.align		4
.L_8501:
        /*0018*/ 	.byte	0x03, 0x19
        /*001a*/ 	.short	0x0028


	//----- nvinfo : EIATTR_KPARAM_INFO
	.align		4
        /*001c*/ 	.byte	0x04, 0x17
        /*001e*/ 	.short	(.L_8503 - .L_8502)
.L_8502:
        /*0020*/ 	.word	0x00000000
        /*0024*/ 	.short	0x0002
        /*0026*/ 	.short	0x0018
        /*0028*/ 	.byte	0x00, 0xf0, 0x41, 0x00


	//----- nvinfo : EIATTR_KPARAM_INFO
	.align		4
.L_8503:
        /*002c*/ 	.byte	0x04, 0x17
        /*002e*/ 	.short	(.L_8505 - .L_8504)
.L_8504:
        /*0030*/ 	.word	0x00000000
        /*0034*/ 	.short	0x0001
        /*0036*/ 	.short	0x0008
        /*0038*/ 	.byte	0x00, 0xf0, 0x41, 0x00


	//----- nvinfo : EIATTR_KPARAM_INFO
	.align		4
.L_8505:
        /*003c*/ 	.byte	0x04, 0x17
        /*003e*/ 	.short	(.L_8507 - .L_8506)
.L_8506:
        /*0040*/ 	.word	0x00000000
        /*0044*/ 	.short	0x0000
        /*0046*/ 	.short	0x0000
        /*0048*/ 	.byte	0x00, 0xf0, 0x11, 0x00


	//----- nvinfo : EIATTR_MAXREG_COUNT
	.align		4
.L_8507:
        /*004c*/ 	.byte	0x03, 0x1b
        /*004e*/ 	.short	0x00ff


	//----- nvinfo : EIATTR_MERCURY_ISA_VERSION
	.align		4
        /*0050*/ 	.byte	0x03, 0x5f
        /*0052*/ 	.short	0x0000


	//----- nvinfo : EIATTR_EXIT_INSTR_OFFSETS
	.align		4
        /*0054*/ 	.byte	0x04, 0x1c
        /*0056*/ 	.short	(.L_8509 - .L_8508)


	//   ....[0]....
.L_8508:
        /*0058*/ 	.word	0x00000010


	//----- nvinfo : EIATTR_MAX_THREADS
	.align		4
.L_8509:
        /*005c*/ 	.byte	0x04, 0x05
        /*005e*/ 	.short	(.L_8511 - .L_8510)
.L_8510:
        /*0060*/ 	.word	0x00000080
        /*0064*/ 	.word	0x00000001
        /*0068*/ 	.word	0x00000001
.L_8511:


//--------------------- .nv.info._ZN2at6native18elementwise_kernelILi128ELi4EZNS0_15gpu_kernel_implINS0_13BinaryFunctorIlllZZZNS0_19maximum_kernel_cudaERNS_18TensorIteratorBaseEENKUlvE_clEvENKUlvE2_clEvEUlllE_EEEEvS5_RKT_EUliE_EEviT1_ --------------------------
	.section	.nv.info._ZN2at6native18elementwise_kernelILi128ELi4EZNS0_15gpu_kernel_implINS0_13BinaryFunctorIlllZZZNS0_19maximum_kernel_cudaERNS_18TensorIteratorBaseEENKUlvE_clEvENKUlvE2_clEvEUlllE_EEEEvS5_RKT_EUliE_EEviT1_,"",@"SHT_CUDA_INFO"
	.sectionflags	@""
	.align	4


	//----- nvinfo : EIATTR_CUDA_API_VERSION
	.align		4
        /*0000*/ 	.byte	0x04, 0x37
        /*0002*/ 	.short	(.L_8513 - .L_8512)
.L_8512:
        /*0004*/ 	.word	0x00000082


	//----- nvinfo : EIATTR_SW2861232_WAR
	.align		4
.L_8513:
        /*0008*/ 	.byte	0x01, 0x35
	.zero		2


	//----- nvinfo : EIATTR_PARAM_CBANK
	.align		4
        /*000c*/ 	.byte	0x04, 0x0a
        /*000e*/ 	.short	(.L_8515 - .L_8514)
	.align		4
.L_8514:
        /*0010*/ 	.word	index@(.nv.constant0._ZN2at6native18elementwise_kernelILi128ELi4EZNS0_15gpu_kernel_implINS0_13BinaryFunctorIlllZZZNS0_19maximum_kernel_cudaERNS_18TensorIteratorBaseEENKUlvE_clEvENKUlvE2_clEvEUlllE_EEEEvS5_RKT_EUliE_EEviT1_)
        /*0014*/ 	.short	0x0160
        /*0016*/ 	.short	0x0290


	//----- nvinfo : EIATTR_CBANK_PARAM_SIZE
	.align		4
.L_8515:
        /*0018*/ 	.byte	0x03, 0x19
        /*001a*/ 	.short	0x0290


	//----- nvinfo : EIATTR_KPARAM_INFO
	.align		4
        /*001c*/ 	.byte	0x04, 0x17
        /*001e*/ 	.short	(.L_8517 - .L_8516)
.L_8516:
        /*0020*/ 	.word	0x00000000
        /*0024*/ 	.short	0x0001
        /*0026*/ 	.short	0x0008
        /*0028*/ 	.byte	0x00, 0xf0, 0x21, 0x0a


	//----- nvinfo : EIATTR_KPARAM_INFO
	.align		4
.L_8517:
        /*002c*/ 	.byte	0x04, 0x17
        /*002e*/ 	.short	(.L_8519 - .L_8518)
.L_8518:
        /*0030*/ 	.word	0x00000000
        /*0034*/ 	.short	0x0000
        /*0036*/ 	.short	0x0000
        /*0038*/ 	.byte	0x00, 0xf0, 0x11, 0x00


	//----- nvinfo : EIATTR_MAXREG_COUNT
	.align		4
.L_8519:
        /*003c*/ 	.byte	0x03, 0x1b
        /*003e*/ 	.short	0x0080


	//----- nvinfo : EIATTR_EXTERNS
	.align		4
        /*0040*/ 	.byte	0x04, 0x0f
        /*0042*/ 	.short	(.L_8521 - .L_8520)


	//   ....[0]....
	.align		4
.L_8520:
        /*0044*/ 	.word	index@(__assertfail)


	//----- nvinfo : EIATTR_MERCURY_ISA_VERSION
	.align		4
.L_8521:
        /*0048*/ 	.byte	0x03, 0x5f
        /*004a*/ 	.short	0x0000


	//----- nvinfo : EIATTR_SYSCALL_OFFSETS
	.align		4
        /*004c*/ 	.byte	0x04, 0x46
        /*004e*/ 	.short	(.L_8523 - .L_8522)


	//   ....[0]....
.L_8522:
        /*0050*/ 	.word	0x00001ec0


	//   ....[1]....
        /*0054*/ 	.word	0x00002d50


	//   ....[2]....
        /*0058*/ 	.word	0x00003c30


	//   ....[3]....
        /*005c*/ 	.word	0x00005b10


	//   ....[4]....
        /*0060*/ 	.word	0x000069a0


	//   ....[5]....
        /*0064*/ 	.word	0x00007880


	//   ....[6]....
        /*0068*/ 	.word	0x00009730


	//   ....[7]....
        /*006c*/ 	.word	0x0000a5c0


	//   ....[8]....
        /*0070*/ 	.word	0x0000b4a0


	//   ....[9]....
        /*0074*/ 	.word	0x0000d360


	//   ....[10]....
        /*0078*/ 	.word	0x0000e1f0


	//   ....[11]....
        /*007c*/ 	.word	0x0000f0d0


	//----- nvinfo : EIATTR_EXIT_INSTR_OFFSETS
	.align		4
.L_8523:
        /*0080*/ 	.byte	0x04, 0x1c
        /*0082*/ 	.short	(.L_8525 - .L_8524)


	//   ....[0]....
.L_8524:
        /*0084*/ 	.word	0x0000b520


	//   ....[1]....
        /*0088*/ 	.word	0x0000e380


	//   ....[2]....
        /*008c*/ 	.word	0x0000e3a0


	//   ....[3]....
        /*0090*/ 	.word	0x0000e420


	//   ....[4]....
        /*0094*/ 	.word	0x0000e440


	//   ....[5]....
        /*0098*/ 	.word	0x0000e460


	//   ....[6]....
        /*009c*/ 	.word	0x0000e4f0


	//   ....[7]....
        /*00a0*/ 	.word	0x0000e530


	//   ....[8]....
        /*00a4*/ 	.word	0x0000e5d0


	//   ....[9]....
        /*00a8*/ 	.word	0x0000e620


	//   ....[10]....
        /*00ac*/ 	.word	0x0000e650


	//   ....[11]....
        /*00b0*/ 	.word	0x0000e720


	//   ....[12]....
        /*00b4*/ 	.word	0x0000e760


	//   ....[13]....
        /*00b8*/ 	.word	0x0000e8f0


	//   ....[14]....
        /*00bc*/ 	.word	0x0000ea50


	//   ....[15]....
        /*00c0*/ 	.word	0x0000ea90


	//   ....[16]....
        /*00c4*/ 	.word	0x0000eb30


	//   ....[17]....
        /*00c8*/ 	.word	0x0000ecb0


	//   ....[18]....
        /*00cc*/ 	.word	0x0000ee30


	//   ....[19]....
        /*00d0*/ 	.word	0x0000efa0


	//   ....[20]....
        /*00d4*/ 	.word	0x0000f0e0


	//   ....[21]....
        /*00d8*/ 	.word	0x0000f100


	//   ....[22]....
        /*00dc*/ 	.word	0x0000f120


	//----- nvinfo : EIATTR_MAX_THREADS
	.align		4
.L_8525:
        /*00e0*/ 	.byte	0x04, 0x05
        /*00e2*/ 	.short	(.L_8527 - .L_8526)
.L_8526:
        /*00e4*/ 	.word	0x00000080
        /*00e8*/ 	.word	0x00000001
        /*00ec*/ 	.word	0x00000001


	//----- nvinfo : EIATTR_CRS_STACK_SIZE
	.align		4
.L_8527:
        /*00f0*/ 	.byte	0x04, 0x1e
        /*00f2*/ 	.short	(.L_8529 - .L_8528)
.L_8528:
        /*00f4*/ 	.word	0x00000000
.L_8529:


//--------------------- .nv.info._ZN2at6native27unrolled_elementwise_kernelINS0_13BinaryFunctorIlllZZZNS0_19maximum_kernel_cudaERNS_18TensorIteratorBaseEENKUlvE_clEvENKUlvE2_clEvEUlllE_EESt5arrayIPcLm3EELi4E23TrivialOffsetCalculatorILi2EjESC_ILi1EjENS0_6memory12LoadWithCastILi2EEENSF_13StoreWithCastILi1EEEEEviT_T0_T2_T3_T4_T5_ --------------------------
	.section	.nv.info._ZN2at6native27unrolled_elementwise_kernelINS0_13BinaryFunctorIlllZZZNS0_19maximum_kernel_cudaERNS_18TensorIteratorBaseEENKUlvE_clEvENKUlvE2_clEvEUlllE_EESt5arrayIPcLm3EELi4E23TrivialOffsetCalculatorILi2EjESC_ILi1EjENS0_6memory12LoadWithCastILi2EEENSF_13StoreWithCastILi1EEEEEviT_T0_T2_T3_T4_T5_,"",@"SHT_CUDA_INFO"
	.sectionflags	@""
	.align	4


	//----- nvinfo : EIATTR_CUDA_API_VERSION
	.align		4
        /*0000*/ 	.byte	0x04, 0x37
        /*0002*/ 	.short	(.L_8531 - .L_8530)
.L_8530:
        /*0004*/ 	.word	0x00000082


	//----- nvinfo : EIATTR_SW2861232_WAR
	.align		4
.L_8531:
        /*0008*/ 	.byte	0x01, 0x35
	.zero		2


	//----- nvinfo : EIATTR_PARAM_CBANK
	.align		4
        /*000c*/ 	.byte	0x04, 0x0a
        /*000e*/ 	.short	(.L_8533 - .L_8532)
	.align		4
.L_8532:
        /*0010*/ 	.word	index@(.nv.constant0._ZN2at6native27unrolled_elementwise_kernelINS0_13BinaryFunctorIlllZZZNS0_19maximum_kernel_cudaERNS_18TensorIteratorBaseEENKUlvE_clEvENKUlvE2_clEvEUlllE_EESt5arrayIPcLm3EELi4E23TrivialOffsetCalculatorILi2EjESC_ILi1EjENS0_6memory12LoadWithCastILi2EEENSF_13StoreWithCastILi1EEEEEviT_T0_T2_T3_T4_T5_)
        /*0014*/ 	.short	0x0160
        /*0016*/ 	.short	0x0038


	//----- nvinfo : EIATTR_CBANK_PARAM_SIZE
	.align		4
.L_8533:
        /*0018*/ 	.byte	0x03, 0x19
        /*001a*/ 	.short	0x0038


	//----- nvinfo : EIATTR_KPARAM_INFO
	.align		4
        /*001c*/ 	.byte	0x04, 0x17
        /*001e*/ 	.short	(.L_8535 - .L_8534)
.L_8534:
        /*0020*/ 	.word	0x00000000
        /*0024*/ 	.short	0x0006
        /*0026*/ 	.short	0x0030
        /*0028*/ 	.byte	0x00, 0xf0, 0x21, 0x00


	//----- nvinfo : EIATTR_KPARAM_INFO
	.align		4
.L_8535:
        /*002c*/ 	.byte	0x04, 0x17
        /*002e*/ 	.short	(.L_8537 - .L_8536)
.L_8536:
        /*0030*/ 	.word	0x00000000
        /*0034*/ 	.short	0x0005
        /*0036*/ 	.short	0x0024
        /*0038*/ 	.byte	0x00, 0xf0, 0x31, 0x00


	//----- nvinfo : EIATTR_KPARAM_INFO
	.align		4
.L_8537:
        /*003c*/ 	.byte	0x04, 0x17
        /*003e*/ 	.short	(.L_8539 - .L_8538)
.L_8538:
        /*0040*/ 	.word	0x00000000
        /*0044*/ 	.short	0x0004
        /*0046*/ 	.short	0x0021
        /*0048*/ 	.byte	0x00, 0xf0, 0x05, 0x00


	//----- nvinfo : EIATTR_KPARAM_INFO
	.align		4
.L_8539:
        /*004c*/ 	.byte	0x04, 0x17
        /*004e*/ 	.short	(.L_8541 - .L_8540)
.L_8540:
        /*0050*/ 	.word	0x00000000
        /*0054*/ 	.short	0x0003
        /*0056*/ 	.short	0x0020
        /*0058*/ 	.byte	0x00, 0xf0, 0x05, 0x00


	//----- nvinfo : EIATTR_KPARAM_INFO
	.align		4
.L_8541:
        /*005c*/ 	.byte	0x04, 0x17
        /*005e*/ 	.short	(.L_8543 - .L_8542)
.L_8542:
        /*0060*/ 	.word	0x00000000
        /*0064*/ 	.short	0x0002
        /*0066*/ 	.short	0x0008
        /*0068*/ 	.byte	0x00, 0xf0, 0x61, 0x00


	//----- nvinfo : EIATTR_KPARAM_INFO
	.align		4
.L_8543:
        /*006c*/ 	.byte	0x04, 0x17
        /*006e*/ 	.short	(.L_8545 - .L_8544)
.L_8544:
        /*0070*/ 	.word	0x00000000
        /*0074*/ 	.short	0x0001
        /*0076*/ 	.short	0x0004
        /*0078*/ 	.byte	0x00, 0xf0, 0x05, 0x00


	//----- nvinfo : EIATTR_KPARAM_INFO
	.align		4
.L_8545:
        /*007c*/ 	.byte	0x04, 0x17
        /*007e*/ 	.short	(.L_8547 - .L_8546)
.L_8546:
        /*0080*/ 	.word	0x00000000
        /*0084*/ 	.short	0x0000
        /*0086*/ 	.short	0x0000
        /*0088*/ 	.byte	0x00, 0xf0, 0x11, 0x00


	//----- nvinfo : EIATTR_MAXREG_COUNT
	.align		4
.L_8547:
        /*008c*/ 	.byte	0x03, 0x1b
        /*008e*/ 	.short	0x00ff


	//----- nvinfo : EIATTR_EXTERNS
	.align		4
        /*0090*/ 	.byte	0x04, 0x0f
        /*0092*/ 	.short	(.L_8549 - .L_8548)


	//   ....[0]....
	.align		4
.L_8548:
        /*0094*/ 	.word	index@(__assertfail)


	//----- nvinfo : EIATTR_MERCURY_ISA_VERSION
	.align		4
.L_8549:
        /*0098*/ 	.byte	0x03, 0x5f
        /*009a*/ 	.short	0x0000


	//----- nvinfo : EIATTR_SYSCALL_OFFSETS
	.align		4
        /*009c*/ 	.byte	0x04, 0x46
        /*009e*/ 	.short	(.L_8551 - .L_8550)


	//   ....[0]....
.L_8550:
        /*00a0*/ 	.word	0x00000f20


	//   ....[1]....
        /*00a4*/ 	.word	0x00001db0


	//   ....[2]....
        /*00a8*/ 	.word	0x00002cc0


	//   ....[3]....
        /*00ac*/ 	.word	0x00003b50


	//   ....[4]....
        /*00b0*/ 	.word	0x00004a70


	//   ....[5]....
        /*00b4*/ 	.word	0x00005900


	//   ....[6]....
        /*00b8*/ 	.word	0x00006800


	//   ....[7]....
        /*00bc*/ 	.word	0x00007690


	//   ....[8]....
        /*00c0*/ 	.word	0x000086a0


	//   ....[9]....
        /*00c4*/ 	.word	0x00009580


	//   ....[10]....
        /*00c8*/ 	.word	0x0000a430


	//   ....[11]....
        /*00cc*/ 	.word	0x0000b300


	//----- nvinfo : EIATTR_EXIT_INSTR_OFFSETS
	.align		4
.L_8551:
        /*00d0*/ 	.byte	0x04, 0x1c
        /*00d2*/ 	.short	(.L_8553 - .L_8552)


	//   ....[0]....
.L_8552:
        /*00d4*/ 	.word	0x0000a4b0


	//   ....[1]....
        /*00d8*/ 	.word	0x0000a5c0


	//   ....[2]....
        /*00dc*/ 	.word	0x0000a5e0


	//   ....[3]....
        /*00e0*/ 	.word	0x0000a660


	//   ....[4]....
        /*00e4*/ 	.word	0x0000a680


	//   ....[5]....
        /*00e8*/ 	.word	0x0000a6a0


	//   ....[6]....
        /*00ec*/ 	.word	0x0000a730


	//   ....[7]....
        /*00f0*/ 	.word	0x0000a770


	//   ....[8]....
        /*00f4*/ 	.word	0x0000a810


	//   ....[9]....
        /*00f8*/ 	.word	0x0000a860


	//   ....[10]....
        /*00fc*/ 	.word	0x0000a890


	//   ....[11]....
        /*0100*/ 	.word	0x0000a960


	//   ....[12]....
        /*0104*/ 	.word	0x0000a9a0


	//   ....[13]....
        /*0108*/ 	.word	0x0000ab30


	//   ....[14]....
        /*010c*/ 	.word	0x0000ac90


	//   ....[15]....
        /*0110*/ 	.word	0x0000acd0


	//   ....[16]....
        /*0114*/ 	.word	0x0000ad70


	//   ....[17]....
        /*0118*/ 	.word	0x0000aef0


	//   ....[18]....
        /*011c*/ 	.word	0x0000b070


	//   ....[19]....
        /*0120*/ 	.word	0x0000b1d0


	//   ....[20]....
        /*0124*/ 	.word	0x0000b310


	//   ....[21]....
        /*0128*/ 	.word	0x0000b330


	//   ....[22]....
        /*012c*/ 	.word	0x0000b350


	//----- nvinfo : EIATTR_MAX_THREADS
	.align		4
.L_8553:
        /*0130*/ 	.byte	0x04, 0x05
        /*0132*/ 	.short	(.L_8555 - .L_8554)
.L_8554:
        /*0134*/ 	.word	0x00000080
        /*0138*/ 	.word	0x00000001
        /*013c*/ 	.word	0x00000001


	//----- nvinfo : EIATTR_CRS_STACK_SIZE
	.align		4
.L_8555:
        /*0140*/ 	.byte	0x04, 0x1e
        /*0142*/ 	.short	(.L_8557 - .L_8556)
.L_8556:
        /*0144*/ 	.word	0x00000000
.L_8557:


//--------------------- .nv.info._ZN2at6native18elementwise_kernelILi128ELi2EZNS0_22gpu_kernel_impl_nocastINS0_13BinaryFunctorIlllZZZNS0_19maximum_kernel_cudaERNS_18TensorIteratorBaseEENKUlvE_clEvENKUlvE2_clEvEUlllE_EEEEvS5_RKT_EUliE_EEviT1_ --------------------------
	.section	.nv.info._ZN2at6native18elementwise_kernelILi128ELi2EZNS0_22gpu_kernel_impl_nocastINS0_13BinaryFunctorIlllZZZNS0_19maximum_kernel_cudaERNS_18TensorIteratorBaseEENKUlvE_clEvENKUlvE2_clEvEUlllE_EEEEvS5_RKT_EUliE_EEviT1_,"",@"SHT_CUDA_INFO"
	.sectionflags	@""
	.align	4


	//----- nvinfo : EIATTR_CUDA_API_VERSION
	.align		4
        /*0000*/ 	.byte	0x04, 0x37
        /*0002*/ 	.short	(.L_8559 - .L_8558)
.L_8558:
        /*0004*/ 	.word	0x00000082


	//----- nvinfo : EIATTR_SW2861232_WAR
	.align		4
.L_8559:
        /*0008*/ 	.byte	0x01, 0x35
	.zero		2


	//----- nvinfo : EIATTR_PARAM_CBANK
	.align		4
        /*000c*/ 	.byte	0x04, 0x0a
        /*000e*/ 	.short	(.L_8561 - .L_8560)
	.align		4
.L_8560:
        /*0010*/ 	.word	index@(.nv.constant0._ZN2at6native18elementwise_kernelILi128ELi2EZNS0_22gpu_kernel_impl_nocastINS0_13BinaryFunctorIlllZZZNS0_19maximum_kernel_cudaERNS_18TensorIteratorBaseEENKUlvE_clEvENKUlvE2_clEvEUlllE_EEEEvS5_RKT_EUliE_EEviT1_)
        /*0014*/ 	.short	0x0160
        /*0016*/ 	.short	0x0290


	//----- nvinfo : EIATTR_CBANK_PARAM_SIZE
	.align		4
.L_8561:
        /*0018*/ 	.byte	0x03, 0x19
        /*001a*/ 	.short	0x0290


	//----- nvinfo : EIATTR_KPARAM_INFO
	.align		4
        /*001c*/ 	.byte	0x04, 0x17
        /*001e*/ 	.short	(.L_8563 - .L_8562)
.L_8562:
        /*0020*/ 	.word	0x00000000
        /*0024*/ 	.short	0x0001
        /*0026*/ 	.short	0x0008
        /*0028*/ 	.byte	0x00, 0xf0, 0x21, 0x0a


	//----- nvinfo : EIATTR_KPARAM_INFO
	.align		4
.L_8563:
        /*002c*/ 	.byte	0x04, 0x17
        /*002e*/ 	.short	(.L_8565 - .L_8564)
.L_8564:
        /*0030*/ 	.word	0x00000000
        /*0034*/ 	.short	0x0000
        /*0036*/ 	.short	0x0000
        /*0038*/ 	.byte	0x00, 0xf0, 0x11, 0x00


	//----- nvinfo : EIATTR_MAXREG_COUNT
	.align		4
.L_8565:
        /*003c*/ 	.byte	0x03, 0x1b
        /*003e*/ 	.short	0x0080


	//----- nvinfo : EIATTR_MERCURY_ISA_VERSION
	.align		4
        /*0040*/ 	.byte	0x03, 0x5f
        /*0042*/ 	.short	0x0000


	//----- nvinfo : EIATTR_EXIT_INSTR_OFFSETS
	.align		4
        /*0044*/ 	.byte	0x04, 0x1c
        /*0046*/ 	.short	(.L_8567 - .L_8566)


	//   ....[0]....
.L_8566:
        /*0048*/ 	.word	0x00001160


	//   ....[1]....
        /*004c*/ 	.word	0x00002210


	//----- nvinfo : EIATTR_MAX_THREADS
	.align		4
.L_8567:
        /*0050*/ 	.byte	0x04, 0x05
        /*0052*/ 	.short	(.L_8569 - .L_8568)
.L_8568:
        /*0054*/ 	.word	0x00000080
        /*0058*/ 	.word	0x00000001
        /*005c*/ 	.word	0x00000001


	//----- nvinfo : EIATTR_CRS_STACK_SIZE
	.align		4
.L_8569:
        /*0060*/ 	.byte	0x04, 0x1e
        /*0062*/ 	.short	(.L_8571 - .L_8570)
.L_8570:
        /*0064*/ 	.word	0x00000000
.L_8571:


//--------------------- .nv.info._ZN2at6native27unrolled_elementwise_kernelINS0_13BinaryFunctorIlllZZZNS0_19maximum_kernel_cudaERNS_18TensorIteratorBaseEENKUlvE_clEvENKUlvE2_clEvEUlllE_EESt5arrayIPcLm3EELi4E23TrivialOffsetCalculatorILi2EjESC_ILi1EjENS0_6memory15LoadWithoutCastENSF_16StoreWithoutCastEEEviT_T0_T2_T3_T4_T5_ --------------------------
	.section	.nv.info._ZN2at6native27unrolled_elementwise_kernelINS0_13BinaryFunctorIlllZZZNS0_19maximum_kernel_cudaERNS_18TensorIteratorBaseEENKUlvE_clEvENKUlvE2_clEvEUlllE_EESt5arrayIPcLm3EELi4E23TrivialOffsetCalculatorILi2EjESC_ILi1EjENS0_6memory15LoadWithoutCastENSF_16StoreWithoutCastEEEviT_T0_T2_T3_T4_T5_,"",@"SHT_CUDA_INFO"
	.sectionflags	@""
	.align	4


	//----- nvinfo : EIATTR_CUDA_API_VERSION
	.align		4
        /*0000*/ 	.byte	0x04, 0x37
        /*0002*/ 	.short	(.L_8573 - .L_8572)
.L_8572:
        /*0004*/ 	.word	0x00000082


	//----- nvinfo : EIATTR_SW2861232_WAR
	.align		4
.L_8573:
        /*0008*/ 	.byte	0x01, 0x35
	.zero		2


	//----- nvinfo : EIATTR_PARAM_CBANK
	.align		4
        /*000c*/ 	.byte	0x04, 0x0a
        /*000e*/ 	.short	(.L_8575 - .L_8574)
	.align		4
.L_8574:
        /*0010*/ 	.word	index@(.nv.constant0._ZN2at6native27unrolled_elementwise_kernelINS0_13BinaryFunctorIlllZZZNS0_19maximum_kernel_cudaERNS_18TensorIteratorBaseEENKUlvE_clEvENKUlvE2_clEvEUlllE_EESt5arrayIPcLm3EELi4E23TrivialOffsetCalculatorILi2EjESC_ILi1EjENS0_6memory15LoadWithoutCastENSF_16StoreWithoutCastEEEviT_T0_T2_T3_T4_T5_)
        /*0014*/ 	.short	0x0160
        /*0016*/ 	.short	0x0024


	//----- nvinfo : EIATTR_CBANK_PARAM_SIZE
	.align		4
.L_8575:
        /*0018*/ 	.byte	0x03, 0x19
        /*001a*/ 	.short	0x0024


	//----- nvinfo : EIATTR_KPARAM_INFO
	.align		4
        /*001c*/ 	.byte	0x04, 0x17
        /*001e*/ 	.short	(.L_8577 - .L_8576)
.L_8576:
        /*0020*/ 	.word	0x00000000
        /*0024*/ 	.short	0x0006
        /*0026*/ 	.short	0x0023
        /*0028*/ 	.byte	0x00, 0xf0, 0x05, 0x00


	//----- nvinfo : EIATTR_KPARAM_INFO
	.align		4
.L_8577:
        /*002c*/ 	.byte	0x04, 0x17
        /*002e*/ 	.short	(.L_8579 - .L_8578)
.L_8578:
        /*0030*/ 	.word	0x00000000
        /*0034*/ 	.short	0x0005
        /*0036*/ 	.short	0x0022
        /*0038*/ 	.byte	0x00, 0xf0, 0x05, 0x00


	//----- nvinfo : EIATTR_KPARAM_INFO
	.align		4
.L_8579:
        /*003c*/ 	.byte	0x04, 0x17
        /*003e*/ 	.short	(.L_8581 - .L_8580)
.L_8580:
        /*0040*/ 	.word	0x00000000
        /*0044*/ 	.short	0x0004
        /*0046*/ 	.short	0x0021
        /*0048*/ 	.byte	0x00, 0xf0, 0x05, 0x00


	//----- nvinfo : EIATTR_KPARAM_INFO
	.align		4
.L_8581:
        /*004c*/ 	.byte	0x04, 0x17
        /*004e*/ 	.short	(.L_8583 - .L_8582)
.L_8582:
        /*0050*/ 	.word	0x00000000
        /*0054*/ 	.short	0x0003
        /*0056*/ 	.short	0x0020
        /*0058*/ 	.byte	0x00, 0xf0, 0x05, 0x00


	//----- nvinfo : EIATTR_KPARAM_INFO
	.align		4
.L_8583:
        /*005c*/ 	.byte	0x04, 0x17
        /*005e*/ 	.short	(.L_8585 - .L_8584)
.L_8584:
        /*0060*/ 	.word	0x00000000
        /*0064*/ 	.short	0x0002
        /*0066*/ 	.short	0x0008
        /*0068*/ 	.byte	0x00, 0xf0, 0x61, 0x00


	//----- nvinfo : EIATTR_KPARAM_INFO
	.align		4
.L_8585:
        /*006c*/ 	.byte	0x04, 0x17
        /*006e*/ 	.short	(.L_8587 - .L_8586)
.L_8586:
        /*0070*/ 	.word	0x00000000
        /*0074*/ 	.short	0x0001
        /*0076*/ 	.short	0x0004
        /*0078*/ 	.byte	0x00, 0xf0, 0x05, 0x00


	//----- nvinfo : EIATTR_KPARAM_INFO
	.align		4
.L_8587:
        /*007c*/ 	.byte	0x04, 0x17
        /*007e*/ 	.short	(.L_8589 - .L_8588)
.L_8588:
        /*0080*/ 	.word	0x00000000
        /*0084*/ 	.short	0x0000
        /*0086*/ 	.short	0x0000
        /*0088*/ 	.byte	0x00, 0xf0, 0x11, 0x00


	//----- nvinfo : EIATTR_MAXREG_COUNT
	.align		4
.L_8589:
        /*008c*/ 	.byte	0x03, 0x1b
        /*008e*/ 	.short	0x00ff


	//----- nvinfo : EIATTR_MERCURY_ISA_VERSION
	.align		4
        /*0090*/ 	.byte	0x03, 0x5f
        /*0092*/ 	.short	0x0000


	//----- nvinfo : EIATTR_EXIT_INSTR_OFFSETS
	.align		4
        /*0094*/ 	.byte	0x04, 0x1c
        /*0096*/ 	.short	(.L_8591 - .L_8590)


	//   ....[0]....
.L_8590:
        /*0098*/ 	.word	0x00000520


	//   ....[1]....
        /*009c*/ 	.word	0x00000590


	//----- nvinfo : EIATTR_MAX_THREADS
	.align		4
.L_8591:
        /*00a0*/ 	.byte	0x04, 0x05
        /*00a2*/ 	.short	(.L_8593 - .L_8592)
.L_8592:
        /*00a4*/ 	.word	0x00000080
        /*00a8*/ 	.word	0x00000001
        /*00ac*/ 	.word	0x00000001


	//----- nvinfo : EIATTR_CRS_STACK_SIZE
	.align		4
.L_8593:
        /*00b0*/ 	.byte	0x04, 0x1e
        /*00b2*/ 	.short	(.L_8595 - .L_8594)
.L_8594:
        /*00b4*/ 	.word	0x00000000
.L_8595:


//--------------------- .nv.info._ZN2at6native29vectorized_elementwise_kernelILi2ENS0_13BinaryFunctorIlllZZZNS0_19maximum_kernel_cudaERNS_18TensorIteratorBaseEENKUlvE_clEvENKUlvE2_clEvEUlllE_EESt5arrayIPcLm3EEEEviT0_T1_ --------------------------
	.section	.nv.info._ZN2at6native29vectorized_elementwise_kernelILi2ENS0_13BinaryFunctorIlllZZZNS0_19maximum_kernel_cudaERNS_18TensorIteratorBaseEENKUlvE_clEvENKUlvE2_clEvEUlllE_EESt5arrayIPcLm3EEEEviT0_T1_,"",@"SHT_CUDA_INFO"
	.sectionflags	@""
	.align	4


	//----- nvinfo : EIATTR_CUDA_API_VERSION
	.align		4
        /*0000*/ 	.byte	0x04, 0x37
        /*0002*/ 	.short	(.L_8597 - .L_8596)
.L_8596:
        /*0004*/ 	.word	0x00000082


	//----- nvinfo : EIATTR_SW2861232_WAR
	.align		4
.L_8597:
        /*0008*/ 	.byte	0x01, 0x35
	.zero		2


	//----- nvinfo : EIATTR_PARAM_CBANK
	.align		4
        /*000c*/ 	.byte	0x04, 0x0a
        /*000e*/ 	.short	(.L_8599 - .L_8598)
	.align		4
.L_8598:
        /*0010*/ 	.word	index@(.nv.constant0._ZN2at6native29vectorized_elementwise_kernelILi2ENS0_13BinaryFunctorIlllZZZNS0_19maximum_kernel_cudaERNS_18TensorIteratorBaseEENKUlvE_clEvENKUlvE2_clEvEUlllE_EESt5arrayIPcLm3EEEEviT0_T1_)
        /*0014*/ 	.short	0x0160
        /*0016*/ 	.short	0x0020


	//----- nvinfo : EIATTR_CBANK_PARAM_SIZE
	.align		4
.L_8599:
        /*0018*/ 	.byte	0x03, 0x19
        /*001a*/ 	.short	0x0020


	//----- nvinfo : EIATTR_KPARAM_INFO
	.align		4
        /*001c*/ 	.byte	0x04, 0x17
        /*001e*/ 	.short	(.L_8601 - .L_8600)
.L_8600:
        /*0020*/ 	.word	0x00000000
        /*0024*/ 	.short	0x0002
        /*0026*/ 	.short	0x0008
        /*0028*/ 	.byte	0x00, 0xf0, 0x61, 0x00


	//----- nvinfo : EIATTR_KPARAM_INFO
	.align		4
.L_8601:
        /*002c*/ 	.byte	0x04, 0x17
        /*002e*/ 	.short	(.L_8603 - .L_8602)
.L_8602:
        /*0030*/ 	.word	0x00000000
        /*0034*/ 	.short	0x0001
        /*0036*/ 	.short	0x0004
        /*0038*/ 	.byte	0x00, 0xf0, 0x05, 0x00


	//----- nvinfo : EIATTR_KPARAM_INFO
	.align		4
.L_8603:
        /*003c*/ 	.byte	0x04, 0x17
        /*003e*/ 	.short	(.L_8605 - .L_8604)
.L_8604:
        /*0040*/ 	.word	0x00000000
        /*0044*/ 	.short	0x0000
        /*0046*/ 	.short	0x0000
        /*0048*/ 	.byte	0x00, 0xf0, 0x11, 0x00


	//----- nvinfo : EIATTR_MAXREG_COUNT
	.align		4
.L_8605:
        /*004c*/ 	.byte	0x03, 0x1b
        /*004e*/ 	.short	0x00ff


	//----- nvinfo : EIATTR_MERCURY_ISA_VERSION
	.align		4
        /*0050*/ 	.byte	0x03, 0x5f
        /*0052*/ 	.short	0x0000


	//----- nvinfo : EIATTR_EXIT_INSTR_OFFSETS
	.align		4
        /*0054*/ 	.byte	0x04, 0x1c
        /*0056*/ 	.short	(.L_8607 - .L_8606)


	//   ....[0]....
.L_8606:
        /*0058*/ 	.word	0x000003f0


	//   ....[1]....
        /*005c*/ 	.word	0x00000e70


	//   ....[2]....
        /*0060*/ 	.word	0x00000ec0


	//----- nvinfo : EIATTR_MAX_THREADS
	.align		4
.L_8607:
        /*0064*/ 	.byte	0x04, 0x05
        /*0066*/ 	.short	(.L_8609 - .L_8608)
.L_8608:
        /*0068*/ 	.word	0x00000080
        /*006c*/ 	.word	0x00000001
        /*0070*/ 	.word	0x00000001


	//----- nvinfo : EIATTR_CRS_STACK_SIZE
	.align		4
.L_8609:
        /*0074*/ 	.byte	0x04, 0x1e
        /*0076*/ 	.short	(.L_8611 - .L_8610)
.L_8610:
        /*0078*/ 	.word	0x00000000
.L_8611:


//--------------------- .nv.info._ZN2at6native29vectorized_elementwise_kernelILi4ENS0_13BinaryFunctorIlllZZZNS0_19maximum_kernel_cudaERNS_18TensorIteratorBaseEENKUlvE_clEvENKUlvE2_clEvEUlllE_EESt5arrayIPcLm3EEEEviT0_T1_ --------------------------
	.section	.nv.info._ZN2at6native29vectorized_elementwise_kernelILi4ENS0_13BinaryFunctorIlllZZZNS0_19maximum_kernel_cudaERNS_18TensorIteratorBaseEENKUlvE_clEvENKUlvE2_clEvEUlllE_EESt5arrayIPcLm3EEEEviT0_T1_,"",@"SHT_CUDA_INFO"
	.sectionflags	@""
	.align	4


	//----- nvinfo : EIATTR_CUDA_API_VERSION
	.align		4
        /*0000*/ 	.byte	0x04, 0x37
        /*0002*/ 	.short	(.L_8613 - .L_8612)
.L_8612:
        /*0004*/ 	.word	0x00000082


	//----- nvinfo : EIATTR_SW2861232_WAR
	.align		4
.L_8613:
        /*0008*/ 	.byte	0x01, 0x35
	.zero		2


	//----- nvinfo : EIATTR_PARAM_CBANK
	.align		4
        /*000c*/ 	.byte	0x04, 0x0a
        /*000e*/ 	.short	(.L_8615 - .L_8614)
	.align		4
.L_8614:
        /*0010*/ 	.word	index@(.nv.constant0._ZN2at6native29vectorized_elementwise_kernelILi4ENS0_13BinaryFunctorIlllZZZNS0_19maximum_kernel_cudaERNS_18TensorIteratorBaseEENKUlvE_clEvENKUlvE2_clEvEUlllE_EESt5arrayIPcLm3EEEEviT0_T1_)
        /*0014*/ 	.short	0x0160
        /*0016*/ 	.short	0x0020


	//----- nvinfo : EIATTR_CBANK_PARAM_SIZE
	.align		4
.L_8615:
        /*0018*/ 	.byte	0x03, 0x19
        /*001a*/ 	.short	0x0020


	//----- nvinfo : EIATTR_KPARAM_INFO
	.align		4
        /*001c*/ 	.byte	0x04, 0x17
        /*001e*/ 	.short	(.L_8617 - .L_8616)
.L_8616:
        /*0020*/ 	.word	0x00000000
        /*0024*/ 	.short	0x0002
        /*0026*/ 	.short	0x0008
        /*0028*/ 	.byte	0x00, 0xf0, 0x61, 0x00


	//----- nvinfo : EIATTR_KPARAM_INFO
	.align		4
.L_8617:
        /*002c*/ 	.byte	0x04, 0x17
        /*002e*/ 	.short	(.L_8619 - .L_8618)
.L_8618:
        /*0030*/ 	.word	0x00000000
        /*0034*/ 	.short	0x0001
        /*0036*/ 	.short	0x0004
        /*0038*/ 	.byte	0x00, 0xf0, 0x05, 0x00


	//----- nvinfo : EIATTR_KPARAM_INFO
	.align		4
.L_8619:
        /*003c*/ 	.byte	0x04, 0x17
        /*003e*/ 	.short	(.L_8621 - .L_8620)
.L_8620:
        /*0040*/ 	.word	0x00000000
        /*0044*/ 	.short	0x0000
        /*0046*/ 	.short	0x0000
        /*0048*/ 	.byte	0x00, 0xf0, 0x11, 0x00


	//----- nvinfo : EIATTR_MAXREG_COUNT
	.align		4
.L_8621:
        /*004c*/ 	.byte	0x03, 0x1b
        /*004e*/ 	.short	0x00ff


	//----- nvinfo : EIATTR_MERCURY_ISA_VERSION
	.align		4
        /*0050*/ 	.byte	0x03, 0x5f
        /*0052*/ 	.short	0x0000


	//----- nvinfo : EIATTR_EXIT_INSTR_OFFSETS
	.align		4
        /*0054*/ 	.byte	0x04, 0x1c
        /*0056*/ 	.short	(.L_8623 - .L_8622)


	//   ....[0]....
.L_8622:
        /*0058*/ 	.word	0x000003f0


	//   ....[1]....
        /*005c*/ 	.word	0x00000e70


	//   ....[2]....
        /*0060*/ 	.word	0x00000ec0


	//----- nvinfo : EIATTR_MAX_THREADS
	.align		4
.L_8623:
        /*0064*/ 	.byte	0x04, 0x05
        /*0066*/ 	.short	(.L_8625 - .L_8624)
.L_8624:
        /*0068*/ 	.word	0x00000080
        /*006c*/ 	.word	0x00000001
        /*0070*/ 	.word	0x00000001


	//----- nvinfo : EIATTR_CRS_STACK_SIZE
	.align		4
.L_8625:
        /*0074*/ 	.byte	0x04, 0x1e
        /*0076*/ 	.short	(.L_8627 - .L_8626)
.L_8626:
        /*0078*/ 	.word	0x00000000
.L_8627:


//--------------------- .nv.info._ZN2at6native29vectorized_elementwise_kernelILi8ENS0_13BinaryFunctorIlllZZZNS0_19maximum_kernel_cudaERNS_18TensorIteratorBaseEENKUlvE_clEvENKUlvE2_clEvEUlllE_EESt5arrayIPcLm3EEEEviT0_T1_ --------------------------
	.section	.nv.info._ZN2at6native29vectorized_elementwise_kernelILi8ENS0_13BinaryFunctorIlllZZZNS0_19maximum_kernel_cudaERNS_18TensorIteratorBaseEENKUlvE_clEvENKUlvE2_clEvEUlllE_EESt5arrayIPcLm3EEEEviT0_T1_,"",@"SHT_CUDA_INFO"
	.sectionflags	@""
	.align	4


	//----- nvinfo : EIATTR_CUDA_API_VERSION
	.align		4
        /*0000*/ 	.byte	0x04, 0x37
        /*0002*/ 	.short	(.L_8629 - .L_8628)
.L_8628:
        /*0004*/ 	.word	0x00000082


	//----- nvinfo : EIATTR_SW2861232_WAR
	.align		4
.L_8629:
        /*0008*/ 	.byte	0x01, 0x35
	.zero		2


	//----- nvinfo : EIATTR_PARAM_CBANK
	.align		4
        /*000c*/ 	.byte	0x04, 0x0a
        /*000e*/ 	.short	(.L_8631 - .L_8630)
	.align		4
.L_8630:
        /*0010*/ 	.word	index@(.nv.constant0._ZN2at6native29vectorized_elementwise_kernelILi8ENS0_13BinaryFunctorIlllZZZNS0_19maximum_kernel_cudaERNS_18TensorIteratorBaseEENKUlvE_clEvENKUlvE2_clEvEUlllE_EESt5arrayIPcLm3EEEEviT0_T1_)
        /*0014*/ 	.short	0x0160
        /*0016*/ 	.short	0x0020


	//----- nvinfo : EIATTR_CBANK_PARAM_SIZE
	.align		4
.L_8631:
        /*0018*/ 	.byte	0x03, 0x19
        /*001a*/ 	.short	0x0020


	//----- nvinfo : EIATTR_KPARAM_INFO
	.align		4
        /*001c*/ 	.byte	0x04, 0x17
        /*001e*/ 	.short	(.L_8633 - .L_8632)
.L_8632:
        /*0020*/ 	.word	0x00000000
        /*0024*/ 	.short	0x0002
        /*0026*/ 	.short	0x0008
        /*0028*/ 	.byte	0x00, 0xf0, 0x61, 0x00


	//----- nvinfo : EIATTR_KPARAM_INFO
	.align		4
.L_8633:
        /*002c*/ 	.byte	0x04, 0x17
        /*002e*/ 	.short	(.L_8635 - .L_8634)
.L_8634:
        /*0030*/ 	.word	0x00000000
        /*0034*/ 	.short	0x0001
        /*0036*/ 	.short	0x0004
        /*0038*/ 	.byte	0x00, 0xf0, 0x05, 0x00


	//----- nvinfo : EIATTR_KPARAM_INFO
	.align		4
.L_8635:
        /*003c*/ 	.byte	0x04, 0x17
        /*003e*/ 	.short	(.L_8637 - .L_8636)
.L_8636:
        /*0040*/ 	.word	0x00000000
        /*0044*/ 	.short	0x0000
        /*0046*/ 	.short	0x0000
        /*0048*/ 	.byte	0x00, 0xf0, 0x11, 0x00


	//----- nvinfo : EIATTR_MAXREG_COUNT
	.align		4
.L_8637:
        /*004c*/ 	.byte	0x03, 0x1b
        /*004e*/ 	.short	0x00ff


	//----- nvinfo : EIATTR_MERCURY_ISA_VERSION
	.align		4
        /*0050*/ 	.byte	0x03, 0x5f
        /*0052*/ 	.short	0x0000


	//----- nvinfo : EIATTR_EXIT_INSTR_OFFSETS
	.align		4
        /*0054*/ 	.byte	0x04, 0x1c
        /*0056*/ 	.short	(.L_8639 - .L_8638)


	//   ....[0]....
.L_8638:
        /*0058*/ 	.word	0x00000010


	//----- nvinfo : EIATTR_MAX_THREADS
	.align		4
.L_8639:
        /*005c*/ 	.byte	0x04, 0x05
        /*005e*/ 	.short	(.L_8641 - .L_8640)
.L_8640:
        /*0060*/ 	.word	0x00000080
        /*0064*/ 	.word	0x00000001
        /*0068*/ 	.word	0x00000001
.L_8641:


//--------------------- .nv.info._ZN2at6native18elementwise_kernelILi128ELi4EZNS0_15gpu_kernel_implINS0_13AUnaryFunctorIiiiZZZNS0_19maximum_kernel_cudaERNS_18TensorIteratorBaseEENKUlvE_clEvENKUlvE1_clEvEUliiE_EEEEvS5_RKT_EUliE_EEviT1_ --------------------------
	.section	.nv.info._ZN2at6native18elementwise_kernelILi128ELi4EZNS0_15gpu_kernel_implINS0_13AUnaryFunctorIiiiZZZNS0_19maximum_kernel_cudaERNS_18TensorIteratorBaseEENKUlvE_clEvENKUlvE1_clEvEUliiE_EEEEvS5_RKT_EUliE_EEviT1_,"",@"SHT_CUDA_INFO"
	.sectionflags	@""
	.align	4


	//----- nvinfo : EIATTR_CUDA_API_VERSION
	.align		4
        /*0000*/ 	.byte	0x04, 0x37
        /*0002*/ 	.short	(.L_8643 - .L_8642)
.L_8642:
        /*0004*/ 	.word	0x00000082


	//----- nvinfo : EIATTR_SW2861232_WAR
	.align		4
.L_8643:
        /*0008*/ 	.byte	0x01, 0x35
	.zero		2


	//----- nvinfo : EIATTR_PARAM_CBANK
	.align		4
        /*000c*/ 	.byte	0x04, 0x0a
        /*000e*/ 	.short	(.L_8645 - .L_8644)
	.align		4
.L_8644:
        /*0010*/ 	.word	index@(.nv.constant0._ZN2at6native18elementwise_kernelILi128ELi4EZNS0_15gpu_kernel_implINS0_13AUnaryFunctorIiiiZZZNS0_19maximum_kernel_cudaERNS_18TensorIteratorBaseEENKUlvE_clEvENKUlvE1_clEvEUliiE_EEEEvS5_RKT_EUliE_EEviT1_)
        /*0014*/ 	.short	0x0160
        /*0016*/ 	.short	0x0228


	//----- nvinfo : EIATTR_CBANK_PARAM_SIZE
	.align		4
.L_8645:
        /*0018*/ 	.byte	0x03, 0x19
        /*001a*/ 	.short	0x0228


	//----- nvinfo : EIATTR_KPARAM_INFO
	.align		4
        /*001c*/ 	.byte	0x04, 0x17
        /*001e*/ 	.short	(.L_8647 - .L_8646)
.L_8646:
        /*0020*/ 	.word	0x00000000
        /*0024*/ 	.short	0x0001
        /*0026*/ 	.short	0x0008
        /*0028*/ 	.byte	0x00, 0xf0, 0x81, 0x08


	//----- nvinfo : EIATTR_KPARAM_INFO
	.align		4
.L_8647:
        /*002c*/ 	.byte	0x04, 0x17
        /*002e*/ 	.short	(.L_8649 - .L_8648)
.L_8648:
        /*0030*/ 	.word	0x00000000
        /*0034*/ 	.short	0x0000
        /*0036*/ 	.short	0x0000
        /*0038*/ 	.byte	0x00, 0xf0, 0x11, 0x00


	//----- nvinfo : EIATTR_MAXREG_COUNT
	.align		4
.L_8649:
        /*003c*/ 	.byte	0x03, 0x1b
        /*003e*/ 	.short	0x0080


	//----- nvinfo : EIATTR_EXTERNS
	.align		4
        /*0040*/ 	.byte	0x04, 0x0f
        /*0042*/ 	.short	(.L_8651 - .L_8650)


	//   ....[0]....
	.align		4
.L_8650:
        /*0044*/ 	.word	index@(__assertfail)


	//----- nvinfo : EIATTR_MERCURY_ISA_VERSION
	.align		4
.L_8651:
        /*0048*/ 	.byte	0x03, 0x5f
        /*004a*/ 	.short	0x0000


	//----- nvinfo : EIATTR_SYSCALL_OFFSETS
	.align		4
        /*004c*/ 	.byte	0x04, 0x46
        /*004e*/ 	.short	(.L_8653 - .L_8652)


	//   ....[0]....
.L_8652:
        /*0050*/ 	.word	0x00001cc0


	//   ....[1]....
        /*0054*/ 	.word	0x00002b30


	//   ....[2]....
        /*0058*/ 	.word	0x00004820


	//   ....[3]....
        /*005c*/ 	.word	0x00005690


	//   ....[4]....
        /*0060*/ 	.word	0x00007350


	//   ....[5]....
        /*0064*/ 	.word	0x000081c0


	//   ....[6]....
        /*0068*/ 	.word	0x00009e90


	//   ....[7]....
        /*006c*/ 	.word	0x0000ad00


	//----- nvinfo : EIATTR_EXIT_INSTR_OFFSETS
	.align		4
.L_8653:
        /*0070*/ 	.byte	0x04, 0x1c
        /*0072*/ 	.short	(.L_8655 - .L_8654)


	//   ....[0]....
.L_8654:
        /*0074*/ 	.word	0x00008250


	//   ....[1]....
        /*0078*/ 	.word	0x00009fc0


	//   ....[2]....
        /*007c*/ 	.word	0x00009fe0


	//   ....[3]....
        /*0080*/ 	.word	0x0000a070


	//   ....[4]....
        /*0084*/ 	.word	0x0000a090


	//   ....[5]....
        /*0088*/ 	.word	0x0000a0b0


	//   ....[6]....
        /*008c*/ 	.word	0x0000a140


	//   ....[7]....
        /*0090*/ 	.word	0x0000a180


	//   ....[8]....
        /*0094*/ 	.word	0x0000a220


	//   ....[9]....
        /*0098*/ 	.word	0x0000a270


	//   ....[10]....
        /*009c*/ 	.word	0x0000a2a0


	//   ....[11]....
        /*00a0*/ 	.word	0x0000a360


	//   ....[12]....
        /*00a4*/ 	.word	0x0000a3a0


	//   ....[13]....
        /*00a8*/ 	.word	0x0000a530


	//   ....[14]....
        /*00ac*/ 	.word	0x0000a690


	//   ....[15]....
        /*00b0*/ 	.word	0x0000a6d0


	//   ....[16]....
        /*00b4*/ 	.word	0x0000a770


	//   ....[17]....
        /*00b8*/ 	.word	0x0000a8f0


	//   ....[18]....
        /*00bc*/ 	.word	0x0000aa70


	//   ....[19]....
        /*00c0*/ 	.word	0x0000abd0


	//   ....[20]....
        /*00c4*/ 	.word	0x0000ad10


	//   ....[21]....
        /*00c8*/ 	.word	0x0000ad40


	//   ....[22]....
        /*00cc*/ 	.word	0x0000ad60


	//----- nvinfo : EIATTR_MAX_THREADS
	.align		4
.L_8655:
        /*00d0*/ 	.byte	0x04, 0x05
        /*00d2*/ 	.short	(.L_8657 - .L_8656)
.L_8656:
        /*00d4*/ 	.word	0x00000080
        /*00d8*/ 	.word	0x00000001
        /*00dc*/ 	.word	0x00000001


	//----- nvinfo : EIATTR_CRS_STACK_SIZE
	.align		4
.L_8657:
        /*00e0*/ 	.byte	0x04, 0x1e
        /*00e2*/ 	.short	(.L_8659 - .L_8658)
.L_8658:
        /*00e4*/ 	.word	0x00000000
.L_8659:


//--------------------- .nv.info._ZN2at6native27unrolled_elementwise_kernelINS0_13AUnaryFunctorIiiiZZZNS0_19maximum_kernel_cudaERNS_18TensorIteratorBaseEENKUlvE_clEvENKUlvE1_clEvEUliiE_EESt5arrayIPcLm2EELi4E23TrivialOffsetCalculatorILi1EjESD_NS0_6memory12LoadWithCastILi1EEENSE_13StoreWithCastILi1EEEEEviT_T0_T2_T3_T4_T5_ --------------------------
	.section	.nv.info._ZN2at6native27unrolled_elementwise_kernelINS0_13AUnaryFunctorIiiiZZZNS0_19maximum_kernel_cudaERNS_18TensorIteratorBaseEENKUlvE_clEvENKUlvE1_clEvEUliiE_EESt5arrayIPcLm2EELi4E23TrivialOffsetCalculatorILi1EjESD_NS0_6memory12LoadWithCastILi1EEENSE_13StoreWithCastILi1EEEEEviT_T0_T2_T3_T4_T5_,"",@"SHT_CUDA_INFO"
	.sectionflags	@""
	.align	4


	//----- nvinfo : EIATTR_CUDA_API_VERSION
	.align		4
        /*0000*/ 	.byte	0x04, 0x37
        /*0002*/ 	.short	(.L_8661 - .L_8660)
.L_8660:
        /*0004*/ 	.word	0x00000082


	//----- nvinfo : EIATTR_SW2861232_WAR
	.align		4
.L_8661:
        /*0008*/ 	.byte	0x01, 0x35
	.zero		2


	//----- nvinfo : EIATTR_PARAM_CBANK
	.align		4
        /*000c*/ 	.byte	0x04, 0x0a
        /*000e*/ 	.short	(.L_8663 - .L_8662)
	.align		4
.L_8662:
        /*0010*/ 	.word	index@(.nv.constant0._ZN2at6native27unrolled_elementwise_kernelINS0_13AUnaryFunctorIiiiZZZNS0_19maximum_kernel_cudaERNS_18TensorIteratorBaseEENKUlvE_clEvENKUlvE1_clEvEUliiE_EESt5arrayIPcLm2EELi4E23TrivialOffsetCalculatorILi1EjESD_NS0_6memory12LoadWithCastILi1EEENSE_13StoreWithCastILi1EEEEEviT_T0_T2_T3_T4_T5_)
        /*0014*/ 	.short	0x0160
        /*0016*/ 	.short	0x0034


	//----- nvinfo : EIATTR_CBANK_PARAM_SIZE
	.align		4
.L_8663:
        /*0018*/ 	.byte	0x03, 0x19
        /*001a*/ 	.short	0x0034


	//----- nvinfo : EIATTR_KPARAM_INFO
	.align		4
        /*001c*/ 	.byte	0x04, 0x17
        /*001e*/ 	.short	(.L_8665 - .L_8664)
.L_8664:
        /*0020*/ 	.word	0x00000000
        /*0024*/ 	.short	0x0006
        /*0026*/ 	.short	0x002c
        /*0028*/ 	.byte	0x00, 0xf0, 0x21, 0x00


	//----- nvinfo : EIATTR_KPARAM_INFO
	.align		4
.L_8665:
        /*002c*/ 	.byte	0x04, 0x17
        /*002e*/ 	.short	(.L_8667 - .L_8666)
.L_8666:
        /*0030*/ 	.word	0x00000000
        /*0034*/ 	.short	0x0005
        /*0036*/ 	.short	0x0024
        /*0038*/ 	.byte	0x00, 0xf0, 0x21, 0x00


	//----- nvinfo : EIATTR_KPARAM_INFO
	.align		4
.L_8667:
        /*003c*/ 	.byte	0x04, 0x17
        /*003e*/ 	.short	(.L_8669 - .L_8668)
.L_8668:
        /*0040*/ 	.word	0x00000000
        /*0044*/ 	.short	0x0004
        /*0046*/ 	.short	0x0021
        /*0048*/ 	.byte	0x00, 0xf0, 0x05, 0x00


	//----- nvinfo : EIATTR_KPARAM_INFO
	.align		4
.L_8669:
        /*004c*/ 	.byte	0x04, 0x17
        /*004e*/ 	.short	(.L_8671 - .L_8670)
.L_8670:
        /*0050*/ 	.word	0x00000000
        /*0054*/ 	.short	0x0003
        /*0056*/ 	.short	0x0020
        /*0058*/ 	.byte	0x00, 0xf0, 0x05, 0x00


	//----- nvinfo : EIATTR_KPARAM_INFO
	.align		4
.L_8671:
        /*005c*/ 	.byte	0x04, 0x17
        /*005e*/ 	.short	(.L_8673 - .L_8672)
.L_8672:
        /*0060*/ 	.word	0x00000000
        /*0064*/ 	.short	0x0002
        /*0066*/ 	.short	0x0010
        /*0068*/ 	.byte	0x00, 0xf0, 0x41, 0x00


	//----- nvinfo : EIATTR_KPARAM_INFO
	.align		4
.L_8673:
        /*006c*/ 	.byte	0x04, 0x17
        /*006e*/ 	.short	(.L_8675 - .L_8674)
.L_8674:
        /*0070*/ 	.word	0x00000000
        /*0074*/ 	.short	0x0001
        /*0076*/ 	.short	0x0004
        /*0078*/ 	.byte	0x00, 0xf0, 0x21, 0x00


	//----- nvinfo : EIATTR_KPARAM_INFO
	.align		4
.L_8675:
        /*007c*/ 	.byte	0x04, 0x17
        /*007e*/ 	.short	(.L_8677 - .L_8676)
.L_8676:
        /*0080*/ 	.word	0x00000000
        /*0084*/ 	.short	0x0000
        /*0086*/ 	.short	0x0000
        /*0088*/ 	.byte	0x00, 0xf0, 0x11, 0x00


	//----- nvinfo : EIATTR_MAXREG_COUNT
	.align		4
.L_8677:
        /*008c*/ 	.byte	0x03, 0x1b
        /*008e*/ 	.short	0x00ff


	//----- nvinfo : EIATTR_EXTERNS
	.align		4
        /*0090*/ 	.byte	0x04, 0x0f
        /*0092*/ 	.short	(.L_8679 - .L_8678)


	//   ....[0]....
	.align		4
.L_8678:
        /*0094*/ 	.word	index@(__assertfail)


	//----- nvinfo : EIATTR_MERCURY_ISA_VERSION
	.align		4
.L_8679:
        /*0098*/ 	.byte	0x03, 0x5f
        /*009a*/ 	.short	0x0000


	//----- nvinfo : EIATTR_SYSCALL_OFFSETS
	.align		4
        /*009c*/ 	.byte	0x04, 0x46
        /*009e*/ 	.short	(.L_8681 - .L_8680)


	//   ....[0]....
.L_8680:
        /*00a0*/ 	.word	0x00000eb0


	//   ....[1]....
        /*00a4*/ 	.word	0x00001d50


	//   ....[2]....
        /*00a8*/ 	.word	0x00002c00


	//   ....[3]....
        /*00ac*/ 	.word	0x00003a70


	//   ....[4]....
        /*00b0*/ 	.word	0x000049e0


	//   ....[5]....
        /*00b4*/ 	.word	0x000058e0


	//   ....[6]....
        /*00b8*/ 	.word	0x000067d0


	//   ....[7]....
        /*00bc*/ 	.word	0x000076c0


	//----- nvinfo : EIATTR_EXIT_INSTR_OFFSETS
	.align		4
.L_8681:
        /*00c0*/ 	.byte	0x04, 0x1c
        /*00c2*/ 	.short	(.L_8683 - .L_8682)


	//   ....[0]....
.L_8682:
        /*00c4*/ 	.word	0x00006870


	//   ....[1]....
        /*00c8*/ 	.word	0x00006980


	//   ....[2]....
        /*00cc*/ 	.word	0x000069a0


	//   ....[3]....
        /*00d0*/ 	.word	0x00006a30


	//   ....[4]....
        /*00d4*/ 	.word	0x00006a50


	//   ....[5]....
        /*00d8*/ 	.word	0x00006a70


	//   ....[6]....
        /*00dc*/ 	.word	0x00006b00


	//   ....[7]....
        /*00e0*/ 	.word	0x00006b40


	//   ....[8]....
        /*00e4*/ 	.word	0x00006be0


	//   ....[9]....
        /*00e8*/ 	.word	0x00006c30


	//   ....[10]....
        /*00ec*/ 	.word	0x00006c60


	//   ....[11]....
        /*00f0*/ 	.word	0x00006d20


	//   ....[12]....
        /*00f4*/ 	.word	0x00006d60


	//   ....[13]....
        /*00f8*/ 	.word	0x00006ef0


	//   ....[14]....
        /*00fc*/ 	.word	0x00007050


	//   ....[15]....
        /*0100*/ 	.word	0x00007090


	//   ....[16]....
        /*0104*/ 	.word	0x00007130


	//   ....[17]....
        /*0108*/ 	.word	0x000072b0


	//   ....[18]....
        /*010c*/ 	.word	0x00007430


	//   ....[19]....
        /*0110*/ 	.word	0x00007590


	//   ....[20]....
        /*0114*/ 	.word	0x000076d0


	//   ....[21]....
        /*0118*/ 	.word	0x00007700


	//   ....[22]....
        /*011c*/ 	.word	0x00007720


	//----- nvinfo : EIATTR_MAX_THREADS
	.align		4
.L_8683:
        /*0120*/ 	.byte	0x04, 0x05
        /*0122*/ 	.short	(.L_8685 - .L_8684)
.L_8684:
        /*0124*/ 	.word	0x00000080
        /*0128*/ 	.word	0x00000001
        /*012c*/ 	.word	0x00000001


	//----- nvinfo : EIATTR_CRS_STACK_SIZE
	.align		4
.L_8685:
        /*0130*/ 	.byte	0x04, 0x1e
        /*0132*/ 	.short	(.L_8687 - .L_8686)
.L_8686:
        /*0134*/ 	.word	0x00000000
.L_8687:


//--------------------- .nv.info._ZN2at6native18elementwise_kernelILi128ELi2EZNS0_22gpu_kernel_impl_nocastINS0_13AUnaryFunctorIiiiZZZNS0_19maximum_kernel_cudaERNS_18TensorIteratorBaseEENKUlvE_clEvENKUlvE1_clEvEUliiE_EEEEvS5_RKT_EUliE_EEviT1_ --------------------------
	.section	.nv.info._ZN2at6native18elementwise_kernelILi128ELi2EZNS0_22gpu_kernel_impl_nocastINS0_13AUnaryFunctorIiiiZZZNS0_19maximum_kernel_cudaERNS_18TensorIteratorBaseEENKUlvE_clEvENKUlvE1_clEvEUliiE_EEEEvS5_RKT_EUliE_EEviT1_,"",@"SHT_CUDA_INFO"
	.sectionflags	@""
	.align	4


	//----- nvinfo : EIATTR_CUDA_API_VERSION
	.align		4
        /*0000*/ 	.byte	0x04, 0x37
        /*0002*/ 	.short	(.L_8689 - .L_8688)
.L_8688:
        /*0004*/ 	.word	0x00000082


	//----- nvinfo : EIATTR_SW2861232_WAR
	.align		4
.L_8689:
        /*0008*/ 	.byte	0x01, 0x35
	.zero		2


	//----- nvinfo : EIATTR_PARAM_CBANK
	.align		4
        /*000c*/ 	.byte	0x04, 0x0a
        /*000e*/ 	.short	(.L_8691 - .L_8690)
	.align		4
.L_8690:
        /*0010*/ 	.word	index@(.nv.constant0._ZN2at6native18elementwise_kernelILi128ELi2EZNS0_22gpu_kernel_impl_nocastINS0_13AUnaryFunctorIiiiZZZNS0_19maximum_kernel_cudaERNS_18TensorIteratorBaseEENKUlvE_clEvENKUlvE1_clEvEUliiE_EEEEvS5_RKT_EUliE_EEviT1_)
        /*0014*/ 	.short	0x0160
        /*0016*/ 	.short	0x0220


	//----- nvinfo : EIATTR_CBANK_PARAM_SIZE
	.align		4
.L_8691:
        /*0018*/ 	.byte	0x03, 0x19
        /*001a*/ 	.short	0x0220


	//----- nvinfo : EIATTR_KPARAM_INFO
	.align		4
        /*001c*/ 	.byte	0x04, 0x17
        /*001e*/ 	.short	(.L_8693 - .L_8692)
.L_8692:
        /*0020*/ 	.word	0x00000000
        /*0024*/ 	.short	0x0001
        /*0026*/ 	.short	0x0008
        /*0028*/ 	.byte	0x00, 0xf0, 0x61, 0x08


	//----- nvinfo : EIATTR_KPARAM_INFO
	.align		4
.L_8693:
        /*002c*/ 	.byte	0x04, 0x17
        /*002e*/ 	.short	(.L_8695 - .L_8694)
.L_8694:
        /*0030*/ 	.word	0x00000000
        /*0034*/ 	.short	0x0000
        /*0036*/ 	.short	0x0000
        /*0038*/ 	.byte	0x00, 0xf0, 0x11, 0x00


	//----- nvinfo : EIATTR_MAXREG_COUNT
	.align		4
.L_8695:
        /*003c*/ 	.byte	0x03, 0x1b
        /*003e*/ 	.short	0x0080


	//----- nvinfo : EIATTR_MERCURY_ISA_VERSION
	.align		4
        /*0040*/ 	.byte	0x03, 0x5f
        /*0042*/ 	.short	0x0000


	//----- nvinfo : EIATTR_EXIT_INSTR_OFFSETS
	.align		4
        /*0044*/ 	.byte	0x04, 0x1c
        /*0046*/ 	.short	(.L_8697 - .L_8696)


	//   ....[0]....
.L_8696:
        /*0048*/ 	.word	0x00000f60


	//   ....[1]....
        /*004c*/ 	.word	0x00001e20


	//----- nvinfo : EIATTR_MAX_THREADS
	.align		4
.L_8697:
        /*0050*/ 	.byte	0x04, 0x05
        /*0052*/ 	.short	(.L_8699 - .L_8698)
.L_8698:
        /*0054*/ 	.word	0x00000080
        /*0058*/ 	.word	0x00000001
        /*005c*/ 	.word	0x00000001


	//----- nvinfo : EIATTR_CRS_STACK_SIZE
	.align		4
.L_8699:
        /*0060*/ 	.byte	0x04, 0x1e
        /*0062*/ 	.short	(.L_8701 - .L_8700)
.L_8700:
        /*0064*/ 	.word	0x00000000
.L_8701:


//--------------------- .nv.info._ZN2at6native27unrolled_elementwise_kernelINS0_13AUnaryFunctorIiiiZZZNS0_19maximum_kernel_cudaERNS_18TensorIteratorBaseEENKUlvE_clEvENKUlvE1_clEvEUliiE_EESt5arrayIPcLm2EELi4E23TrivialOffsetCalculatorILi1EjESD_NS0_6memory15LoadWithoutCastENSE_16StoreWithoutCastEEEviT_T0_T2_T3_T4_T5_ --------------------------
	.section	.nv.info._ZN2at6native27unrolled_elementwise_kernelINS0_13AUnaryFunctorIiiiZZZNS0_19maximum_kernel_cudaERNS_18TensorIteratorBaseEENKUlvE_clEvENKUlvE1_clEvEUliiE_EESt5arrayIPcLm2EELi4E23TrivialOffsetCalculatorILi1EjESD_NS0_6memory15LoadWithoutCastENSE_16StoreWithoutCastEEEviT_T0_T2_T3_T4_T5_,"",@"SHT_CUDA_INFO"
	.sectionflags	@""
	.align	4


	//----- nvinfo : EIATTR_CUDA_API_VERSION
	.align		4
        /*0000*/ 	.byte	0x04, 0x37
        /*0002*/ 	.short	(.L_8703 - .L_8702)
.L_8702:
        /*0004*/ 	.word	0x00000082


	//----- nvinfo : EIATTR_SW2861232_WAR
	.align		4
.L_8703:
        /*0008*/ 	.byte	0x01, 0x35
	.zero		2


	//----- nvinfo : EIATTR_PARAM_CBANK
	.align		4
        /*000c*/ 	.byte	0x04, 0x0a
        /*000e*/ 	.short	(.L_8705 - .L_8704)
	.align		4
.L_8704:
        /*0010*/ 	.word	index@(.nv.constant0._ZN2at6native27unrolled_elementwise_kernelINS0_13AUnaryFunctorIiiiZZZNS0_19maximum_kernel_cudaERNS_18TensorIteratorBaseEENKUlvE_clEvENKUlvE1_clEvEUliiE_EESt5arrayIPcLm2EELi4E23TrivialOffsetCalculatorILi1EjESD_NS0_6memory15LoadWithoutCastENSE_16StoreWithoutCastEEEviT_T0_T2_T3_T4_T5_)
        /*0014*/ 	.short	0x0160
        /*0016*/ 	.short	0x0024


	//----- nvinfo : EIATTR_CBANK_PARAM_SIZE
	.align		4
.L_8705:
        /*0018*/ 	.byte	0x03, 0x19
        /*001a*/ 	.short	0x0024


	//----- nvinfo : EIATTR_KPARAM_INFO
	.align		4
        /*001c*/ 	.byte	0x04, 0x17
        /*001e*/ 	.short	(.L_8707 - .L_8706)
.L_8706:
        /*0020*/ 	.word	0x00000000
        /*0024*/ 	.short	0x0006
        /*0026*/ 	.short	0x0023
        /*0028*/ 	.byte	0x00, 0xf0, 0x05, 0x00


	//----- nvinfo : EIATTR_KPARAM_INFO
	.align		4
.L_8707:
        /*002c*/ 	.byte	0x04, 0x17
        /*002e*/ 	.short	(.L_8709 - .L_8708)
.L_8708:
        /*0030*/ 	.word	0x00000000
        /*0034*/ 	.short	0x0005
        /*0036*/ 	.short	0x0022
        /*0038*/ 	.byte	0x00, 0xf0, 0x05, 0x00


	//----- nvinfo : EIATTR_KPARAM_INFO
	.align		4
.L_8709:
        /*003c*/ 	.byte	0x04, 0x17
        /*003e*/ 	.short	(.L_8711 - .L_8710)
.L_8710:
        /*0040*/ 	.word	0x00000000
        /*0044*/ 	.short	0x0004
        /*0046*/ 	.short	0x0021
        /*0048*/ 	.byte	0x00, 0xf0, 0x05, 0x00


	//----- nvinfo : EIATTR_KPARAM_INFO
	.align		4
.L_8711:
        /*004c*/ 	.byte	0x04, 0x17
        /*004e*/ 	.short	(.L_8713 - .L_8712)
.L_8712:
        /*0050*/ 	.word	0x00000000
        /*0054*/ 	.short	0x0003
        /*0056*/ 	.short	0x0020
        /*0058*/ 	.byte	0x00, 0xf0, 0x05, 0x00


	//----- nvinfo : EIATTR_KPARAM_INFO
	.align		4
.L_8713:
        /*005c*/ 	.byte	0x04, 0x17
        /*005e*/ 	.short	(.L_8715 - .L_8714)
.L_8714:
        /*0060*/ 	.word	0x00000000
        /*0064*/ 	.short	0x0002
        /*0066*/ 	.short	0x0010
        /*0068*/ 	.byte	0x00, 0xf0, 0x41, 0x00


	//----- nvinfo : EIATTR_KPARAM_INFO
	.align		4
.L_8715:
        /*006c*/ 	.byte	0x04, 0x17
        /*006e*/ 	.short	(.L_8717 - .L_8716)
.L_8716:
        /*0070*/ 	.word	0x00000000
        /*0074*/ 	.short	0x0001
        /*0076*/ 	.short	0x0004
        /*0078*/ 	.byte	0x00, 0xf0, 0x21, 0x00


	//----- nvinfo : EIATTR_KPARAM_INFO
	.align		4
.L_8717:
        /*007c*/ 	.byte	0x04, 0x17
        /*007e*/ 	.short	(.L_8719 - .L_8718)
.L_8718:
        /*0080*/ 	.word	0x00000000
        /*0084*/ 	.short	0x0000
        /*0086*/ 	.short	0x0000
        /*0088*/ 	.byte	0x00, 0xf0, 0x11, 0x00


	//----- nvinfo : EIATTR_MAXREG_COUNT
	.align		4
.L_8719:
        /*008c*/ 	.byte	0x03, 0x1b
        /*008e*/ 	.short	0x00ff


	//----- nvinfo : EIATTR_MERCURY_ISA_VERSION
	.align		4
        /*0090*/ 	.byte	0x03, 0x5f
        /*0092*/ 	.short	0x0000


	//----- nvinfo : EIATTR_EXIT_INSTR_OFFSETS
	.align		4
        /*0094*/ 	.byte	0x04, 0x1c
        /*0096*/ 	.short	(.L_8721 - .L_8720)


	//   ....[0]....
.L_8720:
        /*0098*/ 	.word	0x000003a0


	//   ....[1]....
        /*009c*/ 	.word	0x00000400


	//----- nvinfo : EIATTR_MAX_THREADS
	.align		4
.L_8721:
        /*00a0*/ 	.byte	0x04, 0x05
        /*00a2*/ 	.short	(.L_8723 - .L_8722)
.L_8722:
        /*00a4*/ 	.word	0x00000080
        /*00a8*/ 	.word	0x00000001
        /*00ac*/ 	.word	0x00000001


	//----- nvinfo : EIATTR_CRS_STACK_SIZE
	.align		4
.L_8723:
        /*00b0*/ 	.byte	0x04, 0x1e
        /*00b2*/ 	.short	(.L_8725 - .L_8724)
.L_8724:
        /*00b4*/ 	.word	0x00000000
.L_8725:


//--------------------- .nv.info._ZN2at6native29vectorized_elementwise_kernelILi2ENS0_13AUnaryFunctorIiiiZZZNS0_19maximum_kernel_cudaERNS_18TensorIteratorBaseEENKUlvE_clEvENKUlvE1_clEvEUliiE_EESt5arrayIPcLm2EEEEviT0_T1_ --------------------------
	.section	.nv.info._ZN2at6native29vectorized_elementwise_kernelILi2ENS0_13AUnaryFunctorIiiiZZZNS0_19maximum_kernel_cudaERNS_18TensorIteratorBaseEENKUlvE_clEvENKUlvE1_clEvEUliiE_EESt5arrayIPcLm2EEEEviT0_T1_,"",@"SHT_CUDA_INFO"
	.sectionflags	@""
	.align	4


	//----- nvinfo : EIATTR_CUDA_API_VERSION
	.align		4
        /*0000*/ 	.byte	0x04, 0x37
        /*0002*/ 	.short	(.L_8727 - .L_8726)
.L_8726:
        /*0004*/ 	.word	0x00000082


	//----- nvinfo : EIATTR_SW2861232_WAR
	.align		4
.L_8727:
        /*0008*/ 	.byte	0x01, 0x35
	.zero		2


	//----- nvinfo : EIATTR_PARAM_CBANK
	.align		4
        /*000c*/ 	.byte	0x04, 0x0a
        /*000e*/ 	.short	(.L_8729 - .L_8728)
	.align		4
.L_8728:
        /*0010*/ 	.word	index@(.nv.constant0._ZN2at6native29vectorized_elementwise_kernelILi2ENS0_13AUnaryFunctorIiiiZZZNS0_19maximum_kernel_cudaERNS_18TensorIteratorBaseEENKUlvE_clEvENKUlvE1_clEvEUliiE_EESt5arrayIPcLm2EEEEviT0_T1_)
        /*0014*/ 	.short	0x0160
        /*0016*/ 	.short	0x0020


	//----- nvinfo : EIATTR_CBANK_PARAM_SIZE
	.align		4
.L_8729:
        /*0018*/ 	.byte	0x03, 0x19
        /*001a*/ 	.short	0x0020


	//----- nvinfo : EIATTR_KPARAM_INFO
	.align		4
        /*001c*/ 	.byte	0x04, 0x17
        /*001e*/ 	.short	(.L_8731 - .L_8730)
.L_8730:
        /*0020*/ 	.word	0x00000000
        /*0024*/ 	.short	0x0002
        /*0026*/ 	.short	0x0010
        /*0028*/ 	.byte	0x00, 0xf0, 0x41, 0x00


	//----- nvinfo : EIATTR_KPARAM_INFO
	.align		4
.L_8731:
        /*002c*/ 	.byte	0x04, 0x17
        /*002e*/ 	.short	(.L_8733 - .L_8732)
.L_8732:
        /*0030*/ 	.word	0x00000000
        /*0034*/ 	.short	0x0001
        /*0036*/ 	.short	0x0004
        /*0038*/ 	.byte	0x00, 0xf0, 0x21, 0x00


	//----- nvinfo : EIATTR_KPARAM_INFO
	.align		4
.L_8733:
        /*003c*/ 	.byte	0x04, 0x17
        /*003e*/ 	.short	(.L_8735 - .L_8734)
.L_8734:
        /*0040*/ 	.word	0x00000000
        /*0044*/ 	.short	0x0000
        /*0046*/ 	.short	0x0000
        /*0048*/ 	.byte	0x00, 0xf0, 0x11, 0x00


	//----- nvinfo : EIATTR_MAXREG_COUNT
	.align		4
.L_8735:
        /*004c*/ 	.byte	0x03, 0x1b
        /*004e*/ 	.short	0x00ff


	//----- nvinfo : EIATTR_MERCURY_ISA_VERSION
	.align		4
        /*0050*/ 	.byte	0x03, 0x5f
        /*0052*/ 	.short	0x0000


	//----- nvinfo : EIATTR_EXIT_INSTR_OFFSETS
	.align		4
        /*0054*/ 	.byte	0x04, 0x1c
        /*0056*/ 	.short	(.L_8737 - .L_8736)


	//   ....[0]....
.L_8736:
        /*0058*/ 	.word	0x000001d0


	//   ....[1]....
        /*005c*/ 	.word	0x00000940


	//   ....[2]....
        /*0060*/ 	.word	0x00000990


	//----- nvinfo : EIATTR_MAX_THREADS
	.align		4
.L_8737:
        /*0064*/ 	.byte	0x04, 0x05
        /*0066*/ 	.short	(.L_8739 - .L_8738)
.L_8738:
        /*0068*/ 	.word	0x00000080
        /*006c*/ 	.word	0x00000001
        /*0070*/ 	.word	0x00000001


	//----- nvinfo : EIATTR_CRS_STACK_SIZE
	.align		4
.L_8739:
        /*0074*/ 	.byte	0x04, 0x1e
        /*0076*/ 	.short	(.L_8741 - .L_8740)
.L_8740:
        /*0078*/ 	.word	0x00000000
.L_8741:


//--------------------- .nv.info._ZN2at6native29vectorized_elementwise_kernelILi4ENS0_13AUnaryFunctorIiiiZZZNS0_19maximum_kernel_cudaERNS_18TensorIteratorBaseEENKUlvE_clEvENKUlvE1_clEvEUliiE_EESt5arrayIPcLm2EEEEviT0_T1_ --------------------------
	.section	.nv.info._ZN2at6native29vectorized_elementwise_kernelILi4ENS0_13AUnaryFunctorIiiiZZZNS0_19maximum_kernel_cudaERNS_18TensorIteratorBaseEENKUlvE_clEvENKUlvE1_clEvEUliiE_EESt5arrayIPcLm2EEEEviT0_T1_,"",@"SHT_CUDA_INFO"
	.sectionflags	@""
	.align	4


	//----- nvinfo : EIATTR_CUDA_API_VERSION
	.align		4
        /*0000*/ 	.byte	0x04, 0x37
        /*0002*/ 	.short	(.L_8743 - .L_8742)
.L_8742:
        /*0004*/ 	.word	0x00000082


	//----- nvinfo : EIATTR_SW2861232_WAR
	.align		4
.L_8743:
        /*0008*/ 	.byte	0x01, 0x35
	.zero		2


	//----- nvinfo : EIATTR_PARAM_CBANK
	.align		4
        /*000c*/ 	.byte	0x04, 0x0a
        /*000e*/ 	.short	(.L_8745 - .L_8744)
	.align		4
.L_8744:
        /*0010*/ 	.word	index@(.nv.constant0._ZN2at6native29vectorized_elementwise_kernelILi4ENS0_13AUnaryFunctorIiiiZZZNS0_19maximum_kernel_cudaERNS_18TensorIteratorBaseEENKUlvE_clEvENKUlvE1_clEvEUliiE_EESt5arrayIPcLm2EEEEviT0_T1_)
        /*0014*/ 	.short	0x0160
        /*0016*/ 	.short	0x0020


	//----- nvinfo : EIATTR_CBANK_PARAM_SIZE
	.align		4
.L_8745:
        /*0018*/ 	.byte	0x03, 0x19
        /*001a*/ 	.short	0x0020


	//----- nvinfo : EIATTR_KPARAM_INFO
	.align		4
        /*001c*/ 	.byte	0x04, 0x17
        /*001e*/ 	.short	(.L_8747 - .L_8746)
.L_8746:
        /*0020*/ 	.word	0x00000000
        /*0024*/ 	.short	0x0002
        /*0026*/ 	.short	0x0010
        /*0028*/ 	.byte	0x00, 0xf0, 0x41, 0x00


	//----- nvinfo : EIATTR_KPARAM_INFO
	.align		4
.L_8747:
        /*002c*/ 	.byte	0x04, 0x17
        /*002e*/ 	.short	(.L_8749 - .L_8748)
.L_8748:
        /*0030*/ 	.word	0x00000000
        /*0034*/ 	.short	0x0001
        /*0036*/ 	.short	0x0004
        /*0038*/ 	.byte	0x00, 0xf0, 0x21, 0x00


	//----- nvinfo : EIATTR_KPARAM_INFO
	.align		4
.L_8749:
        /*003c*/ 	.byte	0x04, 0x17
        /*003e*/ 	.short	(.L_8751 - .L_8750)
.L_8750:
        /*0040*/ 	.word	0x00000000
        /*0044*/ 	.short	0x0000
        /*0046*/ 	.short	0x0000
        /*0048*/ 	.byte	0x00, 0xf0, 0x11, 0x00


	//----- nvinfo : EIATTR_MAXREG_COUNT
	.align		4
.L_8751:
        /*004c*/ 	.byte	0x03, 0x1b
        /*004e*/ 	.short	0x00ff


	//----- nvinfo : EIATTR_MERCURY_ISA_VERSION
	.align		4
        /*0050*/ 	.byte	0x03, 0x5f
        /*0052*/ 	.short	0x0000


	//----- nvinfo : EIATTR_EXIT_INSTR_OFFSETS
	.align		4
        /*0054*/ 	.byte	0x04, 0x1c
        /*0056*/ 	.short	(.L_8753 - .L_8752)


	//   ....[0]....
.L_8752:
        /*0058*/ 	.word	0x00000190


	//   ....[1]....
        /*005c*/ 	.word	0x00000900


	//   ....[2]....
        /*0060*/ 	.word	0x00000950


	//----- nvinfo : EIATTR_MAX_THREADS
	.align		4
.L_8753:
        /*0064*/ 	.byte	0x04, 0x05
        /*0066*/ 	.short	(.L_8755 - .L_8754)
.L_8754:
        /*0068*/ 	.word	0x00000080
        /*006c*/ 	.word	0x00000001
        /*0070*/ 	.word	0x00000001


	//----- nvinfo : EIATTR_CRS_STACK_SIZE
	.align		4
.L_8755:
        /*0074*/ 	.byte	0x04, 0x1e
        /*0076*/ 	.short	(.L_8757 - .L_8756)
.L_8756:
        /*0078*/ 	.word	0x00000000
.L_8757:


//--------------------- .nv.info._ZN2at6native29vectorized_elementwise_kernelILi8ENS0_13AUnaryFunctorIiiiZZZNS0_19maximum_kernel_cudaERNS_18TensorIteratorBaseEENKUlvE_clEvENKUlvE1_clEvEUliiE_EESt5arrayIPcLm2EEEEviT0_T1_ --------------------------
	.section	.nv.info._ZN2at6native29vectorized_elementwise_kernelILi8ENS0_13AUnaryFunctorIiiiZZZNS0_19maximum_kernel_cudaERNS_18TensorIteratorBaseEENKUlvE_clEvENKUlvE1_clEvEUliiE_EESt5arrayIPcLm2EEEEviT0_T1_,"",@"SHT_CUDA_INFO"
	.sectionflags	@""
	.align	4


	//----- nvinfo : EIATTR_CUDA_API_VERSION
	.align		4
        /*0000*/ 	.byte	0x04, 0x37
        /*0002*/ 	.short	(.L_8759 - .L_8758)
.L_8758:
        /*0004*/ 	.word	0x00000082


	//----- nvinfo : EIATTR_SW2861232_WAR
	.align		4
.L_8759:
        /*0008*/ 	.byte	0x01, 0x35
	.zero		2


	//----- nvinfo : EIATTR_PARAM_CBANK
	.align		4
        /*000c*/ 	.byte	0x04, 0x0a
        /*000e*/ 	.short	(.L_8761 - .L_8760)
	.align		4
.L_8760:
        /*0010*/ 	.word	index@(.nv.constant0._ZN2at6native29vectorized_elementwise_kernelILi8ENS0_13AUnaryFunctorIiiiZZZNS0_19maximum_kernel_cudaERNS_18TensorIteratorBaseEENKUlvE_clEvENKUlvE1_clEvEUliiE_EESt5arrayIPcLm2EEEEviT0_T1_)
        /*0014*/ 	.short	0x0160
        /*0016*/ 	.short	0x0020


	//----- nvinfo : EIATTR_CBANK_PARAM_SIZE
	.align		4
.L_8761:
        /*0018*/ 	.byte	0x03, 0x19
        /*001a*/ 	.short	0x0020


	//----- nvinfo : EIATTR_KPARAM_INFO
	.align		4
        /*001c*/ 	.byte	0x04, 0x17
        /*001e*/ 	.short	(.L_8763 - .L_8762)
.L_8762:
        /*0020*/ 	.word	0x00000000
        /*0024*/ 	.short	0x0002
        /*0026*/ 	.short	0x0010
        /*0028*/ 	.byte	0x00, 0xf0, 0x41, 0x00


	//----- nvinfo : EIATTR_KPARAM_INFO
	.align		4
.L_8763:
        /*002c*/ 	.byte	0x04, 0x17
        /*002e*/ 	.short	(.L_8765 - .L_8764)
.L_8764:
        /*0030*/ 	.word	0x00000000
        /*0034*/ 	.short	0x0001
        /*0036*/ 	.short	0x0004
        /*0038*/ 	.byte	0x00, 0xf0, 0x21, 0x00


	//----- nvinfo : EIATTR_KPARAM_INFO
	.align		4
.L_8765:
        /*003c*/ 	.byte	0x04, 0x17
        /*003e*/ 	.short	(.L_8767 - .L_8766)
.L_8766:
        /*0040*/ 	.word	0x00000000
        /*0044*/ 	.short	0x0000
        /*0046*/ 	.short	0x0000
        /*0048*/ 	.byte	0x00, 0xf0, 0x11, 0x00


	//----- nvinfo : EIATTR_MAXREG_COUNT
	.align		4
.L_8767:
        /*004c*/ 	.byte	0x03, 0x1b
        /*004e*/ 	.short	0x00ff


	//----- nvinfo : EIATTR_MERCURY_ISA_VERSION
	.align		4
        /*0050*/ 	.byte	0x03, 0x5f
        /*0052*/ 	.short	0x0000


	//----- nvinfo : EIATTR_EXIT_INSTR_OFFSETS
	.align		4
        /*0054*/ 	.byte	0x04, 0x1c
        /*0056*/ 	.short	(.L_8769 - .L_8768)


	//   ....[0]....
.L_8768:
        /*0058*/ 	.word	0x00000010


	//----- nvinfo : EIATTR_MAX_THREADS
	.align		4
.L_8769:
        /*005c*/ 	.byte	0x04, 0x05
        /*005e*/ 	.short	(.L_8771 - .L_8770)
.L_8770:
        /*0060*/ 	.word	0x00000080
        /*0064*/ 	.word	0x00000001
        /*0068*/ 	.word	0x00000001
.L_8771:


//--------------------- .nv.info._ZN2at6native18elementwise_kernelILi128ELi4EZNS0_15gpu_kernel_implINS0_13BinaryFunctorIiiiZZZNS0_19maximum_kernel_cudaERNS_18TensorIteratorBaseEENKUlvE_clEvENKUlvE1_clEvEUliiE_EEEEvS5_RKT_EUliE_EEviT1_ --------------------------
	.section	.nv.info._ZN2at6native18elementwise_kernelILi128ELi4EZNS0_15gpu_kernel_implINS0_13BinaryFunctorIiiiZZZNS0_19maximum_kernel_cudaERNS_18TensorIteratorBaseEENKUlvE_clEvENKUlvE1_clEvEUliiE_EEEEvS5_RKT_EUliE_EEviT1_,"",@"SHT_CUDA_INFO"
	.sectionflags	@""
	.align	4


	//----- nvinfo : EIATTR_CUDA_API_VERSION
	.align		4
        /*0000*/ 	.byte	0x04, 0x37
        /*0002*/ 	.short	(.L_8773 - .L_8772)
.L_8772:
        /*0004*/ 	.word	0x00000082


	//----- nvinfo : EIATTR_SW2861232_WAR
	.align		4
.L_8773:
        /*0008*/ 	.byte	0x01, 0x35
	.zero		2


	//----- nvinfo : EIATTR_PARAM_CBANK
	.align		4
        /*000c*/ 	.byte	0x04, 0x0a
        /*000e*/ 	.short	(.L_8775 - .L_8774)
	.align		4
.L_8774:
        /*0010*/ 	.word	index@(.nv.constant0._ZN2at6native18elementwise_kernelILi128ELi4EZNS0_15gpu_kernel_implINS0_13BinaryFunctorIiiiZZZNS0_19maximum_kernel_cudaERNS_18TensorIteratorBaseEENKUlvE_clEvENKUlvE1_clEvEUliiE_EEEEvS5_RKT_EUliE_EEviT1_)
        /*0014*/ 	.short	0x0160
        /*0016*/ 	.short	0x0290


	//----- nvinfo : EIATTR_CBANK_PARAM_SIZE
	.align		4
.L_8775:
        /*0018*/ 	.byte	0x03, 0x19
        /*001a*/ 	.short	0x0290


	//----- nvinfo : EIATTR_KPARAM_INFO
	.align		4
        /*001c*/ 	.byte	0x04, 0x17
        /*001e*/ 	.short	(.L_8777 - .L_8776)
.L_8776:
        /*0020*/ 	.word	0x00000000
        /*0024*/ 	.short	0x0001
        /*0026*/ 	.short	0x0008
        /*0028*/ 	.byte	0x00, 0xf0, 0x21, 0x0a


	//----- nvinfo : EIATTR_KPARAM_INFO
	.align		4
.L_8777:
        /*002c*/ 	.byte	0x04, 0x17
        /*002e*/ 	.short	(.L_8779 - .L_8778)
.L_8778:
        /*0030*/ 	.word	0x00000000
        /*0034*/ 	.short	0x0000
        /*0036*/ 	.short	0x0000
        /*0038*/ 	.byte	0x00, 0xf0, 0x11, 0x00


	//----- nvinfo : EIATTR_MAXREG_COUNT
	.align		4
.L_8779:
        /*003c*/ 	.byte	0x03, 0x1b
        /*003e*/ 	.short	0x0080


	//----- nvinfo : EIATTR_EXTERNS
	.align		4
        /*0040*/ 	.byte	0x04, 0x0f
        /*0042*/ 	.short	(.L_8781 - .L_8780)


	//   ....[0]....
	.align		4
.L_8780:
        /*0044*/ 	.word	index@(__assertfail)


	//----- nvinfo : EIATTR_MERCURY_ISA_VERSION
	.align		4
.L_8781:
        /*0048*/ 	.byte	0x03, 0x5f
        /*004a*/ 	.short	0x0000


	//----- nvinfo : EIATTR_SYSCALL_OFFSETS
	.align		4
        /*004c*/ 	.byte	0x04, 0x46
        /*004e*/ 	.short	(.L_8783 - .L_8782)


	//   ....[0]....
.L_8782:
        /*0050*/ 	.word	0x00001e60


	//   ....[1]....
        /*0054*/ 	.word	0x00002c80


	//   ....[2]....
        /*0058*/ 	.word	0x00003af0


	//   ....[3]....
        /*005c*/ 	.word	0x00005990


	//   ....[4]....
        /*0060*/ 	.word	0x000067b0


	//   ....[5]....
        /*0064*/ 	.word	0x00007620


	//   ....[6]....
        /*0068*/ 	.word	0x00009490


	//   ....[7]....
        /*006c*/ 	.word	0x0000a2b0


	//   ....[8]....
        /*0070*/ 	.word	0x0000b120


	//   ....[9]....
        /*0074*/ 	.word	0x0000cfa0


	//   ....[10]....
        /*0078*/ 	.word	0x0000ddc0


	//   ....[11]....
        /*007c*/ 	.word	0x0000ec30


	//----- nvinfo : EIATTR_EXIT_INSTR_OFFSETS
	.align		4
.L_8783:
        /*0080*/ 	.byte	0x04, 0x1c
        /*0082*/ 	.short	(.L_8785 - .L_8784)


	//   ....[0]....
.L_8784:
        /*0084*/ 	.word	0x0000b1b0


	//   ....[1]....
        /*0088*/ 	.word	0x0000def0


	//   ....[2]....
        /*008c*/ 	.word	0x0000df10


	//   ....[3]....
        /*0090*/ 	.word	0x0000dfa0


	//   ....[4]....
        /*0094*/ 	.word	0x0000dfc0


	//   ....[5]....
        /*0098*/ 	.word	0x0000dfe0


	//   ....[6]....
        /*009c*/ 	.word	0x0000e070


	//   ....[7]....
        /*00a0*/ 	.word	0x0000e0b0


	//   ....[8]....
        /*00a4*/ 	.word	0x0000e150


	//   ....[9]....
        /*00a8*/ 	.word	0x0000e1a0


	//   ....[10]....
        /*00ac*/ 	.word	0x0000e1d0


	//   ....[11]....
        /*00b0*/ 	.word	0x0000e290


	//   ....[12]....
        /*00b4*/ 	.word	0x0000e2d0


	//   ....[13]....
        /*00b8*/ 	.word	0x0000e460


	//   ....[14]....
        /*00bc*/ 	.word	0x0000e5c0


	//   ....[15]....
        /*00c0*/ 	.word	0x0000e600


	//   ....[16]....
        /*00c4*/ 	.word	0x0000e6a0


	//   ....[17]....
        /*00c8*/ 	.word	0x0000e820


	//   ....[18]....
        /*00cc*/ 	.word	0x0000e9a0


	//   ....[19]....
        /*00d0*/ 	.word	0x0000eb00


	//   ....[20]....
        /*00d4*/ 	.word	0x0000ec40


	//   ....[21]....
        /*00d8*/ 	.word	0x0000ec70


	//   ....[22]....
        /*00dc*/ 	.word	0x0000ec90


	//----- nvinfo : EIATTR_MAX_THREADS
	.align		4
.L_8785:
        /*00e0*/ 	.byte	0x04, 0x05
        /*00e2*/ 	.short	(.L_8787 - .L_8786)
.L_8786:
        /*00e4*/ 	.word	0x00000080
        /*00e8*/ 	.word	0x00000001
        /*00ec*/ 	.word	0x00000001


	//----- nvinfo : EIATTR_CRS_STACK_SIZE
	.align		4
.L_8787:
        /*00f0*/ 	.byte	0x04, 0x1e
        /*00f2*/ 	.short	(.L_8789 - .L_8788)
.L_8788:
        /*00f4*/ 	.word	0x00000000
.L_8789:


//--------------------- .nv.info._ZN2at6native27unrolled_elementwise_kernelINS0_13BinaryFunctorIiiiZZZNS0_19maximum_kernel_cudaERNS_18TensorIteratorBaseEENKUlvE_clEvENKUlvE1_clEvEUliiE_EESt5arrayIPcLm3EELi4E23TrivialOffsetCalculatorILi2EjESC_ILi1EjENS0_6memory12LoadWithCastILi2EEENSF_13StoreWithCastILi1EEEEEviT_T0_T2_T3_T4_T5_ --------------------------
	.section	.nv.info._ZN2at6native27unrolled_elementwise_kernelINS0_13BinaryFunctorIiiiZZZNS0_19maximum_kernel_cudaERNS_18TensorIteratorBaseEENKUlvE_clEvENKUlvE1_clEvEUliiE_EESt5arrayIPcLm3EELi4E23TrivialOffsetCalculatorILi2EjESC_ILi1EjENS0_6memory12LoadWithCastILi2EEENSF_13StoreWithCastILi1EEEEEviT_T0_T2_T3_T4_T5_,"",@"SHT_CUDA_INFO"
	.sectionflags	@""
	.align	4


	//----- nvinfo : EIATTR_CUDA_API_VERSION
	.align		4
        /*0000*/ 	.byte	0x04, 0x37
        /*0002*/ 	.short	(.L_8791 - .L_8790)
.L_8790:
        /*0004*/ 	.word	0x00000082


	//----- nvinfo : EIATTR_SW2861232_WAR
	.align		4
.L_8791:
        /*0008*/ 	.byte	0x01, 0x35
	.zero		2


	//----- nvinfo : EIATTR_PARAM_CBANK
	.align		4
        /*000c*/ 	.byte	0x04, 0x0a
        /*000e*/ 	.short	(.L_8793 - .L_8792)
	.align		4
.L_8792:
        /*0010*/ 	.word	index@(.nv.constant0._ZN2at6native27unrolled_elementwise_kernelINS0_13BinaryFunctorIiiiZZZNS0_19maximum_kernel_cudaERNS_18TensorIteratorBaseEENKUlvE_clEvENKUlvE1_clEvEUliiE_EESt5arrayIPcLm3EELi4E23TrivialOffsetCalculatorILi2EjESC_ILi1EjENS0_6memory12LoadWithCastILi2EEENSF_13StoreWithCastILi1EEEEEviT_T0_T2_T3_T4_T5_)
        /*0014*/ 	.short	0x0160
        /*0016*/ 	.short	0x0038


	//----- nvinfo : EIATTR_CBANK_PARAM_SIZE
	.align		4
.L_8793:
        /*0018*/ 	.byte	0x03, 0x19
        /*001a*/ 	.short	0x0038


	//----- nvinfo : EIATTR_KPARAM_INFO
	.align		4
        /*001c*/ 	.byte	0x04, 0x17
        /*001e*/ 	.short	(.L_8795 - .L_8794)
.L_8794:
        /*0020*/ 	.word	0x00000000
        /*0024*/ 	.short	0x0006
        /*0026*/ 	.short	0x0030
        /*0028*/ 	.byte	0x00, 0xf0, 0x21, 0x00


	//----- nvinfo : EIATTR_KPARAM_INFO
	.align		4
.L_8795:
        /*002c*/ 	.byte	0x04, 0x17
        /*002e*/ 	.short	(.L_8797 - .L_8796)
.L_8796:
        /*0030*/ 	.word	0x00000000
        /*0034*/ 	.short	0x0005
        /*0036*/ 	.short	0x0024
        /*0038*/ 	.byte	0x00, 0xf0, 0x31, 0x00


	//----- nvinfo : EIATTR_KPARAM_INFO
	.align		4
.L_8797:
        /*003c*/ 	.byte	0x04, 0x17
        /*003e*/ 	.short	(.L_8799 - .L_8798)
.L_8798:
        /*0040*/ 	.word	0x00000000
        /*0044*/ 	.short	0x0004
        /*0046*/ 	.short	0x0021
        /*0048*/ 	.byte	0x00, 0xf0, 0x05, 0x00


	//----- nvinfo : EIATTR_KPARAM_INFO
	.align		4
.L_8799:
        /*004c*/ 	.byte	0x04, 0x17
        /*004e*/ 	.short	(.L_8801 - .L_8800)
.L_8800:
        /*0050*/ 	.word	0x00000000
        /*0054*/ 	.short	0x0003
        /*0056*/ 	.short	0x0020
        /*0058*/ 	.byte	0x00, 0xf0, 0x05, 0x00


	//----- nvinfo : EIATTR_KPARAM_INFO
	.align		4
.L_8801:
        /*005c*/ 	.byte	0x04, 0x17
        /*005e*/ 	.short	(.L_8803 - .L_8802)
.L_8802:
        /*0060*/ 	.word	0x00000000
        /*0064*/ 	.short	0x0002
        /*0066*/ 	.short	0x0008
        /*0068*/ 	.byte	0x00, 0xf0, 0x61, 0x00


	//----- nvinfo : EIATTR_KPARAM_INFO
	.align		4
.L_8803:
        /*006c*/ 	.byte	0x04, 0x17
        /*006e*/ 	.short	(.L_8805 - .L_8804)
.L_8804:
        /*0070*/ 	.word	0x00000000
        /*0074*/ 	.short	0x0001
        /*0076*/ 	.short	0x0004
        /*0078*/ 	.byte	0x00, 0xf0, 0x05, 0x00


	//----- nvinfo : EIATTR_KPARAM_INFO
	.align		4
.L_8805:
        /*007c*/ 	.byte	0x04, 0x17
        /*007e*/ 	.short	(.L_8807 - .L_8806)
.L_8806:
        /*0080*/ 	.word	0x00000000
        /*0084*/ 	.short	0x0000
        /*0086*/ 	.short	0x0000
        /*0088*/ 	.byte	0x00, 0xf0, 0x11, 0x00


	//----- nvinfo : EIATTR_MAXREG_COUNT
	.align		4
.L_8807:
        /*008c*/ 	.byte	0x03, 0x1b
        /*008e*/ 	.short	0x00ff


	//----- nvinfo : EIATTR_EXTERNS
	.align		4
        /*0090*/ 	.byte	0x04, 0x0f
        /*0092*/ 	.short	(.L_8809 - .L_8808)


	//   ....[0]....
	.align		4
.L_8808:
        /*0094*/ 	.word	index@(__assertfail)


	//----- nvinfo : EIATTR_MERCURY_ISA_VERSION
	.align		4
.L_8809:
        /*0098*/ 	.byte	0x03, 0x5f
        /*009a*/ 	.short	0x0000


	//----- nvinfo : EIATTR_SYSCALL_OFFSETS
	.align		4
        /*009c*/ 	.byte	0x04, 0x46
        /*009e*/ 	.short	(.L_8811 - .L_8810)


	//   ....[0]....
.L_8810:
        /*00a0*/ 	.word	0x00000ec0


	//   ....[1]....
        /*00a4*/ 	.word	0x00001ce0


	//   ....[2]....
        /*00a8*/ 	.word	0x00002b80


	//   ....[3]....
        /*00ac*/ 	.word	0x000039a0


	//   ....[4]....
        /*00b0*/ 	.word	0x00004850


	//   ....[5]....
        /*00b4*/ 	.word	0x00005670


	//   ....[6]....
        /*00b8*/ 	.word	0x00006500


	//   ....[7]....
        /*00bc*/ 	.word	0x00007310


	//   ....[8]....
        /*00c0*/ 	.word	0x00008270


	//   ....[9]....
        /*00c4*/ 	.word	0x00009170


	//   ....[10]....
        /*00c8*/ 	.word	0x0000a050


	//   ....[11]....
        /*00cc*/ 	.word	0x0000af30


	//----- nvinfo : EIATTR_EXIT_INSTR_OFFSETS
	.align		4
.L_8811:
        /*00d0*/ 	.byte	0x04, 0x1c
        /*00d2*/ 	.short	(.L_8813 - .L_8812)


	//   ....[0]....
.L_8812:
        /*00d4*/ 	.word	0x0000a0e0


	//   ....[1]....
        /*00d8*/ 	.word	0x0000a1f0


	//   ....[2]....
        /*00dc*/ 	.word	0x0000a210


	//   ....[3]....
        /*00e0*/ 	.word	0x0000a2a0


	//   ....[4]....
        /*00e4*/ 	.word	0x0000a2c0


	//   ....[5]....
        /*00e8*/ 	.word	0x0000a2e0


	//   ....[6]....
        /*00ec*/ 	.word	0x0000a370


	//   ....[7]....
        /*00f0*/ 	.word	0x0000a3b0


	//   ....[8]....
        /*00f4*/ 	.word	0x0000a450


	//   ....[9]....
        /*00f8*/ 	.word	0x0000a4a0


	//   ....[10]....
        /*00fc*/ 	.word	0x0000a4d0


	//   ....[11]....
        /*0100*/ 	.word	0x0000a590


	//   ....[12]....
        /*0104*/ 	.word	0x0000a5d0


	//   ....[13]....
        /*0108*/ 	.word	0x0000a760


	//   ....[14]....
        /*010c*/ 	.word	0x0000a8c0


	//   ....[15]....
        /*0110*/ 	.word	0x0000a900


	//   ....[16]....
        /*0114*/ 	.word	0x0000a9a0


	//   ....[17]....
        /*0118*/ 	.word	0x0000ab20


	//   ....[18]....
        /*011c*/ 	.word	0x0000aca0


	//   ....[19]....
        /*0120*/ 	.word	0x0000ae00


	//   ....[20]....
        /*0124*/ 	.word	0x0000af40


	//   ....[21]....
        /*0128*/ 	.word	0x0000af70


	//   ....[22]....
        /*012c*/ 	.word	0x0000af90


	//----- nvinfo : EIATTR_MAX_THREADS
	.align		4
.L_8813:
        /*0130*/ 	.byte	0x04, 0x05
        /*0132*/ 	.short	(.L_8815 - .L_8814)
.L_8814:
        /*0134*/ 	.word	0x00000080
        /*0138*/ 	.word	0x00000001
        /*013c*/ 	.word	0x00000001


	//----- nvinfo : EIATTR_CRS_STACK_SIZE
	.align		4
.L_8815:
        /*0140*/ 	.byte	0x04, 0x1e
        /*0142*/ 	.short	(.L_8817 - .L_8816)
.L_8816:
        /*0144*/ 	.word	0x00000000
.L_8817:


//--------------------- .nv.info._ZN2at6native18elementwise_kernelILi128ELi2EZNS0_22gpu_kernel_impl_nocastINS0_13BinaryFunctorIiiiZZZNS0_19maximum_kernel_cudaERNS_18TensorIteratorBaseEENKUlvE_clEvENKUlvE1_clEvEUliiE_EEEEvS5_RKT_EUliE_EEviT1_ --------------------------
	.section	.nv.info._ZN2at6native18elementwise_kernelILi128ELi2EZNS0_22gpu_kernel_impl_nocastINS0_13BinaryFunctorIiiiZZZNS0_19maximum_kernel_cudaERNS_18TensorIteratorBaseEENKUlvE_clEvENKUlvE1_clEvEUliiE_EEEEvS5_RKT_EUliE_EEviT1_,"",@"SHT_CUDA_INFO"
	.sectionflags	@""
	.align	4


	//----- nvinfo : EIATTR_CUDA_API_VERSION
	.align		4
        /*0000*/ 	.byte	0x04, 0x37
        /*0002*/ 	.short	(.L_8819 - .L_8818)
.L_8818:
        /*0004*/ 	.word	0x00000082


	//----- nvinfo : EIATTR_SW2861232_WAR
	.align		4
.L_8819:
        /*0008*/ 	.byte	0x01, 0x35
	.zero		2


	//----- nvinfo : EIATTR_PARAM_CBANK
	.align		4
        /*000c*/ 	.byte	0x04, 0x0a
        /*000e*/ 	.short	(.L_8821 - .L_8820)
	.align		4
.L_8820:
        /*0010*/ 	.word	index@(.nv.constant0._ZN2at6native18elementwise_kernelILi128ELi2EZNS0_22gpu_kernel_impl_nocastINS0_13BinaryFunctorIiiiZZZNS0_19maximum_kernel_cudaERNS_18TensorIteratorBaseEENKUlvE_clEvENKUlvE1_clEvEUliiE_EEEEvS5_RKT_EUliE_EEviT1_)
        /*0014*/ 	.short	0x0160
        /*0016*/ 	.short	0x0290


	//----- nvinfo : EIATTR_CBANK_PARAM_SIZE
	.align		4
.L_8821:
        /*0018*/ 	.byte	0x03, 0x19
        /*001a*/ 	.short	0x0290


	//----- nvinfo : EIATTR_KPARAM_INFO
	.align		4
        /*001c*/ 	.byte	0x04, 0x17
        /*001e*/ 	.short	(.L_8823 - .L_8822)
.L_8822:
        /*0020*/ 	.word	0x00000000
        /*0024*/ 	.short	0x0001
        /*0026*/ 	.short	0x0008
        /*0028*/ 	.byte	0x00, 0xf0, 0x21, 0x0a


	//----- nvinfo : EIATTR_KPARAM_INFO
	.align		4
.L_8823:
        /*002c*/ 	.byte	0x04, 0x17
        /*002e*/ 	.short	(.L_8825 - .L_8824)
.L_8824:
        /*0030*/ 	.word	0x00000000
        /*0034*/ 	.short	0x0000
        /*0036*/ 	.short	0x0000
        /*0038*/ 	.byte	0x00, 0xf0, 0x11, 0x00


	//----- nvinfo : EIATTR_MAXREG_COUNT
	.align		4
.L_8825:
        /*003c*/ 	.byte	0x03, 0x1b
        /*003e*/ 	.short	0x0080


	//----- nvinfo : EIATTR_MERCURY_ISA_VERSION
	.align		4
        /*0040*/ 	.byte	0x03, 0x5f
        /*0042*/ 	.short	0x0000


	//----- nvinfo : EIATTR_EXIT_INSTR_OFFSETS
	.align		4
        /*0044*/ 	.byte	0x04, 0x1c
        /*0046*/ 	.short	(.L_8827 - .L_8826)


	//   ....[0]....
.L_8826:
        /*0048*/ 	.word	0x00001130


	//   ....[1]....
        /*004c*/ 	.word	0x000021b0


	//----- nvinfo : EIATTR_MAX_THREADS
	.align		4
.L_8827:
        /*0050*/ 	.byte	0x04, 0x05
        /*0052*/ 	.short	(.L_8829 - .L_8828)
.L_8828:
        /*0054*/ 	.word	0x00000080
        /*0058*/ 	.word	0x00000001
        /*005c*/ 	.word	0x00000001


	//----- nvinfo : EIATTR_CRS_STACK_SIZE
	.align		4
.L_8829:
        /*0060*/ 	.byte	0x04, 0x1e
        /*0062*/ 	.short	(.L_8831 - .L_8830)
.L_8830:
        /*0064*/ 	.word	0x00000000
.L_8831:


//--------------------- .nv.info._ZN2at6native27unrolled_elementwise_kernelINS0_13BinaryFunctorIiiiZZZNS0_19maximum_kernel_cudaERNS_18TensorIteratorBaseEENKUlvE_clEvENKUlvE1_clEvEUliiE_EESt5arrayIPcLm3EELi4E23TrivialOffsetCalculatorILi2EjESC_ILi1EjENS0_6memory15LoadWithoutCastENSF_16StoreWithoutCastEEEviT_T0_T2_T3_T4_T5_ --------------------------
	.section	.nv.info._ZN2at6native27unrolled_elementwise_kernelINS0_13BinaryFunctorIiiiZZZNS0_19maximum_kernel_cudaERNS_18TensorIteratorBaseEENKUlvE_clEvENKUlvE1_clEvEUliiE_EESt5arrayIPcLm3EELi4E23TrivialOffsetCalculatorILi2EjESC_ILi1EjENS0_6memory15LoadWithoutCastENSF_16StoreWithoutCastEEEviT_T0_T2_T3_T4_T5_,"",@"SHT_CUDA_INFO"
	.sectionflags	@""
	.align	4


	//----- nvinfo : EIATTR_CUDA_API_VERSION
	.align		4
        /*0000*/ 	.byte	0x04, 0x37
        /*0002*/ 	.short	(.L_8833 - .L_8832)
.L_8832:
        /*0004*/ 	.word	0x00000082


	//----- nvinfo : EIATTR_SW2861232_WAR
	.align		4
.L_8833:
        /*0008*/ 	.byte	0x01, 0x35
	.zero		2


	//----- nvinfo : EIATTR_PARAM_CBANK
	.align		4
        /*000c*/ 	.byte	0x04, 0x0a
        /*000e*/ 	.short	(.L_8835 - .L_8834)
	.align		4
.L_8834:
        /*0010*/ 	.word	index@(.nv.constant0._ZN2at6native27unrolled_elementwise_kernelINS0_13BinaryFunctorIiiiZZZNS0_19maximum_kernel_cudaERNS_18TensorIteratorBaseEENKUlvE_clEvENKUlvE1_clEvEUliiE_EESt5arrayIPcLm3EELi4E23TrivialOffsetCalculatorILi2EjESC_ILi1EjENS0_6memory15LoadWithoutCastENSF_16StoreWithoutCastEEEviT_T0_T2_T3_T4_T5_)
        /*0014*/ 	.short	0x0160
        /*0016*/ 	.short	0x0024


	//----- nvinfo : EIATTR_CBANK_PARAM_SIZE
	.align		4
.L_8835:
        /*0018*/ 	.byte	0x03, 0x19
        /*001a*/ 	.short	0x0024


	//----- nvinfo : EIATTR_KPARAM_INFO
	.align		4
        /*001c*/ 	.byte	0x04, 0x17
        /*001e*/ 	.short	(.L_8837 - .L_8836)
.L_8836:
        /*0020*/ 	.word	0x00000000
        /*0024*/ 	.short	0x0006
        /*0026*/ 	.short	0x0023
        /*0028*/ 	.byte	0x00, 0xf0, 0x05, 0x00


	//----- nvinfo : EIATTR_KPARAM_INFO
	.align		4
.L_8837:
        /*002c*/ 	.byte	0x04, 0x17
        /*002e*/ 	.short	(.L_8839 - .L_8838)
.L_8838:
        /*0030*/ 	.word	0x00000000
        /*0034*/ 	.short	0x0005
        /*0036*/ 	.short	0x0022
        /*0038*/ 	.byte	0x00, 0xf0, 0x05, 0x00


	//----- nvinfo : EIATTR_KPARAM_INFO
	.align		4
.L_8839:
        /*003c*/ 	.byte	0x04, 0x17
        /*003e*/ 	.short	(.L_8841 - .L_8840)
.L_8840:
        /*0040*/ 	.word	0x00000000
        /*0044*/ 	.short	0x0004
        /*0046*/ 	.short	0x0021
        /*0048*/ 	.byte	0x00, 0xf0, 0x05, 0x00


	//----- nvinfo : EIATTR_KPARAM_INFO
	.align		4
.L_8841:
        /*004c*/ 	.byte	0x04, 0x17
        /*004e*/ 	.short	(.L_8843 - .L_8842)
.L_8842:
        /*0050*/ 	.word	0x00000000
        /*0054*/ 	.short	0x0003
        /*0056*/ 	.short	0x0020
        /*0058*/ 	.byte	0x00, 0xf0, 0x05, 0x00


	//----- nvinfo : EIATTR_KPARAM_INFO
	.align		4
.L_8843:
        /*005c*/ 	.byte	0x04, 0x17
        /*005e*/ 	.short	(.L_8845 - .L_8844)
.L_8844:
        /*0060*/ 	.word	0x00000000
        /*0064*/ 	.short	0x0002
        /*0066*/ 	.short	0x0008
        /*0068*/ 	.byte	0x00, 0xf0, 0x61, 0x00


	//----- nvinfo : EIATTR_KPARAM_INFO
	.align		4
.L_8845:
        /*006c*/ 	.byte	0x04, 0x17
        /*006e*/ 	.short	(.L_8847 - .L_8846)
.L_8846:
        /*0070*/ 	.word	0x00000000
        /*0074*/ 	.short	0x0001
        /*0076*/ 	.short	0x0004
        /*0078*/ 	.byte	0x00, 0xf0, 0x05, 0x00


	//----- nvinfo : EIATTR_KPARAM_INFO
	.align		4
.L_8847:
        /*007c*/ 	.byte	0x04, 0x17
        /*007e*/ 	.short	(.L_8849 - .L_8848)
.L_8848:
        /*0080*/ 	.word	0x00000000
        /*0084*/ 	.short	0x0000
        /*0086*/ 	.short	0x0000
        /*0088*/ 	.byte	0x00, 0xf0, 0x11, 0x00


	//----- nvinfo : EIATTR_MAXREG_COUNT
	.align		4
.L_8849:
        /*008c*/ 	.byte	0x03, 0x1b
        /*008e*/ 	.short	0x00ff


	//----- nvinfo : EIATTR_MERCURY_ISA_VERSION
	.align		4
        /*0090*/ 	.byte	0x03, 0x5f
        /*0092*/ 	.short	0x0000


	//----- nvinfo : EIATTR_EXIT_INSTR_OFFSETS
	.align		4
        /*0094*/ 	.byte	0x04, 0x1c
        /*0096*/ 	.short	(.L_8851 - .L_8850)


	//   ....[0]....
.L_8850:
        /*0098*/ 	.word	0x00000440


	//   ....[1]....
        /*009c*/ 	.word	0x000004a0


	//----- nvinfo : EIATTR_MAX_THREADS
	.align		4
.L_8851:
        /*00a0*/ 	.byte	0x04, 0x05
        /*00a2*/ 	.short	(.L_8853 - .L_8852)
.L_8852:
        /*00a4*/ 	.word	0x00000080
        /*00a8*/ 	.word	0x00000001
        /*00ac*/ 	.word	0x00000001


	//----- nvinfo : EIATTR_CRS_STACK_SIZE
	.align		4
.L_8853:
        /*00b0*/ 	.byte	0x04, 0x1e
        /*00b2*/ 	.short	(.L_8855 - .L_8854)
.L_8854:
        /*00b4*/ 	.word	0x00000000
.L_8855:


//--------------------- .nv.info._ZN2at6native29vectorized_elementwise_kernelILi2ENS0_13BinaryFunctorIiiiZZZNS0_19maximum_kernel_cudaERNS_18TensorIteratorBaseEENKUlvE_clEvENKUlvE1_clEvEUliiE_EESt5arrayIPcLm3EEEEviT0_T1_ --------------------------
	.section	.nv.info._ZN2at6native29vectorized_elementwise_kernelILi2ENS0_13BinaryFunctorIiiiZZZNS0_19maximum_kernel_cudaERNS_18TensorIteratorBaseEENKUlvE_clEvENKUlvE1_clEvEUliiE_EESt5arrayIPcLm3EEEEviT0_T1_,"",@"SHT_CUDA_INFO"
	.sectionflags	@""
	.align	4


	//----- nvinfo : EIATTR_CUDA_API_VERSION
	.align		4
        /*0000*/ 	.byte	0x04, 0x37
        /*0002*/ 	.short	(.L_8857 - .L_8856)
.L_8856:
        /*0004*/ 	.word	0x00000082


	//----- nvinfo : EIATTR_SW2861232_WAR
	.align		4
.L_8857:
        /*0008*/ 	.byte	0x01, 0x35
	.zero		2


	//----- nvinfo : EIATTR_PARAM_CBANK
	.align		4
        /*000c*/ 	.byte	0x04, 0x0a
        /*000e*/ 	.short	(.L_8859 - .L_8858)
	.align		4
.L_8858:
        /*0010*/ 	.word	index@(.nv.constant0._ZN2at6native29vectorized_elementwise_kernelILi2ENS0_13BinaryFunctorIiiiZZZNS0_19maximum_kernel_cudaERNS_18TensorIteratorBaseEENKUlvE_clEvENKUlvE1_clEvEUliiE_EESt5arrayIPcLm3EEEEviT0_T1_)
        /*0014*/ 	.short	0x0160
        /*0016*/ 	.short	0x0020


	//----- nvinfo : EIATTR_CBANK_PARAM_SIZE
	.align		4
.L_8859:
        /*0018*/ 	.byte	0x03, 0x19
        /*001a*/ 	.short	0x0020


	//----- nvinfo : EIATTR_KPARAM_INFO
	.align		4
        /*001c*/ 	.byte	0x04, 0x17
        /*001e*/ 	.short	(.L_8861 - .L_8860)
.L_8860:
        /*0020*/ 	.word	0x00000000
        /*0024*/ 	.short	0x0002
        /*0026*/ 	.short	0x0008
        /*0028*/ 	.byte	0x00, 0xf0, 0x61, 0x00


	//----- nvinfo : EIATTR_KPARAM_INFO
	.align		4
.L_8861:
        /*002c*/ 	.byte	0x04, 0x17
        /*002e*/ 	.short	(.L_8863 - .L_8862)
.L_8862:
        /*0030*/ 	.word	0x00000000
        /*0034*/ 	.short	0x0001
        /*0036*/ 	.short	0x0004
        /*0038*/ 	.byte	0x00, 0xf0, 0x05, 0x00


	//----- nvinfo : EIATTR_KPARAM_INFO
	.align		4
.L_8863:
        /*003c*/ 	.byte	0x04, 0x17
        /*003e*/ 	.short	(.L_8865 - .L_8864)
.L_8864:
        /*0040*/ 	.word	0x00000000
        /*0044*/ 	.short	0x0000
        /*0046*/ 	.short	0x0000
        /*0048*/ 	.byte	0x00, 0xf0, 0x11, 0x00


	//----- nvinfo : EIATTR_MAXREG_COUNT
	.align		4
.L_8865:
        /*004c*/ 	.byte	0x03, 0x1b
        /*004e*/ 	.short	0x00ff


	//----- nvinfo : EIATTR_MERCURY_ISA_VERSION
	.align		4
        /*0050*/ 	.byte	0x03, 0x5f
        /*0052*/ 	.short	0x0000


	//----- nvinfo : EIATTR_EXIT_INSTR_OFFSETS
	.align		4
        /*0054*/ 	.byte	0x04, 0x1c
        /*0056*/ 	.short	(.L_8867 - .L_8866)


	//   ....[0]....
.L_8866:
        /*0058*/ 	.word	0x00000230


	//   ....[1]....
        /*005c*/ 	.word	0x00000ad0


	//   ....[2]....
        /*0060*/ 	.word	0x00000b20


	//----- nvinfo : EIATTR_MAX_THREADS
	.align		4
.L_8867:
        /*0064*/ 	.byte	0x04, 0x05
        /*0066*/ 	.short	(.L_8869 - .L_8868)
.L_8868:
        /*0068*/ 	.word	0x00000080
        /*006c*/ 	.word	0x00000001
        /*0070*/ 	.word	0x00000001


	//----- nvinfo : EIATTR_CRS_STACK_SIZE
	.align		4
.L_8869:
        /*0074*/ 	.byte	0x04, 0x1e
        /*0076*/ 	.short	(.L_8871 - .L_8870)
.L_8870:
        /*0078*/ 	.word	0x00000000
.L_8871:


//--------------------- .nv.info._ZN2at6native29vectorized_elementwise_kernelILi4ENS0_13BinaryFunctorIiiiZZZNS0_19maximum_kernel_cudaERNS_18TensorIteratorBaseEENKUlvE_clEvENKUlvE1_clEvEUliiE_EESt5arrayIPcLm3EEEEviT0_T1_ --------------------------
	.section	.nv.info._ZN2at6native29vectorized_elementwise_kernelILi4ENS0_13BinaryFunctorIiiiZZZNS0_19maximum_kernel_cudaERNS_18TensorIteratorBaseEENKUlvE_clEvENKUlvE1_clEvEUliiE_EESt5arrayIPcLm3EEEEviT0_T1_,"",@"SHT_CUDA_INFO"
	.sectionflags	@""
	.align	4


	//----- nvinfo : EIATTR_CUDA_API_VERSION
	.align		4
        /*0000*/ 	.byte	0x04, 0x37
        /*0002*/ 	.short	(.L_8873 - .L_8872)
.L_8872:
        /*0004*/ 	.word	0x00000082


	//----- nvinfo : EIATTR_SW2861232_WAR
	.align		4
.L_8873:
        /*0008*/ 	.byte	0x01, 0x35
	.zero		2


	//----- nvinfo : EIATTR_PARAM_CBANK
	.align		4
        /*000c*/ 	.byte	0x04, 0x0a
        /*000e*/ 	.short	(.L_8875 - .L_8874)
	.align		4
.L_8874:
        /*0010*/ 	.word	index@(.nv.constant0._ZN2at6native29vectorized_elementwise_kernelILi4ENS0_13BinaryFunctorIiiiZZZNS0_19maximum_kernel_cudaERNS_18TensorIteratorBaseEENKUlvE_clEvENKUlvE1_clEvEUliiE_EESt5arrayIPcLm3EEEEviT0_T1_)
        /*0014*/ 	.short	0x0160
        /*0016*/ 	.short	0x0020


	//----- nvinfo : EIATTR_CBANK_PARAM_SIZE
	.align		4
.L_8875:
        /*0018*/ 	.byte	0x03, 0x19
        /*001a*/ 	.short	0x0020


	//----- nvinfo : EIATTR_KPARAM_INFO
	.align		4
        /*001c*/ 	.byte	0x04, 0x17
        /*001e*/ 	.short	(.L_8877 - .L_8876)
.L_8876:
        /*0020*/ 	.word	0x00000000
        /*0024*/ 	.short	0x0002
        /*0026*/ 	.short	0x0008
        /*0028*/ 	.byte	0x00, 0xf0, 0x61, 0x00


	//----- nvinfo : EIATTR_KPARAM_INFO
	.align		4
.L_8877:
        /*002c*/ 	.byte	0x04, 0x17
        /*002e*/ 	.short	(.L_8879 - .L_8878)
.L_8878:
        /*0030*/ 	.word	0x00000000
        /*0034*/ 	.short	0x0001
        /*0036*/ 	.short	0x0004
        /*0038*/ 	.byte	0x00, 0xf0, 0x05, 0x00


	//----- nvinfo : EIATTR_KPARAM_INFO
	.align		4
.L_8879:
        /*003c*/ 	.byte	0x04, 0x17
        /*003e*/ 	.short	(.L_8881 - .L_8880)
.L_8880:
        /*0040*/ 	.word	0x00000000
        /*0044*/ 	.short	0x0000
        /*0046*/ 	.short	0x0000
        /*0048*/ 	.byte	0x00, 0xf0, 0x11, 0x00


	//----- nvinfo : EIATTR_MAXREG_COUNT
	.align		4
.L_8881:
        /*004c*/ 	.byte	0x03, 0x1b
        /*004e*/ 	.short	0x00ff


	//----- nvinfo : EIATTR_MERCURY_ISA_VERSION
	.align		4
        /*0050*/ 	.byte	0x03, 0x5f
        /*0052*/ 	.short	0x0000


	//----- nvinfo : EIATTR_EXIT_INSTR_OFFSETS
	.align		4
        /*0054*/ 	.byte	0x04, 0x1c
        /*0056*/ 	.short	(.L_8883 - .L_8882)


	//   ....[0]....
.L_8882:
        /*0058*/ 	.word	0x000001d0


	//   ....[1]....
        /*005c*/ 	.word	0x00000a70


	//   ....[2]....
        /*0060*/ 	.word	0x00000ac0


	//----- nvinfo : EIATTR_MAX_THREADS
	.align		4
.L_8883:
        /*0064*/ 	.byte	0x04, 0x05
        /*0066*/ 	.short	(.L_8885 - .L_8884)
.L_8884:
        /*0068*/ 	.word	0x00000080
        /*006c*/ 	.word	0x00000001
        /*0070*/ 	.word	0x00000001


	//----- nvinfo : EIATTR_CRS_STACK_SIZE
	.align		4
.L_8885:
        /*0074*/ 	.byte	0x04, 0x1e
        /*0076*/ 	.short	(.L_8887 - .L_8886)
.L_8886:
        /*0078*/ 	.word	0x00000000
.L_8887:


//--------------------- .nv.info._ZN2at6native29vectorized_elementwise_kernelILi8ENS0_13BinaryFunctorIiiiZZZNS0_19maximum_kernel_cudaERNS_18TensorIteratorBaseEENKUlvE_clEvENKUlvE1_clEvEUliiE_EESt5arrayIPcLm3EEEEviT0_T1_ --------------------------
	.section	.nv.info._ZN2at6native29vectorized_elementwise_kernelILi8ENS0_13BinaryFunctorIiiiZZZNS0_19maximum_kernel_cudaERNS_18TensorIteratorBaseEENKUlvE_clEvENKUlvE1_clEvEUliiE_EESt5arrayIPcLm3EEEEviT0_T1_,"",@"SHT_CUDA_INFO"
	.sectionflags	@""
	.align	4


	//----- nvinfo : EIATTR_CUDA_API_VERSION
	.align		4
        /*0000*/ 	.byte	0x04, 0x37
        /*0002*/ 	.short	(.L_8889 - .L_8888)
.L_8888:
        /*0004*/ 	.word	0x00000082


	//----- nvinfo : EIATTR_SW2861232_WAR
	.align		4
.L_8889:
        /*0008*/ 	.byte	0x01, 0x35
	.zero		2


	//----- nvinfo : EIATTR_PARAM_CBANK
	.align		4
        /*000c*/ 	.byte	0x04, 0x0a
        /*000e*/ 	.short	(.L_8891 - .L_8890)
	.align		4
.L_8890:
        /*0010*/ 	.word	index@(.nv.constant0._ZN2at6native29vectorized_elementwise_kernelILi8ENS0_13BinaryFunctorIiiiZZZNS0_19maximum_kernel_cudaERNS_18TensorIteratorBaseEENKUlvE_clEvENKUlvE1_clEvEUliiE_EESt5arrayIPcLm3EEEEviT0_T1_)
        /*0014*/ 	.short	0x0160
        /*0016*/ 	.short	0x0020


	//----- nvinfo : EIATTR_CBANK_PARAM_SIZE
	.align		4
.L_8891:
        /*0018*/ 	.byte	0x03, 0x19
        /*001a*/ 	.short	0x0020


	//----- nvinfo : EIATTR_KPARAM_INFO
	.align		4
        /*001c*/ 	.byte	0x04, 0x17
        /*001e*/ 	.short	(.L_8893 - .L_8892)
.L_8892:
        /*0020*/ 	.word	0x00000000
        /*0024*/ 	.short	0x0002
        /*0026*/ 	.short	0x0008
        /*0028*/ 	.byte	0x00, 0xf0, 0x61, 0x00


	//----- nvinfo : EIATTR_KPARAM_INFO
	.align		4
.L_8893:
        /*002c*/ 	.byte	0x04, 0x17
        /*002e*/ 	.short	(.L_8895 - .L_8894)
.L_8894:
        /*0030*/ 	.word	0x00000000
        /*0034*/ 	.short	0x0001
        /*0036*/ 	.short	0x0004
        /*0038*/ 	.byte	0x00, 0xf0, 0x05, 0x00


	//----- nvinfo : EIATTR_KPARAM_INFO
	.align		4
.L_8895:
        /*003c*/ 	.byte	0x04, 0x17
        /*003e*/ 	.short	(.L_8897 - .L_8896)
.L_8896:
        /*0040*/ 	.word	0x00000000
        /*0044*/ 	.short	0x0000
        /*0046*/ 	.short	0x0000
        /*0048*/ 	.byte	0x00, 0xf0, 0x11, 0x00


	//----- nvinfo : EIATTR_MAXREG_COUNT
	.align		4
.L_8897:
        /*004c*/ 	.byte	0x03, 0x1b
        /*004e*/ 	.short	0x00ff


	//----- nvinfo : EIATTR_MERCURY_ISA_VERSION
	.align		4
        /*0050*/ 	.byte	0x03, 0x5f
        /*0052*/ 	.short	0x0000


	//----- nvinfo : EIATTR_EXIT_INSTR_OFFSETS
	.align		4
        /*0054*/ 	.byte	0x04, 0x1c
        /*0056*/ 	.short	(.L_8899 - .L_8898)


	//   ....[0]....
.L_8898:
        /*0058*/ 	.word	0x00000010


	//----- nvinfo : EIATTR_MAX_THREADS
	.align		4
.L_8899:
        /*005c*/ 	.byte	0x04, 0x05
        /*005e*/ 	.short	(.L_8901 - .L_8900)
.L_8900:
        /*0060*/ 	.word	0x00000080
        /*0064*/ 	.word	0x00000001
        /*0068*/ 	.word	0x00000001
.L_8901:


//--------------------- .nv.info._ZN2at6native18elementwise_kernelILi128ELi4EZNS0_15gpu_kernel_implINS0_13AUnaryFunctorIaaaZZZNS0_19maximum_kernel_cudaERNS_18TensorIteratorBaseEENKUlvE_clEvENKUlvE0_clEvEUlaaE_EEEEvS5_RKT_EUliE_EEviT1_ --------------------------
	.section	.nv.info._ZN2at6native18elementwise_kernelILi128ELi4EZNS0_15gpu_kernel_implINS0_13AUnaryFunctorIaaaZZZNS0_19maximum_kernel_cudaERNS_18TensorIteratorBaseEENKUlvE_clEvENKUlvE0_clEvEUlaaE_EEEEvS5_RKT_EUliE_EEviT1_,"",@"SHT_CUDA_INFO"
	.sectionflags	@""
	.align	4


	//----- nvinfo : EIATTR_CUDA_API_VERSION
	.align		4
        /*0000*/ 	.byte	0x04, 0x37
        /*0002*/ 	.short	(.L_8903 - .L_8902)
.L_8902:
        /*0004*/ 	.word	0x00000082


	//----- nvinfo : EIATTR_SW2861232_WAR
	.align		4
.L_8903:
        /*0008*/ 	.byte	0x01, 0x35
	.zero		2


	//----- nvinfo : EIATTR_PARAM_CBANK
	.align		4
        /*000c*/ 	.byte	0x04, 0x0a
        /*000e*/ 	.short	(.L_8905 - .L_8904)
	.align		4
.L_8904:
        /*0010*/ 	.word	index@(.nv.constant0._ZN2at6native18elementwise_kernelILi128ELi4EZNS0_15gpu_kernel_implINS0_13AUnaryFunctorIaaaZZZNS0_19maximum_kernel_cudaERNS_18TensorIteratorBaseEENKUlvE_clEvENKUlvE0_clEvEUlaaE_EEEEvS5_RKT_EUliE_EEviT1_)
        /*0014*/ 	.short	0x0160
        /*0016*/ 	.short	0x0220


	//----- nvinfo : EIATTR_CBANK_PARAM_SIZE
	.align		4
.L_8905:
        /*0018*/ 	.byte	0x03, 0x19
        /*001a*/ 	.short	0x0220


	//----- nvinfo : EIATTR_KPARAM_INFO
	.align		4
        /*001c*/ 	.byte	0x04, 0x17
        /*001e*/ 	.short	(.L_8907 - .L_8906)
.L_8906:
        /*0020*/ 	.word	0x00000000
        /*0024*/ 	.short	0x0001
        /*0026*/ 	.short	0x0008
        /*0028*/ 	.byte	0x00, 0xf0, 0x61, 0x08


	//----- nvinfo : EIATTR_KPARAM_INFO
	.align		4
.L_8907:
        /*002c*/ 	.byte	0x04, 0x17
        /*002e*/ 	.short	(.L_8909 - .L_8908)
.L_8908:
        /*0030*/ 	.word	0x00000000
        /*0034*/ 	.short	0x0000
        /*0036*/ 	.short	0x0000
        /*0038*/ 	.byte	0x00, 0xf0, 0x11, 0x00


	//----- nvinfo : EIATTR_MAXREG_COUNT
	.align		4
.L_8909:
        /*003c*/ 	.byte	0x03, 0x1b
        /*003e*/ 	.short	0x0080


	//----- nvinfo : EIATTR_EXTERNS
	.align		4
        /*0040*/ 	.byte	0x04, 0x0f
        /*0042*/ 	.short	(.L_8911 - .L_8910)


	//   ....[0]....
	.align		4
.L_8910:
        /*0044*/ 	.word	index@(__assertfail)


	//----- nvinfo : EIATTR_MERCURY_ISA_VERSION
	.align		4
.L_8911:
        /*0048*/ 	.byte	0x03, 0x5f
        /*004a*/ 	.short	0x0000


	//----- nvinfo : EIATTR_SYSCALL_OFFSETS
	.align		4
        /*004c*/ 	.byte	0x04, 0x46
        /*004e*/ 	.short	(.L_8913 - .L_8912)


	//   ....[0]....
.L_8912:
        /*0050*/ 	.word	0x00001d30


	//   ....[1]....
        /*0054*/ 	.word	0x00002c00


	//   ....[2]....
        /*0058*/ 	.word	0x00004960


	//   ....[3]....
        /*005c*/ 	.word	0x00005830


	//   ....[4]....
        /*0060*/ 	.word	0x00007560


	//   ....[5]....
        /*0064*/ 	.word	0x00008430


	//   ....[6]....
        /*0068*/ 	.word	0x0000a170


	//   ....[7]....
        /*006c*/ 	.word	0x0000b040


	//----- nvinfo : EIATTR_EXIT_INSTR_OFFSETS
	.align		4
.L_8913:
        /*0070*/ 	.byte	0x04, 0x1c
        /*0072*/ 	.short	(.L_8915 - .L_8914)


	//   ....[0]....
.L_8914:
        /*0074*/ 	.word	0x000084d0


	//   ....[1]....
        /*0078*/ 	.word	0x0000a2e0


	//   ....[2]....
        /*007c*/ 	.word	0x0000a300


	//   ....[3]....
        /*0080*/ 	.word	0x0000a3a0


	//   ....[4]....
        /*0084*/ 	.word	0x0000a3c0


	//   ....[5]....
        /*0088*/ 	.word	0x0000a3e0


	//   ....[6]....
        /*008c*/ 	.word	0x0000a470


	//   ....[7]....
        /*0090*/ 	.word	0x0000a4b0


	//   ....[8]....
        /*0094*/ 	.word	0x0000a550


	//   ....[9]....
        /*0098*/ 	.word	0x0000a5a0


	//   ....[10]....
        /*009c*/ 	.word	0x0000a5d0


	//   ....[11]....
        /*00a0*/ 	.word	0x0000a6a0


	//   ....[12]....
        /*00a4*/ 	.word	0x0000a6e0


	//   ....[13]....
        /*00a8*/ 	.word	0x0000a870


	//   ....[14]....
        /*00ac*/ 	.word	0x0000a9d0


	//   ....[15]....
        /*00b0*/ 	.word	0x0000aa10


	//   ....[16]....
        /*00b4*/ 	.word	0x0000aab0


	//   ....[17]....
        /*00b8*/ 	.word	0x0000ac30


	//   ....[18]....
        /*00bc*/ 	.word	0x0000adb0


	//   ....[19]....
        /*00c0*/ 	.word	0x0000af10


	//   ....[20]....
        /*00c4*/ 	.word	0x0000b050


	//   ....[21]....
        /*00c8*/ 	.word	0x0000b090


	//   ....[22]....
        /*00cc*/ 	.word	0x0000b0b0


	//----- nvinfo : EIATTR_MAX_THREADS
	.align		4
.L_8915:
        /*00d0*/ 	.byte	0x04, 0x05
        /*00d2*/ 	.short	(.L_8917 - .L_8916)
.L_8916:
        /*00d4*/ 	.word	0x00000080
        /*00d8*/ 	.word	0x00000001
        /*00dc*/ 	.word	0x00000001


	//----- nvinfo : EIATTR_CRS_STACK_SIZE
	.align		4
.L_8917:
        /*00e0*/ 	.byte	0x04, 0x1e
        /*00e2*/ 	.short	(.L_8919 - .L_8918)
.L_8918:
        /*00e4*/ 	.word	0x00000000
.L_8919:


//--------------------- .nv.info._ZN2at6native27unrolled_elementwise_kernelINS0_13AUnaryFunctorIaaaZZZNS0_19maximum_kernel_cudaERNS_18TensorIteratorBaseEENKUlvE_clEvENKUlvE0_clEvEUlaaE_EESt5arrayIPcLm2EELi4E23TrivialOffsetCalculatorILi1EjESD_NS0_6memory12LoadWithCastILi1EEENSE_13StoreWithCastILi1EEEEEviT_T0_T2_T3_T4_T5_ --------------------------
	.section	.nv.info._ZN2at6native27unrolled_elementwise_kernelINS0_13AUnaryFunctorIaaaZZZNS0_19maximum_kernel_cudaERNS_18TensorIteratorBaseEENKUlvE_clEvENKUlvE0_clEvEUlaaE_EESt5arrayIPcLm2EELi4E23TrivialOffsetCalculatorILi1EjESD_NS0_6memory12LoadWithCastILi1EEENSE_13StoreWithCastILi1EEEEEviT_T0_T2_T3_T4_T5_,"",@"SHT_CUDA_INFO"
	.sectionflags	@""
	.align	4


	//----- nvinfo : EIATTR_CUDA_API_VERSION
	.align		4
        /*0000*/ 	.byte	0x04, 0x37
        /*0002*/ 	.short	(.L_8921 - .L_8920)
.L_8920:
        /*0004*/ 	.word	0x00000082


	//----- nvinfo : EIATTR_SW2861232_WAR
	.align		4
.L_8921:
        /*0008*/ 	.byte	0x01, 0x35
	.zero		2


	//----- nvinfo : EIATTR_PARAM_CBANK
	.align		4
        /*000c*/ 	.byte	0x04, 0x0a
        /*000e*/ 	.short	(.L_8923 - .L_8922)
	.align		4
.L_8922:
        /*0010*/ 	.word	index@(.nv.constant0._ZN2at6native27unrolled_elementwise_kernelINS0_13AUnaryFunctorIaaaZZZNS0_19maximum_kernel_cudaERNS_18TensorIteratorBaseEENKUlvE_clEvENKUlvE0_clEvEUlaaE_EESt5arrayIPcLm2EELi4E23TrivialOffsetCalculatorILi1EjESD_NS0_6memory12LoadWithCastILi1EEENSE_13StoreWithCastILi1EEEEEviT_T0_T2_T3_T4_T5_)
        /*0014*/ 	.short	0x0160
        /*0016*/ 	.short	0x002c


	//----- nvinfo : EIATTR_CBANK_PARAM_SIZE
	.align		4
.L_8923:
        /*0018*/ 	.byte	0x03, 0x19
        /*001a*/ 	.short	0x002c


	//----- nvinfo : EIATTR_KPARAM_INFO
	.align		4
        /*001c*/ 	.byte	0x04, 0x17
        /*001e*/ 	.short	(.L_8925 - .L_8924)
.L_8924:
        /*0020*/ 	.word	0x00000000
        /*0024*/ 	.short	0x0006
        /*0026*/ 	.short	0x0024
        /*0028*/ 	.byte	0x00, 0xf0, 0x21, 0x00


	//----- nvinfo : EIATTR_KPARAM_INFO
	.align		4
.L_8925:
        /*002c*/ 	.byte	0x04, 0x17
        /*002e*/ 	.short	(.L_8927 - .L_8926)
.L_8926:
        /*0030*/ 	.word	0x00000000
        /*0034*/ 	.short	0x0005
        /*0036*/ 	.short	0x001c
        /*0038*/ 	.byte	0x00, 0xf0, 0x21, 0x00


	//----- nvinfo : EIATTR_KPARAM_INFO
	.align		4
.L_8927:
        /*003c*/ 	.byte	0x04, 0x17
        /*003e*/ 	.short	(.L_8929 - .L_8928)
.L_8928:
        /*0040*/ 	.word	0x00000000
        /*0044*/ 	.short	0x0004
        /*0046*/ 	.short	0x0019
        /*0048*/ 	.byte	0x00, 0xf0, 0x05, 0x00


	//----- nvinfo : EIATTR_KPARAM_INFO
	.align		4
.L_8929:
        /*004c*/ 	.byte	0x04, 0x17
        /*004e*/ 	.short	(.L_8931 - .L_8930)
.L_8930:
        /*0050*/ 	.word	0x00000000
        /*0054*/ 	.short	0x0003
        /*0056*/ 	.short	0x0018
        /*0058*/ 	.byte	0x00, 0xf0, 0x05, 0x00


	//----- nvinfo : EIATTR_KPARAM_INFO
	.align		4
.L_8931:
        /*005c*/ 	.byte	0x04, 0x17
        /*005e*/ 	.short	(.L_8933 - .L_8932)
.L_8932:
        /*0060*/ 	.word	0x00000000
        /*0064*/ 	.short	0x0002
        /*0066*/ 	.short	0x0008
        /*0068*/ 	.byte	0x00, 0xf0, 0x41, 0x00


	//----- nvinfo : EIATTR_KPARAM_INFO
	.align		4
.L_8933:
        /*006c*/ 	.byte	0x04, 0x17
        /*006e*/ 	.short	(.L_8935 - .L_8934)
.L_8934:
        /*0070*/ 	.word	0x00000000
        /*0074*/ 	.short	0x0001
        /*0076*/ 	.short	0x0004
        /*0078*/ 	.byte	0x00, 0xf0, 0x09, 0x00


	//----- nvinfo : EIATTR_KPARAM_INFO
	.align		4
.L_8935:
        /*007c*/ 	.byte	0x04, 0x17
        /*007e*/ 	.short	(.L_8937 - .L_8936)
.L_8936:
        /*0080*/ 	.word	0x00000000
        /*0084*/ 	.short	0x0000
        /*0086*/ 	.short	0x0000
        /*0088*/ 	.byte	0x00, 0xf0, 0x11, 0x00


	//----- nvinfo : EIATTR_MAXREG_COUNT
	.align		4
.L_8937:
        /*008c*/ 	.byte	0x03, 0x1b
        /*008e*/ 	.short	0x00ff


	//----- nvinfo : EIATTR_EXTERNS
	.align		4
        /*0090*/ 	.byte	0x04, 0x0f
        /*0092*/ 	.short	(.L_8939 - .L_8938)


	//   ....[0]....
	.align		4
.L_8938:
        /*0094*/ 	.word	index@(__assertfail)


	//----- nvinfo : EIATTR_MERCURY_ISA_VERSION
	.align		4
.L_8939:
        /*0098*/ 	.byte	0x03, 0x5f
        /*009a*/ 	.short	0x0000


	//----- nvinfo : EIATTR_SYSCALL_OFFSETS
	.align		4
        /*009c*/ 	.byte	0x04, 0x46
        /*009e*/ 	.short	(.L_8941 - .L_8940)


	//   ....[0]....
.L_8940:
        /*00a0*/ 	.word	0x00000f20


	//   ....[1]....
        /*00a4*/ 	.word	0x00001e40


	//   ....[2]....
        /*00a8*/ 	.word	0x00002d70


	//   ....[3]....
        /*00ac*/ 	.word	0x00003c80


	//   ....[4]....
        /*00b0*/ 	.word	0x00004c90


	//   ....[5]....
        /*00b4*/ 	.word	0x00005bd0


	//   ....[6]....
        /*00b8*/ 	.word	0x00006b00


	//   ....[7]....
        /*00bc*/ 	.word	0x00007a30


	//----- nvinfo : EIATTR_EXIT_INSTR_OFFSETS
	.align		4
.L_8941:
        /*00c0*/ 	.byte	0x04, 0x1c
        /*00c2*/ 	.short	(.L_8943 - .L_8942)


	//   ....[0]....
.L_8942:
        /*00c4*/ 	.word	0x00006bb0


	//   ....[1]....
        /*00c8*/ 	.word	0x00006cc0


	//   ....[2]....
        /*00cc*/ 	.word	0x00006ce0


	//   ....[3]....
        /*00d0*/ 	.word	0x00006d80


	//   ....[4]....
        /*00d4*/ 	.word	0x00006db0


	//   ....[5]....
        /*00d8*/ 	.word	0x00006dd0


	//   ....[6]....
        /*00dc*/ 	.word	0x00006e60


	//   ....[7]....
        /*00e0*/ 	.word	0x00006ea0


	//   ....[8]....
        /*00e4*/ 	.word	0x00006f40


	//   ....[9]....
        /*00e8*/ 	.word	0x00006f90


	//   ....[10]....
        /*00ec*/ 	.word	0x00006fc0


	//   ....[11]....
        /*00f0*/ 	.word	0x00007090


	//   ....[12]....
        /*00f4*/ 	.word	0x000070d0


	//   ....[13]....
        /*00f8*/ 	.word	0x00007260


	//   ....[14]....
        /*00fc*/ 	.word	0x000073c0


	//   ....[15]....
        /*0100*/ 	.word	0x00007400


	//   ....[16]....
        /*0104*/ 	.word	0x000074a0


	//   ....[17]....
        /*0108*/ 	.word	0x00007620


	//   ....[18]....
        /*010c*/ 	.word	0x000077a0


	//   ....[19]....
        /*0110*/ 	.word	0x00007900


	//   ....[20]....
        /*0114*/ 	.word	0x00007a40


	//   ....[21]....
        /*0118*/ 	.word	0x00007a80


	//   ....[22]....
        /*011c*/ 	.word	0x00007ab0


	//----- nvinfo : EIATTR_MAX_THREADS
	.align		4
.L_8943:
        /*0120*/ 	.byte	0x04, 0x05
        /*0122*/ 	.short	(.L_8945 - .L_8944)
.L_8944:
        /*0124*/ 	.word	0x00000080
        /*0128*/ 	.word	0x00000001
        /*012c*/ 	.word	0x00000001


	//----- nvinfo : EIATTR_CRS_STACK_SIZE
	.align		4
.L_8945:
        /*0130*/ 	.byte	0x04, 0x1e
        /*0132*/ 	.short	(.L_8947 - .L_8946)
.L_8946:
        /*0134*/ 	.word	0x00000000
.L_8947:


//--------------------- .nv.info._ZN2at6native18elementwise_kernelILi128ELi4EZNS0_22gpu_kernel_impl_nocastINS0_13AUnaryFunctorIaaaZZZNS0_19maximum_kernel_cudaERNS_18TensorIteratorBaseEENKUlvE_clEvENKUlvE0_clEvEUlaaE_EEEEvS5_RKT_EUliE_EEviT1_ --------------------------
	.section	.nv.info._ZN2at6native18elementwise_kernelILi128ELi4EZNS0_22gpu_kernel_impl_nocastINS0_13AUnaryFunctorIaaaZZZNS0_19maximum_kernel_cudaERNS_18TensorIteratorBaseEENKUlvE_clEvENKUlvE0_clEvEUlaaE_EEEEvS5_RKT_EUliE_EEviT1_,"",@"SHT_CUDA_INFO"
	.sectionflags	@""
	.align	4


	//----- nvinfo : EIATTR_CUDA_API_VERSION
	.align		4
        /*0000*/ 	.byte	0x04, 0x37
        /*0002*/ 	.short	(.L_8949 - .L_8948)
.L_8948:
        /*0004*/ 	.word	0x00000082


	//----- nvinfo : EIATTR_SW2861232_WAR
	.align		4
.L_8949:
        /*0008*/ 	.byte	0x01, 0x35
	.zero		2


	//----- nvinfo : EIATTR_PARAM_CBANK
	.align		4
        /*000c*/ 	.byte	0x04, 0x0a
        /*000e*/ 	.short	(.L_8951 - .L_8950)
	.align		4
.L_8950:
        /*0010*/ 	.word	index@(.nv.constant0._ZN2at6native18elementwise_kernelILi128ELi4EZNS0_22gpu_kernel_impl_nocastINS0_13AUnaryFunctorIaaaZZZNS0_19maximum_kernel_cudaERNS_18TensorIteratorBaseEENKUlvE_clEvENKUlvE0_clEvEUlaaE_EEEEvS5_RKT_EUliE_EEviT1_)
        /*0014*/ 	.short	0x0160
        /*0016*/ 	.short	0x0220


	//----- nvinfo : EIATTR_CBANK_PARAM_SIZE
	.align		4
.L_8951:
        /*0018*/ 	.byte	0x03, 0x19
        /*001a*/ 	.short	0x0220


	//----- nvinfo : EIATTR_KPARAM_INFO
	.align		4
        /*001c*/ 	.byte	0x04, 0x17
        /*001e*/ 	.short	(.L_8953 - .L_8952)
.L_8952:
        /*0020*/ 	.word	0x00000000
        /*0024*/ 	.short	0x0001
        /*0026*/ 	.short	0x0008
        /*0028*/ 	.byte	0x00, 0xf0, 0x61, 0x08


	//----- nvinfo : EIATTR_KPARAM_INFO
	.align		4
.L_8953:
        /*002c*/ 	.byte	0x04, 0x17
        /*002e*/ 	.short	(.L_8955 - .L_8954)
.L_8954:
        /*0030*/ 	.word	0x00000000
        /*0034*/ 	.short	0x0000
        /*0036*/ 	.short	0x0000
        /*0038*/ 	.byte	0x00, 0xf0, 0x11, 0x00


	//----- nvinfo : EIATTR_MAXREG_COUNT
	.align		4
.L_8955:
        /*003c*/ 	.byte	0x03, 0x1b
        /*003e*/ 	.short	0x0080


	//----- nvinfo : EIATTR_MERCURY_ISA_VERSION
	.align		4
        /*0040*/ 	.byte	0x03, 0x5f
        /*0042*/ 	.short	0x0000


	//----- nvinfo : EIATTR_EXIT_INSTR_OFFSETS
	.align		4
        /*0044*/ 	.byte	0x04, 0x1c
        /*0046*/ 	.short	(.L_8957 - .L_8956)


	//   ....[0]....
.L_8956:
        /*0048*/ 	.word	0x00002d50


	//   ....[1]....
        /*004c*/ 	.word	0x00003c10


	//----- nvinfo : EIATTR_MAX_THREADS
	.align		4
.L_8957:
        /*0050*/ 	.byte	0x04, 0x05
        /*0052*/ 	.short	(.L_8959 - .L_8958)
.L_8958:
        /*0054*/ 	.word	0x00000080
        /*0058*/ 	.word	0x00000001
        /*005c*/ 	.word	0x00000001


	//----- nvinfo : EIATTR_CRS_STACK_SIZE
	.align		4
.L_8959:
        /*0060*/ 	.byte	0x04, 0x1e
        /*0062*/ 	.short	(.L_8961 - .L_8960)
.L_8960:
        /*0064*/ 	.word	0x00000000
.L_8961:


//--------------------- .nv.info._ZN2at6native27unrolled_elementwise_kernelINS0_13AUnaryFunctorIaaaZZZNS0_19maximum_kernel_cudaERNS_18TensorIteratorBaseEENKUlvE_clEvENKUlvE0_clEvEUlaaE_EESt5arrayIPcLm2EELi4E23TrivialOffsetCalculatorILi1EjESD_NS0_6memory15LoadWithoutCastENSE_16StoreWithoutCastEEEviT_T0_T2_T3_T4_T5_ --------------------------
	.section	.nv.info._ZN2at6native27unrolled_elementwise_kernelINS0_13AUnaryFunctorIaaaZZZNS0_19maximum_kernel_cudaERNS_18TensorIteratorBaseEENKUlvE_clEvENKUlvE0_clEvEUlaaE_EESt5arrayIPcLm2EELi4E23TrivialOffsetCalculatorILi1EjESD_NS0_6memory15LoadWithoutCastENSE_16StoreWithoutCastEEEviT_T0_T2_T3_T4_T5_,"",@"SHT_CUDA_INFO"
	.sectionflags	@""
	.align	4


	//----- nvinfo : EIATTR_CUDA_API_VERSION
	.align		4
        /*0000*/ 	.byte	0x04, 0x37
        /*0002*/ 	.short	(.L_8963 - .L_8962)
.L_8962:
        /*0004*/ 	.word	0x00000082


	//----- nvinfo : EIATTR_SW2861232_WAR
	.align		4
.L_8963:
        /*0008*/ 	.byte	0x01, 0x35
	.zero		2


	//----- nvinfo : EIATTR_PARAM_CBANK
	.align		4
        /*000c*/ 	.byte	0x04, 0x0a
        /*000e*/ 	.short	(.L_8965 - .L_8964)
	.align		4
.L_8964:
        /*0010*/ 	.word	index@(.nv.constant0._ZN2at6native27unrolled_elementwise_kernelINS0_13AUnaryFunctorIaaaZZZNS0_19maximum_kernel_cudaERNS_18TensorIteratorBaseEENKUlvE_clEvENKUlvE0_clEvEUlaaE_EESt5arrayIPcLm2EELi4E23TrivialOffsetCalculatorILi1EjESD_NS0_6memory15LoadWithoutCastENSE_16StoreWithoutCastEEEviT_T0_T2_T3_T4_T5_)
        /*0014*/ 	.short	0x0160
        /*0016*/ 	.short	0x001c


	//----- nvinfo : EIATTR_CBANK_PARAM_SIZE
	.align		4
.L_8965:
        /*0018*/ 	.byte	0x03, 0x19
        /*001a*/ 	.short	0x001c


	//----- nvinfo : EIATTR_KPARAM_INFO
	.align		4
        /*001c*/ 	.byte	0x04, 0x17
        /*001e*/ 	.short	(.L_8967 - .L_8966)
.L_8966:
        /*0020*/ 	.word	0x00000000
        /*0024*/ 	.short	0x0006
        /*0026*/ 	.short	0x001b
        /*0028*/ 	.byte	0x00, 0xf0, 0x05, 0x00


	//----- nvinfo : EIATTR_KPARAM_INFO
	.align		4
.L_8967:
        /*002c*/ 	.byte	0x04, 0x17
        /*002e*/ 	.short	(.L_8969 - .L_8968)
.L_8968:
        /*0030*/ 	.word	0x00000000
        /*0034*/ 	.short	0x0005
        /*0036*/ 	.short	0x001a
        /*0038*/ 	.byte	0x00, 0xf0, 0x05, 0x00


	//----- nvinfo : EIATTR_KPARAM_INFO
	.align		4
.L_8969:
        /*003c*/ 	.byte	0x04, 0x17
        /*003e*/ 	.short	(.L_8971 - .L_8970)
.L_8970:
        /*0040*/ 	.word	0x00000000
        /*0044*/ 	.short	0x0004
        /*0046*/ 	.short	0x0019
        /*0048*/ 	.byte	0x00, 0xf0, 0x05, 0x00


	//----- nvinfo : EIATTR_KPARAM_INFO
	.align		4
.L_8971:
        /*004c*/ 	.byte	0x04, 0x17
        /*004e*/ 	.short	(.L_8973 - .L_8972)
.L_8972:
        /*0050*/ 	.word	0x00000000
        /*0054*/ 	.short	0x0003
        /*0056*/ 	.short	0x0018
        /*0058*/ 	.byte	0x00, 0xf0, 0x05, 0x00


	//----- nvinfo : EIATTR_KPARAM_INFO
	.align		4
.L_8973:
        /*005c*/ 	.byte	0x04, 0x17
        /*005e*/ 	.short	(.L_8975 - .L_8974)
.L_8974:
        /*0060*/ 	.word	0x00000000
        /*0064*/ 	.short	0x0002
        /*0066*/ 	.short	0x0008
        /*0068*/ 	.byte	0x00, 0xf0, 0x41, 0x00


	//----- nvinfo : EIATTR_KPARAM_INFO
	.align		4
.L_8975:
        /*006c*/ 	.byte	0x04, 0x17
        /*006e*/ 	.short	(.L_8977 - .L_8976)
.L_8976:
        /*0070*/ 	.word	0x00000000
        /*0074*/ 	.short	0x0001
        /*0076*/ 	.short	0x0004
        /*0078*/ 	.byte	0x00, 0xf0, 0x09, 0x00


	//----- nvinfo : EIATTR_KPARAM_INFO
	.align		4
.L_8977:
        /*007c*/ 	.byte	0x04, 0x17
        /*007e*/ 	.short	(.L_8979 - .L_8978)
.L_8978:
        /*0080*/ 	.word	0x00000000
        /*0084*/ 	.short	0x0000
        /*0086*/ 	.short	0x0000
        /*0088*/ 	.byte	0x00, 0xf0, 0x11, 0x00


	//----- nvinfo : EIATTR_MAXREG_COUNT
	.align		4
.L_8979:
        /*008c*/ 	.byte	0x03, 0x1b
        /*008e*/ 	.short	0x00ff


	//----- nvinfo : EIATTR_MERCURY_ISA_VERSION
	.align		4
        /*0090*/ 	.byte	0x03, 0x5f
        /*0092*/ 	.short	0x0000


	//----- nvinfo : EIATTR_EXIT_INSTR_OFFSETS
	.align		4
        /*0094*/ 	.byte	0x04, 0x1c
        /*0096*/ 	.short	(.L_8981 - .L_8980)


	//   ....[0]....
.L_8980:
        /*0098*/ 	.word	0x000003c0


	//   ....[1]....
        /*009c*/ 	.word	0x00000410


	//----- nvinfo : EIATTR_MAX_THREADS
	.align		4
.L_8981:
        /*00a0*/ 	.byte	0x04, 0x05
        /*00a2*/ 	.short	(.L_8983 - .L_8982)
.L_8982:
        /*00a4*/ 	.word	0x00000080
        /*00a8*/ 	.word	0x00000001
        /*00ac*/ 	.word	0x00000001


	//----- nvinfo : EIATTR_CRS_STACK_SIZE
	.align		4
.L_8983:
        /*00b0*/ 	.byte	0x04, 0x1e
        /*00b2*/ 	.short	(.L_8985 - .L_8984)
.L_8984:
        /*00b4*/ 	.word	0x00000000
.L_8985:


//--------------------- .nv.info._ZN2at6native29vectorized_elementwise_kernelILi2ENS0_13AUnaryFunctorIaaaZZZNS0_19maximum_kernel_cudaERNS_18TensorIteratorBaseEENKUlvE_clEvENKUlvE0_clEvEUlaaE_EESt5arrayIPcLm2EEEEviT0_T1_ --------------------------
	.section	.nv.info._ZN2at6native29vectorized_elementwise_kernelILi2ENS0_13AUnaryFunctorIaaaZZZNS0_19maximum_kernel_cudaERNS_18TensorIteratorBaseEENKUlvE_clEvENKUlvE0_clEvEUlaaE_EESt5arrayIPcLm2EEEEviT0_T1_,"",@"SHT_CUDA_INFO"
	.sectionflags	@""
	.align	4


	//----- nvinfo : EIATTR_CUDA_API_VERSION
	.align		4
        /*0000*/ 	.byte	0x04, 0x37
        /*0002*/ 	.short	(.L_8987 - .L_8986)
.L_8986:
        /*0004*/ 	.word	0x00000082


	//----- nvinfo : EIATTR_SW2861232_WAR
	.align		4
.L_8987:
        /*0008*/ 	.byte	0x01, 0x35
	.zero		2


	//----- nvinfo : EIATTR_PARAM_CBANK
	.align		4
        /*000c*/ 	.byte	0x04, 0x0a
        /*000e*/ 	.short	(.L_8989 - .L_8988)
	.align		4
.L_8988:
        /*0010*/ 	.word	index@(.nv.constant0._ZN2at6native29vectorized_elementwise_kernelILi2ENS0_13AUnaryFunctorIaaaZZZNS0_19maximum_kernel_cudaERNS_18TensorIteratorBaseEENKUlvE_clEvENKUlvE0_clEvEUlaaE_EESt5arrayIPcLm2EEEEviT0_T1_)
        /*0014*/ 	.short	0x0160
        /*0016*/ 	.short	0x0018


	//----- nvinfo : EIATTR_CBANK_PARAM_SIZE
	.align		4
.L_8989:
        /*0018*/ 	.byte	0x03, 0x19
        /*001a*/ 	.short	0x0018


	//----- nvinfo : EIATTR_KPARAM_INFO
	.align		4
        /*001c*/ 	.byte	0x04, 0x17
        /*001e*/ 	.short	(.L_8991 - .L_8990)
.L_8990:
        /*0020*/ 	.word	0x00000000
        /*0024*/ 	.short	0x0002
        /*0026*/ 	.short	0x0008
        /*0028*/ 	.byte	0x00, 0xf0, 0x41, 0x00


	//----- nvinfo : EIATTR_KPARAM_INFO
	.align		4
.L_8991:
        /*002c*/ 	.byte	0x04, 0x17
        /*002e*/ 	.short	(.L_8993 - .L_8992)
.L_8992:
        /*0030*/ 	.word	0x00000000
        /*0034*/ 	.short	0x0001
        /*0036*/ 	.short	0x0004
        /*0038*/ 	.byte	0x00, 0xf0, 0x09, 0x00


	//----- nvinfo : EIATTR_KPARAM_INFO
	.align		4
.L_8993:
        /*003c*/ 	.byte	0x04, 0x17
        /*003e*/ 	.short	(.L_8995 - .L_8994)
.L_8994:
        /*0040*/ 	.word	0x00000000
        /*0044*/ 	.short	0x0000
        /*0046*/ 	.short	0x0000
        /*0048*/ 	.byte	0x00, 0xf0, 0x11, 0x00


	//----- nvinfo : EIATTR_MAXREG_COUNT
	.align		4
.L_8995:
        /*004c*/ 	.byte	0x03, 0x1b
        /*004e*/ 	.short	0x00ff


	//----- nvinfo : EIATTR_MERCURY_ISA_VERSION
	.align		4
        /*0050*/ 	.byte	0x03, 0x5f
        /*0052*/ 	.short	0x0000


	//----- nvinfo : EIATTR_EXIT_INSTR_OFFSETS
	.align		4
        /*0054*/ 	.byte	0x04, 0x1c
        /*0056*/ 	.short	(.L_8997 - .L_8996)


	//   ....[0]....
.L_8996:
        /*0058*/ 	.word	0x00000320


	//   ....[1]....
        /*005c*/ 	.word	0x00000aa0


	//   ....[2]....
        /*0060*/ 	.word	0x00000af0


	//----- nvinfo : EIATTR_MAX_THREADS
	.align		4
.L_8997:
        /*0064*/ 	.byte	0x04, 0x05
        /*0066*/ 	.short	(.L_8999 - .L_8998)
.L_8998:
        /*0068*/ 	.word	0x00000080
        /*006c*/ 	.word	0x00000001
        /*0070*/ 	.word	0x00000001


	//----- nvinfo : EIATTR_CRS_STACK_SIZE
	.align		4
.L_8999:
        /*0074*/ 	.byte	0x04, 0x1e
        /*0076*/ 	.short	(.L_9001 - .L_9000)
.L_9000:
        /*0078*/ 	.word	0x00000000
.L_9001:


//--------------------- .nv.info._ZN2at6native29vectorized_elementwise_kernelILi4ENS0_13AUnaryFunctorIaaaZZZNS0_19maximum_kernel_cudaERNS_18TensorIteratorBaseEENKUlvE_clEvENKUlvE0_clEvEUlaaE_EESt5arrayIPcLm2EEEEviT0_T1_ --------------------------
	.section	.nv.info._ZN2at6native29vectorized_elementwise_kernelILi4ENS0_13AUnaryFunctorIaaaZZZNS0_19maximum_kernel_cudaERNS_18TensorIteratorBaseEENKUlvE_clEvENKUlvE0_clEvEUlaaE_EESt5arrayIPcLm2EEEEviT0_T1_,"",@"SHT_CUDA_INFO"
	.sectionflags	@""
	.align	4


	//----- nvinfo : EIATTR_CUDA_API_VERSION
	.align		4
        /*0000*/ 	.byte	0x04, 0x37
        /*0002*/ 	.short	(.L_9003 - .L_9002)
.L_9002:
        /*0004*/ 	.word	0x00000082


	//----- nvinfo : EIATTR_SW2861232_WAR
	.align		4
.L_9003:
        /*0008*/ 	.byte	0x01, 0x35
	.zero		2


	//----- nvinfo : EIATTR_PARAM_CBANK
	.align		4
        /*000c*/ 	.byte	0x04, 0x0a
        /*000e*/ 	.short	(.L_9005 - .L_9004)
	.align		4
.L_9004:
        /*0010*/ 	.word	index@(.nv.constant0._ZN2at6native29vectorized_elementwise_kernelILi4ENS0_13AUnaryFunctorIaaaZZZNS0_19maximum_kernel_cudaERNS_18TensorIteratorBaseEENKUlvE_clEvENKUlvE0_clEvEUlaaE_EESt5arrayIPcLm2EEEEviT0_T1_)
        /*0014*/ 	.short	0x0160
        /*0016*/ 	.short	0x0018


	//----- nvinfo : EIATTR_CBANK_PARAM_SIZE
	.align		4
.L_9005:
        /*0018*/ 	.byte	0x03, 0x19
        /*001a*/ 	.short	0x0018


	//----- nvinfo : EIATTR_KPARAM_INFO
	.align		4
        /*001c*/ 	.byte	0x04, 0x17
        /*001e*/ 	.short	(.L_9007 - .L_9006)
.L_9006:
        /*0020*/ 	.word	0x00000000
        /*0024*/ 	.short	0x0002
        /*0026*/ 	.short	0x0008
        /*0028*/ 	.byte	0x00, 0xf0, 0x41, 0x00


	//----- nvinfo : EIATTR_KPARAM_INFO
	.align		4
.L_9007:
        /*002c*/ 	.byte	0x04, 0x17
        /*002e*/ 	.short	(.L_9009 - .L_9008)
.L_9008:
        /*0030*/ 	.word	0x00000000
        /*0034*/ 	.short	0x0001
        /*0036*/ 	.short	0x0004
        /*0038*/ 	.byte	0x00, 0xf0, 0x09, 0x00


	//----- nvinfo : EIATTR_KPARAM_INFO
	.align		4
.L_9009:
        /*003c*/ 	.byte	0x04, 0x17
        /*003e*/ 	.short	(.L_9011 - .L_9010)
.L_9010:
        /*0040*/ 	.word	0x00000000
        /*0044*/ 	.short	0x0000
        /*0046*/ 	.short	0x0000
        /*0048*/ 	.byte	0x00, 0xf0, 0x11, 0x00


	//----- nvinfo : EIATTR_MAXREG_COUNT
	.align		4
.L_9011:
        /*004c*/ 	.byte	0x03, 0x1b
        /*004e*/ 	.short	0x00ff


	//----- nvinfo : EIATTR_MERCURY_ISA_VERSION
	.align		4
        /*0050*/ 	.byte	0x03, 0x5f
        /*0052*/ 	.short	0x0000


	//----- nvinfo : EIATTR_EXIT_INSTR_OFFSETS
	.align		4
        /*0054*/ 	.byte	0x04, 0x1c
        /*0056*/ 	.short	(.L_9013 - .L_9012)


	//   ....[0]....
.L_9012:
        /*0058*/ 	.word	0x000002b0


	//   ....[1]....
        /*005c*/ 	.word	0x00000a30


	//   ....[2]....
        /*0060*/ 	.word	0x00000a80


	//----- nvinfo : EIATTR_MAX_THREADS
	.align		4
.L_9013:
        /*0064*/ 	.byte	0x04, 0x05
        /*0066*/ 	.short	(.L_9015 - .L_9014)
.L_9014:
        /*0068*/ 	.word	0x00000080
        /*006c*/ 	.word	0x00000001
        /*0070*/ 	.word	0x00000001


	//----- nvinfo : EIATTR_CRS_STACK_SIZE
	.align		4
.L_9015:
        /*0074*/ 	.byte	0x04, 0x1e
        /*0076*/ 	.short	(.L_9017 - .L_9016)
.L_9016:
        /*0078*/ 	.word	0x00000000
.L_9017:


//--------------------- .nv.info._ZN2at6native29vectorized_elementwise_kernelILi8ENS0_13AUnaryFunctorIaaaZZZNS0_19maximum_kernel_cudaERNS_18TensorIteratorBaseEENKUlvE_clEvENKUlvE0_clEvEUlaaE_EESt5arrayIPcLm2EEEEviT0_T1_ --------------------------
	.section	.nv.info._ZN2at6native29vectorized_elementwise_kernelILi8ENS0_13AUnaryFunctorIaaaZZZNS0_19maximum_kernel_cudaERNS_18TensorIteratorBaseEENKUlvE_clEvENKUlvE0_clEvEUlaaE_EESt5arrayIPcLm2EEEEviT0_T1_,"",@"SHT_CUDA_INFO"
	.sectionflags	@""
	.align	4


	//----- nvinfo : EIATTR_CUDA_API_VERSION
	.align		4
        /*0000*/ 	.byte	0x04, 0x37
        /*0002*/ 	.short	(.L_9019 - .L_9018)
.L_9018:
        /*0004*/ 	.word	0x00000082


	//----- nvinfo : EIATTR_SW2861232_WAR
	.align		4
.L_9019:
        /*0008*/ 	.byte	0x01, 0x35
	.zero		2


	//----- nvinfo : EIATTR_PARAM_CBANK
	.align		4
        /*000c*/ 	.byte	0x04, 0x0a
        /*000e*/ 	.short	(.L_9021 - .L_9020)
	.align		4
.L_9020:
        /*0010*/ 	.word	index@(.nv.constant0._ZN2at6native29vectorized_elementwise_kernelILi8ENS0_13AUnaryFunctorIaaaZZZNS0_19maximum_kernel_cudaERNS_18TensorIteratorBaseEENKUlvE_clEvENKUlvE0_clEvEUlaaE_EESt5arrayIPcLm2EEEEviT0_T1_)
        /*0014*/ 	.short	0x0160
        /*0016*/ 	.short	0x0018


	//----- nvinfo : EIATTR_CBANK_PARAM_SIZE
	.align		4
.L_9021:
        /*0018*/ 	.byte	0x03, 0x19
        /*001a*/ 	.short	0x0018


	//----- nvinfo : EIATTR_KPARAM_INFO
	.align		4
        /*001c*/ 	.byte	0x04, 0x17
        /*001e*/ 	.short	(.L_9023 - .L_9022)
.L_9022:
        /*0020*/ 	.word	0x00000000
        /*0024*/ 	.short	0x0002
        /*0026*/ 	.short	0x0008
        /*0028*/ 	.byte	0x00, 0xf0, 0x41, 0x00


	//----- nvinfo : EIATTR_KPARAM_INFO
	.align		4
.L_9023:
        /*002c*/ 	.byte	0x04, 0x17
        /*002e*/ 	.short	(.L_9025 - .L_9024)
.L_9024:
        /*0030*/ 	.word	0x00000000
        /*0034*/ 	.short	0x0001
        /*0036*/ 	.short	0x0004
        /*0038*/ 	.byte	0x00, 0xf0, 0x09, 0x00


	//----- nvinfo : EIATTR_KPARAM_INFO
	.align		4
.L_9025:
        /*003c*/ 	.byte	0x04, 0x17
        /*003e*/ 	.short	(.L_9027 - .L_9026)
.L_9026:
        /*0040*/ 	.word	0x00000000
        /*0044*/ 	.short	0x0000
        /*0046*/ 	.short	0x0000
        /*0048*/ 	.byte	0x00, 0xf0, 0x11, 0x00


	//----- nvinfo : EIATTR_MAXREG_COUNT
	.align		4
.L_9027:
        /*004c*/ 	.byte	0x03, 0x1b
        /*004e*/ 	.short	0x00ff


	//----- nvinfo : EIATTR_MERCURY_ISA_VERSION
	.align		4
        /*0050*/ 	.byte	0x03, 0x5f
        /*0052*/ 	.short	0x0000


	//----- nvinfo : EIATTR_EXIT_INSTR_OFFSETS
	.align		4
        /*0054*/ 	.byte	0x04, 0x1c
        /*0056*/ 	.short	(.L_9029 - .L_9028)


	//   ....[0]....
.L_9028:
        /*0058*/ 	.word	0x00000010


	//----- nvinfo : EIATTR_MAX_THREADS
	.align		4
.L_9029:
        /*005c*/ 	.byte	0x04, 0x05
        /*005e*/ 	.short	(.L_9031 - .L_9030)
.L_9030:
        /*0060*/ 	.word	0x00000080
        /*0064*/ 	.word	0x00000001
        /*0068*/ 	.word	0x00000001
.L_9031:


//--------------------- .nv.info._ZN2at6native18elementwise_kernelILi128ELi4EZNS0_15gpu_kernel_implINS0_13BinaryFunctorIaaaZZZNS0_19maximum_kernel_cudaERNS_18TensorIteratorBaseEENKUlvE_clEvENKUlvE0_clEvEUlaaE_EEEEvS5_RKT_EUliE_EEviT1_ --------------------------
	.section	.nv.info._ZN2at6native18elementwise_kernelILi128ELi4EZNS0_15gpu_kernel_implINS0_13BinaryFunctorIaaaZZZNS0_19maximum_kernel_cudaERNS_18TensorIteratorBaseEENKUlvE_clEvENKUlvE0_clEvEUlaaE_EEEEvS5_RKT_EUliE_EEviT1_,"",@"SHT_CUDA_INFO"
	.sectionflags	@""
	.align	4


	//----- nvinfo : EIATTR_CUDA_API_VERSION
	.align		4
        /*0000*/ 	.byte	0x04, 0x37
        /*0002*/ 	.short	(.L_9033 - .L_9032)
.L_9032:
        /*0004*/ 	.word	0x00000082


	//----- nvinfo : EIATTR_SW2861232_WAR
	.align		4
.L_9033:
        /*0008*/ 	.byte	0x01, 0x35
	.zero		2


	//----- nvinfo : EIATTR_PARAM_CBANK
	.align		4
        /*000c*/ 	.byte	0x04, 0x0a
        /*000e*/ 	.short	(.L_9035 - .L_9034)
	.align		4
.L_9034:
        /*0010*/ 	.word	index@(.nv.constant0._ZN2at6native18elementwise_kernelILi128ELi4EZNS0_15gpu_kernel_implINS0_13BinaryFunctorIaaaZZZNS0_19maximum_kernel_cudaERNS_18TensorIteratorBaseEENKUlvE_clEvENKUlvE0_clEvEUlaaE_EEEEvS5_RKT_EUliE_EEviT1_)
        /*0014*/ 	.short	0x0160
        /*0016*/ 	.short	0x0290


	//----- nvinfo : EIATTR_CBANK_PARAM_SIZE
	.align		4
.L_9035:
        /*0018*/ 	.byte	0x03, 0x19
        /*001a*/ 	.short	0x0290


	//----- nvinfo : EIATTR_KPARAM_INFO
	.align		4
        /*001c*/ 	.byte	0x04, 0x17
        /*001e*/ 	.short	(.L_9037 - .L_9036)
.L_9036:
        /*0020*/ 	.word	0x00000000
        /*0024*/ 	.short	0x0001
        /*0026*/ 	.short	0x0008
        /*0028*/ 	.byte	0x00, 0xf0, 0x21, 0x0a


	//----- nvinfo : EIATTR_KPARAM_INFO
	.align		4
.L_9037:
        /*002c*/ 	.byte	0x04, 0x17
        /*002e*/ 	.short	(.L_9039 - .L_9038)
.L_9038:
        /*0030*/ 	.word	0x00000000
        /*0034*/ 	.short	0x0000
        /*0036*/ 	.short	0x0000
        /*0038*/ 	.byte	0x00, 0xf0, 0x11, 0x00


	//----- nvinfo : EIATTR_MAXREG_COUNT
	.align		4
.L_9039:
        /*003c*/ 	.byte	0x03, 0x1b
        /*003e*/ 	.short	0x0080


	//----- nvinfo : EIATTR_EXTERNS
	.align		4
        /*0040*/ 	.byte	0x04, 0x0f
        /*0042*/ 	.short	(.L_9041 - .L_9040)


	//   ....[0]....
	.align		4
.L_9040:
        /*0044*/ 	.word	index@(__assertfail)


	//----- nvinfo : EIATTR_MERCURY_ISA_VERSION
	.align		4
.L_9041:
        /*0048*/ 	.byte	0x03, 0x5f
        /*004a*/ 	.short	0x0000


	//----- nvinfo : EIATTR_SYSCALL_OFFSETS
	.align		4
        /*004c*/ 	.byte	0x04, 0x46
        /*004e*/ 	.short	(.L_9043 - .L_9042)


	//   ....[0]....
.L_9042:
        /*0050*/ 	.word	0x00001ed0


	//   ....[1]....
        /*0054*/ 	.word	0x00002d60


	//   ....[2]....
        /*0058*/ 	.word	0x00003c40


	//   ....[3]....
        /*005c*/ 	.word	0x00005b60


	//   ....[4]....
        /*0060*/ 	.word	0x000069f0


	//   ....[5]....
        /*0064*/ 	.word	0x000078d0


	//   ....[6]....
        /*0068*/ 	.word	0x000097c0


	//   ....[7]....
        /*006c*/ 	.word	0x0000a650


	//   ....[8]....
        /*0070*/ 	.word	0x0000b530


	//   ....[9]....
        /*0074*/ 	.word	0x0000d430


	//   ....[10]....
        /*0078*/ 	.word	0x0000e2c0


	//   ....[11]....
        /*007c*/ 	.word	0x0000f1a0


	//----- nvinfo : EIATTR_EXIT_INSTR_OFFSETS
	.align		4
.L_9043:
        /*0080*/ 	.byte	0x04, 0x1c
        /*0082*/ 	.short	(.L_9045 - .L_9044)


	//   ....[0]....
.L_9044:
        /*0084*/ 	.word	0x0000b5d0


	//   ....[1]....
        /*0088*/ 	.word	0x0000e440


	//   ....[2]....
        /*008c*/ 	.word	0x0000e460


	//   ....[3]....
        /*0090*/ 	.word	0x0000e500


	//   ....[4]....
        /*0094*/ 	.word	0x0000e520


	//   ....[5]....
        /*0098*/ 	.word	0x0000e540


	//   ....[6]....
        /*009c*/ 	.word	0x0000e5d0


	//   ....[7]....
        /*00a0*/ 	.word	0x0000e610


	//   ....[8]....
        /*00a4*/ 	.word	0x0000e6b0


	//   ....[9]....
        /*00a8*/ 	.word	0x0000e700


	//   ....[10]....
        /*00ac*/ 	.word	0x0000e730


	//   ....[11]....
        /*00b0*/ 	.word	0x0000e800


	//   ....[12]....
        /*00b4*/ 	.word	0x0000e840


	//   ....[13]....
        /*00b8*/ 	.word	0x0000e9d0


	//   ....[14]....
        /*00bc*/ 	.word	0x0000eb30


	//   ....[15]....
        /*00c0*/ 	.word	0x0000eb70


	//   ....[16]....
        /*00c4*/ 	.word	0x0000ec10


	//   ....[17]....
        /*00c8*/ 	.word	0x0000ed90


	//   ....[18]....
        /*00cc*/ 	.word	0x0000ef10


	//   ....[19]....
        /*00d0*/ 	.word	0x0000f070


	//   ....[20]....
        /*00d4*/ 	.word	0x0000f1b0


	//   ....[21]....
        /*00d8*/ 	.word	0x0000f1f0


	//   ....[22]....
        /*00dc*/ 	.word	0x0000f210


	//----- nvinfo : EIATTR_MAX_THREADS
	.align		4
.L_9045:
        /*00e0*/ 	.byte	0x04, 0x05
        /*00e2*/ 	.short	(.L_9047 - .L_9046)
.L_9046:
        /*00e4*/ 	.word	0x00000080
        /*00e8*/ 	.word	0x00000001
        /*00ec*/ 	.word	0x00000001


	//----- nvinfo : EIATTR_CRS_STACK_SIZE
	.align		4
.L_9047:
        /*00f0*/ 	.byte	0x04, 0x1e
        /*00f2*/ 	.short	(.L_9049 - .L_9048)
.L_9048:
        /*00f4*/ 	.word	0x00000000
.L_9049:


//--------------------- .nv.info._ZN2at6native27unrolled_elementwise_kernelINS0_13BinaryFunctorIaaaZZZNS0_19maximum_kernel_cudaERNS_18TensorIteratorBaseEENKUlvE_clEvENKUlvE0_clEvEUlaaE_EESt5arrayIPcLm3EELi4E23TrivialOffsetCalculatorILi2EjESC_ILi1EjENS0_6memory12LoadWithCastILi2EEENSF_13StoreWithCastILi1EEEEEviT_T0_T2_T3_T4_T5_ --------------------------
	.section	.nv.info._ZN2at6native27unrolled_elementwise_kernelINS0_13BinaryFunctorIaaaZZZNS0_19maximum_kernel_cudaERNS_18TensorIteratorBaseEENKUlvE_clEvENKUlvE0_clEvEUlaaE_EESt5arrayIPcLm3EELi4E23TrivialOffsetCalculatorILi2EjESC_ILi1EjENS0_6memory12LoadWithCastILi2EEENSF_13StoreWithCastILi1EEEEEviT_T0_T2_T3_T4_T5_,"",@"SHT_CUDA_INFO"
	.sectionflags	@""
	.align	4


	//----- nvinfo : EIATTR_CUDA_API_VERSION
	.align		4
        /*0000*/ 	.byte	0x04, 0x37
        /*0002*/ 	.short	(.L_9051 - .L_9050)
.L_9050:
        /*0004*/ 	.word	0x00000082


	//----- nvinfo : EIATTR_SW2861232_WAR
	.align		4
.L_9051:
        /*0008*/ 	.byte	0x01, 0x35
	.zero		2


	//----- nvinfo : EIATTR_PARAM_CBANK
	.align		4
        /*000c*/ 	.byte	0x04, 0x0a
        /*000e*/ 	.short	(.L_9053 - .L_9052)
	.align		4
.L_9052:
        /*0010*/ 	.word	index@(.nv.constant0._ZN2at6native27unrolled_elementwise_kernelINS0_13BinaryFunctorIaaaZZZNS0_19maximum_kernel_cudaERNS_18TensorIteratorBaseEENKUlvE_clEvENKUlvE0_clEvEUlaaE_EESt5arrayIPcLm3EELi4E23TrivialOffsetCalculatorILi2EjESC_ILi1EjENS0_6memory12LoadWithCastILi2EEENSF_13StoreWithCastILi1EEEEEviT_T0_T2_T3_T4_T5_)
        /*0014*/ 	.short	0x0160
        /*0016*/ 	.short	0x0038


	//----- nvinfo : EIATTR_CBANK_PARAM_SIZE
	.align		4
.L_9053:
        /*0018*/ 	.byte	0x03, 0x19
        /*001a*/ 	.short	0x0038


	//----- nvinfo : EIATTR_KPARAM_INFO
	.align		4
        /*001c*/ 	.byte	0x04, 0x17
        /*001e*/ 	.short	(.L_9055 - .L_9054)
.L_9054:
        /*0020*/ 	.word	0x00000000
        /*0024*/ 	.short	0x0006
        /*0026*/ 	.short	0x0030
        /*0028*/ 	.byte	0x00, 0xf0, 0x21, 0x00


	//----- nvinfo : EIATTR_KPARAM_INFO
	.align		4
.L_9055:
        /*002c*/ 	.byte	0x04, 0x17
        /*002e*/ 	.short	(.L_9057 - .L_9056)
.L_9056:
        /*0030*/ 	.word	0x00000000
        /*0034*/ 	.short	0x0005
        /*0036*/ 	.short	0x0024
        /*0038*/ 	.byte	0x00, 0xf0, 0x31, 0x00


	//----- nvinfo : EIATTR_KPARAM_INFO
	.align		4
.L_9057:
        /*003c*/ 	.byte	0x04, 0x17
        /*003e*/ 	.short	(.L_9059 - .L_9058)
.L_9058:
        /*0040*/ 	.word	0x00000000
        /*0044*/ 	.short	0x0004
        /*0046*/ 	.short	0x0021
        /*0048*/ 	.byte	0x00, 0xf0, 0x05, 0x00


	//----- nvinfo : EIATTR_KPARAM_INFO
	.align		4
.L_9059:
        /*004c*/ 	.byte	0x04, 0x17
        /*004e*/ 	.short	(.L_9061 - .L_9060)
.L_9060:
        /*0050*/ 	.word	0x00000000
        /*0054*/ 	.short	0x0003
        /*0056*/ 	.short	0x0020
        /*0058*/ 	.byte	0x00, 0xf0, 0x05, 0x00


	//----- nvinfo : EIATTR_KPARAM_INFO
	.align		4
.L_9061:
        /*005c*/ 	.byte	0x04, 0x17
        /*005e*/ 	.short	(.L_9063 - .L_9062)
.L_9062:
        /*0060*/ 	.word	0x00000000
        /*0064*/ 	.short	0x0002
        /*0066*/ 	.short	0x0008
        /*0068*/ 	.byte	0x00, 0xf0, 0x61, 0x00


	//----- nvinfo : EIATTR_KPARAM_INFO
	.align		4
.L_9063:
        /*006c*/ 	.byte	0x04, 0x17
        /*006e*/ 	.short	(.L_9065 - .L_9064)
.L_9064:
        /*0070*/ 	.word	0x00000000
        /*0074*/ 	.short	0x0001
        /*0076*/ 	.short	0x0004
        /*0078*/ 	.byte	0x00, 0xf0, 0x05, 0x00


	//----- nvinfo : EIATTR_KPARAM_INFO
	.align		4
.L_9065:
        /*007c*/ 	.byte	0x04, 0x17
        /*007e*/ 	.short	(.L_9067 - .L_9066)
.L_9066:
        /*0080*/ 	.word	0x00000000
        /*0084*/ 	.short	0x0000
        /*0086*/ 	.short	0x0000
        /*0088*/ 	.byte	0x00, 0xf0, 0x11, 0x00


	//----- nvinfo : EIATTR_MAXREG_COUNT
	.align		4
.L_9067:
        /*008c*/ 	.byte	0x03, 0x1b
        /*008e*/ 	.short	0x00ff


	//----- nvinfo : EIATTR_EXTERNS
	.align		4
        /*0090*/ 	.byte	0x04, 0x0f
        /*0092*/ 	.short	(.L_9069 - .L_9068)


	//   ....[0]....
	.align		4
.L_9068:
        /*0094*/ 	.word	index@(__assertfail)


	//----- nvinfo : EIATTR_MERCURY_ISA_VERSION
	.align		4
.L_9069:
        /*0098*/ 	.byte	0x03, 0x5f
        /*009a*/ 	.short	0x0000


	//----- nvinfo : EIATTR_SYSCALL_OFFSETS
	.align		4
        /*009c*/ 	.byte	0x04, 0x46
        /*009e*/ 	.short	(.L_9071 - .L_9070)


	//   ....[0]....
.L_9070:
        /*00a0*/ 	.word	0x00000f40


	//   ....[1]....
        /*00a4*/ 	.word	0x00001de0


	//   ....[2]....
        /*00a8*/ 	.word	0x00002d00


	//   ....[3]....
        /*00ac*/ 	.word	0x00003ba0


	//   ....[4]....
        /*00b0*/ 	.word	0x00004ad0


	//   ....[5]....
        /*00b4*/ 	.word	0x00005970


	//   ....[6]....
        /*00b8*/ 	.word	0x00006890


	//   ....[7]....
        /*00bc*/ 	.word	0x00007730


	//   ....[8]....
        /*00c0*/ 	.word	0x000087d0


	//   ....[9]....
        /*00c4*/ 	.word	0x00009710


	//   ....[10]....
        /*00c8*/ 	.word	0x0000a640


	//   ....[11]....
        /*00cc*/ 	.word	0x0000b570


	//----- nvinfo : EIATTR_EXIT_INSTR_OFFSETS
	.align		4
.L_9071:
        /*00d0*/ 	.byte	0x04, 0x1c
        /*00d2*/ 	.short	(.L_9073 - .L_9072)


	//   ....[0]....
.L_9072:
        /*00d4*/ 	.word	0x0000a6f0


	//   ....[1]....
        /*00d8*/ 	.word	0x0000a800


	//   ....[2]....
        /*00dc*/ 	.word	0x0000a820


	//   ....[3]....
        /*00e0*/ 	.word	0x0000a8c0


	//   ....[4]....
        /*00e4*/ 	.word	0x0000a8f0


	//   ....[5]....
        /*00e8*/ 	.word	0x0000a910


	//   ....[6]....
        /*00ec*/ 	.word	0x0000a9a0


	//   ....[7]....
        /*00f0*/ 	.word	0x0000a9e0


	//   ....[8]....
        /*00f4*/ 	.word	0x0000aa80


	//   ....[9]....
        /*00f8*/ 	.word	0x0000aad0


	//   ....[10]....
        /*00fc*/ 	.word	0x0000ab00


	//   ....[11]....
        /*0100*/ 	.word	0x0000abd0


	//   ....[12]....
        /*0104*/ 	.word	0x0000ac10


	//   ....[13]....
        /*0108*/ 	.word	0x0000ada0


	//   ....[14]....
        /*010c*/ 	.word	0x0000af00


	//   ....[15]....
        /*0110*/ 	.word	0x0000af40


	//   ....[16]....
        /*0114*/ 	.word	0x0000afe0


	//   ....[17]....
        /*0118*/ 	.word	0x0000b160


	//   ....[18]....
        /*011c*/ 	.word	0x0000b2e0


	//   ....[19]....
        /*0120*/ 	.word	0x0000b440


	//   ....[20]....
        /*0124*/ 	.word	0x0000b580


	//   ....[21]....
        /*0128*/ 	.word	0x0000b5c0


	//   ....[22]....
        /*012c*/ 	.word	0x0000b5f0


	//----- nvinfo : EIATTR_MAX_THREADS
	.align		4
.L_9073:
        /*0130*/ 	.byte	0x04, 0x05
        /*0132*/ 	.short	(.L_9075 - .L_9074)
.L_9074:
        /*0134*/ 	.word	0x00000080
        /*0138*/ 	.word	0x00000001
        /*013c*/ 	.word	0x00000001


	//----- nvinfo : EIATTR_CRS_STACK_SIZE
	.align		4
.L_9075:
        /*0140*/ 	.byte	0x04, 0x1e
        /*0142*/ 	.short	(.L_9077 - .L_9076)
.L_9076:
        /*0144*/ 	.word	0x00000000
.L_9077:


//--------------------- .nv.info._ZN2at6native18elementwise_kernelILi128ELi4EZNS0_22gpu_kernel_impl_nocastINS0_13BinaryFunctorIaaaZZZNS0_19maximum_kernel_cudaERNS_18TensorIteratorBaseEENKUlvE_clEvENKUlvE0_clEvEUlaaE_EEEEvS5_RKT_EUliE_EEviT1_ --------------------------
	.section	.nv.info._ZN2at6native18elementwise_kernelILi128ELi4EZNS0_22gpu_kernel_impl_nocastINS0_13BinaryFunctorIaaaZZZNS0_19maximum_kernel_cudaERNS_18TensorIteratorBaseEENKUlvE_clEvENKUlvE0_clEvEUlaaE_EEEEvS5_RKT_EUliE_EEviT1_,"",@"SHT_CUDA_INFO"
	.sectionflags	@""
	.align	4


	//----- nvinfo : EIATTR_CUDA_API_VERSION
	.align		4
        /*0000*/ 	.byte	0x04, 0x37
        /*0002*/ 	.short	(.L_9079 - .L_9078)
.L_9078:
        /*0004*/ 	.word	0x00000082


	//----- nvinfo : EIATTR_SW2861232_WAR
	.align		4
.L_9079:
        /*0008*/ 	.byte	0x01, 0x35
	.zero		2


	//----- nvinfo : EIATTR_PARAM_CBANK
	.align		4
        /*000c*/ 	.byte	0x04, 0x0a
        /*000e*/ 	.short	(.L_9081 - .L_9080)
	.align		4
.L_9080:
        /*0010*/ 	.word	index@(.nv.constant0._ZN2at6native18elementwise_kernelILi128ELi4EZNS0_22gpu_kernel_impl_nocastINS0_13BinaryFunctorIaaaZZZNS0_19maximum_kernel_cudaERNS_18TensorIteratorBaseEENKUlvE_clEvENKUlvE0_clEvEUlaaE_EEEEvS5_RKT_EUliE_EEviT1_)
        /*0014*/ 	.short	0x0160
        /*0016*/ 	.short	0x0290


	//----- nvinfo : EIATTR_CBANK_PARAM_SIZE
	.align		4
.L_9081:
        /*0018*/ 	.byte	0x03, 0x19
        /*001a*/ 	.short	0x0290


	//----- nvinfo : EIATTR_KPARAM_INFO
	.align		4
        /*001c*/ 	.byte	0x04, 0x17
        /*001e*/ 	.short	(.L_9083 - .L_9082)
.L_9082:
        /*0020*/ 	.word	0x00000000
        /*0024*/ 	.short	0x0001
        /*0026*/ 	.short	0x0008
        /*0028*/ 	.byte	0x00, 0xf0, 0x21, 0x0a


	//----- nvinfo : EIATTR_KPARAM_INFO
	.align		4
.L_9083:
        /*002c*/ 	.byte	0x04, 0x17
        /*002e*/ 	.short	(.L_9085 - .L_9084)
.L_9084:
        /*0030*/ 	.word	0x00000000
        /*0034*/ 	.short	0x0000
        /*0036*/ 	.short	0x0000
        /*0038*/ 	.byte	0x00, 0xf0, 0x11, 0x00


	//----- nvinfo : EIATTR_MAXREG_COUNT
	.align		4
.L_9085:
        /*003c*/ 	.byte	0x03, 0x1b
        /*003e*/ 	.short	0x0080


	//----- nvinfo : EIATTR_MERCURY_ISA_VERSION
	.align		4
        /*0040*/ 	.byte	0x03, 0x5f
        /*0042*/ 	.short	0x0000


	//----- nvinfo : EIATTR_EXIT_INSTR_OFFSETS
	.align		4
        /*0044*/ 	.byte	0x04, 0x1c
        /*0046*/ 	.short	(.L_9087 - .L_9086)


	//   ....[0]....
.L_9086:
        /*0048*/ 	.word	0x00003280


	//   ....[1]....
        /*004c*/ 	.word	0x00004300


	//----- nvinfo : EIATTR_MAX_THREADS
	.align		4
.L_9087:
        /*0050*/ 	.byte	0x04, 0x05
        /*0052*/ 	.short	(.L_9089 - .L_9088)
.L_9088:
        /*0054*/ 	.word	0x00000080
        /*0058*/ 	.word	0x00000001
        /*005c*/ 	.word	0x00000001


	//----- nvinfo : EIATTR_CRS_STACK_SIZE
	.align		4
.L_9089:
        /*0060*/ 	.byte	0x04, 0x1e
        /*0062*/ 	.short	(.L_9091 - .L_9090)
.L_9090:
        /*0064*/ 	.word	0x00000000
.L_9091:


//--------------------- .nv.info._ZN2at6native27unrolled_elementwise_kernelINS0_13BinaryFunctorIaaaZZZNS0_19maximum_kernel_cudaERNS_18TensorIteratorBaseEENKUlvE_clEvENKUlvE0_clEvEUlaaE_EESt5arrayIPcLm3EELi4E23TrivialOffsetCalculatorILi2EjESC_ILi1EjENS0_6memory15LoadWithoutCastENSF_16StoreWithoutCastEEEviT_T0_T2_T3_T4_T5_ --------------------------
	.section	.nv.info._ZN2at6native27unrolled_elementwise_kernelINS0_13BinaryFunctorIaaaZZZNS0_19maximum_kernel_cudaERNS_18TensorIteratorBaseEENKUlvE_clEvENKUlvE0_clEvEUlaaE_EESt5arrayIPcLm3EELi4E23TrivialOffsetCalculatorILi2EjESC_ILi1EjENS0_6memory15LoadWithoutCastENSF_16StoreWithoutCastEEEviT_T0_T2_T3_T4_T5_,"",@"SHT_CUDA_INFO"
	.sectionflags	@""
	.align	4


	//----- nvinfo : EIATTR_CUDA_API_VERSION
	.align		4
        /*0000*/ 	.byte	0x04, 0x37
        /*0002*/ 	.short	(.L_9093 - .L_9092)
.L_9092:
        /*0004*/ 	.word	0x00000082


	//----- nvinfo : EIATTR_SW2861232_WAR
	.align		4
.L_9093:
        /*0008*/ 	.byte	0x01, 0x35
	.zero		2


	//----- nvinfo : EIATTR_PARAM_CBANK
	.align		4
        /*000c*/ 	.byte	0x04, 0x0a
        /*000e*/ 	.short	(.L_9095 - .L_9094)
	.align		4
.L_9094:
        /*0010*/ 	.word	index@(.nv.constant0._ZN2at6native27unrolled_elementwise_kernelINS0_13BinaryFunctorIaaaZZZNS0_19maximum_kernel_cudaERNS_18TensorIteratorBaseEENKUlvE_clEvENKUlvE0_clEvEUlaaE_EESt5arrayIPcLm3EELi4E23TrivialOffsetCalculatorILi2EjESC_ILi1EjENS0_6memory15LoadWithoutCastENSF_16StoreWithoutCastEEEviT_T0_T2_T3_T4_T5_)
        /*0014*/ 	.short	0x0160
        /*0016*/ 	.short	0x0024


	//----- nvinfo : EIATTR_CBANK_PARAM_SIZE
	.align		4
.L_9095:
        /*0018*/ 	.byte	0x03, 0x19
        /*001a*/ 	.short	0x0024


	//----- nvinfo : EIATTR_KPARAM_INFO
	.align		4
        /*001c*/ 	.byte	0x04, 0x17
        /*001e*/ 	.short	(.L_9097 - .L_9096)
.L_9096:
        /*0020*/ 	.word	0x00000000
        /*0024*/ 	.short	0x0006
        /*0026*/ 	.short	0x0023
        /*0028*/ 	.byte	0x00, 0xf0, 0x05, 0x00


	//----- nvinfo : EIATTR_KPARAM_INFO
	.align		4
.L_9097:
        /*002c*/ 	.byte	0x04, 0x17
        /*002e*/ 	.short	(.L_9099 - .L_9098)
.L_9098:
        /*0030*/ 	.word	0x00000000
        /*0034*/ 	.short	0x0005
        /*0036*/ 	.short	0x0022
        /*0038*/ 	.byte	0x00, 0xf0, 0x05, 0x00


	//----- nvinfo : EIATTR_KPARAM_INFO
	.align		4
.L_9099:
        /*003c*/ 	.byte	0x04, 0x17
        /*003e*/ 	.short	(.L_9101 - .L_9100)
.L_9100:
        /*0040*/ 	.word	0x00000000
        /*0044*/ 	.short	0x0004
        /*0046*/ 	.short	0x0021
        /*0048*/ 	.byte	0x00, 0xf0, 0x05, 0x00


	//----- nvinfo : EIATTR_KPARAM_INFO
	.align		4
.L_9101:
        /*004c*/ 	.byte	0x04, 0x17
        /*004e*/ 	.short	(.L_9103 - .L_9102)
.L_9102:
        /*0050*/ 	.word	0x00000000
        /*0054*/ 	.short	0x0003
        /*0056*/ 	.short	0x0020
        /*0058*/ 	.byte	0x00, 0xf0, 0x05, 0x00


	//----- nvinfo : EIATTR_KPARAM_INFO
	.align		4
.L_9103:
        /*005c*/ 	.byte	0x04, 0x17
        /*005e*/ 	.short	(.L_9105 - .L_9104)
.L_9104:
        /*0060*/ 	.word	0x00000000
        /*0064*/ 	.short	0x0002
        /*0066*/ 	.short	0x0008
        /*0068*/ 	.byte	0x00, 0xf0, 0x61, 0x00


	//----- nvinfo : EIATTR_KPARAM_INFO
	.align		4
.L_9105:
        /*006c*/ 	.byte	0x04, 0x17
        /*006e*/ 	.short	(.L_9107 - .L_9106)
.L_9106:
        /*0070*/ 	.word	0x00000000
        /*0074*/ 	.short	0x0001
        /*0076*/ 	.short	0x0004
        /*0078*/ 	.byte	0x00, 0xf0, 0x05, 0x00


	//----- nvinfo : EIATTR_KPARAM_INFO
	.align		4
.L_9107:
        /*007c*/ 	.byte	0x04, 0x17
        /*007e*/ 	.short	(.L_9109 - .L_9108)
.L_9108:
        /*0080*/ 	.word	0x00000000
        /*0084*/ 	.short	0x0000
        /*0086*/ 	.short	0x0000
        /*0088*/ 	.byte	0x00, 0xf0, 0x11, 0x00


	//----- nvinfo : EIATTR_MAXREG_COUNT
	.align		4
.L_9109:
        /*008c*/ 	.byte	0x03, 0x1b
        /*008e*/ 	.short	0x00ff


	//----- nvinfo : EIATTR_MERCURY_ISA_VERSION
	.align		4
        /*0090*/ 	.byte	0x03, 0x5f
        /*0092*/ 	.short	0x0000


	//----- nvinfo : EIATTR_EXIT_INSTR_OFFSETS
	.align		4
        /*0094*/ 	.byte	0x04, 0x1c
        /*0096*/ 	.short	(.L_9111 - .L_9110)


	//   ....[0]....
.L_9110:
        /*0098*/ 	.word	0x000004a0


	//   ....[1]....
        /*009c*/ 	.word	0x00000500


	//----- nvinfo : EIATTR_MAX_THREADS
	.align		4
.L_9111:
        /*00a0*/ 	.byte	0x04, 0x05
        /*00a2*/ 	.short	(.L_9113 - .L_9112)
.L_9112:
        /*00a4*/ 	.word	0x00000080
        /*00a8*/ 	.word	0x00000001
        /*00ac*/ 	.word	0x00000001


	//----- nvinfo : EIATTR_CRS_STACK_SIZE
	.align		4
.L_9113:
        /*00b0*/ 	.byte	0x04, 0x1e
        /*00b2*/ 	.short	(.L_9115 - .L_9114)
.L_9114:
        /*00b4*/ 	.word	0x00000000
.L_9115:


//--------------------- .nv.info._ZN2at6native29vectorized_elementwise_kernelILi2ENS0_13BinaryFunctorIaaaZZZNS0_19maximum_kernel_cudaERNS_18TensorIteratorBaseEENKUlvE_clEvENKUlvE0_clEvEUlaaE_EESt5arrayIPcLm3EEEEviT0_T1_ --------------------------
	.section	.nv.info._ZN2at6native29vectorized_elementwise_kernelILi2ENS0_13BinaryFunctorIaaaZZZNS0_19maximum_kernel_cudaERNS_18TensorIteratorBaseEENKUlvE_clEvENKUlvE0_clEvEUlaaE_EESt5arrayIPcLm3EEEEviT0_T1_,"",@"SHT_CUDA_INFO"
	.sectionflags	@""
	.align	4


	//----- nvinfo : EIATTR_CUDA_API_VERSION
	.align		4
        /*0000*/ 	.byte	0x04, 0x37
        /*0002*/ 	.short	(.L_9117 - .L_9116)
.L_9116:
        /*0004*/ 	.word	0x00000082


	//----- nvinfo : EIATTR_SW2861232_WAR
	.align		4
.L_9117:
        /*0008*/ 	.byte	0x01, 0x35
	.zero		2


	//----- nvinfo : EIATTR_PARAM_CBANK
	.align		4
        /*000c*/ 	.byte	0x04, 0x0a
        /*000e*/ 	.short	(.L_9119 - .L_9118)
	.align		4
.L_9118:
        /*0010*/ 	.word	index@(.nv.constant0._ZN2at6native29vectorized_elementwise_kernelILi2ENS0_13BinaryFunctorIaaaZZZNS0_19maximum_kernel_cudaERNS_18TensorIteratorBaseEENKUlvE_clEvENKUlvE0_clEvEUlaaE_EESt5arrayIPcLm3EEEEviT0_T1_)
        /*0014*/ 	.short	0x0160
        /*0016*/ 	.short	0x0020


	//----- nvinfo : EIATTR_CBANK_PARAM_SIZE
	.align		4
.L_9119:
        /*0018*/ 	.byte	0x03, 0x19
        /*001a*/ 	.short	0x0020


	//----- nvinfo : EIATTR_KPARAM_INFO
	.align		4
        /*001c*/ 	.byte	0x04, 0x17
        /*001e*/ 	.short	(.L_9121 - .L_9120)
.L_9120:
        /*0020*/ 	.word	0x00000000
        /*0024*/ 	.short	0x0002
        /*0026*/ 	.short	0x0008
        /*0028*/ 	.byte	0x00, 0xf0, 0x61, 0x00


	//----- nvinfo : EIATTR_KPARAM_INFO
	.align		4
.L_9121:
        /*002c*/ 	.byte	0x04, 0x17
        /*002e*/ 	.short	(.L_9123 - .L_9122)
.L_9122:
        /*0030*/ 	.word	0x00000000
        /*0034*/ 	.short	0x0001
        /*0036*/ 	.short	0x0004
        /*0038*/ 	.byte	0x00, 0xf0, 0x05, 0x00


	//----- nvinfo : EIATTR_KPARAM_INFO
	.align		4
.L_9123:
        /*003c*/ 	.byte	0x04, 0x17
        /*003e*/ 	.short	(.L_9125 - .L_9124)
.L_9124:
        /*0040*/ 	.word	0x00000000
        /*0044*/ 	.short	0x0000
        /*0046*/ 	.short	0x0000
        /*0048*/ 	.byte	0x00, 0xf0, 0x11, 0x00


	//----- nvinfo : EIATTR_MAXREG_COUNT
	.align		4
.L_9125:
        /*004c*/ 	.byte	0x03, 0x1b
        /*004e*/ 	.short	0x00ff


	//----- nvinfo : EIATTR_MERCURY_ISA_VERSION
	.align		4
        /*0050*/ 	.byte	0x03, 0x5f
        /*0052*/ 	.short	0x0000


	//----- nvinfo : EIATTR_EXIT_INSTR_OFFSETS
	.align		4
        /*0054*/ 	.byte	0x04, 0x1c
        /*0056*/ 	.short	(.L_9127 - .L_9126)


	//   ....[0]....
.L_9126:
        /*0058*/ 	.word	0x00000460


	//   ....[1]....
        /*005c*/ 	.word	0x00000d70


	//   ....[2]....
        /*0060*/ 	.word	0x00000dc0


	//----- nvinfo : EIATTR_MAX_THREADS
	.align		4
.L_9127:
        /*0064*/ 	.byte	0x04, 0x05
        /*0066*/ 	.short	(.L_9129 - .L_9128)
.L_9128:
        /*0068*/ 	.word	0x00000080
        /*006c*/ 	.word	0x00000001
        /*0070*/ 	.word	0x00000001


	//----- nvinfo : EIATTR_CRS_STACK_SIZE
	.align		4
.L_9129:
        /*0074*/ 	.byte	0x04, 0x1e
        /*0076*/ 	.short	(.L_9131 - .L_9130)
.L_9130:
        /*0078*/ 	.word	0x00000000
.L_9131:


//--------------------- .nv.info._ZN2at6native29vectorized_elementwise_kernelILi4ENS0_13BinaryFunctorIaaaZZZNS0_19maximum_kernel_cudaERNS_18TensorIteratorBaseEENKUlvE_clEvENKUlvE0_clEvEUlaaE_EESt5arrayIPcLm3EEEEviT0_T1_ --------------------------
	.section	.nv.info._ZN2at6native29vectorized_elementwise_kernelILi4ENS0_13BinaryFunctorIaaaZZZNS0_19maximum_kernel_cudaERNS_18TensorIteratorBaseEENKUlvE_clEvENKUlvE0_clEvEUlaaE_EESt5arrayIPcLm3EEEEviT0_T1_,"",@"SHT_CUDA_INFO"
	.sectionflags	@""
	.align	4


	//----- nvinfo : EIATTR_CUDA_API_VERSION
	.align		4
        /*0000*/ 	.byte	0x04, 0x37
        /*0002*/ 	.short	(.L_9133 - .L_9132)
.L_9132:
        /*0004*/ 	.word	0x00000082


	//----- nvinfo : EIATTR_SW2861232_WAR
	.align		4
.L_9133:
        /*0008*/ 	.byte	0x01, 0x35
	.zero		2


	//----- nvinfo : EIATTR_PARAM_CBANK
	.align		4
        /*000c*/ 	.byte	0x04, 0x0a
        /*000e*/ 	.short	(.L_9135 - .L_9134)
	.align		4
.L_9134:
        /*0010*/ 	.word	index@(.nv.constant0._ZN2at6native29vectorized_elementwise_kernelILi4ENS0_13BinaryFunctorIaaaZZZNS0_19maximum_kernel_cudaERNS_18TensorIteratorBaseEENKUlvE_clEvENKUlvE0_clEvEUlaaE_EESt5arrayIPcLm3EEEEviT0_T1_)
        /*0014*/ 	.short	0x0160
        /*0016*/ 	.short	0x0020


	//----- nvinfo : EIATTR_CBANK_PARAM_SIZE
	.align		4
.L_9135:
        /*0018*/ 	.byte	0x03, 0x19
        /*001a*/ 	.short	0x0020


	//----- nvinfo : EIATTR_KPARAM_INFO
	.align		4
        /*001c*/ 	.byte	0x04, 0x17
        /*001e*/ 	.short	(.L_9137 - .L_9136)
.L_9136:
        /*0020*/ 	.word	0x00000000
        /*0024*/ 	.short	0x0002
        /*0026*/ 	.short	0x0008
        /*0028*/ 	.byte	0x00, 0xf0, 0x61, 0x00


	//----- nvinfo : EIATTR_KPARAM_INFO
	.align		4
.L_9137:
        /*002c*/ 	.byte	0x04, 0x17
        /*002e*/ 	.short	(.L_9139 - .L_9138)
.L_9138:
        /*0030*/ 	.word	0x00000000
        /*0034*/ 	.short	0x0001
        /*0036*/ 	.short	0x0004
        /*0038*/ 	.byte	0x00, 0xf0, 0x05, 0x00


	//----- nvinfo : EIATTR_KPARAM_INFO
	.align		4
.L_9139:
        /*003c*/ 	.byte	0x04, 0x17
        /*003e*/ 	.short	(.L_9141 - .L_9140)
.L_9140:
        /*0040*/ 	.word	0x00000000
        /*0044*/ 	.short	0x0000
        /*0046*/ 	.short	0x0000
        /*0048*/ 	.byte	0x00, 0xf0, 0x11, 0x00


	//----- nvinfo : EIATTR_MAXREG_COUNT
	.align		4
.L_9141:
        /*004c*/ 	.byte	0x03, 0x1b
        /*004e*/ 	.short	0x00ff


	//----- nvinfo : EIATTR_MERCURY_ISA_VERSION
	.align		4
        /*0050*/ 	.byte	0x03, 0x5f
        /*0052*/ 	.short	0x0000


	//----- nvinfo : EIATTR_EXIT_INSTR_OFFSETS
	.align		4
        /*0054*/ 	.byte	0x04, 0x1c
        /*0056*/ 	.short	(.L_9143 - .L_9142)


	//   ....[0]....
.L_9142:
        /*0058*/ 	.word	0x000003a0


	//   ....[1]....
        /*005c*/ 	.word	0x00000cb0


	//   ....[2]....
        /*0060*/ 	.word	0x00000d00


	//----- nvinfo : EIATTR_MAX_THREADS
	.align		4
.L_9143:
        /*0064*/ 	.byte	0x04, 0x05
        /*0066*/ 	.short	(.L_9145 - .L_9144)
.L_9144:
        /*0068*/ 	.word	0x00000080
        /*006c*/ 	.word	0x00000001
        /*0070*/ 	.word	0x00000001


	//----- nvinfo : EIATTR_CRS_STACK_SIZE
	.align		4
.L_9145:
        /*0074*/ 	.byte	0x04, 0x1e
        /*0076*/ 	.short	(.L_9147 - .L_9146)
.L_9146:
        /*0078*/ 	.word	0x00000000
.L_9147:


//--------------------- .nv.info._ZN2at6native29vectorized_elementwise_kernelILi8ENS0_13BinaryFunctorIaaaZZZNS0_19maximum_kernel_cudaERNS_18TensorIteratorBaseEENKUlvE_clEvENKUlvE0_clEvEUlaaE_EESt5arrayIPcLm3EEEEviT0_T1_ --------------------------
	.section	.nv.info._ZN2at6native29vectorized_elementwise_kernelILi8ENS0_13BinaryFunctorIaaaZZZNS0_19maximum_kernel_cudaERNS_18TensorIteratorBaseEENKUlvE_clEvENKUlvE0_clEvEUlaaE_EESt5arrayIPcLm3EEEEviT0_T1_,"",@"SHT_CUDA_INFO"
	.sectionflags	@""
	.align	4


	//----- nvinfo : EIATTR_CUDA_API_VERSION
	.align		4
        /*0000*/ 	.byte	0x04, 0x37
        /*0002*/ 	.short	(.L_9149 - .L_9148)
.L_9148:
        /*0004*/ 	.word	0x00000082


	//----- nvinfo : EIATTR_SW2861232_WAR
	.align		4
.L_9149:
        /*0008*/ 	.byte	0x01, 0x35
	.zero		2


	//----- nvinfo : EIATTR_PARAM_CBANK
	.align		4
        /*000c*/ 	.byte	0x04, 0x0a
        /*000e*/ 	.short	(.L_9151 - .L_9150)
	.align		4
.L_9150:
        /*0010*/ 	.word	index@(.nv.constant0._ZN2at6native29vectorized_elementwise_kernelILi8ENS0_13BinaryFunctorIaaaZZZNS0_19maximum_kernel_cudaERNS_18TensorIteratorBaseEENKUlvE_clEvENKUlvE0_clEvEUlaaE_EESt5arrayIPcLm3EEEEviT0_T1_)
        /*0014*/ 	.short	0x0160
        /*0016*/ 	.short	0x0020


	//----- nvinfo : EIATTR_CBANK_PARAM_SIZE
	.align		4
.L_9151:
        /*0018*/ 	.byte	0x03, 0x19
        /*001a*/ 	.short	0x0020


	//----- nvinfo : EIATTR_KPARAM_INFO
	.align		4
        /*001c*/ 	.byte	0x04, 0x17
        /*001e*/ 	.short	(.L_9153 - .L_9152)
.L_9152:
        /*0020*/ 	.word	0x00000000
        /*0024*/ 	.short	0x0002
        /*0026*/ 	.short	0x0008
        /*0028*/ 	.byte	0x00, 0xf0, 0x61, 0x00


	//----- nvinfo : EIATTR_KPARAM_INFO
	.align		4
.L_9153:
        /*002c*/ 	.byte	0x04, 0x17
        /*002e*/ 	.short	(.L_9155 - .L_9154)
.L_9154:
        /*0030*/ 	.word	0x00000000
        /*0034*/ 	.short	0x0001
        /*0036*/ 	.short	0x0004
        /*0038*/ 	.byte	0x00, 0xf0, 0x05, 0x00


	//----- nvinfo : EIATTR_KPARAM_INFO
	.align		4
.L_9155:
        /*003c*/ 	.byte	0x04, 0x17
        /*003e*/ 	.short	(.L_9157 - .L_9156)
.L_9156:
        /*0040*/ 	.word	0x00000000
        /*0044*/ 	.short	0x0000
        /*0046*/ 	.short	0x0000
        /*0048*/ 	.byte	0x00, 0xf0, 0x11, 0x00


	//----- nvinfo : EIATTR_MAXREG_COUNT
	.align		4
.L_9157:
        /*004c*/ 	.byte	0x03, 0x1b
        /*004e*/ 	.short	0x00ff


	//----- nvinfo : EIATTR_MERCURY_ISA_VERSION
	.align		4
        /*0050*/ 	.byte	0x03, 0x5f
        /*0052*/ 	.short	0x0000


	//----- nvinfo : EIATTR_EXIT_INSTR_OFFSETS
	.align		4
        /*0054*/ 	.byte	0x04, 0x1c
        /*0056*/ 	.short	(.L_9159 - .L_9158)


	//   ....[0]....
.L_9158:
        /*0058*/ 	.word	0x00000010


	//----- nvinfo : EIATTR_MAX_THREADS
	.align		4
.L_9159:
        /*005c*/ 	.byte	0x04, 0x05
        /*005e*/ 	.short	(.L_9161 - .L_9160)
.L_9160:
        /*0060*/ 	.word	0x00000080
        /*0064*/ 	.word	0x00000001
        /*0068*/ 	.word	0x00000001
.L_9161:


//--------------------- .nv.info._ZN2at6native18elementwise_kernelILi128ELi4EZNS0_15gpu_kernel_implINS0_13AUnaryFunctorIhhhZZZNS0_19maximum_kernel_cudaERNS_18TensorIteratorBaseEENKUlvE_clEvENKUlvE_clEvEUlhhE_EEEEvS5_RKT_EUliE_EEviT1_ --------------------------
	.section	.nv.info._ZN2at6native18elementwise_kernelILi128ELi4EZNS0_15gpu_kernel_implINS0_13AUnaryFunctorIhhhZZZNS0_19maximum_kernel_cudaERNS_18TensorIteratorBaseEENKUlvE_clEvENKUlvE_clEvEUlhhE_EEEEvS5_RKT_EUliE_EEviT1_,"",@"SHT_CUDA_INFO"
	.sectionflags	@""
	.align	4


	//----- nvinfo : EIATTR_CUDA_API_VERSION
	.align		4
        /*0000*/ 	.byte	0x04, 0x37
        /*0002*/ 	.short	(.L_9163 - .L_9162)
.L_9162:
        /*0004*/ 	.word	0x00000082


	//----- nvinfo : EIATTR_SW2861232_WAR
	.align		4
.L_9163:
        /*0008*/ 	.byte	0x01, 0x35
	.zero		2


	//----- nvinfo : EIATTR_PARAM_CBANK
	.align		4
        /*000c*/ 	.byte	0x04, 0x0a
        /*000e*/ 	.short	(.L_9165 - .L_9164)
	.align		4
.L_9164:
        /*0010*/ 	.word	index@(.nv.constant0._ZN2at6native18elementwise_kernelILi128ELi4EZNS0_15gpu_kernel_implINS0_13AUnaryFunctorIhhhZZZNS0_19maximum_kernel_cudaERNS_18TensorIteratorBaseEENKUlvE_clEvENKUlvE_clEvEUlhhE_EEEEvS5_RKT_EUliE_EEviT1_)
        /*0014*/ 	.short	0x0160
        /*0016*/ 	.short	0x0220


	//----- nvinfo : EIATTR_CBANK_PARAM_SIZE
	.align		4
.L_9165:
        /*0018*/ 	.byte	0x03, 0x19
        /*001a*/ 	.short	0x0220


	//----- nvinfo : EIATTR_KPARAM_INFO
	.align		4
        /*001c*/ 	.byte	0x04, 0x17
        /*001e*/ 	.short	(.L_9167 - .L_9166)
.L_9166:
        /*0020*/ 	.word	0x00000000
        /*0024*/ 	.short	0x0001
        /*0026*/ 	.short	0x0008
        /*0028*/ 	.byte	0x00, 0xf0, 0x61, 0x08


	//----- nvinfo : EIATTR_KPARAM_INFO
	.align		4
.L_9167:
        /*002c*/ 	.byte	0x04, 0x17
        /*002e*/ 	.short	(.L_9169 - .L_9168)
.L_9168:
        /*0030*/ 	.word	0x00000000
        /*0034*/ 	.short	0x0000
        /*0036*/ 	.short	0x0000
        /*0038*/ 	.byte	0x00, 0xf0, 0x11, 0x00


	//----- nvinfo : EIATTR_MAXREG_COUNT
	.align		4
.L_9169:
        /*003c*/ 	.byte	0x03, 0x1b
        /*003e*/ 	.short	0x0080


	//----- nvinfo : EIATTR_EXTERNS
	.align		4
        /*0040*/ 	.byte	0x04, 0x0f
        /*0042*/ 	.short	(.L_9171 - .L_9170)


	//   ....[0]....
	.align		4
.L_9170:
        /*0044*/ 	.word	index@(__assertfail)


	//----- nvinfo : EIATTR_MERCURY_ISA_VERSION
	.align		4
.L_9171:
        /*0048*/ 	.byte	0x03, 0x5f
        /*004a*/ 	.short	0x0000


	//----- nvinfo : EIATTR_SYSCALL_OFFSETS
	.align		4
        /*004c*/ 	.byte	0x04, 0x46
        /*004e*/ 	.short	(.L_9173 - .L_9172)


	//   ....[0]....
.L_9172:
        /*0050*/ 	.word	0x00001d80


	//   ....[1]....
        /*0054*/ 	.word	0x00002c40


	//   ....[2]....
        /*0058*/ 	.word	0x000049f0


	//   ....[3]....
        /*005c*/ 	.word	0x000058a0


	//   ....[4]....
        /*0060*/ 	.word	0x00007610


	//   ....[5]....
        /*0064*/ 	.word	0x000084c0


	//   ....[6]....
        /*0068*/ 	.word	0x0000a240


	//   ....[7]....
        /*006c*/ 	.word	0x0000b0f0


	//----- nvinfo : EIATTR_EXIT_INSTR_OFFSETS
	.align		4
.L_9173:
        /*0070*/ 	.byte	0x04, 0x1c
        /*0072*/ 	.short	(.L_9175 - .L_9174)


	//   ....[0]....
.L_9174:
        /*0074*/ 	.word	0x00008550


	//   ....[1]....
        /*0078*/ 	.word	0x0000a3a0


	//   ....[2]....
        /*007c*/ 	.word	0x0000a3c0


	//   ....[3]....
        /*0080*/ 	.word	0x0000a450


	//   ....[4]....
        /*0084*/ 	.word	0x0000a470


	//   ....[5]....
        /*0088*/ 	.word	0x0000a490


	//   ....[6]....
        /*008c*/ 	.word	0x0000a520


	//   ....[7]....
        /*0090*/ 	.word	0x0000a560


	//   ....[8]....
        /*0094*/ 	.word	0x0000a600


	//   ....[9]....
        /*0098*/ 	.word	0x0000a650


	//   ....[10]....
        /*009c*/ 	.word	0x0000a680


	//   ....[11]....
        /*00a0*/ 	.word	0x0000a750


	//   ....[12]....
        /*00a4*/ 	.word	0x0000a790


	//   ....[13]....
        /*00a8*/ 	.word	0x0000a920


	//   ....[14]....
        /*00ac*/ 	.word	0x0000aa80


	//   ....[15]....
        /*00b0*/ 	.word	0x0000aac0


	//   ....[16]....
        /*00b4*/ 	.word	0x0000ab60


	//   ....[17]....
        /*00b8*/ 	.word	0x0000ace0


	//   ....[18]....
        /*00bc*/ 	.word	0x0000ae60


	//   ....[19]....
        /*00c0*/ 	.word	0x0000afc0


	//   ....[20]....
        /*00c4*/ 	.word	0x0000b100


	//   ....[21]....
        /*00c8*/ 	.word	0x0000b130


	//   ....[22]....
        /*00cc*/ 	.word	0x0000b150


	//----- nvinfo : EIATTR_MAX_THREADS
	.align		4
.L_9175:
        /*00d0*/ 	.byte	0x04, 0x05
        /*00d2*/ 	.short	(.L_9177 - .L_9176)
.L_9176:
        /*00d4*/ 	.word	0x00000080
        /*00d8*/ 	.word	0x00000001
        /*00dc*/ 	.word	0x00000001


	//----- nvinfo : EIATTR_CRS_STACK_SIZE
	.align		4
.L_9177:
        /*00e0*/ 	.byte	0x04, 0x1e
        /*00e2*/ 	.short	(.L_9179 - .L_9178)
.L_9178:
        /*00e4*/ 	.word	0x00000000
.L_9179:


//--------------------- .nv.info._ZN2at6native27unrolled_elementwise_kernelINS0_13AUnaryFunctorIhhhZZZNS0_19maximum_kernel_cudaERNS_18TensorIteratorBaseEENKUlvE_clEvENKUlvE_clEvEUlhhE_EESt5arrayIPcLm2EELi4E23TrivialOffsetCalculatorILi1EjESD_NS0_6memory12LoadWithCastILi1EEENSE_13StoreWithCastILi1EEEEEviT_T0_T2_T3_T4_T5_ --------------------------
	.section	.nv.info._ZN2at6native27unrolled_elementwise_kernelINS0_13AUnaryFunctorIhhhZZZNS0_19maximum_kernel_cudaERNS_18TensorIteratorBaseEENKUlvE_clEvENKUlvE_clEvEUlhhE_EESt5arrayIPcLm2EELi4E23TrivialOffsetCalculatorILi1EjESD_NS0_6memory12LoadWithCastILi1EEENSE_13StoreWithCastILi1EEEEEviT_T0_T2_T3_T4_T5_,"",@"SHT_CUDA_INFO"
	.sectionflags	@""
	.align	4


	//----- nvinfo : EIATTR_CUDA_API_VERSION
	.align		4
        /*0000*/ 	.byte	0x04, 0x37
        /*0002*/ 	.short	(.L_9181 - .L_9180)
.L_9180:
        /*0004*/ 	.word	0x00000082


	//----- nvinfo : EIATTR_SW2861232_WAR
	.align		4
.L_9181:
        /*0008*/ 	.byte	0x01, 0x35
	.zero		2


	//----- nvinfo : EIATTR_PARAM_CBANK
	.align		4
        /*000c*/ 	.byte	0x04, 0x0a
        /*000e*/ 	.short	(.L_9183 - .L_9182)
	.align		4
.L_9182:
        /*0010*/ 	.word	index@(.nv.constant0._ZN2at6native27unrolled_elementwise_kernelINS0_13AUnaryFunctorIhhhZZZNS0_19maximum_kernel_cudaERNS_18TensorIteratorBaseEENKUlvE_clEvENKUlvE_clEvEUlhhE_EESt5arrayIPcLm2EELi4E23TrivialOffsetCalculatorILi1EjESD_NS0_6memory12LoadWithCastILi1EEENSE_13StoreWithCastILi1EEEEEviT_T0_T2_T3_T4_T5_)
        /*0014*/ 	.short	0x0160
        /*0016*/ 	.short	0x002c


	//----- nvinfo : EIATTR_CBANK_PARAM_SIZE
	.align		4
.L_9183:
        /*0018*/ 	.byte	0x03, 0x19
        /*001a*/ 	.short	0x002c


	//----- nvinfo : EIATTR_KPARAM_INFO
	.align		4
        /*001c*/ 	.byte	0x04, 0x17
        /*001e*/ 	.short	(.L_9185 - .L_9184)
.L_9184:
        /*0020*/ 	.word	0x00000000
        /*0024*/ 	.short	0x0006
        /*0026*/ 	.short	0x0024
        /*0028*/ 	.byte	0x00, 0xf0, 0x21, 0x00


	//----- nvinfo : EIATTR_KPARAM_INFO
	.align		4
.L_9185:
        /*002c*/ 	.byte	0x04, 0x17
        /*002e*/ 	.short	(.L_9187 - .L_9186)
.L_9186:
        /*0030*/ 	.word	0x00000000
        /*0034*/ 	.short	0x0005
        /*0036*/ 	.short	0x001c
        /*0038*/ 	.byte	0x00, 0xf0, 0x21, 0x00


	//----- nvinfo : EIATTR_KPARAM_INFO
	.align		4
.L_9187:
        /*003c*/ 	.byte	0x04, 0x17
        /*003e*/ 	.short	(.L_9189 - .L_9188)
.L_9188:
        /*0040*/ 	.word	0x00000000
        /*0044*/ 	.short	0x0004
        /*0046*/ 	.short	0x0019
        /*0048*/ 	.byte	0x00, 0xf0, 0x05, 0x00


	//----- nvinfo : EIATTR_KPARAM_INFO
	.align		4
.L_9189:
        /*004c*/ 	.byte	0x04, 0x17
        /*004e*/ 	.short	(.L_9191 - .L_9190)
.L_9190:
        /*0050*/ 	.word	0x00000000
        /*0054*/ 	.short	0x0003
        /*0056*/ 	.short	0x0018
        /*0058*/ 	.byte	0x00, 0xf0, 0x05, 0x00


	//----- nvinfo : EIATTR_KPARAM_INFO
	.align		4
.L_9191:
        /*005c*/ 	.byte	0x04, 0x17
        /*005e*/ 	.short	(.L_9193 - .L_9192)
.L_9192:
        /*0060*/ 	.word	0x00000000
        /*0064*/ 	.short	0x0002
        /*0066*/ 	.short	0x0008
        /*0068*/ 	.byte	0x00, 0xf0, 0x41, 0x00


	//----- nvinfo : EIATTR_KPARAM_INFO
	.align		4
.L_9193:
        /*006c*/ 	.byte	0x04, 0x17
        /*006e*/ 	.short	(.L_9195 - .L_9194)
.L_9194:
        /*0070*/ 	.word	0x00000000
        /*0074*/ 	.short	0x0001
        /*0076*/ 	.short	0x0004
        /*0078*/ 	.byte	0x00, 0xf0, 0x09, 0x00


	//----- nvinfo : EIATTR_KPARAM_INFO
	.align		4
.L_9195:
        /*007c*/ 	.byte	0x04, 0x17
        /*007e*/ 	.short	(.L_9197 - .L_9196)
.L_9196:
        /*0080*/ 	.word	0x00000000
        /*0084*/ 	.short	0x0000
        /*0086*/ 	.short	0x0000
        /*0088*/ 	.byte	0x00, 0xf0, 0x11, 0x00


	//----- nvinfo : EIATTR_MAXREG_COUNT
	.align		4
.L_9197:
        /*008c*/ 	.byte	0x03, 0x1b
        /*008e*/ 	.short	0x00ff


	//----- nvinfo : EIATTR_EXTERNS
	.align		4
        /*0090*/ 	.byte	0x04, 0x0f
        /*0092*/ 	.short	(.L_9199 - .L_9198)


	//   ....[0]....
	.align		4
.L_9198:
        /*0094*/ 	.word	index@(__assertfail)


	//----- nvinfo : EIATTR_MERCURY_ISA_VERSION
	.align		4
.L_9199:
        /*0098*/ 	.byte	0x03, 0x5f
        /*009a*/ 	.short	0x0000


	//----- nvinfo : EIATTR_SYSCALL_OFFSETS
	.align		4
        /*009c*/ 	.byte	0x04, 0x46
        /*009e*/ 	.short	(.L_9201 - .L_9200)


	//   ....[0]....
.L_9200:
        /*00a0*/ 	.word	0x00000f60


	//   ....[1]....
        /*00a4*/ 	.word	0x00001ec0


	//   ....[2]....
        /*00a8*/ 	.word	0x00002e30


	//   ....[3]....
        /*00ac*/ 	.word	0x00003d80


	//   ....[4]....
        /*00b0*/ 	.word	0x00004d30


	//   ....[5]....
        /*00b4*/ 	.word	0x00005c50


	//   ....[6]....
        /*00b8*/ 	.word	0x00006b60


	//   ....[7]....
        /*00bc*/ 	.word	0x00007a70


	//----- nvinfo : EIATTR_EXIT_INSTR_OFFSETS
	.align		4
.L_9201:
        /*00c0*/ 	.byte	0x04, 0x1c
        /*00c2*/ 	.short	(.L_9203 - .L_9202)


	//   ....[0]....
.L_9202:
        /*00c4*/ 	.word	0x00006c00


	//   ....[1]....
        /*00c8*/ 	.word	0x00006d10


	//   ....[2]....
        /*00cc*/ 	.word	0x00006d30


	//   ....[3]....
        /*00d0*/ 	.word	0x00006dd0


	//   ....[4]....
        /*00d4*/ 	.word	0x00006df0


	//   ....[5]....
        /*00d8*/ 	.word	0x00006e10


	//   ....[6]....
        /*00dc*/ 	.word	0x00006ea0


	//   ....[7]....
        /*00e0*/ 	.word	0x00006ee0


	//   ....[8]....
        /*00e4*/ 	.word	0x00006f80


	//   ....[9]....
        /*00e8*/ 	.word	0x00006fd0


	//   ....[10]....
        /*00ec*/ 	.word	0x00007000


	//   ....[11]....
        /*00f0*/ 	.word	0x000070d0


	//   ....[12]....
        /*00f4*/ 	.word	0x00007110


	//   ....[13]....
        /*00f8*/ 	.word	0x000072a0


	//   ....[14]....
        /*00fc*/ 	.word	0x00007400


	//   ....[15]....
        /*0100*/ 	.word	0x00007440


	//   ....[16]....
        /*0104*/ 	.word	0x000074e0


	//   ....[17]....
        /*0108*/ 	.word	0x00007660


	//   ....[18]....
        /*010c*/ 	.word	0x000077e0


	//   ....[19]....
        /*0110*/ 	.word	0x00007940


	//   ....[20]....
        /*0114*/ 	.word	0x00007a80


	//   ....[21]....
        /*0118*/ 	.word	0x00007ac0


	//   ....[22]....
        /*011c*/ 	.word	0x00007ae0


	//----- nvinfo : EIATTR_MAX_THREADS
	.align		4
.L_9203:
        /*0120*/ 	.byte	0x04, 0x05
        /*0122*/ 	.short	(.L_9205 - .L_9204)
.L_9204:
        /*0124*/ 	.word	0x00000080
        /*0128*/ 	.word	0x00000001
        /*012c*/ 	.word	0x00000001


	//----- nvinfo : EIATTR_CRS_STACK_SIZE
	.align		4
.L_9205:
        /*0130*/ 	.byte	0x04, 0x1e
        /*0132*/ 	.short	(.L_9207 - .L_9206)
.L_9206:
        /*0134*/ 	.word	0x00000000
.L_9207:


//--------------------- .nv.info._ZN2at6native18elementwise_kernelILi128ELi4EZNS0_22gpu_kernel_impl_nocastINS0_13AUnaryFunctorIhhhZZZNS0_19maximum_kernel_cudaERNS_18TensorIteratorBaseEENKUlvE_clEvENKUlvE_clEvEUlhhE_EEEEvS5_RKT_EUliE_EEviT1_ --------------------------
	.section	.nv.info._ZN2at6native18elementwise_kernelILi128ELi4EZNS0_22gpu_kernel_impl_nocastINS0_13AUnaryFunctorIhhhZZZNS0_19maximum_kernel_cudaERNS_18TensorIteratorBaseEENKUlvE_clEvENKUlvE_clEvEUlhhE_EEEEvS5_RKT_EUliE_EEviT1_,"",@"SHT_CUDA_INFO"
	.sectionflags	@""
	.align	4


	//----- nvinfo : EIATTR_CUDA_API_VERSION
	.align		4
        /*0000*/ 	.byte	0x04, 0x37
        /*0002*/ 	.short	(.L_9209 - .L_9208)
.L_9208:
        /*0004*/ 	.word	0x00000082


	//----- nvinfo : EIATTR_SW2861232_WAR
	.align		4
.L_9209:
        /*0008*/ 	.byte	0x01, 0x35
	.zero		2


	//----- nvinfo : EIATTR_PARAM_CBANK
	.align		4
        /*000c*/ 	.byte	0x04, 0x0a
        /*000e*/ 	.short	(.L_9211 - .L_9210)
	.align		4
.L_9210:
        /*0010*/ 	.word	index@(.nv.constant0._ZN2at6native18elementwise_kernelILi128ELi4EZNS0_22gpu_kernel_impl_nocastINS0_13AUnaryFunctorIhhhZZZNS0_19maximum_kernel_cudaERNS_18TensorIteratorBaseEENKUlvE_clEvENKUlvE_clEvEUlhhE_EEEEvS5_RKT_EUliE_EEviT1_)
        /*0014*/ 	.short	0x0160
        /*0016*/ 	.short	0x0220


	//----- nvinfo : EIATTR_CBANK_PARAM_SIZE
	.align		4
.L_9211:
        /*0018*/ 	.byte	0x03, 0x19
        /*001a*/ 	.short	0x0220


	//----- nvinfo : EIATTR_KPARAM_INFO
	.align		4
        /*001c*/ 	.byte	0x04, 0x17
        /*001e*/ 	.short	(.L_9213 - .L_9212)
.L_9212:
        /*0020*/ 	.word	0x00000000
        /*0024*/ 	.short	0x0001
        /*0026*/ 	.short	0x0008
        /*0028*/ 	.byte	0x00, 0xf0, 0x61, 0x08


	//----- nvinfo : EIATTR_KPARAM_INFO
	.align		4
.L_9213:
        /*002c*/ 	.byte	0x04, 0x17
        /*002e*/ 	.short	(.L_9215 - .L_9214)
.L_9214:
        /*0030*/ 	.word	0x00000000
        /*0034*/ 	.short	0x0000
        /*0036*/ 	.short	0x0000
        /*0038*/ 	.byte	0x00, 0xf0, 0x11, 0x00


	//----- nvinfo : EIATTR_MAXREG_COUNT
	.align		4
.L_9215:
        /*003c*/ 	.byte	0x03, 0x1b
        /*003e*/ 	.short	0x0080


	//----- nvinfo : EIATTR_MERCURY_ISA_VERSION
	.align		4
        /*0040*/ 	.byte	0x03, 0x5f
        /*0042*/ 	.short	0x0000


	//----- nvinfo : EIATTR_EXIT_INSTR_OFFSETS
	.align		4
        /*0044*/ 	.byte	0x04, 0x1c
        /*0046*/ 	.short	(.L_9217 - .L_9216)


	//   ....[0]....
.L_9216:
        /*0048*/ 	.word	0x00002d20


	//   ....[1]....
        /*004c*/ 	.word	0x00003bd0


	//----- nvinfo : EIATTR_MAX_THREADS
	.align		4
.L_9217:
        /*0050*/ 	.byte	0x04, 0x05
        /*0052*/ 	.short	(.L_9219 - .L_9218)
.L_9218:
        /*0054*/ 	.word	0x00000080
        /*0058*/ 	.word	0x00000001
        /*005c*/ 	.word	0x00000001


	//----- nvinfo : EIATTR_CRS_STACK_SIZE
	.align		4
.L_9219:
        /*0060*/ 	.byte	0x04, 0x1e
        /*0062*/ 	.short	(.L_9221 - .L_9220)
.L_9220:
        /*0064*/ 	.word	0x00000000
.L_9221:


//--------------------- .nv.info._ZN2at6native27unrolled_elementwise_kernelINS0_13AUnaryFunctorIhhhZZZNS0_19maximum_kernel_cudaERNS_18TensorIteratorBaseEENKUlvE_clEvENKUlvE_clEvEUlhhE_EESt5arrayIPcLm2EELi4E23TrivialOffsetCalculatorILi1EjESD_NS0_6memory15LoadWithoutCastENSE_16StoreWithoutCastEEEviT_T0_T2_T3_T4_T5_ --------------------------
	.section	.nv.info._ZN2at6native27unrolled_elementwise_kernelINS0_13AUnaryFunctorIhhhZZZNS0_19maximum_kernel_cudaERNS_18TensorIteratorBaseEENKUlvE_clEvENKUlvE_clEvEUlhhE_EESt5arrayIPcLm2EELi4E23TrivialOffsetCalculatorILi1EjESD_NS0_6memory15LoadWithoutCastENSE_16StoreWithoutCastEEEviT_T0_T2_T3_T4_T5_,"",@"SHT_CUDA_INFO"
	.sectionflags	@""
	.align	4


	//----- nvinfo : EIATTR_CUDA_API_VERSION
	.align		4
        /*0000*/ 	.byte	0x04, 0x37
        /*0002*/ 	.short	(.L_9223 - .L_9222)
.L_9222:
        /*0004*/ 	.word	0x00000082


	//----- nvinfo : EIATTR_SW2861232_WAR
	.align		4
.L_9223:
        /*0008*/ 	.byte	0x01, 0x35
	.zero		2


	//----- nvinfo : EIATTR_PARAM_CBANK
	.align		4
        /*000c*/ 	.byte	0x04, 0x0a
        /*000e*/ 	.short	(.L_9225 - .L_9224)
	.align		4
.L_9224:
        /*0010*/ 	.word	index@(.nv.constant0._ZN2at6native27unrolled_elementwise_kernelINS0_13AUnaryFunctorIhhhZZZNS0_19maximum_kernel_cudaERNS_18TensorIteratorBaseEENKUlvE_clEvENKUlvE_clEvEUlhhE_EESt5arrayIPcLm2EELi4E23TrivialOffsetCalculatorILi1EjESD_NS0_6memory15LoadWithoutCastENSE_16StoreWithoutCastEEEviT_T0_T2_T3_T4_T5_)
        /*0014*/ 	.short	0x0160
        /*0016*/ 	.short	0x001c


	//----- nvinfo : EIATTR_CBANK_PARAM_SIZE
	.align		4
.L_9225:
        /*0018*/ 	.byte	0x03, 0x19
        /*001a*/ 	.short	0x001c


	//----- nvinfo : EIATTR_KPARAM_INFO
	.align		4
        /*001c*/ 	.byte	0x04, 0x17
        /*001e*/ 	.short	(.L_9227 - .L_9226)
.L_9226:
        /*0020*/ 	.word	0x00000000
        /*0024*/ 	.short	0x0006
        /*0026*/ 	.short	0x001b
        /*0028*/ 	.byte	0x00, 0xf0, 0x05, 0x00


	//----- nvinfo : EIATTR_KPARAM_INFO
	.align		4
.L_9227:
        /*002c*/ 	.byte	0x04, 0x17
        /*002e*/ 	.short	(.L_9229 - .L_9228)
.L_9228:
        /*0030*/ 	.word	0x00000000
        /*0034*/ 	.short	0x0005
        /*0036*/ 	.short	0x001a
        /*0038*/ 	.byte	0x00, 0xf0, 0x05, 0x00


	//----- nvinfo : EIATTR_KPARAM_INFO
	.align		4
.L_9229:
        /*003c*/ 	.byte	0x04, 0x17
        /*003e*/ 	.short	(.L_9231 - .L_9230)
.L_9230:
        /*0040*/ 	.word	0x00000000
        /*0044*/ 	.short	0x0004
        /*0046*/ 	.short	0x0019
        /*0048*/ 	.byte	0x00, 0xf0, 0x05, 0x00


	//----- nvinfo : EIATTR_KPARAM_INFO
	.align		4
.L_9231:
        /*004c*/ 	.byte	0x04, 0x17
        /*004e*/ 	.short	(.L_9233 - .L_9232)
.L_9232:
        /*0050*/ 	.word	0x00000000
        /*0054*/ 	.short	0x0003
        /*0056*/ 	.short	0x0018
        /*0058*/ 	.byte	0x00, 0xf0, 0x05, 0x00


	//----- nvinfo : EIATTR_KPARAM_INFO
	.align		4
.L_9233:
        /*005c*/ 	.byte	0x04, 0x17
        /*005e*/ 	.short	(.L_9235 - .L_9234)
.L_9234:
        /*0060*/ 	.word	0x00000000
        /*0064*/ 	.short	0x0002
        /*0066*/ 	.short	0x0008
        /*0068*/ 	.byte	0x00, 0xf0, 0x41, 0x00


	//----- nvinfo : EIATTR_KPARAM_INFO
	.align		4
.L_9235:
        /*006c*/ 	.byte	0x04, 0x17
        /*006e*/ 	.short	(.L_9237 - .L_9236)
.L_9236:
        /*0070*/ 	.word	0x00000000
        /*0074*/ 	.short	0x0001
        /*0076*/ 	.short	0x0004
        /*0078*/ 	.byte	0x00, 0xf0, 0x09, 0x00


	//----- nvinfo : EIATTR_KPARAM_INFO
	.align		4
.L_9237:
        /*007c*/ 	.byte	0x04, 0x17
        /*007e*/ 	.short	(.L_9239 - .L_9238)
.L_9238:
        /*0080*/ 	.word	0x00000000
        /*0084*/ 	.short	0x0000
        /*0086*/ 	.short	0x0000
        /*0088*/ 	.byte	0x00, 0xf0, 0x11, 0x00


	//----- nvinfo : EIATTR_MAXREG_COUNT
	.align		4
.L_9239:
        /*008c*/ 	.byte	0x03, 0x1b
        /*008e*/ 	.short	0x00ff


	//----- nvinfo : EIATTR_MERCURY_ISA_VERSION
	.align		4
        /*0090*/ 	.byte	0x03, 0x5f
        /*0092*/ 	.short	0x0000


	//----- nvinfo : EIATTR_EXIT_INSTR_OFFSETS
	.align		4
        /*0094*/ 	.byte	0x04, 0x1c
        /*0096*/ 	.short	(.L_9241 - .L_9240)


	//   ....[0]....
.L_9240:
        /*0098*/ 	.word	0x000003c0


	//   ....[1]....
        /*009c*/ 	.word	0x00000410


	//----- nvinfo : EIATTR_MAX_THREADS
	.align		4
.L_9241:
        /*00a0*/ 	.byte	0x04, 0x05
        /*00a2*/ 	.short	(.L_9243 - .L_9242)
.L_9242:
        /*00a4*/ 	.word	0x00000080
        /*00a8*/ 	.word	0x00000001
        /*00ac*/ 	.word	0x00000001


	//----- nvinfo : EIATTR_CRS_STACK_SIZE
	.align		4
.L_9243:
        /*00b0*/ 	.byte	0x04, 0x1e
        /*00b2*/ 	.short	(.L_9245 - .L_9244)
.L_9244:
        /*00b4*/ 	.word	0x00000000
.L_9245:


//--------------------- .nv.info._ZN2at6native29vectorized_elementwise_kernelILi2ENS0_13AUnaryFunctorIhhhZZZNS0_19maximum_kernel_cudaERNS_18TensorIteratorBaseEENKUlvE_clEvENKUlvE_clEvEUlhhE_EESt5arrayIPcLm2EEEEviT0_T1_ --------------------------
	.section	.nv.info._ZN2at6native29vectorized_elementwise_kernelILi2ENS0_13AUnaryFunctorIhhhZZZNS0_19maximum_kernel_cudaERNS_18TensorIteratorBaseEENKUlvE_clEvENKUlvE_clEvEUlhhE_EESt5arrayIPcLm2EEEEviT0_T1_,"",@"SHT_CUDA_INFO"
	.sectionflags	@""
	.align	4


	//----- nvinfo : EIATTR_CUDA_API_VERSION
	.align		4
        /*0000*/ 	.byte	0x04, 0x37
        /*0002*/ 	.short	(.L_9247 - .L_9246)
.L_9246:
        /*0004*/ 	.word	0x00000082


	//----- nvinfo : EIATTR_SW2861232_WAR
	.align		4
.L_9247:
        /*0008*/ 	.byte	0x01, 0x35
	.zero		2


	//----- nvinfo : EIATTR_PARAM_CBANK
	.align		4
        /*000c*/ 	.byte	0x04, 0x0a
        /*000e*/ 	.short	(.L_9249 - .L_9248)
	.align		4
.L_9248:
        /*0010*/ 	.word	index@(.nv.constant0._ZN2at6native29vectorized_elementwise_kernelILi2ENS0_13AUnaryFunctorIhhhZZZNS0_19maximum_kernel_cudaERNS_18TensorIteratorBaseEENKUlvE_clEvENKUlvE_clEvEUlhhE_EESt5arrayIPcLm2EEEEviT0_T1_)
        /*0014*/ 	.short	0x0160
        /*0016*/ 	.short	0x0018


	//----- nvinfo : EIATTR_CBANK_PARAM_SIZE
	.align		4
.L_9249:
        /*0018*/ 	.byte	0x03, 0x19
        /*001a*/ 	.short	0x0018


	//----- nvinfo : EIATTR_KPARAM_INFO
	.align		4
        /*001c*/ 	.byte	0x04, 0x17
        /*001e*/ 	.short	(.L_9251 - .L_9250)
.L_9250:
        /*0020*/ 	.word	0x00000000
        /*0024*/ 	.short	0x0002
        /*0026*/ 	.short	0x0008
        /*0028*/ 	.byte	0x00, 0xf0, 0x41, 0x00


	//----- nvinfo : EIATTR_KPARAM_INFO
	.align		4
.L_9251:
        /*002c*/ 	.byte	0x04, 0x17
        /*002e*/ 	.short	(.L_9253 - .L_9252)
.L_9252:
        /*0030*/ 	.word	0x00000000
        /*0034*/ 	.short	0x0001
        /*0036*/ 	.short	0x0004
        /*0038*/ 	.byte	0x00, 0xf0, 0x09, 0x00


	//----- nvinfo : EIATTR_KPARAM_INFO
	.align		4
.L_9253:
        /*003c*/ 	.byte	0x04, 0x17
        /*003e*/ 	.short	(.L_9255 - .L_9254)
.L_9254:
        /*0040*/ 	.word	0x00000000
        /*0044*/ 	.short	0x0000
        /*0046*/ 	.short	0x0000
        /*0048*/ 	.byte	0x00, 0xf0, 0x11, 0x00


	//----- nvinfo : EIATTR_MAXREG_COUNT
	.align		4
.L_9255:
        /*004c*/ 	.byte	0x03, 0x1b
        /*004e*/ 	.short	0x00ff


	//----- nvinfo : EIATTR_MERCURY_ISA_VERSION
	.align		4
        /*0050*/ 	.byte	0x03, 0x5f
        /*0052*/ 	.short	0x0000


	//----- nvinfo : EIATTR_EXIT_INSTR_OFFSETS
	.align		4
        /*0054*/ 	.byte	0x04, 0x1c
        /*0056*/ 	.short	(.L_9257 - .L_9256)


	//   ....[0]....
.L_9256:
        /*0058*/ 	.word	0x000002b0


	//   ....[1]....
        /*005c*/ 	.word	0x00000a20


	//   ....[2]....
        /*0060*/ 	.word	0x00000a70


	//----- nvinfo : EIATTR_MAX_THREADS
	.align		4
.L_9257:
        /*0064*/ 	.byte	0x04, 0x05
        /*0066*/ 	.short	(.L_9259 - .L_9258)
.L_9258:
        /*0068*/ 	.word	0x00000080
        /*006c*/ 	.word	0x00000001
        /*0070*/ 	.word	0x00000001


	//----- nvinfo : EIATTR_CRS_STACK_SIZE
	.align		4
.L_9259:
        /*0074*/ 	.byte	0x04, 0x1e
        /*0076*/ 	.short	(.L_9261 - .L_9260)
.L_9260:
        /*0078*/ 	.word	0x00000000
.L_9261:


//--------------------- .nv.info._ZN2at6native29vectorized_elementwise_kernelILi4ENS0_13AUnaryFunctorIhhhZZZNS0_19maximum_kernel_cudaERNS_18TensorIteratorBaseEENKUlvE_clEvENKUlvE_clEvEUlhhE_EESt5arrayIPcLm2EEEEviT0_T1_ --------------------------
	.section	.nv.info._ZN2at6native29vectorized_elementwise_kernelILi4ENS0_13AUnaryFunctorIhhhZZZNS0_19maximum_kernel_cudaERNS_18TensorIteratorBaseEENKUlvE_clEvENKUlvE_clEvEUlhhE_EESt5arrayIPcLm2EEEEviT0_T1_,"",@"SHT_CUDA_INFO"
	.sectionflags	@""
	.align	4


	//----- nvinfo : EIATTR_CUDA_API_VERSION
	.align		4
        /*0000*/ 	.byte	0x04, 0x37
        /*0002*/ 	.short	(.L_9263 - .L_9262)
.L_9262:
        /*0004*/ 	.word	0x00000082


	//----- nvinfo : EIATTR_SW2861232_WAR
	.align		4
.L_9263:
        /*0008*/ 	.byte	0x01, 0x35
	.zero		2


	//----- nvinfo : EIATTR_PARAM_CBANK
	.align		4
        /*000c*/ 	.byte	0x04, 0x0a
        /*000e*/ 	.short	(.L_9265 - .L_9264)
	.align		4
.L_9264:
        /*0010*/ 	.word	index@(.nv.constant0._ZN2at6native29vectorized_elementwise_kernelILi4ENS0_13AUnaryFunctorIhhhZZZNS0_19maximum_kernel_cudaERNS_18TensorIteratorBaseEENKUlvE_clEvENKUlvE_clEvEUlhhE_EESt5arrayIPcLm2EEEEviT0_T1_)
        /*0014*/ 	.short	0x0160
        /*0016*/ 	.short	0x0018


	//----- nvinfo : EIATTR_CBANK_PARAM_SIZE
	.align		4
.L_9265:
        /*0018*/ 	.byte	0x03, 0x19
        /*001a*/ 	.short	0x0018


	//----- nvinfo : EIATTR_KPARAM_INFO
	.align		4
        /*001c*/ 	.byte	0x04, 0x17
        /*001e*/ 	.short	(.L_9267 - .L_9266)
.L_9266:
        /*0020*/ 	.word	0x00000000
        /*0024*/ 	.short	0x0002
        /*0026*/ 	.short	0x0008
        /*0028*/ 	.byte	0x00, 0xf0, 0x41, 0x00


	//----- nvinfo : EIATTR_KPARAM_INFO
	.align		4
.L_9267:
        /*002c*/ 	.byte	0x04, 0x17
        /*002e*/ 	.short	(.L_9269 - .L_9268)
.L_9268:
        /*0030*/ 	.word	0x00000000
        /*0034*/ 	.short	0x0001
        /*0036*/ 	.short	0x0004
        /*0038*/ 	.byte	0x00, 0xf0, 0x09, 0x00


	//----- nvinfo : EIATTR_KPARAM_INFO
	.align		4
.L_9269:
        /*003c*/ 	.byte	0x04, 0x17
        /*003e*/ 	.short	(.L_9271 - .L_9270)
.L_9270:
        /*0040*/ 	.word	0x00000000
        /*0044*/ 	.short	0x0000
        /*0046*/ 	.short	0x0000
        /*0048*/ 	.byte	0x00, 0xf0, 0x11, 0x00


	//----- nvinfo : EIATTR_MAXREG_COUNT
	.align		4
.L_9271:
        /*004c*/ 	.byte	0x03, 0x1b
        /*004e*/ 	.short	0x00ff


	//----- nvinfo : EIATTR_MERCURY_ISA_VERSION
	.align		4
        /*0050*/ 	.byte	0x03, 0x5f
        /*0052*/ 	.short	0x0000


	//----- nvinfo : EIATTR_EXIT_INSTR_OFFSETS
	.align		4
        /*0054*/ 	.byte	0x04, 0x1c
        /*0056*/ 	.short	(.L_9273 - .L_9272)


	//   ....[0]....
.L_9272:
        /*0058*/ 	.word	0x00000290


	//   ....[1]....
        /*005c*/ 	.word	0x00000a00


	//   ....[2]....
        /*0060*/ 	.word	0x00000a50


	//----- nvinfo : EIATTR_MAX_THREADS
	.align		4
.L_9273:
        /*0064*/ 	.byte	0x04, 0x05
        /*0066*/ 	.short	(.L_9275 - .L_9274)
.L_9274:
        /*0068*/ 	.word	0x00000080
        /*006c*/ 	.word	0x00000001
        /*0070*/ 	.word	0x00000001


	//----- nvinfo : EIATTR_CRS_STACK_SIZE
	.align		4
.L_9275:
        /*0074*/ 	.byte	0x04, 0x1e
        /*0076*/ 	.short	(.L_9277 - .L_9276)
.L_9276:
        /*0078*/ 	.word	0x00000000
.L_9277:


//--------------------- .nv.info._ZN2at6native29vectorized_elementwise_kernelILi8ENS0_13AUnaryFunctorIhhhZZZNS0_19maximum_kernel_cudaERNS_18TensorIteratorBaseEENKUlvE_clEvENKUlvE_clEvEUlhhE_EESt5arrayIPcLm2EEEEviT0_T1_ --------------------------
	.section	.nv.info._ZN2at6native29vectorized_elementwise_kernelILi8ENS0_13AUnaryFunctorIhhhZZZNS0_19maximum_kernel_cudaERNS_18TensorIteratorBaseEENKUlvE_clEvENKUlvE_clEvEUlhhE_EESt5arrayIPcLm2EEEEviT0_T1_,"",@"SHT_CUDA_INFO"
	.sectionflags	@""
	.align	4


	//----- nvinfo : EIATTR_CUDA_API_VERSION
	.align		4
        /*0000*/ 	.byte	0x04, 0x37
        /*0002*/ 	.short	(.L_9279 - .L_9278)
.L_9278:
        /*0004*/ 	.word	0x00000082


	//----- nvinfo : EIATTR_SW2861232_WAR
	.align		4
.L_9279:
        /*0008*/ 	.byte	0x01, 0x35
	.zero		2


	//----- nvinfo : EIATTR_PARAM_CBANK
	.align		4
        /*000c*/ 	.byte	0x04, 0x0a
        /*000e*/ 	.short	(.L_9281 - .L_9280)
	.align		4
.L_9280:
        /*0010*/ 	.word	index@(.nv.constant0._ZN2at6native29vectorized_elementwise_kernelILi8ENS0_13AUnaryFunctorIhhhZZZNS0_19maximum_kernel_cudaERNS_18TensorIteratorBaseEENKUlvE_clEvENKUlvE_clEvEUlhhE_EESt5arrayIPcLm2EEEEviT0_T1_)
        /*0014*/ 	.short	0x0160
        /*0016*/ 	.short	0x0018


	//----- nvinfo : EIATTR_CBANK_PARAM_SIZE
	.align		4
.L_9281:
        /*0018*/ 	.byte	0x03, 0x19
        /*001a*/ 	.short	0x0018


	//----- nvinfo : EIATTR_KPARAM_INFO
	.align		4
        /*001c*/ 	.byte	0x04, 0x17
        /*001e*/ 	.short	(.L_9283 - .L_9282)
.L_9282:
        /*0020*/ 	.word	0x00000000
        /*0024*/ 	.short	0x0002
        /*0026*/ 	.short	0x0008
        /*0028*/ 	.byte	0x00, 0xf0, 0x41, 0x00


	//----- nvinfo : EIATTR_KPARAM_INFO
	.align		4
.L_9283:
        /*002c*/ 	.byte	0x04, 0x17
        /*002e*/ 	.short	(.L_9285 - .L_9284)
.L_9284:
        /*0030*/ 	.word	0x00000000
        /*0034*/ 	.short	0x0001
        /*0036*/ 	.short	0x0004
        /*0038*/ 	.byte	0x00, 0xf0, 0x09, 0x00


	//----- nvinfo : EIATTR_KPARAM_INFO
	.align		4
.L_9285:
        /*003c*/ 	.byte	0x04, 0x17
        /*003e*/ 	.short	(.L_9287 - .L_9286)
.L_9286:
        /*0040*/ 	.word	0x00000000
        /*0044*/ 	.short	0x0000
        /*0046*/ 	.short	0x0000
        /*0048*/ 	.byte	0x00, 0xf0, 0x11, 0x00


	//----- nvinfo : EIATTR_MAXREG_COUNT
	.align		4
.L_9287:
        /*004c*/ 	.byte	0x03, 0x1b
        /*004e*/ 	.short	0x00ff


	//----- nvinfo : EIATTR_MERCURY_ISA_VERSION
	.align		4
        /*0050*/ 	.byte	0x03, 0x5f
        /*0052*/ 	.short	0x0000


	//----- nvinfo : EIATTR_EXIT_INSTR_OFFSETS
	.align		4
        /*0054*/ 	.byte	0x04, 0x1c
        /*0056*/ 	.short	(.L_9289 - .L_9288)


	//   ....[0]....
.L_9288:
        /*0058*/ 	.word	0x00000010


	//----- nvinfo : EIATTR_MAX_THREADS
	.align		4
.L_9289:
        /*005c*/ 	.byte	0x04, 0x05
        /*005e*/ 	.short	(.L_9291 - .L_9290)
.L_9290:
        /*0060*/ 	.word	0x00000080
        /*0064*/ 	.word	0x00000001
        /*0068*/ 	.word	0x00000001
.L_9291:


//--------------------- .nv.info._ZN2at6native18elementwise_kernelILi128ELi4EZNS0_15gpu_kernel_implINS0_13BinaryFunctorIhhhZZZNS0_19maximum_kernel_cudaERNS_18TensorIteratorBaseEENKUlvE_clEvENKUlvE_clEvEUlhhE_EEEEvS5_RKT_EUliE_EEviT1_ --------------------------
	.section	.nv.info._ZN2at6native18elementwise_kernelILi128ELi4EZNS0_15gpu_kernel_implINS0_13BinaryFunctorIhhhZZZNS0_19maximum_kernel_cudaERNS_18TensorIteratorBaseEENKUlvE_clEvENKUlvE_clEvEUlhhE_EEEEvS5_RKT_EUliE_EEviT1_,"",@"SHT_CUDA_INFO"
	.sectionflags	@""
	.align	4


	//----- nvinfo : EIATTR_CUDA_API_VERSION
	.align		4
        /*0000*/ 	.byte	0x04, 0x37
        /*0002*/ 	.short	(.L_9293 - .L_9292)
.L_9292:
        /*0004*/ 	.word	0x00000082


	//----- nvinfo : EIATTR_SW2861232_WAR
	.align		4
.L_9293:
        /*0008*/ 	.byte	0x01, 0x35
	.zero		2


	//----- nvinfo : EIATTR_PARAM_CBANK
	.align		4
        /*000c*/ 	.byte	0x04, 0x0a
        /*000e*/ 	.short	(.L_9295 - .L_9294)
	.align		4
.L_9294:
        /*0010*/ 	.word	index@(.nv.constant0._ZN2at6native18elementwise_kernelILi128ELi4EZNS0_15gpu_kernel_implINS0_13BinaryFunctorIhhhZZZNS0_19maximum_kernel_cudaERNS_18TensorIteratorBaseEENKUlvE_clEvENKUlvE_clEvEUlhhE_EEEEvS5_RKT_EUliE_EEviT1_)
        /*0014*/ 	.short	0x0160
        /*0016*/ 	.short	0x0290


	//----- nvinfo : EIATTR_CBANK_PARAM_SIZE
	.align		4
.L_9295:
        /*0018*/ 	.byte	0x03, 0x19
        /*001a*/ 	.short	0x0290


	//----- nvinfo : EIATTR_KPARAM_INFO
	.align		4
        /*001c*/ 	.byte	0x04, 0x17
        /*001e*/ 	.short	(.L_9297 - .L_9296)
.L_9296:
        /*0020*/ 	.word	0x00000000
        /*0024*/ 	.short	0x0001
        /*0026*/ 	.short	0x0008
        /*0028*/ 	.byte	0x00, 0xf0, 0x21, 0x0a


	//----- nvinfo : EIATTR_KPARAM_INFO
	.align		4
.L_9297:
        /*002c*/ 	.byte	0x04, 0x17
        /*002e*/ 	.short	(.L_9299 - .L_9298)
.L_9298:
        /*0030*/ 	.word	0x00000000
        /*0034*/ 	.short	0x0000
        /*0036*/ 	.short	0x0000
        /*0038*/ 	.byte	0x00, 0xf0, 0x11, 0x00


	//----- nvinfo : EIATTR_MAXREG_COUNT
	.align		4
.L_9299:
        /*003c*/ 	.byte	0x03, 0x1b
        /*003e*/ 	.short	0x0080


	//----- nvinfo : EIATTR_EXTERNS
	.align		4
        /*0040*/ 	.byte	0x04, 0x0f
        /*0042*/ 	.short	(.L_9301 - .L_9300)


	//   ....[0]....
	.align		4
.L_9300:
        /*0044*/ 	.word	index@(__assertfail)


	//----- nvinfo : EIATTR_MERCURY_ISA_VERSION
	.align		4
.L_9301:
        /*0048*/ 	.byte	0x03, 0x5f
        /*004a*/ 	.short	0x0000


	//----- nvinfo : EIATTR_SYSCALL_OFFSETS
	.align		4
        /*004c*/ 	.byte	0x04, 0x46
        /*004e*/ 	.short	(.L_9303 - .L_9302)


	//   ....[0]....
.L_9302:
        /*0050*/ 	.word	0x00001f10


	//   ....[1]....
        /*0054*/ 	.word	0x00002df0


	//   ....[2]....
        /*0058*/ 	.word	0x00003cb0


	//   ....[3]....
        /*005c*/ 	.word	0x00005c10


	//   ....[4]....
        /*0060*/ 	.word	0x00006af0


	//   ....[5]....
        /*0064*/ 	.word	0x000079a0


	//   ....[6]....
        /*0068*/ 	.word	0x000098c0


	//   ....[7]....
        /*006c*/ 	.word	0x0000a7a0


	//   ....[8]....
        /*0070*/ 	.word	0x0000b650


	//   ....[9]....
        /*0074*/ 	.word	0x0000d580


	//   ....[10]....
        /*0078*/ 	.word	0x0000e460


	//   ....[11]....
        /*007c*/ 	.word	0x0000f310


	//----- nvinfo : EIATTR_EXIT_INSTR_OFFSETS
	.align		4
.L_9303:
        /*0080*/ 	.byte	0x04, 0x1c
        /*0082*/ 	.short	(.L_9305 - .L_9304)


	//   ....[0]....
.L_9304:
        /*0084*/ 	.word	0x0000b6e0


	//   ....[1]....
        /*0088*/ 	.word	0x0000e5c0


	//   ....[2]....
        /*008c*/ 	.word	0x0000e5e0


	//   ....[3]....
        /*0090*/ 	.word	0x0000e670


	//   ....[4]....
        /*0094*/ 	.word	0x0000e690


	//   ....[5]....
        /*0098*/ 	.word	0x0000e6b0


	//   ....[6]....
        /*009c*/ 	.word	0x0000e740


	//   ....[7]....
        /*00a0*/ 	.word	0x0000e780


	//   ....[8]....
        /*00a4*/ 	.word	0x0000e820


	//   ....[9]....
        /*00a8*/ 	.word	0x0000e870


	//   ....[10]....
        /*00ac*/ 	.word	0x0000e8a0


	//   ....[11]....
        /*00b0*/ 	.word	0x0000e970


	//   ....[12]....
        /*00b4*/ 	.word	0x0000e9b0


	//   ....[13]....
        /*00b8*/ 	.word	0x0000eb40


	//   ....[14]....
        /*00bc*/ 	.word	0x0000eca0


	//   ....[15]....
        /*00c0*/ 	.word	0x0000ece0


	//   ....[16]....
        /*00c4*/ 	.word	0x0000ed80


	//   ....[17]....
        /*00c8*/ 	.word	0x0000ef00


	//   ....[18]....
        /*00cc*/ 	.word	0x0000f080


	//   ....[19]....
        /*00d0*/ 	.word	0x0000f1e0


	//   ....[20]....
        /*00d4*/ 	.word	0x0000f320


	//   ....[21]....
        /*00d8*/ 	.word	0x0000f350


	//   ....[22]....
        /*00dc*/ 	.word	0x0000f370


	//----- nvinfo : EIATTR_MAX_THREADS
	.align		4
.L_9305:
        /*00e0*/ 	.byte	0x04, 0x05
        /*00e2*/ 	.short	(.L_9307 - .L_9306)
.L_9306:
        /*00e4*/ 	.word	0x00000080
        /*00e8*/ 	.word	0x00000001
        /*00ec*/ 	.word	0x00000001


	//----- nvinfo : EIATTR_CRS_STACK_SIZE
	.align		4
.L_9307:
        /*00f0*/ 	.byte	0x04, 0x1e
        /*00f2*/ 	.short	(.L_9309 - .L_9308)
.L_9308:
        /*00f4*/ 	.word	0x00000000
.L_9309:


//--------------------- .nv.info._ZN2at6native27unrolled_elementwise_kernelINS0_13BinaryFunctorIhhhZZZNS0_19maximum_kernel_cudaERNS_18TensorIteratorBaseEENKUlvE_clEvENKUlvE_clEvEUlhhE_EESt5arrayIPcLm3EELi4E23TrivialOffsetCalculatorILi2EjESC_ILi1EjENS0_6memory12LoadWithCastILi2EEENSF_13StoreWithCastILi1EEEEEviT_T0_T2_T3_T4_T5_ --------------------------
	.section	.nv.info._ZN2at6native27unrolled_elementwise_kernelINS0_13BinaryFunctorIhhhZZZNS0_19maximum_kernel_cudaERNS_18TensorIteratorBaseEENKUlvE_clEvENKUlvE_clEvEUlhhE_EESt5arrayIPcLm3EELi4E23TrivialOffsetCalculatorILi2EjESC_ILi1EjENS0_6memory12LoadWithCastILi2EEENSF_13StoreWithCastILi1EEEEEviT_T0_T2_T3_T4_T5_,"",@"SHT_CUDA_INFO"
	.sectionflags	@""
	.align	4


	//----- nvinfo : EIATTR_CUDA_API_VERSION
	.align		4
        /*0000*/ 	.byte	0x04, 0x37
        /*0002*/ 	.short	(.L_9311 - .L_9310)
.L_9310:
        /*0004*/ 	.word	0x00000082


	//----- nvinfo : EIATTR_SW2861232_WAR
	.align		4
.L_9311:
        /*0008*/ 	.byte	0x01, 0x35
	.zero		2


	//----- nvinfo : EIATTR_PARAM_CBANK
	.align		4
        /*000c*/ 	.byte	0x04, 0x0a
        /*000e*/ 	.short	(.L_9313 - .L_9312)
	.align		4
.L_9312:
        /*0010*/ 	.word	index@(.nv.constant0._ZN2at6native27unrolled_elementwise_kernelINS0_13BinaryFunctorIhhhZZZNS0_19maximum_kernel_cudaERNS_18TensorIteratorBaseEENKUlvE_clEvENKUlvE_clEvEUlhhE_EESt5arrayIPcLm3EELi4E23TrivialOffsetCalculatorILi2EjESC_ILi1EjENS0_6memory12LoadWithCastILi2EEENSF_13StoreWithCastILi1EEEEEviT_T0_T2_T3_T4_T5_)
        /*0014*/ 	.short	0x0160
        /*0016*/ 	.short	0x0038


	//----- nvinfo : EIATTR_CBANK_PARAM_SIZE
	.align		4
.L_9313:
        /*0018*/ 	.byte	0x03, 0x19
        /*001a*/ 	.short	0x0038


	//----- nvinfo : EIATTR_KPARAM_INFO
	.align		4
        /*001c*/ 	.byte	0x04, 0x17
        /*001e*/ 	.short	(.L_9315 - .L_9314)
.L_9314:
        /*0020*/ 	.word	0x00000000
        /*0024*/ 	.short	0x0006
        /*0026*/ 	.short	0x0030
        /*0028*/ 	.byte	0x00, 0xf0, 0x21, 0x00


	//----- nvinfo : EIATTR_KPARAM_INFO
	.align		4
.L_9315:
        /*002c*/ 	.byte	0x04, 0x17
        /*002e*/ 	.short	(.L_9317 - .L_9316)
.L_9316:
        /*0030*/ 	.word	0x00000000
        /*0034*/ 	.short	0x0005
        /*0036*/ 	.short	0x0024
        /*0038*/ 	.byte	0x00, 0xf0, 0x31, 0x00


	//----- nvinfo : EIATTR_KPARAM_INFO
	.align		4
.L_9317:
        /*003c*/ 	.byte	0x04, 0x17
        /*003e*/ 	.short	(.L_9319 - .L_9318)
.L_9318:
        /*0040*/ 	.word	0x00000000
        /*0044*/ 	.short	0x0004
        /*0046*/ 	.short	0x0021
        /*0048*/ 	.byte	0x00, 0xf0, 0x05, 0x00


	//----- nvinfo : EIATTR_KPARAM_INFO
	.align		4
.L_9319:
        /*004c*/ 	.byte	0x04, 0x17
        /*004e*/ 	.short	(.L_9321 - .L_9320)
.L_9320:
        /*0050*/ 	.word	0x00000000
        /*0054*/ 	.short	0x0003
        /*0056*/ 	.short	0x0020
        /*0058*/ 	.byte	0x00, 0xf0, 0x05, 0x00


	//----- nvinfo : EIATTR_KPARAM_INFO
	.align		4
.L_9321:
        /*005c*/ 	.byte	0x04, 0x17
        /*005e*/ 	.short	(.L_9323 - .L_9322)
.L_9322:
        /*0060*/ 	.word	0x00000000
        /*0064*/ 	.short	0x0002
        /*0066*/ 	.short	0x0008
        /*0068*/ 	.byte	0x00, 0xf0, 0x61, 0x00


	//----- nvinfo : EIATTR_KPARAM_INFO
	.align		4
.L_9323:
        /*006c*/ 	.byte	0x04, 0x17
        /*006e*/ 	.short	(.L_9325 - .L_9324)
.L_9324:
        /*0070*/ 	.word	0x00000000
        /*0074*/ 	.short	0x0001
        /*0076*/ 	.short	0x0004
        /*0078*/ 	.byte	0x00, 0xf0, 0x05, 0x00


	//----- nvinfo : EIATTR_KPARAM_INFO
	.align		4
.L_9325:
        /*007c*/ 	.byte	0x04, 0x17
        /*007e*/ 	.short	(.L_9327 - .L_9326)
.L_9326:
        /*0080*/ 	.word	0x00000000
        /*0084*/ 	.short	0x0000
        /*0086*/ 	.short	0x0000
        /*0088*/ 	.byte	0x00, 0xf0, 0x11, 0x00


	//----- nvinfo : EIATTR_MAXREG_COUNT
	.align		4
.L_9327:
        /*008c*/ 	.byte	0x03, 0x1b
        /*008e*/ 	.short	0x00ff


	//----- nvinfo : EIATTR_EXTERNS
	.align		4
        /*0090*/ 	.byte	0x04, 0x0f
        /*0092*/ 	.short	(.L_9329 - .L_9328)


	//   ....[0]....
	.align		4
.L_9328:
        /*0094*/ 	.word	index@(__assertfail)


	//----- nvinfo : EIATTR_MERCURY_ISA_VERSION
	.align		4
.L_9329:
        /*0098*/ 	.byte	0x03, 0x5f
        /*009a*/ 	.short	0x0000


	//----- nvinfo : EIATTR_SYSCALL_OFFSETS
	.align		4
        /*009c*/ 	.byte	0x04, 0x46
        /*009e*/ 	.short	(.L_9331 - .L_9330)


	//   ....[0]....
.L_9330:
        /*00a0*/ 	.word	0x00000f80


	//   ....[1]....
        /*00a4*/ 	.word	0x00001e60


	//   ....[2]....
        /*00a8*/ 	.word	0x00002dc0


	//   ....[3]....
        /*00ac*/ 	.word	0x00003ca0


	//   ....[4]....
        /*00b0*/ 	.word	0x00004c10


	//   ....[5]....
        /*00b4*/ 	.word	0x00005af0


	//   ....[6]....
        /*00b8*/ 	.word	0x00006a40


	//   ....[7]....
        /*00bc*/ 	.word	0x00007920


	//   ....[8]....
        /*00c0*/ 	.word	0x00008a40


	//   ....[9]....
        /*00c4*/ 	.word	0x00009990


	//   ....[10]....
        /*00c8*/ 	.word	0x0000a8a0


	//   ....[11]....
        /*00cc*/ 	.word	0x0000b7b0


	//----- nvinfo : EIATTR_EXIT_INSTR_OFFSETS
	.align		4
.L_9331:
        /*00d0*/ 	.byte	0x04, 0x1c
        /*00d2*/ 	.short	(.L_9333 - .L_9332)


	//   ....[0]....
.L_9332:
        /*00d4*/ 	.word	0x0000a940


	//   ....[1]....
        /*00d8*/ 	.word	0x0000aa50


	//   ....[2]....
        /*00dc*/ 	.word	0x0000aa70


	//   ....[3]....
        /*00e0*/ 	.word	0x0000ab10


	//   ....[4]....
        /*00e4*/ 	.word	0x0000ab30


	//   ....[5]....
        /*00e8*/ 	.word	0x0000ab50


	//   ....[6]....
        /*00ec*/ 	.word	0x0000abe0


	//   ....[7]....
        /*00f0*/ 	.word	0x0000ac20


	//   ....[8]....
        /*00f4*/ 	.word	0x0000acc0


	//   ....[9]....
        /*00f8*/ 	.word	0x0000ad10


	//   ....[10]....
        /*00fc*/ 	.word	0x0000ad40


	//   ....[11]....
        /*0100*/ 	.word	0x0000ae10


	//   ....[12]....
        /*0104*/ 	.word	0x0000ae50


	//   ....[13]....
        /*0108*/ 	.word	0x0000afe0


	//   ....[14]....
        /*010c*/ 	.word	0x0000b140


	//   ....[15]....
        /*0110*/ 	.word	0x0000b180


	//   ....[16]....
        /*0114*/ 	.word	0x0000b220


	//   ....[17]....
        /*0118*/ 	.word	0x0000b3a0


	//   ....[18]....
        /*011c*/ 	.word	0x0000b520


	//   ....[19]....
        /*0120*/ 	.word	0x0000b680


	//   ....[20]....
        /*0124*/ 	.word	0x0000b7c0


	//   ....[21]....
        /*0128*/ 	.word	0x0000b800


	//   ....[22]....
        /*012c*/ 	.word	0x0000b820


	//----- nvinfo : EIATTR_MAX_THREADS
	.align		4
.L_9333:
        /*0130*/ 	.byte	0x04, 0x05
        /*0132*/ 	.short	(.L_9335 - .L_9334)
.L_9334:
        /*0134*/ 	.word	0x00000080
        /*0138*/ 	.word	0x00000001
        /*013c*/ 	.word	0x00000001


	//----- nvinfo : EIATTR_CRS_STACK_SIZE
	.align		4
.L_9335:
        /*0140*/ 	.byte	0x04, 0x1e
        /*0142*/ 	.short	(.L_9337 - .L_9336)
.L_9336:
        /*0144*/ 	.word	0x00000000
.L_9337:


//--------------------- .nv.info._ZN2at6native18elementwise_kernelILi128ELi4EZNS0_22gpu_kernel_impl_nocastINS0_13BinaryFunctorIhhhZZZNS0_19maximum_kernel_cudaERNS_18TensorIteratorBaseEENKUlvE_clEvENKUlvE_clEvEUlhhE_EEEEvS5_RKT_EUliE_EEviT1_ --------------------------
	.section	.nv.info._ZN2at6native18elementwise_kernelILi128ELi4EZNS0_22gpu_kernel_impl_nocastINS0_13BinaryFunctorIhhhZZZNS0_19maximum_kernel_cudaERNS_18TensorIteratorBaseEENKUlvE_clEvENKUlvE_clEvEUlhhE_EEEEvS5_RKT_EUliE_EEviT1_,"",@"SHT_CUDA_INFO"
	.sectionflags	@""
	.align	4


	//----- nvinfo : EIATTR_CUDA_API_VERSION
	.align		4
        /*0000*/ 	.byte	0x04, 0x37
        /*0002*/ 	.short	(.L_9339 - .L_9338)
.L_9338:
        /*0004*/ 	.word	0x00000082


	//----- nvinfo : EIATTR_SW2861232_WAR
	.align		4
.L_9339:
        /*0008*/ 	.byte	0x01, 0x35
	.zero		2


	//----- nvinfo : EIATTR_PARAM_CBANK
	.align		4
        /*000c*/ 	.byte	0x04, 0x0a
        /*000e*/ 	.short	(.L_9341 - .L_9340)
	.align		4
.L_9340:
        /*0010*/ 	.word	index@(.nv.constant0._ZN2at6native18elementwise_kernelILi128ELi4EZNS0_22gpu_kernel_impl_nocastINS0_13BinaryFunctorIhhhZZZNS0_19maximum_kernel_cudaERNS_18TensorIteratorBaseEENKUlvE_clEvENKUlvE_clEvEUlhhE_EEEEvS5_RKT_EUliE_EEviT1_)
        /*0014*/ 	.short	0x0160
        /*0016*/ 	.short	0x0290


	//----- nvinfo : EIATTR_CBANK_PARAM_SIZE
	.align		4
.L_9341:
        /*0018*/ 	.byte	0x03, 0x19
        /*001a*/ 	.short	0x0290


	//----- nvinfo : EIATTR_KPARAM_INFO
	.align		4
        /*001c*/ 	.byte	0x04, 0x17
        /*001e*/ 	.short	(.L_9343 - .L_9342)
.L_9342:
        /*0020*/ 	.word	0x00000000
        /*0024*/ 	.short	0x0001
        /*0026*/ 	.short	0x0008
        /*0028*/ 	.byte	0x00, 0xf0, 0x21, 0x0a


	//----- nvinfo : EIATTR_KPARAM_INFO
	.align		4
.L_9343:
        /*002c*/ 	.byte	0x04, 0x17
        /*002e*/ 	.short	(.L_9345 - .L_9344)
.L_9344:
        /*0030*/ 	.word	0x00000000
        /*0034*/ 	.short	0x0000
        /*0036*/ 	.short	0x0000
        /*0038*/ 	.byte	0x00, 0xf0, 0x11, 0x00


	//----- nvinfo : EIATTR_MAXREG_COUNT
	.align		4
.L_9345:
        /*003c*/ 	.byte	0x03, 0x1b
        /*003e*/ 	.short	0x0080


	//----- nvinfo : EIATTR_MERCURY_ISA_VERSION
	.align		4
        /*0040*/ 	.byte	0x03, 0x5f
        /*0042*/ 	.short	0x0000


	//----- nvinfo : EIATTR_EXIT_INSTR_OFFSETS
	.align		4
        /*0044*/ 	.byte	0x04, 0x1c
        /*0046*/ 	.short	(.L_9347 - .L_9346)


	//   ....[0]....
.L_9346:
        /*0048*/ 	.word	0x00003280


	//   ....[1]....
        /*004c*/ 	.word	0x00004300


	//----- nvinfo : EIATTR_MAX_THREADS
	.align		4
.L_9347:
        /*0050*/ 	.byte	0x04, 0x05
        /*0052*/ 	.short	(.L_9349 - .L_9348)
.L_9348:
        /*0054*/ 	.word	0x00000080
        /*0058*/ 	.word	0x00000001
        /*005c*/ 	.word	0x00000001


	//----- nvinfo : EIATTR_CRS_STACK_SIZE
	.align		4
.L_9349:
        /*0060*/ 	.byte	0x04, 0x1e
        /*0062*/ 	.short	(.L_9351 - .L_9350)
.L_9350:
        /*0064*/ 	.word	0x00000000
.L_9351:


//--------------------- .nv.info._ZN2at6native27unrolled_elementwise_kernelINS0_13BinaryFunctorIhhhZZZNS0_19maximum_kernel_cudaERNS_18TensorIteratorBaseEENKUlvE_clEvENKUlvE_clEvEUlhhE_EESt5arrayIPcLm3EELi4E23TrivialOffsetCalculatorILi2EjESC_ILi1EjENS0_6memory15LoadWithoutCastENSF_16StoreWithoutCastEEEviT_T0_T2_T3_T4_T5_ --------------------------
	.section	.nv.info._ZN2at6native27unrolled_elementwise_kernelINS0_13BinaryFunctorIhhhZZZNS0_19maximum_kernel_cudaERNS_18TensorIteratorBaseEENKUlvE_clEvENKUlvE_clEvEUlhhE_EESt5arrayIPcLm3EELi4E23TrivialOffsetCalculatorILi2EjESC_ILi1EjENS0_6memory15LoadWithoutCastENSF_16StoreWithoutCastEEEviT_T0_T2_T3_T4_T5_,"",@"SHT_CUDA_INFO"
	.sectionflags	@""
	.align	4


	//----- nvinfo : EIATTR_CUDA_API_VERSION
	.align		4
        /*0000*/ 	.byte	0x04, 0x37
        /*0002*/ 	.short	(.L_9353 - .L_9352)
.L_9352:
        /*0004*/ 	.word	0x00000082


	//----- nvinfo : EIATTR_SW2861232_WAR
	.align		4
.L_9353:
        /*0008*/ 	.byte	0x01, 0x35
	.zero		2


	//----- nvinfo : EIATTR_PARAM_CBANK
	.align		4
        /*000c*/ 	.byte	0x04, 0x0a
        /*000e*/ 	.short	(.L_9355 - .L_9354)
	.align		4
.L_9354:
        /*0010*/ 	.word	index@(.nv.constant0._ZN2at6native27unrolled_elementwise_kernelINS0_13BinaryFunctorIhhhZZZNS0_19maximum_kernel_cudaERNS_18TensorIteratorBaseEENKUlvE_clEvENKUlvE_clEvEUlhhE_EESt5arrayIPcLm3EELi4E23TrivialOffsetCalculatorILi2EjESC_ILi1EjENS0_6memory15LoadWithoutCastENSF_16StoreWithoutCastEEEviT_T0_T2_T3_T4_T5_)
        /*0014*/ 	.short	0x0160
        /*0016*/ 	.short	0x0024


	//----- nvinfo : EIATTR_CBANK_PARAM_SIZE
	.align		4
.L_9355:
        /*0018*/ 	.byte	0x03, 0x19
        /*001a*/ 	.short	0x0024


	//----- nvinfo : EIATTR_KPARAM_INFO
	.align		4
        /*001c*/ 	.byte	0x04, 0x17
        /*001e*/ 	.short	(.L_9357 - .L_9356)
.L_9356:
        /*0020*/ 	.word	0x00000000
        /*0024*/ 	.short	0x0006
        /*0026*/ 	.short	0x0023
        /*0028*/ 	.byte	0x00, 0xf0, 0x05, 0x00


	//----- nvinfo : EIATTR_KPARAM_INFO
	.align		4
.L_9357:
        /*002c*/ 	.byte	0x04, 0x17
        /*002e*/ 	.short	(.L_9359 - .L_9358)
.L_9358:
        /*0030*/ 	.word	0x00000000
        /*0034*/ 	.short	0x0005
        /*0036*/ 	.short	0x0022
        /*0038*/ 	.byte	0x00, 0xf0, 0x05, 0x00


	//----- nvinfo : EIATTR_KPARAM_INFO
	.align		4
.L_9359:
        /*003c*/ 	.byte	0x04, 0x17
        /*003e*/ 	.short	(.L_9361 - .L_9360)
.L_9360:
        /*0040*/ 	.word	0x00000000
        /*0044*/ 	.short	0x0004
        /*0046*/ 	.short	0x0021
        /*0048*/ 	.byte	0x00, 0xf0, 0x05, 0x00


	//----- nvinfo : EIATTR_KPARAM_INFO
	.align		4
.L_9361:
        /*004c*/ 	.byte	0x04, 0x17
        /*004e*/ 	.short	(.L_9363 - .L_9362)
.L_9362:
        /*0050*/ 	.word	0x00000000
        /*0054*/ 	.short	0x0003
        /*0056*/ 	.short	0x0020
        /*0058*/ 	.byte	0x00, 0xf0, 0x05, 0x00


	//----- nvinfo : EIATTR_KPARAM_INFO
	.align		4
.L_9363:
        /*005c*/ 	.byte	0x04, 0x17
        /*005e*/ 	.short	(.L_9365 - .L_9364)
.L_9364:
        /*0060*/ 	.word	0x00000000
        /*0064*/ 	.short	0x0002
        /*0066*/ 	.short	0x0008
        /*0068*/ 	.byte	0x00, 0xf0, 0x61, 0x00


	//----- nvinfo : EIATTR_KPARAM_INFO
	.align		4
.L_9365:
        /*006c*/ 	.byte	0x04, 0x17
        /*006e*/ 	.short	(.L_9367 - .L_9366)
.L_9366:
        /*0070*/ 	.word	0x00000000
        /*0074*/ 	.short	0x0001
        /*0076*/ 	.short	0x0004
        /*0078*/ 	.byte	0x00, 0xf0, 0x05, 0x00


	//----- nvinfo : EIATTR_KPARAM_INFO
	.align		4
.L_9367:
        /*007c*/ 	.byte	0x04, 0x17
        /*007e*/ 	.short	(.L_9369 - .L_9368)
.L_9368:
        /*0080*/ 	.word	0x00000000
        /*0084*/ 	.short	0x0000
        /*0086*/ 	.short	0x0000
        /*0088*/ 	.byte	0x00, 0xf0, 0x11, 0x00


	//----- nvinfo : EIATTR_MAXREG_COUNT
	.align		4
.L_9369:
        /*008c*/ 	.byte	0x03, 0x1b
        /*008e*/ 	.short	0x00ff


	//----- nvinfo : EIATTR_MERCURY_ISA_VERSION
	.align		4
        /*0090*/ 	.byte	0x03, 0x5f
        /*0092*/ 	.short	0x0000


	//----- nvinfo : EIATTR_EXIT_INSTR_OFFSETS
	.align		4
        /*0094*/ 	.byte	0x04, 0x1c
        /*0096*/ 	.short	(.L_9371 - .L_9370)


	//   ....[0]....
.L_9370:
        /*0098*/ 	.word	0x000004a0


	//   ....[1]....
        /*009c*/ 	.word	0x00000500


	//----- nvinfo : EIATTR_MAX_THREADS
	.align		4
.L_9371:
        /*00a0*/ 	.byte	0x04, 0x05
        /*00a2*/ 	.short	(.L_9373 - .L_9372)
.L_9372:
        /*00a4*/ 	.word	0x00000080
        /*00a8*/ 	.word	0x00000001
        /*00ac*/ 	.word	0x00000001


	//----- nvinfo : EIATTR_CRS_STACK_SIZE
	.align		4
.L_9373:
        /*00b0*/ 	.byte	0x04, 0x1e
        /*00b2*/ 	.short	(.L_9375 - .L_9374)
.L_9374:
        /*00b4*/ 	.word	0x00000000
.L_9375:


//--------------------- .nv.info._ZN2at6native29vectorized_elementwise_kernelILi2ENS0_13BinaryFunctorIhhhZZZNS0_19maximum_kernel_cudaERNS_18TensorIteratorBaseEENKUlvE_clEvENKUlvE_clEvEUlhhE_EESt5arrayIPcLm3EEEEviT0_T1_ --------------------------
	.section	.nv.info._ZN2at6native29vectorized_elementwise_kernelILi2ENS0_13BinaryFunctorIhhhZZZNS0_19maximum_kernel_cudaERNS_18TensorIteratorBaseEENKUlvE_clEvENKUlvE_clEvEUlhhE_EESt5arrayIPcLm3EEEEviT0_T1_,"",@"SHT_CUDA_INFO"
	.sectionflags	@""
	.align	4


	//----- nvinfo : EIATTR_CUDA_API_VERSION
	.align		4
        /*0000*/ 	.byte	0x04, 0x37
        /*0002*/ 	.short	(.L_9377 - .L_9376)
.L_9376:
        /*0004*/ 	.word	0x00000082


	//----- nvinfo : EIATTR_SW2861232_WAR
	.align		4
.L_9377:
        /*0008*/ 	.byte	0x01, 0x35
	.zero		2


	//----- nvinfo : EIATTR_PARAM_CBANK
	.align		4
        /*000c*/ 	.byte	0x04, 0x0a
        /*000e*/ 	.short	(.L_9379 - .L_9378)
	.align		4
.L_9378:
        /*0010*/ 	.word	index@(.nv.constant0._ZN2at6native29vectorized_elementwise_kernelILi2ENS0_13BinaryFunctorIhhhZZZNS0_19maximum_kernel_cudaERNS_18TensorIteratorBaseEENKUlvE_clEvENKUlvE_clEvEUlhhE_EESt5arrayIPcLm3EEEEviT0_T1_)
        /*0014*/ 	.short	0x0160
        /*0016*/ 	.short	0x0020


	//----- nvinfo : EIATTR_CBANK_PARAM_SIZE
	.align		4
.L_9379:
        /*0018*/ 	.byte	0x03, 0x19
        /*001a*/ 	.short	0x0020


	//----- nvinfo : EIATTR_KPARAM_INFO
	.align		4
        /*001c*/ 	.byte	0x04, 0x17
        /*001e*/ 	.short	(.L_9381 - .L_9380)
.L_9380:
        /*0020*/ 	.word	0x00000000
        /*0024*/ 	.short	0x0002
        /*0026*/ 	.short	0x0008
        /*0028*/ 	.byte	0x00, 0xf0, 0x61, 0x00


	//----- nvinfo : EIATTR_KPARAM_INFO
	.align		4
.L_9381:
        /*002c*/ 	.byte	0x04, 0x17
        /*002e*/ 	.short	(.L_9383 - .L_9382)
.L_9382:
        /*0030*/ 	.word	0x00000000
        /*0034*/ 	.short	0x0001
        /*0036*/ 	.short	0x0004
        /*0038*/ 	.byte	0x00, 0xf0, 0x05, 0x00


	//----- nvinfo : EIATTR_KPARAM_INFO
	.align		4
.L_9383:
        /*003c*/ 	.byte	0x04, 0x17
        /*003e*/ 	.short	(.L_9385 - .L_9384)
.L_9384:
        /*0040*/ 	.word	0x00000000
        /*0044*/ 	.short	0x0000
        /*0046*/ 	.short	0x0000
        /*0048*/ 	.byte	0x00, 0xf0, 0x11, 0x00


	//----- nvinfo : EIATTR_MAXREG_COUNT
	.align		4
.L_9385:
        /*004c*/ 	.byte	0x03, 0x1b
        /*004e*/ 	.short	0x00ff


	//----- nvinfo : EIATTR_MERCURY_ISA_VERSION
	.align		4
        /*0050*/ 	.byte	0x03, 0x5f
        /*0052*/ 	.short	0x0000


	//----- nvinfo : EIATTR_EXIT_INSTR_OFFSETS
	.align		4
        /*0054*/ 	.byte	0x04, 0x1c
        /*0056*/ 	.short	(.L_9387 - .L_9386)


	//   ....[0]....
.L_9386:
        /*0058*/ 	.word	0x000003a0


	//   ....[1]....
        /*005c*/ 	.word	0x00000cb0


	//   ....[2]....
        /*0060*/ 	.word	0x00000d00


	//----- nvinfo : EIATTR_MAX_THREADS
	.align		4
.L_9387:
        /*0064*/ 	.byte	0x04, 0x05
        /*0066*/ 	.short	(.L_9389 - .L_9388)
.L_9388:
        /*0068*/ 	.word	0x00000080
        /*006c*/ 	.word	0x00000001
        /*0070*/ 	.word	0x00000001


	//----- nvinfo : EIATTR_CRS_STACK_SIZE
	.align		4
.L_9389:
        /*0074*/ 	.byte	0x04, 0x1e
        /*0076*/ 	.short	(.L_9391 - .L_9390)
.L_9390:
        /*0078*/ 	.word	0x00000000
.L_9391:


//--------------------- .nv.info._ZN2at6native29vectorized_elementwise_kernelILi4ENS0_13BinaryFunctorIhhhZZZNS0_19maximum_kernel_cudaERNS_18TensorIteratorBaseEENKUlvE_clEvENKUlvE_clEvEUlhhE_EESt5arrayIPcLm3EEEEviT0_T1_ --------------------------
	.section	.nv.info._ZN2at6native29vectorized_elementwise_kernelILi4ENS0_13BinaryFunctorIhhhZZZNS0_19maximum_kernel_cudaERNS_18TensorIteratorBaseEENKUlvE_clEvENKUlvE_clEvEUlhhE_EESt5arrayIPcLm3EEEEviT0_T1_,"",@"SHT_CUDA_INFO"
	.sectionflags	@""
	.align	4


	//----- nvinfo : EIATTR_CUDA_API_VERSION
	.align		4
        /*0000*/ 	.byte	0x04, 0x37
        /*0002*/ 	.short	(.L_9393 - .L_9392)
.L_9392:
        /*0004*/ 	.word	0x00000082


	//----- nvinfo : EIATTR_SW2861232_WAR
	.align		4
.L_9393:
        /*0008*/ 	.byte	0x01, 0x35
	.zero		2


	//----- nvinfo : EIATTR_PARAM_CBANK
	.align		4
        /*000c*/ 	.byte	0x04, 0x0a
        /*000e*/ 	.short	(.L_9395 - .L_9394)
	.align		4
.L_9394:
        /*0010*/ 	.word	index@(.nv.constant0._ZN2at6native29vectorized_elementwise_kernelILi4ENS0_13BinaryFunctorIhhhZZZNS0_19maximum_kernel_cudaERNS_18TensorIteratorBaseEENKUlvE_clEvENKUlvE_clEvEUlhhE_EESt5arrayIPcLm3EEEEviT0_T1_)
        /*0014*/ 	.short	0x0160
        /*0016*/ 	.short	0x0020


	//----- nvinfo : EIATTR_CBANK_PARAM_SIZE
	.align		4
.L_9395:
        /*0018*/ 	.byte	0x03, 0x19
        /*001a*/ 	.short	0x0020


	//----- nvinfo : EIATTR_KPARAM_INFO
	.align		4
        /*001c*/ 	.byte	0x04, 0x17
        /*001e*/ 	.short	(.L_9397 - .L_9396)
.L_9396:
        /*0020*/ 	.word	0x00000000
        /*0024*/ 	.short	0x0002
        /*0026*/ 	.short	0x0008
        /*0028*/ 	.byte	0x00, 0xf0, 0x61, 0x00


	//----- nvinfo : EIATTR_KPARAM_INFO
	.align		4
.L_9397:
        /*002c*/ 	.byte	0x04, 0x17
        /*002e*/ 	.short	(.L_9399 - .L_9398)
.L_9398:
        /*0030*/ 	.word	0x00000000
        /*0034*/ 	.short	0x0001
        /*0036*/ 	.short	0x0004
        /*0038*/ 	.byte	0x00, 0xf0, 0x05, 0x00


	//----- nvinfo : EIATTR_KPARAM_INFO
	.align		4
.L_9399:
        /*003c*/ 	.byte	0x04, 0x17
        /*003e*/ 	.short	(.L_9401 - .L_9400)
.L_9400:
        /*0040*/ 	.word	0x00000000
        /*0044*/ 	.short	0x0000
        /*0046*/ 	.short	0x0000
        /*0048*/ 	.byte	0x00, 0xf0, 0x11, 0x00


	//----- nvinfo : EIATTR_MAXREG_COUNT
	.align		4
.L_9401:
        /*004c*/ 	.byte	0x03, 0x1b
        /*004e*/ 	.short	0x00ff


	//----- nvinfo : EIATTR_MERCURY_ISA_VERSION
	.align		4
        /*0050*/ 	.byte	0x03, 0x5f
        /*0052*/ 	.short	0x0000


	//----- nvinfo : EIATTR_EXIT_INSTR_OFFSETS
	.align		4
        /*0054*/ 	.byte	0x04, 0x1c
        /*0056*/ 	.short	(.L_9403 - .L_9402)


	//   ....[0]....
.L_9402:
        /*0058*/ 	.word	0x00000360


	//   ....[1]....
        /*005c*/ 	.word	0x00000c70


	//   ....[2]....
        /*0060*/ 	.word	0x00000cc0


	//----- nvinfo : EIATTR_MAX_THREADS
	.align		4
.L_9403:
        /*0064*/ 	.byte	0x04, 0x05
        /*0066*/ 	.short	(.L_9405 - .L_9404)
.L_9404:
        /*0068*/ 	.word	0x00000080
        /*006c*/ 	.word	0x00000001
        /*0070*/ 	.word	0x00000001


	//----- nvinfo : EIATTR_CRS_STACK_SIZE
	.align		4
.L_9405:
        /*0074*/ 	.byte	0x04, 0x1e
        /*0076*/ 	.short	(.L_9407 - .L_9406)
.L_9406:
        /*0078*/ 	.word	0x00000000
.L_9407:


//--------------------- .nv.info._ZN2at6native29vectorized_elementwise_kernelILi8ENS0_13BinaryFunctorIhhhZZZNS0_19maximum_kernel_cudaERNS_18TensorIteratorBaseEENKUlvE_clEvENKUlvE_clEvEUlhhE_EESt5arrayIPcLm3EEEEviT0_T1_ --------------------------
	.section	.nv.info._ZN2at6native29vectorized_elementwise_kernelILi8ENS0_13BinaryFunctorIhhhZZZNS0_19maximum_kernel_cudaERNS_18TensorIteratorBaseEENKUlvE_clEvENKUlvE_clEvEUlhhE_EESt5arrayIPcLm3EEEEviT0_T1_,"",@"SHT_CUDA_INFO"
	.sectionflags	@""
	.align	4


	//----- nvinfo : EIATTR_CUDA_API_VERSION
	.align		4
        /*0000*/ 	.byte	0x04, 0x37
        /*0002*/ 	.short	(.L_9409 - .L_9408)
.L_9408:
        /*0004*/ 	.word	0x00000082


	//----- nvinfo : EIATTR_SW2861232_WAR
	.align		4
.L_9409:
        /*0008*/ 	.byte	0x01, 0x35
	.zero		2


	//----- nvinfo : EIATTR_PARAM_CBANK
	.align		4
        /*000c*/ 	.byte	0x04, 0x0a
        /*000e*/ 	.short	(.L_9411 - .L_9410)
	.align		4
.L_9410:
        /*0010*/ 	.word	index@(.nv.constant0._ZN2at6native29vectorized_elementwise_kernelILi8ENS0_13BinaryFunctorIhhhZZZNS0_19maximum_kernel_cudaERNS_18TensorIteratorBaseEENKUlvE_clEvENKUlvE_clEvEUlhhE_EESt5arrayIPcLm3EEEEviT0_T1_)
        /*0014*/ 	.short	0x0160
        /*0016*/ 	.short	0x0020


	//----- nvinfo : EIATTR_CBANK_PARAM_SIZE
	.align		4
.L_9411:
        /*0018*/ 	.byte	0x03, 0x19
        /*001a*/ 	.short	0x0020


	//----- nvinfo : EIATTR_KPARAM_INFO
	.align		4
        /*001c*/ 	.byte	0x04, 0x17
        /*001e*/ 	.short	(.L_9413 - .L_9412)
.L_9412:
        /*0020*/ 	.word	0x00000000
        /*0024*/ 	.short	0x0002
        /*0026*/ 	.short	0x0008
        /*0028*/ 	.byte	0x00, 0xf0, 0x61, 0x00


	//----- nvinfo : EIATTR_KPARAM_INFO
	.align		4
.L_9413:
        /*002c*/ 	.byte	0x04, 0x17
        /*002e*/ 	.short	(.L_9415 - .L_9414)
.L_9414:
        /*0030*/ 	.word	0x00000000
        /*0034*/ 	.short	0x0001
        /*0036*/ 	.short	0x0004
        /*0038*/ 	.byte	0x00, 0xf0, 0x05, 0x00


	//----- nvinfo : EIATTR_KPARAM_INFO
	.align		4
.L_9415:
        /*003c*/ 	.byte	0x04, 0x17
        /*003e*/ 	.short	(.L_9417 - .L_9416)
.L_9416:
        /*0040*/ 	.word	0x00000000
        /*0044*/ 	.short	0x0000
        /*0046*/ 	.short	0x0000
        /*0048*/ 	.byte	0x00, 0xf0, 0x11, 0x00


	//----- nvinfo : EIATTR_MAXREG_COUNT
	.align		4
.L_9417:
        /*004c*/ 	.byte	0x03, 0x1b
        /*004e*/ 	.short	0x00ff


	//----- nvinfo : EIATTR_MERCURY_ISA_VERSION
	.align		4
        /*0050*/ 	.byte	0x03, 0x5f
        /*0052*/ 	.short	0x0000


	//----- nvinfo : EIATTR_EXIT_INSTR_OFFSETS
	.align		4
        /*0054*/ 	.byte	0x04, 0x1c
        /*0056*/ 	.short	(.L_9419 - .L_9418)


	//   ....[0]....
.L_9418:
        /*0058*/ 	.word	0x00000010


	//----- nvinfo : EIATTR_MAX_THREADS
	.align		4
.L_9419:
        /*005c*/ 	.byte	0x04, 0x05
        /*005e*/ 	.short	(.L_9421 - .L_9420)
.L_9420:
        /*0060*/ 	.word	0x00000080
        /*0064*/ 	.word	0x00000001
        /*0068*/ 	.word	0x00000001
.L_9421:


//--------------------- .nv.info._ZN2at6native18elementwise_kernelILi128ELi4EZNS0_15gpu_kernel_implINS0_13AUnaryFunctorIbbbZNS0_19maximum_kernel_cudaERNS_18TensorIteratorBaseEEUlbbE_EEEEvS5_RKT_EUliE_EEviT1_ --------------------------
	.section	.nv.info._ZN2at6native18elementwise_kernelILi128ELi4EZNS0_15gpu_kernel_implINS0_13AUnaryFunctorIbbbZNS0_19maximum_kernel_cudaERNS_18TensorIteratorBaseEEUlbbE_EEEEvS5_RKT_EUliE_EEviT1_,"",@"SHT_CUDA_INFO"
	.sectionflags	@""
	.align	4


	//----- nvinfo : EIATTR_CUDA_API_VERSION
	.align		4
        /*0000*/ 	.byte	0x04, 0x37
        /*0002*/ 	.short	(.L_9423 - .L_9422)
.L_9422:
        /*0004*/ 	.word	0x00000082


	//----- nvinfo : EIATTR_SW2861232_WAR
	.align		4
.L_9423:
        /*0008*/ 	.byte	0x01, 0x35
	.zero		2


	//----- nvinfo : EIATTR_PARAM_CBANK
	.align		4
        /*000c*/ 	.byte	0x04, 0x0a
        /*000e*/ 	.short	(.L_9425 - .L_9424)
	.align		4
.L_9424:
        /*0010*/ 	.word	index@(.nv.constant0._ZN2at6native18elementwise_kernelILi128ELi4EZNS0_15gpu_kernel_implINS0_13AUnaryFunctorIbbbZNS0_19maximum_kernel_cudaERNS_18TensorIteratorBaseEEUlbbE_EEEEvS5_RKT_EUliE_EEviT1_)
        /*0014*/ 	.short	0x0160
        /*0016*/ 	.short	0x0220


	//----- nvinfo : EIATTR_CBANK_PARAM_SIZE
	.align		4
.L_9425:
        /*0018*/ 	.byte	0x03, 0x19
        /*001a*/ 	.short	0x0220


	//----- nvinfo : EIATTR_KPARAM_INFO
	.align		4
        /*001c*/ 	.byte	0x04, 0x17
        /*001e*/ 	.short	(.L_9427 - .L_9426)
.L_9426:
        /*0020*/ 	.word	0x00000000
        /*0024*/ 	.short	0x0001
        /*0026*/ 	.short	0x0008
        /*0028*/ 	.byte	0x00, 0xf0, 0x61, 0x08


	//----- nvinfo : EIATTR_KPARAM_INFO
	.align		4
.L_9427:
        /*002c*/ 	.byte	0x04, 0x17
        /*002e*/ 	.short	(.L_9429 - .L_9428)
.L_9428:
        /*0030*/ 	.word	0x00000000
        /*0034*/ 	.short	0x0000
        /*0036*/ 	.short	0x0000
        /*0038*/ 	.byte	0x00, 0xf0, 0x11, 0x00


	//----- nvinfo : EIATTR_MAXREG_COUNT
	.align		4
.L_9429:
        /*003c*/ 	.byte	0x03, 0x1b
        /*003e*/ 	.short	0x0080


	//----- nvinfo : EIATTR_EXTERNS
	.align		4
        /*0040*/ 	.byte	0x04, 0x0f
        /*0042*/ 	.short	(.L_9431 - .L_9430)


	//   ....[0]....
	.align		4
.L_9430:
        /*0044*/ 	.word	index@(__assertfail)


	//----- nvinfo : EIATTR_MERCURY_ISA_VERSION
	.align		4
.L_9431:
        /*0048*/ 	.byte	0x03, 0x5f
        /*004a*/ 	.short	0x0000


	//----- nvinfo : EIATTR_SYSCALL_OFFSETS
	.align		4
        /*004c*/ 	.byte	0x04, 0x46
        /*004e*/ 	.short	(.L_9433 - .L_9432)


	//   ....[0]....
.L_9432:
        /*0050*/ 	.word	0x00001da0


	//   ....[1]....
        /*0054*/ 	.word	0x00002b90


	//   ....[2]....
        /*0058*/ 	.word	0x00004980


	//   ....[3]....
        /*005c*/ 	.word	0x00005760


	//   ....[4]....
        /*0060*/ 	.word	0x00007510


	//   ....[5]....
        /*0064*/ 	.word	0x000082f0


	//   ....[6]....
        /*0068*/ 	.word	0x0000a0b0


	//   ....[7]....
        /*006c*/ 	.word	0x0000ae90


	//----- nvinfo : EIATTR_EXIT_INSTR_OFFSETS
	.align		4
.L_9433:
        /*0070*/ 	.byte	0x04, 0x1c
        /*0072*/ 	.short	(.L_9435 - .L_9434)


	//   ....[0]....
.L_9434:
        /*0074*/ 	.word	0x00008390


	//   ....[1]....
        /*0078*/ 	.word	0x0000a250


	//   ....[2]....
        /*007c*/ 	.word	0x0000a270


	//   ....[3]....
        /*0080*/ 	.word	0x0000a300


	//   ....[4]....
        /*0084*/ 	.word	0x0000a320


	//   ....[5]....
        /*0088*/ 	.word	0x0000a340


	//   ....[6]....
        /*008c*/ 	.word	0x0000a3d0


	//   ....[7]....
        /*0090*/ 	.word	0x0000a410


	//   ....[8]....
        /*0094*/ 	.word	0x0000a4b0


	//   ....[9]....
        /*0098*/ 	.word	0x0000a500


	//   ....[10]....
        /*009c*/ 	.word	0x0000a540


	//   ....[11]....
        /*00a0*/ 	.word	0x0000a5e0


	//   ....[12]....
        /*00a4*/ 	.word	0x0000a630


	//   ....[13]....
        /*00a8*/ 	.word	0x0000a780


	//   ....[14]....
        /*00ac*/ 	.word	0x0000a820


	//   ....[15]....
        /*00b0*/ 	.word	0x0000a860


	//   ....[16]....
        /*00b4*/ 	.word	0x0000a8b0


	//   ....[17]....
        /*00b8*/ 	.word	0x0000a8f0


	//   ....[18]....
        /*00bc*/ 	.word	0x0000a990


	//   ....[19]....
        /*00c0*/ 	.word	0x0000aad0


	//   ....[20]....
        /*00c4*/ 	.word	0x0000ac10


	//   ....[21]....
        /*00c8*/ 	.word	0x0000ad60


	//   ....[22]....
        /*00cc*/ 	.word	0x0000aea0


	//   ....[23]....
        /*00d0*/ 	.word	0x0000aed0


	//   ....[24]....
        /*00d4*/ 	.word	0x0000aef0


	//----- nvinfo : EIATTR_MAX_THREADS
	.align		4
.L_9435:
        /*00d8*/ 	.byte	0x04, 0x05
        /*00da*/ 	.short	(.L_9437 - .L_9436)
.L_9436:
        /*00dc*/ 	.word	0x00000080
        /*00e0*/ 	.word	0x00000001
        /*00e4*/ 	.word	0x00000001


	//----- nvinfo : EIATTR_CRS_STACK_SIZE
	.align		4
.L_9437:
        /*00e8*/ 	.byte	0x04, 0x1e
        /*00ea*/ 	.short	(.L_9439 - .L_9438)
.L_9438:
        /*00ec*/ 	.word	0x00000000
.L_9439:


//--------------------- .nv.info._ZN2at6native27unrolled_elementwise_kernelINS0_13AUnaryFunctorIbbbZNS0_19maximum_kernel_cudaERNS_18TensorIteratorBaseEEUlbbE_EESt5arrayIPcLm2EELi4E23TrivialOffsetCalculatorILi1EjESB_NS0_6memory12LoadWithCastILi1EEENSC_13StoreWithCastILi1EEEEEviT_T0_T2_T3_T4_T5_ --------------------------
	.section	.nv.info._ZN2at6native27unrolled_elementwise_kernelINS0_13AUnaryFunctorIbbbZNS0_19maximum_kernel_cudaERNS_18TensorIteratorBaseEEUlbbE_EESt5arrayIPcLm2EELi4E23TrivialOffsetCalculatorILi1EjESB_NS0_6memory12LoadWithCastILi1EEENSC_13StoreWithCastILi1EEEEEviT_T0_T2_T3_T4_T5_,"",@"SHT_CUDA_INFO"
	.sectionflags	@""
	.align	4


	//----- nvinfo : EIATTR_CUDA_API_VERSION
	.align		4
        /*0000*/ 	.byte	0x04, 0x37
        /*0002*/ 	.short	(.L_9441 - .L_9440)
.L_9440:
        /*0004*/ 	.word	0x00000082


	//----- nvinfo : EIATTR_SW2861232_WAR
	.align		4
.L_9441:
        /*0008*/ 	.byte	0x01, 0x35
	.zero		2


	//----- nvinfo : EIATTR_PARAM_CBANK
	.align		4
        /*000c*/ 	.byte	0x04, 0x0a
        /*000e*/ 	.short	(.L_9443 - .L_9442)
	.align		4
.L_9442:
        /*0010*/ 	.word	index@(.nv.constant0._ZN2at6native27unrolled_elementwise_kernelINS0_13AUnaryFunctorIbbbZNS0_19maximum_kernel_cudaERNS_18TensorIteratorBaseEEUlbbE_EESt5arrayIPcLm2EELi4E23TrivialOffsetCalculatorILi1EjESB_NS0_6memory12LoadWithCastILi1EEENSC_13StoreWithCastILi1EEEEEviT_T0_T2_T3_T4_T5_)
        /*0014*/ 	.short	0x0160
        /*0016*/ 	.short	0x002c


	//----- nvinfo : EIATTR_CBANK_PARAM_SIZE
	.align		4
.L_9443:
        /*0018*/ 	.byte	0x03, 0x19
        /*001a*/ 	.short	0x002c


	//----- nvinfo : EIATTR_KPARAM_INFO
	.align		4
        /*001c*/ 	.byte	0x04, 0x17
        /*001e*/ 	.short	(.L_9445 - .L_9444)
.L_9444:
        /*0020*/ 	.word	0x00000000
        /*0024*/ 	.short	0x0006
        /*0026*/ 	.short	0x0024
        /*0028*/ 	.byte	0x00, 0xf0, 0x21, 0x00


	//----- nvinfo : EIATTR_KPARAM_INFO
	.align		4
.L_9445:
        /*002c*/ 	.byte	0x04, 0x17
        /*002e*/ 	.short	(.L_9447 - .L_9446)
.L_9446:
        /*0030*/ 	.word	0x00000000
        /*0034*/ 	.short	0x0005
        /*0036*/ 	.short	0x001c
        /*0038*/ 	.byte	0x00, 0xf0, 0x21, 0x00


	//----- nvinfo : EIATTR_KPARAM_INFO
	.align		4
.L_9447:
        /*003c*/ 	.byte	0x04, 0x17
        /*003e*/ 	.short	(.L_9449 - .L_9448)
.L_9448:
        /*0040*/ 	.word	0x00000000
        /*0044*/ 	.short	0x0004
        /*0046*/ 	.short	0x0019
        /*0048*/ 	.byte	0x00, 0xf0, 0x05, 0x00


	//----- nvinfo : EIATTR_KPARAM_INFO
	.align		4
.L_9449:
        /*004c*/ 	.byte	0x04, 0x17
        /*004e*/ 	.short	(.L_9451 - .L_9450)
.L_9450:
        /*0050*/ 	.word	0x00000000
        /*0054*/ 	.short	0x0003
        /*0056*/ 	.short	0x0018
        /*0058*/ 	.byte	0x00, 0xf0, 0x05, 0x00


	//----- nvinfo : EIATTR_KPARAM_INFO
	.align		4
.L_9451:
        /*005c*/ 	.byte	0x04, 0x17
        /*005e*/ 	.short	(.L_9453 - .L_9452)
.L_9452:
        /*0060*/ 	.word	0x00000000
        /*0064*/ 	.short	0x0002
        /*0066*/ 	.short	0x0008
        /*0068*/ 	.byte	0x00, 0xf0, 0x41, 0x00


	//----- nvinfo : EIATTR_KPARAM_INFO
	.align		4
.L_9453:
        /*006c*/ 	.byte	0x04, 0x17
        /*006e*/ 	.short	(.L_9455 - .L_9454)
.L_9454:
        /*0070*/ 	.word	0x00000000
        /*0074*/ 	.short	0x0001
        /*0076*/ 	.short	0x0004
        /*0078*/ 	.byte	0x00, 0xf0, 0x09, 0x00


	//----- nvinfo : EIATTR_KPARAM_INFO
	.align		4
.L_9455:
        /*007c*/ 	.byte	0x04, 0x17
        /*007e*/ 	.short	(.L_9457 - .L_9456)
.L_9456:
        /*0080*/ 	.word	0x00000000
        /*0084*/ 	.short	0x0000
        /*0086*/ 	.short	0x0000
        /*0088*/ 	.byte	0x00, 0xf0, 0x11, 0x00


	//----- nvinfo : EIATTR_MAXREG_COUNT
	.align		4
.L_9457:
        /*008c*/ 	.byte	0x03, 0x1b
        /*008e*/ 	.short	0x00ff


	//----- nvinfo : EIATTR_EXTERNS
	.align		4
        /*0090*/ 	.byte	0x04, 0x0f
        /*0092*/ 	.short	(.L_9459 - .L_9458)


	//   ....[0]....
	.align		4
.L_9458:
        /*0094*/ 	.word	index@(__assertfail)


	//----- nvinfo : EIATTR_MERCURY_ISA_VERSION
	.align		4
.L_9459:
        /*0098*/ 	.byte	0x03, 0x5f
        /*009a*/ 	.short	0x0000


	//----- nvinfo : EIATTR_SYSCALL_OFFSETS
	.align		4
        /*009c*/ 	.byte	0x04, 0x46
        /*009e*/ 	.short	(.L_9461 - .L_9460)


	//   ....[0]....
.L_9460:
        /*00a0*/ 	.word	0x00000f90


	//   ....[1]....
        /*00a4*/ 	.word	0x00001f60


	//   ....[2]....
        /*00a8*/ 	.word	0x00002f40


	//   ....[3]....
        /*00ac*/ 	.word	0x00003f00


	//   ....[4]....
        /*00b0*/ 	.word	0x00004ef0


	//   ....[5]....
        /*00b4*/ 	.word	0x00005dd0


	//   ....[6]....
        /*00b8*/ 	.word	0x00006c90


	//   ....[7]....
        /*00bc*/ 	.word	0x00007b50


	//----- nvinfo : EIATTR_EXIT_INSTR_OFFSETS
	.align		4
.L_9461:
        /*00c0*/ 	.byte	0x04, 0x1c
        /*00c2*/ 	.short	(.L_9463 - .L_9462)


	//   ....[0]....
.L_9462:
        /*00c4*/ 	.word	0x00006d20


	//   ....[1]....
        /*00c8*/ 	.word	0x00006e30


	//   ....[2]....
        /*00cc*/ 	.word	0x00006e50


	//   ....[3]....
        /*00d0*/ 	.word	0x00006ee0


	//   ....[4]....
        /*00d4*/ 	.word	0x00006f00


	//   ....[5]....
        /*00d8*/ 	.word	0x00006f20


	//   ....[6]....
        /*00dc*/ 	.word	0x00006fb0


	//   ....[7]....
        /*00e0*/ 	.word	0x00006ff0


	//   ....[8]....
        /*00e4*/ 	.word	0x00007090


	//   ....[9]....
        /*00e8*/ 	.word	0x000070e0


	//   ....[10]....
        /*00ec*/ 	.word	0x00007110


	//   ....[11]....
        /*00f0*/ 	.word	0x000071b0


	//   ....[12]....
        /*00f4*/ 	.word	0x000071f0


	//   ....[13]....
        /*00f8*/ 	.word	0x00007380


	//   ....[14]....
        /*00fc*/ 	.word	0x000074e0


	//   ....[15]....
        /*0100*/ 	.word	0x00007520


	//   ....[16]....
        /*0104*/ 	.word	0x000075c0


	//   ....[17]....
        /*0108*/ 	.word	0x00007740


	//   ....[18]....
        /*010c*/ 	.word	0x000078c0


	//   ....[19]....
        /*0110*/ 	.word	0x00007a20


	//   ....[20]....
        /*0114*/ 	.word	0x00007b60


	//   ....[21]....
        /*0118*/ 	.word	0x00007b90


	//   ....[22]....
        /*011c*/ 	.word	0x00007bb0


	//----- nvinfo : EIATTR_MAX_THREADS
	.align		4
.L_9463:
        /*0120*/ 	.byte	0x04, 0x05
        /*0122*/ 	.short	(.L_9465 - .L_9464)
.L_9464:
        /*0124*/ 	.word	0x00000080
        /*0128*/ 	.word	0x00000001
        /*012c*/ 	.word	0x00000001


	//----- nvinfo : EIATTR_CRS_STACK_SIZE
	.align		4
.L_9465:
        /*0130*/ 	.byte	0x04, 0x1e
        /*0132*/ 	.short	(.L_9467 - .L_9466)
.L_9466:
        /*0134*/ 	.word	0x00000000
.L_9467:


//--------------------- .nv.info._ZN2at6native18elementwise_kernelILi128ELi4EZNS0_22gpu_kernel_impl_nocastINS0_13AUnaryFunctorIbbbZNS0_19maximum_kernel_cudaERNS_18TensorIteratorBaseEEUlbbE_EEEEvS5_RKT_EUliE_EEviT1_ --------------------------
	.section	.nv.info._ZN2at6native18elementwise_kernelILi128ELi4EZNS0_22gpu_kernel_impl_nocastINS0_13AUnaryFunctorIbbbZNS0_19maximum_kernel_cudaERNS_18TensorIteratorBaseEEUlbbE_EEEEvS5_RKT_EUliE_EEviT1_,"",@"SHT_CUDA_INFO"
	.sectionflags	@""
	.align	4


	//----- nvinfo : EIATTR_CUDA_API_VERSION
	.align		4
        /*0000*/ 	.byte	0x04, 0x37
        /*0002*/ 	.short	(.L_9469 - .L_9468)
.L_9468:
        /*0004*/ 	.word	0x00000082


	//----- nvinfo : EIATTR_SW2861232_WAR
	.align		4
.L_9469:
        /*0008*/ 	.byte	0x01, 0x35
	.zero		2


	//----- nvinfo : EIATTR_PARAM_CBANK
	.align		4
        /*000c*/ 	.byte	0x04, 0x0a
        /*000e*/ 	.short	(.L_9471 - .L_9470)
	.align		4
.L_9470:
        /*0010*/ 	.word	index@(.nv.constant0._ZN2at6native18elementwise_kernelILi128ELi4EZNS0_22gpu_kernel_impl_nocastINS0_13AUnaryFunctorIbbbZNS0_19maximum_kernel_cudaERNS_18TensorIteratorBaseEEUlbbE_EEEEvS5_RKT_EUliE_EEviT1_)
        /*0014*/ 	.short	0x0160
        /*0016*/ 	.short	0x0220


	//----- nvinfo : EIATTR_CBANK_PARAM_SIZE
	.align		4
.L_9471:
        /*0018*/ 	.byte	0x03, 0x19
        /*001a*/ 	.short	0x0220


	//----- nvinfo : EIATTR_KPARAM_INFO
	.align		4
        /*001c*/ 	.byte	0x04, 0x17
        /*001e*/ 	.short	(.L_9473 - .L_9472)
.L_9472:
        /*0020*/ 	.word	0x00000000
        /*0024*/ 	.short	0x0001
        /*0026*/ 	.short	0x0008
        /*0028*/ 	.byte	0x00, 0xf0, 0x61, 0x08


	//----- nvinfo : EIATTR_KPARAM_INFO
	.align		4
.L_9473:
        /*002c*/ 	.byte	0x04, 0x17
        /*002e*/ 	.short	(.L_9475 - .L_9474)
.L_9474:
        /*0030*/ 	.word	0x00000000
        /*0034*/ 	.short	0x0000
        /*0036*/ 	.short	0x0000
        /*0038*/ 	.byte	0x00, 0xf0, 0x11, 0x00


	//----- nvinfo : EIATTR_MAXREG_COUNT
	.align		4
.L_9475:
        /*003c*/ 	.byte	0x03, 0x1b
        /*003e*/ 	.short	0x0080


	//----- nvinfo : EIATTR_MERCURY_ISA_VERSION
	.align		4
        /*0040*/ 	.byte	0x03, 0x5f
        /*0042*/ 	.short	0x0000


	//----- nvinfo : EIATTR_EXIT_INSTR_OFFSETS
	.align		4
        /*0044*/ 	.byte	0x04, 0x1c
        /*0046*/ 	.short	(.L_9477 - .L_9476)


	//   ....[0]....
.L_9476:
        /*0048*/ 	.word	0x00002de0


	//   ....[1]....
        /*004c*/ 	.word	0x00003cd0


	//----- nvinfo : EIATTR_MAX_THREADS
	.align		4
.L_9477:
        /*0050*/ 	.byte	0x04, 0x05
        /*0052*/ 	.short	(.L_9479 - .L_9478)
.L_9478:
        /*0054*/ 	.word	0x00000080
        /*0058*/ 	.word	0x00000001
        /*005c*/ 	.word	0x00000001


	//----- nvinfo : EIATTR_CRS_STACK_SIZE
	.align		4
.L_9479:
        /*0060*/ 	.byte	0x04, 0x1e
        /*0062*/ 	.short	(.L_9481 - .L_9480)
.L_9480:
        /*0064*/ 	.word	0x00000000
.L_9481:


//--------------------- .nv.info._ZN2at6native27unrolled_elementwise_kernelINS0_13AUnaryFunctorIbbbZNS0_19maximum_kernel_cudaERNS_18TensorIteratorBaseEEUlbbE_EESt5arrayIPcLm2EELi4E23TrivialOffsetCalculatorILi1EjESB_NS0_6memory15LoadWithoutCastENSC_16StoreWithoutCastEEEviT_T0_T2_T3_T4_T5_ --------------------------
	.section	.nv.info._ZN2at6native27unrolled_elementwise_kernelINS0_13AUnaryFunctorIbbbZNS0_19maximum_kernel_cudaERNS_18TensorIteratorBaseEEUlbbE_EESt5arrayIPcLm2EELi4E23TrivialOffsetCalculatorILi1EjESB_NS0_6memory15LoadWithoutCastENSC_16StoreWithoutCastEEEviT_T0_T2_T3_T4_T5_,"",@"SHT_CUDA_INFO"
	.sectionflags	@""
	.align	4


	//----- nvinfo : EIATTR_CUDA_API_VERSION
	.align		4
        /*0000*/ 	.byte	0x04, 0x37
        /*0002*/ 	.short	(.L_9483 - .L_9482)
.L_9482:
        /*0004*/ 	.word	0x00000082


	//----- nvinfo : EIATTR_SW2861232_WAR
	.align		4
.L_9483:
        /*0008*/ 	.byte	0x01, 0x35
	.zero		2


	//----- nvinfo : EIATTR_PARAM_CBANK
	.align		4
        /*000c*/ 	.byte	0x04, 0x0a
        /*000e*/ 	.short	(.L_9485 - .L_9484)
	.align		4
.L_9484:
        /*0010*/ 	.word	index@(.nv.constant0._ZN2at6native27unrolled_elementwise_kernelINS0_13AUnaryFunctorIbbbZNS0_19maximum_kernel_cudaERNS_18TensorIteratorBaseEEUlbbE_EESt5arrayIPcLm2EELi4E23TrivialOffsetCalculatorILi1EjESB_NS0_6memory15LoadWithoutCastENSC_16StoreWithoutCastEEEviT_T0_T2_T3_T4_T5_)
        /*0014*/ 	.short	0x0160
        /*0016*/ 	.short	0x001c


	//----- nvinfo : EIATTR_CBANK_PARAM_SIZE
	.align		4
.L_9485:
        /*0018*/ 	.byte	0x03, 0x19
        /*001a*/ 	.short	0x001c


	//----- nvinfo : EIATTR_KPARAM_INFO
	.align		4
        /*001c*/ 	.byte	0x04, 0x17
        /*001e*/ 	.short	(.L_9487 - .L_9486)
.L_9486:
        /*0020*/ 	.word	0x00000000
        /*0024*/ 	.short	0x0006
        /*0026*/ 	.short	0x001b
        /*0028*/ 	.byte	0x00, 0xf0, 0x05, 0x00


	//----- nvinfo : EIATTR_KPARAM_INFO
	.align		4
.L_9487:
        /*002c*/ 	.byte	0x04, 0x17
        /*002e*/ 	.short	(.L_9489 - .L_9488)
.L_9488:
        /*0030*/ 	.word	0x00000000
        /*0034*/ 	.short	0x0005
        /*0036*/ 	.short	0x001a
        /*0038*/ 	.byte	0x00, 0xf0, 0x05, 0x00


	//----- nvinfo : EIATTR_KPARAM_INFO
	.align		4
.L_9489:
        /*003c*/ 	.byte	0x04, 0x17
        /*003e*/ 	.short	(.L_9491 - .L_9490)
.L_9490:
        /*0040*/ 	.word	0x00000000
        /*0044*/ 	.short	0x0004
        /*0046*/ 	.short	0x0019
        /*0048*/ 	.byte	0x00, 0xf0, 0x05, 0x00


	//----- nvinfo : EIATTR_KPARAM_INFO
	.align		4
.L_9491:
        /*004c*/ 	.byte	0x04, 0x17
        /*004e*/ 	.short	(.L_9493 - .L_9492)
.L_9492:
        /*0050*/ 	.word	0x00000000
        /*0054*/ 	.short	0x0003
        /*0056*/ 	.short	0x0018
        /*0058*/ 	.byte	0x00, 0xf0, 0x05, 0x00


	//----- nvinfo : EIATTR_KPARAM_INFO
	.align		4
.L_9493:
        /*005c*/ 	.byte	0x04, 0x17
        /*005e*/ 	.short	(.L_9495 - .L_9494)
.L_9494:
        /*0060*/ 	.word	0x00000000
        /*0064*/ 	.short	0x0002
        /*0066*/ 	.short	0x0008
        /*0068*/ 	.byte	0x00, 0xf0, 0x41, 0x00


	//----- nvinfo : EIATTR_KPARAM_INFO
	.align		4
.L_9495:
        /*006c*/ 	.byte	0x04, 0x17
        /*006e*/ 	.short	(.L_9497 - .L_9496)
.L_9496:
        /*0070*/ 	.word	0x00000000
        /*0074*/ 	.short	0x0001
        /*0076*/ 	.short	0x0004
        /*0078*/ 	.byte	0x00, 0xf0, 0x09, 0x00


	//----- nvinfo : EIATTR_KPARAM_INFO
	.align		4
.L_9497:
        /*007c*/ 	.byte	0x04, 0x17
        /*007e*/ 	.short	(.L_9499 - .L_9498)
.L_9498:
        /*0080*/ 	.word	0x00000000
        /*0084*/ 	.short	0x0000
        /*0086*/ 	.short	0x0000
        /*0088*/ 	.byte	0x00, 0xf0, 0x11, 0x00


	//----- nvinfo : EIATTR_MAXREG_COUNT
	.align		4
.L_9499:
        /*008c*/ 	.byte	0x03, 0x1b
        /*008e*/ 	.short	0x00ff


	//----- nvinfo : EIATTR_MERCURY_ISA_VERSION
	.align		4
        /*0090*/ 	.byte	0x03, 0x5f
        /*0092*/ 	.short	0x0000


	//----- nvinfo : EIATTR_EXIT_INSTR_OFFSETS
	.align		4
        /*0094*/ 	.byte	0x04, 0x1c
        /*0096*/ 	.short	(.L_9501 - .L_9500)


	//   ....[0]....
.L_9500:
        /*0098*/ 	.word	0x00000490


	//   ....[1]....
        /*009c*/ 	.word	0x00000510


	//----- nvinfo : EIATTR_MAX_THREADS
	.align		4
.L_9501:
        /*00a0*/ 	.byte	0x04, 0x05
        /*00a2*/ 	.short	(.L_9503 - .L_9502)
.L_9502:
        /*00a4*/ 	.word	0x00000080
        /*00a8*/ 	.word	0x00000001
        /*00ac*/ 	.word	0x00000001


	//----- nvinfo : EIATTR_CRS_STACK_SIZE
	.align		4
.L_9503:
        /*00b0*/ 	.byte	0x04, 0x1e
        /*00b2*/ 	.short	(.L_9505 - .L_9504)
.L_9504:
        /*00b4*/ 	.word	0x00000000
.L_9505:


//--------------------- .nv.info._ZN2at6native29vectorized_elementwise_kernelILi2ENS0_13AUnaryFunctorIbbbZNS0_19maximum_kernel_cudaERNS_18TensorIteratorBaseEEUlbbE_EESt5arrayIPcLm2EEEEviT0_T1_ --------------------------
	.section	.nv.info._ZN2at6native29vectorized_elementwise_kernelILi2ENS0_13AUnaryFunctorIbbbZNS0_19maximum_kernel_cudaERNS_18TensorIteratorBaseEEUlbbE_EESt5arrayIPcLm2EEEEviT0_T1_,"",@"SHT_CUDA_INFO"
	.sectionflags	@""
	.align	4


	//----- nvinfo : EIATTR_CUDA_API_VERSION
	.align		4
        /*0000*/ 	.byte	0x04, 0x37
        /*0002*/ 	.short	(.L_9507 - .L_9506)
.L_9506:
        /*0004*/ 	.word	0x00000082


	//----- nvinfo : EIATTR_SW2861232_WAR
	.align		4
.L_9507:
        /*0008*/ 	.byte	0x01, 0x35
	.zero		2


	//----- nvinfo : EIATTR_PARAM_CBANK
	.align		4
        /*000c*/ 	.byte	0x04, 0x0a
        /*000e*/ 	.short	(.L_9509 - .L_9508)
	.align		4
.L_9508:
        /*0010*/ 	.word	index@(.nv.constant0._ZN2at6native29vectorized_elementwise_kernelILi2ENS0_13AUnaryFunctorIbbbZNS0_19maximum_kernel_cudaERNS_18TensorIteratorBaseEEUlbbE_EESt5arrayIPcLm2EEEEviT0_T1_)
        /*0014*/ 	.short	0x0160
        /*0016*/ 	.short	0x0018


	//----- nvinfo : EIATTR_CBANK_PARAM_SIZE
	.align		4
.L_9509:
        /*0018*/ 	.byte	0x03, 0x19
        /*001a*/ 	.short	0x0018


	//----- nvinfo : EIATTR_KPARAM_INFO
	.align		4
        /*001c*/ 	.byte	0x04, 0x17
        /*001e*/ 	.short	(.L_9511 - .L_9510)
.L_9510:
        /*0020*/ 	.word	0x00000000
        /*0024*/ 	.short	0x0002
        /*0026*/ 	.short	0x0008
        /*0028*/ 	.byte	0x00, 0xf0, 0x41, 0x00


	//----- nvinfo : EIATTR_KPARAM_INFO
	.align		4
.L_9511:
        /*002c*/ 	.byte	0x04, 0x17
        /*002e*/ 	.short	(.L_9513 - .L_9512)
.L_9512:
        /*0030*/ 	.word	0x00000000
        /*0034*/ 	.short	0x0001
        /*0036*/ 	.short	0x0004
        /*0038*/ 	.byte	0x00, 0xf0, 0x09, 0x00


	//----- nvinfo : EIATTR_KPARAM_INFO
	.align		4
.L_9513:
        /*003c*/ 	.byte	0x04, 0x17
        /*003e*/ 	.short	(.L_9515 - .L_9514)
.L_9514:
        /*0040*/ 	.word	0x00000000
        /*0044*/ 	.short	0x0000
        /*0046*/ 	.short	0x0000
        /*0048*/ 	.byte	0x00, 0xf0, 0x11, 0x00


	//----- nvinfo : EIATTR_MAXREG_COUNT
	.align		4
.L_9515:
        /*004c*/ 	.byte	0x03, 0x1b
        /*004e*/ 	.short	0x00ff


	//----- nvinfo : EIATTR_MERCURY_ISA_VERSION
	.align		4
        /*0050*/ 	.byte	0x03, 0x5f
        /*0052*/ 	.short	0x0000


	//----- nvinfo : EIATTR_EXIT_INSTR_OFFSETS
	.align		4
        /*0054*/ 	.byte	0x04, 0x1c
        /*0056*/ 	.short	(.L_9517 - .L_9516)


	//   ....[0]....
.L_9516:
        /*0058*/ 	.word	0x00000430


	//   ....[1]....
        /*005c*/ 	.word	0x00000d30


	//   ....[2]....
        /*0060*/ 	.word	0x00000da0


	//----- nvinfo : EIATTR_MAX_THREADS
	.align		4
.L_9517:
        /*0064*/ 	.byte	0x04, 0x05
        /*0066*/ 	.short	(.L_9519 - .L_9518)
.L_9518:
        /*0068*/ 	.word	0x00000080
        /*006c*/ 	.word	0x00000001
        /*0070*/ 	.word	0x00000001


	//----- nvinfo : EIATTR_CRS_STACK_SIZE
	.align		4
.L_9519:
        /*0074*/ 	.byte	0x04, 0x1e
        /*0076*/ 	.short	(.L_9521 - .L_9520)
.L_9520:
        /*0078*/ 	.word	0x00000000
.L_9521:


//--------------------- .nv.info._ZN2at6native29vectorized_elementwise_kernelILi4ENS0_13AUnaryFunctorIbbbZNS0_19maximum_kernel_cudaERNS_18TensorIteratorBaseEEUlbbE_EESt5arrayIPcLm2EEEEviT0_T1_ --------------------------
	.section	.nv.info._ZN2at6native29vectorized_elementwise_kernelILi4ENS0_13AUnaryFunctorIbbbZNS0_19maximum_kernel_cudaERNS_18TensorIteratorBaseEEUlbbE_EESt5arrayIPcLm2EEEEviT0_T1_,"",@"SHT_CUDA_INFO"
	.sectionflags	@""
	.align	4


	//----- nvinfo : EIATTR_CUDA_API_VERSION
	.align		4
        /*0000*/ 	.byte	0x04, 0x37
        /*0002*/ 	.short	(.L_9523 - .L_9522)
.L_9522:
        /*0004*/ 	.word	0x00000082


	//----- nvinfo : EIATTR_SW2861232_WAR
	.align		4
.L_9523:
        /*0008*/ 	.byte	0x01, 0x35
	.zero		2


	//----- nvinfo : EIATTR_PARAM_CBANK
	.align		4
        /*000c*/ 	.byte	0x04, 0x0a
        /*000e*/ 	.short	(.L_9525 - .L_9524)
	.align		4
.L_9524:
        /*0010*/ 	.word	index@(.nv.constant0._ZN2at6native29vectorized_elementwise_kernelILi4ENS0_13AUnaryFunctorIbbbZNS0_19maximum_kernel_cudaERNS_18TensorIteratorBaseEEUlbbE_EESt5arrayIPcLm2EEEEviT0_T1_)
        /*0014*/ 	.short	0x0160
        /*0016*/ 	.short	0x0018


	//----- nvinfo : EIATTR_CBANK_PARAM_SIZE
	.align		4
.L_9525:
        /*0018*/ 	.byte	0x03, 0x19
        /*001a*/ 	.short	0x0018


	//----- nvinfo : EIATTR_KPARAM_INFO
	.align		4
        /*001c*/ 	.byte	0x04, 0x17
        /*001e*/ 	.short	(.L_9527 - .L_9526)
.L_9526:
        /*0020*/ 	.word	0x00000000
        /*0024*/ 	.short	0x0002
        /*0026*/ 	.short	0x0008
        /*0028*/ 	.byte	0x00, 0xf0, 0x41, 0x00


	//----- nvinfo : EIATTR_KPARAM_INFO
	.align		4
.L_9527:
        /*002c*/ 	.byte	0x04, 0x17
        /*002e*/ 	.short	(.L_9529 - .L_9528)
.L_9528:
        /*0030*/ 	.word	0x00000000
        /*0034*/ 	.short	0x0001
        /*0036*/ 	.short	0x0004
        /*0038*/ 	.byte	0x00, 0xf0, 0x09, 0x00


	//----- nvinfo : EIATTR_KPARAM_INFO
	.align		4
.L_9529:
        /*003c*/ 	.byte	0x04, 0x17
        /*003e*/ 	.short	(.L_9531 - .L_9530)
.L_9530:
        /*0040*/ 	.word	0x00000000
        /*0044*/ 	.short	0x0000
        /*0046*/ 	.short	0x0000
        /*0048*/ 	.byte	0x00, 0xf0, 0x11, 0x00


	//----- nvinfo : EIATTR_MAXREG_COUNT
	.align		4
.L_9531:
        /*004c*/ 	.byte	0x03, 0x1b
        /*004e*/ 	.short	0x00ff


	//----- nvinfo : EIATTR_MERCURY_ISA_VERSION
	.align		4
        /*0050*/ 	.byte	0x03, 0x5f
        /*0052*/ 	.short	0x0000


	//----- nvinfo : EIATTR_EXIT_INSTR_OFFSETS
	.align		4
        /*0054*/ 	.byte	0x04, 0x1c
        /*0056*/ 	.short	(.L_9533 - .L_9532)


	//   ....[0]....
.L_9532:
        /*0058*/ 	.word	0x00000410


	//   ....[1]....
        /*005c*/ 	.word	0x00000d10


	//   ....[2]....
        /*0060*/ 	.word	0x00000d80


	//----- nvinfo : EIATTR_MAX_THREADS
	.align		4
.L_9533:
        /*0064*/ 	.byte	0x04, 0x05
        /*0066*/ 	.short	(.L_9535 - .L_9534)
.L_9534:
        /*0068*/ 	.word	0x00000080
        /*006c*/ 	.word	0x00000001
        /*0070*/ 	.word	0x00000001


	//----- nvinfo : EIATTR_CRS_STACK_SIZE
	.align		4
.L_9535:
        /*0074*/ 	.byte	0x04, 0x1e
        /*0076*/ 	.short	(.L_9537 - .L_9536)
.L_9536:
        /*0078*/ 	.word	0x00000000
.L_9537:


//--------------------- .nv.info._ZN2at6native29vectorized_elementwise_kernelILi8ENS0_13AUnaryFunctorIbbbZNS0_19maximum_kernel_cudaERNS_18TensorIteratorBaseEEUlbbE_EESt5arrayIPcLm2EEEEviT0_T1_ --------------------------
	.section	.nv.info._ZN2at6native29vectorized_elementwise_kernelILi8ENS0_13AUnaryFunctorIbbbZNS0_19maximum_kernel_cudaERNS_18TensorIteratorBaseEEUlbbE_EESt5arrayIPcLm2EEEEviT0_T1_,"",@"SHT_CUDA_INFO"
	.sectionflags	@""
	.align	4


	//----- nvinfo : EIATTR_CUDA_API_VERSION
	.align		4
        /*0000*/ 	.byte	0x04, 0x37
        /*0002*/ 	.short	(.L_9539 - .L_9538)
.L_9538:
        /*0004*/ 	.word	0x00000082


	//----- nvinfo : EIATTR_SW2861232_WAR
	.align		4
.L_9539:
        /*0008*/ 	.byte	0x01, 0x35
	.zero		2


	//----- nvinfo : EIATTR_PARAM_CBANK
	.align		4
        /*000c*/ 	.byte	0x04, 0x0a
        /*000e*/ 	.short	(.L_9541 - .L_9540)
	.align		4
.L_9540:
        /*0010*/ 	.word	index@(.nv.constant0._ZN2at6native29vectorized_elementwise_kernelILi8ENS0_13AUnaryFunctorIbbbZNS0_19maximum_kernel_cudaERNS_18TensorIteratorBaseEEUlbbE_EESt5arrayIPcLm2EEEEviT0_T1_)
        /*0014*/ 	.short	0x0160
        /*0016*/ 	.short	0x0018


	//----- nvinfo : EIATTR_CBANK_PARAM_SIZE
	.align		4
.L_9541:
        /*0018*/ 	.byte	0x03, 0x19
        /*001a*/ 	.short	0x0018


	//----- nvinfo : EIATTR_KPARAM_INFO
	.align		4
        /*001c*/ 	.byte	0x04, 0x17
        /*001e*/ 	.short	(.L_9543 - .L_9542)
.L_9542:
        /*0020*/ 	.word	0x00000000
        /*0024*/ 	.short	0x0002
        /*0026*/ 	.short	0x0008
        /*0028*/ 	.byte	0x00, 0xf0, 0x41, 0x00


	//----- nvinfo : EIATTR_KPARAM_INFO
	.align		4
.L_9543:
        /*002c*/ 	.byte	0x04, 0x17
        /*002e*/ 	.short	(.L_9545 - .L_9544)
.L_9544:
        /*0030*/ 	.word	0x00000000
        /*0034*/ 	.short	0x0001
        /*0036*/ 	.short	0x0004
        /*0038*/ 	.byte	0x00, 0xf0, 0x09, 0x00


	//----- nvinfo : EIATTR_KPARAM_INFO
	.align		4
.L_9545:
        /*003c*/ 	.byte	0x04, 0x17
        /*003e*/ 	.short	(.L_9547 - .L_9546)
.L_9546:
        /*0040*/ 	.word	0x00000000
        /*0044*/ 	.short	0x0000
        /*0046*/ 	.short	0x0000
        /*0048*/ 	.byte	0x00, 0xf0, 0x11, 0x00


	//----- nvinfo : EIATTR_MAXREG_COUNT
	.align		4
.L_9547:
        /*004c*/ 	.byte	0x03, 0x1b
        /*004e*/ 	.short	0x00ff


	//----- nvinfo : EIATTR_MERCURY_ISA_VERSION
	.align		4
        /*0050*/ 	.byte	0x03, 0x5f
        /*0052*/ 	.short	0x0000


	//----- nvinfo : EIATTR_EXIT_INSTR_OFFSETS
	.align		4
        /*0054*/ 	.byte	0x04, 0x1c
        /*0056*/ 	.short	(.L_9549 - .L_9548)


	//   ....[0]....
.L_9548:
        /*0058*/ 	.word	0x00000010


	//----- nvinfo : EIATTR_MAX_THREADS
	.align		4
.L_9549:
        /*005c*/ 	.byte	0x04, 0x05
        /*005e*/ 	.short	(.L_9551 - .L_9550)
.L_9550:
        /*0060*/ 	.word	0x00000080
        /*0064*/ 	.word	0x00000001
        /*0068*/ 	.word	0x00000001
.L_9551:


//--------------------- .nv.info._ZN2at6native18elementwise_kernelILi128ELi4EZNS0_15gpu_kernel_implINS0_13BinaryFunctorIbbbZNS0_19maximum_kernel_cudaERNS_18TensorIteratorBaseEEUlbbE_EEEEvS5_RKT_EUliE_EEviT1_ --------------------------
	.section	.nv.info._ZN2at6native18elementwise_kernelILi128ELi4EZNS0_15gpu_kernel_implINS0_13BinaryFunctorIbbbZNS0_19maximum_kernel_cudaERNS_18TensorIteratorBaseEEUlbbE_EEEEvS5_RKT_EUliE_EEviT1_,"",@"SHT_CUDA_INFO"
	.sectionflags	@""
	.align	4


	//----- nvinfo : EIATTR_CUDA_API_VERSION
	.align		4
        /*0000*/ 	.byte	0x04, 0x37
        /*0002*/ 	.short	(.L_9553 - .L_9552)
.L_9552:
        /*0004*/ 	.word	0x00000082


	//----- nvinfo : EIATTR_SW2861232_WAR
	.align		4
.L_9553:
        /*0008*/ 	.byte	0x01, 0x35
	.zero		2


	//----- nvinfo : EIATTR_PARAM_CBANK
	.align		4
        /*000c*/ 	.byte	0x04, 0x0a
        /*000e*/ 	.short	(.L_9555 - .L_9554)
	.align		4
.L_9554:
        /*0010*/ 	.word	index@(.nv.constant0._ZN2at6native18elementwise_kernelILi128ELi4EZNS0_15gpu_kernel_implINS0_13BinaryFunctorIbbbZNS0_19maximum_kernel_cudaERNS_18TensorIteratorBaseEEUlbbE_EEEEvS5_RKT_EUliE_EEviT1_)
        /*0014*/ 	.short	0x0160
        /*0016*/ 	.short	0x0290


	//----- nvinfo : EIATTR_CBANK_PARAM_SIZE
	.align		4
.L_9555:
        /*0018*/ 	.byte	0x03, 0x19
        /*001a*/ 	.short	0x0290


	//----- nvinfo : EIATTR_KPARAM_INFO
	.align		4
        /*001c*/ 	.byte	0x04, 0x17
        /*001e*/ 	.short	(.L_9557 - .L_9556)
.L_9556:
        /*0020*/ 	.word	0x00000000
        /*0024*/ 	.short	0x0001
        /*0026*/ 	.short	0x0008
        /*0028*/ 	.byte	0x00, 0xf0, 0x21, 0x0a


	//----- nvinfo : EIATTR_KPARAM_INFO
	.align		4
.L_9557:
        /*002c*/ 	.byte	0x04, 0x17
        /*002e*/ 	.short	(.L_9559 - .L_9558)
.L_9558:
        /*0030*/ 	.word	0x00000000
        /*0034*/ 	.short	0x0000
        /*0036*/ 	.short	0x0000
        /*0038*/ 	.byte	0x00, 0xf0, 0x11, 0x00


	//----- nvinfo : EIATTR_MAXREG_COUNT
	.align		4
.L_9559:
        /*003c*/ 	.byte	0x03, 0x1b
        /*003e*/ 	.short	0x0080


	//----- nvinfo : EIATTR_EXTERNS
	.align		4
        /*0040*/ 	.byte	0x04, 0x0f
        /*0042*/ 	.short	(.L_9561 - .L_9560)


	//   ....[0]....
	.align		4
.L_9560:
        /*0044*/ 	.word	index@(__assertfail)


	//----- nvinfo : EIATTR_MERCURY_ISA_VERSION
	.align		4
.L_9561:
        /*0048*/ 	.byte	0x03, 0x5f
        /*004a*/ 	.short	0x0000


	//----- nvinfo : EIATTR_SYSCALL_OFFSETS
	.align		4
        /*004c*/ 	.byte	0x04, 0x46
        /*004e*/ 	.short	(.L_9563 - .L_9562)


	//   ....[0]....
.L_9562:
        /*0050*/ 	.word	0x00002070


	//   ....[1]....
        /*0054*/ 	.word	0x00002fe0


	//   ....[2]....
        /*0058*/ 	.word	0x00003e90


	//   ....[3]....
        /*005c*/ 	.word	0x00005f40


	//   ....[4]....
        /*0060*/ 	.word	0x00006eb0


	//   ....[5]....
        /*0064*/ 	.word	0x00007d60


	//   ....[6]....
        /*0068*/ 	.word	0x00009de0


	//   ....[7]....
        /*006c*/ 	.word	0x0000ad50


	//   ....[8]....
        /*0070*/ 	.word	0x0000bc00


	//   ....[9]....
        /*0074*/ 	.word	0x0000dc90


	//   ....[10]....
        /*0078*/ 	.word	0x0000ec00


	//   ....[11]....
        /*007c*/ 	.word	0x0000fab0


	//----- nvinfo : EIATTR_EXIT_INSTR_OFFSETS
	.align		4
.L_9563:
        /*0080*/ 	.byte	0x04, 0x1c
        /*0082*/ 	.short	(.L_9565 - .L_9564)


	//   ....[0]....
.L_9564:
        /*0084*/ 	.word	0x0000bc90


	//   ....[1]....
        /*0088*/ 	.word	0x0000ed90


	//   ....[2]....
        /*008c*/ 	.word	0x0000edb0


	//   ....[3]....
        /*0090*/ 	.word	0x0000ee40


	//   ....[4]....
        /*0094*/ 	.word	0x0000ee60


	//   ....[5]....
        /*0098*/ 	.word	0x0000ee80


	//   ....[6]....
        /*009c*/ 	.word	0x0000ef10


	//   ....[7]....
        /*00a0*/ 	.word	0x0000ef50


	//   ....[8]....
        /*00a4*/ 	.word	0x0000eff0


	//   ....[9]....
        /*00a8*/ 	.word	0x0000f040


	//   ....[10]....
        /*00ac*/ 	.word	0x0000f070


	//   ....[11]....
        /*00b0*/ 	.word	0x0000f110


	//   ....[12]....
        /*00b4*/ 	.word	0x0000f150


	//   ....[13]....
        /*00b8*/ 	.word	0x0000f2e0


	//   ....[14]....
        /*00bc*/ 	.word	0x0000f440


	//   ....[15]....
        /*00c0*/ 	.word	0x0000f480


	//   ....[16]....
        /*00c4*/ 	.word	0x0000f520


	//   ....[17]....
        /*00c8*/ 	.word	0x0000f6a0


	//   ....[18]....
        /*00cc*/ 	.word	0x0000f820


	//   ....[19]....
        /*00d0*/ 	.word	0x0000f980


	//   ....[20]....
        /*00d4*/ 	.word	0x0000fac0


	//   ....[21]....
        /*00d8*/ 	.word	0x0000faf0


	//   ....[22]....
        /*00dc*/ 	.word	0x0000fb10


	//----- nvinfo : EIATTR_MAX_THREADS
	.align		4
.L_9565:
        /*00e0*/ 	.byte	0x04, 0x05
        /*00e2*/ 	.short	(.L_9567 - .L_9566)
.L_9566:
        /*00e4*/ 	.word	0x00000080
        /*00e8*/ 	.word	0x00000001
        /*00ec*/ 	.word	0x00000001


	//----- nvinfo : EIATTR_CRS_STACK_SIZE
	.align		4
.L_9567:
        /*00f0*/ 	.byte	0x04, 0x1e
        /*00f2*/ 	.short	(.L_9569 - .L_9568)
.L_9568:
        /*00f4*/ 	.word	0x00000000
.L_9569:


//--------------------- .nv.info._ZN2at6native27unrolled_elementwise_kernelINS0_13BinaryFunctorIbbbZNS0_19maximum_kernel_cudaERNS_18TensorIteratorBaseEEUlbbE_EESt5arrayIPcLm3EELi4E23TrivialOffsetCalculatorILi2EjESA_ILi1EjENS0_6memory12LoadWithCastILi2EEENSD_13StoreWithCastILi1EEEEEviT_T0_T2_T3_T4_T5_ --------------------------
	.section	.nv.info._ZN2at6native27unrolled_elementwise_kernelINS0_13BinaryFunctorIbbbZNS0_19maximum_kernel_cudaERNS_18TensorIteratorBaseEEUlbbE_EESt5arrayIPcLm3EELi4E23TrivialOffsetCalculatorILi2EjESA_ILi1EjENS0_6memory12LoadWithCastILi2EEENSD_13StoreWithCastILi1EEEEEviT_T0_T2_T3_T4_T5_,"",@"SHT_CUDA_INFO"
	.sectionflags	@""
	.align	4


	//----- nvinfo : EIATTR_CUDA_API_VERSION
	.align		4
        /*0000*/ 	.byte	0x04, 0x37
        /*0002*/ 	.short	(.L_9571 - .L_9570)
.L_9570:
        /*0004*/ 	.word	0x00000082


	//----- nvinfo : EIATTR_SW2861232_WAR
	.align		4
.L_9571:
        /*0008*/ 	.byte	0x01, 0x35
	.zero		2


	//----- nvinfo : EIATTR_PARAM_CBANK
	.align		4
        /*000c*/ 	.byte	0x04, 0x0a
        /*000e*/ 	.short	(.L_9573 - .L_9572)
	.align		4
.L_9572:
        /*0010*/ 	.word	index@(.nv.constant0._ZN2at6native27unrolled_elementwise_kernelINS0_13BinaryFunctorIbbbZNS0_19maximum_kernel_cudaERNS_18TensorIteratorBaseEEUlbbE_EESt5arrayIPcLm3EELi4E23TrivialOffsetCalculatorILi2EjESA_ILi1EjENS0_6memory12LoadWithCastILi2EEENSD_13StoreWithCastILi1EEEEEviT_T0_T2_T3_T4_T5_)
        /*0014*/ 	.short	0x0160
        /*0016*/ 	.short	0x0038


	//----- nvinfo : EIATTR_CBANK_PARAM_SIZE
	.align		4
.L_9573:
        /*0018*/ 	.byte	0x03, 0x19
        /*001a*/ 	.short	0x0038


	//----- nvinfo : EIATTR_KPARAM_INFO
	.align		4
        /*001c*/ 	.byte	0x04, 0x17
        /*001e*/ 	.short	(.L_9575 - .L_9574)
.L_9574:
        /*0020*/ 	.word	0x00000000
        /*0024*/ 	.short	0x0006
        /*0026*/ 	.short	0x0030
        /*0028*/ 	.byte	0x00, 0xf0, 0x21, 0x00


	//----- nvinfo : EIATTR_KPARAM_INFO
	.align		4
.L_9575:
        /*002c*/ 	.byte	0x04, 0x17
        /*002e*/ 	.short	(.L_9577 - .L_9576)
.L_9576:
        /*0030*/ 	.word	0x00000000
        /*0034*/ 	.short	0x0005
        /*0036*/ 	.short	0x0024
        /*0038*/ 	.byte	0x00, 0xf0, 0x31, 0x00


	//----- nvinfo : EIATTR_KPARAM_INFO
	.align		4
.L_9577:
        /*003c*/ 	.byte	0x04, 0x17
        /*003e*/ 	.short	(.L_9579 - .L_9578)
.L_9578:
        /*0040*/ 	.word	0x00000000
        /*0044*/ 	.short	0x0004
        /*0046*/ 	.short	0x0021
        /*0048*/ 	.byte	0x00, 0xf0, 0x05, 0x00


	//----- nvinfo : EIATTR_KPARAM_INFO
	.align		4
.L_9579:
        /*004c*/ 	.byte	0x04, 0x17
        /*004e*/ 	.short	(.L_9581 - .L_9580)
.L_9580:
        /*0050*/ 	.word	0x00000000
        /*0054*/ 	.short	0x0003
        /*0056*/ 	.short	0x0020
        /*0058*/ 	.byte	0x00, 0xf0, 0x05, 0x00


	//----- nvinfo : EIATTR_KPARAM_INFO
	.align		4
.L_9581:
        /*005c*/ 	.byte	0x04, 0x17
        /*005e*/ 	.short	(.L_9583 - .L_9582)
.L_9582:
        /*0060*/ 	.word	0x00000000
        /*0064*/ 	.short	0x0002
        /*0066*/ 	.short	0x0008
        /*0068*/ 	.byte	0x00, 0xf0, 0x61, 0x00


	//----- nvinfo : EIATTR_KPARAM_INFO
	.align		4
.L_9583:
        /*006c*/ 	.byte	0x04, 0x17
        /*006e*/ 	.short	(.L_9585 - .L_9584)
.L_9584:
        /*0070*/ 	.word	0x00000000
        /*0074*/ 	.short	0x0001
        /*0076*/ 	.short	0x0004
        /*0078*/ 	.byte	0x00, 0xf0, 0x05, 0x00


	//----- nvinfo : EIATTR_KPARAM_INFO
	.align		4
.L_9585:
        /*007c*/ 	.byte	0x04, 0x17
        /*007e*/ 	.short	(.L_9587 - .L_9586)
.L_9586:
        /*0080*/ 	.word	0x00000000
        /*0084*/ 	.short	0x0000
        /*0086*/ 	.short	0x0000
        /*0088*/ 	.byte	0x00, 0xf0, 0x11, 0x00


	//----- nvinfo : EIATTR_MAXREG_COUNT
	.align		4
.L_9587:
        /*008c*/ 	.byte	0x03, 0x1b
        /*008e*/ 	.short	0x00ff


	//----- nvinfo : EIATTR_EXTERNS
	.align		4
        /*0090*/ 	.byte	0x04, 0x0f
        /*0092*/ 	.short	(.L_9589 - .L_9588)


	//   ....[0]....
	.align		4
.L_9588:
        /*0094*/ 	.word	index@(__assertfail)


	//----- nvinfo : EIATTR_MERCURY_ISA_VERSION
	.align		4
.L_9589:
        /*0098*/ 	.byte	0x03, 0x5f
        /*009a*/ 	.short	0x0000


	//----- nvinfo : EIATTR_SYSCALL_OFFSETS
	.align		4
        /*009c*/ 	.byte	0x04, 0x46
        /*009e*/ 	.short	(.L_9591 - .L_9590)


	//   ....[0]....
.L_9590:
        /*00a0*/ 	.word	0x000010d0


	//   ....[1]....
        /*00a4*/ 	.word	0x00002040


	//   ....[2]....
        /*00a8*/ 	.word	0x00003160


	//   ....[3]....
        /*00ac*/ 	.word	0x000040d0


	//   ....[4]....
        /*00b0*/ 	.word	0x00005200


	//   ....[5]....
        /*00b4*/ 	.word	0x00006170


	//   ....[6]....
        /*00b8*/ 	.word	0x00007280


	//   ....[7]....
        /*00bc*/ 	.word	0x000081f0


	//   ....[8]....
        /*00c0*/ 	.word	0x000091b0


	//   ....[9]....
        /*00c4*/ 	.word	0x0000a0c0


	//   ....[10]....
        /*00c8*/ 	.word	0x0000afc0


	//   ....[11]....
        /*00cc*/ 	.word	0x0000bec0


	//----- nvinfo : EIATTR_EXIT_INSTR_OFFSETS
	.align		4
.L_9591:
        /*00d0*/ 	.byte	0x04, 0x1c
        /*00d2*/ 	.short	(.L_9593 - .L_9592)


	//   ....[0]....
.L_9592:
        /*00d4*/ 	.word	0x0000b070


	//   ....[1]....
        /*00d8*/ 	.word	0x0000b180


	//   ....[2]....
        /*00dc*/ 	.word	0x0000b1a0


	//   ....[3]....
        /*00e0*/ 	.word	0x0000b240


	//   ....[4]....
        /*00e4*/ 	.word	0x0000b270


	//   ....[5]....
        /*00e8*/ 	.word	0x0000b290


	//   ....[6]....
        /*00ec*/ 	.word	0x0000b320


	//   ....[7]....
        /*00f0*/ 	.word	0x0000b360


	//   ....[8]....
        /*00f4*/ 	.word	0x0000b400


	//   ....[9]....
        /*00f8*/ 	.word	0x0000b450


	//   ....[10]....
        /*00fc*/ 	.word	0x0000b480


	//   ....[11]....
        /*0100*/ 	.word	0x0000b520


	//   ....[12]....
        /*0104*/ 	.word	0x0000b560


	//   ....[13]....
        /*0108*/ 	.word	0x0000b6f0


	//   ....[14]....
        /*010c*/ 	.word	0x0000b850


	//   ....[15]....
        /*0110*/ 	.word	0x0000b890


	//   ....[16]....
        /*0114*/ 	.word	0x0000b930


	//   ....[17]....
        /*0118*/ 	.word	0x0000bab0


	//   ....[18]....
        /*011c*/ 	.word	0x0000bc30


	//   ....[19]....
        /*0120*/ 	.word	0x0000bd90


	//   ....[20]....
        /*0124*/ 	.word	0x0000bed0


	//   ....[21]....
        /*0128*/ 	.word	0x0000bf10


	//   ....[22]....
        /*012c*/ 	.word	0x0000bf40


	//----- nvinfo : EIATTR_MAX_THREADS
	.align		4
.L_9593:
        /*0130*/ 	.byte	0x04, 0x05
        /*0132*/ 	.short	(.L_9595 - .L_9594)
.L_9594:
        /*0134*/ 	.word	0x00000080
        /*0138*/ 	.word	0x00000001
        /*013c*/ 	.word	0x00000001


	//----- nvinfo : EIATTR_CRS_STACK_SIZE
	.align		4
.L_9595:
        /*0140*/ 	.byte	0x04, 0x1e
        /*0142*/ 	.short	(.L_9597 - .L_9596)
.L_9596:
        /*0144*/ 	.word	0x00000000
.L_9597:


//--------------------- .nv.info._ZN2at6native18elementwise_kernelILi128ELi4EZNS0_22gpu_kernel_impl_nocastINS0_13BinaryFunctorIbbbZNS0_19maximum_kernel_cudaERNS_18TensorIteratorBaseEEUlbbE_EEEEvS5_RKT_EUliE_EEviT1_ --------------------------
	.section	.nv.info._ZN2at6native18elementwise_kernelILi128ELi4EZNS0_22gpu_kernel_impl_nocastINS0_13BinaryFunctorIbbbZNS0_19maximum_kernel_cudaERNS_18TensorIteratorBaseEEUlbbE_EEEEvS5_RKT_EUliE_EEviT1_,"",@"SHT_CUDA_INFO"
	.sectionflags	@""
	.align	4


	//----- nvinfo : EIATTR_CUDA_API_VERSION
	.align		4
        /*0000*/ 	.byte	0x04, 0x37
        /*0002*/ 	.short	(.L_9599 - .L_9598)
.L_9598:
        /*0004*/ 	.word	0x00000082


	//----- nvinfo : EIATTR_SW2861232_WAR
	.align		4
.L_9599:
        /*0008*/ 	.byte	0x01, 0x35
	.zero		2


	//----- nvinfo : EIATTR_PARAM_CBANK
	.align		4
        /*000c*/ 	.byte	0x04, 0x0a
        /*000e*/ 	.short	(.L_9601 - .L_9600)
	.align		4
.L_9600:
        /*0010*/ 	.word	index@(.nv.constant0._ZN2at6native18elementwise_kernelILi128ELi4EZNS0_22gpu_kernel_impl_nocastINS0_13BinaryFunctorIbbbZNS0_19maximum_kernel_cudaERNS_18TensorIteratorBaseEEUlbbE_EEEEvS5_RKT_EUliE_EEviT1_)
        /*0014*/ 	.short	0x0160
        /*0016*/ 	.short	0x0290


	//----- nvinfo : EIATTR_CBANK_PARAM_SIZE
	.align		4
.L_9601:
        /*0018*/ 	.byte	0x03, 0x19
        /*001a*/ 	.short	0x0290


	//----- nvinfo : EIATTR_KPARAM_INFO
	.align		4
        /*001c*/ 	.byte	0x04, 0x17
        /*001e*/ 	.short	(.L_9603 - .L_9602)
.L_9602:
        /*0020*/ 	.word	0x00000000
        /*0024*/ 	.short	0x0001
        /*0026*/ 	.short	0x0008
        /*0028*/ 	.byte	0x00, 0xf0, 0x21, 0x0a


	//----- nvinfo : EIATTR_KPARAM_INFO
	.align		4
.L_9603:
        /*002c*/ 	.byte	0x04, 0x17
        /*002e*/ 	.short	(.L_9605 - .L_9604)
.L_9604:
        /*0030*/ 	.word	0x00000000
        /*0034*/ 	.short	0x0000
        /*0036*/ 	.short	0x0000
        /*0038*/ 	.byte	0x00, 0xf0, 0x11, 0x00


	//----- nvinfo : EIATTR_MAXREG_COUNT
	.align		4
.L_9605:
        /*003c*/ 	.byte	0x03, 0x1b
        /*003e*/ 	.short	0x0080


	//----- nvinfo : EIATTR_MERCURY_ISA_VERSION
	.align		4
        /*0040*/ 	.byte	0x03, 0x5f
        /*0042*/ 	.short	0x0000


	//----- nvinfo : EIATTR_EXIT_INSTR_OFFSETS
	.align		4
        /*0044*/ 	.byte	0x04, 0x1c
        /*0046*/ 	.short	(.L_9607 - .L_9606)


	//   ....[0]....
.L_9606:
        /*0048*/ 	.word	0x000032b0


	//   ....[1]....
        /*004c*/ 	.word	0x00004340


	//----- nvinfo : EIATTR_MAX_THREADS
	.align		4
.L_9607:
        /*0050*/ 	.byte	0x04, 0x05
        /*0052*/ 	.short	(.L_9609 - .L_9608)
.L_9608:
        /*0054*/ 	.word	0x00000080
        /*0058*/ 	.word	0x00000001
        /*005c*/ 	.word	0x00000001


	//----- nvinfo : EIATTR_CRS_STACK_SIZE
	.align		4
.L_9609:
        /*0060*/ 	.byte	0x04, 0x1e
        /*0062*/ 	.short	(.L_9611 - .L_9610)
.L_9610:
        /*0064*/ 	.word	0x00000000
.L_9611:


//--------------------- .nv.info._ZN2at6native27unrolled_elementwise_kernelINS0_13BinaryFunctorIbbbZNS0_19maximum_kernel_cudaERNS_18TensorIteratorBaseEEUlbbE_EESt5arrayIPcLm3EELi4E23TrivialOffsetCalculatorILi2EjESA_ILi1EjENS0_6memory15LoadWithoutCastENSD_16StoreWithoutCastEEEviT_T0_T2_T3_T4_T5_ --------------------------
	.section	.nv.info._ZN2at6native27unrolled_elementwise_kernelINS0_13BinaryFunctorIbbbZNS0_19maximum_kernel_cudaERNS_18TensorIteratorBaseEEUlbbE_EESt5arrayIPcLm3EELi4E23TrivialOffsetCalculatorILi2EjESA_ILi1EjENS0_6memory15LoadWithoutCastENSD_16StoreWithoutCastEEEviT_T0_T2_T3_T4_T5_,"",@"SHT_CUDA_INFO"
	.sectionflags	@""
	.align	4


	//----- nvinfo : EIATTR_CUDA_API_VERSION
	.align		4
        /*0000*/ 	.byte	0x04, 0x37
        /*0002*/ 	.short	(.L_9613 - .L_9612)
.L_9612:
        /*0004*/ 	.word	0x00000082


	//----- nvinfo : EIATTR_SW2861232_WAR
	.align		4
.L_9613:
        /*0008*/ 	.byte	0x01, 0x35
	.zero		2


	//----- nvinfo : EIATTR_PARAM_CBANK
	.align		4
        /*000c*/ 	.byte	0x04, 0x0a
        /*000e*/ 	.short	(.L_9615 - .L_9614)
	.align		4
.L_9614:
        /*0010*/ 	.word	index@(.nv.constant0._ZN2at6native27unrolled_elementwise_kernelINS0_13BinaryFunctorIbbbZNS0_19maximum_kernel_cudaERNS_18TensorIteratorBaseEEUlbbE_EESt5arrayIPcLm3EELi4E23TrivialOffsetCalculatorILi2EjESA_ILi1EjENS0_6memory15LoadWithoutCastENSD_16StoreWithoutCastEEEviT_T0_T2_T3_T4_T5_)
        /*0014*/ 	.short	0x0160
        /*0016*/ 	.short	0x0024


	//----- nvinfo : EIATTR_CBANK_PARAM_SIZE
	.align		4
.L_9615:
        /*0018*/ 	.byte	0x03, 0x19
        /*001a*/ 	.short	0x0024


	//----- nvinfo : EIATTR_KPARAM_INFO
	.align		4
        /*001c*/ 	.byte	0x04, 0x17
        /*001e*/ 	.short	(.L_9617 - .L_9616)
.L_9616:
        /*0020*/ 	.word	0x00000000
        /*0024*/ 	.short	0x0006
        /*0026*/ 	.short	0x0023
        /*0028*/ 	.byte	0x00, 0xf0, 0x05, 0x00


	//----- nvinfo : EIATTR_KPARAM_INFO
	.align		4
.L_9617:
        /*002c*/ 	.byte	0x04, 0x17
        /*002e*/ 	.short	(.L_9619 - .L_9618)
.L_9618:
        /*0030*/ 	.word	0x00000000
        /*0034*/ 	.short	0x0005
        /*0036*/ 	.short	0x0022
        /*0038*/ 	.byte	0x00, 0xf0, 0x05, 0x00


	//----- nvinfo : EIATTR_KPARAM_INFO
	.align		4
.L_9619:
        /*003c*/ 	.byte	0x04, 0x17
        /*003e*/ 	.short	(.L_9621 - .L_9620)
.L_9620:
        /*0040*/ 	.word	0x00000000
        /*0044*/ 	.short	0x0004
        /*0046*/ 	.short	0x0021
        /*0048*/ 	.byte	0x00, 0xf0, 0x05, 0x00


	//----- nvinfo : EIATTR_KPARAM_INFO
	.align		4
.L_9621:
        /*004c*/ 	.byte	0x04, 0x17
        /*004e*/ 	.short	(.L_9623 - .L_9622)
.L_9622:
        /*0050*/ 	.word	0x00000000
        /*0054*/ 	.short	0x0003
        /*0056*/ 	.short	0x0020
        /*0058*/ 	.byte	0x00, 0xf0, 0x05, 0x00


	//----- nvinfo : EIATTR_KPARAM_INFO
	.align		4
.L_9623:
        /*005c*/ 	.byte	0x04, 0x17
        /*005e*/ 	.short	(.L_9625 - .L_9624)
.L_9624:
        /*0060*/ 	.word	0x00000000
        /*0064*/ 	.short	0x0002
        /*0066*/ 	.short	0x0008
        /*0068*/ 	.byte	0x00, 0xf0, 0x61, 0x00


	//----- nvinfo : EIATTR_KPARAM_INFO
	.align		4
.L_9625:
        /*006c*/ 	.byte	0x04, 0x17
        /*006e*/ 	.short	(.L_9627 - .L_9626)
.L_9626:
        /*0070*/ 	.word	0x00000000
        /*0074*/ 	.short	0x0001
        /*0076*/ 	.short	0x0004
        /*0078*/ 	.byte	0x00, 0xf0, 0x05, 0x00


	//----- nvinfo : EIATTR_KPARAM_INFO
	.align		4
.L_9627:
        /*007c*/ 	.byte	0x04, 0x17
        /*007e*/ 	.short	(.L_9629 - .L_9628)
.L_9628:
        /*0080*/ 	.word	0x00000000
        /*0084*/ 	.short	0x0000
        /*0086*/ 	.short	0x0000
        /*0088*/ 	.byte	0x00, 0xf0, 0x11, 0x00


	//----- nvinfo : EIATTR_MAXREG_COUNT
	.align		4
.L_9629:
        /*008c*/ 	.byte	0x03, 0x1b
        /*008e*/ 	.short	0x00ff


	//----- nvinfo : EIATTR_MERCURY_ISA_VERSION
	.align		4
        /*0090*/ 	.byte	0x03, 0x5f
        /*0092*/ 	.short	0x0000


	//----- nvinfo : EIATTR_EXIT_INSTR_OFFSETS
	.align		4
        /*0094*/ 	.byte	0x04, 0x1c
        /*0096*/ 	.short	(.L_9631 - .L_9630)


	//   ....[0]....
.L_9630:
        /*0098*/ 	.word	0x00000590


	//   ....[1]....
        /*009c*/ 	.word	0x00000620


	//----- nvinfo : EIATTR_MAX_THREADS
	.align		4
.L_9631:
        /*00a0*/ 	.byte	0x04, 0x05
        /*00a2*/ 	.short	(.L_9633 - .L_9632)
.L_9632:
        /*00a4*/ 	.word	0x00000080
        /*00a8*/ 	.word	0x00000001
        /*00ac*/ 	.word	0x00000001


	//----- nvinfo : EIATTR_CRS_STACK_SIZE
	.align		4
.L_9633:
        /*00b0*/ 	.byte	0x04, 0x1e
        /*00b2*/ 	.short	(.L_9635 - .L_9634)
.L_9634:
        /*00b4*/ 	.word	0x00000000
.L_9635:


//--------------------- .nv.info._ZN2at6native29vectorized_elementwise_kernelILi2ENS0_13BinaryFunctorIbbbZNS0_19maximum_kernel_cudaERNS_18TensorIteratorBaseEEUlbbE_EESt5arrayIPcLm3EEEEviT0_T1_ --------------------------
	.section	.nv.info._ZN2at6native29vectorized_elementwise_kernelILi2ENS0_13BinaryFunctorIbbbZNS0_19maximum_kernel_cudaERNS_18TensorIteratorBaseEEUlbbE_EESt5arrayIPcLm3EEEEviT0_T1_,"",@"SHT_CUDA_INFO"
	.sectionflags	@""
	.align	4


	//----- nvinfo : EIATTR_CUDA_API_VERSION
	.align		4
        /*0000*/ 	.byte	0x04, 0x37
        /*0002*/ 	.short	(.L_9637 - .L_9636)
.L_9636:
        /*0004*/ 	.word	0x00000082


	//----- nvinfo : EIATTR_SW2861232_WAR
	.align		4
.L_9637:
        /*0008*/ 	.byte	0x01, 0x35
	.zero		2


	//----- nvinfo : EIATTR_PARAM_CBANK
	.align		4
        /*000c*/ 	.byte	0x04, 0x0a
        /*000e*/ 	.short	(.L_9639 - .L_9638)
	.align		4
.L_9638:
        /*0010*/ 	.word	index@(.nv.constant0._ZN2at6native29vectorized_elementwise_kernelILi2ENS0_13BinaryFunctorIbbbZNS0_19maximum_kernel_cudaERNS_18TensorIteratorBaseEEUlbbE_EESt5arrayIPcLm3EEEEviT0_T1_)
        /*0014*/ 	.short	0x0160
        /*0016*/ 	.short	0x0020


	//----- nvinfo : EIATTR_CBANK_PARAM_SIZE
	.align		4
.L_9639:
        /*0018*/ 	.byte	0x03, 0x19
        /*001a*/ 	.short	0x0020


	//----- nvinfo : EIATTR_KPARAM_INFO
	.align		4
        /*001c*/ 	.byte	0x04, 0x17
        /*001e*/ 	.short	(.L_9641 - .L_9640)
.L_9640:
        /*0020*/ 	.word	0x00000000
        /*0024*/ 	.short	0x0002
        /*0026*/ 	.short	0x0008
        /*0028*/ 	.byte	0x00, 0xf0, 0x61, 0x00


	//----- nvinfo : EIATTR_KPARAM_INFO
	.align		4
.L_9641:
        /*002c*/ 	.byte	0x04, 0x17
        /*002e*/ 	.short	(.L_9643 - .L_9642)
.L_9642:
        /*0030*/ 	.word	0x00000000
        /*0034*/ 	.short	0x0001
        /*0036*/ 	.short	0x0004
        /*0038*/ 	.byte	0x00, 0xf0, 0x05, 0x00


	//----- nvinfo : EIATTR_KPARAM_INFO
	.align		4
.L_9643:
        /*003c*/ 	.byte	0x04, 0x17
        /*003e*/ 	.short	(.L_9645 - .L_9644)
.L_9644:
        /*0040*/ 	.word	0x00000000
        /*0044*/ 	.short	0x0000
        /*0046*/ 	.short	0x0000
        /*0048*/ 	.byte	0x00, 0xf0, 0x11, 0x00


	//----- nvinfo : EIATTR_MAXREG_COUNT
	.align		4
.L_9645:
        /*004c*/ 	.byte	0x03, 0x1b
        /*004e*/ 	.short	0x00ff


	//----- nvinfo : EIATTR_MERCURY_ISA_VERSION
	.align		4
        /*0050*/ 	.byte	0x03, 0x5f
        /*0052*/ 	.short	0x0000


	//----- nvinfo : EIATTR_EXIT_INSTR_OFFSETS
	.align		4
        /*0054*/ 	.byte	0x04, 0x1c
        /*0056*/ 	.short	(.L_9647 - .L_9646)


	//   ....[0]....
.L_9646:
        /*0058*/ 	.word	0x00000420


	//   ....[1]....
        /*005c*/ 	.word	0x00000fa0


	//   ....[2]....
        /*0060*/ 	.word	0x00000ff0


	//----- nvinfo : EIATTR_MAX_THREADS
	.align		4
.L_9647:
        /*0064*/ 	.byte	0x04, 0x05
        /*0066*/ 	.short	(.L_9649 - .L_9648)
.L_9648:
        /*0068*/ 	.word	0x00000080
        /*006c*/ 	.word	0x00000001
        /*0070*/ 	.word	0x00000001


	//----- nvinfo : EIATTR_CRS_STACK_SIZE
	.align		4
.L_9649:
        /*0074*/ 	.byte	0x04, 0x1e
        /*0076*/ 	.short	(.L_9651 - .L_9650)
.L_9650:
        /*0078*/ 	.word	0x00000000
.L_9651:


//--------------------- .nv.info._ZN2at6native29vectorized_elementwise_kernelILi4ENS0_13BinaryFunctorIbbbZNS0_19maximum_kernel_cudaERNS_18TensorIteratorBaseEEUlbbE_EESt5arrayIPcLm3EEEEviT0_T1_ --------------------------
	.section	.nv.info._ZN2at6native29vectorized_elementwise_kernelILi4ENS0_13BinaryFunctorIbbbZNS0_19maximum_kernel_cudaERNS_18TensorIteratorBaseEEUlbbE_EESt5arrayIPcLm3EEEEviT0_T1_,"",@"SHT_CUDA_INFO"
	.sectionflags	@""
	.align	4


	//----- nvinfo : EIATTR_CUDA_API_VERSION
	.align		4
        /*0000*/ 	.byte	0x04, 0x37
        /*0002*/ 	.short	(.L_9653 - .L_9652)
.L_9652:
        /*0004*/ 	.word	0x00000082


	//----- nvinfo : EIATTR_SW2861232_WAR
	.align		4
.L_9653:
        /*0008*/ 	.byte	0x01, 0x35
	.zero		2


	//----- nvinfo : EIATTR_PARAM_CBANK
	.align		4
        /*000c*/ 	.byte	0x04, 0x0a
        /*000e*/ 	.short	(.L_9655 - .L_9654)
	.align		4
.L_9654:
        /*0010*/ 	.word	index@(.nv.constant0._ZN2at6native29vectorized_elementwise_kernelILi4ENS0_13BinaryFunctorIbbbZNS0_19maximum_kernel_cudaERNS_18TensorIteratorBaseEEUlbbE_EESt5arrayIPcLm3EEEEviT0_T1_)
        /*0014*/ 	.short	0x0160
        /*0016*/ 	.short	0x0020


	//----- nvinfo : EIATTR_CBANK_PARAM_SIZE
	.align		4
.L_9655:
        /*0018*/ 	.byte	0x03, 0x19
        /*001a*/ 	.short	0x0020


	//----- nvinfo : EIATTR_KPARAM_INFO
	.align		4
        /*001c*/ 	.byte	0x04, 0x17
        /*001e*/ 	.short	(.L_9657 - .L_9656)
.L_9656:
        /*0020*/ 	.word	0x00000000
        /*0024*/ 	.short	0x0002
        /*0026*/ 	.short	0x0008
        /*0028*/ 	.byte	0x00, 0xf0, 0x61, 0x00


	//----- nvinfo : EIATTR_KPARAM_INFO
	.align		4
.L_9657:
        /*002c*/ 	.byte	0x04, 0x17
        /*002e*/ 	.short	(.L_9659 - .L_9658)
.L_9658:
        /*0030*/ 	.word	0x00000000
        /*0034*/ 	.short	0x0001
        /*0036*/ 	.short	0x0004
        /*0038*/ 	.byte	0x00, 0xf0, 0x05, 0x00


	//----- nvinfo : EIATTR_KPARAM_INFO
	.align		4
.L_9659:
        /*003c*/ 	.byte	0x04, 0x17
        /*003e*/ 	.short	(.L_9661 - .L_9660)
.L_9660:
        /*0040*/ 	.word	0x00000000
        /*0044*/ 	.short	0x0000
        /*0046*/ 	.short	0x0000
        /*0048*/ 	.byte	0x00, 0xf0, 0x11, 0x00


	//----- nvinfo : EIATTR_MAXREG_COUNT
	.align		4
.L_9661:
        /*004c*/ 	.byte	0x03, 0x1b
        /*004e*/ 	.short	0x00ff


	//----- nvinfo : EIATTR_MERCURY_ISA_VERSION
	.align		4
        /*0050*/ 	.byte	0x03, 0x5f
        /*0052*/ 	.short	0x0000


	//----- nvinfo : EIATTR_EXIT_INSTR_OFFSETS
	.align		4
        /*0054*/ 	.byte	0x04, 0x1c
        /*0056*/ 	.short	(.L_9663 - .L_9662)


	//   ....[0]....
.L_9662:
        /*0058*/ 	.word	0x000003e0


	//   ....[1]....
        /*005c*/ 	.word	0x00000f60


	//   ....[2]....
        /*0060*/ 	.word	0x00000fb0


	//----- nvinfo : EIATTR_MAX_THREADS
	.align		4
.L_9663:
        /*0064*/ 	.byte	0x04, 0x05
        /*0066*/ 	.short	(.L_9665 - .L_9664)
.L_9664:
        /*0068*/ 	.word	0x00000080
        /*006c*/ 	.word	0x00000001
        /*0070*/ 	.word	0x00000001


	//----- nvinfo : EIATTR_CRS_STACK_SIZE
	.align		4
.L_9665:
        /*0074*/ 	.byte	0x04, 0x1e
        /*0076*/ 	.short	(.L_9667 - .L_9666)
.L_9666:
        /*0078*/ 	.word	0x00000000
.L_9667:


//--------------------- .nv.info._ZN2at6native29vectorized_elementwise_kernelILi8ENS0_13BinaryFunctorIbbbZNS0_19maximum_kernel_cudaERNS_18TensorIteratorBaseEEUlbbE_EESt5arrayIPcLm3EEEEviT0_T1_ --------------------------
	.section	.nv.info._ZN2at6native29vectorized_elementwise_kernelILi8ENS0_13BinaryFunctorIbbbZNS0_19maximum_kernel_cudaERNS_18TensorIteratorBaseEEUlbbE_EESt5arrayIPcLm3EEEEviT0_T1_,"",@"SHT_CUDA_INFO"
	.sectionflags	@""
	.align	4


	//----- nvinfo : EIATTR_CUDA_API_VERSION
	.align		4
        /*0000*/ 	.byte	0x04, 0x37
        /*0002*/ 	.short	(.L_9669 - .L_9668)
.L_9668:
        /*0004*/ 	.word	0x00000082


	//----- nvinfo : EIATTR_SW2861232_WAR
	.align		4
.L_9669:
        /*0008*/ 	.byte	0x01, 0x35
	.zero		2


	//----- nvinfo : EIATTR_PARAM_CBANK
	.align		4
        /*000c*/ 	.byte	0x04, 0x0a
        /*000e*/ 	.short	(.L_9671 - .L_9670)
	.align		4
.L_9670:
        /*0010*/ 	.word	index@(.nv.constant0._ZN2at6native29vectorized_elementwise_kernelILi8ENS0_13BinaryFunctorIbbbZNS0_19maximum_kernel_cudaERNS_18TensorIteratorBaseEEUlbbE_EESt5arrayIPcLm3EEEEviT0_T1_)
        /*0014*/ 	.short	0x0160
        /*0016*/ 	.short	0x0020


	//----- nvinfo : EIATTR_CBANK_PARAM_SIZE
	.align		4
.L_9671:
        /*0018*/ 	.byte	0x03, 0x19
        /*001a*/ 	.short	0x0020


	//----- nvinfo : EIATTR_KPARAM_INFO
	.align		4
        /*001c*/ 	.byte	0x04, 0x17
        /*001e*/ 	.short	(.L_9673 - .L_9672)
.L_9672:
        /*0020*/ 	.word	0x00000000
        /*0024*/ 	.short	0x0002
        /*0026*/ 	.short	0x0008
        /*0028*/ 	.byte	0x00, 0xf0, 0x61, 0x00


	//----- nvinfo : EIATTR_KPARAM_INFO
	.align		4
.L_9673:
        /*002c*/ 	.byte	0x04, 0x17
        /*002e*/ 	.short	(.L_9675 - .L_9674)
.L_9674:
        /*0030*/ 	.word	0x00000000
        /*0034*/ 	.short	0x0001
        /*0036*/ 	.short	0x0004
        /*0038*/ 	.byte	0x00, 0xf0, 0x05, 0x00


	//----- nvinfo : EIATTR_KPARAM_INFO
	.align		4
.L_9675:
        /*003c*/ 	.byte	0x04, 0x17
        /*003e*/ 	.short	(.L_9677 - .L_9676)
.L_9676:
        /*0040*/ 	.word	0x00000000
        /*0044*/ 	.short	0x0000
        /*0046*/ 	.short	0x0000
        /*0048*/ 	.byte	0x00, 0xf0, 0x11, 0x00


	//----- nvinfo : EIATTR_MAXREG_COUNT
	.align		4
.L_9677:
        /*004c*/ 	.byte	0x03, 0x1b
        /*004e*/ 	.short	0x00ff


	//----- nvinfo : EIATTR_MERCURY_ISA_VERSION
	.align		4
        /*0050*/ 	.byte	0x03, 0x5f
        /*0052*/ 	.short	0x0000


	//----- nvinfo : EIATTR_EXIT_INSTR_OFFSETS
	.align		4
        /*0054*/ 	.byte	0x04, 0x1c
        /*0056*/ 	.short	(.L_9679 - .L_9678)


	//   ....[0]....
.L_9678:
        /*0058*/ 	.word	0x00000010


	//----- nvinfo : EIATTR_MAX_THREADS
	.align		4
.L_9679:
        /*005c*/ 	.byte	0x04, 0x05
        /*005e*/ 	.short	(.L_9681 - .L_9680)
.L_9680:
        /*0060*/ 	.word	0x00000080
        /*0064*/ 	.word	0x00000001
        /*0068*/ 	.word	0x00000001
.L_9681:


//--------------------- .nv.callgraph             --------------------------
	.section	.nv.callgraph,"",@"SHT_CUDA_CALLGRAPH"
	.align	4
	.sectionentsize	8
	.align		4
        /*0000*/ 	.word	0x00000000
	.align		4
        /*0004*/ 	.word	0xffffffff
	.align		4
        /*0008*/ 	.word	index@(_ZN2at6native18elementwise_kernelILi128ELi4EZNS0_15gpu_kernel_implINS0_13AUnaryFunctorIN3c108BFloat16ES5_S5_ZZZNS0_16fmin_kernel_cudaERNS_18TensorIteratorBaseEENKUlvE_clEvENKUlvE2_clEvEUlS5_S5_E_EEEEvS7_RKT_EUliE_EEviT1_)
	.align		4
        /*000c*/ 	.word	index@(__assertfail)
	.align		4
        /*0010*/ 	.word	index@(_ZN2at6native27unrolled_elementwise_kernelINS0_13AUnaryFunctorIN3c108BFloat16ES4_S4_ZZZNS0_16fmin_kernel_cudaERNS_18TensorIteratorBaseEENKUlvE_clEvENKUlvE2_clEvEUlS4_S4_E_EESt5arrayIPcLm2EELi4E23TrivialOffsetCalculatorILi1EjESF_NS0_6memory12LoadWithCastILi1EEENSG_13StoreWithCastILi1EEEEEviT_T0_T2_T3_T4_T5_)
	.align		4
        /*0014*/ 	.word	index@(__assertfail)
	.align		4
        /*0018*/ 	.word	index@(_ZN2at6native18elementwise_kernelILi128ELi4EZNS0_15gpu_kernel_implINS0_13BinaryFunctorIN3c108BFloat16ES5_S5_ZZZNS0_16fmin_kernel_cudaERNS_18TensorIteratorBaseEENKUlvE_clEvENKUlvE2_clEvEUlS5_S5_E_EEEEvS7_RKT_EUliE_EEviT1_)
	.align		4
        /*001c*/ 	.word	index@(__assertfail)
	.align		4
        /*0020*/ 	.word	index@(_ZN2at6native27unrolled_elementwise_kernelINS0_13BinaryFunctorIN3c108BFloat16ES4_S4_ZZZNS0_16fmin_kernel_cudaERNS_18TensorIteratorBaseEENKUlvE_clEvENKUlvE2_clEvEUlS4_S4_E_EESt5arrayIPcLm3EELi4E23TrivialOffsetCalculatorILi2EjESE_ILi1EjENS0_6memory12LoadWithCastILi2EEENSH_13StoreWithCastILi1EEEEEviT_T0_T2_T3_T4_T5_)
	.align		4
        /*0024*/ 	.word	index@(__assertfail)
	.align		4
        /*0028*/ 	.word	index@(_ZN2at6native18elementwise_kernelILi128ELi4EZNS0_15gpu_kernel_implINS0_13AUnaryFunctorIN3c104HalfES5_S5_ZZZNS0_16fmin_kernel_cudaERNS_18TensorIteratorBaseEENKUlvE_clEvENKUlvE1_clEvEUlS5_S5_E_EEEEvS7_RKT_EUliE_EEviT1_)
	.align		4
        /*002c*/ 	.word	index@(__assertfail)
	.align		4
        /*0030*/ 	.word	index@(_ZN2at6native27unrolled_elementwise_kernelINS0_13AUnaryFunctorIN3c104HalfES4_S4_ZZZNS0_16fmin_kernel_cudaERNS_18TensorIteratorBaseEENKUlvE_clEvENKUlvE1_clEvEUlS4_S4_E_EESt5arrayIPcLm2EELi4E23TrivialOffsetCalculatorILi1EjESF_NS0_6memory12LoadWithCastILi1EEENSG_13StoreWithCastILi1EEEEEviT_T0_T2_T3_T4_T5_)
	.align		4
        /*0034*/ 	.word	index@(__assertfail)
	.align		4
        /*0038*/ 	.word	index@(_ZN2at6native18elementwise_kernelILi128ELi4EZNS0_15gpu_kernel_implINS0_13BinaryFunctorIN3c104HalfES5_S5_ZZZNS0_16fmin_kernel_cudaERNS_18TensorIteratorBaseEENKUlvE_clEvENKUlvE1_clEvEUlS5_S5_E_EEEEvS7_RKT_EUliE_EEviT1_)
	.align		4
        /*003c*/ 	.word	index@(__assertfail)
	.align		4
        /*0040*/ 	.word	index@(_ZN2at6native27unrolled_elementwise_kernelINS0_13BinaryFunctorIN3c104HalfES4_S4_ZZZNS0_16fmin_kernel_cudaERNS_18TensorIteratorBaseEENKUlvE_clEvENKUlvE1_clEvEUlS4_S4_E_EESt5arrayIPcLm3EELi4E23TrivialOffsetCalculatorILi2EjESE_ILi1EjENS0_6memory12LoadWithCastILi2EEENSH_13StoreWithCastILi1EEEEEviT_T0_T2_T3_T4_T5_)
	.align		4
        /*0044*/ 	.word	index@(__assertfail)
	.align		4
        /*0048*/ 	.word	index@(_ZN2at6native18elementwise_kernelILi128ELi4EZNS0_15gpu_kernel_implINS0_13AUnaryFunctorIfffZZZNS0_16fmin_kernel_cudaERNS_18TensorIteratorBaseEENKUlvE_clEvENKUlvE0_clEvEUlffE_EEEEvS5_RKT_EUliE_EEviT1_)
	.align		4
        /*004c*/ 	.word	index@(__assertfail)
	.align		4
        /*0050*/ 	.word	index@(_ZN2at6native27unrolled_elementwise_kernelINS0_13AUnaryFunctorIfffZZZNS0_16fmin_kernel_cudaERNS_18TensorIteratorBaseEENKUlvE_clEvENKUlvE0_clEvEUlffE_EESt5arrayIPcLm2EELi4E23TrivialOffsetCalculatorILi1EjESD_NS0_6memory12LoadWithCastILi1EEENSE_13StoreWithCastILi1EEEEEviT_T0_T2_T3_T4_T5_)
	.align		4
        /*0054*/ 	.word	index@(__assertfail)
	.align		4
        /*0058*/ 	.word	index@(_ZN2at6native18elementwise_kernelILi128ELi4EZNS0_15gpu_kernel_implINS0_13BinaryFunctorIfffZZZNS0_16fmin_kernel_cudaERNS_18TensorIteratorBaseEENKUlvE_clEvENKUlvE0_clEvEUlffE_EEEEvS5_RKT_EUliE_EEviT1_)
	.align		4
        /*005c*/ 	.word	index@(__assertfail)
	.align		4
        /*0060*/ 	.word	index@(_ZN2at6native27unrolled_elementwise_kernelINS0_13BinaryFunctorIfffZZZNS0_16fmin_kernel_cudaERNS_18TensorIteratorBaseEENKUlvE_clEvENKUlvE0_clEvEUlffE_EESt5arrayIPcLm3EELi4E23TrivialOffsetCalculatorILi2EjESC_ILi1EjENS0_6memory12LoadWithCastILi2EEENSF_13StoreWithCastILi1EEEEEviT_T0_T2_T3_T4_T5_)
	.align		4
        /*0064*/ 	.word	index@(__assertfail)
	.align		4
        /*0068*/ 	.word	index@(_ZN2at6native18elementwise_kernelILi128ELi4EZNS0_15gpu_kernel_implINS0_13AUnaryFunctorIdddZZZNS0_16fmin_kernel_cudaERNS_18TensorIteratorBaseEENKUlvE_clEvENKUlvE_clEvEUlddE_EEEEvS5_RKT_EUliE_EEviT1_)
	.align		4
        /*006c*/ 	.word	index@(__assertfail)
	.align		4
        /*0070*/ 	.word	index@(_ZN2at6native27unrolled_elementwise_kernelINS0_13AUnaryFunctorIdddZZZNS0_16fmin_kernel_cudaERNS_18TensorIteratorBaseEENKUlvE_clEvENKUlvE_clEvEUlddE_EESt5arrayIPcLm2EELi4E23TrivialOffsetCalculatorILi1EjESD_NS0_6memory12LoadWithCastILi1EEENSE_13StoreWithCastILi1EEEEEviT_T0_T2_T3_T4_T5_)
	.align		4
        /*0074*/ 	.word	index@(__assertfail)
	.align		4
        /*0078*/ 	.word	index@(_ZN2at6native18elementwise_kernelILi128ELi4EZNS0_15gpu_kernel_implINS0_13BinaryFunctorIdddZZZNS0_16fmin_kernel_cudaERNS_18TensorIteratorBaseEENKUlvE_clEvENKUlvE_clEvEUlddE_EEEEvS5_RKT_EUliE_EEviT1_)
	.align		4
        /*007c*/ 	.word	index@(__assertfail)
	.align		4
        /*0080*/ 	.word	index@(_ZN2at6native27unrolled_elementwise_kernelINS0_13BinaryFunctorIdddZZZNS0_16fmin_kernel_cudaERNS_18TensorIteratorBaseEENKUlvE_clEvENKUlvE_clEvEUlddE_EESt5arrayIPcLm3EELi4E23TrivialOffsetCalculatorILi2EjESC_ILi1EjENS0_6memory12LoadWithCastILi2EEENSF_13StoreWithCastILi1EEEEEviT_T0_T2_T3_T4_T5_)
	.align		4
        /*0084*/ 	.word	index@(__assertfail)
	.align		4
        /*0088*/ 	.word	index@(_ZN2at6native18elementwise_kernelILi128ELi4EZNS0_15gpu_kernel_implINS0_13AUnaryFunctorIN3c108BFloat16ES5_S5_ZZZNS0_16fmax_kernel_cudaERNS_18TensorIteratorBaseEENKUlvE_clEvENKUlvE2_clEvEUlS5_S5_E_EEEEvS7_RKT_EUliE_EEviT1_)
	.align		4
        /*008c*/ 	.word	index@(__assertfail)
	.align		4
        /*0090*/ 	.word	index@(_ZN2at6native27unrolled_elementwise_kernelINS0_13AUnaryFunctorIN3c108BFloat16ES4_S4_ZZZNS0_16fmax_kernel_cudaERNS_18TensorIteratorBaseEENKUlvE_clEvENKUlvE2_clEvEUlS4_S4_E_EESt5arrayIPcLm2EELi4E23TrivialOffsetCalculatorILi1EjESF_NS0_6memory12LoadWithCastILi1EEENSG_13StoreWithCastILi1EEEEEviT_T0_T2_T3_T4_T5_)
	.align		4
        /*0094*/ 	.word	index@(__assertfail)
	.align		4
        /*0098*/ 	.word	index@(_ZN2at6native18elementwise_kernelILi128ELi4EZNS0_15gpu_kernel_implINS0_13BinaryFunctorIN3c108BFloat16ES5_S5_ZZZNS0_16fmax_kernel_cudaERNS_18TensorIteratorBaseEENKUlvE_clEvENKUlvE2_clEvEUlS5_S5_E_EEEEvS7_RKT_EUliE_EEviT1_)
	.align		4
        /*009c*/ 	.word	index@(__assertfail)
	.align		4
        /*00a0*/ 	.word	index@(_ZN2at6native27unrolled_elementwise_kernelINS0_13BinaryFunctorIN3c108BFloat16ES4_S4_ZZZNS0_16fmax_kernel_cudaERNS_18TensorIteratorBaseEENKUlvE_clEvENKUlvE2_clEvEUlS4_S4_E_EESt5arrayIPcLm3EELi4E23TrivialOffsetCalculatorILi2EjESE_ILi1EjENS0_6memory12LoadWithCastILi2EEENSH_13StoreWithCastILi1EEEEEviT_T0_T2_T3_T4_T5_)
	.align		4
        /*00a4*/ 	.word	index@(__assertfail)
	.align		4
        /*00a8*/ 	.word	index@(_ZN2at6native18elementwise_kernelILi128ELi4EZNS0_15gpu_kernel_implINS0_13AUnaryFunctorIN3c104HalfES5_S5_ZZZNS0_16fmax_kernel_cudaERNS_18TensorIteratorBaseEENKUlvE_clEvENKUlvE1_clEvEUlS5_S5_E_EEEEvS7_RKT_EUliE_EEviT1_)
	.align		4
        /*00ac*/ 	.word	index@(__assertfail)
	.align		4
        /*00b0*/ 	.word	index@(_ZN2at6native27unrolled_elementwise_kernelINS0_13AUnaryFunctorIN3c104HalfES4_S4_ZZZNS0_16fmax_kernel_cudaERNS_18TensorIteratorBaseEENKUlvE_clEvENKUlvE1_clEvEUlS4_S4_E_EESt5arrayIPcLm2EELi4E23TrivialOffsetCalculatorILi1EjESF_NS0_6memory12LoadWithCastILi1EEENSG_13StoreWithCastILi1EEEEEviT_T0_T2_T3_T4_T5_)
	.align		4
        /*00b4*/ 	.word	index@(__assertfail)
	.align		4
        /*00b8*/ 	.word	index@(_ZN2at6native18elementwise_kernelILi128ELi4EZNS0_15gpu_kernel_implINS0_13BinaryFunctorIN3c104HalfES5_S5_ZZZNS0_16fmax_kernel_cudaERNS_18TensorIteratorBaseEENKUlvE_clEvENKUlvE1_clEvEUlS5_S5_E_EEEEvS7_RKT_EUliE_EEviT1_)
	.align		4
        /*00bc*/ 	.word	index@(__assertfail)
	.align		4
        /*00c0*/ 	.word	index@(_ZN2at6native27unrolled_elementwise_kernelINS0_13BinaryFunctorIN3c104HalfES4_S4_ZZZNS0_16fmax_kernel_cudaERNS_18TensorIteratorBaseEENKUlvE_clEvENKUlvE1_clEvEUlS4_S4_E_EESt5arrayIPcLm3EELi4E23TrivialOffsetCalculatorILi2EjESE_ILi1EjENS0_6memory12LoadWithCastILi2EEENSH_13StoreWithCastILi1EEEEEviT_T0_T2_T3_T4_T5_)
	.align		4
        /*00c4*/ 	.word	index@(__assertfail)
	.align		4
        /*00c8*/ 	.word	index@(_ZN2at6native18elementwise_kernelILi128ELi4EZNS0_15gpu_kernel_implINS0_13AUnaryFunctorIfffZZZNS0_16fmax_kernel_cudaERNS_18TensorIteratorBaseEENKUlvE_clEvENKUlvE0_clEvEUlffE_EEEEvS5_RKT_EUliE_EEviT1_)
	.align		4
        /*00cc*/ 	.word	index@(__assertfail)
	.align		4
        /*00d0*/ 	.word	index@(_ZN2at6native27unrolled_elementwise_kernelINS0_13AUnaryFunctorIfffZZZNS0_16fmax_kernel_cudaERNS_18TensorIteratorBaseEENKUlvE_clEvENKUlvE0_clEvEUlffE_EESt5arrayIPcLm2EELi4E23TrivialOffsetCalculatorILi1EjESD_NS0_6memory12LoadWithCastILi1EEENSE_13StoreWithCastILi1EEEEEviT_T0_T2_T3_T4_T5_)
	.align		4
        /*00d4*/ 	.word	index@(__assertfail)
	.align		4
        /*00d8*/ 	.word	index@(_ZN2at6native18elementwise_kernelILi128ELi4EZNS0_15gpu_kernel_implINS0_13BinaryFunctorIfffZZZNS0_16fmax_kernel_cudaERNS_18TensorIteratorBaseEENKUlvE_clEvENKUlvE0_clEvEUlffE_EEEEvS5_RKT_EUliE_EEviT1_)
	.align		4
        /*00dc*/ 	.word	index@(__assertfail)
	.align		4
        /*00e0*/ 	.word	index@(_ZN2at6native27unrolled_elementwise_kernelINS0_13BinaryFunctorIfffZZZNS0_16fmax_kernel_cudaERNS_18TensorIteratorBaseEENKUlvE_clEvENKUlvE0_clEvEUlffE_EESt5arrayIPcLm3EELi4E23TrivialOffsetCalculatorILi2EjESC_ILi1EjENS0_6memory12LoadWithCastILi2EEENSF_13StoreWithCastILi1EEEEEviT_T0_T2_T3_T4_T5_)
	.align		4
        /*00e4*/ 	.word	index@(__assertfail)
	.align		4
        /*00e8*/ 	.word	index@(_ZN2at6native18elementwise_kernelILi128ELi4EZNS0_15gpu_kernel_implINS0_13AUnaryFunctorIdddZZZNS0_16fmax_kernel_cudaERNS_18TensorIteratorBaseEENKUlvE_clEvENKUlvE_clEvEUlddE_EEEEvS5_RKT_EUliE_EEviT1_)
	.align		4
        /*00ec*/ 	.word	index@(__assertfail)
	.align		4
        /*00f0*/ 	.word	index@(_ZN2at6native27unrolled_elementwise_kernelINS0_13AUnaryFunctorIdddZZZNS0_16fmax_kernel_cudaERNS_18TensorIteratorBaseEENKUlvE_clEvENKUlvE_clEvEUlddE_EESt5arrayIPcLm2EELi4E23TrivialOffsetCalculatorILi1EjESD_NS0_6memory12LoadWithCastILi1EEENSE_13StoreWithCastILi1EEEEEviT_T0_T2_T3_T4_T5_)
	.align		4
        /*00f4*/ 	.word	index@(__assertfail)
	.align		4
        /*00f8*/ 	.word	index@(_ZN2at6native18elementwise_kernelILi128ELi4EZNS0_15gpu_kernel_implINS0_13BinaryFunctorIdddZZZNS0_16fmax_kernel_cudaERNS_18TensorIteratorBaseEENKUlvE_clEvENKUlvE_clEvEUlddE_EEEEvS5_RKT_EUliE_EEviT1_)
	.align		4
        /*00fc*/ 	.word	index@(__assertfail)
	.align		4
        /*0100*/ 	.word	index@(_ZN2at6native27unrolled_elementwise_kernelINS0_13BinaryFunctorIdddZZZNS0_16fmax_kernel_cudaERNS_18TensorIteratorBaseEENKUlvE_clEvENKUlvE_clEvEUlddE_EESt5arrayIPcLm3EELi4E23TrivialOffsetCalculatorILi2EjESC_ILi1EjENS0_6memory12LoadWithCastILi2EEENSF_13StoreWithCastILi1EEEEEviT_T0_T2_T3_T4_T5_)
	.align		4
        /*0104*/ 	.word	index@(__assertfail)
	.align		4
        /*0108*/ 	.word	index@(_ZN2at6native18elementwise_kernelILi128ELi4EZNS0_15gpu_kernel_implINS0_13AUnaryFunctorIN3c108BFloat16ES5_S5_ZZZNS0_19minimum_kernel_cudaERNS_18TensorIteratorBaseEENKUlvE0_clEvENKUlvE2_clEvEUlS5_S5_E_EEEEvS7_RKT_EUliE_EEviT1_)
	.align		4
        /*010c*/ 	.word	index@(__assertfail)
	.align		4
        /*0110*/ 	.word	index@(_ZN2at6native27unrolled_elementwise_kernelINS0_13AUnaryFunctorIN3c108BFloat16ES4_S4_ZZZNS0_19minimum_kernel_cudaERNS_18TensorIteratorBaseEENKUlvE0_clEvENKUlvE2_clEvEUlS4_S4_E_EESt5arrayIPcLm2EELi4E23TrivialOffsetCalculatorILi1EjESF_NS0_6memory12LoadWithCastILi1EEENSG_13StoreWithCastILi1EEEEEviT_T0_T2_T3_T4_T5_)
	.align		4
        /*0114*/ 	.word	index@(__assertfail)
	.align		4
        /*0118*/ 	.word	index@(_ZN2at6native18elementwise_kernelILi128ELi4EZNS0_15gpu_kernel_implINS0_13BinaryFunctorIN3c108BFloat16ES5_S5_ZZZNS0_19minimum_kernel_cudaERNS_18TensorIteratorBaseEENKUlvE0_clEvENKUlvE2_clEvEUlS5_S5_E_EEEEvS7_RKT_EUliE_EEviT1_)
	.align		4
        /*011c*/ 	.word	index@(__assertfail)
	.align		4
        /*0120*/ 	.word	index@(_ZN2at6native27unrolled_elementwise_kernelINS0_13BinaryFunctorIN3c108BFloat16ES4_S4_ZZZNS0_19minimum_kernel_cudaERNS_18TensorIteratorBaseEENKUlvE0_clEvENKUlvE2_clEvEUlS4_S4_E_EESt5arrayIPcLm3EELi4E23TrivialOffsetCalculatorILi2EjESE_ILi1EjENS0_6memory12LoadWithCastILi2EEENSH_13StoreWithCastILi1EEEEEviT_T0_T2_T3_T4_T5_)
	.align		4
        /*0124*/ 	.word	index@(__assertfail)
	.align		4
        /*0128*/ 	.word	index@(_ZN2at6native18elementwise_kernelILi128ELi4EZNS0_15gpu_kernel_implINS0_13AUnaryFunctorIN3c104HalfES5_S5_ZZZNS0_19minimum_kernel_cudaERNS_18TensorIteratorBaseEENKUlvE0_clEvENKUlvE1_clEvEUlS5_S5_E_EEEEvS7_RKT_EUliE_EEviT1_)
	.align		4
        /*012c*/ 	.word	index@(__assertfail)
	.align		4
        /*0130*/ 	.word	index@(_ZN2at6native27unrolled_elementwise_kernelINS0_13AUnaryFunctorIN3c104HalfES4_S4_ZZZNS0_19minimum_kernel_cudaERNS_18TensorIteratorBaseEENKUlvE0_clEvENKUlvE1_clEvEUlS4_S4_E_EESt5arrayIPcLm2EELi4E23TrivialOffsetCalculatorILi1EjESF_NS0_6memory12LoadWithCastILi1EEENSG_13StoreWithCastILi1EEEEEviT_T0_T2_T3_T4_T5_)
	.align		4
        /*0134*/ 	.word	index@(__assertfail)
	.align		4
        /*0138*/ 	.word	index@(_ZN2at6native18elementwise_kernelILi128ELi4EZNS0_15gpu_kernel_implINS0_13BinaryFunctorIN3c104HalfES5_S5_ZZZNS0_19minimum_kernel_cudaERNS_18TensorIteratorBaseEENKUlvE0_clEvENKUlvE1_clEvEUlS5_S5_E_EEEEvS7_RKT_EUliE_EEviT1_)
	.align		4
        /*013c*/ 	.word	index@(__assertfail)
	.align		4
        /*0140*/ 	.word	index@(_ZN2at6native27unrolled_elementwise_kernelINS0_13BinaryFunctorIN3c104HalfES4_S4_ZZZNS0_19minimum_kernel_cudaERNS_18TensorIteratorBaseEENKUlvE0_clEvENKUlvE1_clEvEUlS4_S4_E_EESt5arrayIPcLm3EELi4E23TrivialOffsetCalculatorILi2EjESE_ILi1EjENS0_6memory12LoadWithCastILi2EEENSH_13StoreWithCastILi1EEEEEviT_T0_T2_T3_T4_T5_)
	.align		4
        /*0144*/ 	.word	index@(__assertfail)
	.align		4
        /*0148*/ 	.word	index@(_ZN2at6native18elementwise_kernelILi128ELi4EZNS0_15gpu_kernel_implINS0_13AUnaryFunctorIfffZZZNS0_19minimum_kernel_cudaERNS_18TensorIteratorBaseEENKUlvE0_clEvENKUlvE0_clEvEUlffE_EEEEvS5_RKT_EUliE_EEviT1_)
	.align		4
        /*014c*/ 	.word	index@(__assertfail)
	.align		4
        /*0150*/ 	.word	index@(_ZN2at6native27unrolled_elementwise_kernelINS0_13AUnaryFunctorIfffZZZNS0_19minimum_kernel_cudaERNS_18TensorIteratorBaseEENKUlvE0_clEvENKUlvE0_clEvEUlffE_EESt5arrayIPcLm2EELi4E23TrivialOffsetCalculatorILi1EjESD_NS0_6memory12LoadWithCastILi1EEENSE_13StoreWithCastILi1EEEEEviT_T0_T2_T3_T4_T5_)
	.align		4
        /*0154*/ 	.word	index@(__assertfail)
	.align		4
        /*0158*/ 	.word	index@(_ZN2at6native18elementwise_kernelILi128ELi4EZNS0_15gpu_kernel_implINS0_13BinaryFunctorIfffZZZNS0_19minimum_kernel_cudaERNS_18TensorIteratorBaseEENKUlvE0_clEvENKUlvE0_clEvEUlffE_EEEEvS5_RKT_EUliE_EEviT1_)
	.align		4
        /*015c*/ 	.word	index@(__assertfail)
	.align		4
        /*0160*/ 	.word	index@(_ZN2at6native27unrolled_elementwise_kernelINS0_13BinaryFunctorIfffZZZNS0_19minimum_kernel_cudaERNS_18TensorIteratorBaseEENKUlvE0_clEvENKUlvE0_clEvEUlffE_EESt5arrayIPcLm3EELi4E23TrivialOffsetCalculatorILi2EjESC_ILi1EjENS0_6memory12LoadWithCastILi2EEENSF_13StoreWithCastILi1EEEEEviT_T0_T2_T3_T4_T5_)
	.align		4
        /*0164*/ 	.word	index@(__assertfail)
	.align		4
        /*0168*/ 	.word	index@(_ZN2at6native18elementwise_kernelILi128ELi4EZNS0_15gpu_kernel_implINS0_13AUnaryFunctorIdddZZZNS0_19minimum_kernel_cudaERNS_18TensorIteratorBaseEENKUlvE0_clEvENKUlvE_clEvEUlddE_EEEEvS5_RKT_EUliE_EEviT1_)
	.align		4
        /*016c*/ 	.word	index@(__assertfail)
	.align		4
        /*0170*/ 	.word	index@(_ZN2at6native27unrolled_elementwise_kernelINS0_13AUnaryFunctorIdddZZZNS0_19minimum_kernel_cudaERNS_18TensorIteratorBaseEENKUlvE0_clEvENKUlvE_clEvEUlddE_EESt5arrayIPcLm2EELi4E23TrivialOffsetCalculatorILi1EjESD_NS0_6memory12LoadWithCastILi1EEENSE_13StoreWithCastILi1EEEEEviT_T0_T2_T3_T4_T5_)
	.align		4
        /*0174*/ 	.word	index@(__assertfail)
	.align		4
        /*0178*/ 	.word	index@(_ZN2at6native18elementwise_kernelILi128ELi4EZNS0_15gpu_kernel_implINS0_13BinaryFunctorIdddZZZNS0_19minimum_kernel_cudaERNS_18TensorIteratorBaseEENKUlvE0_clEvENKUlvE_clEvEUlddE_EEEEvS5_RKT_EUliE_EEviT1_)
	.align		4
        /*017c*/ 	.word	index@(__assertfail)
	.align		4
        /*0180*/ 	.word	index@(_ZN2at6native27unrolled_elementwise_kernelINS0_13BinaryFunctorIdddZZZNS0_19minimum_kernel_cudaERNS_18TensorIteratorBaseEENKUlvE0_clEvENKUlvE_clEvEUlddE_EESt5arrayIPcLm3EELi4E23TrivialOffsetCalculatorILi2EjESC_ILi1EjENS0_6memory12LoadWithCastILi2EEENSF_13StoreWithCastILi1EEEEEviT_T0_T2_T3_T4_T5_)
	.align		4
        /*0184*/ 	.word	index@(__assertfail)
	.align		4
        /*0188*/ 	.word	index@(_ZN2at6native18elementwise_kernelILi128ELi4EZNS0_15gpu_kernel_implINS0_13AUnaryFunctorIsssZZZNS0_19minimum_kernel_cudaERNS_18TensorIteratorBaseEENKUlvE_clEvENKUlvE3_clEvEUlssE_EEEEvS5_RKT_EUliE_EEviT1_)
	.align		4
        /*018c*/ 	.word	index@(__assertfail)
	.align		4
        /*0190*/ 	.word	index@(_ZN2at6native27unrolled_elementwise_kernelINS0_13AUnaryFunctorIsssZZZNS0_19minimum_kernel_cudaERNS_18TensorIteratorBaseEENKUlvE_clEvENKUlvE3_clEvEUlssE_EESt5arrayIPcLm2EELi4E23TrivialOffsetCalculatorILi1EjESD_NS0_6memory12LoadWithCastILi1EEENSE_13StoreWithCastILi1EEEEEviT_T0_T2_T3_T4_T5_)
	.align		4
        /*0194*/ 	.word	index@(__assertfail)
	.align		4
        /*0198*/ 	.word	index@(_ZN2at6native18elementwise_kernelILi128ELi4EZNS0_15gpu_kernel_implINS0_13BinaryFunctorIsssZZZNS0_19minimum_kernel_cudaERNS_18TensorIteratorBaseEENKUlvE_clEvENKUlvE3_clEvEUlssE_EEEEvS5_RKT_EUliE_EEviT1_)
	.align		4
        /*019c*/ 	.word	index@(__assertfail)
	.align		4
        /*01a0*/ 	.word	index@(_ZN2at6native27unrolled_elementwise_kernelINS0_13BinaryFunctorIsssZZZNS0_19minimum_kernel_cudaERNS_18TensorIteratorBaseEENKUlvE_clEvENKUlvE3_clEvEUlssE_EESt5arrayIPcLm3EELi4E23TrivialOffsetCalculatorILi2EjESC_ILi1EjENS0_6memory12LoadWithCastILi2EEENSF_13StoreWithCastILi1EEEEEviT_T0_T2_T3_T4_T5_)
	.align		4
        /*01a4*/ 	.word	index@(__assertfail)
	.align		4
        /*01a8*/ 	.word	index@(_ZN2at6native18elementwise_kernelILi128ELi4EZNS0_15gpu_kernel_implINS0_13AUnaryFunctorIlllZZZNS0_19minimum_kernel_cudaERNS_18TensorIteratorBaseEENKUlvE_clEvENKUlvE2_clEvEUlllE_EEEEvS5_RKT_EUliE_EEviT1_)
	.align		4
        /*01ac*/ 	.word	index@(__assertfail)
	.align		4
        /*01b0*/ 	.word	index@(_ZN2at6native27unrolled_elementwise_kernelINS0_13AUnaryFunctorIlllZZZNS0_19minimum_kernel_cudaERNS_18TensorIteratorBaseEENKUlvE_clEvENKUlvE2_clEvEUlllE_EESt5arrayIPcLm2EELi4E23TrivialOffsetCalculatorILi1EjESD_NS0_6memory12LoadWithCastILi1EEENSE_13StoreWithCastILi1EEEEEviT_T0_T2_T3_T4_T5_)
	.align		4
        /*01b4*/ 	.word	index@(__assertfail)
	.align		4
        /*01b8*/ 	.word	index@(_ZN2at6native18elementwise_kernelILi128ELi4EZNS0_15gpu_kernel_implINS0_13BinaryFunctorIlllZZZNS0_19minimum_kernel_cudaERNS_18TensorIteratorBaseEENKUlvE_clEvENKUlvE2_clEvEUlllE_EEEEvS5_RKT_EUliE_EEviT1_)
	.align		4
        /*01bc*/ 	.word	index@(__assertfail)
	.align		4
        /*01c0*/ 	.word	index@(_ZN2at6native27unrolled_elementwise_kernelINS0_13BinaryFunctorIlllZZZNS0_19minimum_kernel_cudaERNS_18TensorIteratorBaseEENKUlvE_clEvENKUlvE2_clEvEUlllE_EESt5arrayIPcLm3EELi4E23TrivialOffsetCalculatorILi2EjESC_ILi1EjENS0_6memory12LoadWithCastILi2EEENSF_13StoreWithCastILi1EEEEEviT_T0_T2_T3_T4_T5_)
	.align		4
        /*01c4*/ 	.word	index@(__assertfail)
	.align		4
        /*01c8*/ 	.word	index@(_ZN2at6native18elementwise_kernelILi128ELi4EZNS0_15gpu_kernel_implINS0_13AUnaryFunctorIiiiZZZNS0_19minimum_kernel_cudaERNS_18TensorIteratorBaseEENKUlvE_clEvENKUlvE1_clEvEUliiE_EEEEvS5_RKT_EUliE_EEviT1_)
	.align		4
        /*01cc*/ 	.word	index@(__assertfail)
	.align		4
        /*01d0*/ 	.word	index@(_ZN2at6native27unrolled_elementwise_kernelINS0_13AUnaryFunctorIiiiZZZNS0_19minimum_kernel_cudaERNS_18TensorIteratorBaseEENKUlvE_clEvENKUlvE1_clEvEUliiE_EESt5arrayIPcLm2EELi4E23TrivialOffsetCalculatorILi1EjESD_NS0_6memory12LoadWithCastILi1EEENSE_13StoreWithCastILi1EEEEEviT_T0_T2_T3_T4_T5_)
	.align		4
        /*01d4*/ 	.word	index@(__assertfail)
	.align		4
        /*01d8*/ 	.word	index@(_ZN2at6native18elementwise_kernelILi128ELi4EZNS0_15gpu_kernel_implINS0_13BinaryFunctorIiiiZZZNS0_19minimum_kernel_cudaERNS_18TensorIteratorBaseEENKUlvE_clEvENKUlvE1_clEvEUliiE_EEEEvS5_RKT_EUliE_EEviT1_)
	.align		4
        /*01dc*/ 	.word	index@(__assertfail)
	.align		4
        /*01e0*/ 	.word	index@(_ZN2at6native27unrolled_elementwise_kernelINS0_13BinaryFunctorIiiiZZZNS0_19minimum_kernel_cudaERNS_18TensorIteratorBaseEENKUlvE_clEvENKUlvE1_clEvEUliiE_EESt5arrayIPcLm3EELi4E23TrivialOffsetCalculatorILi2EjESC_ILi1EjENS0_6memory12LoadWithCastILi2EEENSF_13StoreWithCastILi1EEEEEviT_T0_T2_T3_T4_T5_)
	.align		4
        /*01e4*/ 	.word	index@(__assertfail)
	.align		4
        /*01e8*/ 	.word	index@(_ZN2at6native18elementwise_kernelILi128ELi4EZNS0_15gpu_kernel_implINS0_13AUnaryFunctorIaaaZZZNS0_19minimum_kernel_cudaERNS_18TensorIteratorBaseEENKUlvE_clEvENKUlvE0_clEvEUlaaE_EEEEvS5_RKT_EUliE_EEviT1_)
	.align		4
        /*01ec*/ 	.word	index@(__assertfail)
	.align		4
        /*01f0*/ 	.word	index@(_ZN2at6native27unrolled_elementwise_kernelINS0_13AUnaryFunctorIaaaZZZNS0_19minimum_kernel_cudaERNS_18TensorIteratorBaseEENKUlvE_clEvENKUlvE0_clEvEUlaaE_EESt5arrayIPcLm2EELi4E23TrivialOffsetCalculatorILi1EjESD_NS0_6memory12LoadWithCastILi1EEENSE_13StoreWithCastILi1EEEEEviT_T0_T2_T3_T4_T5_)
	.align		4
        /*01f4*/ 	.word	index@(__assertfail)
	.align		4
        /*01f8*/ 	.word	index@(_ZN2at6native18elementwise_kernelILi128ELi4EZNS0_15gpu_kernel_implINS0_13BinaryFunctorIaaaZZZNS0_19minimum_kernel_cudaERNS_18TensorIteratorBaseEENKUlvE_clEvENKUlvE0_clEvEUlaaE_EEEEvS5_RKT_EUliE_EEviT1_)
	.align		4
        /*01fc*/ 	.word	index@(__assertfail)
	.align		4
        /*0200*/ 	.word	index@(_ZN2at6native27unrolled_elementwise_kernelINS0_13BinaryFunctorIaaaZZZNS0_19minimum_kernel_cudaERNS_18TensorIteratorBaseEENKUlvE_clEvENKUlvE0_clEvEUlaaE_EESt5arrayIPcLm3EELi4E23TrivialOffsetCalculatorILi2EjESC_ILi1EjENS0_6memory12LoadWithCastILi2EEENSF_13StoreWithCastILi1EEEEEviT_T0_T2_T3_T4_T5_)
	.align		4
        /*0204*/ 	.word	index@(__assertfail)
	.align		4
        /*0208*/ 	.word	index@(_ZN2at6native18elementwise_kernelILi128ELi4EZNS0_15gpu_kernel_implINS0_13AUnaryFunctorIhhhZZZNS0_19minimum_kernel_cudaERNS_18TensorIteratorBaseEENKUlvE_clEvENKUlvE_clEvEUlhhE_EEEEvS5_RKT_EUliE_EEviT1_)
	.align		4
        /*020c*/ 	.word	index@(__assertfail)
	.align		4
        /*0210*/ 	.word	index@(_ZN2at6native27unrolled_elementwise_kernelINS0_13AUnaryFunctorIhhhZZZNS0_19minimum_kernel_cudaERNS_18TensorIteratorBaseEENKUlvE_clEvENKUlvE_clEvEUlhhE_EESt5arrayIPcLm2EELi4E23TrivialOffsetCalculatorILi1EjESD_NS0_6memory12LoadWithCastILi1EEENSE_13StoreWithCastILi1EEEEEviT_T0_T2_T3_T4_T5_)
	.align		4
        /*0214*/ 	.word	index@(__assertfail)
	.align		4
        /*0218*/ 	.word	index@(_ZN2at6native18elementwise_kernelILi128ELi4EZNS0_15gpu_kernel_implINS0_13BinaryFunctorIhhhZZZNS0_19minimum_kernel_cudaERNS_18TensorIteratorBaseEENKUlvE_clEvENKUlvE_clEvEUlhhE_EEEEvS5_RKT_EUliE_EEviT1_)
	.align		4
        /*021c*/ 	.word	index@(__assertfail)
	.align		4
        /*0220*/ 	.word	index@(_ZN2at6native27unrolled_elementwise_kernelINS0_13BinaryFunctorIhhhZZZNS0_19minimum_kernel_cudaERNS_18TensorIteratorBaseEENKUlvE_clEvENKUlvE_clEvEUlhhE_EESt5arrayIPcLm3EELi4E23TrivialOffsetCalculatorILi2EjESC_ILi1EjENS0_6memory12LoadWithCastILi2EEENSF_13StoreWithCastILi1EEEEEviT_T0_T2_T3_T4_T5_)
	.align		4
        /*0224*/ 	.word	index@(__assertfail)
	.align		4
        /*0228*/ 	.word	index@(_ZN2at6native18elementwise_kernelILi128ELi4EZNS0_15gpu_kernel_implINS0_13AUnaryFunctorIbbbZNS0_19minimum_kernel_cudaERNS_18TensorIteratorBaseEEUlbbE_EEEEvS5_RKT_EUliE_EEviT1_)
	.align		4
        /*022c*/ 	.word	index@(__assertfail)
	.align		4
        /*0230*/ 	.word	index@(_ZN2at6native27unrolled_elementwise_kernelINS0_13AUnaryFunctorIbbbZNS0_19minimum_kernel_cudaERNS_18TensorIteratorBaseEEUlbbE_EESt5arrayIPcLm2EELi4E23TrivialOffsetCalculatorILi1EjESB_NS0_6memory12LoadWithCastILi1EEENSC_13StoreWithCastILi1EEEEEviT_T0_T2_T3_T4_T5_)
	.align		4
        /*0234*/ 	.word	index@(__assertfail)
	.align		4
        /*0238*/ 	.word	index@(_ZN2at6native18elementwise_kernelILi128ELi4EZNS0_15gpu_kernel_implINS0_13BinaryFunctorIbbbZNS0_19minimum_kernel_cudaERNS_18TensorIteratorBaseEEUlbbE_EEEEvS5_RKT_EUliE_EEviT1_)
	.align		4
        /*023c*/ 	.word	index@(__assertfail)
	.align		4
        /*0240*/ 	.word	index@(_ZN2at6native27unrolled_elementwise_kernelINS0_13BinaryFunctorIbbbZNS0_19minimum_kernel_cudaERNS_18TensorIteratorBaseEEUlbbE_EESt5arrayIPcLm3EELi4E23TrivialOffsetCalculatorILi2EjESA_ILi1EjENS0_6memory12LoadWithCastILi2EEENSD_13StoreWithCastILi1EEEEEviT_T0_T2_T3_T4_T5_)
	.align		4
        /*0244*/ 	.word	index@(__assertfail)
	.align		4
        /*0248*/ 	.word	index@(_ZN2at6native18elementwise_kernelILi128ELi4EZNS0_15gpu_kernel_implINS0_13AUnaryFunctorIN3c108BFloat16ES5_S5_ZZZNS0_19maximum_kernel_cudaERNS_18TensorIteratorBaseEENKUlvE0_clEvENKUlvE2_clEvEUlS5_S5_E_EEEEvS7_RKT_EUliE_EEviT1_)
	.align		4
        /*024c*/ 	.word	index@(__assertfail)
	.align		4
        /*0250*/ 	.word	index@(_ZN2at6native27unrolled_elementwise_kernelINS0_13AUnaryFunctorIN3c108BFloat16ES4_S4_ZZZNS0_19maximum_kernel_cudaERNS_18TensorIteratorBaseEENKUlvE0_clEvENKUlvE2_clEvEUlS4_S4_E_EESt5arrayIPcLm2EELi4E23TrivialOffsetCalculatorILi1EjESF_NS0_6memory12LoadWithCastILi1EEENSG_13StoreWithCastILi1EEEEEviT_T0_T2_T3_T4_T5_)
	.align		4
        /*0254*/ 	.word	index@(__assertfail)
	.align		4
        /*0258*/ 	.word	index@(_ZN2at6native18elementwise_kernelILi128ELi4EZNS0_15gpu_kernel_implINS0_13BinaryFunctorIN3c108BFloat16ES5_S5_ZZZNS0_19maximum_kernel_cudaERNS_18TensorIteratorBaseEENKUlvE0_clEvENKUlvE2_clEvEUlS5_S5_E_EEEEvS7_RKT_EUliE_EEviT1_)
	.align		4
        /*025c*/ 	.word	index@(__assertfail)
	.align		4
        /*0260*/ 	.word	index@(_ZN2at6native27unrolled_elementwise_kernelINS0_13BinaryFunctorIN3c108BFloat16ES4_S4_ZZZNS0_19maximum_kernel_cudaERNS_18TensorIteratorBaseEENKUlvE0_clEvENKUlvE2_clEvEUlS4_S4_E_EESt5arrayIPcLm3EELi4E23TrivialOffsetCalculatorILi2EjESE_ILi1EjENS0_6memory12LoadWithCastILi2EEENSH_13StoreWithCastILi1EEEEEviT_T0_T2_T3_T4_T5_)
	.align		4
        /*0264*/ 	.word	index@(__assertfail)
	.align		4
        /*0268*/ 	.word	index@(_ZN2at6native18elementwise_kernelILi128ELi4EZNS0_15gpu_kernel_implINS0_13AUnaryFunctorIN3c104HalfES5_S5_ZZZNS0_19maximum_kernel_cudaERNS_18TensorIteratorBaseEENKUlvE0_clEvENKUlvE1_clEvEUlS5_S5_E_EEEEvS7_RKT_EUliE_EEviT1_)
	.align		4
        /*026c*/ 	.word	index@(__assertfail)
	.align		4
        /*0270*/ 	.word	index@(_ZN2at6native27unrolled_elementwise_kernelINS0_13AUnaryFunctorIN3c104HalfES4_S4_ZZZNS0_19maximum_kernel_cudaERNS_18TensorIteratorBaseEENKUlvE0_clEvENKUlvE1_clEvEUlS4_S4_E_EESt5arrayIPcLm2EELi4E23TrivialOffsetCalculatorILi1EjESF_NS0_6memory12LoadWithCastILi1EEENSG_13StoreWithCastILi1EEEEEviT_T0_T2_T3_T4_T5_)
	.align		4
        /*0274*/ 	.word	index@(__assertfail)
	.align		4
        /*0278*/ 	.word	index@(_ZN2at6native18elementwise_kernelILi128ELi4EZNS0_15gpu_kernel_implINS0_13BinaryFunctorIN3c104HalfES5_S5_ZZZNS0_19maximum_kernel_cudaERNS_18TensorIteratorBaseEENKUlvE0_clEvENKUlvE1_clEvEUlS5_S5_E_EEEEvS7_RKT_EUliE_EEviT1_)
	.align		4
        /*027c*/ 	.word	index@(__assertfail)
	.align		4
        /*0280*/ 	.word	index@(_ZN2at6native27unrolled_elementwise_kernelINS0_13BinaryFunctorIN3c104HalfES4_S4_ZZZNS0_19maximum_kernel_cudaERNS_18TensorIteratorBaseEENKUlvE0_clEvENKUlvE1_clEvEUlS4_S4_E_EESt5arrayIPcLm3EELi4E23TrivialOffsetCalculatorILi2EjESE_ILi1EjENS0_6memory12LoadWithCastILi2EEENSH_13StoreWithCastILi1EEEEEviT_T0_T2_T3_T4_T5_)
	.align		4
        /*0284*/ 	.word	index@(__assertfail)
	.align		4
        /*0288*/ 	.word	index@(_ZN2at6native18elementwise_kernelILi128ELi4EZNS0_15gpu_kernel_implINS0_13AUnaryFunctorIfffZZZNS0_19maximum_kernel_cudaERNS_18TensorIteratorBaseEENKUlvE0_clEvENKUlvE0_clEvEUlffE_EEEEvS5_RKT_EUliE_EEviT1_)
	.align		4
        /*028c*/ 	.word	index@(__assertfail)
	.align		4
        /*0290*/ 	.word	index@(_ZN2at6native27unrolled_elementwise_kernelINS0_13AUnaryFunctorIfffZZZNS0_19maximum_kernel_cudaERNS_18TensorIteratorBaseEENKUlvE0_clEvENKUlvE0_clEvEUlffE_EESt5arrayIPcLm2EELi4E23TrivialOffsetCalculatorILi1EjESD_NS0_6memory12LoadWithCastILi1EEENSE_13StoreWithCastILi1EEEEEviT_T0_T2_T3_T4_T5_)
	.align		4
        /*0294*/ 	.word	index@(__assertfail)
	.align		4
        /*0298*/ 	.word	index@(_ZN2at6native18elementwise_kernelILi128ELi4EZNS0_15gpu_kernel_implINS0_13BinaryFunctorIfffZZZNS0_19maximum_kernel_cudaERNS_18TensorIteratorBaseEENKUlvE0_clEvENKUlvE0_clEvEUlffE_EEEEvS5_RKT_EUliE_EEviT1_)
	.align		4
        /*029c*/ 	.word	index@(__assertfail)
	.align		4
        /*02a0*/ 	.word	index@(_ZN2at6native27unrolled_elementwise_kernelINS0_13BinaryFunctorIfffZZZNS0_19maximum_kernel_cudaERNS_18TensorIteratorBaseEENKUlvE0_clEvENKUlvE0_clEvEUlffE_EESt5arrayIPcLm3EELi4E23TrivialOffsetCalculatorILi2EjESC_ILi1EjENS0_6memory12LoadWithCastILi2EEENSF_13StoreWithCastILi1EEEEEviT_T0_T2_T3_T4_T5_)
	.align		4
        /*02a4*/ 	.word	index@(__assertfail)
	.align		4
        /*02a8*/ 	.word	index@(_ZN2at6native18elementwise_kernelILi128ELi4EZNS0_15gpu_kernel_implINS0_13AUnaryFunctorIdddZZZNS0_19maximum_kernel_cudaERNS_18TensorIteratorBaseEENKUlvE0_clEvENKUlvE_clEvEUlddE_EEEEvS5_RKT_EUliE_EEviT1_)
	.align		4
        /*02ac*/ 	.word	index@(__assertfail)
	.align		4
        /*02b0*/ 	.word	index@(_ZN2at6native27unrolled_elementwise_kernelINS0_13AUnaryFunctorIdddZZZNS0_19maximum_kernel_cudaERNS_18TensorIteratorBaseEENKUlvE0_clEvENKUlvE_clEvEUlddE_EESt5arrayIPcLm2EELi4E23TrivialOffsetCalculatorILi1EjESD_NS0_6memory12LoadWithCastILi1EEENSE_13StoreWithCastILi1EEEEEviT_T0_T2_T3_T4_T5_)
	.align		4
        /*02b4*/ 	.word	index@(__assertfail)
	.align		4
        /*02b8*/ 	.word	index@(_ZN2at6native18elementwise_kernelILi128ELi4EZNS0_15gpu_kernel_implINS0_13BinaryFunctorIdddZZZNS0_19maximum_kernel_cudaERNS_18TensorIteratorBaseEENKUlvE0_clEvENKUlvE_clEvEUlddE_EEEEvS5_RKT_EUliE_EEviT1_)
	.align		4
        /*02bc*/ 	.word	index@(__assertfail)
	.align		4
        /*02c0*/ 	.word	index@(_ZN2at6native27unrolled_elementwise_kernelINS0_13BinaryFunctorIdddZZZNS0_19maximum_kernel_cudaERNS_18TensorIteratorBaseEENKUlvE0_clEvENKUlvE_clEvEUlddE_EESt5arrayIPcLm3EELi4E23TrivialOffsetCalculatorILi2EjESC_ILi1EjENS0_6memory12LoadWithCastILi2EEENSF_13StoreWithCastILi1EEEEEviT_T0_T2_T3_T4_T5_)
	.align		4
        /*02c4*/ 	.word	index@(__assertfail)
	.align		4
        /*02c8*/ 	.word	index@(_ZN2at6native18elementwise_kernelILi128ELi4EZNS0_15gpu_kernel_implINS0_13AUnaryFunctorIsssZZZNS0_19maximum_kernel_cudaERNS_18TensorIteratorBaseEENKUlvE_clEvENKUlvE3_clEvEUlssE_EEEEvS5_RKT_EUliE_EEviT1_)
	.align		4
        /*02cc*/ 	.word	index@(__assertfail)
	.align		4
        /*02d0*/ 	.word	index@(_ZN2at6native27unrolled_elementwise_kernelINS0_13AUnaryFunctorIsssZZZNS0_19maximum_kernel_cudaERNS_18TensorIteratorBaseEENKUlvE_clEvENKUlvE3_clEvEUlssE_EESt5arrayIPcLm2EELi4E23TrivialOffsetCalculatorILi1EjESD_NS0_6memory12LoadWithCastILi1EEENSE_13StoreWithCastILi1EEEEEviT_T0_T2_T3_T4_T5_)
	.align		4
        /*02d4*/ 	.word	index@(__assertfail)
	.align		4
        /*02d8*/ 	.word	index@(_ZN2at6native18elementwise_kernelILi128ELi4EZNS0_15gpu_kernel_implINS0_13BinaryFunctorIsssZZZNS0_19maximum_kernel_cudaERNS_18TensorIteratorBaseEENKUlvE_clEvENKUlvE3_clEvEUlssE_EEEEvS5_RKT_EUliE_EEviT1_)
	.align		4
        /*02dc*/ 	.word	index@(__assertfail)
	.align		4
        /*02e0*/ 	.word	index@(_ZN2at6native27unrolled_elementwise_kernelINS0_13BinaryFunctorIsssZZZNS0_19maximum_kernel_cudaERNS_18TensorIteratorBaseEENKUlvE_clEvENKUlvE3_clEvEUlssE_EESt5arrayIPcLm3EELi4E23TrivialOffsetCalculatorILi2EjESC_ILi1EjENS0_6memory12LoadWithCastILi2EEENSF_13StoreWithCastILi1EEEEEviT_T0_T2_T3_T4_T5_)
	.align		4
        /*02e4*/ 	.word	index@(__assertfail)
	.align		4
        /*02e8*/ 	.word	index@(_ZN2at6native18elementwise_kernelILi128ELi4EZNS0_15gpu_kernel_implINS0_13AUnaryFunctorIlllZZZNS0_19maximum_kernel_cudaERNS_18TensorIteratorBaseEENKUlvE_clEvENKUlvE2_clEvEUlllE_EEEEvS5_RKT_EUliE_EEviT1_)
	.align		4
        /*02ec*/ 	.word	index@(__assertfail)
	.align		4
        /*02f0*/ 	.word	index@(_ZN2at6native27unrolled_elementwise_kernelINS0_13AUnaryFunctorIlllZZZNS0_19maximum_kernel_cudaERNS_18TensorIteratorBaseEENKUlvE_clEvENKUlvE2_clEvEUlllE_EESt5arrayIPcLm2EELi4E23TrivialOffsetCalculatorILi1EjESD_NS0_6memory12LoadWithCastILi1EEENSE_13StoreWithCastILi1EEEEEviT_T0_T2_T3_T4_T5_)
	.align		4
        /*02f4*/ 	.word	index@(__assertfail)
	.align		4
        /*02f8*/ 	.word	index@(_ZN2at6native18elementwise_kernelILi128ELi4EZNS0_15gpu_kernel_implINS0_13BinaryFunctorIlllZZZNS0_19maximum_kernel_cudaERNS_18TensorIteratorBaseEENKUlvE_clEvENKUlvE2_clEvEUlllE_EEEEvS5_RKT_EUliE_EEviT1_)
	.align		4
        /*02fc*/ 	.word	index@(__assertfail)
	.align		4
        /*0300*/ 	.word	index@(_ZN2at6native27unrolled_elementwise_kernelINS0_13BinaryFunctorIlllZZZNS0_19maximum_kernel_cudaERNS_18TensorIteratorBaseEENKUlvE_clEvENKUlvE2_clEvEUlllE_EESt5arrayIPcLm3EELi4E23TrivialOffsetCalculatorILi2EjESC_ILi1EjENS0_6memory12LoadWithCastILi2EEENSF_13StoreWithCastILi1EEEEEviT_T0_T2_T3_T4_T5_)
	.align		4
        /*0304*/ 	.word	index@(__assertfail)
	.align		4
        /*0308*/ 	.word	index@(_ZN2at6native18elementwise_kernelILi128ELi4EZNS0_15gpu_kernel_implINS0_13AUnaryFunctorIiiiZZZNS0_19maximum_kernel_cudaERNS_18TensorIteratorBaseEENKUlvE_clEvENKUlvE1_clEvEUliiE_EEEEvS5_RKT_EUliE_EEviT1_)
	.align		4
        /*030c*/ 	.word	index@(__assertfail)
	.align		4
        /*0310*/ 	.word	index@(_ZN2at6native27unrolled_elementwise_kernelINS0_13AUnaryFunctorIiiiZZZNS0_19maximum_kernel_cudaERNS_18TensorIteratorBaseEENKUlvE_clEvENKUlvE1_clEvEUliiE_EESt5arrayIPcLm2EELi4E23TrivialOffsetCalculatorILi1EjESD_NS0_6memory12LoadWithCastILi1EEENSE_13StoreWithCastILi1EEEEEviT_T0_T2_T3_T4_T5_)
	.align		4
        /*0314*/ 	.word	index@(__assertfail)
	.align		4
        /*0318*/ 	.word	index@(_ZN2at6native18elementwise_kernelILi128ELi4EZNS0_15gpu_kernel_implINS0_13BinaryFunctorIiiiZZZNS0_19maximum_kernel_cudaERNS_18TensorIteratorBaseEENKUlvE_clEvENKUlvE1_clEvEUliiE_EEEEvS5_RKT_EUliE_EEviT1_)
	.align		4
        /*031c*/ 	.word	index@(__assertfail)
	.align		4
        /*0320*/ 	.word	index@(_ZN2at6native27unrolled_elementwise_kernelINS0_13BinaryFunctorIiiiZZZNS0_19maximum_kernel_cudaERNS_18TensorIteratorBaseEENKUlvE_clEvENKUlvE1_clEvEUliiE_EESt5arrayIPcLm3EELi4E23TrivialOffsetCalculatorILi2EjESC_ILi1EjENS0_6memory12LoadWithCastILi2EEENSF_13StoreWithCastILi1EEEEEviT_T0_T2_T3_T4_T5_)
	.align		4
        /*0324*/ 	.word	index@(__assertfail)
	.align		4
        /*0328*/ 	.word	index@(_ZN2at6native18elementwise_kernelILi128ELi4EZNS0_15gpu_kernel_implINS0_13AUnaryFunctorIaaaZZZNS0_19maximum_kernel_cudaERNS_18TensorIteratorBaseEENKUlvE_clEvENKUlvE0_clEvEUlaaE_EEEEvS5_RKT_EUliE_EEviT1_)
	.align		4
        /*032c*/ 	.word	index@(__assertfail)
	.align		4
        /*0330*/ 	.word	index@(_ZN2at6native27unrolled_elementwise_kernelINS0_13AUnaryFunctorIaaaZZZNS0_19maximum_kernel_cudaERNS_18TensorIteratorBaseEENKUlvE_clEvENKUlvE0_clEvEUlaaE_EESt5arrayIPcLm2EELi4E23TrivialOffsetCalculatorILi1EjESD_NS0_6memory12LoadWithCastILi1EEENSE_13StoreWithCastILi1EEEEEviT_T0_T2_T3_T4_T5_)
	.align		4
        /*0334*/ 	.word	index@(__assertfail)
	.align		4
        /*0338*/ 	.word	index@(_ZN2at6native18elementwise_kernelILi128ELi4EZNS0_15gpu_kernel_implINS0_13BinaryFunctorIaaaZZZNS0_19maximum_kernel_cudaERNS_18TensorIteratorBaseEENKUlvE_clEvENKUlvE0_clEvEUlaaE_EEEEvS5_RKT_EUliE_EEviT1_)
	.align		4
        /*033c*/ 	.word	index@(__assertfail)
	.align		4
        /*0340*/ 	.word	index@(_ZN2at6native27unrolled_elementwise_kernelINS0_13BinaryFunctorIaaaZZZNS0_19maximum_kernel_cudaERNS_18TensorIteratorBaseEENKUlvE_clEvENKUlvE0_clEvEUlaaE_EESt5arrayIPcLm3EELi4E23TrivialOffsetCalculatorILi2EjESC_ILi1EjENS0_6memory12LoadWithCastILi2EEENSF_13StoreWithCastILi1EEEEEviT_T0_T2_T3_T4_T5_)
	.align		4
        /*0344*/ 	.word	index@(__assertfail)
	.align		4
        /*0348*/ 	.word	index@(_ZN2at6native18elementwise_kernelILi128ELi4EZNS0_15gpu_kernel_implINS0_13AUnaryFunctorIhhhZZZNS0_19maximum_kernel_cudaERNS_18TensorIteratorBaseEENKUlvE_clEvENKUlvE_clEvEUlhhE_EEEEvS5_RKT_EUliE_EEviT1_)
	.align		4
        /*034c*/ 	.word	index@(__assertfail)
	.align		4
        /*0350*/ 	.word	index@(_ZN2at6native27unrolled_elementwise_kernelINS0_13AUnaryFunctorIhhhZZZNS0_19maximum_kernel_cudaERNS_18TensorIteratorBaseEENKUlvE_clEvENKUlvE_clEvEUlhhE_EESt5arrayIPcLm2EELi4E23TrivialOffsetCalculatorILi1EjESD_NS0_6memory12LoadWithCastILi1EEENSE_13StoreWithCastILi1EEEEEviT_T0_T2_T3_T4_T5_)
	.align		4
        /*0354*/ 	.word	index@(__assertfail)
	.align		4
        /*0358*/ 	.word	index@(_ZN2at6native18elementwise_kernelILi128ELi4EZNS0_15gpu_kernel_implINS0_13BinaryFunctorIhhhZZZNS0_19maximum_kernel_cudaERNS_18TensorIteratorBaseEENKUlvE_clEvENKUlvE_clEvEUlhhE_EEEEvS5_RKT_EUliE_EEviT1_)
	.align		4
        /*035c*/ 	.word	index@(__assertfail)
	.align		4
        /*0360*/ 	.word	index@(_ZN2at6native27unrolled_elementwise_kernelINS0_13BinaryFunctorIhhhZZZNS0_19maximum_kernel_cudaERNS_18TensorIteratorBaseEENKUlvE_clEvENKUlvE_clEvEUlhhE_EESt5arrayIPcLm3EELi4E23TrivialOffsetCalculatorILi2EjESC_ILi1EjENS0_6memory12LoadWithCastILi2EEENSF_13StoreWithCastILi1EEEEEviT_T0_T2_T3_T4_T5_)
	.align		4
        /*0364*/ 	.word	index@(__assertfail)
	.align		4
        /*0368*/ 	.word	index@(_ZN2at6native18elementwise_kernelILi128ELi4EZNS0_15gpu_kernel_implINS0_13AUnaryFunctorIbbbZNS0_19maximum_kernel_cudaERNS_18TensorIteratorBaseEEUlbbE_EEEEvS5_RKT_EUliE_EEviT1_)
	.align		4
        /*036c*/ 	.word	index@(__assertfail)
	.align		4
        /*0370*/ 	.word	index@(_ZN2at6native27unrolled_elementwise_kernelINS0_13AUnaryFunctorIbbbZNS0_19maximum_kernel_cudaERNS_18TensorIteratorBaseEEUlbbE_EESt5arrayIPcLm2EELi4E23TrivialOffsetCalculatorILi1EjESB_NS0_6memory12LoadWithCastILi1EEENSC_13StoreWithCastILi1EEEEEviT_T0_T2_T3_T4_T5_)
	.align		4
        /*0374*/ 	.word	index@(__assertfail)
	.align		4
        /*0378*/ 	.word	index@(_ZN2at6native18elementwise_kernelILi128ELi4EZNS0_15gpu_kernel_implINS0_13BinaryFunctorIbbbZNS0_19maximum_kernel_cudaERNS_18TensorIteratorBaseEEUlbbE_EEEEvS5_RKT_EUliE_EEviT1_)
	.align		4
        /*037c*/ 	.word	index@(__assertfail)
	.align		4
        /*0380*/ 	.word	index@(_ZN2at6native27unrolled_elementwise_kernelINS0_13BinaryFunctorIbbbZNS0_19maximum_kernel_cudaERNS_18TensorIteratorBaseEEUlbbE_EESt5arrayIPcLm3EELi4E23TrivialOffsetCalculatorILi2EjESA_ILi1EjENS0_6memory12LoadWithCastILi2EEENSD_13StoreWithCastILi1EEEEEviT_T0_T2_T3_T4_T5_)
	.align		4
        /*0384*/ 	.word	index@(__assertfail)
	.align		4
        /*0388*/ 	.word	0x00000000
	.align		4
        /*038c*/ 	.word	0xfffffffe
	.align		4
        /*0390*/ 	.word	0x00000000
	.align		4
        /*0394*/ 	.word	0xfffffffd
	.align		4
        /*0398*/ 	.word	0x00000000
	.align		4
        /*039c*/ 	.word	0xfffffffc


//--------------------- .nv.rel.action            --------------------------
	.section	.nv.rel.action,"",@"SHT_CUDA_RELOCINFO"
	.align	8
	.sectionentsize	8
        /*0000*/ 	.byte	0x73, 0x00, 0x00, 0x00, 0x00, 0x00, 0x00, 0x00, 0x00, 0x00, 0x00, 0x11, 0x25, 0x00, 0x05, 0x36


//--------------------- .nv.constant4             --------------------------
	.section	.nv.constant4,"a",@progbits
	.align	8
	.align		8
.nv.constant4:
        /*0000*/ 	.dword	__assertfail
	.align		8
        /*0008*/ 	.dword	__unnamed_1
	.align		8
        /*0010*/ 	.dword	__unnamed_2
	.align		8
        /*0018*/ 	.dword	__unnamed_3
	.align		8
        /*0020*/ 	.dword	__unnamed_4
	.align		8
        /*0028*/ 	.dword	__unnamed_5
	.align		8
        /*0030*/ 	.dword	__unnamed_6
	.align		8
        /*0038*/ 	.dword	__unnamed_7
	.align		8
        /*0040*/ 	.dword	__unnamed_8
	.align		8
        /*0048*/ 	.dword	__unnamed_9
	.align		8
        /*0050*/ 	.dword	__unnamed_10
	.align		8
        /*0058*/ 	.dword	__unnamed_11
	.align		8
        /*0060*/ 	.dword	__unnamed_12
	.align		8
        /*0068*/ 	.dword	__unnamed_13
	.align		8
        /*0070*/ 	.dword	__unnamed_14
	.align		8
        /*0078*/ 	.dword	__unnamed_15
	.align		8
        /*0080*/ 	.dword	__unnamed_16
	.align		8
        /*0088*/ 	.dword	__unnamed_17
	.align		8
        /*0090*/ 	.dword	__unnamed_18
	.align		8
        /*0098*/ 	.dword	__unnamed_19
	.align		8
        /*00a0*/ 	.dword	__unnamed_20
	.align		8
        /*00a8*/ 	.dword	_ZN57_INTERNAL_d3832acf_26_MaxMinElementwiseKernel_cu_806476104cuda3std3__45__cpo5beginE
	.align		8
        /*00b0*/ 	.dword	_ZN57_INTERNAL_d3832acf_26_MaxMinElementwiseKernel_cu_806476104cuda3std3__45__cpo3endE
	.align		8
        /*00b8*/ 	.dword	_ZN57_INTERNAL_d3832acf_26_MaxMinElementwiseKernel_cu_806476104cuda3std3__45__cpo6cbeginE
	.align		8
        /*00c0*/ 	.dword	_ZN57_INTERNAL_d3832acf_26_MaxMinElementwiseKernel_cu_806476104cuda3std3__45__cpo4cendE
	.align		8
        /*00c8*/ 	.dword	_ZN57_INTERNAL_d3832acf_26_MaxMinElementwiseKernel_cu_806476104cuda3std3__45__cpo6rbeginE
	.align		8
        /*00d0*/ 	.dword	_ZN57_INTERNAL_d3832acf_26_MaxMinElementwiseKernel_cu_806476104cuda3std3__45__cpo4rendE
	.align		8
        /*00d8*/ 	.dword	_ZN57_INTERNAL_d3832acf_26_MaxMinElementwiseKernel_cu_806476104cuda3std3__45__cpo7crbeginE
	.align		8
        /*00e0*/ 	.dword	_ZN57_INTERNAL_d3832acf_26_MaxMinElementwiseKernel_cu_806476104cuda3std3__45__cpo5crendE
	.align		8
        /*00e8*/ 	.dword	_ZN57_INTERNAL_d3832acf_26_MaxMinElementwiseKernel_cu_806476104cuda3std3__459_GLOBAL__N__d3832acf_26_MaxMinElementwiseKernel_cu_806476106ignoreE
	.align		8
        /*00f0*/ 	.dword	_ZN57_INTERNAL_d3832acf_26_MaxMinElementwiseKernel_cu_806476104cuda3std3__419piecewise_constructE
	.align		8
        /*00f8*/ 	.dword	_ZN57_INTERNAL_d3832acf_26_MaxMinElementwiseKernel_cu_806476104cuda3std3__48in_placeE
	.align		8
        /*0100*/ 	.dword	_ZN57_INTERNAL_d3832acf_26_MaxMinElementwiseKernel_cu_806476104cuda3std3__420unreachable_sentinelE
	.align		8
        /*0108*/ 	.dword	_ZN57_INTERNAL_d3832acf_26_MaxMinElementwiseKernel_cu_806476104cuda3std6ranges3__45__cpo4swapE
	.align		8
        /*0110*/ 	.dword	_ZN57_INTERNAL_d3832acf_26_MaxMinElementwiseKernel_cu_806476104cuda3std6ranges3__45__cpo9iter_moveE
	.align		8
        /*0118*/ 	.dword	_ZN57_INTERNAL_d3832acf_26_MaxMinElementwiseKernel_cu_806476104cuda3std6ranges3__45__cpo5beginE
	.align		8
        /*0120*/ 	.dword	_ZN57_INTERNAL_d3832acf_26_MaxMinElementwiseKernel_cu_806476104cuda3std6ranges3__45__cpo3endE
	.align		8
        /*0128*/ 	.dword	_ZN57_INTERNAL_d3832acf_26_MaxMinElementwiseKernel_cu_806476104cuda3std6ranges3__45__cpo6cbeginE
	.align		8
        /*0130*/ 	.dword	_ZN57_INTERNAL_d3832acf_26_MaxMinElementwiseKernel_cu_806476104cuda3std6ranges3__45__cpo4cendE
	.align		8
        /*0138*/ 	.dword	_ZN57_INTERNAL_d3832acf_26_MaxMinElementwiseKernel_cu_806476104cuda3std6ranges3__45__cpo7advanceE
	.align		8
        /*0140*/ 	.dword	_ZN57_INTERNAL_d3832acf_26_MaxMinElementwiseKernel_cu_806476104cuda3std6ranges3__45__cpo9iter_swapE
	.align		8
        /*0148*/ 	.dword	_ZN57_INTERNAL_d3832acf_26_MaxMinElementwiseKernel_cu_806476104cuda3std6ranges3__45__cpo4nextE
	.align		8
        /*0150*/ 	.dword	_ZN57_INTERNAL_d3832acf_26_MaxMinElementwiseKernel_cu_806476104cuda3std6ranges3__45__cpo4prevE
	.align		8
        /*0158*/ 	.dword	_ZN57_INTERNAL_d3832acf_26_MaxMinElementwiseKernel_cu_806476104cuda3std6ranges3__45__cpo4dataE
	.align		8
        /*0160*/ 	.dword	_ZN57_INTERNAL_d3832acf_26_MaxMinElementwiseKernel_cu_806476104cuda3std6ranges3__45__cpo5cdataE
	.align		8
        /*0168*/ 	.dword	_ZN57_INTERNAL_d3832acf_26_MaxMinElementwiseKernel_cu_806476104cuda3std6ranges3__45__cpo4sizeE
	.align		8
        /*0170*/ 	.dword	_ZN57_INTERNAL_d3832acf_26_MaxMinElementwiseKernel_cu_806476104cuda3std6ranges3__45__cpo5ssizeE
	.align		8
        /*0178*/ 	.dword	_ZN57_INTERNAL_d3832acf_26_MaxMinElementwiseKernel_cu_806476104cuda3std6ranges3__45__cpo8distanceE
	.align		8
        /*0180*/ 	.dword	_ZN57_INTERNAL_d3832acf_26_MaxMinElementwiseKernel_cu_806476106thrust23THRUST_300001_SM_800_NS6system6detail10sequential3seqE
	.align		8
        /*0188*/ 	.dword	$str$9
	.align		8
        /*0190*/ 	.dword	$str$10


//--------------------- .nv.constant2._ZN2at6native18elementwise_kernelILi128ELi4EZNS0_15gpu_kernel_implINS0_13AUnaryFunctorIN3c108BFloat16ES5_S5_ZZZNS0_16fmin_kernel_cudaERNS_18TensorIteratorBaseEENKUlvE_clEvENKUlvE2_clEvEUlS5_S5_E_EEEEvS7_RKT_EUliE_EEviT1_ --------------------------
	.section	.nv.constant2._ZN2at6native18elementwise_kernelILi128ELi4EZNS0_15gpu_kernel_implINS0_13AUnaryFunctorIN3c108BFloat16ES5_S5_ZZZNS0_16fmin_kernel_cudaERNS_18TensorIteratorBaseEENKUlvE_clEvENKUlvE2_clEvEUlS5_S5_E_EEEEvS7_RKT_EUliE_EEviT1_,"a",@progbits
	.sectionflags	@""
	.align	4
.nv.constant2._ZN2at6native18elementwise_kernelILi128ELi4EZNS0_15gpu_kernel_implINS0_13AUnaryFunctorIN3c108BFloat16ES5_S5_ZZZNS0_16fmin_kernel_cudaERNS_18TensorIteratorBaseEENKUlvE_clEvENKUlvE2_clEvEUlS5_S5_E_EEEEvS7_RKT_EUliE_EEviT1_:
        /*0000*/ 	.byte	0x00, 0x00, 0x00, 0xf0, 0xff, 0xff, 0x0f, 0x38


//--------------------- .nv.constant0._ZN2at6native18elementwise_kernelILi128ELi4EZNS0_15gpu_kernel_implINS0_13AUnaryFunctorIN3c108BFloat16ES5_S5_ZZZNS0_16fmin_kernel_cudaERNS_18TensorIteratorBaseEENKUlvE_clEvENKUlvE2_clEvEUlS5_S5_E_EEEEvS7_RKT_EUliE_EEviT1_ --------------------------
	.section	.nv.constant0._ZN2at6native18elementwise_kernelILi128ELi4EZNS0_15gpu_kernel_implINS0_13AUnaryFunctorIN3c108BFloat16ES5_S5_ZZZNS0_16fmin_kernel_cudaERNS_18TensorIteratorBaseEENKUlvE_clEvENKUlvE2_clEvEUlS5_S5_E_EEEEvS7_RKT_EUliE_EEviT1_,"a",@progbits
	.sectionflags	@""
	.align	4
.nv.constant0._ZN2at6native18elementwise_kernelILi128ELi4EZNS0_15gpu_kernel_implINS0_13AUnaryFunctorIN3c108BFloat16ES5_S5_ZZZNS0_16fmin_kernel_cudaERNS_18TensorIteratorBaseEENKUlvE_clEvENKUlvE2_clEvEUlS5_S5_E_EEEEvS7_RKT_EUliE_EEviT1_:
	.zero		896


//--------------------- .nv.constant2._ZN2at6native27unrolled_elementwise_kernelINS0_13AUnaryFunctorIN3c108BFloat16ES4_S4_ZZZNS0_16fmin_kernel_cudaERNS_18TensorIteratorBaseEENKUlvE_clEvENKUlvE2_clEvEUlS4_S4_E_EESt5arrayIPcLm2EELi4E23TrivialOffsetCalculatorILi1EjESF_NS0_6memory12LoadWithCastILi1EEENSG_13StoreWithCastILi1EEEEEviT_T0_T2_T3_T4_T5_ --------------------------
	.section	.nv.constant2._ZN2at6native27unrolled_elementwise_kernelINS0_13AUnaryFunctorIN3c108BFloat16ES4_S4_ZZZNS0_16fmin_kernel_cudaERNS_18TensorIteratorBaseEENKUlvE_clEvENKUlvE2_clEvEUlS4_S4_E_EESt5arrayIPcLm2EELi4E23TrivialOffsetCalculatorILi1EjESF_NS0_6memory12LoadWithCastILi1EEENSG_13StoreWithCastILi1EEEEEviT_T0_T2_T3_T4_T5_,"a",@progbits
	.sectionflags	@""
	.align	4
.nv.constant2._ZN2at6native27unrolled_elementwise_kernelINS0_13AUnaryFunctorIN3c108BFloat16ES4_S4_ZZZNS0_16fmin_kernel_cudaERNS_18TensorIteratorBaseEENKUlvE_clEvENKUlvE2_clEvEUlS4_S4_E_EESt5arrayIPcLm2EELi4E23TrivialOffsetCalculatorILi1EjESF_NS0_6memory12LoadWithCastILi1EEENSG_13StoreWithCastILi1EEEEEviT_T0_T2_T3_T4_T5_:
        /*0000*/ 	.byte	0x00, 0x00, 0x00, 0xf0, 0xff, 0xff, 0x0f, 0x38


//--------------------- .nv.constant0._ZN2at6native27unrolled_elementwise_kernelINS0_13AUnaryFunctorIN3c108BFloat16ES4_S4_ZZZNS0_16fmin_kernel_cudaERNS_18TensorIteratorBaseEENKUlvE_clEvENKUlvE2_clEvEUlS4_S4_E_EESt5arrayIPcLm2EELi4E23TrivialOffsetCalculatorILi1EjESF_NS0_6memory12LoadWithCastILi1EEENSG_13StoreWithCastILi1EEEEEviT_T0_T2_T3_T4_T5_ --------------------------
	.section	.nv.constant0._ZN2at6native27unrolled_elementwise_kernelINS0_13AUnaryFunctorIN3c108BFloat16ES4_S4_ZZZNS0_16fmin_kernel_cudaERNS_18TensorIteratorBaseEENKUlvE_clEvENKUlvE2_clEvEUlS4_S4_E_EESt5arrayIPcLm2EELi4E23TrivialOffsetCalculatorILi1EjESF_NS0_6memory12LoadWithCastILi1EEENSG_13StoreWithCastILi1EEEEEviT_T0_T2_T3_T4_T5_,"a",@progbits
	.sectionflags	@""
	.align	4
.nv.constant0._ZN2at6native27unrolled_elementwise_kernelINS0_13AUnaryFunctorIN3c108BFloat16ES4_S4_ZZZNS0_16fmin_kernel_cudaERNS_18TensorIteratorBaseEENKUlvE_clEvENKUlvE2_clEvEUlS4_S4_E_EESt5arrayIPcLm2EELi4E23TrivialOffsetCalculatorILi1EjESF_NS0_6memory12LoadWithCastILi1EEENSG_13StoreWithCastILi1EEEEEviT_T0_T2_T3_T4_T5_:
	.zero		396


//--------------------- .nv.constant0._ZN2at6native18elementwise_kernelILi128ELi4EZNS0_22gpu_kernel_impl_nocastINS0_13AUnaryFunctorIN3c108BFloat16ES5_S5_ZZZNS0_16fmin_kernel_cudaERNS_18TensorIteratorBaseEENKUlvE_clEvENKUlvE2_clEvEUlS5_S5_E_EEEEvS7_RKT_EUliE_EEviT1_ --------------------------
	.section	.nv.constant0._ZN2at6native18elementwise_kernelILi128ELi4EZNS0_22gpu_kernel_impl_nocastINS0_13AUnaryFunctorIN3c108BFloat16ES5_S5_ZZZNS0_16fmin_kernel_cudaERNS_18TensorIteratorBaseEENKUlvE_clEvENKUlvE2_clEvEUlS5_S5_E_EEEEvS7_RKT_EUliE_EEviT1_,"a",@progbits
	.sectionflags	@""
	.align	4
.nv.constant0._ZN2at6native18elementwise_kernelILi128ELi4EZNS0_22gpu_kernel_impl_nocastINS0_13AUnaryFunctorIN3c108BFloat16ES5_S5_ZZZNS0_16fmin_kernel_cudaERNS_18TensorIteratorBaseEENKUlvE_clEvENKUlvE2_clEvEUlS5_S5_E_EEEEvS7_RKT_EUliE_EEviT1_:
	.zero		896


//--------------------- .nv.constant0._ZN2at6native27unrolled_elementwise_kernelINS0_13AUnaryFunctorIN3c108BFloat16ES4_S4_ZZZNS0_16fmin_kernel_cudaERNS_18TensorIteratorBaseEENKUlvE_clEvENKUlvE2_clEvEUlS4_S4_E_EESt5arrayIPcLm2EELi4E23TrivialOffsetCalculatorILi1EjESF_NS0_6memory15LoadWithoutCastENSG_16StoreWithoutCastEEEviT_T0_T2_T3_T4_T5_ --------------------------
	.section	.nv.constant0._ZN2at6native27unrolled_elementwise_kernelINS0_13AUnaryFunctorIN3c108BFloat16ES4_S4_ZZZNS0_16fmin_kernel_cudaERNS_18TensorIteratorBaseEENKUlvE_clEvENKUlvE2_clEvEUlS4_S4_E_EESt5arrayIPcLm2EELi4E23TrivialOffsetCalculatorILi1EjESF_NS0_6memory15LoadWithoutCastENSG_16StoreWithoutCastEEEviT_T0_T2_T3_T4_T5_,"a",@progbits
	.sectionflags	@""
	.align	4
.nv.constant0._ZN2at6native27unrolled_elementwise_kernelINS0_13AUnaryFunctorIN3c108BFloat16ES4_S4_ZZZNS0_16fmin_kernel_cudaERNS_18TensorIteratorBaseEENKUlvE_clEvENKUlvE2_clEvEUlS4_S4_E_EESt5arrayIPcLm2EELi4E23TrivialOffsetCalculatorILi1EjESF_NS0_6memory15LoadWithoutCastENSG_16StoreWithoutCastEEEviT_T0_T2_T3_T4_T5_:
	.zero		380


//--------------------- .nv.constant0._ZN2at6native29vectorized_elementwise_kernelILi2ENS0_13AUnaryFunctorIN3c108BFloat16ES4_S4_ZZZNS0_16fmin_kernel_cudaERNS_18TensorIteratorBaseEENKUlvE_clEvENKUlvE2_clEvEUlS4_S4_E_EESt5arrayIPcLm2EEEEviT0_T1_ --------------------------
	.section	.nv.constant0._ZN2at6native29vectorized_elementwise_kernelILi2ENS0_13AUnaryFunctorIN3c108BFloat16ES4_S4_ZZZNS0_16fmin_kernel_cudaERNS_18TensorIteratorBaseEENKUlvE_clEvENKUlvE2_clEvEUlS4_S4_E_EESt5arrayIPcLm2EEEEviT0_T1_,"a",@progbits
	.sectionflags	@""
	.align	4
.nv.constant0._ZN2at6native29vectorized_elementwise_kernelILi2ENS0_13AUnaryFunctorIN3c108BFloat16ES4_S4_ZZZNS0_16fmin_kernel_cudaERNS_18TensorIteratorBaseEENKUlvE_clEvENKUlvE2_clEvEUlS4_S4_E_EESt5arrayIPcLm2EEEEviT0_T1_:
	.zero		376


//--------------------- .nv.constant0._ZN2at6native29vectorized_elementwise_kernelILi4ENS0_13AUnaryFunctorIN3c108BFloat16ES4_S4_ZZZNS0_16fmin_kernel_cudaERNS_18TensorIteratorBaseEENKUlvE_clEvENKUlvE2_clEvEUlS4_S4_E_EESt5arrayIPcLm2EEEEviT0_T1_ --------------------------
	.section	.nv.constant0._ZN2at6native29vectorized_elementwise_kernelILi4ENS0_13AUnaryFunctorIN3c108BFloat16ES4_S4_ZZZNS0_16fmin_kernel_cudaERNS_18TensorIteratorBaseEENKUlvE_clEvENKUlvE2_clEvEUlS4_S4_E_EESt5arrayIPcLm2EEEEviT0_T1_,"a",@progbits
	.sectionflags	@""
	.align	4
.nv.constant0._ZN2at6native29vectorized_elementwise_kernelILi4ENS0_13AUnaryFunctorIN3c108BFloat16ES4_S4_ZZZNS0_16fmin_kernel_cudaERNS_18TensorIteratorBaseEENKUlvE_clEvENKUlvE2_clEvEUlS4_S4_E_EESt5arrayIPcLm2EEEEviT0_T1_:
	.zero		376


//--------------------- .nv.constant0._ZN2at6native29vectorized_elementwise_kernelILi8ENS0_13AUnaryFunctorIN3c108BFloat16ES4_S4_ZZZNS0_16fmin_kernel_cudaERNS_18TensorIteratorBaseEENKUlvE_clEvENKUlvE2_clEvEUlS4_S4_E_EESt5arrayIPcLm2EEEEviT0_T1_ --------------------------
	.section	.nv.constant0._ZN2at6native29vectorized_elementwise_kernelILi8ENS0_13AUnaryFunctorIN3c108BFloat16ES4_S4_ZZZNS0_16fmin_kernel_cudaERNS_18TensorIteratorBaseEENKUlvE_clEvENKUlvE2_clEvEUlS4_S4_E_EESt5arrayIPcLm2EEEEviT0_T1_,"a",@progbits
	.sectionflags	@""
	.align	4
.nv.constant0._ZN2at6native29vectorized_elementwise_kernelILi8ENS0_13AUnaryFunctorIN3c108BFloat16ES4_S4_ZZZNS0_16fmin_kernel_cudaERNS_18TensorIteratorBaseEENKUlvE_clEvENKUlvE2_clEvEUlS4_S4_E_EESt5arrayIPcLm2EEEEviT0_T1_:
	.zero		376


//--------------------- .nv.constant2._ZN2at6native18elementwise_kernelILi128ELi4EZNS0_15gpu_kernel_implINS0_13BinaryFunctorIN3c108BFloat16ES5_S5_ZZZNS0_16fmin_kernel_cudaERNS_18TensorIteratorBaseEENKUlvE_clEvENKUlvE2_clEvEUlS5_S5_E_EEEEvS7_RKT_EUliE_EEviT1_ --------------------------
	.section	.nv.constant2._ZN2at6native18elementwise_kernelILi128ELi4EZNS0_15gpu_kernel_implINS0_13BinaryFunctorIN3c108BFloat16ES5_S5_ZZZNS0_16fmin_kernel_cudaERNS_18TensorIteratorBaseEENKUlvE_clEvENKUlvE2_clEvEUlS5_S5_E_EEEEvS7_RKT_EUliE_EEviT1_,"a",@progbits
	.sectionflags	@""
	.align	4
.nv.constant2._ZN2at6native18elementwise_kernelILi128ELi4EZNS0_15gpu_kernel_implINS0_13BinaryFunctorIN3c108BFloat16ES5_S5_ZZZNS0_16fmin_kernel_cudaERNS_18TensorIteratorBaseEENKUlvE_clEvENKUlvE2_clEvEUlS5_S5_E_EEEEvS7_RKT_EUliE_EEviT1_:
        /*0000*/ 	.byte	0x00, 0x00, 0x00, 0xf0, 0xff, 0xff, 0x0f, 0x38


//--------------------- .nv.constant0._ZN2at6native18elementwise_kernelILi128ELi4EZNS0_15gpu_kernel_implINS0_13BinaryFunctorIN3c108BFloat16ES5_S5_ZZZNS0_16fmin_kernel_cudaERNS_18TensorIteratorBaseEENKUlvE_clEvENKUlvE2_clEvEUlS5_S5_E_EEEEvS7_RKT_EUliE_EEviT1_ --------------------------
	.section	.nv.constant0._ZN2at6native18elementwise_kernelILi128ELi4EZNS0_15gpu_kernel_implINS0_13BinaryFunctorIN3c108BFloat16ES5_S5_ZZZNS0_16fmin_kernel_cudaERNS_18TensorIteratorBaseEENKUlvE_clEvENKUlvE2_clEvEUlS5_S5_E_EEEEvS7_RKT_EUliE_EEviT1_,"a",@progbits
	.sectionflags	@""
	.align	4
.nv.constant0._ZN2at6native18elementwise_kernelILi128ELi4EZNS0_15gpu_kernel_implINS0_13BinaryFunctorIN3c108BFloat16ES5_S5_ZZZNS0_16fmin_kernel_cudaERNS_18TensorIteratorBaseEENKUlvE_clEvENKUlvE2_clEvEUlS5_S5_E_EEEEvS7_RKT_EUliE_EEviT1_:
	.zero		1008


//--------------------- .nv.constant2._ZN2at6native27unrolled_elementwise_kernelINS0_13BinaryFunctorIN3c108BFloat16ES4_S4_ZZZNS0_16fmin_kernel_cudaERNS_18TensorIteratorBaseEENKUlvE_clEvENKUlvE2_clEvEUlS4_S4_E_EESt5arrayIPcLm3EELi4E23TrivialOffsetCalculatorILi2EjESE_ILi1EjENS0_6memory12LoadWithCastILi2EEENSH_13StoreWithCastILi1EEEEEviT_T0_T2_T3_T4_T5_ --------------------------
	.section	.nv.constant2._ZN2at6native27unrolled_elementwise_kernelINS0_13BinaryFunctorIN3c108BFloat16ES4_S4_ZZZNS0_16fmin_kernel_cudaERNS_18TensorIteratorBaseEENKUlvE_clEvENKUlvE2_clEvEUlS4_S4_E_EESt5arrayIPcLm3EELi4E23TrivialOffsetCalculatorILi2EjESE_ILi1EjENS0_6memory12LoadWithCastILi2EEENSH_13StoreWithCastILi1EEEEEviT_T0_T2_T3_T4_T5_,"a",@progbits
	.sectionflags	@""
	.align	4
.nv.constant2._ZN2at6native27unrolled_elementwise_kernelINS0_13BinaryFunctorIN3c108BFloat16ES4_S4_ZZZNS0_16fmin_kernel_cudaERNS_18TensorIteratorBaseEENKUlvE_clEvENKUlvE2_clEvEUlS4_S4_E_EESt5arrayIPcLm3EELi4E23TrivialOffsetCalculatorILi2EjESE_ILi1EjENS0_6memory12LoadWithCastILi2EEENSH_13StoreWithCastILi1EEEEEviT_T0_T2_T3_T4_T5_:
        /*0000*/ 	.byte	0x00, 0x00, 0x00, 0xf0, 0xff, 0xff, 0x0f, 0x38


//--------------------- .nv.constant0._ZN2at6native27unrolled_elementwise_kernelINS0_13BinaryFunctorIN3c108BFloat16ES4_S4_ZZZNS0_16fmin_kernel_cudaERNS_18TensorIteratorBaseEENKUlvE_clEvENKUlvE2_clEvEUlS4_S4_E_EESt5arrayIPcLm3EELi4E23TrivialOffsetCalculatorILi2EjESE_ILi1EjENS0_6memory12LoadWithCastILi2EEENSH_13StoreWithCastILi1EEEEEviT_T0_T2_T3_T4_T5_ --------------------------
	.section	.nv.constant0._ZN2at6native27unrolled_elementwise_kernelINS0_13BinaryFunctorIN3c108BFloat16ES4_S4_ZZZNS0_16fmin_kernel_cudaERNS_18TensorIteratorBaseEENKUlvE_clEvENKUlvE2_clEvEUlS4_S4_E_EESt5arrayIPcLm3EELi4E23TrivialOffsetCalculatorILi2EjESE_ILi1EjENS0_6memory12LoadWithCastILi2EEENSH_13StoreWithCastILi1EEEEEviT_T0_T2_T3_T4_T5_,"a",@progbits
	.sectionflags	@""
	.align	4
.nv.constant0._ZN2at6native27unrolled_elementwise_kernelINS0_13BinaryFunctorIN3c108BFloat16ES4_S4_ZZZNS0_16fmin_kernel_cudaERNS_18TensorIteratorBaseEENKUlvE_clEvENKUlvE2_clEvEUlS4_S4_E_EESt5arrayIPcLm3EELi4E23TrivialOffsetCalculatorILi2EjESE_ILi1EjENS0_6memory12LoadWithCastILi2EEENSH_13StoreWithCastILi1EEEEEviT_T0_T2_T3_T4_T5_:
	.zero		408


//--------------------- .nv.constant0._ZN2at6native18elementwise_kernelILi128ELi4EZNS0_22gpu_kernel_impl_nocastINS0_13BinaryFunctorIN3c108BFloat16ES5_S5_ZZZNS0_16fmin_kernel_cudaERNS_18TensorIteratorBaseEENKUlvE_clEvENKUlvE2_clEvEUlS5_S5_E_EEEEvS7_RKT_EUliE_EEviT1_ --------------------------
	.section	.nv.constant0._ZN2at6native18elementwise_kernelILi128ELi4EZNS0_22gpu_kernel_impl_nocastINS0_13BinaryFunctorIN3c108BFloat16ES5_S5_ZZZNS0_16fmin_kernel_cudaERNS_18TensorIteratorBaseEENKUlvE_clEvENKUlvE2_clEvEUlS5_S5_E_EEEEvS7_RKT_EUliE_EEviT1_,"a",@progbits
	.sectionflags	@""
	.align	4
.nv.constant0._ZN2at6native18elementwise_kernelILi128ELi4EZNS0_22gpu_kernel_impl_nocastINS0_13BinaryFunctorIN3c108BFloat16ES5_S5_ZZZNS0_16fmin_kernel_cudaERNS_18TensorIteratorBaseEENKUlvE_clEvENKUlvE2_clEvEUlS5_S5_E_EEEEvS7_RKT_EUliE_EEviT1_:
	.zero		1008


//--------------------- .nv.constant0._ZN2at6native27unrolled_elementwise_kernelINS0_13BinaryFunctorIN3c108BFloat16ES4_S4_ZZZNS0_16fmin_kernel_cudaERNS_18TensorIteratorBaseEENKUlvE_clEvENKUlvE2_clEvEUlS4_S4_E_EESt5arrayIPcLm3EELi4E23TrivialOffsetCalculatorILi2EjESE_ILi1EjENS0_6memory15LoadWithoutCastENSH_16StoreWithoutCastEEEviT_T0_T2_T3_T4_T5_ --------------------------
	.section	.nv.constant0._ZN2at6native27unrolled_elementwise_kernelINS0_13BinaryFunctorIN3c108BFloat16ES4_S4_ZZZNS0_16fmin_kernel_cudaERNS_18TensorIteratorBaseEENKUlvE_clEvENKUlvE2_clEvEUlS4_S4_E_EESt5arrayIPcLm3EELi4E23TrivialOffsetCalculatorILi2EjESE_ILi1EjENS0_6memory15LoadWithoutCastENSH_16StoreWithoutCastEEEviT_T0_T2_T3_T4_T5_,"a",@progbits
	.sectionflags	@""
	.align	4
.nv.constant0._ZN2at6native27unrolled_elementwise_kernelINS0_13BinaryFunctorIN3c108BFloat16ES4_S4_ZZZNS0_16fmin_kernel_cudaERNS_18TensorIteratorBaseEENKUlvE_clEvENKUlvE2_clEvEUlS4_S4_E_EESt5arrayIPcLm3EELi4E23TrivialOffsetCalculatorILi2EjESE_ILi1EjENS0_6memory15LoadWithoutCastENSH_16StoreWithoutCastEEEviT_T0_T2_T3_T4_T5_:
	.zero		388


//--------------------- .nv.constant0._ZN2at6native29vectorized_elementwise_kernelILi2ENS0_13BinaryFunctorIN3c108BFloat16ES4_S4_ZZZNS0_16fmin_kernel_cudaERNS_18TensorIteratorBaseEENKUlvE_clEvENKUlvE2_clEvEUlS4_S4_E_EESt5arrayIPcLm3EEEEviT0_T1_ --------------------------
	.section	.nv.constant0._ZN2at6native29vectorized_elementwise_kernelILi2ENS0_13BinaryFunctorIN3c108BFloat16ES4_S4_ZZZNS0_16fmin_kernel_cudaERNS_18TensorIteratorBaseEENKUlvE_clEvENKUlvE2_clEvEUlS4_S4_E_EESt5arrayIPcLm3EEEEviT0_T1_,"a",@progbits
	.sectionflags	@""
	.align	4
.nv.constant0._ZN2at6native29vectorized_elementwise_kernelILi2ENS0_13BinaryFunctorIN3c108BFloat16ES4_S4_ZZZNS0_16fmin_kernel_cudaERNS_18TensorIteratorBaseEENKUlvE_clEvENKUlvE2_clEvEUlS4_S4_E_EESt5arrayIPcLm3EEEEviT0_T1_:
	.zero		384


//--------------------- .nv.constant0._ZN2at6native29vectorized_elementwise_kernelILi4ENS0_13BinaryFunctorIN3c108BFloat16ES4_S4_ZZZNS0_16fmin_kernel_cudaERNS_18TensorIteratorBaseEENKUlvE_clEvENKUlvE2_clEvEUlS4_S4_E_EESt5arrayIPcLm3EEEEviT0_T1_ --------------------------
	.section	.nv.constant0._ZN2at6native29vectorized_elementwise_kernelILi4ENS0_13BinaryFunctorIN3c108BFloat16ES4_S4_ZZZNS0_16fmin_kernel_cudaERNS_18TensorIteratorBaseEENKUlvE_clEvENKUlvE2_clEvEUlS4_S4_E_EESt5arrayIPcLm3EEEEviT0_T1_,"a",@progbits
	.sectionflags	@""
	.align	4
.nv.constant0._ZN2at6native29vectorized_elementwise_kernelILi4ENS0_13BinaryFunctorIN3c108BFloat16ES4_S4_ZZZNS0_16fmin_kernel_cudaERNS_18TensorIteratorBaseEENKUlvE_clEvENKUlvE2_clEvEUlS4_S4_E_EESt5arrayIPcLm3EEEEviT0_T1_:
	.zero		384


//--------------------- .nv.constant0._ZN2at6native29vectorized_elementwise_kernelILi8ENS0_13BinaryFunctorIN3c108BFloat16ES4_S4_ZZZNS0_16fmin_kernel_cudaERNS_18TensorIteratorBaseEENKUlvE_clEvENKUlvE2_clEvEUlS4_S4_E_EESt5arrayIPcLm3EEEEviT0_T1_ --------------------------
	.section	.nv.constant0._ZN2at6native29vectorized_elementwise_kernelILi8ENS0_13BinaryFunctorIN3c108BFloat16ES4_S4_ZZZNS0_16fmin_kernel_cudaERNS_18TensorIteratorBaseEENKUlvE_clEvENKUlvE2_clEvEUlS4_S4_E_EESt5arrayIPcLm3EEEEviT0_T1_,"a",@progbits
	.sectionflags	@""
	.align	4
.nv.constant0._ZN2at6native29vectorized_elementwise_kernelILi8ENS0_13BinaryFunctorIN3c108BFloat16ES4_S4_ZZZNS0_16fmin_kernel_cudaERNS_18TensorIteratorBaseEENKUlvE_clEvENKUlvE2_clEvEUlS4_S4_E_EESt5arrayIPcLm3EEEEviT0_T1_:
	.zero		384


//--------------------- .nv.constant2._ZN2at6native18elementwise_kernelILi128ELi4EZNS0_15gpu_kernel_implINS0_13AUnaryFunctorIN3c104HalfES5_S5_ZZZNS0_16fmin_kernel_cudaERNS_18TensorIteratorBaseEENKUlvE_clEvENKUlvE1_clEvEUlS5_S5_E_EEEEvS7_RKT_EUliE_EEviT1_ --------------------------
	.section	.nv.constant2._ZN2at6native18elementwise_kernelILi128ELi4EZNS0_15gpu_kernel_implINS0_13AUnaryFunctorIN3c104HalfES5_S5_ZZZNS0_16fmin_kernel_cudaERNS_18TensorIteratorBaseEENKUlvE_clEvENKUlvE1_clEvEUlS5_S5_E_EEEEvS7_RKT_EUliE_EEviT1_,"a",@progbits
	.sectionflags	@""
	.align	4
.nv.constant2._ZN2at6native18elementwise_kernelILi128ELi4EZNS0_15gpu_kernel_implINS0_13AUnaryFunctorIN3c104HalfES5_S5_ZZZNS0_16fmin_kernel_cudaERNS_18TensorIteratorBaseEENKUlvE_clEvENKUlvE1_clEvEUlS5_S5_E_EEEEvS7_RKT_EUliE_EEviT1_:
        /*0000*/ 	.byte	0x00, 0x00, 0x00, 0xf0, 0xff, 0xff, 0x0f, 0x38


//--------------------- .nv.constant0._ZN2at6native18elementwise_kernelILi128ELi4EZNS0_15gpu_kernel_implINS0_13AUnaryFunctorIN3c104HalfES5_S5_ZZZNS0_16fmin_kernel_cudaERNS_18TensorIteratorBaseEENKUlvE_clEvENKUlvE1_clEvEUlS5_S5_E_EEEEvS7_RKT_EUliE_EEviT1_ --------------------------
	.section	.nv.constant0._ZN2at6native18elementwise_kernelILi128ELi4EZNS0_15gpu_kernel_implINS0_13AUnaryFunctorIN3c104HalfES5_S5_ZZZNS0_16fmin_kernel_cudaERNS_18TensorIteratorBaseEENKUlvE_clEvENKUlvE1_clEvEUlS5_S5_E_EEEEvS7_RKT_EUliE_EEviT1_,"a",@progbits
	.sectionflags	@""
	.align	4
.nv.constant0._ZN2at6native18elementwise_kernelILi128ELi4EZNS0_15gpu_kernel_implINS0_13AUnaryFunctorIN3c104HalfES5_S5_ZZZNS0_16fmin_kernel_cudaERNS_18TensorIteratorBaseEENKUlvE_clEvENKUlvE1_clEvEUlS5_S5_E_EEEEvS7_RKT_EUliE_EEviT1_:
	.zero		896


//--------------------- .nv.constant2._ZN2at6native27unrolled_elementwise_kernelINS0_13AUnaryFunctorIN3c104HalfES4_S4_ZZZNS0_16fmin_kernel_cudaERNS_18TensorIteratorBaseEENKUlvE_clEvENKUlvE1_clEvEUlS4_S4_E_EESt5arrayIPcLm2EELi4E23TrivialOffsetCalculatorILi1EjESF_NS0_6memory12LoadWithCastILi1EEENSG_13StoreWithCastILi1EEEEEviT_T0_T2_T3_T4_T5_ --------------------------
	.section	.nv.constant2._ZN2at6native27unrolled_elementwise_kernelINS0_13AUnaryFunctorIN3c104HalfES4_S4_ZZZNS0_16fmin_kernel_cudaERNS_18TensorIteratorBaseEENKUlvE_clEvENKUlvE1_clEvEUlS4_S4_E_EESt5arrayIPcLm2EELi4E23TrivialOffsetCalculatorILi1EjESF_NS0_6memory12LoadWithCastILi1EEENSG_13StoreWithCastILi1EEEEEviT_T0_T2_T3_T4_T5_,"a",@progbits
	.sectionflags	@""
	.align	4
.nv.constant2._ZN2at6native27unrolled_elementwise_kernelINS0_13AUnaryFunctorIN3c104HalfES4_S4_ZZZNS0_16fmin_kernel_cudaERNS_18TensorIteratorBaseEENKUlvE_clEvENKUlvE1_clEvEUlS4_S4_E_EESt5arrayIPcLm2EELi4E23TrivialOffsetCalculatorILi1EjESF_NS0_6memory12LoadWithCastILi1EEENSG_13StoreWithCastILi1EEEEEviT_T0_T2_T3_T4_T5_:
        /*0000*/ 	.byte	0x00, 0x00, 0x00, 0xf0, 0xff, 0xff, 0x0f, 0x38


//--------------------- .nv.constant0._ZN2at6native27unrolled_elementwise_kernelINS0_13AUnaryFunctorIN3c104HalfES4_S4_ZZZNS0_16fmin_kernel_cudaERNS_18TensorIteratorBaseEENKUlvE_clEvENKUlvE1_clEvEUlS4_S4_E_EESt5arrayIPcLm2EELi4E23TrivialOffsetCalculatorILi1EjESF_NS0_6memory12LoadWithCastILi1EEENSG_13StoreWithCastILi1EEEEEviT_T0_T2_T3_T4_T5_ --------------------------
	.section	.nv.constant0._ZN2at6native27unrolled_elementwise_kernelINS0_13AUnaryFunctorIN3c104HalfES4_S4_ZZZNS0_16fmin_kernel_cudaERNS_18TensorIteratorBaseEENKUlvE_clEvENKUlvE1_clEvEUlS4_S4_E_EESt5arrayIPcLm2EELi4E23TrivialOffsetCalculatorILi1EjESF_NS0_6memory12LoadWithCastILi1EEENSG_13StoreWithCastILi1EEEEEviT_T0_T2_T3_T4_T5_,"a",@progbits
	.sectionflags	@""
	.align	4
.nv.constant0._ZN2at6native27unrolled_elementwise_kernelINS0_13AUnaryFunctorIN3c104HalfES4_S4_ZZZNS0_16fmin_kernel_cudaERNS_18TensorIteratorBaseEENKUlvE_clEvENKUlvE1_clEvEUlS4_S4_E_EESt5arrayIPcLm2EELi4E23TrivialOffsetCalculatorILi1EjESF_NS0_6memory12LoadWithCastILi1EEENSG_13StoreWithCastILi1EEEEEviT_T0_T2_T3_T4_T5_:
	.zero		396


//--------------------- .nv.constant0._ZN2at6native18elementwise_kernelILi128ELi4EZNS0_22gpu_kernel_impl_nocastINS0_13AUnaryFunctorIN3c104HalfES5_S5_ZZZNS0_16fmin_kernel_cudaERNS_18TensorIteratorBaseEENKUlvE_clEvENKUlvE1_clEvEUlS5_S5_E_EEEEvS7_RKT_EUliE_EEviT1_ --------------------------
	.section	.nv.constant0._ZN2at6native18elementwise_kernelILi128ELi4EZNS0_22gpu_kernel_impl_nocastINS0_13AUnaryFunctorIN3c104HalfES5_S5_ZZZNS0_16fmin_kernel_cudaERNS_18TensorIteratorBaseEENKUlvE_clEvENKUlvE1_clEvEUlS5_S5_E_EEEEvS7_RKT_EUliE_EEviT1_,"a",@progbits
	.sectionflags	@""
	.align	4
.nv.constant0._ZN2at6native18elementwise_kernelILi128ELi4EZNS0_22gpu_kernel_impl_nocastINS0_13AUnaryFunctorIN3c104HalfES5_S5_ZZZNS0_16fmin_kernel_cudaERNS_18TensorIteratorBaseEENKUlvE_clEvENKUlvE1_clEvEUlS5_S5_E_EEEEvS7_RKT_EUliE_EEviT1_:
	.zero		896


//--------------------- .nv.constant0._ZN2at6native27unrolled_elementwise_kernelINS0_13AUnaryFunctorIN3c104HalfES4_S4_ZZZNS0_16fmin_kernel_cudaERNS_18TensorIteratorBaseEENKUlvE_clEvENKUlvE1_clEvEUlS4_S4_E_EESt5arrayIPcLm2EELi4E23TrivialOffsetCalculatorILi1EjESF_NS0_6memory15LoadWithoutCastENSG_16StoreWithoutCastEEEviT_T0_T2_T3_T4_T5_ --------------------------
	.section	.nv.constant0._ZN2at6native27unrolled_elementwise_kernelINS0_13AUnaryFunctorIN3c104HalfES4_S4_ZZZNS0_16fmin_kernel_cudaERNS_18TensorIteratorBaseEENKUlvE_clEvENKUlvE1_clEvEUlS4_S4_E_EESt5arrayIPcLm2EELi4E23TrivialOffsetCalculatorILi1EjESF_NS0_6memory15LoadWithoutCastENSG_16StoreWithoutCastEEEviT_T0_T2_T3_T4_T5_,"a",@progbits
	.sectionflags	@""
	.align	4
.nv.constant0._ZN2at6native27unrolled_elementwise_kernelINS0_13AUnaryFunctorIN3c104HalfES4_S4_ZZZNS0_16fmin_kernel_cudaERNS_18TensorIteratorBaseEENKUlvE_clEvENKUlvE1_clEvEUlS4_S4_E_EESt5arrayIPcLm2EELi4E23TrivialOffsetCalculatorILi1EjESF_NS0_6memory15LoadWithoutCastENSG_16StoreWithoutCastEEEviT_T0_T2_T3_T4_T5_:
	.zero		380


//--------------------- .nv.constant0._ZN2at6native29vectorized_elementwise_kernelILi2ENS0_13AUnaryFunctorIN3c104HalfES4_S4_ZZZNS0_16fmin_kernel_cudaERNS_18TensorIteratorBaseEENKUlvE_clEvENKUlvE1_clEvEUlS4_S4_E_EESt5arrayIPcLm2EEEEviT0_T1_ --------------------------
	.section	.nv.constant0._ZN2at6native29vectorized_elementwise_kernelILi2ENS0_13AUnaryFunctorIN3c104HalfES4_S4_ZZZNS0_16fmin_kernel_cudaERNS_18TensorIteratorBaseEENKUlvE_clEvENKUlvE1_clEvEUlS4_S4_E_EESt5arrayIPcLm2EEEEviT0_T1_,"a",@progbits
	.sectionflags	@""
	.align	4
.nv.constant0._ZN2at6native29vectorized_elementwise_kernelILi2ENS0_13AUnaryFunctorIN3c104HalfES4_S4_ZZZNS0_16fmin_kernel_cudaERNS_18TensorIteratorBaseEENKUlvE_clEvENKUlvE1_clEvEUlS4_S4_E_EESt5arrayIPcLm2EEEEviT0_T1_:
	.zero		376


//--------------------- .nv.constant0._ZN2at6native29vectorized_elementwise_kernelILi4ENS0_13AUnaryFunctorIN3c104HalfES4_S4_ZZZNS0_16fmin_kernel_cudaERNS_18TensorIteratorBaseEENKUlvE_clEvENKUlvE1_clEvEUlS4_S4_E_EESt5arrayIPcLm2EEEEviT0_T1_ --------------------------
	.section	.nv.constant0._ZN2at6native29vectorized_elementwise_kernelILi4ENS0_13AUnaryFunctorIN3c104HalfES4_S4_ZZZNS0_16fmin_kernel_cudaERNS_18TensorIteratorBaseEENKUlvE_clEvENKUlvE1_clEvEUlS4_S4_E_EESt5arrayIPcLm2EEEEviT0_T1_,"a",@progbits
	.sectionflags	@""
	.align	4
.nv.constant0._ZN2at6native29vectorized_elementwise_kernelILi4ENS0_13AUnaryFunctorIN3c104HalfES4_S4_ZZZNS0_16fmin_kernel_cudaERNS_18TensorIteratorBaseEENKUlvE_clEvENKUlvE1_clEvEUlS4_S4_E_EESt5arrayIPcLm2EEEEviT0_T1_:
	.zero		376


//--------------------- .nv.constant0._ZN2at6native29vectorized_elementwise_kernelILi8ENS0_13AUnaryFunctorIN3c104HalfES4_S4_ZZZNS0_16fmin_kernel_cudaERNS_18TensorIteratorBaseEENKUlvE_clEvENKUlvE1_clEvEUlS4_S4_E_EESt5arrayIPcLm2EEEEviT0_T1_ --------------------------
	.section	.nv.constant0._ZN2at6native29vectorized_elementwise_kernelILi8ENS0_13AUnaryFunctorIN3c104HalfES4_S4_ZZZNS0_16fmin_kernel_cudaERNS_18TensorIteratorBaseEENKUlvE_clEvENKUlvE1_clEvEUlS4_S4_E_EESt5arrayIPcLm2EEEEviT0_T1_,"a",@progbits
	.sectionflags	@""
	.align	4
.nv.constant0._ZN2at6native29vectorized_elementwise_kernelILi8ENS0_13AUnaryFunctorIN3c104HalfES4_S4_ZZZNS0_16fmin_kernel_cudaERNS_18TensorIteratorBaseEENKUlvE_clEvENKUlvE1_clEvEUlS4_S4_E_EESt5arrayIPcLm2EEEEviT0_T1_:
	.zero		376


//--------------------- .nv.constant2._ZN2at6native18elementwise_kernelILi128ELi4EZNS0_15gpu_kernel_implINS0_13BinaryFunctorIN3c104HalfES5_S5_ZZZNS0_16fmin_kernel_cudaERNS_18TensorIteratorBaseEENKUlvE_clEvENKUlvE1_clEvEUlS5_S5_E_EEEEvS7_RKT_EUliE_EEviT1_ --------------------------
	.section	.nv.constant2._ZN2at6native18elementwise_kernelILi128ELi4EZNS0_15gpu_kernel_implINS0_13BinaryFunctorIN3c104HalfES5_S5_ZZZNS0_16fmin_kernel_cudaERNS_18TensorIteratorBaseEENKUlvE_clEvENKUlvE1_clEvEUlS5_S5_E_EEEEvS7_RKT_EUliE_EEviT1_,"a",@progbits
	.sectionflags	@""
	.align	4
.nv.constant2._ZN2at6native18elementwise_kernelILi128ELi4EZNS0_15gpu_kernel_implINS0_13BinaryFunctorIN3c104HalfES5_S5_ZZZNS0_16fmin_kernel_cudaERNS_18TensorIteratorBaseEENKUlvE_clEvENKUlvE1_clEvEUlS5_S5_E_EEEEvS7_RKT_EUliE_EEviT1_:
        /*0000*/ 	.byte	0x00, 0x00, 0x00, 0xf0, 0xff, 0xff, 0x0f, 0x38


//--------------------- .nv.constant0._ZN2at6native18elementwise_kernelILi128ELi4EZNS0_15gpu_kernel_implINS0_13BinaryFunctorIN3c104HalfES5_S5_ZZZNS0_16fmin_kernel_cudaERNS_18TensorIteratorBaseEENKUlvE_clEvENKUlvE1_clEvEUlS5_S5_E_EEEEvS7_RKT_EUliE_EEviT1_ --------------------------
	.section	.nv.constant0._ZN2at6native18elementwise_kernelILi128ELi4EZNS0_15gpu_kernel_implINS0_13BinaryFunctorIN3c104HalfES5_S5_ZZZNS0_16fmin_kernel_cudaERNS_18TensorIteratorBaseEENKUlvE_clEvENKUlvE1_clEvEUlS5_S5_E_EEEEvS7_RKT_EUliE_EEviT1_,"a",@progbits
	.sectionflags	@""
	.align	4
.nv.constant0._ZN2at6native18elementwise_kernelILi128ELi4EZNS0_15gpu_kernel_implINS0_13BinaryFunctorIN3c104HalfES5_S5_ZZZNS0_16fmin_kernel_cudaERNS_18TensorIteratorBaseEENKUlvE_clEvENKUlvE1_clEvEUlS5_S5_E_EEEEvS7_RKT_EUliE_EEviT1_:
	.zero		1008


//--------------------- .nv.constant2._ZN2at6native27unrolled_elementwise_kernelINS0_13BinaryFunctorIN3c104HalfES4_S4_ZZZNS0_16fmin_kernel_cudaERNS_18TensorIteratorBaseEENKUlvE_clEvENKUlvE1_clEvEUlS4_S4_E_EESt5arrayIPcLm3EELi4E23TrivialOffsetCalculatorILi2EjESE_ILi1EjENS0_6memory12LoadWithCastILi2EEENSH_13StoreWithCastILi1EEEEEviT_T0_T2_T3_T4_T5_ --------------------------
	.section	.nv.constant2._ZN2at6native27unrolled_elementwise_kernelINS0_13BinaryFunctorIN3c104HalfES4_S4_ZZZNS0_16fmin_kernel_cudaERNS_18TensorIteratorBaseEENKUlvE_clEvENKUlvE1_clEvEUlS4_S4_E_EESt5arrayIPcLm3EELi4E23TrivialOffsetCalculatorILi2EjESE_ILi1EjENS0_6memory12LoadWithCastILi2EEENSH_13StoreWithCastILi1EEEEEviT_T0_T2_T3_T4_T5_,"a",@progbits
	.sectionflags	@""
	.align	4
.nv.constant2._ZN2at6native27unrolled_elementwise_kernelINS0_13BinaryFunctorIN3c104HalfES4_S4_ZZZNS0_16fmin_kernel_cudaERNS_18TensorIteratorBaseEENKUlvE_clEvENKUlvE1_clEvEUlS4_S4_E_EESt5arrayIPcLm3EELi4E23TrivialOffsetCalculatorILi2EjESE_ILi1EjENS0_6memory12LoadWithCastILi2EEENSH_13StoreWithCastILi1EEEEEviT_T0_T2_T3_T4_T5_:
        /*0000*/ 	.byte	0x00, 0x00, 0x00, 0xf0, 0xff, 0xff, 0x0f, 0x38


//--------------------- .nv.constant0._ZN2at6native27unrolled_elementwise_kernelINS0_13BinaryFunctorIN3c104HalfES4_S4_ZZZNS0_16fmin_kernel_cudaERNS_18TensorIteratorBaseEENKUlvE_clEvENKUlvE1_clEvEUlS4_S4_E_EESt5arrayIPcLm3EELi4E23TrivialOffsetCalculatorILi2EjESE_ILi1EjENS0_6memory12LoadWithCastILi2EEENSH_13StoreWithCastILi1EEEEEviT_T0_T2_T3_T4_T5_ --------------------------
	.section	.nv.constant0._ZN2at6native27unrolled_elementwise_kernelINS0_13BinaryFunctorIN3c104HalfES4_S4_ZZZNS0_16fmin_kernel_cudaERNS_18TensorIteratorBaseEENKUlvE_clEvENKUlvE1_clEvEUlS4_S4_E_EESt5arrayIPcLm3EELi4E23TrivialOffsetCalculatorILi2EjESE_ILi1EjENS0_6memory12LoadWithCastILi2EEENSH_13StoreWithCastILi1EEEEEviT_T0_T2_T3_T4_T5_,"a",@progbits
	.sectionflags	@""
	.align	4
.nv.constant0._ZN2at6native27unrolled_elementwise_kernelINS0_13BinaryFunctorIN3c104HalfES4_S4_ZZZNS0_16fmin_kernel_cudaERNS_18TensorIteratorBaseEENKUlvE_clEvENKUlvE1_clEvEUlS4_S4_E_EESt5arrayIPcLm3EELi4E23TrivialOffsetCalculatorILi2EjESE_ILi1EjENS0_6memory12LoadWithCastILi2EEENSH_13StoreWithCastILi1EEEEEviT_T0_T2_T3_T4_T5_:
	.zero		408


//--------------------- .nv.constant0._ZN2at6native18elementwise_kernelILi128ELi4EZNS0_22gpu_kernel_impl_nocastINS0_13BinaryFunctorIN3c104HalfES5_S5_ZZZNS0_16fmin_kernel_cudaERNS_18TensorIteratorBaseEENKUlvE_clEvENKUlvE1_clEvEUlS5_S5_E_EEEEvS7_RKT_EUliE_EEviT1_ --------------------------
	.section	.nv.constant0._ZN2at6native18elementwise_kernelILi128ELi4EZNS0_22gpu_kernel_impl_nocastINS0_13BinaryFunctorIN3c104HalfES5_S5_ZZZNS0_16fmin_kernel_cudaERNS_18TensorIteratorBaseEENKUlvE_clEvENKUlvE1_clEvEUlS5_S5_E_EEEEvS7_RKT_EUliE_EEviT1_,"a",@progbits
	.sectionflags	@""
	.align	4
.nv.constant0._ZN2at6native18elementwise_kernelILi128ELi4EZNS0_22gpu_kernel_impl_nocastINS0_13BinaryFunctorIN3c104HalfES5_S5_ZZZNS0_16fmin_kernel_cudaERNS_18TensorIteratorBaseEENKUlvE_clEvENKUlvE1_clEvEUlS5_S5_E_EEEEvS7_RKT_EUliE_EEviT1_:
	.zero		1008


//--------------------- .nv.constant0._ZN2at6native27unrolled_elementwise_kernelINS0_13BinaryFunctorIN3c104HalfES4_S4_ZZZNS0_16fmin_kernel_cudaERNS_18TensorIteratorBaseEENKUlvE_clEvENKUlvE1_clEvEUlS4_S4_E_EESt5arrayIPcLm3EELi4E23TrivialOffsetCalculatorILi2EjESE_ILi1EjENS0_6memory15LoadWithoutCastENSH_16StoreWithoutCastEEEviT_T0_T2_T3_T4_T5_ --------------------------
	.section	.nv.constant0._ZN2at6native27unrolled_elementwise_kernelINS0_13BinaryFunctorIN3c104HalfES4_S4_ZZZNS0_16fmin_kernel_cudaERNS_18TensorIteratorBaseEENKUlvE_clEvENKUlvE1_clEvEUlS4_S4_E_EESt5arrayIPcLm3EELi4E23TrivialOffsetCalculatorILi2EjESE_ILi1EjENS0_6memory15LoadWithoutCastENSH_16StoreWithoutCastEEEviT_T0_T2_T3_T4_T5_,"a",@progbits
	.sectionflags	@""
	.align	4
.nv.constant0._ZN2at6native27unrolled_elementwise_kernelINS0_13BinaryFunctorIN3c104HalfES4_S4_ZZZNS0_16fmin_kernel_cudaERNS_18TensorIteratorBaseEENKUlvE_clEvENKUlvE1_clEvEUlS4_S4_E_EESt5arrayIPcLm3EELi4E23TrivialOffsetCalculatorILi2EjESE_ILi1EjENS0_6memory15LoadWithoutCastENSH_16StoreWithoutCastEEEviT_T0_T2_T3_T4_T5_:
	.zero		388


//--------------------- .nv.constant0._ZN2at6native29vectorized_elementwise_kernelILi2ENS0_13BinaryFunctorIN3c104HalfES4_S4_ZZZNS0_16fmin_kernel_cudaERNS_18TensorIteratorBaseEENKUlvE_clEvENKUlvE1_clEvEUlS4_S4_E_EESt5arrayIPcLm3EEEEviT0_T1_ --------------------------
	.section	.nv.constant0._ZN2at6native29vectorized_elementwise_kernelILi2ENS0_13BinaryFunctorIN3c104HalfES4_S4_ZZZNS0_16fmin_kernel_cudaERNS_18TensorIteratorBaseEENKUlvE_clEvENKUlvE1_clEvEUlS4_S4_E_EESt5arrayIPcLm3EEEEviT0_T1_,"a",@progbits
	.sectionflags	@""
	.align	4
.nv.constant0._ZN2at6native29vectorized_elementwise_kernelILi2ENS0_13BinaryFunctorIN3c104HalfES4_S4_ZZZNS0_16fmin_kernel_cudaERNS_18TensorIteratorBaseEENKUlvE_clEvENKUlvE1_clEvEUlS4_S4_E_EESt5arrayIPcLm3EEEEviT0_T1_:
	.zero		384


//--------------------- .nv.constant0._ZN2at6native29vectorized_elementwise_kernelILi4ENS0_13BinaryFunctorIN3c104HalfES4_S4_ZZZNS0_16fmin_kernel_cudaERNS_18TensorIteratorBaseEENKUlvE_clEvENKUlvE1_clEvEUlS4_S4_E_EESt5arrayIPcLm3EEEEviT0_T1_ --------------------------
	.section	.nv.constant0._ZN2at6native29vectorized_elementwise_kernelILi4ENS0_13BinaryFunctorIN3c104HalfES4_S4_ZZZNS0_16fmin_kernel_cudaERNS_18TensorIteratorBaseEENKUlvE_clEvENKUlvE1_clEvEUlS4_S4_E_EESt5arrayIPcLm3EEEEviT0_T1_,"a",@progbits
	.sectionflags	@""
	.align	4
.nv.constant0._ZN2at6native29vectorized_elementwise_kernelILi4ENS0_13BinaryFunctorIN3c104HalfES4_S4_ZZZNS0_16fmin_kernel_cudaERNS_18TensorIteratorBaseEENKUlvE_clEvENKUlvE1_clEvEUlS4_S4_E_EESt5arrayIPcLm3EEEEviT0_T1_:
	.zero		384


//--------------------- .nv.constant0._ZN2at6native29vectorized_elementwise_kernelILi8ENS0_13BinaryFunctorIN3c104HalfES4_S4_ZZZNS0_16fmin_kernel_cudaERNS_18TensorIteratorBaseEENKUlvE_clEvENKUlvE1_clEvEUlS4_S4_E_EESt5arrayIPcLm3EEEEviT0_T1_ --------------------------
	.section	.nv.constant0._ZN2at6native29vectorized_elementwise_kernelILi8ENS0_13BinaryFunctorIN3c104HalfES4_S4_ZZZNS0_16fmin_kernel_cudaERNS_18TensorIteratorBaseEENKUlvE_clEvENKUlvE1_clEvEUlS4_S4_E_EESt5arrayIPcLm3EEEEviT0_T1_,"a",@progbits
	.sectionflags	@""
	.align	4
.nv.constant0._ZN2at6native29vectorized_elementwise_kernelILi8ENS0_13BinaryFunctorIN3c104HalfES4_S4_ZZZNS0_16fmin_kernel_cudaERNS_18TensorIteratorBaseEENKUlvE_clEvENKUlvE1_clEvEUlS4_S4_E_EESt5arrayIPcLm3EEEEviT0_T1_:
	.zero		384


//--------------------- .nv.constant2._ZN2at6native18elementwise_kernelILi128ELi4EZNS0_15gpu_kernel_implINS0_13AUnaryFunctorIfffZZZNS0_16fmin_kernel_cudaERNS_18TensorIteratorBaseEENKUlvE_clEvENKUlvE0_clEvEUlffE_EEEEvS5_RKT_EUliE_EEviT1_ --------------------------
	.section	.nv.constant2._ZN2at6native18elementwise_kernelILi128ELi4EZNS0_15gpu_kernel_implINS0_13AUnaryFunctorIfffZZZNS0_16fmin_kernel_cudaERNS_18TensorIteratorBaseEENKUlvE_clEvENKUlvE0_clEvEUlffE_EEEEvS5_RKT_EUliE_EEviT1_,"a",@progbits
	.sectionflags	@""
	.align	4
.nv.constant2._ZN2at6native18elementwise_kernelILi128ELi4EZNS0_15gpu_kernel_implINS0_13AUnaryFunctorIfffZZZNS0_16fmin_kernel_cudaERNS_18TensorIteratorBaseEENKUlvE_clEvENKUlvE0_clEvEUlffE_EEEEvS5_RKT_EUliE_EEviT1_:
        /*0000*/ 	.byte	0x00, 0x00, 0x00, 0xf0, 0xff, 0xff, 0x0f, 0x38


//--------------------- .nv.constant0._ZN2at6native18elementwise_kernelILi128ELi4EZNS0_15gpu_kernel_implINS0_13AUnaryFunctorIfffZZZNS0_16fmin_kernel_cudaERNS_18TensorIteratorBaseEENKUlvE_clEvENKUlvE0_clEvEUlffE_EEEEvS5_RKT_EUliE_EEviT1_ --------------------------
	.section	.nv.constant0._ZN2at6native18elementwise_kernelILi128ELi4EZNS0_15gpu_kernel_implINS0_13AUnaryFunctorIfffZZZNS0_16fmin_kernel_cudaERNS_18TensorIteratorBaseEENKUlvE_clEvENKUlvE0_clEvEUlffE_EEEEvS5_RKT_EUliE_EEviT1_,"a",@progbits
	.sectionflags	@""
	.align	4
.nv.constant0._ZN2at6native18elementwise_kernelILi128ELi4EZNS0_15gpu_kernel_implINS0_13AUnaryFunctorIfffZZZNS0_16fmin_kernel_cudaERNS_18TensorIteratorBaseEENKUlvE_clEvENKUlvE0_clEvEUlffE_EEEEvS5_RKT_EUliE_EEviT1_:
	.zero		904


//--------------------- .nv.constant2._ZN2at6native27unrolled_elementwise_kernelINS0_13AUnaryFunctorIfffZZZNS0_16fmin_kernel_cudaERNS_18TensorIteratorBaseEENKUlvE_clEvENKUlvE0_clEvEUlffE_EESt5arrayIPcLm2EELi4E23TrivialOffsetCalculatorILi1EjESD_NS0_6memory12LoadWithCastILi1EEENSE_13StoreWithCastILi1EEEEEviT_T0_T2_T3_T4_T5_ --------------------------
	.section	.nv.constant2._ZN2at6native27unrolled_elementwise_kernelINS0_13AUnaryFunctorIfffZZZNS0_16fmin_kernel_cudaERNS_18TensorIteratorBaseEENKUlvE_clEvENKUlvE0_clEvEUlffE_EESt5arrayIPcLm2EELi4E23TrivialOffsetCalculatorILi1EjESD_NS0_6memory12LoadWithCastILi1EEENSE_13StoreWithCastILi1EEEEEviT_T0_T2_T3_T4_T5_,"a",@progbits
	.sectionflags	@""
	.align	4
.nv.constant2._ZN2at6native27unrolled_elementwise_kernelINS0_13AUnaryFunctorIfffZZZNS0_16fmin_kernel_cudaERNS_18TensorIteratorBaseEENKUlvE_clEvENKUlvE0_clEvEUlffE_EESt5arrayIPcLm2EELi4E23TrivialOffsetCalculatorILi1EjESD_NS0_6memory12LoadWithCastILi1EEENSE_13StoreWithCastILi1EEEEEviT_T0_T2_T3_T4_T5_:
        /*0000*/ 	.byte	0x00, 0x00, 0x00, 0xf0, 0xff, 0xff, 0x0f, 0x38


//--------------------- .nv.constant0._ZN2at6native27unrolled_elementwise_kernelINS0_13AUnaryFunctorIfffZZZNS0_16fmin_kernel_cudaERNS_18TensorIteratorBaseEENKUlvE_clEvENKUlvE0_clEvEUlffE_EESt5arrayIPcLm2EELi4E23TrivialOffsetCalculatorILi1EjESD_NS0_6memory12LoadWithCastILi1EEENSE_13StoreWithCastILi1EEEEEviT_T0_T2_T3_T4_T5_ --------------------------
	.section	.nv.constant0._ZN2at6native27unrolled_elementwise_kernelINS0_13AUnaryFunctorIfffZZZNS0_16fmin_kernel_cudaERNS_18TensorIteratorBaseEENKUlvE_clEvENKUlvE0_clEvEUlffE_EESt5arrayIPcLm2EELi4E23TrivialOffsetCalculatorILi1EjESD_NS0_6memory12LoadWithCastILi1EEENSE_13StoreWithCastILi1EEEEEviT_T0_T2_T3_T4_T5_,"a",@progbits
	.sectionflags	@""
	.align	4
.nv.constant0._ZN2at6native27unrolled_elementwise_kernelINS0_13AUnaryFunctorIfffZZZNS0_16fmin_kernel_cudaERNS_18TensorIteratorBaseEENKUlvE_clEvENKUlvE0_clEvEUlffE_EESt5arrayIPcLm2EELi4E23TrivialOffsetCalculatorILi1EjESD_NS0_6memory12LoadWithCastILi1EEENSE_13StoreWithCastILi1EEEEEviT_T0_T2_T3_T4_T5_:
	.zero		404


//--------------------- .nv.constant0._ZN2at6native18elementwise_kernelILi128ELi2EZNS0_22gpu_kernel_impl_nocastINS0_13AUnaryFunctorIfffZZZNS0_16fmin_kernel_cudaERNS_18TensorIteratorBaseEENKUlvE_clEvENKUlvE0_clEvEUlffE_EEEEvS5_RKT_EUliE_EEviT1_ --------------------------
	.section	.nv.constant0._ZN2at6native18elementwise_kernelILi128ELi2EZNS0_22gpu_kernel_impl_nocastINS0_13AUnaryFunctorIfffZZZNS0_16fmin_kernel_cudaERNS_18TensorIteratorBaseEENKUlvE_clEvENKUlvE0_clEvEUlffE_EEEEvS5_RKT_EUliE_EEviT1_,"a",@progbits
	.sectionflags	@""
	.align	4
.nv.constant0._ZN2at6native18elementwise_kernelILi128ELi2EZNS0_22gpu_kernel_impl_nocastINS0_13AUnaryFunctorIfffZZZNS0_16fmin_kernel_cudaERNS_18TensorIteratorBaseEENKUlvE_clEvENKUlvE0_clEvEUlffE_EEEEvS5_RKT_EUliE_EEviT1_:
	.zero		896


//--------------------- .nv.constant0._ZN2at6native27unrolled_elementwise_kernelINS0_13AUnaryFunctorIfffZZZNS0_16fmin_kernel_cudaERNS_18TensorIteratorBaseEENKUlvE_clEvENKUlvE0_clEvEUlffE_EESt5arrayIPcLm2EELi4E23TrivialOffsetCalculatorILi1EjESD_NS0_6memory15LoadWithoutCastENSE_16StoreWithoutCastEEEviT_T0_T2_T3_T4_T5_ --------------------------
	.section	.nv.constant0._ZN2at6native27unrolled_elementwise_kernelINS0_13AUnaryFunctorIfffZZZNS0_16fmin_kernel_cudaERNS_18TensorIteratorBaseEENKUlvE_clEvENKUlvE0_clEvEUlffE_EESt5arrayIPcLm2EELi4E23TrivialOffsetCalculatorILi1EjESD_NS0_6memory15LoadWithoutCastENSE_16StoreWithoutCastEEEviT_T0_T2_T3_T4_T5_,"a",@progbits
	.sectionflags	@""
	.align	4
.nv.constant0._ZN2at6native27unrolled_elementwise_kernelINS0_13AUnaryFunctorIfffZZZNS0_16fmin_kernel_cudaERNS_18TensorIteratorBaseEENKUlvE_clEvENKUlvE0_clEvEUlffE_EESt5arrayIPcLm2EELi4E23TrivialOffsetCalculatorILi1EjESD_NS0_6memory15LoadWithoutCastENSE_16StoreWithoutCastEEEviT_T0_T2_T3_T4_T5_:
	.zero		388


//--------------------- .nv.constant0._ZN2at6native29vectorized_elementwise_kernelILi2ENS0_13AUnaryFunctorIfffZZZNS0_16fmin_kernel_cudaERNS_18TensorIteratorBaseEENKUlvE_clEvENKUlvE0_clEvEUlffE_EESt5arrayIPcLm2EEEEviT0_T1_ --------------------------
	.section	.nv.constant0._ZN2at6native29vectorized_elementwise_kernelILi2ENS0_13AUnaryFunctorIfffZZZNS0_16fmin_kernel_cudaERNS_18TensorIteratorBaseEENKUlvE_clEvENKUlvE0_clEvEUlffE_EESt5arrayIPcLm2EEEEviT0_T1_,"a",@progbits
	.sectionflags	@""
	.align	4
.nv.constant0._ZN2at6native29vectorized_elementwise_kernelILi2ENS0_13AUnaryFunctorIfffZZZNS0_16fmin_kernel_cudaERNS_18TensorIteratorBaseEENKUlvE_clEvENKUlvE0_clEvEUlffE_EESt5arrayIPcLm2EEEEviT0_T1_:
	.zero		384


//--------------------- .nv.constant0._ZN2at6native29vectorized_elementwise_kernelILi4ENS0_13AUnaryFunctorIfffZZZNS0_16fmin_kernel_cudaERNS_18TensorIteratorBaseEENKUlvE_clEvENKUlvE0_clEvEUlffE_EESt5arrayIPcLm2EEEEviT0_T1_ --------------------------
	.section	.nv.constant0._ZN2at6native29vectorized_elementwise_kernelILi4ENS0_13AUnaryFunctorIfffZZZNS0_16fmin_kernel_cudaERNS_18TensorIteratorBaseEENKUlvE_clEvENKUlvE0_clEvEUlffE_EESt5arrayIPcLm2EEEEviT0_T1_,"a",@progbits
	.sectionflags	@""
	.align	4
.nv.constant0._ZN2at6native29vectorized_elementwise_kernelILi4ENS0_13AUnaryFunctorIfffZZZNS0_16fmin_kernel_cudaERNS_18TensorIteratorBaseEENKUlvE_clEvENKUlvE0_clEvEUlffE_EESt5arrayIPcLm2EEEEviT0_T1_:
	.zero		384


//--------------------- .nv.constant0._ZN2at6native29vectorized_elementwise_kernelILi8ENS0_13AUnaryFunctorIfffZZZNS0_16fmin_kernel_cudaERNS_18TensorIteratorBaseEENKUlvE_clEvENKUlvE0_clEvEUlffE_EESt5arrayIPcLm2EEEEviT0_T1_ --------------------------
	.section	.nv.constant0._ZN2at6native29vectorized_elementwise_kernelILi8ENS0_13AUnaryFunctorIfffZZZNS0_16fmin_kernel_cudaERNS_18TensorIteratorBaseEENKUlvE_clEvENKUlvE0_clEvEUlffE_EESt5arrayIPcLm2EEEEviT0_T1_,"a",@progbits
	.sectionflags	@""
	.align	4
.nv.constant0._ZN2at6native29vectorized_elementwise_kernelILi8ENS0_13AUnaryFunctorIfffZZZNS0_16fmin_kernel_cudaERNS_18TensorIteratorBaseEENKUlvE_clEvENKUlvE0_clEvEUlffE_EESt5arrayIPcLm2EEEEviT0_T1_:
	.zero		384


//--------------------- .nv.constant2._ZN2at6native18elementwise_kernelILi128ELi4EZNS0_15gpu_kernel_implINS0_13BinaryFunctorIfffZZZNS0_16fmin_kernel_cudaERNS_18TensorIteratorBaseEENKUlvE_clEvENKUlvE0_clEvEUlffE_EEEEvS5_RKT_EUliE_EEviT1_ --------------------------
	.section	.nv.constant2._ZN2at6native18elementwise_kernelILi128ELi4EZNS0_15gpu_kernel_implINS0_13BinaryFunctorIfffZZZNS0_16fmin_kernel_cudaERNS_18TensorIteratorBaseEENKUlvE_clEvENKUlvE0_clEvEUlffE_EEEEvS5_RKT_EUliE_EEviT1_,"a",@progbits
	.sectionflags	@""
	.align	4
.nv.constant2._ZN2at6native18elementwise_kernelILi128ELi4EZNS0_15gpu_kernel_implINS0_13BinaryFunctorIfffZZZNS0_16fmin_kernel_cudaERNS_18TensorIteratorBaseEENKUlvE_clEvENKUlvE0_clEvEUlffE_EEEEvS5_RKT_EUliE_EEviT1_:
        /*0000*/ 	.byte	0x00, 0x00, 0x00, 0xf0, 0xff, 0xff, 0x0f, 0x38


//--------------------- .nv.constant0._ZN2at6native18elementwise_kernelILi128ELi4EZNS0_15gpu_kernel_implINS0_13BinaryFunctorIfffZZZNS0_16fmin_kernel_cudaERNS_18TensorIteratorBaseEENKUlvE_clEvENKUlvE0_clEvEUlffE_EEEEvS5_RKT_EUliE_EEviT1_ --------------------------
	.section	.nv.constant0._ZN2at6native18elementwise_kernelILi128ELi4EZNS0_15gpu_kernel_implINS0_13BinaryFunctorIfffZZZNS0_16fmin_kernel_cudaERNS_18TensorIteratorBaseEENKUlvE_clEvENKUlvE0_clEvEUlffE_EEEEvS5_RKT_EUliE_EEviT1_,"a",@progbits
	.sectionflags	@""
	.align	4
.nv.constant0._ZN2at6native18elementwise_kernelILi128ELi4EZNS0_15gpu_kernel_implINS0_13BinaryFunctorIfffZZZNS0_16fmin_kernel_cudaERNS_18TensorIteratorBaseEENKUlvE_clEvENKUlvE0_clEvEUlffE_EEEEvS5_RKT_EUliE_EEviT1_:
	.zero		1008


//--------------------- .nv.constant2._ZN2at6native27unrolled_elementwise_kernelINS0_13BinaryFunctorIfffZZZNS0_16fmin_kernel_cudaERNS_18TensorIteratorBaseEENKUlvE_clEvENKUlvE0_clEvEUlffE_EESt5arrayIPcLm3EELi4E23TrivialOffsetCalculatorILi2EjESC_ILi1EjENS0_6memory12LoadWithCastILi2EEENSF_13StoreWithCastILi1EEEEEviT_T0_T2_T3_T4_T5_ --------------------------
	.section	.nv.constant2._ZN2at6native27unrolled_elementwise_kernelINS0_13BinaryFunctorIfffZZZNS0_16fmin_kernel_cudaERNS_18TensorIteratorBaseEENKUlvE_clEvENKUlvE0_clEvEUlffE_EESt5arrayIPcLm3EELi4E23TrivialOffsetCalculatorILi2EjESC_ILi1EjENS0_6memory12LoadWithCastILi2EEENSF_13StoreWithCastILi1EEEEEviT_T0_T2_T3_T4_T5_,"a",@progbits
	.sectionflags	@""
	.align	4
.nv.constant2._ZN2at6native27unrolled_elementwise_kernelINS0_13BinaryFunctorIfffZZZNS0_16fmin_kernel_cudaERNS_18TensorIteratorBaseEENKUlvE_clEvENKUlvE0_clEvEUlffE_EESt5arrayIPcLm3EELi4E23TrivialOffsetCalculatorILi2EjESC_ILi1EjENS0_6memory12LoadWithCastILi2EEENSF_13StoreWithCastILi1EEEEEviT_T0_T2_T3_T4_T5_:
        /*0000*/ 	.byte	0x00, 0x00, 0x00, 0xf0, 0xff, 0xff, 0x0f, 0x38


//--------------------- .nv.constant0._ZN2at6native27unrolled_elementwise_kernelINS0_13BinaryFunctorIfffZZZNS0_16fmin_kernel_cudaERNS_18TensorIteratorBaseEENKUlvE_clEvENKUlvE0_clEvEUlffE_EESt5arrayIPcLm3EELi4E23TrivialOffsetCalculatorILi2EjESC_ILi1EjENS0_6memory12LoadWithCastILi2EEENSF_13StoreWithCastILi1EEEEEviT_T0_T2_T3_T4_T5_ --------------------------
	.section	.nv.constant0._ZN2at6native27unrolled_elementwise_kernelINS0_13BinaryFunctorIfffZZZNS0_16fmin_kernel_cudaERNS_18TensorIteratorBaseEENKUlvE_clEvENKUlvE0_clEvEUlffE_EESt5arrayIPcLm3EELi4E23TrivialOffsetCalculatorILi2EjESC_ILi1EjENS0_6memory12LoadWithCastILi2EEENSF_13StoreWithCastILi1EEEEEviT_T0_T2_T3_T4_T5_,"a",@progbits
	.sectionflags	@""
	.align	4
.nv.constant0._ZN2at6native27unrolled_elementwise_kernelINS0_13BinaryFunctorIfffZZZNS0_16fmin_kernel_cudaERNS_18TensorIteratorBaseEENKUlvE_clEvENKUlvE0_clEvEUlffE_EESt5arrayIPcLm3EELi4E23TrivialOffsetCalculatorILi2EjESC_ILi1EjENS0_6memory12LoadWithCastILi2EEENSF_13StoreWithCastILi1EEEEEviT_T0_T2_T3_T4_T5_:
	.zero		408


//--------------------- .nv.constant0._ZN2at6native18elementwise_kernelILi128ELi2EZNS0_22gpu_kernel_impl_nocastINS0_13BinaryFunctorIfffZZZNS0_16fmin_kernel_cudaERNS_18TensorIteratorBaseEENKUlvE_clEvENKUlvE0_clEvEUlffE_EEEEvS5_RKT_EUliE_EEviT1_ --------------------------
	.section	.nv.constant0._ZN2at6native18elementwise_kernelILi128ELi2EZNS0_22gpu_kernel_impl_nocastINS0_13BinaryFunctorIfffZZZNS0_16fmin_kernel_cudaERNS_18TensorIteratorBaseEENKUlvE_clEvENKUlvE0_clEvEUlffE_EEEEvS5_RKT_EUliE_EEviT1_,"a",@progbits
	.sectionflags	@""
	.align	4
.nv.constant0._ZN2at6native18elementwise_kernelILi128ELi2EZNS0_22gpu_kernel_impl_nocastINS0_13BinaryFunctorIfffZZZNS0_16fmin_kernel_cudaERNS_18TensorIteratorBaseEENKUlvE_clEvENKUlvE0_clEvEUlffE_EEEEvS5_RKT_EUliE_EEviT1_:
	.zero		1008


//--------------------- .nv.constant0._ZN2at6native27unrolled_elementwise_kernelINS0_13BinaryFunctorIfffZZZNS0_16fmin_kernel_cudaERNS_18TensorIteratorBaseEENKUlvE_clEvENKUlvE0_clEvEUlffE_EESt5arrayIPcLm3EELi4E23TrivialOffsetCalculatorILi2EjESC_ILi1EjENS0_6memory15LoadWithoutCastENSF_16StoreWithoutCastEEEviT_T0_T2_T3_T4_T5_ --------------------------
	.section	.nv.constant0._ZN2at6native27unrolled_elementwise_kernelINS0_13BinaryFunctorIfffZZZNS0_16fmin_kernel_cudaERNS_18TensorIteratorBaseEENKUlvE_clEvENKUlvE0_clEvEUlffE_EESt5arrayIPcLm3EELi4E23TrivialOffsetCalculatorILi2EjESC_ILi1EjENS0_6memory15LoadWithoutCastENSF_16StoreWithoutCastEEEviT_T0_T2_T3_T4_T5_,"a",@progbits
	.sectionflags	@""
	.align	4
.nv.constant0._ZN2at6native27unrolled_elementwise_kernelINS0_13BinaryFunctorIfffZZZNS0_16fmin_kernel_cudaERNS_18TensorIteratorBaseEENKUlvE_clEvENKUlvE0_clEvEUlffE_EESt5arrayIPcLm3EELi4E23TrivialOffsetCalculatorILi2EjESC_ILi1EjENS0_6memory15LoadWithoutCastENSF_16StoreWithoutCastEEEviT_T0_T2_T3_T4_T5_:
	.zero		388


//--------------------- .nv.constant0._ZN2at6native29vectorized_elementwise_kernelILi2ENS0_13BinaryFunctorIfffZZZNS0_16fmin_kernel_cudaERNS_18TensorIteratorBaseEENKUlvE_clEvENKUlvE0_clEvEUlffE_EESt5arrayIPcLm3EEEEviT0_T1_ --------------------------
	.section	.nv.constant0._ZN2at6native29vectorized_elementwise_kernelILi2ENS0_13BinaryFunctorIfffZZZNS0_16fmin_kernel_cudaERNS_18TensorIteratorBaseEENKUlvE_clEvENKUlvE0_clEvEUlffE_EESt5arrayIPcLm3EEEEviT0_T1_,"a",@progbits
	.sectionflags	@""
	.align	4
.nv.constant0._ZN2at6native29vectorized_elementwise_kernelILi2ENS0_13BinaryFunctorIfffZZZNS0_16fmin_kernel_cudaERNS_18TensorIteratorBaseEENKUlvE_clEvENKUlvE0_clEvEUlffE_EESt5arrayIPcLm3EEEEviT0_T1_:
	.zero		384


//--------------------- .nv.constant0._ZN2at6native29vectorized_elementwise_kernelILi4ENS0_13BinaryFunctorIfffZZZNS0_16fmin_kernel_cudaERNS_18TensorIteratorBaseEENKUlvE_clEvENKUlvE0_clEvEUlffE_EESt5arrayIPcLm3EEEEviT0_T1_ --------------------------
	.section	.nv.constant0._ZN2at6native29vectorized_elementwise_kernelILi4ENS0_13BinaryFunctorIfffZZZNS0_16fmin_kernel_cudaERNS_18TensorIteratorBaseEENKUlvE_clEvENKUlvE0_clEvEUlffE_EESt5arrayIPcLm3EEEEviT0_T1_,"a",@progbits
	.sectionflags	@""
	.align	4
.nv.constant0._ZN2at6native29vectorized_elementwise_kernelILi4ENS0_13BinaryFunctorIfffZZZNS0_16fmin_kernel_cudaERNS_18TensorIteratorBaseEENKUlvE_clEvENKUlvE0_clEvEUlffE_EESt5arrayIPcLm3EEEEviT0_T1_:
	.zero		384


//--------------------- .nv.constant0._ZN2at6native29vectorized_elementwise_kernelILi8ENS0_13BinaryFunctorIfffZZZNS0_16fmin_kernel_cudaERNS_18TensorIteratorBaseEENKUlvE_clEvENKUlvE0_clEvEUlffE_EESt5arrayIPcLm3EEEEviT0_T1_ --------------------------
	.section	.nv.constant0._ZN2at6native29vectorized_elementwise_kernelILi8ENS0_13BinaryFunctorIfffZZZNS0_16fmin_kernel_cudaERNS_18TensorIteratorBaseEENKUlvE_clEvENKUlvE0_clEvEUlffE_EESt5arrayIPcLm3EEEEviT0_T1_,"a",@progbits
	.sectionflags	@""
	.align	4
.nv.constant0._ZN2at6native29vectorized_elementwise_kernelILi8ENS0_13BinaryFunctorIfffZZZNS0_16fmin_kernel_cudaERNS_18TensorIteratorBaseEENKUlvE_clEvENKUlvE0_clEvEUlffE_EESt5arrayIPcLm3EEEEviT0_T1_:
	.zero		384


//--------------------- .nv.constant2._ZN2at6native18elementwise_kernelILi128ELi4EZNS0_15gpu_kernel_implINS0_13AUnaryFunctorIdddZZZNS0_16fmin_kernel_cudaERNS_18TensorIteratorBaseEENKUlvE_clEvENKUlvE_clEvEUlddE_EEEEvS5_RKT_EUliE_EEviT1_ --------------------------
	.section	.nv.constant2._ZN2at6native18elementwise_kernelILi128ELi4EZNS0_15gpu_kernel_implINS0_13AUnaryFunctorIdddZZZNS0_16fmin_kernel_cudaERNS_18TensorIteratorBaseEENKUlvE_clEvENKUlvE_clEvEUlddE_EEEEvS5_RKT_EUliE_EEviT1_,"a",@progbits
	.sectionflags	@""
	.align	4
.nv.constant2._ZN2at6native18elementwise_kernelILi128ELi4EZNS0_15gpu_kernel_implINS0_13AUnaryFunctorIdddZZZNS0_16fmin_kernel_cudaERNS_18TensorIteratorBaseEENKUlvE_clEvENKUlvE_clEvEUlddE_EEEEvS5_RKT_EUliE_EEviT1_:
        /*0000*/ 	.byte	0x00, 0x00, 0x00, 0xf0, 0xff, 0xff, 0x0f, 0x38


//--------------------- .nv.constant0._ZN2at6native18elementwise_kernelILi128ELi4EZNS0_15gpu_kernel_implINS0_13AUnaryFunctorIdddZZZNS0_16fmin_kernel_cudaERNS_18TensorIteratorBaseEENKUlvE_clEvENKUlvE_clEvEUlddE_EEEEvS5_RKT_EUliE_EEviT1_ --------------------------
	.section	.nv.constant0._ZN2at6native18elementwise_kernelILi128ELi4EZNS0_15gpu_kernel_implINS0_13AUnaryFunctorIdddZZZNS0_16fmin_kernel_cudaERNS_18TensorIteratorBaseEENKUlvE_clEvENKUlvE_clEvEUlddE_EEEEvS5_RKT_EUliE_EEviT1_,"a",@progbits
	.sectionflags	@""
	.align	4
.nv.constant0._ZN2at6native18elementwise_kernelILi128ELi4EZNS0_15gpu_kernel_implINS0_13AUnaryFunctorIdddZZZNS0_16fmin_kernel_cudaERNS_18TensorIteratorBaseEENKUlvE_clEvENKUlvE_clEvEUlddE_EEEEvS5_RKT_EUliE_EEviT1_:
	.zero		912


//--------------------- .nv.constant2._ZN2at6native27unrolled_elementwise_kernelINS0_13AUnaryFunctorIdddZZZNS0_16fmin_kernel_cudaERNS_18TensorIteratorBaseEENKUlvE_clEvENKUlvE_clEvEUlddE_EESt5arrayIPcLm2EELi4E23TrivialOffsetCalculatorILi1EjESD_NS0_6memory12LoadWithCastILi1EEENSE_13StoreWithCastILi1EEEEEviT_T0_T2_T3_T4_T5_ --------------------------
	.section	.nv.constant2._ZN2at6native27unrolled_elementwise_kernelINS0_13AUnaryFunctorIdddZZZNS0_16fmin_kernel_cudaERNS_18TensorIteratorBaseEENKUlvE_clEvENKUlvE_clEvEUlddE_EESt5arrayIPcLm2EELi4E23TrivialOffsetCalculatorILi1EjESD_NS0_6memory12LoadWithCastILi1EEENSE_13StoreWithCastILi1EEEEEviT_T0_T2_T3_T4_T5_,"a",@progbits
	.sectionflags	@""
	.align	4
.nv.constant2._ZN2at6native27unrolled_elementwise_kernelINS0_13AUnaryFunctorIdddZZZNS0_16fmin_kernel_cudaERNS_18TensorIteratorBaseEENKUlvE_clEvENKUlvE_clEvEUlddE_EESt5arrayIPcLm2EELi4E23TrivialOffsetCalculatorILi1EjESD_NS0_6memory12LoadWithCastILi1EEENSE_13StoreWithCastILi1EEEEEviT_T0_T2_T3_T4_T5_:
        /*0000*/ 	.byte	0x00, 0x00, 0x00, 0xf0, 0xff, 0xff, 0x0f, 0x38


//--------------------- .nv.constant0._ZN2at6native27unrolled_elementwise_kernelINS0_13AUnaryFunctorIdddZZZNS0_16fmin_kernel_cudaERNS_18TensorIteratorBaseEENKUlvE_clEvENKUlvE_clEvEUlddE_EESt5arrayIPcLm2EELi4E23TrivialOffsetCalculatorILi1EjESD_NS0_6memory12LoadWithCastILi1EEENSE_13StoreWithCastILi1EEEEEviT_T0_T2_T3_T4_T5_ --------------------------
	.section	.nv.constant0._ZN2at6native27unrolled_elementwise_kernelINS0_13AUnaryFunctorIdddZZZNS0_16fmin_kernel_cudaERNS_18TensorIteratorBaseEENKUlvE_clEvENKUlvE_clEvEUlddE_EESt5arrayIPcLm2EELi4E23TrivialOffsetCalculatorILi1EjESD_NS0_6memory12LoadWithCastILi1EEENSE_13StoreWithCastILi1EEEEEviT_T0_T2_T3_T4_T5_,"a",@progbits
	.sectionflags	@""
	.align	4
.nv.constant0._ZN2at6native27unrolled_elementwise_kernelINS0_13AUnaryFunctorIdddZZZNS0_16fmin_kernel_cudaERNS_18TensorIteratorBaseEENKUlvE_clEvENKUlvE_clEvEUlddE_EESt5arrayIPcLm2EELi4E23TrivialOffsetCalculatorILi1EjESD_NS0_6memory12LoadWithCastILi1EEENSE_13StoreWithCastILi1EEEEEviT_T0_T2_T3_T4_T5_:
	.zero		412


//--------------------- .nv.constant0._ZN2at6native18elementwise_kernelILi128ELi2EZNS0_22gpu_kernel_impl_nocastINS0_13AUnaryFunctorIdddZZZNS0_16fmin_kernel_cudaERNS_18TensorIteratorBaseEENKUlvE_clEvENKUlvE_clEvEUlddE_EEEEvS5_RKT_EUliE_EEviT1_ --------------------------
	.section	.nv.constant0._ZN2at6native18elementwise_kernelILi128ELi2EZNS0_22gpu_kernel_impl_nocastINS0_13AUnaryFunctorIdddZZZNS0_16fmin_kernel_cudaERNS_18TensorIteratorBaseEENKUlvE_clEvENKUlvE_clEvEUlddE_EEEEvS5_RKT_EUliE_EEviT1_,"a",@progbits
	.sectionflags	@""
	.align	4
.nv.constant0._ZN2at6native18elementwise_kernelILi128ELi2EZNS0_22gpu_kernel_impl_nocastINS0_13AUnaryFunctorIdddZZZNS0_16fmin_kernel_cudaERNS_18TensorIteratorBaseEENKUlvE_clEvENKUlvE_clEvEUlddE_EEEEvS5_RKT_EUliE_EEviT1_:
	.zero		904


//--------------------- .nv.constant0._ZN2at6native27unrolled_elementwise_kernelINS0_13AUnaryFunctorIdddZZZNS0_16fmin_kernel_cudaERNS_18TensorIteratorBaseEENKUlvE_clEvENKUlvE_clEvEUlddE_EESt5arrayIPcLm2EELi4E23TrivialOffsetCalculatorILi1EjESD_NS0_6memory15LoadWithoutCastENSE_16StoreWithoutCastEEEviT_T0_T2_T3_T4_T5_ --------------------------
	.section	.nv.constant0._ZN2at6native27unrolled_elementwise_kernelINS0_13AUnaryFunctorIdddZZZNS0_16fmin_kernel_cudaERNS_18TensorIteratorBaseEENKUlvE_clEvENKUlvE_clEvEUlddE_EESt5arrayIPcLm2EELi4E23TrivialOffsetCalculatorILi1EjESD_NS0_6memory15LoadWithoutCastENSE_16StoreWithoutCastEEEviT_T0_T2_T3_T4_T5_,"a",@progbits
	.sectionflags	@""
	.align	4
.nv.constant0._ZN2at6native27unrolled_elementwise_kernelINS0_13AUnaryFunctorIdddZZZNS0_16fmin_kernel_cudaERNS_18TensorIteratorBaseEENKUlvE_clEvENKUlvE_clEvEUlddE_EESt5arrayIPcLm2EELi4E23TrivialOffsetCalculatorILi1EjESD_NS0_6memory15LoadWithoutCastENSE_16StoreWithoutCastEEEviT_T0_T2_T3_T4_T5_:
	.zero		396


//--------------------- .nv.constant0._ZN2at6native29vectorized_elementwise_kernelILi2ENS0_13AUnaryFunctorIdddZZZNS0_16fmin_kernel_cudaERNS_18TensorIteratorBaseEENKUlvE_clEvENKUlvE_clEvEUlddE_EESt5arrayIPcLm2EEEEviT0_T1_ --------------------------
	.section	.nv.constant0._ZN2at6native29vectorized_elementwise_kernelILi2ENS0_13AUnaryFunctorIdddZZZNS0_16fmin_kernel_cudaERNS_18TensorIteratorBaseEENKUlvE_clEvENKUlvE_clEvEUlddE_EESt5arrayIPcLm2EEEEviT0_T1_,"a",@progbits
	.sectionflags	@""
	.align	4
.nv.constant0._ZN2at6native29vectorized_elementwise_kernelILi2ENS0_13AUnaryFunctorIdddZZZNS0_16fmin_kernel_cudaERNS_18TensorIteratorBaseEENKUlvE_clEvENKUlvE_clEvEUlddE_EESt5arrayIPcLm2EEEEviT0_T1_:
	.zero		392


//--------------------- .nv.constant0._ZN2at6native29vectorized_elementwise_kernelILi4ENS0_13AUnaryFunctorIdddZZZNS0_16fmin_kernel_cudaERNS_18TensorIteratorBaseEENKUlvE_clEvENKUlvE_clEvEUlddE_EESt5arrayIPcLm2EEEEviT0_T1_ --------------------------
	.section	.nv.constant0._ZN2at6native29vectorized_elementwise_kernelILi4ENS0_13AUnaryFunctorIdddZZZNS0_16fmin_kernel_cudaERNS_18TensorIteratorBaseEENKUlvE_clEvENKUlvE_clEvEUlddE_EESt5arrayIPcLm2EEEEviT0_T1_,"a",@progbits
	.sectionflags	@""
	.align	4
.nv.constant0._ZN2at6native29vectorized_elementwise_kernelILi4ENS0_13AUnaryFunctorIdddZZZNS0_16fmin_kernel_cudaERNS_18TensorIteratorBaseEENKUlvE_clEvENKUlvE_clEvEUlddE_EESt5arrayIPcLm2EEEEviT0_T1_:
	.zero		392


//--------------------- .nv.constant0._ZN2at6native29vectorized_elementwise_kernelILi8ENS0_13AUnaryFunctorIdddZZZNS0_16fmin_kernel_cudaERNS_18TensorIteratorBaseEENKUlvE_clEvENKUlvE_clEvEUlddE_EESt5arrayIPcLm2EEEEviT0_T1_ --------------------------
	.section	.nv.constant0._ZN2at6native29vectorized_elementwise_kernelILi8ENS0_13AUnaryFunctorIdddZZZNS0_16fmin_kernel_cudaERNS_18TensorIteratorBaseEENKUlvE_clEvENKUlvE_clEvEUlddE_EESt5arrayIPcLm2EEEEviT0_T1_,"a",@progbits
	.sectionflags	@""
	.align	4
.nv.constant0._ZN2at6native29vectorized_elementwise_kernelILi8ENS0_13AUnaryFunctorIdddZZZNS0_16fmin_kernel_cudaERNS_18TensorIteratorBaseEENKUlvE_clEvENKUlvE_clEvEUlddE_EESt5arrayIPcLm2EEEEviT0_T1_:
	.zero		392


//--------------------- .nv.constant2._ZN2at6native18elementwise_kernelILi128ELi4EZNS0_15gpu_kernel_implINS0_13BinaryFunctorIdddZZZNS0_16fmin_kernel_cudaERNS_18TensorIteratorBaseEENKUlvE_clEvENKUlvE_clEvEUlddE_EEEEvS5_RKT_EUliE_EEviT1_ --------------------------
	.section	.nv.constant2._ZN2at6native18elementwise_kernelILi128ELi4EZNS0_15gpu_kernel_implINS0_13BinaryFunctorIdddZZZNS0_16fmin_kernel_cudaERNS_18TensorIteratorBaseEENKUlvE_clEvENKUlvE_clEvEUlddE_EEEEvS5_RKT_EUliE_EEviT1_,"a",@progbits
	.sectionflags	@""
	.align	4
.nv.constant2._ZN2at6native18elementwise_kernelILi128ELi4EZNS0_15gpu_kernel_implINS0_13BinaryFunctorIdddZZZNS0_16fmin_kernel_cudaERNS_18TensorIteratorBaseEENKUlvE_clEvENKUlvE_clEvEUlddE_EEEEvS5_RKT_EUliE_EEviT1_:
        /*0000*/ 	.byte	0x00, 0x00, 0x00, 0xf0, 0xff, 0xff, 0x0f, 0x38


//--------------------- .nv.constant0._ZN2at6native18elementwise_kernelILi128ELi4EZNS0_15gpu_kernel_implINS0_13BinaryFunctorIdddZZZNS0_16fmin_kernel_cudaERNS_18TensorIteratorBaseEENKUlvE_clEvENKUlvE_clEvEUlddE_EEEEvS5_RKT_EUliE_EEviT1_ --------------------------
	.section	.nv.constant0._ZN2at6native18elementwise_kernelILi128ELi4EZNS0_15gpu_kernel_implINS0_13BinaryFunctorIdddZZZNS0_16fmin_kernel_cudaERNS_18TensorIteratorBaseEENKUlvE_clEvENKUlvE_clEvEUlddE_EEEEvS5_RKT_EUliE_EEviT1_,"a",@progbits
	.sectionflags	@""
	.align	4
.nv.constant0._ZN2at6native18elementwise_kernelILi128ELi4EZNS0_15gpu_kernel_implINS0_13BinaryFunctorIdddZZZNS0_16fmin_kernel_cudaERNS_18TensorIteratorBaseEENKUlvE_clEvENKUlvE_clEvEUlddE_EEEEvS5_RKT_EUliE_EEviT1_:
	.zero		1008


//--------------------- .nv.constant2._ZN2at6native27unrolled_elementwise_kernelINS0_13BinaryFunctorIdddZZZNS0_16fmin_kernel_cudaERNS_18TensorIteratorBaseEENKUlvE_clEvENKUlvE_clEvEUlddE_EESt5arrayIPcLm3EELi4E23TrivialOffsetCalculatorILi2EjESC_ILi1EjENS0_6memory12LoadWithCastILi2EEENSF_13StoreWithCastILi1EEEEEviT_T0_T2_T3_T4_T5_ --------------------------
	.section	.nv.constant2._ZN2at6native27unrolled_elementwise_kernelINS0_13BinaryFunctorIdddZZZNS0_16fmin_kernel_cudaERNS_18TensorIteratorBaseEENKUlvE_clEvENKUlvE_clEvEUlddE_EESt5arrayIPcLm3EELi4E23TrivialOffsetCalculatorILi2EjESC_ILi1EjENS0_6memory12LoadWithCastILi2EEENSF_13StoreWithCastILi1EEEEEviT_T0_T2_T3_T4_T5_,"a",@progbits
	.sectionflags	@""
	.align	4
.nv.constant2._ZN2at6native27unrolled_elementwise_kernelINS0_13BinaryFunctorIdddZZZNS0_16fmin_kernel_cudaERNS_18TensorIteratorBaseEENKUlvE_clEvENKUlvE_clEvEUlddE_EESt5arrayIPcLm3EELi4E23TrivialOffsetCalculatorILi2EjESC_ILi1EjENS0_6memory12LoadWithCastILi2EEENSF_13StoreWithCastILi1EEEEEviT_T0_T2_T3_T4_T5_:
        /*0000*/ 	.byte	0x00, 0x00, 0x00, 0xf0, 0xff, 0xff, 0x0f, 0x38


//--------------------- .nv.constant0._ZN2at6native27unrolled_elementwise_kernelINS0_13BinaryFunctorIdddZZZNS0_16fmin_kernel_cudaERNS_18TensorIteratorBaseEENKUlvE_clEvENKUlvE_clEvEUlddE_EESt5arrayIPcLm3EELi4E23TrivialOffsetCalculatorILi2EjESC_ILi1EjENS0_6memory12LoadWithCastILi2EEENSF_13StoreWithCastILi1EEEEEviT_T0_T2_T3_T4_T5_ --------------------------
	.section	.nv.constant0._ZN2at6native27unrolled_elementwise_kernelINS0_13BinaryFunctorIdddZZZNS0_16fmin_kernel_cudaERNS_18TensorIteratorBaseEENKUlvE_clEvENKUlvE_clEvEUlddE_EESt5arrayIPcLm3EELi4E23TrivialOffsetCalculatorILi2EjESC_ILi1EjENS0_6memory12LoadWithCastILi2EEENSF_13StoreWithCastILi1EEEEEviT_T0_T2_T3_T4_T5_,"a",@progbits
	.sectionflags	@""
	.align	4
.nv.constant0._ZN2at6native27unrolled_elementwise_kernelINS0_13BinaryFunctorIdddZZZNS0_16fmin_kernel_cudaERNS_18TensorIteratorBaseEENKUlvE_clEvENKUlvE_clEvEUlddE_EESt5arrayIPcLm3EELi4E23TrivialOffsetCalculatorILi2EjESC_ILi1EjENS0_6memory12LoadWithCastILi2EEENSF_13StoreWithCastILi1EEEEEviT_T0_T2_T3_T4_T5_:
	.zero		408


//--------------------- .nv.constant0._ZN2at6native18elementwise_kernelILi128ELi2EZNS0_22gpu_kernel_impl_nocastINS0_13BinaryFunctorIdddZZZNS0_16fmin_kernel_cudaERNS_18TensorIteratorBaseEENKUlvE_clEvENKUlvE_clEvEUlddE_EEEEvS5_RKT_EUliE_EEviT1_ --------------------------
	.section	.nv.constant0._ZN2at6native18elementwise_kernelILi128ELi2EZNS0_22gpu_kernel_impl_nocastINS0_13BinaryFunctorIdddZZZNS0_16fmin_kernel_cudaERNS_18TensorIteratorBaseEENKUlvE_clEvENKUlvE_clEvEUlddE_EEEEvS5_RKT_EUliE_EEviT1_,"a",@progbits
	.sectionflags	@""
	.align	4
.nv.constant0._ZN2at6native18elementwise_kernelILi128ELi2EZNS0_22gpu_kernel_impl_nocastINS0_13BinaryFunctorIdddZZZNS0_16fmin_kernel_cudaERNS_18TensorIteratorBaseEENKUlvE_clEvENKUlvE_clEvEUlddE_EEEEvS5_RKT_EUliE_EEviT1_:
	.zero		1008


//--------------------- .nv.constant0._ZN2at6native27unrolled_elementwise_kernelINS0_13BinaryFunctorIdddZZZNS0_16fmin_kernel_cudaERNS_18TensorIteratorBaseEENKUlvE_clEvENKUlvE_clEvEUlddE_EESt5arrayIPcLm3EELi4E23TrivialOffsetCalculatorILi2EjESC_ILi1EjENS0_6memory15LoadWithoutCastENSF_16StoreWithoutCastEEEviT_T0_T2_T3_T4_T5_ --------------------------
	.section	.nv.constant0._ZN2at6native27unrolled_elementwise_kernelINS0_13BinaryFunctorIdddZZZNS0_16fmin_kernel_cudaERNS_18TensorIteratorBaseEENKUlvE_clEvENKUlvE_clEvEUlddE_EESt5arrayIPcLm3EELi4E23TrivialOffsetCalculatorILi2EjESC_ILi1EjENS0_6memory15LoadWithoutCastENSF_16StoreWithoutCastEEEviT_T0_T2_T3_T4_T5_,"a",@progbits
	.sectionflags	@""
	.align	4
.nv.constant0._ZN2at6native27unrolled_elementwise_kernelINS0_13BinaryFunctorIdddZZZNS0_16fmin_kernel_cudaERNS_18TensorIteratorBaseEENKUlvE_clEvENKUlvE_clEvEUlddE_EESt5arrayIPcLm3EELi4E23TrivialOffsetCalculatorILi2EjESC_ILi1EjENS0_6memory15LoadWithoutCastENSF_16StoreWithoutCastEEEviT_T0_T2_T3_T4_T5_:
	.zero		388


//--------------------- .nv.constant0._ZN2at6native29vectorized_elementwise_kernelILi2ENS0_13BinaryFunctorIdddZZZNS0_16fmin_kernel_cudaERNS_18TensorIteratorBaseEENKUlvE_clEvENKUlvE_clEvEUlddE_EESt5arrayIPcLm3EEEEviT0_T1_ --------------------------
	.section	.nv.constant0._ZN2at6native29vectorized_elementwise_kernelILi2ENS0_13BinaryFunctorIdddZZZNS0_16fmin_kernel_cudaERNS_18TensorIteratorBaseEENKUlvE_clEvENKUlvE_clEvEUlddE_EESt5arrayIPcLm3EEEEviT0_T1_,"a",@progbits
	.sectionflags	@""
	.align	4
.nv.constant0._ZN2at6native29vectorized_elementwise_kernelILi2ENS0_13BinaryFunctorIdddZZZNS0_16fmin_kernel_cudaERNS_18TensorIteratorBaseEENKUlvE_clEvENKUlvE_clEvEUlddE_EESt5arrayIPcLm3EEEEviT0_T1_:
	.zero		384


//--------------------- .nv.constant0._ZN2at6native29vectorized_elementwise_kernelILi4ENS0_13BinaryFunctorIdddZZZNS0_16fmin_kernel_cudaERNS_18TensorIteratorBaseEENKUlvE_clEvENKUlvE_clEvEUlddE_EESt5arrayIPcLm3EEEEviT0_T1_ --------------------------
	.section	.nv.constant0._ZN2at6native29vectorized_elementwise_kernelILi4ENS0_13BinaryFunctorIdddZZZNS0_16fmin_kernel_cudaERNS_18TensorIteratorBaseEENKUlvE_clEvENKUlvE_clEvEUlddE_EESt5arrayIPcLm3EEEEviT0_T1_,"a",@progbits
	.sectionflags	@""
	.align	4
.nv.constant0._ZN2at6native29vectorized_elementwise_kernelILi4ENS0_13BinaryFunctorIdddZZZNS0_16fmin_kernel_cudaERNS_18TensorIteratorBaseEENKUlvE_clEvENKUlvE_clEvEUlddE_EESt5arrayIPcLm3EEEEviT0_T1_:
	.zero		384


//--------------------- .nv.constant0._ZN2at6native29vectorized_elementwise_kernelILi8ENS0_13BinaryFunctorIdddZZZNS0_16fmin_kernel_cudaERNS_18TensorIteratorBaseEENKUlvE_clEvENKUlvE_clEvEUlddE_EESt5arrayIPcLm3EEEEviT0_T1_ --------------------------
	.section	.nv.constant0._ZN2at6native29vectorized_elementwise_kernelILi8ENS0_13BinaryFunctorIdddZZZNS0_16fmin_kernel_cudaERNS_18TensorIteratorBaseEENKUlvE_clEvENKUlvE_clEvEUlddE_EESt5arrayIPcLm3EEEEviT0_T1_,"a",@progbits
	.sectionflags	@""
	.align	4
.nv.constant0._ZN2at6native29vectorized_elementwise_kernelILi8ENS0_13BinaryFunctorIdddZZZNS0_16fmin_kernel_cudaERNS_18TensorIteratorBaseEENKUlvE_clEvENKUlvE_clEvEUlddE_EESt5arrayIPcLm3EEEEviT0_T1_:
	.zero		384


//--------------------- .nv.constant2._ZN2at6native18elementwise_kernelILi128ELi4EZNS0_15gpu_kernel_implINS0_13AUnaryFunctorIN3c108BFloat16ES5_S5_ZZZNS0_16fmax_kernel_cudaERNS_18TensorIteratorBaseEENKUlvE_clEvENKUlvE2_clEvEUlS5_S5_E_EEEEvS7_RKT_EUliE_EEviT1_ --------------------------
	.section	.nv.constant2._ZN2at6native18elementwise_kernelILi128ELi4EZNS0_15gpu_kernel_implINS0_13AUnaryFunctorIN3c108BFloat16ES5_S5_ZZZNS0_16fmax_kernel_cudaERNS_18TensorIteratorBaseEENKUlvE_clEvENKUlvE2_clEvEUlS5_S5_E_EEEEvS7_RKT_EUliE_EEviT1_,"a",@progbits
	.sectionflags	@""
	.align	4
.nv.constant2._ZN2at6native18elementwise_kernelILi128ELi4EZNS0_15gpu_kernel_implINS0_13AUnaryFunctorIN3c108BFloat16ES5_S5_ZZZNS0_16fmax_kernel_cudaERNS_18TensorIteratorBaseEENKUlvE_clEvENKUlvE2_clEvEUlS5_S5_E_EEEEvS7_RKT_EUliE_EEviT1_:
        /*0000*/ 	.byte	0x00, 0x00, 0x00, 0xf0, 0xff, 0xff, 0x0f, 0x38


//--------------------- .nv.constant0._ZN2at6native18elementwise_kernelILi128ELi4EZNS0_15gpu_kernel_implINS0_13AUnaryFunctorIN3c108BFloat16ES5_S5_ZZZNS0_16fmax_kernel_cudaERNS_18TensorIteratorBaseEENKUlvE_clEvENKUlvE2_clEvEUlS5_S5_E_EEEEvS7_RKT_EUliE_EEviT1_ --------------------------
	.section	.nv.constant0._ZN2at6native18elementwise_kernelILi128ELi4EZNS0_15gpu_kernel_implINS0_13AUnaryFunctorIN3c108BFloat16ES5_S5_ZZZNS0_16fmax_kernel_cudaERNS_18TensorIteratorBaseEENKUlvE_clEvENKUlvE2_clEvEUlS5_S5_E_EEEEvS7_RKT_EUliE_EEviT1_,"a",@progbits
	.sectionflags	@""
	.align	4
.nv.constant0._ZN2at6native18elementwise_kernelILi128ELi4EZNS0_15gpu_kernel_implINS0_13AUnaryFunctorIN3c108BFloat16ES5_S5_ZZZNS0_16fmax_kernel_cudaERNS_18TensorIteratorBaseEENKUlvE_clEvENKUlvE2_clEvEUlS5_S5_E_EEEEvS7_RKT_EUliE_EEviT1_:
	.zero		896


//--------------------- .nv.constant2._ZN2at6native27unrolled_elementwise_kernelINS0_13AUnaryFunctorIN3c108BFloat16ES4_S4_ZZZNS0_16fmax_kernel_cudaERNS_18TensorIteratorBaseEENKUlvE_clEvENKUlvE2_clEvEUlS4_S4_E_EESt5arrayIPcLm2EELi4E23TrivialOffsetCalculatorILi1EjESF_NS0_6memory12LoadWithCastILi1EEENSG_13StoreWithCastILi1EEEEEviT_T0_T2_T3_T4_T5_ --------------------------
	.section	.nv.constant2._ZN2at6native27unrolled_elementwise_kernelINS0_13AUnaryFunctorIN3c108BFloat16ES4_S4_ZZZNS0_16fmax_kernel_cudaERNS_18TensorIteratorBaseEENKUlvE_clEvENKUlvE2_clEvEUlS4_S4_E_EESt5arrayIPcLm2EELi4E23TrivialOffsetCalculatorILi1EjESF_NS0_6memory12LoadWithCastILi1EEENSG_13StoreWithCastILi1EEEEEviT_T0_T2_T3_T4_T5_,"a",@progbits
	.sectionflags	@""
	.align	4
.nv.constant2._ZN2at6native27unrolled_elementwise_kernelINS0_13AUnaryFunctorIN3c108BFloat16ES4_S4_ZZZNS0_16fmax_kernel_cudaERNS_18TensorIteratorBaseEENKUlvE_clEvENKUlvE2_clEvEUlS4_S4_E_EESt5arrayIPcLm2EELi4E23TrivialOffsetCalculatorILi1EjESF_NS0_6memory12LoadWithCastILi1EEENSG_13StoreWithCastILi1EEEEEviT_T0_T2_T3_T4_T5_:
        /*0000*/ 	.byte	0x00, 0x00, 0x00, 0xf0, 0xff, 0xff, 0x0f, 0x38


//--------------------- .nv.constant0._ZN2at6native27unrolled_elementwise_kernelINS0_13AUnaryFunctorIN3c108BFloat16ES4_S4_ZZZNS0_16fmax_kernel_cudaERNS_18TensorIteratorBaseEENKUlvE_clEvENKUlvE2_clEvEUlS4_S4_E_EESt5arrayIPcLm2EELi4E23TrivialOffsetCalculatorILi1EjESF_NS0_6memory12LoadWithCastILi1EEENSG_13StoreWithCastILi1EEEEEviT_T0_T2_T3_T4_T5_ --------------------------
	.section	.nv.constant0._ZN2at6native27unrolled_elementwise_kernelINS0_13AUnaryFunctorIN3c108BFloat16ES4_S4_ZZZNS0_16fmax_kernel_cudaERNS_18TensorIteratorBaseEENKUlvE_clEvENKUlvE2_clEvEUlS4_S4_E_EESt5arrayIPcLm2EELi4E23TrivialOffsetCalculatorILi1EjESF_NS0_6memory12LoadWithCastILi1EEENSG_13StoreWithCastILi1EEEEEviT_T0_T2_T3_T4_T5_,"a",@progbits
	.sectionflags	@""
	.align	4
.nv.constant0._ZN2at6native27unrolled_elementwise_kernelINS0_13AUnaryFunctorIN3c108BFloat16ES4_S4_ZZZNS0_16fmax_kernel_cudaERNS_18TensorIteratorBaseEENKUlvE_clEvENKUlvE2_clEvEUlS4_S4_E_EESt5arrayIPcLm2EELi4E23TrivialOffsetCalculatorILi1EjESF_NS0_6memory12LoadWithCastILi1EEENSG_13StoreWithCastILi1EEEEEviT_T0_T2_T3_T4_T5_:
	.zero		396


//--------------------- .nv.constant0._ZN2at6native18elementwise_kernelILi128ELi4EZNS0_22gpu_kernel_impl_nocastINS0_13AUnaryFunctorIN3c108BFloat16ES5_S5_ZZZNS0_16fmax_kernel_cudaERNS_18TensorIteratorBaseEENKUlvE_clEvENKUlvE2_clEvEUlS5_S5_E_EEEEvS7_RKT_EUliE_EEviT1_ --------------------------
	.section	.nv.constant0._ZN2at6native18elementwise_kernelILi128ELi4EZNS0_22gpu_kernel_impl_nocastINS0_13AUnaryFunctorIN3c108BFloat16ES5_S5_ZZZNS0_16fmax_kernel_cudaERNS_18TensorIteratorBaseEENKUlvE_clEvENKUlvE2_clEvEUlS5_S5_E_EEEEvS7_RKT_EUliE_EEviT1_,"a",@progbits
	.sectionflags	@""
	.align	4
.nv.constant0._ZN2at6native18elementwise_kernelILi128ELi4EZNS0_22gpu_kernel_impl_nocastINS0_13AUnaryFunctorIN3c108BFloat16ES5_S5_ZZZNS0_16fmax_kernel_cudaERNS_18TensorIteratorBaseEENKUlvE_clEvENKUlvE2_clEvEUlS5_S5_E_EEEEvS7_RKT_EUliE_EEviT1_:
	.zero		896


//--------------------- .nv.constant0._ZN2at6native27unrolled_elementwise_kernelINS0_13AUnaryFunctorIN3c108BFloat16ES4_S4_ZZZNS0_16fmax_kernel_cudaERNS_18TensorIteratorBaseEENKUlvE_clEvENKUlvE2_clEvEUlS4_S4_E_EESt5arrayIPcLm2EELi4E23TrivialOffsetCalculatorILi1EjESF_NS0_6memory15LoadWithoutCastENSG_16StoreWithoutCastEEEviT_T0_T2_T3_T4_T5_ --------------------------
	.section	.nv.constant0._ZN2at6native27unrolled_elementwise_kernelINS0_13AUnaryFunctorIN3c108BFloat16ES4_S4_ZZZNS0_16fmax_kernel_cudaERNS_18TensorIteratorBaseEENKUlvE_clEvENKUlvE2_clEvEUlS4_S4_E_EESt5arrayIPcLm2EELi4E23TrivialOffsetCalculatorILi1EjESF_NS0_6memory15LoadWithoutCastENSG_16StoreWithoutCastEEEviT_T0_T2_T3_T4_T5_,"a",@progbits
	.sectionflags	@""
	.align	4
.nv.constant0._ZN2at6native27unrolled_elementwise_kernelINS0_13AUnaryFunctorIN3c108BFloat16ES4_S4_ZZZNS0_16fmax_kernel_cudaERNS_18TensorIteratorBaseEENKUlvE_clEvENKUlvE2_clEvEUlS4_S4_E_EESt5arrayIPcLm2EELi4E23TrivialOffsetCalculatorILi1EjESF_NS0_6memory15LoadWithoutCastENSG_16StoreWithoutCastEEEviT_T0_T2_T3_T4_T5_:
	.zero		380


//--------------------- .nv.constant0._ZN2at6native29vectorized_elementwise_kernelILi2ENS0_13AUnaryFunctorIN3c108BFloat16ES4_S4_ZZZNS0_16fmax_kernel_cudaERNS_18TensorIteratorBaseEENKUlvE_clEvENKUlvE2_clEvEUlS4_S4_E_EESt5arrayIPcLm2EEEEviT0_T1_ --------------------------
	.section	.nv.constant0._ZN2at6native29vectorized_elementwise_kernelILi2ENS0_13AUnaryFunctorIN3c108BFloat16ES4_S4_ZZZNS0_16fmax_kernel_cudaERNS_18TensorIteratorBaseEENKUlvE_clEvENKUlvE2_clEvEUlS4_S4_E_EESt5arrayIPcLm2EEEEviT0_T1_,"a",@progbits
	.sectionflags	@""
	.align	4
.nv.constant0._ZN2at6native29vectorized_elementwise_kernelILi2ENS0_13AUnaryFunctorIN3c108BFloat16ES4_S4_ZZZNS0_16fmax_kernel_cudaERNS_18TensorIteratorBaseEENKUlvE_clEvENKUlvE2_clEvEUlS4_S4_E_EESt5arrayIPcLm2EEEEviT0_T1_:
	.zero		376


//--------------------- .nv.constant0._ZN2at6native29vectorized_elementwise_kernelILi4ENS0_13AUnaryFunctorIN3c108BFloat16ES4_S4_ZZZNS0_16fmax_kernel_cudaERNS_18TensorIteratorBaseEENKUlvE_clEvENKUlvE2_clEvEUlS4_S4_E_EESt5arrayIPcLm2EEEEviT0_T1_ --------------------------
	.section	.nv.constant0._ZN2at6native29vectorized_elementwise_kernelILi4ENS0_13AUnaryFunctorIN3c108BFloat16ES4_S4_ZZZNS0_16fmax_kernel_cudaERNS_18TensorIteratorBaseEENKUlvE_clEvENKUlvE2_clEvEUlS4_S4_E_EESt5arrayIPcLm2EEEEviT0_T1_,"a",@progbits
	.sectionflags	@""
	.align	4
.nv.constant0._ZN2at6native29vectorized_elementwise_kernelILi4ENS0_13AUnaryFunctorIN3c108BFloat16ES4_S4_ZZZNS0_16fmax_kernel_cudaERNS_18TensorIteratorBaseEENKUlvE_clEvENKUlvE2_clEvEUlS4_S4_E_EESt5arrayIPcLm2EEEEviT0_T1_:
	.zero		376


//--------------------- .nv.constant0._ZN2at6native29vectorized_elementwise_kernelILi8ENS0_13AUnaryFunctorIN3c108BFloat16ES4_S4_ZZZNS0_16fmax_kernel_cudaERNS_18TensorIteratorBaseEENKUlvE_clEvENKUlvE2_clEvEUlS4_S4_E_EESt5arrayIPcLm2EEEEviT0_T1_ --------------------------
	.section	.nv.constant0._ZN2at6native29vectorized_elementwise_kernelILi8ENS0_13AUnaryFunctorIN3c108BFloat16ES4_S4_ZZZNS0_16fmax_kernel_cudaERNS_18TensorIteratorBaseEENKUlvE_clEvENKUlvE2_clEvEUlS4_S4_E_EESt5arrayIPcLm2EEEEviT0_T1_,"a",@progbits
	.sectionflags	@""
	.align	4
.nv.constant0._ZN2at6native29vectorized_elementwise_kernelILi8ENS0_13AUnaryFunctorIN3c108BFloat16ES4_S4_ZZZNS0_16fmax_kernel_cudaERNS_18TensorIteratorBaseEENKUlvE_clEvENKUlvE2_clEvEUlS4_S4_E_EESt5arrayIPcLm2EEEEviT0_T1_:
	.zero		376


//--------------------- .nv.constant2._ZN2at6native18elementwise_kernelILi128ELi4EZNS0_15gpu_kernel_implINS0_13BinaryFunctorIN3c108BFloat16ES5_S5_ZZZNS0_16fmax_kernel_cudaERNS_18TensorIteratorBaseEENKUlvE_clEvENKUlvE2_clEvEUlS5_S5_E_EEEEvS7_RKT_EUliE_EEviT1_ --------------------------
	.section	.nv.constant2._ZN2at6native18elementwise_kernelILi128ELi4EZNS0_15gpu_kernel_implINS0_13BinaryFunctorIN3c108BFloat16ES5_S5_ZZZNS0_16fmax_kernel_cudaERNS_18TensorIteratorBaseEENKUlvE_clEvENKUlvE2_clEvEUlS5_S5_E_EEEEvS7_RKT_EUliE_EEviT1_,"a",@progbits
	.sectionflags	@""
	.align	4
.nv.constant2._ZN2at6native18elementwise_kernelILi128ELi4EZNS0_15gpu_kernel_implINS0_13BinaryFunctorIN3c108BFloat16ES5_S5_ZZZNS0_16fmax_kernel_cudaERNS_18TensorIteratorBaseEENKUlvE_clEvENKUlvE2_clEvEUlS5_S5_E_EEEEvS7_RKT_EUliE_EEviT1_:
        /*0000*/ 	.byte	0x00, 0x00, 0x00, 0xf0, 0xff, 0xff, 0x0f, 0x38


//--------------------- .nv.constant0._ZN2at6native18elementwise_kernelILi128ELi4EZNS0_15gpu_kernel_implINS0_13BinaryFunctorIN3c108BFloat16ES5_S5_ZZZNS0_16fmax_kernel_cudaERNS_18TensorIteratorBaseEENKUlvE_clEvENKUlvE2_clEvEUlS5_S5_E_EEEEvS7_RKT_EUliE_EEviT1_ --------------------------
	.section	.nv.constant0._ZN2at6native18elementwise_kernelILi128ELi4EZNS0_15gpu_kernel_implINS0_13BinaryFunctorIN3c108BFloat16ES5_S5_ZZZNS0_16fmax_kernel_cudaERNS_18TensorIteratorBaseEENKUlvE_clEvENKUlvE2_clEvEUlS5_S5_E_EEEEvS7_RKT_EUliE_EEviT1_,"a",@progbits
	.sectionflags	@""
	.align	4
.nv.constant0._ZN2at6native18elementwise_kernelILi128ELi4EZNS0_15gpu_kernel_implINS0_13BinaryFunctorIN3c108BFloat16ES5_S5_ZZZNS0_16fmax_kernel_cudaERNS_18TensorIteratorBaseEENKUlvE_clEvENKUlvE2_clEvEUlS5_S5_E_EEEEvS7_RKT_EUliE_EEviT1_:
	.zero		1008


//--------------------- .nv.constant2._ZN2at6native27unrolled_elementwise_kernelINS0_13BinaryFunctorIN3c108BFloat16ES4_S4_ZZZNS0_16fmax_kernel_cudaERNS_18TensorIteratorBaseEENKUlvE_clEvENKUlvE2_clEvEUlS4_S4_E_EESt5arrayIPcLm3EELi4E23TrivialOffsetCalculatorILi2EjESE_ILi1EjENS0_6memory12LoadWithCastILi2EEENSH_13StoreWithCastILi1EEEEEviT_T0_T2_T3_T4_T5_ --------------------------
	.section	.nv.constant2._ZN2at6native27unrolled_elementwise_kernelINS0_13BinaryFunctorIN3c108BFloat16ES4_S4_ZZZNS0_16fmax_kernel_cudaERNS_18TensorIteratorBaseEENKUlvE_clEvENKUlvE2_clEvEUlS4_S4_E_EESt5arrayIPcLm3EELi4E23TrivialOffsetCalculatorILi2EjESE_ILi1EjENS0_6memory12LoadWithCastILi2EEENSH_13StoreWithCastILi1EEEEEviT_T0_T2_T3_T4_T5_,"a",@progbits
	.sectionflags	@""
	.align	4
.nv.constant2._ZN2at6native27unrolled_elementwise_kernelINS0_13BinaryFunctorIN3c108BFloat16ES4_S4_ZZZNS0_16fmax_kernel_cudaERNS_18TensorIteratorBaseEENKUlvE_clEvENKUlvE2_clEvEUlS4_S4_E_EESt5arrayIPcLm3EELi4E23TrivialOffsetCalculatorILi2EjESE_ILi1EjENS0_6memory12LoadWithCastILi2EEENSH_13StoreWithCastILi1EEEEEviT_T0_T2_T3_T4_T5_:
        /*0000*/ 	.byte	0x00, 0x00, 0x00, 0xf0, 0xff, 0xff, 0x0f, 0x38


//--------------------- .nv.constant0._ZN2at6native27unrolled_elementwise_kernelINS0_13BinaryFunctorIN3c108BFloat16ES4_S4_ZZZNS0_16fmax_kernel_cudaERNS_18TensorIteratorBaseEENKUlvE_clEvENKUlvE2_clEvEUlS4_S4_E_EESt5arrayIPcLm3EELi4E23TrivialOffsetCalculatorILi2EjESE_ILi1EjENS0_6memory12LoadWithCastILi2EEENSH_13StoreWithCastILi1EEEEEviT_T0_T2_T3_T4_T5_ --------------------------
	.section	.nv.constant0._ZN2at6native27unrolled_elementwise_kernelINS0_13BinaryFunctorIN3c108BFloat16ES4_S4_ZZZNS0_16fmax_kernel_cudaERNS_18TensorIteratorBaseEENKUlvE_clEvENKUlvE2_clEvEUlS4_S4_E_EESt5arrayIPcLm3EELi4E23TrivialOffsetCalculatorILi2EjESE_ILi1EjENS0_6memory12LoadWithCastILi2EEENSH_13StoreWithCastILi1EEEEEviT_T0_T2_T3_T4_T5_,"a",@progbits
	.sectionflags	@""
	.align	4
.nv.constant0._ZN2at6native27unrolled_elementwise_kernelINS0_13BinaryFunctorIN3c108BFloat16ES4_S4_ZZZNS0_16fmax_kernel_cudaERNS_18TensorIteratorBaseEENKUlvE_clEvENKUlvE2_clEvEUlS4_S4_E_EESt5arrayIPcLm3EELi4E23TrivialOffsetCalculatorILi2EjESE_ILi1EjENS0_6memory12LoadWithCastILi2EEENSH_13StoreWithCastILi1EEEEEviT_T0_T2_T3_T4_T5_:
	.zero		408


//--------------------- .nv.constant0._ZN2at6native18elementwise_kernelILi128ELi4EZNS0_22gpu_kernel_impl_nocastINS0_13BinaryFunctorIN3c108BFloat16ES5_S5_ZZZNS0_16fmax_kernel_cudaERNS_18TensorIteratorBaseEENKUlvE_clEvENKUlvE2_clEvEUlS5_S5_E_EEEEvS7_RKT_EUliE_EEviT1_ --------------------------
	.section	.nv.constant0._ZN2at6native18elementwise_kernelILi128ELi4EZNS0_22gpu_kernel_impl_nocastINS0_13BinaryFunctorIN3c108BFloat16ES5_S5_ZZZNS0_16fmax_kernel_cudaERNS_18TensorIteratorBaseEENKUlvE_clEvENKUlvE2_clEvEUlS5_S5_E_EEEEvS7_RKT_EUliE_EEviT1_,"a",@progbits
	.sectionflags	@""
	.align	4
.nv.constant0._ZN2at6native18elementwise_kernelILi128ELi4EZNS0_22gpu_kernel_impl_nocastINS0_13BinaryFunctorIN3c108BFloat16ES5_S5_ZZZNS0_16fmax_kernel_cudaERNS_18TensorIteratorBaseEENKUlvE_clEvENKUlvE2_clEvEUlS5_S5_E_EEEEvS7_RKT_EUliE_EEviT1_:
	.zero		1008


//--------------------- .nv.constant0._ZN2at6native27unrolled_elementwise_kernelINS0_13BinaryFunctorIN3c108BFloat16ES4_S4_ZZZNS0_16fmax_kernel_cudaERNS_18TensorIteratorBaseEENKUlvE_clEvENKUlvE2_clEvEUlS4_S4_E_EESt5arrayIPcLm3EELi4E23TrivialOffsetCalculatorILi2EjESE_ILi1EjENS0_6memory15LoadWithoutCastENSH_16StoreWithoutCastEEEviT_T0_T2_T3_T4_T5_ --------------------------
	.section	.nv.constant0._ZN2at6native27unrolled_elementwise_kernelINS0_13BinaryFunctorIN3c108BFloat16ES4_S4_ZZZNS0_16fmax_kernel_cudaERNS_18TensorIteratorBaseEENKUlvE_clEvENKUlvE2_clEvEUlS4_S4_E_EESt5arrayIPcLm3EELi4E23TrivialOffsetCalculatorILi2EjESE_ILi1EjENS0_6memory15LoadWithoutCastENSH_16StoreWithoutCastEEEviT_T0_T2_T3_T4_T5_,"a",@progbits
	.sectionflags	@""
	.align	4
.nv.constant0._ZN2at6native27unrolled_elementwise_kernelINS0_13BinaryFunctorIN3c108BFloat16ES4_S4_ZZZNS0_16fmax_kernel_cudaERNS_18TensorIteratorBaseEENKUlvE_clEvENKUlvE2_clEvEUlS4_S4_E_EESt5arrayIPcLm3EELi4E23TrivialOffsetCalculatorILi2EjESE_ILi1EjENS0_6memory15LoadWithoutCastENSH_16StoreWithoutCastEEEviT_T0_T2_T3_T4_T5_:
	.zero		388


//--------------------- .nv.constant0._ZN2at6native29vectorized_elementwise_kernelILi2ENS0_13BinaryFunctorIN3c108BFloat16ES4_S4_ZZZNS0_16fmax_kernel_cudaERNS_18TensorIteratorBaseEENKUlvE_clEvENKUlvE2_clEvEUlS4_S4_E_EESt5arrayIPcLm3EEEEviT0_T1_ --------------------------
	.section	.nv.constant0._ZN2at6native29vectorized_elementwise_kernelILi2ENS0_13BinaryFunctorIN3c108BFloat16ES4_S4_ZZZNS0_16fmax_kernel_cudaERNS_18TensorIteratorBaseEENKUlvE_clEvENKUlvE2_clEvEUlS4_S4_E_EESt5arrayIPcLm3EEEEviT0_T1_,"a",@progbits
	.sectionflags	@""
	.align	4
.nv.constant0._ZN2at6native29vectorized_elementwise_kernelILi2ENS0_13BinaryFunctorIN3c108BFloat16ES4_S4_ZZZNS0_16fmax_kernel_cudaERNS_18TensorIteratorBaseEENKUlvE_clEvENKUlvE2_clEvEUlS4_S4_E_EESt5arrayIPcLm3EEEEviT0_T1_:
	.zero		384


//--------------------- .nv.constant0._ZN2at6native29vectorized_elementwise_kernelILi4ENS0_13BinaryFunctorIN3c108BFloat16ES4_S4_ZZZNS0_16fmax_kernel_cudaERNS_18TensorIteratorBaseEENKUlvE_clEvENKUlvE2_clEvEUlS4_S4_E_EESt5arrayIPcLm3EEEEviT0_T1_ --------------------------
	.section	.nv.constant0._ZN2at6native29vectorized_elementwise_kernelILi4ENS0_13BinaryFunctorIN3c108BFloat16ES4_S4_ZZZNS0_16fmax_kernel_cudaERNS_18TensorIteratorBaseEENKUlvE_clEvENKUlvE2_clEvEUlS4_S4_E_EESt5arrayIPcLm3EEEEviT0_T1_,"a",@progbits
	.sectionflags	@""
	.align	4
.nv.constant0._ZN2at6native29vectorized_elementwise_kernelILi4ENS0_13BinaryFunctorIN3c108BFloat16ES4_S4_ZZZNS0_16fmax_kernel_cudaERNS_18TensorIteratorBaseEENKUlvE_clEvENKUlvE2_clEvEUlS4_S4_E_EESt5arrayIPcLm3EEEEviT0_T1_:
	.zero		384


//--------------------- .nv.constant0._ZN2at6native29vectorized_elementwise_kernelILi8ENS0_13BinaryFunctorIN3c108BFloat16ES4_S4_ZZZNS0_16fmax_kernel_cudaERNS_18TensorIteratorBaseEENKUlvE_clEvENKUlvE2_clEvEUlS4_S4_E_EESt5arrayIPcLm3EEEEviT0_T1_ --------------------------
	.section	.nv.constant0._ZN2at6native29vectorized_elementwise_kernelILi8ENS0_13BinaryFunctorIN3c108BFloat16ES4_S4_ZZZNS0_16fmax_kernel_cudaERNS_18TensorIteratorBaseEENKUlvE_clEvENKUlvE2_clEvEUlS4_S4_E_EESt5arrayIPcLm3EEEEviT0_T1_,"a",@progbits
	.sectionflags	@""
	.align	4
.nv.constant0._ZN2at6native29vectorized_elementwise_kernelILi8ENS0_13BinaryFunctorIN3c108BFloat16ES4_S4_ZZZNS0_16fmax_kernel_cudaERNS_18TensorIteratorBaseEENKUlvE_clEvENKUlvE2_clEvEUlS4_S4_E_EESt5arrayIPcLm3EEEEviT0_T1_:
	.zero		384


//--------------------- .nv.constant2._ZN2at6native18elementwise_kernelILi128ELi4EZNS0_15gpu_kernel_implINS0_13AUnaryFunctorIN3c104HalfES5_S5_ZZZNS0_16fmax_kernel_cudaERNS_18TensorIteratorBaseEENKUlvE_clEvENKUlvE1_clEvEUlS5_S5_E_EEEEvS7_RKT_EUliE_EEviT1_ --------------------------
	.section	.nv.constant2._ZN2at6native18elementwise_kernelILi128ELi4EZNS0_15gpu_kernel_implINS0_13AUnaryFunctorIN3c104HalfES5_S5_ZZZNS0_16fmax_kernel_cudaERNS_18TensorIteratorBaseEENKUlvE_clEvENKUlvE1_clEvEUlS5_S5_E_EEEEvS7_RKT_EUliE_EEviT1_,"a",@progbits
	.sectionflags	@""
	.align	4
.nv.constant2._ZN2at6native18elementwise_kernelILi128ELi4EZNS0_15gpu_kernel_implINS0_13AUnaryFunctorIN3c104HalfES5_S5_ZZZNS0_16fmax_kernel_cudaERNS_18TensorIteratorBaseEENKUlvE_clEvENKUlvE1_clEvEUlS5_S5_E_EEEEvS7_RKT_EUliE_EEviT1_:
        /*0000*/ 	.byte	0x00, 0x00, 0x00, 0xf0, 0xff, 0xff, 0x0f, 0x38


//--------------------- .nv.constant0._ZN2at6native18elementwise_kernelILi128ELi4EZNS0_15gpu_kernel_implINS0_13AUnaryFunctorIN3c104HalfES5_S5_ZZZNS0_16fmax_kernel_cudaERNS_18TensorIteratorBaseEENKUlvE_clEvENKUlvE1_clEvEUlS5_S5_E_EEEEvS7_RKT_EUliE_EEviT1_ --------------------------
	.section	.nv.constant0._ZN2at6native18elementwise_kernelILi128ELi4EZNS0_15gpu_kernel_implINS0_13AUnaryFunctorIN3c104HalfES5_S5_ZZZNS0_16fmax_kernel_cudaERNS_18TensorIteratorBaseEENKUlvE_clEvENKUlvE1_clEvEUlS5_S5_E_EEEEvS7_RKT_EUliE_EEviT1_,"a",@progbits
	.sectionflags	@""
	.align	4
.nv.constant0._ZN2at6native18elementwise_kernelILi128ELi4EZNS0_15gpu_kernel_implINS0_13AUnaryFunctorIN3c104HalfES5_S5_ZZZNS0_16fmax_kernel_cudaERNS_18TensorIteratorBaseEENKUlvE_clEvENKUlvE1_clEvEUlS5_S5_E_EEEEvS7_RKT_EUliE_EEviT1_:
	.zero		896


//--------------------- .nv.constant2._ZN2at6native27unrolled_elementwise_kernelINS0_13AUnaryFunctorIN3c104HalfES4_S4_ZZZNS0_16fmax_kernel_cudaERNS_18TensorIteratorBaseEENKUlvE_clEvENKUlvE1_clEvEUlS4_S4_E_EESt5arrayIPcLm2EELi4E23TrivialOffsetCalculatorILi1EjESF_NS0_6memory12LoadWithCastILi1EEENSG_13StoreWithCastILi1EEEEEviT_T0_T2_T3_T4_T5_ --------------------------
	.section	.nv.constant2._ZN2at6native27unrolled_elementwise_kernelINS0_13AUnaryFunctorIN3c104HalfES4_S4_ZZZNS0_16fmax_kernel_cudaERNS_18TensorIteratorBaseEENKUlvE_clEvENKUlvE1_clEvEUlS4_S4_E_EESt5arrayIPcLm2EELi4E23TrivialOffsetCalculatorILi1EjESF_NS0_6memory12LoadWithCastILi1EEENSG_13StoreWithCastILi1EEEEEviT_T0_T2_T3_T4_T5_,"a",@progbits
	.sectionflags	@""
	.align	4
.nv.constant2._ZN2at6native27unrolled_elementwise_kernelINS0_13AUnaryFunctorIN3c104HalfES4_S4_ZZZNS0_16fmax_kernel_cudaERNS_18TensorIteratorBaseEENKUlvE_clEvENKUlvE1_clEvEUlS4_S4_E_EESt5arrayIPcLm2EELi4E23TrivialOffsetCalculatorILi1EjESF_NS0_6memory12LoadWithCastILi1EEENSG_13StoreWithCastILi1EEEEEviT_T0_T2_T3_T4_T5_:
        /*0000*/ 	.byte	0x00, 0x00, 0x00, 0xf0, 0xff, 0xff, 0x0f, 0x38


//--------------------- .nv.constant0._ZN2at6native27unrolled_elementwise_kernelINS0_13AUnaryFunctorIN3c104HalfES4_S4_ZZZNS0_16fmax_kernel_cudaERNS_18TensorIteratorBaseEENKUlvE_clEvENKUlvE1_clEvEUlS4_S4_E_EESt5arrayIPcLm2EELi4E23TrivialOffsetCalculatorILi1EjESF_NS0_6memory12LoadWithCastILi1EEENSG_13StoreWithCastILi1EEEEEviT_T0_T2_T3_T4_T5_ --------------------------
	.section	.nv.constant0._ZN2at6native27unrolled_elementwise_kernelINS0_13AUnaryFunctorIN3c104HalfES4_S4_ZZZNS0_16fmax_kernel_cudaERNS_18TensorIteratorBaseEENKUlvE_clEvENKUlvE1_clEvEUlS4_S4_E_EESt5arrayIPcLm2EELi4E23TrivialOffsetCalculatorILi1EjESF_NS0_6memory12LoadWithCastILi1EEENSG_13StoreWithCastILi1EEEEEviT_T0_T2_T3_T4_T5_,"a",@progbits
	.sectionflags	@""
	.align	4
.nv.constant0._ZN2at6native27unrolled_elementwise_kernelINS0_13AUnaryFunctorIN3c104HalfES4_S4_ZZZNS0_16fmax_kernel_cudaERNS_18TensorIteratorBaseEENKUlvE_clEvENKUlvE1_clEvEUlS4_S4_E_EESt5arrayIPcLm2EELi4E23TrivialOffsetCalculatorILi1EjESF_NS0_6memory12LoadWithCastILi1EEENSG_13StoreWithCastILi1EEEEEviT_T0_T2_T3_T4_T5_:
	.zero		396


//--------------------- .nv.constant0._ZN2at6native18elementwise_kernelILi128ELi4EZNS0_22gpu_kernel_impl_nocastINS0_13AUnaryFunctorIN3c104HalfES5_S5_ZZZNS0_16fmax_kernel_cudaERNS_18TensorIteratorBaseEENKUlvE_clEvENKUlvE1_clEvEUlS5_S5_E_EEEEvS7_RKT_EUliE_EEviT1_ --------------------------
	.section	.nv.constant0._ZN2at6native18elementwise_kernelILi128ELi4EZNS0_22gpu_kernel_impl_nocastINS0_13AUnaryFunctorIN3c104HalfES5_S5_ZZZNS0_16fmax_kernel_cudaERNS_18TensorIteratorBaseEENKUlvE_clEvENKUlvE1_clEvEUlS5_S5_E_EEEEvS7_RKT_EUliE_EEviT1_,"a",@progbits
	.sectionflags	@""
	.align	4
.nv.constant0._ZN2at6native18elementwise_kernelILi128ELi4EZNS0_22gpu_kernel_impl_nocastINS0_13AUnaryFunctorIN3c104HalfES5_S5_ZZZNS0_16fmax_kernel_cudaERNS_18TensorIteratorBaseEENKUlvE_clEvENKUlvE1_clEvEUlS5_S5_E_EEEEvS7_RKT_EUliE_EEviT1_:
	.zero		896


//--------------------- .nv.constant0._ZN2at6native27unrolled_elementwise_kernelINS0_13AUnaryFunctorIN3c104HalfES4_S4_ZZZNS0_16fmax_kernel_cudaERNS_18TensorIteratorBaseEENKUlvE_clEvENKUlvE1_clEvEUlS4_S4_E_EESt5arrayIPcLm2EELi4E23TrivialOffsetCalculatorILi1EjESF_NS0_6memory15LoadWithoutCastENSG_16StoreWithoutCastEEEviT_T0_T2_T3_T4_T5_ --------------------------
	.section	.nv.constant0._ZN2at6native27unrolled_elementwise_kernelINS0_13AUnaryFunctorIN3c104HalfES4_S4_ZZZNS0_16fmax_kernel_cudaERNS_18TensorIteratorBaseEENKUlvE_clEvENKUlvE1_clEvEUlS4_S4_E_EESt5arrayIPcLm2EELi4E23TrivialOffsetCalculatorILi1EjESF_NS0_6memory15LoadWithoutCastENSG_16StoreWithoutCastEEEviT_T0_T2_T3_T4_T5_,"a",@progbits
	.sectionflags	@""
	.align	4
.nv.constant0._ZN2at6native27unrolled_elementwise_kernelINS0_13AUnaryFunctorIN3c104HalfES4_S4_ZZZNS0_16fmax_kernel_cudaERNS_18TensorIteratorBaseEENKUlvE_clEvENKUlvE1_clEvEUlS4_S4_E_EESt5arrayIPcLm2EELi4E23TrivialOffsetCalculatorILi1EjESF_NS0_6memory15LoadWithoutCastENSG_16StoreWithoutCastEEEviT_T0_T2_T3_T4_T5_:
	.zero		380


//--------------------- .nv.constant0._ZN2at6native29vectorized_elementwise_kernelILi2ENS0_13AUnaryFunctorIN3c104HalfES4_S4_ZZZNS0_16fmax_kernel_cudaERNS_18TensorIteratorBaseEENKUlvE_clEvENKUlvE1_clEvEUlS4_S4_E_EESt5arrayIPcLm2EEEEviT0_T1_ --------------------------
	.section	.nv.constant0._ZN2at6native29vectorized_elementwise_kernelILi2ENS0_13AUnaryFunctorIN3c104HalfES4_S4_ZZZNS0_16fmax_kernel_cudaERNS_18TensorIteratorBaseEENKUlvE_clEvENKUlvE1_clEvEUlS4_S4_E_EESt5arrayIPcLm2EEEEviT0_T1_,"a",@progbits
	.sectionflags	@""
	.align	4
.nv.constant0._ZN2at6native29vectorized_elementwise_kernelILi2ENS0_13AUnaryFunctorIN3c104HalfES4_S4_ZZZNS0_16fmax_kernel_cudaERNS_18TensorIteratorBaseEENKUlvE_clEvENKUlvE1_clEvEUlS4_S4_E_EESt5arrayIPcLm2EEEEviT0_T1_:
	.zero		376


//--------------------- .nv.constant0._ZN2at6native29vectorized_elementwise_kernelILi4ENS0_13AUnaryFunctorIN3c104HalfES4_S4_ZZZNS0_16fmax_kernel_cudaERNS_18TensorIteratorBaseEENKUlvE_clEvENKUlvE1_clEvEUlS4_S4_E_EESt5arrayIPcLm2EEEEviT0_T1_ --------------------------
	.section	.nv.constant0._ZN2at6native29vectorized_elementwise_kernelILi4ENS0_13AUnaryFunctorIN3c104HalfES4_S4_ZZZNS0_16fmax_kernel_cudaERNS_18TensorIteratorBaseEENKUlvE_clEvENKUlvE1_clEvEUlS4_S4_E_EESt5arrayIPcLm2EEEEviT0_T1_,"a",@progbits
	.sectionflags	@""
	.align	4
.nv.constant0._ZN2at6native29vectorized_elementwise_kernelILi4ENS0_13AUnaryFunctorIN3c104HalfES4_S4_ZZZNS0_16fmax_kernel_cudaERNS_18TensorIteratorBaseEENKUlvE_clEvENKUlvE1_clEvEUlS4_S4_E_EESt5arrayIPcLm2EEEEviT0_T1_:
	.zero		376


//--------------------- .nv.constant0._ZN2at6native29vectorized_elementwise_kernelILi8ENS0_13AUnaryFunctorIN3c104HalfES4_S4_ZZZNS0_16fmax_kernel_cudaERNS_18TensorIteratorBaseEENKUlvE_clEvENKUlvE1_clEvEUlS4_S4_E_EESt5arrayIPcLm2EEEEviT0_T1_ --------------------------
	.section	.nv.constant0._ZN2at6native29vectorized_elementwise_kernelILi8ENS0_13AUnaryFunctorIN3c104HalfES4_S4_ZZZNS0_16fmax_kernel_cudaERNS_18TensorIteratorBaseEENKUlvE_clEvENKUlvE1_clEvEUlS4_S4_E_EESt5arrayIPcLm2EEEEviT0_T1_,"a",@progbits
	.sectionflags	@""
	.align	4
.nv.constant0._ZN2at6native29vectorized_elementwise_kernelILi8ENS0_13AUnaryFunctorIN3c104HalfES4_S4_ZZZNS0_16fmax_kernel_cudaERNS_18TensorIteratorBaseEENKUlvE_clEvENKUlvE1_clEvEUlS4_S4_E_EESt5arrayIPcLm2EEEEviT0_T1_:
	.zero		376


//--------------------- .nv.constant2._ZN2at6native18elementwise_kernelILi128ELi4EZNS0_15gpu_kernel_implINS0_13BinaryFunctorIN3c104HalfES5_S5_ZZZNS0_16fmax_kernel_cudaERNS_18TensorIteratorBaseEENKUlvE_clEvENKUlvE1_clEvEUlS5_S5_E_EEEEvS7_RKT_EUliE_EEviT1_ --------------------------
	.section	.nv.constant2._ZN2at6native18elementwise_kernelILi128ELi4EZNS0_15gpu_kernel_implINS0_13BinaryFunctorIN3c104HalfES5_S5_ZZZNS0_16fmax_kernel_cudaERNS_18TensorIteratorBaseEENKUlvE_clEvENKUlvE1_clEvEUlS5_S5_E_EEEEvS7_RKT_EUliE_EEviT1_,"a",@progbits
	.sectionflags	@""
	.align	4
.nv.constant2._ZN2at6native18elementwise_kernelILi128ELi4EZNS0_15gpu_kernel_implINS0_13BinaryFunctorIN3c104HalfES5_S5_ZZZNS0_16fmax_kernel_cudaERNS_18TensorIteratorBaseEENKUlvE_clEvENKUlvE1_clEvEUlS5_S5_E_EEEEvS7_RKT_EUliE_EEviT1_:
        /*0000*/ 	.byte	0x00, 0x00, 0x00, 0xf0, 0xff, 0xff, 0x0f, 0x38


//--------------------- .nv.constant0._ZN2at6native18elementwise_kernelILi128ELi4EZNS0_15gpu_kernel_implINS0_13BinaryFunctorIN3c104HalfES5_S5_ZZZNS0_16fmax_kernel_cudaERNS_18TensorIteratorBaseEENKUlvE_clEvENKUlvE1_clEvEUlS5_S5_E_EEEEvS7_RKT_EUliE_EEviT1_ --------------------------
	.section	.nv.constant0._ZN2at6native18elementwise_kernelILi128ELi4EZNS0_15gpu_kernel_implINS0_13BinaryFunctorIN3c104HalfES5_S5_ZZZNS0_16fmax_kernel_cudaERNS_18TensorIteratorBaseEENKUlvE_clEvENKUlvE1_clEvEUlS5_S5_E_EEEEvS7_RKT_EUliE_EEviT1_,"a",@progbits
	.sectionflags	@""
	.align	4
.nv.constant0._ZN2at6native18elementwise_kernelILi128ELi4EZNS0_15gpu_kernel_implINS0_13BinaryFunctorIN3c104HalfES5_S5_ZZZNS0_16fmax_kernel_cudaERNS_18TensorIteratorBaseEENKUlvE_clEvENKUlvE1_clEvEUlS5_S5_E_EEEEvS7_RKT_EUliE_EEviT1_:
	.zero		1008


//--------------------- .nv.constant2._ZN2at6native27unrolled_elementwise_kernelINS0_13BinaryFunctorIN3c104HalfES4_S4_ZZZNS0_16fmax_kernel_cudaERNS_18TensorIteratorBaseEENKUlvE_clEvENKUlvE1_clEvEUlS4_S4_E_EESt5arrayIPcLm3EELi4E23TrivialOffsetCalculatorILi2EjESE_ILi1EjENS0_6memory12LoadWithCastILi2EEENSH_13StoreWithCastILi1EEEEEviT_T0_T2_T3_T4_T5_ --------------------------
	.section	.nv.constant2._ZN2at6native27unrolled_elementwise_kernelINS0_13BinaryFunctorIN3c104HalfES4_S4_ZZZNS0_16fmax_kernel_cudaERNS_18TensorIteratorBaseEENKUlvE_clEvENKUlvE1_clEvEUlS4_S4_E_EESt5arrayIPcLm3EELi4E23TrivialOffsetCalculatorILi2EjESE_ILi1EjENS0_6memory12LoadWithCastILi2EEENSH_13StoreWithCastILi1EEEEEviT_T0_T2_T3_T4_T5_,"a",@progbits
	.sectionflags	@""
	.align	4
.nv.constant2._ZN2at6native27unrolled_elementwise_kernelINS0_13BinaryFunctorIN3c104HalfES4_S4_ZZZNS0_16fmax_kernel_cudaERNS_18TensorIteratorBaseEENKUlvE_clEvENKUlvE1_clEvEUlS4_S4_E_EESt5arrayIPcLm3EELi4E23TrivialOffsetCalculatorILi2EjESE_ILi1EjENS0_6memory12LoadWithCastILi2EEENSH_13StoreWithCastILi1EEEEEviT_T0_T2_T3_T4_T5_:
        /*0000*/ 	.byte	0x00, 0x00, 0x00, 0xf0, 0xff, 0xff, 0x0f, 0x38


//--------------------- .nv.constant0._ZN2at6native27unrolled_elementwise_kernelINS0_13BinaryFunctorIN3c104HalfES4_S4_ZZZNS0_16fmax_kernel_cudaERNS_18TensorIteratorBaseEENKUlvE_clEvENKUlvE1_clEvEUlS4_S4_E_EESt5arrayIPcLm3EELi4E23TrivialOffsetCalculatorILi2EjESE_ILi1EjENS0_6memory12LoadWithCastILi2EEENSH_13StoreWithCastILi1EEEEEviT_T0_T2_T3_T4_T5_ --------------------------
	.section	.nv.constant0._ZN2at6native27unrolled_elementwise_kernelINS0_13BinaryFunctorIN3c104HalfES4_S4_ZZZNS0_16fmax_kernel_cudaERNS_18TensorIteratorBaseEENKUlvE_clEvENKUlvE1_clEvEUlS4_S4_E_EESt5arrayIPcLm3EELi4E23TrivialOffsetCalculatorILi2EjESE_ILi1EjENS0_6memory12LoadWithCastILi2EEENSH_13StoreWithCastILi1EEEEEviT_T0_T2_T3_T4_T5_,"a",@progbits
	.sectionflags	@""
	.align	4
.nv.constant0._ZN2at6native27unrolled_elementwise_kernelINS0_13BinaryFunctorIN3c104HalfES4_S4_ZZZNS0_16fmax_kernel_cudaERNS_18TensorIteratorBaseEENKUlvE_clEvENKUlvE1_clEvEUlS4_S4_E_EESt5arrayIPcLm3EELi4E23TrivialOffsetCalculatorILi2EjESE_ILi1EjENS0_6memory12LoadWithCastILi2EEENSH_13StoreWithCastILi1EEEEEviT_T0_T2_T3_T4_T5_:
	.zero		408


//--------------------- .nv.constant0._ZN2at6native18elementwise_kernelILi128ELi4EZNS0_22gpu_kernel_impl_nocastINS0_13BinaryFunctorIN3c104HalfES5_S5_ZZZNS0_16fmax_kernel_cudaERNS_18TensorIteratorBaseEENKUlvE_clEvENKUlvE1_clEvEUlS5_S5_E_EEEEvS7_RKT_EUliE_EEviT1_ --------------------------
	.section	.nv.constant0._ZN2at6native18elementwise_kernelILi128ELi4EZNS0_22gpu_kernel_impl_nocastINS0_13BinaryFunctorIN3c104HalfES5_S5_ZZZNS0_16fmax_kernel_cudaERNS_18TensorIteratorBaseEENKUlvE_clEvENKUlvE1_clEvEUlS5_S5_E_EEEEvS7_RKT_EUliE_EEviT1_,"a",@progbits
	.sectionflags	@""
	.align	4
.nv.constant0._ZN2at6native18elementwise_kernelILi128ELi4EZNS0_22gpu_kernel_impl_nocastINS0_13BinaryFunctorIN3c104HalfES5_S5_ZZZNS0_16fmax_kernel_cudaERNS_18TensorIteratorBaseEENKUlvE_clEvENKUlvE1_clEvEUlS5_S5_E_EEEEvS7_RKT_EUliE_EEviT1_:
	.zero		1008


//--------------------- .nv.constant0._ZN2at6native27unrolled_elementwise_kernelINS0_13BinaryFunctorIN3c104HalfES4_S4_ZZZNS0_16fmax_kernel_cudaERNS_18TensorIteratorBaseEENKUlvE_clEvENKUlvE1_clEvEUlS4_S4_E_EESt5arrayIPcLm3EELi4E23TrivialOffsetCalculatorILi2EjESE_ILi1EjENS0_6memory15LoadWithoutCastENSH_16StoreWithoutCastEEEviT_T0_T2_T3_T4_T5_ --------------------------
	.section	.nv.constant0._ZN2at6native27unrolled_elementwise_kernelINS0_13BinaryFunctorIN3c104HalfES4_S4_ZZZNS0_16fmax_kernel_cudaERNS_18TensorIteratorBaseEENKUlvE_clEvENKUlvE1_clEvEUlS4_S4_E_EESt5arrayIPcLm3EELi4E23TrivialOffsetCalculatorILi2EjESE_ILi1EjENS0_6memory15LoadWithoutCastENSH_16StoreWithoutCastEEEviT_T0_T2_T3_T4_T5_,"a",@progbits
	.sectionflags	@""
	.align	4
.nv.constant0._ZN2at6native27unrolled_elementwise_kernelINS0_13BinaryFunctorIN3c104HalfES4_S4_ZZZNS0_16fmax_kernel_cudaERNS_18TensorIteratorBaseEENKUlvE_clEvENKUlvE1_clEvEUlS4_S4_E_EESt5arrayIPcLm3EELi4E23TrivialOffsetCalculatorILi2EjESE_ILi1EjENS0_6memory15LoadWithoutCastENSH_16StoreWithoutCastEEEviT_T0_T2_T3_T4_T5_:
	.zero		388


//--------------------- .nv.constant0._ZN2at6native29vectorized_elementwise_kernelILi2ENS0_13BinaryFunctorIN3c104HalfES4_S4_ZZZNS0_16fmax_kernel_cudaERNS_18TensorIteratorBaseEENKUlvE_clEvENKUlvE1_clEvEUlS4_S4_E_EESt5arrayIPcLm3EEEEviT0_T1_ --------------------------
	.section	.nv.constant0._ZN2at6native29vectorized_elementwise_kernelILi2ENS0_13BinaryFunctorIN3c104HalfES4_S4_ZZZNS0_16fmax_kernel_cudaERNS_18TensorIteratorBaseEENKUlvE_clEvENKUlvE1_clEvEUlS4_S4_E_EESt5arrayIPcLm3EEEEviT0_T1_,"a",@progbits
	.sectionflags	@""
	.align	4
.nv.constant0._ZN2at6native29vectorized_elementwise_kernelILi2ENS0_13BinaryFunctorIN3c104HalfES4_S4_ZZZNS0_16fmax_kernel_cudaERNS_18TensorIteratorBaseEENKUlvE_clEvENKUlvE1_clEvEUlS4_S4_E_EESt5arrayIPcLm3EEEEviT0_T1_:
	.zero		384


//--------------------- .nv.constant0._ZN2at6native29vectorized_elementwise_kernelILi4ENS0_13BinaryFunctorIN3c104HalfES4_S4_ZZZNS0_16fmax_kernel_cudaERNS_18TensorIteratorBaseEENKUlvE_clEvENKUlvE1_clEvEUlS4_S4_E_EESt5arrayIPcLm3EEEEviT0_T1_ --------------------------
	.section	.nv.constant0._ZN2at6native29vectorized_elementwise_kernelILi4ENS0_13BinaryFunctorIN3c104HalfES4_S4_ZZZNS0_16fmax_kernel_cudaERNS_18TensorIteratorBaseEENKUlvE_clEvENKUlvE1_clEvEUlS4_S4_E_EESt5arrayIPcLm3EEEEviT0_T1_,"a",@progbits
	.sectionflags	@""
	.align	4
.nv.constant0._ZN2at6native29vectorized_elementwise_kernelILi4ENS0_13BinaryFunctorIN3c104HalfES4_S4_ZZZNS0_16fmax_kernel_cudaERNS_18TensorIteratorBaseEENKUlvE_clEvENKUlvE1_clEvEUlS4_S4_E_EESt5arrayIPcLm3EEEEviT0_T1_:
	.zero		384


//--------------------- .nv.constant0._ZN2at6native29vectorized_elementwise_kernelILi8ENS0_13BinaryFunctorIN3c104HalfES4_S4_ZZZNS0_16fmax_kernel_cudaERNS_18TensorIteratorBaseEENKUlvE_clEvENKUlvE1_clEvEUlS4_S4_E_EESt5arrayIPcLm3EEEEviT0_T1_ --------------------------
	.section	.nv.constant0._ZN2at6native29vectorized_elementwise_kernelILi8ENS0_13BinaryFunctorIN3c104HalfES4_S4_ZZZNS0_16fmax_kernel_cudaERNS_18TensorIteratorBaseEENKUlvE_clEvENKUlvE1_clEvEUlS4_S4_E_EESt5arrayIPcLm3EEEEviT0_T1_,"a",@progbits
	.sectionflags	@""
	.align	4
.nv.constant0._ZN2at6native29vectorized_elementwise_kernelILi8ENS0_13BinaryFunctorIN3c104HalfES4_S4_ZZZNS0_16fmax_kernel_cudaERNS_18TensorIteratorBaseEENKUlvE_clEvENKUlvE1_clEvEUlS4_S4_E_EESt5arrayIPcLm3EEEEviT0_T1_:
	.zero		384


//--------------------- .nv.constant2._ZN2at6native18elementwise_kernelILi128ELi4EZNS0_15gpu_kernel_implINS0_13AUnaryFunctorIfffZZZNS0_16fmax_kernel_cudaERNS_18TensorIteratorBaseEENKUlvE_clEvENKUlvE0_clEvEUlffE_EEEEvS5_RKT_EUliE_EEviT1_ --------------------------
	.section	.nv.constant2._ZN2at6native18elementwise_kernelILi128ELi4EZNS0_15gpu_kernel_implINS0_13AUnaryFunctorIfffZZZNS0_16fmax_kernel_cudaERNS_18TensorIteratorBaseEENKUlvE_clEvENKUlvE0_clEvEUlffE_EEEEvS5_RKT_EUliE_EEviT1_,"a",@progbits
	.sectionflags	@""
	.align	4
.nv.constant2._ZN2at6native18elementwise_kernelILi128ELi4EZNS0_15gpu_kernel_implINS0_13AUnaryFunctorIfffZZZNS0_16fmax_kernel_cudaERNS_18TensorIteratorBaseEENKUlvE_clEvENKUlvE0_clEvEUlffE_EEEEvS5_RKT_EUliE_EEviT1_:
        /*0000*/ 	.byte	0x00, 0x00, 0x00, 0xf0, 0xff, 0xff, 0x0f, 0x38


//--------------------- .nv.constant0._ZN2at6native18elementwise_kernelILi128ELi4EZNS0_15gpu_kernel_implINS0_13AUnaryFunctorIfffZZZNS0_16fmax_kernel_cudaERNS_18TensorIteratorBaseEENKUlvE_clEvENKUlvE0_clEvEUlffE_EEEEvS5_RKT_EUliE_EEviT1_ --------------------------
	.section	.nv.constant0._ZN2at6native18elementwise_kernelILi128ELi4EZNS0_15gpu_kernel_implINS0_13AUnaryFunctorIfffZZZNS0_16fmax_kernel_cudaERNS_18TensorIteratorBaseEENKUlvE_clEvENKUlvE0_clEvEUlffE_EEEEvS5_RKT_EUliE_EEviT1_,"a",@progbits
	.sectionflags	@""
	.align	4
.nv.constant0._ZN2at6native18elementwise_kernelILi128ELi4EZNS0_15gpu_kernel_implINS0_13AUnaryFunctorIfffZZZNS0_16fmax_kernel_cudaERNS_18TensorIteratorBaseEENKUlvE_clEvENKUlvE0_clEvEUlffE_EEEEvS5_RKT_EUliE_EEviT1_:
	.zero		904


//--------------------- .nv.constant2._ZN2at6native27unrolled_elementwise_kernelINS0_13AUnaryFunctorIfffZZZNS0_16fmax_kernel_cudaERNS_18TensorIteratorBaseEENKUlvE_clEvENKUlvE0_clEvEUlffE_EESt5arrayIPcLm2EELi4E23TrivialOffsetCalculatorILi1EjESD_NS0_6memory12LoadWithCastILi1EEENSE_13StoreWithCastILi1EEEEEviT_T0_T2_T3_T4_T5_ --------------------------
	.section	.nv.constant2._ZN2at6native27unrolled_elementwise_kernelINS0_13AUnaryFunctorIfffZZZNS0_16fmax_kernel_cudaERNS_18TensorIteratorBaseEENKUlvE_clEvENKUlvE0_clEvEUlffE_EESt5arrayIPcLm2EELi4E23TrivialOffsetCalculatorILi1EjESD_NS0_6memory12LoadWithCastILi1EEENSE_13StoreWithCastILi1EEEEEviT_T0_T2_T3_T4_T5_,"a",@progbits
	.sectionflags	@""
	.align	4
.nv.constant2._ZN2at6native27unrolled_elementwise_kernelINS0_13AUnaryFunctorIfffZZZNS0_16fmax_kernel_cudaERNS_18TensorIteratorBaseEENKUlvE_clEvENKUlvE0_clEvEUlffE_EESt5arrayIPcLm2EELi4E23TrivialOffsetCalculatorILi1EjESD_NS0_6memory12LoadWithCastILi1EEENSE_13StoreWithCastILi1EEEEEviT_T0_T2_T3_T4_T5_:
        /*0000*/ 	.byte	0x00, 0x00, 0x00, 0xf0, 0xff, 0xff, 0x0f, 0x38


//--------------------- .nv.constant0._ZN2at6native27unrolled_elementwise_kernelINS0_13AUnaryFunctorIfffZZZNS0_16fmax_kernel_cudaERNS_18TensorIteratorBaseEENKUlvE_clEvENKUlvE0_clEvEUlffE_EESt5arrayIPcLm2EELi4E23TrivialOffsetCalculatorILi1EjESD_NS0_6memory12LoadWithCastILi1EEENSE_13StoreWithCastILi1EEEEEviT_T0_T2_T3_T4_T5_ --------------------------
	.section	.nv.constant0._ZN2at6native27unrolled_elementwise_kernelINS0_13AUnaryFunctorIfffZZZNS0_16fmax_kernel_cudaERNS_18TensorIteratorBaseEENKUlvE_clEvENKUlvE0_clEvEUlffE_EESt5arrayIPcLm2EELi4E23TrivialOffsetCalculatorILi1EjESD_NS0_6memory12LoadWithCastILi1EEENSE_13StoreWithCastILi1EEEEEviT_T0_T2_T3_T4_T5_,"a",@progbits
	.sectionflags	@""
	.align	4
.nv.constant0._ZN2at6native27unrolled_elementwise_kernelINS0_13AUnaryFunctorIfffZZZNS0_16fmax_kernel_cudaERNS_18TensorIteratorBaseEENKUlvE_clEvENKUlvE0_clEvEUlffE_EESt5arrayIPcLm2EELi4E23TrivialOffsetCalculatorILi1EjESD_NS0_6memory12LoadWithCastILi1EEENSE_13StoreWithCastILi1EEEEEviT_T0_T2_T3_T4_T5_:
	.zero		404


//--------------------- .nv.constant0._ZN2at6native18elementwise_kernelILi128ELi2EZNS0_22gpu_kernel_impl_nocastINS0_13AUnaryFunctorIfffZZZNS0_16fmax_kernel_cudaERNS_18TensorIteratorBaseEENKUlvE_clEvENKUlvE0_clEvEUlffE_EEEEvS5_RKT_EUliE_EEviT1_ --------------------------
	.section	.nv.constant0._ZN2at6native18elementwise_kernelILi128ELi2EZNS0_22gpu_kernel_impl_nocastINS0_13AUnaryFunctorIfffZZZNS0_16fmax_kernel_cudaERNS_18TensorIteratorBaseEENKUlvE_clEvENKUlvE0_clEvEUlffE_EEEEvS5_RKT_EUliE_EEviT1_,"a",@progbits
	.sectionflags	@""
	.align	4
.nv.constant0._ZN2at6native18elementwise_kernelILi128ELi2EZNS0_22gpu_kernel_impl_nocastINS0_13AUnaryFunctorIfffZZZNS0_16fmax_kernel_cudaERNS_18TensorIteratorBaseEENKUlvE_clEvENKUlvE0_clEvEUlffE_EEEEvS5_RKT_EUliE_EEviT1_:
	.zero		896


//--------------------- .nv.constant0._ZN2at6native27unrolled_elementwise_kernelINS0_13AUnaryFunctorIfffZZZNS0_16fmax_kernel_cudaERNS_18TensorIteratorBaseEENKUlvE_clEvENKUlvE0_clEvEUlffE_EESt5arrayIPcLm2EELi4E23TrivialOffsetCalculatorILi1EjESD_NS0_6memory15LoadWithoutCastENSE_16StoreWithoutCastEEEviT_T0_T2_T3_T4_T5_ --------------------------
	.section	.nv.constant0._ZN2at6native27unrolled_elementwise_kernelINS0_13AUnaryFunctorIfffZZZNS0_16fmax_kernel_cudaERNS_18TensorIteratorBaseEENKUlvE_clEvENKUlvE0_clEvEUlffE_EESt5arrayIPcLm2EELi4E23TrivialOffsetCalculatorILi1EjESD_NS0_6memory15LoadWithoutCastENSE_16StoreWithoutCastEEEviT_T0_T2_T3_T4_T5_,"a",@progbits
	.sectionflags	@""
	.align	4
.nv.constant0._ZN2at6native27unrolled_elementwise_kernelINS0_13AUnaryFunctorIfffZZZNS0_16fmax_kernel_cudaERNS_18TensorIteratorBaseEENKUlvE_clEvENKUlvE0_clEvEUlffE_EESt5arrayIPcLm2EELi4E23TrivialOffsetCalculatorILi1EjESD_NS0_6memory15LoadWithoutCastENSE_16StoreWithoutCastEEEviT_T0_T2_T3_T4_T5_:
	.zero		388


//--------------------- .nv.constant0._ZN2at6native29vectorized_elementwise_kernelILi2ENS0_13AUnaryFunctorIfffZZZNS0_16fmax_kernel_cudaERNS_18TensorIteratorBaseEENKUlvE_clEvENKUlvE0_clEvEUlffE_EESt5arrayIPcLm2EEEEviT0_T1_ --------------------------
	.section	.nv.constant0._ZN2at6native29vectorized_elementwise_kernelILi2ENS0_13AUnaryFunctorIfffZZZNS0_16fmax_kernel_cudaERNS_18TensorIteratorBaseEENKUlvE_clEvENKUlvE0_clEvEUlffE_EESt5arrayIPcLm2EEEEviT0_T1_,"a",@progbits
	.sectionflags	@""
	.align	4
.nv.constant0._ZN2at6native29vectorized_elementwise_kernelILi2ENS0_13AUnaryFunctorIfffZZZNS0_16fmax_kernel_cudaERNS_18TensorIteratorBaseEENKUlvE_clEvENKUlvE0_clEvEUlffE_EESt5arrayIPcLm2EEEEviT0_T1_:
	.zero		384


//--------------------- .nv.constant0._ZN2at6native29vectorized_elementwise_kernelILi4ENS0_13AUnaryFunctorIfffZZZNS0_16fmax_kernel_cudaERNS_18TensorIteratorBaseEENKUlvE_clEvENKUlvE0_clEvEUlffE_EESt5arrayIPcLm2EEEEviT0_T1_ --------------------------
	.section	.nv.constant0._ZN2at6native29vectorized_elementwise_kernelILi4ENS0_13AUnaryFunctorIfffZZZNS0_16fmax_kernel_cudaERNS_18TensorIteratorBaseEENKUlvE_clEvENKUlvE0_clEvEUlffE_EESt5arrayIPcLm2EEEEviT0_T1_,"a",@progbits
	.sectionflags	@""
	.align	4
.nv.constant0._ZN2at6native29vectorized_elementwise_kernelILi4ENS0_13AUnaryFunctorIfffZZZNS0_16fmax_kernel_cudaERNS_18TensorIteratorBaseEENKUlvE_clEvENKUlvE0_clEvEUlffE_EESt5arrayIPcLm2EEEEviT0_T1_:
	.zero		384


//--------------------- .nv.constant0._ZN2at6native29vectorized_elementwise_kernelILi8ENS0_13AUnaryFunctorIfffZZZNS0_16fmax_kernel_cudaERNS_18TensorIteratorBaseEENKUlvE_clEvENKUlvE0_clEvEUlffE_EESt5arrayIPcLm2EEEEviT0_T1_ --------------------------
	.section	.nv.constant0._ZN2at6native29vectorized_elementwise_kernelILi8ENS0_13AUnaryFunctorIfffZZZNS0_16fmax_kernel_cudaERNS_18TensorIteratorBaseEENKUlvE_clEvENKUlvE0_clEvEUlffE_EESt5arrayIPcLm2EEEEviT0_T1_,"a",@progbits
	.sectionflags	@""
	.align	4
.nv.constant0._ZN2at6native29vectorized_elementwise_kernelILi8ENS0_13AUnaryFunctorIfffZZZNS0_16fmax_kernel_cudaERNS_18TensorIteratorBaseEENKUlvE_clEvENKUlvE0_clEvEUlffE_EESt5arrayIPcLm2EEEEviT0_T1_:
	.zero		384


//--------------------- .nv.constant2._ZN2at6native18elementwise_kernelILi128ELi4EZNS0_15gpu_kernel_implINS0_13BinaryFunctorIfffZZZNS0_16fmax_kernel_cudaERNS_18TensorIteratorBaseEENKUlvE_clEvENKUlvE0_clEvEUlffE_EEEEvS5_RKT_EUliE_EEviT1_ --------------------------
	.section	.nv.constant2._ZN2at6native18elementwise_kernelILi128ELi4EZNS0_15gpu_kernel_implINS0_13BinaryFunctorIfffZZZNS0_16fmax_kernel_cudaERNS_18TensorIteratorBaseEENKUlvE_clEvENKUlvE0_clEvEUlffE_EEEEvS5_RKT_EUliE_EEviT1_,"a",@progbits
	.sectionflags	@""
	.align	4
.nv.constant2._ZN2at6native18elementwise_kernelILi128ELi4EZNS0_15gpu_kernel_implINS0_13BinaryFunctorIfffZZZNS0_16fmax_kernel_cudaERNS_18TensorIteratorBaseEENKUlvE_clEvENKUlvE0_clEvEUlffE_EEEEvS5_RKT_EUliE_EEviT1_:
        /*0000*/ 	.byte	0x00, 0x00, 0x00, 0xf0, 0xff, 0xff, 0x0f, 0x38


//--------------------- .nv.constant0._ZN2at6native18elementwise_kernelILi128ELi4EZNS0_15gpu_kernel_implINS0_13BinaryFunctorIfffZZZNS0_16fmax_kernel_cudaERNS_18TensorIteratorBaseEENKUlvE_clEvENKUlvE0_clEvEUlffE_EEEEvS5_RKT_EUliE_EEviT1_ --------------------------
	.section	.nv.constant0._ZN2at6native18elementwise_kernelILi128ELi4EZNS0_15gpu_kernel_implINS0_13BinaryFunctorIfffZZZNS0_16fmax_kernel_cudaERNS_18TensorIteratorBaseEENKUlvE_clEvENKUlvE0_clEvEUlffE_EEEEvS5_RKT_EUliE_EEviT1_,"a",@progbits
	.sectionflags	@""
	.align	4
.nv.constant0._ZN2at6native18elementwise_kernelILi128ELi4EZNS0_15gpu_kernel_implINS0_13BinaryFunctorIfffZZZNS0_16fmax_kernel_cudaERNS_18TensorIteratorBaseEENKUlvE_clEvENKUlvE0_clEvEUlffE_EEEEvS5_RKT_EUliE_EEviT1_:
	.zero		1008


//--------------------- .nv.constant2._ZN2at6native27unrolled_elementwise_kernelINS0_13BinaryFunctorIfffZZZNS0_16fmax_kernel_cudaERNS_18TensorIteratorBaseEENKUlvE_clEvENKUlvE0_clEvEUlffE_EESt5arrayIPcLm3EELi4E23TrivialOffsetCalculatorILi2EjESC_ILi1EjENS0_6memory12LoadWithCastILi2EEENSF_13StoreWithCastILi1EEEEEviT_T0_T2_T3_T4_T5_ --------------------------
	.section	.nv.constant2._ZN2at6native27unrolled_elementwise_kernelINS0_13BinaryFunctorIfffZZZNS0_16fmax_kernel_cudaERNS_18TensorIteratorBaseEENKUlvE_clEvENKUlvE0_clEvEUlffE_EESt5arrayIPcLm3EELi4E23TrivialOffsetCalculatorILi2EjESC_ILi1EjENS0_6memory12LoadWithCastILi2EEENSF_13StoreWithCastILi1EEEEEviT_T0_T2_T3_T4_T5_,"a",@progbits
	.sectionflags	@""
	.align	4
.nv.constant2._ZN2at6native27unrolled_elementwise_kernelINS0_13BinaryFunctorIfffZZZNS0_16fmax_kernel_cudaERNS_18TensorIteratorBaseEENKUlvE_clEvENKUlvE0_clEvEUlffE_EESt5arrayIPcLm3EELi4E23TrivialOffsetCalculatorILi2EjESC_ILi1EjENS0_6memory12LoadWithCastILi2EEENSF_13StoreWithCastILi1EEEEEviT_T0_T2_T3_T4_T5_:
        /*0000*/ 	.byte	0x00, 0x00, 0x00, 0xf0, 0xff, 0xff, 0x0f, 0x38


//--------------------- .nv.constant0._ZN2at6native27unrolled_elementwise_kernelINS0_13BinaryFunctorIfffZZZNS0_16fmax_kernel_cudaERNS_18TensorIteratorBaseEENKUlvE_clEvENKUlvE0_clEvEUlffE_EESt5arrayIPcLm3EELi4E23TrivialOffsetCalculatorILi2EjESC_ILi1EjENS0_6memory12LoadWithCastILi2EEENSF_13StoreWithCastILi1EEEEEviT_T0_T2_T3_T4_T5_ --------------------------
	.section	.nv.constant0._ZN2at6native27unrolled_elementwise_kernelINS0_13BinaryFunctorIfffZZZNS0_16fmax_kernel_cudaERNS_18TensorIteratorBaseEENKUlvE_clEvENKUlvE0_clEvEUlffE_EESt5arrayIPcLm3EELi4E23TrivialOffsetCalculatorILi2EjESC_ILi1EjENS0_6memory12LoadWithCastILi2EEENSF_13StoreWithCastILi1EEEEEviT_T0_T2_T3_T4_T5_,"a",@progbits
	.sectionflags	@""
	.align	4
.nv.constant0._ZN2at6native27unrolled_elementwise_kernelINS0_13BinaryFunctorIfffZZZNS0_16fmax_kernel_cudaERNS_18TensorIteratorBaseEENKUlvE_clEvENKUlvE0_clEvEUlffE_EESt5arrayIPcLm3EELi4E23TrivialOffsetCalculatorILi2EjESC_ILi1EjENS0_6memory12LoadWithCastILi2EEENSF_13StoreWithCastILi1EEEEEviT_T0_T2_T3_T4_T5_:
	.zero		408


//--------------------- .nv.constant0._ZN2at6native18elementwise_kernelILi128ELi2EZNS0_22gpu_kernel_impl_nocastINS0_13BinaryFunctorIfffZZZNS0_16fmax_kernel_cudaERNS_18TensorIteratorBaseEENKUlvE_clEvENKUlvE0_clEvEUlffE_EEEEvS5_RKT_EUliE_EEviT1_ --------------------------
	.section	.nv.constant0._ZN2at6native18elementwise_kernelILi128ELi2EZNS0_22gpu_kernel_impl_nocastINS0_13BinaryFunctorIfffZZZNS0_16fmax_kernel_cudaERNS_18TensorIteratorBaseEENKUlvE_clEvENKUlvE0_clEvEUlffE_EEEEvS5_RKT_EUliE_EEviT1_,"a",@progbits
	.sectionflags	@""
	.align	4
.nv.constant0._ZN2at6native18elementwise_kernelILi128ELi2EZNS0_22gpu_kernel_impl_nocastINS0_13BinaryFunctorIfffZZZNS0_16fmax_kernel_cudaERNS_18TensorIteratorBaseEENKUlvE_clEvENKUlvE0_clEvEUlffE_EEEEvS5_RKT_EUliE_EEviT1_:
	.zero		1008


//--------------------- .nv.constant0._ZN2at6native27unrolled_elementwise_kernelINS0_13BinaryFunctorIfffZZZNS0_16fmax_kernel_cudaERNS_18TensorIteratorBaseEENKUlvE_clEvENKUlvE0_clEvEUlffE_EESt5arrayIPcLm3EELi4E23TrivialOffsetCalculatorILi2EjESC_ILi1EjENS0_6memory15LoadWithoutCastENSF_16StoreWithoutCastEEEviT_T0_T2_T3_T4_T5_ --------------------------
	.section	.nv.constant0._ZN2at6native27unrolled_elementwise_kernelINS0_13BinaryFunctorIfffZZZNS0_16fmax_kernel_cudaERNS_18TensorIteratorBaseEENKUlvE_clEvENKUlvE0_clEvEUlffE_EESt5arrayIPcLm3EELi4E23TrivialOffsetCalculatorILi2EjESC_ILi1EjENS0_6memory15LoadWithoutCastENSF_16StoreWithoutCastEEEviT_T0_T2_T3_T4_T5_,"a",@progbits
	.sectionflags	@""
	.align	4
.nv.constant0._ZN2at6native27unrolled_elementwise_kernelINS0_13BinaryFunctorIfffZZZNS0_16fmax_kernel_cudaERNS_18TensorIteratorBaseEENKUlvE_clEvENKUlvE0_clEvEUlffE_EESt5arrayIPcLm3EELi4E23TrivialOffsetCalculatorILi2EjESC_ILi1EjENS0_6memory15LoadWithoutCastENSF_16StoreWithoutCastEEEviT_T0_T2_T3_T4_T5_:
	.zero		388


//--------------------- .nv.constant0._ZN2at6native29vectorized_elementwise_kernelILi2ENS0_13BinaryFunctorIfffZZZNS0_16fmax_kernel_cudaERNS_18TensorIteratorBaseEENKUlvE_clEvENKUlvE0_clEvEUlffE_EESt5arrayIPcLm3EEEEviT0_T1_ --------------------------
	.section	.nv.constant0._ZN2at6native29vectorized_elementwise_kernelILi2ENS0_13BinaryFunctorIfffZZZNS0_16fmax_kernel_cudaERNS_18TensorIteratorBaseEENKUlvE_clEvENKUlvE0_clEvEUlffE_EESt5arrayIPcLm3EEEEviT0_T1_,"a",@progbits
	.sectionflags	@""
	.align	4
.nv.constant0._ZN2at6native29vectorized_elementwise_kernelILi2ENS0_13BinaryFunctorIfffZZZNS0_16fmax_kernel_cudaERNS_18TensorIteratorBaseEENKUlvE_clEvENKUlvE0_clEvEUlffE_EESt5arrayIPcLm3EEEEviT0_T1_:
	.zero		384


//--------------------- .nv.constant0._ZN2at6native29vectorized_elementwise_kernelILi4ENS0_13BinaryFunctorIfffZZZNS0_16fmax_kernel_cudaERNS_18TensorIteratorBaseEENKUlvE_clEvENKUlvE0_clEvEUlffE_EESt5arrayIPcLm3EEEEviT0_T1_ --------------------------
	.section	.nv.constant0._ZN2at6native29vectorized_elementwise_kernelILi4ENS0_13BinaryFunctorIfffZZZNS0_16fmax_kernel_cudaERNS_18TensorIteratorBaseEENKUlvE_clEvENKUlvE0_clEvEUlffE_EESt5arrayIPcLm3EEEEviT0_T1_,"a",@progbits
	.sectionflags	@""
	.align	4
.nv.constant0._ZN2at6native29vectorized_elementwise_kernelILi4ENS0_13BinaryFunctorIfffZZZNS0_16fmax_kernel_cudaERNS_18TensorIteratorBaseEENKUlvE_clEvENKUlvE0_clEvEUlffE_EESt5arrayIPcLm3EEEEviT0_T1_:
	.zero		384


//--------------------- .nv.constant0._ZN2at6native29vectorized_elementwise_kernelILi8ENS0_13BinaryFunctorIfffZZZNS0_16fmax_kernel_cudaERNS_18TensorIteratorBaseEENKUlvE_clEvENKUlvE0_clEvEUlffE_EESt5arrayIPcLm3EEEEviT0_T1_ --------------------------
	.section	.nv.constant0._ZN2at6native29vectorized_elementwise_kernelILi8ENS0_13BinaryFunctorIfffZZZNS0_16fmax_kernel_cudaERNS_18TensorIteratorBaseEENKUlvE_clEvENKUlvE0_clEvEUlffE_EESt5arrayIPcLm3EEEEviT0_T1_,"a",@progbits
	.sectionflags	@""
	.align	4
.nv.constant0._ZN2at6native29vectorized_elementwise_kernelILi8ENS0_13BinaryFunctorIfffZZZNS0_16fmax_kernel_cudaERNS_18TensorIteratorBaseEENKUlvE_clEvENKUlvE0_clEvEUlffE_EESt5arrayIPcLm3EEEEviT0_T1_:
	.zero		384


//--------------------- .nv.constant2._ZN2at6native18elementwise_kernelILi128ELi4EZNS0_15gpu_kernel_implINS0_13AUnaryFunctorIdddZZZNS0_16fmax_kernel_cudaERNS_18TensorIteratorBaseEENKUlvE_clEvENKUlvE_clEvEUlddE_EEEEvS5_RKT_EUliE_EEviT1_ --------------------------
	.section	.nv.constant2._ZN2at6native18elementwise_kernelILi128ELi4EZNS0_15gpu_kernel_implINS0_13AUnaryFunctorIdddZZZNS0_16fmax_kernel_cudaERNS_18TensorIteratorBaseEENKUlvE_clEvENKUlvE_clEvEUlddE_EEEEvS5_RKT_EUliE_EEviT1_,"a",@progbits
	.sectionflags	@""
	.align	4
.nv.constant2._ZN2at6native18elementwise_kernelILi128ELi4EZNS0_15gpu_kernel_implINS0_13AUnaryFunctorIdddZZZNS0_16fmax_kernel_cudaERNS_18TensorIteratorBaseEENKUlvE_clEvENKUlvE_clEvEUlddE_EEEEvS5_RKT_EUliE_EEviT1_:
        /*0000*/ 	.byte	0x00, 0x00, 0x00, 0xf0, 0xff, 0xff, 0x0f, 0x38


//--------------------- .nv.constant0._ZN2at6native18elementwise_kernelILi128ELi4EZNS0_15gpu_kernel_implINS0_13AUnaryFunctorIdddZZZNS0_16fmax_kernel_cudaERNS_18TensorIteratorBaseEENKUlvE_clEvENKUlvE_clEvEUlddE_EEEEvS5_RKT_EUliE_EEviT1_ --------------------------
	.section	.nv.constant0._ZN2at6native18elementwise_kernelILi128ELi4EZNS0_15gpu_kernel_implINS0_13AUnaryFunctorIdddZZZNS0_16fmax_kernel_cudaERNS_18TensorIteratorBaseEENKUlvE_clEvENKUlvE_clEvEUlddE_EEEEvS5_RKT_EUliE_EEviT1_,"a",@progbits
	.sectionflags	@""
	.align	4
.nv.constant0._ZN2at6native18elementwise_kernelILi128ELi4EZNS0_15gpu_kernel_implINS0_13AUnaryFunctorIdddZZZNS0_16fmax_kernel_cudaERNS_18TensorIteratorBaseEENKUlvE_clEvENKUlvE_clEvEUlddE_EEEEvS5_RKT_EUliE_EEviT1_:
	.zero		912


//--------------------- .nv.constant2._ZN2at6native27unrolled_elementwise_kernelINS0_13AUnaryFunctorIdddZZZNS0_16fmax_kernel_cudaERNS_18TensorIteratorBaseEENKUlvE_clEvENKUlvE_clEvEUlddE_EESt5arrayIPcLm2EELi4E23TrivialOffsetCalculatorILi1EjESD_NS0_6memory12LoadWithCastILi1EEENSE_13StoreWithCastILi1EEEEEviT_T0_T2_T3_T4_T5_ --------------------------
	.section	.nv.constant2._ZN2at6native27unrolled_elementwise_kernelINS0_13AUnaryFunctorIdddZZZNS0_16fmax_kernel_cudaERNS_18TensorIteratorBaseEENKUlvE_clEvENKUlvE_clEvEUlddE_EESt5arrayIPcLm2EELi4E23TrivialOffsetCalculatorILi1EjESD_NS0_6memory12LoadWithCastILi1EEENSE_13StoreWithCastILi1EEEEEviT_T0_T2_T3_T4_T5_,"a",@progbits
	.sectionflags	@""
	.align	4
.nv.constant2._ZN2at6native27unrolled_elementwise_kernelINS0_13AUnaryFunctorIdddZZZNS0_16fmax_kernel_cudaERNS_18TensorIteratorBaseEENKUlvE_clEvENKUlvE_clEvEUlddE_EESt5arrayIPcLm2EELi4E23TrivialOffsetCalculatorILi1EjESD_NS0_6memory12LoadWithCastILi1EEENSE_13StoreWithCastILi1EEEEEviT_T0_T2_T3_T4_T5_:
        /*0000*/ 	.byte	0x00, 0x00, 0x00, 0xf0, 0xff, 0xff, 0x0f, 0x38


//--------------------- .nv.constant0._ZN2at6native27unrolled_elementwise_kernelINS0_13AUnaryFunctorIdddZZZNS0_16fmax_kernel_cudaERNS_18TensorIteratorBaseEENKUlvE_clEvENKUlvE_clEvEUlddE_EESt5arrayIPcLm2EELi4E23TrivialOffsetCalculatorILi1EjESD_NS0_6memory12LoadWithCastILi1EEENSE_13StoreWithCastILi1EEEEEviT_T0_T2_T3_T4_T5_ --------------------------
	.section	.nv.constant0._ZN2at6native27unrolled_elementwise_kernelINS0_13AUnaryFunctorIdddZZZNS0_16fmax_kernel_cudaERNS_18TensorIteratorBaseEENKUlvE_clEvENKUlvE_clEvEUlddE_EESt5arrayIPcLm2EELi4E23TrivialOffsetCalculatorILi1EjESD_NS0_6memory12LoadWithCastILi1EEENSE_13StoreWithCastILi1EEEEEviT_T0_T2_T3_T4_T5_,"a",@progbits
	.sectionflags	@""
	.align	4
.nv.constant0._ZN2at6native27unrolled_elementwise_kernelINS0_13AUnaryFunctorIdddZZZNS0_16fmax_kernel_cudaERNS_18TensorIteratorBaseEENKUlvE_clEvENKUlvE_clEvEUlddE_EESt5arrayIPcLm2EELi4E23TrivialOffsetCalculatorILi1EjESD_NS0_6memory12LoadWithCastILi1EEENSE_13StoreWithCastILi1EEEEEviT_T0_T2_T3_T4_T5_:
	.zero		412


//--------------------- .nv.constant0._ZN2at6native18elementwise_kernelILi128ELi2EZNS0_22gpu_kernel_impl_nocastINS0_13AUnaryFunctorIdddZZZNS0_16fmax_kernel_cudaERNS_18TensorIteratorBaseEENKUlvE_clEvENKUlvE_clEvEUlddE_EEEEvS5_RKT_EUliE_EEviT1_ --------------------------
	.section	.nv.constant0._ZN2at6native18elementwise_kernelILi128ELi2EZNS0_22gpu_kernel_impl_nocastINS0_13AUnaryFunctorIdddZZZNS0_16fmax_kernel_cudaERNS_18TensorIteratorBaseEENKUlvE_clEvENKUlvE_clEvEUlddE_EEEEvS5_RKT_EUliE_EEviT1_,"a",@progbits
	.sectionflags	@""
	.align	4
.nv.constant0._ZN2at6native18elementwise_kernelILi128ELi2EZNS0_22gpu_kernel_impl_nocastINS0_13AUnaryFunctorIdddZZZNS0_16fmax_kernel_cudaERNS_18TensorIteratorBaseEENKUlvE_clEvENKUlvE_clEvEUlddE_EEEEvS5_RKT_EUliE_EEviT1_:
	.zero		904


//--------------------- .nv.constant0._ZN2at6native27unrolled_elementwise_kernelINS0_13AUnaryFunctorIdddZZZNS0_16fmax_kernel_cudaERNS_18TensorIteratorBaseEENKUlvE_clEvENKUlvE_clEvEUlddE_EESt5arrayIPcLm2EELi4E23TrivialOffsetCalculatorILi1EjESD_NS0_6memory15LoadWithoutCastENSE_16StoreWithoutCastEEEviT_T0_T2_T3_T4_T5_ --------------------------
	.section	.nv.constant0._ZN2at6native27unrolled_elementwise_kernelINS0_13AUnaryFunctorIdddZZZNS0_16fmax_kernel_cudaERNS_18TensorIteratorBaseEENKUlvE_clEvENKUlvE_clEvEUlddE_EESt5arrayIPcLm2EELi4E23TrivialOffsetCalculatorILi1EjESD_NS0_6memory15LoadWithoutCastENSE_16StoreWithoutCastEEEviT_T0_T2_T3_T4_T5_,"a",@progbits
	.sectionflags	@""
	.align	4
.nv.constant0._ZN2at6native27unrolled_elementwise_kernelINS0_13AUnaryFunctorIdddZZZNS0_16fmax_kernel_cudaERNS_18TensorIteratorBaseEENKUlvE_clEvENKUlvE_clEvEUlddE_EESt5arrayIPcLm2EELi4E23TrivialOffsetCalculatorILi1EjESD_NS0_6memory15LoadWithoutCastENSE_16StoreWithoutCastEEEviT_T0_T2_T3_T4_T5_:
	.zero		396


//--------------------- .nv.constant0._ZN2at6native29vectorized_elementwise_kernelILi2ENS0_13AUnaryFunctorIdddZZZNS0_16fmax_kernel_cudaERNS_18TensorIteratorBaseEENKUlvE_clEvENKUlvE_clEvEUlddE_EESt5arrayIPcLm2EEEEviT0_T1_ --------------------------
	.section	.nv.constant0._ZN2at6native29vectorized_elementwise_kernelILi2ENS0_13AUnaryFunctorIdddZZZNS0_16fmax_kernel_cudaERNS_18TensorIteratorBaseEENKUlvE_clEvENKUlvE_clEvEUlddE_EESt5arrayIPcLm2EEEEviT0_T1_,"a",@progbits
	.sectionflags	@""
	.align	4
.nv.constant0._ZN2at6native29vectorized_elementwise_kernelILi2ENS0_13AUnaryFunctorIdddZZZNS0_16fmax_kernel_cudaERNS_18TensorIteratorBaseEENKUlvE_clEvENKUlvE_clEvEUlddE_EESt5arrayIPcLm2EEEEviT0_T1_:
	.zero		392


//--------------------- .nv.constant0._ZN2at6native29vectorized_elementwise_kernelILi4ENS0_13AUnaryFunctorIdddZZZNS0_16fmax_kernel_cudaERNS_18TensorIteratorBaseEENKUlvE_clEvENKUlvE_clEvEUlddE_EESt5arrayIPcLm2EEEEviT0_T1_ --------------------------
	.section	.nv.constant0._ZN2at6native29vectorized_elementwise_kernelILi4ENS0_13AUnaryFunctorIdddZZZNS0_16fmax_kernel_cudaERNS_18TensorIteratorBaseEENKUlvE_clEvENKUlvE_clEvEUlddE_EESt5arrayIPcLm2EEEEviT0_T1_,"a",@progbits
	.sectionflags	@""
	.align	4
.nv.constant0._ZN2at6native29vectorized_elementwise_kernelILi4ENS0_13AUnaryFunctorIdddZZZNS0_16fmax_kernel_cudaERNS_18TensorIteratorBaseEENKUlvE_clEvENKUlvE_clEvEUlddE_EESt5arrayIPcLm2EEEEviT0_T1_:
	.zero		392


//--------------------- .nv.constant0._ZN2at6native29vectorized_elementwise_kernelILi8ENS0_13AUnaryFunctorIdddZZZNS0_16fmax_kernel_cudaERNS_18TensorIteratorBaseEENKUlvE_clEvENKUlvE_clEvEUlddE_EESt5arrayIPcLm2EEEEviT0_T1_ --------------------------
	.section	.nv.constant0._ZN2at6native29vectorized_elementwise_kernelILi8ENS0_13AUnaryFunctorIdddZZZNS0_16fmax_kernel_cudaERNS_18TensorIteratorBaseEENKUlvE_clEvENKUlvE_clEvEUlddE_EESt5arrayIPcLm2EEEEviT0_T1_,"a",@progbits
	.sectionflags	@""
	.align	4
.nv.constant0._ZN2at6native29vectorized_elementwise_kernelILi8ENS0_13AUnaryFunctorIdddZZZNS0_16fmax_kernel_cudaERNS_18TensorIteratorBaseEENKUlvE_clEvENKUlvE_clEvEUlddE_EESt5arrayIPcLm2EEEEviT0_T1_:
	.zero		392


//--------------------- .nv.constant2._ZN2at6native18elementwise_kernelILi128ELi4EZNS0_15gpu_kernel_implINS0_13BinaryFunctorIdddZZZNS0_16fmax_kernel_cudaERNS_18TensorIteratorBaseEENKUlvE_clEvENKUlvE_clEvEUlddE_EEEEvS5_RKT_EUliE_EEviT1_ --------------------------
	.section	.nv.constant2._ZN2at6native18elementwise_kernelILi128ELi4EZNS0_15gpu_kernel_implINS0_13BinaryFunctorIdddZZZNS0_16fmax_kernel_cudaERNS_18TensorIteratorBaseEENKUlvE_clEvENKUlvE_clEvEUlddE_EEEEvS5_RKT_EUliE_EEviT1_,"a",@progbits
	.sectionflags	@""
	.align	4
.nv.constant2._ZN2at6native18elementwise_kernelILi128ELi4EZNS0_15gpu_kernel_implINS0_13BinaryFunctorIdddZZZNS0_16fmax_kernel_cudaERNS_18TensorIteratorBaseEENKUlvE_clEvENKUlvE_clEvEUlddE_EEEEvS5_RKT_EUliE_EEviT1_:
        /*0000*/ 	.byte	0x00, 0x00, 0x00, 0xf0, 0xff, 0xff, 0x0f, 0x38


//--------------------- .nv.constant0._ZN2at6native18elementwise_kernelILi128ELi4EZNS0_15gpu_kernel_implINS0_13BinaryFunctorIdddZZZNS0_16fmax_kernel_cudaERNS_18TensorIteratorBaseEENKUlvE_clEvENKUlvE_clEvEUlddE_EEEEvS5_RKT_EUliE_EEviT1_ --------------------------
	.section	.nv.constant0._ZN2at6native18elementwise_kernelILi128ELi4EZNS0_15gpu_kernel_implINS0_13BinaryFunctorIdddZZZNS0_16fmax_kernel_cudaERNS_18TensorIteratorBaseEENKUlvE_clEvENKUlvE_clEvEUlddE_EEEEvS5_RKT_EUliE_EEviT1_,"a",@progbits
	.sectionflags	@""
	.align	4
.nv.constant0._ZN2at6native18elementwise_kernelILi128ELi4EZNS0_15gpu_kernel_implINS0_13BinaryFunctorIdddZZZNS0_16fmax_kernel_cudaERNS_18TensorIteratorBaseEENKUlvE_clEvENKUlvE_clEvEUlddE_EEEEvS5_RKT_EUliE_EEviT1_:
	.zero		1008


//--------------------- .nv.constant2._ZN2at6native27unrolled_elementwise_kernelINS0_13BinaryFunctorIdddZZZNS0_16fmax_kernel_cudaERNS_18TensorIteratorBaseEENKUlvE_clEvENKUlvE_clEvEUlddE_EESt5arrayIPcLm3EELi4E23TrivialOffsetCalculatorILi2EjESC_ILi1EjENS0_6memory12LoadWithCastILi2EEENSF_13StoreWithCastILi1EEEEEviT_T0_T2_T3_T4_T5_ --------------------------
	.section	.nv.constant2._ZN2at6native27unrolled_elementwise_kernelINS0_13BinaryFunctorIdddZZZNS0_16fmax_kernel_cudaERNS_18TensorIteratorBaseEENKUlvE_clEvENKUlvE_clEvEUlddE_EESt5arrayIPcLm3EELi4E23TrivialOffsetCalculatorILi2EjESC_ILi1EjENS0_6memory12LoadWithCastILi2EEENSF_13StoreWithCastILi1EEEEEviT_T0_T2_T3_T4_T5_,"a",@progbits
	.sectionflags	@""
	.align	4
.nv.constant2._ZN2at6native27unrolled_elementwise_kernelINS0_13BinaryFunctorIdddZZZNS0_16fmax_kernel_cudaERNS_18TensorIteratorBaseEENKUlvE_clEvENKUlvE_clEvEUlddE_EESt5arrayIPcLm3EELi4E23TrivialOffsetCalculatorILi2EjESC_ILi1EjENS0_6memory12LoadWithCastILi2EEENSF_13StoreWithCastILi1EEEEEviT_T0_T2_T3_T4_T5_:
        /*0000*/ 	.byte	0x00, 0x00, 0x00, 0xf0, 0xff, 0xff, 0x0f, 0x38


//--------------------- .nv.constant0._ZN2at6native27unrolled_elementwise_kernelINS0_13BinaryFunctorIdddZZZNS0_16fmax_kernel_cudaERNS_18TensorIteratorBaseEENKUlvE_clEvENKUlvE_clEvEUlddE_EESt5arrayIPcLm3EELi4E23TrivialOffsetCalculatorILi2EjESC_ILi1EjENS0_6memory12LoadWithCastILi2EEENSF_13StoreWithCastILi1EEEEEviT_T0_T2_T3_T4_T5_ --------------------------
	.section	.nv.constant0._ZN2at6native27unrolled_elementwise_kernelINS0_13BinaryFunctorIdddZZZNS0_16fmax_kernel_cudaERNS_18TensorIteratorBaseEENKUlvE_clEvENKUlvE_clEvEUlddE_EESt5arrayIPcLm3EELi4E23TrivialOffsetCalculatorILi2EjESC_ILi1EjENS0_6memory12LoadWithCastILi2EEENSF_13StoreWithCastILi1EEEEEviT_T0_T2_T3_T4_T5_,"a",@progbits
	.sectionflags	@""
	.align	4
.nv.constant0._ZN2at6native27unrolled_elementwise_kernelINS0_13BinaryFunctorIdddZZZNS0_16fmax_kernel_cudaERNS_18TensorIteratorBaseEENKUlvE_clEvENKUlvE_clEvEUlddE_EESt5arrayIPcLm3EELi4E23TrivialOffsetCalculatorILi2EjESC_ILi1EjENS0_6memory12LoadWithCastILi2EEENSF_13StoreWithCastILi1EEEEEviT_T0_T2_T3_T4_T5_:
	.zero		408


//--------------------- .nv.constant0._ZN2at6native18elementwise_kernelILi128ELi2EZNS0_22gpu_kernel_impl_nocastINS0_13BinaryFunctorIdddZZZNS0_16fmax_kernel_cudaERNS_18TensorIteratorBaseEENKUlvE_clEvENKUlvE_clEvEUlddE_EEEEvS5_RKT_EUliE_EEviT1_ --------------------------
	.section	.nv.constant0._ZN2at6native18elementwise_kernelILi128ELi2EZNS0_22gpu_kernel_impl_nocastINS0_13BinaryFunctorIdddZZZNS0_16fmax_kernel_cudaERNS_18TensorIteratorBaseEENKUlvE_clEvENKUlvE_clEvEUlddE_EEEEvS5_RKT_EUliE_EEviT1_,"a",@progbits
	.sectionflags	@""
	.align	4
.nv.constant0._ZN2at6native18elementwise_kernelILi128ELi2EZNS0_22gpu_kernel_impl_nocastINS0_13BinaryFunctorIdddZZZNS0_16fmax_kernel_cudaERNS_18TensorIteratorBaseEENKUlvE_clEvENKUlvE_clEvEUlddE_EEEEvS5_RKT_EUliE_EEviT1_:
	.zero		1008


//--------------------- .nv.constant0._ZN2at6native27unrolled_elementwise_kernelINS0_13BinaryFunctorIdddZZZNS0_16fmax_kernel_cudaERNS_18TensorIteratorBaseEENKUlvE_clEvENKUlvE_clEvEUlddE_EESt5arrayIPcLm3EELi4E23TrivialOffsetCalculatorILi2EjESC_ILi1EjENS0_6memory15LoadWithoutCastENSF_16StoreWithoutCastEEEviT_T0_T2_T3_T4_T5_ --------------------------
	.section	.nv.constant0._ZN2at6native27unrolled_elementwise_kernelINS0_13BinaryFunctorIdddZZZNS0_16fmax_kernel_cudaERNS_18TensorIteratorBaseEENKUlvE_clEvENKUlvE_clEvEUlddE_EESt5arrayIPcLm3EELi4E23TrivialOffsetCalculatorILi2EjESC_ILi1EjENS0_6memory15LoadWithoutCastENSF_16StoreWithoutCastEEEviT_T0_T2_T3_T4_T5_,"a",@progbits
	.sectionflags	@""
	.align	4
.nv.constant0._ZN2at6native27unrolled_elementwise_kernelINS0_13BinaryFunctorIdddZZZNS0_16fmax_kernel_cudaERNS_18TensorIteratorBaseEENKUlvE_clEvENKUlvE_clEvEUlddE_EESt5arrayIPcLm3EELi4E23TrivialOffsetCalculatorILi2EjESC_ILi1EjENS0_6memory15LoadWithoutCastENSF_16StoreWithoutCastEEEviT_T0_T2_T3_T4_T5_:
	.zero		388


//--------------------- .nv.constant0._ZN2at6native29vectorized_elementwise_kernelILi2ENS0_13BinaryFunctorIdddZZZNS0_16fmax_kernel_cudaERNS_18TensorIteratorBaseEENKUlvE_clEvENKUlvE_clEvEUlddE_EESt5arrayIPcLm3EEEEviT0_T1_ --------------------------
	.section	.nv.constant0._ZN2at6native29vectorized_elementwise_kernelILi2ENS0_13BinaryFunctorIdddZZZNS0_16fmax_kernel_cudaERNS_18TensorIteratorBaseEENKUlvE_clEvENKUlvE_clEvEUlddE_EESt5arrayIPcLm3EEEEviT0_T1_,"a",@progbits
	.sectionflags	@""
	.align	4
.nv.constant0._ZN2at6native29vectorized_elementwise_kernelILi2ENS0_13BinaryFunctorIdddZZZNS0_16fmax_kernel_cudaERNS_18TensorIteratorBaseEENKUlvE_clEvENKUlvE_clEvEUlddE_EESt5arrayIPcLm3EEEEviT0_T1_:
	.zero		384


//--------------------- .nv.constant0._ZN2at6native29vectorized_elementwise_kernelILi4ENS0_13BinaryFunctorIdddZZZNS0_16fmax_kernel_cudaERNS_18TensorIteratorBaseEENKUlvE_clEvENKUlvE_clEvEUlddE_EESt5arrayIPcLm3EEEEviT0_T1_ --------------------------
	.section	.nv.constant0._ZN2at6native29vectorized_elementwise_kernelILi4ENS0_13BinaryFunctorIdddZZZNS0_16fmax_kernel_cudaERNS_18TensorIteratorBaseEENKUlvE_clEvENKUlvE_clEvEUlddE_EESt5arrayIPcLm3EEEEviT0_T1_,"a",@progbits
	.sectionflags	@""
	.align	4
.nv.constant0._ZN2at6native29vectorized_elementwise_kernelILi4ENS0_13BinaryFunctorIdddZZZNS0_16fmax_kernel_cudaERNS_18TensorIteratorBaseEENKUlvE_clEvENKUlvE_clEvEUlddE_EESt5arrayIPcLm3EEEEviT0_T1_:
	.zero		384


//--------------------- .nv.constant0._ZN2at6native29vectorized_elementwise_kernelILi8ENS0_13BinaryFunctorIdddZZZNS0_16fmax_kernel_cudaERNS_18TensorIteratorBaseEENKUlvE_clEvENKUlvE_clEvEUlddE_EESt5arrayIPcLm3EEEEviT0_T1_ --------------------------
	.section	.nv.constant0._ZN2at6native29vectorized_elementwise_kernelILi8ENS0_13BinaryFunctorIdddZZZNS0_16fmax_kernel_cudaERNS_18TensorIteratorBaseEENKUlvE_clEvENKUlvE_clEvEUlddE_EESt5arrayIPcLm3EEEEviT0_T1_,"a",@progbits
	.sectionflags	@""
	.align	4
.nv.constant0._ZN2at6native29vectorized_elementwise_kernelILi8ENS0_13BinaryFunctorIdddZZZNS0_16fmax_kernel_cudaERNS_18TensorIteratorBaseEENKUlvE_clEvENKUlvE_clEvEUlddE_EESt5arrayIPcLm3EEEEviT0_T1_:
	.zero		384


//--------------------- .nv.constant2._ZN2at6native18elementwise_kernelILi128ELi4EZNS0_15gpu_kernel_implINS0_13AUnaryFunctorIN3c108BFloat16ES5_S5_ZZZNS0_19minimum_kernel_cudaERNS_18TensorIteratorBaseEENKUlvE0_clEvENKUlvE2_clEvEUlS5_S5_E_EEEEvS7_RKT_EUliE_EEviT1_ --------------------------
	.section	.nv.constant2._ZN2at6native18elementwise_kernelILi128ELi4EZNS0_15gpu_kernel_implINS0_13AUnaryFunctorIN3c108BFloat16ES5_S5_ZZZNS0_19minimum_kernel_cudaERNS_18TensorIteratorBaseEENKUlvE0_clEvENKUlvE2_clEvEUlS5_S5_E_EEEEvS7_RKT_EUliE_EEviT1_,"a",@progbits
	.sectionflags	@""
	.align	4
.nv.constant2._ZN2at6native18elementwise_kernelILi128ELi4EZNS0_15gpu_kernel_implINS0_13AUnaryFunctorIN3c108BFloat16ES5_S5_ZZZNS0_19minimum_kernel_cudaERNS_18TensorIteratorBaseEENKUlvE0_clEvENKUlvE2_clEvEUlS5_S5_E_EEEEvS7_RKT_EUliE_EEviT1_:
        /*0000*/ 	.byte	0x00, 0x00, 0x00, 0xf0, 0xff, 0xff, 0x0f, 0x38


//--------------------- .nv.constant0._ZN2at6native18elementwise_kernelILi128ELi4EZNS0_15gpu_kernel_implINS0_13AUnaryFunctorIN3c108BFloat16ES5_S5_ZZZNS0_19minimum_kernel_cudaERNS_18TensorIteratorBaseEENKUlvE0_clEvENKUlvE2_clEvEUlS5_S5_E_EEEEvS7_RKT_EUliE_EEviT1_ --------------------------
	.section	.nv.constant0._ZN2at6native18elementwise_kernelILi128ELi4EZNS0_15gpu_kernel_implINS0_13AUnaryFunctorIN3c108BFloat16ES5_S5_ZZZNS0_19minimum_kernel_cudaERNS_18TensorIteratorBaseEENKUlvE0_clEvENKUlvE2_clEvEUlS5_S5_E_EEEEvS7_RKT_EUliE_EEviT1_,"a",@progbits
	.sectionflags	@""
	.align	4
.nv.constant0._ZN2at6native18elementwise_kernelILi128ELi4EZNS0_15gpu_kernel_implINS0_13AUnaryFunctorIN3c108BFloat16ES5_S5_ZZZNS0_19minimum_kernel_cudaERNS_18TensorIteratorBaseEENKUlvE0_clEvENKUlvE2_clEvEUlS5_S5_E_EEEEvS7_RKT_EUliE_EEviT1_:
	.zero		896


//--------------------- .nv.constant2._ZN2at6native27unrolled_elementwise_kernelINS0_13AUnaryFunctorIN3c108BFloat16ES4_S4_ZZZNS0_19minimum_kernel_cudaERNS_18TensorIteratorBaseEENKUlvE0_clEvENKUlvE2_clEvEUlS4_S4_E_EESt5arrayIPcLm2EELi4E23TrivialOffsetCalculatorILi1EjESF_NS0_6memory12LoadWithCastILi1EEENSG_13StoreWithCastILi1EEEEEviT_T0_T2_T3_T4_T5_ --------------------------
	.section	.nv.constant2._ZN2at6native27unrolled_elementwise_kernelINS0_13AUnaryFunctorIN3c108BFloat16ES4_S4_ZZZNS0_19minimum_kernel_cudaERNS_18TensorIteratorBaseEENKUlvE0_clEvENKUlvE2_clEvEUlS4_S4_E_EESt5arrayIPcLm2EELi4E23TrivialOffsetCalculatorILi1EjESF_NS0_6memory12LoadWithCastILi1EEENSG_13StoreWithCastILi1EEEEEviT_T0_T2_T3_T4_T5_,"a",@progbits
	.sectionflags	@""
	.align	4
.nv.constant2._ZN2at6native27unrolled_elementwise_kernelINS0_13AUnaryFunctorIN3c108BFloat16ES4_S4_ZZZNS0_19minimum_kernel_cudaERNS_18TensorIteratorBaseEENKUlvE0_clEvENKUlvE2_clEvEUlS4_S4_E_EESt5arrayIPcLm2EELi4E23TrivialOffsetCalculatorILi1EjESF_NS0_6memory12LoadWithCastILi1EEENSG_13StoreWithCastILi1EEEEEviT_T0_T2_T3_T4_T5_:
        /*0000*/ 	.byte	0x00, 0x00, 0x00, 0xf0, 0xff, 0xff, 0x0f, 0x38


//--------------------- .nv.constant0._ZN2at6native27unrolled_elementwise_kernelINS0_13AUnaryFunctorIN3c108BFloat16ES4_S4_ZZZNS0_19minimum_kernel_cudaERNS_18TensorIteratorBaseEENKUlvE0_clEvENKUlvE2_clEvEUlS4_S4_E_EESt5arrayIPcLm2EELi4E23TrivialOffsetCalculatorILi1EjESF_NS0_6memory12LoadWithCastILi1EEENSG_13StoreWithCastILi1EEEEEviT_T0_T2_T3_T4_T5_ --------------------------
	.section	.nv.constant0._ZN2at6native27unrolled_elementwise_kernelINS0_13AUnaryFunctorIN3c108BFloat16ES4_S4_ZZZNS0_19minimum_kernel_cudaERNS_18TensorIteratorBaseEENKUlvE0_clEvENKUlvE2_clEvEUlS4_S4_E_EESt5arrayIPcLm2EELi4E23TrivialOffsetCalculatorILi1EjESF_NS0_6memory12LoadWithCastILi1EEENSG_13StoreWithCastILi1EEEEEviT_T0_T2_T3_T4_T5_,"a",@progbits
	.sectionflags	@""
	.align	4
.nv.constant0._ZN2at6native27unrolled_elementwise_kernelINS0_13AUnaryFunctorIN3c108BFloat16ES4_S4_ZZZNS0_19minimum_kernel_cudaERNS_18TensorIteratorBaseEENKUlvE0_clEvENKUlvE2_clEvEUlS4_S4_E_EESt5arrayIPcLm2EELi4E23TrivialOffsetCalculatorILi1EjESF_NS0_6memory12LoadWithCastILi1EEENSG_13StoreWithCastILi1EEEEEviT_T0_T2_T3_T4_T5_:
	.zero		396


//--------------------- .nv.constant0._ZN2at6native18elementwise_kernelILi128ELi4EZNS0_22gpu_kernel_impl_nocastINS0_13AUnaryFunctorIN3c108BFloat16ES5_S5_ZZZNS0_19minimum_kernel_cudaERNS_18TensorIteratorBaseEENKUlvE0_clEvENKUlvE2_clEvEUlS5_S5_E_EEEEvS7_RKT_EUliE_EEviT1_ --------------------------
	.section	.nv.constant0._ZN2at6native18elementwise_kernelILi128ELi4EZNS0_22gpu_kernel_impl_nocastINS0_13AUnaryFunctorIN3c108BFloat16ES5_S5_ZZZNS0_19minimum_kernel_cudaERNS_18TensorIteratorBaseEENKUlvE0_clEvENKUlvE2_clEvEUlS5_S5_E_EEEEvS7_RKT_EUliE_EEviT1_,"a",@progbits
	.sectionflags	@""
	.align	4
.nv.constant0._ZN2at6native18elementwise_kernelILi128ELi4EZNS0_22gpu_kernel_impl_nocastINS0_13AUnaryFunctorIN3c108BFloat16ES5_S5_ZZZNS0_19minimum_kernel_cudaERNS_18TensorIteratorBaseEENKUlvE0_clEvENKUlvE2_clEvEUlS5_S5_E_EEEEvS7_RKT_EUliE_EEviT1_:
	.zero		896


//--------------------- .nv.constant0._ZN2at6native27unrolled_elementwise_kernelINS0_13AUnaryFunctorIN3c108BFloat16ES4_S4_ZZZNS0_19minimum_kernel_cudaERNS_18TensorIteratorBaseEENKUlvE0_clEvENKUlvE2_clEvEUlS4_S4_E_EESt5arrayIPcLm2EELi4E23TrivialOffsetCalculatorILi1EjESF_NS0_6memory15LoadWithoutCastENSG_16StoreWithoutCastEEEviT_T0_T2_T3_T4_T5_ --------------------------
	.section	.nv.constant0._ZN2at6native27unrolled_elementwise_kernelINS0_13AUnaryFunctorIN3c108BFloat16ES4_S4_ZZZNS0_19minimum_kernel_cudaERNS_18TensorIteratorBaseEENKUlvE0_clEvENKUlvE2_clEvEUlS4_S4_E_EESt5arrayIPcLm2EELi4E23TrivialOffsetCalculatorILi1EjESF_NS0_6memory15LoadWithoutCastENSG_16StoreWithoutCastEEEviT_T0_T2_T3_T4_T5_,"a",@progbits
	.sectionflags	@""
	.align	4
.nv.constant0._ZN2at6native27unrolled_elementwise_kernelINS0_13AUnaryFunctorIN3c108BFloat16ES4_S4_ZZZNS0_19minimum_kernel_cudaERNS_18TensorIteratorBaseEENKUlvE0_clEvENKUlvE2_clEvEUlS4_S4_E_EESt5arrayIPcLm2EELi4E23TrivialOffsetCalculatorILi1EjESF_NS0_6memory15LoadWithoutCastENSG_16StoreWithoutCastEEEviT_T0_T2_T3_T4_T5_:
	.zero		380


//--------------------- .nv.constant0._ZN2at6native29vectorized_elementwise_kernelILi2ENS0_13AUnaryFunctorIN3c108BFloat16ES4_S4_ZZZNS0_19minimum_kernel_cudaERNS_18TensorIteratorBaseEENKUlvE0_clEvENKUlvE2_clEvEUlS4_S4_E_EESt5arrayIPcLm2EEEEviT0_T1_ --------------------------
	.section	.nv.constant0._ZN2at6native29vectorized_elementwise_kernelILi2ENS0_13AUnaryFunctorIN3c108BFloat16ES4_S4_ZZZNS0_19minimum_kernel_cudaERNS_18TensorIteratorBaseEENKUlvE0_clEvENKUlvE2_clEvEUlS4_S4_E_EESt5arrayIPcLm2EEEEviT0_T1_,"a",@progbits
	.sectionflags	@""
	.align	4
.nv.constant0._ZN2at6native29vectorized_elementwise_kernelILi2ENS0_13AUnaryFunctorIN3c108BFloat16ES4_S4_ZZZNS0_19minimum_kernel_cudaERNS_18TensorIteratorBaseEENKUlvE0_clEvENKUlvE2_clEvEUlS4_S4_E_EESt5arrayIPcLm2EEEEviT0_T1_:
	.zero		376


//--------------------- .nv.constant0._ZN2at6native29vectorized_elementwise_kernelILi4ENS0_13AUnaryFunctorIN3c108BFloat16ES4_S4_ZZZNS0_19minimum_kernel_cudaERNS_18TensorIteratorBaseEENKUlvE0_clEvENKUlvE2_clEvEUlS4_S4_E_EESt5arrayIPcLm2EEEEviT0_T1_ --------------------------
	.section	.nv.constant0._ZN2at6native29vectorized_elementwise_kernelILi4ENS0_13AUnaryFunctorIN3c108BFloat16ES4_S4_ZZZNS0_19minimum_kernel_cudaERNS_18TensorIteratorBaseEENKUlvE0_clEvENKUlvE2_clEvEUlS4_S4_E_EESt5arrayIPcLm2EEEEviT0_T1_,"a",@progbits
	.sectionflags	@""
	.align	4
.nv.constant0._ZN2at6native29vectorized_elementwise_kernelILi4ENS0_13AUnaryFunctorIN3c108BFloat16ES4_S4_ZZZNS0_19minimum_kernel_cudaERNS_18TensorIteratorBaseEENKUlvE0_clEvENKUlvE2_clEvEUlS4_S4_E_EESt5arrayIPcLm2EEEEviT0_T1_:
	.zero		376


//--------------------- .nv.constant0._ZN2at6native29vectorized_elementwise_kernelILi8ENS0_13AUnaryFunctorIN3c108BFloat16ES4_S4_ZZZNS0_19minimum_kernel_cudaERNS_18TensorIteratorBaseEENKUlvE0_clEvENKUlvE2_clEvEUlS4_S4_E_EESt5arrayIPcLm2EEEEviT0_T1_ --------------------------
	.section	.nv.constant0._ZN2at6native29vectorized_elementwise_kernelILi8ENS0_13AUnaryFunctorIN3c108BFloat16ES4_S4_ZZZNS0_19minimum_kernel_cudaERNS_18TensorIteratorBaseEENKUlvE0_clEvENKUlvE2_clEvEUlS4_S4_E_EESt5arrayIPcLm2EEEEviT0_T1_,"a",@progbits
	.sectionflags	@""
	.align	4
.nv.constant0._ZN2at6native29vectorized_elementwise_kernelILi8ENS0_13AUnaryFunctorIN3c108BFloat16ES4_S4_ZZZNS0_19minimum_kernel_cudaERNS_18TensorIteratorBaseEENKUlvE0_clEvENKUlvE2_clEvEUlS4_S4_E_EESt5arrayIPcLm2EEEEviT0_T1_:
	.zero		376


//--------------------- .nv.constant2._ZN2at6native18elementwise_kernelILi128ELi4EZNS0_15gpu_kernel_implINS0_13BinaryFunctorIN3c108BFloat16ES5_S5_ZZZNS0_19minimum_kernel_cudaERNS_18TensorIteratorBaseEENKUlvE0_clEvENKUlvE2_clEvEUlS5_S5_E_EEEEvS7_RKT_EUliE_EEviT1_ --------------------------
	.section	.nv.constant2._ZN2at6native18elementwise_kernelILi128ELi4EZNS0_15gpu_kernel_implINS0_13BinaryFunctorIN3c108BFloat16ES5_S5_ZZZNS0_19minimum_kernel_cudaERNS_18TensorIteratorBaseEENKUlvE0_clEvENKUlvE2_clEvEUlS5_S5_E_EEEEvS7_RKT_EUliE_EEviT1_,"a",@progbits
	.sectionflags	@""
	.align	4
.nv.constant2._ZN2at6native18elementwise_kernelILi128ELi4EZNS0_15gpu_kernel_implINS0_13BinaryFunctorIN3c108BFloat16ES5_S5_ZZZNS0_19minimum_kernel_cudaERNS_18TensorIteratorBaseEENKUlvE0_clEvENKUlvE2_clEvEUlS5_S5_E_EEEEvS7_RKT_EUliE_EEviT1_:
        /*0000*/ 	.byte	0x00, 0x00, 0x00, 0xf0, 0xff, 0xff, 0x0f, 0x38


//--------------------- .nv.constant0._ZN2at6native18elementwise_kernelILi128ELi4EZNS0_15gpu_kernel_implINS0_13BinaryFunctorIN3c108BFloat16ES5_S5_ZZZNS0_19minimum_kernel_cudaERNS_18TensorIteratorBaseEENKUlvE0_clEvENKUlvE2_clEvEUlS5_S5_E_EEEEvS7_RKT_EUliE_EEviT1_ --------------------------
	.section	.nv.constant0._ZN2at6native18elementwise_kernelILi128ELi4EZNS0_15gpu_kernel_implINS0_13BinaryFunctorIN3c108BFloat16ES5_S5_ZZZNS0_19minimum_kernel_cudaERNS_18TensorIteratorBaseEENKUlvE0_clEvENKUlvE2_clEvEUlS5_S5_E_EEEEvS7_RKT_EUliE_EEviT1_,"a",@progbits
	.sectionflags	@""
	.align	4
.nv.constant0._ZN2at6native18elementwise_kernelILi128ELi4EZNS0_15gpu_kernel_implINS0_13BinaryFunctorIN3c108BFloat16ES5_S5_ZZZNS0_19minimum_kernel_cudaERNS_18TensorIteratorBaseEENKUlvE0_clEvENKUlvE2_clEvEUlS5_S5_E_EEEEvS7_RKT_EUliE_EEviT1_:
	.zero		1008


//--------------------- .nv.constant2._ZN2at6native27unrolled_elementwise_kernelINS0_13BinaryFunctorIN3c108BFloat16ES4_S4_ZZZNS0_19minimum_kernel_cudaERNS_18TensorIteratorBaseEENKUlvE0_clEvENKUlvE2_clEvEUlS4_S4_E_EESt5arrayIPcLm3EELi4E23TrivialOffsetCalculatorILi2EjESE_ILi1EjENS0_6memory12LoadWithCastILi2EEENSH_13StoreWithCastILi1EEEEEviT_T0_T2_T3_T4_T5_ --------------------------
	.section	.nv.constant2._ZN2at6native27unrolled_elementwise_kernelINS0_13BinaryFunctorIN3c108BFloat16ES4_S4_ZZZNS0_19minimum_kernel_cudaERNS_18TensorIteratorBaseEENKUlvE0_clEvENKUlvE2_clEvEUlS4_S4_E_EESt5arrayIPcLm3EELi4E23TrivialOffsetCalculatorILi2EjESE_ILi1EjENS0_6memory12LoadWithCastILi2EEENSH_13StoreWithCastILi1EEEEEviT_T0_T2_T3_T4_T5_,"a",@progbits
	.sectionflags	@""
	.align	4
.nv.constant2._ZN2at6native27unrolled_elementwise_kernelINS0_13BinaryFunctorIN3c108BFloat16ES4_S4_ZZZNS0_19minimum_kernel_cudaERNS_18TensorIteratorBaseEENKUlvE0_clEvENKUlvE2_clEvEUlS4_S4_E_EESt5arrayIPcLm3EELi4E23TrivialOffsetCalculatorILi2EjESE_ILi1EjENS0_6memory12LoadWithCastILi2EEENSH_13StoreWithCastILi1EEEEEviT_T0_T2_T3_T4_T5_:
        /*0000*/ 	.byte	0x00, 0x00, 0x00, 0xf0, 0xff, 0xff, 0x0f, 0x38


//--------------------- .nv.constant0._ZN2at6native27unrolled_elementwise_kernelINS0_13BinaryFunctorIN3c108BFloat16ES4_S4_ZZZNS0_19minimum_kernel_cudaERNS_18TensorIteratorBaseEENKUlvE0_clEvENKUlvE2_clEvEUlS4_S4_E_EESt5arrayIPcLm3EELi4E23TrivialOffsetCalculatorILi2EjESE_ILi1EjENS0_6memory12LoadWithCastILi2EEENSH_13StoreWithCastILi1EEEEEviT_T0_T2_T3_T4_T5_ --------------------------
	.section	.nv.constant0._ZN2at6native27unrolled_elementwise_kernelINS0_13BinaryFunctorIN3c108BFloat16ES4_S4_ZZZNS0_19minimum_kernel_cudaERNS_18TensorIteratorBaseEENKUlvE0_clEvENKUlvE2_clEvEUlS4_S4_E_EESt5arrayIPcLm3EELi4E23TrivialOffsetCalculatorILi2EjESE_ILi1EjENS0_6memory12LoadWithCastILi2EEENSH_13StoreWithCastILi1EEEEEviT_T0_T2_T3_T4_T5_,"a",@progbits
	.sectionflags	@""
	.align	4
.nv.constant0._ZN2at6native27unrolled_elementwise_kernelINS0_13BinaryFunctorIN3c108BFloat16ES4_S4_ZZZNS0_19minimum_kernel_cudaERNS_18TensorIteratorBaseEENKUlvE0_clEvENKUlvE2_clEvEUlS4_S4_E_EESt5arrayIPcLm3EELi4E23TrivialOffsetCalculatorILi2EjESE_ILi1EjENS0_6memory12LoadWithCastILi2EEENSH_13StoreWithCastILi1EEEEEviT_T0_T2_T3_T4_T5_:
	.zero		408


//--------------------- .nv.constant0._ZN2at6native18elementwise_kernelILi128ELi4EZNS0_22gpu_kernel_impl_nocastINS0_13BinaryFunctorIN3c108BFloat16ES5_S5_ZZZNS0_19minimum_kernel_cudaERNS_18TensorIteratorBaseEENKUlvE0_clEvENKUlvE2_clEvEUlS5_S5_E_EEEEvS7_RKT_EUliE_EEviT1_ --------------------------
	.section	.nv.constant0._ZN2at6native18elementwise_kernelILi128ELi4EZNS0_22gpu_kernel_impl_nocastINS0_13BinaryFunctorIN3c108BFloat16ES5_S5_ZZZNS0_19minimum_kernel_cudaERNS_18TensorIteratorBaseEENKUlvE0_clEvENKUlvE2_clEvEUlS5_S5_E_EEEEvS7_RKT_EUliE_EEviT1_,"a",@progbits
	.sectionflags	@""
	.align	4
.nv.constant0._ZN2at6native18elementwise_kernelILi128ELi4EZNS0_22gpu_kernel_impl_nocastINS0_13BinaryFunctorIN3c108BFloat16ES5_S5_ZZZNS0_19minimum_kernel_cudaERNS_18TensorIteratorBaseEENKUlvE0_clEvENKUlvE2_clEvEUlS5_S5_E_EEEEvS7_RKT_EUliE_EEviT1_:
	.zero		1008


//--------------------- .nv.constant0._ZN2at6native27unrolled_elementwise_kernelINS0_13BinaryFunctorIN3c108BFloat16ES4_S4_ZZZNS0_19minimum_kernel_cudaERNS_18TensorIteratorBaseEENKUlvE0_clEvENKUlvE2_clEvEUlS4_S4_E_EESt5arrayIPcLm3EELi4E23TrivialOffsetCalculatorILi2EjESE_ILi1EjENS0_6memory15LoadWithoutCastENSH_16StoreWithoutCastEEEviT_T0_T2_T3_T4_T5_ --------------------------
	.section	.nv.constant0._ZN2at6native27unrolled_elementwise_kernelINS0_13BinaryFunctorIN3c108BFloat16ES4_S4_ZZZNS0_19minimum_kernel_cudaERNS_18TensorIteratorBaseEENKUlvE0_clEvENKUlvE2_clEvEUlS4_S4_E_EESt5arrayIPcLm3EELi4E23TrivialOffsetCalculatorILi2EjESE_ILi1EjENS0_6memory15LoadWithoutCastENSH_16StoreWithoutCastEEEviT_T0_T2_T3_T4_T5_,"a",@progbits
	.sectionflags	@""
	.align	4
.nv.constant0._ZN2at6native27unrolled_elementwise_kernelINS0_13BinaryFunctorIN3c108BFloat16ES4_S4_ZZZNS0_19minimum_kernel_cudaERNS_18TensorIteratorBaseEENKUlvE0_clEvENKUlvE2_clEvEUlS4_S4_E_EESt5arrayIPcLm3EELi4E23TrivialOffsetCalculatorILi2EjESE_ILi1EjENS0_6memory15LoadWithoutCastENSH_16StoreWithoutCastEEEviT_T0_T2_T3_T4_T5_:
	.zero		388


//--------------------- .nv.constant0._ZN2at6native29vectorized_elementwise_kernelILi2ENS0_13BinaryFunctorIN3c108BFloat16ES4_S4_ZZZNS0_19minimum_kernel_cudaERNS_18TensorIteratorBaseEENKUlvE0_clEvENKUlvE2_clEvEUlS4_S4_E_EESt5arrayIPcLm3EEEEviT0_T1_ --------------------------
	.section	.nv.constant0._ZN2at6native29vectorized_elementwise_kernelILi2ENS0_13BinaryFunctorIN3c108BFloat16ES4_S4_ZZZNS0_19minimum_kernel_cudaERNS_18TensorIteratorBaseEENKUlvE0_clEvENKUlvE2_clEvEUlS4_S4_E_EESt5arrayIPcLm3EEEEviT0_T1_,"a",@progbits
	.sectionflags	@""
	.align	4
.nv.constant0._ZN2at6native29vectorized_elementwise_kernelILi2ENS0_13BinaryFunctorIN3c108BFloat16ES4_S4_ZZZNS0_19minimum_kernel_cudaERNS_18TensorIteratorBaseEENKUlvE0_clEvENKUlvE2_clEvEUlS4_S4_E_EESt5arrayIPcLm3EEEEviT0_T1_:
	.zero		384


//--------------------- .nv.constant0._ZN2at6native29vectorized_elementwise_kernelILi4ENS0_13BinaryFunctorIN3c108BFloat16ES4_S4_ZZZNS0_19minimum_kernel_cudaERNS_18TensorIteratorBaseEENKUlvE0_clEvENKUlvE2_clEvEUlS4_S4_E_EESt5arrayIPcLm3EEEEviT0_T1_ --------------------------
	.section	.nv.constant0._ZN2at6native29vectorized_elementwise_kernelILi4ENS0_13BinaryFunctorIN3c108BFloat16ES4_S4_ZZZNS0_19minimum_kernel_cudaERNS_18TensorIteratorBaseEENKUlvE0_clEvENKUlvE2_clEvEUlS4_S4_E_EESt5arrayIPcLm3EEEEviT0_T1_,"a",@progbits
	.sectionflags	@""
	.align	4
.nv.constant0._ZN2at6native29vectorized_elementwise_kernelILi4ENS0_13BinaryFunctorIN3c108BFloat16ES4_S4_ZZZNS0_19minimum_kernel_cudaERNS_18TensorIteratorBaseEENKUlvE0_clEvENKUlvE2_clEvEUlS4_S4_E_EESt5arrayIPcLm3EEEEviT0_T1_:
	.zero		384


//--------------------- .nv.constant0._ZN2at6native29vectorized_elementwise_kernelILi8ENS0_13BinaryFunctorIN3c108BFloat16ES4_S4_ZZZNS0_19minimum_kernel_cudaERNS_18TensorIteratorBaseEENKUlvE0_clEvENKUlvE2_clEvEUlS4_S4_E_EESt5arrayIPcLm3EEEEviT0_T1_ --------------------------
	.section	.nv.constant0._ZN2at6native29vectorized_elementwise_kernelILi8ENS0_13BinaryFunctorIN3c108BFloat16ES4_S4_ZZZNS0_19minimum_kernel_cudaERNS_18TensorIteratorBaseEENKUlvE0_clEvENKUlvE2_clEvEUlS4_S4_E_EESt5arrayIPcLm3EEEEviT0_T1_,"a",@progbits
	.sectionflags	@""
	.align	4
.nv.constant0._ZN2at6native29vectorized_elementwise_kernelILi8ENS0_13BinaryFunctorIN3c108BFloat16ES4_S4_ZZZNS0_19minimum_kernel_cudaERNS_18TensorIteratorBaseEENKUlvE0_clEvENKUlvE2_clEvEUlS4_S4_E_EESt5arrayIPcLm3EEEEviT0_T1_:
	.zero		384


//--------------------- .nv.constant2._ZN2at6native18elementwise_kernelILi128ELi4EZNS0_15gpu_kernel_implINS0_13AUnaryFunctorIN3c104HalfES5_S5_ZZZNS0_19minimum_kernel_cudaERNS_18TensorIteratorBaseEENKUlvE0_clEvENKUlvE1_clEvEUlS5_S5_E_EEEEvS7_RKT_EUliE_EEviT1_ --------------------------
	.section	.nv.constant2._ZN2at6native18elementwise_kernelILi128ELi4EZNS0_15gpu_kernel_implINS0_13AUnaryFunctorIN3c104HalfES5_S5_ZZZNS0_19minimum_kernel_cudaERNS_18TensorIteratorBaseEENKUlvE0_clEvENKUlvE1_clEvEUlS5_S5_E_EEEEvS7_RKT_EUliE_EEviT1_,"a",@progbits
	.sectionflags	@""
	.align	4
.nv.constant2._ZN2at6native18elementwise_kernelILi128ELi4EZNS0_15gpu_kernel_implINS0_13AUnaryFunctorIN3c104HalfES5_S5_ZZZNS0_19minimum_kernel_cudaERNS_18TensorIteratorBaseEENKUlvE0_clEvENKUlvE1_clEvEUlS5_S5_E_EEEEvS7_RKT_EUliE_EEviT1_:
        /*0000*/ 	.byte	0x00, 0x00, 0x00, 0xf0, 0xff, 0xff, 0x0f, 0x38


//--------------------- .nv.constant0._ZN2at6native18elementwise_kernelILi128ELi4EZNS0_15gpu_kernel_implINS0_13AUnaryFunctorIN3c104HalfES5_S5_ZZZNS0_19minimum_kernel_cudaERNS_18TensorIteratorBaseEENKUlvE0_clEvENKUlvE1_clEvEUlS5_S5_E_EEEEvS7_RKT_EUliE_EEviT1_ --------------------------
	.section	.nv.constant0._ZN2at6native18elementwise_kernelILi128ELi4EZNS0_15gpu_kernel_implINS0_13AUnaryFunctorIN3c104HalfES5_S5_ZZZNS0_19minimum_kernel_cudaERNS_18TensorIteratorBaseEENKUlvE0_clEvENKUlvE1_clEvEUlS5_S5_E_EEEEvS7_RKT_EUliE_EEviT1_,"a",@progbits
	.sectionflags	@""
	.align	4
.nv.constant0._ZN2at6native18elementwise_kernelILi128ELi4EZNS0_15gpu_kernel_implINS0_13AUnaryFunctorIN3c104HalfES5_S5_ZZZNS0_19minimum_kernel_cudaERNS_18TensorIteratorBaseEENKUlvE0_clEvENKUlvE1_clEvEUlS5_S5_E_EEEEvS7_RKT_EUliE_EEviT1_:
	.zero		896


//--------------------- .nv.constant2._ZN2at6native27unrolled_elementwise_kernelINS0_13AUnaryFunctorIN3c104HalfES4_S4_ZZZNS0_19minimum_kernel_cudaERNS_18TensorIteratorBaseEENKUlvE0_clEvENKUlvE1_clEvEUlS4_S4_E_EESt5arrayIPcLm2EELi4E23TrivialOffsetCalculatorILi1EjESF_NS0_6memory12LoadWithCastILi1EEENSG_13StoreWithCastILi1EEEEEviT_T0_T2_T3_T4_T5_ --------------------------
	.section	.nv.constant2._ZN2at6native27unrolled_elementwise_kernelINS0_13AUnaryFunctorIN3c104HalfES4_S4_ZZZNS0_19minimum_kernel_cudaERNS_18TensorIteratorBaseEENKUlvE0_clEvENKUlvE1_clEvEUlS4_S4_E_EESt5arrayIPcLm2EELi4E23TrivialOffsetCalculatorILi1EjESF_NS0_6memory12LoadWithCastILi1EEENSG_13StoreWithCastILi1EEEEEviT_T0_T2_T3_T4_T5_,"a",@progbits
	.sectionflags	@""
	.align	4
.nv.constant2._ZN2at6native27unrolled_elementwise_kernelINS0_13AUnaryFunctorIN3c104HalfES4_S4_ZZZNS0_19minimum_kernel_cudaERNS_18TensorIteratorBaseEENKUlvE0_clEvENKUlvE1_clEvEUlS4_S4_E_EESt5arrayIPcLm2EELi4E23TrivialOffsetCalculatorILi1EjESF_NS0_6memory12LoadWithCastILi1EEENSG_13StoreWithCastILi1EEEEEviT_T0_T2_T3_T4_T5_:
        /*0000*/ 	.byte	0x00, 0x00, 0x00, 0xf0, 0xff, 0xff, 0x0f, 0x38


//--------------------- .nv.constant0._ZN2at6native27unrolled_elementwise_kernelINS0_13AUnaryFunctorIN3c104HalfES4_S4_ZZZNS0_19minimum_kernel_cudaERNS_18TensorIteratorBaseEENKUlvE0_clEvENKUlvE1_clEvEUlS4_S4_E_EESt5arrayIPcLm2EELi4E23TrivialOffsetCalculatorILi1EjESF_NS0_6memory12LoadWithCastILi1EEENSG_13StoreWithCastILi1EEEEEviT_T0_T2_T3_T4_T5_ --------------------------
	.section	.nv.constant0._ZN2at6native27unrolled_elementwise_kernelINS0_13AUnaryFunctorIN3c104HalfES4_S4_ZZZNS0_19minimum_kernel_cudaERNS_18TensorIteratorBaseEENKUlvE0_clEvENKUlvE1_clEvEUlS4_S4_E_EESt5arrayIPcLm2EELi4E23TrivialOffsetCalculatorILi1EjESF_NS0_6memory12LoadWithCastILi1EEENSG_13StoreWithCastILi1EEEEEviT_T0_T2_T3_T4_T5_,"a",@progbits
	.sectionflags	@""
	.align	4
.nv.constant0._ZN2at6native27unrolled_elementwise_kernelINS0_13AUnaryFunctorIN3c104HalfES4_S4_ZZZNS0_19minimum_kernel_cudaERNS_18TensorIteratorBaseEENKUlvE0_clEvENKUlvE1_clEvEUlS4_S4_E_EESt5arrayIPcLm2EELi4E23TrivialOffsetCalculatorILi1EjESF_NS0_6memory12LoadWithCastILi1EEENSG_13StoreWithCastILi1EEEEEviT_T0_T2_T3_T4_T5_:
	.zero		396


//--------------------- .nv.constant0._ZN2at6native18elementwise_kernelILi128ELi4EZNS0_22gpu_kernel_impl_nocastINS0_13AUnaryFunctorIN3c104HalfES5_S5_ZZZNS0_19minimum_kernel_cudaERNS_18TensorIteratorBaseEENKUlvE0_clEvENKUlvE1_clEvEUlS5_S5_E_EEEEvS7_RKT_EUliE_EEviT1_ --------------------------
	.section	.nv.constant0._ZN2at6native18elementwise_kernelILi128ELi4EZNS0_22gpu_kernel_impl_nocastINS0_13AUnaryFunctorIN3c104HalfES5_S5_ZZZNS0_19minimum_kernel_cudaERNS_18TensorIteratorBaseEENKUlvE0_clEvENKUlvE1_clEvEUlS5_S5_E_EEEEvS7_RKT_EUliE_EEviT1_,"a",@progbits
	.sectionflags	@""
	.align	4
.nv.constant0._ZN2at6native18elementwise_kernelILi128ELi4EZNS0_22gpu_kernel_impl_nocastINS0_13AUnaryFunctorIN3c104HalfES5_S5_ZZZNS0_19minimum_kernel_cudaERNS_18TensorIteratorBaseEENKUlvE0_clEvENKUlvE1_clEvEUlS5_S5_E_EEEEvS7_RKT_EUliE_EEviT1_:
	.zero		896


//--------------------- .nv.constant0._ZN2at6native27unrolled_elementwise_kernelINS0_13AUnaryFunctorIN3c104HalfES4_S4_ZZZNS0_19minimum_kernel_cudaERNS_18TensorIteratorBaseEENKUlvE0_clEvENKUlvE1_clEvEUlS4_S4_E_EESt5arrayIPcLm2EELi4E23TrivialOffsetCalculatorILi1EjESF_NS0_6memory15LoadWithoutCastENSG_16StoreWithoutCastEEEviT_T0_T2_T3_T4_T5_ --------------------------
	.section	.nv.constant0._ZN2at6native27unrolled_elementwise_kernelINS0_13AUnaryFunctorIN3c104HalfES4_S4_ZZZNS0_19minimum_kernel_cudaERNS_18TensorIteratorBaseEENKUlvE0_clEvENKUlvE1_clEvEUlS4_S4_E_EESt5arrayIPcLm2EELi4E23TrivialOffsetCalculatorILi1EjESF_NS0_6memory15LoadWithoutCastENSG_16StoreWithoutCastEEEviT_T0_T2_T3_T4_T5_,"a",@progbits
	.sectionflags	@""
	.align	4
.nv.constant0._ZN2at6native27unrolled_elementwise_kernelINS0_13AUnaryFunctorIN3c104HalfES4_S4_ZZZNS0_19minimum_kernel_cudaERNS_18TensorIteratorBaseEENKUlvE0_clEvENKUlvE1_clEvEUlS4_S4_E_EESt5arrayIPcLm2EELi4E23TrivialOffsetCalculatorILi1EjESF_NS0_6memory15LoadWithoutCastENSG_16StoreWithoutCastEEEviT_T0_T2_T3_T4_T5_:
	.zero		380


//--------------------- .nv.constant0._ZN2at6native29vectorized_elementwise_kernelILi2ENS0_13AUnaryFunctorIN3c104HalfES4_S4_ZZZNS0_19minimum_kernel_cudaERNS_18TensorIteratorBaseEENKUlvE0_clEvENKUlvE1_clEvEUlS4_S4_E_EESt5arrayIPcLm2EEEEviT0_T1_ --------------------------
	.section	.nv.constant0._ZN2at6native29vectorized_elementwise_kernelILi2ENS0_13AUnaryFunctorIN3c104HalfES4_S4_ZZZNS0_19minimum_kernel_cudaERNS_18TensorIteratorBaseEENKUlvE0_clEvENKUlvE1_clEvEUlS4_S4_E_EESt5arrayIPcLm2EEEEviT0_T1_,"a",@progbits
	.sectionflags	@""
	.align	4
.nv.constant0._ZN2at6native29vectorized_elementwise_kernelILi2ENS0_13AUnaryFunctorIN3c104HalfES4_S4_ZZZNS0_19minimum_kernel_cudaERNS_18TensorIteratorBaseEENKUlvE0_clEvENKUlvE1_clEvEUlS4_S4_E_EESt5arrayIPcLm2EEEEviT0_T1_:
	.zero		376


//--------------------- .nv.constant0._ZN2at6native29vectorized_elementwise_kernelILi4ENS0_13AUnaryFunctorIN3c104HalfES4_S4_ZZZNS0_19minimum_kernel_cudaERNS_18TensorIteratorBaseEENKUlvE0_clEvENKUlvE1_clEvEUlS4_S4_E_EESt5arrayIPcLm2EEEEviT0_T1_ --------------------------
	.section	.nv.constant0._ZN2at6native29vectorized_elementwise_kernelILi4ENS0_13AUnaryFunctorIN3c104HalfES4_S4_ZZZNS0_19minimum_kernel_cudaERNS_18TensorIteratorBaseEENKUlvE0_clEvENKUlvE1_clEvEUlS4_S4_E_EESt5arrayIPcLm2EEEEviT0_T1_,"a",@progbits
	.sectionflags	@""
	.align	4
.nv.constant0._ZN2at6native29vectorized_elementwise_kernelILi4ENS0_13AUnaryFunctorIN3c104HalfES4_S4_ZZZNS0_19minimum_kernel_cudaERNS_18TensorIteratorBaseEENKUlvE0_clEvENKUlvE1_clEvEUlS4_S4_E_EESt5arrayIPcLm2EEEEviT0_T1_:
	.zero		376


//--------------------- .nv.constant0._ZN2at6native29vectorized_elementwise_kernelILi8ENS0_13AUnaryFunctorIN3c104HalfES4_S4_ZZZNS0_19minimum_kernel_cudaERNS_18TensorIteratorBaseEENKUlvE0_clEvENKUlvE1_clEvEUlS4_S4_E_EESt5arrayIPcLm2EEEEviT0_T1_ --------------------------
	.section	.nv.constant0._ZN2at6native29vectorized_elementwise_kernelILi8ENS0_13AUnaryFunctorIN3c104HalfES4_S4_ZZZNS0_19minimum_kernel_cudaERNS_18TensorIteratorBaseEENKUlvE0_clEvENKUlvE1_clEvEUlS4_S4_E_EESt5arrayIPcLm2EEEEviT0_T1_,"a",@progbits
	.sectionflags	@""
	.align	4
.nv.constant0._ZN2at6native29vectorized_elementwise_kernelILi8ENS0_13AUnaryFunctorIN3c104HalfES4_S4_ZZZNS0_19minimum_kernel_cudaERNS_18TensorIteratorBaseEENKUlvE0_clEvENKUlvE1_clEvEUlS4_S4_E_EESt5arrayIPcLm2EEEEviT0_T1_:
	.zero		376


//--------------------- .nv.constant2._ZN2at6native18elementwise_kernelILi128ELi4EZNS0_15gpu_kernel_implINS0_13BinaryFunctorIN3c104HalfES5_S5_ZZZNS0_19minimum_kernel_cudaERNS_18TensorIteratorBaseEENKUlvE0_clEvENKUlvE1_clEvEUlS5_S5_E_EEEEvS7_RKT_EUliE_EEviT1_ --------------------------
	.section	.nv.constant2._ZN2at6native18elementwise_kernelILi128ELi4EZNS0_15gpu_kernel_implINS0_13BinaryFunctorIN3c104HalfES5_S5_ZZZNS0_19minimum_kernel_cudaERNS_18TensorIteratorBaseEENKUlvE0_clEvENKUlvE1_clEvEUlS5_S5_E_EEEEvS7_RKT_EUliE_EEviT1_,"a",@progbits
	.sectionflags	@""
	.align	4
.nv.constant2._ZN2at6native18elementwise_kernelILi128ELi4EZNS0_15gpu_kernel_implINS0_13BinaryFunctorIN3c104HalfES5_S5_ZZZNS0_19minimum_kernel_cudaERNS_18TensorIteratorBaseEENKUlvE0_clEvENKUlvE1_clEvEUlS5_S5_E_EEEEvS7_RKT_EUliE_EEviT1_:
        /*0000*/ 	.byte	0x00, 0x00, 0x00, 0xf0, 0xff, 0xff, 0x0f, 0x38


//--------------------- .nv.constant0._ZN2at6native18elementwise_kernelILi128ELi4EZNS0_15gpu_kernel_implINS0_13BinaryFunctorIN3c104HalfES5_S5_ZZZNS0_19minimum_kernel_cudaERNS_18TensorIteratorBaseEENKUlvE0_clEvENKUlvE1_clEvEUlS5_S5_E_EEEEvS7_RKT_EUliE_EEviT1_ --------------------------
	.section	.nv.constant0._ZN2at6native18elementwise_kernelILi128ELi4EZNS0_15gpu_kernel_implINS0_13BinaryFunctorIN3c104HalfES5_S5_ZZZNS0_19minimum_kernel_cudaERNS_18TensorIteratorBaseEENKUlvE0_clEvENKUlvE1_clEvEUlS5_S5_E_EEEEvS7_RKT_EUliE_EEviT1_,"a",@progbits
	.sectionflags	@""
	.align	4
.nv.constant0._ZN2at6native18elementwise_kernelILi128ELi4EZNS0_15gpu_kernel_implINS0_13BinaryFunctorIN3c104HalfES5_S5_ZZZNS0_19minimum_kernel_cudaERNS_18TensorIteratorBaseEENKUlvE0_clEvENKUlvE1_clEvEUlS5_S5_E_EEEEvS7_RKT_EUliE_EEviT1_:
	.zero		1008


//--------------------- .nv.constant2._ZN2at6native27unrolled_elementwise_kernelINS0_13BinaryFunctorIN3c104HalfES4_S4_ZZZNS0_19minimum_kernel_cudaERNS_18TensorIteratorBaseEENKUlvE0_clEvENKUlvE1_clEvEUlS4_S4_E_EESt5arrayIPcLm3EELi4E23TrivialOffsetCalculatorILi2EjESE_ILi1EjENS0_6memory12LoadWithCastILi2EEENSH_13StoreWithCastILi1EEEEEviT_T0_T2_T3_T4_T5_ --------------------------
	.section	.nv.constant2._ZN2at6native27unrolled_elementwise_kernelINS0_13BinaryFunctorIN3c104HalfES4_S4_ZZZNS0_19minimum_kernel_cudaERNS_18TensorIteratorBaseEENKUlvE0_clEvENKUlvE1_clEvEUlS4_S4_E_EESt5arrayIPcLm3EELi4E23TrivialOffsetCalculatorILi2EjESE_ILi1EjENS0_6memory12LoadWithCastILi2EEENSH_13StoreWithCastILi1EEEEEviT_T0_T2_T3_T4_T5_,"a",@progbits
	.sectionflags	@""
	.align	4
.nv.constant2._ZN2at6native27unrolled_elementwise_kernelINS0_13BinaryFunctorIN3c104HalfES4_S4_ZZZNS0_19minimum_kernel_cudaERNS_18TensorIteratorBaseEENKUlvE0_clEvENKUlvE1_clEvEUlS4_S4_E_EESt5arrayIPcLm3EELi4E23TrivialOffsetCalculatorILi2EjESE_ILi1EjENS0_6memory12LoadWithCastILi2EEENSH_13StoreWithCastILi1EEEEEviT_T0_T2_T3_T4_T5_:
        /*0000*/ 	.byte	0x00, 0x00, 0x00, 0xf0, 0xff, 0xff, 0x0f, 0x38


//--------------------- .nv.constant0._ZN2at6native27unrolled_elementwise_kernelINS0_13BinaryFunctorIN3c104HalfES4_S4_ZZZNS0_19minimum_kernel_cudaERNS_18TensorIteratorBaseEENKUlvE0_clEvENKUlvE1_clEvEUlS4_S4_E_EESt5arrayIPcLm3EELi4E23TrivialOffsetCalculatorILi2EjESE_ILi1EjENS0_6memory12LoadWithCastILi2EEENSH_13StoreWithCastILi1EEEEEviT_T0_T2_T3_T4_T5_ --------------------------
	.section	.nv.constant0._ZN2at6native27unrolled_elementwise_kernelINS0_13BinaryFunctorIN3c104HalfES4_S4_ZZZNS0_19minimum_kernel_cudaERNS_18TensorIteratorBaseEENKUlvE0_clEvENKUlvE1_clEvEUlS4_S4_E_EESt5arrayIPcLm3EELi4E23TrivialOffsetCalculatorILi2EjESE_ILi1EjENS0_6memory12LoadWithCastILi2EEENSH_13StoreWithCastILi1EEEEEviT_T0_T2_T3_T4_T5_,"a",@progbits
	.sectionflags	@""
	.align	4
.nv.constant0._ZN2at6native27unrolled_elementwise_kernelINS0_13BinaryFunctorIN3c104HalfES4_S4_ZZZNS0_19minimum_kernel_cudaERNS_18TensorIteratorBaseEENKUlvE0_clEvENKUlvE1_clEvEUlS4_S4_E_EESt5arrayIPcLm3EELi4E23TrivialOffsetCalculatorILi2EjESE_ILi1EjENS0_6memory12LoadWithCastILi2EEENSH_13StoreWithCastILi1EEEEEviT_T0_T2_T3_T4_T5_:
	.zero		408


//--------------------- .nv.constant0._ZN2at6native18elementwise_kernelILi128ELi4EZNS0_22gpu_kernel_impl_nocastINS0_13BinaryFunctorIN3c104HalfES5_S5_ZZZNS0_19minimum_kernel_cudaERNS_18TensorIteratorBaseEENKUlvE0_clEvENKUlvE1_clEvEUlS5_S5_E_EEEEvS7_RKT_EUliE_EEviT1_ --------------------------
	.section	.nv.constant0._ZN2at6native18elementwise_kernelILi128ELi4EZNS0_22gpu_kernel_impl_nocastINS0_13BinaryFunctorIN3c104HalfES5_S5_ZZZNS0_19minimum_kernel_cudaERNS_18TensorIteratorBaseEENKUlvE0_clEvENKUlvE1_clEvEUlS5_S5_E_EEEEvS7_RKT_EUliE_EEviT1_,"a",@progbits
	.sectionflags	@""
	.align	4
.nv.constant0._ZN2at6native18elementwise_kernelILi128ELi4EZNS0_22gpu_kernel_impl_nocastINS0_13BinaryFunctorIN3c104HalfES5_S5_ZZZNS0_19minimum_kernel_cudaERNS_18TensorIteratorBaseEENKUlvE0_clEvENKUlvE1_clEvEUlS5_S5_E_EEEEvS7_RKT_EUliE_EEviT1_:
	.zero		1008


//--------------------- .nv.constant0._ZN2at6native27unrolled_elementwise_kernelINS0_13BinaryFunctorIN3c104HalfES4_S4_ZZZNS0_19minimum_kernel_cudaERNS_18TensorIteratorBaseEENKUlvE0_clEvENKUlvE1_clEvEUlS4_S4_E_EESt5arrayIPcLm3EELi4E23TrivialOffsetCalculatorILi2EjESE_ILi1EjENS0_6memory15LoadWithoutCastENSH_16StoreWithoutCastEEEviT_T0_T2_T3_T4_T5_ --------------------------
	.section	.nv.constant0._ZN2at6native27unrolled_elementwise_kernelINS0_13BinaryFunctorIN3c104HalfES4_S4_ZZZNS0_19minimum_kernel_cudaERNS_18TensorIteratorBaseEENKUlvE0_clEvENKUlvE1_clEvEUlS4_S4_E_EESt5arrayIPcLm3EELi4E23TrivialOffsetCalculatorILi2EjESE_ILi1EjENS0_6memory15LoadWithoutCastENSH_16StoreWithoutCastEEEviT_T0_T2_T3_T4_T5_,"a",@progbits
	.sectionflags	@""
	.align	4
.nv.constant0._ZN2at6native27unrolled_elementwise_kernelINS0_13BinaryFunctorIN3c104HalfES4_S4_ZZZNS0_19minimum_kernel_cudaERNS_18TensorIteratorBaseEENKUlvE0_clEvENKUlvE1_clEvEUlS4_S4_E_EESt5arrayIPcLm3EELi4E23TrivialOffsetCalculatorILi2EjESE_ILi1EjENS0_6memory15LoadWithoutCastENSH_16StoreWithoutCastEEEviT_T0_T2_T3_T4_T5_:
	.zero		388


//--------------------- .nv.constant0._ZN2at6native29vectorized_elementwise_kernelILi2ENS0_13BinaryFunctorIN3c104HalfES4_S4_ZZZNS0_19minimum_kernel_cudaERNS_18TensorIteratorBaseEENKUlvE0_clEvENKUlvE1_clEvEUlS4_S4_E_EESt5arrayIPcLm3EEEEviT0_T1_ --------------------------
	.section	.nv.constant0._ZN2at6native29vectorized_elementwise_kernelILi2ENS0_13BinaryFunctorIN3c104HalfES4_S4_ZZZNS0_19minimum_kernel_cudaERNS_18TensorIteratorBaseEENKUlvE0_clEvENKUlvE1_clEvEUlS4_S4_E_EESt5arrayIPcLm3EEEEviT0_T1_,"a",@progbits
	.sectionflags	@""
	.align	4
.nv.constant0._ZN2at6native29vectorized_elementwise_kernelILi2ENS0_13BinaryFunctorIN3c104HalfES4_S4_ZZZNS0_19minimum_kernel_cudaERNS_18TensorIteratorBaseEENKUlvE0_clEvENKUlvE1_clEvEUlS4_S4_E_EESt5arrayIPcLm3EEEEviT0_T1_:
	.zero		384


//--------------------- .nv.constant0._ZN2at6native29vectorized_elementwise_kernelILi4ENS0_13BinaryFunctorIN3c104HalfES4_S4_ZZZNS0_19minimum_kernel_cudaERNS_18TensorIteratorBaseEENKUlvE0_clEvENKUlvE1_clEvEUlS4_S4_E_EESt5arrayIPcLm3EEEEviT0_T1_ --------------------------
	.section	.nv.constant0._ZN2at6native29vectorized_elementwise_kernelILi4ENS0_13BinaryFunctorIN3c104HalfES4_S4_ZZZNS0_19minimum_kernel_cudaERNS_18TensorIteratorBaseEENKUlvE0_clEvENKUlvE1_clEvEUlS4_S4_E_EESt5arrayIPcLm3EEEEviT0_T1_,"a",@progbits
	.sectionflags	@""
	.align	4
.nv.constant0._ZN2at6native29vectorized_elementwise_kernelILi4ENS0_13BinaryFunctorIN3c104HalfES4_S4_ZZZNS0_19minimum_kernel_cudaERNS_18TensorIteratorBaseEENKUlvE0_clEvENKUlvE1_clEvEUlS4_S4_E_EESt5arrayIPcLm3EEEEviT0_T1_:
	.zero		384


//--------------------- .nv.constant0._ZN2at6native29vectorized_elementwise_kernelILi8ENS0_13BinaryFunctorIN3c104HalfES4_S4_ZZZNS0_19minimum_kernel_cudaERNS_18TensorIteratorBaseEENKUlvE0_clEvENKUlvE1_clEvEUlS4_S4_E_EESt5arrayIPcLm3EEEEviT0_T1_ --------------------------
	.section	.nv.constant0._ZN2at6native29vectorized_elementwise_kernelILi8ENS0_13BinaryFunctorIN3c104HalfES4_S4_ZZZNS0_19minimum_kernel_cudaERNS_18TensorIteratorBaseEENKUlvE0_clEvENKUlvE1_clEvEUlS4_S4_E_EESt5arrayIPcLm3EEEEviT0_T1_,"a",@progbits
	.sectionflags	@""
	.align	4
.nv.constant0._ZN2at6native29vectorized_elementwise_kernelILi8ENS0_13BinaryFunctorIN3c104HalfES4_S4_ZZZNS0_19minimum_kernel_cudaERNS_18TensorIteratorBaseEENKUlvE0_clEvENKUlvE1_clEvEUlS4_S4_E_EESt5arrayIPcLm3EEEEviT0_T1_:
	.zero		384


//--------------------- .nv.constant2._ZN2at6native18elementwise_kernelILi128ELi4EZNS0_15gpu_kernel_implINS0_13AUnaryFunctorIfffZZZNS0_19minimum_kernel_cudaERNS_18TensorIteratorBaseEENKUlvE0_clEvENKUlvE0_clEvEUlffE_EEEEvS5_RKT_EUliE_EEviT1_ --------------------------
	.section	.nv.constant2._ZN2at6native18elementwise_kernelILi128ELi4EZNS0_15gpu_kernel_implINS0_13AUnaryFunctorIfffZZZNS0_19minimum_kernel_cudaERNS_18TensorIteratorBaseEENKUlvE0_clEvENKUlvE0_clEvEUlffE_EEEEvS5_RKT_EUliE_EEviT1_,"a",@progbits
	.sectionflags	@""
	.align	4
.nv.constant2._ZN2at6native18elementwise_kernelILi128ELi4EZNS0_15gpu_kernel_implINS0_13AUnaryFunctorIfffZZZNS0_19minimum_kernel_cudaERNS_18TensorIteratorBaseEENKUlvE0_clEvENKUlvE0_clEvEUlffE_EEEEvS5_RKT_EUliE_EEviT1_:
        /*0000*/ 	.byte	0x00, 0x00, 0x00, 0xf0, 0xff, 0xff, 0x0f, 0x38


//--------------------- .nv.constant0._ZN2at6native18elementwise_kernelILi128ELi4EZNS0_15gpu_kernel_implINS0_13AUnaryFunctorIfffZZZNS0_19minimum_kernel_cudaERNS_18TensorIteratorBaseEENKUlvE0_clEvENKUlvE0_clEvEUlffE_EEEEvS5_RKT_EUliE_EEviT1_ --------------------------
	.section	.nv.constant0._ZN2at6native18elementwise_kernelILi128ELi4EZNS0_15gpu_kernel_implINS0_13AUnaryFunctorIfffZZZNS0_19minimum_kernel_cudaERNS_18TensorIteratorBaseEENKUlvE0_clEvENKUlvE0_clEvEUlffE_EEEEvS5_RKT_EUliE_EEviT1_,"a",@progbits
	.sectionflags	@""
	.align	4
.nv.constant0._ZN2at6native18elementwise_kernelILi128ELi4EZNS0_15gpu_kernel_implINS0_13AUnaryFunctorIfffZZZNS0_19minimum_kernel_cudaERNS_18TensorIteratorBaseEENKUlvE0_clEvENKUlvE0_clEvEUlffE_EEEEvS5_RKT_EUliE_EEviT1_:
	.zero		904


//--------------------- .nv.constant2._ZN2at6native27unrolled_elementwise_kernelINS0_13AUnaryFunctorIfffZZZNS0_19minimum_kernel_cudaERNS_18TensorIteratorBaseEENKUlvE0_clEvENKUlvE0_clEvEUlffE_EESt5arrayIPcLm2EELi4E23TrivialOffsetCalculatorILi1EjESD_NS0_6memory12LoadWithCastILi1EEENSE_13StoreWithCastILi1EEEEEviT_T0_T2_T3_T4_T5_ --------------------------
	.section	.nv.constant2._ZN2at6native27unrolled_elementwise_kernelINS0_13AUnaryFunctorIfffZZZNS0_19minimum_kernel_cudaERNS_18TensorIteratorBaseEENKUlvE0_clEvENKUlvE0_clEvEUlffE_EESt5arrayIPcLm2EELi4E23TrivialOffsetCalculatorILi1EjESD_NS0_6memory12LoadWithCastILi1EEENSE_13StoreWithCastILi1EEEEEviT_T0_T2_T3_T4_T5_,"a",@progbits
	.sectionflags	@""
	.align	4
.nv.constant2._ZN2at6native27unrolled_elementwise_kernelINS0_13AUnaryFunctorIfffZZZNS0_19minimum_kernel_cudaERNS_18TensorIteratorBaseEENKUlvE0_clEvENKUlvE0_clEvEUlffE_EESt5arrayIPcLm2EELi4E23TrivialOffsetCalculatorILi1EjESD_NS0_6memory12LoadWithCastILi1EEENSE_13StoreWithCastILi1EEEEEviT_T0_T2_T3_T4_T5_:
        /*0000*/ 	.byte	0x00, 0x00, 0x00, 0xf0, 0xff, 0xff, 0x0f, 0x38


//--------------------- .nv.constant0._ZN2at6native27unrolled_elementwise_kernelINS0_13AUnaryFunctorIfffZZZNS0_19minimum_kernel_cudaERNS_18TensorIteratorBaseEENKUlvE0_clEvENKUlvE0_clEvEUlffE_EESt5arrayIPcLm2EELi4E23TrivialOffsetCalculatorILi1EjESD_NS0_6memory12LoadWithCastILi1EEENSE_13StoreWithCastILi1EEEEEviT_T0_T2_T3_T4_T5_ --------------------------
	.section	.nv.constant0._ZN2at6native27unrolled_elementwise_kernelINS0_13AUnaryFunctorIfffZZZNS0_19minimum_kernel_cudaERNS_18TensorIteratorBaseEENKUlvE0_clEvENKUlvE0_clEvEUlffE_EESt5arrayIPcLm2EELi4E23TrivialOffsetCalculatorILi1EjESD_NS0_6memory12LoadWithCastILi1EEENSE_13StoreWithCastILi1EEEEEviT_T0_T2_T3_T4_T5_,"a",@progbits
	.sectionflags	@""
	.align	4
.nv.constant0._ZN2at6native27unrolled_elementwise_kernelINS0_13AUnaryFunctorIfffZZZNS0_19minimum_kernel_cudaERNS_18TensorIteratorBaseEENKUlvE0_clEvENKUlvE0_clEvEUlffE_EESt5arrayIPcLm2EELi4E23TrivialOffsetCalculatorILi1EjESD_NS0_6memory12LoadWithCastILi1EEENSE_13StoreWithCastILi1EEEEEviT_T0_T2_T3_T4_T5_:
	.zero		404


//--------------------- .nv.constant0._ZN2at6native18elementwise_kernelILi128ELi2EZNS0_22gpu_kernel_impl_nocastINS0_13AUnaryFunctorIfffZZZNS0_19minimum_kernel_cudaERNS_18TensorIteratorBaseEENKUlvE0_clEvENKUlvE0_clEvEUlffE_EEEEvS5_RKT_EUliE_EEviT1_ --------------------------
	.section	.nv.constant0._ZN2at6native18elementwise_kernelILi128ELi2EZNS0_22gpu_kernel_impl_nocastINS0_13AUnaryFunctorIfffZZZNS0_19minimum_kernel_cudaERNS_18TensorIteratorBaseEENKUlvE0_clEvENKUlvE0_clEvEUlffE_EEEEvS5_RKT_EUliE_EEviT1_,"a",@progbits
	.sectionflags	@""
	.align	4
.nv.constant0._ZN2at6native18elementwise_kernelILi128ELi2EZNS0_22gpu_kernel_impl_nocastINS0_13AUnaryFunctorIfffZZZNS0_19minimum_kernel_cudaERNS_18TensorIteratorBaseEENKUlvE0_clEvENKUlvE0_clEvEUlffE_EEEEvS5_RKT_EUliE_EEviT1_:
	.zero		896


//--------------------- .nv.constant0._ZN2at6native27unrolled_elementwise_kernelINS0_13AUnaryFunctorIfffZZZNS0_19minimum_kernel_cudaERNS_18TensorIteratorBaseEENKUlvE0_clEvENKUlvE0_clEvEUlffE_EESt5arrayIPcLm2EELi4E23TrivialOffsetCalculatorILi1EjESD_NS0_6memory15LoadWithoutCastENSE_16StoreWithoutCastEEEviT_T0_T2_T3_T4_T5_ --------------------------
	.section	.nv.constant0._ZN2at6native27unrolled_elementwise_kernelINS0_13AUnaryFunctorIfffZZZNS0_19minimum_kernel_cudaERNS_18TensorIteratorBaseEENKUlvE0_clEvENKUlvE0_clEvEUlffE_EESt5arrayIPcLm2EELi4E23TrivialOffsetCalculatorILi1EjESD_NS0_6memory15LoadWithoutCastENSE_16StoreWithoutCastEEEviT_T0_T2_T3_T4_T5_,"a",@progbits
	.sectionflags	@""
	.align	4
.nv.constant0._ZN2at6native27unrolled_elementwise_kernelINS0_13AUnaryFunctorIfffZZZNS0_19minimum_kernel_cudaERNS_18TensorIteratorBaseEENKUlvE0_clEvENKUlvE0_clEvEUlffE_EESt5arrayIPcLm2EELi4E23TrivialOffsetCalculatorILi1EjESD_NS0_6memory15LoadWithoutCastENSE_16StoreWithoutCastEEEviT_T0_T2_T3_T4_T5_:
	.zero		388


//--------------------- .nv.constant0._ZN2at6native29vectorized_elementwise_kernelILi2ENS0_13AUnaryFunctorIfffZZZNS0_19minimum_kernel_cudaERNS_18TensorIteratorBaseEENKUlvE0_clEvENKUlvE0_clEvEUlffE_EESt5arrayIPcLm2EEEEviT0_T1_ --------------------------
	.section	.nv.constant0._ZN2at6native29vectorized_elementwise_kernelILi2ENS0_13AUnaryFunctorIfffZZZNS0_19minimum_kernel_cudaERNS_18TensorIteratorBaseEENKUlvE0_clEvENKUlvE0_clEvEUlffE_EESt5arrayIPcLm2EEEEviT0_T1_,"a",@progbits
	.sectionflags	@""
	.align	4
.nv.constant0._ZN2at6native29vectorized_elementwise_kernelILi2ENS0_13AUnaryFunctorIfffZZZNS0_19minimum_kernel_cudaERNS_18TensorIteratorBaseEENKUlvE0_clEvENKUlvE0_clEvEUlffE_EESt5arrayIPcLm2EEEEviT0_T1_:
	.zero		384


//--------------------- .nv.constant0._ZN2at6native29vectorized_elementwise_kernelILi4ENS0_13AUnaryFunctorIfffZZZNS0_19minimum_kernel_cudaERNS_18TensorIteratorBaseEENKUlvE0_clEvENKUlvE0_clEvEUlffE_EESt5arrayIPcLm2EEEEviT0_T1_ --------------------------
	.section	.nv.constant0._ZN2at6native29vectorized_elementwise_kernelILi4ENS0_13AUnaryFunctorIfffZZZNS0_19minimum_kernel_cudaERNS_18TensorIteratorBaseEENKUlvE0_clEvENKUlvE0_clEvEUlffE_EESt5arrayIPcLm2EEEEviT0_T1_,"a",@progbits
	.sectionflags	@""
	.align	4
.nv.constant0._ZN2at6native29vectorized_elementwise_kernelILi4ENS0_13AUnaryFunctorIfffZZZNS0_19minimum_kernel_cudaERNS_18TensorIteratorBaseEENKUlvE0_clEvENKUlvE0_clEvEUlffE_EESt5arrayIPcLm2EEEEviT0_T1_:
	.zero		384


//--------------------- .nv.constant0._ZN2at6native29vectorized_elementwise_kernelILi8ENS0_13AUnaryFunctorIfffZZZNS0_19minimum_kernel_cudaERNS_18TensorIteratorBaseEENKUlvE0_clEvENKUlvE0_clEvEUlffE_EESt5arrayIPcLm2EEEEviT0_T1_ --------------------------
	.section	.nv.constant0._ZN2at6native29vectorized_elementwise_kernelILi8ENS0_13AUnaryFunctorIfffZZZNS0_19minimum_kernel_cudaERNS_18TensorIteratorBaseEENKUlvE0_clEvENKUlvE0_clEvEUlffE_EESt5arrayIPcLm2EEEEviT0_T1_,"a",@progbits
	.sectionflags	@""
	.align	4
.nv.constant0._ZN2at6native29vectorized_elementwise_kernelILi8ENS0_13AUnaryFunctorIfffZZZNS0_19minimum_kernel_cudaERNS_18TensorIteratorBaseEENKUlvE0_clEvENKUlvE0_clEvEUlffE_EESt5arrayIPcLm2EEEEviT0_T1_:
	.zero		384


//--------------------- .nv.constant2._ZN2at6native18elementwise_kernelILi128ELi4EZNS0_15gpu_kernel_implINS0_13BinaryFunctorIfffZZZNS0_19minimum_kernel_cudaERNS_18TensorIteratorBaseEENKUlvE0_clEvENKUlvE0_clEvEUlffE_EEEEvS5_RKT_EUliE_EEviT1_ --------------------------
	.section	.nv.constant2._ZN2at6native18elementwise_kernelILi128ELi4EZNS0_15gpu_kernel_implINS0_13BinaryFunctorIfffZZZNS0_19minimum_kernel_cudaERNS_18TensorIteratorBaseEENKUlvE0_clEvENKUlvE0_clEvEUlffE_EEEEvS5_RKT_EUliE_EEviT1_,"a",@progbits
	.sectionflags	@""
	.align	4
.nv.constant2._ZN2at6native18elementwise_kernelILi128ELi4EZNS0_15gpu_kernel_implINS0_13BinaryFunctorIfffZZZNS0_19minimum_kernel_cudaERNS_18TensorIteratorBaseEENKUlvE0_clEvENKUlvE0_clEvEUlffE_EEEEvS5_RKT_EUliE_EEviT1_:
        /*0000*/ 	.byte	0x00, 0x00, 0x00, 0xf0, 0xff, 0xff, 0x0f, 0x38


//--------------------- .nv.constant0._ZN2at6native18elementwise_kernelILi128ELi4EZNS0_15gpu_kernel_implINS0_13BinaryFunctorIfffZZZNS0_19minimum_kernel_cudaERNS_18TensorIteratorBaseEENKUlvE0_clEvENKUlvE0_clEvEUlffE_EEEEvS5_RKT_EUliE_EEviT1_ --------------------------
	.section	.nv.constant0._ZN2at6native18elementwise_kernelILi128ELi4EZNS0_15gpu_kernel_implINS0_13BinaryFunctorIfffZZZNS0_19minimum_kernel_cudaERNS_18TensorIteratorBaseEENKUlvE0_clEvENKUlvE0_clEvEUlffE_EEEEvS5_RKT_EUliE_EEviT1_,"a",@progbits
	.sectionflags	@""
	.align	4
.nv.constant0._ZN2at6native18elementwise_kernelILi128ELi4EZNS0_15gpu_kernel_implINS0_13BinaryFunctorIfffZZZNS0_19minimum_kernel_cudaERNS_18TensorIteratorBaseEENKUlvE0_clEvENKUlvE0_clEvEUlffE_EEEEvS5_RKT_EUliE_EEviT1_:
	.zero		1008


//--------------------- .nv.constant2._ZN2at6native27unrolled_elementwise_kernelINS0_13BinaryFunctorIfffZZZNS0_19minimum_kernel_cudaERNS_18TensorIteratorBaseEENKUlvE0_clEvENKUlvE0_clEvEUlffE_EESt5arrayIPcLm3EELi4E23TrivialOffsetCalculatorILi2EjESC_ILi1EjENS0_6memory12LoadWithCastILi2EEENSF_13StoreWithCastILi1EEEEEviT_T0_T2_T3_T4_T5_ --------------------------
	.section	.nv.constant2._ZN2at6native27unrolled_elementwise_kernelINS0_13BinaryFunctorIfffZZZNS0_19minimum_kernel_cudaERNS_18TensorIteratorBaseEENKUlvE0_clEvENKUlvE0_clEvEUlffE_EESt5arrayIPcLm3EELi4E23TrivialOffsetCalculatorILi2EjESC_ILi1EjENS0_6memory12LoadWithCastILi2EEENSF_13StoreWithCastILi1EEEEEviT_T0_T2_T3_T4_T5_,"a",@progbits
	.sectionflags	@""
	.align	4
.nv.constant2._ZN2at6native27unrolled_elementwise_kernelINS0_13BinaryFunctorIfffZZZNS0_19minimum_kernel_cudaERNS_18TensorIteratorBaseEENKUlvE0_clEvENKUlvE0_clEvEUlffE_EESt5arrayIPcLm3EELi4E23TrivialOffsetCalculatorILi2EjESC_ILi1EjENS0_6memory12LoadWithCastILi2EEENSF_13StoreWithCastILi1EEEEEviT_T0_T2_T3_T4_T5_:
        /*0000*/ 	.byte	0x00, 0x00, 0x00, 0xf0, 0xff, 0xff, 0x0f, 0x38


//--------------------- .nv.constant0._ZN2at6native27unrolled_elementwise_kernelINS0_13BinaryFunctorIfffZZZNS0_19minimum_kernel_cudaERNS_18TensorIteratorBaseEENKUlvE0_clEvENKUlvE0_clEvEUlffE_EESt5arrayIPcLm3EELi4E23TrivialOffsetCalculatorILi2EjESC_ILi1EjENS0_6memory12LoadWithCastILi2EEENSF_13StoreWithCastILi1EEEEEviT_T0_T2_T3_T4_T5_ --------------------------
	.section	.nv.constant0._ZN2at6native27unrolled_elementwise_kernelINS0_13BinaryFunctorIfffZZZNS0_19minimum_kernel_cudaERNS_18TensorIteratorBaseEENKUlvE0_clEvENKUlvE0_clEvEUlffE_EESt5arrayIPcLm3EELi4E23TrivialOffsetCalculatorILi2EjESC_ILi1EjENS0_6memory12LoadWithCastILi2EEENSF_13StoreWithCastILi1EEEEEviT_T0_T2_T3_T4_T5_,"a",@progbits
	.sectionflags	@""
	.align	4
.nv.constant0._ZN2at6native27unrolled_elementwise_kernelINS0_13BinaryFunctorIfffZZZNS0_19minimum_kernel_cudaERNS_18TensorIteratorBaseEENKUlvE0_clEvENKUlvE0_clEvEUlffE_EESt5arrayIPcLm3EELi4E23TrivialOffsetCalculatorILi2EjESC_ILi1EjENS0_6memory12LoadWithCastILi2EEENSF_13StoreWithCastILi1EEEEEviT_T0_T2_T3_T4_T5_:
	.zero		408


//--------------------- .nv.constant0._ZN2at6native18elementwise_kernelILi128ELi2EZNS0_22gpu_kernel_impl_nocastINS0_13BinaryFunctorIfffZZZNS0_19minimum_kernel_cudaERNS_18TensorIteratorBaseEENKUlvE0_clEvENKUlvE0_clEvEUlffE_EEEEvS5_RKT_EUliE_EEviT1_ --------------------------
	.section	.nv.constant0._ZN2at6native18elementwise_kernelILi128ELi2EZNS0_22gpu_kernel_impl_nocastINS0_13BinaryFunctorIfffZZZNS0_19minimum_kernel_cudaERNS_18TensorIteratorBaseEENKUlvE0_clEvENKUlvE0_clEvEUlffE_EEEEvS5_RKT_EUliE_EEviT1_,"a",@progbits
	.sectionflags	@""
	.align	4
.nv.constant0._ZN2at6native18elementwise_kernelILi128ELi2EZNS0_22gpu_kernel_impl_nocastINS0_13BinaryFunctorIfffZZZNS0_19minimum_kernel_cudaERNS_18TensorIteratorBaseEENKUlvE0_clEvENKUlvE0_clEvEUlffE_EEEEvS5_RKT_EUliE_EEviT1_:
	.zero		1008


//--------------------- .nv.constant0._ZN2at6native27unrolled_elementwise_kernelINS0_13BinaryFunctorIfffZZZNS0_19minimum_kernel_cudaERNS_18TensorIteratorBaseEENKUlvE0_clEvENKUlvE0_clEvEUlffE_EESt5arrayIPcLm3EELi4E23TrivialOffsetCalculatorILi2EjESC_ILi1EjENS0_6memory15LoadWithoutCastENSF_16StoreWithoutCastEEEviT_T0_T2_T3_T4_T5_ --------------------------
	.section	.nv.constant0._ZN2at6native27unrolled_elementwise_kernelINS0_13BinaryFunctorIfffZZZNS0_19minimum_kernel_cudaERNS_18TensorIteratorBaseEENKUlvE0_clEvENKUlvE0_clEvEUlffE_EESt5arrayIPcLm3EELi4E23TrivialOffsetCalculatorILi2EjESC_ILi1EjENS0_6memory15LoadWithoutCastENSF_16StoreWithoutCastEEEviT_T0_T2_T3_T4_T5_,"a",@progbits
	.sectionflags	@""
	.align	4
.nv.constant0._ZN2at6native27unrolled_elementwise_kernelINS0_13BinaryFunctorIfffZZZNS0_19minimum_kernel_cudaERNS_18TensorIteratorBaseEENKUlvE0_clEvENKUlvE0_clEvEUlffE_EESt5arrayIPcLm3EELi4E23TrivialOffsetCalculatorILi2EjESC_ILi1EjENS0_6memory15LoadWithoutCastENSF_16StoreWithoutCastEEEviT_T0_T2_T3_T4_T5_:
	.zero		388


//--------------------- .nv.constant0._ZN2at6native29vectorized_elementwise_kernelILi2ENS0_13BinaryFunctorIfffZZZNS0_19minimum_kernel_cudaERNS_18TensorIteratorBaseEENKUlvE0_clEvENKUlvE0_clEvEUlffE_EESt5arrayIPcLm3EEEEviT0_T1_ --------------------------
	.section	.nv.constant0._ZN2at6native29vectorized_elementwise_kernelILi2ENS0_13BinaryFunctorIfffZZZNS0_19minimum_kernel_cudaERNS_18TensorIteratorBaseEENKUlvE0_clEvENKUlvE0_clEvEUlffE_EESt5arrayIPcLm3EEEEviT0_T1_,"a",@progbits
	.sectionflags	@""
	.align	4
.nv.constant0._ZN2at6native29vectorized_elementwise_kernelILi2ENS0_13BinaryFunctorIfffZZZNS0_19minimum_kernel_cudaERNS_18TensorIteratorBaseEENKUlvE0_clEvENKUlvE0_clEvEUlffE_EESt5arrayIPcLm3EEEEviT0_T1_:
	.zero		384


//--------------------- .nv.constant0._ZN2at6native29vectorized_elementwise_kernelILi4ENS0_13BinaryFunctorIfffZZZNS0_19minimum_kernel_cudaERNS_18TensorIteratorBaseEENKUlvE0_clEvENKUlvE0_clEvEUlffE_EESt5arrayIPcLm3EEEEviT0_T1_ --------------------------
	.section	.nv.constant0._ZN2at6native29vectorized_elementwise_kernelILi4ENS0_13BinaryFunctorIfffZZZNS0_19minimum_kernel_cudaERNS_18TensorIteratorBaseEENKUlvE0_clEvENKUlvE0_clEvEUlffE_EESt5arrayIPcLm3EEEEviT0_T1_,"a",@progbits
	.sectionflags	@""
	.align	4
.nv.constant0._ZN2at6native29vectorized_elementwise_kernelILi4ENS0_13BinaryFunctorIfffZZZNS0_19minimum_kernel_cudaERNS_18TensorIteratorBaseEENKUlvE0_clEvENKUlvE0_clEvEUlffE_EESt5arrayIPcLm3EEEEviT0_T1_:
	.zero		384


//--------------------- .nv.constant0._ZN2at6native29vectorized_elementwise_kernelILi8ENS0_13BinaryFunctorIfffZZZNS0_19minimum_kernel_cudaERNS_18TensorIteratorBaseEENKUlvE0_clEvENKUlvE0_clEvEUlffE_EESt5arrayIPcLm3EEEEviT0_T1_ --------------------------
	.section	.nv.constant0._ZN2at6native29vectorized_elementwise_kernelILi8ENS0_13BinaryFunctorIfffZZZNS0_19minimum_kernel_cudaERNS_18TensorIteratorBaseEENKUlvE0_clEvENKUlvE0_clEvEUlffE_EESt5arrayIPcLm3EEEEviT0_T1_,"a",@progbits
	.sectionflags	@""
	.align	4
.nv.constant0._ZN2at6native29vectorized_elementwise_kernelILi8ENS0_13BinaryFunctorIfffZZZNS0_19minimum_kernel_cudaERNS_18TensorIteratorBaseEENKUlvE0_clEvENKUlvE0_clEvEUlffE_EESt5arrayIPcLm3EEEEviT0_T1_:
	.zero		384


//--------------------- .nv.constant2._ZN2at6native18elementwise_kernelILi128ELi4EZNS0_15gpu_kernel_implINS0_13AUnaryFunctorIdddZZZNS0_19minimum_kernel_cudaERNS_18TensorIteratorBaseEENKUlvE0_clEvENKUlvE_clEvEUlddE_EEEEvS5_RKT_EUliE_EEviT1_ --------------------------
	.section	.nv.constant2._ZN2at6native18elementwise_kernelILi128ELi4EZNS0_15gpu_kernel_implINS0_13AUnaryFunctorIdddZZZNS0_19minimum_kernel_cudaERNS_18TensorIteratorBaseEENKUlvE0_clEvENKUlvE_clEvEUlddE_EEEEvS5_RKT_EUliE_EEviT1_,"a",@progbits
	.sectionflags	@""
	.align	4
.nv.constant2._ZN2at6native18elementwise_kernelILi128ELi4EZNS0_15gpu_kernel_implINS0_13AUnaryFunctorIdddZZZNS0_19minimum_kernel_cudaERNS_18TensorIteratorBaseEENKUlvE0_clEvENKUlvE_clEvEUlddE_EEEEvS5_RKT_EUliE_EEviT1_:
        /*0000*/ 	.byte	0x00, 0x00, 0x00, 0xf0, 0xff, 0xff, 0x0f, 0x38


//--------------------- .nv.constant0._ZN2at6native18elementwise_kernelILi128ELi4EZNS0_15gpu_kernel_implINS0_13AUnaryFunctorIdddZZZNS0_19minimum_kernel_cudaERNS_18TensorIteratorBaseEENKUlvE0_clEvENKUlvE_clEvEUlddE_EEEEvS5_RKT_EUliE_EEviT1_ --------------------------
	.section	.nv.constant0._ZN2at6native18elementwise_kernelILi128ELi4EZNS0_15gpu_kernel_implINS0_13AUnaryFunctorIdddZZZNS0_19minimum_kernel_cudaERNS_18TensorIteratorBaseEENKUlvE0_clEvENKUlvE_clEvEUlddE_EEEEvS5_RKT_EUliE_EEviT1_,"a",@progbits
	.sectionflags	@""
	.align	4
.nv.constant0._ZN2at6native18elementwise_kernelILi128ELi4EZNS0_15gpu_kernel_implINS0_13AUnaryFunctorIdddZZZNS0_19minimum_kernel_cudaERNS_18TensorIteratorBaseEENKUlvE0_clEvENKUlvE_clEvEUlddE_EEEEvS5_RKT_EUliE_EEviT1_:
	.zero		912


//--------------------- .nv.constant2._ZN2at6native27unrolled_elementwise_kernelINS0_13AUnaryFunctorIdddZZZNS0_19minimum_kernel_cudaERNS_18TensorIteratorBaseEENKUlvE0_clEvENKUlvE_clEvEUlddE_EESt5arrayIPcLm2EELi4E23TrivialOffsetCalculatorILi1EjESD_NS0_6memory12LoadWithCastILi1EEENSE_13StoreWithCastILi1EEEEEviT_T0_T2_T3_T4_T5_ --------------------------
	.section	.nv.constant2._ZN2at6native27unrolled_elementwise_kernelINS0_13AUnaryFunctorIdddZZZNS0_19minimum_kernel_cudaERNS_18TensorIteratorBaseEENKUlvE0_clEvENKUlvE_clEvEUlddE_EESt5arrayIPcLm2EELi4E23TrivialOffsetCalculatorILi1EjESD_NS0_6memory12LoadWithCastILi1EEENSE_13StoreWithCastILi1EEEEEviT_T0_T2_T3_T4_T5_,"a",@progbits
	.sectionflags	@""
	.align	4
.nv.constant2._ZN2at6native27unrolled_elementwise_kernelINS0_13AUnaryFunctorIdddZZZNS0_19minimum_kernel_cudaERNS_18TensorIteratorBaseEENKUlvE0_clEvENKUlvE_clEvEUlddE_EESt5arrayIPcLm2EELi4E23TrivialOffsetCalculatorILi1EjESD_NS0_6memory12LoadWithCastILi1EEENSE_13StoreWithCastILi1EEEEEviT_T0_T2_T3_T4_T5_:
        /*0000*/ 	.byte	0x00, 0x00, 0x00, 0xf0, 0xff, 0xff, 0x0f, 0x38


//--------------------- .nv.constant0._ZN2at6native27unrolled_elementwise_kernelINS0_13AUnaryFunctorIdddZZZNS0_19minimum_kernel_cudaERNS_18TensorIteratorBaseEENKUlvE0_clEvENKUlvE_clEvEUlddE_EESt5arrayIPcLm2EELi4E23TrivialOffsetCalculatorILi1EjESD_NS0_6memory12LoadWithCastILi1EEENSE_13StoreWithCastILi1EEEEEviT_T0_T2_T3_T4_T5_ --------------------------
	.section	.nv.constant0._ZN2at6native27unrolled_elementwise_kernelINS0_13AUnaryFunctorIdddZZZNS0_19minimum_kernel_cudaERNS_18TensorIteratorBaseEENKUlvE0_clEvENKUlvE_clEvEUlddE_EESt5arrayIPcLm2EELi4E23TrivialOffsetCalculatorILi1EjESD_NS0_6memory12LoadWithCastILi1EEENSE_13StoreWithCastILi1EEEEEviT_T0_T2_T3_T4_T5_,"a",@progbits
	.sectionflags	@""
	.align	4
.nv.constant0._ZN2at6native27unrolled_elementwise_kernelINS0_13AUnaryFunctorIdddZZZNS0_19minimum_kernel_cudaERNS_18TensorIteratorBaseEENKUlvE0_clEvENKUlvE_clEvEUlddE_EESt5arrayIPcLm2EELi4E23TrivialOffsetCalculatorILi1EjESD_NS0_6memory12LoadWithCastILi1EEENSE_13StoreWithCastILi1EEEEEviT_T0_T2_T3_T4_T5_:
	.zero		412


//--------------------- .nv.constant0._ZN2at6native18elementwise_kernelILi128ELi2EZNS0_22gpu_kernel_impl_nocastINS0_13AUnaryFunctorIdddZZZNS0_19minimum_kernel_cudaERNS_18TensorIteratorBaseEENKUlvE0_clEvENKUlvE_clEvEUlddE_EEEEvS5_RKT_EUliE_EEviT1_ --------------------------
	.section	.nv.constant0._ZN2at6native18elementwise_kernelILi128ELi2EZNS0_22gpu_kernel_impl_nocastINS0_13AUnaryFunctorIdddZZZNS0_19minimum_kernel_cudaERNS_18TensorIteratorBaseEENKUlvE0_clEvENKUlvE_clEvEUlddE_EEEEvS5_RKT_EUliE_EEviT1_,"a",@progbits
	.sectionflags	@""
	.align	4
.nv.constant0._ZN2at6native18elementwise_kernelILi128ELi2EZNS0_22gpu_kernel_impl_nocastINS0_13AUnaryFunctorIdddZZZNS0_19minimum_kernel_cudaERNS_18TensorIteratorBaseEENKUlvE0_clEvENKUlvE_clEvEUlddE_EEEEvS5_RKT_EUliE_EEviT1_:
	.zero		904


//--------------------- .nv.constant0._ZN2at6native27unrolled_elementwise_kernelINS0_13AUnaryFunctorIdddZZZNS0_19minimum_kernel_cudaERNS_18TensorIteratorBaseEENKUlvE0_clEvENKUlvE_clEvEUlddE_EESt5arrayIPcLm2EELi4E23TrivialOffsetCalculatorILi1EjESD_NS0_6memory15LoadWithoutCastENSE_16StoreWithoutCastEEEviT_T0_T2_T3_T4_T5_ --------------------------
	.section	.nv.constant0._ZN2at6native27unrolled_elementwise_kernelINS0_13AUnaryFunctorIdddZZZNS0_19minimum_kernel_cudaERNS_18TensorIteratorBaseEENKUlvE0_clEvENKUlvE_clEvEUlddE_EESt5arrayIPcLm2EELi4E23TrivialOffsetCalculatorILi1EjESD_NS0_6memory15LoadWithoutCastENSE_16StoreWithoutCastEEEviT_T0_T2_T3_T4_T5_,"a",@progbits
	.sectionflags	@""
	.align	4
.nv.constant0._ZN2at6native27unrolled_elementwise_kernelINS0_13AUnaryFunctorIdddZZZNS0_19minimum_kernel_cudaERNS_18TensorIteratorBaseEENKUlvE0_clEvENKUlvE_clEvEUlddE_EESt5arrayIPcLm2EELi4E23TrivialOffsetCalculatorILi1EjESD_NS0_6memory15LoadWithoutCastENSE_16StoreWithoutCastEEEviT_T0_T2_T3_T4_T5_:
	.zero		396


//--------------------- .nv.constant0._ZN2at6native29vectorized_elementwise_kernelILi2ENS0_13AUnaryFunctorIdddZZZNS0_19minimum_kernel_cudaERNS_18TensorIteratorBaseEENKUlvE0_clEvENKUlvE_clEvEUlddE_EESt5arrayIPcLm2EEEEviT0_T1_ --------------------------
	.section	.nv.constant0._ZN2at6native29vectorized_elementwise_kernelILi2ENS0_13AUnaryFunctorIdddZZZNS0_19minimum_kernel_cudaERNS_18TensorIteratorBaseEENKUlvE0_clEvENKUlvE_clEvEUlddE_EESt5arrayIPcLm2EEEEviT0_T1_,"a",@progbits
	.sectionflags	@""
	.align	4
.nv.constant0._ZN2at6native29vectorized_elementwise_kernelILi2ENS0_13AUnaryFunctorIdddZZZNS0_19minimum_kernel_cudaERNS_18TensorIteratorBaseEENKUlvE0_clEvENKUlvE_clEvEUlddE_EESt5arrayIPcLm2EEEEviT0_T1_:
	.zero		392


//--------------------- .nv.constant0._ZN2at6native29vectorized_elementwise_kernelILi4ENS0_13AUnaryFunctorIdddZZZNS0_19minimum_kernel_cudaERNS_18TensorIteratorBaseEENKUlvE0_clEvENKUlvE_clEvEUlddE_EESt5arrayIPcLm2EEEEviT0_T1_ --------------------------
	.section	.nv.constant0._ZN2at6native29vectorized_elementwise_kernelILi4ENS0_13AUnaryFunctorIdddZZZNS0_19minimum_kernel_cudaERNS_18TensorIteratorBaseEENKUlvE0_clEvENKUlvE_clEvEUlddE_EESt5arrayIPcLm2EEEEviT0_T1_,"a",@progbits
	.sectionflags	@""
	.align	4
.nv.constant0._ZN2at6native29vectorized_elementwise_kernelILi4ENS0_13AUnaryFunctorIdddZZZNS0_19minimum_kernel_cudaERNS_18TensorIteratorBaseEENKUlvE0_clEvENKUlvE_clEvEUlddE_EESt5arrayIPcLm2EEEEviT0_T1_:
	.zero		392


//--------------------- .nv.constant0._ZN2at6native29vectorized_elementwise_kernelILi8ENS0_13AUnaryFunctorIdddZZZNS0_19minimum_kernel_cudaERNS_18TensorIteratorBaseEENKUlvE0_clEvENKUlvE_clEvEUlddE_EESt5arrayIPcLm2EEEEviT0_T1_ --------------------------
	.section	.nv.constant0._ZN2at6native29vectorized_elementwise_kernelILi8ENS0_13AUnaryFunctorIdddZZZNS0_19minimum_kernel_cudaERNS_18TensorIteratorBaseEENKUlvE0_clEvENKUlvE_clEvEUlddE_EESt5arrayIPcLm2EEEEviT0_T1_,"a",@progbits
	.sectionflags	@""
	.align	4
.nv.constant0._ZN2at6native29vectorized_elementwise_kernelILi8ENS0_13AUnaryFunctorIdddZZZNS0_19minimum_kernel_cudaERNS_18TensorIteratorBaseEENKUlvE0_clEvENKUlvE_clEvEUlddE_EESt5arrayIPcLm2EEEEviT0_T1_:
	.zero		392


//--------------------- .nv.constant2._ZN2at6native18elementwise_kernelILi128ELi4EZNS0_15gpu_kernel_implINS0_13BinaryFunctorIdddZZZNS0_19minimum_kernel_cudaERNS_18TensorIteratorBaseEENKUlvE0_clEvENKUlvE_clEvEUlddE_EEEEvS5_RKT_EUliE_EEviT1_ --------------------------
	.section	.nv.constant2._ZN2at6native18elementwise_kernelILi128ELi4EZNS0_15gpu_kernel_implINS0_13BinaryFunctorIdddZZZNS0_19minimum_kernel_cudaERNS_18TensorIteratorBaseEENKUlvE0_clEvENKUlvE_clEvEUlddE_EEEEvS5_RKT_EUliE_EEviT1_,"a",@progbits
	.sectionflags	@""
	.align	4
.nv.constant2._ZN2at6native18elementwise_kernelILi128ELi4EZNS0_15gpu_kernel_implINS0_13BinaryFunctorIdddZZZNS0_19minimum_kernel_cudaERNS_18TensorIteratorBaseEENKUlvE0_clEvENKUlvE_clEvEUlddE_EEEEvS5_RKT_EUliE_EEviT1_:
        /*0000*/ 	.byte	0x00, 0x00, 0x00, 0xf0, 0xff, 0xff, 0x0f, 0x38


//--------------------- .nv.constant0._ZN2at6native18elementwise_kernelILi128ELi4EZNS0_15gpu_kernel_implINS0_13BinaryFunctorIdddZZZNS0_19minimum_kernel_cudaERNS_18TensorIteratorBaseEENKUlvE0_clEvENKUlvE_clEvEUlddE_EEEEvS5_RKT_EUliE_EEviT1_ --------------------------
	.section	.nv.constant0._ZN2at6native18elementwise_kernelILi128ELi4EZNS0_15gpu_kernel_implINS0_13BinaryFunctorIdddZZZNS0_19minimum_kernel_cudaERNS_18TensorIteratorBaseEENKUlvE0_clEvENKUlvE_clEvEUlddE_EEEEvS5_RKT_EUliE_EEviT1_,"a",@progbits
	.sectionflags	@""
	.align	4
.nv.constant0._ZN2at6native18elementwise_kernelILi128ELi4EZNS0_15gpu_kernel_implINS0_13BinaryFunctorIdddZZZNS0_19minimum_kernel_cudaERNS_18TensorIteratorBaseEENKUlvE0_clEvENKUlvE_clEvEUlddE_EEEEvS5_RKT_EUliE_EEviT1_:
	.zero		1008


//--------------------- .nv.constant2._ZN2at6native27unrolled_elementwise_kernelINS0_13BinaryFunctorIdddZZZNS0_19minimum_kernel_cudaERNS_18TensorIteratorBaseEENKUlvE0_clEvENKUlvE_clEvEUlddE_EESt5arrayIPcLm3EELi4E23TrivialOffsetCalculatorILi2EjESC_ILi1EjENS0_6memory12LoadWithCastILi2EEENSF_13StoreWithCastILi1EEEEEviT_T0_T2_T3_T4_T5_ --------------------------
	.section	.nv.constant2._ZN2at6native27unrolled_elementwise_kernelINS0_13BinaryFunctorIdddZZZNS0_19minimum_kernel_cudaERNS_18TensorIteratorBaseEENKUlvE0_clEvENKUlvE_clEvEUlddE_EESt5arrayIPcLm3EELi4E23TrivialOffsetCalculatorILi2EjESC_ILi1EjENS0_6memory12LoadWithCastILi2EEENSF_13StoreWithCastILi1EEEEEviT_T0_T2_T3_T4_T5_,"a",@progbits
	.sectionflags	@""
	.align	4
.nv.constant2._ZN2at6native27unrolled_elementwise_kernelINS0_13BinaryFunctorIdddZZZNS0_19minimum_kernel_cudaERNS_18TensorIteratorBaseEENKUlvE0_clEvENKUlvE_clEvEUlddE_EESt5arrayIPcLm3EELi4E23TrivialOffsetCalculatorILi2EjESC_ILi1EjENS0_6memory12LoadWithCastILi2EEENSF_13StoreWithCastILi1EEEEEviT_T0_T2_T3_T4_T5_:
        /*0000*/ 	.byte	0x00, 0x00, 0x00, 0xf0, 0xff, 0xff, 0x0f, 0x38


//--------------------- .nv.constant0._ZN2at6native27unrolled_elementwise_kernelINS0_13BinaryFunctorIdddZZZNS0_19minimum_kernel_cudaERNS_18TensorIteratorBaseEENKUlvE0_clEvENKUlvE_clEvEUlddE_EESt5arrayIPcLm3EELi4E23TrivialOffsetCalculatorILi2EjESC_ILi1EjENS0_6memory12LoadWithCastILi2EEENSF_13StoreWithCastILi1EEEEEviT_T0_T2_T3_T4_T5_ --------------------------
	.section	.nv.constant0._ZN2at6native27unrolled_elementwise_kernelINS0_13BinaryFunctorIdddZZZNS0_19minimum_kernel_cudaERNS_18TensorIteratorBaseEENKUlvE0_clEvENKUlvE_clEvEUlddE_EESt5arrayIPcLm3EELi4E23TrivialOffsetCalculatorILi2EjESC_ILi1EjENS0_6memory12LoadWithCastILi2EEENSF_13StoreWithCastILi1EEEEEviT_T0_T2_T3_T4_T5_,"a",@progbits
	.sectionflags	@""
	.align	4
.nv.constant0._ZN2at6native27unrolled_elementwise_kernelINS0_13BinaryFunctorIdddZZZNS0_19minimum_kernel_cudaERNS_18TensorIteratorBaseEENKUlvE0_clEvENKUlvE_clEvEUlddE_EESt5arrayIPcLm3EELi4E23TrivialOffsetCalculatorILi2EjESC_ILi1EjENS0_6memory12LoadWithCastILi2EEENSF_13StoreWithCastILi1EEEEEviT_T0_T2_T3_T4_T5_:
	.zero		408


//--------------------- .nv.constant0._ZN2at6native18elementwise_kernelILi128ELi2EZNS0_22gpu_kernel_impl_nocastINS0_13BinaryFunctorIdddZZZNS0_19minimum_kernel_cudaERNS_18TensorIteratorBaseEENKUlvE0_clEvENKUlvE_clEvEUlddE_EEEEvS5_RKT_EUliE_EEviT1_ --------------------------
	.section	.nv.constant0._ZN2at6native18elementwise_kernelILi128ELi2EZNS0_22gpu_kernel_impl_nocastINS0_13BinaryFunctorIdddZZZNS0_19minimum_kernel_cudaERNS_18TensorIteratorBaseEENKUlvE0_clEvENKUlvE_clEvEUlddE_EEEEvS5_RKT_EUliE_EEviT1_,"a",@progbits
	.sectionflags	@""
	.align	4
.nv.constant0._ZN2at6native18elementwise_kernelILi128ELi2EZNS0_22gpu_kernel_impl_nocastINS0_13BinaryFunctorIdddZZZNS0_19minimum_kernel_cudaERNS_18TensorIteratorBaseEENKUlvE0_clEvENKUlvE_clEvEUlddE_EEEEvS5_RKT_EUliE_EEviT1_:
	.zero		1008


//--------------------- .nv.constant0._ZN2at6native27unrolled_elementwise_kernelINS0_13BinaryFunctorIdddZZZNS0_19minimum_kernel_cudaERNS_18TensorIteratorBaseEENKUlvE0_clEvENKUlvE_clEvEUlddE_EESt5arrayIPcLm3EELi4E23TrivialOffsetCalculatorILi2EjESC_ILi1EjENS0_6memory15LoadWithoutCastENSF_16StoreWithoutCastEEEviT_T0_T2_T3_T4_T5_ --------------------------
	.section	.nv.constant0._ZN2at6native27unrolled_elementwise_kernelINS0_13BinaryFunctorIdddZZZNS0_19minimum_kernel_cudaERNS_18TensorIteratorBaseEENKUlvE0_clEvENKUlvE_clEvEUlddE_EESt5arrayIPcLm3EELi4E23TrivialOffsetCalculatorILi2EjESC_ILi1EjENS0_6memory15LoadWithoutCastENSF_16StoreWithoutCastEEEviT_T0_T2_T3_T4_T5_,"a",@progbits
	.sectionflags	@""
	.align	4
.nv.constant0._ZN2at6native27unrolled_elementwise_kernelINS0_13BinaryFunctorIdddZZZNS0_19minimum_kernel_cudaERNS_18TensorIteratorBaseEENKUlvE0_clEvENKUlvE_clEvEUlddE_EESt5arrayIPcLm3EELi4E23TrivialOffsetCalculatorILi2EjESC_ILi1EjENS0_6memory15LoadWithoutCastENSF_16StoreWithoutCastEEEviT_T0_T2_T3_T4_T5_:
	.zero		388


//--------------------- .nv.constant0._ZN2at6native29vectorized_elementwise_kernelILi2ENS0_13BinaryFunctorIdddZZZNS0_19minimum_kernel_cudaERNS_18TensorIteratorBaseEENKUlvE0_clEvENKUlvE_clEvEUlddE_EESt5arrayIPcLm3EEEEviT0_T1_ --------------------------
	.section	.nv.constant0._ZN2at6native29vectorized_elementwise_kernelILi2ENS0_13BinaryFunctorIdddZZZNS0_19minimum_kernel_cudaERNS_18TensorIteratorBaseEENKUlvE0_clEvENKUlvE_clEvEUlddE_EESt5arrayIPcLm3EEEEviT0_T1_,"a",@progbits
	.sectionflags	@""
	.align	4
.nv.constant0._ZN2at6native29vectorized_elementwise_kernelILi2ENS0_13BinaryFunctorIdddZZZNS0_19minimum_kernel_cudaERNS_18TensorIteratorBaseEENKUlvE0_clEvENKUlvE_clEvEUlddE_EESt5arrayIPcLm3EEEEviT0_T1_:
	.zero		384


//--------------------- .nv.constant0._ZN2at6native29vectorized_elementwise_kernelILi4ENS0_13BinaryFunctorIdddZZZNS0_19minimum_kernel_cudaERNS_18TensorIteratorBaseEENKUlvE0_clEvENKUlvE_clEvEUlddE_EESt5arrayIPcLm3EEEEviT0_T1_ --------------------------
	.section	.nv.constant0._ZN2at6native29vectorized_elementwise_kernelILi4ENS0_13BinaryFunctorIdddZZZNS0_19minimum_kernel_cudaERNS_18TensorIteratorBaseEENKUlvE0_clEvENKUlvE_clEvEUlddE_EESt5arrayIPcLm3EEEEviT0_T1_,"a",@progbits
	.sectionflags	@""
	.align	4
.nv.constant0._ZN2at6native29vectorized_elementwise_kernelILi4ENS0_13BinaryFunctorIdddZZZNS0_19minimum_kernel_cudaERNS_18TensorIteratorBaseEENKUlvE0_clEvENKUlvE_clEvEUlddE_EESt5arrayIPcLm3EEEEviT0_T1_:
	.zero		384


//--------------------- .nv.constant0._ZN2at6native29vectorized_elementwise_kernelILi8ENS0_13BinaryFunctorIdddZZZNS0_19minimum_kernel_cudaERNS_18TensorIteratorBaseEENKUlvE0_clEvENKUlvE_clEvEUlddE_EESt5arrayIPcLm3EEEEviT0_T1_ --------------------------
	.section	.nv.constant0._ZN2at6native29vectorized_elementwise_kernelILi8ENS0_13BinaryFunctorIdddZZZNS0_19minimum_kernel_cudaERNS_18TensorIteratorBaseEENKUlvE0_clEvENKUlvE_clEvEUlddE_EESt5arrayIPcLm3EEEEviT0_T1_,"a",@progbits
	.sectionflags	@""
	.align	4
.nv.constant0._ZN2at6native29vectorized_elementwise_kernelILi8ENS0_13BinaryFunctorIdddZZZNS0_19minimum_kernel_cudaERNS_18TensorIteratorBaseEENKUlvE0_clEvENKUlvE_clEvEUlddE_EESt5arrayIPcLm3EEEEviT0_T1_:
	.zero		384


//--------------------- .nv.constant0._ZN2at6native18elementwise_kernelILi128ELi4EZNS0_15gpu_kernel_implINS0_13AUnaryFunctorIsssZZZNS0_19minimum_kernel_cudaERNS_18TensorIteratorBaseEENKUlvE_clEvENKUlvE3_clEvEUlssE_EEEEvS5_RKT_EUliE_EEviT1_ --------------------------
	.section	.nv.constant0._ZN2at6native18elementwise_kernelILi128ELi4EZNS0_15gpu_kernel_implINS0_13AUnaryFunctorIsssZZZNS0_19minimum_kernel_cudaERNS_18TensorIteratorBaseEENKUlvE_clEvENKUlvE3_clEvEUlssE_EEEEvS5_RKT_EUliE_EEviT1_,"a",@progbits
	.sectionflags	@""
	.align	4
.nv.constant0._ZN2at6native18elementwise_kernelILi128ELi4EZNS0_15gpu_kernel_implINS0_13AUnaryFunctorIsssZZZNS0_19minimum_kernel_cudaERNS_18TensorIteratorBaseEENKUlvE_clEvENKUlvE3_clEvEUlssE_EEEEvS5_RKT_EUliE_EEviT1_:
	.zero		896


//--------------------- .nv.constant0._ZN2at6native27unrolled_elementwise_kernelINS0_13AUnaryFunctorIsssZZZNS0_19minimum_kernel_cudaERNS_18TensorIteratorBaseEENKUlvE_clEvENKUlvE3_clEvEUlssE_EESt5arrayIPcLm2EELi4E23TrivialOffsetCalculatorILi1EjESD_NS0_6memory12LoadWithCastILi1EEENSE_13StoreWithCastILi1EEEEEviT_T0_T2_T3_T4_T5_ --------------------------
	.section	.nv.constant0._ZN2at6native27unrolled_elementwise_kernelINS0_13AUnaryFunctorIsssZZZNS0_19minimum_kernel_cudaERNS_18TensorIteratorBaseEENKUlvE_clEvENKUlvE3_clEvEUlssE_EESt5arrayIPcLm2EELi4E23TrivialOffsetCalculatorILi1EjESD_NS0_6memory12LoadWithCastILi1EEENSE_13StoreWithCastILi1EEEEEviT_T0_T2_T3_T4_T5_,"a",@progbits
	.sectionflags	@""
	.align	4
.nv.constant0._ZN2at6native27unrolled_elementwise_kernelINS0_13AUnaryFunctorIsssZZZNS0_19minimum_kernel_cudaERNS_18TensorIteratorBaseEENKUlvE_clEvENKUlvE3_clEvEUlssE_EESt5arrayIPcLm2EELi4E23TrivialOffsetCalculatorILi1EjESD_NS0_6memory12LoadWithCastILi1EEENSE_13StoreWithCastILi1EEEEEviT_T0_T2_T3_T4_T5_:
	.zero		396


//--------------------- .nv.constant0._ZN2at6native18elementwise_kernelILi128ELi4EZNS0_22gpu_kernel_impl_nocastINS0_13AUnaryFunctorIsssZZZNS0_19minimum_kernel_cudaERNS_18TensorIteratorBaseEENKUlvE_clEvENKUlvE3_clEvEUlssE_EEEEvS5_RKT_EUliE_EEviT1_ --------------------------
	.section	.nv.constant0._ZN2at6native18elementwise_kernelILi128ELi4EZNS0_22gpu_kernel_impl_nocastINS0_13AUnaryFunctorIsssZZZNS0_19minimum_kernel_cudaERNS_18TensorIteratorBaseEENKUlvE_clEvENKUlvE3_clEvEUlssE_EEEEvS5_RKT_EUliE_EEviT1_,"a",@progbits
	.sectionflags	@""
	.align	4
.nv.constant0._ZN2at6native18elementwise_kernelILi128ELi4EZNS0_22gpu_kernel_impl_nocastINS0_13AUnaryFunctorIsssZZZNS0_19minimum_kernel_cudaERNS_18TensorIteratorBaseEENKUlvE_clEvENKUlvE3_clEvEUlssE_EEEEvS5_RKT_EUliE_EEviT1_:
	.zero		896


//--------------------- .nv.constant0._ZN2at6native27unrolled_elementwise_kernelINS0_13AUnaryFunctorIsssZZZNS0_19minimum_kernel_cudaERNS_18TensorIteratorBaseEENKUlvE_clEvENKUlvE3_clEvEUlssE_EESt5arrayIPcLm2EELi4E23TrivialOffsetCalculatorILi1EjESD_NS0_6memory15LoadWithoutCastENSE_16StoreWithoutCastEEEviT_T0_T2_T3_T4_T5_ --------------------------
	.section	.nv.constant0._ZN2at6native27unrolled_elementwise_kernelINS0_13AUnaryFunctorIsssZZZNS0_19minimum_kernel_cudaERNS_18TensorIteratorBaseEENKUlvE_clEvENKUlvE3_clEvEUlssE_EESt5arrayIPcLm2EELi4E23TrivialOffsetCalculatorILi1EjESD_NS0_6memory15LoadWithoutCastENSE_16StoreWithoutCastEEEviT_T0_T2_T3_T4_T5_,"a",@progbits
	.sectionflags	@""
	.align	4
.nv.constant0._ZN2at6native27unrolled_elementwise_kernelINS0_13AUnaryFunctorIsssZZZNS0_19minimum_kernel_cudaERNS_18TensorIteratorBaseEENKUlvE_clEvENKUlvE3_clEvEUlssE_EESt5arrayIPcLm2EELi4E23TrivialOffsetCalculatorILi1EjESD_NS0_6memory15LoadWithoutCastENSE_16StoreWithoutCastEEEviT_T0_T2_T3_T4_T5_:
	.zero		380


//--------------------- .nv.constant0._ZN2at6native29vectorized_elementwise_kernelILi2ENS0_13AUnaryFunctorIsssZZZNS0_19minimum_kernel_cudaERNS_18TensorIteratorBaseEENKUlvE_clEvENKUlvE3_clEvEUlssE_EESt5arrayIPcLm2EEEEviT0_T1_ --------------------------
	.section	.nv.constant0._ZN2at6native29vectorized_elementwise_kernelILi2ENS0_13AUnaryFunctorIsssZZZNS0_19minimum_kernel_cudaERNS_18TensorIteratorBaseEENKUlvE_clEvENKUlvE3_clEvEUlssE_EESt5arrayIPcLm2EEEEviT0_T1_,"a",@progbits
	.sectionflags	@""
	.align	4
.nv.constant0._ZN2at6native29vectorized_elementwise_kernelILi2ENS0_13AUnaryFunctorIsssZZZNS0_19minimum_kernel_cudaERNS_18TensorIteratorBaseEENKUlvE_clEvENKUlvE3_clEvEUlssE_EESt5arrayIPcLm2EEEEviT0_T1_:
	.zero		376


//--------------------- .nv.constant0._ZN2at6native29vectorized_elementwise_kernelILi4ENS0_13AUnaryFunctorIsssZZZNS0_19minimum_kernel_cudaERNS_18TensorIteratorBaseEENKUlvE_clEvENKUlvE3_clEvEUlssE_EESt5arrayIPcLm2EEEEviT0_T1_ --------------------------
	.section	.nv.constant0._ZN2at6native29vectorized_elementwise_kernelILi4ENS0_13AUnaryFunctorIsssZZZNS0_19minimum_kernel_cudaERNS_18TensorIteratorBaseEENKUlvE_clEvENKUlvE3_clEvEUlssE_EESt5arrayIPcLm2EEEEviT0_T1_,"a",@progbits
	.sectionflags	@""
	.align	4
.nv.constant0._ZN2at6native29vectorized_elementwise_kernelILi4ENS0_13AUnaryFunctorIsssZZZNS0_19minimum_kernel_cudaERNS_18TensorIteratorBaseEENKUlvE_clEvENKUlvE3_clEvEUlssE_EESt5arrayIPcLm2EEEEviT0_T1_:
	.zero		376


//--------------------- .nv.constant0._ZN2at6native29vectorized_elementwise_kernelILi8ENS0_13AUnaryFunctorIsssZZZNS0_19minimum_kernel_cudaERNS_18TensorIteratorBaseEENKUlvE_clEvENKUlvE3_clEvEUlssE_EESt5arrayIPcLm2EEEEviT0_T1_ --------------------------
	.section	.nv.constant0._ZN2at6native29vectorized_elementwise_kernelILi8ENS0_13AUnaryFunctorIsssZZZNS0_19minimum_kernel_cudaERNS_18TensorIteratorBaseEENKUlvE_clEvENKUlvE3_clEvEUlssE_EESt5arrayIPcLm2EEEEviT0_T1_,"a",@progbits
	.sectionflags	@""
	.align	4
.nv.constant0._ZN2at6native29vectorized_elementwise_kernelILi8ENS0_13AUnaryFunctorIsssZZZNS0_19minimum_kernel_cudaERNS_18TensorIteratorBaseEENKUlvE_clEvENKUlvE3_clEvEUlssE_EESt5arrayIPcLm2EEEEviT0_T1_:
	.zero		376


//--------------------- .nv.constant0._ZN2at6native18elementwise_kernelILi128ELi4EZNS0_15gpu_kernel_implINS0_13BinaryFunctorIsssZZZNS0_19minimum_kernel_cudaERNS_18TensorIteratorBaseEENKUlvE_clEvENKUlvE3_clEvEUlssE_EEEEvS5_RKT_EUliE_EEviT1_ --------------------------
	.section	.nv.constant0._ZN2at6native18elementwise_kernelILi128ELi4EZNS0_15gpu_kernel_implINS0_13BinaryFunctorIsssZZZNS0_19minimum_kernel_cudaERNS_18TensorIteratorBaseEENKUlvE_clEvENKUlvE3_clEvEUlssE_EEEEvS5_RKT_EUliE_EEviT1_,"a",@progbits
	.sectionflags	@""
	.align	4
.nv.constant0._ZN2at6native18elementwise_kernelILi128ELi4EZNS0_15gpu_kernel_implINS0_13BinaryFunctorIsssZZZNS0_19minimum_kernel_cudaERNS_18TensorIteratorBaseEENKUlvE_clEvENKUlvE3_clEvEUlssE_EEEEvS5_RKT_EUliE_EEviT1_:
	.zero		1008


//--------------------- .nv.constant0._ZN2at6native27unrolled_elementwise_kernelINS0_13BinaryFunctorIsssZZZNS0_19minimum_kernel_cudaERNS_18TensorIteratorBaseEENKUlvE_clEvENKUlvE3_clEvEUlssE_EESt5arrayIPcLm3EELi4E23TrivialOffsetCalculatorILi2EjESC_ILi1EjENS0_6memory12LoadWithCastILi2EEENSF_13StoreWithCastILi1EEEEEviT_T0_T2_T3_T4_T5_ --------------------------
	.section	.nv.constant0._ZN2at6native27unrolled_elementwise_kernelINS0_13BinaryFunctorIsssZZZNS0_19minimum_kernel_cudaERNS_18TensorIteratorBaseEENKUlvE_clEvENKUlvE3_clEvEUlssE_EESt5arrayIPcLm3EELi4E23TrivialOffsetCalculatorILi2EjESC_ILi1EjENS0_6memory12LoadWithCastILi2EEENSF_13StoreWithCastILi1EEEEEviT_T0_T2_T3_T4_T5_,"a",@progbits
	.sectionflags	@""
	.align	4
.nv.constant0._ZN2at6native27unrolled_elementwise_kernelINS0_13BinaryFunctorIsssZZZNS0_19minimum_kernel_cudaERNS_18TensorIteratorBaseEENKUlvE_clEvENKUlvE3_clEvEUlssE_EESt5arrayIPcLm3EELi4E23TrivialOffsetCalculatorILi2EjESC_ILi1EjENS0_6memory12LoadWithCastILi2EEENSF_13StoreWithCastILi1EEEEEviT_T0_T2_T3_T4_T5_:
	.zero		408


//--------------------- .nv.constant0._ZN2at6native18elementwise_kernelILi128ELi4EZNS0_22gpu_kernel_impl_nocastINS0_13BinaryFunctorIsssZZZNS0_19minimum_kernel_cudaERNS_18TensorIteratorBaseEENKUlvE_clEvENKUlvE3_clEvEUlssE_EEEEvS5_RKT_EUliE_EEviT1_ --------------------------
	.section	.nv.constant0._ZN2at6native18elementwise_kernelILi128ELi4EZNS0_22gpu_kernel_impl_nocastINS0_13BinaryFunctorIsssZZZNS0_19minimum_kernel_cudaERNS_18TensorIteratorBaseEENKUlvE_clEvENKUlvE3_clEvEUlssE_EEEEvS5_RKT_EUliE_EEviT1_,"a",@progbits
	.sectionflags	@""
	.align	4
.nv.constant0._ZN2at6native18elementwise_kernelILi128ELi4EZNS0_22gpu_kernel_impl_nocastINS0_13BinaryFunctorIsssZZZNS0_19minimum_kernel_cudaERNS_18TensorIteratorBaseEENKUlvE_clEvENKUlvE3_clEvEUlssE_EEEEvS5_RKT_EUliE_EEviT1_:
	.zero		1008


//--------------------- .nv.constant0._ZN2at6native27unrolled_elementwise_kernelINS0_13BinaryFunctorIsssZZZNS0_19minimum_kernel_cudaERNS_18TensorIteratorBaseEENKUlvE_clEvENKUlvE3_clEvEUlssE_EESt5arrayIPcLm3EELi4E23TrivialOffsetCalculatorILi2EjESC_ILi1EjENS0_6memory15LoadWithoutCastENSF_16StoreWithoutCastEEEviT_T0_T2_T3_T4_T5_ --------------------------
	.section	.nv.constant0._ZN2at6native27unrolled_elementwise_kernelINS0_13BinaryFunctorIsssZZZNS0_19minimum_kernel_cudaERNS_18TensorIteratorBaseEENKUlvE_clEvENKUlvE3_clEvEUlssE_EESt5arrayIPcLm3EELi4E23TrivialOffsetCalculatorILi2EjESC_ILi1EjENS0_6memory15LoadWithoutCastENSF_16StoreWithoutCastEEEviT_T0_T2_T3_T4_T5_,"a",@progbits
	.sectionflags	@""
	.align	4
.nv.constant0._ZN2at6native27unrolled_elementwise_kernelINS0_13BinaryFunctorIsssZZZNS0_19minimum_kernel_cudaERNS_18TensorIteratorBaseEENKUlvE_clEvENKUlvE3_clEvEUlssE_EESt5arrayIPcLm3EELi4E23TrivialOffsetCalculatorILi2EjESC_ILi1EjENS0_6memory15LoadWithoutCastENSF_16StoreWithoutCastEEEviT_T0_T2_T3_T4_T5_:
	.zero		388


//--------------------- .nv.constant0._ZN2at6native29vectorized_elementwise_kernelILi2ENS0_13BinaryFunctorIsssZZZNS0_19minimum_kernel_cudaERNS_18TensorIteratorBaseEENKUlvE_clEvENKUlvE3_clEvEUlssE_EESt5arrayIPcLm3EEEEviT0_T1_ --------------------------
	.section	.nv.constant0._ZN2at6native29vectorized_elementwise_kernelILi2ENS0_13BinaryFunctorIsssZZZNS0_19minimum_kernel_cudaERNS_18TensorIteratorBaseEENKUlvE_clEvENKUlvE3_clEvEUlssE_EESt5arrayIPcLm3EEEEviT0_T1_,"a",@progbits
	.sectionflags	@""
	.align	4
.nv.constant0._ZN2at6native29vectorized_elementwise_kernelILi2ENS0_13BinaryFunctorIsssZZZNS0_19minimum_kernel_cudaERNS_18TensorIteratorBaseEENKUlvE_clEvENKUlvE3_clEvEUlssE_EESt5arrayIPcLm3EEEEviT0_T1_:
	.zero		384


//--------------------- .nv.constant0._ZN2at6native29vectorized_elementwise_kernelILi4ENS0_13BinaryFunctorIsssZZZNS0_19minimum_kernel_cudaERNS_18TensorIteratorBaseEENKUlvE_clEvENKUlvE3_clEvEUlssE_EESt5arrayIPcLm3EEEEviT0_T1_ --------------------------
	.section	.nv.constant0._ZN2at6native29vectorized_elementwise_kernelILi4ENS0_13BinaryFunctorIsssZZZNS0_19minimum_kernel_cudaERNS_18TensorIteratorBaseEENKUlvE_clEvENKUlvE3_clEvEUlssE_EESt5arrayIPcLm3EEEEviT0_T1_,"a",@progbits
	.sectionflags	@""
	.align	4
.nv.constant0._ZN2at6native29vectorized_elementwise_kernelILi4ENS0_13BinaryFunctorIsssZZZNS0_19minimum_kernel_cudaERNS_18TensorIteratorBaseEENKUlvE_clEvENKUlvE3_clEvEUlssE_EESt5arrayIPcLm3EEEEviT0_T1_:
	.zero		384


//--------------------- .nv.constant0._ZN2at6native29vectorized_elementwise_kernelILi8ENS0_13BinaryFunctorIsssZZZNS0_19minimum_kernel_cudaERNS_18TensorIteratorBaseEENKUlvE_clEvENKUlvE3_clEvEUlssE_EESt5arrayIPcLm3EEEEviT0_T1_ --------------------------
	.section	.nv.constant0._ZN2at6native29vectorized_elementwise_kernelILi8ENS0_13BinaryFunctorIsssZZZNS0_19minimum_kernel_cudaERNS_18TensorIteratorBaseEENKUlvE_clEvENKUlvE3_clEvEUlssE_EESt5arrayIPcLm3EEEEviT0_T1_,"a",@progbits
	.sectionflags	@""
	.align	4
.nv.constant0._ZN2at6native29vectorized_elementwise_kernelILi8ENS0_13BinaryFunctorIsssZZZNS0_19minimum_kernel_cudaERNS_18TensorIteratorBaseEENKUlvE_clEvENKUlvE3_clEvEUlssE_EESt5arrayIPcLm3EEEEviT0_T1_:
	.zero		384


//--------------------- .nv.constant0._ZN2at6native18elementwise_kernelILi128ELi4EZNS0_15gpu_kernel_implINS0_13AUnaryFunctorIlllZZZNS0_19minimum_kernel_cudaERNS_18TensorIteratorBaseEENKUlvE_clEvENKUlvE2_clEvEUlllE_EEEEvS5_RKT_EUliE_EEviT1_ --------------------------
	.section	.nv.constant0._ZN2at6native18elementwise_kernelILi128ELi4EZNS0_15gpu_kernel_implINS0_13AUnaryFunctorIlllZZZNS0_19minimum_kernel_cudaERNS_18TensorIteratorBaseEENKUlvE_clEvENKUlvE2_clEvEUlllE_EEEEvS5_RKT_EUliE_EEviT1_,"a",@progbits
	.sectionflags	@""
	.align	4
.nv.constant0._ZN2at6native18elementwise_kernelILi128ELi4EZNS0_15gpu_kernel_implINS0_13AUnaryFunctorIlllZZZNS0_19minimum_kernel_cudaERNS_18TensorIteratorBaseEENKUlvE_clEvENKUlvE2_clEvEUlllE_EEEEvS5_RKT_EUliE_EEviT1_:
	.zero		912


//--------------------- .nv.constant0._ZN2at6native27unrolled_elementwise_kernelINS0_13AUnaryFunctorIlllZZZNS0_19minimum_kernel_cudaERNS_18TensorIteratorBaseEENKUlvE_clEvENKUlvE2_clEvEUlllE_EESt5arrayIPcLm2EELi4E23TrivialOffsetCalculatorILi1EjESD_NS0_6memory12LoadWithCastILi1EEENSE_13StoreWithCastILi1EEEEEviT_T0_T2_T3_T4_T5_ --------------------------
	.section	.nv.constant0._ZN2at6native27unrolled_elementwise_kernelINS0_13AUnaryFunctorIlllZZZNS0_19minimum_kernel_cudaERNS_18TensorIteratorBaseEENKUlvE_clEvENKUlvE2_clEvEUlllE_EESt5arrayIPcLm2EELi4E23TrivialOffsetCalculatorILi1EjESD_NS0_6memory12LoadWithCastILi1EEENSE_13StoreWithCastILi1EEEEEviT_T0_T2_T3_T4_T5_,"a",@progbits
	.sectionflags	@""
	.align	4
.nv.constant0._ZN2at6native27unrolled_elementwise_kernelINS0_13AUnaryFunctorIlllZZZNS0_19minimum_kernel_cudaERNS_18TensorIteratorBaseEENKUlvE_clEvENKUlvE2_clEvEUlllE_EESt5arrayIPcLm2EELi4E23TrivialOffsetCalculatorILi1EjESD_NS0_6memory12LoadWithCastILi1EEENSE_13StoreWithCastILi1EEEEEviT_T0_T2_T3_T4_T5_:
	.zero		412


//--------------------- .nv.constant0._ZN2at6native18elementwise_kernelILi128ELi2EZNS0_22gpu_kernel_impl_nocastINS0_13AUnaryFunctorIlllZZZNS0_19minimum_kernel_cudaERNS_18TensorIteratorBaseEENKUlvE_clEvENKUlvE2_clEvEUlllE_EEEEvS5_RKT_EUliE_EEviT1_ --------------------------
	.section	.nv.constant0._ZN2at6native18elementwise_kernelILi128ELi2EZNS0_22gpu_kernel_impl_nocastINS0_13AUnaryFunctorIlllZZZNS0_19minimum_kernel_cudaERNS_18TensorIteratorBaseEENKUlvE_clEvENKUlvE2_clEvEUlllE_EEEEvS5_RKT_EUliE_EEviT1_,"a",@progbits
	.sectionflags	@""
	.align	4
.nv.constant0._ZN2at6native18elementwise_kernelILi128ELi2EZNS0_22gpu_kernel_impl_nocastINS0_13AUnaryFunctorIlllZZZNS0_19minimum_kernel_cudaERNS_18TensorIteratorBaseEENKUlvE_clEvENKUlvE2_clEvEUlllE_EEEEvS5_RKT_EUliE_EEviT1_:
	.zero		904


//--------------------- .nv.constant0._ZN2at6native27unrolled_elementwise_kernelINS0_13AUnaryFunctorIlllZZZNS0_19minimum_kernel_cudaERNS_18TensorIteratorBaseEENKUlvE_clEvENKUlvE2_clEvEUlllE_EESt5arrayIPcLm2EELi4E23TrivialOffsetCalculatorILi1EjESD_NS0_6memory15LoadWithoutCastENSE_16StoreWithoutCastEEEviT_T0_T2_T3_T4_T5_ --------------------------
	.section	.nv.constant0._ZN2at6native27unrolled_elementwise_kernelINS0_13AUnaryFunctorIlllZZZNS0_19minimum_kernel_cudaERNS_18TensorIteratorBaseEENKUlvE_clEvENKUlvE2_clEvEUlllE_EESt5arrayIPcLm2EELi4E23TrivialOffsetCalculatorILi1EjESD_NS0_6memory15LoadWithoutCastENSE_16StoreWithoutCastEEEviT_T0_T2_T3_T4_T5_,"a",@progbits
	.sectionflags	@""
	.align	4
.nv.constant0._ZN2at6native27unrolled_elementwise_kernelINS0_13AUnaryFunctorIlllZZZNS0_19minimum_kernel_cudaERNS_18TensorIteratorBaseEENKUlvE_clEvENKUlvE2_clEvEUlllE_EESt5arrayIPcLm2EELi4E23TrivialOffsetCalculatorILi1EjESD_NS0_6memory15LoadWithoutCastENSE_16StoreWithoutCastEEEviT_T0_T2_T3_T4_T5_:
	.zero		396


//--------------------- .nv.constant0._ZN2at6native29vectorized_elementwise_kernelILi2ENS0_13AUnaryFunctorIlllZZZNS0_19minimum_kernel_cudaERNS_18TensorIteratorBaseEENKUlvE_clEvENKUlvE2_clEvEUlllE_EESt5arrayIPcLm2EEEEviT0_T1_ --------------------------
	.section	.nv.constant0._ZN2at6native29vectorized_elementwise_kernelILi2ENS0_13AUnaryFunctorIlllZZZNS0_19minimum_kernel_cudaERNS_18TensorIteratorBaseEENKUlvE_clEvENKUlvE2_clEvEUlllE_EESt5arrayIPcLm2EEEEviT0_T1_,"a",@progbits
	.sectionflags	@""
	.align	4
.nv.constant0._ZN2at6native29vectorized_elementwise_kernelILi2ENS0_13AUnaryFunctorIlllZZZNS0_19minimum_kernel_cudaERNS_18TensorIteratorBaseEENKUlvE_clEvENKUlvE2_clEvEUlllE_EESt5arrayIPcLm2EEEEviT0_T1_:
	.zero		392


//--------------------- .nv.constant0._ZN2at6native29vectorized_elementwise_kernelILi4ENS0_13AUnaryFunctorIlllZZZNS0_19minimum_kernel_cudaERNS_18TensorIteratorBaseEENKUlvE_clEvENKUlvE2_clEvEUlllE_EESt5arrayIPcLm2EEEEviT0_T1_ --------------------------
	.section	.nv.constant0._ZN2at6native29vectorized_elementwise_kernelILi4ENS0_13AUnaryFunctorIlllZZZNS0_19minimum_kernel_cudaERNS_18TensorIteratorBaseEENKUlvE_clEvENKUlvE2_clEvEUlllE_EESt5arrayIPcLm2EEEEviT0_T1_,"a",@progbits
	.sectionflags	@""
	.align	4
.nv.constant0._ZN2at6native29vectorized_elementwise_kernelILi4ENS0_13AUnaryFunctorIlllZZZNS0_19minimum_kernel_cudaERNS_18TensorIteratorBaseEENKUlvE_clEvENKUlvE2_clEvEUlllE_EESt5arrayIPcLm2EEEEviT0_T1_:
	.zero		392


//--------------------- .nv.constant0._ZN2at6native29vectorized_elementwise_kernelILi8ENS0_13AUnaryFunctorIlllZZZNS0_19minimum_kernel_cudaERNS_18TensorIteratorBaseEENKUlvE_clEvENKUlvE2_clEvEUlllE_EESt5arrayIPcLm2EEEEviT0_T1_ --------------------------
	.section	.nv.constant0._ZN2at6native29vectorized_elementwise_kernelILi8ENS0_13AUnaryFunctorIlllZZZNS0_19minimum_kernel_cudaERNS_18TensorIteratorBaseEENKUlvE_clEvENKUlvE2_clEvEUlllE_EESt5arrayIPcLm2EEEEviT0_T1_,"a",@progbits
	.sectionflags	@""
	.align	4
.nv.constant0._ZN2at6native29vectorized_elementwise_kernelILi8ENS0_13AUnaryFunctorIlllZZZNS0_19minimum_kernel_cudaERNS_18TensorIteratorBaseEENKUlvE_clEvENKUlvE2_clEvEUlllE_EESt5arrayIPcLm2EEEEviT0_T1_:
	.zero		392


//--------------------- .nv.constant0._ZN2at6native18elementwise_kernelILi128ELi4EZNS0_15gpu_kernel_implINS0_13BinaryFunctorIlllZZZNS0_19minimum_kernel_cudaERNS_18TensorIteratorBaseEENKUlvE_clEvENKUlvE2_clEvEUlllE_EEEEvS5_RKT_EUliE_EEviT1_ --------------------------
	.section	.nv.constant0._ZN2at6native18elementwise_kernelILi128ELi4EZNS0_15gpu_kernel_implINS0_13BinaryFunctorIlllZZZNS0_19minimum_kernel_cudaERNS_18TensorIteratorBaseEENKUlvE_clEvENKUlvE2_clEvEUlllE_EEEEvS5_RKT_EUliE_EEviT1_,"a",@progbits
	.sectionflags	@""
	.align	4
.nv.constant0._ZN2at6native18elementwise_kernelILi128ELi4EZNS0_15gpu_kernel_implINS0_13BinaryFunctorIlllZZZNS0_19minimum_kernel_cudaERNS_18TensorIteratorBaseEENKUlvE_clEvENKUlvE2_clEvEUlllE_EEEEvS5_RKT_EUliE_EEviT1_:
	.zero		1008


//--------------------- .nv.constant0._ZN2at6native27unrolled_elementwise_kernelINS0_13BinaryFunctorIlllZZZNS0_19minimum_kernel_cudaERNS_18TensorIteratorBaseEENKUlvE_clEvENKUlvE2_clEvEUlllE_EESt5arrayIPcLm3EELi4E23TrivialOffsetCalculatorILi2EjESC_ILi1EjENS0_6memory12LoadWithCastILi2EEENSF_13StoreWithCastILi1EEEEEviT_T0_T2_T3_T4_T5_ --------------------------
	.section	.nv.constant0._ZN2at6native27unrolled_elementwise_kernelINS0_13BinaryFunctorIlllZZZNS0_19minimum_kernel_cudaERNS_18TensorIteratorBaseEENKUlvE_clEvENKUlvE2_clEvEUlllE_EESt5arrayIPcLm3EELi4E23TrivialOffsetCalculatorILi2EjESC_ILi1EjENS0_6memory12LoadWithCastILi2EEENSF_13StoreWithCastILi1EEEEEviT_T0_T2_T3_T4_T5_,"a",@progbits
	.sectionflags	@""
	.align	4
.nv.constant0._ZN2at6native27unrolled_elementwise_kernelINS0_13BinaryFunctorIlllZZZNS0_19minimum_kernel_cudaERNS_18TensorIteratorBaseEENKUlvE_clEvENKUlvE2_clEvEUlllE_EESt5arrayIPcLm3EELi4E23TrivialOffsetCalculatorILi2EjESC_ILi1EjENS0_6memory12LoadWithCastILi2EEENSF_13StoreWithCastILi1EEEEEviT_T0_T2_T3_T4_T5_:
	.zero		408


//--------------------- .nv.constant0._ZN2at6native18elementwise_kernelILi128ELi2EZNS0_22gpu_kernel_impl_nocastINS0_13BinaryFunctorIlllZZZNS0_19minimum_kernel_cudaERNS_18TensorIteratorBaseEENKUlvE_clEvENKUlvE2_clEvEUlllE_EEEEvS5_RKT_EUliE_EEviT1_ --------------------------
	.section	.nv.constant0._ZN2at6native18elementwise_kernelILi128ELi2EZNS0_22gpu_kernel_impl_nocastINS0_13BinaryFunctorIlllZZZNS0_19minimum_kernel_cudaERNS_18TensorIteratorBaseEENKUlvE_clEvENKUlvE2_clEvEUlllE_EEEEvS5_RKT_EUliE_EEviT1_,"a",@progbits
	.sectionflags	@""
	.align	4
.nv.constant0._ZN2at6native18elementwise_kernelILi128ELi2EZNS0_22gpu_kernel_impl_nocastINS0_13BinaryFunctorIlllZZZNS0_19minimum_kernel_cudaERNS_18TensorIteratorBaseEENKUlvE_clEvENKUlvE2_clEvEUlllE_EEEEvS5_RKT_EUliE_EEviT1_:
	.zero		1008


//--------------------- .nv.constant0._ZN2at6native27unrolled_elementwise_kernelINS0_13BinaryFunctorIlllZZZNS0_19minimum_kernel_cudaERNS_18TensorIteratorBaseEENKUlvE_clEvENKUlvE2_clEvEUlllE_EESt5arrayIPcLm3EELi4E23TrivialOffsetCalculatorILi2EjESC_ILi1EjENS0_6memory15LoadWithoutCastENSF_16StoreWithoutCastEEEviT_T0_T2_T3_T4_T5_ --------------------------
	.section	.nv.constant0._ZN2at6native27unrolled_elementwise_kernelINS0_13BinaryFunctorIlllZZZNS0_19minimum_kernel_cudaERNS_18TensorIteratorBaseEENKUlvE_clEvENKUlvE2_clEvEUlllE_EESt5arrayIPcLm3EELi4E23TrivialOffsetCalculatorILi2EjESC_ILi1EjENS0_6memory15LoadWithoutCastENSF_16StoreWithoutCastEEEviT_T0_T2_T3_T4_T5_,"a",@progbits
	.sectionflags	@""
	.align	4
.nv.constant0._ZN2at6native27unrolled_elementwise_kernelINS0_13BinaryFunctorIlllZZZNS0_19minimum_kernel_cudaERNS_18TensorIteratorBaseEENKUlvE_clEvENKUlvE2_clEvEUlllE_EESt5arrayIPcLm3EELi4E23TrivialOffsetCalculatorILi2EjESC_ILi1EjENS0_6memory15LoadWithoutCastENSF_16StoreWithoutCastEEEviT_T0_T2_T3_T4_T5_:
	.zero		388


//--------------------- .nv.constant0._ZN2at6native29vectorized_elementwise_kernelILi2ENS0_13BinaryFunctorIlllZZZNS0_19minimum_kernel_cudaERNS_18TensorIteratorBaseEENKUlvE_clEvENKUlvE2_clEvEUlllE_EESt5arrayIPcLm3EEEEviT0_T1_ --------------------------
	.section	.nv.constant0._ZN2at6native29vectorized_elementwise_kernelILi2ENS0_13BinaryFunctorIlllZZZNS0_19minimum_kernel_cudaERNS_18TensorIteratorBaseEENKUlvE_clEvENKUlvE2_clEvEUlllE_EESt5arrayIPcLm3EEEEviT0_T1_,"a",@progbits
	.sectionflags	@""
	.align	4
.nv.constant0._ZN2at6native29vectorized_elementwise_kernelILi2ENS0_13BinaryFunctorIlllZZZNS0_19minimum_kernel_cudaERNS_18TensorIteratorBaseEENKUlvE_clEvENKUlvE2_clEvEUlllE_EESt5arrayIPcLm3EEEEviT0_T1_:
	.zero		384


//--------------------- .nv.constant0._ZN2at6native29vectorized_elementwise_kernelILi4ENS0_13BinaryFunctorIlllZZZNS0_19minimum_kernel_cudaERNS_18TensorIteratorBaseEENKUlvE_clEvENKUlvE2_clEvEUlllE_EESt5arrayIPcLm3EEEEviT0_T1_ --------------------------
	.section	.nv.constant0._ZN2at6native29vectorized_elementwise_kernelILi4ENS0_13BinaryFunctorIlllZZZNS0_19minimum_kernel_cudaERNS_18TensorIteratorBaseEENKUlvE_clEvENKUlvE2_clEvEUlllE_EESt5arrayIPcLm3EEEEviT0_T1_,"a",@progbits
	.sectionflags	@""
	.align	4
.nv.constant0._ZN2at6native29vectorized_elementwise_kernelILi4ENS0_13BinaryFunctorIlllZZZNS0_19minimum_kernel_cudaERNS_18TensorIteratorBaseEENKUlvE_clEvENKUlvE2_clEvEUlllE_EESt5arrayIPcLm3EEEEviT0_T1_:
	.zero		384


//--------------------- .nv.constant0._ZN2at6native29vectorized_elementwise_kernelILi8ENS0_13BinaryFunctorIlllZZZNS0_19minimum_kernel_cudaERNS_18TensorIteratorBaseEENKUlvE_clEvENKUlvE2_clEvEUlllE_EESt5arrayIPcLm3EEEEviT0_T1_ --------------------------
	.section	.nv.constant0._ZN2at6native29vectorized_elementwise_kernelILi8ENS0_13BinaryFunctorIlllZZZNS0_19minimum_kernel_cudaERNS_18TensorIteratorBaseEENKUlvE_clEvENKUlvE2_clEvEUlllE_EESt5arrayIPcLm3EEEEviT0_T1_,"a",@progbits
	.sectionflags	@""
	.align	4
.nv.constant0._ZN2at6native29vectorized_elementwise_kernelILi8ENS0_13BinaryFunctorIlllZZZNS0_19minimum_kernel_cudaERNS_18TensorIteratorBaseEENKUlvE_clEvENKUlvE2_clEvEUlllE_EESt5arrayIPcLm3EEEEviT0_T1_:
	.zero		384


//--------------------- .nv.constant0._ZN2at6native18elementwise_kernelILi128ELi4EZNS0_15gpu_kernel_implINS0_13AUnaryFunctorIiiiZZZNS0_19minimum_kernel_cudaERNS_18TensorIteratorBaseEENKUlvE_clEvENKUlvE1_clEvEUliiE_EEEEvS5_RKT_EUliE_EEviT1_ --------------------------
	.section	.nv.constant0._ZN2at6native18elementwise_kernelILi128ELi4EZNS0_15gpu_kernel_implINS0_13AUnaryFunctorIiiiZZZNS0_19minimum_kernel_cudaERNS_18TensorIteratorBaseEENKUlvE_clEvENKUlvE1_clEvEUliiE_EEEEvS5_RKT_EUliE_EEviT1_,"a",@progbits
	.sectionflags	@""
	.align	4
.nv.constant0._ZN2at6native18elementwise_kernelILi128ELi4EZNS0_15gpu_kernel_implINS0_13AUnaryFunctorIiiiZZZNS0_19minimum_kernel_cudaERNS_18TensorIteratorBaseEENKUlvE_clEvENKUlvE1_clEvEUliiE_EEEEvS5_RKT_EUliE_EEviT1_:
	.zero		904


//--------------------- .nv.constant0._ZN2at6native27unrolled_elementwise_kernelINS0_13AUnaryFunctorIiiiZZZNS0_19minimum_kernel_cudaERNS_18TensorIteratorBaseEENKUlvE_clEvENKUlvE1_clEvEUliiE_EESt5arrayIPcLm2EELi4E23TrivialOffsetCalculatorILi1EjESD_NS0_6memory12LoadWithCastILi1EEENSE_13StoreWithCastILi1EEEEEviT_T0_T2_T3_T4_T5_ --------------------------
	.section	.nv.constant0._ZN2at6native27unrolled_elementwise_kernelINS0_13AUnaryFunctorIiiiZZZNS0_19minimum_kernel_cudaERNS_18TensorIteratorBaseEENKUlvE_clEvENKUlvE1_clEvEUliiE_EESt5arrayIPcLm2EELi4E23TrivialOffsetCalculatorILi1EjESD_NS0_6memory12LoadWithCastILi1EEENSE_13StoreWithCastILi1EEEEEviT_T0_T2_T3_T4_T5_,"a",@progbits
	.sectionflags	@""
	.align	4
.nv.constant0._ZN2at6native27unrolled_elementwise_kernelINS0_13AUnaryFunctorIiiiZZZNS0_19minimum_kernel_cudaERNS_18TensorIteratorBaseEENKUlvE_clEvENKUlvE1_clEvEUliiE_EESt5arrayIPcLm2EELi4E23TrivialOffsetCalculatorILi1EjESD_NS0_6memory12LoadWithCastILi1EEENSE_13StoreWithCastILi1EEEEEviT_T0_T2_T3_T4_T5_:
	.zero		404


//--------------------- .nv.constant0._ZN2at6native18elementwise_kernelILi128ELi2EZNS0_22gpu_kernel_impl_nocastINS0_13AUnaryFunctorIiiiZZZNS0_19minimum_kernel_cudaERNS_18TensorIteratorBaseEENKUlvE_clEvENKUlvE1_clEvEUliiE_EEEEvS5_RKT_EUliE_EEviT1_ --------------------------
	.section	.nv.constant0._ZN2at6native18elementwise_kernelILi128ELi2EZNS0_22gpu_kernel_impl_nocastINS0_13AUnaryFunctorIiiiZZZNS0_19minimum_kernel_cudaERNS_18TensorIteratorBaseEENKUlvE_clEvENKUlvE1_clEvEUliiE_EEEEvS5_RKT_EUliE_EEviT1_,"a",@progbits
	.sectionflags	@""
	.align	4
.nv.constant0._ZN2at6native18elementwise_kernelILi128ELi2EZNS0_22gpu_kernel_impl_nocastINS0_13AUnaryFunctorIiiiZZZNS0_19minimum_kernel_cudaERNS_18TensorIteratorBaseEENKUlvE_clEvENKUlvE1_clEvEUliiE_EEEEvS5_RKT_EUliE_EEviT1_:
	.zero		896


//--------------------- .nv.constant0._ZN2at6native27unrolled_elementwise_kernelINS0_13AUnaryFunctorIiiiZZZNS0_19minimum_kernel_cudaERNS_18TensorIteratorBaseEENKUlvE_clEvENKUlvE1_clEvEUliiE_EESt5arrayIPcLm2EELi4E23TrivialOffsetCalculatorILi1EjESD_NS0_6memory15LoadWithoutCastENSE_16StoreWithoutCastEEEviT_T0_T2_T3_T4_T5_ --------------------------
	.section	.nv.constant0._ZN2at6native27unrolled_elementwise_kernelINS0_13AUnaryFunctorIiiiZZZNS0_19minimum_kernel_cudaERNS_18TensorIteratorBaseEENKUlvE_clEvENKUlvE1_clEvEUliiE_EESt5arrayIPcLm2EELi4E23TrivialOffsetCalculatorILi1EjESD_NS0_6memory15LoadWithoutCastENSE_16StoreWithoutCastEEEviT_T0_T2_T3_T4_T5_,"a",@progbits
	.sectionflags	@""
	.align	4
.nv.constant0._ZN2at6native27unrolled_elementwise_kernelINS0_13AUnaryFunctorIiiiZZZNS0_19minimum_kernel_cudaERNS_18TensorIteratorBaseEENKUlvE_clEvENKUlvE1_clEvEUliiE_EESt5arrayIPcLm2EELi4E23TrivialOffsetCalculatorILi1EjESD_NS0_6memory15LoadWithoutCastENSE_16StoreWithoutCastEEEviT_T0_T2_T3_T4_T5_:
	.zero		388


//--------------------- .nv.constant0._ZN2at6native29vectorized_elementwise_kernelILi2ENS0_13AUnaryFunctorIiiiZZZNS0_19minimum_kernel_cudaERNS_18TensorIteratorBaseEENKUlvE_clEvENKUlvE1_clEvEUliiE_EESt5arrayIPcLm2EEEEviT0_T1_ --------------------------
	.section	.nv.constant0._ZN2at6native29vectorized_elementwise_kernelILi2ENS0_13AUnaryFunctorIiiiZZZNS0_19minimum_kernel_cudaERNS_18TensorIteratorBaseEENKUlvE_clEvENKUlvE1_clEvEUliiE_EESt5arrayIPcLm2EEEEviT0_T1_,"a",@progbits
	.sectionflags	@""
	.align	4
.nv.constant0._ZN2at6native29vectorized_elementwise_kernelILi2ENS0_13AUnaryFunctorIiiiZZZNS0_19minimum_kernel_cudaERNS_18TensorIteratorBaseEENKUlvE_clEvENKUlvE1_clEvEUliiE_EESt5arrayIPcLm2EEEEviT0_T1_:
	.zero		384


//--------------------- .nv.constant0._ZN2at6native29vectorized_elementwise_kernelILi4ENS0_13AUnaryFunctorIiiiZZZNS0_19minimum_kernel_cudaERNS_18TensorIteratorBaseEENKUlvE_clEvENKUlvE1_clEvEUliiE_EESt5arrayIPcLm2EEEEviT0_T1_ --------------------------
	.section	.nv.constant0._ZN2at6native29vectorized_elementwise_kernelILi4ENS0_13AUnaryFunctorIiiiZZZNS0_19minimum_kernel_cudaERNS_18TensorIteratorBaseEENKUlvE_clEvENKUlvE1_clEvEUliiE_EESt5arrayIPcLm2EEEEviT0_T1_,"a",@progbits
	.sectionflags	@""
	.align	4
.nv.constant0._ZN2at6native29vectorized_elementwise_kernelILi4ENS0_13AUnaryFunctorIiiiZZZNS0_19minimum_kernel_cudaERNS_18TensorIteratorBaseEENKUlvE_clEvENKUlvE1_clEvEUliiE_EESt5arrayIPcLm2EEEEviT0_T1_:
	.zero		384


//--------------------- .nv.constant0._ZN2at6native29vectorized_elementwise_kernelILi8ENS0_13AUnaryFunctorIiiiZZZNS0_19minimum_kernel_cudaERNS_18TensorIteratorBaseEENKUlvE_clEvENKUlvE1_clEvEUliiE_EESt5arrayIPcLm2EEEEviT0_T1_ --------------------------
	.section	.nv.constant0._ZN2at6native29vectorized_elementwise_kernelILi8ENS0_13AUnaryFunctorIiiiZZZNS0_19minimum_kernel_cudaERNS_18TensorIteratorBaseEENKUlvE_clEvENKUlvE1_clEvEUliiE_EESt5arrayIPcLm2EEEEviT0_T1_,"a",@progbits
	.sectionflags	@""
	.align	4
.nv.constant0._ZN2at6native29vectorized_elementwise_kernelILi8ENS0_13AUnaryFunctorIiiiZZZNS0_19minimum_kernel_cudaERNS_18TensorIteratorBaseEENKUlvE_clEvENKUlvE1_clEvEUliiE_EESt5arrayIPcLm2EEEEviT0_T1_:
	.zero		384


//--------------------- .nv.constant0._ZN2at6native18elementwise_kernelILi128ELi4EZNS0_15gpu_kernel_implINS0_13BinaryFunctorIiiiZZZNS0_19minimum_kernel_cudaERNS_18TensorIteratorBaseEENKUlvE_clEvENKUlvE1_clEvEUliiE_EEEEvS5_RKT_EUliE_EEviT1_ --------------------------
	.section	.nv.constant0._ZN2at6native18elementwise_kernelILi128ELi4EZNS0_15gpu_kernel_implINS0_13BinaryFunctorIiiiZZZNS0_19minimum_kernel_cudaERNS_18TensorIteratorBaseEENKUlvE_clEvENKUlvE1_clEvEUliiE_EEEEvS5_RKT_EUliE_EEviT1_,"a",@progbits
	.sectionflags	@""
	.align	4
.nv.constant0._ZN2at6native18elementwise_kernelILi128ELi4EZNS0_15gpu_kernel_implINS0_13BinaryFunctorIiiiZZZNS0_19minimum_kernel_cudaERNS_18TensorIteratorBaseEENKUlvE_clEvENKUlvE1_clEvEUliiE_EEEEvS5_RKT_EUliE_EEviT1_:
	.zero		1008


//--------------------- .nv.constant0._ZN2at6native27unrolled_elementwise_kernelINS0_13BinaryFunctorIiiiZZZNS0_19minimum_kernel_cudaERNS_18TensorIteratorBaseEENKUlvE_clEvENKUlvE1_clEvEUliiE_EESt5arrayIPcLm3EELi4E23TrivialOffsetCalculatorILi2EjESC_ILi1EjENS0_6memory12LoadWithCastILi2EEENSF_13StoreWithCastILi1EEEEEviT_T0_T2_T3_T4_T5_ --------------------------
	.section	.nv.constant0._ZN2at6native27unrolled_elementwise_kernelINS0_13BinaryFunctorIiiiZZZNS0_19minimum_kernel_cudaERNS_18TensorIteratorBaseEENKUlvE_clEvENKUlvE1_clEvEUliiE_EESt5arrayIPcLm3EELi4E23TrivialOffsetCalculatorILi2EjESC_ILi1EjENS0_6memory12LoadWithCastILi2EEENSF_13StoreWithCastILi1EEEEEviT_T0_T2_T3_T4_T5_,"a",@progbits
	.sectionflags	@""
	.align	4
.nv.constant0._ZN2at6native27unrolled_elementwise_kernelINS0_13BinaryFunctorIiiiZZZNS0_19minimum_kernel_cudaERNS_18TensorIteratorBaseEENKUlvE_clEvENKUlvE1_clEvEUliiE_EESt5arrayIPcLm3EELi4E23TrivialOffsetCalculatorILi2EjESC_ILi1EjENS0_6memory12LoadWithCastILi2EEENSF_13StoreWithCastILi1EEEEEviT_T0_T2_T3_T4_T5_:
	.zero		408


//--------------------- .nv.constant0._ZN2at6native18elementwise_kernelILi128ELi2EZNS0_22gpu_kernel_impl_nocastINS0_13BinaryFunctorIiiiZZZNS0_19minimum_kernel_cudaERNS_18TensorIteratorBaseEENKUlvE_clEvENKUlvE1_clEvEUliiE_EEEEvS5_RKT_EUliE_EEviT1_ --------------------------
	.section	.nv.constant0._ZN2at6native18elementwise_kernelILi128ELi2EZNS0_22gpu_kernel_impl_nocastINS0_13BinaryFunctorIiiiZZZNS0_19minimum_kernel_cudaERNS_18TensorIteratorBaseEENKUlvE_clEvENKUlvE1_clEvEUliiE_EEEEvS5_RKT_EUliE_EEviT1_,"a",@progbits
	.sectionflags	@""
	.align	4
.nv.constant0._ZN2at6native18elementwise_kernelILi128ELi2EZNS0_22gpu_kernel_impl_nocastINS0_13BinaryFunctorIiiiZZZNS0_19minimum_kernel_cudaERNS_18TensorIteratorBaseEENKUlvE_clEvENKUlvE1_clEvEUliiE_EEEEvS5_RKT_EUliE_EEviT1_:
	.zero		1008


//--------------------- .nv.constant0._ZN2at6native27unrolled_elementwise_kernelINS0_13BinaryFunctorIiiiZZZNS0_19minimum_kernel_cudaERNS_18TensorIteratorBaseEENKUlvE_clEvENKUlvE1_clEvEUliiE_EESt5arrayIPcLm3EELi4E23TrivialOffsetCalculatorILi2EjESC_ILi1EjENS0_6memory15LoadWithoutCastENSF_16StoreWithoutCastEEEviT_T0_T2_T3_T4_T5_ --------------------------
	.section	.nv.constant0._ZN2at6native27unrolled_elementwise_kernelINS0_13BinaryFunctorIiiiZZZNS0_19minimum_kernel_cudaERNS_18TensorIteratorBaseEENKUlvE_clEvENKUlvE1_clEvEUliiE_EESt5arrayIPcLm3EELi4E23TrivialOffsetCalculatorILi2EjESC_ILi1EjENS0_6memory15LoadWithoutCastENSF_16StoreWithoutCastEEEviT_T0_T2_T3_T4_T5_,"a",@progbits
	.sectionflags	@""
	.align	4
.nv.constant0._ZN2at6native27unrolled_elementwise_kernelINS0_13BinaryFunctorIiiiZZZNS0_19minimum_kernel_cudaERNS_18TensorIteratorBaseEENKUlvE_clEvENKUlvE1_clEvEUliiE_EESt5arrayIPcLm3EELi4E23TrivialOffsetCalculatorILi2EjESC_ILi1EjENS0_6memory15LoadWithoutCastENSF_16StoreWithoutCastEEEviT_T0_T2_T3_T4_T5_:
	.zero		388


//--------------------- .nv.constant0._ZN2at6native29vectorized_elementwise_kernelILi2ENS0_13BinaryFunctorIiiiZZZNS0_19minimum_kernel_cudaERNS_18TensorIteratorBaseEENKUlvE_clEvENKUlvE1_clEvEUliiE_EESt5arrayIPcLm3EEEEviT0_T1_ --------------------------
	.section	.nv.constant0._ZN2at6native29vectorized_elementwise_kernelILi2ENS0_13BinaryFunctorIiiiZZZNS0_19minimum_kernel_cudaERNS_18TensorIteratorBaseEENKUlvE_clEvENKUlvE1_clEvEUliiE_EESt5arrayIPcLm3EEEEviT0_T1_,"a",@progbits
	.sectionflags	@""
	.align	4
.nv.constant0._ZN2at6native29vectorized_elementwise_kernelILi2ENS0_13BinaryFunctorIiiiZZZNS0_19minimum_kernel_cudaERNS_18TensorIteratorBaseEENKUlvE_clEvENKUlvE1_clEvEUliiE_EESt5arrayIPcLm3EEEEviT0_T1_:
	.zero		384


//--------------------- .nv.constant0._ZN2at6native29vectorized_elementwise_kernelILi4ENS0_13BinaryFunctorIiiiZZZNS0_19minimum_kernel_cudaERNS_18TensorIteratorBaseEENKUlvE_clEvENKUlvE1_clEvEUliiE_EESt5arrayIPcLm3EEEEviT0_T1_ --------------------------
	.section	.nv.constant0._ZN2at6native29vectorized_elementwise_kernelILi4ENS0_13BinaryFunctorIiiiZZZNS0_19minimum_kernel_cudaERNS_18TensorIteratorBaseEENKUlvE_clEvENKUlvE1_clEvEUliiE_EESt5arrayIPcLm3EEEEviT0_T1_,"a",@progbits
	.sectionflags	@""
	.align	4
.nv.constant0._ZN2at6native29vectorized_elementwise_kernelILi4ENS0_13BinaryFunctorIiiiZZZNS0_19minimum_kernel_cudaERNS_18TensorIteratorBaseEENKUlvE_clEvENKUlvE1_clEvEUliiE_EESt5arrayIPcLm3EEEEviT0_T1_:
	.zero		384


//--------------------- .nv.constant0._ZN2at6native29vectorized_elementwise_kernelILi8ENS0_13BinaryFunctorIiiiZZZNS0_19minimum_kernel_cudaERNS_18TensorIteratorBaseEENKUlvE_clEvENKUlvE1_clEvEUliiE_EESt5arrayIPcLm3EEEEviT0_T1_ --------------------------
	.section	.nv.constant0._ZN2at6native29vectorized_elementwise_kernelILi8ENS0_13BinaryFunctorIiiiZZZNS0_19minimum_kernel_cudaERNS_18TensorIteratorBaseEENKUlvE_clEvENKUlvE1_clEvEUliiE_EESt5arrayIPcLm3EEEEviT0_T1_,"a",@progbits
	.sectionflags	@""
	.align	4
.nv.constant0._ZN2at6native29vectorized_elementwise_kernelILi8ENS0_13BinaryFunctorIiiiZZZNS0_19minimum_kernel_cudaERNS_18TensorIteratorBaseEENKUlvE_clEvENKUlvE1_clEvEUliiE_EESt5arrayIPcLm3EEEEviT0_T1_:
	.zero		384


//--------------------- .nv.constant0._ZN2at6native18elementwise_kernelILi128ELi4EZNS0_15gpu_kernel_implINS0_13AUnaryFunctorIaaaZZZNS0_19minimum_kernel_cudaERNS_18TensorIteratorBaseEENKUlvE_clEvENKUlvE0_clEvEUlaaE_EEEEvS5_RKT_EUliE_EEviT1_ --------------------------
	.section	.nv.constant0._ZN2at6native18elementwise_kernelILi128ELi4EZNS0_15gpu_kernel_implINS0_13AUnaryFunctorIaaaZZZNS0_19minimum_kernel_cudaERNS_18TensorIteratorBaseEENKUlvE_clEvENKUlvE0_clEvEUlaaE_EEEEvS5_RKT_EUliE_EEviT1_,"a",@progbits
	.sectionflags	@""
	.align	4
.nv.constant0._ZN2at6native18elementwise_kernelILi128ELi4EZNS0_15gpu_kernel_implINS0_13AUnaryFunctorIaaaZZZNS0_19minimum_kernel_cudaERNS_18TensorIteratorBaseEENKUlvE_clEvENKUlvE0_clEvEUlaaE_EEEEvS5_RKT_EUliE_EEviT1_:
	.zero		896


//--------------------- .nv.constant0._ZN2at6native27unrolled_elementwise_kernelINS0_13AUnaryFunctorIaaaZZZNS0_19minimum_kernel_cudaERNS_18TensorIteratorBaseEENKUlvE_clEvENKUlvE0_clEvEUlaaE_EESt5arrayIPcLm2EELi4E23TrivialOffsetCalculatorILi1EjESD_NS0_6memory12LoadWithCastILi1EEENSE_13StoreWithCastILi1EEEEEviT_T0_T2_T3_T4_T5_ --------------------------
	.section	.nv.constant0._ZN2at6native27unrolled_elementwise_kernelINS0_13AUnaryFunctorIaaaZZZNS0_19minimum_kernel_cudaERNS_18TensorIteratorBaseEENKUlvE_clEvENKUlvE0_clEvEUlaaE_EESt5arrayIPcLm2EELi4E23TrivialOffsetCalculatorILi1EjESD_NS0_6memory12LoadWithCastILi1EEENSE_13StoreWithCastILi1EEEEEviT_T0_T2_T3_T4_T5_,"a",@progbits
	.sectionflags	@""
	.align	4
.nv.constant0._ZN2at6native27unrolled_elementwise_kernelINS0_13AUnaryFunctorIaaaZZZNS0_19minimum_kernel_cudaERNS_18TensorIteratorBaseEENKUlvE_clEvENKUlvE0_clEvEUlaaE_EESt5arrayIPcLm2EELi4E23TrivialOffsetCalculatorILi1EjESD_NS0_6memory12LoadWithCastILi1EEENSE_13StoreWithCastILi1EEEEEviT_T0_T2_T3_T4_T5_:
	.zero		396


//--------------------- .nv.constant0._ZN2at6native18elementwise_kernelILi128ELi4EZNS0_22gpu_kernel_impl_nocastINS0_13AUnaryFunctorIaaaZZZNS0_19minimum_kernel_cudaERNS_18TensorIteratorBaseEENKUlvE_clEvENKUlvE0_clEvEUlaaE_EEEEvS5_RKT_EUliE_EEviT1_ --------------------------
	.section	.nv.constant0._ZN2at6native18elementwise_kernelILi128ELi4EZNS0_22gpu_kernel_impl_nocastINS0_13AUnaryFunctorIaaaZZZNS0_19minimum_kernel_cudaERNS_18TensorIteratorBaseEENKUlvE_clEvENKUlvE0_clEvEUlaaE_EEEEvS5_RKT_EUliE_EEviT1_,"a",@progbits
	.sectionflags	@""
	.align	4
.nv.constant0._ZN2at6native18elementwise_kernelILi128ELi4EZNS0_22gpu_kernel_impl_nocastINS0_13AUnaryFunctorIaaaZZZNS0_19minimum_kernel_cudaERNS_18TensorIteratorBaseEENKUlvE_clEvENKUlvE0_clEvEUlaaE_EEEEvS5_RKT_EUliE_EEviT1_:
	.zero		896


//--------------------- .nv.constant0._ZN2at6native27unrolled_elementwise_kernelINS0_13AUnaryFunctorIaaaZZZNS0_19minimum_kernel_cudaERNS_18TensorIteratorBaseEENKUlvE_clEvENKUlvE0_clEvEUlaaE_EESt5arrayIPcLm2EELi4E23TrivialOffsetCalculatorILi1EjESD_NS0_6memory15LoadWithoutCastENSE_16StoreWithoutCastEEEviT_T0_T2_T3_T4_T5_ --------------------------
	.section	.nv.constant0._ZN2at6native27unrolled_elementwise_kernelINS0_13AUnaryFunctorIaaaZZZNS0_19minimum_kernel_cudaERNS_18TensorIteratorBaseEENKUlvE_clEvENKUlvE0_clEvEUlaaE_EESt5arrayIPcLm2EELi4E23TrivialOffsetCalculatorILi1EjESD_NS0_6memory15LoadWithoutCastENSE_16StoreWithoutCastEEEviT_T0_T2_T3_T4_T5_,"a",@progbits
	.sectionflags	@""
	.align	4
.nv.constant0._ZN2at6native27unrolled_elementwise_kernelINS0_13AUnaryFunctorIaaaZZZNS0_19minimum_kernel_cudaERNS_18TensorIteratorBaseEENKUlvE_clEvENKUlvE0_clEvEUlaaE_EESt5arrayIPcLm2EELi4E23TrivialOffsetCalculatorILi1EjESD_NS0_6memory15LoadWithoutCastENSE_16StoreWithoutCastEEEviT_T0_T2_T3_T4_T5_:
	.zero		380


//--------------------- .nv.constant0._ZN2at6native29vectorized_elementwise_kernelILi2ENS0_13AUnaryFunctorIaaaZZZNS0_19minimum_kernel_cudaERNS_18TensorIteratorBaseEENKUlvE_clEvENKUlvE0_clEvEUlaaE_EESt5arrayIPcLm2EEEEviT0_T1_ --------------------------
	.section	.nv.constant0._ZN2at6native29vectorized_elementwise_kernelILi2ENS0_13AUnaryFunctorIaaaZZZNS0_19minimum_kernel_cudaERNS_18TensorIteratorBaseEENKUlvE_clEvENKUlvE0_clEvEUlaaE_EESt5arrayIPcLm2EEEEviT0_T1_,"a",@progbits
	.sectionflags	@""
	.align	4
.nv.constant0._ZN2at6native29vectorized_elementwise_kernelILi2ENS0_13AUnaryFunctorIaaaZZZNS0_19minimum_kernel_cudaERNS_18TensorIteratorBaseEENKUlvE_clEvENKUlvE0_clEvEUlaaE_EESt5arrayIPcLm2EEEEviT0_T1_:
	.zero		376


//--------------------- .nv.constant0._ZN2at6native29vectorized_elementwise_kernelILi4ENS0_13AUnaryFunctorIaaaZZZNS0_19minimum_kernel_cudaERNS_18TensorIteratorBaseEENKUlvE_clEvENKUlvE0_clEvEUlaaE_EESt5arrayIPcLm2EEEEviT0_T1_ --------------------------
	.section	.nv.constant0._ZN2at6native29vectorized_elementwise_kernelILi4ENS0_13AUnaryFunctorIaaaZZZNS0_19minimum_kernel_cudaERNS_18TensorIteratorBaseEENKUlvE_clEvENKUlvE0_clEvEUlaaE_EESt5arrayIPcLm2EEEEviT0_T1_,"a",@progbits
	.sectionflags	@""
	.align	4
.nv.constant0._ZN2at6native29vectorized_elementwise_kernelILi4ENS0_13AUnaryFunctorIaaaZZZNS0_19minimum_kernel_cudaERNS_18TensorIteratorBaseEENKUlvE_clEvENKUlvE0_clEvEUlaaE_EESt5arrayIPcLm2EEEEviT0_T1_:
	.zero		376


//--------------------- .nv.constant0._ZN2at6native29vectorized_elementwise_kernelILi8ENS0_13AUnaryFunctorIaaaZZZNS0_19minimum_kernel_cudaERNS_18TensorIteratorBaseEENKUlvE_clEvENKUlvE0_clEvEUlaaE_EESt5arrayIPcLm2EEEEviT0_T1_ --------------------------
	.section	.nv.constant0._ZN2at6native29vectorized_elementwise_kernelILi8ENS0_13AUnaryFunctorIaaaZZZNS0_19minimum_kernel_cudaERNS_18TensorIteratorBaseEENKUlvE_clEvENKUlvE0_clEvEUlaaE_EESt5arrayIPcLm2EEEEviT0_T1_,"a",@progbits
	.sectionflags	@""
	.align	4
.nv.constant0._ZN2at6native29vectorized_elementwise_kernelILi8ENS0_13AUnaryFunctorIaaaZZZNS0_19minimum_kernel_cudaERNS_18TensorIteratorBaseEENKUlvE_clEvENKUlvE0_clEvEUlaaE_EESt5arrayIPcLm2EEEEviT0_T1_:
	.zero		376


//--------------------- .nv.constant0._ZN2at6native18elementwise_kernelILi128ELi4EZNS0_15gpu_kernel_implINS0_13BinaryFunctorIaaaZZZNS0_19minimum_kernel_cudaERNS_18TensorIteratorBaseEENKUlvE_clEvENKUlvE0_clEvEUlaaE_EEEEvS5_RKT_EUliE_EEviT1_ --------------------------
	.section	.nv.constant0._ZN2at6native18elementwise_kernelILi128ELi4EZNS0_15gpu_kernel_implINS0_13BinaryFunctorIaaaZZZNS0_19minimum_kernel_cudaERNS_18TensorIteratorBaseEENKUlvE_clEvENKUlvE0_clEvEUlaaE_EEEEvS5_RKT_EUliE_EEviT1_,"a",@progbits
	.sectionflags	@""
	.align	4
.nv.constant0._ZN2at6native18elementwise_kernelILi128ELi4EZNS0_15gpu_kernel_implINS0_13BinaryFunctorIaaaZZZNS0_19minimum_kernel_cudaERNS_18TensorIteratorBaseEENKUlvE_clEvENKUlvE0_clEvEUlaaE_EEEEvS5_RKT_EUliE_EEviT1_:
	.zero		1008


//--------------------- .nv.constant0._ZN2at6native27unrolled_elementwise_kernelINS0_13BinaryFunctorIaaaZZZNS0_19minimum_kernel_cudaERNS_18TensorIteratorBaseEENKUlvE_clEvENKUlvE0_clEvEUlaaE_EESt5arrayIPcLm3EELi4E23TrivialOffsetCalculatorILi2EjESC_ILi1EjENS0_6memory12LoadWithCastILi2EEENSF_13StoreWithCastILi1EEEEEviT_T0_T2_T3_T4_T5_ --------------------------
	.section	.nv.constant0._ZN2at6native27unrolled_elementwise_kernelINS0_13BinaryFunctorIaaaZZZNS0_19minimum_kernel_cudaERNS_18TensorIteratorBaseEENKUlvE_clEvENKUlvE0_clEvEUlaaE_EESt5arrayIPcLm3EELi4E23TrivialOffsetCalculatorILi2EjESC_ILi1EjENS0_6memory12LoadWithCastILi2EEENSF_13StoreWithCastILi1EEEEEviT_T0_T2_T3_T4_T5_,"a",@progbits
	.sectionflags	@""
	.align	4
.nv.constant0._ZN2at6native27unrolled_elementwise_kernelINS0_13BinaryFunctorIaaaZZZNS0_19minimum_kernel_cudaERNS_18TensorIteratorBaseEENKUlvE_clEvENKUlvE0_clEvEUlaaE_EESt5arrayIPcLm3EELi4E23TrivialOffsetCalculatorILi2EjESC_ILi1EjENS0_6memory12LoadWithCastILi2EEENSF_13StoreWithCastILi1EEEEEviT_T0_T2_T3_T4_T5_:
	.zero		408


//--------------------- .nv.constant0._ZN2at6native18elementwise_kernelILi128ELi4EZNS0_22gpu_kernel_impl_nocastINS0_13BinaryFunctorIaaaZZZNS0_19minimum_kernel_cudaERNS_18TensorIteratorBaseEENKUlvE_clEvENKUlvE0_clEvEUlaaE_EEEEvS5_RKT_EUliE_EEviT1_ --------------------------
	.section	.nv.constant0._ZN2at6native18elementwise_kernelILi128ELi4EZNS0_22gpu_kernel_impl_nocastINS0_13BinaryFunctorIaaaZZZNS0_19minimum_kernel_cudaERNS_18TensorIteratorBaseEENKUlvE_clEvENKUlvE0_clEvEUlaaE_EEEEvS5_RKT_EUliE_EEviT1_,"a",@progbits
	.sectionflags	@""
	.align	4
.nv.constant0._ZN2at6native18elementwise_kernelILi128ELi4EZNS0_22gpu_kernel_impl_nocastINS0_13BinaryFunctorIaaaZZZNS0_19minimum_kernel_cudaERNS_18TensorIteratorBaseEENKUlvE_clEvENKUlvE0_clEvEUlaaE_EEEEvS5_RKT_EUliE_EEviT1_:
	.zero		1008


//--------------------- .nv.constant0._ZN2at6native27unrolled_elementwise_kernelINS0_13BinaryFunctorIaaaZZZNS0_19minimum_kernel_cudaERNS_18TensorIteratorBaseEENKUlvE_clEvENKUlvE0_clEvEUlaaE_EESt5arrayIPcLm3EELi4E23TrivialOffsetCalculatorILi2EjESC_ILi1EjENS0_6memory15LoadWithoutCastENSF_16StoreWithoutCastEEEviT_T0_T2_T3_T4_T5_ --------------------------
	.section	.nv.constant0._ZN2at6native27unrolled_elementwise_kernelINS0_13BinaryFunctorIaaaZZZNS0_19minimum_kernel_cudaERNS_18TensorIteratorBaseEENKUlvE_clEvENKUlvE0_clEvEUlaaE_EESt5arrayIPcLm3EELi4E23TrivialOffsetCalculatorILi2EjESC_ILi1EjENS0_6memory15LoadWithoutCastENSF_16StoreWithoutCastEEEviT_T0_T2_T3_T4_T5_,"a",@progbits
	.sectionflags	@""
	.align	4
.nv.constant0._ZN2at6native27unrolled_elementwise_kernelINS0_13BinaryFunctorIaaaZZZNS0_19minimum_kernel_cudaERNS_18TensorIteratorBaseEENKUlvE_clEvENKUlvE0_clEvEUlaaE_EESt5arrayIPcLm3EELi4E23TrivialOffsetCalculatorILi2EjESC_ILi1EjENS0_6memory15LoadWithoutCastENSF_16StoreWithoutCastEEEviT_T0_T2_T3_T4_T5_:
	.zero		388


//--------------------- .nv.constant0._ZN2at6native29vectorized_elementwise_kernelILi2ENS0_13BinaryFunctorIaaaZZZNS0_19minimum_kernel_cudaERNS_18TensorIteratorBaseEENKUlvE_clEvENKUlvE0_clEvEUlaaE_EESt5arrayIPcLm3EEEEviT0_T1_ --------------------------
	.section	.nv.constant0._ZN2at6native29vectorized_elementwise_kernelILi2ENS0_13BinaryFunctorIaaaZZZNS0_19minimum_kernel_cudaERNS_18TensorIteratorBaseEENKUlvE_clEvENKUlvE0_clEvEUlaaE_EESt5arrayIPcLm3EEEEviT0_T1_,"a",@progbits
	.sectionflags	@""
	.align	4
.nv.constant0._ZN2at6native29vectorized_elementwise_kernelILi2ENS0_13BinaryFunctorIaaaZZZNS0_19minimum_kernel_cudaERNS_18TensorIteratorBaseEENKUlvE_clEvENKUlvE0_clEvEUlaaE_EESt5arrayIPcLm3EEEEviT0_T1_:
	.zero		384


//--------------------- .nv.constant0._ZN2at6native29vectorized_elementwise_kernelILi4ENS0_13BinaryFunctorIaaaZZZNS0_19minimum_kernel_cudaERNS_18TensorIteratorBaseEENKUlvE_clEvENKUlvE0_clEvEUlaaE_EESt5arrayIPcLm3EEEEviT0_T1_ --------------------------
	.section	.nv.constant0._ZN2at6native29vectorized_elementwise_kernelILi4ENS0_13BinaryFunctorIaaaZZZNS0_19minimum_kernel_cudaERNS_18TensorIteratorBaseEENKUlvE_clEvENKUlvE0_clEvEUlaaE_EESt5arrayIPcLm3EEEEviT0_T1_,"a",@progbits
	.sectionflags	@""
	.align	4
.nv.constant0._ZN2at6native29vectorized_elementwise_kernelILi4ENS0_13BinaryFunctorIaaaZZZNS0_19minimum_kernel_cudaERNS_18TensorIteratorBaseEENKUlvE_clEvENKUlvE0_clEvEUlaaE_EESt5arrayIPcLm3EEEEviT0_T1_:
	.zero		384


//--------------------- .nv.constant0._ZN2at6native29vectorized_elementwise_kernelILi8ENS0_13BinaryFunctorIaaaZZZNS0_19minimum_kernel_cudaERNS_18TensorIteratorBaseEENKUlvE_clEvENKUlvE0_clEvEUlaaE_EESt5arrayIPcLm3EEEEviT0_T1_ --------------------------
	.section	.nv.constant0._ZN2at6native29vectorized_elementwise_kernelILi8ENS0_13BinaryFunctorIaaaZZZNS0_19minimum_kernel_cudaERNS_18TensorIteratorBaseEENKUlvE_clEvENKUlvE0_clEvEUlaaE_EESt5arrayIPcLm3EEEEviT0_T1_,"a",@progbits
	.sectionflags	@""
	.align	4
.nv.constant0._ZN2at6native29vectorized_elementwise_kernelILi8ENS0_13BinaryFunctorIaaaZZZNS0_19minimum_kernel_cudaERNS_18TensorIteratorBaseEENKUlvE_clEvENKUlvE0_clEvEUlaaE_EESt5arrayIPcLm3EEEEviT0_T1_:
	.zero		384


//--------------------- .nv.constant0._ZN2at6native18elementwise_kernelILi128ELi4EZNS0_15gpu_kernel_implINS0_13AUnaryFunctorIhhhZZZNS0_19minimum_kernel_cudaERNS_18TensorIteratorBaseEENKUlvE_clEvENKUlvE_clEvEUlhhE_EEEEvS5_RKT_EUliE_EEviT1_ --------------------------
	.section	.nv.constant0._ZN2at6native18elementwise_kernelILi128ELi4EZNS0_15gpu_kernel_implINS0_13AUnaryFunctorIhhhZZZNS0_19minimum_kernel_cudaERNS_18TensorIteratorBaseEENKUlvE_clEvENKUlvE_clEvEUlhhE_EEEEvS5_RKT_EUliE_EEviT1_,"a",@progbits
	.sectionflags	@""
	.align	4
.nv.constant0._ZN2at6native18elementwise_kernelILi128ELi4EZNS0_15gpu_kernel_implINS0_13AUnaryFunctorIhhhZZZNS0_19minimum_kernel_cudaERNS_18TensorIteratorBaseEENKUlvE_clEvENKUlvE_clEvEUlhhE_EEEEvS5_RKT_EUliE_EEviT1_:
	.zero		896


//--------------------- .nv.constant0._ZN2at6native27unrolled_elementwise_kernelINS0_13AUnaryFunctorIhhhZZZNS0_19minimum_kernel_cudaERNS_18TensorIteratorBaseEENKUlvE_clEvENKUlvE_clEvEUlhhE_EESt5arrayIPcLm2EELi4E23TrivialOffsetCalculatorILi1EjESD_NS0_6memory12LoadWithCastILi1EEENSE_13StoreWithCastILi1EEEEEviT_T0_T2_T3_T4_T5_ --------------------------
	.section	.nv.constant0._ZN2at6native27unrolled_elementwise_kernelINS0_13AUnaryFunctorIhhhZZZNS0_19minimum_kernel_cudaERNS_18TensorIteratorBaseEENKUlvE_clEvENKUlvE_clEvEUlhhE_EESt5arrayIPcLm2EELi4E23TrivialOffsetCalculatorILi1EjESD_NS0_6memory12LoadWithCastILi1EEENSE_13StoreWithCastILi1EEEEEviT_T0_T2_T3_T4_T5_,"a",@progbits
	.sectionflags	@""
	.align	4
.nv.constant0._ZN2at6native27unrolled_elementwise_kernelINS0_13AUnaryFunctorIhhhZZZNS0_19minimum_kernel_cudaERNS_18TensorIteratorBaseEENKUlvE_clEvENKUlvE_clEvEUlhhE_EESt5arrayIPcLm2EELi4E23TrivialOffsetCalculatorILi1EjESD_NS0_6memory12LoadWithCastILi1EEENSE_13StoreWithCastILi1EEEEEviT_T0_T2_T3_T4_T5_:
	.zero		396


//--------------------- .nv.constant0._ZN2at6native18elementwise_kernelILi128ELi4EZNS0_22gpu_kernel_impl_nocastINS0_13AUnaryFunctorIhhhZZZNS0_19minimum_kernel_cudaERNS_18TensorIteratorBaseEENKUlvE_clEvENKUlvE_clEvEUlhhE_EEEEvS5_RKT_EUliE_EEviT1_ --------------------------
	.section	.nv.constant0._ZN2at6native18elementwise_kernelILi128ELi4EZNS0_22gpu_kernel_impl_nocastINS0_13AUnaryFunctorIhhhZZZNS0_19minimum_kernel_cudaERNS_18TensorIteratorBaseEENKUlvE_clEvENKUlvE_clEvEUlhhE_EEEEvS5_RKT_EUliE_EEviT1_,"a",@progbits
	.sectionflags	@""
	.align	4
.nv.constant0._ZN2at6native18elementwise_kernelILi128ELi4EZNS0_22gpu_kernel_impl_nocastINS0_13AUnaryFunctorIhhhZZZNS0_19minimum_kernel_cudaERNS_18TensorIteratorBaseEENKUlvE_clEvENKUlvE_clEvEUlhhE_EEEEvS5_RKT_EUliE_EEviT1_:
	.zero		896


//--------------------- .nv.constant0._ZN2at6native27unrolled_elementwise_kernelINS0_13AUnaryFunctorIhhhZZZNS0_19minimum_kernel_cudaERNS_18TensorIteratorBaseEENKUlvE_clEvENKUlvE_clEvEUlhhE_EESt5arrayIPcLm2EELi4E23TrivialOffsetCalculatorILi1EjESD_NS0_6memory15LoadWithoutCastENSE_16StoreWithoutCastEEEviT_T0_T2_T3_T4_T5_ --------------------------
	.section	.nv.constant0._ZN2at6native27unrolled_elementwise_kernelINS0_13AUnaryFunctorIhhhZZZNS0_19minimum_kernel_cudaERNS_18TensorIteratorBaseEENKUlvE_clEvENKUlvE_clEvEUlhhE_EESt5arrayIPcLm2EELi4E23TrivialOffsetCalculatorILi1EjESD_NS0_6memory15LoadWithoutCastENSE_16StoreWithoutCastEEEviT_T0_T2_T3_T4_T5_,"a",@progbits
	.sectionflags	@""
	.align	4
.nv.constant0._ZN2at6native27unrolled_elementwise_kernelINS0_13AUnaryFunctorIhhhZZZNS0_19minimum_kernel_cudaERNS_18TensorIteratorBaseEENKUlvE_clEvENKUlvE_clEvEUlhhE_EESt5arrayIPcLm2EELi4E23TrivialOffsetCalculatorILi1EjESD_NS0_6memory15LoadWithoutCastENSE_16StoreWithoutCastEEEviT_T0_T2_T3_T4_T5_:
	.zero		380


//--------------------- .nv.constant0._ZN2at6native29vectorized_elementwise_kernelILi2ENS0_13AUnaryFunctorIhhhZZZNS0_19minimum_kernel_cudaERNS_18TensorIteratorBaseEENKUlvE_clEvENKUlvE_clEvEUlhhE_EESt5arrayIPcLm2EEEEviT0_T1_ --------------------------
	.section	.nv.constant0._ZN2at6native29vectorized_elementwise_kernelILi2ENS0_13AUnaryFunctorIhhhZZZNS0_19minimum_kernel_cudaERNS_18TensorIteratorBaseEENKUlvE_clEvENKUlvE_clEvEUlhhE_EESt5arrayIPcLm2EEEEviT0_T1_,"a",@progbits
	.sectionflags	@""
	.align	4
.nv.constant0._ZN2at6native29vectorized_elementwise_kernelILi2ENS0_13AUnaryFunctorIhhhZZZNS0_19minimum_kernel_cudaERNS_18TensorIteratorBaseEENKUlvE_clEvENKUlvE_clEvEUlhhE_EESt5arrayIPcLm2EEEEviT0_T1_:
	.zero		376


//--------------------- .nv.constant0._ZN2at6native29vectorized_elementwise_kernelILi4ENS0_13AUnaryFunctorIhhhZZZNS0_19minimum_kernel_cudaERNS_18TensorIteratorBaseEENKUlvE_clEvENKUlvE_clEvEUlhhE_EESt5arrayIPcLm2EEEEviT0_T1_ --------------------------
	.section	.nv.constant0._ZN2at6native29vectorized_elementwise_kernelILi4ENS0_13AUnaryFunctorIhhhZZZNS0_19minimum_kernel_cudaERNS_18TensorIteratorBaseEENKUlvE_clEvENKUlvE_clEvEUlhhE_EESt5arrayIPcLm2EEEEviT0_T1_,"a",@progbits
	.sectionflags	@""
	.align	4
.nv.constant0._ZN2at6native29vectorized_elementwise_kernelILi4ENS0_13AUnaryFunctorIhhhZZZNS0_19minimum_kernel_cudaERNS_18TensorIteratorBaseEENKUlvE_clEvENKUlvE_clEvEUlhhE_EESt5arrayIPcLm2EEEEviT0_T1_:
	.zero		376


//--------------------- .nv.constant0._ZN2at6native29vectorized_elementwise_kernelILi8ENS0_13AUnaryFunctorIhhhZZZNS0_19minimum_kernel_cudaERNS_18TensorIteratorBaseEENKUlvE_clEvENKUlvE_clEvEUlhhE_EESt5arrayIPcLm2EEEEviT0_T1_ --------------------------
	.section	.nv.constant0._ZN2at6native29vectorized_elementwise_kernelILi8ENS0_13AUnaryFunctorIhhhZZZNS0_19minimum_kernel_cudaERNS_18TensorIteratorBaseEENKUlvE_clEvENKUlvE_clEvEUlhhE_EESt5arrayIPcLm2EEEEviT0_T1_,"a",@progbits
	.sectionflags	@""
	.align	4
.nv.constant0._ZN2at6native29vectorized_elementwise_kernelILi8ENS0_13AUnaryFunctorIhhhZZZNS0_19minimum_kernel_cudaERNS_18TensorIteratorBaseEENKUlvE_clEvENKUlvE_clEvEUlhhE_EESt5arrayIPcLm2EEEEviT0_T1_:
	.zero		376


//--------------------- .nv.constant0._ZN2at6native18elementwise_kernelILi128ELi4EZNS0_15gpu_kernel_implINS0_13BinaryFunctorIhhhZZZNS0_19minimum_kernel_cudaERNS_18TensorIteratorBaseEENKUlvE_clEvENKUlvE_clEvEUlhhE_EEEEvS5_RKT_EUliE_EEviT1_ --------------------------
	.section	.nv.constant0._ZN2at6native18elementwise_kernelILi128ELi4EZNS0_15gpu_kernel_implINS0_13BinaryFunctorIhhhZZZNS0_19minimum_kernel_cudaERNS_18TensorIteratorBaseEENKUlvE_clEvENKUlvE_clEvEUlhhE_EEEEvS5_RKT_EUliE_EEviT1_,"a",@progbits
	.sectionflags	@""
	.align	4
.nv.constant0._ZN2at6native18elementwise_kernelILi128ELi4EZNS0_15gpu_kernel_implINS0_13BinaryFunctorIhhhZZZNS0_19minimum_kernel_cudaERNS_18TensorIteratorBaseEENKUlvE_clEvENKUlvE_clEvEUlhhE_EEEEvS5_RKT_EUliE_EEviT1_:
	.zero		1008


//--------------------- .nv.constant0._ZN2at6native27unrolled_elementwise_kernelINS0_13BinaryFunctorIhhhZZZNS0_19minimum_kernel_cudaERNS_18TensorIteratorBaseEENKUlvE_clEvENKUlvE_clEvEUlhhE_EESt5arrayIPcLm3EELi4E23TrivialOffsetCalculatorILi2EjESC_ILi1EjENS0_6memory12LoadWithCastILi2EEENSF_13StoreWithCastILi1EEEEEviT_T0_T2_T3_T4_T5_ --------------------------
	.section	.nv.constant0._ZN2at6native27unrolled_elementwise_kernelINS0_13BinaryFunctorIhhhZZZNS0_19minimum_kernel_cudaERNS_18TensorIteratorBaseEENKUlvE_clEvENKUlvE_clEvEUlhhE_EESt5arrayIPcLm3EELi4E23TrivialOffsetCalculatorILi2EjESC_ILi1EjENS0_6memory12LoadWithCastILi2EEENSF_13StoreWithCastILi1EEEEEviT_T0_T2_T3_T4_T5_,"a",@progbits
	.sectionflags	@""
	.align	4
.nv.constant0._ZN2at6native27unrolled_elementwise_kernelINS0_13BinaryFunctorIhhhZZZNS0_19minimum_kernel_cudaERNS_18TensorIteratorBaseEENKUlvE_clEvENKUlvE_clEvEUlhhE_EESt5arrayIPcLm3EELi4E23TrivialOffsetCalculatorILi2EjESC_ILi1EjENS0_6memory12LoadWithCastILi2EEENSF_13StoreWithCastILi1EEEEEviT_T0_T2_T3_T4_T5_:
	.zero		408


//--------------------- .nv.constant0._ZN2at6native18elementwise_kernelILi128ELi4EZNS0_22gpu_kernel_impl_nocastINS0_13BinaryFunctorIhhhZZZNS0_19minimum_kernel_cudaERNS_18TensorIteratorBaseEENKUlvE_clEvENKUlvE_clEvEUlhhE_EEEEvS5_RKT_EUliE_EEviT1_ --------------------------
	.section	.nv.constant0._ZN2at6native18elementwise_kernelILi128ELi4EZNS0_22gpu_kernel_impl_nocastINS0_13BinaryFunctorIhhhZZZNS0_19minimum_kernel_cudaERNS_18TensorIteratorBaseEENKUlvE_clEvENKUlvE_clEvEUlhhE_EEEEvS5_RKT_EUliE_EEviT1_,"a",@progbits
	.sectionflags	@""
	.align	4
.nv.constant0._ZN2at6native18elementwise_kernelILi128ELi4EZNS0_22gpu_kernel_impl_nocastINS0_13BinaryFunctorIhhhZZZNS0_19minimum_kernel_cudaERNS_18TensorIteratorBaseEENKUlvE_clEvENKUlvE_clEvEUlhhE_EEEEvS5_RKT_EUliE_EEviT1_:
	.zero		1008


//--------------------- .nv.constant0._ZN2at6native27unrolled_elementwise_kernelINS0_13BinaryFunctorIhhhZZZNS0_19minimum_kernel_cudaERNS_18TensorIteratorBaseEENKUlvE_clEvENKUlvE_clEvEUlhhE_EESt5arrayIPcLm3EELi4E23TrivialOffsetCalculatorILi2EjESC_ILi1EjENS0_6memory15LoadWithoutCastENSF_16StoreWithoutCastEEEviT_T0_T2_T3_T4_T5_ --------------------------
	.section	.nv.constant0._ZN2at6native27unrolled_elementwise_kernelINS0_13BinaryFunctorIhhhZZZNS0_19minimum_kernel_cudaERNS_18TensorIteratorBaseEENKUlvE_clEvENKUlvE_clEvEUlhhE_EESt5arrayIPcLm3EELi4E23TrivialOffsetCalculatorILi2EjESC_ILi1EjENS0_6memory15LoadWithoutCastENSF_16StoreWithoutCastEEEviT_T0_T2_T3_T4_T5_,"a",@progbits
	.sectionflags	@""
	.align	4
.nv.constant0._ZN2at6native27unrolled_elementwise_kernelINS0_13BinaryFunctorIhhhZZZNS0_19minimum_kernel_cudaERNS_18TensorIteratorBaseEENKUlvE_clEvENKUlvE_clEvEUlhhE_EESt5arrayIPcLm3EELi4E23TrivialOffsetCalculatorILi2EjESC_ILi1EjENS0_6memory15LoadWithoutCastENSF_16StoreWithoutCastEEEviT_T0_T2_T3_T4_T5_:
	.zero		388


//--------------------- .nv.constant0._ZN2at6native29vectorized_elementwise_kernelILi2ENS0_13BinaryFunctorIhhhZZZNS0_19minimum_kernel_cudaERNS_18TensorIteratorBaseEENKUlvE_clEvENKUlvE_clEvEUlhhE_EESt5arrayIPcLm3EEEEviT0_T1_ --------------------------
	.section	.nv.constant0._ZN2at6native29vectorized_elementwise_kernelILi2ENS0_13BinaryFunctorIhhhZZZNS0_19minimum_kernel_cudaERNS_18TensorIteratorBaseEENKUlvE_clEvENKUlvE_clEvEUlhhE_EESt5arrayIPcLm3EEEEviT0_T1_,"a",@progbits
	.sectionflags	@""
	.align	4
.nv.constant0._ZN2at6native29vectorized_elementwise_kernelILi2ENS0_13BinaryFunctorIhhhZZZNS0_19minimum_kernel_cudaERNS_18TensorIteratorBaseEENKUlvE_clEvENKUlvE_clEvEUlhhE_EESt5arrayIPcLm3EEEEviT0_T1_:
	.zero		384


//--------------------- .nv.constant0._ZN2at6native29vectorized_elementwise_kernelILi4ENS0_13BinaryFunctorIhhhZZZNS0_19minimum_kernel_cudaERNS_18TensorIteratorBaseEENKUlvE_clEvENKUlvE_clEvEUlhhE_EESt5arrayIPcLm3EEEEviT0_T1_ --------------------------
	.section	.nv.constant0._ZN2at6native29vectorized_elementwise_kernelILi4ENS0_13BinaryFunctorIhhhZZZNS0_19minimum_kernel_cudaERNS_18TensorIteratorBaseEENKUlvE_clEvENKUlvE_clEvEUlhhE_EESt5arrayIPcLm3EEEEviT0_T1_,"a",@progbits
	.sectionflags	@""
	.align	4
.nv.constant0._ZN2at6native29vectorized_elementwise_kernelILi4ENS0_13BinaryFunctorIhhhZZZNS0_19minimum_kernel_cudaERNS_18TensorIteratorBaseEENKUlvE_clEvENKUlvE_clEvEUlhhE_EESt5arrayIPcLm3EEEEviT0_T1_:
	.zero		384


//--------------------- .nv.constant0._ZN2at6native29vectorized_elementwise_kernelILi8ENS0_13BinaryFunctorIhhhZZZNS0_19minimum_kernel_cudaERNS_18TensorIteratorBaseEENKUlvE_clEvENKUlvE_clEvEUlhhE_EESt5arrayIPcLm3EEEEviT0_T1_ --------------------------
	.section	.nv.constant0._ZN2at6native29vectorized_elementwise_kernelILi8ENS0_13BinaryFunctorIhhhZZZNS0_19minimum_kernel_cudaERNS_18TensorIteratorBaseEENKUlvE_clEvENKUlvE_clEvEUlhhE_EESt5arrayIPcLm3EEEEviT0_T1_,"a",@progbits
	.sectionflags	@""
	.align	4
.nv.constant0._ZN2at6native29vectorized_elementwise_kernelILi8ENS0_13BinaryFunctorIhhhZZZNS0_19minimum_kernel_cudaERNS_18TensorIteratorBaseEENKUlvE_clEvENKUlvE_clEvEUlhhE_EESt5arrayIPcLm3EEEEviT0_T1_:
	.zero		384


//--------------------- .nv.constant0._ZN2at6native18elementwise_kernelILi128ELi4EZNS0_15gpu_kernel_implINS0_13AUnaryFunctorIbbbZNS0_19minimum_kernel_cudaERNS_18TensorIteratorBaseEEUlbbE_EEEEvS5_RKT_EUliE_EEviT1_ --------------------------
	.section	.nv.constant0._ZN2at6native18elementwise_kernelILi128ELi4EZNS0_15gpu_kernel_implINS0_13AUnaryFunctorIbbbZNS0_19minimum_kernel_cudaERNS_18TensorIteratorBaseEEUlbbE_EEEEvS5_RKT_EUliE_EEviT1_,"a",@progbits
	.sectionflags	@""
	.align	4
.nv.constant0._ZN2at6native18elementwise_kernelILi128ELi4EZNS0_15gpu_kernel_implINS0_13AUnaryFunctorIbbbZNS0_19minimum_kernel_cudaERNS_18TensorIteratorBaseEEUlbbE_EEEEvS5_RKT_EUliE_EEviT1_:
	.zero		896


//--------------------- .nv.constant0._ZN2at6native27unrolled_elementwise_kernelINS0_13AUnaryFunctorIbbbZNS0_19minimum_kernel_cudaERNS_18TensorIteratorBaseEEUlbbE_EESt5arrayIPcLm2EELi4E23TrivialOffsetCalculatorILi1EjESB_NS0_6memory12LoadWithCastILi1EEENSC_13StoreWithCastILi1EEEEEviT_T0_T2_T3_T4_T5_ --------------------------
	.section	.nv.constant0._ZN2at6native27unrolled_elementwise_kernelINS0_13AUnaryFunctorIbbbZNS0_19minimum_kernel_cudaERNS_18TensorIteratorBaseEEUlbbE_EESt5arrayIPcLm2EELi4E23TrivialOffsetCalculatorILi1EjESB_NS0_6memory12LoadWithCastILi1EEENSC_13StoreWithCastILi1EEEEEviT_T0_T2_T3_T4_T5_,"a",@progbits
	.sectionflags	@""
	.align	4
.nv.constant0._ZN2at6native27unrolled_elementwise_kernelINS0_13AUnaryFunctorIbbbZNS0_19minimum_kernel_cudaERNS_18TensorIteratorBaseEEUlbbE_EESt5arrayIPcLm2EELi4E23TrivialOffsetCalculatorILi1EjESB_NS0_6memory12LoadWithCastILi1EEENSC_13StoreWithCastILi1EEEEEviT_T0_T2_T3_T4_T5_:
	.zero		396


//--------------------- .nv.constant0._ZN2at6native18elementwise_kernelILi128ELi4EZNS0_22gpu_kernel_impl_nocastINS0_13AUnaryFunctorIbbbZNS0_19minimum_kernel_cudaERNS_18TensorIteratorBaseEEUlbbE_EEEEvS5_RKT_EUliE_EEviT1_ --------------------------
	.section	.nv.constant0._ZN2at6native18elementwise_kernelILi128ELi4EZNS0_22gpu_kernel_impl_nocastINS0_13AUnaryFunctorIbbbZNS0_19minimum_kernel_cudaERNS_18TensorIteratorBaseEEUlbbE_EEEEvS5_RKT_EUliE_EEviT1_,"a",@progbits
	.sectionflags	@""
	.align	4
.nv.constant0._ZN2at6native18elementwise_kernelILi128ELi4EZNS0_22gpu_kernel_impl_nocastINS0_13AUnaryFunctorIbbbZNS0_19minimum_kernel_cudaERNS_18TensorIteratorBaseEEUlbbE_EEEEvS5_RKT_EUliE_EEviT1_:
	.zero		896


//--------------------- .nv.constant0._ZN2at6native27unrolled_elementwise_kernelINS0_13AUnaryFunctorIbbbZNS0_19minimum_kernel_cudaERNS_18TensorIteratorBaseEEUlbbE_EESt5arrayIPcLm2EELi4E23TrivialOffsetCalculatorILi1EjESB_NS0_6memory15LoadWithoutCastENSC_16StoreWithoutCastEEEviT_T0_T2_T3_T4_T5_ --------------------------
	.section	.nv.constant0._ZN2at6native27unrolled_elementwise_kernelINS0_13AUnaryFunctorIbbbZNS0_19minimum_kernel_cudaERNS_18TensorIteratorBaseEEUlbbE_EESt5arrayIPcLm2EELi4E23TrivialOffsetCalculatorILi1EjESB_NS0_6memory15LoadWithoutCastENSC_16StoreWithoutCastEEEviT_T0_T2_T3_T4_T5_,"a",@progbits
	.sectionflags	@""
	.align	4
.nv.constant0._ZN2at6native27unrolled_elementwise_kernelINS0_13AUnaryFunctorIbbbZNS0_19minimum_kernel_cudaERNS_18TensorIteratorBaseEEUlbbE_EESt5arrayIPcLm2EELi4E23TrivialOffsetCalculatorILi1EjESB_NS0_6memory15LoadWithoutCastENSC_16StoreWithoutCastEEEviT_T0_T2_T3_T4_T5_:
	.zero		380


//--------------------- .nv.constant0._ZN2at6native29vectorized_elementwise_kernelILi2ENS0_13AUnaryFunctorIbbbZNS0_19minimum_kernel_cudaERNS_18TensorIteratorBaseEEUlbbE_EESt5arrayIPcLm2EEEEviT0_T1_ --------------------------
	.section	.nv.constant0._ZN2at6native29vectorized_elementwise_kernelILi2ENS0_13AUnaryFunctorIbbbZNS0_19minimum_kernel_cudaERNS_18TensorIteratorBaseEEUlbbE_EESt5arrayIPcLm2EEEEviT0_T1_,"a",@progbits
	.sectionflags	@""
	.align	4
.nv.constant0._ZN2at6native29vectorized_elementwise_kernelILi2ENS0_13AUnaryFunctorIbbbZNS0_19minimum_kernel_cudaERNS_18TensorIteratorBaseEEUlbbE_EESt5arrayIPcLm2EEEEviT0_T1_:
	.zero		376


//--------------------- .nv.constant0._ZN2at6native29vectorized_elementwise_kernelILi4ENS0_13AUnaryFunctorIbbbZNS0_19minimum_kernel_cudaERNS_18TensorIteratorBaseEEUlbbE_EESt5arrayIPcLm2EEEEviT0_T1_ --------------------------
	.section	.nv.constant0._ZN2at6native29vectorized_elementwise_kernelILi4ENS0_13AUnaryFunctorIbbbZNS0_19minimum_kernel_cudaERNS_18TensorIteratorBaseEEUlbbE_EESt5arrayIPcLm2EEEEviT0_T1_,"a",@progbits
	.sectionflags	@""
	.align	4
.nv.constant0._ZN2at6native29vectorized_elementwise_kernelILi4ENS0_13AUnaryFunctorIbbbZNS0_19minimum_kernel_cudaERNS_18TensorIteratorBaseEEUlbbE_EESt5arrayIPcLm2EEEEviT0_T1_:
	.zero		376


//--------------------- .nv.constant0._ZN2at6native29vectorized_elementwise_kernelILi8ENS0_13AUnaryFunctorIbbbZNS0_19minimum_kernel_cudaERNS_18TensorIteratorBaseEEUlbbE_EESt5arrayIPcLm2EEEEviT0_T1_ --------------------------
	.section	.nv.constant0._ZN2at6native29vectorized_elementwise_kernelILi8ENS0_13AUnaryFunctorIbbbZNS0_19minimum_kernel_cudaERNS_18TensorIteratorBaseEEUlbbE_EESt5arrayIPcLm2EEEEviT0_T1_,"a",@progbits
	.sectionflags	@""
	.align	4
.nv.constant0._ZN2at6native29vectorized_elementwise_kernelILi8ENS0_13AUnaryFunctorIbbbZNS0_19minimum_kernel_cudaERNS_18TensorIteratorBaseEEUlbbE_EESt5arrayIPcLm2EEEEviT0_T1_:
	.zero		376


//--------------------- .nv.constant0._ZN2at6native18elementwise_kernelILi128ELi4EZNS0_15gpu_kernel_implINS0_13BinaryFunctorIbbbZNS0_19minimum_kernel_cudaERNS_18TensorIteratorBaseEEUlbbE_EEEEvS5_RKT_EUliE_EEviT1_ --------------------------
	.section	.nv.constant0._ZN2at6native18elementwise_kernelILi128ELi4EZNS0_15gpu_kernel_implINS0_13BinaryFunctorIbbbZNS0_19minimum_kernel_cudaERNS_18TensorIteratorBaseEEUlbbE_EEEEvS5_RKT_EUliE_EEviT1_,"a",@progbits
	.sectionflags	@""
	.align	4
.nv.constant0._ZN2at6native18elementwise_kernelILi128ELi4EZNS0_15gpu_kernel_implINS0_13BinaryFunctorIbbbZNS0_19minimum_kernel_cudaERNS_18TensorIteratorBaseEEUlbbE_EEEEvS5_RKT_EUliE_EEviT1_:
	.zero		1008


//--------------------- .nv.constant0._ZN2at6native27unrolled_elementwise_kernelINS0_13BinaryFunctorIbbbZNS0_19minimum_kernel_cudaERNS_18TensorIteratorBaseEEUlbbE_EESt5arrayIPcLm3EELi4E23TrivialOffsetCalculatorILi2EjESA_ILi1EjENS0_6memory12LoadWithCastILi2EEENSD_13StoreWithCastILi1EEEEEviT_T0_T2_T3_T4_T5_ --------------------------
	.section	.nv.constant0._ZN2at6native27unrolled_elementwise_kernelINS0_13BinaryFunctorIbbbZNS0_19minimum_kernel_cudaERNS_18TensorIteratorBaseEEUlbbE_EESt5arrayIPcLm3EELi4E23TrivialOffsetCalculatorILi2EjESA_ILi1EjENS0_6memory12LoadWithCastILi2EEENSD_13StoreWithCastILi1EEEEEviT_T0_T2_T3_T4_T5_,"a",@progbits
	.sectionflags	@""
	.align	4
.nv.constant0._ZN2at6native27unrolled_elementwise_kernelINS0_13BinaryFunctorIbbbZNS0_19minimum_kernel_cudaERNS_18TensorIteratorBaseEEUlbbE_EESt5arrayIPcLm3EELi4E23TrivialOffsetCalculatorILi2EjESA_ILi1EjENS0_6memory12LoadWithCastILi2EEENSD_13StoreWithCastILi1EEEEEviT_T0_T2_T3_T4_T5_:
	.zero		408


//--------------------- .nv.constant0._ZN2at6native18elementwise_kernelILi128ELi4EZNS0_22gpu_kernel_impl_nocastINS0_13BinaryFunctorIbbbZNS0_19minimum_kernel_cudaERNS_18TensorIteratorBaseEEUlbbE_EEEEvS5_RKT_EUliE_EEviT1_ --------------------------
	.section	.nv.constant0._ZN2at6native18elementwise_kernelILi128ELi4EZNS0_22gpu_kernel_impl_nocastINS0_13BinaryFunctorIbbbZNS0_19minimum_kernel_cudaERNS_18TensorIteratorBaseEEUlbbE_EEEEvS5_RKT_EUliE_EEviT1_,"a",@progbits
	.sectionflags	@""
	.align	4
.nv.constant0._ZN2at6native18elementwise_kernelILi128ELi4EZNS0_22gpu_kernel_impl_nocastINS0_13BinaryFunctorIbbbZNS0_19minimum_kernel_cudaERNS_18TensorIteratorBaseEEUlbbE_EEEEvS5_RKT_EUliE_EEviT1_:
	.zero		1008


//--------------------- .nv.constant0._ZN2at6native27unrolled_elementwise_kernelINS0_13BinaryFunctorIbbbZNS0_19minimum_kernel_cudaERNS_18TensorIteratorBaseEEUlbbE_EESt5arrayIPcLm3EELi4E23TrivialOffsetCalculatorILi2EjESA_ILi1EjENS0_6memory15LoadWithoutCastENSD_16StoreWithoutCastEEEviT_T0_T2_T3_T4_T5_ --------------------------
	.section	.nv.constant0._ZN2at6native27unrolled_elementwise_kernelINS0_13BinaryFunctorIbbbZNS0_19minimum_kernel_cudaERNS_18TensorIteratorBaseEEUlbbE_EESt5arrayIPcLm3EELi4E23TrivialOffsetCalculatorILi2EjESA_ILi1EjENS0_6memory15LoadWithoutCastENSD_16StoreWithoutCastEEEviT_T0_T2_T3_T4_T5_,"a",@progbits
	.sectionflags	@""
	.align	4
.nv.constant0._ZN2at6native27unrolled_elementwise_kernelINS0_13BinaryFunctorIbbbZNS0_19minimum_kernel_cudaERNS_18TensorIteratorBaseEEUlbbE_EESt5arrayIPcLm3EELi4E23TrivialOffsetCalculatorILi2EjESA_ILi1EjENS0_6memory15LoadWithoutCastENSD_16StoreWithoutCastEEEviT_T0_T2_T3_T4_T5_:
	.zero		388


//--------------------- .nv.constant0._ZN2at6native29vectorized_elementwise_kernelILi2ENS0_13BinaryFunctorIbbbZNS0_19minimum_kernel_cudaERNS_18TensorIteratorBaseEEUlbbE_EESt5arrayIPcLm3EEEEviT0_T1_ --------------------------
	.section	.nv.constant0._ZN2at6native29vectorized_elementwise_kernelILi2ENS0_13BinaryFunctorIbbbZNS0_19minimum_kernel_cudaERNS_18TensorIteratorBaseEEUlbbE_EESt5arrayIPcLm3EEEEviT0_T1_,"a",@progbits
	.sectionflags	@""
	.align	4
.nv.constant0._ZN2at6native29vectorized_elementwise_kernelILi2ENS0_13BinaryFunctorIbbbZNS0_19minimum_kernel_cudaERNS_18TensorIteratorBaseEEUlbbE_EESt5arrayIPcLm3EEEEviT0_T1_:
	.zero		384


//--------------------- .nv.constant0._ZN2at6native29vectorized_elementwise_kernelILi4ENS0_13BinaryFunctorIbbbZNS0_19minimum_kernel_cudaERNS_18TensorIteratorBaseEEUlbbE_EESt5arrayIPcLm3EEEEviT0_T1_ --------------------------
	.section	.nv.constant0._ZN2at6native29vectorized_elementwise_kernelILi4ENS0_13BinaryFunctorIbbbZNS0_19minimum_kernel_cudaERNS_18TensorIteratorBaseEEUlbbE_EESt5arrayIPcLm3EEEEviT0_T1_,"a",@progbits
	.sectionflags	@""
	.align	4
.nv.constant0._ZN2at6native29vectorized_elementwise_kernelILi4ENS0_13BinaryFunctorIbbbZNS0_19minimum_kernel_cudaERNS_18TensorIteratorBaseEEUlbbE_EESt5arrayIPcLm3EEEEviT0_T1_:
	.zero		384


//--------------------- .nv.constant0._ZN2at6native29vectorized_elementwise_kernelILi8ENS0_13BinaryFunctorIbbbZNS0_19minimum_kernel_cudaERNS_18TensorIteratorBaseEEUlbbE_EESt5arrayIPcLm3EEEEviT0_T1_ --------------------------
	.section	.nv.constant0._ZN2at6native29vectorized_elementwise_kernelILi8ENS0_13BinaryFunctorIbbbZNS0_19minimum_kernel_cudaERNS_18TensorIteratorBaseEEUlbbE_EESt5arrayIPcLm3EEEEviT0_T1_,"a",@progbits
	.sectionflags	@""
	.align	4
.nv.constant0._ZN2at6native29vectorized_elementwise_kernelILi8ENS0_13BinaryFunctorIbbbZNS0_19minimum_kernel_cudaERNS_18TensorIteratorBaseEEUlbbE_EESt5arrayIPcLm3EEEEviT0_T1_:
	.zero		384


//--------------------- .nv.constant2._ZN2at6native18elementwise_kernelILi128ELi4EZNS0_15gpu_kernel_implINS0_13AUnaryFunctorIN3c108BFloat16ES5_S5_ZZZNS0_19maximum_kernel_cudaERNS_18TensorIteratorBaseEENKUlvE0_clEvENKUlvE2_clEvEUlS5_S5_E_EEEEvS7_RKT_EUliE_EEviT1_ --------------------------
	.section	.nv.constant2._ZN2at6native18elementwise_kernelILi128ELi4EZNS0_15gpu_kernel_implINS0_13AUnaryFunctorIN3c108BFloat16ES5_S5_ZZZNS0_19maximum_kernel_cudaERNS_18TensorIteratorBaseEENKUlvE0_clEvENKUlvE2_clEvEUlS5_S5_E_EEEEvS7_RKT_EUliE_EEviT1_,"a",@progbits
	.sectionflags	@""
	.align	4
.nv.constant2._ZN2at6native18elementwise_kernelILi128ELi4EZNS0_15gpu_kernel_implINS0_13AUnaryFunctorIN3c108BFloat16ES5_S5_ZZZNS0_19maximum_kernel_cudaERNS_18TensorIteratorBaseEENKUlvE0_clEvENKUlvE2_clEvEUlS5_S5_E_EEEEvS7_RKT_EUliE_EEviT1_:
        /*0000*/ 	.byte	0x00, 0x00, 0x00, 0xf0, 0xff, 0xff, 0x0f, 0x38


//--------------------- .nv.constant0._ZN2at6native18elementwise_kernelILi128ELi4EZNS0_15gpu_kernel_implINS0_13AUnaryFunctorIN3c108BFloat16ES5_S5_ZZZNS0_19maximum_kernel_cudaERNS_18TensorIteratorBaseEENKUlvE0_clEvENKUlvE2_clEvEUlS5_S5_E_EEEEvS7_RKT_EUliE_EEviT1_ --------------------------
	.section	.nv.constant0._ZN2at6native18elementwise_kernelILi128ELi4EZNS0_15gpu_kernel_implINS0_13AUnaryFunctorIN3c108BFloat16ES5_S5_ZZZNS0_19maximum_kernel_cudaERNS_18TensorIteratorBaseEENKUlvE0_clEvENKUlvE2_clEvEUlS5_S5_E_EEEEvS7_RKT_EUliE_EEviT1_,"a",@progbits
	.sectionflags	@""
	.align	4
.nv.constant0._ZN2at6native18elementwise_kernelILi128ELi4EZNS0_15gpu_kernel_implINS0_13AUnaryFunctorIN3c108BFloat16ES5_S5_ZZZNS0_19maximum_kernel_cudaERNS_18TensorIteratorBaseEENKUlvE0_clEvENKUlvE2_clEvEUlS5_S5_E_EEEEvS7_RKT_EUliE_EEviT1_:
	.zero		896


//--------------------- .nv.constant2._ZN2at6native27unrolled_elementwise_kernelINS0_13AUnaryFunctorIN3c108BFloat16ES4_S4_ZZZNS0_19maximum_kernel_cudaERNS_18TensorIteratorBaseEENKUlvE0_clEvENKUlvE2_clEvEUlS4_S4_E_EESt5arrayIPcLm2EELi4E23TrivialOffsetCalculatorILi1EjESF_NS0_6memory12LoadWithCastILi1EEENSG_13StoreWithCastILi1EEEEEviT_T0_T2_T3_T4_T5_ --------------------------
	.section	.nv.constant2._ZN2at6native27unrolled_elementwise_kernelINS0_13AUnaryFunctorIN3c108BFloat16ES4_S4_ZZZNS0_19maximum_kernel_cudaERNS_18TensorIteratorBaseEENKUlvE0_clEvENKUlvE2_clEvEUlS4_S4_E_EESt5arrayIPcLm2EELi4E23TrivialOffsetCalculatorILi1EjESF_NS0_6memory12LoadWithCastILi1EEENSG_13StoreWithCastILi1EEEEEviT_T0_T2_T3_T4_T5_,"a",@progbits
	.sectionflags	@""
	.align	4
.nv.constant2._ZN2at6native27unrolled_elementwise_kernelINS0_13AUnaryFunctorIN3c108BFloat16ES4_S4_ZZZNS0_19maximum_kernel_cudaERNS_18TensorIteratorBaseEENKUlvE0_clEvENKUlvE2_clEvEUlS4_S4_E_EESt5arrayIPcLm2EELi4E23TrivialOffsetCalculatorILi1EjESF_NS0_6memory12LoadWithCastILi1EEENSG_13StoreWithCastILi1EEEEEviT_T0_T2_T3_T4_T5_:
        /*0000*/ 	.byte	0x00, 0x00, 0x00, 0xf0, 0xff, 0xff, 0x0f, 0x38


//--------------------- .nv.constant0._ZN2at6native27unrolled_elementwise_kernelINS0_13AUnaryFunctorIN3c108BFloat16ES4_S4_ZZZNS0_19maximum_kernel_cudaERNS_18TensorIteratorBaseEENKUlvE0_clEvENKUlvE2_clEvEUlS4_S4_E_EESt5arrayIPcLm2EELi4E23TrivialOffsetCalculatorILi1EjESF_NS0_6memory12LoadWithCastILi1EEENSG_13StoreWithCastILi1EEEEEviT_T0_T2_T3_T4_T5_ --------------------------
	.section	.nv.constant0._ZN2at6native27unrolled_elementwise_kernelINS0_13AUnaryFunctorIN3c108BFloat16ES4_S4_ZZZNS0_19maximum_kernel_cudaERNS_18TensorIteratorBaseEENKUlvE0_clEvENKUlvE2_clEvEUlS4_S4_E_EESt5arrayIPcLm2EELi4E23TrivialOffsetCalculatorILi1EjESF_NS0_6memory12LoadWithCastILi1EEENSG_13StoreWithCastILi1EEEEEviT_T0_T2_T3_T4_T5_,"a",@progbits
	.sectionflags	@""
	.align	4
.nv.constant0._ZN2at6native27unrolled_elementwise_kernelINS0_13AUnaryFunctorIN3c108BFloat16ES4_S4_ZZZNS0_19maximum_kernel_cudaERNS_18TensorIteratorBaseEENKUlvE0_clEvENKUlvE2_clEvEUlS4_S4_E_EESt5arrayIPcLm2EELi4E23TrivialOffsetCalculatorILi1EjESF_NS0_6memory12LoadWithCastILi1EEENSG_13StoreWithCastILi1EEEEEviT_T0_T2_T3_T4_T5_:
	.zero		396


//--------------------- .nv.constant0._ZN2at6native18elementwise_kernelILi128ELi4EZNS0_22gpu_kernel_impl_nocastINS0_13AUnaryFunctorIN3c108BFloat16ES5_S5_ZZZNS0_19maximum_kernel_cudaERNS_18TensorIteratorBaseEENKUlvE0_clEvENKUlvE2_clEvEUlS5_S5_E_EEEEvS7_RKT_EUliE_EEviT1_ --------------------------
	.section	.nv.constant0._ZN2at6native18elementwise_kernelILi128ELi4EZNS0_22gpu_kernel_impl_nocastINS0_13AUnaryFunctorIN3c108BFloat16ES5_S5_ZZZNS0_19maximum_kernel_cudaERNS_18TensorIteratorBaseEENKUlvE0_clEvENKUlvE2_clEvEUlS5_S5_E_EEEEvS7_RKT_EUliE_EEviT1_,"a",@progbits
	.sectionflags	@""
	.align	4
.nv.constant0._ZN2at6native18elementwise_kernelILi128ELi4EZNS0_22gpu_kernel_impl_nocastINS0_13AUnaryFunctorIN3c108BFloat16ES5_S5_ZZZNS0_19maximum_kernel_cudaERNS_18TensorIteratorBaseEENKUlvE0_clEvENKUlvE2_clEvEUlS5_S5_E_EEEEvS7_RKT_EUliE_EEviT1_:
	.zero		896


//--------------------- .nv.constant0._ZN2at6native27unrolled_elementwise_kernelINS0_13AUnaryFunctorIN3c108BFloat16ES4_S4_ZZZNS0_19maximum_kernel_cudaERNS_18TensorIteratorBaseEENKUlvE0_clEvENKUlvE2_clEvEUlS4_S4_E_EESt5arrayIPcLm2EELi4E23TrivialOffsetCalculatorILi1EjESF_NS0_6memory15LoadWithoutCastENSG_16StoreWithoutCastEEEviT_T0_T2_T3_T4_T5_ --------------------------
	.section	.nv.constant0._ZN2at6native27unrolled_elementwise_kernelINS0_13AUnaryFunctorIN3c108BFloat16ES4_S4_ZZZNS0_19maximum_kernel_cudaERNS_18TensorIteratorBaseEENKUlvE0_clEvENKUlvE2_clEvEUlS4_S4_E_EESt5arrayIPcLm2EELi4E23TrivialOffsetCalculatorILi1EjESF_NS0_6memory15LoadWithoutCastENSG_16StoreWithoutCastEEEviT_T0_T2_T3_T4_T5_,"a",@progbits
	.sectionflags	@""
	.align	4
.nv.constant0._ZN2at6native27unrolled_elementwise_kernelINS0_13AUnaryFunctorIN3c108BFloat16ES4_S4_ZZZNS0_19maximum_kernel_cudaERNS_18TensorIteratorBaseEENKUlvE0_clEvENKUlvE2_clEvEUlS4_S4_E_EESt5arrayIPcLm2EELi4E23TrivialOffsetCalculatorILi1EjESF_NS0_6memory15LoadWithoutCastENSG_16StoreWithoutCastEEEviT_T0_T2_T3_T4_T5_:
	.zero		380


//--------------------- .nv.constant0._ZN2at6native29vectorized_elementwise_kernelILi2ENS0_13AUnaryFunctorIN3c108BFloat16ES4_S4_ZZZNS0_19maximum_kernel_cudaERNS_18TensorIteratorBaseEENKUlvE0_clEvENKUlvE2_clEvEUlS4_S4_E_EESt5arrayIPcLm2EEEEviT0_T1_ --------------------------
	.section	.nv.constant0._ZN2at6native29vectorized_elementwise_kernelILi2ENS0_13AUnaryFunctorIN3c108BFloat16ES4_S4_ZZZNS0_19maximum_kernel_cudaERNS_18TensorIteratorBaseEENKUlvE0_clEvENKUlvE2_clEvEUlS4_S4_E_EESt5arrayIPcLm2EEEEviT0_T1_,"a",@progbits
	.sectionflags	@""
	.align	4
.nv.constant0._ZN2at6native29vectorized_elementwise_kernelILi2ENS0_13AUnaryFunctorIN3c108BFloat16ES4_S4_ZZZNS0_19maximum_kernel_cudaERNS_18TensorIteratorBaseEENKUlvE0_clEvENKUlvE2_clEvEUlS4_S4_E_EESt5arrayIPcLm2EEEEviT0_T1_:
	.zero		376


//--------------------- .nv.constant0._ZN2at6native29vectorized_elementwise_kernelILi4ENS0_13AUnaryFunctorIN3c108BFloat16ES4_S4_ZZZNS0_19maximum_kernel_cudaERNS_18TensorIteratorBaseEENKUlvE0_clEvENKUlvE2_clEvEUlS4_S4_E_EESt5arrayIPcLm2EEEEviT0_T1_ --------------------------
	.section	.nv.constant0._ZN2at6native29vectorized_elementwise_kernelILi4ENS0_13AUnaryFunctorIN3c108BFloat16ES4_S4_ZZZNS0_19maximum_kernel_cudaERNS_18TensorIteratorBaseEENKUlvE0_clEvENKUlvE2_clEvEUlS4_S4_E_EESt5arrayIPcLm2EEEEviT0_T1_,"a",@progbits
	.sectionflags	@""
	.align	4
.nv.constant0._ZN2at6native29vectorized_elementwise_kernelILi4ENS0_13AUnaryFunctorIN3c108BFloat16ES4_S4_ZZZNS0_19maximum_kernel_cudaERNS_18TensorIteratorBaseEENKUlvE0_clEvENKUlvE2_clEvEUlS4_S4_E_EESt5arrayIPcLm2EEEEviT0_T1_:
	.zero		376


//--------------------- .nv.constant0._ZN2at6native29vectorized_elementwise_kernelILi8ENS0_13AUnaryFunctorIN3c108BFloat16ES4_S4_ZZZNS0_19maximum_kernel_cudaERNS_18TensorIteratorBaseEENKUlvE0_clEvENKUlvE2_clEvEUlS4_S4_E_EESt5arrayIPcLm2EEEEviT0_T1_ --------------------------
	.section	.nv.constant0._ZN2at6native29vectorized_elementwise_kernelILi8ENS0_13AUnaryFunctorIN3c108BFloat16ES4_S4_ZZZNS0_19maximum_kernel_cudaERNS_18TensorIteratorBaseEENKUlvE0_clEvENKUlvE2_clEvEUlS4_S4_E_EESt5arrayIPcLm2EEEEviT0_T1_,"a",@progbits
	.sectionflags	@""
	.align	4
.nv.constant0._ZN2at6native29vectorized_elementwise_kernelILi8ENS0_13AUnaryFunctorIN3c108BFloat16ES4_S4_ZZZNS0_19maximum_kernel_cudaERNS_18TensorIteratorBaseEENKUlvE0_clEvENKUlvE2_clEvEUlS4_S4_E_EESt5arrayIPcLm2EEEEviT0_T1_:
	.zero		376


//--------------------- .nv.constant2._ZN2at6native18elementwise_kernelILi128ELi4EZNS0_15gpu_kernel_implINS0_13BinaryFunctorIN3c108BFloat16ES5_S5_ZZZNS0_19maximum_kernel_cudaERNS_18TensorIteratorBaseEENKUlvE0_clEvENKUlvE2_clEvEUlS5_S5_E_EEEEvS7_RKT_EUliE_EEviT1_ --------------------------
	.section	.nv.constant2._ZN2at6native18elementwise_kernelILi128ELi4EZNS0_15gpu_kernel_implINS0_13BinaryFunctorIN3c108BFloat16ES5_S5_ZZZNS0_19maximum_kernel_cudaERNS_18TensorIteratorBaseEENKUlvE0_clEvENKUlvE2_clEvEUlS5_S5_E_EEEEvS7_RKT_EUliE_EEviT1_,"a",@progbits
	.sectionflags	@""
	.align	4
.nv.constant2._ZN2at6native18elementwise_kernelILi128ELi4EZNS0_15gpu_kernel_implINS0_13BinaryFunctorIN3c108BFloat16ES5_S5_ZZZNS0_19maximum_kernel_cudaERNS_18TensorIteratorBaseEENKUlvE0_clEvENKUlvE2_clEvEUlS5_S5_E_EEEEvS7_RKT_EUliE_EEviT1_:
        /*0000*/ 	.byte	0x00, 0x00, 0x00, 0xf0, 0xff, 0xff, 0x0f, 0x38


//--------------------- .nv.constant0._ZN2at6native18elementwise_kernelILi128ELi4EZNS0_15gpu_kernel_implINS0_13BinaryFunctorIN3c108BFloat16ES5_S5_ZZZNS0_19maximum_kernel_cudaERNS_18TensorIteratorBaseEENKUlvE0_clEvENKUlvE2_clEvEUlS5_S5_E_EEEEvS7_RKT_EUliE_EEviT1_ --------------------------
	.section	.nv.constant0._ZN2at6native18elementwise_kernelILi128ELi4EZNS0_15gpu_kernel_implINS0_13BinaryFunctorIN3c108BFloat16ES5_S5_ZZZNS0_19maximum_kernel_cudaERNS_18TensorIteratorBaseEENKUlvE0_clEvENKUlvE2_clEvEUlS5_S5_E_EEEEvS7_RKT_EUliE_EEviT1_,"a",@progbits
	.sectionflags	@""
	.align	4
.nv.constant0._ZN2at6native18elementwise_kernelILi128ELi4EZNS0_15gpu_kernel_implINS0_13BinaryFunctorIN3c108BFloat16ES5_S5_ZZZNS0_19maximum_kernel_cudaERNS_18TensorIteratorBaseEENKUlvE0_clEvENKUlvE2_clEvEUlS5_S5_E_EEEEvS7_RKT_EUliE_EEviT1_:
	.zero		1008


//--------------------- .nv.constant2._ZN2at6native27unrolled_elementwise_kernelINS0_13BinaryFunctorIN3c108BFloat16ES4_S4_ZZZNS0_19maximum_kernel_cudaERNS_18TensorIteratorBaseEENKUlvE0_clEvENKUlvE2_clEvEUlS4_S4_E_EESt5arrayIPcLm3EELi4E23TrivialOffsetCalculatorILi2EjESE_ILi1EjENS0_6memory12LoadWithCastILi2EEENSH_13StoreWithCastILi1EEEEEviT_T0_T2_T3_T4_T5_ --------------------------
	.section	.nv.constant2._ZN2at6native27unrolled_elementwise_kernelINS0_13BinaryFunctorIN3c108BFloat16ES4_S4_ZZZNS0_19maximum_kernel_cudaERNS_18TensorIteratorBaseEENKUlvE0_clEvENKUlvE2_clEvEUlS4_S4_E_EESt5arrayIPcLm3EELi4E23TrivialOffsetCalculatorILi2EjESE_ILi1EjENS0_6memory12LoadWithCastILi2EEENSH_13StoreWithCastILi1EEEEEviT_T0_T2_T3_T4_T5_,"a",@progbits
	.sectionflags	@""
	.align	4
.nv.constant2._ZN2at6native27unrolled_elementwise_kernelINS0_13BinaryFunctorIN3c108BFloat16ES4_S4_ZZZNS0_19maximum_kernel_cudaERNS_18TensorIteratorBaseEENKUlvE0_clEvENKUlvE2_clEvEUlS4_S4_E_EESt5arrayIPcLm3EELi4E23TrivialOffsetCalculatorILi2EjESE_ILi1EjENS0_6memory12LoadWithCastILi2EEENSH_13StoreWithCastILi1EEEEEviT_T0_T2_T3_T4_T5_:
        /*0000*/ 	.byte	0x00, 0x00, 0x00, 0xf0, 0xff, 0xff, 0x0f, 0x38


//--------------------- .nv.constant0._ZN2at6native27unrolled_elementwise_kernelINS0_13BinaryFunctorIN3c108BFloat16ES4_S4_ZZZNS0_19maximum_kernel_cudaERNS_18TensorIteratorBaseEENKUlvE0_clEvENKUlvE2_clEvEUlS4_S4_E_EESt5arrayIPcLm3EELi4E23TrivialOffsetCalculatorILi2EjESE_ILi1EjENS0_6memory12LoadWithCastILi2EEENSH_13StoreWithCastILi1EEEEEviT_T0_T2_T3_T4_T5_ --------------------------
	.section	.nv.constant0._ZN2at6native27unrolled_elementwise_kernelINS0_13BinaryFunctorIN3c108BFloat16ES4_S4_ZZZNS0_19maximum_kernel_cudaERNS_18TensorIteratorBaseEENKUlvE0_clEvENKUlvE2_clEvEUlS4_S4_E_EESt5arrayIPcLm3EELi4E23TrivialOffsetCalculatorILi2EjESE_ILi1EjENS0_6memory12LoadWithCastILi2EEENSH_13StoreWithCastILi1EEEEEviT_T0_T2_T3_T4_T5_,"a",@progbits
	.sectionflags	@""
	.align	4
.nv.constant0._ZN2at6native27unrolled_elementwise_kernelINS0_13BinaryFunctorIN3c108BFloat16ES4_S4_ZZZNS0_19maximum_kernel_cudaERNS_18TensorIteratorBaseEENKUlvE0_clEvENKUlvE2_clEvEUlS4_S4_E_EESt5arrayIPcLm3EELi4E23TrivialOffsetCalculatorILi2EjESE_ILi1EjENS0_6memory12LoadWithCastILi2EEENSH_13StoreWithCastILi1EEEEEviT_T0_T2_T3_T4_T5_:
	.zero		408


//--------------------- .nv.constant0._ZN2at6native18elementwise_kernelILi128ELi4EZNS0_22gpu_kernel_impl_nocastINS0_13BinaryFunctorIN3c108BFloat16ES5_S5_ZZZNS0_19maximum_kernel_cudaERNS_18TensorIteratorBaseEENKUlvE0_clEvENKUlvE2_clEvEUlS5_S5_E_EEEEvS7_RKT_EUliE_EEviT1_ --------------------------
	.section	.nv.constant0._ZN2at6native18elementwise_kernelILi128ELi4EZNS0_22gpu_kernel_impl_nocastINS0_13BinaryFunctorIN3c108BFloat16ES5_S5_ZZZNS0_19maximum_kernel_cudaERNS_18TensorIteratorBaseEENKUlvE0_clEvENKUlvE2_clEvEUlS5_S5_E_EEEEvS7_RKT_EUliE_EEviT1_,"a",@progbits
	.sectionflags	@""
	.align	4
.nv.constant0._ZN2at6native18elementwise_kernelILi128ELi4EZNS0_22gpu_kernel_impl_nocastINS0_13BinaryFunctorIN3c108BFloat16ES5_S5_ZZZNS0_19maximum_kernel_cudaERNS_18TensorIteratorBaseEENKUlvE0_clEvENKUlvE2_clEvEUlS5_S5_E_EEEEvS7_RKT_EUliE_EEviT1_:
	.zero		1008


//--------------------- .nv.constant0._ZN2at6native27unrolled_elementwise_kernelINS0_13BinaryFunctorIN3c108BFloat16ES4_S4_ZZZNS0_19maximum_kernel_cudaERNS_18TensorIteratorBaseEENKUlvE0_clEvENKUlvE2_clEvEUlS4_S4_E_EESt5arrayIPcLm3EELi4E23TrivialOffsetCalculatorILi2EjESE_ILi1EjENS0_6memory15LoadWithoutCastENSH_16StoreWithoutCastEEEviT_T0_T2_T3_T4_T5_ --------------------------
	.section	.nv.constant0._ZN2at6native27unrolled_elementwise_kernelINS0_13BinaryFunctorIN3c108BFloat16ES4_S4_ZZZNS0_19maximum_kernel_cudaERNS_18TensorIteratorBaseEENKUlvE0_clEvENKUlvE2_clEvEUlS4_S4_E_EESt5arrayIPcLm3EELi4E23TrivialOffsetCalculatorILi2EjESE_ILi1EjENS0_6memory15LoadWithoutCastENSH_16StoreWithoutCastEEEviT_T0_T2_T3_T4_T5_,"a",@progbits
	.sectionflags	@""
	.align	4
.nv.constant0._ZN2at6native27unrolled_elementwise_kernelINS0_13BinaryFunctorIN3c108BFloat16ES4_S4_ZZZNS0_19maximum_kernel_cudaERNS_18TensorIteratorBaseEENKUlvE0_clEvENKUlvE2_clEvEUlS4_S4_E_EESt5arrayIPcLm3EELi4E23TrivialOffsetCalculatorILi2EjESE_ILi1EjENS0_6memory15LoadWithoutCastENSH_16StoreWithoutCastEEEviT_T0_T2_T3_T4_T5_:
	.zero		388


//--------------------- .nv.constant0._ZN2at6native29vectorized_elementwise_kernelILi2ENS0_13BinaryFunctorIN3c108BFloat16ES4_S4_ZZZNS0_19maximum_kernel_cudaERNS_18TensorIteratorBaseEENKUlvE0_clEvENKUlvE2_clEvEUlS4_S4_E_EESt5arrayIPcLm3EEEEviT0_T1_ --------------------------
	.section	.nv.constant0._ZN2at6native29vectorized_elementwise_kernelILi2ENS0_13BinaryFunctorIN3c108BFloat16ES4_S4_ZZZNS0_19maximum_kernel_cudaERNS_18TensorIteratorBaseEENKUlvE0_clEvENKUlvE2_clEvEUlS4_S4_E_EESt5arrayIPcLm3EEEEviT0_T1_,"a",@progbits
	.sectionflags	@""
	.align	4
.nv.constant0._ZN2at6native29vectorized_elementwise_kernelILi2ENS0_13BinaryFunctorIN3c108BFloat16ES4_S4_ZZZNS0_19maximum_kernel_cudaERNS_18TensorIteratorBaseEENKUlvE0_clEvENKUlvE2_clEvEUlS4_S4_E_EESt5arrayIPcLm3EEEEviT0_T1_:
	.zero		384


//--------------------- .nv.constant0._ZN2at6native29vectorized_elementwise_kernelILi4ENS0_13BinaryFunctorIN3c108BFloat16ES4_S4_ZZZNS0_19maximum_kernel_cudaERNS_18TensorIteratorBaseEENKUlvE0_clEvENKUlvE2_clEvEUlS4_S4_E_EESt5arrayIPcLm3EEEEviT0_T1_ --------------------------
	.section	.nv.constant0._ZN2at6native29vectorized_elementwise_kernelILi4ENS0_13BinaryFunctorIN3c108BFloat16ES4_S4_ZZZNS0_19maximum_kernel_cudaERNS_18TensorIteratorBaseEENKUlvE0_clEvENKUlvE2_clEvEUlS4_S4_E_EESt5arrayIPcLm3EEEEviT0_T1_,"a",@progbits
	.sectionflags	@""
	.align	4
.nv.constant0._ZN2at6native29vectorized_elementwise_kernelILi4ENS0_13BinaryFunctorIN3c108BFloat16ES4_S4_ZZZNS0_19maximum_kernel_cudaERNS_18TensorIteratorBaseEENKUlvE0_clEvENKUlvE2_clEvEUlS4_S4_E_EESt5arrayIPcLm3EEEEviT0_T1_:
	.zero		384


//--------------------- .nv.constant0._ZN2at6native29vectorized_elementwise_kernelILi8ENS0_13BinaryFunctorIN3c108BFloat16ES4_S4_ZZZNS0_19maximum_kernel_cudaERNS_18TensorIteratorBaseEENKUlvE0_clEvENKUlvE2_clEvEUlS4_S4_E_EESt5arrayIPcLm3EEEEviT0_T1_ --------------------------
	.section	.nv.constant0._ZN2at6native29vectorized_elementwise_kernelILi8ENS0_13BinaryFunctorIN3c108BFloat16ES4_S4_ZZZNS0_19maximum_kernel_cudaERNS_18TensorIteratorBaseEENKUlvE0_clEvENKUlvE2_clEvEUlS4_S4_E_EESt5arrayIPcLm3EEEEviT0_T1_,"a",@progbits
	.sectionflags	@""
	.align	4
.nv.constant0._ZN2at6native29vectorized_elementwise_kernelILi8ENS0_13BinaryFunctorIN3c108BFloat16ES4_S4_ZZZNS0_19maximum_kernel_cudaERNS_18TensorIteratorBaseEENKUlvE0_clEvENKUlvE2_clEvEUlS4_S4_E_EESt5arrayIPcLm3EEEEviT0_T1_:
	.zero		384


//--------------------- .nv.constant2._ZN2at6native18elementwise_kernelILi128ELi4EZNS0_15gpu_kernel_implINS0_13AUnaryFunctorIN3c104HalfES5_S5_ZZZNS0_19maximum_kernel_cudaERNS_18TensorIteratorBaseEENKUlvE0_clEvENKUlvE1_clEvEUlS5_S5_E_EEEEvS7_RKT_EUliE_EEviT1_ --------------------------
	.section	.nv.constant2._ZN2at6native18elementwise_kernelILi128ELi4EZNS0_15gpu_kernel_implINS0_13AUnaryFunctorIN3c104HalfES5_S5_ZZZNS0_19maximum_kernel_cudaERNS_18TensorIteratorBaseEENKUlvE0_clEvENKUlvE1_clEvEUlS5_S5_E_EEEEvS7_RKT_EUliE_EEviT1_,"a",@progbits
	.sectionflags	@""
	.align	4
.nv.constant2._ZN2at6native18elementwise_kernelILi128ELi4EZNS0_15gpu_kernel_implINS0_13AUnaryFunctorIN3c104HalfES5_S5_ZZZNS0_19maximum_kernel_cudaERNS_18TensorIteratorBaseEENKUlvE0_clEvENKUlvE1_clEvEUlS5_S5_E_EEEEvS7_RKT_EUliE_EEviT1_:
        /*0000*/ 	.byte	0x00, 0x00, 0x00, 0xf0, 0xff, 0xff, 0x0f, 0x38


//--------------------- .nv.constant0._ZN2at6native18elementwise_kernelILi128ELi4EZNS0_15gpu_kernel_implINS0_13AUnaryFunctorIN3c104HalfES5_S5_ZZZNS0_19maximum_kernel_cudaERNS_18TensorIteratorBaseEENKUlvE0_clEvENKUlvE1_clEvEUlS5_S5_E_EEEEvS7_RKT_EUliE_EEviT1_ --------------------------
	.section	.nv.constant0._ZN2at6native18elementwise_kernelILi128ELi4EZNS0_15gpu_kernel_implINS0_13AUnaryFunctorIN3c104HalfES5_S5_ZZZNS0_19maximum_kernel_cudaERNS_18TensorIteratorBaseEENKUlvE0_clEvENKUlvE1_clEvEUlS5_S5_E_EEEEvS7_RKT_EUliE_EEviT1_,"a",@progbits
	.sectionflags	@""
	.align	4
.nv.constant0._ZN2at6native18elementwise_kernelILi128ELi4EZNS0_15gpu_kernel_implINS0_13AUnaryFunctorIN3c104HalfES5_S5_ZZZNS0_19maximum_kernel_cudaERNS_18TensorIteratorBaseEENKUlvE0_clEvENKUlvE1_clEvEUlS5_S5_E_EEEEvS7_RKT_EUliE_EEviT1_:
	.zero		896


//--------------------- .nv.constant2._ZN2at6native27unrolled_elementwise_kernelINS0_13AUnaryFunctorIN3c104HalfES4_S4_ZZZNS0_19maximum_kernel_cudaERNS_18TensorIteratorBaseEENKUlvE0_clEvENKUlvE1_clEvEUlS4_S4_E_EESt5arrayIPcLm2EELi4E23TrivialOffsetCalculatorILi1EjESF_NS0_6memory12LoadWithCastILi1EEENSG_13StoreWithCastILi1EEEEEviT_T0_T2_T3_T4_T5_ --------------------------
	.section	.nv.constant2._ZN2at6native27unrolled_elementwise_kernelINS0_13AUnaryFunctorIN3c104HalfES4_S4_ZZZNS0_19maximum_kernel_cudaERNS_18TensorIteratorBaseEENKUlvE0_clEvENKUlvE1_clEvEUlS4_S4_E_EESt5arrayIPcLm2EELi4E23TrivialOffsetCalculatorILi1EjESF_NS0_6memory12LoadWithCastILi1EEENSG_13StoreWithCastILi1EEEEEviT_T0_T2_T3_T4_T5_,"a",@progbits
	.sectionflags	@""
	.align	4
.nv.constant2._ZN2at6native27unrolled_elementwise_kernelINS0_13AUnaryFunctorIN3c104HalfES4_S4_ZZZNS0_19maximum_kernel_cudaERNS_18TensorIteratorBaseEENKUlvE0_clEvENKUlvE1_clEvEUlS4_S4_E_EESt5arrayIPcLm2EELi4E23TrivialOffsetCalculatorILi1EjESF_NS0_6memory12LoadWithCastILi1EEENSG_13StoreWithCastILi1EEEEEviT_T0_T2_T3_T4_T5_:
        /*0000*/ 	.byte	0x00, 0x00, 0x00, 0xf0, 0xff, 0xff, 0x0f, 0x38


//--------------------- .nv.constant0._ZN2at6native27unrolled_elementwise_kernelINS0_13AUnaryFunctorIN3c104HalfES4_S4_ZZZNS0_19maximum_kernel_cudaERNS_18TensorIteratorBaseEENKUlvE0_clEvENKUlvE1_clEvEUlS4_S4_E_EESt5arrayIPcLm2EELi4E23TrivialOffsetCalculatorILi1EjESF_NS0_6memory12LoadWithCastILi1EEENSG_13StoreWithCastILi1EEEEEviT_T0_T2_T3_T4_T5_ --------------------------
	.section	.nv.constant0._ZN2at6native27unrolled_elementwise_kernelINS0_13AUnaryFunctorIN3c104HalfES4_S4_ZZZNS0_19maximum_kernel_cudaERNS_18TensorIteratorBaseEENKUlvE0_clEvENKUlvE1_clEvEUlS4_S4_E_EESt5arrayIPcLm2EELi4E23TrivialOffsetCalculatorILi1EjESF_NS0_6memory12LoadWithCastILi1EEENSG_13StoreWithCastILi1EEEEEviT_T0_T2_T3_T4_T5_,"a",@progbits
	.sectionflags	@""
	.align	4
.nv.constant0._ZN2at6native27unrolled_elementwise_kernelINS0_13AUnaryFunctorIN3c104HalfES4_S4_ZZZNS0_19maximum_kernel_cudaERNS_18TensorIteratorBaseEENKUlvE0_clEvENKUlvE1_clEvEUlS4_S4_E_EESt5arrayIPcLm2EELi4E23TrivialOffsetCalculatorILi1EjESF_NS0_6memory12LoadWithCastILi1EEENSG_13StoreWithCastILi1EEEEEviT_T0_T2_T3_T4_T5_:
	.zero		396


//--------------------- .nv.constant0._ZN2at6native18elementwise_kernelILi128ELi4EZNS0_22gpu_kernel_impl_nocastINS0_13AUnaryFunctorIN3c104HalfES5_S5_ZZZNS0_19maximum_kernel_cudaERNS_18TensorIteratorBaseEENKUlvE0_clEvENKUlvE1_clEvEUlS5_S5_E_EEEEvS7_RKT_EUliE_EEviT1_ --------------------------
	.section	.nv.constant0._ZN2at6native18elementwise_kernelILi128ELi4EZNS0_22gpu_kernel_impl_nocastINS0_13AUnaryFunctorIN3c104HalfES5_S5_ZZZNS0_19maximum_kernel_cudaERNS_18TensorIteratorBaseEENKUlvE0_clEvENKUlvE1_clEvEUlS5_S5_E_EEEEvS7_RKT_EUliE_EEviT1_,"a",@progbits
	.sectionflags	@""
	.align	4
.nv.constant0._ZN2at6native18elementwise_kernelILi128ELi4EZNS0_22gpu_kernel_impl_nocastINS0_13AUnaryFunctorIN3c104HalfES5_S5_ZZZNS0_19maximum_kernel_cudaERNS_18TensorIteratorBaseEENKUlvE0_clEvENKUlvE1_clEvEUlS5_S5_E_EEEEvS7_RKT_EUliE_EEviT1_:
	.zero		896


//--------------------- .nv.constant0._ZN2at6native27unrolled_elementwise_kernelINS0_13AUnaryFunctorIN3c104HalfES4_S4_ZZZNS0_19maximum_kernel_cudaERNS_18TensorIteratorBaseEENKUlvE0_clEvENKUlvE1_clEvEUlS4_S4_E_EESt5arrayIPcLm2EELi4E23TrivialOffsetCalculatorILi1EjESF_NS0_6memory15LoadWithoutCastENSG_16StoreWithoutCastEEEviT_T0_T2_T3_T4_T5_ --------------------------
	.section	.nv.constant0._ZN2at6native27unrolled_elementwise_kernelINS0_13AUnaryFunctorIN3c104HalfES4_S4_ZZZNS0_19maximum_kernel_cudaERNS_18TensorIteratorBaseEENKUlvE0_clEvENKUlvE1_clEvEUlS4_S4_E_EESt5arrayIPcLm2EELi4E23TrivialOffsetCalculatorILi1EjESF_NS0_6memory15LoadWithoutCastENSG_16StoreWithoutCastEEEviT_T0_T2_T3_T4_T5_,"a",@progbits
	.sectionflags	@""
	.align	4
.nv.constant0._ZN2at6native27unrolled_elementwise_kernelINS0_13AUnaryFunctorIN3c104HalfES4_S4_ZZZNS0_19maximum_kernel_cudaERNS_18TensorIteratorBaseEENKUlvE0_clEvENKUlvE1_clEvEUlS4_S4_E_EESt5arrayIPcLm2EELi4E23TrivialOffsetCalculatorILi1EjESF_NS0_6memory15LoadWithoutCastENSG_16StoreWithoutCastEEEviT_T0_T2_T3_T4_T5_:
	.zero		380


//--------------------- .nv.constant0._ZN2at6native29vectorized_elementwise_kernelILi2ENS0_13AUnaryFunctorIN3c104HalfES4_S4_ZZZNS0_19maximum_kernel_cudaERNS_18TensorIteratorBaseEENKUlvE0_clEvENKUlvE1_clEvEUlS4_S4_E_EESt5arrayIPcLm2EEEEviT0_T1_ --------------------------
	.section	.nv.constant0._ZN2at6native29vectorized_elementwise_kernelILi2ENS0_13AUnaryFunctorIN3c104HalfES4_S4_ZZZNS0_19maximum_kernel_cudaERNS_18TensorIteratorBaseEENKUlvE0_clEvENKUlvE1_clEvEUlS4_S4_E_EESt5arrayIPcLm2EEEEviT0_T1_,"a",@progbits
	.sectionflags	@""
	.align	4
.nv.constant0._ZN2at6native29vectorized_elementwise_kernelILi2ENS0_13AUnaryFunctorIN3c104HalfES4_S4_ZZZNS0_19maximum_kernel_cudaERNS_18TensorIteratorBaseEENKUlvE0_clEvENKUlvE1_clEvEUlS4_S4_E_EESt5arrayIPcLm2EEEEviT0_T1_:
	.zero		376


//--------------------- .nv.constant0._ZN2at6native29vectorized_elementwise_kernelILi4ENS0_13AUnaryFunctorIN3c104HalfES4_S4_ZZZNS0_19maximum_kernel_cudaERNS_18TensorIteratorBaseEENKUlvE0_clEvENKUlvE1_clEvEUlS4_S4_E_EESt5arrayIPcLm2EEEEviT0_T1_ --------------------------
	.section	.nv.constant0._ZN2at6native29vectorized_elementwise_kernelILi4ENS0_13AUnaryFunctorIN3c104HalfES4_S4_ZZZNS0_19maximum_kernel_cudaERNS_18TensorIteratorBaseEENKUlvE0_clEvENKUlvE1_clEvEUlS4_S4_E_EESt5arrayIPcLm2EEEEviT0_T1_,"a",@progbits
	.sectionflags	@""
	.align	4
.nv.constant0._ZN2at6native29vectorized_elementwise_kernelILi4ENS0_13AUnaryFunctorIN3c104HalfES4_S4_ZZZNS0_19maximum_kernel_cudaERNS_18TensorIteratorBaseEENKUlvE0_clEvENKUlvE1_clEvEUlS4_S4_E_EESt5arrayIPcLm2EEEEviT0_T1_:
	.zero		376


//--------------------- .nv.constant0._ZN2at6native29vectorized_elementwise_kernelILi8ENS0_13AUnaryFunctorIN3c104HalfES4_S4_ZZZNS0_19maximum_kernel_cudaERNS_18TensorIteratorBaseEENKUlvE0_clEvENKUlvE1_clEvEUlS4_S4_E_EESt5arrayIPcLm2EEEEviT0_T1_ --------------------------
	.section	.nv.constant0._ZN2at6native29vectorized_elementwise_kernelILi8ENS0_13AUnaryFunctorIN3c104HalfES4_S4_ZZZNS0_19maximum_kernel_cudaERNS_18TensorIteratorBaseEENKUlvE0_clEvENKUlvE1_clEvEUlS4_S4_E_EESt5arrayIPcLm2EEEEviT0_T1_,"a",@progbits
	.sectionflags	@""
	.align	4
.nv.constant0._ZN2at6native29vectorized_elementwise_kernelILi8ENS0_13AUnaryFunctorIN3c104HalfES4_S4_ZZZNS0_19maximum_kernel_cudaERNS_18TensorIteratorBaseEENKUlvE0_clEvENKUlvE1_clEvEUlS4_S4_E_EESt5arrayIPcLm2EEEEviT0_T1_:
	.zero		376


//--------------------- .nv.constant2._ZN2at6native18elementwise_kernelILi128ELi4EZNS0_15gpu_kernel_implINS0_13BinaryFunctorIN3c104HalfES5_S5_ZZZNS0_19maximum_kernel_cudaERNS_18TensorIteratorBaseEENKUlvE0_clEvENKUlvE1_clEvEUlS5_S5_E_EEEEvS7_RKT_EUliE_EEviT1_ --------------------------
	.section	.nv.constant2._ZN2at6native18elementwise_kernelILi128ELi4EZNS0_15gpu_kernel_implINS0_13BinaryFunctorIN3c104HalfES5_S5_ZZZNS0_19maximum_kernel_cudaERNS_18TensorIteratorBaseEENKUlvE0_clEvENKUlvE1_clEvEUlS5_S5_E_EEEEvS7_RKT_EUliE_EEviT1_,"a",@progbits
	.sectionflags	@""
	.align	4
.nv.constant2._ZN2at6native18elementwise_kernelILi128ELi4EZNS0_15gpu_kernel_implINS0_13BinaryFunctorIN3c104HalfES5_S5_ZZZNS0_19maximum_kernel_cudaERNS_18TensorIteratorBaseEENKUlvE0_clEvENKUlvE1_clEvEUlS5_S5_E_EEEEvS7_RKT_EUliE_EEviT1_:
        /*0000*/ 	.byte	0x00, 0x00, 0x00, 0xf0, 0xff, 0xff, 0x0f, 0x38


//--------------------- .nv.constant0._ZN2at6native18elementwise_kernelILi128ELi4EZNS0_15gpu_kernel_implINS0_13BinaryFunctorIN3c104HalfES5_S5_ZZZNS0_19maximum_kernel_cudaERNS_18TensorIteratorBaseEENKUlvE0_clEvENKUlvE1_clEvEUlS5_S5_E_EEEEvS7_RKT_EUliE_EEviT1_ --------------------------
	.section	.nv.constant0._ZN2at6native18elementwise_kernelILi128ELi4EZNS0_15gpu_kernel_implINS0_13BinaryFunctorIN3c104HalfES5_S5_ZZZNS0_19maximum_kernel_cudaERNS_18TensorIteratorBaseEENKUlvE0_clEvENKUlvE1_clEvEUlS5_S5_E_EEEEvS7_RKT_EUliE_EEviT1_,"a",@progbits
	.sectionflags	@""
	.align	4
.nv.constant0._ZN2at6native18elementwise_kernelILi128ELi4EZNS0_15gpu_kernel_implINS0_13BinaryFunctorIN3c104HalfES5_S5_ZZZNS0_19maximum_kernel_cudaERNS_18TensorIteratorBaseEENKUlvE0_clEvENKUlvE1_clEvEUlS5_S5_E_EEEEvS7_RKT_EUliE_EEviT1_:
	.zero		1008


//--------------------- .nv.constant2._ZN2at6native27unrolled_elementwise_kernelINS0_13BinaryFunctorIN3c104HalfES4_S4_ZZZNS0_19maximum_kernel_cudaERNS_18TensorIteratorBaseEENKUlvE0_clEvENKUlvE1_clEvEUlS4_S4_E_EESt5arrayIPcLm3EELi4E23TrivialOffsetCalculatorILi2EjESE_ILi1EjENS0_6memory12LoadWithCastILi2EEENSH_13StoreWithCastILi1EEEEEviT_T0_T2_T3_T4_T5_ --------------------------
	.section	.nv.constant2._ZN2at6native27unrolled_elementwise_kernelINS0_13BinaryFunctorIN3c104HalfES4_S4_ZZZNS0_19maximum_kernel_cudaERNS_18TensorIteratorBaseEENKUlvE0_clEvENKUlvE1_clEvEUlS4_S4_E_EESt5arrayIPcLm3EELi4E23TrivialOffsetCalculatorILi2EjESE_ILi1EjENS0_6memory12LoadWithCastILi2EEENSH_13StoreWithCastILi1EEEEEviT_T0_T2_T3_T4_T5_,"a",@progbits
	.sectionflags	@""
	.align	4
.nv.constant2._ZN2at6native27unrolled_elementwise_kernelINS0_13BinaryFunctorIN3c104HalfES4_S4_ZZZNS0_19maximum_kernel_cudaERNS_18TensorIteratorBaseEENKUlvE0_clEvENKUlvE1_clEvEUlS4_S4_E_EESt5arrayIPcLm3EELi4E23TrivialOffsetCalculatorILi2EjESE_ILi1EjENS0_6memory12LoadWithCastILi2EEENSH_13StoreWithCastILi1EEEEEviT_T0_T2_T3_T4_T5_:
        /*0000*/ 	.byte	0x00, 0x00, 0x00, 0xf0, 0xff, 0xff, 0x0f, 0x38


//--------------------- .nv.constant0._ZN2at6native27unrolled_elementwise_kernelINS0_13BinaryFunctorIN3c104HalfES4_S4_ZZZNS0_19maximum_kernel_cudaERNS_18TensorIteratorBaseEENKUlvE0_clEvENKUlvE1_clEvEUlS4_S4_E_EESt5arrayIPcLm3EELi4E23TrivialOffsetCalculatorILi2EjESE_ILi1EjENS0_6memory12LoadWithCastILi2EEENSH_13StoreWithCastILi1EEEEEviT_T0_T2_T3_T4_T5_ --------------------------
	.section	.nv.constant0._ZN2at6native27unrolled_elementwise_kernelINS0_13BinaryFunctorIN3c104HalfES4_S4_ZZZNS0_19maximum_kernel_cudaERNS_18TensorIteratorBaseEENKUlvE0_clEvENKUlvE1_clEvEUlS4_S4_E_EESt5arrayIPcLm3EELi4E23TrivialOffsetCalculatorILi2EjESE_ILi1EjENS0_6memory12LoadWithCastILi2EEENSH_13StoreWithCastILi1EEEEEviT_T0_T2_T3_T4_T5_,"a",@progbits
	.sectionflags	@""
	.align	4
.nv.constant0._ZN2at6native27unrolled_elementwise_kernelINS0_13BinaryFunctorIN3c104HalfES4_S4_ZZZNS0_19maximum_kernel_cudaERNS_18TensorIteratorBaseEENKUlvE0_clEvENKUlvE1_clEvEUlS4_S4_E_EESt5arrayIPcLm3EELi4E23TrivialOffsetCalculatorILi2EjESE_ILi1EjENS0_6memory12LoadWithCastILi2EEENSH_13StoreWithCastILi1EEEEEviT_T0_T2_T3_T4_T5_:
	.zero		408


//--------------------- .nv.constant0._ZN2at6native18elementwise_kernelILi128ELi4EZNS0_22gpu_kernel_impl_nocastINS0_13BinaryFunctorIN3c104HalfES5_S5_ZZZNS0_19maximum_kernel_cudaERNS_18TensorIteratorBaseEENKUlvE0_clEvENKUlvE1_clEvEUlS5_S5_E_EEEEvS7_RKT_EUliE_EEviT1_ --------------------------
	.section	.nv.constant0._ZN2at6native18elementwise_kernelILi128ELi4EZNS0_22gpu_kernel_impl_nocastINS0_13BinaryFunctorIN3c104HalfES5_S5_ZZZNS0_19maximum_kernel_cudaERNS_18TensorIteratorBaseEENKUlvE0_clEvENKUlvE1_clEvEUlS5_S5_E_EEEEvS7_RKT_EUliE_EEviT1_,"a",@progbits
	.sectionflags	@""
	.align	4
.nv.constant0._ZN2at6native18elementwise_kernelILi128ELi4EZNS0_22gpu_kernel_impl_nocastINS0_13BinaryFunctorIN3c104HalfES5_S5_ZZZNS0_19maximum_kernel_cudaERNS_18TensorIteratorBaseEENKUlvE0_clEvENKUlvE1_clEvEUlS5_S5_E_EEEEvS7_RKT_EUliE_EEviT1_:
	.zero		1008


//--------------------- .nv.constant0._ZN2at6native27unrolled_elementwise_kernelINS0_13BinaryFunctorIN3c104HalfES4_S4_ZZZNS0_19maximum_kernel_cudaERNS_18TensorIteratorBaseEENKUlvE0_clEvENKUlvE1_clEvEUlS4_S4_E_EESt5arrayIPcLm3EELi4E23TrivialOffsetCalculatorILi2EjESE_ILi1EjENS0_6memory15LoadWithoutCastENSH_16StoreWithoutCastEEEviT_T0_T2_T3_T4_T5_ --------------------------
	.section	.nv.constant0._ZN2at6native27unrolled_elementwise_kernelINS0_13BinaryFunctorIN3c104HalfES4_S4_ZZZNS0_19maximum_kernel_cudaERNS_18TensorIteratorBaseEENKUlvE0_clEvENKUlvE1_clEvEUlS4_S4_E_EESt5arrayIPcLm3EELi4E23TrivialOffsetCalculatorILi2EjESE_ILi1EjENS0_6memory15LoadWithoutCastENSH_16StoreWithoutCastEEEviT_T0_T2_T3_T4_T5_,"a",@progbits
	.sectionflags	@""
	.align	4
.nv.constant0._ZN2at6native27unrolled_elementwise_kernelINS0_13BinaryFunctorIN3c104HalfES4_S4_ZZZNS0_19maximum_kernel_cudaERNS_18TensorIteratorBaseEENKUlvE0_clEvENKUlvE1_clEvEUlS4_S4_E_EESt5arrayIPcLm3EELi4E23TrivialOffsetCalculatorILi2EjESE_ILi1EjENS0_6memory15LoadWithoutCastENSH_16StoreWithoutCastEEEviT_T0_T2_T3_T4_T5_:
	.zero		388


//--------------------- .nv.constant0._ZN2at6native29vectorized_elementwise_kernelILi2ENS0_13BinaryFunctorIN3c104HalfES4_S4_ZZZNS0_19maximum_kernel_cudaERNS_18TensorIteratorBaseEENKUlvE0_clEvENKUlvE1_clEvEUlS4_S4_E_EESt5arrayIPcLm3EEEEviT0_T1_ --------------------------
	.section	.nv.constant0._ZN2at6native29vectorized_elementwise_kernelILi2ENS0_13BinaryFunctorIN3c104HalfES4_S4_ZZZNS0_19maximum_kernel_cudaERNS_18TensorIteratorBaseEENKUlvE0_clEvENKUlvE1_clEvEUlS4_S4_E_EESt5arrayIPcLm3EEEEviT0_T1_,"a",@progbits
	.sectionflags	@""
	.align	4
.nv.constant0._ZN2at6native29vectorized_elementwise_kernelILi2ENS0_13BinaryFunctorIN3c104HalfES4_S4_ZZZNS0_19maximum_kernel_cudaERNS_18TensorIteratorBaseEENKUlvE0_clEvENKUlvE1_clEvEUlS4_S4_E_EESt5arrayIPcLm3EEEEviT0_T1_:
	.zero		384


//--------------------- .nv.constant0._ZN2at6native29vectorized_elementwise_kernelILi4ENS0_13BinaryFunctorIN3c104HalfES4_S4_ZZZNS0_19maximum_kernel_cudaERNS_18TensorIteratorBaseEENKUlvE0_clEvENKUlvE1_clEvEUlS4_S4_E_EESt5arrayIPcLm3EEEEviT0_T1_ --------------------------
	.section	.nv.constant0._ZN2at6native29vectorized_elementwise_kernelILi4ENS0_13BinaryFunctorIN3c104HalfES4_S4_ZZZNS0_19maximum_kernel_cudaERNS_18TensorIteratorBaseEENKUlvE0_clEvENKUlvE1_clEvEUlS4_S4_E_EESt5arrayIPcLm3EEEEviT0_T1_,"a",@progbits
	.sectionflags	@""
	.align	4
.nv.constant0._ZN2at6native29vectorized_elementwise_kernelILi4ENS0_13BinaryFunctorIN3c104HalfES4_S4_ZZZNS0_19maximum_kernel_cudaERNS_18TensorIteratorBaseEENKUlvE0_clEvENKUlvE1_clEvEUlS4_S4_E_EESt5arrayIPcLm3EEEEviT0_T1_:
	.zero		384


//--------------------- .nv.constant0._ZN2at6native29vectorized_elementwise_kernelILi8ENS0_13BinaryFunctorIN3c104HalfES4_S4_ZZZNS0_19maximum_kernel_cudaERNS_18TensorIteratorBaseEENKUlvE0_clEvENKUlvE1_clEvEUlS4_S4_E_EESt5arrayIPcLm3EEEEviT0_T1_ --------------------------
	.section	.nv.constant0._ZN2at6native29vectorized_elementwise_kernelILi8ENS0_13BinaryFunctorIN3c104HalfES4_S4_ZZZNS0_19maximum_kernel_cudaERNS_18TensorIteratorBaseEENKUlvE0_clEvENKUlvE1_clEvEUlS4_S4_E_EESt5arrayIPcLm3EEEEviT0_T1_,"a",@progbits
	.sectionflags	@""
	.align	4
.nv.constant0._ZN2at6native29vectorized_elementwise_kernelILi8ENS0_13BinaryFunctorIN3c104HalfES4_S4_ZZZNS0_19maximum_kernel_cudaERNS_18TensorIteratorBaseEENKUlvE0_clEvENKUlvE1_clEvEUlS4_S4_E_EESt5arrayIPcLm3EEEEviT0_T1_:
	.zero		384


//--------------------- .nv.constant2._ZN2at6native18elementwise_kernelILi128ELi4EZNS0_15gpu_kernel_implINS0_13AUnaryFunctorIfffZZZNS0_19maximum_kernel_cudaERNS_18TensorIteratorBaseEENKUlvE0_clEvENKUlvE0_clEvEUlffE_EEEEvS5_RKT_EUliE_EEviT1_ --------------------------
	.section	.nv.constant2._ZN2at6native18elementwise_kernelILi128ELi4EZNS0_15gpu_kernel_implINS0_13AUnaryFunctorIfffZZZNS0_19maximum_kernel_cudaERNS_18TensorIteratorBaseEENKUlvE0_clEvENKUlvE0_clEvEUlffE_EEEEvS5_RKT_EUliE_EEviT1_,"a",@progbits
	.sectionflags	@""
	.align	4
.nv.constant2._ZN2at6native18elementwise_kernelILi128ELi4EZNS0_15gpu_kernel_implINS0_13AUnaryFunctorIfffZZZNS0_19maximum_kernel_cudaERNS_18TensorIteratorBaseEENKUlvE0_clEvENKUlvE0_clEvEUlffE_EEEEvS5_RKT_EUliE_EEviT1_:
        /*0000*/ 	.byte	0x00, 0x00, 0x00, 0xf0, 0xff, 0xff, 0x0f, 0x38


//--------------------- .nv.constant0._ZN2at6native18elementwise_kernelILi128ELi4EZNS0_15gpu_kernel_implINS0_13AUnaryFunctorIfffZZZNS0_19maximum_kernel_cudaERNS_18TensorIteratorBaseEENKUlvE0_clEvENKUlvE0_clEvEUlffE_EEEEvS5_RKT_EUliE_EEviT1_ --------------------------
	.section	.nv.constant0._ZN2at6native18elementwise_kernelILi128ELi4EZNS0_15gpu_kernel_implINS0_13AUnaryFunctorIfffZZZNS0_19maximum_kernel_cudaERNS_18TensorIteratorBaseEENKUlvE0_clEvENKUlvE0_clEvEUlffE_EEEEvS5_RKT_EUliE_EEviT1_,"a",@progbits
	.sectionflags	@""
	.align	4
.nv.constant0._ZN2at6native18elementwise_kernelILi128ELi4EZNS0_15gpu_kernel_implINS0_13AUnaryFunctorIfffZZZNS0_19maximum_kernel_cudaERNS_18TensorIteratorBaseEENKUlvE0_clEvENKUlvE0_clEvEUlffE_EEEEvS5_RKT_EUliE_EEviT1_:
	.zero		904


//--------------------- .nv.constant2._ZN2at6native27unrolled_elementwise_kernelINS0_13AUnaryFunctorIfffZZZNS0_19maximum_kernel_cudaERNS_18TensorIteratorBaseEENKUlvE0_clEvENKUlvE0_clEvEUlffE_EESt5arrayIPcLm2EELi4E23TrivialOffsetCalculatorILi1EjESD_NS0_6memory12LoadWithCastILi1EEENSE_13StoreWithCastILi1EEEEEviT_T0_T2_T3_T4_T5_ --------------------------
	.section	.nv.constant2._ZN2at6native27unrolled_elementwise_kernelINS0_13AUnaryFunctorIfffZZZNS0_19maximum_kernel_cudaERNS_18TensorIteratorBaseEENKUlvE0_clEvENKUlvE0_clEvEUlffE_EESt5arrayIPcLm2EELi4E23TrivialOffsetCalculatorILi1EjESD_NS0_6memory12LoadWithCastILi1EEENSE_13StoreWithCastILi1EEEEEviT_T0_T2_T3_T4_T5_,"a",@progbits
	.sectionflags	@""
	.align	4
.nv.constant2._ZN2at6native27unrolled_elementwise_kernelINS0_13AUnaryFunctorIfffZZZNS0_19maximum_kernel_cudaERNS_18TensorIteratorBaseEENKUlvE0_clEvENKUlvE0_clEvEUlffE_EESt5arrayIPcLm2EELi4E23TrivialOffsetCalculatorILi1EjESD_NS0_6memory12LoadWithCastILi1EEENSE_13StoreWithCastILi1EEEEEviT_T0_T2_T3_T4_T5_:
        /*0000*/ 	.byte	0x00, 0x00, 0x00, 0xf0, 0xff, 0xff, 0x0f, 0x38


//--------------------- .nv.constant0._ZN2at6native27unrolled_elementwise_kernelINS0_13AUnaryFunctorIfffZZZNS0_19maximum_kernel_cudaERNS_18TensorIteratorBaseEENKUlvE0_clEvENKUlvE0_clEvEUlffE_EESt5arrayIPcLm2EELi4E23TrivialOffsetCalculatorILi1EjESD_NS0_6memory12LoadWithCastILi1EEENSE_13StoreWithCastILi1EEEEEviT_T0_T2_T3_T4_T5_ --------------------------
	.section	.nv.constant0._ZN2at6native27unrolled_elementwise_kernelINS0_13AUnaryFunctorIfffZZZNS0_19maximum_kernel_cudaERNS_18TensorIteratorBaseEENKUlvE0_clEvENKUlvE0_clEvEUlffE_EESt5arrayIPcLm2EELi4E23TrivialOffsetCalculatorILi1EjESD_NS0_6memory12LoadWithCastILi1EEENSE_13StoreWithCastILi1EEEEEviT_T0_T2_T3_T4_T5_,"a",@progbits
	.sectionflags	@""
	.align	4
.nv.constant0._ZN2at6native27unrolled_elementwise_kernelINS0_13AUnaryFunctorIfffZZZNS0_19maximum_kernel_cudaERNS_18TensorIteratorBaseEENKUlvE0_clEvENKUlvE0_clEvEUlffE_EESt5arrayIPcLm2EELi4E23TrivialOffsetCalculatorILi1EjESD_NS0_6memory12LoadWithCastILi1EEENSE_13StoreWithCastILi1EEEEEviT_T0_T2_T3_T4_T5_:
	.zero		404


//--------------------- .nv.constant0._ZN2at6native18elementwise_kernelILi128ELi2EZNS0_22gpu_kernel_impl_nocastINS0_13AUnaryFunctorIfffZZZNS0_19maximum_kernel_cudaERNS_18TensorIteratorBaseEENKUlvE0_clEvENKUlvE0_clEvEUlffE_EEEEvS5_RKT_EUliE_EEviT1_ --------------------------
	.section	.nv.constant0._ZN2at6native18elementwise_kernelILi128ELi2EZNS0_22gpu_kernel_impl_nocastINS0_13AUnaryFunctorIfffZZZNS0_19maximum_kernel_cudaERNS_18TensorIteratorBaseEENKUlvE0_clEvENKUlvE0_clEvEUlffE_EEEEvS5_RKT_EUliE_EEviT1_,"a",@progbits
	.sectionflags	@""
	.align	4
.nv.constant0._ZN2at6native18elementwise_kernelILi128ELi2EZNS0_22gpu_kernel_impl_nocastINS0_13AUnaryFunctorIfffZZZNS0_19maximum_kernel_cudaERNS_18TensorIteratorBaseEENKUlvE0_clEvENKUlvE0_clEvEUlffE_EEEEvS5_RKT_EUliE_EEviT1_:
	.zero		896


//--------------------- .nv.constant0._ZN2at6native27unrolled_elementwise_kernelINS0_13AUnaryFunctorIfffZZZNS0_19maximum_kernel_cudaERNS_18TensorIteratorBaseEENKUlvE0_clEvENKUlvE0_clEvEUlffE_EESt5arrayIPcLm2EELi4E23TrivialOffsetCalculatorILi1EjESD_NS0_6memory15LoadWithoutCastENSE_16StoreWithoutCastEEEviT_T0_T2_T3_T4_T5_ --------------------------
	.section	.nv.constant0._ZN2at6native27unrolled_elementwise_kernelINS0_13AUnaryFunctorIfffZZZNS0_19maximum_kernel_cudaERNS_18TensorIteratorBaseEENKUlvE0_clEvENKUlvE0_clEvEUlffE_EESt5arrayIPcLm2EELi4E23TrivialOffsetCalculatorILi1EjESD_NS0_6memory15LoadWithoutCastENSE_16StoreWithoutCastEEEviT_T0_T2_T3_T4_T5_,"a",@progbits
	.sectionflags	@""
	.align	4
.nv.constant0._ZN2at6native27unrolled_elementwise_kernelINS0_13AUnaryFunctorIfffZZZNS0_19maximum_kernel_cudaERNS_18TensorIteratorBaseEENKUlvE0_clEvENKUlvE0_clEvEUlffE_EESt5arrayIPcLm2EELi4E23TrivialOffsetCalculatorILi1EjESD_NS0_6memory15LoadWithoutCastENSE_16StoreWithoutCastEEEviT_T0_T2_T3_T4_T5_:
	.zero		388


//--------------------- .nv.constant0._ZN2at6native29vectorized_elementwise_kernelILi2ENS0_13AUnaryFunctorIfffZZZNS0_19maximum_kernel_cudaERNS_18TensorIteratorBaseEENKUlvE0_clEvENKUlvE0_clEvEUlffE_EESt5arrayIPcLm2EEEEviT0_T1_ --------------------------
	.section	.nv.constant0._ZN2at6native29vectorized_elementwise_kernelILi2ENS0_13AUnaryFunctorIfffZZZNS0_19maximum_kernel_cudaERNS_18TensorIteratorBaseEENKUlvE0_clEvENKUlvE0_clEvEUlffE_EESt5arrayIPcLm2EEEEviT0_T1_,"a",@progbits
	.sectionflags	@""
	.align	4
.nv.constant0._ZN2at6native29vectorized_elementwise_kernelILi2ENS0_13AUnaryFunctorIfffZZZNS0_19maximum_kernel_cudaERNS_18TensorIteratorBaseEENKUlvE0_clEvENKUlvE0_clEvEUlffE_EESt5arrayIPcLm2EEEEviT0_T1_:
	.zero		384


//--------------------- .nv.constant0._ZN2at6native29vectorized_elementwise_kernelILi4ENS0_13AUnaryFunctorIfffZZZNS0_19maximum_kernel_cudaERNS_18TensorIteratorBaseEENKUlvE0_clEvENKUlvE0_clEvEUlffE_EESt5arrayIPcLm2EEEEviT0_T1_ --------------------------
	.section	.nv.constant0._ZN2at6native29vectorized_elementwise_kernelILi4ENS0_13AUnaryFunctorIfffZZZNS0_19maximum_kernel_cudaERNS_18TensorIteratorBaseEENKUlvE0_clEvENKUlvE0_clEvEUlffE_EESt5arrayIPcLm2EEEEviT0_T1_,"a",@progbits
	.sectionflags	@""
	.align	4
.nv.constant0._ZN2at6native29vectorized_elementwise_kernelILi4ENS0_13AUnaryFunctorIfffZZZNS0_19maximum_kernel_cudaERNS_18TensorIteratorBaseEENKUlvE0_clEvENKUlvE0_clEvEUlffE_EESt5arrayIPcLm2EEEEviT0_T1_:
	.zero		384


//--------------------- .nv.constant0._ZN2at6native29vectorized_elementwise_kernelILi8ENS0_13AUnaryFunctorIfffZZZNS0_19maximum_kernel_cudaERNS_18TensorIteratorBaseEENKUlvE0_clEvENKUlvE0_clEvEUlffE_EESt5arrayIPcLm2EEEEviT0_T1_ --------------------------
	.section	.nv.constant0._ZN2at6native29vectorized_elementwise_kernelILi8ENS0_13AUnaryFunctorIfffZZZNS0_19maximum_kernel_cudaERNS_18TensorIteratorBaseEENKUlvE0_clEvENKUlvE0_clEvEUlffE_EESt5arrayIPcLm2EEEEviT0_T1_,"a",@progbits
	.sectionflags	@""
	.align	4
.nv.constant0._ZN2at6native29vectorized_elementwise_kernelILi8ENS0_13AUnaryFunctorIfffZZZNS0_19maximum_kernel_cudaERNS_18TensorIteratorBaseEENKUlvE0_clEvENKUlvE0_clEvEUlffE_EESt5arrayIPcLm2EEEEviT0_T1_:
	.zero		384


//--------------------- .nv.constant2._ZN2at6native18elementwise_kernelILi128ELi4EZNS0_15gpu_kernel_implINS0_13BinaryFunctorIfffZZZNS0_19maximum_kernel_cudaERNS_18TensorIteratorBaseEENKUlvE0_clEvENKUlvE0_clEvEUlffE_EEEEvS5_RKT_EUliE_EEviT1_ --------------------------
	.section	.nv.constant2._ZN2at6native18elementwise_kernelILi128ELi4EZNS0_15gpu_kernel_implINS0_13BinaryFunctorIfffZZZNS0_19maximum_kernel_cudaERNS_18TensorIteratorBaseEENKUlvE0_clEvENKUlvE0_clEvEUlffE_EEEEvS5_RKT_EUliE_EEviT1_,"a",@progbits
	.sectionflags	@""
	.align	4
.nv.constant2._ZN2at6native18elementwise_kernelILi128ELi4EZNS0_15gpu_kernel_implINS0_13BinaryFunctorIfffZZZNS0_19maximum_kernel_cudaERNS_18TensorIteratorBaseEENKUlvE0_clEvENKUlvE0_clEvEUlffE_EEEEvS5_RKT_EUliE_EEviT1_:
        /*0000*/ 	.byte	0x00, 0x00, 0x00, 0xf0, 0xff, 0xff, 0x0f, 0x38


//--------------------- .nv.constant0._ZN2at6native18elementwise_kernelILi128ELi4EZNS0_15gpu_kernel_implINS0_13BinaryFunctorIfffZZZNS0_19maximum_kernel_cudaERNS_18TensorIteratorBaseEENKUlvE0_clEvENKUlvE0_clEvEUlffE_EEEEvS5_RKT_EUliE_EEviT1_ --------------------------
	.section	.nv.constant0._ZN2at6native18elementwise_kernelILi128ELi4EZNS0_15gpu_kernel_implINS0_13BinaryFunctorIfffZZZNS0_19maximum_kernel_cudaERNS_18TensorIteratorBaseEENKUlvE0_clEvENKUlvE0_clEvEUlffE_EEEEvS5_RKT_EUliE_EEviT1_,"a",@progbits
	.sectionflags	@""
	.align	4
.nv.constant0._ZN2at6native18elementwise_kernelILi128ELi4EZNS0_15gpu_kernel_implINS0_13BinaryFunctorIfffZZZNS0_19maximum_kernel_cudaERNS_18TensorIteratorBaseEENKUlvE0_clEvENKUlvE0_clEvEUlffE_EEEEvS5_RKT_EUliE_EEviT1_:
	.zero		1008


//--------------------- .nv.constant2._ZN2at6native27unrolled_elementwise_kernelINS0_13BinaryFunctorIfffZZZNS0_19maximum_kernel_cudaERNS_18TensorIteratorBaseEENKUlvE0_clEvENKUlvE0_clEvEUlffE_EESt5arrayIPcLm3EELi4E23TrivialOffsetCalculatorILi2EjESC_ILi1EjENS0_6memory12LoadWithCastILi2EEENSF_13StoreWithCastILi1EEEEEviT_T0_T2_T3_T4_T5_ --------------------------
	.section	.nv.constant2._ZN2at6native27unrolled_elementwise_kernelINS0_13BinaryFunctorIfffZZZNS0_19maximum_kernel_cudaERNS_18TensorIteratorBaseEENKUlvE0_clEvENKUlvE0_clEvEUlffE_EESt5arrayIPcLm3EELi4E23TrivialOffsetCalculatorILi2EjESC_ILi1EjENS0_6memory12LoadWithCastILi2EEENSF_13StoreWithCastILi1EEEEEviT_T0_T2_T3_T4_T5_,"a",@progbits
	.sectionflags	@""
	.align	4
.nv.constant2._ZN2at6native27unrolled_elementwise_kernelINS0_13BinaryFunctorIfffZZZNS0_19maximum_kernel_cudaERNS_18TensorIteratorBaseEENKUlvE0_clEvENKUlvE0_clEvEUlffE_EESt5arrayIPcLm3EELi4E23TrivialOffsetCalculatorILi2EjESC_ILi1EjENS0_6memory12LoadWithCastILi2EEENSF_13StoreWithCastILi1EEEEEviT_T0_T2_T3_T4_T5_:
        /*0000*/ 	.byte	0x00, 0x00, 0x00, 0xf0, 0xff, 0xff, 0x0f, 0x38


//--------------------- .nv.constant0._ZN2at6native27unrolled_elementwise_kernelINS0_13BinaryFunctorIfffZZZNS0_19maximum_kernel_cudaERNS_18TensorIteratorBaseEENKUlvE0_clEvENKUlvE0_clEvEUlffE_EESt5arrayIPcLm3EELi4E23TrivialOffsetCalculatorILi2EjESC_ILi1EjENS0_6memory12LoadWithCastILi2EEENSF_13StoreWithCastILi1EEEEEviT_T0_T2_T3_T4_T5_ --------------------------
	.section	.nv.constant0._ZN2at6native27unrolled_elementwise_kernelINS0_13BinaryFunctorIfffZZZNS0_19maximum_kernel_cudaERNS_18TensorIteratorBaseEENKUlvE0_clEvENKUlvE0_clEvEUlffE_EESt5arrayIPcLm3EELi4E23TrivialOffsetCalculatorILi2EjESC_ILi1EjENS0_6memory12LoadWithCastILi2EEENSF_13StoreWithCastILi1EEEEEviT_T0_T2_T3_T4_T5_,"a",@progbits
	.sectionflags	@""
	.align	4
.nv.constant0._ZN2at6native27unrolled_elementwise_kernelINS0_13BinaryFunctorIfffZZZNS0_19maximum_kernel_cudaERNS_18TensorIteratorBaseEENKUlvE0_clEvENKUlvE0_clEvEUlffE_EESt5arrayIPcLm3EELi4E23TrivialOffsetCalculatorILi2EjESC_ILi1EjENS0_6memory12LoadWithCastILi2EEENSF_13StoreWithCastILi1EEEEEviT_T0_T2_T3_T4_T5_:
	.zero		408


//--------------------- .nv.constant0._ZN2at6native18elementwise_kernelILi128ELi2EZNS0_22gpu_kernel_impl_nocastINS0_13BinaryFunctorIfffZZZNS0_19maximum_kernel_cudaERNS_18TensorIteratorBaseEENKUlvE0_clEvENKUlvE0_clEvEUlffE_EEEEvS5_RKT_EUliE_EEviT1_ --------------------------
	.section	.nv.constant0._ZN2at6native18elementwise_kernelILi128ELi2EZNS0_22gpu_kernel_impl_nocastINS0_13BinaryFunctorIfffZZZNS0_19maximum_kernel_cudaERNS_18TensorIteratorBaseEENKUlvE0_clEvENKUlvE0_clEvEUlffE_EEEEvS5_RKT_EUliE_EEviT1_,"a",@progbits
	.sectionflags	@""
	.align	4
.nv.constant0._ZN2at6native18elementwise_kernelILi128ELi2EZNS0_22gpu_kernel_impl_nocastINS0_13BinaryFunctorIfffZZZNS0_19maximum_kernel_cudaERNS_18TensorIteratorBaseEENKUlvE0_clEvENKUlvE0_clEvEUlffE_EEEEvS5_RKT_EUliE_EEviT1_:
	.zero		1008


//--------------------- .nv.constant0._ZN2at6native27unrolled_elementwise_kernelINS0_13BinaryFunctorIfffZZZNS0_19maximum_kernel_cudaERNS_18TensorIteratorBaseEENKUlvE0_clEvENKUlvE0_clEvEUlffE_EESt5arrayIPcLm3EELi4E23TrivialOffsetCalculatorILi2EjESC_ILi1EjENS0_6memory15LoadWithoutCastENSF_16StoreWithoutCastEEEviT_T0_T2_T3_T4_T5_ --------------------------
	.section	.nv.constant0._ZN2at6native27unrolled_elementwise_kernelINS0_13BinaryFunctorIfffZZZNS0_19maximum_kernel_cudaERNS_18TensorIteratorBaseEENKUlvE0_clEvENKUlvE0_clEvEUlffE_EESt5arrayIPcLm3EELi4E23TrivialOffsetCalculatorILi2EjESC_ILi1EjENS0_6memory15LoadWithoutCastENSF_16StoreWithoutCastEEEviT_T0_T2_T3_T4_T5_,"a",@progbits
	.sectionflags	@""
	.align	4
.nv.constant0._ZN2at6native27unrolled_elementwise_kernelINS0_13BinaryFunctorIfffZZZNS0_19maximum_kernel_cudaERNS_18TensorIteratorBaseEENKUlvE0_clEvENKUlvE0_clEvEUlffE_EESt5arrayIPcLm3EELi4E23TrivialOffsetCalculatorILi2EjESC_ILi1EjENS0_6memory15LoadWithoutCastENSF_16StoreWithoutCastEEEviT_T0_T2_T3_T4_T5_:
	.zero		388


//--------------------- .nv.constant0._ZN2at6native29vectorized_elementwise_kernelILi2ENS0_13BinaryFunctorIfffZZZNS0_19maximum_kernel_cudaERNS_18TensorIteratorBaseEENKUlvE0_clEvENKUlvE0_clEvEUlffE_EESt5arrayIPcLm3EEEEviT0_T1_ --------------------------
	.section	.nv.constant0._ZN2at6native29vectorized_elementwise_kernelILi2ENS0_13BinaryFunctorIfffZZZNS0_19maximum_kernel_cudaERNS_18TensorIteratorBaseEENKUlvE0_clEvENKUlvE0_clEvEUlffE_EESt5arrayIPcLm3EEEEviT0_T1_,"a",@progbits
	.sectionflags	@""
	.align	4
.nv.constant0._ZN2at6native29vectorized_elementwise_kernelILi2ENS0_13BinaryFunctorIfffZZZNS0_19maximum_kernel_cudaERNS_18TensorIteratorBaseEENKUlvE0_clEvENKUlvE0_clEvEUlffE_EESt5arrayIPcLm3EEEEviT0_T1_:
	.zero		384


//--------------------- .nv.constant0._ZN2at6native29vectorized_elementwise_kernelILi4ENS0_13BinaryFunctorIfffZZZNS0_19maximum_kernel_cudaERNS_18TensorIteratorBaseEENKUlvE0_clEvENKUlvE0_clEvEUlffE_EESt5arrayIPcLm3EEEEviT0_T1_ --------------------------
	.section	.nv.constant0._ZN2at6native29vectorized_elementwise_kernelILi4ENS0_13BinaryFunctorIfffZZZNS0_19maximum_kernel_cudaERNS_18TensorIteratorBaseEENKUlvE0_clEvENKUlvE0_clEvEUlffE_EESt5arrayIPcLm3EEEEviT0_T1_,"a",@progbits
	.sectionflags	@""
	.align	4
.nv.constant0._ZN2at6native29vectorized_elementwise_kernelILi4ENS0_13BinaryFunctorIfffZZZNS0_19maximum_kernel_cudaERNS_18TensorIteratorBaseEENKUlvE0_clEvENKUlvE0_clEvEUlffE_EESt5arrayIPcLm3EEEEviT0_T1_:
	.zero		384


//--------------------- .nv.constant0._ZN2at6native29vectorized_elementwise_kernelILi8ENS0_13BinaryFunctorIfffZZZNS0_19maximum_kernel_cudaERNS_18TensorIteratorBaseEENKUlvE0_clEvENKUlvE0_clEvEUlffE_EESt5arrayIPcLm3EEEEviT0_T1_ --------------------------
	.section	.nv.constant0._ZN2at6native29vectorized_elementwise_kernelILi8ENS0_13BinaryFunctorIfffZZZNS0_19maximum_kernel_cudaERNS_18TensorIteratorBaseEENKUlvE0_clEvENKUlvE0_clEvEUlffE_EESt5arrayIPcLm3EEEEviT0_T1_,"a",@progbits
	.sectionflags	@""
	.align	4
.nv.constant0._ZN2at6native29vectorized_elementwise_kernelILi8ENS0_13BinaryFunctorIfffZZZNS0_19maximum_kernel_cudaERNS_18TensorIteratorBaseEENKUlvE0_clEvENKUlvE0_clEvEUlffE_EESt5arrayIPcLm3EEEEviT0_T1_:
	.zero		384


//--------------------- .nv.constant2._ZN2at6native18elementwise_kernelILi128ELi4EZNS0_15gpu_kernel_implINS0_13AUnaryFunctorIdddZZZNS0_19maximum_kernel_cudaERNS_18TensorIteratorBaseEENKUlvE0_clEvENKUlvE_clEvEUlddE_EEEEvS5_RKT_EUliE_EEviT1_ --------------------------
	.section	.nv.constant2._ZN2at6native18elementwise_kernelILi128ELi4EZNS0_15gpu_kernel_implINS0_13AUnaryFunctorIdddZZZNS0_19maximum_kernel_cudaERNS_18TensorIteratorBaseEENKUlvE0_clEvENKUlvE_clEvEUlddE_EEEEvS5_RKT_EUliE_EEviT1_,"a",@progbits
	.sectionflags	@""
	.align	4
.nv.constant2._ZN2at6native18elementwise_kernelILi128ELi4EZNS0_15gpu_kernel_implINS0_13AUnaryFunctorIdddZZZNS0_19maximum_kernel_cudaERNS_18TensorIteratorBaseEENKUlvE0_clEvENKUlvE_clEvEUlddE_EEEEvS5_RKT_EUliE_EEviT1_:
        /*0000*/ 	.byte	0x00, 0x00, 0x00, 0xf0, 0xff, 0xff, 0x0f, 0x38


//--------------------- .nv.constant0._ZN2at6native18elementwise_kernelILi128ELi4EZNS0_15gpu_kernel_implINS0_13AUnaryFunctorIdddZZZNS0_19maximum_kernel_cudaERNS_18TensorIteratorBaseEENKUlvE0_clEvENKUlvE_clEvEUlddE_EEEEvS5_RKT_EUliE_EEviT1_ --------------------------
	.section	.nv.constant0._ZN2at6native18elementwise_kernelILi128ELi4EZNS0_15gpu_kernel_implINS0_13AUnaryFunctorIdddZZZNS0_19maximum_kernel_cudaERNS_18TensorIteratorBaseEENKUlvE0_clEvENKUlvE_clEvEUlddE_EEEEvS5_RKT_EUliE_EEviT1_,"a",@progbits
	.sectionflags	@""
	.align	4
.nv.constant0._ZN2at6native18elementwise_kernelILi128ELi4EZNS0_15gpu_kernel_implINS0_13AUnaryFunctorIdddZZZNS0_19maximum_kernel_cudaERNS_18TensorIteratorBaseEENKUlvE0_clEvENKUlvE_clEvEUlddE_EEEEvS5_RKT_EUliE_EEviT1_:
	.zero		912


//--------------------- .nv.constant2._ZN2at6native27unrolled_elementwise_kernelINS0_13AUnaryFunctorIdddZZZNS0_19maximum_kernel_cudaERNS_18TensorIteratorBaseEENKUlvE0_clEvENKUlvE_clEvEUlddE_EESt5arrayIPcLm2EELi4E23TrivialOffsetCalculatorILi1EjESD_NS0_6memory12LoadWithCastILi1EEENSE_13StoreWithCastILi1EEEEEviT_T0_T2_T3_T4_T5_ --------------------------
	.section	.nv.constant2._ZN2at6native27unrolled_elementwise_kernelINS0_13AUnaryFunctorIdddZZZNS0_19maximum_kernel_cudaERNS_18TensorIteratorBaseEENKUlvE0_clEvENKUlvE_clEvEUlddE_EESt5arrayIPcLm2EELi4E23TrivialOffsetCalculatorILi1EjESD_NS0_6memory12LoadWithCastILi1EEENSE_13StoreWithCastILi1EEEEEviT_T0_T2_T3_T4_T5_,"a",@progbits
	.sectionflags	@""
	.align	4
.nv.constant2._ZN2at6native27unrolled_elementwise_kernelINS0_13AUnaryFunctorIdddZZZNS0_19maximum_kernel_cudaERNS_18TensorIteratorBaseEENKUlvE0_clEvENKUlvE_clEvEUlddE_EESt5arrayIPcLm2EELi4E23TrivialOffsetCalculatorILi1EjESD_NS0_6memory12LoadWithCastILi1EEENSE_13StoreWithCastILi1EEEEEviT_T0_T2_T3_T4_T5_:
        /*0000*/ 	.byte	0x00, 0x00, 0x00, 0xf0, 0xff, 0xff, 0x0f, 0x38


//--------------------- .nv.constant0._ZN2at6native27unrolled_elementwise_kernelINS0_13AUnaryFunctorIdddZZZNS0_19maximum_kernel_cudaERNS_18TensorIteratorBaseEENKUlvE0_clEvENKUlvE_clEvEUlddE_EESt5arrayIPcLm2EELi4E23TrivialOffsetCalculatorILi1EjESD_NS0_6memory12LoadWithCastILi1EEENSE_13StoreWithCastILi1EEEEEviT_T0_T2_T3_T4_T5_ --------------------------
	.section	.nv.constant0._ZN2at6native27unrolled_elementwise_kernelINS0_13AUnaryFunctorIdddZZZNS0_19maximum_kernel_cudaERNS_18TensorIteratorBaseEENKUlvE0_clEvENKUlvE_clEvEUlddE_EESt5arrayIPcLm2EELi4E23TrivialOffsetCalculatorILi1EjESD_NS0_6memory12LoadWithCastILi1EEENSE_13StoreWithCastILi1EEEEEviT_T0_T2_T3_T4_T5_,"a",@progbits
	.sectionflags	@""
	.align	4
.nv.constant0._ZN2at6native27unrolled_elementwise_kernelINS0_13AUnaryFunctorIdddZZZNS0_19maximum_kernel_cudaERNS_18TensorIteratorBaseEENKUlvE0_clEvENKUlvE_clEvEUlddE_EESt5arrayIPcLm2EELi4E23TrivialOffsetCalculatorILi1EjESD_NS0_6memory12LoadWithCastILi1EEENSE_13StoreWithCastILi1EEEEEviT_T0_T2_T3_T4_T5_:
	.zero		412


//--------------------- .nv.constant0._ZN2at6native18elementwise_kernelILi128ELi2EZNS0_22gpu_kernel_impl_nocastINS0_13AUnaryFunctorIdddZZZNS0_19maximum_kernel_cudaERNS_18TensorIteratorBaseEENKUlvE0_clEvENKUlvE_clEvEUlddE_EEEEvS5_RKT_EUliE_EEviT1_ --------------------------
	.section	.nv.constant0._ZN2at6native18elementwise_kernelILi128ELi2EZNS0_22gpu_kernel_impl_nocastINS0_13AUnaryFunctorIdddZZZNS0_19maximum_kernel_cudaERNS_18TensorIteratorBaseEENKUlvE0_clEvENKUlvE_clEvEUlddE_EEEEvS5_RKT_EUliE_EEviT1_,"a",@progbits
	.sectionflags	@""
	.align	4
.nv.constant0._ZN2at6native18elementwise_kernelILi128ELi2EZNS0_22gpu_kernel_impl_nocastINS0_13AUnaryFunctorIdddZZZNS0_19maximum_kernel_cudaERNS_18TensorIteratorBaseEENKUlvE0_clEvENKUlvE_clEvEUlddE_EEEEvS5_RKT_EUliE_EEviT1_:
	.zero		904


//--------------------- .nv.constant0._ZN2at6native27unrolled_elementwise_kernelINS0_13AUnaryFunctorIdddZZZNS0_19maximum_kernel_cudaERNS_18TensorIteratorBaseEENKUlvE0_clEvENKUlvE_clEvEUlddE_EESt5arrayIPcLm2EELi4E23TrivialOffsetCalculatorILi1EjESD_NS0_6memory15LoadWithoutCastENSE_16StoreWithoutCastEEEviT_T0_T2_T3_T4_T5_ --------------------------
	.section	.nv.constant0._ZN2at6native27unrolled_elementwise_kernelINS0_13AUnaryFunctorIdddZZZNS0_19maximum_kernel_cudaERNS_18TensorIteratorBaseEENKUlvE0_clEvENKUlvE_clEvEUlddE_EESt5arrayIPcLm2EELi4E23TrivialOffsetCalculatorILi1EjESD_NS0_6memory15LoadWithoutCastENSE_16StoreWithoutCastEEEviT_T0_T2_T3_T4_T5_,"a",@progbits
	.sectionflags	@""
	.align	4
.nv.constant0._ZN2at6native27unrolled_elementwise_kernelINS0_13AUnaryFunctorIdddZZZNS0_19maximum_kernel_cudaERNS_18TensorIteratorBaseEENKUlvE0_clEvENKUlvE_clEvEUlddE_EESt5arrayIPcLm2EELi4E23TrivialOffsetCalculatorILi1EjESD_NS0_6memory15LoadWithoutCastENSE_16StoreWithoutCastEEEviT_T0_T2_T3_T4_T5_:
	.zero		396


//--------------------- .nv.constant0._ZN2at6native29vectorized_elementwise_kernelILi2ENS0_13AUnaryFunctorIdddZZZNS0_19maximum_kernel_cudaERNS_18TensorIteratorBaseEENKUlvE0_clEvENKUlvE_clEvEUlddE_EESt5arrayIPcLm2EEEEviT0_T1_ --------------------------
	.section	.nv.constant0._ZN2at6native29vectorized_elementwise_kernelILi2ENS0_13AUnaryFunctorIdddZZZNS0_19maximum_kernel_cudaERNS_18TensorIteratorBaseEENKUlvE0_clEvENKUlvE_clEvEUlddE_EESt5arrayIPcLm2EEEEviT0_T1_,"a",@progbits
	.sectionflags	@""
	.align	4
.nv.constant0._ZN2at6native29vectorized_elementwise_kernelILi2ENS0_13AUnaryFunctorIdddZZZNS0_19maximum_kernel_cudaERNS_18TensorIteratorBaseEENKUlvE0_clEvENKUlvE_clEvEUlddE_EESt5arrayIPcLm2EEEEviT0_T1_:
	.zero		392


//--------------------- .nv.constant0._ZN2at6native29vectorized_elementwise_kernelILi4ENS0_13AUnaryFunctorIdddZZZNS0_19maximum_kernel_cudaERNS_18TensorIteratorBaseEENKUlvE0_clEvENKUlvE_clEvEUlddE_EESt5arrayIPcLm2EEEEviT0_T1_ --------------------------
	.section	.nv.constant0._ZN2at6native29vectorized_elementwise_kernelILi4ENS0_13AUnaryFunctorIdddZZZNS0_19maximum_kernel_cudaERNS_18TensorIteratorBaseEENKUlvE0_clEvENKUlvE_clEvEUlddE_EESt5arrayIPcLm2EEEEviT0_T1_,"a",@progbits
	.sectionflags	@""
	.align	4
.nv.constant0._ZN2at6native29vectorized_elementwise_kernelILi4ENS0_13AUnaryFunctorIdddZZZNS0_19maximum_kernel_cudaERNS_18TensorIteratorBaseEENKUlvE0_clEvENKUlvE_clEvEUlddE_EESt5arrayIPcLm2EEEEviT0_T1_:
	.zero		392


//--------------------- .nv.constant0._ZN2at6native29vectorized_elementwise_kernelILi8ENS0_13AUnaryFunctorIdddZZZNS0_19maximum_kernel_cudaERNS_18TensorIteratorBaseEENKUlvE0_clEvENKUlvE_clEvEUlddE_EESt5arrayIPcLm2EEEEviT0_T1_ --------------------------
	.section	.nv.constant0._ZN2at6native29vectorized_elementwise_kernelILi8ENS0_13AUnaryFunctorIdddZZZNS0_19maximum_kernel_cudaERNS_18TensorIteratorBaseEENKUlvE0_clEvENKUlvE_clEvEUlddE_EESt5arrayIPcLm2EEEEviT0_T1_,"a",@progbits
	.sectionflags	@""
	.align	4
.nv.constant0._ZN2at6native29vectorized_elementwise_kernelILi8ENS0_13AUnaryFunctorIdddZZZNS0_19maximum_kernel_cudaERNS_18TensorIteratorBaseEENKUlvE0_clEvENKUlvE_clEvEUlddE_EESt5arrayIPcLm2EEEEviT0_T1_:
	.zero		392


//--------------------- .nv.constant2._ZN2at6native18elementwise_kernelILi128ELi4EZNS0_15gpu_kernel_implINS0_13BinaryFunctorIdddZZZNS0_19maximum_kernel_cudaERNS_18TensorIteratorBaseEENKUlvE0_clEvENKUlvE_clEvEUlddE_EEEEvS5_RKT_EUliE_EEviT1_ --------------------------
	.section	.nv.constant2._ZN2at6native18elementwise_kernelILi128ELi4EZNS0_15gpu_kernel_implINS0_13BinaryFunctorIdddZZZNS0_19maximum_kernel_cudaERNS_18TensorIteratorBaseEENKUlvE0_clEvENKUlvE_clEvEUlddE_EEEEvS5_RKT_EUliE_EEviT1_,"a",@progbits
	.sectionflags	@""
	.align	4
.nv.constant2._ZN2at6native18elementwise_kernelILi128ELi4EZNS0_15gpu_kernel_implINS0_13BinaryFunctorIdddZZZNS0_19maximum_kernel_cudaERNS_18TensorIteratorBaseEENKUlvE0_clEvENKUlvE_clEvEUlddE_EEEEvS5_RKT_EUliE_EEviT1_:
        /*0000*/ 	.byte	0x00, 0x00, 0x00, 0xf0, 0xff, 0xff, 0x0f, 0x38


//--------------------- .nv.constant0._ZN2at6native18elementwise_kernelILi128ELi4EZNS0_15gpu_kernel_implINS0_13BinaryFunctorIdddZZZNS0_19maximum_kernel_cudaERNS_18TensorIteratorBaseEENKUlvE0_clEvENKUlvE_clEvEUlddE_EEEEvS5_RKT_EUliE_EEviT1_ --------------------------
	.section	.nv.constant0._ZN2at6native18elementwise_kernelILi128ELi4EZNS0_15gpu_kernel_implINS0_13BinaryFunctorIdddZZZNS0_19maximum_kernel_cudaERNS_18TensorIteratorBaseEENKUlvE0_clEvENKUlvE_clEvEUlddE_EEEEvS5_RKT_EUliE_EEviT1_,"a",@progbits
	.sectionflags	@""
	.align	4
.nv.constant0._ZN2at6native18elementwise_kernelILi128ELi4EZNS0_15gpu_kernel_implINS0_13BinaryFunctorIdddZZZNS0_19maximum_kernel_cudaERNS_18TensorIteratorBaseEENKUlvE0_clEvENKUlvE_clEvEUlddE_EEEEvS5_RKT_EUliE_EEviT1_:
	.zero		1008


//--------------------- .nv.constant2._ZN2at6native27unrolled_elementwise_kernelINS0_13BinaryFunctorIdddZZZNS0_19maximum_kernel_cudaERNS_18TensorIteratorBaseEENKUlvE0_clEvENKUlvE_clEvEUlddE_EESt5arrayIPcLm3EELi4E23TrivialOffsetCalculatorILi2EjESC_ILi1EjENS0_6memory12LoadWithCastILi2EEENSF_13StoreWithCastILi1EEEEEviT_T0_T2_T3_T4_T5_ --------------------------
	.section	.nv.constant2._ZN2at6native27unrolled_elementwise_kernelINS0_13BinaryFunctorIdddZZZNS0_19maximum_kernel_cudaERNS_18TensorIteratorBaseEENKUlvE0_clEvENKUlvE_clEvEUlddE_EESt5arrayIPcLm3EELi4E23TrivialOffsetCalculatorILi2EjESC_ILi1EjENS0_6memory12LoadWithCastILi2EEENSF_13StoreWithCastILi1EEEEEviT_T0_T2_T3_T4_T5_,"a",@progbits
	.sectionflags	@""
	.align	4
.nv.constant2._ZN2at6native27unrolled_elementwise_kernelINS0_13BinaryFunctorIdddZZZNS0_19maximum_kernel_cudaERNS_18TensorIteratorBaseEENKUlvE0_clEvENKUlvE_clEvEUlddE_EESt5arrayIPcLm3EELi4E23TrivialOffsetCalculatorILi2EjESC_ILi1EjENS0_6memory12LoadWithCastILi2EEENSF_13StoreWithCastILi1EEEEEviT_T0_T2_T3_T4_T5_:
        /*0000*/ 	.byte	0x00, 0x00, 0x00, 0xf0, 0xff, 0xff, 0x0f, 0x38


//--------------------- .nv.constant0._ZN2at6native27unrolled_elementwise_kernelINS0_13BinaryFunctorIdddZZZNS0_19maximum_kernel_cudaERNS_18TensorIteratorBaseEENKUlvE0_clEvENKUlvE_clEvEUlddE_EESt5arrayIPcLm3EELi4E23TrivialOffsetCalculatorILi2EjESC_ILi1EjENS0_6memory12LoadWithCastILi2EEENSF_13StoreWithCastILi1EEEEEviT_T0_T2_T3_T4_T5_ --------------------------
	.section	.nv.constant0._ZN2at6native27unrolled_elementwise_kernelINS0_13BinaryFunctorIdddZZZNS0_19maximum_kernel_cudaERNS_18TensorIteratorBaseEENKUlvE0_clEvENKUlvE_clEvEUlddE_EESt5arrayIPcLm3EELi4E23TrivialOffsetCalculatorILi2EjESC_ILi1EjENS0_6memory12LoadWithCastILi2EEENSF_13StoreWithCastILi1EEEEEviT_T0_T2_T3_T4_T5_,"a",@progbits
	.sectionflags	@""
	.align	4
.nv.constant0._ZN2at6native27unrolled_elementwise_kernelINS0_13BinaryFunctorIdddZZZNS0_19maximum_kernel_cudaERNS_18TensorIteratorBaseEENKUlvE0_clEvENKUlvE_clEvEUlddE_EESt5arrayIPcLm3EELi4E23TrivialOffsetCalculatorILi2EjESC_ILi1EjENS0_6memory12LoadWithCastILi2EEENSF_13StoreWithCastILi1EEEEEviT_T0_T2_T3_T4_T5_:
	.zero		408


//--------------------- .nv.constant0._ZN2at6native18elementwise_kernelILi128ELi2EZNS0_22gpu_kernel_impl_nocastINS0_13BinaryFunctorIdddZZZNS0_19maximum_kernel_cudaERNS_18TensorIteratorBaseEENKUlvE0_clEvENKUlvE_clEvEUlddE_EEEEvS5_RKT_EUliE_EEviT1_ --------------------------
	.section	.nv.constant0._ZN2at6native18elementwise_kernelILi128ELi2EZNS0_22gpu_kernel_impl_nocastINS0_13BinaryFunctorIdddZZZNS0_19maximum_kernel_cudaERNS_18TensorIteratorBaseEENKUlvE0_clEvENKUlvE_clEvEUlddE_EEEEvS5_RKT_EUliE_EEviT1_,"a",@progbits
	.sectionflags	@""
	.align	4
.nv.constant0._ZN2at6native18elementwise_kernelILi128ELi2EZNS0_22gpu_kernel_impl_nocastINS0_13BinaryFunctorIdddZZZNS0_19maximum_kernel_cudaERNS_18TensorIteratorBaseEENKUlvE0_clEvENKUlvE_clEvEUlddE_EEEEvS5_RKT_EUliE_EEviT1_:
	.zero		1008


//--------------------- .nv.constant0._ZN2at6native27unrolled_elementwise_kernelINS0_13BinaryFunctorIdddZZZNS0_19maximum_kernel_cudaERNS_18TensorIteratorBaseEENKUlvE0_clEvENKUlvE_clEvEUlddE_EESt5arrayIPcLm3EELi4E23TrivialOffsetCalculatorILi2EjESC_ILi1EjENS0_6memory15LoadWithoutCastENSF_16StoreWithoutCastEEEviT_T0_T2_T3_T4_T5_ --------------------------
	.section	.nv.constant0._ZN2at6native27unrolled_elementwise_kernelINS0_13BinaryFunctorIdddZZZNS0_19maximum_kernel_cudaERNS_18TensorIteratorBaseEENKUlvE0_clEvENKUlvE_clEvEUlddE_EESt5arrayIPcLm3EELi4E23TrivialOffsetCalculatorILi2EjESC_ILi1EjENS0_6memory15LoadWithoutCastENSF_16StoreWithoutCastEEEviT_T0_T2_T3_T4_T5_,"a",@progbits
	.sectionflags	@""
	.align	4
.nv.constant0._ZN2at6native27unrolled_elementwise_kernelINS0_13BinaryFunctorIdddZZZNS0_19maximum_kernel_cudaERNS_18TensorIteratorBaseEENKUlvE0_clEvENKUlvE_clEvEUlddE_EESt5arrayIPcLm3EELi4E23TrivialOffsetCalculatorILi2EjESC_ILi1EjENS0_6memory15LoadWithoutCastENSF_16StoreWithoutCastEEEviT_T0_T2_T3_T4_T5_:
	.zero		388


//--------------------- .nv.constant0._ZN2at6native29vectorized_elementwise_kernelILi2ENS0_13BinaryFunctorIdddZZZNS0_19maximum_kernel_cudaERNS_18TensorIteratorBaseEENKUlvE0_clEvENKUlvE_clEvEUlddE_EESt5arrayIPcLm3EEEEviT0_T1_ --------------------------
	.section	.nv.constant0._ZN2at6native29vectorized_elementwise_kernelILi2ENS0_13BinaryFunctorIdddZZZNS0_19maximum_kernel_cudaERNS_18TensorIteratorBaseEENKUlvE0_clEvENKUlvE_clEvEUlddE_EESt5arrayIPcLm3EEEEviT0_T1_,"a",@progbits
	.sectionflags	@""
	.align	4
.nv.constant0._ZN2at6native29vectorized_elementwise_kernelILi2ENS0_13BinaryFunctorIdddZZZNS0_19maximum_kernel_cudaERNS_18TensorIteratorBaseEENKUlvE0_clEvENKUlvE_clEvEUlddE_EESt5arrayIPcLm3EEEEviT0_T1_:
	.zero		384


//--------------------- .nv.constant0._ZN2at6native29vectorized_elementwise_kernelILi4ENS0_13BinaryFunctorIdddZZZNS0_19maximum_kernel_cudaERNS_18TensorIteratorBaseEENKUlvE0_clEvENKUlvE_clEvEUlddE_EESt5arrayIPcLm3EEEEviT0_T1_ --------------------------
	.section	.nv.constant0._ZN2at6native29vectorized_elementwise_kernelILi4ENS0_13BinaryFunctorIdddZZZNS0_19maximum_kernel_cudaERNS_18TensorIteratorBaseEENKUlvE0_clEvENKUlvE_clEvEUlddE_EESt5arrayIPcLm3EEEEviT0_T1_,"a",@progbits
	.sectionflags	@""
	.align	4
.nv.constant0._ZN2at6native29vectorized_elementwise_kernelILi4ENS0_13BinaryFunctorIdddZZZNS0_19maximum_kernel_cudaERNS_18TensorIteratorBaseEENKUlvE0_clEvENKUlvE_clEvEUlddE_EESt5arrayIPcLm3EEEEviT0_T1_:
	.zero		384


//--------------------- .nv.constant0._ZN2at6native29vectorized_elementwise_kernelILi8ENS0_13BinaryFunctorIdddZZZNS0_19maximum_kernel_cudaERNS_18TensorIteratorBaseEENKUlvE0_clEvENKUlvE_clEvEUlddE_EESt5arrayIPcLm3EEEEviT0_T1_ --------------------------
	.section	.nv.constant0._ZN2at6native29vectorized_elementwise_kernelILi8ENS0_13BinaryFunctorIdddZZZNS0_19maximum_kernel_cudaERNS_18TensorIteratorBaseEENKUlvE0_clEvENKUlvE_clEvEUlddE_EESt5arrayIPcLm3EEEEviT0_T1_,"a",@progbits
	.sectionflags	@""
	.align	4
.nv.constant0._ZN2at6native29vectorized_elementwise_kernelILi8ENS0_13BinaryFunctorIdddZZZNS0_19maximum_kernel_cudaERNS_18TensorIteratorBaseEENKUlvE0_clEvENKUlvE_clEvEUlddE_EESt5arrayIPcLm3EEEEviT0_T1_:
	.zero		384


//--------------------- .nv.constant0._ZN2at6native18elementwise_kernelILi128ELi4EZNS0_15gpu_kernel_implINS0_13AUnaryFunctorIsssZZZNS0_19maximum_kernel_cudaERNS_18TensorIteratorBaseEENKUlvE_clEvENKUlvE3_clEvEUlssE_EEEEvS5_RKT_EUliE_EEviT1_ --------------------------
	.section	.nv.constant0._ZN2at6native18elementwise_kernelILi128ELi4EZNS0_15gpu_kernel_implINS0_13AUnaryFunctorIsssZZZNS0_19maximum_kernel_cudaERNS_18TensorIteratorBaseEENKUlvE_clEvENKUlvE3_clEvEUlssE_EEEEvS5_RKT_EUliE_EEviT1_,"a",@progbits
	.sectionflags	@""
	.align	4
.nv.constant0._ZN2at6native18elementwise_kernelILi128ELi4EZNS0_15gpu_kernel_implINS0_13AUnaryFunctorIsssZZZNS0_19maximum_kernel_cudaERNS_18TensorIteratorBaseEENKUlvE_clEvENKUlvE3_clEvEUlssE_EEEEvS5_RKT_EUliE_EEviT1_:
	.zero		896


//--------------------- .nv.constant0._ZN2at6native27unrolled_elementwise_kernelINS0_13AUnaryFunctorIsssZZZNS0_19maximum_kernel_cudaERNS_18TensorIteratorBaseEENKUlvE_clEvENKUlvE3_clEvEUlssE_EESt5arrayIPcLm2EELi4E23TrivialOffsetCalculatorILi1EjESD_NS0_6memory12LoadWithCastILi1EEENSE_13StoreWithCastILi1EEEEEviT_T0_T2_T3_T4_T5_ --------------------------
	.section	.nv.constant0._ZN2at6native27unrolled_elementwise_kernelINS0_13AUnaryFunctorIsssZZZNS0_19maximum_kernel_cudaERNS_18TensorIteratorBaseEENKUlvE_clEvENKUlvE3_clEvEUlssE_EESt5arrayIPcLm2EELi4E23TrivialOffsetCalculatorILi1EjESD_NS0_6memory12LoadWithCastILi1EEENSE_13StoreWithCastILi1EEEEEviT_T0_T2_T3_T4_T5_,"a",@progbits
	.sectionflags	@""
	.align	4
.nv.constant0._ZN2at6native27unrolled_elementwise_kernelINS0_13AUnaryFunctorIsssZZZNS0_19maximum_kernel_cudaERNS_18TensorIteratorBaseEENKUlvE_clEvENKUlvE3_clEvEUlssE_EESt5arrayIPcLm2EELi4E23TrivialOffsetCalculatorILi1EjESD_NS0_6memory12LoadWithCastILi1EEENSE_13StoreWithCastILi1EEEEEviT_T0_T2_T3_T4_T5_:
	.zero		396


//--------------------- .nv.constant0._ZN2at6native18elementwise_kernelILi128ELi4EZNS0_22gpu_kernel_impl_nocastINS0_13AUnaryFunctorIsssZZZNS0_19maximum_kernel_cudaERNS_18TensorIteratorBaseEENKUlvE_clEvENKUlvE3_clEvEUlssE_EEEEvS5_RKT_EUliE_EEviT1_ --------------------------
	.section	.nv.constant0._ZN2at6native18elementwise_kernelILi128ELi4EZNS0_22gpu_kernel_impl_nocastINS0_13AUnaryFunctorIsssZZZNS0_19maximum_kernel_cudaERNS_18TensorIteratorBaseEENKUlvE_clEvENKUlvE3_clEvEUlssE_EEEEvS5_RKT_EUliE_EEviT1_,"a",@progbits
	.sectionflags	@""
	.align	4
.nv.constant0._ZN2at6native18elementwise_kernelILi128ELi4EZNS0_22gpu_kernel_impl_nocastINS0_13AUnaryFunctorIsssZZZNS0_19maximum_kernel_cudaERNS_18TensorIteratorBaseEENKUlvE_clEvENKUlvE3_clEvEUlssE_EEEEvS5_RKT_EUliE_EEviT1_:
	.zero		896


//--------------------- .nv.constant0._ZN2at6native27unrolled_elementwise_kernelINS0_13AUnaryFunctorIsssZZZNS0_19maximum_kernel_cudaERNS_18TensorIteratorBaseEENKUlvE_clEvENKUlvE3_clEvEUlssE_EESt5arrayIPcLm2EELi4E23TrivialOffsetCalculatorILi1EjESD_NS0_6memory15LoadWithoutCastENSE_16StoreWithoutCastEEEviT_T0_T2_T3_T4_T5_ --------------------------
	.section	.nv.constant0._ZN2at6native27unrolled_elementwise_kernelINS0_13AUnaryFunctorIsssZZZNS0_19maximum_kernel_cudaERNS_18TensorIteratorBaseEENKUlvE_clEvENKUlvE3_clEvEUlssE_EESt5arrayIPcLm2EELi4E23TrivialOffsetCalculatorILi1EjESD_NS0_6memory15LoadWithoutCastENSE_16StoreWithoutCastEEEviT_T0_T2_T3_T4_T5_,"a",@progbits
	.sectionflags	@""
	.align	4
.nv.constant0._ZN2at6native27unrolled_elementwise_kernelINS0_13AUnaryFunctorIsssZZZNS0_19maximum_kernel_cudaERNS_18TensorIteratorBaseEENKUlvE_clEvENKUlvE3_clEvEUlssE_EESt5arrayIPcLm2EELi4E23TrivialOffsetCalculatorILi1EjESD_NS0_6memory15LoadWithoutCastENSE_16StoreWithoutCastEEEviT_T0_T2_T3_T4_T5_:
	.zero		380


//--------------------- .nv.constant0._ZN2at6native29vectorized_elementwise_kernelILi2ENS0_13AUnaryFunctorIsssZZZNS0_19maximum_kernel_cudaERNS_18TensorIteratorBaseEENKUlvE_clEvENKUlvE3_clEvEUlssE_EESt5arrayIPcLm2EEEEviT0_T1_ --------------------------
	.section	.nv.constant0._ZN2at6native29vectorized_elementwise_kernelILi2ENS0_13AUnaryFunctorIsssZZZNS0_19maximum_kernel_cudaERNS_18TensorIteratorBaseEENKUlvE_clEvENKUlvE3_clEvEUlssE_EESt5arrayIPcLm2EEEEviT0_T1_,"a",@progbits
	.sectionflags	@""
	.align	4
.nv.constant0._ZN2at6native29vectorized_elementwise_kernelILi2ENS0_13AUnaryFunctorIsssZZZNS0_19maximum_kernel_cudaERNS_18TensorIteratorBaseEENKUlvE_clEvENKUlvE3_clEvEUlssE_EESt5arrayIPcLm2EEEEviT0_T1_:
	.zero		376


//--------------------- .nv.constant0._ZN2at6native29vectorized_elementwise_kernelILi4ENS0_13AUnaryFunctorIsssZZZNS0_19maximum_kernel_cudaERNS_18TensorIteratorBaseEENKUlvE_clEvENKUlvE3_clEvEUlssE_EESt5arrayIPcLm2EEEEviT0_T1_ --------------------------
	.section	.nv.constant0._ZN2at6native29vectorized_elementwise_kernelILi4ENS0_13AUnaryFunctorIsssZZZNS0_19maximum_kernel_cudaERNS_18TensorIteratorBaseEENKUlvE_clEvENKUlvE3_clEvEUlssE_EESt5arrayIPcLm2EEEEviT0_T1_,"a",@progbits
	.sectionflags	@""
	.align	4
.nv.constant0._ZN2at6native29vectorized_elementwise_kernelILi4ENS0_13AUnaryFunctorIsssZZZNS0_19maximum_kernel_cudaERNS_18TensorIteratorBaseEENKUlvE_clEvENKUlvE3_clEvEUlssE_EESt5arrayIPcLm2EEEEviT0_T1_:
	.zero		376


//--------------------- .nv.constant0._ZN2at6native29vectorized_elementwise_kernelILi8ENS0_13AUnaryFunctorIsssZZZNS0_19maximum_kernel_cudaERNS_18TensorIteratorBaseEENKUlvE_clEvENKUlvE3_clEvEUlssE_EESt5arrayIPcLm2EEEEviT0_T1_ --------------------------
	.section	.nv.constant0._ZN2at6native29vectorized_elementwise_kernelILi8ENS0_13AUnaryFunctorIsssZZZNS0_19maximum_kernel_cudaERNS_18TensorIteratorBaseEENKUlvE_clEvENKUlvE3_clEvEUlssE_EESt5arrayIPcLm2EEEEviT0_T1_,"a",@progbits
	.sectionflags	@""
	.align	4
.nv.constant0._ZN2at6native29vectorized_elementwise_kernelILi8ENS0_13AUnaryFunctorIsssZZZNS0_19maximum_kernel_cudaERNS_18TensorIteratorBaseEENKUlvE_clEvENKUlvE3_clEvEUlssE_EESt5arrayIPcLm2EEEEviT0_T1_:
	.zero		376


//--------------------- .nv.constant0._ZN2at6native18elementwise_kernelILi128ELi4EZNS0_15gpu_kernel_implINS0_13BinaryFunctorIsssZZZNS0_19maximum_kernel_cudaERNS_18TensorIteratorBaseEENKUlvE_clEvENKUlvE3_clEvEUlssE_EEEEvS5_RKT_EUliE_EEviT1_ --------------------------
	.section	.nv.constant0._ZN2at6native18elementwise_kernelILi128ELi4EZNS0_15gpu_kernel_implINS0_13BinaryFunctorIsssZZZNS0_19maximum_kernel_cudaERNS_18TensorIteratorBaseEENKUlvE_clEvENKUlvE3_clEvEUlssE_EEEEvS5_RKT_EUliE_EEviT1_,"a",@progbits
	.sectionflags	@""
	.align	4
.nv.constant0._ZN2at6native18elementwise_kernelILi128ELi4EZNS0_15gpu_kernel_implINS0_13BinaryFunctorIsssZZZNS0_19maximum_kernel_cudaERNS_18TensorIteratorBaseEENKUlvE_clEvENKUlvE3_clEvEUlssE_EEEEvS5_RKT_EUliE_EEviT1_:
	.zero		1008


//--------------------- .nv.constant0._ZN2at6native27unrolled_elementwise_kernelINS0_13BinaryFunctorIsssZZZNS0_19maximum_kernel_cudaERNS_18TensorIteratorBaseEENKUlvE_clEvENKUlvE3_clEvEUlssE_EESt5arrayIPcLm3EELi4E23TrivialOffsetCalculatorILi2EjESC_ILi1EjENS0_6memory12LoadWithCastILi2EEENSF_13StoreWithCastILi1EEEEEviT_T0_T2_T3_T4_T5_ --------------------------
	.section	.nv.constant0._ZN2at6native27unrolled_elementwise_kernelINS0_13BinaryFunctorIsssZZZNS0_19maximum_kernel_cudaERNS_18TensorIteratorBaseEENKUlvE_clEvENKUlvE3_clEvEUlssE_EESt5arrayIPcLm3EELi4E23TrivialOffsetCalculatorILi2EjESC_ILi1EjENS0_6memory12LoadWithCastILi2EEENSF_13StoreWithCastILi1EEEEEviT_T0_T2_T3_T4_T5_,"a",@progbits
	.sectionflags	@""
	.align	4
.nv.constant0._ZN2at6native27unrolled_elementwise_kernelINS0_13BinaryFunctorIsssZZZNS0_19maximum_kernel_cudaERNS_18TensorIteratorBaseEENKUlvE_clEvENKUlvE3_clEvEUlssE_EESt5arrayIPcLm3EELi4E23TrivialOffsetCalculatorILi2EjESC_ILi1EjENS0_6memory12LoadWithCastILi2EEENSF_13StoreWithCastILi1EEEEEviT_T0_T2_T3_T4_T5_:
	.zero		408


//--------------------- .nv.constant0._ZN2at6native18elementwise_kernelILi128ELi4EZNS0_22gpu_kernel_impl_nocastINS0_13BinaryFunctorIsssZZZNS0_19maximum_kernel_cudaERNS_18TensorIteratorBaseEENKUlvE_clEvENKUlvE3_clEvEUlssE_EEEEvS5_RKT_EUliE_EEviT1_ --------------------------
	.section	.nv.constant0._ZN2at6native18elementwise_kernelILi128ELi4EZNS0_22gpu_kernel_impl_nocastINS0_13BinaryFunctorIsssZZZNS0_19maximum_kernel_cudaERNS_18TensorIteratorBaseEENKUlvE_clEvENKUlvE3_clEvEUlssE_EEEEvS5_RKT_EUliE_EEviT1_,"a",@progbits
	.sectionflags	@""
	.align	4
.nv.constant0._ZN2at6native18elementwise_kernelILi128ELi4EZNS0_22gpu_kernel_impl_nocastINS0_13BinaryFunctorIsssZZZNS0_19maximum_kernel_cudaERNS_18TensorIteratorBaseEENKUlvE_clEvENKUlvE3_clEvEUlssE_EEEEvS5_RKT_EUliE_EEviT1_:
	.zero		1008


//--------------------- .nv.constant0._ZN2at6native27unrolled_elementwise_kernelINS0_13BinaryFunctorIsssZZZNS0_19maximum_kernel_cudaERNS_18TensorIteratorBaseEENKUlvE_clEvENKUlvE3_clEvEUlssE_EESt5arrayIPcLm3EELi4E23TrivialOffsetCalculatorILi2EjESC_ILi1EjENS0_6memory15LoadWithoutCastENSF_16StoreWithoutCastEEEviT_T0_T2_T3_T4_T5_ --------------------------
	.section	.nv.constant0._ZN2at6native27unrolled_elementwise_kernelINS0_13BinaryFunctorIsssZZZNS0_19maximum_kernel_cudaERNS_18TensorIteratorBaseEENKUlvE_clEvENKUlvE3_clEvEUlssE_EESt5arrayIPcLm3EELi4E23TrivialOffsetCalculatorILi2EjESC_ILi1EjENS0_6memory15LoadWithoutCastENSF_16StoreWithoutCastEEEviT_T0_T2_T3_T4_T5_,"a",@progbits
	.sectionflags	@""
	.align	4
.nv.constant0._ZN2at6native27unrolled_elementwise_kernelINS0_13BinaryFunctorIsssZZZNS0_19maximum_kernel_cudaERNS_18TensorIteratorBaseEENKUlvE_clEvENKUlvE3_clEvEUlssE_EESt5arrayIPcLm3EELi4E23TrivialOffsetCalculatorILi2EjESC_ILi1EjENS0_6memory15LoadWithoutCastENSF_16StoreWithoutCastEEEviT_T0_T2_T3_T4_T5_:
	.zero		388


//--------------------- .nv.constant0._ZN2at6native29vectorized_elementwise_kernelILi2ENS0_13BinaryFunctorIsssZZZNS0_19maximum_kernel_cudaERNS_18TensorIteratorBaseEENKUlvE_clEvENKUlvE3_clEvEUlssE_EESt5arrayIPcLm3EEEEviT0_T1_ --------------------------
	.section	.nv.constant0._ZN2at6native29vectorized_elementwise_kernelILi2ENS0_13BinaryFunctorIsssZZZNS0_19maximum_kernel_cudaERNS_18TensorIteratorBaseEENKUlvE_clEvENKUlvE3_clEvEUlssE_EESt5arrayIPcLm3EEEEviT0_T1_,"a",@progbits
	.sectionflags	@""
	.align	4
.nv.constant0._ZN2at6native29vectorized_elementwise_kernelILi2ENS0_13BinaryFunctorIsssZZZNS0_19maximum_kernel_cudaERNS_18TensorIteratorBaseEENKUlvE_clEvENKUlvE3_clEvEUlssE_EESt5arrayIPcLm3EEEEviT0_T1_:
	.zero		384


//--------------------- .nv.constant0._ZN2at6native29vectorized_elementwise_kernelILi4ENS0_13BinaryFunctorIsssZZZNS0_19maximum_kernel_cudaERNS_18TensorIteratorBaseEENKUlvE_clEvENKUlvE3_clEvEUlssE_EESt5arrayIPcLm3EEEEviT0_T1_ --------------------------
	.section	.nv.constant0._ZN2at6native29vectorized_elementwise_kernelILi4ENS0_13BinaryFunctorIsssZZZNS0_19maximum_kernel_cudaERNS_18TensorIteratorBaseEENKUlvE_clEvENKUlvE3_clEvEUlssE_EESt5arrayIPcLm3EEEEviT0_T1_,"a",@progbits
	.sectionflags	@""
	.align	4
.nv.constant0._ZN2at6native29vectorized_elementwise_kernelILi4ENS0_13BinaryFunctorIsssZZZNS0_19maximum_kernel_cudaERNS_18TensorIteratorBaseEENKUlvE_clEvENKUlvE3_clEvEUlssE_EESt5arrayIPcLm3EEEEviT0_T1_:
	.zero		384


//--------------------- .nv.constant0._ZN2at6native29vectorized_elementwise_kernelILi8ENS0_13BinaryFunctorIsssZZZNS0_19maximum_kernel_cudaERNS_18TensorIteratorBaseEENKUlvE_clEvENKUlvE3_clEvEUlssE_EESt5arrayIPcLm3EEEEviT0_T1_ --------------------------
	.section	.nv.constant0._ZN2at6native29vectorized_elementwise_kernelILi8ENS0_13BinaryFunctorIsssZZZNS0_19maximum_kernel_cudaERNS_18TensorIteratorBaseEENKUlvE_clEvENKUlvE3_clEvEUlssE_EESt5arrayIPcLm3EEEEviT0_T1_,"a",@progbits
	.sectionflags	@""
	.align	4
.nv.constant0._ZN2at6native29vectorized_elementwise_kernelILi8ENS0_13BinaryFunctorIsssZZZNS0_19maximum_kernel_cudaERNS_18TensorIteratorBaseEENKUlvE_clEvENKUlvE3_clEvEUlssE_EESt5arrayIPcLm3EEEEviT0_T1_:
	.zero		384


//--------------------- .nv.constant0._ZN2at6native18elementwise_kernelILi128ELi4EZNS0_15gpu_kernel_implINS0_13AUnaryFunctorIlllZZZNS0_19maximum_kernel_cudaERNS_18TensorIteratorBaseEENKUlvE_clEvENKUlvE2_clEvEUlllE_EEEEvS5_RKT_EUliE_EEviT1_ --------------------------
	.section	.nv.constant0._ZN2at6native18elementwise_kernelILi128ELi4EZNS0_15gpu_kernel_implINS0_13AUnaryFunctorIlllZZZNS0_19maximum_kernel_cudaERNS_18TensorIteratorBaseEENKUlvE_clEvENKUlvE2_clEvEUlllE_EEEEvS5_RKT_EUliE_EEviT1_,"a",@progbits
	.sectionflags	@""
	.align	4
.nv.constant0._ZN2at6native18elementwise_kernelILi128ELi4EZNS0_15gpu_kernel_implINS0_13AUnaryFunctorIlllZZZNS0_19maximum_kernel_cudaERNS_18TensorIteratorBaseEENKUlvE_clEvENKUlvE2_clEvEUlllE_EEEEvS5_RKT_EUliE_EEviT1_:
	.zero		912


//--------------------- .nv.constant0._ZN2at6native27unrolled_elementwise_kernelINS0_13AUnaryFunctorIlllZZZNS0_19maximum_kernel_cudaERNS_18TensorIteratorBaseEENKUlvE_clEvENKUlvE2_clEvEUlllE_EESt5arrayIPcLm2EELi4E23TrivialOffsetCalculatorILi1EjESD_NS0_6memory12LoadWithCastILi1EEENSE_13StoreWithCastILi1EEEEEviT_T0_T2_T3_T4_T5_ --------------------------
	.section	.nv.constant0._ZN2at6native27unrolled_elementwise_kernelINS0_13AUnaryFunctorIlllZZZNS0_19maximum_kernel_cudaERNS_18TensorIteratorBaseEENKUlvE_clEvENKUlvE2_clEvEUlllE_EESt5arrayIPcLm2EELi4E23TrivialOffsetCalculatorILi1EjESD_NS0_6memory12LoadWithCastILi1EEENSE_13StoreWithCastILi1EEEEEviT_T0_T2_T3_T4_T5_,"a",@progbits
	.sectionflags	@""
	.align	4
.nv.constant0._ZN2at6native27unrolled_elementwise_kernelINS0_13AUnaryFunctorIlllZZZNS0_19maximum_kernel_cudaERNS_18TensorIteratorBaseEENKUlvE_clEvENKUlvE2_clEvEUlllE_EESt5arrayIPcLm2EELi4E23TrivialOffsetCalculatorILi1EjESD_NS0_6memory12LoadWithCastILi1EEENSE_13StoreWithCastILi1EEEEEviT_T0_T2_T3_T4_T5_:
	.zero		412


//--------------------- .nv.constant0._ZN2at6native18elementwise_kernelILi128ELi2EZNS0_22gpu_kernel_impl_nocastINS0_13AUnaryFunctorIlllZZZNS0_19maximum_kernel_cudaERNS_18TensorIteratorBaseEENKUlvE_clEvENKUlvE2_clEvEUlllE_EEEEvS5_RKT_EUliE_EEviT1_ --------------------------
	.section	.nv.constant0._ZN2at6native18elementwise_kernelILi128ELi2EZNS0_22gpu_kernel_impl_nocastINS0_13AUnaryFunctorIlllZZZNS0_19maximum_kernel_cudaERNS_18TensorIteratorBaseEENKUlvE_clEvENKUlvE2_clEvEUlllE_EEEEvS5_RKT_EUliE_EEviT1_,"a",@progbits
	.sectionflags	@""
	.align	4
.nv.constant0._ZN2at6native18elementwise_kernelILi128ELi2EZNS0_22gpu_kernel_impl_nocastINS0_13AUnaryFunctorIlllZZZNS0_19maximum_kernel_cudaERNS_18TensorIteratorBaseEENKUlvE_clEvENKUlvE2_clEvEUlllE_EEEEvS5_RKT_EUliE_EEviT1_:
	.zero		904


//--------------------- .nv.constant0._ZN2at6native27unrolled_elementwise_kernelINS0_13AUnaryFunctorIlllZZZNS0_19maximum_kernel_cudaERNS_18TensorIteratorBaseEENKUlvE_clEvENKUlvE2_clEvEUlllE_EESt5arrayIPcLm2EELi4E23TrivialOffsetCalculatorILi1EjESD_NS0_6memory15LoadWithoutCastENSE_16StoreWithoutCastEEEviT_T0_T2_T3_T4_T5_ --------------------------
	.section	.nv.constant0._ZN2at6native27unrolled_elementwise_kernelINS0_13AUnaryFunctorIlllZZZNS0_19maximum_kernel_cudaERNS_18TensorIteratorBaseEENKUlvE_clEvENKUlvE2_clEvEUlllE_EESt5arrayIPcLm2EELi4E23TrivialOffsetCalculatorILi1EjESD_NS0_6memory15LoadWithoutCastENSE_16StoreWithoutCastEEEviT_T0_T2_T3_T4_T5_,"a",@progbits
	.sectionflags	@""
	.align	4
.nv.constant0._ZN2at6native27unrolled_elementwise_kernelINS0_13AUnaryFunctorIlllZZZNS0_19maximum_kernel_cudaERNS_18TensorIteratorBaseEENKUlvE_clEvENKUlvE2_clEvEUlllE_EESt5arrayIPcLm2EELi4E23TrivialOffsetCalculatorILi1EjESD_NS0_6memory15LoadWithoutCastENSE_16StoreWithoutCastEEEviT_T0_T2_T3_T4_T5_:
	.zero		396


//--------------------- .nv.constant0._ZN2at6native29vectorized_elementwise_kernelILi2ENS0_13AUnaryFunctorIlllZZZNS0_19maximum_kernel_cudaERNS_18TensorIteratorBaseEENKUlvE_clEvENKUlvE2_clEvEUlllE_EESt5arrayIPcLm2EEEEviT0_T1_ --------------------------
	.section	.nv.constant0._ZN2at6native29vectorized_elementwise_kernelILi2ENS0_13AUnaryFunctorIlllZZZNS0_19maximum_kernel_cudaERNS_18TensorIteratorBaseEENKUlvE_clEvENKUlvE2_clEvEUlllE_EESt5arrayIPcLm2EEEEviT0_T1_,"a",@progbits
	.sectionflags	@""
	.align	4
.nv.constant0._ZN2at6native29vectorized_elementwise_kernelILi2ENS0_13AUnaryFunctorIlllZZZNS0_19maximum_kernel_cudaERNS_18TensorIteratorBaseEENKUlvE_clEvENKUlvE2_clEvEUlllE_EESt5arrayIPcLm2EEEEviT0_T1_:
	.zero		392


//--------------------- .nv.constant0._ZN2at6native29vectorized_elementwise_kernelILi4ENS0_13AUnaryFunctorIlllZZZNS0_19maximum_kernel_cudaERNS_18TensorIteratorBaseEENKUlvE_clEvENKUlvE2_clEvEUlllE_EESt5arrayIPcLm2EEEEviT0_T1_ --------------------------
	.section	.nv.constant0._ZN2at6native29vectorized_elementwise_kernelILi4ENS0_13AUnaryFunctorIlllZZZNS0_19maximum_kernel_cudaERNS_18TensorIteratorBaseEENKUlvE_clEvENKUlvE2_clEvEUlllE_EESt5arrayIPcLm2EEEEviT0_T1_,"a",@progbits
	.sectionflags	@""
	.align	4
.nv.constant0._ZN2at6native29vectorized_elementwise_kernelILi4ENS0_13AUnaryFunctorIlllZZZNS0_19maximum_kernel_cudaERNS_18TensorIteratorBaseEENKUlvE_clEvENKUlvE2_clEvEUlllE_EESt5arrayIPcLm2EEEEviT0_T1_:
	.zero		392


//--------------------- .nv.constant0._ZN2at6native29vectorized_elementwise_kernelILi8ENS0_13AUnaryFunctorIlllZZZNS0_19maximum_kernel_cudaERNS_18TensorIteratorBaseEENKUlvE_clEvENKUlvE2_clEvEUlllE_EESt5arrayIPcLm2EEEEviT0_T1_ --------------------------
	.section	.nv.constant0._ZN2at6native29vectorized_elementwise_kernelILi8ENS0_13AUnaryFunctorIlllZZZNS0_19maximum_kernel_cudaERNS_18TensorIteratorBaseEENKUlvE_clEvENKUlvE2_clEvEUlllE_EESt5arrayIPcLm2EEEEviT0_T1_,"a",@progbits
	.sectionflags	@""
	.align	4
.nv.constant0._ZN2at6native29vectorized_elementwise_kernelILi8ENS0_13AUnaryFunctorIlllZZZNS0_19maximum_kernel_cudaERNS_18TensorIteratorBaseEENKUlvE_clEvENKUlvE2_clEvEUlllE_EESt5arrayIPcLm2EEEEviT0_T1_:
	.zero		392


//--------------------- .nv.constant0._ZN2at6native18elementwise_kernelILi128ELi4EZNS0_15gpu_kernel_implINS0_13BinaryFunctorIlllZZZNS0_19maximum_kernel_cudaERNS_18TensorIteratorBaseEENKUlvE_clEvENKUlvE2_clEvEUlllE_EEEEvS5_RKT_EUliE_EEviT1_ --------------------------
	.section	.nv.constant0._ZN2at6native18elementwise_kernelILi128ELi4EZNS0_15gpu_kernel_implINS0_13BinaryFunctorIlllZZZNS0_19maximum_kernel_cudaERNS_18TensorIteratorBaseEENKUlvE_clEvENKUlvE2_clEvEUlllE_EEEEvS5_RKT_EUliE_EEviT1_,"a",@progbits
	.sectionflags	@""
	.align	4
.nv.constant0._ZN2at6native18elementwise_kernelILi128ELi4EZNS0_15gpu_kernel_implINS0_13BinaryFunctorIlllZZZNS0_19maximum_kernel_cudaERNS_18TensorIteratorBaseEENKUlvE_clEvENKUlvE2_clEvEUlllE_EEEEvS5_RKT_EUliE_EEviT1_:
	.zero		1008


//--------------------- .nv.constant0._ZN2at6native27unrolled_elementwise_kernelINS0_13BinaryFunctorIlllZZZNS0_19maximum_kernel_cudaERNS_18TensorIteratorBaseEENKUlvE_clEvENKUlvE2_clEvEUlllE_EESt5arrayIPcLm3EELi4E23TrivialOffsetCalculatorILi2EjESC_ILi1EjENS0_6memory12LoadWithCastILi2EEENSF_13StoreWithCastILi1EEEEEviT_T0_T2_T3_T4_T5_ --------------------------
	.section	.nv.constant0._ZN2at6native27unrolled_elementwise_kernelINS0_13BinaryFunctorIlllZZZNS0_19maximum_kernel_cudaERNS_18TensorIteratorBaseEENKUlvE_clEvENKUlvE2_clEvEUlllE_EESt5arrayIPcLm3EELi4E23TrivialOffsetCalculatorILi2EjESC_ILi1EjENS0_6memory12LoadWithCastILi2EEENSF_13StoreWithCastILi1EEEEEviT_T0_T2_T3_T4_T5_,"a",@progbits
	.sectionflags	@""
	.align	4
.nv.constant0._ZN2at6native27unrolled_elementwise_kernelINS0_13BinaryFunctorIlllZZZNS0_19maximum_kernel_cudaERNS_18TensorIteratorBaseEENKUlvE_clEvENKUlvE2_clEvEUlllE_EESt5arrayIPcLm3EELi4E23TrivialOffsetCalculatorILi2EjESC_ILi1EjENS0_6memory12LoadWithCastILi2EEENSF_13StoreWithCastILi1EEEEEviT_T0_T2_T3_T4_T5_:
	.zero		408


//--------------------- .nv.constant0._ZN2at6native18elementwise_kernelILi128ELi2EZNS0_22gpu_kernel_impl_nocastINS0_13BinaryFunctorIlllZZZNS0_19maximum_kernel_cudaERNS_18TensorIteratorBaseEENKUlvE_clEvENKUlvE2_clEvEUlllE_EEEEvS5_RKT_EUliE_EEviT1_ --------------------------
	.section	.nv.constant0._ZN2at6native18elementwise_kernelILi128ELi2EZNS0_22gpu_kernel_impl_nocastINS0_13BinaryFunctorIlllZZZNS0_19maximum_kernel_cudaERNS_18TensorIteratorBaseEENKUlvE_clEvENKUlvE2_clEvEUlllE_EEEEvS5_RKT_EUliE_EEviT1_,"a",@progbits
	.sectionflags	@""
	.align	4
.nv.constant0._ZN2at6native18elementwise_kernelILi128ELi2EZNS0_22gpu_kernel_impl_nocastINS0_13BinaryFunctorIlllZZZNS0_19maximum_kernel_cudaERNS_18TensorIteratorBaseEENKUlvE_clEvENKUlvE2_clEvEUlllE_EEEEvS5_RKT_EUliE_EEviT1_:
	.zero		1008


//--------------------- .nv.constant0._ZN2at6native27unrolled_elementwise_kernelINS0_13BinaryFunctorIlllZZZNS0_19maximum_kernel_cudaERNS_18TensorIteratorBaseEENKUlvE_clEvENKUlvE2_clEvEUlllE_EESt5arrayIPcLm3EELi4E23TrivialOffsetCalculatorILi2EjESC_ILi1EjENS0_6memory15LoadWithoutCastENSF_16StoreWithoutCastEEEviT_T0_T2_T3_T4_T5_ --------------------------
	.section	.nv.constant0._ZN2at6native27unrolled_elementwise_kernelINS0_13BinaryFunctorIlllZZZNS0_19maximum_kernel_cudaERNS_18TensorIteratorBaseEENKUlvE_clEvENKUlvE2_clEvEUlllE_EESt5arrayIPcLm3EELi4E23TrivialOffsetCalculatorILi2EjESC_ILi1EjENS0_6memory15LoadWithoutCastENSF_16StoreWithoutCastEEEviT_T0_T2_T3_T4_T5_,"a",@progbits
	.sectionflags	@""
	.align	4
.nv.constant0._ZN2at6native27unrolled_elementwise_kernelINS0_13BinaryFunctorIlllZZZNS0_19maximum_kernel_cudaERNS_18TensorIteratorBaseEENKUlvE_clEvENKUlvE2_clEvEUlllE_EESt5arrayIPcLm3EELi4E23TrivialOffsetCalculatorILi2EjESC_ILi1EjENS0_6memory15LoadWithoutCastENSF_16StoreWithoutCastEEEviT_T0_T2_T3_T4_T5_:
	.zero		388


//--------------------- .nv.constant0._ZN2at6native29vectorized_elementwise_kernelILi2ENS0_13BinaryFunctorIlllZZZNS0_19maximum_kernel_cudaERNS_18TensorIteratorBaseEENKUlvE_clEvENKUlvE2_clEvEUlllE_EESt5arrayIPcLm3EEEEviT0_T1_ --------------------------
	.section	.nv.constant0._ZN2at6native29vectorized_elementwise_kernelILi2ENS0_13BinaryFunctorIlllZZZNS0_19maximum_kernel_cudaERNS_18TensorIteratorBaseEENKUlvE_clEvENKUlvE2_clEvEUlllE_EESt5arrayIPcLm3EEEEviT0_T1_,"a",@progbits
	.sectionflags	@""
	.align	4
.nv.constant0._ZN2at6native29vectorized_elementwise_kernelILi2ENS0_13BinaryFunctorIlllZZZNS0_19maximum_kernel_cudaERNS_18TensorIteratorBaseEENKUlvE_clEvENKUlvE2_clEvEUlllE_EESt5arrayIPcLm3EEEEviT0_T1_:
	.zero		384


//--------------------- .nv.constant0._ZN2at6native29vectorized_elementwise_kernelILi4ENS0_13BinaryFunctorIlllZZZNS0_19maximum_kernel_cudaERNS_18TensorIteratorBaseEENKUlvE_clEvENKUlvE2_clEvEUlllE_EESt5arrayIPcLm3EEEEviT0_T1_ --------------------------
	.section	.nv.constant0._ZN2at6native29vectorized_elementwise_kernelILi4ENS0_13BinaryFunctorIlllZZZNS0_19maximum_kernel_cudaERNS_18TensorIteratorBaseEENKUlvE_clEvENKUlvE2_clEvEUlllE_EESt5arrayIPcLm3EEEEviT0_T1_,"a",@progbits
	.sectionflags	@""
	.align	4
.nv.constant0._ZN2at6native29vectorized_elementwise_kernelILi4ENS0_13BinaryFunctorIlllZZZNS0_19maximum_kernel_cudaERNS_18TensorIteratorBaseEENKUlvE_clEvENKUlvE2_clEvEUlllE_EESt5arrayIPcLm3EEEEviT0_T1_:
	.zero		384


//--------------------- .nv.constant0._ZN2at6native29vectorized_elementwise_kernelILi8ENS0_13BinaryFunctorIlllZZZNS0_19maximum_kernel_cudaERNS_18TensorIteratorBaseEENKUlvE_clEvENKUlvE2_clEvEUlllE_EESt5arrayIPcLm3EEEEviT0_T1_ --------------------------
	.section	.nv.constant0._ZN2at6native29vectorized_elementwise_kernelILi8ENS0_13BinaryFunctorIlllZZZNS0_19maximum_kernel_cudaERNS_18TensorIteratorBaseEENKUlvE_clEvENKUlvE2_clEvEUlllE_EESt5arrayIPcLm3EEEEviT0_T1_,"a",@progbits
	.sectionflags	@""
	.align	4
.nv.constant0._ZN2at6native29vectorized_elementwise_kernelILi8ENS0_13BinaryFunctorIlllZZZNS0_19maximum_kernel_cudaERNS_18TensorIteratorBaseEENKUlvE_clEvENKUlvE2_clEvEUlllE_EESt5arrayIPcLm3EEEEviT0_T1_:
	.zero		384


//--------------------- .nv.constant0._ZN2at6native18elementwise_kernelILi128ELi4EZNS0_15gpu_kernel_implINS0_13AUnaryFunctorIiiiZZZNS0_19maximum_kernel_cudaERNS_18TensorIteratorBaseEENKUlvE_clEvENKUlvE1_clEvEUliiE_EEEEvS5_RKT_EUliE_EEviT1_ --------------------------
	.section	.nv.constant0._ZN2at6native18elementwise_kernelILi128ELi4EZNS0_15gpu_kernel_implINS0_13AUnaryFunctorIiiiZZZNS0_19maximum_kernel_cudaERNS_18TensorIteratorBaseEENKUlvE_clEvENKUlvE1_clEvEUliiE_EEEEvS5_RKT_EUliE_EEviT1_,"a",@progbits
	.sectionflags	@""
	.align	4
.nv.constant0._ZN2at6native18elementwise_kernelILi128ELi4EZNS0_15gpu_kernel_implINS0_13AUnaryFunctorIiiiZZZNS0_19maximum_kernel_cudaERNS_18TensorIteratorBaseEENKUlvE_clEvENKUlvE1_clEvEUliiE_EEEEvS5_RKT_EUliE_EEviT1_:
	.zero		904


//--------------------- .nv.constant0._ZN2at6native27unrolled_elementwise_kernelINS0_13AUnaryFunctorIiiiZZZNS0_19maximum_kernel_cudaERNS_18TensorIteratorBaseEENKUlvE_clEvENKUlvE1_clEvEUliiE_EESt5arrayIPcLm2EELi4E23TrivialOffsetCalculatorILi1EjESD_NS0_6memory12LoadWithCastILi1EEENSE_13StoreWithCastILi1EEEEEviT_T0_T2_T3_T4_T5_ --------------------------
	.section	.nv.constant0._ZN2at6native27unrolled_elementwise_kernelINS0_13AUnaryFunctorIiiiZZZNS0_19maximum_kernel_cudaERNS_18TensorIteratorBaseEENKUlvE_clEvENKUlvE1_clEvEUliiE_EESt5arrayIPcLm2EELi4E23TrivialOffsetCalculatorILi1EjESD_NS0_6memory12LoadWithCastILi1EEENSE_13StoreWithCastILi1EEEEEviT_T0_T2_T3_T4_T5_,"a",@progbits
	.sectionflags	@""
	.align	4
.nv.constant0._ZN2at6native27unrolled_elementwise_kernelINS0_13AUnaryFunctorIiiiZZZNS0_19maximum_kernel_cudaERNS_18TensorIteratorBaseEENKUlvE_clEvENKUlvE1_clEvEUliiE_EESt5arrayIPcLm2EELi4E23TrivialOffsetCalculatorILi1EjESD_NS0_6memory12LoadWithCastILi1EEENSE_13StoreWithCastILi1EEEEEviT_T0_T2_T3_T4_T5_:
	.zero		404


//--------------------- .nv.constant0._ZN2at6native18elementwise_kernelILi128ELi2EZNS0_22gpu_kernel_impl_nocastINS0_13AUnaryFunctorIiiiZZZNS0_19maximum_kernel_cudaERNS_18TensorIteratorBaseEENKUlvE_clEvENKUlvE1_clEvEUliiE_EEEEvS5_RKT_EUliE_EEviT1_ --------------------------
	.section	.nv.constant0._ZN2at6native18elementwise_kernelILi128ELi2EZNS0_22gpu_kernel_impl_nocastINS0_13AUnaryFunctorIiiiZZZNS0_19maximum_kernel_cudaERNS_18TensorIteratorBaseEENKUlvE_clEvENKUlvE1_clEvEUliiE_EEEEvS5_RKT_EUliE_EEviT1_,"a",@progbits
	.sectionflags	@""
	.align	4
.nv.constant0._ZN2at6native18elementwise_kernelILi128ELi2EZNS0_22gpu_kernel_impl_nocastINS0_13AUnaryFunctorIiiiZZZNS0_19maximum_kernel_cudaERNS_18TensorIteratorBaseEENKUlvE_clEvENKUlvE1_clEvEUliiE_EEEEvS5_RKT_EUliE_EEviT1_:
	.zero		896


//--------------------- .nv.constant0._ZN2at6native27unrolled_elementwise_kernelINS0_13AUnaryFunctorIiiiZZZNS0_19maximum_kernel_cudaERNS_18TensorIteratorBaseEENKUlvE_clEvENKUlvE1_clEvEUliiE_EESt5arrayIPcLm2EELi4E23TrivialOffsetCalculatorILi1EjESD_NS0_6memory15LoadWithoutCastENSE_16StoreWithoutCastEEEviT_T0_T2_T3_T4_T5_ --------------------------
	.section	.nv.constant0._ZN2at6native27unrolled_elementwise_kernelINS0_13AUnaryFunctorIiiiZZZNS0_19maximum_kernel_cudaERNS_18TensorIteratorBaseEENKUlvE_clEvENKUlvE1_clEvEUliiE_EESt5arrayIPcLm2EELi4E23TrivialOffsetCalculatorILi1EjESD_NS0_6memory15LoadWithoutCastENSE_16StoreWithoutCastEEEviT_T0_T2_T3_T4_T5_,"a",@progbits
	.sectionflags	@""
	.align	4
.nv.constant0._ZN2at6native27unrolled_elementwise_kernelINS0_13AUnaryFunctorIiiiZZZNS0_19maximum_kernel_cudaERNS_18TensorIteratorBaseEENKUlvE_clEvENKUlvE1_clEvEUliiE_EESt5arrayIPcLm2EELi4E23TrivialOffsetCalculatorILi1EjESD_NS0_6memory15LoadWithoutCastENSE_16StoreWithoutCastEEEviT_T0_T2_T3_T4_T5_:
	.zero		388


//--------------------- .nv.constant0._ZN2at6native29vectorized_elementwise_kernelILi2ENS0_13AUnaryFunctorIiiiZZZNS0_19maximum_kernel_cudaERNS_18TensorIteratorBaseEENKUlvE_clEvENKUlvE1_clEvEUliiE_EESt5arrayIPcLm2EEEEviT0_T1_ --------------------------
	.section	.nv.constant0._ZN2at6native29vectorized_elementwise_kernelILi2ENS0_13AUnaryFunctorIiiiZZZNS0_19maximum_kernel_cudaERNS_18TensorIteratorBaseEENKUlvE_clEvENKUlvE1_clEvEUliiE_EESt5arrayIPcLm2EEEEviT0_T1_,"a",@progbits
	.sectionflags	@""
	.align	4
.nv.constant0._ZN2at6native29vectorized_elementwise_kernelILi2ENS0_13AUnaryFunctorIiiiZZZNS0_19maximum_kernel_cudaERNS_18TensorIteratorBaseEENKUlvE_clEvENKUlvE1_clEvEUliiE_EESt5arrayIPcLm2EEEEviT0_T1_:
	.zero		384


//--------------------- .nv.constant0._ZN2at6native29vectorized_elementwise_kernelILi4ENS0_13AUnaryFunctorIiiiZZZNS0_19maximum_kernel_cudaERNS_18TensorIteratorBaseEENKUlvE_clEvENKUlvE1_clEvEUliiE_EESt5arrayIPcLm2EEEEviT0_T1_ --------------------------
	.section	.nv.constant0._ZN2at6native29vectorized_elementwise_kernelILi4ENS0_13AUnaryFunctorIiiiZZZNS0_19maximum_kernel_cudaERNS_18TensorIteratorBaseEENKUlvE_clEvENKUlvE1_clEvEUliiE_EESt5arrayIPcLm2EEEEviT0_T1_,"a",@progbits
	.sectionflags	@""
	.align	4
.nv.constant0._ZN2at6native29vectorized_elementwise_kernelILi4ENS0_13AUnaryFunctorIiiiZZZNS0_19maximum_kernel_cudaERNS_18TensorIteratorBaseEENKUlvE_clEvENKUlvE1_clEvEUliiE_EESt5arrayIPcLm2EEEEviT0_T1_:
	.zero		384


//--------------------- .nv.constant0._ZN2at6native29vectorized_elementwise_kernelILi8ENS0_13AUnaryFunctorIiiiZZZNS0_19maximum_kernel_cudaERNS_18TensorIteratorBaseEENKUlvE_clEvENKUlvE1_clEvEUliiE_EESt5arrayIPcLm2EEEEviT0_T1_ --------------------------
	.section	.nv.constant0._ZN2at6native29vectorized_elementwise_kernelILi8ENS0_13AUnaryFunctorIiiiZZZNS0_19maximum_kernel_cudaERNS_18TensorIteratorBaseEENKUlvE_clEvENKUlvE1_clEvEUliiE_EESt5arrayIPcLm2EEEEviT0_T1_,"a",@progbits
	.sectionflags	@""
	.align	4
.nv.constant0._ZN2at6native29vectorized_elementwise_kernelILi8ENS0_13AUnaryFunctorIiiiZZZNS0_19maximum_kernel_cudaERNS_18TensorIteratorBaseEENKUlvE_clEvENKUlvE1_clEvEUliiE_EESt5arrayIPcLm2EEEEviT0_T1_:
	.zero		384


//--------------------- .nv.constant0._ZN2at6native18elementwise_kernelILi128ELi4EZNS0_15gpu_kernel_implINS0_13BinaryFunctorIiiiZZZNS0_19maximum_kernel_cudaERNS_18TensorIteratorBaseEENKUlvE_clEvENKUlvE1_clEvEUliiE_EEEEvS5_RKT_EUliE_EEviT1_ --------------------------
	.section	.nv.constant0._ZN2at6native18elementwise_kernelILi128ELi4EZNS0_15gpu_kernel_implINS0_13BinaryFunctorIiiiZZZNS0_19maximum_kernel_cudaERNS_18TensorIteratorBaseEENKUlvE_clEvENKUlvE1_clEvEUliiE_EEEEvS5_RKT_EUliE_EEviT1_,"a",@progbits
	.sectionflags	@""
	.align	4
.nv.constant0._ZN2at6native18elementwise_kernelILi128ELi4EZNS0_15gpu_kernel_implINS0_13BinaryFunctorIiiiZZZNS0_19maximum_kernel_cudaERNS_18TensorIteratorBaseEENKUlvE_clEvENKUlvE1_clEvEUliiE_EEEEvS5_RKT_EUliE_EEviT1_:
	.zero		1008


//--------------------- .nv.constant0._ZN2at6native27unrolled_elementwise_kernelINS0_13BinaryFunctorIiiiZZZNS0_19maximum_kernel_cudaERNS_18TensorIteratorBaseEENKUlvE_clEvENKUlvE1_clEvEUliiE_EESt5arrayIPcLm3EELi4E23TrivialOffsetCalculatorILi2EjESC_ILi1EjENS0_6memory12LoadWithCastILi2EEENSF_13StoreWithCastILi1EEEEEviT_T0_T2_T3_T4_T5_ --------------------------
	.section	.nv.constant0._ZN2at6native27unrolled_elementwise_kernelINS0_13BinaryFunctorIiiiZZZNS0_19maximum_kernel_cudaERNS_18TensorIteratorBaseEENKUlvE_clEvENKUlvE1_clEvEUliiE_EESt5arrayIPcLm3EELi4E23TrivialOffsetCalculatorILi2EjESC_ILi1EjENS0_6memory12LoadWithCastILi2EEENSF_13StoreWithCastILi1EEEEEviT_T0_T2_T3_T4_T5_,"a",@progbits
	.sectionflags	@""
	.align	4
.nv.constant0._ZN2at6native27unrolled_elementwise_kernelINS0_13BinaryFunctorIiiiZZZNS0_19maximum_kernel_cudaERNS_18TensorIteratorBaseEENKUlvE_clEvENKUlvE1_clEvEUliiE_EESt5arrayIPcLm3EELi4E23TrivialOffsetCalculatorILi2EjESC_ILi1EjENS0_6memory12LoadWithCastILi2EEENSF_13StoreWithCastILi1EEEEEviT_T0_T2_T3_T4_T5_:
	.zero		408


//--------------------- .nv.constant0._ZN2at6native18elementwise_kernelILi128ELi2EZNS0_22gpu_kernel_impl_nocastINS0_13BinaryFunctorIiiiZZZNS0_19maximum_kernel_cudaERNS_18TensorIteratorBaseEENKUlvE_clEvENKUlvE1_clEvEUliiE_EEEEvS5_RKT_EUliE_EEviT1_ --------------------------
	.section	.nv.constant0._ZN2at6native18elementwise_kernelILi128ELi2EZNS0_22gpu_kernel_impl_nocastINS0_13BinaryFunctorIiiiZZZNS0_19maximum_kernel_cudaERNS_18TensorIteratorBaseEENKUlvE_clEvENKUlvE1_clEvEUliiE_EEEEvS5_RKT_EUliE_EEviT1_,"a",@progbits
	.sectionflags	@""
	.align	4
.nv.constant0._ZN2at6native18elementwise_kernelILi128ELi2EZNS0_22gpu_kernel_impl_nocastINS0_13BinaryFunctorIiiiZZZNS0_19maximum_kernel_cudaERNS_18TensorIteratorBaseEENKUlvE_clEvENKUlvE1_clEvEUliiE_EEEEvS5_RKT_EUliE_EEviT1_:
	.zero		1008


//--------------------- .nv.constant0._ZN2at6native27unrolled_elementwise_kernelINS0_13BinaryFunctorIiiiZZZNS0_19maximum_kernel_cudaERNS_18TensorIteratorBaseEENKUlvE_clEvENKUlvE1_clEvEUliiE_EESt5arrayIPcLm3EELi4E23TrivialOffsetCalculatorILi2EjESC_ILi1EjENS0_6memory15LoadWithoutCastENSF_16StoreWithoutCastEEEviT_T0_T2_T3_T4_T5_ --------------------------
	.section	.nv.constant0._ZN2at6native27unrolled_elementwise_kernelINS0_13BinaryFunctorIiiiZZZNS0_19maximum_kernel_cudaERNS_18TensorIteratorBaseEENKUlvE_clEvENKUlvE1_clEvEUliiE_EESt5arrayIPcLm3EELi4E23TrivialOffsetCalculatorILi2EjESC_ILi1EjENS0_6memory15LoadWithoutCastENSF_16StoreWithoutCastEEEviT_T0_T2_T3_T4_T5_,"a",@progbits
	.sectionflags	@""
	.align	4
.nv.constant0._ZN2at6native27unrolled_elementwise_kernelINS0_13BinaryFunctorIiiiZZZNS0_19maximum_kernel_cudaERNS_18TensorIteratorBaseEENKUlvE_clEvENKUlvE1_clEvEUliiE_EESt5arrayIPcLm3EELi4E23TrivialOffsetCalculatorILi2EjESC_ILi1EjENS0_6memory15LoadWithoutCastENSF_16StoreWithoutCastEEEviT_T0_T2_T3_T4_T5_:
	.zero		388


//--------------------- .nv.constant0._ZN2at6native29vectorized_elementwise_kernelILi2ENS0_13BinaryFunctorIiiiZZZNS0_19maximum_kernel_cudaERNS_18TensorIteratorBaseEENKUlvE_clEvENKUlvE1_clEvEUliiE_EESt5arrayIPcLm3EEEEviT0_T1_ --------------------------
	.section	.nv.constant0._ZN2at6native29vectorized_elementwise_kernelILi2ENS0_13BinaryFunctorIiiiZZZNS0_19maximum_kernel_cudaERNS_18TensorIteratorBaseEENKUlvE_clEvENKUlvE1_clEvEUliiE_EESt5arrayIPcLm3EEEEviT0_T1_,"a",@progbits
	.sectionflags	@""
	.align	4
.nv.constant0._ZN2at6native29vectorized_elementwise_kernelILi2ENS0_13BinaryFunctorIiiiZZZNS0_19maximum_kernel_cudaERNS_18TensorIteratorBaseEENKUlvE_clEvENKUlvE1_clEvEUliiE_EESt5arrayIPcLm3EEEEviT0_T1_:
	.zero		384


//--------------------- .nv.constant0._ZN2at6native29vectorized_elementwise_kernelILi4ENS0_13BinaryFunctorIiiiZZZNS0_19maximum_kernel_cudaERNS_18TensorIteratorBaseEENKUlvE_clEvENKUlvE1_clEvEUliiE_EESt5arrayIPcLm3EEEEviT0_T1_ --------------------------
	.section	.nv.constant0._ZN2at6native29vectorized_elementwise_kernelILi4ENS0_13BinaryFunctorIiiiZZZNS0_19maximum_kernel_cudaERNS_18TensorIteratorBaseEENKUlvE_clEvENKUlvE1_clEvEUliiE_EESt5arrayIPcLm3EEEEviT0_T1_,"a",@progbits
	.sectionflags	@""
	.align	4
.nv.constant0._ZN2at6native29vectorized_elementwise_kernelILi4ENS0_13BinaryFunctorIiiiZZZNS0_19maximum_kernel_cudaERNS_18TensorIteratorBaseEENKUlvE_clEvENKUlvE1_clEvEUliiE_EESt5arrayIPcLm3EEEEviT0_T1_:
	.zero		384


//--------------------- .nv.constant0._ZN2at6native29vectorized_elementwise_kernelILi8ENS0_13BinaryFunctorIiiiZZZNS0_19maximum_kernel_cudaERNS_18TensorIteratorBaseEENKUlvE_clEvENKUlvE1_clEvEUliiE_EESt5arrayIPcLm3EEEEviT0_T1_ --------------------------
	.section	.nv.constant0._ZN2at6native29vectorized_elementwise_kernelILi8ENS0_13BinaryFunctorIiiiZZZNS0_19maximum_kernel_cudaERNS_18TensorIteratorBaseEENKUlvE_clEvENKUlvE1_clEvEUliiE_EESt5arrayIPcLm3EEEEviT0_T1_,"a",@progbits
	.sectionflags	@""
	.align	4
.nv.constant0._ZN2at6native29vectorized_elementwise_kernelILi8ENS0_13BinaryFunctorIiiiZZZNS0_19maximum_kernel_cudaERNS_18TensorIteratorBaseEENKUlvE_clEvENKUlvE1_clEvEUliiE_EESt5arrayIPcLm3EEEEviT0_T1_:
	.zero		384


//--------------------- .nv.constant0._ZN2at6native18elementwise_kernelILi128ELi4EZNS0_15gpu_kernel_implINS0_13AUnaryFunctorIaaaZZZNS0_19maximum_kernel_cudaERNS_18TensorIteratorBaseEENKUlvE_clEvENKUlvE0_clEvEUlaaE_EEEEvS5_RKT_EUliE_EEviT1_ --------------------------
	.section	.nv.constant0._ZN2at6native18elementwise_kernelILi128ELi4EZNS0_15gpu_kernel_implINS0_13AUnaryFunctorIaaaZZZNS0_19maximum_kernel_cudaERNS_18TensorIteratorBaseEENKUlvE_clEvENKUlvE0_clEvEUlaaE_EEEEvS5_RKT_EUliE_EEviT1_,"a",@progbits
	.sectionflags	@""
	.align	4
.nv.constant0._ZN2at6native18elementwise_kernelILi128ELi4EZNS0_15gpu_kernel_implINS0_13AUnaryFunctorIaaaZZZNS0_19maximum_kernel_cudaERNS_18TensorIteratorBaseEENKUlvE_clEvENKUlvE0_clEvEUlaaE_EEEEvS5_RKT_EUliE_EEviT1_:
	.zero		896


//--------------------- .nv.constant0._ZN2at6native27unrolled_elementwise_kernelINS0_13AUnaryFunctorIaaaZZZNS0_19maximum_kernel_cudaERNS_18TensorIteratorBaseEENKUlvE_clEvENKUlvE0_clEvEUlaaE_EESt5arrayIPcLm2EELi4E23TrivialOffsetCalculatorILi1EjESD_NS0_6memory12LoadWithCastILi1EEENSE_13StoreWithCastILi1EEEEEviT_T0_T2_T3_T4_T5_ --------------------------
	.section	.nv.constant0._ZN2at6native27unrolled_elementwise_kernelINS0_13AUnaryFunctorIaaaZZZNS0_19maximum_kernel_cudaERNS_18TensorIteratorBaseEENKUlvE_clEvENKUlvE0_clEvEUlaaE_EESt5arrayIPcLm2EELi4E23TrivialOffsetCalculatorILi1EjESD_NS0_6memory12LoadWithCastILi1EEENSE_13StoreWithCastILi1EEEEEviT_T0_T2_T3_T4_T5_,"a",@progbits
	.sectionflags	@""
	.align	4
.nv.constant0._ZN2at6native27unrolled_elementwise_kernelINS0_13AUnaryFunctorIaaaZZZNS0_19maximum_kernel_cudaERNS_18TensorIteratorBaseEENKUlvE_clEvENKUlvE0_clEvEUlaaE_EESt5arrayIPcLm2EELi4E23TrivialOffsetCalculatorILi1EjESD_NS0_6memory12LoadWithCastILi1EEENSE_13StoreWithCastILi1EEEEEviT_T0_T2_T3_T4_T5_:
	.zero		396


//--------------------- .nv.constant0._ZN2at6native18elementwise_kernelILi128ELi4EZNS0_22gpu_kernel_impl_nocastINS0_13AUnaryFunctorIaaaZZZNS0_19maximum_kernel_cudaERNS_18TensorIteratorBaseEENKUlvE_clEvENKUlvE0_clEvEUlaaE_EEEEvS5_RKT_EUliE_EEviT1_ --------------------------
	.section	.nv.constant0._ZN2at6native18elementwise_kernelILi128ELi4EZNS0_22gpu_kernel_impl_nocastINS0_13AUnaryFunctorIaaaZZZNS0_19maximum_kernel_cudaERNS_18TensorIteratorBaseEENKUlvE_clEvENKUlvE0_clEvEUlaaE_EEEEvS5_RKT_EUliE_EEviT1_,"a",@progbits
	.sectionflags	@""
	.align	4
.nv.constant0._ZN2at6native18elementwise_kernelILi128ELi4EZNS0_22gpu_kernel_impl_nocastINS0_13AUnaryFunctorIaaaZZZNS0_19maximum_kernel_cudaERNS_18TensorIteratorBaseEENKUlvE_clEvENKUlvE0_clEvEUlaaE_EEEEvS5_RKT_EUliE_EEviT1_:
	.zero		896


//--------------------- .nv.constant0._ZN2at6native27unrolled_elementwise_kernelINS0_13AUnaryFunctorIaaaZZZNS0_19maximum_kernel_cudaERNS_18TensorIteratorBaseEENKUlvE_clEvENKUlvE0_clEvEUlaaE_EESt5arrayIPcLm2EELi4E23TrivialOffsetCalculatorILi1EjESD_NS0_6memory15LoadWithoutCastENSE_16StoreWithoutCastEEEviT_T0_T2_T3_T4_T5_ --------------------------
	.section	.nv.constant0._ZN2at6native27unrolled_elementwise_kernelINS0_13AUnaryFunctorIaaaZZZNS0_19maximum_kernel_cudaERNS_18TensorIteratorBaseEENKUlvE_clEvENKUlvE0_clEvEUlaaE_EESt5arrayIPcLm2EELi4E23TrivialOffsetCalculatorILi1EjESD_NS0_6memory15LoadWithoutCastENSE_16StoreWithoutCastEEEviT_T0_T2_T3_T4_T5_,"a",@progbits
	.sectionflags	@""
	.align	4
.nv.constant0._ZN2at6native27unrolled_elementwise_kernelINS0_13AUnaryFunctorIaaaZZZNS0_19maximum_kernel_cudaERNS_18TensorIteratorBaseEENKUlvE_clEvENKUlvE0_clEvEUlaaE_EESt5arrayIPcLm2EELi4E23TrivialOffsetCalculatorILi1EjESD_NS0_6memory15LoadWithoutCastENSE_16StoreWithoutCastEEEviT_T0_T2_T3_T4_T5_:
	.zero		380


//--------------------- .nv.constant0._ZN2at6native29vectorized_elementwise_kernelILi2ENS0_13AUnaryFunctorIaaaZZZNS0_19maximum_kernel_cudaERNS_18TensorIteratorBaseEENKUlvE_clEvENKUlvE0_clEvEUlaaE_EESt5arrayIPcLm2EEEEviT0_T1_ --------------------------
	.section	.nv.constant0._ZN2at6native29vectorized_elementwise_kernelILi2ENS0_13AUnaryFunctorIaaaZZZNS0_19maximum_kernel_cudaERNS_18TensorIteratorBaseEENKUlvE_clEvENKUlvE0_clEvEUlaaE_EESt5arrayIPcLm2EEEEviT0_T1_,"a",@progbits
	.sectionflags	@""
	.align	4
.nv.constant0._ZN2at6native29vectorized_elementwise_kernelILi2ENS0_13AUnaryFunctorIaaaZZZNS0_19maximum_kernel_cudaERNS_18TensorIteratorBaseEENKUlvE_clEvENKUlvE0_clEvEUlaaE_EESt5arrayIPcLm2EEEEviT0_T1_:
	.zero		376


//--------------------- .nv.constant0._ZN2at6native29vectorized_elementwise_kernelILi4ENS0_13AUnaryFunctorIaaaZZZNS0_19maximum_kernel_cudaERNS_18TensorIteratorBaseEENKUlvE_clEvENKUlvE0_clEvEUlaaE_EESt5arrayIPcLm2EEEEviT0_T1_ --------------------------
	.section	.nv.constant0._ZN2at6native29vectorized_elementwise_kernelILi4ENS0_13AUnaryFunctorIaaaZZZNS0_19maximum_kernel_cudaERNS_18TensorIteratorBaseEENKUlvE_clEvENKUlvE0_clEvEUlaaE_EESt5arrayIPcLm2EEEEviT0_T1_,"a",@progbits
	.sectionflags	@""
	.align	4
.nv.constant0._ZN2at6native29vectorized_elementwise_kernelILi4ENS0_13AUnaryFunctorIaaaZZZNS0_19maximum_kernel_cudaERNS_18TensorIteratorBaseEENKUlvE_clEvENKUlvE0_clEvEUlaaE_EESt5arrayIPcLm2EEEEviT0_T1_:
	.zero		376


//--------------------- .nv.constant0._ZN2at6native29vectorized_elementwise_kernelILi8ENS0_13AUnaryFunctorIaaaZZZNS0_19maximum_kernel_cudaERNS_18TensorIteratorBaseEENKUlvE_clEvENKUlvE0_clEvEUlaaE_EESt5arrayIPcLm2EEEEviT0_T1_ --------------------------
	.section	.nv.constant0._ZN2at6native29vectorized_elementwise_kernelILi8ENS0_13AUnaryFunctorIaaaZZZNS0_19maximum_kernel_cudaERNS_18TensorIteratorBaseEENKUlvE_clEvENKUlvE0_clEvEUlaaE_EESt5arrayIPcLm2EEEEviT0_T1_,"a",@progbits
	.sectionflags	@""
	.align	4
.nv.constant0._ZN2at6native29vectorized_elementwise_kernelILi8ENS0_13AUnaryFunctorIaaaZZZNS0_19maximum_kernel_cudaERNS_18TensorIteratorBaseEENKUlvE_clEvENKUlvE0_clEvEUlaaE_EESt5arrayIPcLm2EEEEviT0_T1_:
	.zero		376


//--------------------- .nv.constant0._ZN2at6native18elementwise_kernelILi128ELi4EZNS0_15gpu_kernel_implINS0_13BinaryFunctorIaaaZZZNS0_19maximum_kernel_cudaERNS_18TensorIteratorBaseEENKUlvE_clEvENKUlvE0_clEvEUlaaE_EEEEvS5_RKT_EUliE_EEviT1_ --------------------------
	.section	.nv.constant0._ZN2at6native18elementwise_kernelILi128ELi4EZNS0_15gpu_kernel_implINS0_13BinaryFunctorIaaaZZZNS0_19maximum_kernel_cudaERNS_18TensorIteratorBaseEENKUlvE_clEvENKUlvE0_clEvEUlaaE_EEEEvS5_RKT_EUliE_EEviT1_,"a",@progbits
	.sectionflags	@""
	.align	4
.nv.constant0._ZN2at6native18elementwise_kernelILi128ELi4EZNS0_15gpu_kernel_implINS0_13BinaryFunctorIaaaZZZNS0_19maximum_kernel_cudaERNS_18TensorIteratorBaseEENKUlvE_clEvENKUlvE0_clEvEUlaaE_EEEEvS5_RKT_EUliE_EEviT1_:
	.zero		1008


//--------------------- .nv.constant0._ZN2at6native27unrolled_elementwise_kernelINS0_13BinaryFunctorIaaaZZZNS0_19maximum_kernel_cudaERNS_18TensorIteratorBaseEENKUlvE_clEvENKUlvE0_clEvEUlaaE_EESt5arrayIPcLm3EELi4E23TrivialOffsetCalculatorILi2EjESC_ILi1EjENS0_6memory12LoadWithCastILi2EEENSF_13StoreWithCastILi1EEEEEviT_T0_T2_T3_T4_T5_ --------------------------
	.section	.nv.constant0._ZN2at6native27unrolled_elementwise_kernelINS0_13BinaryFunctorIaaaZZZNS0_19maximum_kernel_cudaERNS_18TensorIteratorBaseEENKUlvE_clEvENKUlvE0_clEvEUlaaE_EESt5arrayIPcLm3EELi4E23TrivialOffsetCalculatorILi2EjESC_ILi1EjENS0_6memory12LoadWithCastILi2EEENSF_13StoreWithCastILi1EEEEEviT_T0_T2_T3_T4_T5_,"a",@progbits
	.sectionflags	@""
	.align	4
.nv.constant0._ZN2at6native27unrolled_elementwise_kernelINS0_13BinaryFunctorIaaaZZZNS0_19maximum_kernel_cudaERNS_18TensorIteratorBaseEENKUlvE_clEvENKUlvE0_clEvEUlaaE_EESt5arrayIPcLm3EELi4E23TrivialOffsetCalculatorILi2EjESC_ILi1EjENS0_6memory12LoadWithCastILi2EEENSF_13StoreWithCastILi1EEEEEviT_T0_T2_T3_T4_T5_:
	.zero		408


//--------------------- .nv.constant0._ZN2at6native18elementwise_kernelILi128ELi4EZNS0_22gpu_kernel_impl_nocastINS0_13BinaryFunctorIaaaZZZNS0_19maximum_kernel_cudaERNS_18TensorIteratorBaseEENKUlvE_clEvENKUlvE0_clEvEUlaaE_EEEEvS5_RKT_EUliE_EEviT1_ --------------------------
	.section	.nv.constant0._ZN2at6native18elementwise_kernelILi128ELi4EZNS0_22gpu_kernel_impl_nocastINS0_13BinaryFunctorIaaaZZZNS0_19maximum_kernel_cudaERNS_18TensorIteratorBaseEENKUlvE_clEvENKUlvE0_clEvEUlaaE_EEEEvS5_RKT_EUliE_EEviT1_,"a",@progbits
	.sectionflags	@""
	.align	4
.nv.constant0._ZN2at6native18elementwise_kernelILi128ELi4EZNS0_22gpu_kernel_impl_nocastINS0_13BinaryFunctorIaaaZZZNS0_19maximum_kernel_cudaERNS_18TensorIteratorBaseEENKUlvE_clEvENKUlvE0_clEvEUlaaE_EEEEvS5_RKT_EUliE_EEviT1_:
	.zero		1008


//--------------------- .nv.constant0._ZN2at6native27unrolled_elementwise_kernelINS0_13BinaryFunctorIaaaZZZNS0_19maximum_kernel_cudaERNS_18TensorIteratorBaseEENKUlvE_clEvENKUlvE0_clEvEUlaaE_EESt5arrayIPcLm3EELi4E23TrivialOffsetCalculatorILi2EjESC_ILi1EjENS0_6memory15LoadWithoutCastENSF_16StoreWithoutCastEEEviT_T0_T2_T3_T4_T5_ --------------------------
	.section	.nv.constant0._ZN2at6native27unrolled_elementwise_kernelINS0_13BinaryFunctorIaaaZZZNS0_19maximum_kernel_cudaERNS_18TensorIteratorBaseEENKUlvE_clEvENKUlvE0_clEvEUlaaE_EESt5arrayIPcLm3EELi4E23TrivialOffsetCalculatorILi2EjESC_ILi1EjENS0_6memory15LoadWithoutCastENSF_16StoreWithoutCastEEEviT_T0_T2_T3_T4_T5_,"a",@progbits
	.sectionflags	@""
	.align	4
.nv.constant0._ZN2at6native27unrolled_elementwise_kernelINS0_13BinaryFunctorIaaaZZZNS0_19maximum_kernel_cudaERNS_18TensorIteratorBaseEENKUlvE_clEvENKUlvE0_clEvEUlaaE_EESt5arrayIPcLm3EELi4E23TrivialOffsetCalculatorILi2EjESC_ILi1EjENS0_6memory15LoadWithoutCastENSF_16StoreWithoutCastEEEviT_T0_T2_T3_T4_T5_:
	.zero		388


//--------------------- .nv.constant0._ZN2at6native29vectorized_elementwise_kernelILi2ENS0_13BinaryFunctorIaaaZZZNS0_19maximum_kernel_cudaERNS_18TensorIteratorBaseEENKUlvE_clEvENKUlvE0_clEvEUlaaE_EESt5arrayIPcLm3EEEEviT0_T1_ --------------------------
	.section	.nv.constant0._ZN2at6native29vectorized_elementwise_kernelILi2ENS0_13BinaryFunctorIaaaZZZNS0_19maximum_kernel_cudaERNS_18TensorIteratorBaseEENKUlvE_clEvENKUlvE0_clEvEUlaaE_EESt5arrayIPcLm3EEEEviT0_T1_,"a",@progbits
	.sectionflags	@""
	.align	4
.nv.constant0._ZN2at6native29vectorized_elementwise_kernelILi2ENS0_13BinaryFunctorIaaaZZZNS0_19maximum_kernel_cudaERNS_18TensorIteratorBaseEENKUlvE_clEvENKUlvE0_clEvEUlaaE_EESt5arrayIPcLm3EEEEviT0_T1_:
	.zero		384


//--------------------- .nv.constant0._ZN2at6native29vectorized_elementwise_kernelILi4ENS0_13BinaryFunctorIaaaZZZNS0_19maximum_kernel_cudaERNS_18TensorIteratorBaseEENKUlvE_clEvENKUlvE0_clEvEUlaaE_EESt5arrayIPcLm3EEEEviT0_T1_ --------------------------
	.section	.nv.constant0._ZN2at6native29vectorized_elementwise_kernelILi4ENS0_13BinaryFunctorIaaaZZZNS0_19maximum_kernel_cudaERNS_18TensorIteratorBaseEENKUlvE_clEvENKUlvE0_clEvEUlaaE_EESt5arrayIPcLm3EEEEviT0_T1_,"a",@progbits
	.sectionflags	@""
	.align	4
.nv.constant0._ZN2at6native29vectorized_elementwise_kernelILi4ENS0_13BinaryFunctorIaaaZZZNS0_19maximum_kernel_cudaERNS_18TensorIteratorBaseEENKUlvE_clEvENKUlvE0_clEvEUlaaE_EESt5arrayIPcLm3EEEEviT0_T1_:
	.zero		384


//--------------------- .nv.constant0._ZN2at6native29vectorized_elementwise_kernelILi8ENS0_13BinaryFunctorIaaaZZZNS0_19maximum_kernel_cudaERNS_18TensorIteratorBaseEENKUlvE_clEvENKUlvE0_clEvEUlaaE_EESt5arrayIPcLm3EEEEviT0_T1_ --------------------------
	.section	.nv.constant0._ZN2at6native29vectorized_elementwise_kernelILi8ENS0_13BinaryFunctorIaaaZZZNS0_19maximum_kernel_cudaERNS_18TensorIteratorBaseEENKUlvE_clEvENKUlvE0_clEvEUlaaE_EESt5arrayIPcLm3EEEEviT0_T1_,"a",@progbits
	.sectionflags	@""
	.align	4
.nv.constant0._ZN2at6native29vectorized_elementwise_kernelILi8ENS0_13BinaryFunctorIaaaZZZNS0_19maximum_kernel_cudaERNS_18TensorIteratorBaseEENKUlvE_clEvENKUlvE0_clEvEUlaaE_EESt5arrayIPcLm3EEEEviT0_T1_:
	.zero		384


//--------------------- .nv.constant0._ZN2at6native18elementwise_kernelILi128ELi4EZNS0_15gpu_kernel_implINS0_13AUnaryFunctorIhhhZZZNS0_19maximum_kernel_cudaERNS_18TensorIteratorBaseEENKUlvE_clEvENKUlvE_clEvEUlhhE_EEEEvS5_RKT_EUliE_EEviT1_ --------------------------
	.section	.nv.constant0._ZN2at6native18elementwise_kernelILi128ELi4EZNS0_15gpu_kernel_implINS0_13AUnaryFunctorIhhhZZZNS0_19maximum_kernel_cudaERNS_18TensorIteratorBaseEENKUlvE_clEvENKUlvE_clEvEUlhhE_EEEEvS5_RKT_EUliE_EEviT1_,"a",@progbits
	.sectionflags	@""
	.align	4
.nv.constant0._ZN2at6native18elementwise_kernelILi128ELi4EZNS0_15gpu_kernel_implINS0_13AUnaryFunctorIhhhZZZNS0_19maximum_kernel_cudaERNS_18TensorIteratorBaseEENKUlvE_clEvENKUlvE_clEvEUlhhE_EEEEvS5_RKT_EUliE_EEviT1_:
	.zero		896


//--------------------- .nv.constant0._ZN2at6native27unrolled_elementwise_kernelINS0_13AUnaryFunctorIhhhZZZNS0_19maximum_kernel_cudaERNS_18TensorIteratorBaseEENKUlvE_clEvENKUlvE_clEvEUlhhE_EESt5arrayIPcLm2EELi4E23TrivialOffsetCalculatorILi1EjESD_NS0_6memory12LoadWithCastILi1EEENSE_13StoreWithCastILi1EEEEEviT_T0_T2_T3_T4_T5_ --------------------------
	.section	.nv.constant0._ZN2at6native27unrolled_elementwise_kernelINS0_13AUnaryFunctorIhhhZZZNS0_19maximum_kernel_cudaERNS_18TensorIteratorBaseEENKUlvE_clEvENKUlvE_clEvEUlhhE_EESt5arrayIPcLm2EELi4E23TrivialOffsetCalculatorILi1EjESD_NS0_6memory12LoadWithCastILi1EEENSE_13StoreWithCastILi1EEEEEviT_T0_T2_T3_T4_T5_,"a",@progbits
	.sectionflags	@""
	.align	4
.nv.constant0._ZN2at6native27unrolled_elementwise_kernelINS0_13AUnaryFunctorIhhhZZZNS0_19maximum_kernel_cudaERNS_18TensorIteratorBaseEENKUlvE_clEvENKUlvE_clEvEUlhhE_EESt5arrayIPcLm2EELi4E23TrivialOffsetCalculatorILi1EjESD_NS0_6memory12LoadWithCastILi1EEENSE_13StoreWithCastILi1EEEEEviT_T0_T2_T3_T4_T5_:
	.zero		396


//--------------------- .nv.constant0._ZN2at6native18elementwise_kernelILi128ELi4EZNS0_22gpu_kernel_impl_nocastINS0_13AUnaryFunctorIhhhZZZNS0_19maximum_kernel_cudaERNS_18TensorIteratorBaseEENKUlvE_clEvENKUlvE_clEvEUlhhE_EEEEvS5_RKT_EUliE_EEviT1_ --------------------------
	.section	.nv.constant0._ZN2at6native18elementwise_kernelILi128ELi4EZNS0_22gpu_kernel_impl_nocastINS0_13AUnaryFunctorIhhhZZZNS0_19maximum_kernel_cudaERNS_18TensorIteratorBaseEENKUlvE_clEvENKUlvE_clEvEUlhhE_EEEEvS5_RKT_EUliE_EEviT1_,"a",@progbits
	.sectionflags	@""
	.align	4
.nv.constant0._ZN2at6native18elementwise_kernelILi128ELi4EZNS0_22gpu_kernel_impl_nocastINS0_13AUnaryFunctorIhhhZZZNS0_19maximum_kernel_cudaERNS_18TensorIteratorBaseEENKUlvE_clEvENKUlvE_clEvEUlhhE_EEEEvS5_RKT_EUliE_EEviT1_:
	.zero		896


//--------------------- .nv.constant0._ZN2at6native27unrolled_elementwise_kernelINS0_13AUnaryFunctorIhhhZZZNS0_19maximum_kernel_cudaERNS_18TensorIteratorBaseEENKUlvE_clEvENKUlvE_clEvEUlhhE_EESt5arrayIPcLm2EELi4E23TrivialOffsetCalculatorILi1EjESD_NS0_6memory15LoadWithoutCastENSE_16StoreWithoutCastEEEviT_T0_T2_T3_T4_T5_ --------------------------
	.section	.nv.constant0._ZN2at6native27unrolled_elementwise_kernelINS0_13AUnaryFunctorIhhhZZZNS0_19maximum_kernel_cudaERNS_18TensorIteratorBaseEENKUlvE_clEvENKUlvE_clEvEUlhhE_EESt5arrayIPcLm2EELi4E23TrivialOffsetCalculatorILi1EjESD_NS0_6memory15LoadWithoutCastENSE_16StoreWithoutCastEEEviT_T0_T2_T3_T4_T5_,"a",@progbits
	.sectionflags	@""
	.align	4
.nv.constant0._ZN2at6native27unrolled_elementwise_kernelINS0_13AUnaryFunctorIhhhZZZNS0_19maximum_kernel_cudaERNS_18TensorIteratorBaseEENKUlvE_clEvENKUlvE_clEvEUlhhE_EESt5arrayIPcLm2EELi4E23TrivialOffsetCalculatorILi1EjESD_NS0_6memory15LoadWithoutCastENSE_16StoreWithoutCastEEEviT_T0_T2_T3_T4_T5_:
	.zero		380


//--------------------- .nv.constant0._ZN2at6native29vectorized_elementwise_kernelILi2ENS0_13AUnaryFunctorIhhhZZZNS0_19maximum_kernel_cudaERNS_18TensorIteratorBaseEENKUlvE_clEvENKUlvE_clEvEUlhhE_EESt5arrayIPcLm2EEEEviT0_T1_ --------------------------
	.section	.nv.constant0._ZN2at6native29vectorized_elementwise_kernelILi2ENS0_13AUnaryFunctorIhhhZZZNS0_19maximum_kernel_cudaERNS_18TensorIteratorBaseEENKUlvE_clEvENKUlvE_clEvEUlhhE_EESt5arrayIPcLm2EEEEviT0_T1_,"a",@progbits
	.sectionflags	@""
	.align	4
.nv.constant0._ZN2at6native29vectorized_elementwise_kernelILi2ENS0_13AUnaryFunctorIhhhZZZNS0_19maximum_kernel_cudaERNS_18TensorIteratorBaseEENKUlvE_clEvENKUlvE_clEvEUlhhE_EESt5arrayIPcLm2EEEEviT0_T1_:
	.zero		376


//--------------------- .nv.constant0._ZN2at6native29vectorized_elementwise_kernelILi4ENS0_13AUnaryFunctorIhhhZZZNS0_19maximum_kernel_cudaERNS_18TensorIteratorBaseEENKUlvE_clEvENKUlvE_clEvEUlhhE_EESt5arrayIPcLm2EEEEviT0_T1_ --------------------------
	.section	.nv.constant0._ZN2at6native29vectorized_elementwise_kernelILi4ENS0_13AUnaryFunctorIhhhZZZNS0_19maximum_kernel_cudaERNS_18TensorIteratorBaseEENKUlvE_clEvENKUlvE_clEvEUlhhE_EESt5arrayIPcLm2EEEEviT0_T1_,"a",@progbits
	.sectionflags	@""
	.align	4
.nv.constant0._ZN2at6native29vectorized_elementwise_kernelILi4ENS0_13AUnaryFunctorIhhhZZZNS0_19maximum_kernel_cudaERNS_18TensorIteratorBaseEENKUlvE_clEvENKUlvE_clEvEUlhhE_EESt5arrayIPcLm2EEEEviT0_T1_:
	.zero		376


//--------------------- .nv.constant0._ZN2at6native29vectorized_elementwise_kernelILi8ENS0_13AUnaryFunctorIhhhZZZNS0_19maximum_kernel_cudaERNS_18TensorIteratorBaseEENKUlvE_clEvENKUlvE_clEvEUlhhE_EESt5arrayIPcLm2EEEEviT0_T1_ --------------------------
	.section	.nv.constant0._ZN2at6native29vectorized_elementwise_kernelILi8ENS0_13AUnaryFunctorIhhhZZZNS0_19maximum_kernel_cudaERNS_18TensorIteratorBaseEENKUlvE_clEvENKUlvE_clEvEUlhhE_EESt5arrayIPcLm2EEEEviT0_T1_,"a",@progbits
	.sectionflags	@""
	.align	4
.nv.constant0._ZN2at6native29vectorized_elementwise_kernelILi8ENS0_13AUnaryFunctorIhhhZZZNS0_19maximum_kernel_cudaERNS_18TensorIteratorBaseEENKUlvE_clEvENKUlvE_clEvEUlhhE_EESt5arrayIPcLm2EEEEviT0_T1_:
	.zero		376


//--------------------- .nv.constant0._ZN2at6native18elementwise_kernelILi128ELi4EZNS0_15gpu_kernel_implINS0_13BinaryFunctorIhhhZZZNS0_19maximum_kernel_cudaERNS_18TensorIteratorBaseEENKUlvE_clEvENKUlvE_clEvEUlhhE_EEEEvS5_RKT_EUliE_EEviT1_ --------------------------
	.section	.nv.constant0._ZN2at6native18elementwise_kernelILi128ELi4EZNS0_15gpu_kernel_implINS0_13BinaryFunctorIhhhZZZNS0_19maximum_kernel_cudaERNS_18TensorIteratorBaseEENKUlvE_clEvENKUlvE_clEvEUlhhE_EEEEvS5_RKT_EUliE_EEviT1_,"a",@progbits
	.sectionflags	@""
	.align	4
.nv.constant0._ZN2at6native18elementwise_kernelILi128ELi4EZNS0_15gpu_kernel_implINS0_13BinaryFunctorIhhhZZZNS0_19maximum_kernel_cudaERNS_18TensorIteratorBaseEENKUlvE_clEvENKUlvE_clEvEUlhhE_EEEEvS5_RKT_EUliE_EEviT1_:
	.zero		1008


//--------------------- .nv.constant0._ZN2at6native27unrolled_elementwise_kernelINS0_13BinaryFunctorIhhhZZZNS0_19maximum_kernel_cudaERNS_18TensorIteratorBaseEENKUlvE_clEvENKUlvE_clEvEUlhhE_EESt5arrayIPcLm3EELi4E23TrivialOffsetCalculatorILi2EjESC_ILi1EjENS0_6memory12LoadWithCastILi2EEENSF_13StoreWithCastILi1EEEEEviT_T0_T2_T3_T4_T5_ --------------------------
	.section	.nv.constant0._ZN2at6native27unrolled_elementwise_kernelINS0_13BinaryFunctorIhhhZZZNS0_19maximum_kernel_cudaERNS_18TensorIteratorBaseEENKUlvE_clEvENKUlvE_clEvEUlhhE_EESt5arrayIPcLm3EELi4E23TrivialOffsetCalculatorILi2EjESC_ILi1EjENS0_6memory12LoadWithCastILi2EEENSF_13StoreWithCastILi1EEEEEviT_T0_T2_T3_T4_T5_,"a",@progbits
	.sectionflags	@""
	.align	4
.nv.constant0._ZN2at6native27unrolled_elementwise_kernelINS0_13BinaryFunctorIhhhZZZNS0_19maximum_kernel_cudaERNS_18TensorIteratorBaseEENKUlvE_clEvENKUlvE_clEvEUlhhE_EESt5arrayIPcLm3EELi4E23TrivialOffsetCalculatorILi2EjESC_ILi1EjENS0_6memory12LoadWithCastILi2EEENSF_13StoreWithCastILi1EEEEEviT_T0_T2_T3_T4_T5_:
	.zero		408


//--------------------- .nv.constant0._ZN2at6native18elementwise_kernelILi128ELi4EZNS0_22gpu_kernel_impl_nocastINS0_13BinaryFunctorIhhhZZZNS0_19maximum_kernel_cudaERNS_18TensorIteratorBaseEENKUlvE_clEvENKUlvE_clEvEUlhhE_EEEEvS5_RKT_EUliE_EEviT1_ --------------------------
	.section	.nv.constant0._ZN2at6native18elementwise_kernelILi128ELi4EZNS0_22gpu_kernel_impl_nocastINS0_13BinaryFunctorIhhhZZZNS0_19maximum_kernel_cudaERNS_18TensorIteratorBaseEENKUlvE_clEvENKUlvE_clEvEUlhhE_EEEEvS5_RKT_EUliE_EEviT1_,"a",@progbits
	.sectionflags	@""
	.align	4
.nv.constant0._ZN2at6native18elementwise_kernelILi128ELi4EZNS0_22gpu_kernel_impl_nocastINS0_13BinaryFunctorIhhhZZZNS0_19maximum_kernel_cudaERNS_18TensorIteratorBaseEENKUlvE_clEvENKUlvE_clEvEUlhhE_EEEEvS5_RKT_EUliE_EEviT1_:
	.zero		1008


//--------------------- .nv.constant0._ZN2at6native27unrolled_elementwise_kernelINS0_13BinaryFunctorIhhhZZZNS0_19maximum_kernel_cudaERNS_18TensorIteratorBaseEENKUlvE_clEvENKUlvE_clEvEUlhhE_EESt5arrayIPcLm3EELi4E23TrivialOffsetCalculatorILi2EjESC_ILi1EjENS0_6memory15LoadWithoutCastENSF_16StoreWithoutCastEEEviT_T0_T2_T3_T4_T5_ --------------------------
	.section	.nv.constant0._ZN2at6native27unrolled_elementwise_kernelINS0_13BinaryFunctorIhhhZZZNS0_19maximum_kernel_cudaERNS_18TensorIteratorBaseEENKUlvE_clEvENKUlvE_clEvEUlhhE_EESt5arrayIPcLm3EELi4E23TrivialOffsetCalculatorILi2EjESC_ILi1EjENS0_6memory15LoadWithoutCastENSF_16StoreWithoutCastEEEviT_T0_T2_T3_T4_T5_,"a",@progbits
	.sectionflags	@""
	.align	4
.nv.constant0._ZN2at6native27unrolled_elementwise_kernelINS0_13BinaryFunctorIhhhZZZNS0_19maximum_kernel_cudaERNS_18TensorIteratorBaseEENKUlvE_clEvENKUlvE_clEvEUlhhE_EESt5arrayIPcLm3EELi4E23TrivialOffsetCalculatorILi2EjESC_ILi1EjENS0_6memory15LoadWithoutCastENSF_16StoreWithoutCastEEEviT_T0_T2_T3_T4_T5_:
	.zero		388


//--------------------- .nv.constant0._ZN2at6native29vectorized_elementwise_kernelILi2ENS0_13BinaryFunctorIhhhZZZNS0_19maximum_kernel_cudaERNS_18TensorIteratorBaseEENKUlvE_clEvENKUlvE_clEvEUlhhE_EESt5arrayIPcLm3EEEEviT0_T1_ --------------------------
	.section	.nv.constant0._ZN2at6native29vectorized_elementwise_kernelILi2ENS0_13BinaryFunctorIhhhZZZNS0_19maximum_kernel_cudaERNS_18TensorIteratorBaseEENKUlvE_clEvENKUlvE_clEvEUlhhE_EESt5arrayIPcLm3EEEEviT0_T1_,"a",@progbits
	.sectionflags	@""
	.align	4
.nv.constant0._ZN2at6native29vectorized_elementwise_kernelILi2ENS0_13BinaryFunctorIhhhZZZNS0_19maximum_kernel_cudaERNS_18TensorIteratorBaseEENKUlvE_clEvENKUlvE_clEvEUlhhE_EESt5arrayIPcLm3EEEEviT0_T1_:
	.zero		384


//--------------------- .nv.constant0._ZN2at6native29vectorized_elementwise_kernelILi4ENS0_13BinaryFunctorIhhhZZZNS0_19maximum_kernel_cudaERNS_18TensorIteratorBaseEENKUlvE_clEvENKUlvE_clEvEUlhhE_EESt5arrayIPcLm3EEEEviT0_T1_ --------------------------
	.section	.nv.constant0._ZN2at6native29vectorized_elementwise_kernelILi4ENS0_13BinaryFunctorIhhhZZZNS0_19maximum_kernel_cudaERNS_18TensorIteratorBaseEENKUlvE_clEvENKUlvE_clEvEUlhhE_EESt5arrayIPcLm3EEEEviT0_T1_,"a",@progbits
	.sectionflags	@""
	.align	4
.nv.constant0._ZN2at6native29vectorized_elementwise_kernelILi4ENS0_13BinaryFunctorIhhhZZZNS0_19maximum_kernel_cudaERNS_18TensorIteratorBaseEENKUlvE_clEvENKUlvE_clEvEUlhhE_EESt5arrayIPcLm3EEEEviT0_T1_:
	.zero		384


//--------------------- .nv.constant0._ZN2at6native29vectorized_elementwise_kernelILi8ENS0_13BinaryFunctorIhhhZZZNS0_19maximum_kernel_cudaERNS_18TensorIteratorBaseEENKUlvE_clEvENKUlvE_clEvEUlhhE_EESt5arrayIPcLm3EEEEviT0_T1_ --------------------------
	.section	.nv.constant0._ZN2at6native29vectorized_elementwise_kernelILi8ENS0_13BinaryFunctorIhhhZZZNS0_19maximum_kernel_cudaERNS_18TensorIteratorBaseEENKUlvE_clEvENKUlvE_clEvEUlhhE_EESt5arrayIPcLm3EEEEviT0_T1_,"a",@progbits
	.sectionflags	@""
	.align	4
.nv.constant0._ZN2at6native29vectorized_elementwise_kernelILi8ENS0_13BinaryFunctorIhhhZZZNS0_19maximum_kernel_cudaERNS_18TensorIteratorBaseEENKUlvE_clEvENKUlvE_clEvEUlhhE_EESt5arrayIPcLm3EEEEviT0_T1_:
	.zero		384


//--------------------- .nv.constant0._ZN2at6native18elementwise_kernelILi128ELi4EZNS0_15gpu_kernel_implINS0_13AUnaryFunctorIbbbZNS0_19maximum_kernel_cudaERNS_18TensorIteratorBaseEEUlbbE_EEEEvS5_RKT_EUliE_EEviT1_ --------------------------
	.section	.nv.constant0._ZN2at6native18elementwise_kernelILi128ELi4EZNS0_15gpu_kernel_implINS0_13AUnaryFunctorIbbbZNS0_19maximum_kernel_cudaERNS_18TensorIteratorBaseEEUlbbE_EEEEvS5_RKT_EUliE_EEviT1_,"a",@progbits
	.sectionflags	@""
	.align	4
.nv.constant0._ZN2at6native18elementwise_kernelILi128ELi4EZNS0_15gpu_kernel_implINS0_13AUnaryFunctorIbbbZNS0_19maximum_kernel_cudaERNS_18TensorIteratorBaseEEUlbbE_EEEEvS5_RKT_EUliE_EEviT1_:
	.zero		896


//--------------------- .nv.constant0._ZN2at6native27unrolled_elementwise_kernelINS0_13AUnaryFunctorIbbbZNS0_19maximum_kernel_cudaERNS_18TensorIteratorBaseEEUlbbE_EESt5arrayIPcLm2EELi4E23TrivialOffsetCalculatorILi1EjESB_NS0_6memory12LoadWithCastILi1EEENSC_13StoreWithCastILi1EEEEEviT_T0_T2_T3_T4_T5_ --------------------------
	.section	.nv.constant0._ZN2at6native27unrolled_elementwise_kernelINS0_13AUnaryFunctorIbbbZNS0_19maximum_kernel_cudaERNS_18TensorIteratorBaseEEUlbbE_EESt5arrayIPcLm2EELi4E23TrivialOffsetCalculatorILi1EjESB_NS0_6memory12LoadWithCastILi1EEENSC_13StoreWithCastILi1EEEEEviT_T0_T2_T3_T4_T5_,"a",@progbits
	.sectionflags	@""
	.align	4
.nv.constant0._ZN2at6native27unrolled_elementwise_kernelINS0_13AUnaryFunctorIbbbZNS0_19maximum_kernel_cudaERNS_18TensorIteratorBaseEEUlbbE_EESt5arrayIPcLm2EELi4E23TrivialOffsetCalculatorILi1EjESB_NS0_6memory12LoadWithCastILi1EEENSC_13StoreWithCastILi1EEEEEviT_T0_T2_T3_T4_T5_:
	.zero		396


//--------------------- .nv.constant0._ZN2at6native18elementwise_kernelILi128ELi4EZNS0_22gpu_kernel_impl_nocastINS0_13AUnaryFunctorIbbbZNS0_19maximum_kernel_cudaERNS_18TensorIteratorBaseEEUlbbE_EEEEvS5_RKT_EUliE_EEviT1_ --------------------------
	.section	.nv.constant0._ZN2at6native18elementwise_kernelILi128ELi4EZNS0_22gpu_kernel_impl_nocastINS0_13AUnaryFunctorIbbbZNS0_19maximum_kernel_cudaERNS_18TensorIteratorBaseEEUlbbE_EEEEvS5_RKT_EUliE_EEviT1_,"a",@progbits
	.sectionflags	@""
	.align	4
.nv.constant0._ZN2at6native18elementwise_kernelILi128ELi4EZNS0_22gpu_kernel_impl_nocastINS0_13AUnaryFunctorIbbbZNS0_19maximum_kernel_cudaERNS_18TensorIteratorBaseEEUlbbE_EEEEvS5_RKT_EUliE_EEviT1_:
	.zero		896


//--------------------- .nv.constant0._ZN2at6native27unrolled_elementwise_kernelINS0_13AUnaryFunctorIbbbZNS0_19maximum_kernel_cudaERNS_18TensorIteratorBaseEEUlbbE_EESt5arrayIPcLm2EELi4E23TrivialOffsetCalculatorILi1EjESB_NS0_6memory15LoadWithoutCastENSC_16StoreWithoutCastEEEviT_T0_T2_T3_T4_T5_ --------------------------
	.section	.nv.constant0._ZN2at6native27unrolled_elementwise_kernelINS0_13AUnaryFunctorIbbbZNS0_19maximum_kernel_cudaERNS_18TensorIteratorBaseEEUlbbE_EESt5arrayIPcLm2EELi4E23TrivialOffsetCalculatorILi1EjESB_NS0_6memory15LoadWithoutCastENSC_16StoreWithoutCastEEEviT_T0_T2_T3_T4_T5_,"a",@progbits
	.sectionflags	@""
	.align	4
.nv.constant0._ZN2at6native27unrolled_elementwise_kernelINS0_13AUnaryFunctorIbbbZNS0_19maximum_kernel_cudaERNS_18TensorIteratorBaseEEUlbbE_EESt5arrayIPcLm2EELi4E23TrivialOffsetCalculatorILi1EjESB_NS0_6memory15LoadWithoutCastENSC_16StoreWithoutCastEEEviT_T0_T2_T3_T4_T5_:
	.zero		380


//--------------------- .nv.constant0._ZN2at6native29vectorized_elementwise_kernelILi2ENS0_13AUnaryFunctorIbbbZNS0_19maximum_kernel_cudaERNS_18TensorIteratorBaseEEUlbbE_EESt5arrayIPcLm2EEEEviT0_T1_ --------------------------
	.section	.nv.constant0._ZN2at6native29vectorized_elementwise_kernelILi2ENS0_13AUnaryFunctorIbbbZNS0_19maximum_kernel_cudaERNS_18TensorIteratorBaseEEUlbbE_EESt5arrayIPcLm2EEEEviT0_T1_,"a",@progbits
	.sectionflags	@""
	.align	4
.nv.constant0._ZN2at6native29vectorized_elementwise_kernelILi2ENS0_13AUnaryFunctorIbbbZNS0_19maximum_kernel_cudaERNS_18TensorIteratorBaseEEUlbbE_EESt5arrayIPcLm2EEEEviT0_T1_:
	.zero		376


//--------------------- .nv.constant0._ZN2at6native29vectorized_elementwise_kernelILi4ENS0_13AUnaryFunctorIbbbZNS0_19maximum_kernel_cudaERNS_18TensorIteratorBaseEEUlbbE_EESt5arrayIPcLm2EEEEviT0_T1_ --------------------------
	.section	.nv.constant0._ZN2at6native29vectorized_elementwise_kernelILi4ENS0_13AUnaryFunctorIbbbZNS0_19maximum_kernel_cudaERNS_18TensorIteratorBaseEEUlbbE_EESt5arrayIPcLm2EEEEviT0_T1_,"a",@progbits
	.sectionflags	@""
	.align	4
.nv.constant0._ZN2at6native29vectorized_elementwise_kernelILi4ENS0_13AUnaryFunctorIbbbZNS0_19maximum_kernel_cudaERNS_18TensorIteratorBaseEEUlbbE_EESt5arrayIPcLm2EEEEviT0_T1_:
	.zero		376


//--------------------- .nv.constant0._ZN2at6native29vectorized_elementwise_kernelILi8ENS0_13AUnaryFunctorIbbbZNS0_19maximum_kernel_cudaERNS_18TensorIteratorBaseEEUlbbE_EESt5arrayIPcLm2EEEEviT0_T1_ --------------------------
	.section	.nv.constant0._ZN2at6native29vectorized_elementwise_kernelILi8ENS0_13AUnaryFunctorIbbbZNS0_19maximum_kernel_cudaERNS_18TensorIteratorBaseEEUlbbE_EESt5arrayIPcLm2EEEEviT0_T1_,"a",@progbits
	.sectionflags	@""
	.align	4
.nv.constant0._ZN2at6native29vectorized_elementwise_kernelILi8ENS0_13AUnaryFunctorIbbbZNS0_19maximum_kernel_cudaERNS_18TensorIteratorBaseEEUlbbE_EESt5arrayIPcLm2EEEEviT0_T1_:
	.zero		376


//--------------------- .nv.constant0._ZN2at6native18elementwise_kernelILi128ELi4EZNS0_15gpu_kernel_implINS0_13BinaryFunctorIbbbZNS0_19maximum_kernel_cudaERNS_18TensorIteratorBaseEEUlbbE_EEEEvS5_RKT_EUliE_EEviT1_ --------------------------
	.section	.nv.constant0._ZN2at6native18elementwise_kernelILi128ELi4EZNS0_15gpu_kernel_implINS0_13BinaryFunctorIbbbZNS0_19maximum_kernel_cudaERNS_18TensorIteratorBaseEEUlbbE_EEEEvS5_RKT_EUliE_EEviT1_,"a",@progbits
	.sectionflags	@""
	.align	4
.nv.constant0._ZN2at6native18elementwise_kernelILi128ELi4EZNS0_15gpu_kernel_implINS0_13BinaryFunctorIbbbZNS0_19maximum_kernel_cudaERNS_18TensorIteratorBaseEEUlbbE_EEEEvS5_RKT_EUliE_EEviT1_:
	.zero		1008


//--------------------- .nv.constant0._ZN2at6native27unrolled_elementwise_kernelINS0_13BinaryFunctorIbbbZNS0_19maximum_kernel_cudaERNS_18TensorIteratorBaseEEUlbbE_EESt5arrayIPcLm3EELi4E23TrivialOffsetCalculatorILi2EjESA_ILi1EjENS0_6memory12LoadWithCastILi2EEENSD_13StoreWithCastILi1EEEEEviT_T0_T2_T3_T4_T5_ --------------------------
	.section	.nv.constant0._ZN2at6native27unrolled_elementwise_kernelINS0_13BinaryFunctorIbbbZNS0_19maximum_kernel_cudaERNS_18TensorIteratorBaseEEUlbbE_EESt5arrayIPcLm3EELi4E23TrivialOffsetCalculatorILi2EjESA_ILi1EjENS0_6memory12LoadWithCastILi2EEENSD_13StoreWithCastILi1EEEEEviT_T0_T2_T3_T4_T5_,"a",@progbits
	.sectionflags	@""
	.align	4
.nv.constant0._ZN2at6native27unrolled_elementwise_kernelINS0_13BinaryFunctorIbbbZNS0_19maximum_kernel_cudaERNS_18TensorIteratorBaseEEUlbbE_EESt5arrayIPcLm3EELi4E23TrivialOffsetCalculatorILi2EjESA_ILi1EjENS0_6memory12LoadWithCastILi2EEENSD_13StoreWithCastILi1EEEEEviT_T0_T2_T3_T4_T5_:
	.zero		408


//--------------------- .nv.constant0._ZN2at6native18elementwise_kernelILi128ELi4EZNS0_22gpu_kernel_impl_nocastINS0_13BinaryFunctorIbbbZNS0_19maximum_kernel_cudaERNS_18TensorIteratorBaseEEUlbbE_EEEEvS5_RKT_EUliE_EEviT1_ --------------------------
	.section	.nv.constant0._ZN2at6native18elementwise_kernelILi128ELi4EZNS0_22gpu_kernel_impl_nocastINS0_13BinaryFunctorIbbbZNS0_19maximum_kernel_cudaERNS_18TensorIteratorBaseEEUlbbE_EEEEvS5_RKT_EUliE_EEviT1_,"a",@progbits
	.sectionflags	@""
	.align	4
.nv.constant0._ZN2at6native18elementwise_kernelILi128ELi4EZNS0_22gpu_kernel_impl_nocastINS0_13BinaryFunctorIbbbZNS0_19maximum_kernel_cudaERNS_18TensorIteratorBaseEEUlbbE_EEEEvS5_RKT_EUliE_EEviT1_:
	.zero		1008


//--------------------- .nv.constant0._ZN2at6native27unrolled_elementwise_kernelINS0_13BinaryFunctorIbbbZNS0_19maximum_kernel_cudaERNS_18TensorIteratorBaseEEUlbbE_EESt5arrayIPcLm3EELi4E23TrivialOffsetCalculatorILi2EjESA_ILi1EjENS0_6memory15LoadWithoutCastENSD_16StoreWithoutCastEEEviT_T0_T2_T3_T4_T5_ --------------------------
	.section	.nv.constant0._ZN2at6native27unrolled_elementwise_kernelINS0_13BinaryFunctorIbbbZNS0_19maximum_kernel_cudaERNS_18TensorIteratorBaseEEUlbbE_EESt5arrayIPcLm3EELi4E23TrivialOffsetCalculatorILi2EjESA_ILi1EjENS0_6memory15LoadWithoutCastENSD_16StoreWithoutCastEEEviT_T0_T2_T3_T4_T5_,"a",@progbits
	.sectionflags	@""
	.align	4
.nv.constant0._ZN2at6native27unrolled_elementwise_kernelINS0_13BinaryFunctorIbbbZNS0_19maximum_kernel_cudaERNS_18TensorIteratorBaseEEUlbbE_EESt5arrayIPcLm3EELi4E23TrivialOffsetCalculatorILi2EjESA_ILi1EjENS0_6memory15LoadWithoutCastENSD_16StoreWithoutCastEEEviT_T0_T2_T3_T4_T5_:
	.zero		388


//--------------------- .nv.constant0._ZN2at6native29vectorized_elementwise_kernelILi2ENS0_13BinaryFunctorIbbbZNS0_19maximum_kernel_cudaERNS_18TensorIteratorBaseEEUlbbE_EESt5arrayIPcLm3EEEEviT0_T1_ --------------------------
	.section	.nv.constant0._ZN2at6native29vectorized_elementwise_kernelILi2ENS0_13BinaryFunctorIbbbZNS0_19maximum_kernel_cudaERNS_18TensorIteratorBaseEEUlbbE_EESt5arrayIPcLm3EEEEviT0_T1_,"a",@progbits
	.sectionflags	@""
	.align	4
.nv.constant0._ZN2at6native29vectorized_elementwise_kernelILi2ENS0_13BinaryFunctorIbbbZNS0_19maximum_kernel_cudaERNS_18TensorIteratorBaseEEUlbbE_EESt5arrayIPcLm3EEEEviT0_T1_:
	.zero		384


//--------------------- .nv.constant0._ZN2at6native29vectorized_elementwise_kernelILi4ENS0_13BinaryFunctorIbbbZNS0_19maximum_kernel_cudaERNS_18TensorIteratorBaseEEUlbbE_EESt5arrayIPcLm3EEEEviT0_T1_ --------------------------
	.section	.nv.constant0._ZN2at6native29vectorized_elementwise_kernelILi4ENS0_13BinaryFunctorIbbbZNS0_19maximum_kernel_cudaERNS_18TensorIteratorBaseEEUlbbE_EESt5arrayIPcLm3EEEEviT0_T1_,"a",@progbits
	.sectionflags	@""
	.align	4
.nv.constant0._ZN2at6native29vectorized_elementwise_kernelILi4ENS0_13BinaryFunctorIbbbZNS0_19maximum_kernel_cudaERNS_18TensorIteratorBaseEEUlbbE_EESt5arrayIPcLm3EEEEviT0_T1_:
	.zero		384


//--------------------- .nv.constant0._ZN2at6native29vectorized_elementwise_kernelILi8ENS0_13BinaryFunctorIbbbZNS0_19maximum_kernel_cudaERNS_18TensorIteratorBaseEEUlbbE_EESt5arrayIPcLm3EEEEviT0_T1_ --------------------------
	.section	.nv.constant0._ZN2at6native29vectorized_elementwise_kernelILi8ENS0_13BinaryFunctorIbbbZNS0_19maximum_kernel_cudaERNS_18TensorIteratorBaseEEUlbbE_EESt5arrayIPcLm3EEEEviT0_T1_,"a",@progbits
	.sectionflags	@""
	.align	4
.nv.constant0._ZN2at6native29vectorized_elementwise_kernelILi8ENS0_13BinaryFunctorIbbbZNS0_19maximum_kernel_cudaERNS_18TensorIteratorBaseEEUlbbE_EESt5arrayIPcLm3EEEEviT0_T1_:
	.zero		384


//--------------------- .text._ZN2at6native18elementwise_kernelILi128ELi4EZNS0_15gpu_kernel_implINS0_13AUnaryFunctorIN3c108BFloat16ES5_S5_ZZZNS0_16fmin_kernel_cudaERNS_18TensorIteratorBaseEENKUlvE_clEvENKUlvE2_clEvEUlS5_S5_E_EEEEvS7_RKT_EUliE_EEviT1_ --------------------------
	.section	.text._ZN2at6native18elementwise_kernelILi128ELi4EZNS0_15gpu_kernel_implINS0_13AUnaryFunctorIN3c108BFloat16ES5_S5_ZZZNS0_16fmin_kernel_cudaERNS_18TensorIteratorBaseEENKUlvE_clEvENKUlvE2_clEvEUlS5_S5_E_EEEEvS7_RKT_EUliE_EEviT1_,"ax",@progbits
	.sectioninfo	@"SHI_REGISTERS=26"
	.align	128
        .global         _ZN2at6native18elementwise_kernelILi128ELi4EZNS0_15gpu_kernel_implINS0_13AUnaryFunctorIN3c108BFloat16ES5_S5_ZZZNS0_16fmin_kernel_cudaERNS_18TensorIteratorBaseEENKUlvE_clEvENKUlvE2_clEvEUlS5_S5_E_EEEEvS7_RKT_EUliE_EEviT1_
        .type           _ZN2at6native18elementwise_kernelILi128ELi4EZNS0_15gpu_kernel_implINS0_13AUnaryFunctorIN3c108BFloat16ES5_S5_ZZZNS0_16fmin_kernel_cudaERNS_18TensorIteratorBaseEENKUlvE_clEvENKUlvE2_clEvEUlS5_S5_E_EEEEvS7_RKT_EUliE_EEviT1_,@function
        .size           _ZN2at6native18elementwise_kernelILi128ELi4EZNS0_15gpu_kernel_implINS0_13AUnaryFunctorIN3c108BFloat16ES5_S5_ZZZNS0_16fmin_kernel_cudaERNS_18TensorIteratorBaseEENKUlvE_clEvENKUlvE2_clEvEUlS5_S5_E_EEEEvS7_RKT_EUliE_EEviT1_,(.L_x_39939 - _ZN2at6native18elementwise_kernelILi128ELi4EZNS0_15gpu_kernel_implINS0_13AUnaryFunctorIN3c108BFloat16ES5_S5_ZZZNS0_16fmin_kernel_cudaERNS_18TensorIteratorBaseEENKUlvE_clEvENKUlvE2_clEvEUlS5_S5_E_EEEEvS7_RKT_EUliE_EEviT1_)
        .other          _ZN2at6native18elementwise_kernelILi128ELi4EZNS0_15gpu_kernel_implINS0_13AUnaryFunctorIN3c108BFloat16ES5_S5_ZZZNS0_16fmin_kernel_cudaERNS_18TensorIteratorBaseEENKUlvE_clEvENKUlvE2_clEvEUlS5_S5_E_EEEEvS7_RKT_EUliE_EEviT1_,@"STO_CUDA_ENTRY STV_DEFAULT"
_ZN2at6native18elementwise_kernelILi128ELi4EZNS0_15gpu_kernel_implINS0_13AUnaryFunctorIN3c108BFloat16ES5_S5_ZZZNS0_16fmin_kernel_cudaERNS_18TensorIteratorBaseEENKUlvE_clEvENKUlvE2_clEvEUlS5_S5_E_EEEEvS7_RKT_EUliE_EEviT1_:
.text._ZN2at6native18elementwise_kernelILi128ELi4EZNS0_15gpu_kernel_implINS0_13AUnaryFunctorIN3c108BFloat16ES5_S5_ZZZNS0_16fmin_kernel_cudaERNS_18TensorIteratorBaseEENKUlvE_clEvENKUlvE2_clEvEUlS5_S5_E_EEEEvS7_RKT_EUliE_EEviT1_:
[----:B------:R-:W-:Y:S02]  /*0000*/  IMAD.MOV.U32 R1, RZ, RZ, c[0x0][0x28] ;  /* 0x00000a00ff017624 */ /* 0x000fe400078e00ff */
[----:B------:R-:W0:Y:S01]  /*0010*/  S2R R18, SR_CTAID.X ;  /* 0x0000000000127919 */ /* 0x000e220000002500 */
[----:B------:R-:W-:Y:S01]  /*0020*/  ULDC.64 UR36, c[0x0][0x118] ;  /* 0x0000460000247ab9 */ /* 0x000fe20000000a00 */
[----:B------:R-:W-:Y:S02]  /*0030*/  BSSY B6, `(.L_x_0) ;  /* 0x00002e4000067945 */ /* 0x000fe40003800000 */
[----:B------:R-:W0:Y:S02]  /*0040*/  S2R R23, SR_TID.X ;  /* 0x0000000000177919 */ /* 0x000e240000002100 */
[----:B0-----:R-:W-:-:S05]  /*0050*/  IMAD R19, R18, 0x200, R23 ;  /* 0x0000020012137824 */ /* 0x001fca00078e0217 */
[----:B------:R-:W-:-:S13]  /*0060*/  ISETP.GE.AND P0, PT, R19, c[0x0][0x160], PT ;  /* 0x0000580013007a0c */ /* 0x000fda0003f06270 */
[----:B------:R-:W-:Y:S05]  /*0070*/  @P0 BRA `(.L_x_1) ;  /* 0x00002df000000947 */ /* 0x000fea0003800000 */
[----:B------:R-:W-:Y:S01]  /*0080*/  ISETP.NE.AND P0, PT, RZ, c[0x0][0x168], PT ;  /* 0x00005a00ff007a0c */ /* 0x000fe20003f05270 */
[----:B------:R-:W-:Y:S02]  /*0090*/  IMAD.MOV.U32 R0, RZ, RZ, RZ ;  /* 0x000000ffff007224 */ /* 0x000fe400078e00ff */
[----:B------:R-:W-:-:S10]  /*00a0*/  IMAD.MOV.U32 R16, RZ, RZ, RZ ;  /* 0x000000ffff107224 */ /* 0x000fd400078e00ff */
[----:B------:R-:W-:Y:S05]  /*00b0*/  @!P0 BRA `(.L_x_2) ;  /* 0x00000e1000008947 */ /* 0x000fea0003800000 */
[----:B------:R-:W-:Y:S02]  /*00c0*/  IMAD.MOV.U32 R2, RZ, RZ, RZ ;  /* 0x000000ffff027224 */ /* 0x000fe400078e00ff */
[----:B------:R-:W-:Y:S02]  /*00d0*/  IMAD.MOV.U32 R3, RZ, RZ, R19 ;  /* 0x000000ffff037224 */ /* 0x000fe400078e0013 */
[----:B------:R-:W-:Y:S02]  /*00e0*/  IMAD.MOV.U32 R6, RZ, RZ, c[0x0][0x168] ;  /* 0x00005a00ff067624 */ /* 0x000fe400078e00ff */
[----:B------:R-:W-:-:S03]  /*00f0*/  IMAD.HI.U32 R2, R19, c[0x0][0x170], R2 ;  /* 0x00005c0013027a27 */ /* 0x000fc600078e0002 */
[----:B------:R-:W-:Y:S02]  /*0100*/  ISETP.NE.AND P0, PT, R6, 0x1, PT ;  /* 0x000000010600780c */ /* 0x000fe40003f05270 */
[----:B------:R-:W-:-:S05]  /*0110*/  SHF.R.U32.HI R3, RZ, c[0x0][0x174], R2 ;  /* 0x00005d00ff037a19 */ /* 0x000fca0000011602 */
[----:B------:R-:W-:-:S04]  /*0120*/  IMAD.MOV R0, RZ, RZ, -R3 ;  /* 0x000000ffff007224 */ /* 0x000fc800078e0a03 */
[----:B------:R-:W-:-:S04]  /*0130*/  IMAD R19, R0, c[0x0][0x16c], R19 ;  /* 0x00005b0000137a24 */ /* 0x000fc800078e0213 */
[C---:B------:R-:W-:Y:S02]  /*0140*/  IMAD R16, R19.reuse, c[0x0][0x298], RZ ;  /* 0x0000a60013107a24 */ /* 0x040fe400078e02ff */
[----:B------:R-:W-:Y:S01]  /*0150*/  IMAD R0, R19, c[0x0][0x29c], RZ ;  /* 0x0000a70013007a24 */ /* 0x000fe200078e02ff */
[----:B------:R-:W-:Y:S05]  /*0160*/  @!P0 BRA `(.L_x_2) ;  /* 0x00000d6000008947 */ /* 0x000fea0003800000 */
[----:B------:R-:W-:Y:S01]  /*0170*/  IMAD.MOV.U32 R2, RZ, RZ, RZ ;  /* 0x000000ffff027224 */ /* 0x000fe200078e00ff */
[----:B------:R-:W-:-:S03]  /*0180*/  ISETP.NE.AND P0, PT, R6, 0x2, PT ;  /* 0x000000020600780c */ /* 0x000fc60003f05270 */
[----:B------:R-:W-:-:S05]  /*0190*/  IMAD.HI.U32 R4, R3, c[0x0][0x17c], R2 ;  /* 0x00005f0003047a27 */ /* 0x000fca00078e0002 */
[----:B------:R-:W-:-:S05]  /*01a0*/  SHF.R.U32.HI R5, RZ, c[0x0][0x180], R4 ;  /* 0x00006000ff057a19 */ /* 0x000fca0000011604 */
[----:B------:R-:W-:-:S04]  /*01b0*/  IMAD.MOV R2, RZ, RZ, -R5 ;  /* 0x000000ffff027224 */ /* 0x000fc800078e0a05 */
[----:B------:R-:W-:-:S04]  /*01c0*/  IMAD R3, R2, c[0x0][0x178], R3 ;  /* 0x00005e0002037a24 */ /* 0x000fc800078e0203 */
[C---:B------:R-:W-:Y:S02]  /*01d0*/  IMAD R16, R3.reuse, c[0x0][0x2a0], RZ ;  /* 0x0000a80003107a24 */ /* 0x040fe400078e02ff */
[----:B------:R-:W-:Y:S02]  /*01e0*/  IMAD R0, R3, c[0x0][0x2a4], R0 ;  /* 0x0000a90003007a24 */ /* 0x000fe400078e0200 */
[----:B------:R-:W-:Y:S01]  /*01f0*/  IMAD R16, R19, c[0x0][0x298], R16 ;  /* 0x0000a60013107a24 */ /* 0x000fe200078e0210 */
[----:B------:R-:W-:Y:S05]  /*0200*/  @!P0 BRA `(.L_x_2) ;  /* 0x00000cc000008947 */ /* 0x000fea0003800000 */
[----:B------:R-:W-:Y:S01]  /*0210*/  IMAD.MOV.U32 R4, RZ, RZ, RZ ;  /* 0x000000ffff047224 */ /* 0x000fe200078e00ff */
[----:B------:R-:W-:-:S03]  /*0220*/  ISETP.NE.AND P0, PT, R6, 0x3, PT ;  /* 0x000000030600780c */ /* 0x000fc60003f05270 */
[----:B------:R-:W-:-:S05]  /*0230*/  IMAD.HI.U32 R2, R5, c[0x0][0x188], R4 ;  /* 0x0000620005027a27 */ /* 0x000fca00078e0004 */
[----:B------:R-:W-:-:S05]  /*0240*/  SHF.R.U32.HI R3, RZ, c[0x0][0x18c], R2 ;  /* 0x00006300ff037a19 */ /* 0x000fca0000011602 */
[----:B------:R-:W-:-:S04]  /*0250*/  IMAD.MOV R4, RZ, RZ, -R3 ;  /* 0x000000ffff047224 */ /* 0x000fc800078e0a03 */
[----:B------:R-:W-:-:S04]  /*0260*/  IMAD R5, R4, c[0x0][0x184], R5 ;  /* 0x0000610004057a24 */ /* 0x000fc800078e0205 */
[C---:B------:R-:W-:Y:S02]  /*0270*/  IMAD R16, R5.reuse, c[0x0][0x2a8], R16 ;  /* 0x0000aa0005107a24 */ /* 0x040fe400078e0210 */
        /* <DEDUP_REMOVED lines=182> */
[----:B------:R-:W-:Y:S01]  /*0de0*/  ISETP.NE.AND P0, PT, R6, 0x18, PT ;  /* 0x000000180600780c */ /* 0x000fe20003f05270 */
[----:B------:R-:W-:-:S04]  /*0df0*/  IMAD.MOV.U32 R2, RZ, RZ, RZ ;  /* 0x000000ffff027224 */ /* 0x000fc800078e00ff */
[----:B------:R-:W-:-:S05]  /*0e00*/  IMAD.HI.U32 R4, R3, c[0x0][0x284], R2 ;  /* 0x0000a10003047a27 */ /* 0x000fca00078e0002 */
[----:B------:R-:W-:-:S03]  /*0e10*/  SHF.R.U32.HI R5, RZ, c[0x0][0x288], R4 ;  /* 0x0000a200ff057a19 */ /* 0x000fc60000011604 */
[----:B------:R-:W-:Y:S02]  /*0e20*/  @P0 IMAD.MOV.U32 R4, RZ, RZ, RZ ;  /* 0x000000ffff040224 */ /* 0x000fe400078e00ff */
[--C-:B------:R-:W-:Y:S02]  /*0e30*/  IMAD.MOV R7, RZ, RZ, -R5.reuse ;  /* 0x000000ffff077224 */ /* 0x100fe400078e0a05 */
[----:B------:R-:W-:-:S04]  /*0e40*/  @P0 IMAD.HI.U32 R2, R5, c[0x0][0x290], R4 ;  /* 0x0000a40005020a27 */ /* 0x000fc800078e0004 */
[----:B------:R-:W-:Y:S01]  /*0e50*/  IMAD R3, R7, c[0x0][0x280], R3 ;  /* 0x0000a00007037a24 */ /* 0x000fe200078e0203 */
[----:B------:R-:W-:-:S03]  /*0e60*/  @P0 SHF.R.U32.HI R2, RZ, c[0x0][0x294], R2 ;  /* 0x0000a500ff020a19 */ /* 0x000fc60000011602 */
[C---:B------:R-:W-:Y:S02]  /*0e70*/  IMAD R16, R3.reuse, c[0x0][0x350], R16 ;  /* 0x0000d40003107a24 */ /* 0x040fe400078e0210 */
[----:B------:R-:W-:Y:S02]  /*0e80*/  @P0 IMAD.MOV R4, RZ, RZ, -R2 ;  /* 0x000000ffff040224 */ /* 0x000fe400078e0a02 */
[----:B------:R-:W-:Y:S02]  /*0e90*/  IMAD R0, R3, c[0x0][0x354], R0 ;  /* 0x0000d50003007a24 */ /* 0x000fe400078e0200 */
[----:B------:R-:W-:-:S04]  /*0ea0*/  @P0 IMAD R5, R4, c[0x0][0x28c], R5 ;  /* 0x0000a30004050a24 */ /* 0x000fc800078e0205 */
[C---:B------:R-:W-:Y:S02]  /*0eb0*/  @P0 IMAD R16, R5.reuse, c[0x0][0x358], R16 ;  /* 0x0000d60005100a24 */ /* 0x040fe400078e0210 */
[----:B------:R-:W-:Y:S02]  /*0ec0*/  @P0 IMAD R0, R5, c[0x0][0x35c], R0 ;  /* 0x0000d70005000a24 */ /* 0x000fe400078e0200 */
.L_x_2:
[----:B------:R-:W0:Y:S01]  /*0ed0*/  LDC.U8 R5, c[0x0][0x375] ;  /* 0x0000dd40ff057b82 */ /* 0x000e220000000000 */
[----:B------:R-:W-:Y:S02]  /*0ee0*/  IADD3 R16, P1, R16, c[0x0][0x360], RZ ;  /* 0x0000d80010107a10 */ /* 0x000fe40007f3e0ff */
[----:B------:R-:W-:-:S03]  /*0ef0*/  IADD3 R2, P2, R0, c[0x0][0x368], RZ ;  /* 0x0000da0000027a10 */ /* 0x000fc60007f5e0ff */
[----:B------:R-:W-:Y:S02]  /*0f00*/  IMAD.X R17, RZ, RZ, c[0x0][0x364], P1 ;  /* 0x0000d900ff117624 */ /* 0x000fe400008e06ff */
[----:B------:R-:W-:Y:S01]  /*0f10*/  IMAD.X R3, RZ, RZ, c[0x0][0x36c], P2 ;  /* 0x0000db00ff037624 */ /* 0x000fe200010e06ff */
[----:B0-----:R-:W-:-:S04]  /*0f20*/  PRMT R4, R5, 0x9910, RZ ;  /* 0x0000991005047816 */ /* 0x001fc800000000ff */
[----:B------:R-:W-:-:S13]  /*0f30*/  ISETP.GT.AND P0, PT, R4, 0x9, PT ;  /* 0x000000090400780c */ /* 0x000fda0003f04270 */
[----:B------:R-:W-:Y:S05]  /*0f40*/  @P0 BRA `(.L_x_3) ;  /* 0x0000042000000947 */ /* 0x000fea0003800000 */
[----:B------:R-:W-:-:S13]  /*0f50*/  ISETP.GT.AND P0, PT, R4, 0x4, PT ;  /* 0x000000040400780c */ /* 0x000fda0003f04270 */
[----:B------:R-:W-:Y:S05]  /*0f60*/  @P0 BRA `(.L_x_4) ;  /* 0x0000020000000947 */ /* 0x000fea0003800000 */
[----:B------:R-:W-:-:S13]  /*0f70*/  ISETP.GT.AND P0, PT, R4, 0x1, PT ;  /* 0x000000010400780c */ /* 0x000fda0003f04270 */
[----:B------:R-:W-:Y:S05]  /*0f80*/  @P0 BRA `(.L_x_5) ;  /* 0x000000c000000947 */ /* 0x000fea0003800000 */
[----:B------:R-:W-:-:S13]  /*0f90*/  ISETP.NE.AND P0, PT, R5, RZ, PT ;  /* 0x000000ff0500720c */ /* 0x000fda0003f05270 */
[----:B------:R-:W-:Y:S05]  /*0fa0*/  @!P0 BRA `(.L_x_6) ;  /* 0x0000006000008947 */ /* 0x000fea0003800000 */
[----:B------:R-:W-:-:S13]  /*0fb0*/  ISETP.NE.AND P0, PT, R4, 0x1, PT ;  /* 0x000000010400780c */ /* 0x000fda0003f05270 */
[----:B------:R-:W-:Y:S05]  /*0fc0*/  @P0 BRA `(.L_x_7) ;  /* 0x00000cf000000947 */ /* 0x000fea0003800000 */
[----:B------:R-:W2:Y:S02]  /*0fd0*/  LDG.E.S8 R2, [R2.64] ;  /* 0x0000002402027981 */ /* 0x000ea4000c1e1300 */
[----:B--2---:R-:W0:Y:S02]  /*0fe0*/  I2F.S16 R0, R2 ;  /* 0x0000000200007306 */ /* 0x004e240000101400 */
[----:B0-----:R-:W-:Y:S01]  /*0ff0*/  F2FP.BF16.PACK_AB R0, RZ, R0 ;  /* 0x00000000ff00723e */ /* 0x001fe200000010ff */
[----:B------:R-:W-:Y:S05]  /*1000*/  BRA `(.L_x_8) ;  /* 0x00000e7000007947 */ /* 0x000fea0003800000 */
.L_x_6:
[----:B------:R-:W2:Y:S02]  /*1010*/  LDG.E.U8 R2, [R2.64] ;  /* 0x0000002402027981 */ /* 0x000ea4000c1e1100 */
[----:B--2---:R-:W0:Y:S02]  /*1020*/  I2F.U16 R0, R2 ;  /* 0x0000000200007306 */ /* 0x004e240000101000 */
[----:B0-----:R-:W-:Y:S01]  /*1030*/  F2FP.BF16.PACK_AB R0, RZ, R0 ;  /* 0x00000000ff00723e */ /* 0x001fe200000010ff */
[----:B------:R-:W-:Y:S05]  /*1040*/  BRA `(.L_x_8) ;  /* 0x00000e3000007947 */ /* 0x000fea0003800000 */
.L_x_5:
[----:B------:R-:W-:-:S13]  /*1050*/  ISETP.NE.AND P0, PT, R4, 0x2, PT ;  /* 0x000000020400780c */ /* 0x000fda0003f05270 */
[----:B------:R-:W-:Y:S05]  /*1060*/  @!P0 BRA `(.L_x_9) ;  /* 0x000000c000008947 */ /* 0x000fea0003800000 */
[----:B------:R-:W-:-:S13]  /*1070*/  ISETP.NE.AND P0, PT, R4, 0x3, PT ;  /* 0x000000030400780c */ /* 0x000fda0003f05270 */
[----:B------:R-:W-:Y:S05]  /*1080*/  @!P0 BRA `(.L_x_10) ;  /* 0x0000006000008947 */ /* 0x000fea0003800000 */
[----:B------:R-:W-:-:S13]  /*1090*/  ISETP.NE.AND P0, PT, R4, 0x4, PT ;  /* 0x000000040400780c */ /* 0x000fda0003f05270 */
[----:B------:R-:W-:Y:S05]  /*10a0*/  @P0 BRA `(.L_x_7) ;  /* 0x00000c1000000947 */ /* 0x000fea0003800000 */
[----:B------:R-:W2:Y:S02]  /*10b0*/  LDG.E.64 R2, [R2.64] ;  /* 0x0000002402027981 */ /* 0x000ea4000c1e1b00 */
[----:B--2---:R-:W0:Y:S02]  /*10c0*/  I2F.S64 R0, R2 ;  /* 0x0000000200007312 */ /* 0x004e240000301400 */
[----:B0-----:R-:W-:Y:S01]  /*10d0*/  F2FP.BF16.PACK_AB R0, RZ, R0 ;  /* 0x00000000ff00723e */ /* 0x001fe200000010ff */
[----:B------:R-:W-:Y:S05]  /*10e0*/  BRA `(.L_x_8) ;  /* 0x00000d9000007947 */ /* 0x000fea0003800000 */
.L_x_10:
[----:B------:R-:W2:Y:S02]  /*10f0*/  LDG.E R2, [R2.64] ;  /* 0x0000002402027981 */ /* 0x000ea4000c1e1900 */
[----:B--2---:R-:W0:Y:S02]  /*1100*/  I2F R0, R2 ;  /* 0x0000000200007306 */ /* 0x004e240000201400 */
[----:B0-----:R-:W-:Y:S01]  /*1110*/  F2FP.BF16.PACK_AB R0, RZ, R0 ;  /* 0x00000000ff00723e */ /* 0x001fe200000010ff */
[----:B------:R-:W-:Y:S05]  /*1120*/  BRA `(.L_x_8) ;  /* 0x00000d5000007947 */ /* 0x000fea0003800000 */
.L_x_9:
[----:B------:R-:W2:Y:S02]  /*1130*/  LDG.E.U16 R2, [R2.64] ;  /* 0x0000002402027981 */ /* 0x000ea4000c1e1500 */
[----:B--2---:R-:W0:Y:S02]  /*1140*/  I2F.S16 R0, R2 ;  /* 0x0000000200007306 */ /* 0x004e240000101400 */
[----:B0-----:R-:W-:Y:S01]  /*1150*/  F2FP.BF16.PACK_AB R0, RZ, R0 ;  /* 0x00000000ff00723e */ /* 0x001fe200000010ff */
[----:B------:R-:W-:Y:S05]  /*1160*/  BRA `(.L_x_8) ;  /* 0x00000d1000007947 */ /* 0x000fea0003800000 */
.L_x_4:
[----:B------:R-:W-:-:S13]  /*1170*/  ISETP.GT.AND P0, PT, R4, 0x6, PT ;  /* 0x000000060400780c */ /* 0x000fda0003f04270 */
[----:B------:R-:W-:Y:S05]  /*1180*/  @P0 BRA `(.L_x_11) ;  /* 0x000000b000000947 */ /* 0x000fea0003800000 */
[----:B------:R-:W-:-:S13]  /*1190*/  ISETP.NE.AND P0, PT, R4, 0x5, PT ;  /* 0x000000050400780c */ /* 0x000fda0003f05270 */
[----:B------:R-:W-:Y:S05]  /*11a0*/  @!P0 BRA `(.L_x_12) ;  /* 0x0000005000008947 */ /* 0x000fea0003800000 */
[----:B------:R-:W-:-:S13]  /*11b0*/  ISETP.NE.AND P0, PT, R4, 0x6, PT ;  /* 0x000000060400780c */ /* 0x000fda0003f05270 */
[----:B------:R-:W-:Y:S05]  /*11c0*/  @P0 BRA `(.L_x_7) ;  /* 0x00000af000000947 */ /* 0x000fea0003800000 */
[----:B------:R-:W2:Y:S02]  /*11d0*/  LDG.E R2, [R2.64] ;  /* 0x0000002402027981 */ /* 0x000ea4000c1e1900 */
[----:B--2---:R-:W-:Y:S01]  /*11e0*/  F2FP.BF16.PACK_AB R0, RZ, R2 ;  /* 0x00000002ff00723e */ /* 0x004fe200000010ff */
[----:B------:R-:W-:Y:S05]  /*11f0*/  BRA `(.L_x_8) ;  /* 0x00000c8000007947 */ /* 0x000fea0003800000 */
.L_x_12:
[----:B------:R-:W2:Y:S02]  /*1200*/  LDG.E.U16 R0, [R2.64] ;  /* 0x0000002402007981 */ /* 0x000ea4000c1e1500 */
[----:B--2---:R-:W-:-:S05]  /*1210*/  HADD2.F32 R0, -RZ, R0.H0_H0 ;  /* 0x20000000ff007230 */ /* 0x004fca0000004100 */
[----:B------:R-:W-:Y:S01]  /*1220*/  F2FP.BF16.PACK_AB R0, RZ, R0 ;  /* 0x00000000ff00723e */ /* 0x000fe200000010ff */
[----:B------:R-:W-:Y:S05]  /*1230*/  BRA `(.L_x_8) ;  /* 0x00000c4000007947 */ /* 0x000fea0003800000 */
.L_x_11:
[----:B------:R-:W-:-:S13]  /*1240*/  ISETP.NE.AND P0, PT, R4, 0x7, PT ;  /* 0x000000070400780c */ /* 0x000fda0003f05270 */
[----:B------:R-:W-:Y:S05]  /*1250*/  @!P0 BRA `(.L_x_13) ;  /* 0x000000b000008947 */ /* 0x000fea0003800000 */
[----:B------:R-:W-:-:S13]  /*1260*/  ISETP.NE.AND P0, PT, R4, 0x8, PT ;  /* 0x000000080400780c */ /* 0x000fda0003f05270 */
[----:B------:R-:W-:Y:S05]  /*1270*/  @!P0 BRA `(.L_x_14) ;  /* 0x0000005000008947 */ /* 0x000fea0003800000 */
[----:B------:R-:W-:-:S13]  /*1280*/  ISETP.NE.AND P0, PT, R4, 0x9, PT ;  /* 0x000000090400780c */ /* 0x000fda0003f05270 */
[----:B------:R-:W-:Y:S05]  /*1290*/  @P0 BRA `(.L_x_7) ;  /* 0x00000a2000000947 */ /* 0x000fea0003800000 */
[----:B------:R-:W2:Y:S02]  /*12a0*/  LDG.E R2, [R2.64] ;  /* 0x0000002402027981 */ /* 0x000ea4000c1e1900 */
[----:B--2---:R-:W-:Y:S01]  /*12b0*/  F2FP.BF16.PACK_AB R0, RZ, R2 ;  /* 0x00000002ff00723e */ /* 0x004fe200000010ff */
[----:B------:R-:W-:Y:S05]  /*12c0*/  BRA `(.L_x_8) ;  /* 0x00000bb000007947 */ /* 0x000fea0003800000 */
.L_x_14:
[----:B------:R-:W2:Y:S02]  /*12d0*/  LDG.E.U16 R2, [R2.64] ;  /* 0x0000002402027981 */ /* 0x000ea4000c1e1500 */
[----:B--2---:R-:W-:-:S05]  /*12e0*/  HADD2.F32 R0, -RZ, R2.H0_H0 ;  /* 0x20000002ff007230 */ /* 0x004fca0000004100 */
[----:B------:R-:W-:Y:S01]  /*12f0*/  F2FP.BF16.PACK_AB R0, RZ, R0 ;  /* 0x00000000ff00723e */ /* 0x000fe200000010ff */
[----:B------:R-:W-:Y:S05]  /*1300*/  BRA `(.L_x_8) ;  /* 0x00000b7000007947 */ /* 0x000fea0003800000 */
.L_x_13:
[----:B------:R-:W2:Y:S02]  /*1310*/  LDG.E.64 R2, [R2.64] ;  /* 0x0000002402027981 */ /* 0x000ea4000c1e1b00 */
[----:B--2---:R-:W0:Y:S01]  /*1320*/  F2F.F32.F64 R0, R2 ;  /* 0x0000000200007310 */ /* 0x004e220000301000 */
[----:B------:R-:W0:-:S14]  /*1330*/  DSETP.GEU.AND P0, PT, |R2|, c[0x2][0x0], PT ;  /* 0x008000000200762a */ /* 0x000e1c0003f0e200 */
[----:B0-----:R-:W-:-:S05]  /*1340*/  @!P0 FMUL R0, R0, 1.175494350822287508e-38 ;  /* 0x0080000000008820 */ /* 0x001fca0000400000 */
[----:B------:R-:W-:Y:S01]  /*1350*/  F2FP.BF16.PACK_AB R0, RZ, R0 ;  /* 0x00000000ff00723e */ /* 0x000fe200000010ff */
[----:B------:R-:W-:Y:S05]  /*1360*/  BRA `(.L_x_8) ;  /* 0x00000b1000007947 */ /* 0x000fea0003800000 */
.L_x_3:
[----:B------:R-:W-:-:S13]  /*1370*/  ISETP.GT.AND P0, PT, R4, 0x18, PT ;  /* 0x000000180400780c */ /* 0x000fda0003f04270 */
[----:B------:R-:W-:Y:S05]  /*1380*/  @P0 BRA `(.L_x_15) ;  /* 0x000003e000000947 */ /* 0x000fea0003800000 */
[----:B------:R-:W-:-:S13]  /*1390*/  ISETP.GT.AND P0, PT, R4, 0xe, PT ;  /* 0x0000000e0400780c */ /* 0x000fda0003f04270 */
[----:B------:R-:W-:Y:S05]  /*13a0*/  @P0 BRA `(.L_x_16) ;  /* 0x000000f000000947 */ /* 0x000fea0003800000 */
[----:B------:R-:W-:-:S13]  /*13b0*/  ISETP.NE.AND P0, PT, R4, 0xa, PT ;  /* 0x0000000a0400780c */ /* 0x000fda0003f05270 */
[----:B------:R-:W-:Y:S05]  /*13c0*/  @!P0 BRA `(.L_x_17) ;  /* 0x0000007000008947 */ /* 0x000fea0003800000 */
[----:B------:R-:W-:-:S13]  /*13d0*/  ISETP.NE.AND P0, PT, R4, 0xb, PT ;  /* 0x0000000b0400780c */ /* 0x000fda0003f05270 */
[----:B------:R-:W-:Y:S05]  /*13e0*/  @P0 BRA `(.L_x_7) ;  /* 0x000008d000000947 */ /* 0x000fea0003800000 */
[----:B------:R-:W2:Y:S02]  /*13f0*/  LDG.E.U8 R2, [R2.64] ;  /* 0x0000002402027981 */ /* 0x000ea4000c1e1100 */
[----:B--2---:R-:W-:-:S04]  /*1400*/  ISETP.NE.AND P0, PT, R2, RZ, PT ;  /* 0x000000ff0200720c */ /* 0x004fc80003f05270 */
[----:B------:R-:W-:-:S04]  /*1410*/  FSEL R0, RZ, 1, !P0 ;  /* 0x3f800000ff007808 */ /* 0x000fc80004000000 */
[----:B------:R-:W-:Y:S01]  /*1420*/  F2FP.BF16.PACK_AB R0, RZ, R0 ;  /* 0x00000000ff00723e */ /* 0x000fe200000010ff */
[----:B------:R-:W-:Y:S05]  /*1430*/  BRA `(.L_x_8) ;  /* 0x00000a4000007947 */ /* 0x000fea0003800000 */
.L_x_17:
[----:B------:R-:W2:Y:S02]  /*1440*/  LDG.E.64 R2, [R2.64] ;  /* 0x0000002402027981 */ /* 0x000ea4000c1e1b00 */
[----:B--2---:R-:W0:Y:S01]  /*1450*/  F2F.F32.F64 R0, R2 ;  /* 0x0000000200007310 */ /* 0x004e220000301000 */
[----:B------:R-:W0:-:S14]  /*1460*/  DSETP.GEU.AND P0, PT, |R2|, c[0x2][0x0], PT ;  /* 0x008000000200762a */ /* 0x000e1c0003f0e200 */
[----:B0-----:R-:W-:-:S05]  /*1470*/  @!P0 FMUL R0, R0, 1.175494350822287508e-38 ;  /* 0x0080000000008820 */ /* 0x001fca0000400000 */
[----:B------:R-:W-:Y:S01]  /*1480*/  F2FP.BF16.PACK_AB R0, RZ, R0 ;  /* 0x00000000ff00723e */ /* 0x000fe200000010ff */
[----:B------:R-:W-:Y:S05]  /*1490*/  BRA `(.L_x_8) ;  /* 0x000009e000007947 */ /* 0x000fea0003800000 */
.L_x_16:
[----:B------:R-:W-:-:S13]  /*14a0*/  ISETP.NE.AND P0, PT, R4, 0xf, PT ;  /* 0x0000000f0400780c */ /* 0x000fda0003f05270 */
[----:B------:R-:W-:Y:S05]  /*14b0*/  @!P0 BRA `(.L_x_18) ;  /* 0x0000029000008947 */ /* 0x000fea0003800000 */
[----:B------:R-:W-:-:S13]  /*14c0*/  ISETP.NE.AND P0, PT, R4, 0x17, PT ;  /* 0x000000170400780c */ /* 0x000fda0003f05270 */
[----:B------:R-:W-:Y:S05]  /*14d0*/  @!P0 BRA `(.L_x_19) ;  /* 0x0000018000008947 */ /* 0x000fea0003800000 */
[----:B------:R-:W-:-:S13]  /*14e0*/  ISETP.NE.AND P0, PT, R4, 0x18, PT ;  /* 0x000000180400780c */ /* 0x000fda0003f05270 */
[----:B------:R-:W-:Y:S05]  /*14f0*/  @P0 BRA `(.L_x_7) ;  /* 0x000007c000000947 */ /* 0x000fea0003800000 */
[----:B------:R-:W2:Y:S01]  /*1500*/  LDG.E.U8 R0, [R2.64] ;  /* 0x0000002402007981 */ /* 0x000ea2000c1e1100 */
[----:B------:R-:W-:Y:S02]  /*1510*/  IMAD.MOV.U32 R8, RZ, RZ, -0x800000 ;  /* 0xff800000ff087424 */ /* 0x000fe400078e00ff */
[----:B--2---:R-:W-:-:S05]  /*1520*/  IMAD.SHL.U32 R0, R0, 0x1000000, RZ ;  /* 0x0100000000007824 */ /* 0x004fca00078e00ff */
[----:B------:R-:W-:-:S04]  /*1530*/  LOP3.LUT R4, R0, 0x7f000000, RZ, 0xc0, !PT ;  /* 0x7f00000000047812 */ /* 0x000fc800078ec0ff */
[----:B------:R-:W0:Y:S01]  /*1540*/  FLO.U32 R5, R4 ;  /* 0x0000000400057300 */ /* 0x000e2200000e0000 */
[C---:B------:R-:W-:Y:S02]  /*1550*/  IADD3 R6, R4.reuse, 0x1000000, RZ ;  /* 0x0100000004067810 */ /* 0x040fe40007ffe0ff */
[----:B------:R-:W-:Y:S02]  /*1560*/  IADD3 R2, R4, -0x1, RZ ;  /* 0xffffffff04027810 */ /* 0x000fe40007ffe0ff */
[----:B------:R-:W-:Y:S02]  /*1570*/  SHF.R.S32.HI R6, RZ, 0x8, R6 ;  /* 0x00000008ff067819 */ /* 0x000fe40000011406 */
[----:B------:R-:W-:Y:S02]  /*1580*/  SHF.R.S32.HI R2, RZ, 0x1f, R2 ;  /* 0x0000001fff027819 */ /* 0x000fe40000011402 */
[----:B0-----:R-:W-:-:S04]  /*1590*/  IADD3 R5, -R5, 0x1f, RZ ;  /* 0x0000001f05057810 */ /* 0x001fc80007ffe1ff */
[C---:B------:R-:W-:Y:S02]  /*15a0*/  ISETP.GT.U32.AND P0, PT, R5.reuse, 0x4, PT ;  /* 0x000000040500780c */ /* 0x040fe40003f04070 */
[----:B------:R-:W-:-:S04]  /*15b0*/  IADD3 R5, R5, -0x4, RZ ;  /* 0xfffffffc05057810 */ /* 0x000fc80007ffe0ff */
[----:B------:R-:W-:-:S05]  /*15c0*/  SEL R5, R5, RZ, P0 ;  /* 0x000000ff05057207 */ /* 0x000fca0000000000 */
[----:B------:R-:W-:Y:S01]  /*15d0*/  IMAD R8, R5, R8, 0x3c000000 ;  /* 0x3c00000005087424 */ /* 0x000fe200078e0208 */
[----:B------:R-:W-:-:S04]  /*15e0*/  SHF.L.U32 R5, R4, R5, RZ ;  /* 0x0000000504057219 */ /* 0x000fc800000006ff */
[----:B------:R-:W-:-:S04]  /*15f0*/  LEA.HI R5, R5, R8, RZ, 0x1c ;  /* 0x0000000805057211 */ /* 0x000fc800078fe0ff */
[----:B------:R-:W-:-:S04]  /*1600*/  LOP3.LUT R5, R5, 0x7f800000, R6, 0xf8, !PT ;  /* 0x7f80000005057812 */ /* 0x000fc800078ef806 */
[----:B------:R-:W-:-:S04]  /*1610*/  LOP3.LUT R5, R5, R2, RZ, 0x30, !PT ;  /* 0x0000000205057212 */ /* 0x000fc800078e30ff */
[----:B------:R-:W-:-:S04]  /*1620*/  LOP3.LUT R5, R5, 0x80000000, R0, 0xf8, !PT ;  /* 0x8000000005057812 */ /* 0x000fc800078ef800 */
[----:B------:R-:W-:-:S04]  /*1630*/  F2FP.BF16.PACK_AB R5, RZ, R5 ;  /* 0x00000005ff05723e */ /* 0x000fc800000010ff */
[----:B------:R-:W-:Y:S01]  /*1640*/  PRMT R0, R5, 0x7610, R0 ;  /* 0x0000761005007816 */ /* 0x000fe20000000000 */
[----:B------:R-:W-:Y:S05]  /*1650*/  BRA `(.L_x_8) ;  /* 0x0000082000007947 */ /* 0x000fea0003800000 */
.L_x_19:
[----:B------:R-:W2:Y:S02]  /*1660*/  LDG.E.U8 R2, [R2.64] ;  /* 0x0000002402027981 */ /* 0x000ea4000c1e1100 */
[C---:B--2---:R-:W-:Y:S02]  /*1670*/  IMAD.SHL.U32 R0, R2.reuse, 0x2000000, RZ ;  /* 0x0200000002007824 */ /* 0x044fe400078e00ff */
[----:B------:R-:W-:-:S03]  /*1680*/  IMAD.SHL.U32 R5, R2, 0x1000000, RZ ;  /* 0x0100000002057824 */ /* 0x000fc600078e00ff */
[----:B------:R-:W-:-:S13]  /*1690*/  ISETP.GE.U32.AND P0, PT, R0, 0x8000000, PT ;  /* 0x080000000000780c */ /* 0x000fda0003f06070 */
[C---:B------:R-:W-:Y:S02]  /*16a0*/  @!P0 IMAD.SHL.U32 R0, R2.reuse, 0x100, RZ ;  /* 0x0000010002008824 */ /* 0x040fe400078e00ff */
[----:B------:R-:W-:-:S03]  /*16b0*/  @P0 IMAD.SHL.U32 R4, R2, 0x200000, RZ ;  /* 0x0020000002040824 */ /* 0x000fc600078e00ff */
[----:B------:R-:W-:Y:S02]  /*16c0*/  @!P0 LOP3.LUT R0, R0, 0x7f00, RZ, 0xc0, !PT ;  /* 0x00007f0000008812 */ /* 0x000fe400078ec0ff */
[----:B------:R-:W-:Y:S02]  /*16d0*/  @P0 LOP3.LUT R4, R4, 0x70000000, RZ, 0xfc, !PT ;  /* 0x7000000004040812 */ /* 0x000fe400078efcff */
[----:B------:R-:W-:-:S03]  /*16e0*/  @!P0 LOP3.LUT R0, R0, 0x3f000000, RZ, 0xfc, !PT ;  /* 0x3f00000000008812 */ /* 0x000fc600078efcff */
[----:B------:R-:W-:Y:S02]  /*16f0*/  @P0 FMUL.FTZ R4, R4, 1.9259299443872358531e-34 ;  /* 0x0780000004040820 */ /* 0x000fe40000410000 */
[----:B------:R-:W-:-:S05]  /*1700*/  @!P0 FADD.FTZ R4, R0, -0.5 ;  /* 0xbf00000000048421 */ /* 0x000fca0000010000 */
[----:B------:R-:W-:-:S04]  /*1710*/  LOP3.LUT R4, R4, 0x80000000, R5, 0xf8, !PT ;  /* 0x8000000004047812 */ /* 0x000fc800078ef805 */
[----:B------:R-:W-:-:S04]  /*1720*/  F2FP.BF16.PACK_AB R4, RZ, R4 ;  /* 0x00000004ff04723e */ /* 0x000fc800000010ff */
[----:B------:R-:W-:Y:S01]  /*1730*/  PRMT R0, R4, 0x7610, R0 ;  /* 0x0000761004007816 */ /* 0x000fe20000000000 */
[----:B------:R-:W-:Y:S05]  /*1740*/  BRA `(.L_x_8) ;  /* 0x0000073000007947 */ /* 0x000fea0003800000 */
.L_x_18:
[----:B------:R0:W5:Y:S01]  /*1750*/  LDG.E.U16 R0, [R2.64] ;  /* 0x0000002402007981 */ /* 0x000162000c1e1500 */
[----:B------:R-:W-:Y:S05]  /*1760*/  BRA `(.L_x_8) ;  /* 0x0000071000007947 */ /* 0x000fea0003800000 */
.L_x_15:
[----:B------:R-:W-:-:S13]  /*1770*/  ISETP.GT.AND P0, PT, R4, 0x1b, PT ;  /* 0x0000001b0400780c */ /* 0x000fda0003f04270 */
[----:B------:R-:W-:Y:S05]  /*1780*/  @P0 BRA `(.L_x_20) ;  /* 0x0000042000000947 */ /* 0x000fea0003800000 */
[----:B------:R-:W-:-:S13]  /*1790*/  ISETP.NE.AND P0, PT, R4, 0x19, PT ;  /* 0x000000190400780c */ /* 0x000fda0003f05270 */
[----:B------:R-:W-:Y:S05]  /*17a0*/  @!P0 BRA `(.L_x_21) ;  /* 0x0000024000008947 */ /* 0x000fea0003800000 */
[----:B------:R-:W-:-:S13]  /*17b0*/  ISETP.NE.AND P0, PT, R4, 0x1a, PT ;  /* 0x0000001a0400780c */ /* 0x000fda0003f05270 */
[----:B------:R-:W-:Y:S05]  /*17c0*/  @!P0 BRA `(.L_x_22) ;  /* 0x0000006000008947 */ /* 0x000fea0003800000 */
[----:B------:R-:W-:-:S13]  /*17d0*/  ISETP.NE.AND P0, PT, R4, 0x1b, PT ;  /* 0x0000001b0400780c */ /* 0x000fda0003f05270 */
[----:B------:R-:W-:Y:S05]  /*17e0*/  @P0 BRA `(.L_x_7) ;  /* 0x000004d000000947 */ /* 0x000fea0003800000 */
[----:B------:R-:W2:Y:S02]  /*17f0*/  LDG.E.U16 R2, [R2.64] ;  /* 0x0000002402027981 */ /* 0x000ea4000c1e1500 */
[----:B--2---:R-:W0:Y:S02]  /*1800*/  I2F.U16 R0, R2 ;  /* 0x0000000200007306 */ /* 0x004e240000101000 */
[----:B0-----:R-:W-:Y:S01]  /*1810*/  F2FP.BF16.PACK_AB R0, RZ, R0 ;  /* 0x00000000ff00723e */ /* 0x001fe200000010ff */
[----:B------:R-:W-:Y:S05]  /*1820*/  BRA `(.L_x_8) ;  /* 0x0000065000007947 */ /* 0x000fea0003800000 */
.L_x_22:
[----:B------:R-:W2:Y:S01]  /*1830*/  LDG.E.U8 R2, [R2.64] ;  /* 0x0000002402027981 */ /* 0x000ea2000c1e1100 */
[----:B------:R-:W-:Y:S01]  /*1840*/  BSSY B0, `(.L_x_23) ;  /* 0x0000018000007945 */ /* 0x000fe20003800000 */
[----:B------:R-:W-:Y:S01]  /*1850*/  IMAD.MOV.U32 R0, RZ, RZ, RZ ;  /* 0x000000ffff007224 */ /* 0x000fe200078e00ff */
[----:B--2---:R-:W-:-:S13]  /*1860*/  ISETP.NE.AND P0, PT, R2, RZ, PT ;  /* 0x000000ff0200720c */ /* 0x004fda0003f05270 */
[----:B------:R-:W-:Y:S05]  /*1870*/  @!P0 BRA `(.L_x_24) ;  /* 0x0000014000008947 */ /* 0x000fea0003800000 */
[----:B------:R-:W-:-:S13]  /*1880*/  ISETP.NE.AND P0, PT, R2, 0x80, PT ;  /* 0x000000800200780c */ /* 0x000fda0003f05270 */
[----:B------:R-:W-:Y:S01]  /*1890*/  @!P0 IMAD.MOV.U32 R0, RZ, RZ, 0x7f800001 ;  /* 0x7f800001ff008424 */ /* 0x000fe200078e00ff */
[----:B------:R-:W-:Y:S05]  /*18a0*/  @!P0 BRA `(.L_x_24) ;  /* 0x0000011000008947 */ /* 0x000fea0003800000 */
[C---:B------:R-:W-:Y:S01]  /*18b0*/  LOP3.LUT P0, R0, R2.reuse, 0x78, RZ, 0xc0, !PT ;  /* 0x0000007802007812 */ /* 0x040fe2000780c0ff */
[----:B------:R-:W-:Y:S01]  /*18c0*/  BSSY B1, `(.L_x_25) ;  /* 0x000000c000017945 */ /* 0x000fe20003800000 */
[----:B------:R-:W-:Y:S02]  /*18d0*/  SHF.R.U32.HI R3, RZ, 0x7, R2 ;  /* 0x00000007ff037819 */ /* 0x000fe40000011602 */
[----:B------:R-:W-:Y:S02]  /*18e0*/  LOP3.LUT R2, R2, 0x7, RZ, 0xc0, !PT ;  /* 0x0000000702027812 */ /* 0x000fe400078ec0ff */
[----:B------:R-:W-:Y:S01]  /*18f0*/  SHF.R.U32.HI R0, RZ, 0x3, R0 ;  /* 0x00000003ff007819 */ /* 0x000fe20000011600 */
[----:B------:R-:W-:-:S06]  /*1900*/  IMAD.U32 R4, R3, -0x80000000, RZ ;  /* 0x8000000003047824 */ /* 0x000fcc00078e00ff */
[----:B------:R-:W-:Y:S05]  /*1910*/  @P0 BRA `(.L_x_26) ;  /* 0x0000006000000947 */ /* 0x000fea0003800000 */
[----:B------:R-:W0:Y:S02]  /*1920*/  FLO.U32 R3, R2 ;  /* 0x0000000200037300 */ /* 0x000e2400000e0000 */
[----:B0-----:R-:W-:-:S04]  /*1930*/  IADD3 R3, -R3, 0x1f, RZ ;  /* 0x0000001f03037810 */ /* 0x001fc80007ffe1ff */
[----:B------:R-:W-:Y:S02]  /*1940*/  IADD3 R5, R3, -0x1c, RZ ;  /* 0xffffffe403057810 */ /* 0x000fe40007ffe0ff */
[----:B------:R-:W-:Y:S02]  /*1950*/  IADD3 R0, R0, 0x1d, -R3 ;  /* 0x0000001d00007810 */ /* 0x000fe40007ffe803 */
[----:B------:R-:W-:-:S04]  /*1960*/  SHF.L.U32 R5, R2, R5, RZ ;  /* 0x0000000502057219 */ /* 0x000fc800000006ff */
[----:B------:R-:W-:Y:S02]  /*1970*/  LOP3.LUT R2, R5, 0x7, RZ, 0xc0, !PT ;  /* 0x0000000705027812 */ /* 0x000fe400078ec0ff */
.L_x_26:
[----:B------:R-:W-:Y:S05]  /*1980*/  BSYNC B1 ;  /* 0x0000000000017941 */ /* 0x000fea0003800000 */
.L_x_25:
[----:B------:R-:W-:Y:S01]  /*1990*/  LEA R3, R0, 0x3b800000, 0x17 ;  /* 0x3b80000000037811 */ /* 0x000fe200078eb8ff */
[----:B------:R-:W-:-:S05]  /*19a0*/  IMAD.SHL.U32 R0, R2, 0x100000, RZ ;  /* 0x0010000002007824 */ /* 0x000fca00078e00ff */
[----:B------:R-:W-:Y:S02]  /*19b0*/  LOP3.LUT R0, R3, R0, R4, 0xfe, !PT ;  /* 0x0000000003007212 */ /* 0x000fe400078efe04 */
.L_x_24:
[----:B------:R-:W-:Y:S05]  /*19c0*/  BSYNC B0 ;  /* 0x0000000000007941 */ /* 0x000fea0003800000 */
.L_x_23:
[----:B------:R-:W-:Y:S01]  /*19d0*/  F2FP.BF16.PACK_AB R0, RZ, R0 ;  /* 0x00000000ff00723e */ /* 0x000fe200000010ff */
[----:B------:R-:W-:Y:S05]  /*19e0*/  BRA `(.L_x_8) ;  /* 0x0000049000007947 */ /* 0x000fea0003800000 */
.L_x_21:
        /* <DEDUP_REMOVED lines=21> */
.L_x_30:
[----:B------:R-:W-:Y:S05]  /*1b40*/  BSYNC B1 ;  /* 0x0000000000017941 */ /* 0x000fea0003800000 */
.L_x_29:
[----:B------:R-:W-:Y:S01]  /*1b50*/  LEA R3, R0, 0x37800000, 0x17 ;  /* 0x3780000000037811 */ /* 0x000fe200078eb8ff */
[----:B------:R-:W-:-:S05]  /*1b60*/  IMAD.SHL.U32 R0, R2, 0x200000, RZ ;  /* 0x0020000002007824 */ /* 0x000fca00078e00ff */
[----:B------:R-:W-:Y:S02]  /*1b70*/  LOP3.LUT R0, R3, R0, R4, 0xfe, !PT ;  /* 0x0000000003007212 */ /* 0x000fe400078efe04 */
.L_x_28:
[----:B------:R-:W-:Y:S05]  /*1b80*/  BSYNC B0 ;  /* 0x0000000000007941 */ /* 0x000fea0003800000 */
.L_x_27:
[----:B------:R-:W-:Y:S01]  /*1b90*/  F2FP.BF16.PACK_AB R0, RZ, R0 ;  /* 0x00000000ff00723e */ /* 0x000fe200000010ff */
[----:B------:R-:W-:Y:S05]  /*1ba0*/  BRA `(.L_x_8) ;  /* 0x000002d000007947 */ /* 0x000fea0003800000 */
.L_x_20:
[----:B------:R-:W-:-:S13]  /*1bb0*/  ISETP.NE.AND P0, PT, R4, 0x1c, PT ;  /* 0x0000001c0400780c */ /* 0x000fda0003f05270 */
[----:B------:R-:W-:Y:S05]  /*1bc0*/  @!P0 BRA `(.L_x_31) ;  /* 0x0000028000008947 */ /* 0x000fea0003800000 */
[----:B------:R-:W-:-:S13]  /*1bd0*/  ISETP.NE.AND P0, PT, R4, 0x1d, PT ;  /* 0x0000001d0400780c */ /* 0x000fda0003f05270 */
[----:B------:R-:W-:Y:S05]  /*1be0*/  @!P0 BRA `(.L_x_32) ;  /* 0x0000022000008947 */ /* 0x000fea0003800000 */
[----:B------:R-:W-:-:S13]  /*1bf0*/  ISETP.NE.AND P0, PT, R4, 0x2c, PT ;  /* 0x0000002c0400780c */ /* 0x000fda0003f05270 */
[----:B------:R-:W-:Y:S05]  /*1c00*/  @P0 BRA `(.L_x_7) ;  /* 0x000000b000000947 */ /* 0x000fea0003800000 */
[----:B------:R-:W2:Y:S01]  /*1c10*/  LDG.E.U8 R2, [R2.64] ;  /* 0x0000002402027981 */ /* 0x000ea2000c1e1100 */
[----:B------:R-:W-:Y:S01]  /*1c20*/  BSSY B0, `(.L_x_33) ;  /* 0x0000007000007945 */ /* 0x000fe20003800000 */
[----:B------:R-:W-:Y:S01]  /*1c30*/  IMAD.MOV.U32 R0, RZ, RZ, 0x400000 ;  /* 0x00400000ff007424 */ /* 0x000fe200078e00ff */
[----:B--2---:R-:W-:-:S13]  /*1c40*/  ISETP.NE.AND P0, PT, R2, RZ, PT ;  /* 0x000000ff0200720c */ /* 0x004fda0003f05270 */
[----:B------:R-:W-:Y:S05]  /*1c50*/  @!P0 BRA `(.L_x_34) ;  /* 0x0000003000008947 */ /* 0x000fea0003800000 */
[----:B------:R-:W-:-:S13]  /*1c60*/  ISETP.NE.AND P0, PT, R2, 0xff, PT ;  /* 0x000000ff0200780c */ /* 0x000fda0003f05270 */
[----:B------:R-:W-:Y:S02]  /*1c70*/  @!P0 IMAD.MOV.U32 R0, RZ, RZ, 0x7f800001 ;  /* 0x7f800001ff008424 */ /* 0x000fe400078e00ff */
[----:B------:R-:W-:Y:S02]  /*1c80*/  @P0 IMAD.SHL.U32 R0, R2, 0x800000, RZ ;  /* 0x0080000002000824 */ /* 0x000fe400078e00ff */
.L_x_34:
[----:B------:R-:W-:Y:S05]  /*1c90*/  BSYNC B0 ;  /* 0x0000000000007941 */ /* 0x000fea0003800000 */
.L_x_33:
[----:B------:R-:W-:Y:S01]  /*1ca0*/  F2FP.BF16.PACK_AB R0, RZ, R0 ;  /* 0x00000000ff00723e */ /* 0x000fe200000010ff */
[----:B------:R-:W-:Y:S05]  /*1cb0*/  BRA `(.L_x_8) ;  /* 0x000001c000007947 */ /* 0x000fea0003800000 */
.L_x_7:
[----:B------:R-:W-:Y:S01]  /*1cc0*/  MOV R2, 0x0 ;  /* 0x0000000000027802 */ /* 0x000fe20000000f00 */
[----:B------:R-:W-:Y:S02]  /*1cd0*/  IMAD.MOV.U32 R4, RZ, RZ, c[0x4][0x188] ;  /* 0x01006200ff047624 */ /* 0x000fe400078e00ff */
[----:B------:R-:W-:Y:S02]  /*1ce0*/  IMAD.MOV.U32 R5, RZ, RZ, c[0x4][0x18c] ;  /* 0x01006300ff057624 */ /* 0x000fe400078e00ff */
[----:B------:R-:W-:Y:S01]  /*1cf0*/  IMAD.MOV.U32 R6, RZ, RZ, c[0x4][0x190] ;  /* 0x01006400ff067624 */ /* 0x000fe200078e00ff */
[----:B------:R-:W0:Y:S01]  /*1d00*/  LDC.64 R2, c[0x4][R2] ;  /* 0x0100000002027b82 */ /* 0x000e220000000a00 */
[----:B------:R-:W-:-:S02]  /*1d10*/  IMAD.MOV.U32 R7, RZ, RZ, c[0x4][0x194] ;  /* 0x01006500ff077624 */ /* 0x000fc400078e00ff */
[----:B------:R-:W-:Y:S02]  /*1d20*/  IMAD.MOV.U32 R8, RZ, RZ, 0x4e ;  /* 0x0000004eff087424 */ /* 0x000fe400078e00ff */
[----:B------:R-:W-:Y:S02]  /*1d30*/  IMAD.MOV.U32 R10, RZ, RZ, c[0x4][0x98] ;  /* 0x01002600ff0a7624 */ /* 0x000fe400078e00ff */
[----:B------:R-:W-:Y:S02]  /*1d40*/  IMAD.MOV.U32 R11, RZ, RZ, c[0x4][0x9c] ;  /* 0x01002700ff0b7624 */ /* 0x000fe400078e00ff */
[----:B------:R-:W-:Y:S02]  /*1d50*/  IMAD.MOV.U32 R12, RZ, RZ, 0x1 ;  /* 0x00000001ff0c7424 */ /* 0x000fe400078e00ff */
[----:B------:R-:W-:Y:S02]  /*1d60*/  IMAD.MOV.U32 R13, RZ, RZ, RZ ;  /* 0x000000ffff0d7224 */ /* 0x000fe400078e00ff */
[----:B------:R-:W-:Y:S01]  /*1d70*/  LEPC R14 ;  /* 0x00000000000e734e */ /* 0x000fe20000000000 */
[----:B------:R-:W-:Y:S02]  /*1d80*/  MOV R9, 0x1df0 ;  /* 0x00001df000097802 */ /* 0x000fe40000000f00 */
[----:B------:R-:W-:-:S02]  /*1d90*/  MOV R20, 0x1d70 ;  /* 0x00001d7000147802 */ /* 0x000fc40000000f00 */
[----:B------:R-:W-:Y:S02]  /*1da0*/  MOV R21, 0x0 ;  /* 0x0000000000157802 */ /* 0x000fe40000000f00 */
[----:B------:R-:W-:Y:S02]  /*1db0*/  MOV R0, 0x0 ;  /* 0x0000000000007802 */ /* 0x000fe40000000f00 */
[----:B------:R-:W-:-:S04]  /*1dc0*/  IADD3 R20, P0, P1, -R20, R9, R14 ;  /* 0x0000000914147210 */ /* 0x000fc8000791e10e */
[----:B------:R-:W-:-:S04]  /*1dd0*/  IADD3.X R21, ~R0, R21, R15, P0, P1 ;  /* 0x0000001500157210 */ /* 0x000fc800007e250f */
[----:B0-----:R-:W-:Y:S05]  /*1de0*/  CALL.ABS.NOINC R2 ;  /* 0x0000000002007343 */ /* 0x001fea0003c00000 */
[----:B------:R-:W-:Y:S01]  /*1df0*/  PRMT R0, RZ, 0x7610, R0 ;  /* 0x00007610ff007816 */ /* 0x000fe20000000000 */
[----:B------:R-:W-:Y:S05]  /*1e00*/  BRA `(.L_x_8) ;  /* 0x0000007000007947 */ /* 0x000fea0003800000 */
.L_x_32:
[----:B------:R-:W2:Y:S02]  /*1e10*/  LDG.E.64 R2, [R2.64] ;  /* 0x0000002402027981 */ /* 0x000ea4000c1e1b00 */
[----:B--2---:R-:W0:Y:S02]  /*1e20*/  I2F.U64 R0, R2 ;  /* 0x0000000200007312 */ /* 0x004e240000301000 */
[----:B0-----:R-:W-:Y:S01]  /*1e30*/  F2FP.BF16.PACK_AB R0, RZ, R0 ;  /* 0x00000000ff00723e */ /* 0x001fe200000010ff */
[----:B------:R-:W-:Y:S05]  /*1e40*/  BRA `(.L_x_8) ;  /* 0x0000003000007947 */ /* 0x000fea0003800000 */
.L_x_31:
[----:B------:R-:W2:Y:S02]  /*1e50*/  LDG.E R2, [R2.64] ;  /* 0x0000002402027981 */ /* 0x000ea4000c1e1900 */
[----:B--2---:R-:W0:Y:S02]  /*1e60*/  I2F.U32 R0, R2 ;  /* 0x0000000200007306 */ /* 0x004e240000201000 */
[----:B0-----:R-:W-:-:S06]  /*1e70*/  F2FP.BF16.PACK_AB R0, RZ, R0 ;  /* 0x00000000ff00723e */ /* 0x001fcc00000010ff */
.L_x_8:
[----:B0-----:R-:W0:Y:S01]  /*1e80*/  LDC.U8 R3, c[0x0][0x374] ;  /* 0x0000dd00ff037b82 */ /* 0x001e220000000000 */
[----:B------:R-:W-:Y:S01]  /*1e90*/  ULDC.U16 UR4, c[0x0][0x372] ;  /* 0x0000dc8000047ab9 */ /* 0x000fe20000000400 */
[----:B-----5:R-:W-:Y:S01]  /*1ea0*/  PRMT R0, RZ, 0x5410, R0 ;  /* 0x00005410ff007816 */ /* 0x020fe20000000000 */
[----:B------:R-:W-:-:S06]  /*1eb0*/  UPRMT UR4, URZ, 0x5410, UR4 ;  /* 0x000054103f047896 */ /* 0x000fcc0008000004 */
[----:B------:R-:W-:-:S04]  /*1ec0*/  FMNMX.FTZ R0, R0, UR4, PT ;  /* 0x0000000400007c09 */ /* 0x000fc8000b810000 */
[----:B------:R-:W-:Y:S02]  /*1ed0*/  F2FP.BF16.PACK_AB R0, RZ, R0 ;  /* 0x00000000ff00723e */ /* 0x000fe400000010ff */
        /* <DEDUP_REMOVED lines=11> */
[----:B------:R-:W-:-:S04]  /*1f90*/  PRMT R0, RZ, 0x5410, R0 ;  /* 0x00005410ff007816 */ /* 0x000fc80000000000 */
[----:B------:R-:W0:Y:S02]  /*1fa0*/  F2I.FTZ.TRUNC.NTZ R3, R0 ;  /* 0x0000000000037305 */ /* 0x000e24000021f100 */
[----:B0-----:R0:W-:Y:S01]  /*1fb0*/  STG.E.U8 [R16.64], R3 ;  /* 0x0000000310007986 */ /* 0x0011e2000c101124 */
[----:B------:R-:W-:Y:S05]  /*1fc0*/  BRA `(.L_x_40) ;  /* 0x00000e8000007947 */ /* 0x000fea0003800000 */
.L_x_38:
[----:B------:R-:W-:-:S06]  /*1fd0*/  PRMT R3, RZ, 0x5410, R0 ;  /* 0x00005410ff037816 */ /* 0x000fcc0000000000 */
[----:B------:R-:W0:Y:S02]  /*1fe0*/  F2I.S64.TRUNC R2, R3 ;  /* 0x0000000300027311 */ /* 0x000e24000020d900 */
[----:B0-----:R0:W-:Y:S01]  /*1ff0*/  STG.E.U8 [R16.64], R2 ;  /* 0x0000000210007986 */ /* 0x0011e2000c101124 */
[----:B------:R-:W-:Y:S05]  /*2000*/  BRA `(.L_x_40) ;  /* 0x00000e4000007947 */ /* 0x000fea0003800000 */
.L_x_37:
[----:B------:R-:W-:-:S13]  /*2010*/  ISETP.NE.AND P0, PT, R2, 0x2, PT ;  /* 0x000000020200780c */ /* 0x000fda0003f05270 */
[----:B------:R-:W-:Y:S05]  /*2020*/  @!P0 BRA `(.L_x_41) ;  /* 0x000000c000008947 */ /* 0x000fea0003800000 */
[----:B------:R-:W-:-:S13]  /*2030*/  ISETP.NE.AND P0, PT, R2, 0x3, PT ;  /* 0x000000030200780c */ /* 0x000fda0003f05270 */
[----:B------:R-:W-:Y:S05]  /*2040*/  @!P0 BRA `(.L_x_42) ;  /* 0x0000006000008947 */ /* 0x000fea0003800000 */
[----:B------:R-:W-:-:S13]  /*2050*/  ISETP.NE.AND P0, PT, R2, 0x4, PT ;  /* 0x000000040200780c */ /* 0x000fda0003f05270 */
[----:B------:R-:W-:Y:S05]  /*2060*/  @P0 BRA `(.L_x_39) ;  /* 0x00000c3000000947 */ /* 0x000fea0003800000 */
[----:B------:R-:W-:-:S06]  /*2070*/  PRMT R2, RZ, 0x5410, R0 ;  /* 0x00005410ff027816 */ /* 0x000fcc0000000000 */
[----:B------:R-:W0:Y:S02]  /*2080*/  F2I.S64.TRUNC R2, R2 ;  /* 0x0000000200027311 */ /* 0x000e24000020d900 */
[----:B0-----:R0:W-:Y:S01]  /*2090*/  STG.E.64 [R16.64], R2 ;  /* 0x0000000210007986 */ /* 0x0011e2000c101b24 */
[----:B------:R-:W-:Y:S05]  /*20a0*/  BRA `(.L_x_40) ;  /* 0x00000da000007947 */ /* 0x000fea0003800000 */
.L_x_42:
[----:B------:R-:W-:-:S04]  /*20b0*/  PRMT R0, RZ, 0x5410, R0 ;  /* 0x00005410ff007816 */ /* 0x000fc80000000000 */
[----:B------:R-:W0:Y:S02]  /*20c0*/  F2I.FTZ.TRUNC.NTZ R3, R0 ;  /* 0x0000000000037305 */ /* 0x000e24000021f100 */
[----:B0-----:R0:W-:Y:S01]  /*20d0*/  STG.E [R16.64], R3 ;  /* 0x0000000310007986 */ /* 0x0011e2000c101924 */
[----:B------:R-:W-:Y:S05]  /*20e0*/  BRA `(.L_x_40) ;  /* 0x00000d6000007947 */ /* 0x000fea0003800000 */
.L_x_41:
[----:B------:R-:W-:-:S04]  /*20f0*/  PRMT R0, RZ, 0x5410, R0 ;  /* 0x00005410ff007816 */ /* 0x000fc80000000000 */
[----:B------:R-:W0:Y:S02]  /*2100*/  F2I.FTZ.TRUNC.NTZ R3, R0 ;  /* 0x0000000000037305 */ /* 0x000e24000021f100 */
[----:B0-----:R0:W-:Y:S01]  /*2110*/  STG.E.U16 [R16.64], R3 ;  /* 0x0000000310007986 */ /* 0x0011e2000c101524 */
[----:B------:R-:W-:Y:S05]  /*2120*/  BRA `(.L_x_40) ;  /* 0x00000d2000007947 */ /* 0x000fea0003800000 */
.L_x_36:
[----:B------:R-:W-:-:S13]  /*2130*/  ISETP.GT.AND P0, PT, R2, 0x6, PT ;  /* 0x000000060200780c */ /* 0x000fda0003f04270 */
[----:B------:R-:W-:Y:S05]  /*2140*/  @P0 BRA `(.L_x_43) ;  /* 0x000000b000000947 */ /* 0x000fea0003800000 */
[----:B------:R-:W-:-:S13]  /*2150*/  ISETP.NE.AND P0, PT, R2, 0x5, PT ;  /* 0x000000050200780c */ /* 0x000fda0003f05270 */
[----:B------:R-:W-:Y:S05]  /*2160*/  @!P0 BRA `(.L_x_44) ;  /* 0x0000005000008947 */ /* 0x000fea0003800000 */
[----:B------:R-:W-:-:S13]  /*2170*/  ISETP.NE.AND P0, PT, R2, 0x6, PT ;  /* 0x000000060200780c */ /* 0x000fda0003f05270 */
[----:B------:R-:W-:Y:S05]  /*2180*/  @P0 BRA `(.L_x_39) ;  /* 0x00000b1000000947 */ /* 0x000fea0003800000 */
[----:B------:R-:W-:-:S05]  /*2190*/  PRMT R3, RZ, 0x5410, R0 ;  /* 0x00005410ff037816 */ /* 0x000fca0000000000 */
[----:B------:R0:W-:Y:S01]  /*21a0*/  STG.E [R16.64], R3 ;  /* 0x0000000310007986 */ /* 0x0001e2000c101924 */
[----:B------:R-:W-:Y:S05]  /*21b0*/  BRA `(.L_x_40) ;  /* 0x00000c9000007947 */ /* 0x000fea0003800000 */
.L_x_44:
[----:B------:R-:W-:-:S04]  /*21c0*/  PRMT R0, RZ, 0x5410, R0 ;  /* 0x00005410ff007816 */ /* 0x000fc80000000000 */
[----:B------:R-:W-:-:S05]  /*21d0*/  F2FP.PACK_AB R0, RZ, R0 ;  /* 0x00000000ff00723e */ /* 0x000fca00000000ff */
[----:B------:R0:W-:Y:S01]  /*21e0*/  STG.E.U16 [R16.64], R0 ;  /* 0x0000000010007986 */ /* 0x0001e2000c101524 */
[----:B------:R-:W-:Y:S05]  /*21f0*/  BRA `(.L_x_40) ;  /* 0x00000c5000007947 */ /* 0x000fea0003800000 */
.L_x_43:
[----:B------:R-:W-:-:S13]  /*2200*/  ISETP.NE.AND P0, PT, R2, 0x7, PT ;  /* 0x000000070200780c */ /* 0x000fda0003f05270 */
[----:B------:R-:W-:Y:S05]  /*2210*/  @!P0 BRA `(.L_x_45) ;  /* 0x000000d000008947 */ /* 0x000fea0003800000 */
[----:B------:R-:W-:-:S13]  /*2220*/  ISETP.NE.AND P0, PT, R2, 0x8, PT ;  /* 0x000000080200780c */ /* 0x000fda0003f05270 */
[----:B------:R-:W-:Y:S05]  /*2230*/  @!P0 BRA `(.L_x_46) ;  /* 0x0000006000008947 */ /* 0x000fea0003800000 */
[----:B------:R-:W-:-:S13]  /*2240*/  ISETP.NE.AND P0, PT, R2, 0x9, PT ;  /* 0x000000090200780c */ /* 0x000fda0003f05270 */
[----:B------:R-:W-:Y:S05]  /*2250*/  @P0 BRA `(.L_x_39) ;  /* 0x00000a4000000947 */ /* 0x000fea0003800000 */
[----:B------:R-:W-:Y:S01]  /*2260*/  IMAD.MOV.U32 R3, RZ, RZ, RZ ;  /* 0x000000ffff037224 */ /* 0x000fe200078e00ff */
[----:B------:R-:W-:-:S05]  /*2270*/  PRMT R2, RZ, 0x5410, R0 ;  /* 0x00005410ff027816 */ /* 0x000fca0000000000 */
[----:B------:R0:W-:Y:S01]  /*2280*/  STG.E.64 [R16.64], R2 ;  /* 0x0000000210007986 */ /* 0x0001e2000c101b24 */
[----:B------:R-:W-:Y:S05]  /*2290*/  BRA `(.L_x_40) ;  /* 0x00000bb000007947 */ /* 0x000fea0003800000 */
.L_x_46:
[----:B------:R-:W-:-:S04]  /*22a0*/  PRMT R0, RZ, 0x5410, R0 ;  /* 0x00005410ff007816 */ /* 0x000fc80000000000 */
[----:B------:R-:W-:-:S04]  /*22b0*/  F2FP.PACK_AB R3, RZ, R0 ;  /* 0x00000000ff03723e */ /* 0x000fc800000000ff */
[----:B------:R-:W-:-:S05]  /*22c0*/  PRMT R3, R3, 0x5410, RZ ;  /* 0x0000541003037816 */ /* 0x000fca00000000ff */
[----:B------:R0:W-:Y:S01]  /*22d0*/  STG.E [R16.64], R3 ;  /* 0x0000000310007986 */ /* 0x0001e2000c101924 */
[----:B------:R-:W-:Y:S05]  /*22e0*/  BRA `(.L_x_40) ;  /* 0x00000b6000007947 */ /* 0x000fea0003800000 */
.L_x_45:
[----:B------:R-:W-:-:S05]  /*22f0*/  PRMT R2, RZ, 0x5410, R0 ;  /* 0x00005410ff027816 */ /* 0x000fca0000000000 */
[----:B------:R-:W-:-:S06]  /*2300*/  FMUL.FTZ R2, R2, 1 ;  /* 0x3f80000002027820 */ /* 0x000fcc0000410000 */
[----:B------:R-:W0:Y:S02]  /*2310*/  F2F.F64.F32 R2, R2 ;  /* 0x0000000200027310 */ /* 0x000e240000201800 */
[----:B0-----:R0:W-:Y:S01]  /*2320*/  STG.E.64 [R16.64], R2 ;  /* 0x0000000210007986 */ /* 0x0011e2000c101b24 */
[----:B------:R-:W-:Y:S05]  /*2330*/  BRA `(.L_x_40) ;  /* 0x00000b1000007947 */ /* 0x000fea0003800000 */
.L_x_35:
        /* <DEDUP_REMOVED lines=8> */
[----:B------:R-:W-:-:S04]  /*23c0*/  PRMT R0, RZ, 0x5410, R0 ;  /* 0x00005410ff007816 */ /* 0x000fc80000000000 */
[----:B------:R-:W-:-:S04]  /*23d0*/  FSETP.NEU.FTZ.AND P0, PT, R0, RZ, PT ;  /* 0x000000ff0000720b */ /* 0x000fc80003f1d000 */
[----:B------:R-:W-:-:S05]  /*23e0*/  SEL R3, RZ, 0x1, !P0 ;  /* 0x00000001ff037807 */ /* 0x000fca0004000000 */
[----:B------:R0:W-:Y:S01]  /*23f0*/  STG.E.U8 [R16.64], R3 ;  /* 0x0000000310007986 */ /* 0x0001e2000c101124 */
[----:B------:R-:W-:Y:S05]  /*2400*/  BRA `(.L_x_40) ;  /* 0x00000a4000007947 */ /* 0x000fea0003800000 */
.L_x_49:
[----:B------:R-:W-:Y:S01]  /*2410*/  PRMT R0, RZ, 0x5410, R0 ;  /* 0x00005410ff007816 */ /* 0x000fe20000000000 */
[----:B------:R-:W-:-:S04]  /*2420*/  CS2R R6, SRZ ;  /* 0x0000000000067805 */ /* 0x000fc8000001ff00 */
[----:B------:R-:W-:-:S04]  /*2430*/  FMUL.FTZ R0, R0, 1 ;  /* 0x3f80000000007820 */ /* 0x000fc80000410000 */
[----:B------:R-:W0:Y:S02]  /*2440*/  F2F.F64.F32 R4, R0 ;  /* 0x0000000000047310 */ /* 0x000e240000201800 */
[----:B0-----:R0:W-:Y:S01]  /*2450*/  STG.E.128 [R16.64], R4 ;  /* 0x0000000410007986 */ /* 0x0011e2000c101d24 */
[----:B------:R-:W-:Y:S05]  /*2460*/  BRA `(.L_x_40) ;  /* 0x000009e000007947 */ /* 0x000fea0003800000 */
.L_x_48:
[----:B------:R-:W-:-:S13]  /*2470*/  ISETP.NE.AND P0, PT, R2, 0xf, PT ;  /* 0x0000000f0200780c */ /* 0x000fda0003f05270 */
[----:B------:R-:W-:Y:S05]  /*2480*/  @!P0 BRA `(.L_x_50) ;  /* 0x000002d000008947 */ /* 0x000fea0003800000 */
[----:B------:R-:W-:-:S13]  /*2490*/  ISETP.NE.AND P0, PT, R2, 0x17, PT ;  /* 0x000000170200780c */ /* 0x000fda0003f05270 */
[----:B------:R-:W-:Y:S05]  /*24a0*/  @!P0 BRA `(.L_x_51) ;  /* 0x0000015000008947 */ /* 0x000fea0003800000 */
[----:B------:R-:W-:-:S13]  /*24b0*/  ISETP.NE.AND P0, PT, R2, 0x18, PT ;  /* 0x000000180200780c */ /* 0x000fda0003f05270 */
[----:B------:R-:W-:Y:S05]  /*24c0*/  @P0 BRA `(.L_x_39) ;  /* 0x000007d000000947 */ /* 0x000fea0003800000 */
[----:B------:R-:W-:Y:S01]  /*24d0*/  PRMT R5, RZ, 0x5410, R0 ;  /* 0x00005410ff057816 */ /* 0x000fe20000000000 */
[----:B------:R-:W-:Y:S03]  /*24e0*/  BSSY B0, `(.L_x_52) ;  /* 0x000000e000007945 */ /* 0x000fe60003800000 */
[C---:B------:R-:W-:Y:S02]  /*24f0*/  LOP3.LUT R2, R5.reuse, 0x7fffffff, RZ, 0xc0, !PT ;  /* 0x7fffffff05027812 */ /* 0x040fe400078ec0ff */
[----:B------:R-:W-:Y:S02]  /*2500*/  LOP3.LUT R0, R5, 0x80000000, RZ, 0xc0, !PT ;  /* 0x8000000005007812 */ /* 0x000fe400078ec0ff */
[----:B------:R-:W-:Y:S02]  /*2510*/  ISETP.GT.U32.AND P0, PT, R2, 0x43efffff, PT ;  /* 0x43efffff0200780c */ /* 0x000fe40003f04070 */
[----:B------:R-:W-:Y:S01]  /*2520*/  SHF.R.U32.HI R3, RZ, 0x18, R0 ;  /* 0x00000018ff037819 */ /* 0x000fe20000011600 */
[----:B------:R-:W-:-:S10]  /*2530*/  IMAD.MOV.U32 R0, RZ, RZ, 0x7f ;  /* 0x0000007fff007424 */ /* 0x000fd400078e00ff */
[----:B------:R-:W-:Y:S05]  /*2540*/  @P0 BRA `(.L_x_53) ;  /* 0x0000007000000947 */ /* 0x000fea0003800000 */
[----:B------:R-:W-:-:S13]  /*2550*/  ISETP.GE.U32.AND P0, PT, R2, 0x3c800000, PT ;  /* 0x3c8000000200780c */ /* 0x000fda0003f06070 */
[----:B------:R-:W-:Y:S01]  /*2560*/  @P0 SHF.R.U32.HI R0, RZ, 0x14, R5 ;  /* 0x00000014ff000819 */ /* 0x000fe20000011605 */
[----:B------:R-:W-:-:S03]  /*2570*/  @!P0 FADD.FTZ R2, R2, 16384 ;  /* 0x4680000002028421 */ /* 0x000fc60000010000 */
[----:B------:R-:W-:-:S04]  /*2580*/  @P0 LOP3.LUT R0, R0, 0x1, RZ, 0xc0, !PT ;  /* 0x0000000100000812 */ /* 0x000fc800078ec0ff */
[----:B------:R-:W-:-:S04]  /*2590*/  @P0 IADD3 R0, R5, 0x407ffff, R0 ;  /* 0x0407ffff05000810 */ /* 0x000fc80007ffe000 */
[----:B------:R-:W-:Y:S02]  /*25a0*/  @P0 SHF.R.U32.HI R0, RZ, 0x14, R0 ;  /* 0x00000014ff000819 */ /* 0x000fe40000011600 */
[----:B------:R-:W-:Y:S02]  /*25b0*/  @!P0 IADD3 R0, R2, -0x46800000, RZ ;  /* 0xb980000002008810 */ /* 0x000fe40007ffe0ff */
.L_x_53:
[----:B------:R-:W-:Y:S05]  /*25c0*/  BSYNC B0 ;  /* 0x0000000000007941 */ /* 0x000fea0003800000 */
.L_x_52:
[----:B------:R-:W-:-:S05]  /*25d0*/  LOP3.LUT R3, R0, R3, RZ, 0xfc, !PT ;  /* 0x0000000300037212 */ /* 0x000fca00078efcff */
[----:B------:R0:W-:Y:S01]  /*25e0*/  STG.E.U8 [R16.64], R3 ;  /* 0x0000000310007986 */ /* 0x0001e2000c101124 */
[----:B------:R-:W-:Y:S05]  /*25f0*/  BRA `(.L_x_40) ;  /* 0x0000085000007947 */ /* 0x000fea0003800000 */
.L_x_51:
[----:B------:R-:W-:Y:S01]  /*2600*/  PRMT R3, RZ, 0x5410, R0 ;  /* 0x00005410ff037816 */ /* 0x000fe20000000000 */
[----:B------:R-:W-:Y:S03]  /*2610*/  BSSY B0, `(.L_x_54) ;  /* 0x000000f000007945 */ /* 0x000fe60003800000 */
[----:B------:R-:W-:-:S04]  /*2620*/  LOP3.LUT R2, R3, 0x7fffffff, RZ, 0xc0, !PT ;  /* 0x7fffffff03027812 */ /* 0x000fc800078ec0ff */
[----:B------:R-:W-:-:S13]  /*2630*/  ISETP.GT.U32.AND P0, PT, R2, 0x477fffff, PT ;  /* 0x477fffff0200780c */ /* 0x000fda0003f04070 */
[----:B------:R-:W-:Y:S05]  /*2640*/  @P0 BRA `(.L_x_55) ;  /* 0x0000008000000947 */ /* 0x000fea0003800000 */
[----:B------:R-:W-:-:S13]  /*2650*/  ISETP.GE.U32.AND P0, PT, R2, 0x38800000, PT ;  /* 0x388000000200780c */ /* 0x000fda0003f06070 */
[----:B------:R-:W-:Y:S01]  /*2660*/  @P0 SHF.R.U32.HI R0, RZ, 0x15, R3 ;  /* 0x00000015ff000819 */ /* 0x000fe20000011603 */
[----:B------:R-:W-:-:S03]  /*2670*/  @!P0 FADD.FTZ R2, R2, 128 ;  /* 0x4300000002028421 */ /* 0x000fc60000010000 */
[----:B------:R-:W-:-:S04]  /*2680*/  @P0 LOP3.LUT R0, R0, 0x1, RZ, 0xc0, !PT ;  /* 0x0000000100000812 */ /* 0x000fc800078ec0ff */
[----:B------:R-:W-:-:S04]  /*2690*/  @P0 IADD3 R0, R3, 0x80fffff, R0 ;  /* 0x080fffff03000810 */ /* 0x000fc80007ffe000 */
[----:B------:R-:W-:Y:S02]  /*26a0*/  @P0 SHF.R.U32.HI R0, RZ, 0x15, R0 ;  /* 0x00000015ff000819 */ /* 0x000fe40000011600 */
[----:B------:R-:W-:Y:S01]  /*26b0*/  @!P0 IADD3 R0, R2, -0x43000000, RZ ;  /* 0xbd00000002008810 */ /* 0x000fe20007ffe0ff */
[----:B------:R-:W-:Y:S05]  /*26c0*/  BRA `(.L_x_56) ;  /* 0x0000003000007947 */ /* 0x000fea0003800000 */
.L_x_55:
[----:B------:R-:W-:Y:S01]  /*26d0*/  IMAD.MOV.U32 R0, RZ, RZ, 0x7f ;  /* 0x0000007fff007424 */ /* 0x000fe200078e00ff */
[----:B------:R-:W-:-:S04]  /*26e0*/  ISETP.GT.U32.AND P0, PT, R2, 0x7f800000, PT ;  /* 0x7f8000000200780c */ /* 0x000fc80003f04070 */
[----:B------:R-:W-:-:S04]  /*26f0*/  SEL R0, R0, 0x7c, P0 ;  /* 0x0000007c00007807 */ /* 0x000fc80000000000 */
.L_x_56:
[----:B------:R-:W-:Y:S05]  /*2700*/  BSYNC B0 ;  /* 0x0000000000007941 */ /* 0x000fea0003800000 */
.L_x_54:
[----:B------:R-:W-:-:S04]  /*2710*/  LOP3.LUT R2, R3, 0x80000000, RZ, 0xc0, !PT ;  /* 0x8000000003027812 */ /* 0x000fc800078ec0ff */
[----:B------:R-:W-:-:S04]  /*2720*/  SHF.R.U32.HI R3, RZ, 0x18, R2 ;  /* 0x00000018ff037819 */ /* 0x000fc80000011602 */
[----:B------:R-:W-:-:S05]  /*2730*/  LOP3.LUT R3, R0, R3, RZ, 0xfc, !PT ;  /* 0x0000000300037212 */ /* 0x000fca00078efcff */
[----:B------:R0:W-:Y:S01]  /*2740*/  STG.E.U8 [R16.64], R3 ;  /* 0x0000000310007986 */ /* 0x0001e2000c101124 */
[----:B------:R-:W-:Y:S05]  /*2750*/  BRA `(.L_x_40) ;  /* 0x000006f000007947 */ /* 0x000fea0003800000 */
.L_x_50:
[----:B------:R0:W-:Y:S01]  /*2760*/  STG.E.U16 [R16.64], R0 ;  /* 0x0000000010007986 */ /* 0x0001e2000c101524 */
[----:B------:R-:W-:Y:S05]  /*2770*/  BRA `(.L_x_40) ;  /* 0x000006d000007947 */ /* 0x000fea0003800000 */
.L_x_47:
        /* <DEDUP_REMOVED lines=8> */
[----:B------:R-:W-:-:S06]  /*2800*/  PRMT R3, RZ, 0x5410, R0 ;  /* 0x00005410ff037816 */ /* 0x000fcc0000000000 */
[----:B------:R-:W0:Y:S02]  /*2810*/  F2I.FTZ.U32.TRUNC.NTZ R3, R3 ;  /* 0x0000000300037305 */ /* 0x000e24000021f000 */
[----:B0-----:R0:W-:Y:S01]  /*2820*/  STG.E.U16 [R16.64], R3 ;  /* 0x0000000310007986 */ /* 0x0011e2000c101524 */
[----:B------:R-:W-:Y:S05]  /*2830*/  BRA `(.L_x_40) ;  /* 0x0000061000007947 */ /* 0x000fea0003800000 */
.L_x_59:
[----:B------:R-:W-:Y:S01]  /*2840*/  PRMT R3, RZ, 0x5410, R0 ;  /* 0x00005410ff037816 */ /* 0x000fe20000000000 */
[----:B------:R-:W-:Y:S01]  /*2850*/  BSSY B0, `(.L_x_60) ;  /* 0x0000014000007945 */ /* 0x000fe20003800000 */
[----:B------:R-:W-:Y:S02]  /*2860*/  IMAD.MOV.U32 R8, RZ, RZ, 0x80 ;  /* 0x00000080ff087424 */ /* 0x000fe400078e00ff */
[----:B------:R-:W-:-:S04]  /*2870*/  LOP3.LUT R2, R3, 0x7fffffff, RZ, 0xc0, !PT ;  /* 0x7fffffff03027812 */ /* 0x000fc800078ec0ff */
[----:B------:R-:W-:-:S13]  /*2880*/  ISETP.GT.U32.AND P0, PT, R2, 0x437fffff, PT ;  /* 0x437fffff0200780c */ /* 0x000fda0003f04070 */
[----:B------:R-:W-:Y:S05]  /*2890*/  @P0 BRA `(.L_x_61) ;  /* 0x000000f000000947 */ /* 0x000fea0003800000 */
[----:B------:R-:W-:-:S13]  /*28a0*/  ISETP.GE.U32.AND P0, PT, R2, 0x3c000000, PT ;  /* 0x3c0000000200780c */ /* 0x000fda0003f06070 */
[----:B------:R-:W-:-:S04]  /*28b0*/  @P0 SHF.R.U32.HI R0, RZ, 0x14, R3 ;  /* 0x00000014ff000819 */ /* 0x000fc80000011603 */
[----:B------:R-:W-:-:S04]  /*28c0*/  @P0 LOP3.LUT R0, R0, 0x1, RZ, 0xc0, !PT ;  /* 0x0000000100000812 */ /* 0x000fc800078ec0ff */
[----:B------:R-:W-:-:S04]  /*28d0*/  @P0 IADD3 R0, R3, 0x487ffff, R0 ;  /* 0x0487ffff03000810 */ /* 0x000fc80007ffe000 */
[----:B------:R-:W-:-:S04]  /*28e0*/  @P0 SHF.R.U32.HI R0, RZ, 0x14, R0 ;  /* 0x00000014ff000819 */ /* 0x000fc80000011600 */
[----:B------:R-:W-:Y:S01]  /*28f0*/  @P0 LOP3.LUT R0, R0, 0xff, RZ, 0xc0, !PT ;  /* 0x000000ff00000812 */ /* 0x000fe200078ec0ff */
[----:B------:R-:W-:Y:S05]  /*2900*/  @P0 BRA `(.L_x_62) ;  /* 0x0000004000000947 */ /* 0x000fea0003800000 */
[----:B------:R-:W-:Y:S01]  /*2910*/  FADD.FTZ R0, R2, 8192 ;  /* 0x4600000002007421 */ /* 0x000fe20000010000 */
[----:B------:R-:W-:-:S04]  /*2920*/  PRMT R8, RZ, 0x7610, R8 ;  /* 0x00007610ff087816 */ /* 0x000fc80000000008 */
[----:B------:R-:W-:-:S13]  /*2930*/  LOP3.LUT P0, R0, R0, 0xff, RZ, 0xc0, !PT ;  /* 0x000000ff00007812 */ /* 0x000fda000780c0ff */
[----:B------:R-:W-:Y:S05]  /*2940*/  @!P0 BRA `(.L_x_61) ;  /* 0x0000004000008947 */ /* 0x000fea0003800000 */
.L_x_62:
[----:B------:R-:W-:-:S04]  /*2950*/  LOP3.LUT R2, R3, 0x80000000, RZ, 0xc0, !PT ;  /* 0x8000000003027812 */ /* 0x000fc800078ec0ff */
[----:B------:R-:W-:-:S04]  /*2960*/  SHF.R.U32.HI R3, RZ, 0x18, R2 ;  /* 0x00000018ff037819 */ /* 0x000fc80000011602 */
[----:B------:R-:W-:-:S04]  /*2970*/  LOP3.LUT R0, R0, R3, RZ, 0xfc, !PT ;  /* 0x0000000300007212 */ /* 0x000fc800078efcff */
[----:B------:R-:W-:Y:S02]  /*2980*/  PRMT R8, R0, 0x7610, R8 ;  /* 0x0000761000087816 */ /* 0x000fe40000000008 */
.L_x_61:
[----:B------:R-:W-:Y:S05]  /*2990*/  BSYNC B0 ;  /* 0x0000000000007941 */ /* 0x000fea0003800000 */
.L_x_60:
[----:B------:R0:W-:Y:S01]  /*29a0*/  STG.E.U8 [R16.64], R8 ;  /* 0x0000000810007986 */ /* 0x0001e2000c101124 */
[----:B------:R-:W-:Y:S05]  /*29b0*/  BRA `(.L_x_40) ;  /* 0x0000049000007947 */ /* 0x000fea0003800000 */
.L_x_58:
        /* <DEDUP_REMOVED lines=17> */
.L_x_65:
[----:B------:R-:W-:-:S04]  /*2ad0*/  LOP3.LUT R2, R3, 0x80000000, RZ, 0xc0, !PT ;  /* 0x8000000003027812 */ /* 0x000fc800078ec0ff */
[----:B------:R-:W-:-:S04]  /*2ae0*/  SHF.R.U32.HI R3, RZ, 0x18, R2 ;  /* 0x00000018ff037819 */ /* 0x000fc80000011602 */
[----:B------:R-:W-:-:S04]  /*2af0*/  LOP3.LUT R0, R0, R3, RZ, 0xfc, !PT ;  /* 0x0000000300007212 */ /* 0x000fc800078efcff */
[----:B------:R-:W-:Y:S02]  /*2b00*/  PRMT R8, R0, 0x7610, R8 ;  /* 0x0000761000087816 */ /* 0x000fe40000000008 */
.L_x_64:
[----:B------:R-:W-:Y:S05]  /*2b10*/  BSYNC B0 ;  /* 0x0000000000007941 */ /* 0x000fea0003800000 */
.L_x_63:
[----:B------:R0:W-:Y:S01]  /*2b20*/  STG.E.U8 [R16.64], R8 ;  /* 0x0000000810007986 */ /* 0x0001e2000c101124 */
[----:B------:R-:W-:Y:S05]  /*2b30*/  BRA `(.L_x_40) ;  /* 0x0000031000007947 */ /* 0x000fea0003800000 */
.L_x_57:
[----:B------:R-:W-:-:S13]  /*2b40*/  ISETP.NE.AND P0, PT, R2, 0x1c, PT ;  /* 0x0000001c0200780c */ /* 0x000fda0003f05270 */
[----:B------:R-:W-:Y:S05]  /*2b50*/  @!P0 BRA `(.L_x_66) ;  /* 0x000002c000008947 */ /* 0x000fea0003800000 */
[----:B------:R-:W-:-:S13]  /*2b60*/  ISETP.NE.AND P0, PT, R2, 0x1d, PT ;  /* 0x0000001d0200780c */ /* 0x000fda0003f05270 */
[----:B------:R-:W-:Y:S05]  /*2b70*/  @!P0 BRA `(.L_x_67) ;  /* 0x0000026000008947 */ /* 0x000fea0003800000 */
[----:B------:R-:W-:-:S13]  /*2b80*/  ISETP.NE.AND P0, PT, R2, 0x2c, PT ;  /* 0x0000002c0200780c */ /* 0x000fda0003f05270 */
[----:B------:R-:W-:Y:S05]  /*2b90*/  @P0 BRA `(.L_x_39) ;  /* 0x0000010000000947 */ /* 0x000fea0003800000 */
[----:B------:R-:W-:Y:S02]  /*2ba0*/  PRMT R3, RZ, 0x5410, R0 ;  /* 0x00005410ff037816 */ /* 0x000fe40000000000 */
[----:B------:R-:W-:Y:S02]  /*2bb0*/  PLOP3.LUT P0, PT, PT, PT, PT, 0x80, 0x0 ;  /* 0x000000000000781c */ /* 0x000fe40003f0f070 */
[----:B------:R-:W-:-:S04]  /*2bc0*/  SHF.R.U32.HI R4, RZ, 0x17, R3 ;  /* 0x00000017ff047819 */ /* 0x000fc80000011603 */
[----:B------:R-:W-:-:S04]  /*2bd0*/  LOP3.LUT R2, R4, 0xff, RZ, 0xc0, !PT ;  /* 0x000000ff04027812 */ /* 0x000fc800078ec0ff */
[----:B------:R-:W-:-:S13]  /*2be0*/  ISETP.NE.AND P2, PT, R2, 0xff, PT ;  /* 0x000000ff0200780c */ /* 0x000fda0003f45270 */
[--C-:B------:R-:W-:Y:S02]  /*2bf0*/  @P2 SHF.R.U32.HI R0, RZ, 0x16, R3.reuse ;  /* 0x00000016ff002819 */ /* 0x100fe40000011603 */
[----:B------:R-:W-:Y:S01]  /*2c00*/  @P2 LOP3.LUT P1, RZ, R2, 0x3fffff, R3, 0xf8, !PT ;  /* 0x003fffff02ff2812 */ /* 0x000fe2000782f803 */
[----:B------:R-:W-:Y:S01]  /*2c10*/  IMAD.MOV.U32 R3, RZ, RZ, 0xff ;  /* 0x000000ffff037424 */ /* 0x000fe200078e00ff */
[----:B------:R-:W-:-:S04]  /*2c20*/  @P2 LOP3.LUT R0, R0, 0x1, RZ, 0xc0, !PT ;  /* 0x0000000100002812 */ /* 0x000fc800078ec0ff */
[----:B------:R-:W-:Y:S02]  /*2c30*/  @P2 ISETP.EQ.U32.AND P1, PT, R0, 0x1, P1 ;  /* 0x000000010000280c */ /* 0x000fe40000f22070 */
[----:B------:R-:W-:Y:S02]  /*2c40*/  @P2 IADD3 R0, R4, 0x1, RZ ;  /* 0x0000000104002810 */ /* 0x000fe40007ffe0ff */
[----:B------:R-:W-:-:S13]  /*2c50*/  @P2 PLOP3.LUT P0, PT, P1, PT, PT, 0x80, 0x0 ;  /* 0x000000000000281c */ /* 0x000fda0000f0f070 */
[----:B------:R-:W-:-:S04]  /*2c60*/  @!P0 IMAD.MOV R0, RZ, RZ, R4 ;  /* 0x000000ffff008224 */ /* 0x000fc800078e0204 */
[----:B------:R-:W-:-:S05]  /*2c70*/  @P2 IMAD.MOV.U32 R3, RZ, RZ, R0 ;  /* 0x000000ffff032224 */ /* 0x000fca00078e0000 */
[----:B------:R0:W-:Y:S01]  /*2c80*/  STG.E.U8 [R16.64], R3 ;  /* 0x0000000310007986 */ /* 0x0001e2000c101124 */
[----:B------:R-:W-:Y:S05]  /*2c90*/  BRA `(.L_x_40) ;  /* 0x000001b000007947 */ /* 0x000fea0003800000 */
.L_x_39:
[----:B------:R-:W-:Y:S01]  /*2ca0*/  MOV R2, 0x0 ;  /* 0x0000000000027802 */ /* 0x000fe20000000f00 */
[----:B------:R-:W-:Y:S02]  /*2cb0*/  IMAD.MOV.U32 R4, RZ, RZ, c[0x4][0x188] ;  /* 0x01006200ff047624 */ /* 0x000fe400078e00ff */
[----:B------:R-:W-:Y:S02]  /*2cc0*/  IMAD.MOV.U32 R5, RZ, RZ, c[0x4][0x18c] ;  /* 0x01006300ff057624 */ /* 0x000fe400078e00ff */
[----:B------:R-:W-:Y:S01]  /*2cd0*/  IMAD.MOV.U32 R6, RZ, RZ, c[0x4][0x190] ;  /* 0x01006400ff067624 */ /* 0x000fe200078e00ff */
[----:B------:R-:W0:Y:S01]  /*2ce0*/  LDC.64 R2, c[0x4][R2] ;  /* 0x0100000002027b82 */ /* 0x000e220000000a00 */
[----:B------:R-:W-:Y:S02]  /*2cf0*/  IMAD.MOV.U32 R7, RZ, RZ, c[0x4][0x194] ;  /* 0x01006500ff077624 */ /* 0x000fe400078e00ff */
[----:B------:R-:W-:-:S02]  /*2d00*/  IMAD.MOV.U32 R8, RZ, RZ, 0x65 ;  /* 0x00000065ff087424 */ /* 0x000fc400078e00ff */
[----:B------:R-:W-:Y:S02]  /*2d10*/  IMAD.MOV.U32 R10, RZ, RZ, c[0x4][0xa0] ;  /* 0x01002800ff0a7624 */ /* 0x000fe400078e00ff */
[----:B------:R-:W-:Y:S02]  /*2d20*/  IMAD.MOV.U32 R11, RZ, RZ, c[0x4][0xa4] ;  /* 0x01002900ff0b7624 */ /* 0x000fe400078e00ff */
[----:B------:R-:W-:Y:S02]  /*2d30*/  IMAD.MOV.U32 R12, RZ, RZ, 0x1 ;  /* 0x00000001ff0c7424 */ /* 0x000fe400078e00ff */
[----:B------:R-:W-:Y:S02]  /*2d40*/  IMAD.MOV.U32 R13, RZ, RZ, RZ ;  /* 0x000000ffff0d7224 */ /* 0x000fe400078e00ff */
[----:B------:R-:W-:Y:S01]  /*2d50*/  LEPC R14 ;  /* 0x00000000000e734e */ /* 0x000fe20000000000 */
[----:B------:R-:W-:Y:S02]  /*2d60*/  MOV R9, 0x2dd0 ;  /* 0x00002dd000097802 */ /* 0x000fe40000000f00 */
[----:B------:R-:W-:Y:S02]  /*2d70*/  MOV R20, 0x2d50 ;  /* 0x00002d5000147802 */ /* 0x000fe40000000f00 */
[----:B------:R-:W-:-:S02]  /*2d80*/  MOV R21, 0x0 ;  /* 0x0000000000157802 */ /* 0x000fc40000000f00 */
[----:B------:R-:W-:Y:S02]  /*2d90*/  MOV R0, 0x0 ;  /* 0x0000000000007802 */ /* 0x000fe40000000f00 */
[----:B------:R-:W-:-:S04]  /*2da0*/  IADD3 R20, P0, P1, -R20, R9, R14 ;  /* 0x0000000914147210 */ /* 0x000fc8000791e10e */
[----:B------:R-:W-:-:S04]  /*2db0*/  IADD3.X R21, ~R0, R21, R15, P0, P1 ;  /* 0x0000001500157210 */ /* 0x000fc800007e250f */
[----:B0-----:R-:W-:Y:S05]  /*2dc0*/  CALL.ABS.NOINC R2 ;  /* 0x0000000002007343 */ /* 0x001fea0003c00000 */
[----:B------:R-:W-:Y:S05]  /*2dd0*/  BRA `(.L_x_40) ;  /* 0x0000007000007947 */ /* 0x000fea0003800000 */
.L_x_67:
[----:B------:R-:W-:-:S06]  /*2de0*/  PRMT R2, RZ, 0x5410, R0 ;  /* 0x00005410ff027816 */ /* 0x000fcc0000000000 */
[----:B------:R-:W0:Y:S02]  /*2df0*/  F2I.U64.TRUNC R2, R2 ;  /* 0x0000000200027311 */ /* 0x000e24000020d800 */
[----:B0-----:R0:W-:Y:S01]  /*2e00*/  STG.E.64 [R16.64], R2 ;  /* 0x0000000210007986 */ /* 0x0011e2000c101b24 */
[----:B------:R-:W-:Y:S05]  /*2e10*/  BRA `(.L_x_40) ;  /* 0x0000003000007947 */ /* 0x000fea0003800000 */
.L_x_66:
[----:B------:R-:W-:-:S04]  /*2e20*/  PRMT R0, RZ, 0x5410, R0 ;  /* 0x00005410ff007816 */ /* 0x000fc80000000000 */
[----:B------:R-:W0:Y:S02]  /*2e30*/  F2I.FTZ.U32.TRUNC.NTZ R3, R0 ;  /* 0x0000000000037305 */ /* 0x000e24000021f000 */
[----:B0-----:R0:W-:Y:S02]  /*2e40*/  STG.E [R16.64], R3 ;  /* 0x0000000310007986 */ /* 0x0011e4000c101924 */
.L_x_40:
[----:B------:R-:W-:-:S05]  /*2e50*/  IMAD R18, R18, 0x200, R23 ;  /* 0x0000020012127824 */ /* 0x000fca00078e0217 */
[----:B------:R-:W-:Y:S02]  /*2e60*/  IADD3 R19, R18, 0x80, RZ ;  /* 0x0000008012137810 */ /* 0x000fe40007ffe0ff */
.L_x_1:
[----:B------:R-:W-:Y:S05]  /*2e70*/  BSYNC B6 ;  /* 0x0000000000067941 */ /* 0x000fea0003800000 */
.L_x_0:
[----:B------:R-:W-:Y:S01]  /*2e80*/  ISETP.GE.AND P0, PT, R19, c[0x0][0x160], PT ;  /* 0x0000580013007a0c */ /* 0x000fe20003f06270 */
[----:B------:R-:W-:-:S12]  /*2e90*/  BSSY B6, `(.L_x_68) ;  /* 0x00005be000067945 */ /* 0x000fd80003800000 */
[----:B------:R-:W-:Y:S05]  /*2ea0*/  @P0 BRA `(.L_x_69) ;  /* 0x00005bc000000947 */ /* 0x000fea0003800000 */
[----:B------:R-:W-:Y:S01]  /*2eb0*/  ISETP.NE.AND P0, PT, RZ, c[0x0][0x168], PT ;  /* 0x00005a00ff007a0c */ /* 0x000fe20003f05270 */
[----:B0-----:R-:W-:Y:S02]  /*2ec0*/  IMAD.MOV.U32 R0, RZ, RZ, RZ ;  /* 0x000000ffff007224 */ /* 0x001fe400078e00ff */
[----:B------:R-:W-:-:S10]  /*2ed0*/  IMAD.MOV.U32 R16, RZ, RZ, RZ ;  /* 0x000000ffff107224 */ /* 0x000fd400078e00ff */
[----:B------:R-:W-:Y:S05]  /*2ee0*/  @!P0 BRA `(.L_x_70) ;  /* 0x00000e0000008947 */ /* 0x000fea0003800000 */
[----:B------:R-:W-:Y:S02]  /*2ef0*/  IMAD.MOV.U32 R18, RZ, RZ, RZ ;  /* 0x000000ffff127224 */ /* 0x000fe400078e00ff */
[----:B------:R-:W-:Y:S02]  /*2f00*/  IMAD.MOV.U32 R4, RZ, RZ, 0x1 ;  /* 0x00000001ff047424 */ /* 0x000fe400078e00ff */
[----:B------:R-:W-:-:S03]  /*2f10*/  IMAD.HI.U32 R2, R19, c[0x0][0x170], R18 ;  /* 0x00005c0013027a27 */ /* 0x000fc600078e0012 */
[----:B------:R-:W-:Y:S02]  /*2f20*/  ISETP.NE.AND P0, PT, R4, c[0x0][0x168], PT ;  /* 0x00005a0004007a0c */ /* 0x000fe40003f05270 */
[----:B------:R-:W-:-:S05]  /*2f30*/  SHF.R.U32.HI R3, RZ, c[0x0][0x174], R2 ;  /* 0x00005d00ff037a19 */ /* 0x000fca0000011602 */
[----:B------:R-:W-:-:S04]  /*2f40*/  IMAD.MOV R0, RZ, RZ, -R3 ;  /* 0x000000ffff007224 */ /* 0x000fc800078e0a03 */
[----:B------:R-:W-:-:S04]  /*2f50*/  IMAD R0, R0, c[0x0][0x16c], R19 ;  /* 0x00005b0000007a24 */ /* 0x000fc800078e0213 */
[C---:B------:R-:W-:Y:S02]  /*2f60*/  IMAD R16, R0.reuse, c[0x0][0x298], RZ ;  /* 0x0000a60000107a24 */ /* 0x040fe400078e02ff */
[----:B------:R-:W-:Y:S01]  /*2f70*/  IMAD R0, R0, c[0x0][0x29c], RZ ;  /* 0x0000a70000007a24 */ /* 0x000fe200078e02ff */
[----:B------:R-:W-:Y:S05]  /*2f80*/  @!P0 BRA `(.L_x_70) ;  /* 0x00000d6000008947 */ /* 0x000fea0003800000 */
[----:B------:R-:W-:Y:S02]  /*2f90*/  IMAD.MOV.U32 R2, RZ, RZ, RZ ;  /* 0x000000ffff027224 */ /* 0x000fe400078e00ff */
[----:B------:R-:W-:Y:S02]  /*2fa0*/  IMAD.MOV.U32 R6, RZ, RZ, c[0x0][0x168] ;  /* 0x00005a00ff067624 */ /* 0x000fe400078e00ff */
[----:B------:R-:W-:-:S03]  /*2fb0*/  IMAD.HI.U32 R4, R3, c[0x0][0x17c], R2 ;  /* 0x00005f0003047a27 */ /* 0x000fc600078e0002 */
[----:B------:R-:W-:Y:S02]  /*2fc0*/  ISETP.NE.AND P0, PT, R6, 0x2, PT ;  /* 0x000000020600780c */ /* 0x000fe40003f05270 */
        /* <DEDUP_REMOVED lines=210> */
.L_x_70:
        /* <DEDUP_REMOVED lines=20> */
.L_x_74:
[----:B------:R-:W2:Y:S02]  /*3e30*/  LDG.E.U8 R2, [R2.64] ;  /* 0x0000002402027981 */ /* 0x000ea4000c1e1100 */
[----:B--2---:R-:W0:Y:S02]  /*3e40*/  I2F.U16 R0, R2 ;  /* 0x0000000200007306 */ /* 0x004e240000101000 */
[----:B0-----:R-:W-:Y:S01]  /*3e50*/  F2FP.BF16.PACK_AB R0, RZ, R0 ;  /* 0x00000000ff00723e */ /* 0x001fe200000010ff */
[----:B------:R-:W-:Y:S05]  /*3e60*/  BRA `(.L_x_76) ;  /* 0x00000e3000007947 */ /* 0x000fea0003800000 */
.L_x_73:
        /* <DEDUP_REMOVED lines=10> */
.L_x_78:
[----:B------:R-:W2:Y:S02]  /*3f10*/  LDG.E R2, [R2.64] ;  /* 0x0000002402027981 */ /* 0x000ea4000c1e1900 */
[----:B--2---:R-:W0:Y:S02]  /*3f20*/  I2F R0, R2 ;  /* 0x0000000200007306 */ /* 0x004e240000201400 */
[----:B0-----:R-:W-:Y:S01]  /*3f30*/  F2FP.BF16.PACK_AB R0, RZ, R0 ;  /* 0x00000000ff00723e */ /* 0x001fe200000010ff */
[----:B------:R-:W-:Y:S05]  /*3f40*/  BRA `(.L_x_76) ;  /* 0x00000d5000007947 */ /* 0x000fea0003800000 */
.L_x_77:
[----:B------:R-:W2:Y:S02]  /*3f50*/  LDG.E.U16 R2, [R2.64] ;  /* 0x0000002402027981 */ /* 0x000ea4000c1e1500 */
[----:B--2---:R-:W0:Y:S02]  /*3f60*/  I2F.S16 R0, R2 ;  /* 0x0000000200007306 */ /* 0x004e240000101400 */
[----:B0-----:R-:W-:Y:S01]  /*3f70*/  F2FP.BF16.PACK_AB R0, RZ, R0 ;  /* 0x00000000ff00723e */ /* 0x001fe200000010ff */
[----:B------:R-:W-:Y:S05]  /*3f80*/  BRA `(.L_x_76) ;  /* 0x00000d1000007947 */ /* 0x000fea0003800000 */
.L_x_72:
        /* <DEDUP_REMOVED lines=9> */
.L_x_80:
[----:B------:R-:W2:Y:S02]  /*4020*/  LDG.E.U16 R0, [R2.64] ;  /* 0x0000002402007981 */ /* 0x000ea4000c1e1500 */
[----:B--2---:R-:W-:-:S05]  /*4030*/  HADD2.F32 R0, -RZ, R0.H0_H0 ;  /* 0x20000000ff007230 */ /* 0x004fca0000004100 */
[----:B------:R-:W-:Y:S01]  /*4040*/  F2FP.BF16.PACK_AB R0, RZ, R0 ;  /* 0x00000000ff00723e */ /* 0x000fe200000010ff */
[----:B------:R-:W-:Y:S05]  /*4050*/  BRA `(.L_x_76) ;  /* 0x00000c4000007947 */ /* 0x000fea0003800000 */
.L_x_79:
        /* <DEDUP_REMOVED lines=9> */
.L_x_82:
[----:B------:R-:W2:Y:S02]  /*40f0*/  LDG.E.U16 R2, [R2.64] ;  /* 0x0000002402027981 */ /* 0x000ea4000c1e1500 */
[----:B--2---:R-:W-:-:S05]  /*4100*/  HADD2.F32 R0, -RZ, R2.H0_H0 ;  /* 0x20000002ff007230 */ /* 0x004fca0000004100 */
[----:B------:R-:W-:Y:S01]  /*4110*/  F2FP.BF16.PACK_AB R0, RZ, R0 ;  /* 0x00000000ff00723e */ /* 0x000fe200000010ff */
[----:B------:R-:W-:Y:S05]  /*4120*/  BRA `(.L_x_76) ;  /* 0x00000b7000007947 */ /* 0x000fea0003800000 */
.L_x_81:
[----:B------:R-:W2:Y:S02]  /*4130*/  LDG.E.64 R2, [R2.64] ;  /* 0x0000002402027981 */ /* 0x000ea4000c1e1b00 */
[----:B--2---:R-:W0:Y:S01]  /*4140*/  F2F.F32.F64 R0, R2 ;  /* 0x0000000200007310 */ /* 0x004e220000301000 */
[----:B------:R-:W0:-:S14]  /*4150*/  DSETP.GEU.AND P0, PT, |R2|, c[0x2][0x0], PT ;  /* 0x008000000200762a */ /* 0x000e1c0003f0e200 */
[----:B0-----:R-:W-:-:S05]  /*4160*/  @!P0 FMUL R0, R0, 1.175494350822287508e-38 ;  /* 0x0080000000008820 */ /* 0x001fca0000400000 */
[----:B------:R-:W-:Y:S01]  /*4170*/  F2FP.BF16.PACK_AB R0, RZ, R0 ;  /* 0x00000000ff00723e */ /* 0x000fe200000010ff */
[----:B------:R-:W-:Y:S05]  /*4180*/  BRA `(.L_x_76) ;  /* 0x00000b1000007947 */ /* 0x000fea0003800000 */
.L_x_71:
        /* <DEDUP_REMOVED lines=13> */
.L_x_85:
[----:B------:R-:W2:Y:S02]  /*4260*/  LDG.E.64 R2, [R2.64] ;  /* 0x0000002402027981 */ /* 0x000ea4000c1e1b00 */
[----:B--2---:R-:W0:Y:S01]  /*4270*/  F2F.F32.F64 R0, R2 ;  /* 0x0000000200007310 */ /* 0x004e220000301000 */
[----:B------:R-:W0:-:S14]  /*4280*/  DSETP.GEU.AND P0, PT, |R2|, c[0x2][0x0], PT ;  /* 0x008000000200762a */ /* 0x000e1c0003f0e200 */
[----:B0-----:R-:W-:-:S05]  /*4290*/  @!P0 FMUL R0, R0, 1.175494350822287508e-38 ;  /* 0x0080000000008820 */ /* 0x001fca0000400000 */
[----:B------:R-:W-:Y:S01]  /*42a0*/  F2FP.BF16.PACK_AB R0, RZ, R0 ;  /* 0x00000000ff00723e */ /* 0x000fe200000010ff */
[----:B------:R-:W-:Y:S05]  /*42b0*/  BRA `(.L_x_76) ;  /* 0x000009e000007947 */ /* 0x000fea0003800000 */
.L_x_84:
        /* <DEDUP_REMOVED lines=28> */
.L_x_87:
        /* <DEDUP_REMOVED lines=15> */
.L_x_86:
[----:B------:R0:W5:Y:S01]  /*4570*/  LDG.E.U16 R0, [R2.64] ;  /* 0x0000002402007981 */ /* 0x000162000c1e1500 */
[----:B------:R-:W-:Y:S05]  /*4580*/  BRA `(.L_x_76) ;  /* 0x0000071000007947 */ /* 0x000fea0003800000 */
.L_x_83:
        /* <DEDUP_REMOVED lines=12> */
.L_x_90:
        /* <DEDUP_REMOVED lines=21> */
.L_x_94:
[----:B------:R-:W-:Y:S05]  /*47a0*/  BSYNC B1 ;  /* 0x0000000000017941 */ /* 0x000fea0003800000 */
.L_x_93:
[----:B------:R-:W-:Y:S01]  /*47b0*/  LEA R3, R0, 0x3b800000, 0x17 ;  /* 0x3b80000000037811 */ /* 0x000fe200078eb8ff */
[----:B------:R-:W-:-:S05]  /*47c0*/  IMAD.SHL.U32 R0, R2, 0x100000, RZ ;  /* 0x0010000002007824 */ /* 0x000fca00078e00ff */
[----:B------:R-:W-:Y:S02]  /*47d0*/  LOP3.LUT R0, R3, R0, R4, 0xfe, !PT ;  /* 0x0000000003007212 */ /* 0x000fe400078efe04 */
.L_x_92:
[----:B------:R-:W-:Y:S05]  /*47e0*/  BSYNC B0 ;  /* 0x0000000000007941 */ /* 0x000fea0003800000 */
.L_x_91:
[----:B------:R-:W-:Y:S01]  /*47f0*/  F2FP.BF16.PACK_AB R0, RZ, R0 ;  /* 0x00000000ff00723e */ /* 0x000fe200000010ff */
[----:B------:R-:W-:Y:S05]  /*4800*/  BRA `(.L_x_76) ;  /* 0x0000049000007947 */ /* 0x000fea0003800000 */
.L_x_89:
        /* <DEDUP_REMOVED lines=21> */
.L_x_98:
[----:B------:R-:W-:Y:S05]  /*4960*/  BSYNC B1 ;  /* 0x0000000000017941 */ /* 0x000fea0003800000 */
.L_x_97:
[----:B------:R-:W-:Y:S01]  /*4970*/  LEA R3, R0, 0x37800000, 0x17 ;  /* 0x3780000000037811 */ /* 0x000fe200078eb8ff */
[----:B------:R-:W-:-:S05]  /*4980*/  IMAD.SHL.U32 R0, R2, 0x200000, RZ ;  /* 0x0020000002007824 */ /* 0x000fca00078e00ff */
[----:B------:R-:W-:Y:S02]  /*4990*/  LOP3.LUT R0, R3, R0, R4, 0xfe, !PT ;  /* 0x0000000003007212 */ /* 0x000fe400078efe04 */
.L_x_96:
[----:B------:R-:W-:Y:S05]  /*49a0*/  BSYNC B0 ;  /* 0x0000000000007941 */ /* 0x000fea0003800000 */
.L_x_95:
[----:B------:R-:W-:Y:S01]  /*49b0*/  F2FP.BF16.PACK_AB R0, RZ, R0 ;  /* 0x00000000ff00723e */ /* 0x000fe200000010ff */
[----:B------:R-:W-:Y:S05]  /*49c0*/  BRA `(.L_x_76) ;  /* 0x000002d000007947 */ /* 0x000fea0003800000 */
.L_x_88:
        /* <DEDUP_REMOVED lines=14> */
.L_x_102:
[----:B------:R-:W-:Y:S05]  /*4ab0*/  BSYNC B0 ;  /* 0x0000000000007941 */ /* 0x000fea0003800000 */
.L_x_101:
[----:B------:R-:W-:Y:S01]  /*4ac0*/  F2FP.BF16.PACK_AB R0, RZ, R0 ;  /* 0x00000000ff00723e */ /* 0x000fe200000010ff */
[----:B------:R-:W-:Y:S05]  /*4ad0*/  BRA `(.L_x_76) ;  /* 0x000001c000007947 */ /* 0x000fea0003800000 */
.L_x_75:
        /* <DEDUP_REMOVED lines=21> */
.L_x_100:
[----:B------:R-:W2:Y:S02]  /*4c30*/  LDG.E.64 R2, [R2.64] ;  /* 0x0000002402027981 */ /* 0x000ea4000c1e1b00 */
[----:B--2---:R-:W0:Y:S02]  /*4c40*/  I2F.U64 R0, R2 ;  /* 0x0000000200007312 */ /* 0x004e240000301000 */
[----:B0-----:R-:W-:Y:S01]  /*4c50*/  F2FP.BF16.PACK_AB R0, RZ, R0 ;  /* 0x00000000ff00723e */ /* 0x001fe200000010ff */
[----:B------:R-:W-:Y:S05]  /*4c60*/  BRA `(.L_x_76) ;  /* 0x0000003000007947 */ /* 0x000fea0003800000 */
.L_x_99:
[----:B------:R-:W2:Y:S02]  /*4c70*/  LDG.E R2, [R2.64] ;  /* 0x0000002402027981 */ /* 0x000ea4000c1e1900 */
[----:B--2---:R-:W0:Y:S02]  /*4c80*/  I2F.U32 R0, R2 ;  /* 0x0000000200007306 */ /* 0x004e240000201000 */
[----:B0-----:R-:W-:-:S06]  /*4c90*/  F2FP.BF16.PACK_AB R0, RZ, R0 ;  /* 0x00000000ff00723e */ /* 0x001fcc00000010ff */
.L_x_76:
        /* <DEDUP_REMOVED lines=21> */
.L_x_106:
[----:B------:R-:W-:-:S06]  /*4df0*/  PRMT R3, RZ, 0x5410, R0 ;  /* 0x00005410ff037816 */ /* 0x000fcc0000000000 */
[----:B------:R-:W0:Y:S02]  /*4e00*/  F2I.S64.TRUNC R2, R3 ;  /* 0x0000000300027311 */ /* 0x000e24000020d900 */
[----:B0-----:R0:W-:Y:S01]  /*4e10*/  STG.E.U8 [R16.64], R2 ;  /* 0x0000000210007986 */ /* 0x0011e2000c101124 */
[----:B------:R-:W-:Y:S05]  /*4e20*/  BRA `(.L_x_108) ;  /* 0x00000e4000007947 */ /* 0x000fea0003800000 */
.L_x_105:
        /* <DEDUP_REMOVED lines=10> */
.L_x_110:
[----:B------:R-:W-:-:S04]  /*4ed0*/  PRMT R0, RZ, 0x5410, R0 ;  /* 0x00005410ff007816 */ /* 0x000fc80000000000 */
[----:B------:R-:W0:Y:S02]  /*4ee0*/  F2I.FTZ.TRUNC.NTZ R3, R0 ;  /* 0x0000000000037305 */ /* 0x000e24000021f100 */
[----:B0-----:R0:W-:Y:S01]  /*4ef0*/  STG.E [R16.64], R3 ;  /* 0x0000000310007986 */ /* 0x0011e2000c101924 */
[----:B------:R-:W-:Y:S05]  /*4f00*/  BRA `(.L_x_108) ;  /* 0x00000d6000007947 */ /* 0x000fea0003800000 */
.L_x_109:
[----:B------:R-:W-:-:S04]  /*4f10*/  PRMT R0, RZ, 0x5410, R0 ;  /* 0x00005410ff007816 */ /* 0x000fc80000000000 */
[----:B------:R-:W0:Y:S02]  /*4f20*/  F2I.FTZ.TRUNC.NTZ R3, R0 ;  /* 0x0000000000037305 */ /* 0x000e24000021f100 */
[----:B0-----:R0:W-:Y:S01]  /*4f30*/  STG.E.U16 [R16.64], R3 ;  /* 0x0000000310007986 */ /* 0x0011e2000c101524 */
[----:B------:R-:W-:Y:S05]  /*4f40*/  BRA `(.L_x_108) ;  /* 0x00000d2000007947 */ /* 0x000fea0003800000 */
.L_x_104:
        /* <DEDUP_REMOVED lines=9> */
.L_x_112:
[----:B------:R-:W-:-:S04]  /*4fe0*/  PRMT R0, RZ, 0x5410, R0 ;  /* 0x00005410ff007816 */ /* 0x000fc80000000000 */
[----:B------:R-:W-:-:S05]  /*4ff0*/  F2FP.PACK_AB R0, RZ, R0 ;  /* 0x00000000ff00723e */ /* 0x000fca00000000ff */
[----:B------:R0:W-:Y:S01]  /*5000*/  STG.E.U16 [R16.64], R0 ;  /* 0x0000000010007986 */ /* 0x0001e2000c101524 */
[----:B------:R-:W-:Y:S05]  /*5010*/  BRA `(.L_x_108) ;  /* 0x00000c5000007947 */ /* 0x000fea0003800000 */
.L_x_111:
        /* <DEDUP_REMOVED lines=10> */
.L_x_114:
[----:B------:R-:W-:-:S04]  /*50c0*/  PRMT R0, RZ, 0x5410, R0 ;  /* 0x00005410ff007816 */ /* 0x000fc80000000000 */
[----:B------:R-:W-:-:S04]  /*50d0*/  F2FP.PACK_AB R3, RZ, R0 ;  /* 0x00000000ff03723e */ /* 0x000fc800000000ff */
[----:B------:R-:W-:-:S05]  /*50e0*/  PRMT R3, R3, 0x5410, RZ ;  /* 0x0000541003037816 */ /* 0x000fca00000000ff */
[----:B------:R0:W-:Y:S01]  /*50f0*/  STG.E [R16.64], R3 ;  /* 0x0000000310007986 */ /* 0x0001e2000c101924 */
[----:B------:R-:W-:Y:S05]  /*5100*/  BRA `(.L_x_108) ;  /* 0x00000b6000007947 */ /* 0x000fea0003800000 */
.L_x_113:
[----:B------:R-:W-:-:S05]  /*5110*/  PRMT R2, RZ, 0x5410, R0 ;  /* 0x00005410ff027816 */ /* 0x000fca0000000000 */
[----:B------:R-:W-:-:S06]  /*5120*/  FMUL.FTZ R2, R2, 1 ;  /* 0x3f80000002027820 */ /* 0x000fcc0000410000 */
[----:B------:R-:W0:Y:S02]  /*5130*/  F2F.F64.F32 R2, R2 ;  /* 0x0000000200027310 */ /* 0x000e240000201800 */
[----:B0-----:R0:W-:Y:S01]  /*5140*/  STG.E.64 [R16.64], R2 ;  /* 0x0000000210007986 */ /* 0x0011e2000c101b24 */
[----:B------:R-:W-:Y:S05]  /*5150*/  BRA `(.L_x_108) ;  /* 0x00000b1000007947 */ /* 0x000fea0003800000 */
.L_x_103:
        /* <DEDUP_REMOVED lines=13> */
.L_x_117:
[----:B------:R-:W-:Y:S01]  /*5230*/  PRMT R0, RZ, 0x5410, R0 ;  /* 0x00005410ff007816 */ /* 0x000fe20000000000 */
[----:B------:R-:W-:-:S04]  /*5240*/  CS2R R6, SRZ ;  /* 0x0000000000067805 */ /* 0x000fc8000001ff00 */
[----:B------:R-:W-:-:S04]  /*5250*/  FMUL.FTZ R0, R0, 1 ;  /* 0x3f80000000007820 */ /* 0x000fc80000410000 */
[----:B------:R-:W0:Y:S02]  /*5260*/  F2F.F64.F32 R4, R0 ;  /* 0x0000000000047310 */ /* 0x000e240000201800 */
[----:B0-----:R0:W-:Y:S01]  /*5270*/  STG.E.128 [R16.64], R4 ;  /* 0x0000000410007986 */ /* 0x0011e2000c101d24 */
[----:B------:R-:W-:Y:S05]  /*5280*/  BRA `(.L_x_108) ;  /* 0x000009e000007947 */ /* 0x000fea0003800000 */
.L_x_116:
        /* <DEDUP_REMOVED lines=21> */
.L_x_121:
[----:B------:R-:W-:Y:S05]  /*53e0*/  BSYNC B0 ;  /* 0x0000000000007941 */ /* 0x000fea0003800000 */
.L_x_120:
[----:B------:R-:W-:-:S05]  /*53f0*/  LOP3.LUT R3, R0, R3, RZ, 0xfc, !PT ;  /* 0x0000000300037212 */ /* 0x000fca00078efcff */
[----:B------:R0:W-:Y:S01]  /*5400*/  STG.E.U8 [R16.64], R3 ;  /* 0x0000000310007986 */ /* 0x0001e2000c101124 */
[----:B------:R-:W-:Y:S05]  /*5410*/  BRA `(.L_x_108) ;  /* 0x0000085000007947 */ /* 0x000fea0003800000 */
.L_x_119:
        /* <DEDUP_REMOVED lines=13> */
.L_x_123:
[----:B------:R-:W-:Y:S01]  /*54f0*/  IMAD.MOV.U32 R0, RZ, RZ, 0x7f ;  /* 0x0000007fff007424 */ /* 0x000fe200078e00ff */
[----:B------:R-:W-:-:S04]  /*5500*/  ISETP.GT.U32.AND P0, PT, R2, 0x7f800000, PT ;  /* 0x7f8000000200780c */ /* 0x000fc80003f04070 */
[----:B------:R-:W-:-:S04]  /*5510*/  SEL R0, R0, 0x7c, P0 ;  /* 0x0000007c00007807 */ /* 0x000fc80000000000 */
.L_x_124:
[----:B------:R-:W-:Y:S05]  /*5520*/  BSYNC B0 ;  /* 0x0000000000007941 */ /* 0x000fea0003800000 */
.L_x_122:
[----:B------:R-:W-:-:S04]  /*5530*/  LOP3.LUT R2, R3, 0x80000000, RZ, 0xc0, !PT ;  /* 0x8000000003027812 */ /* 0x000fc800078ec0ff */
[----:B------:R-:W-:-:S04]  /*5540*/  SHF.R.U32.HI R3, RZ, 0x18, R2 ;  /* 0x00000018ff037819 */ /* 0x000fc80000011602 */
[----:B------:R-:W-:-:S05]  /*5550*/  LOP3.LUT R3, R0, R3, RZ, 0xfc, !PT ;  /* 0x0000000300037212 */ /* 0x000fca00078efcff */
[----:B------:R0:W-:Y:S01]  /*5560*/  STG.E.U8 [R16.64], R3 ;  /* 0x0000000310007986 */ /* 0x0001e2000c101124 */
[----:B------:R-:W-:Y:S05]  /*5570*/  BRA `(.L_x_108) ;  /* 0x000006f000007947 */ /* 0x000fea0003800000 */
.L_x_118:
[----:B------:R0:W-:Y:S01]  /*5580*/  STG.E.U16 [R16.64], R0 ;  /* 0x0000000010007986 */ /* 0x0001e2000c101524 */
[----:B------:R-:W-:Y:S05]  /*5590*/  BRA `(.L_x_108) ;  /* 0x000006d000007947 */ /* 0x000fea0003800000 */
.L_x_115:
        /* <DEDUP_REMOVED lines=12> */
.L_x_127:
        /* <DEDUP_REMOVED lines=17> */
.L_x_130:
[----:B------:R-:W-:-:S04]  /*5770*/  LOP3.LUT R2, R3, 0x80000000, RZ, 0xc0, !PT ;  /* 0x8000000003027812 */ /* 0x000fc800078ec0ff */
[----:B------:R-:W-:-:S04]  /*5780*/  SHF.R.U32.HI R3, RZ, 0x18, R2 ;  /* 0x00000018ff037819 */ /* 0x000fc80000011602 */
[----:B------:R-:W-:-:S04]  /*5790*/  LOP3.LUT R0, R0, R3, RZ, 0xfc, !PT ;  /* 0x0000000300007212 */ /* 0x000fc800078efcff */
[----:B------:R-:W-:Y:S02]  /*57a0*/  PRMT R8, R0, 0x7610, R8 ;  /* 0x0000761000087816 */ /* 0x000fe40000000008 */
.L_x_129:
[----:B------:R-:W-:Y:S05]  /*57b0*/  BSYNC B0 ;  /* 0x0000000000007941 */ /* 0x000fea0003800000 */
.L_x_128:
[----:B------:R0:W-:Y:S01]  /*57c0*/  STG.E.U8 [R16.64], R8 ;  /* 0x0000000810007986 */ /* 0x0001e2000c101124 */
[----:B------:R-:W-:Y:S05]  /*57d0*/  BRA `(.L_x_108) ;  /* 0x0000049000007947 */ /* 0x000fea0003800000 */
.L_x_126:
        /* <DEDUP_REMOVED lines=17> */
.L_x_133:
[----:B------:R-:W-:-:S04]  /*58f0*/  LOP3.LUT R2, R3, 0x80000000, RZ, 0xc0, !PT ;  /* 0x8000000003027812 */ /* 0x000fc800078ec0ff */
[----:B------:R-:W-:-:S04]  /*5900*/  SHF.R.U32.HI R3, RZ, 0x18, R2 ;  /* 0x00000018ff037819 */ /* 0x000fc80000011602 */
[----:B------:R-:W-:-:S04]  /*5910*/  LOP3.LUT R0, R0, R3, RZ, 0xfc, !PT ;  /* 0x0000000300007212 */ /* 0x000fc800078efcff */
[----:B------:R-:W-:Y:S02]  /*5920*/  PRMT R8, R0, 0x7610, R8 ;  /* 0x0000761000087816 */ /* 0x000fe40000000008 */
.L_x_132:
[----:B------:R-:W-:Y:S05]  /*5930*/  BSYNC B0 ;  /* 0x0000000000007941 */ /* 0x000fea0003800000 */
.L_x_131:
[----:B------:R0:W-:Y:S01]  /*5940*/  STG.E.U8 [R16.64], R8 ;  /* 0x0000000810007986 */ /* 0x0001e2000c101124 */
[----:B------:R-:W-:Y:S05]  /*5950*/  BRA `(.L_x_108) ;  /* 0x0000031000007947 */ /* 0x000fea0003800000 */
.L_x_125:
        /* <DEDUP_REMOVED lines=22> */
.L_x_107:
        /* <DEDUP_REMOVED lines=20> */
.L_x_135:
[----:B------:R-:W-:-:S06]  /*5c00*/  PRMT R2, RZ, 0x5410, R0 ;  /* 0x00005410ff027816 */ /* 0x000fcc0000000000 */
[----:B------:R-:W0:Y:S02]  /*5c10*/  F2I.U64.TRUNC R2, R2 ;  /* 0x0000000200027311 */ /* 0x000e24000020d800 */
[----:B0-----:R0:W-:Y:S01]  /*5c20*/  STG.E.64 [R16.64], R2 ;  /* 0x0000000210007986 */ /* 0x0011e2000c101b24 */
[----:B------:R-:W-:Y:S05]  /*5c30*/  BRA `(.L_x_108) ;  /* 0x0000003000007947 */ /* 0x000fea0003800000 */
.L_x_134:
[----:B------:R-:W-:-:S04]  /*5c40*/  PRMT R0, RZ, 0x5410, R0 ;  /* 0x00005410ff007816 */ /* 0x000fc80000000000 */
[----:B------:R-:W0:Y:S02]  /*5c50*/  F2I.FTZ.U32.TRUNC.NTZ R3, R0 ;  /* 0x0000000000037305 */ /* 0x000e24000021f000 */
[----:B0-----:R0:W-:Y:S02]  /*5c60*/  STG.E [R16.64], R3 ;  /* 0x0000000310007986 */ /* 0x0011e4000c101924 */
.L_x_108:
[----:B------:R-:W-:-:S04]  /*5c70*/  IADD3 R19, R19, 0x80, RZ ;  /* 0x0000008013137810 */ /* 0x000fc80007ffe0ff */
[----:B------:R-:W-:-:S13]  /*5c80*/  ISETP.GE.AND P0, PT, R19, c[0x0][0x160], PT ;  /* 0x0000580013007a0c */ /* 0x000fda0003f06270 */
        /* <DEDUP_REMOVED lines=229> */
.L_x_136:
        /* <DEDUP_REMOVED lines=20> */
.L_x_140:
[----:B------:R-:W2:Y:S02]  /*6c20*/  LDG.E.U8 R2, [R2.64] ;  /* 0x0000002402027981 */ /* 0x000ea4000c1e1100 */
[----:B--2---:R-:W0:Y:S02]  /*6c30*/  I2F.U16 R0, R2 ;  /* 0x0000000200007306 */ /* 0x004e240000101000 */
[----:B0-----:R-:W-:Y:S01]  /*6c40*/  F2FP.BF16.PACK_AB R0, RZ, R0 ;  /* 0x00000000ff00723e */ /* 0x001fe200000010ff */
[----:B------:R-:W-:Y:S05]  /*6c50*/  BRA `(.L_x_142) ;  /* 0x00000e3000007947 */ /* 0x000fea0003800000 */
.L_x_139:
        /* <DEDUP_REMOVED lines=10> */
.L_x_144:
[----:B------:R-:W2:Y:S02]  /*6d00*/  LDG.E R2, [R2.64] ;  /* 0x0000002402027981 */ /* 0x000ea4000c1e1900 */
[----:B--2---:R-:W0:Y:S02]  /*6d10*/  I2F R0, R2 ;  /* 0x0000000200007306 */ /* 0x004e240000201400 */
[----:B0-----:R-:W-:Y:S01]  /*6d20*/  F2FP.BF16.PACK_AB R0, RZ, R0 ;  /* 0x00000000ff00723e */ /* 0x001fe200000010ff */
[----:B------:R-:W-:Y:S05]  /*6d30*/  BRA `(.L_x_142) ;  /* 0x00000d5000007947 */ /* 0x000fea0003800000 */
.L_x_143:
[----:B------:R-:W2:Y:S02]  /*6d40*/  LDG.E.U16 R2, [R2.64] ;  /* 0x0000002402027981 */ /* 0x000ea4000c1e1500 */
[----:B--2---:R-:W0:Y:S02]  /*6d50*/  I2F.S16 R0, R2 ;  /* 0x0000000200007306 */ /* 0x004e240000101400 */
[----:B0-----:R-:W-:Y:S01]  /*6d60*/  F2FP.BF16.PACK_AB R0, RZ, R0 ;  /* 0x00000000ff00723e */ /* 0x001fe200000010ff */
[----:B------:R-:W-:Y:S05]  /*6d70*/  BRA `(.L_x_142) ;  /* 0x00000d1000007947 */ /* 0x000fea0003800000 */
.L_x_138:
        /* <DEDUP_REMOVED lines=9> */
.L_x_146:
[----:B------:R-:W2:Y:S02]  /*6e10*/  LDG.E.U16 R0, [R2.64] ;  /* 0x0000002402007981 */ /* 0x000ea4000c1e1500 */
[----:B--2---:R-:W-:-:S05]  /*6e20*/  HADD2.F32 R0, -RZ, R0.H0_H0 ;  /* 0x20000000ff007230 */ /* 0x004fca0000004100 */
[----:B------:R-:W-:Y:S01]  /*6e30*/  F2FP.BF16.PACK_AB R0, RZ, R0 ;  /* 0x00000000ff00723e */ /* 0x000fe200000010ff */
[----:B------:R-:W-:Y:S05]  /*6e40*/  BRA `(.L_x_142) ;  /* 0x00000c4000007947 */ /* 0x000fea0003800000 */
.L_x_145:
        /* <DEDUP_REMOVED lines=9> */
.L_x_148:
[----:B------:R-:W2:Y:S02]  /*6ee0*/  LDG.E.U16 R2, [R2.64] ;  /* 0x0000002402027981 */ /* 0x000ea4000c1e1500 */
[----:B--2---:R-:W-:-:S05]  /*6ef0*/  HADD2.F32 R0, -RZ, R2.H0_H0 ;  /* 0x20000002ff007230 */ /* 0x004fca0000004100 */
[----:B------:R-:W-:Y:S01]  /*6f00*/  F2FP.BF16.PACK_AB R0, RZ, R0 ;  /* 0x00000000ff00723e */ /* 0x000fe200000010ff */
[----:B------:R-:W-:Y:S05]  /*6f10*/  BRA `(.L_x_142) ;  /* 0x00000b7000007947 */ /* 0x000fea0003800000 */
.L_x_147:
[----:B------:R-:W2:Y:S02]  /*6f20*/  LDG.E.64 R2, [R2.64] ;  /* 0x0000002402027981 */ /* 0x000ea4000c1e1b00 */
[----:B--2---:R-:W0:Y:S01]  /*6f30*/  F2F.F32.F64 R0, R2 ;  /* 0x0000000200007310 */ /* 0x004e220000301000 */
[----:B------:R-:W0:-:S14]  /*6f40*/  DSETP.GEU.AND P0, PT, |R2|, c[0x2][0x0], PT ;  /* 0x008000000200762a */ /* 0x000e1c0003f0e200 */
[----:B0-----:R-:W-:-:S05]  /*6f50*/  @!P0 FMUL R0, R0, 1.175494350822287508e-38 ;  /* 0x0080000000008820 */ /* 0x001fca0000400000 */
[----:B------:R-:W-:Y:S01]  /*6f60*/  F2FP.BF16.PACK_AB R0, RZ, R0 ;  /* 0x00000000ff00723e */ /* 0x000fe200000010ff */
[----:B------:R-:W-:Y:S05]  /*6f70*/  BRA `(.L_x_142) ;  /* 0x00000b1000007947 */ /* 0x000fea0003800000 */
.L_x_137:
        /* <DEDUP_REMOVED lines=13> */
.L_x_151:
[----:B------:R-:W2:Y:S02]  /*7050*/  LDG.E.64 R2, [R2.64] ;  /* 0x0000002402027981 */ /* 0x000ea4000c1e1b00 */
[----:B--2---:R-:W0:Y:S01]  /*7060*/  F2F.F32.F64 R0, R2 ;  /* 0x0000000200007310 */ /* 0x004e220000301000 */
[----:B------:R-:W0:-:S14]  /*7070*/  DSETP.GEU.AND P0, PT, |R2|, c[0x2][0x0], PT ;  /* 0x008000000200762a */ /* 0x000e1c0003f0e200 */
[----:B0-----:R-:W-:-:S05]  /*7080*/  @!P0 FMUL R0, R0, 1.175494350822287508e-38 ;  /* 0x0080000000008820 */ /* 0x001fca0000400000 */
[----:B------:R-:W-:Y:S01]  /*7090*/  F2FP.BF16.PACK_AB R0, RZ, R0 ;  /* 0x00000000ff00723e */ /* 0x000fe200000010ff */
[----:B------:R-:W-:Y:S05]  /*70a0*/  BRA `(.L_x_142) ;  /* 0x000009e000007947 */ /* 0x000fea0003800000 */
.L_x_150:
        /* <DEDUP_REMOVED lines=28> */
.L_x_153:
        /* <DEDUP_REMOVED lines=15> */
.L_x_152:
[----:B------:R0:W5:Y:S01]  /*7360*/  LDG.E.U16 R0, [R2.64] ;  /* 0x0000002402007981 */ /* 0x000162000c1e1500 */
[----:B------:R-:W-:Y:S05]  /*7370*/  BRA `(.L_x_142) ;  /* 0x0000071000007947 */ /* 0x000fea0003800000 */
.L_x_149:
        /* <DEDUP_REMOVED lines=12> */
.L_x_156:
        /* <DEDUP_REMOVED lines=21> */
.L_x_160:
[----:B------:R-:W-:Y:S05]  /*7590*/  BSYNC B1 ;  /* 0x0000000000017941 */ /* 0x000fea0003800000 */
.L_x_159:
[----:B------:R-:W-:Y:S01]  /*75a0*/  LEA R3, R0, 0x3b800000, 0x17 ;  /* 0x3b80000000037811 */ /* 0x000fe200078eb8ff */
[----:B------:R-:W-:-:S05]  /*75b0*/  IMAD.SHL.U32 R0, R2, 0x100000, RZ ;  /* 0x0010000002007824 */ /* 0x000fca00078e00ff */
[----:B------:R-:W-:Y:S02]  /*75c0*/  LOP3.LUT R0, R3, R0, R4, 0xfe, !PT ;  /* 0x0000000003007212 */ /* 0x000fe400078efe04 */
.L_x_158:
[----:B------:R-:W-:Y:S05]  /*75d0*/  BSYNC B0 ;  /* 0x0000000000007941 */ /* 0x000fea0003800000 */
.L_x_157:
[----:B------:R-:W-:Y:S01]  /*75e0*/  F2FP.BF16.PACK_AB R0, RZ, R0 ;  /* 0x00000000ff00723e */ /* 0x000fe200000010ff */
[----:B------:R-:W-:Y:S05]  /*75f0*/  BRA `(.L_x_142) ;  /* 0x0000049000007947 */ /* 0x000fea0003800000 */
.L_x_155:
        /* <DEDUP_REMOVED lines=21> */
.L_x_164:
[----:B------:R-:W-:Y:S05]  /*7750*/  BSYNC B1 ;  /* 0x0000000000017941 */ /* 0x000fea0003800000 */
.L_x_163:
[----:B------:R-:W-:Y:S01]  /*7760*/  LEA R3, R0, 0x37800000, 0x17 ;  /* 0x3780000000037811 */ /* 0x000fe200078eb8ff */
[----:B------:R-:W-:-:S05]  /*7770*/  IMAD.SHL.U32 R0, R2, 0x200000, RZ ;  /* 0x0020000002007824 */ /* 0x000fca00078e00ff */
[----:B------:R-:W-:Y:S02]  /*7780*/  LOP3.LUT R0, R3, R0, R4, 0xfe, !PT ;  /* 0x0000000003007212 */ /* 0x000fe400078efe04 */
.L_x_162:
[----:B------:R-:W-:Y:S05]  /*7790*/  BSYNC B0 ;  /* 0x0000000000007941 */ /* 0x000fea0003800000 */
.L_x_161:
[----:B------:R-:W-:Y:S01]  /*77a0*/  F2FP.BF16.PACK_AB R0, RZ, R0 ;  /* 0x00000000ff00723e */ /* 0x000fe200000010ff */
[----:B------:R-:W-:Y:S05]  /*77b0*/  BRA `(.L_x_142) ;  /* 0x000002d000007947 */ /* 0x000fea0003800000 */
.L_x_154:
        /* <DEDUP_REMOVED lines=14> */
.L_x_168:
[----:B------:R-:W-:Y:S05]  /*78a0*/  BSYNC B0 ;  /* 0x0000000000007941 */ /* 0x000fea0003800000 */
.L_x_167:
[----:B------:R-:W-:Y:S01]  /*78b0*/  F2FP.BF16.PACK_AB R0, RZ, R0 ;  /* 0x00000000ff00723e */ /* 0x000fe200000010ff */
[----:B------:R-:W-:Y:S05]  /*78c0*/  BRA `(.L_x_142) ;  /* 0x000001c000007947 */ /* 0x000fea0003800000 */
.L_x_141:
        /* <DEDUP_REMOVED lines=21> */
.L_x_166:
[----:B------:R-:W2:Y:S02]  /*7a20*/  LDG.E.64 R2, [R2.64] ;  /* 0x0000002402027981 */ /* 0x000ea4000c1e1b00 */
[----:B--2---:R-:W0:Y:S02]  /*7a30*/  I2F.U64 R0, R2 ;  /* 0x0000000200007312 */ /* 0x004e240000301000 */
[----:B0-----:R-:W-:Y:S01]  /*7a40*/  F2FP.BF16.PACK_AB R0, RZ, R0 ;  /* 0x00000000ff00723e */ /* 0x001fe200000010ff */
[----:B------:R-:W-:Y:S05]  /*7a50*/  BRA `(.L_x_142) ;  /* 0x0000003000007947 */ /* 0x000fea0003800000 */
.L_x_165:
[----:B------:R-:W2:Y:S02]  /*7a60*/  LDG.E R2, [R2.64] ;  /* 0x0000002402027981 */ /* 0x000ea4000c1e1900 */
[----:B--2---:R-:W0:Y:S02]  /*7a70*/  I2F.U32 R0, R2 ;  /* 0x0000000200007306 */ /* 0x004e240000201000 */
[----:B0-----:R-:W-:-:S06]  /*7a80*/  F2FP.BF16.PACK_AB R0, RZ, R0 ;  /* 0x00000000ff00723e */ /* 0x001fcc00000010ff */
.L_x_142:
        /* <DEDUP_REMOVED lines=21> */
.L_x_172:
[----:B------:R-:W-:-:S06]  /*7be0*/  PRMT R3, RZ, 0x5410, R0 ;  /* 0x00005410ff037816 */ /* 0x000fcc0000000000 */
[----:B------:R-:W0:Y:S02]  /*7bf0*/  F2I.S64.TRUNC R2, R3 ;  /* 0x0000000300027311 */ /* 0x000e24000020d900 */
[----:B0-----:R0:W-:Y:S01]  /*7c00*/  STG.E.U8 [R16.64], R2 ;  /* 0x0000000210007986 */ /* 0x0011e2000c101124 */
[----:B------:R-:W-:Y:S05]  /*7c10*/  BRA `(.L_x_174) ;  /* 0x00000e4000007947 */ /* 0x000fea0003800000 */
.L_x_171:
        /* <DEDUP_REMOVED lines=10> */
.L_x_176:
[----:B------:R-:W-:-:S04]  /*7cc0*/  PRMT R0, RZ, 0x5410, R0 ;  /* 0x00005410ff007816 */ /* 0x000fc80000000000 */
[----:B------:R-:W0:Y:S02]  /*7cd0*/  F2I.FTZ.TRUNC.NTZ R3, R0 ;  /* 0x0000000000037305 */ /* 0x000e24000021f100 */
[----:B0-----:R0:W-:Y:S01]  /*7ce0*/  STG.E [R16.64], R3 ;  /* 0x0000000310007986 */ /* 0x0011e2000c101924 */
[----:B------:R-:W-:Y:S05]  /*7cf0*/  BRA `(.L_x_174) ;  /* 0x00000d6000007947 */ /* 0x000fea0003800000 */
.L_x_175:
[----:B------:R-:W-:-:S04]  /*7d00*/  PRMT R0, RZ, 0x5410, R0 ;  /* 0x00005410ff007816 */ /* 0x000fc80000000000 */
[----:B------:R-:W0:Y:S02]  /*7d10*/  F2I.FTZ.TRUNC.NTZ R3, R0 ;  /* 0x0000000000037305 */ /* 0x000e24000021f100 */
[----:B0-----:R0:W-:Y:S01]  /*7d20*/  STG.E.U16 [R16.64], R3 ;  /* 0x0000000310007986 */ /* 0x0011e2000c101524 */
[----:B------:R-:W-:Y:S05]  /*7d30*/  BRA `(.L_x_174) ;  /* 0x00000d2000007947 */ /* 0x000fea0003800000 */
.L_x_170:
        /* <DEDUP_REMOVED lines=9> */
.L_x_178:
[----:B------:R-:W-:-:S04]  /*7dd0*/  PRMT R0, RZ, 0x5410, R0 ;  /* 0x00005410ff007816 */ /* 0x000fc80000000000 */
[----:B------:R-:W-:-:S05]  /*7de0*/  F2FP.PACK_AB R0, RZ, R0 ;  /* 0x00000000ff00723e */ /* 0x000fca00000000ff */
[----:B------:R0:W-:Y:S01]  /*7df0*/  STG.E.U16 [R16.64], R0 ;  /* 0x0000000010007986 */ /* 0x0001e2000c101524 */
[----:B------:R-:W-:Y:S05]  /*7e00*/  BRA `(.L_x_174) ;  /* 0x00000c5000007947 */ /* 0x000fea0003800000 */
.L_x_177:
        /* <DEDUP_REMOVED lines=10> */
.L_x_180:
[----:B------:R-:W-:-:S04]  /*7eb0*/  PRMT R0, RZ, 0x5410, R0 ;  /* 0x00005410ff007816 */ /* 0x000fc80000000000 */
[----:B------:R-:W-:-:S04]  /*7ec0*/  F2FP.PACK_AB R3, RZ, R0 ;  /* 0x00000000ff03723e */ /* 0x000fc800000000ff */
[----:B------:R-:W-:-:S05]  /*7ed0*/  PRMT R3, R3, 0x5410, RZ ;  /* 0x0000541003037816 */ /* 0x000fca00000000ff */
[----:B------:R0:W-:Y:S01]  /*7ee0*/  STG.E [R16.64], R3 ;  /* 0x0000000310007986 */ /* 0x0001e2000c101924 */
[----:B------:R-:W-:Y:S05]  /*7ef0*/  BRA `(.L_x_174) ;  /* 0x00000b6000007947 */ /* 0x000fea0003800000 */
.L_x_179:
[----:B------:R-:W-:-:S05]  /*7f00*/  PRMT R2, RZ, 0x5410, R0 ;  /* 0x00005410ff027816 */ /* 0x000fca0000000000 */
[----:B------:R-:W-:-:S06]  /*7f10*/  FMUL.FTZ R2, R2, 1 ;  /* 0x3f80000002027820 */ /* 0x000fcc0000410000 */
[----:B------:R-:W0:Y:S02]  /*7f20*/  F2F.F64.F32 R2, R2 ;  /* 0x0000000200027310 */ /* 0x000e240000201800 */
[----:B0-----:R0:W-:Y:S01]  /*7f30*/  STG.E.64 [R16.64], R2 ;  /* 0x0000000210007986 */ /* 0x0011e2000c101b24 */
[----:B------:R-:W-:Y:S05]  /*7f40*/  BRA `(.L_x_174) ;  /* 0x00000b1000007947 */ /* 0x000fea0003800000 */
.L_x_169:
        /* <DEDUP_REMOVED lines=13> */
.L_x_183:
[----:B------:R-:W-:Y:S01]  /*8020*/  PRMT R0, RZ, 0x5410, R0 ;  /* 0x00005410ff007816 */ /* 0x000fe20000000000 */
[----:B------:R-:W-:-:S04]  /*8030*/  CS2R R6, SRZ ;  /* 0x0000000000067805 */ /* 0x000fc8000001ff00 */
[----:B------:R-:W-:-:S04]  /*8040*/  FMUL.FTZ R0, R0, 1 ;  /* 0x3f80000000007820 */ /* 0x000fc80000410000 */
[----:B------:R-:W0:Y:S02]  /*8050*/  F2F.F64.F32 R4, R0 ;  /* 0x0000000000047310 */ /* 0x000e240000201800 */
[----:B0-----:R0:W-:Y:S01]  /*8060*/  STG.E.128 [R16.64], R4 ;  /* 0x0000000410007986 */ /* 0x0011e2000c101d24 */
[----:B------:R-:W-:Y:S05]  /*8070*/  BRA `(.L_x_174) ;  /* 0x000009e000007947 */ /* 0x000fea0003800000 */
.L_x_182:
        /* <DEDUP_REMOVED lines=21> */
.L_x_187:
[----:B------:R-:W-:Y:S05]  /*81d0*/  BSYNC B0 ;  /* 0x0000000000007941 */ /* 0x000fea0003800000 */
.L_x_186:
[----:B------:R-:W-:-:S05]  /*81e0*/  LOP3.LUT R3, R0, R3, RZ, 0xfc, !PT ;  /* 0x0000000300037212 */ /* 0x000fca00078efcff */
[----:B------:R0:W-:Y:S01]  /*81f0*/  STG.E.U8 [R16.64], R3 ;  /* 0x0000000310007986 */ /* 0x0001e2000c101124 */
[----:B------:R-:W-:Y:S05]  /*8200*/  BRA `(.L_x_174) ;  /* 0x0000085000007947 */ /* 0x000fea0003800000 */
.L_x_185:
        /* <DEDUP_REMOVED lines=13> */
.L_x_189:
[----:B------:R-:W-:Y:S01]  /*82e0*/  IMAD.MOV.U32 R0, RZ, RZ, 0x7f ;  /* 0x0000007fff007424 */ /* 0x000fe200078e00ff */
[----:B------:R-:W-:-:S04]  /*82f0*/  ISETP.GT.U32.AND P0, PT, R2, 0x7f800000, PT ;  /* 0x7f8000000200780c */ /* 0x000fc80003f04070 */
[----:B------:R-:W-:-:S04]  /*8300*/  SEL R0, R0, 0x7c, P0 ;  /* 0x0000007c00007807 */ /* 0x000fc80000000000 */
.L_x_190:
[----:B------:R-:W-:Y:S05]  /*8310*/  BSYNC B0 ;  /* 0x0000000000007941 */ /* 0x000fea0003800000 */
.L_x_188:
[----:B------:R-:W-:-:S04]  /*8320*/  LOP3.LUT R2, R3, 0x80000000, RZ, 0xc0, !PT ;  /* 0x8000000003027812 */ /* 0x000fc800078ec0ff */
[----:B------:R-:W-:-:S04]  /*8330*/  SHF.R.U32.HI R3, RZ, 0x18, R2 ;  /* 0x00000018ff037819 */ /* 0x000fc80000011602 */
[----:B------:R-:W-:-:S05]  /*8340*/  LOP3.LUT R3, R0, R3, RZ, 0xfc, !PT ;  /* 0x0000000300037212 */ /* 0x000fca00078efcff */
[----:B------:R0:W-:Y:S01]  /*8350*/  STG.E.U8 [R16.64], R3 ;  /* 0x0000000310007986 */ /* 0x0001e2000c101124 */
[----:B------:R-:W-:Y:S05]  /*8360*/  BRA `(.L_x_174) ;  /* 0x000006f000007947 */ /* 0x000fea0003800000 */
.L_x_184:
[----:B------:R0:W-:Y:S01]  /*8370*/  STG.E.U16 [R16.64], R0 ;  /* 0x0000000010007986 */ /* 0x0001e2000c101524 */
[----:B------:R-:W-:Y:S05]  /*8380*/  BRA `(.L_x_174) ;  /* 0x000006d000007947 */ /* 0x000fea0003800000 */
.L_x_181:
        /* <DEDUP_REMOVED lines=12> */
.L_x_193:
        /* <DEDUP_REMOVED lines=17> */
.L_x_196:
[----:B------:R-:W-:-:S04]  /*8560*/  LOP3.LUT R2, R3, 0x80000000, RZ, 0xc0, !PT ;  /* 0x8000000003027812 */ /* 0x000fc800078ec0ff */
[----:B------:R-:W-:-:S04]  /*8570*/  SHF.R.U32.HI R3, RZ, 0x18, R2 ;  /* 0x00000018ff037819 */ /* 0x000fc80000011602 */
[----:B------:R-:W-:-:S04]  /*8580*/  LOP3.LUT R0, R0, R3, RZ, 0xfc, !PT ;  /* 0x0000000300007212 */ /* 0x000fc800078efcff */
[----:B------:R-:W-:Y:S02]  /*8590*/  PRMT R8, R0, 0x7610, R8 ;  /* 0x0000761000087816 */ /* 0x000fe40000000008 */
.L_x_195:
[----:B------:R-:W-:Y:S05]  /*85a0*/  BSYNC B0 ;  /* 0x0000000000007941 */ /* 0x000fea0003800000 */
.L_x_194:
[----:B------:R0:W-:Y:S01]  /*85b0*/  STG.E.U8 [R16.64], R8 ;  /* 0x0000000810007986 */ /* 0x0001e2000c101124 */
[----:B------:R-:W-:Y:S05]  /*85c0*/  BRA `(.L_x_174) ;  /* 0x0000049000007947 */ /* 0x000fea0003800000 */
.L_x_192:
        /* <DEDUP_REMOVED lines=17> */
.L_x_199:
[----:B------:R-:W-:-:S04]  /*86e0*/  LOP3.LUT R2, R3, 0x80000000, RZ, 0xc0, !PT ;  /* 0x8000000003027812 */ /* 0x000fc800078ec0ff */
[----:B------:R-:W-:-:S04]  /*86f0*/  SHF.R.U32.HI R3, RZ, 0x18, R2 ;  /* 0x00000018ff037819 */ /* 0x000fc80000011602 */
[----:B------:R-:W-:-:S04]  /*8700*/  LOP3.LUT R0, R0, R3, RZ, 0xfc, !PT ;  /* 0x0000000300007212 */ /* 0x000fc800078efcff */
[----:B------:R-:W-:Y:S02]  /*8710*/  PRMT R8, R0, 0x7610, R8 ;  /* 0x0000761000087816 */ /* 0x000fe40000000008 */
.L_x_198:
[----:B------:R-:W-:Y:S05]  /*8720*/  BSYNC B0 ;  /* 0x0000000000007941 */ /* 0x000fea0003800000 */
.L_x_197:
[----:B------:R0:W-:Y:S01]  /*8730*/  STG.E.U8 [R16.64], R8 ;  /* 0x0000000810007986 */ /* 0x0001e2000c101124 */
[----:B------:R-:W-:Y:S05]  /*8740*/  BRA `(.L_x_174) ;  /* 0x0000031000007947 */ /* 0x000fea0003800000 */
.L_x_191:
        /* <DEDUP_REMOVED lines=22> */
.L_x_173:
        /* <DEDUP_REMOVED lines=20> */
.L_x_201:
[----:B------:R-:W-:-:S06]  /*89f0*/  PRMT R2, RZ, 0x5410, R0 ;  /* 0x00005410ff027816 */ /* 0x000fcc0000000000 */
[----:B------:R-:W0:Y:S02]  /*8a00*/  F2I.U64.TRUNC R2, R2 ;  /* 0x0000000200027311 */ /* 0x000e24000020d800 */
[----:B0-----:R0:W-:Y:S01]  /*8a10*/  STG.E.64 [R16.64], R2 ;  /* 0x0000000210007986 */ /* 0x0011e2000c101b24 */
[----:B------:R-:W-:Y:S05]  /*8a20*/  BRA `(.L_x_174) ;  /* 0x0000003000007947 */ /* 0x000fea0003800000 */
.L_x_200:
[----:B------:R-:W-:-:S04]  /*8a30*/  PRMT R0, RZ, 0x5410, R0 ;  /* 0x00005410ff007816 */ /* 0x000fc80000000000 */
[----:B------:R-:W0:Y:S02]  /*8a40*/  F2I.FTZ.U32.TRUNC.NTZ R3, R0 ;  /* 0x0000000000037305 */ /* 0x000e24000021f000 */
[----:B0-----:R0:W-:Y:S02]  /*8a50*/  STG.E [R16.64], R3 ;  /* 0x0000000310007986 */ /* 0x0011e4000c101924 */
.L_x_174:
[----:B------:R-:W-:Y:S02]  /*8a60*/  IADD3 R19, R19, 0x80, RZ ;  /* 0x0000008013137810 */ /* 0x000fe40007ffe0ff */
.L_x_69:
[----:B------:R-:W-:Y:S05]  /*8a70*/  BSYNC B6 ;  /* 0x0000000000067941 */ /* 0x000fea0003800000 */
.L_x_68:
[----:B------:R-:W-:-:S13]  /*8a80*/  ISETP.GE.AND P0, PT, R19, c[0x0][0x160], PT ;  /* 0x0000580013007a0c */ /* 0x000fda0003f06270 */
[----:B------:R-:W-:Y:S05]  /*8a90*/  @P0 EXIT ;  /* 0x000000000000094d */ /* 0x000fea0003800000 */
        /* <DEDUP_REMOVED lines=228> */
.L_x_202:
        /* <DEDUP_REMOVED lines=20> */
.L_x_206:
[----:B------:R-:W2:Y:S02]  /*9a20*/  LDG.E.U8 R2, [R2.64] ;  /* 0x0000002402027981 */ /* 0x000ea4000c1e1100 */
[----:B--2---:R-:W0:Y:S02]  /*9a30*/  I2F.U16 R0, R2 ;  /* 0x0000000200007306 */ /* 0x004e240000101000 */
[----:B0-----:R-:W-:Y:S01]  /*9a40*/  F2FP.BF16.PACK_AB R0, RZ, R0 ;  /* 0x00000000ff00723e */ /* 0x001fe200000010ff */
[----:B------:R-:W-:Y:S05]  /*9a50*/  BRA `(.L_x_208) ;  /* 0x00000e3000007947 */ /* 0x000fea0003800000 */
.L_x_205:
        /* <DEDUP_REMOVED lines=10> */
.L_x_210:
[----:B------:R-:W2:Y:S02]  /*9b00*/  LDG.E R2, [R2.64] ;  /* 0x0000002402027981 */ /* 0x000ea4000c1e1900 */
[----:B--2---:R-:W0:Y:S02]  /*9b10*/  I2F R0, R2 ;  /* 0x0000000200007306 */ /* 0x004e240000201400 */
[----:B0-----:R-:W-:Y:S01]  /*9b20*/  F2FP.BF16.PACK_AB R0, RZ, R0 ;  /* 0x00000000ff00723e */ /* 0x001fe200000010ff */
[----:B------:R-:W-:Y:S05]  /*9b30*/  BRA `(.L_x_208) ;  /* 0x00000d5000007947 */ /* 0x000fea0003800000 */
.L_x_209:
[----:B------:R-:W2:Y:S02]  /*9b40*/  LDG.E.U16 R2, [R2.64] ;  /* 0x0000002402027981 */ /* 0x000ea4000c1e1500 */
[----:B--2---:R-:W0:Y:S02]  /*9b50*/  I2F.S16 R0, R2 ;  /* 0x0000000200007306 */ /* 0x004e240000101400 */
[----:B0-----:R-:W-:Y:S01]  /*9b60*/  F2FP.BF16.PACK_AB R0, RZ, R0 ;  /* 0x00000000ff00723e */ /* 0x001fe200000010ff */
[----:B------:R-:W-:Y:S05]  /*9b70*/  BRA `(.L_x_208) ;  /* 0x00000d1000007947 */ /* 0x000fea0003800000 */
.L_x_204:
        /* <DEDUP_REMOVED lines=9> */
.L_x_212:
[----:B------:R-:W2:Y:S02]  /*9c10*/  LDG.E.U16 R0, [R2.64] ;  /* 0x0000002402007981 */ /* 0x000ea4000c1e1500 */
[----:B--2---:R-:W-:-:S05]  /*9c20*/  HADD2.F32 R0, -RZ, R0.H0_H0 ;  /* 0x20000000ff007230 */ /* 0x004fca0000004100 */
[----:B------:R-:W-:Y:S01]  /*9c30*/  F2FP.BF16.PACK_AB R0, RZ, R0 ;  /* 0x00000000ff00723e */ /* 0x000fe200000010ff */
[----:B------:R-:W-:Y:S05]  /*9c40*/  BRA `(.L_x_208) ;  /* 0x00000c4000007947 */ /* 0x000fea0003800000 */
.L_x_211:
        /* <DEDUP_REMOVED lines=9> */
.L_x_214:
[----:B------:R-:W2:Y:S02]  /*9ce0*/  LDG.E.U16 R2, [R2.64] ;  /* 0x0000002402027981 */ /* 0x000ea4000c1e1500 */
[----:B--2---:R-:W-:-:S05]  /*9cf0*/  HADD2.F32 R0, -RZ, R2.H0_H0 ;  /* 0x20000002ff007230 */ /* 0x004fca0000004100 */
[----:B------:R-:W-:Y:S01]  /*9d00*/  F2FP.BF16.PACK_AB R0, RZ, R0 ;  /* 0x00000000ff00723e */ /* 0x000fe200000010ff */
[----:B------:R-:W-:Y:S05]  /*9d10*/  BRA `(.L_x_208) ;  /* 0x00000b7000007947 */ /* 0x000fea0003800000 */
.L_x_213:
[----:B------:R-:W2:Y:S02]  /*9d20*/  LDG.E.64 R2, [R2.64] ;  /* 0x0000002402027981 */ /* 0x000ea4000c1e1b00 */
[----:B--2---:R-:W0:Y:S01]  /*9d30*/  F2F.F32.F64 R0, R2 ;  /* 0x0000000200007310 */ /* 0x004e220000301000 */
[----:B------:R-:W0:-:S14]  /*9d40*/  DSETP.GEU.AND P0, PT, |R2|, c[0x2][0x0], PT ;  /* 0x008000000200762a */ /* 0x000e1c0003f0e200 */
[----:B0-----:R-:W-:-:S05]  /*9d50*/  @!P0 FMUL R0, R0, 1.175494350822287508e-38 ;  /* 0x0080000000008820 */ /* 0x001fca0000400000 */
[----:B------:R-:W-:Y:S01]  /*9d60*/  F2FP.BF16.PACK_AB R0, RZ, R0 ;  /* 0x00000000ff00723e */ /* 0x000fe200000010ff */
[----:B------:R-:W-:Y:S05]  /*9d70*/  BRA `(.L_x_208) ;  /* 0x00000b1000007947 */ /* 0x000fea0003800000 */
.L_x_203:
        /* <DEDUP_REMOVED lines=13> */
.L_x_217:
[----:B------:R-:W2:Y:S02]  /*9e50*/  LDG.E.64 R2, [R2.64] ;  /* 0x0000002402027981 */ /* 0x000ea4000c1e1b00 */
[----:B--2---:R-:W0:Y:S01]  /*9e60*/  F2F.F32.F64 R0, R2 ;  /* 0x0000000200007310 */ /* 0x004e220000301000 */
[----:B------:R-:W0:-:S14]  /*9e70*/  DSETP.GEU.AND P0, PT, |R2|, c[0x2][0x0], PT ;  /* 0x008000000200762a */ /* 0x000e1c0003f0e200 */
[----:B0-----:R-:W-:-:S05]  /*9e80*/  @!P0 FMUL R0, R0, 1.175494350822287508e-38 ;  /* 0x0080000000008820 */ /* 0x001fca0000400000 */
[----:B------:R-:W-:Y:S01]  /*9e90*/  F2FP.BF16.PACK_AB R0, RZ, R0 ;  /* 0x00000000ff00723e */ /* 0x000fe200000010ff */
[----:B------:R-:W-:Y:S05]  /*9ea0*/  BRA `(.L_x_208) ;  /* 0x000009e000007947 */ /* 0x000fea0003800000 */
.L_x_216:
        /* <DEDUP_REMOVED lines=28> */
.L_x_219:
        /* <DEDUP_REMOVED lines=15> */
.L_x_218:
[----:B------:R0:W5:Y:S01]  /*a160*/  LDG.E.U16 R0, [R2.64] ;  /* 0x0000002402007981 */ /* 0x000162000c1e1500 */
[----:B------:R-:W-:Y:S05]  /*a170*/  BRA `(.L_x_208) ;  /* 0x0000071000007947 */ /* 0x000fea0003800000 */
.L_x_215:
        /* <DEDUP_REMOVED lines=12> */
.L_x_222:
        /* <DEDUP_REMOVED lines=21> */
.L_x_226:
[----:B------:R-:W-:Y:S05]  /*a390*/  BSYNC B1 ;  /* 0x0000000000017941 */ /* 0x000fea0003800000 */
.L_x_225:
[----:B------:R-:W-:Y:S01]  /*a3a0*/  LEA R3, R0, 0x3b800000, 0x17 ;  /* 0x3b80000000037811 */ /* 0x000fe200078eb8ff */
[----:B------:R-:W-:-:S05]  /*a3b0*/  IMAD.SHL.U32 R0, R2, 0x100000, RZ ;  /* 0x0010000002007824 */ /* 0x000fca00078e00ff */
[----:B------:R-:W-:Y:S02]  /*a3c0*/  LOP3.LUT R0, R3, R0, R4, 0xfe, !PT ;  /* 0x0000000003007212 */ /* 0x000fe400078efe04 */
.L_x_224:
[----:B------:R-:W-:Y:S05]  /*a3d0*/  BSYNC B0 ;  /* 0x0000000000007941 */ /* 0x000fea0003800000 */
.L_x_223:
[----:B------:R-:W-:Y:S01]  /*a3e0*/  F2FP.BF16.PACK_AB R0, RZ, R0 ;  /* 0x00000000ff00723e */ /* 0x000fe200000010ff */
[----:B------:R-:W-:Y:S05]  /*a3f0*/  BRA `(.L_x_208) ;  /* 0x0000049000007947 */ /* 0x000fea0003800000 */
.L_x_221:
        /* <DEDUP_REMOVED lines=21> */
.L_x_230:
[----:B------:R-:W-:Y:S05]  /*a550*/  BSYNC B1 ;  /* 0x0000000000017941 */ /* 0x000fea0003800000 */
.L_x_229:
[----:B------:R-:W-:Y:S01]  /*a560*/  LEA R3, R0, 0x37800000, 0x17 ;  /* 0x3780000000037811 */ /* 0x000fe200078eb8ff */
[----:B------:R-:W-:-:S05]  /*a570*/  IMAD.SHL.U32 R0, R2, 0x200000, RZ ;  /* 0x0020000002007824 */ /* 0x000fca00078e00ff */
[----:B------:R-:W-:Y:S02]  /*a580*/  LOP3.LUT R0, R3, R0, R4, 0xfe, !PT ;  /* 0x0000000003007212 */ /* 0x000fe400078efe04 */
.L_x_228:
[----:B------:R-:W-:Y:S05]  /*a590*/  BSYNC B0 ;  /* 0x0000000000007941 */ /* 0x000fea0003800000 */
.L_x_227:
[----:B------:R-:W-:Y:S01]  /*a5a0*/  F2FP.BF16.PACK_AB R0, RZ, R0 ;  /* 0x00000000ff00723e */ /* 0x000fe200000010ff */
[----:B------:R-:W-:Y:S05]  /*a5b0*/  BRA `(.L_x_208) ;  /* 0x000002d000007947 */ /* 0x000fea0003800000 */
.L_x_220:
        /* <DEDUP_REMOVED lines=14> */
.L_x_234:
[----:B------:R-:W-:Y:S05]  /*a6a0*/  BSYNC B0 ;  /* 0x0000000000007941 */ /* 0x000fea0003800000 */
.L_x_233:
[----:B------:R-:W-:Y:S01]  /*a6b0*/  F2FP.BF16.PACK_AB R0, RZ, R0 ;  /* 0x00000000ff00723e */ /* 0x000fe200000010ff */
[----:B------:R-:W-:Y:S05]  /*a6c0*/  BRA `(.L_x_208) ;  /* 0x000001c000007947 */ /* 0x000fea0003800000 */
.L_x_207:
        /* <DEDUP_REMOVED lines=21> */
.L_x_232:
[----:B------:R-:W2:Y:S02]  /*a820*/  LDG.E.64 R2, [R2.64] ;  /* 0x0000002402027981 */ /* 0x000ea4000c1e1b00 */
[----:B--2---:R-:W0:Y:S02]  /*a830*/  I2F.U64 R0, R2 ;  /* 0x0000000200007312 */ /* 0x004e240000301000 */
[----:B0-----:R-:W-:Y:S01]  /*a840*/  F2FP.BF16.PACK_AB R0, RZ, R0 ;  /* 0x00000000ff00723e */ /* 0x001fe200000010ff */
[----:B------:R-:W-:Y:S05]  /*a850*/  BRA `(.L_x_208) ;  /* 0x0000003000007947 */ /* 0x000fea0003800000 */
.L_x_231:
[----:B------:R-:W2:Y:S02]  /*a860*/  LDG.E R2, [R2.64] ;  /* 0x0000002402027981 */ /* 0x000ea4000c1e1900 */
[----:B--2---:R-:W0:Y:S02]  /*a870*/  I2F.U32 R0, R2 ;  /* 0x0000000200007306 */ /* 0x004e240000201000 */
[----:B0-----:R-:W-:-:S06]  /*a880*/  F2FP.BF16.PACK_AB R0, RZ, R0 ;  /* 0x00000000ff00723e */ /* 0x001fcc00000010ff */
.L_x_208:
        /* <DEDUP_REMOVED lines=19> */
[----:B0-----:R-:W-:Y:S01]  /*a9c0*/  STG.E.U8 [R16.64], R3 ;  /* 0x0000000310007986 */ /* 0x001fe2000c101124 */
[----:B------:R-:W-:Y:S05]  /*a9d0*/  EXIT ;  /* 0x000000000000794d */ /* 0x000fea0003800000 */
.L_x_238:
[----:B------:R-:W-:-:S06]  /*a9e0*/  PRMT R3, RZ, 0x5410, R0 ;  /* 0x00005410ff037816 */ /* 0x000fcc0000000000 */
[----:B------:R-:W0:Y:S02]  /*a9f0*/  F2I.S64.TRUNC R2, R3 ;  /* 0x0000000300027311 */ /* 0x000e24000020d900 */
[----:B0-----:R-:W-:Y:S01]  /*aa00*/  STG.E.U8 [R16.64], R2 ;  /* 0x0000000210007986 */ /* 0x001fe2000c101124 */
[----:B------:R-:W-:Y:S05]  /*aa10*/  EXIT ;  /* 0x000000000000794d */ /* 0x000fea0003800000 */
.L_x_237:
        /* <DEDUP_REMOVED lines=8> */
[----:B0-----:R-:W-:Y:S01]  /*aaa0*/  STG.E.64 [R16.64], R2 ;  /* 0x0000000210007986 */ /* 0x001fe2000c101b24 */
[----:B------:R-:W-:Y:S05]  /*aab0*/  EXIT ;  /* 0x000000000000794d */ /* 0x000fea0003800000 */
.L_x_241:
[----:B------:R-:W-:-:S04]  /*aac0*/  PRMT R0, RZ, 0x5410, R0 ;  /* 0x00005410ff007816 */ /* 0x000fc80000000000 */
[----:B------:R-:W0:Y:S02]  /*aad0*/  F2I.FTZ.TRUNC.NTZ R3, R0 ;  /* 0x0000000000037305 */ /* 0x000e24000021f100 */
[----:B0-----:R-:W-:Y:S01]  /*aae0*/  STG.E [R16.64], R3 ;  /* 0x0000000310007986 */ /* 0x001fe2000c101924 */
[----:B------:R-:W-:Y:S05]  /*aaf0*/  EXIT ;  /* 0x000000000000794d */ /* 0x000fea0003800000 */
.L_x_240:
[----:B------:R-:W-:-:S04]  /*ab00*/  PRMT R0, RZ, 0x5410, R0 ;  /* 0x00005410ff007816 */ /* 0x000fc80000000000 */
[----:B------:R-:W0:Y:S02]  /*ab10*/  F2I.FTZ.TRUNC.NTZ R3, R0 ;  /* 0x0000000000037305 */ /* 0x000e24000021f100 */
[----:B0-----:R-:W-:Y:S01]  /*ab20*/  STG.E.U16 [R16.64], R3 ;  /* 0x0000000310007986 */ /* 0x001fe2000c101524 */
[----:B------:R-:W-:Y:S05]  /*ab30*/  EXIT ;  /* 0x000000000000794d */ /* 0x000fea0003800000 */
.L_x_236:
[----:B------:R-:W-:-:S13]  /*ab40*/  ISETP.GT.AND P0, PT, R2, 0x6, PT ;  /* 0x000000060200780c */ /* 0x000fda0003f04270 */
[----:B------:R-:W-:Y:S05]  /*ab50*/  @P0 BRA `(.L_x_242) ;  /* 0x000000b000000947 */ /* 0x000fea0003800000 */
[----:B------:R-:W-:-:S13]  /*ab60*/  ISETP.NE.AND P0, PT, R2, 0x5, PT ;  /* 0x000000050200780c */ /* 0x000fda0003f05270 */
[----:B------:R-:W-:Y:S05]  /*ab70*/  @!P0 BRA `(.L_x_243) ;  /* 0x0000005000008947 */ /* 0x000fea0003800000 */
[----:B------:R-:W-:-:S13]  /*ab80*/  ISETP.NE.AND P0, PT, R2, 0x6, PT ;  /* 0x000000060200780c */ /* 0x000fda0003f05270 */
[----:B------:R-:W-:Y:S05]  /*ab90*/  @P0 BRA `(.L_x_239) ;  /* 0x00000b1000000947 */ /* 0x000fea0003800000 */
[----:B------:R-:W-:-:S05]  /*aba0*/  PRMT R3, RZ, 0x5410, R0 ;  /* 0x00005410ff037816 */ /* 0x000fca0000000000 */
[----:B------:R-:W-:Y:S01]  /*abb0*/  STG.E [R16.64], R3 ;  /* 0x0000000310007986 */ /* 0x000fe2000c101924 */
[----:B------:R-:W-:Y:S05]  /*abc0*/  EXIT ;  /* 0x000000000000794d */ /* 0x000fea0003800000 */
.L_x_243:
[----:B------:R-:W-:-:S04]  /*abd0*/  PRMT R0, RZ, 0x5410, R0 ;  /* 0x00005410ff007816 */ /* 0x000fc80000000000 */
[----:B------:R-:W-:-:S05]  /*abe0*/  F2FP.PACK_AB R0, RZ, R0 ;  /* 0x00000000ff00723e */ /* 0x000fca00000000ff */
[----:B------:R-:W-:Y:S01]  /*abf0*/  STG.E.U16 [R16.64], R0 ;  /* 0x0000000010007986 */ /* 0x000fe2000c101524 */
[----:B------:R-:W-:Y:S05]  /*ac00*/  EXIT ;  /* 0x000000000000794d */ /* 0x000fea0003800000 */
.L_x_242:
        /* <DEDUP_REMOVED lines=8> */
[----:B------:R-:W-:Y:S01]  /*ac90*/  STG.E.64 [R16.64], R2 ;  /* 0x0000000210007986 */ /* 0x000fe2000c101b24 */
[----:B------:R-:W-:Y:S05]  /*aca0*/  EXIT ;  /* 0x000000000000794d */ /* 0x000fea0003800000 */
.L_x_245:
[----:B------:R-:W-:-:S04]  /*acb0*/  PRMT R0, RZ, 0x5410, R0 ;  /* 0x00005410ff007816 */ /* 0x000fc80000000000 */
[----:B------:R-:W-:-:S04]  /*acc0*/  F2FP.PACK_AB R3, RZ, R0 ;  /* 0x00000000ff03723e */ /* 0x000fc800000000ff */
[----:B------:R-:W-:-:S05]  /*acd0*/  PRMT R3, R3, 0x5410, RZ ;  /* 0x0000541003037816 */ /* 0x000fca00000000ff */
[----:B------:R-:W-:Y:S01]  /*ace0*/  STG.E [R16.64], R3 ;  /* 0x0000000310007986 */ /* 0x000fe2000c101924 */
[----:B------:R-:W-:Y:S05]  /*acf0*/  EXIT ;  /* 0x000000000000794d */ /* 0x000fea0003800000 */
.L_x_244:
[----:B------:R-:W-:-:S05]  /*ad00*/  PRMT R2, RZ, 0x5410, R0 ;  /* 0x00005410ff027816 */ /* 0x000fca0000000000 */
[----:B------:R-:W-:-:S06]  /*ad10*/  FMUL.FTZ R2, R2, 1 ;  /* 0x3f80000002027820 */ /* 0x000fcc0000410000 */
[----:B------:R-:W0:Y:S02]  /*ad20*/  F2F.F64.F32 R2, R2 ;  /* 0x0000000200027310 */ /* 0x000e240000201800 */
[----:B0-----:R-:W-:Y:S01]  /*ad30*/  STG.E.64 [R16.64], R2 ;  /* 0x0000000210007986 */ /* 0x001fe2000c101b24 */
[----:B------:R-:W-:Y:S05]  /*ad40*/  EXIT ;  /* 0x000000000000794d */ /* 0x000fea0003800000 */
.L_x_235:
        /* <DEDUP_REMOVED lines=11> */
[----:B------:R-:W-:Y:S01]  /*ae00*/  STG.E.U8 [R16.64], R3 ;  /* 0x0000000310007986 */ /* 0x000fe2000c101124 */
[----:B------:R-:W-:Y:S05]  /*ae10*/  EXIT ;  /* 0x000000000000794d */ /* 0x000fea0003800000 */
.L_x_248:
[----:B------:R-:W-:Y:S01]  /*ae20*/  PRMT R0, RZ, 0x5410, R0 ;  /* 0x00005410ff007816 */ /* 0x000fe20000000000 */
[----:B------:R-:W-:-:S04]  /*ae30*/  CS2R R6, SRZ ;  /* 0x0000000000067805 */ /* 0x000fc8000001ff00 */
[----:B------:R-:W-:-:S04]  /*ae40*/  FMUL.FTZ R0, R0, 1 ;  /* 0x3f80000000007820 */ /* 0x000fc80000410000 */
[----:B------:R-:W0:Y:S02]  /*ae50*/  F2F.F64.F32 R4, R0 ;  /* 0x0000000000047310 */ /* 0x000e240000201800 */
[----:B0-----:R-:W-:Y:S01]  /*ae60*/  STG.E.128 [R16.64], R4 ;  /* 0x0000000410007986 */ /* 0x001fe2000c101d24 */
[----:B------:R-:W-:Y:S05]  /*ae70*/  EXIT ;  /* 0x000000000000794d */ /* 0x000fea0003800000 */
.L_x_247:
        /* <DEDUP_REMOVED lines=21> */
.L_x_252:
[----:B------:R-:W-:Y:S05]  /*afd0*/  BSYNC B0 ;  /* 0x0000000000007941 */ /* 0x000fea0003800000 */
.L_x_251:
[----:B------:R-:W-:-:S05]  /*afe0*/  LOP3.LUT R3, R0, R3, RZ, 0xfc, !PT ;  /* 0x0000000300037212 */ /* 0x000fca00078efcff */
[----:B------:R-:W-:Y:S01]  /*aff0*/  STG.E.U8 [R16.64], R3 ;  /* 0x0000000310007986 */ /* 0x000fe2000c101124 */
[----:B------:R-:W-:Y:S05]  /*b000*/  EXIT ;  /* 0x000000000000794d */ /* 0x000fea0003800000 */
.L_x_250:
        /* <DEDUP_REMOVED lines=13> */
.L_x_254:
[----:B------:R-:W-:Y:S01]  /*b0e0*/  IMAD.MOV.U32 R0, RZ, RZ, 0x7f ;  /* 0x0000007fff007424 */ /* 0x000fe200078e00ff */
[----:B------:R-:W-:-:S04]  /*b0f0*/  ISETP.GT.U32.AND P0, PT, R2, 0x7f800000, PT ;  /* 0x7f8000000200780c */ /* 0x000fc80003f04070 */
[----:B------:R-:W-:-:S04]  /*b100*/  SEL R0, R0, 0x7c, P0 ;  /* 0x0000007c00007807 */ /* 0x000fc80000000000 */
.L_x_255:
[----:B------:R-:W-:Y:S05]  /*b110*/  BSYNC B0 ;  /* 0x0000000000007941 */ /* 0x000fea0003800000 */
.L_x_253:
[----:B------:R-:W-:-:S04]  /*b120*/  LOP3.LUT R2, R3, 0x80000000, RZ, 0xc0, !PT ;  /* 0x8000000003027812 */ /* 0x000fc800078ec0ff */
[----:B------:R-:W-:-:S04]  /*b130*/  SHF.R.U32.HI R3, RZ, 0x18, R2 ;  /* 0x00000018ff037819 */ /* 0x000fc80000011602 */
[----:B------:R-:W-:-:S05]  /*b140*/  LOP3.LUT R3, R0, R3, RZ, 0xfc, !PT ;  /* 0x0000000300037212 */ /* 0x000fca00078efcff */
[----:B------:R-:W-:Y:S01]  /*b150*/  STG.E.U8 [R16.64], R3 ;  /* 0x0000000310007986 */ /* 0x000fe2000c101124 */
[----:B------:R-:W-:Y:S05]  /*b160*/  EXIT ;  /* 0x000000000000794d */ /* 0x000fea0003800000 */
.L_x_249:
[----:B------:R-:W-:Y:S01]  /*b170*/  STG.E.U16 [R16.64], R0 ;  /* 0x0000000010007986 */ /* 0x000fe2000c101524 */
[----:B------:R-:W-:Y:S05]  /*b180*/  EXIT ;  /* 0x000000000000794d */ /* 0x000fea0003800000 */
.L_x_246:
        /* <DEDUP_REMOVED lines=10> */
[----:B0-----:R-:W-:Y:S01]  /*b230*/  STG.E.U16 [R16.64], R3 ;  /* 0x0000000310007986 */ /* 0x001fe2000c101524 */
[----:B------:R-:W-:Y:S05]  /*b240*/  EXIT ;  /* 0x000000000000794d */ /* 0x000fea0003800000 */
.L_x_258:
        /* <DEDUP_REMOVED lines=17> */
.L_x_261:
[----:B------:R-:W-:-:S04]  /*b360*/  LOP3.LUT R2, R3, 0x80000000, RZ, 0xc0, !PT ;  /* 0x8000000003027812 */ /* 0x000fc800078ec0ff */
[----:B------:R-:W-:-:S04]  /*b370*/  SHF.R.U32.HI R3, RZ, 0x18, R2 ;  /* 0x00000018ff037819 */ /* 0x000fc80000011602 */
[----:B------:R-:W-:-:S04]  /*b380*/  LOP3.LUT R0, R0, R3, RZ, 0xfc, !PT ;  /* 0x0000000300007212 */ /* 0x000fc800078efcff */
[----:B------:R-:W-:Y:S02]  /*b390*/  PRMT R8, R0, 0x7610, R8 ;  /* 0x0000761000087816 */ /* 0x000fe40000000008 */
.L_x_260:
[----:B------:R-:W-:Y:S05]  /*b3a0*/  BSYNC B0 ;  /* 0x0000000000007941 */ /* 0x000fea0003800000 */
.L_x_259:
[----:B------:R-:W-:Y:S01]  /*b3b0*/  STG.E.U8 [R16.64], R8 ;  /* 0x0000000810007986 */ /* 0x000fe2000c101124 */
[----:B------:R-:W-:Y:S05]  /*b3c0*/  EXIT ;  /* 0x000000000000794d */ /* 0x000fea0003800000 */
.L_x_257:
        /* <DEDUP_REMOVED lines=17> */
.L_x_264:
[----:B------:R-:W-:-:S04]  /*b4e0*/  LOP3.LUT R2, R3, 0x80000000, RZ, 0xc0, !PT ;  /* 0x8000000003027812 */ /* 0x000fc800078ec0ff */
[----:B------:R-:W-:-:S04]  /*b4f0*/  SHF.R.U32.HI R3, RZ, 0x18, R2 ;  /* 0x00000018ff037819 */ /* 0x000fc80000011602 */
[----:B------:R-:W-:-:S04]  /*b500*/  LOP3.LUT R0, R0, R3, RZ, 0xfc, !PT ;  /* 0x0000000300007212 */ /* 0x000fc800078efcff */
[----:B------:R-:W-:Y:S02]  /*b510*/  PRMT R8, R0, 0x7610, R8 ;  /* 0x0000761000087816 */ /* 0x000fe40000000008 */
.L_x_263:
[----:B------:R-:W-:Y:S05]  /*b520*/  BSYNC B0 ;  /* 0x0000000000007941 */ /* 0x000fea0003800000 */
.L_x_262:
[----:B------:R-:W-:Y:S01]  /*b530*/  STG.E.U8 [R16.64], R8 ;  /* 0x0000000810007986 */ /* 0x000fe2000c101124 */
[----:B------:R-:W-:Y:S05]  /*b540*/  EXIT ;  /* 0x000000000000794d */ /* 0x000fea0003800000 */
.L_x_256:
        /* <DEDUP_REMOVED lines=20> */
[----:B------:R-:W-:Y:S01]  /*b690*/  STG.E.U8 [R16.64], R3 ;  /* 0x0000000310007986 */ /* 0x000fe2000c101124 */
[----:B------:R-:W-:Y:S05]  /*b6a0*/  EXIT ;  /* 0x000000000000794d */ /* 0x000fea0003800000 */
.L_x_239:
        /* <DEDUP_REMOVED lines=19> */
[----:B------:R-:W-:Y:S05]  /*b7e0*/  EXIT ;  /* 0x000000000000794d */ /* 0x000fea0003800000 */
.L_x_266:
[----:B------:R-:W-:-:S06]  /*b7f0*/  PRMT R2, RZ, 0x5410, R0 ;  /* 0x00005410ff027816 */ /* 0x000fcc0000000000 */
[----:B------:R-:W0:Y:S02]  /*b800*/  F2I.U64.TRUNC R2, R2 ;  /* 0x0000000200027311 */ /* 0x000e24000020d800 */
[----:B0-----:R-:W-:Y:S01]  /*b810*/  STG.E.64 [R16.64], R2 ;  /* 0x0000000210007986 */ /* 0x001fe2000c101b24 */
[----:B------:R-:W-:Y:S05]  /*b820*/  EXIT ;  /* 0x000000000000794d */ /* 0x000fea0003800000 */
.L_x_265:
[----:B------:R-:W-:-:S04]  /*b830*/  PRMT R0, RZ, 0x5410, R0 ;  /* 0x00005410ff007816 */ /* 0x000fc80000000000 */
[----:B------:R-:W0:Y:S02]  /*b840*/  F2I.FTZ.U32.TRUNC.NTZ R3, R0 ;  /* 0x0000000000037305 */ /* 0x000e24000021f000 */
[----:B0-----:R-:W-:Y:S01]  /*b850*/  STG.E [R16.64], R3 ;  /* 0x0000000310007986 */ /* 0x001fe2000c101924 */
[----:B------:R-:W-:Y:S05]  /*b860*/  EXIT ;  /* 0x000000000000794d */ /* 0x000fea0003800000 */
.L_x_267:
[----:B------:R-:W-:-:S00]  /*b870*/  BRA `(.L_x_267) ;  /* 0xfffffff000007947 */ /* 0x000fc0000383ffff */
[----:B------:R-:W-:-:S00]  /*b880*/  NOP ;  /* 0x0000000000007918 */ /* 0x000fc00000000000 */
[----:B------:R-:W-:-:S00]  /*b890*/  NOP ;  /* 0x0000000000007918 */ /* 0x000fc00000000000 */
[----:B------:R-:W-:-:S00]  /*b8a0*/  NOP ;  /* 0x0000000000007918 */ /* 0x000fc00000000000 */
[----:B------:R-:W-:-:S00]  /*b8b0*/  NOP ;  /* 0x0000000000007918 */ /* 0x000fc00000000000 */
[----:B------:R-:W-:-:S00]  /*b8c0*/  NOP ;  /* 0x0000000000007918 */ /* 0x000fc00000000000 */
[----:B------:R-:W-:-:S00]  /*b8d0*/  NOP ;  /* 0x0000000000007918 */ /* 0x000fc00000000000 */
[----:B------:R-:W-:-:S00]  /*b8e0*/  NOP ;  /* 0x0000000000007918 */ /* 0x000fc00000000000 */
[----:B------:R-:W-:-:S00]  /*b8f0*/  NOP ;  /* 0x0000000000007918 */ /* 0x000fc00000000000 */
.L_x_39939:


//--------------------- .text._ZN2at6native27unrolled_elementwise_kernelINS0_13AUnaryFunctorIN3c108BFloat16ES4_S4_ZZZNS0_16fmin_kernel_cudaERNS_18TensorIteratorBaseEENKUlvE_clEvENKUlvE2_clEvEUlS4_S4_E_EESt5arrayIPcLm2EELi4E23TrivialOffsetCalculatorILi1EjESF_NS0_6memory12LoadWithCastILi1EEENSG_13StoreWithCastILi1EEEEEviT_T0_T2_T3_T4_T5_ --------------------------
	.section	.text._ZN2at6native27unrolled_elementwise_kernelINS0_13AUnaryFunctorIN3c108BFloat16ES4_S4_ZZZNS0_16fmin_kernel_cudaERNS_18TensorIteratorBaseEENKUlvE_clEvENKUlvE2_clEvEUlS4_S4_E_EESt5arrayIPcLm2EELi4E23TrivialOffsetCalculatorILi1EjESF_NS0_6memory12LoadWithCastILi1EEENSG_13StoreWithCastILi1EEEEEviT_T0_T2_T3_T4_T5_,"ax",@progbits
	.sectioninfo	@"SHI_REGISTERS=29"
	.align	128
        .global         _ZN2at6native27unrolled_elementwise_kernelINS0_13AUnaryFunctorIN3c108BFloat16ES4_S4_ZZZNS0_16fmin_kernel_cudaERNS_18TensorIteratorBaseEENKUlvE_clEvENKUlvE2_clEvEUlS4_S4_E_EESt5arrayIPcLm2EELi4E23TrivialOffsetCalculatorILi1EjESF_NS0_6memory12LoadWithCastILi1EEENSG_13StoreWithCastILi1EEEEEviT_T0_T2_T3_T4_T5_
        .type           _ZN2at6native27unrolled_elementwise_kernelINS0_13AUnaryFunctorIN3c108BFloat16ES4_S4_ZZZNS0_16fmin_kernel_cudaERNS_18TensorIteratorBaseEENKUlvE_clEvENKUlvE2_clEvEUlS4_S4_E_EESt5arrayIPcLm2EELi4E23TrivialOffsetCalculatorILi1EjESF_NS0_6memory12LoadWithCastILi1EEENSG_13StoreWithCastILi1EEEEEviT_T0_T2_T3_T4_T5_,@function
        .size           _ZN2at6native27unrolled_elementwise_kernelINS0_13AUnaryFunctorIN3c108BFloat16ES4_S4_ZZZNS0_16fmin_kernel_cudaERNS_18TensorIteratorBaseEENKUlvE_clEvENKUlvE2_clEvEUlS4_S4_E_EESt5arrayIPcLm2EELi4E23TrivialOffsetCalculatorILi1EjESF_NS0_6memory12LoadWithCastILi1EEENSG_13StoreWithCastILi1EEEEEviT_T0_T2_T3_T4_T5_,(.L_x_39940 - _ZN2at6native27unrolled_elementwise_kernelINS0_13AUnaryFunctorIN3c108BFloat16ES4_S4_ZZZNS0_16fmin_kernel_cudaERNS_18TensorIteratorBaseEENKUlvE_clEvENKUlvE2_clEvEUlS4_S4_E_EESt5arrayIPcLm2EELi4E23TrivialOffsetCalculatorILi1EjESF_NS0_6memory12LoadWithCastILi1EEENSG_13StoreWithCastILi1EEEEEviT_T0_T2_T3_T4_T5_)
        .other          _ZN2at6native27unrolled_elementwise_kernelINS0_13AUnaryFunctorIN3c108BFloat16ES4_S4_ZZZNS0_16fmin_kernel_cudaERNS_18TensorIteratorBaseEENKUlvE_clEvENKUlvE2_clEvEUlS4_S4_E_EESt5arrayIPcLm2EELi4E23TrivialOffsetCalculatorILi1EjESF_NS0_6memory12LoadWithCastILi1EEENSG_13StoreWithCastILi1EEEEEviT_T0_T2_T3_T4_T5_,@"STO_CUDA_ENTRY STV_DEFAULT"
_ZN2at6native27unrolled_elementwise_kernelINS0_13AUnaryFunctorIN3c108BFloat16ES4_S4_ZZZNS0_16fmin_kernel_cudaERNS_18TensorIteratorBaseEENKUlvE_clEvENKUlvE2_clEvEUlS4_S4_E_EESt5arrayIPcLm2EELi4E23TrivialOffsetCalculatorILi1EjESF_NS0_6memory12LoadWithCastILi1EEENSG_13StoreWithCastILi1EEEEEviT_T0_T2_T3_T4_T5_:
.text._ZN2at6native27unrolled_elementwise_kernelINS0_13AUnaryFunctorIN3c108BFloat16ES4_S4_ZZZNS0_16fmin_kernel_cudaERNS_18TensorIteratorBaseEENKUlvE_clEvENKUlvE2_clEvEUlS4_S4_E_EESt5arrayIPcLm2EELi4E23TrivialOffsetCalculatorILi1EjESF_NS0_6memory12LoadWithCastILi1EEENSG_13StoreWithCastILi1EEEEEviT_T0_T2_T3_T4_T5_:
[----:B------:R-:W-:Y:S02]  /*0000*/  IMAD.MOV.U32 R1, RZ, RZ, c[0x0][0x28] ;  /* 0x00000a00ff017624 */ /* 0x000fe400078e00ff */
[----:B------:R-:W0:Y:S01]  /*0010*/  S2R R16, SR_CTAID.X ;  /* 0x0000000000107919 */ /* 0x000e220000002500 */
[----:B------:R-:W-:Y:S01]  /*0020*/  IMAD.MOV.U32 R17, RZ, RZ, -0x200 ;  /* 0xfffffe00ff117424 */ /* 0x000fe200078e00ff */
[----:B------:R-:W1:Y:S01]  /*0030*/  LDC.U8 R18, c[0x0][0x17c] ;  /* 0x00005f00ff127b82 */ /* 0x000e620000000000 */
[----:B------:R-:W-:Y:S01]  /*0040*/  ULDC.64 UR36, c[0x0][0x118] ;  /* 0x0000460000247ab9 */ /* 0x000fe20000000a00 */
[----:B------:R-:W2:Y:S01]  /*0050*/  S2R R19, SR_TID.X ;  /* 0x0000000000137919 */ /* 0x000ea20000002100 */
[----:B------:R-:W-:Y:S01]  /*0060*/  BSSY B6, `(.L_x_268) ;  /* 0x0000112000067945 */ /* 0x000fe20003800000 */
[----:B------:R-:W-:Y:S02]  /*0070*/  PRMT R22, RZ, 0x7610, R22 ;  /* 0x00007610ff167816 */ /* 0x000fe40000000016 */
[----:B------:R-:W-:Y:S01]  /*0080*/  PRMT R23, RZ, 0x7610, R23 ;  /* 0x00007610ff177816 */ /* 0x000fe20000000017 */
[----:B0-----:R-:W-:-:S05]  /*0090*/  IMAD R17, R16, R17, c[0x0][0x160] ;  /* 0x0000580010117624 */ /* 0x001fca00078e0211 */
[----:B--2---:R-:W-:-:S13]  /*00a0*/  ISETP.GE.AND P0, PT, R19, R17, PT ;  /* 0x000000111300720c */ /* 0x004fda0003f06270 */
[----:B------:R-:W-:Y:S05]  /*00b0*/  @P0 BRA `(.L_x_269) ;  /* 0x000010c000000947 */ /* 0x000fea0003800000 */
[----:B-1----:R-:W-:Y:S01]  /*00c0*/  PRMT R0, R18, 0x9910, RZ ;  /* 0x0000991012007816 */ /* 0x002fe200000000ff */
[----:B------:R-:W-:-:S03]  /*00d0*/  IMAD R19, R16, 0x200, R19 ;  /* 0x0000020010137824 */ /* 0x000fc600078e0213 */
[----:B------:R-:W-:Y:S01]  /*00e0*/  ISETP.GT.AND P0, PT, R0, 0x9, PT ;  /* 0x000000090000780c */ /* 0x000fe20003f04270 */
[----:B------:R-:W-:-:S05]  /*00f0*/  IMAD R19, R19, c[0x0][0x180], RZ ;  /* 0x0000600013137a24 */ /* 0x000fca00078e02ff */
[----:B------:R-:W-:-:S05]  /*0100*/  IADD3 R2, P1, R19, c[0x0][0x170], RZ ;  /* 0x00005c0013027a10 */ /* 0x000fca0007f3e0ff */
[----:B------:R-:W-:Y:S02]  /*0110*/  IMAD.X R3, RZ, RZ, c[0x0][0x174], P1 ;  /* 0x00005d00ff037624 */ /* 0x000fe400008e06ff */
        /* <DEDUP_REMOVED lines=11> */
[----:B0-----:R-:W-:-:S04]  /*01d0*/  F2FP.BF16.PACK_AB R0, RZ, R0 ;  /* 0x00000000ff00723e */ /* 0x001fc800000010ff */
[----:B------:R-:W-:Y:S01]  /*01e0*/  PRMT R23, R0, 0x7610, R23 ;  /* 0x0000761000177816 */ /* 0x000fe20000000017 */
[----:B------:R-:W-:Y:S05]  /*01f0*/  BRA `(.L_x_275) ;  /* 0x00000f6000007947 */ /* 0x000fea0003800000 */
.L_x_273:
[----:B------:R-:W2:Y:S02]  /*0200*/  LDG.E.U8 R2, [R2.64] ;  /* 0x0000002402027981 */ /* 0x000ea4000c1e1100 */
[----:B--2---:R-:W0:Y:S02]  /*0210*/  I2F.U16 R0, R2 ;  /* 0x0000000200007306 */ /* 0x004e240000101000 */
[----:B0-----:R-:W-:-:S04]  /*0220*/  F2FP.BF16.PACK_AB R0, RZ, R0 ;  /* 0x00000000ff00723e */ /* 0x001fc800000010ff */
[----:B------:R-:W-:Y:S01]  /*0230*/  PRMT R23, R0, 0x7610, R23 ;  /* 0x0000761000177816 */ /* 0x000fe20000000017 */
[----:B------:R-:W-:Y:S05]  /*0240*/  BRA `(.L_x_275) ;  /* 0x00000f1000007947 */ /* 0x000fea0003800000 */
.L_x_272:
        /* <DEDUP_REMOVED lines=8> */
[----:B0-----:R-:W-:-:S04]  /*02d0*/  F2FP.BF16.PACK_AB R0, RZ, R0 ;  /* 0x00000000ff00723e */ /* 0x001fc800000010ff */
[----:B------:R-:W-:Y:S01]  /*02e0*/  PRMT R23, R0, 0x7610, R23 ;  /* 0x0000761000177816 */ /* 0x000fe20000000017 */
[----:B------:R-:W-:Y:S05]  /*02f0*/  BRA `(.L_x_275) ;  /* 0x00000e6000007947 */ /* 0x000fea0003800000 */
.L_x_277:
[----:B------:R-:W2:Y:S02]  /*0300*/  LDG.E R2, [R2.64] ;  /* 0x0000002402027981 */ /* 0x000ea4000c1e1900 */
[----:B--2---:R-:W0:Y:S02]  /*0310*/  I2F R0, R2 ;  /* 0x0000000200007306 */ /* 0x004e240000201400 */
[----:B0-----:R-:W-:-:S04]  /*0320*/  F2FP.BF16.PACK_AB R0, RZ, R0 ;  /* 0x00000000ff00723e */ /* 0x001fc800000010ff */
[----:B------:R-:W-:Y:S01]  /*0330*/  PRMT R23, R0, 0x7610, R23 ;  /* 0x0000761000177816 */ /* 0x000fe20000000017 */
[----:B------:R-:W-:Y:S05]  /*0340*/  BRA `(.L_x_275) ;  /* 0x00000e1000007947 */ /* 0x000fea0003800000 */
.L_x_276:
[----:B------:R-:W2:Y:S02]  /*0350*/  LDG.E.U16 R2, [R2.64] ;  /* 0x0000002402027981 */ /* 0x000ea4000c1e1500 */
[----:B--2---:R-:W0:Y:S02]  /*0360*/  I2F.S16 R0, R2 ;  /* 0x0000000200007306 */ /* 0x004e240000101400 */
[----:B0-----:R-:W-:-:S04]  /*0370*/  F2FP.BF16.PACK_AB R0, RZ, R0 ;  /* 0x00000000ff00723e */ /* 0x001fc800000010ff */
[----:B------:R-:W-:Y:S01]  /*0380*/  PRMT R23, R0, 0x7610, R23 ;  /* 0x0000761000177816 */ /* 0x000fe20000000017 */
[----:B------:R-:W-:Y:S05]  /*0390*/  BRA `(.L_x_275) ;  /* 0x00000dc000007947 */ /* 0x000fea0003800000 */
.L_x_271:
        /* <DEDUP_REMOVED lines=9> */
.L_x_279:
[----:B------:R-:W2:Y:S02]  /*0430*/  LDG.E.U16 R0, [R2.64] ;  /* 0x0000002402007981 */ /* 0x000ea4000c1e1500 */
[----:B--2---:R-:W-:-:S05]  /*0440*/  HADD2.F32 R0, -RZ, R0.H0_H0 ;  /* 0x20000000ff007230 */ /* 0x004fca0000004100 */
[----:B------:R-:W-:-:S04]  /*0450*/  F2FP.BF16.PACK_AB R0, RZ, R0 ;  /* 0x00000000ff00723e */ /* 0x000fc800000010ff */
[----:B------:R-:W-:Y:S01]  /*0460*/  PRMT R23, R0, 0x7610, R23 ;  /* 0x0000761000177816 */ /* 0x000fe20000000017 */
[----:B------:R-:W-:Y:S05]  /*0470*/  BRA `(.L_x_275) ;  /* 0x00000ce000007947 */ /* 0x000fea0003800000 */
.L_x_278:
        /* <DEDUP_REMOVED lines=9> */
.L_x_281:
[----:B------:R-:W2:Y:S02]  /*0510*/  LDG.E.U16 R2, [R2.64] ;  /* 0x0000002402027981 */ /* 0x000ea4000c1e1500 */
[----:B--2---:R-:W-:-:S05]  /*0520*/  HADD2.F32 R0, -RZ, R2.H0_H0 ;  /* 0x20000002ff007230 */ /* 0x004fca0000004100 */
[----:B------:R-:W-:-:S04]  /*0530*/  F2FP.BF16.PACK_AB R0, RZ, R0 ;  /* 0x00000000ff00723e */ /* 0x000fc800000010ff */
[----:B------:R-:W-:Y:S01]  /*0540*/  PRMT R23, R0, 0x7610, R23 ;  /* 0x0000761000177816 */ /* 0x000fe20000000017 */
[----:B------:R-:W-:Y:S05]  /*0550*/  BRA `(.L_x_275) ;  /* 0x00000c0000007947 */ /* 0x000fea0003800000 */
.L_x_280:
[----:B------:R-:W2:Y:S02]  /*0560*/  LDG.E.64 R2, [R2.64] ;  /* 0x0000002402027981 */ /* 0x000ea4000c1e1b00 */
[----:B--2---:R-:W0:Y:S01]  /*0570*/  F2F.F32.F64 R0, R2 ;  /* 0x0000000200007310 */ /* 0x004e220000301000 */
[----:B------:R-:W0:-:S14]  /*0580*/  DSETP.GEU.AND P0, PT, |R2|, c[0x2][0x0], PT ;  /* 0x008000000200762a */ /* 0x000e1c0003f0e200 */
[----:B0-----:R-:W-:-:S05]  /*0590*/  @!P0 FMUL R0, R0, 1.175494350822287508e-38 ;  /* 0x0080000000008820 */ /* 0x001fca0000400000 */
[----:B------:R-:W-:-:S04]  /*05a0*/  F2FP.BF16.PACK_AB R0, RZ, R0 ;  /* 0x00000000ff00723e */ /* 0x000fc800000010ff */
[----:B------:R-:W-:Y:S01]  /*05b0*/  PRMT R23, R0, 0x7610, R23 ;  /* 0x0000761000177816 */ /* 0x000fe20000000017 */
[----:B------:R-:W-:Y:S05]  /*05c0*/  BRA `(.L_x_275) ;  /* 0x00000b9000007947 */ /* 0x000fea0003800000 */
.L_x_270:
        /* <DEDUP_REMOVED lines=11> */
[----:B------:R-:W-:-:S04]  /*0680*/  F2FP.BF16.PACK_AB R0, RZ, R0 ;  /* 0x00000000ff00723e */ /* 0x000fc800000010ff */
[----:B------:R-:W-:Y:S01]  /*0690*/  PRMT R23, R0, 0x7610, R23 ;  /* 0x0000761000177816 */ /* 0x000fe20000000017 */
[----:B------:R-:W-:Y:S05]  /*06a0*/  BRA `(.L_x_275) ;  /* 0x00000ab000007947 */ /* 0x000fea0003800000 */
.L_x_284:
[----:B------:R-:W2:Y:S02]  /*06b0*/  LDG.E.64 R2, [R2.64] ;  /* 0x0000002402027981 */ /* 0x000ea4000c1e1b00 */
[----:B--2---:R-:W0:Y:S01]  /*06c0*/  F2F.F32.F64 R0, R2 ;  /* 0x0000000200007310 */ /* 0x004e220000301000 */
[----:B------:R-:W0:-:S14]  /*06d0*/  DSETP.GEU.AND P0, PT, |R2|, c[0x2][0x0], PT ;  /* 0x008000000200762a */ /* 0x000e1c0003f0e200 */
[----:B0-----:R-:W-:-:S05]  /*06e0*/  @!P0 FMUL R0, R0, 1.175494350822287508e-38 ;  /* 0x0080000000008820 */ /* 0x001fca0000400000 */
[----:B------:R-:W-:-:S04]  /*06f0*/  F2FP.BF16.PACK_AB R0, RZ, R0 ;  /* 0x00000000ff00723e */ /* 0x000fc800000010ff */
[----:B------:R-:W-:Y:S01]  /*0700*/  PRMT R23, R0, 0x7610, R23 ;  /* 0x0000761000177816 */ /* 0x000fe20000000017 */
[----:B------:R-:W-:Y:S05]  /*0710*/  BRA `(.L_x_275) ;  /* 0x00000a4000007947 */ /* 0x000fea0003800000 */
.L_x_283:
        /* <DEDUP_REMOVED lines=28> */
.L_x_286:
[----:B------:R-:W2:Y:S02]  /*08e0*/  LDG.E.U8 R3, [R2.64] ;  /* 0x0000002402037981 */ /* 0x000ea4000c1e1100 */
[----:B--2---:R-:W-:-:S05]  /*08f0*/  IMAD.SHL.U32 R0, R3, 0x2000000, RZ ;  /* 0x0200000003007824 */ /* 0x004fca00078e00ff */
[----:B------:R-:W-:-:S13]  /*0900*/  ISETP.GE.U32.AND P0, PT, R0, 0x8000000, PT ;  /* 0x080000000000780c */ /* 0x000fda0003f06070 */
[C---:B------:R-:W-:Y:S02]  /*0910*/  @P0 IMAD.SHL.U32 R4, R3.reuse, 0x200000, RZ ;  /* 0x0020000003040824 */ /* 0x040fe400078e00ff */
[C---:B------:R-:W-:Y:S02]  /*0920*/  @!P0 IMAD.SHL.U32 R0, R3.reuse, 0x100, RZ ;  /* 0x0000010003008824 */ /* 0x040fe400078e00ff */
[----:B------:R-:W-:Y:S01]  /*0930*/  IMAD.SHL.U32 R3, R3, 0x1000000, RZ ;  /* 0x0100000003037824 */ /* 0x000fe200078e00ff */
[----:B------:R-:W-:Y:S02]  /*0940*/  @P0 LOP3.LUT R4, R4, 0xfe00000, RZ, 0xc0, !PT ;  /* 0x0fe0000004040812 */ /* 0x000fe400078ec0ff */
        /* <DEDUP_REMOVED lines=9> */
.L_x_285:
[----:B------:R0:W5:Y:S01]  /*09e0*/  LDG.E.U16 R23, [R2.64] ;  /* 0x0000002402177981 */ /* 0x000162000c1e1500 */
[----:B------:R-:W-:Y:S05]  /*09f0*/  BRA `(.L_x_275) ;  /* 0x0000076000007947 */ /* 0x000fea0003800000 */
.L_x_282:
        /* <DEDUP_REMOVED lines=12> */
.L_x_289:
        /* <DEDUP_REMOVED lines=21> */
.L_x_293:
[----:B------:R-:W-:Y:S05]  /*0c10*/  BSYNC B1 ;  /* 0x0000000000017941 */ /* 0x000fea0003800000 */
.L_x_292:
[----:B------:R-:W-:Y:S01]  /*0c20*/  LEA R3, R0, 0x3b800000, 0x17 ;  /* 0x3b80000000037811 */ /* 0x000fe200078eb8ff */
[----:B------:R-:W-:-:S05]  /*0c30*/  IMAD.SHL.U32 R0, R2, 0x100000, RZ ;  /* 0x0010000002007824 */ /* 0x000fca00078e00ff */
[----:B------:R-:W-:Y:S02]  /*0c40*/  LOP3.LUT R0, R3, R0, R4, 0xfe, !PT ;  /* 0x0000000003007212 */ /* 0x000fe400078efe04 */
.L_x_291:
[----:B------:R-:W-:Y:S05]  /*0c50*/  BSYNC B0 ;  /* 0x0000000000007941 */ /* 0x000fea0003800000 */
.L_x_290:
[----:B------:R-:W-:-:S04]  /*0c60*/  F2FP.BF16.PACK_AB R0, RZ, R0 ;  /* 0x00000000ff00723e */ /* 0x000fc800000010ff */
[----:B------:R-:W-:Y:S01]  /*0c70*/  PRMT R23, R0, 0x7610, R23 ;  /* 0x0000761000177816 */ /* 0x000fe20000000017 */
[----:B------:R-:W-:Y:S05]  /*0c80*/  BRA `(.L_x_275) ;  /* 0x000004d000007947 */ /* 0x000fea0003800000 */
.L_x_288:
        /* <DEDUP_REMOVED lines=21> */
.L_x_297:
[----:B------:R-:W-:Y:S05]  /*0de0*/  BSYNC B1 ;  /* 0x0000000000017941 */ /* 0x000fea0003800000 */
.L_x_296:
[----:B------:R-:W-:Y:S01]  /*0df0*/  LEA R3, R0, 0x37800000, 0x17 ;  /* 0x3780000000037811 */ /* 0x000fe200078eb8ff */
[----:B------:R-:W-:-:S05]  /*0e00*/  IMAD.SHL.U32 R0, R2, 0x200000, RZ ;  /* 0x0020000002007824 */ /* 0x000fca00078e00ff */
[----:B------:R-:W-:Y:S02]  /*0e10*/  LOP3.LUT R0, R3, R0, R4, 0xfe, !PT ;  /* 0x0000000003007212 */ /* 0x000fe400078efe04 */
.L_x_295:
[----:B------:R-:W-:Y:S05]  /*0e20*/  BSYNC B0 ;  /* 0x0000000000007941 */ /* 0x000fea0003800000 */
.L_x_294:
[----:B------:R-:W-:-:S04]  /*0e30*/  F2FP.BF16.PACK_AB R0, RZ, R0 ;  /* 0x00000000ff00723e */ /* 0x000fc800000010ff */
[----:B------:R-:W-:Y:S01]  /*0e40*/  PRMT R23, R0, 0x7610, R23 ;  /* 0x0000761000177816 */ /* 0x000fe20000000017 */
[----:B------:R-:W-:Y:S05]  /*0e50*/  BRA `(.L_x_275) ;  /* 0x0000030000007947 */ /* 0x000fea0003800000 */
.L_x_287:
        /* <DEDUP_REMOVED lines=14> */
.L_x_301:
[----:B------:R-:W-:Y:S05]  /*0f40*/  BSYNC B0 ;  /* 0x0000000000007941 */ /* 0x000fea0003800000 */
.L_x_300:
[----:B------:R-:W-:-:S04]  /*0f50*/  F2FP.BF16.PACK_AB R0, RZ, R0 ;  /* 0x00000000ff00723e */ /* 0x000fc800000010ff */
[----:B------:R-:W-:Y:S01]  /*0f60*/  PRMT R23, R0, 0x7610, R23 ;  /* 0x0000761000177816 */ /* 0x000fe20000000017 */
[----:B------:R-:W-:Y:S05]  /*0f70*/  BRA `(.L_x_275) ;  /* 0x000001e000007947 */ /* 0x000fea0003800000 */
.L_x_274:
        /* <DEDUP_REMOVED lines=19> */
[----:B------:R-:W-:Y:S01]  /*10b0*/  PRMT R23, RZ, 0x7610, R23 ;  /* 0x00007610ff177816 */ /* 0x000fe20000000017 */
[----:B------:R-:W-:Y:S05]  /*10c0*/  BRA `(.L_x_275) ;  /* 0x0000009000007947 */ /* 0x000fea0003800000 */
.L_x_299:
[----:B------:R-:W2:Y:S02]  /*10d0*/  LDG.E.64 R2, [R2.64] ;  /* 0x0000002402027981 */ /* 0x000ea4000c1e1b00 */
[----:B--2---:R-:W0:Y:S02]  /*10e0*/  I2F.U64 R0, R2 ;  /* 0x0000000200007312 */ /* 0x004e240000301000 */
[----:B0-----:R-:W-:-:S04]  /*10f0*/  F2FP.BF16.PACK_AB R0, RZ, R0 ;  /* 0x00000000ff00723e */ /* 0x001fc800000010ff */
[----:B------:R-:W-:Y:S01]  /*1100*/  PRMT R23, R0, 0x7610, R23 ;  /* 0x0000761000177816 */ /* 0x000fe20000000017 */
[----:B------:R-:W-:Y:S05]  /*1110*/  BRA `(.L_x_275) ;  /* 0x0000004000007947 */ /* 0x000fea0003800000 */
.L_x_298:
[----:B------:R-:W2:Y:S02]  /*1120*/  LDG.E R2, [R2.64] ;  /* 0x0000002402027981 */ /* 0x000ea4000c1e1900 */
[----:B--2---:R-:W0:Y:S02]  /*1130*/  I2F.U32 R0, R2 ;  /* 0x0000000200007306 */ /* 0x004e240000201000 */
[----:B0-----:R-:W-:-:S04]  /*1140*/  F2FP.BF16.PACK_AB R0, RZ, R0 ;  /* 0x00000000ff00723e */ /* 0x001fc800000010ff */
[----:B------:R-:W-:Y:S02]  /*1150*/  PRMT R23, R0, 0x7610, R23 ;  /* 0x0000761000177816 */ /* 0x000fe40000000017 */
.L_x_275:
[----:B------:R-:W1:Y:S02]  /*1160*/  S2R R19, SR_TID.X ;  /* 0x0000000000137919 */ /* 0x000e640000002100 */
[----:B-1----:R-:W-:-:S03]  /*1170*/  IADD3 R19, R19, 0x80, RZ ;  /* 0x0000008013137810 */ /* 0x002fc60007ffe0ff */
.L_x_269:
[----:B-1----:R-:W-:Y:S05]  /*1180*/  BSYNC B6 ;  /* 0x0000000000067941 */ /* 0x002fea0003800000 */
.L_x_268:
[----:B------:R-:W-:Y:S01]  /*1190*/  ISETP.GE.AND P0, PT, R19, R17, PT ;  /* 0x000000111300720c */ /* 0x000fe20003f06270 */
[----:B------:R-:W-:-:S12]  /*11a0*/  BSSY B6, `(.L_x_302) ;  /* 0x000010d000067945 */ /* 0x000fd80003800000 */
[----:B------:R-:W-:Y:S05]  /*11b0*/  @P0 BRA `(.L_x_303) ;  /* 0x000010b000000947 */ /* 0x000fea0003800000 */
[----:B------:R-:W-:Y:S01]  /*11c0*/  IMAD R0, R16, 0x200, R19 ;  /* 0x0000020010007824 */ /* 0x000fe200078e0213 */
[----:B0-----:R-:W-:-:S03]  /*11d0*/  PRMT R3, R18, 0x9910, RZ ;  /* 0x0000991012037816 */ /* 0x001fc600000000ff */
[----:B------:R-:W-:Y:S02]  /*11e0*/  IMAD R2, R0, c[0x0][0x180], RZ ;  /* 0x0000600000027a24 */ /* 0x000fe400078e02ff */
[----:B------:R-:W-:-:S03]  /*11f0*/  IMAD.MOV.U32 R0, RZ, RZ, R3 ;  /* 0x000000ffff007224 */ /* 0x000fc600078e0003 */
[----:B------:R-:W-:Y:S02]  /*1200*/  IADD3 R2, P0, R2, c[0x0][0x170], RZ ;  /* 0x00005c0002027a10 */ /* 0x000fe40007f1e0ff */
[----:B------:R-:W-:-:S03]  /*1210*/  ISETP.GT.AND P1, PT, R0, 0x9, PT ;  /* 0x000000090000780c */ /* 0x000fc60003f24270 */
[----:B------:R-:W-:-:S10]  /*1220*/  IMAD.X R3, RZ, RZ, c[0x0][0x174], P0 ;  /* 0x00005d00ff037624 */ /* 0x000fd400000e06ff */
        /* <DEDUP_REMOVED lines=14> */
.L_x_307:
[----:B------:R-:W2:Y:S02]  /*1310*/  LDG.E.U8 R2, [R2.64] ;  /* 0x0000002402027981 */ /* 0x000ea4000c1e1100 */
[----:B--2---:R-:W0:Y:S02]  /*1320*/  I2F.U16 R0, R2 ;  /* 0x0000000200007306 */ /* 0x004e240000101000 */
[----:B0-----:R-:W-:-:S04]  /*1330*/  F2FP.BF16.PACK_AB R0, RZ, R0 ;  /* 0x00000000ff00723e */ /* 0x001fc800000010ff */
[----:B------:R-:W-:Y:S01]  /*1340*/  PRMT R22, R0, 0x7610, R22 ;  /* 0x0000761000167816 */ /* 0x000fe20000000016 */
[----:B------:R-:W-:Y:S05]  /*1350*/  BRA `(.L_x_309) ;  /* 0x00000f0000007947 */ /* 0x000fea0003800000 */
.L_x_306:
        /* <DEDUP_REMOVED lines=11> */
.L_x_311:
[----:B------:R-:W2:Y:S02]  /*1410*/  LDG.E R2, [R2.64] ;  /* 0x0000002402027981 */ /* 0x000ea4000c1e1900 */
[----:B--2---:R-:W0:Y:S02]  /*1420*/  I2F R0, R2 ;  /* 0x0000000200007306 */ /* 0x004e240000201400 */
[----:B0-----:R-:W-:-:S04]  /*1430*/  F2FP.BF16.PACK_AB R0, RZ, R0 ;  /* 0x00000000ff00723e */ /* 0x001fc800000010ff */
[----:B------:R-:W-:Y:S01]  /*1440*/  PRMT R22, R0, 0x7610, R22 ;  /* 0x0000761000167816 */ /* 0x000fe20000000016 */
[----:B------:R-:W-:Y:S05]  /*1450*/  BRA `(.L_x_309) ;  /* 0x00000e0000007947 */ /* 0x000fea0003800000 */
.L_x_310:
[----:B------:R-:W2:Y:S02]  /*1460*/  LDG.E.U16 R2, [R2.64] ;  /* 0x0000002402027981 */ /* 0x000ea4000c1e1500 */
[----:B--2---:R-:W0:Y:S02]  /*1470*/  I2F.S16 R0, R2 ;  /* 0x0000000200007306 */ /* 0x004e240000101400 */
[----:B0-----:R-:W-:-:S04]  /*1480*/  F2FP.BF16.PACK_AB R0, RZ, R0 ;  /* 0x00000000ff00723e */ /* 0x001fc800000010ff */
[----:B------:R-:W-:Y:S01]  /*1490*/  PRMT R22, R0, 0x7610, R22 ;  /* 0x0000761000167816 */ /* 0x000fe20000000016 */
[----:B------:R-:W-:Y:S05]  /*14a0*/  BRA `(.L_x_309) ;  /* 0x00000db000007947 */ /* 0x000fea0003800000 */
.L_x_305:
        /* <DEDUP_REMOVED lines=9> */
.L_x_313:
[----:B------:R-:W2:Y:S02]  /*1540*/  LDG.E.U16 R0, [R2.64] ;  /* 0x0000002402007981 */ /* 0x000ea4000c1e1500 */
[----:B--2---:R-:W-:-:S05]  /*1550*/  HADD2.F32 R0, -RZ, R0.H0_H0 ;  /* 0x20000000ff007230 */ /* 0x004fca0000004100 */
[----:B------:R-:W-:-:S04]  /*1560*/  F2FP.BF16.PACK_AB R0, RZ, R0 ;  /* 0x00000000ff00723e */ /* 0x000fc800000010ff */
[----:B------:R-:W-:Y:S01]  /*1570*/  PRMT R22, R0, 0x7610, R22 ;  /* 0x0000761000167816 */ /* 0x000fe20000000016 */
[----:B------:R-:W-:Y:S05]  /*1580*/  BRA `(.L_x_309) ;  /* 0x00000cd000007947 */ /* 0x000fea0003800000 */
.L_x_312:
        /* <DEDUP_REMOVED lines=9> */
.L_x_315:
[----:B------:R-:W2:Y:S02]  /*1620*/  LDG.E.U16 R2, [R2.64] ;  /* 0x0000002402027981 */ /* 0x000ea4000c1e1500 */
[----:B--2---:R-:W-:-:S05]  /*1630*/  HADD2.F32 R0, -RZ, R2.H0_H0 ;  /* 0x20000002ff007230 */ /* 0x004fca0000004100 */
[----:B------:R-:W-:-:S04]  /*1640*/  F2FP.BF16.PACK_AB R0, RZ, R0 ;  /* 0x00000000ff00723e */ /* 0x000fc800000010ff */
[----:B------:R-:W-:Y:S01]  /*1650*/  PRMT R22, R0, 0x7610, R22 ;  /* 0x0000761000167816 */ /* 0x000fe20000000016 */
[----:B------:R-:W-:Y:S05]  /*1660*/  BRA `(.L_x_309) ;  /* 0x00000bf000007947 */ /* 0x000fea0003800000 */
.L_x_314:
[----:B------:R-:W2:Y:S02]  /*1670*/  LDG.E.64 R2, [R2.64] ;  /* 0x0000002402027981 */ /* 0x000ea4000c1e1b00 */
[----:B--2---:R-:W0:Y:S01]  /*1680*/  F2F.F32.F64 R0, R2 ;  /* 0x0000000200007310 */ /* 0x004e220000301000 */
[----:B------:R-:W0:-:S14]  /*1690*/  DSETP.GEU.AND P0, PT, |R2|, c[0x2][0x0], PT ;  /* 0x008000000200762a */ /* 0x000e1c0003f0e200 */
[----:B0-----:R-:W-:-:S05]  /*16a0*/  @!P0 FMUL R0, R0, 1.175494350822287508e-38 ;  /* 0x0080000000008820 */ /* 0x001fca0000400000 */
[----:B------:R-:W-:-:S04]  /*16b0*/  F2FP.BF16.PACK_AB R0, RZ, R0 ;  /* 0x00000000ff00723e */ /* 0x000fc800000010ff */
[----:B------:R-:W-:Y:S01]  /*16c0*/  PRMT R22, R0, 0x7610, R22 ;  /* 0x0000761000167816 */ /* 0x000fe20000000016 */
[----:B------:R-:W-:Y:S05]  /*16d0*/  BRA `(.L_x_309) ;  /* 0x00000b8000007947 */ /* 0x000fea0003800000 */
.L_x_304:
        /* <DEDUP_REMOVED lines=14> */
.L_x_318:
[----:B------:R-:W2:Y:S02]  /*17c0*/  LDG.E.64 R2, [R2.64] ;  /* 0x0000002402027981 */ /* 0x000ea4000c1e1b00 */
[----:B--2---:R-:W0:Y:S01]  /*17d0*/  F2F.F32.F64 R0, R2 ;  /* 0x0000000200007310 */ /* 0x004e220000301000 */
[----:B------:R-:W0:-:S14]  /*17e0*/  DSETP.GEU.AND P0, PT, |R2|, c[0x2][0x0], PT ;  /* 0x008000000200762a */ /* 0x000e1c0003f0e200 */
[----:B0-----:R-:W-:-:S05]  /*17f0*/  @!P0 FMUL R0, R0, 1.175494350822287508e-38 ;  /* 0x0080000000008820 */ /* 0x001fca0000400000 */
[----:B------:R-:W-:-:S04]  /*1800*/  F2FP.BF16.PACK_AB R0, RZ, R0 ;  /* 0x00000000ff00723e */ /* 0x000fc800000010ff */
[----:B------:R-:W-:Y:S01]  /*1810*/  PRMT R22, R0, 0x7610, R22 ;  /* 0x0000761000167816 */ /* 0x000fe20000000016 */
[----:B------:R-:W-:Y:S05]  /*1820*/  BRA `(.L_x_309) ;  /* 0x00000a3000007947 */ /* 0x000fea0003800000 */
.L_x_317:
        /* <DEDUP_REMOVED lines=28> */
.L_x_320:
        /* <DEDUP_REMOVED lines=15> */
.L_x_319:
[----:B------:R0:W5:Y:S01]  /*1ae0*/  LDG.E.U16 R22, [R2.64] ;  /* 0x0000002402167981 */ /* 0x000162000c1e1500 */
[----:B------:R-:W-:Y:S05]  /*1af0*/  BRA `(.L_x_309) ;  /* 0x0000076000007947 */ /* 0x000fea0003800000 */
.L_x_316:
        /* <DEDUP_REMOVED lines=12> */
.L_x_323:
        /* <DEDUP_REMOVED lines=21> */
.L_x_327:
[----:B------:R-:W-:Y:S05]  /*1d10*/  BSYNC B1 ;  /* 0x0000000000017941 */ /* 0x000fea0003800000 */
.L_x_326:
[----:B------:R-:W-:Y:S01]  /*1d20*/  LEA R3, R0, 0x3b800000, 0x17 ;  /* 0x3b80000000037811 */ /* 0x000fe200078eb8ff */
[----:B------:R-:W-:-:S05]  /*1d30*/  IMAD.SHL.U32 R0, R2, 0x100000, RZ ;  /* 0x0010000002007824 */ /* 0x000fca00078e00ff */
[----:B------:R-:W-:Y:S02]  /*1d40*/  LOP3.LUT R0, R3, R0, R4, 0xfe, !PT ;  /* 0x0000000003007212 */ /* 0x000fe400078efe04 */
.L_x_325:
[----:B------:R-:W-:Y:S05]  /*1d50*/  BSYNC B0 ;  /* 0x0000000000007941 */ /* 0x000fea0003800000 */
.L_x_324:
[----:B------:R-:W-:-:S04]  /*1d60*/  F2FP.BF16.PACK_AB R0, RZ, R0 ;  /* 0x00000000ff00723e */ /* 0x000fc800000010ff */
[----:B------:R-:W-:Y:S01]  /*1d70*/  PRMT R22, R0, 0x7610, R22 ;  /* 0x0000761000167816 */ /* 0x000fe20000000016 */
[----:B------:R-:W-:Y:S05]  /*1d80*/  BRA `(.L_x_309) ;  /* 0x000004d000007947 */ /* 0x000fea0003800000 */
.L_x_322:
        /* <DEDUP_REMOVED lines=21> */
.L_x_331:
[----:B------:R-:W-:Y:S05]  /*1ee0*/  BSYNC B1 ;  /* 0x0000000000017941 */ /* 0x000fea0003800000 */
.L_x_330:
[----:B------:R-:W-:Y:S01]  /*1ef0*/  LEA R3, R0, 0x37800000, 0x17 ;  /* 0x3780000000037811 */ /* 0x000fe200078eb8ff */
[----:B------:R-:W-:-:S05]  /*1f00*/  IMAD.SHL.U32 R0, R2, 0x200000, RZ ;  /* 0x0020000002007824 */ /* 0x000fca00078e00ff */
[----:B------:R-:W-:Y:S02]  /*1f10*/  LOP3.LUT R0, R3, R0, R4, 0xfe, !PT ;  /* 0x0000000003007212 */ /* 0x000fe400078efe04 */
.L_x_329:
[----:B------:R-:W-:Y:S05]  /*1f20*/  BSYNC B0 ;  /* 0x0000000000007941 */ /* 0x000fea0003800000 */
.L_x_328:
[----:B------:R-:W-:-:S04]  /*1f30*/  F2FP.BF16.PACK_AB R0, RZ, R0 ;  /* 0x00000000ff00723e */ /* 0x000fc800000010ff */
[----:B------:R-:W-:Y:S01]  /*1f40*/  PRMT R22, R0, 0x7610, R22 ;  /* 0x0000761000167816 */ /* 0x000fe20000000016 */
[----:B------:R-:W-:Y:S05]  /*1f50*/  BRA `(.L_x_309) ;  /* 0x0000030000007947 */ /* 0x000fea0003800000 */
.L_x_321:
        /* <DEDUP_REMOVED lines=14> */
.L_x_335:
[----:B------:R-:W-:Y:S05]  /*2040*/  BSYNC B0 ;  /* 0x0000000000007941 */ /* 0x000fea0003800000 */
.L_x_334:
[----:B------:R-:W-:-:S04]  /*2050*/  F2FP.BF16.PACK_AB R0, RZ, R0 ;  /* 0x00000000ff00723e */ /* 0x000fc800000010ff */
[----:B------:R-:W-:Y:S01]  /*2060*/  PRMT R22, R0, 0x7610, R22 ;  /* 0x0000761000167816 */ /* 0x000fe20000000016 */
[----:B------:R-:W-:Y:S05]  /*2070*/  BRA `(.L_x_309) ;  /* 0x000001e000007947 */ /* 0x000fea0003800000 */
.L_x_308:
        /* <DEDUP_REMOVED lines=18> */
[----:B0----5:R-:W-:Y:S05]  /*21a0*/  CALL.ABS.NOINC R2 ;  /* 0x0000000002007343 */ /* 0x021fea0003c00000 */
[----:B------:R-:W-:Y:S01]  /*21b0*/  PRMT R22, RZ, 0x7610, R22 ;  /* 0x00007610ff167816 */ /* 0x000fe20000000016 */
[----:B------:R-:W-:Y:S05]  /*21c0*/  BRA `(.L_x_309) ;  /* 0x0000009000007947 */ /* 0x000fea0003800000 */
.L_x_333:
[----:B------:R-:W2:Y:S02]  /*21d0*/  LDG.E.64 R2, [R2.64] ;  /* 0x0000002402027981 */ /* 0x000ea4000c1e1b00 */
[----:B--2---:R-:W0:Y:S02]  /*21e0*/  I2F.U64 R0, R2 ;  /* 0x0000000200007312 */ /* 0x004e240000301000 */
[----:B0-----:R-:W-:-:S04]  /*21f0*/  F2FP.BF16.PACK_AB R0, RZ, R0 ;  /* 0x00000000ff00723e */ /* 0x001fc800000010ff */
[----:B------:R-:W-:Y:S01]  /*2200*/  PRMT R22, R0, 0x7610, R22 ;  /* 0x0000761000167816 */ /* 0x000fe20000000016 */
[----:B------:R-:W-:Y:S05]  /*2210*/  BRA `(.L_x_309) ;  /* 0x0000004000007947 */ /* 0x000fea0003800000 */
.L_x_332:
[----:B------:R-:W2:Y:S02]  /*2220*/  LDG.E R2, [R2.64] ;  /* 0x0000002402027981 */ /* 0x000ea4000c1e1900 */
[----:B--2---:R-:W0:Y:S02]  /*2230*/  I2F.U32 R0, R2 ;  /* 0x0000000200007306 */ /* 0x004e240000201000 */
[----:B0-----:R-:W-:-:S04]  /*2240*/  F2FP.BF16.PACK_AB R0, RZ, R0 ;  /* 0x00000000ff00723e */ /* 0x001fc800000010ff */
[----:B------:R-:W-:Y:S02]  /*2250*/  PRMT R22, R0, 0x7610, R22 ;  /* 0x0000761000167816 */ /* 0x000fe40000000016 */
.L_x_309:
[----:B------:R-:W-:-:S05]  /*2260*/  IADD3 R19, R19, 0x80, RZ ;  /* 0x0000008013137810 */ /* 0x000fca0007ffe0ff */
.L_x_303:
[----:B------:R-:W-:Y:S05]  /*2270*/  BSYNC B6 ;  /* 0x0000000000067941 */ /* 0x000fea0003800000 */
.L_x_302:
[----:B------:R-:W-:Y:S01]  /*2280*/  ISETP.GE.AND P0, PT, R19, R17, PT ;  /* 0x000000111300720c */ /* 0x000fe20003f06270 */
[----:B------:R-:W-:Y:S01]  /*2290*/  BSSY B6, `(.L_x_336) ;  /* 0x000010f000067945 */ /* 0x000fe20003800000 */
[----:B------:R-:W-:Y:S02]  /*22a0*/  PRMT R25, RZ, 0x7610, R25 ;  /* 0x00007610ff197816 */ /* 0x000fe40000000019 */
[----:B------:R-:W-:-:S09]  /*22b0*/  PRMT R26, RZ, 0x7610, R26 ;  /* 0x00007610ff1a7816 */ /* 0x000fd2000000001a */
        /* <DEDUP_REMOVED lines=22> */
.L_x_341:
[----:B------:R-:W2:Y:S02]  /*2420*/  LDG.E.U8 R2, [R2.64] ;  /* 0x0000002402027981 */ /* 0x000ea4000c1e1100 */
[----:B--2---:R-:W0:Y:S02]  /*2430*/  I2F.U16 R0, R2 ;  /* 0x0000000200007306 */ /* 0x004e240000101000 */
[----:B0-----:R-:W-:-:S04]  /*2440*/  F2FP.BF16.PACK_AB R0, RZ, R0 ;  /* 0x00000000ff00723e */ /* 0x001fc800000010ff */
[----:B------:R-:W-:Y:S01]  /*2450*/  PRMT R26, R0, 0x7610, R26 ;  /* 0x00007610001a7816 */ /* 0x000fe2000000001a */
[----:B------:R-:W-:Y:S05]  /*2460*/  BRA `(.L_x_343) ;  /* 0x00000f0000007947 */ /* 0x000fea0003800000 */
.L_x_340:
        /* <DEDUP_REMOVED lines=11> */
.L_x_345:
[----:B------:R-:W2:Y:S02]  /*2520*/  LDG.E R2, [R2.64] ;  /* 0x0000002402027981 */ /* 0x000ea4000c1e1900 */
[----:B--2---:R-:W0:Y:S02]  /*2530*/  I2F R0, R2 ;  /* 0x0000000200007306 */ /* 0x004e240000201400 */
[----:B0-----:R-:W-:-:S04]  /*2540*/  F2FP.BF16.PACK_AB R0, RZ, R0 ;  /* 0x00000000ff00723e */ /* 0x001fc800000010ff */
[----:B------:R-:W-:Y:S01]  /*2550*/  PRMT R26, R0, 0x7610, R26 ;  /* 0x00007610001a7816 */ /* 0x000fe2000000001a */
[----:B------:R-:W-:Y:S05]  /*2560*/  BRA `(.L_x_343) ;  /* 0x00000e0000007947 */ /* 0x000fea0003800000 */
.L_x_344:
[----:B------:R-:W2:Y:S02]  /*2570*/  LDG.E.U16 R2, [R2.64] ;  /* 0x0000002402027981 */ /* 0x000ea4000c1e1500 */
[----:B--2---:R-:W0:Y:S02]  /*2580*/  I2F.S16 R0, R2 ;  /* 0x0000000200007306 */ /* 0x004e240000101400 */
[----:B0-----:R-:W-:-:S04]  /*2590*/  F2FP.BF16.PACK_AB R0, RZ, R0 ;  /* 0x00000000ff00723e */ /* 0x001fc800000010ff */
[----:B------:R-:W-:Y:S01]  /*25a0*/  PRMT R26, R0, 0x7610, R26 ;  /* 0x00007610001a7816 */ /* 0x000fe2000000001a */
[----:B------:R-:W-:Y:S05]  /*25b0*/  BRA `(.L_x_343) ;  /* 0x00000db000007947 */ /* 0x000fea0003800000 */
.L_x_339:
        /* <DEDUP_REMOVED lines=9> */
.L_x_347:
[----:B------:R-:W2:Y:S02]  /*2650*/  LDG.E.U16 R0, [R2.64] ;  /* 0x0000002402007981 */ /* 0x000ea4000c1e1500 */
[----:B--2---:R-:W-:-:S05]  /*2660*/  HADD2.F32 R0, -RZ, R0.H0_H0 ;  /* 0x20000000ff007230 */ /* 0x004fca0000004100 */
[----:B------:R-:W-:-:S04]  /*2670*/  F2FP.BF16.PACK_AB R0, RZ, R0 ;  /* 0x00000000ff00723e */ /* 0x000fc800000010ff */
[----:B------:R-:W-:Y:S01]  /*2680*/  PRMT R26, R0, 0x7610, R26 ;  /* 0x00007610001a7816 */ /* 0x000fe2000000001a */
[----:B------:R-:W-:Y:S05]  /*2690*/  BRA `(.L_x_343) ;  /* 0x00000cd000007947 */ /* 0x000fea0003800000 */
.L_x_346:
        /* <DEDUP_REMOVED lines=9> */
.L_x_349:
[----:B------:R-:W2:Y:S02]  /*2730*/  LDG.E.U16 R2, [R2.64] ;  /* 0x0000002402027981 */ /* 0x000ea4000c1e1500 */
[----:B--2---:R-:W-:-:S05]  /*2740*/  HADD2.F32 R0, -RZ, R2.H0_H0 ;  /* 0x20000002ff007230 */ /* 0x004fca0000004100 */
[----:B------:R-:W-:-:S04]  /*2750*/  F2FP.BF16.PACK_AB R0, RZ, R0 ;  /* 0x00000000ff00723e */ /* 0x000fc800000010ff */
[----:B------:R-:W-:Y:S01]  /*2760*/  PRMT R26, R0, 0x7610, R26 ;  /* 0x00007610001a7816 */ /* 0x000fe2000000001a */
[----:B------:R-:W-:Y:S05]  /*2770*/  BRA `(.L_x_343) ;  /* 0x00000bf000007947 */ /* 0x000fea0003800000 */
.L_x_348:
[----:B------:R-:W2:Y:S02]  /*2780*/  LDG.E.64 R2, [R2.64] ;  /* 0x0000002402027981 */ /* 0x000ea4000c1e1b00 */
[----:B--2---:R-:W0:Y:S01]  /*2790*/  F2F.F32.F64 R0, R2 ;  /* 0x0000000200007310 */ /* 0x004e220000301000 */
[----:B------:R-:W0:-:S14]  /*27a0*/  DSETP.GEU.AND P0, PT, |R2|, c[0x2][0x0], PT ;  /* 0x008000000200762a */ /* 0x000e1c0003f0e200 */
[----:B0-----:R-:W-:-:S05]  /*27b0*/  @!P0 FMUL R0, R0, 1.175494350822287508e-38 ;  /* 0x0080000000008820 */ /* 0x001fca0000400000 */
[----:B------:R-:W-:-:S04]  /*27c0*/  F2FP.BF16.PACK_AB R0, RZ, R0 ;  /* 0x00000000ff00723e */ /* 0x000fc800000010ff */
[----:B------:R-:W-:Y:S01]  /*27d0*/  PRMT R26, R0, 0x7610, R26 ;  /* 0x00007610001a7816 */ /* 0x000fe2000000001a */
[----:B------:R-:W-:Y:S05]  /*27e0*/  BRA `(.L_x_343) ;  /* 0x00000b8000007947 */ /* 0x000fea0003800000 */
.L_x_338:
        /* <DEDUP_REMOVED lines=14> */
.L_x_352:
[----:B------:R-:W2:Y:S02]  /*28d0*/  LDG.E.64 R2, [R2.64] ;  /* 0x0000002402027981 */ /* 0x000ea4000c1e1b00 */
[----:B--2---:R-:W0:Y:S01]  /*28e0*/  F2F.F32.F64 R0, R2 ;  /* 0x0000000200007310 */ /* 0x004e220000301000 */
[----:B------:R-:W0:-:S14]  /*28f0*/  DSETP.GEU.AND P0, PT, |R2|, c[0x2][0x0], PT ;  /* 0x008000000200762a */ /* 0x000e1c0003f0e200 */
[----:B0-----:R-:W-:-:S05]  /*2900*/  @!P0 FMUL R0, R0, 1.175494350822287508e-38 ;  /* 0x0080000000008820 */ /* 0x001fca0000400000 */
[----:B------:R-:W-:-:S04]  /*2910*/  F2FP.BF16.PACK_AB R0, RZ, R0 ;  /* 0x00000000ff00723e */ /* 0x000fc800000010ff */
[----:B------:R-:W-:Y:S01]  /*2920*/  PRMT R26, R0, 0x7610, R26 ;  /* 0x00007610001a7816 */ /* 0x000fe2000000001a */
[----:B------:R-:W-:Y:S05]  /*2930*/  BRA `(.L_x_343) ;  /* 0x00000a3000007947 */ /* 0x000fea0003800000 */
.L_x_351:
        /* <DEDUP_REMOVED lines=28> */
.L_x_354:
        /* <DEDUP_REMOVED lines=15> */
.L_x_353:
[----:B------:R0:W5:Y:S01]  /*2bf0*/  LDG.E.U16 R26, [R2.64] ;  /* 0x00000024021a7981 */ /* 0x000162000c1e1500 */
[----:B------:R-:W-:Y:S05]  /*2c00*/  BRA `(.L_x_343) ;  /* 0x0000076000007947 */ /* 0x000fea0003800000 */
.L_x_350:
        /* <DEDUP_REMOVED lines=12> */
.L_x_357:
        /* <DEDUP_REMOVED lines=21> */
.L_x_361:
[----:B------:R-:W-:Y:S05]  /*2e20*/  BSYNC B1 ;  /* 0x0000000000017941 */ /* 0x000fea0003800000 */
.L_x_360:
[----:B------:R-:W-:Y:S01]  /*2e30*/  LEA R3, R0, 0x3b800000, 0x17 ;  /* 0x3b80000000037811 */ /* 0x000fe200078eb8ff */
[----:B------:R-:W-:-:S05]  /*2e40*/  IMAD.SHL.U32 R0, R2, 0x100000, RZ ;  /* 0x0010000002007824 */ /* 0x000fca00078e00ff */
[----:B------:R-:W-:Y:S02]  /*2e50*/  LOP3.LUT R0, R3, R0, R4, 0xfe, !PT ;  /* 0x0000000003007212 */ /* 0x000fe400078efe04 */
.L_x_359:
[----:B------:R-:W-:Y:S05]  /*2e60*/  BSYNC B0 ;  /* 0x0000000000007941 */ /* 0x000fea0003800000 */
.L_x_358:
[----:B------:R-:W-:-:S04]  /*2e70*/  F2FP.BF16.PACK_AB R0, RZ, R0 ;  /* 0x00000000ff00723e */ /* 0x000fc800000010ff */
[----:B------:R-:W-:Y:S01]  /*2e80*/  PRMT R26, R0, 0x7610, R26 ;  /* 0x00007610001a7816 */ /* 0x000fe2000000001a */
[----:B------:R-:W-:Y:S05]  /*2e90*/  BRA `(.L_x_343) ;  /* 0x000004d000007947 */ /* 0x000fea0003800000 */
.L_x_356:
        /* <DEDUP_REMOVED lines=21> */
.L_x_365:
[----:B------:R-:W-:Y:S05]  /*2ff0*/  BSYNC B1 ;  /* 0x0000000000017941 */ /* 0x000fea0003800000 */
.L_x_364:
[----:B------:R-:W-:Y:S01]  /*3000*/  LEA R3, R0, 0x37800000, 0x17 ;  /* 0x3780000000037811 */ /* 0x000fe200078eb8ff */
[----:B------:R-:W-:-:S05]  /*3010*/  IMAD.SHL.U32 R0, R2, 0x200000, RZ ;  /* 0x0020000002007824 */ /* 0x000fca00078e00ff */
[----:B------:R-:W-:Y:S02]  /*3020*/  LOP3.LUT R0, R3, R0, R4, 0xfe, !PT ;  /* 0x0000000003007212 */ /* 0x000fe400078efe04 */
.L_x_363:
[----:B------:R-:W-:Y:S05]  /*3030*/  BSYNC B0 ;  /* 0x0000000000007941 */ /* 0x000fea0003800000 */
.L_x_362:
[----:B------:R-:W-:-:S04]  /*3040*/  F2FP.BF16.PACK_AB R0, RZ, R0 ;  /* 0x00000000ff00723e */ /* 0x000fc800000010ff */
[----:B------:R-:W-:Y:S01]  /*3050*/  PRMT R26, R0, 0x7610, R26 ;  /* 0x00007610001a7816 */ /* 0x000fe2000000001a */
[----:B------:R-:W-:Y:S05]  /*3060*/  BRA `(.L_x_343) ;  /* 0x0000030000007947 */ /* 0x000fea0003800000 */
.L_x_355:
        /* <DEDUP_REMOVED lines=14> */
.L_x_369:
[----:B------:R-:W-:Y:S05]  /*3150*/  BSYNC B0 ;  /* 0x0000000000007941 */ /* 0x000fea0003800000 */
.L_x_368:
[----:B------:R-:W-:-:S04]  /*3160*/  F2FP.BF16.PACK_AB R0, RZ, R0 ;  /* 0x00000000ff00723e */ /* 0x000fc800000010ff */
[----:B------:R-:W-:Y:S01]  /*3170*/  PRMT R26, R0, 0x7610, R26 ;  /* 0x00007610001a7816 */ /* 0x000fe2000000001a */
[----:B------:R-:W-:Y:S05]  /*3180*/  BRA `(.L_x_343) ;  /* 0x000001e000007947 */ /* 0x000fea0003800000 */
.L_x_342:
        /* <DEDUP_REMOVED lines=21> */
.L_x_367:
[----:B------:R-:W2:Y:S02]  /*32e0*/  LDG.E.64 R2, [R2.64] ;  /* 0x0000002402027981 */ /* 0x000ea4000c1e1b00 */
[----:B--2---:R-:W0:Y:S02]  /*32f0*/  I2F.U64 R0, R2 ;  /* 0x0000000200007312 */ /* 0x004e240000301000 */
[----:B0-----:R-:W-:-:S04]  /*3300*/  F2FP.BF16.PACK_AB R0, RZ, R0 ;  /* 0x00000000ff00723e */ /* 0x001fc800000010ff */
[----:B------:R-:W-:Y:S01]  /*3310*/  PRMT R26, R0, 0x7610, R26 ;  /* 0x00007610001a7816 */ /* 0x000fe2000000001a */
[----:B------:R-:W-:Y:S05]  /*3320*/  BRA `(.L_x_343) ;  /* 0x0000004000007947 */ /* 0x000fea0003800000 */
.L_x_366:
[----:B------:R-:W2:Y:S02]  /*3330*/  LDG.E R2, [R2.64] ;  /* 0x0000002402027981 */ /* 0x000ea4000c1e1900 */
[----:B--2---:R-:W0:Y:S02]  /*3340*/  I2F.U32 R0, R2 ;  /* 0x0000000200007306 */ /* 0x004e240000201000 */
[----:B0-----:R-:W-:-:S04]  /*3350*/  F2FP.BF16.PACK_AB R0, RZ, R0 ;  /* 0x00000000ff00723e */ /* 0x001fc800000010ff */
[----:B------:R-:W-:Y:S02]  /*3360*/  PRMT R26, R0, 0x7610, R26 ;  /* 0x00007610001a7816 */ /* 0x000fe4000000001a */
.L_x_343:
[----:B------:R-:W-:-:S05]  /*3370*/  IADD3 R19, R19, 0x80, RZ ;  /* 0x0000008013137810 */ /* 0x000fca0007ffe0ff */
.L_x_337:
[----:B------:R-:W-:Y:S05]  /*3380*/  BSYNC B6 ;  /* 0x0000000000067941 */ /* 0x000fea0003800000 */
.L_x_336:
[----:B------:R-:W-:Y:S01]  /*3390*/  ISETP.GE.AND P0, PT, R19, R17, PT ;  /* 0x000000111300720c */ /* 0x000fe20003f06270 */
[----:B------:R-:W-:-:S12]  /*33a0*/  BSSY B6, `(.L_x_370) ;  /* 0x000010b000067945 */ /* 0x000fd80003800000 */
[----:B------:R-:W-:Y:S05]  /*33b0*/  @P0 BRA `(.L_x_371) ;  /* 0x0000109000000947 */ /* 0x000fea0003800000 */
[----:B------:R-:W-:Y:S01]  /*33c0*/  PRMT R0, R18, 0x9910, RZ ;  /* 0x0000991012007816 */ /* 0x000fe200000000ff */
[----:B------:R-:W-:-:S03]  /*33d0*/  IMAD R19, R16, 0x200, R19 ;  /* 0x0000020010137824 */ /* 0x000fc600078e0213 */
[----:B------:R-:W-:Y:S01]  /*33e0*/  ISETP.GT.AND P1, PT, R0, 0x9, PT ;  /* 0x000000090000780c */ /* 0x000fe20003f24270 */
[----:B------:R-:W-:-:S05]  /*33f0*/  IMAD R19, R19, c[0x0][0x180], RZ ;  /* 0x0000600013137a24 */ /* 0x000fca00078e02ff */
[----:B0-----:R-:W-:-:S05]  /*3400*/  IADD3 R2, P0, R19, c[0x0][0x170], RZ ;  /* 0x00005c0013027a10 */ /* 0x001fca0007f1e0ff */
        /* <DEDUP_REMOVED lines=15> */
.L_x_375:
[----:B------:R-:W2:Y:S02]  /*3500*/  LDG.E.U8 R2, [R2.64] ;  /* 0x0000002402027981 */ /* 0x000ea4000c1e1100 */
[----:B--2---:R-:W0:Y:S02]  /*3510*/  I2F.U16 R0, R2 ;  /* 0x0000000200007306 */ /* 0x004e240000101000 */
[----:B0-----:R-:W-:-:S04]  /*3520*/  F2FP.BF16.PACK_AB R0, RZ, R0 ;  /* 0x00000000ff00723e */ /* 0x001fc800000010ff */
[----:B------:R-:W-:Y:S01]  /*3530*/  PRMT R25, R0, 0x7610, R25 ;  /* 0x0000761000197816 */ /* 0x000fe20000000019 */
[----:B------:R-:W-:Y:S05]  /*3540*/  BRA `(.L_x_371) ;  /* 0x00000f0000007947 */ /* 0x000fea0003800000 */
.L_x_374:
        /* <DEDUP_REMOVED lines=11> */
.L_x_378:
[----:B------:R-:W2:Y:S02]  /*3600*/  LDG.E R2, [R2.64] ;  /* 0x0000002402027981 */ /* 0x000ea4000c1e1900 */
[----:B--2---:R-:W0:Y:S02]  /*3610*/  I2F R0, R2 ;  /* 0x0000000200007306 */ /* 0x004e240000201400 */
[----:B0-----:R-:W-:-:S04]  /*3620*/  F2FP.BF16.PACK_AB R0, RZ, R0 ;  /* 0x00000000ff00723e */ /* 0x001fc800000010ff */
[----:B------:R-:W-:Y:S01]  /*3630*/  PRMT R25, R0, 0x7610, R25 ;  /* 0x0000761000197816 */ /* 0x000fe20000000019 */
[----:B------:R-:W-:Y:S05]  /*3640*/  BRA `(.L_x_371) ;  /* 0x00000e0000007947 */ /* 0x000fea0003800000 */
.L_x_377:
[----:B------:R-:W2:Y:S02]  /*3650*/  LDG.E.U16 R2, [R2.64] ;  /* 0x0000002402027981 */ /* 0x000ea4000c1e1500 */
[----:B--2---:R-:W0:Y:S02]  /*3660*/  I2F.S16 R0, R2 ;  /* 0x0000000200007306 */ /* 0x004e240000101400 */
[----:B0-----:R-:W-:-:S04]  /*3670*/  F2FP.BF16.PACK_AB R0, RZ, R0 ;  /* 0x00000000ff00723e */ /* 0x001fc800000010ff */
[----:B------:R-:W-:Y:S01]  /*3680*/  PRMT R25, R0, 0x7610, R25 ;  /* 0x0000761000197816 */ /* 0x000fe20000000019 */
[----:B------:R-:W-:Y:S05]  /*3690*/  BRA `(.L_x_371) ;  /* 0x00000db000007947 */ /* 0x000fea0003800000 */
.L_x_373:
        /* <DEDUP_REMOVED lines=9> */
.L_x_380:
[----:B------:R-:W2:Y:S02]  /*3730*/  LDG.E.U16 R0, [R2.64] ;  /* 0x0000002402007981 */ /* 0x000ea4000c1e1500 */
[----:B--2---:R-:W-:-:S05]  /*3740*/  HADD2.F32 R0, -RZ, R0.H0_H0 ;  /* 0x20000000ff007230 */ /* 0x004fca0000004100 */
[----:B------:R-:W-:-:S04]  /*3750*/  F2FP.BF16.PACK_AB R0, RZ, R0 ;  /* 0x00000000ff00723e */ /* 0x000fc800000010ff */
[----:B------:R-:W-:Y:S01]  /*3760*/  PRMT R25, R0, 0x7610, R25 ;  /* 0x0000761000197816 */ /* 0x000fe20000000019 */
[----:B------:R-:W-:Y:S05]  /*3770*/  BRA `(.L_x_371) ;  /* 0x00000cd000007947 */ /* 0x000fea0003800000 */
.L_x_379:
        /* <DEDUP_REMOVED lines=9> */
.L_x_382:
[----:B------:R-:W2:Y:S02]  /*3810*/  LDG.E.U16 R2, [R2.64] ;  /* 0x0000002402027981 */ /* 0x000ea4000c1e1500 */
[----:B--2---:R-:W-:-:S05]  /*3820*/  HADD2.F32 R0, -RZ, R2.H0_H0 ;  /* 0x20000002ff007230 */ /* 0x004fca0000004100 */
[----:B------:R-:W-:-:S04]  /*3830*/  F2FP.BF16.PACK_AB R0, RZ, R0 ;  /* 0x00000000ff00723e */ /* 0x000fc800000010ff */
[----:B------:R-:W-:Y:S01]  /*3840*/  PRMT R25, R0, 0x7610, R25 ;  /* 0x0000761000197816 */ /* 0x000fe20000000019 */
[----:B------:R-:W-:Y:S05]  /*3850*/  BRA `(.L_x_371) ;  /* 0x00000bf000007947 */ /* 0x000fea0003800000 */
.L_x_381:
[----:B------:R-:W2:Y:S02]  /*3860*/  LDG.E.64 R2, [R2.64] ;  /* 0x0000002402027981 */ /* 0x000ea4000c1e1b00 */
[----:B--2---:R-:W0:Y:S01]  /*3870*/  F2F.F32.F64 R0, R2 ;  /* 0x0000000200007310 */ /* 0x004e220000301000 */
[----:B------:R-:W0:-:S14]  /*3880*/  DSETP.GEU.AND P0, PT, |R2|, c[0x2][0x0], PT ;  /* 0x008000000200762a */ /* 0x000e1c0003f0e200 */
[----:B0-----:R-:W-:-:S05]  /*3890*/  @!P0 FMUL R0, R0, 1.175494350822287508e-38 ;  /* 0x0080000000008820 */ /* 0x001fca0000400000 */
[----:B------:R-:W-:-:S04]  /*38a0*/  F2FP.BF16.PACK_AB R0, RZ, R0 ;  /* 0x00000000ff00723e */ /* 0x000fc800000010ff */
[----:B------:R-:W-:Y:S01]  /*38b0*/  PRMT R25, R0, 0x7610, R25 ;  /* 0x0000761000197816 */ /* 0x000fe20000000019 */
[----:B------:R-:W-:Y:S05]  /*38c0*/  BRA `(.L_x_371) ;  /* 0x00000b8000007947 */ /* 0x000fea0003800000 */
.L_x_372:
        /* <DEDUP_REMOVED lines=14> */
.L_x_385:
[----:B------:R-:W2:Y:S02]  /*39b0*/  LDG.E.64 R2, [R2.64] ;  /* 0x0000002402027981 */ /* 0x000ea4000c1e1b00 */
[----:B--2---:R-:W0:Y:S01]  /*39c0*/  F2F.F32.F64 R0, R2 ;  /* 0x0000000200007310 */ /* 0x004e220000301000 */
[----:B------:R-:W0:-:S14]  /*39d0*/  DSETP.GEU.AND P0, PT, |R2|, c[0x2][0x0], PT ;  /* 0x008000000200762a */ /* 0x000e1c0003f0e200 */
[----:B0-----:R-:W-:-:S05]  /*39e0*/  @!P0 FMUL R0, R0, 1.175494350822287508e-38 ;  /* 0x0080000000008820 */ /* 0x001fca0000400000 */
[----:B------:R-:W-:-:S04]  /*39f0*/  F2FP.BF16.PACK_AB R0, RZ, R0 ;  /* 0x00000000ff00723e */ /* 0x000fc800000010ff */
[----:B------:R-:W-:Y:S01]  /*3a00*/  PRMT R25, R0, 0x7610, R25 ;  /* 0x0000761000197816 */ /* 0x000fe20000000019 */
[----:B------:R-:W-:Y:S05]  /*3a10*/  BRA `(.L_x_371) ;  /* 0x00000a3000007947 */ /* 0x000fea0003800000 */
.L_x_384:
        /* <DEDUP_REMOVED lines=28> */
.L_x_387:
        /* <DEDUP_REMOVED lines=15> */
.L_x_386:
[----:B------:R0:W5:Y:S01]  /*3cd0*/  LDG.E.U16 R25, [R2.64] ;  /* 0x0000002402197981 */ /* 0x000162000c1e1500 */
[----:B------:R-:W-:Y:S05]  /*3ce0*/  BRA `(.L_x_371) ;  /* 0x0000076000007947 */ /* 0x000fea0003800000 */
.L_x_383:
        /* <DEDUP_REMOVED lines=12> */
.L_x_390:
        /* <DEDUP_REMOVED lines=21> */
.L_x_394:
[----:B------:R-:W-:Y:S05]  /*3f00*/  BSYNC B1 ;  /* 0x0000000000017941 */ /* 0x000fea0003800000 */
.L_x_393:
[----:B------:R-:W-:Y:S01]  /*3f10*/  LEA R3, R0, 0x3b800000, 0x17 ;  /* 0x3b80000000037811 */ /* 0x000fe200078eb8ff */
[----:B------:R-:W-:-:S05]  /*3f20*/  IMAD.SHL.U32 R0, R2, 0x100000, RZ ;  /* 0x0010000002007824 */ /* 0x000fca00078e00ff */
[----:B------:R-:W-:Y:S02]  /*3f30*/  LOP3.LUT R0, R3, R0, R4, 0xfe, !PT ;  /* 0x0000000003007212 */ /* 0x000fe400078efe04 */
.L_x_392:
[----:B------:R-:W-:Y:S05]  /*3f40*/  BSYNC B0 ;  /* 0x0000000000007941 */ /* 0x000fea0003800000 */
.L_x_391:
[----:B------:R-:W-:-:S04]  /*3f50*/  F2FP.BF16.PACK_AB R0, RZ, R0 ;  /* 0x00000000ff00723e */ /* 0x000fc800000010ff */
[----:B------:R-:W-:Y:S01]  /*3f60*/  PRMT R25, R0, 0x7610, R25 ;  /* 0x0000761000197816 */ /* 0x000fe20000000019 */
[----:B------:R-:W-:Y:S05]  /*3f70*/  BRA `(.L_x_371) ;  /* 0x000004d000007947 */ /* 0x000fea0003800000 */
.L_x_389:
        /* <DEDUP_REMOVED lines=21> */
.L_x_398:
[----:B------:R-:W-:Y:S05]  /*40d0*/  BSYNC B1 ;  /* 0x0000000000017941 */ /* 0x000fea0003800000 */
.L_x_397:
[----:B------:R-:W-:Y:S01]  /*40e0*/  LEA R3, R0, 0x37800000, 0x17 ;  /* 0x3780000000037811 */ /* 0x000fe200078eb8ff */
[----:B------:R-:W-:-:S05]  /*40f0*/  IMAD.SHL.U32 R0, R2, 0x200000, RZ ;  /* 0x0020000002007824 */ /* 0x000fca00078e00ff */
[----:B------:R-:W-:Y:S02]  /*4100*/  LOP3.LUT R0, R3, R0, R4, 0xfe, !PT ;  /* 0x0000000003007212 */ /* 0x000fe400078efe04 */
.L_x_396:
[----:B------:R-:W-:Y:S05]  /*4110*/  BSYNC B0 ;  /* 0x0000000000007941 */ /* 0x000fea0003800000 */
.L_x_395:
[----:B------:R-:W-:-:S04]  /*4120*/  F2FP.BF16.PACK_AB R0, RZ, R0 ;  /* 0x00000000ff00723e */ /* 0x000fc800000010ff */
[----:B------:R-:W-:Y:S01]  /*4130*/  PRMT R25, R0, 0x7610, R25 ;  /* 0x0000761000197816 */ /* 0x000fe20000000019 */
[----:B------:R-:W-:Y:S05]  /*4140*/  BRA `(.L_x_371) ;  /* 0x0000030000007947 */ /* 0x000fea0003800000 */
.L_x_388:
        /* <DEDUP_REMOVED lines=14> */
.L_x_402:
[----:B------:R-:W-:Y:S05]  /*4230*/  BSYNC B0 ;  /* 0x0000000000007941 */ /* 0x000fea0003800000 */
.L_x_401:
[----:B------:R-:W-:-:S04]  /*4240*/  F2FP.BF16.PACK_AB R0, RZ, R0 ;  /* 0x00000000ff00723e */ /* 0x000fc800000010ff */
[----:B------:R-:W-:Y:S01]  /*4250*/  PRMT R25, R0, 0x7610, R25 ;  /* 0x0000761000197816 */ /* 0x000fe20000000019 */
[----:B------:R-:W-:Y:S05]  /*4260*/  BRA `(.L_x_371) ;  /* 0x000001e000007947 */ /* 0x000fea0003800000 */
.L_x_376:
        /* <DEDUP_REMOVED lines=21> */
.L_x_400:
[----:B------:R-:W2:Y:S02]  /*43c0*/  LDG.E.64 R2, [R2.64] ;  /* 0x0000002402027981 */ /* 0x000ea4000c1e1b00 */
[----:B--2---:R-:W0:Y:S02]  /*43d0*/  I2F.U64 R0, R2 ;  /* 0x0000000200007312 */ /* 0x004e240000301000 */
[----:B0-----:R-:W-:-:S04]  /*43e0*/  F2FP.BF16.PACK_AB R0, RZ, R0 ;  /* 0x00000000ff00723e */ /* 0x001fc800000010ff */
[----:B------:R-:W-:Y:S01]  /*43f0*/  PRMT R25, R0, 0x7610, R25 ;  /* 0x0000761000197816 */ /* 0x000fe20000000019 */
[----:B------:R-:W-:Y:S05]  /*4400*/  BRA `(.L_x_371) ;  /* 0x0000004000007947 */ /* 0x000fea0003800000 */
.L_x_399:
[----:B------:R-:W2:Y:S02]  /*4410*/  LDG.E R2, [R2.64] ;  /* 0x0000002402027981 */ /* 0x000ea4000c1e1900 */
[----:B--2---:R-:W0:Y:S02]  /*4420*/  I2F.U32 R0, R2 ;  /* 0x0000000200007306 */ /* 0x004e240000201000 */
[----:B0-----:R-:W-:-:S04]  /*4430*/  F2FP.BF16.PACK_AB R0, RZ, R0 ;  /* 0x00000000ff00723e */ /* 0x001fc800000010ff */
[----:B------:R-:W-:Y:S02]  /*4440*/  PRMT R25, R0, 0x7610, R25 ;  /* 0x0000761000197816 */ /* 0x000fe40000000019 */
.L_x_371:
[----:B------:R-:W-:Y:S05]  /*4450*/  BSYNC B6 ;  /* 0x0000000000067941 */ /* 0x000fea0003800000 */
.L_x_370:
[----:B------:R-:W1:Y:S01]  /*4460*/  S2R R19, SR_TID.X ;  /* 0x0000000000137919 */ /* 0x000e620000002100 */
[----:B------:R-:W2:Y:S01]  /*4470*/  LDC.U8 R18, c[0x0][0x184] ;  /* 0x00006100ff127b82 */ /* 0x000ea20000000000 */
[----:B------:R-:W-:Y:S01]  /*4480*/  BSSY B6, `(.L_x_403) ;  /* 0x000012e000067945 */ /* 0x000fe20003800000 */
[C---:B-1----:R-:W-:Y:S02]  /*4490*/  IADD3 R24, R19.reuse, 0x80, RZ ;  /* 0x0000008013187810 */ /* 0x042fe40007ffe0ff */
[C---:B------:R-:W-:Y:S02]  /*44a0*/  IADD3 R0, R19.reuse, 0x100, RZ ;  /* 0x0000010013007810 */ /* 0x040fe40007ffe0ff */
[-C--:B------:R-:W-:Y:S02]  /*44b0*/  ISETP.GE.AND P0, PT, R24, R17.reuse, PT ;  /* 0x000000111800720c */ /* 0x080fe40003f06270 */
[C---:B0-----:R-:W-:Y:S02]  /*44c0*/  IADD3 R2, R19.reuse, 0x180, RZ ;  /* 0x0000018013027810 */ /* 0x041fe40007ffe0ff */
[----:B------:R-:W-:-:S02]  /*44d0*/  ISETP.GE.AND P3, PT, R19, R17, PT ;  /* 0x000000111300720c */ /* 0x000fc40003f66270 */
[-C--:B------:R-:W-:Y:S02]  /*44e0*/  ISETP.GE.AND P1, PT, R0, R17.reuse, PT ;  /* 0x000000110000720c */ /* 0x080fe40003f26270 */
[----:B------:R-:W-:-:S05]  /*44f0*/  ISETP.GE.AND P2, PT, R2, R17, PT ;  /* 0x000000110200720c */ /* 0x000fca0003f46270 */
[----:B------:R-:W0:Y:S01]  /*4500*/  @!P0 LDC.U16 R2, c[0x0][0x166] ;  /* 0x00005980ff028b82 */ /* 0x000e220000000400 */
[----:B-----5:R-:W-:-:S03]  /*4510*/  @!P0 PRMT R22, RZ, 0x5410, R22 ;  /* 0x00005410ff168816 */ /* 0x020fc60000000016 */
[----:B------:R-:W-:Y:S02]  /*4520*/  @!P3 PRMT R23, RZ, 0x5410, R23 ;  /* 0x00005410ff17b816 */ /* 0x000fe40000000017 */
[----:B------:R-:W-:Y:S02]  /*4530*/  @!P1 PRMT R26, RZ, 0x5410, R26 ;  /* 0x00005410ff1a9816 */ /* 0x000fe4000000001a */
[----:B------:R-:W1:Y:S01]  /*4540*/  @!P3 LDC.U16 R0, c[0x0][0x166] ;  /* 0x00005980ff00bb82 */ /* 0x000e620000000400 */
[----:B------:R-:W-:-:S07]  /*4550*/  @!P2 PRMT R25, RZ, 0x5410, R25 ;  /* 0x00005410ff19a816 */ /* 0x000fce0000000019 */
[----:B------:R-:W3:Y:S08]  /*4560*/  @!P1 LDC.U16 R4, c[0x0][0x166] ;  /* 0x00005980ff049b82 */ /* 0x000ef00000000400 */
[----:B------:R-:W4:Y:S01]  /*4570*/  @!P2 LDC.U16 R5, c[0x0][0x166] ;  /* 0x00005980ff05ab82 */ /* 0x000f220000000400 */
[----:B0-----:R-:W-:-:S04]  /*4580*/  @!P0 PRMT R3, RZ, 0x5410, R2 ;  /* 0x00005410ff038816 */ /* 0x001fc80000000002 */
[----:B------:R-:W-:Y:S02]  /*4590*/  @!P0 FMNMX.FTZ R22, R3, R22, PT ;  /* 0x0000001603168209 */ /* 0x000fe40003810000 */
[----:B-1----:R-:W-:-:S04]  /*45a0*/  @!P3 PRMT R0, RZ, 0x5410, R0 ;  /* 0x00005410ff00b816 */ /* 0x002fc80000000000 */
[----:B------:R-:W-:Y:S02]  /*45b0*/  @!P3 FMNMX.FTZ R0, R0, R23, PT ;  /* 0x000000170000b209 */ /* 0x000fe40003810000 */
[----:B---3--:R-:W-:Y:S02]  /*45c0*/  @!P1 PRMT R3, RZ, 0x5410, R4 ;  /* 0x00005410ff039816 */ /* 0x008fe40000000004 */
[----:B------:R-:W-:Y:S02]  /*45d0*/  @!P3 F2FP.BF16.PACK_AB R4, RZ, R0 ;  /* 0x00000000ff04b23e */ /* 0x000fe400000010ff */
[----:B------:R-:W-:Y:S02]  /*45e0*/  @!P1 FMNMX.FTZ R26, R3, R26, PT ;  /* 0x0000001a031a9209 */ /* 0x000fe40003810000 */
[----:B----4-:R-:W-:-:S04]  /*45f0*/  @!P2 PRMT R2, RZ, 0x5410, R5 ;  /* 0x00005410ff02a816 */ /* 0x010fc80000000005 */
[----:B------:R-:W-:Y:S02]  /*4600*/  @!P2 FMNMX.FTZ R23, R2, R25, PT ;  /* 0x000000190217a209 */ /* 0x000fe40003810000 */
[----:B------:R-:W-:Y:S02]  /*4610*/  @!P0 F2FP.BF16.PACK_AB R25, RZ, R22 ;  /* 0x00000016ff19823e */ /* 0x000fe400000010ff */
[----:B------:R-:W-:Y:S02]  /*4620*/  @!P1 F2FP.BF16.PACK_AB R22, RZ, R26 ;  /* 0x0000001aff16923e */ /* 0x000fe400000010ff */
[----:B------:R-:W-:Y:S01]  /*4630*/  @!P2 F2FP.BF16.PACK_AB R23, RZ, R23 ;  /* 0x00000017ff17a23e */ /* 0x000fe200000010ff */
[----:B------:R-:W-:Y:S05]  /*4640*/  @P3 BRA `(.L_x_404) ;  /* 0x0000111000003947 */ /* 0x000fea0003800000 */
[----:B--2---:R-:W-:Y:S01]  /*4650*/  PRMT R0, R18, 0x9910, RZ ;  /* 0x0000991012007816 */ /* 0x004fe200000000ff */
        /* <DEDUP_REMOVED lines=14> */
[----:B------:R-:W-:Y:S01]  /*4740*/  PRMT R0, RZ, 0x5410, R4 ;  /* 0x00005410ff007816 */ /* 0x000fe20000000004 */
[----:B------:R-:W-:-:S03]  /*4750*/  IMAD.MOV.U32 R19, RZ, RZ, R24 ;  /* 0x000000ffff137224 */ /* 0x000fc600078e0018 */
[----:B------:R-:W0:Y:S02]  /*4760*/  F2I.FTZ.TRUNC.NTZ R5, R0 ;  /* 0x0000000000057305 */ /* 0x000e24000021f100 */
[----:B0-----:R0:W-:Y:S01]  /*4770*/  STG.E.U8 [R2.64], R5 ;  /* 0x0000000502007986 */ /* 0x0011e2000c101124 */
[----:B------:R-:W-:Y:S05]  /*4780*/  BRA `(.L_x_404) ;  /* 0x00000fd000007947 */ /* 0x000fea0003800000 */
.L_x_408:
[----:B------:R-:W-:Y:S01]  /*4790*/  PRMT R5, RZ, 0x5410, R4 ;  /* 0x00005410ff057816 */ /* 0x000fe20000000004 */
[----:B------:R-:W-:-:S05]  /*47a0*/  IMAD.MOV.U32 R19, RZ, RZ, R24 ;  /* 0x000000ffff137224 */ /* 0x000fca00078e0018 */
[----:B------:R-:W0:Y:S02]  /*47b0*/  F2I.S64.TRUNC R4, R5 ;  /* 0x0000000500047311 */ /* 0x000e24000020d900 */
[----:B0-----:R0:W-:Y:S01]  /*47c0*/  STG.E.U8 [R2.64], R4 ;  /* 0x0000000402007986 */ /* 0x0011e2000c101124 */
[----:B------:R-:W-:Y:S05]  /*47d0*/  BRA `(.L_x_404) ;  /* 0x00000f8000007947 */ /* 0x000fea0003800000 */
.L_x_407:
[----:B------:R-:W-:-:S13]  /*47e0*/  ISETP.NE.AND P0, PT, R0, 0x2, PT ;  /* 0x000000020000780c */ /* 0x000fda0003f05270 */
[----:B------:R-:W-:Y:S05]  /*47f0*/  @!P0 BRA `(.L_x_410) ;  /* 0x000000e000008947 */ /* 0x000fea0003800000 */
[----:B------:R-:W-:-:S13]  /*4800*/  ISETP.NE.AND P0, PT, R0, 0x3, PT ;  /* 0x000000030000780c */ /* 0x000fda0003f05270 */
[----:B------:R-:W-:Y:S05]  /*4810*/  @!P0 BRA `(.L_x_411) ;  /* 0x0000007000008947 */ /* 0x000fea0003800000 */
[----:B------:R-:W-:-:S13]  /*4820*/  ISETP.NE.AND P0, PT, R0, 0x4, PT ;  /* 0x000000040000780c */ /* 0x000fda0003f05270 */
[----:B------:R-:W-:Y:S05]  /*4830*/  @P0 BRA `(.L_x_409) ;  /* 0x00000d4000000947 */ /* 0x000fea0003800000 */
[----:B------:R-:W-:Y:S01]  /*4840*/  PRMT R4, RZ, 0x5410, R4 ;  /* 0x00005410ff047816 */ /* 0x000fe20000000004 */
[----:B------:R-:W-:-:S05]  /*4850*/  IMAD.MOV.U32 R19, RZ, RZ, R24 ;  /* 0x000000ffff137224 */ /* 0x000fca00078e0018 */
[----:B------:R-:W0:Y:S02]  /*4860*/  F2I.S64.TRUNC R4, R4 ;  /* 0x0000000400047311 */ /* 0x000e24000020d900 */
[----:B0-----:R0:W-:Y:S01]  /*4870*/  STG.E.64 [R2.64], R4 ;  /* 0x0000000402007986 */ /* 0x0011e2000c101b24 */
[----:B------:R-:W-:Y:S05]  /*4880*/  BRA `(.L_x_404) ;  /* 0x00000ed000007947 */ /* 0x000fea0003800000 */
.L_x_411:
[----:B------:R-:W-:Y:S01]  /*4890*/  PRMT R4, RZ, 0x5410, R4 ;  /* 0x00005410ff047816 */ /* 0x000fe20000000004 */
[----:B------:R-:W-:-:S03]  /*48a0*/  IMAD.MOV.U32 R19, RZ, RZ, R24 ;  /* 0x000000ffff137224 */ /* 0x000fc600078e0018 */
[----:B------:R-:W0:Y:S02]  /*48b0*/  F2I.FTZ.TRUNC.NTZ R5, R4 ;  /* 0x0000000400057305 */ /* 0x000e24000021f100 */
[----:B0-----:R0:W-:Y:S01]  /*48c0*/  STG.E [R2.64], R5 ;  /* 0x0000000502007986 */ /* 0x0011e2000c101924 */
[----:B------:R-:W-:Y:S05]  /*48d0*/  BRA `(.L_x_404) ;  /* 0x00000e8000007947 */ /* 0x000fea0003800000 */
.L_x_410:
[----:B------:R-:W-:Y:S01]  /*48e0*/  PRMT R4, RZ, 0x5410, R4 ;  /* 0x00005410ff047816 */ /* 0x000fe20000000004 */
[----:B------:R-:W-:-:S03]  /*48f0*/  IMAD.MOV.U32 R19, RZ, RZ, R24 ;  /* 0x000000ffff137224 */ /* 0x000fc600078e0018 */
[----:B------:R-:W0:Y:S02]  /*4900*/  F2I.FTZ.TRUNC.NTZ R5, R4 ;  /* 0x0000000400057305 */ /* 0x000e24000021f100 */
[----:B0-----:R0:W-:Y:S01]  /*4910*/  STG.E.U16 [R2.64], R5 ;  /* 0x0000000502007986 */ /* 0x0011e2000c101524 */
[----:B------:R-:W-:Y:S05]  /*4920*/  BRA `(.L_x_404) ;  /* 0x00000e3000007947 */ /* 0x000fea0003800000 */
.L_x_406:
[----:B------:R-:W-:-:S13]  /*4930*/  ISETP.GT.AND P0, PT, R0, 0x6, PT ;  /* 0x000000060000780c */ /* 0x000fda0003f04270 */
[----:B------:R-:W-:Y:S05]  /*4940*/  @P0 BRA `(.L_x_412) ;  /* 0x000000d000000947 */ /* 0x000fea0003800000 */
[----:B------:R-:W-:-:S13]  /*4950*/  ISETP.NE.AND P0, PT, R0, 0x5, PT ;  /* 0x000000050000780c */ /* 0x000fda0003f05270 */
[----:B------:R-:W-:Y:S05]  /*4960*/  @!P0 BRA `(.L_x_413) ;  /* 0x0000006000008947 */ /* 0x000fea0003800000 */
[----:B------:R-:W-:-:S13]  /*4970*/  ISETP.NE.AND P0, PT, R0, 0x6, PT ;  /* 0x000000060000780c */ /* 0x000fda0003f05270 */
[----:B------:R-:W-:Y:S05]  /*4980*/  @P0 BRA `(.L_x_409) ;  /* 0x00000bf000000947 */ /* 0x000fea0003800000 */
[----:B------:R-:W-:Y:S01]  /*4990*/  PRMT R5, RZ, 0x5410, R4 ;  /* 0x00005410ff057816 */ /* 0x000fe20000000004 */
[----:B------:R-:W-:-:S04]  /*49a0*/  IMAD.MOV.U32 R19, RZ, RZ, R24 ;  /* 0x000000ffff137224 */ /* 0x000fc800078e0018 */
[----:B------:R0:W-:Y:S01]  /*49b0*/  STG.E [R2.64], R5 ;  /* 0x0000000502007986 */ /* 0x0001e2000c101924 */
[----:B------:R-:W-:Y:S05]  /*49c0*/  BRA `(.L_x_404) ;  /* 0x00000d9000007947 */ /* 0x000fea0003800000 */
.L_x_413:
[----:B------:R-:W-:Y:S01]  /*49d0*/  PRMT R0, RZ, 0x5410, R4 ;  /* 0x00005410ff007816 */ /* 0x000fe20000000004 */
[----:B------:R-:W-:-:S03]  /*49e0*/  IMAD.MOV.U32 R19, RZ, RZ, R24 ;  /* 0x000000ffff137224 */ /* 0x000fc600078e0018 */
[----:B------:R-:W-:-:S05]  /*49f0*/  F2FP.PACK_AB R0, RZ, R0 ;  /* 0x00000000ff00723e */ /* 0x000fca00000000ff */
[----:B------:R0:W-:Y:S01]  /*4a00*/  STG.E.U16 [R2.64], R0 ;  /* 0x0000000002007986 */ /* 0x0001e2000c101524 */
[----:B------:R-:W-:Y:S05]  /*4a10*/  BRA `(.L_x_404) ;  /* 0x00000d4000007947 */ /* 0x000fea0003800000 */
.L_x_412:
[----:B------:R-:W-:-:S13]  /*4a20*/  ISETP.NE.AND P0, PT, R0, 0x7, PT ;  /* 0x000000070000780c */ /* 0x000fda0003f05270 */
[----:B------:R-:W-:Y:S05]  /*4a30*/  @!P0 BRA `(.L_x_414) ;  /* 0x000000f000008947 */ /* 0x000fea0003800000 */
[----:B------:R-:W-:-:S13]  /*4a40*/  ISETP.NE.AND P0, PT, R0, 0x8, PT ;  /* 0x000000080000780c */ /* 0x000fda0003f05270 */
[----:B------:R-:W-:Y:S05]  /*4a50*/  @!P0 BRA `(.L_x_415) ;  /* 0x0000007000008947 */ /* 0x000fea0003800000 */
[----:B------:R-:W-:-:S13]  /*4a60*/  ISETP.NE.AND P0, PT, R0, 0x9, PT ;  /* 0x000000090000780c */ /* 0x000fda0003f05270 */
[----:B------:R-:W-:Y:S05]  /*4a70*/  @P0 BRA `(.L_x_409) ;  /* 0x00000b0000000947 */ /* 0x000fea0003800000 */
[----:B------:R-:W-:Y:S01]  /*4a80*/  IMAD.MOV.U32 R5, RZ, RZ, RZ ;  /* 0x000000ffff057224 */ /* 0x000fe200078e00ff */
[----:B------:R-:W-:Y:S01]  /*4a90*/  PRMT R4, RZ, 0x5410, R4 ;  /* 0x00005410ff047816 */ /* 0x000fe20000000004 */
[----:B------:R-:W-:-:S04]  /*4aa0*/  IMAD.MOV.U32 R19, RZ, RZ, R24 ;  /* 0x000000ffff137224 */ /* 0x000fc800078e0018 */
[----:B------:R0:W-:Y:S01]  /*4ab0*/  STG.E.64 [R2.64], R4 ;  /* 0x0000000402007986 */ /* 0x0001e2000c101b24 */
[----:B------:R-:W-:Y:S05]  /*4ac0*/  BRA `(.L_x_404) ;  /* 0x00000c9000007947 */ /* 0x000fea0003800000 */
.L_x_415:
[----:B------:R-:W-:Y:S01]  /*4ad0*/  PRMT R4, RZ, 0x5410, R4 ;  /* 0x00005410ff047816 */ /* 0x000fe20000000004 */
[----:B------:R-:W-:-:S03]  /*4ae0*/  IMAD.MOV.U32 R19, RZ, RZ, R24 ;  /* 0x000000ffff137224 */ /* 0x000fc600078e0018 */
[----:B------:R-:W-:-:S04]  /*4af0*/  F2FP.PACK_AB R5, RZ, R4 ;  /* 0x00000004ff05723e */ /* 0x000fc800000000ff */
[----:B------:R-:W-:-:S05]  /*4b00*/  PRMT R5, R5, 0x5410, RZ ;  /* 0x0000541005057816 */ /* 0x000fca00000000ff */
[----:B------:R0:W-:Y:S01]  /*4b10*/  STG.E [R2.64], R5 ;  /* 0x0000000502007986 */ /* 0x0001e2000c101924 */
[----:B------:R-:W-:Y:S05]  /*4b20*/  BRA `(.L_x_404) ;  /* 0x00000c3000007947 */ /* 0x000fea0003800000 */
.L_x_414:
[----:B------:R-:W-:Y:S01]  /*4b30*/  PRMT R4, RZ, 0x5410, R4 ;  /* 0x00005410ff047816 */ /* 0x000fe20000000004 */
[----:B------:R-:W-:-:S04]  /*4b40*/  IMAD.MOV.U32 R19, RZ, RZ, R24 ;  /* 0x000000ffff137224 */ /* 0x000fc800078e0018 */
[----:B------:R-:W-:-:S06]  /*4b50*/  FMUL.FTZ R4, R4, 1 ;  /* 0x3f80000004047820 */ /* 0x000fcc0000410000 */
[----:B------:R-:W0:Y:S02]  /*4b60*/  F2F.F64.F32 R4, R4 ;  /* 0x0000000400047310 */ /* 0x000e240000201800 */
[----:B0-----:R0:W-:Y:S01]  /*4b70*/  STG.E.64 [R2.64], R4 ;  /* 0x0000000402007986 */ /* 0x0011e2000c101b24 */
[----:B------:R-:W-:Y:S05]  /*4b80*/  BRA `(.L_x_404) ;  /* 0x00000bd000007947 */ /* 0x000fea0003800000 */
.L_x_405:
        /* <DEDUP_REMOVED lines=8> */
[----:B------:R-:W-:Y:S01]  /*4c10*/  PRMT R4, RZ, 0x5410, R4 ;  /* 0x00005410ff047816 */ /* 0x000fe20000000004 */
[----:B------:R-:W-:-:S03]  /*4c20*/  IMAD.MOV.U32 R19, RZ, RZ, R24 ;  /* 0x000000ffff137224 */ /* 0x000fc600078e0018 */
[----:B------:R-:W-:-:S04]  /*4c30*/  FSETP.NEU.FTZ.AND P0, PT, R4, RZ, PT ;  /* 0x000000ff0400720b */ /* 0x000fc80003f1d000 */
[----:B------:R-:W-:-:S05]  /*4c40*/  SEL R5, RZ, 0x1, !P0 ;  /* 0x00000001ff057807 */ /* 0x000fca0004000000 */
[----:B------:R0:W-:Y:S01]  /*4c50*/  STG.E.U8 [R2.64], R5 ;  /* 0x0000000502007986 */ /* 0x0001e2000c101124 */
[----:B------:R-:W-:Y:S05]  /*4c60*/  BRA `(.L_x_404) ;  /* 0x00000af000007947 */ /* 0x000fea0003800000 */
.L_x_418:
[----:B------:R-:W-:Y:S01]  /*4c70*/  PRMT R4, RZ, 0x5410, R4 ;  /* 0x00005410ff047816 */ /* 0x000fe20000000004 */
[----:B------:R-:W-:Y:S01]  /*4c80*/  CS2R R6, SRZ ;  /* 0x0000000000067805 */ /* 0x000fe2000001ff00 */
[----:B------:R-:W-:-:S03]  /*4c90*/  IMAD.MOV.U32 R19, RZ, RZ, R24 ;  /* 0x000000ffff137224 */ /* 0x000fc600078e0018 */
[----:B------:R-:W-:-:S06]  /*4ca0*/  FMUL.FTZ R4, R4, 1 ;  /* 0x3f80000004047820 */ /* 0x000fcc0000410000 */
[----:B------:R-:W0:Y:S02]  /*4cb0*/  F2F.F64.F32 R4, R4 ;  /* 0x0000000400047310 */ /* 0x000e240000201800 */
[----:B0-----:R0:W-:Y:S01]  /*4cc0*/  STG.E.128 [R2.64], R4 ;  /* 0x0000000402007986 */ /* 0x0011e2000c101d24 */
[----:B------:R-:W-:Y:S05]  /*4cd0*/  BRA `(.L_x_404) ;  /* 0x00000a8000007947 */ /* 0x000fea0003800000 */
.L_x_417:
        /* <DEDUP_REMOVED lines=21> */
.L_x_422:
[----:B------:R-:W-:Y:S05]  /*4e30*/  BSYNC B0 ;  /* 0x0000000000007941 */ /* 0x000fea0003800000 */
.L_x_421:
[----:B------:R-:W-:Y:S01]  /*4e40*/  LOP3.LUT R5, R0, R5, RZ, 0xfc, !PT ;  /* 0x0000000500057212 */ /* 0x000fe200078efcff */
[----:B------:R-:W-:-:S04]  /*4e50*/  IMAD.MOV.U32 R19, RZ, RZ, R24 ;  /* 0x000000ffff137224 */ /* 0x000fc800078e0018 */
[----:B------:R0:W-:Y:S01]  /*4e60*/  STG.E.U8 [R2.64], R5 ;  /* 0x0000000502007986 */ /* 0x0001e2000c101124 */
[----:B------:R-:W-:Y:S05]  /*4e70*/  BRA `(.L_x_404) ;  /* 0x000008e000007947 */ /* 0x000fea0003800000 */
.L_x_420:
        /* <DEDUP_REMOVED lines=13> */
.L_x_424:
[----:B------:R-:W-:Y:S01]  /*4f50*/  IMAD.MOV.U32 R0, RZ, RZ, 0x7f ;  /* 0x0000007fff007424 */ /* 0x000fe200078e00ff */
[----:B------:R-:W-:-:S04]  /*4f60*/  ISETP.GT.U32.AND P0, PT, R4, 0x7f800000, PT ;  /* 0x7f8000000400780c */ /* 0x000fc80003f04070 */
[----:B------:R-:W-:-:S04]  /*4f70*/  SEL R0, R0, 0x7c, P0 ;  /* 0x0000007c00007807 */ /* 0x000fc80000000000 */
.L_x_425:
[----:B------:R-:W-:Y:S05]  /*4f80*/  BSYNC B0 ;  /* 0x0000000000007941 */ /* 0x000fea0003800000 */
.L_x_423:
[----:B------:R-:W-:Y:S01]  /*4f90*/  LOP3.LUT R4, R5, 0x80000000, RZ, 0xc0, !PT ;  /* 0x8000000005047812 */ /* 0x000fe200078ec0ff */
[----:B------:R-:W-:-:S03]  /*4fa0*/  IMAD.MOV.U32 R19, RZ, RZ, R24 ;  /* 0x000000ffff137224 */ /* 0x000fc600078e0018 */
[----:B------:R-:W-:-:S04]  /*4fb0*/  SHF.R.U32.HI R5, RZ, 0x18, R4 ;  /* 0x00000018ff057819 */ /* 0x000fc80000011604 */
[----:B------:R-:W-:-:S05]  /*4fc0*/  LOP3.LUT R5, R0, R5, RZ, 0xfc, !PT ;  /* 0x0000000500057212 */ /* 0x000fca00078efcff */
[----:B------:R0:W-:Y:S01]  /*4fd0*/  STG.E.U8 [R2.64], R5 ;  /* 0x0000000502007986 */ /* 0x0001e2000c101124 */
[----:B------:R-:W-:Y:S05]  /*4fe0*/  BRA `(.L_x_404) ;  /* 0x0000077000007947 */ /* 0x000fea0003800000 */
.L_x_419:
[----:B------:R0:W-:Y:S01]  /*4ff0*/  STG.E.U16 [R2.64], R4 ;  /* 0x0000000402007986 */ /* 0x0001e2000c101524 */
[----:B------:R-:W-:Y:S01]  /*5000*/  IMAD.MOV.U32 R19, RZ, RZ, R24 ;  /* 0x000000ffff137224 */ /* 0x000fe200078e0018 */
[----:B------:R-:W-:Y:S05]  /*5010*/  BRA `(.L_x_404) ;  /* 0x0000074000007947 */ /* 0x000fea0003800000 */
.L_x_416:
        /* <DEDUP_REMOVED lines=10> */
[----:B------:R-:W0:Y:S02]  /*50c0*/  F2I.FTZ.U32.TRUNC.NTZ R5, R5 ;  /* 0x0000000500057305 */ /* 0x000e24000021f000 */
[----:B0-----:R0:W-:Y:S01]  /*50d0*/  STG.E.U16 [R2.64], R5 ;  /* 0x0000000502007986 */ /* 0x0011e2000c101524 */
[----:B------:R-:W-:Y:S05]  /*50e0*/  BRA `(.L_x_404) ;  /* 0x0000067000007947 */ /* 0x000fea0003800000 */
.L_x_428:
        /* <DEDUP_REMOVED lines=13> */
[----:B------:R-:W-:-:S05]  /*51c0*/  FADD.FTZ R0, R5, 8192 ;  /* 0x4600000005007421 */ /* 0x000fca0000010000 */
[----:B------:R-:W-:Y:S02]  /*51d0*/  LOP3.LUT P0, R4, R0, 0xff, RZ, 0xc0, !PT ;  /* 0x000000ff00047812 */ /* 0x000fe4000780c0ff */
[----:B------:R-:W-:-:S11]  /*51e0*/  PRMT R0, RZ, 0x7610, R0 ;  /* 0x00007610ff007816 */ /* 0x000fd60000000000 */
[----:B------:R-:W-:Y:S05]  /*51f0*/  @!P0 BRA `(.L_x_430) ;  /* 0x0000004000008947 */ /* 0x000fea0003800000 */
.L_x_431:
[----:B------:R-:W-:-:S04]  /*5200*/  LOP3.LUT R0, R7, 0x80000000, RZ, 0xc0, !PT ;  /* 0x8000000007007812 */ /* 0x000fc800078ec0ff */
[----:B------:R-:W-:-:S04]  /*5210*/  SHF.R.U32.HI R5, RZ, 0x18, R0 ;  /* 0x00000018ff057819 */ /* 0x000fc80000011600 */
[----:B------:R-:W-:-:S04]  /*5220*/  LOP3.LUT R4, R4, R5, RZ, 0xfc, !PT ;  /* 0x0000000504047212 */ /* 0x000fc800078efcff */
[----:B------:R-:W-:Y:S02]  /*5230*/  PRMT R0, R4, 0x7610, R0 ;  /* 0x0000761004007816 */ /* 0x000fe40000000000 */
.L_x_430:
[----:B------:R-:W-:Y:S05]  /*5240*/  BSYNC B0 ;  /* 0x0000000000007941 */ /* 0x000fea0003800000 */
.L_x_429:
[----:B------:R0:W-:Y:S01]  /*5250*/  STG.E.U8 [R2.64], R0 ;  /* 0x0000000002007986 */ /* 0x0001e2000c101124 */
[----:B------:R-:W-:Y:S01]  /*5260*/  IMAD.MOV.U32 R19, RZ, RZ, R24 ;  /* 0x000000ffff137224 */ /* 0x000fe200078e0018 */
[----:B------:R-:W-:Y:S05]  /*5270*/  BRA `(.L_x_404) ;  /* 0x000004e000007947 */ /* 0x000fea0003800000 */
.L_x_427:
        /* <DEDUP_REMOVED lines=17> */
.L_x_434:
[----:B------:R-:W-:-:S04]  /*5390*/  LOP3.LUT R0, R7, 0x80000000, RZ, 0xc0, !PT ;  /* 0x8000000007007812 */ /* 0x000fc800078ec0ff */
[----:B------:R-:W-:-:S04]  /*53a0*/  SHF.R.U32.HI R5, RZ, 0x18, R0 ;  /* 0x00000018ff057819 */ /* 0x000fc80000011600 */
[----:B------:R-:W-:-:S04]  /*53b0*/  LOP3.LUT R4, R4, R5, RZ, 0xfc, !PT ;  /* 0x0000000504047212 */ /* 0x000fc800078efcff */
[----:B------:R-:W-:Y:S02]  /*53c0*/  PRMT R0, R4, 0x7610, R0 ;  /* 0x0000761004007816 */ /* 0x000fe40000000000 */
.L_x_433:
[----:B------:R-:W-:Y:S05]  /*53d0*/  BSYNC B0 ;  /* 0x0000000000007941 */ /* 0x000fea0003800000 */
.L_x_432:
[----:B------:R0:W-:Y:S01]  /*53e0*/  STG.E.U8 [R2.64], R0 ;  /* 0x0000000002007986 */ /* 0x0001e2000c101124 */
[----:B------:R-:W-:Y:S01]  /*53f0*/  IMAD.MOV.U32 R19, RZ, RZ, R24 ;  /* 0x000000ffff137224 */ /* 0x000fe200078e0018 */
[----:B------:R-:W-:Y:S05]  /*5400*/  BRA `(.L_x_404) ;  /* 0x0000035000007947 */ /* 0x000fea0003800000 */
.L_x_426:
[----:B------:R-:W-:-:S13]  /*5410*/  ISETP.NE.AND P0, PT, R0, 0x1c, PT ;  /* 0x0000001c0000780c */ /* 0x000fda0003f05270 */
[----:B------:R-:W-:Y:S05]  /*5420*/  @!P0 BRA `(.L_x_435) ;  /* 0x000002f000008947 */ /* 0x000fea0003800000 */
[----:B------:R-:W-:-:S13]  /*5430*/  ISETP.NE.AND P0, PT, R0, 0x1d, PT ;  /* 0x0000001d0000780c */ /* 0x000fda0003f05270 */
[----:B------:R-:W-:Y:S05]  /*5440*/  @!P0 BRA `(.L_x_436) ;  /* 0x0000028000008947 */ /* 0x000fea0003800000 */
[----:B------:R-:W-:-:S13]  /*5450*/  ISETP.NE.AND P0, PT, R0, 0x2c, PT ;  /* 0x0000002c0000780c */ /* 0x000fda0003f05270 */
[----:B------:R-:W-:Y:S05]  /*5460*/  @P0 BRA `(.L_x_409) ;  /* 0x0000011000000947 */ /* 0x000fea0003800000 */
[----:B------:R-:W-:Y:S01]  /*5470*/  PRMT R5, RZ, 0x5410, R4 ;  /* 0x00005410ff057816 */ /* 0x000fe20000000004 */
[----:B------:R-:W-:Y:S01]  /*5480*/  IMAD.MOV.U32 R19, RZ, RZ, R24 ;  /* 0x000000ffff137224 */ /* 0x000fe200078e0018 */
        /* <DEDUP_REMOVED lines=15> */
.L_x_409:
        /* <DEDUP_REMOVED lines=19> */
[----:B------:R-:W-:Y:S01]  /*56b0*/  IMAD.MOV.U32 R19, RZ, RZ, R24 ;  /* 0x000000ffff137224 */ /* 0x000fe200078e0018 */
[----:B------:R-:W-:Y:S05]  /*56c0*/  BRA `(.L_x_404) ;  /* 0x0000009000007947 */ /* 0x000fea0003800000 */
.L_x_436:
[----:B------:R-:W-:Y:S01]  /*56d0*/  PRMT R4, RZ, 0x5410, R4 ;  /* 0x00005410ff047816 */ /* 0x000fe20000000004 */
[----:B------:R-:W-:-:S05]  /*56e0*/  IMAD.MOV.U32 R19, RZ, RZ, R24 ;  /* 0x000000ffff137224 */ /* 0x000fca00078e0018 */
[----:B------:R-:W0:Y:S02]  /*56f0*/  F2I.U64.TRUNC R4, R4 ;  /* 0x0000000400047311 */ /* 0x000e24000020d800 */
[----:B0-----:R0:W-:Y:S01]  /*5700*/  STG.E.64 [R2.64], R4 ;  /* 0x0000000402007986 */ /* 0x0011e2000c101b24 */
[----:B------:R-:W-:Y:S05]  /*5710*/  BRA `(.L_x_404) ;  /* 0x0000004000007947 */ /* 0x000fea0003800000 */
.L_x_435:
[----:B------:R-:W-:Y:S01]  /*5720*/  PRMT R4, RZ, 0x5410, R4 ;  /* 0x00005410ff047816 */ /* 0x000fe20000000004 */
[----:B------:R-:W-:-:S03]  /*5730*/  IMAD.MOV.U32 R19, RZ, RZ, R24 ;  /* 0x000000ffff137224 */ /* 0x000fc600078e0018 */
[----:B------:R-:W0:Y:S02]  /*5740*/  F2I.FTZ.U32.TRUNC.NTZ R5, R4 ;  /* 0x0000000400057305 */ /* 0x000e24000021f000 */
[----:B0-----:R0:W-:Y:S02]  /*5750*/  STG.E [R2.64], R5 ;  /* 0x0000000502007986 */ /* 0x0011e4000c101924 */
.L_x_404:
[----:B--2---:R-:W-:Y:S05]  /*5760*/  BSYNC B6 ;  /* 0x0000000000067941 */ /* 0x004fea0003800000 */
.L_x_403:
[----:B------:R-:W-:Y:S01]  /*5770*/  ISETP.GE.AND P0, PT, R19, R17, PT ;  /* 0x000000111300720c */ /* 0x000fe20003f06270 */
[----:B------:R-:W-:-:S12]  /*5780*/  BSSY B6, `(.L_x_437) ;  /* 0x00001fe000067945 */ /* 0x000fd80003800000 */
[----:B------:R-:W-:Y:S05]  /*5790*/  @P0 BRA `(.L_x_438) ;  /* 0x00001fc000000947 */ /* 0x000fea0003800000 */
[----:B0-----:R-:W-:Y:S01]  /*57a0*/  IMAD R0, R16, 0x200, R19 ;  /* 0x0000020010007824 */ /* 0x001fe200078e0213 */
[----:B------:R-:W-:-:S03]  /*57b0*/  PRMT R3, R18, 0x9910, RZ ;  /* 0x0000991012037816 */ /* 0x000fc600000000ff */
        /* <DEDUP_REMOVED lines=14> */
[----:B------:R-:W-:-:S06]  /*58a0*/  PRMT R25, RZ, 0x5410, R25 ;  /* 0x00005410ff197816 */ /* 0x000fcc0000000019 */
[----:B------:R-:W0:Y:S02]  /*58b0*/  F2I.FTZ.TRUNC.NTZ R25, R25 ;  /* 0x0000001900197305 */ /* 0x000e24000021f100 */
[----:B0-----:R0:W-:Y:S01]  /*58c0*/  STG.E.U8 [R2.64], R25 ;  /* 0x0000001902007986 */ /* 0x0011e2000c101124 */
[----:B------:R-:W-:Y:S05]  /*58d0*/  BRA `(.L_x_444) ;  /* 0x00000e8000007947 */ /* 0x000fea0003800000 */
.L_x_442:
[----:B------:R-:W-:-:S06]  /*58e0*/  PRMT R5, RZ, 0x5410, R25 ;  /* 0x00005410ff057816 */ /* 0x000fcc0000000019 */
[----:B------:R-:W0:Y:S02]  /*58f0*/  F2I.S64.TRUNC R4, R5 ;  /* 0x0000000500047311 */ /* 0x000e24000020d900 */
[----:B0-----:R0:W-:Y:S01]  /*5900*/  STG.E.U8 [R2.64], R4 ;  /* 0x0000000402007986 */ /* 0x0011e2000c101124 */
[----:B------:R-:W-:Y:S05]  /*5910*/  BRA `(.L_x_444) ;  /* 0x00000e4000007947 */ /* 0x000fea0003800000 */
.L_x_441:
        /* <DEDUP_REMOVED lines=10> */
.L_x_446:
[----:B------:R-:W-:-:S06]  /*59c0*/  PRMT R25, RZ, 0x5410, R25 ;  /* 0x00005410ff197816 */ /* 0x000fcc0000000019 */
[----:B------:R-:W0:Y:S02]  /*59d0*/  F2I.FTZ.TRUNC.NTZ R25, R25 ;  /* 0x0000001900197305 */ /* 0x000e24000021f100 */
[----:B0-----:R0:W-:Y:S01]  /*59e0*/  STG.E [R2.64], R25 ;  /* 0x0000001902007986 */ /* 0x0011e2000c101924 */
[----:B------:R-:W-:Y:S05]  /*59f0*/  BRA `(.L_x_444) ;  /* 0x00000d6000007947 */ /* 0x000fea0003800000 */
.L_x_445:
[----:B------:R-:W-:-:S06]  /*5a00*/  PRMT R25, RZ, 0x5410, R25 ;  /* 0x00005410ff197816 */ /* 0x000fcc0000000019 */
[----:B------:R-:W0:Y:S02]  /*5a10*/  F2I.FTZ.TRUNC.NTZ R25, R25 ;  /* 0x0000001900197305 */ /* 0x000e24000021f100 */
[----:B0-----:R0:W-:Y:S01]  /*5a20*/  STG.E.U16 [R2.64], R25 ;  /* 0x0000001902007986 */ /* 0x0011e2000c101524 */
[----:B------:R-:W-:Y:S05]  /*5a30*/  BRA `(.L_x_444) ;  /* 0x00000d2000007947 */ /* 0x000fea0003800000 */
.L_x_440:
        /* <DEDUP_REMOVED lines=9> */
.L_x_448:
[----:B------:R-:W-:-:S04]  /*5ad0*/  PRMT R0, RZ, 0x5410, R25 ;  /* 0x00005410ff007816 */ /* 0x000fc80000000019 */
[----:B------:R-:W-:-:S05]  /*5ae0*/  F2FP.PACK_AB R0, RZ, R0 ;  /* 0x00000000ff00723e */ /* 0x000fca00000000ff */
[----:B------:R0:W-:Y:S01]  /*5af0*/  STG.E.U16 [R2.64], R0 ;  /* 0x0000000002007986 */ /* 0x0001e2000c101524 */
[----:B------:R-:W-:Y:S05]  /*5b00*/  BRA `(.L_x_444) ;  /* 0x00000c5000007947 */ /* 0x000fea0003800000 */
.L_x_447:
        /* <DEDUP_REMOVED lines=10> */
.L_x_450:
[----:B------:R-:W-:-:S04]  /*5bb0*/  PRMT R25, RZ, 0x5410, R25 ;  /* 0x00005410ff197816 */ /* 0x000fc80000000019 */
[----:B------:R-:W-:-:S04]  /*5bc0*/  F2FP.PACK_AB R5, RZ, R25 ;  /* 0x00000019ff05723e */ /* 0x000fc800000000ff */
[----:B------:R-:W-:-:S05]  /*5bd0*/  PRMT R5, R5, 0x5410, RZ ;  /* 0x0000541005057816 */ /* 0x000fca00000000ff */
[----:B------:R0:W-:Y:S01]  /*5be0*/  STG.E [R2.64], R5 ;  /* 0x0000000502007986 */ /* 0x0001e2000c101924 */
[----:B------:R-:W-:Y:S05]  /*5bf0*/  BRA `(.L_x_444) ;  /* 0x00000b6000007947 */ /* 0x000fea0003800000 */
.L_x_449:
[----:B------:R-:W-:-:S05]  /*5c00*/  PRMT R4, RZ, 0x5410, R25 ;  /* 0x00005410ff047816 */ /* 0x000fca0000000019 */
[----:B------:R-:W-:-:S06]  /*5c10*/  FMUL.FTZ R4, R4, 1 ;  /* 0x3f80000004047820 */ /* 0x000fcc0000410000 */
[----:B------:R-:W0:Y:S02]  /*5c20*/  F2F.F64.F32 R4, R4 ;  /* 0x0000000400047310 */ /* 0x000e240000201800 */
[----:B0-----:R0:W-:Y:S01]  /*5c30*/  STG.E.64 [R2.64], R4 ;  /* 0x0000000402007986 */ /* 0x0011e2000c101b24 */
[----:B------:R-:W-:Y:S05]  /*5c40*/  BRA `(.L_x_444) ;  /* 0x00000b1000007947 */ /* 0x000fea0003800000 */
.L_x_439:
        /* <DEDUP_REMOVED lines=13> */
.L_x_453:
[----:B------:R-:W-:Y:S01]  /*5d20*/  PRMT R25, RZ, 0x5410, R25 ;  /* 0x00005410ff197816 */ /* 0x000fe20000000019 */
[----:B------:R-:W-:-:S04]  /*5d30*/  CS2R R6, SRZ ;  /* 0x0000000000067805 */ /* 0x000fc8000001ff00 */
[----:B------:R-:W-:-:S06]  /*5d40*/  FMUL.FTZ R4, R25, 1 ;  /* 0x3f80000019047820 */ /* 0x000fcc0000410000 */
[----:B------:R-:W0:Y:S02]  /*5d50*/  F2F.F64.F32 R4, R4 ;  /* 0x0000000400047310 */ /* 0x000e240000201800 */
[----:B0-----:R0:W-:Y:S01]  /*5d60*/  STG.E.128 [R2.64], R4 ;  /* 0x0000000402007986 */ /* 0x0011e2000c101d24 */
[----:B------:R-:W-:Y:S05]  /*5d70*/  BRA `(.L_x_444) ;  /* 0x000009e000007947 */ /* 0x000fea0003800000 */
.L_x_452:
        /* <DEDUP_REMOVED lines=21> */
.L_x_457:
[----:B------:R-:W-:Y:S05]  /*5ed0*/  BSYNC B0 ;  /* 0x0000000000007941 */ /* 0x000fea0003800000 */
.L_x_456:
[----:B------:R-:W-:-:S05]  /*5ee0*/  LOP3.LUT R5, R0, R5, RZ, 0xfc, !PT ;  /* 0x0000000500057212 */ /* 0x000fca00078efcff */
[----:B------:R0:W-:Y:S01]  /*5ef0*/  STG.E.U8 [R2.64], R5 ;  /* 0x0000000502007986 */ /* 0x0001e2000c101124 */
[----:B------:R-:W-:Y:S05]  /*5f00*/  BRA `(.L_x_444) ;  /* 0x0000085000007947 */ /* 0x000fea0003800000 */
.L_x_455:
        /* <DEDUP_REMOVED lines=13> */
.L_x_459:
[----:B------:R-:W-:Y:S01]  /*5fe0*/  IMAD.MOV.U32 R0, RZ, RZ, 0x7f ;  /* 0x0000007fff007424 */ /* 0x000fe200078e00ff */
[----:B------:R-:W-:-:S04]  /*5ff0*/  ISETP.GT.U32.AND P0, PT, R4, 0x7f800000, PT ;  /* 0x7f8000000400780c */ /* 0x000fc80003f04070 */
[----:B------:R-:W-:-:S04]  /*6000*/  SEL R0, R0, 0x7c, P0 ;  /* 0x0000007c00007807 */ /* 0x000fc80000000000 */
.L_x_460:
[----:B------:R-:W-:Y:S05]  /*6010*/  BSYNC B0 ;  /* 0x0000000000007941 */ /* 0x000fea0003800000 */
.L_x_458:
[----:B------:R-:W-:-:S04]  /*6020*/  LOP3.LUT R4, R25, 0x80000000, RZ, 0xc0, !PT ;  /* 0x8000000019047812 */ /* 0x000fc800078ec0ff */
[----:B------:R-:W-:-:S04]  /*6030*/  SHF.R.U32.HI R5, RZ, 0x18, R4 ;  /* 0x00000018ff057819 */ /* 0x000fc80000011604 */
[----:B------:R-:W-:-:S05]  /*6040*/  LOP3.LUT R5, R0, R5, RZ, 0xfc, !PT ;  /* 0x0000000500057212 */ /* 0x000fca00078efcff */
[----:B------:R0:W-:Y:S01]  /*6050*/  STG.E.U8 [R2.64], R5 ;  /* 0x0000000502007986 */ /* 0x0001e2000c101124 */
[----:B------:R-:W-:Y:S05]  /*6060*/  BRA `(.L_x_444) ;  /* 0x000006f000007947 */ /* 0x000fea0003800000 */
.L_x_454:
[----:B------:R0:W-:Y:S01]  /*6070*/  STG.E.U16 [R2.64], R25 ;  /* 0x0000001902007986 */ /* 0x0001e2000c101524 */
[----:B------:R-:W-:Y:S05]  /*6080*/  BRA `(.L_x_444) ;  /* 0x000006d000007947 */ /* 0x000fea0003800000 */
.L_x_451:
        /* <DEDUP_REMOVED lines=12> */
.L_x_463:
        /* <DEDUP_REMOVED lines=17> */
.L_x_466:
[----:B------:R-:W-:-:S04]  /*6260*/  LOP3.LUT R0, R25, 0x80000000, RZ, 0xc0, !PT ;  /* 0x8000000019007812 */ /* 0x000fc800078ec0ff */
[----:B------:R-:W-:-:S04]  /*6270*/  SHF.R.U32.HI R5, RZ, 0x18, R0 ;  /* 0x00000018ff057819 */ /* 0x000fc80000011600 */
[----:B------:R-:W-:-:S04]  /*6280*/  LOP3.LUT R4, R4, R5, RZ, 0xfc, !PT ;  /* 0x0000000504047212 */ /* 0x000fc800078efcff */
[----:B------:R-:W-:Y:S02]  /*6290*/  PRMT R0, R4, 0x7610, R0 ;  /* 0x0000761004007816 */ /* 0x000fe40000000000 */
.L_x_465:
[----:B------:R-:W-:Y:S05]  /*62a0*/  BSYNC B0 ;  /* 0x0000000000007941 */ /* 0x000fea0003800000 */
.L_x_464:
[----:B------:R0:W-:Y:S01]  /*62b0*/  STG.E.U8 [R2.64], R0 ;  /* 0x0000000002007986 */ /* 0x0001e2000c101124 */
[----:B------:R-:W-:Y:S05]  /*62c0*/  BRA `(.L_x_444) ;  /* 0x0000049000007947 */ /* 0x000fea0003800000 */
.L_x_462:
        /* <DEDUP_REMOVED lines=17> */
.L_x_469:
[----:B------:R-:W-:-:S04]  /*63e0*/  LOP3.LUT R0, R25, 0x80000000, RZ, 0xc0, !PT ;  /* 0x8000000019007812 */ /* 0x000fc800078ec0ff */
[----:B------:R-:W-:-:S04]  /*63f0*/  SHF.R.U32.HI R5, RZ, 0x18, R0 ;  /* 0x00000018ff057819 */ /* 0x000fc80000011600 */
[----:B------:R-:W-:-:S04]  /*6400*/  LOP3.LUT R4, R4, R5, RZ, 0xfc, !PT ;  /* 0x0000000504047212 */ /* 0x000fc800078efcff */
[----:B------:R-:W-:Y:S02]  /*6410*/  PRMT R0, R4, 0x7610, R0 ;  /* 0x0000761004007816 */ /* 0x000fe40000000000 */
.L_x_468:
[----:B------:R-:W-:Y:S05]  /*6420*/  BSYNC B0 ;  /* 0x0000000000007941 */ /* 0x000fea0003800000 */
.L_x_467:
[----:B------:R0:W-:Y:S01]  /*6430*/  STG.E.U8 [R2.64], R0 ;  /* 0x0000000002007986 */ /* 0x0001e2000c101124 */
[----:B------:R-:W-:Y:S05]  /*6440*/  BRA `(.L_x_444) ;  /* 0x0000031000007947 */ /* 0x000fea0003800000 */
.L_x_461:
[----:B------:R-:W-:-:S13]  /*6450*/  ISETP.NE.AND P0, PT, R0, 0x1c, PT ;  /* 0x0000001c0000780c */ /* 0x000fda0003f05270 */
[----:B------:R-:W-:Y:S05]  /*6460*/  @!P0 BRA `(.L_x_470) ;  /* 0x000002c000008947 */ /* 0x000fea0003800000 */
[----:B------:R-:W-:-:S13]  /*6470*/  ISETP.NE.AND P0, PT, R0, 0x1d, PT ;  /* 0x0000001d0000780c */ /* 0x000fda0003f05270 */
[----:B------:R-:W-:Y:S05]  /*6480*/  @!P0 BRA `(.L_x_471) ;  /* 0x0000026000008947 */ /* 0x000fea0003800000 */
[----:B------:R-:W-:-:S13]  /*6490*/  ISETP.NE.AND P0, PT, R0, 0x2c, PT ;  /* 0x0000002c0000780c */ /* 0x000fda0003f05270 */
[----:B------:R-:W-:Y:S05]  /*64a0*/  @P0 BRA `(.L_x_443) ;  /* 0x0000010000000947 */ /* 0x000fea0003800000 */
[----:B------:R-:W-:Y:S01]  /*64b0*/  PRMT R25, RZ, 0x5410, R25 ;  /* 0x00005410ff197816 */ /* 0x000fe20000000019 */
[----:B------:R-:W-:Y:S01]  /*64c0*/  IMAD.MOV.U32 R5, RZ, RZ, 0xff ;  /* 0x000000ffff057424 */ /* 0x000fe200078e00ff */
[----:B------:R-:W-:Y:S02]  /*64d0*/  PLOP3.LUT P0, PT, PT, PT, PT, 0x80, 0x0 ;  /* 0x000000000000781c */ /* 0x000fe40003f0f070 */
[----:B------:R-:W-:-:S04]  /*64e0*/  SHF.R.U32.HI R6, RZ, 0x17, R25 ;  /* 0x00000017ff067819 */ /* 0x000fc80000011619 */
[----:B------:R-:W-:-:S04]  /*64f0*/  LOP3.LUT R4, R6, 0xff, RZ, 0xc0, !PT ;  /* 0x000000ff06047812 */ /* 0x000fc800078ec0ff */
[----:B------:R-:W-:-:S13]  /*6500*/  ISETP.NE.AND P2, PT, R4, 0xff, PT ;  /* 0x000000ff0400780c */ /* 0x000fda0003f45270 */
[--C-:B------:R-:W-:Y:S02]  /*6510*/  @P2 SHF.R.U32.HI R0, RZ, 0x16, R25.reuse ;  /* 0x00000016ff002819 */ /* 0x100fe40000011619 */
[----:B------:R-:W-:Y:S02]  /*6520*/  @P2 LOP3.LUT P1, RZ, R4, 0x3fffff, R25, 0xf8, !PT ;  /* 0x003fffff04ff2812 */ /* 0x000fe4000782f819 */
        /* <DEDUP_REMOVED lines=8> */
.L_x_443:
        /* <DEDUP_REMOVED lines=20> */
.L_x_471:
[----:B------:R-:W-:-:S06]  /*66f0*/  PRMT R4, RZ, 0x5410, R25 ;  /* 0x00005410ff047816 */ /* 0x000fcc0000000019 */
[----:B------:R-:W0:Y:S02]  /*6700*/  F2I.U64.TRUNC R4, R4 ;  /* 0x0000000400047311 */ /* 0x000e24000020d800 */
[----:B0-----:R0:W-:Y:S01]  /*6710*/  STG.E.64 [R2.64], R4 ;  /* 0x0000000402007986 */ /* 0x0011e2000c101b24 */
[----:B------:R-:W-:Y:S05]  /*6720*/  BRA `(.L_x_444) ;  /* 0x0000003000007947 */ /* 0x000fea0003800000 */
.L_x_470:
[----:B------:R-:W-:-:S06]  /*6730*/  PRMT R25, RZ, 0x5410, R25 ;  /* 0x00005410ff197816 */ /* 0x000fcc0000000019 */
[----:B------:R-:W0:Y:S02]  /*6740*/  F2I.FTZ.U32.TRUNC.NTZ R25, R25 ;  /* 0x0000001900197305 */ /* 0x000e24000021f000 */
[----:B0-----:R0:W-:Y:S02]  /*6750*/  STG.E [R2.64], R25 ;  /* 0x0000001902007986 */ /* 0x0011e4000c101924 */
.L_x_444:
[----:B------:R-:W-:-:S04]  /*6760*/  IADD3 R19, R19, 0x80, RZ ;  /* 0x0000008013137810 */ /* 0x000fc80007ffe0ff */
[----:B------:R-:W-:-:S13]  /*6770*/  ISETP.GE.AND P0, PT, R19, R17, PT ;  /* 0x000000111300720c */ /* 0x000fda0003f06270 */
        /* <DEDUP_REMOVED lines=21> */
.L_x_475:
[----:B------:R-:W-:-:S06]  /*68d0*/  PRMT R5, RZ, 0x5410, R22 ;  /* 0x00005410ff057816 */ /* 0x000fcc0000000016 */
[----:B------:R-:W0:Y:S02]  /*68e0*/  F2I.S64.TRUNC R4, R5 ;  /* 0x0000000500047311 */ /* 0x000e24000020d900 */
[----:B0-----:R0:W-:Y:S01]  /*68f0*/  STG.E.U8 [R2.64], R4 ;  /* 0x0000000402007986 */ /* 0x0011e2000c101124 */
[----:B------:R-:W-:Y:S05]  /*6900*/  BRA `(.L_x_477) ;  /* 0x00000e4000007947 */ /* 0x000fea0003800000 */
.L_x_474:
        /* <DEDUP_REMOVED lines=10> */
.L_x_479:
[----:B------:R-:W-:-:S04]  /*69b0*/  PRMT R22, RZ, 0x5410, R22 ;  /* 0x00005410ff167816 */ /* 0x000fc80000000016 */
[----:B------:R-:W0:Y:S02]  /*69c0*/  F2I.FTZ.TRUNC.NTZ R5, R22 ;  /* 0x0000001600057305 */ /* 0x000e24000021f100 */
[----:B0-----:R0:W-:Y:S01]  /*69d0*/  STG.E [R2.64], R5 ;  /* 0x0000000502007986 */ /* 0x0011e2000c101924 */
[----:B------:R-:W-:Y:S05]  /*69e0*/  BRA `(.L_x_477) ;  /* 0x00000d6000007947 */ /* 0x000fea0003800000 */
.L_x_478:
[----:B------:R-:W-:-:S04]  /*69f0*/  PRMT R22, RZ, 0x5410, R22 ;  /* 0x00005410ff167816 */ /* 0x000fc80000000016 */
[----:B------:R-:W0:Y:S02]  /*6a00*/  F2I.FTZ.TRUNC.NTZ R5, R22 ;  /* 0x0000001600057305 */ /* 0x000e24000021f100 */
[----:B0-----:R0:W-:Y:S01]  /*6a10*/  STG.E.U16 [R2.64], R5 ;  /* 0x0000000502007986 */ /* 0x0011e2000c101524 */
[----:B------:R-:W-:Y:S05]  /*6a20*/  BRA `(.L_x_477) ;  /* 0x00000d2000007947 */ /* 0x000fea0003800000 */
.L_x_473:
        /* <DEDUP_REMOVED lines=9> */
.L_x_481:
[----:B------:R-:W-:-:S04]  /*6ac0*/  PRMT R0, RZ, 0x5410, R22 ;  /* 0x00005410ff007816 */ /* 0x000fc80000000016 */
[----:B------:R-:W-:-:S05]  /*6ad0*/  F2FP.PACK_AB R0, RZ, R0 ;  /* 0x00000000ff00723e */ /* 0x000fca00000000ff */
[----:B------:R0:W-:Y:S01]  /*6ae0*/  STG.E.U16 [R2.64], R0 ;  /* 0x0000000002007986 */ /* 0x0001e2000c101524 */
[----:B------:R-:W-:Y:S05]  /*6af0*/  BRA `(.L_x_477) ;  /* 0x00000c5000007947 */ /* 0x000fea0003800000 */
.L_x_480:
        /* <DEDUP_REMOVED lines=10> */
.L_x_483:
[----:B------:R-:W-:-:S04]  /*6ba0*/  PRMT R22, RZ, 0x5410, R22 ;  /* 0x00005410ff167816 */ /* 0x000fc80000000016 */
[----:B------:R-:W-:-:S04]  /*6bb0*/  F2FP.PACK_AB R5, RZ, R22 ;  /* 0x00000016ff05723e */ /* 0x000fc800000000ff */
[----:B------:R-:W-:-:S05]  /*6bc0*/  PRMT R5, R5, 0x5410, RZ ;  /* 0x0000541005057816 */ /* 0x000fca00000000ff */
[----:B------:R0:W-:Y:S01]  /*6bd0*/  STG.E [R2.64], R5 ;  /* 0x0000000502007986 */ /* 0x0001e2000c101924 */
[----:B------:R-:W-:Y:S05]  /*6be0*/  BRA `(.L_x_477) ;  /* 0x00000b6000007947 */ /* 0x000fea0003800000 */
.L_x_482:
[----:B------:R-:W-:-:S05]  /*6bf0*/  PRMT R4, RZ, 0x5410, R22 ;  /* 0x00005410ff047816 */ /* 0x000fca0000000016 */
[----:B------:R-:W-:-:S06]  /*6c00*/  FMUL.FTZ R4, R4, 1 ;  /* 0x3f80000004047820 */ /* 0x000fcc0000410000 */
[----:B------:R-:W0:Y:S02]  /*6c10*/  F2F.F64.F32 R4, R4 ;  /* 0x0000000400047310 */ /* 0x000e240000201800 */
[----:B0-----:R0:W-:Y:S01]  /*6c20*/  STG.E.64 [R2.64], R4 ;  /* 0x0000000402007986 */ /* 0x0011e2000c101b24 */
[----:B------:R-:W-:Y:S05]  /*6c30*/  BRA `(.L_x_477) ;  /* 0x00000b1000007947 */ /* 0x000fea0003800000 */
.L_x_472:
        /* <DEDUP_REMOVED lines=13> */
.L_x_486:
[----:B------:R-:W-:Y:S01]  /*6d10*/  PRMT R22, RZ, 0x5410, R22 ;  /* 0x00005410ff167816 */ /* 0x000fe20000000016 */
[----:B------:R-:W-:-:S04]  /*6d20*/  CS2R R6, SRZ ;  /* 0x0000000000067805 */ /* 0x000fc8000001ff00 */
[----:B------:R-:W-:-:S06]  /*6d30*/  FMUL.FTZ R4, R22, 1 ;  /* 0x3f80000016047820 */ /* 0x000fcc0000410000 */
[----:B------:R-:W0:Y:S02]  /*6d40*/  F2F.F64.F32 R4, R4 ;  /* 0x0000000400047310 */ /* 0x000e240000201800 */
[----:B0-----:R0:W-:Y:S01]  /*6d50*/  STG.E.128 [R2.64], R4 ;  /* 0x0000000402007986 */ /* 0x0011e2000c101d24 */
[----:B------:R-:W-:Y:S05]  /*6d60*/  BRA `(.L_x_477) ;  /* 0x000009e000007947 */ /* 0x000fea0003800000 */
.L_x_485:
        /* <DEDUP_REMOVED lines=21> */
.L_x_490:
[----:B------:R-:W-:Y:S05]  /*6ec0*/  BSYNC B0 ;  /* 0x0000000000007941 */ /* 0x000fea0003800000 */
.L_x_489:
[----:B------:R-:W-:-:S05]  /*6ed0*/  LOP3.LUT R5, R0, R5, RZ, 0xfc, !PT ;  /* 0x0000000500057212 */ /* 0x000fca00078efcff */
[----:B------:R0:W-:Y:S01]  /*6ee0*/  STG.E.U8 [R2.64], R5 ;  /* 0x0000000502007986 */ /* 0x0001e2000c101124 */
[----:B------:R-:W-:Y:S05]  /*6ef0*/  BRA `(.L_x_477) ;  /* 0x0000085000007947 */ /* 0x000fea0003800000 */
.L_x_488:
        /* <DEDUP_REMOVED lines=13> */
.L_x_492:
[----:B------:R-:W-:Y:S01]  /*6fd0*/  IMAD.MOV.U32 R0, RZ, RZ, 0x7f ;  /* 0x0000007fff007424 */ /* 0x000fe200078e00ff */
[----:B------:R-:W-:-:S04]  /*6fe0*/  ISETP.GT.U32.AND P0, PT, R4, 0x7f800000, PT ;  /* 0x7f8000000400780c */ /* 0x000fc80003f04070 */
[----:B------:R-:W-:-:S04]  /*6ff0*/  SEL R0, R0, 0x7c, P0 ;  /* 0x0000007c00007807 */ /* 0x000fc80000000000 */
.L_x_493:
[----:B------:R-:W-:Y:S05]  /*7000*/  BSYNC B0 ;  /* 0x0000000000007941 */ /* 0x000fea0003800000 */
.L_x_491:
[----:B------:R-:W-:-:S04]  /*7010*/  LOP3.LUT R4, R5, 0x80000000, RZ, 0xc0, !PT ;  /* 0x8000000005047812 */ /* 0x000fc800078ec0ff */
[----:B------:R-:W-:-:S04]  /*7020*/  SHF.R.U32.HI R5, RZ, 0x18, R4 ;  /* 0x00000018ff057819 */ /* 0x000fc80000011604 */
[----:B------:R-:W-:-:S05]  /*7030*/  LOP3.LUT R5, R0, R5, RZ, 0xfc, !PT ;  /* 0x0000000500057212 */ /* 0x000fca00078efcff */
[----:B------:R0:W-:Y:S01]  /*7040*/  STG.E.U8 [R2.64], R5 ;  /* 0x0000000502007986 */ /* 0x0001e2000c101124 */
[----:B------:R-:W-:Y:S05]  /*7050*/  BRA `(.L_x_477) ;  /* 0x000006f000007947 */ /* 0x000fea0003800000 */
.L_x_487:
[----:B------:R0:W-:Y:S01]  /*7060*/  STG.E.U16 [R2.64], R22 ;  /* 0x0000001602007986 */ /* 0x0001e2000c101524 */
[----:B------:R-:W-:Y:S05]  /*7070*/  BRA `(.L_x_477) ;  /* 0x000006d000007947 */ /* 0x000fea0003800000 */
.L_x_484:
        /* <DEDUP_REMOVED lines=12> */
.L_x_496:
        /* <DEDUP_REMOVED lines=17> */
.L_x_499:
[----:B------:R-:W-:-:S04]  /*7250*/  LOP3.LUT R0, R7, 0x80000000, RZ, 0xc0, !PT ;  /* 0x8000000007007812 */ /* 0x000fc800078ec0ff */
[----:B------:R-:W-:-:S04]  /*7260*/  SHF.R.U32.HI R5, RZ, 0x18, R0 ;  /* 0x00000018ff057819 */ /* 0x000fc80000011600 */
[----:B------:R-:W-:-:S04]  /*7270*/  LOP3.LUT R4, R4, R5, RZ, 0xfc, !PT ;  /* 0x0000000504047212 */ /* 0x000fc800078efcff */
[----:B------:R-:W-:Y:S02]  /*7280*/  PRMT R0, R4, 0x7610, R0 ;  /* 0x0000761004007816 */ /* 0x000fe40000000000 */
.L_x_498:
[----:B------:R-:W-:Y:S05]  /*7290*/  BSYNC B0 ;  /* 0x0000000000007941 */ /* 0x000fea0003800000 */
.L_x_497:
[----:B------:R0:W-:Y:S01]  /*72a0*/  STG.E.U8 [R2.64], R0 ;  /* 0x0000000002007986 */ /* 0x0001e2000c101124 */
[----:B------:R-:W-:Y:S05]  /*72b0*/  BRA `(.L_x_477) ;  /* 0x0000049000007947 */ /* 0x000fea0003800000 */
.L_x_495:
        /* <DEDUP_REMOVED lines=17> */
.L_x_502:
[----:B------:R-:W-:-:S04]  /*73d0*/  LOP3.LUT R0, R7, 0x80000000, RZ, 0xc0, !PT ;  /* 0x8000000007007812 */ /* 0x000fc800078ec0ff */
[----:B------:R-:W-:-:S04]  /*73e0*/  SHF.R.U32.HI R5, RZ, 0x18, R0 ;  /* 0x00000018ff057819 */ /* 0x000fc80000011600 */
[----:B------:R-:W-:-:S04]  /*73f0*/  LOP3.LUT R4, R4, R5, RZ, 0xfc, !PT ;  /* 0x0000000504047212 */ /* 0x000fc800078efcff */
[----:B------:R-:W-:Y:S02]  /*7400*/  PRMT R0, R4, 0x7610, R0 ;  /* 0x0000761004007816 */ /* 0x000fe40000000000 */
.L_x_501:
[----:B------:R-:W-:Y:S05]  /*7410*/  BSYNC B0 ;  /* 0x0000000000007941 */ /* 0x000fea0003800000 */
.L_x_500:
[----:B------:R0:W-:Y:S01]  /*7420*/  STG.E.U8 [R2.64], R0 ;  /* 0x0000000002007986 */ /* 0x0001e2000c101124 */
[----:B------:R-:W-:Y:S05]  /*7430*/  BRA `(.L_x_477) ;  /* 0x0000031000007947 */ /* 0x000fea0003800000 */
.L_x_494:
        /* <DEDUP_REMOVED lines=22> */
.L_x_476:
        /* <DEDUP_REMOVED lines=20> */
.L_x_504:
[----:B------:R-:W-:-:S06]  /*76e0*/  PRMT R4, RZ, 0x5410, R22 ;  /* 0x00005410ff047816 */ /* 0x000fcc0000000016 */
[----:B------:R-:W0:Y:S02]  /*76f0*/  F2I.U64.TRUNC R4, R4 ;  /* 0x0000000400047311 */ /* 0x000e24000020d800 */
[----:B0-----:R0:W-:Y:S01]  /*7700*/  STG.E.64 [R2.64], R4 ;  /* 0x0000000402007986 */ /* 0x0011e2000c101b24 */
[----:B------:R-:W-:Y:S05]  /*7710*/  BRA `(.L_x_477) ;  /* 0x0000003000007947 */ /* 0x000fea0003800000 */
.L_x_503:
[----:B------:R-:W-:-:S04]  /*7720*/  PRMT R22, RZ, 0x5410, R22 ;  /* 0x00005410ff167816 */ /* 0x000fc80000000016 */
[----:B------:R-:W0:Y:S02]  /*7730*/  F2I.FTZ.U32.TRUNC.NTZ R5, R22 ;  /* 0x0000001600057305 */ /* 0x000e24000021f000 */
[----:B0-----:R0:W-:Y:S02]  /*7740*/  STG.E [R2.64], R5 ;  /* 0x0000000502007986 */ /* 0x0011e4000c101924 */
.L_x_477:
[----:B------:R-:W-:Y:S02]  /*7750*/  IADD3 R19, R19, 0x80, RZ ;  /* 0x0000008013137810 */ /* 0x000fe40007ffe0ff */
.L_x_438:
[----:B------:R-:W-:Y:S05]  /*7760*/  BSYNC B6 ;  /* 0x0000000000067941 */ /* 0x000fea0003800000 */
.L_x_437:
[----:B------:R-:W-:-:S13]  /*7770*/  ISETP.GE.AND P0, PT, R19, R17, PT ;  /* 0x000000111300720c */ /* 0x000fda0003f06270 */
[----:B------:R-:W-:Y:S05]  /*7780*/  @P0 EXIT ;  /* 0x000000000000094d */ /* 0x000fea0003800000 */
[----:B0-----:R-:W-:Y:S01]  /*7790*/  PRMT R0, R18, 0x9910, RZ ;  /* 0x0000991012007816 */ /* 0x001fe200000000ff */
        /* <DEDUP_REMOVED lines=16> */
[----:B0-----:R-:W-:Y:S01]  /*78a0*/  STG.E.U8 [R2.64], R23 ;  /* 0x0000001702007986 */ /* 0x001fe2000c101124 */
[----:B------:R-:W-:Y:S05]  /*78b0*/  EXIT ;  /* 0x000000000000794d */ /* 0x000fea0003800000 */
.L_x_508:
[----:B------:R-:W-:-:S06]  /*78c0*/  PRMT R5, RZ, 0x5410, R23 ;  /* 0x00005410ff057816 */ /* 0x000fcc0000000017 */
[----:B------:R-:W0:Y:S02]  /*78d0*/  F2I.S64.TRUNC R4, R5 ;  /* 0x0000000500047311 */ /* 0x000e24000020d900 */
[----:B0-----:R-:W-:Y:S01]  /*78e0*/  STG.E.U8 [R2.64], R4 ;  /* 0x0000000402007986 */ /* 0x001fe2000c101124 */
[----:B------:R-:W-:Y:S05]  /*78f0*/  EXIT ;  /* 0x000000000000794d */ /* 0x000fea0003800000 */
.L_x_507:
        /* <DEDUP_REMOVED lines=10> */
.L_x_511:
[----:B------:R-:W-:-:S06]  /*79a0*/  PRMT R23, RZ, 0x5410, R23 ;  /* 0x00005410ff177816 */ /* 0x000fcc0000000017 */
[----:B------:R-:W0:Y:S02]  /*79b0*/  F2I.FTZ.TRUNC.NTZ R23, R23 ;  /* 0x0000001700177305 */ /* 0x000e24000021f100 */
[----:B0-----:R-:W-:Y:S01]  /*79c0*/  STG.E [R2.64], R23 ;  /* 0x0000001702007986 */ /* 0x001fe2000c101924 */
[----:B------:R-:W-:Y:S05]  /*79d0*/  EXIT ;  /* 0x000000000000794d */ /* 0x000fea0003800000 */
.L_x_510:
[----:B------:R-:W-:-:S06]  /*79e0*/  PRMT R23, RZ, 0x5410, R23 ;  /* 0x00005410ff177816 */ /* 0x000fcc0000000017 */
[----:B------:R-:W0:Y:S02]  /*79f0*/  F2I.FTZ.TRUNC.NTZ R23, R23 ;  /* 0x0000001700177305 */ /* 0x000e24000021f100 */
[----:B0-----:R-:W-:Y:S01]  /*7a00*/  STG.E.U16 [R2.64], R23 ;  /* 0x0000001702007986 */ /* 0x001fe2000c101524 */
[----:B------:R-:W-:Y:S05]  /*7a10*/  EXIT ;  /* 0x000000000000794d */ /* 0x000fea0003800000 */
.L_x_506:
        /* <DEDUP_REMOVED lines=9> */
.L_x_513:
[----:B------:R-:W-:-:S04]  /*7ab0*/  PRMT R0, RZ, 0x5410, R23 ;  /* 0x00005410ff007816 */ /* 0x000fc80000000017 */
[----:B------:R-:W-:-:S05]  /*7ac0*/  F2FP.PACK_AB R0, RZ, R0 ;  /* 0x00000000ff00723e */ /* 0x000fca00000000ff */
[----:B------:R-:W-:Y:S01]  /*7ad0*/  STG.E.U16 [R2.64], R0 ;  /* 0x0000000002007986 */ /* 0x000fe2000c101524 */
[----:B------:R-:W-:Y:S05]  /*7ae0*/  EXIT ;  /* 0x000000000000794d */ /* 0x000fea0003800000 */
.L_x_512:
        /* <DEDUP_REMOVED lines=10> */
.L_x_515:
[----:B------:R-:W-:-:S04]  /*7b90*/  PRMT R23, RZ, 0x5410, R23 ;  /* 0x00005410ff177816 */ /* 0x000fc80000000017 */
[----:B------:R-:W-:-:S04]  /*7ba0*/  F2FP.PACK_AB R5, RZ, R23 ;  /* 0x00000017ff05723e */ /* 0x000fc800000000ff */
[----:B------:R-:W-:-:S05]  /*7bb0*/  PRMT R5, R5, 0x5410, RZ ;  /* 0x0000541005057816 */ /* 0x000fca00000000ff */
[----:B------:R-:W-:Y:S01]  /*7bc0*/  STG.E [R2.64], R5 ;  /* 0x0000000502007986 */ /* 0x000fe2000c101924 */
[----:B------:R-:W-:Y:S05]  /*7bd0*/  EXIT ;  /* 0x000000000000794d */ /* 0x000fea0003800000 */
.L_x_514:
[----:B------:R-:W-:-:S05]  /*7be0*/  PRMT R4, RZ, 0x5410, R23 ;  /* 0x00005410ff047816 */ /* 0x000fca0000000017 */
[----:B------:R-:W-:-:S06]  /*7bf0*/  FMUL.FTZ R4, R4, 1 ;  /* 0x3f80000004047820 */ /* 0x000fcc0000410000 */
[----:B------:R-:W0:Y:S02]  /*7c00*/  F2F.F64.F32 R4, R4 ;  /* 0x0000000400047310 */ /* 0x000e240000201800 */
[----:B0-----:R-:W-:Y:S01]  /*7c10*/  STG.E.64 [R2.64], R4 ;  /* 0x0000000402007986 */ /* 0x001fe2000c101b24 */
[----:B------:R-:W-:Y:S05]  /*7c20*/  EXIT ;  /* 0x000000000000794d */ /* 0x000fea0003800000 */
.L_x_505:
        /* <DEDUP_REMOVED lines=13> */
.L_x_518:
[----:B------:R-:W-:Y:S01]  /*7d00*/  PRMT R23, RZ, 0x5410, R23 ;  /* 0x00005410ff177816 */ /* 0x000fe20000000017 */
[----:B------:R-:W-:-:S04]  /*7d10*/  CS2R R6, SRZ ;  /* 0x0000000000067805 */ /* 0x000fc8000001ff00 */
[----:B------:R-:W-:-:S06]  /*7d20*/  FMUL.FTZ R4, R23, 1 ;  /* 0x3f80000017047820 */ /* 0x000fcc0000410000 */
[----:B------:R-:W0:Y:S02]  /*7d30*/  F2F.F64.F32 R4, R4 ;  /* 0x0000000400047310 */ /* 0x000e240000201800 */
[----:B0-----:R-:W-:Y:S01]  /*7d40*/  STG.E.128 [R2.64], R4 ;  /* 0x0000000402007986 */ /* 0x001fe2000c101d24 */
[----:B------:R-:W-:Y:S05]  /*7d50*/  EXIT ;  /* 0x000000000000794d */ /* 0x000fea0003800000 */
.L_x_517:
        /* <DEDUP_REMOVED lines=21> */
.L_x_522:
[----:B------:R-:W-:Y:S05]  /*7eb0*/  BSYNC B0 ;  /* 0x0000000000007941 */ /* 0x000fea0003800000 */
.L_x_521:
[----:B------:R-:W-:-:S05]  /*7ec0*/  LOP3.LUT R5, R0, R5, RZ, 0xfc, !PT ;  /* 0x0000000500057212 */ /* 0x000fca00078efcff */
[----:B------:R-:W-:Y:S01]  /*7ed0*/  STG.E.U8 [R2.64], R5 ;  /* 0x0000000502007986 */ /* 0x000fe2000c101124 */
[----:B------:R-:W-:Y:S05]  /*7ee0*/  EXIT ;  /* 0x000000000000794d */ /* 0x000fea0003800000 */
.L_x_520:
        /* <DEDUP_REMOVED lines=13> */
.L_x_524:
[----:B------:R-:W-:Y:S01]  /*7fc0*/  IMAD.MOV.U32 R0, RZ, RZ, 0x7f ;  /* 0x0000007fff007424 */ /* 0x000fe200078e00ff */
[----:B------:R-:W-:-:S04]  /*7fd0*/  ISETP.GT.U32.AND P0, PT, R4, 0x7f800000, PT ;  /* 0x7f8000000400780c */ /* 0x000fc80003f04070 */
[----:B------:R-:W-:-:S04]  /*7fe0*/  SEL R0, R0, 0x7c, P0 ;  /* 0x0000007c00007807 */ /* 0x000fc80000000000 */
.L_x_525:
[----:B------:R-:W-:Y:S05]  /*7ff0*/  BSYNC B0 ;  /* 0x0000000000007941 */ /* 0x000fea0003800000 */
.L_x_523:
[----:B------:R-:W-:-:S04]  /*8000*/  LOP3.LUT R4, R23, 0x80000000, RZ, 0xc0, !PT ;  /* 0x8000000017047812 */ /* 0x000fc800078ec0ff */
[----:B------:R-:W-:-:S04]  /*8010*/  SHF.R.U32.HI R5, RZ, 0x18, R4 ;  /* 0x00000018ff057819 */ /* 0x000fc80000011604 */
[----:B------:R-:W-:-:S05]  /*8020*/  LOP3.LUT R5, R0, R5, RZ, 0xfc, !PT ;  /* 0x0000000500057212 */ /* 0x000fca00078efcff */
[----:B------:R-:W-:Y:S01]  /*8030*/  STG.E.U8 [R2.64], R5 ;  /* 0x0000000502007986 */ /* 0x000fe2000c101124 */
[----:B------:R-:W-:Y:S05]  /*8040*/  EXIT ;  /* 0x000000000000794d */ /* 0x000fea0003800000 */
.L_x_519:
[----:B------:R-:W-:Y:S01]  /*8050*/  STG.E.U16 [R2.64], R23 ;  /* 0x0000001702007986 */ /* 0x000fe2000c101524 */
[----:B------:R-:W-:Y:S05]  /*8060*/  EXIT ;  /* 0x000000000000794d */ /* 0x000fea0003800000 */
.L_x_516:
        /* <DEDUP_REMOVED lines=12> */
.L_x_528:
        /* <DEDUP_REMOVED lines=17> */
.L_x_531:
[----:B------:R-:W-:-:S04]  /*8240*/  LOP3.LUT R0, R23, 0x80000000, RZ, 0xc0, !PT ;  /* 0x8000000017007812 */ /* 0x000fc800078ec0ff */
[----:B------:R-:W-:-:S04]  /*8250*/  SHF.R.U32.HI R5, RZ, 0x18, R0 ;  /* 0x00000018ff057819 */ /* 0x000fc80000011600 */
[----:B------:R-:W-:-:S04]  /*8260*/  LOP3.LUT R4, R4, R5, RZ, 0xfc, !PT ;  /* 0x0000000504047212 */ /* 0x000fc800078efcff */
[----:B------:R-:W-:Y:S02]  /*8270*/  PRMT R0, R4, 0x7610, R0 ;  /* 0x0000761004007816 */ /* 0x000fe40000000000 */
.L_x_530:
[----:B------:R-:W-:Y:S05]  /*8280*/  BSYNC B0 ;  /* 0x0000000000007941 */ /* 0x000fea0003800000 */
.L_x_529:
[----:B------:R-:W-:Y:S01]  /*8290*/  STG.E.U8 [R2.64], R0 ;  /* 0x0000000002007986 */ /* 0x000fe2000c101124 */
[----:B------:R-:W-:Y:S05]  /*82a0*/  EXIT ;  /* 0x000000000000794d */ /* 0x000fea0003800000 */
.L_x_527:
        /* <DEDUP_REMOVED lines=17> */
.L_x_534:
[----:B------:R-:W-:-:S04]  /*83c0*/  LOP3.LUT R0, R23, 0x80000000, RZ, 0xc0, !PT ;  /* 0x8000000017007812 */ /* 0x000fc800078ec0ff */
[----:B------:R-:W-:-:S04]  /*83d0*/  SHF.R.U32.HI R5, RZ, 0x18, R0 ;  /* 0x00000018ff057819 */ /* 0x000fc80000011600 */
[----:B------:R-:W-:-:S04]  /*83e0*/  LOP3.LUT R4, R4, R5, RZ, 0xfc, !PT ;  /* 0x0000000504047212 */ /* 0x000fc800078efcff */
[----:B------:R-:W-:Y:S02]  /*83f0*/  PRMT R0, R4, 0x7610, R0 ;  /* 0x0000761004007816 */ /* 0x000fe40000000000 */
.L_x_533:
[----:B------:R-:W-:Y:S05]  /*8400*/  BSYNC B0 ;  /* 0x0000000000007941 */ /* 0x000fea0003800000 */
.L_x_532:
[----:B------:R-:W-:Y:S01]  /*8410*/  STG.E.U8 [R2.64], R0 ;  /* 0x0000000002007986 */ /* 0x000fe2000c101124 */
[----:B------:R-:W-:Y:S05]  /*8420*/  EXIT ;  /* 0x000000000000794d */ /* 0x000fea0003800000 */
.L_x_526:
        /* <DEDUP_REMOVED lines=22> */
.L_x_509:
        /* <DEDUP_REMOVED lines=20> */
.L_x_536:
[----:B------:R-:W-:-:S06]  /*86d0*/  PRMT R4, RZ, 0x5410, R23 ;  /* 0x00005410ff047816 */ /* 0x000fcc0000000017 */
[----:B------:R-:W0:Y:S02]  /*86e0*/  F2I.U64.TRUNC R4, R4 ;  /* 0x0000000400047311 */ /* 0x000e24000020d800 */
[----:B0-----:R-:W-:Y:S01]  /*86f0*/  STG.E.64 [R2.64], R4 ;  /* 0x0000000402007986 */ /* 0x001fe2000c101b24 */
[----:B------:R-:W-:Y:S05]  /*8700*/  EXIT ;  /* 0x000000000000794d */ /* 0x000fea0003800000 */
.L_x_535:
[----:B------:R-:W-:-:S06]  /*8710*/  PRMT R23, RZ, 0x5410, R23 ;  /* 0x00005410ff177816 */ /* 0x000fcc0000000017 */
[----:B------:R-:W0:Y:S02]  /*8720*/  F2I.FTZ.U32.TRUNC.NTZ R23, R23 ;  /* 0x0000001700177305 */ /* 0x000e24000021f000 */
[----:B0-----:R-:W-:Y:S01]  /*8730*/  STG.E [R2.64], R23 ;  /* 0x0000001702007986 */ /* 0x001fe2000c101924 */
[----:B------:R-:W-:Y:S05]  /*8740*/  EXIT ;  /* 0x000000000000794d */ /* 0x000fea0003800000 */
.L_x_537:
        /* <DEDUP_REMOVED lines=11> */
.L_x_39940:


//--------------------- .text._ZN2at6native18elementwise_kernelILi128ELi4EZNS0_22gpu_kernel_impl_nocastINS0_13AUnaryFunctorIN3c108BFloat16ES5_S5_ZZZNS0_16fmin_kernel_cudaERNS_18TensorIteratorBaseEENKUlvE_clEvENKUlvE2_clEvEUlS5_S5_E_EEEEvS7_RKT_EUliE_EEviT1_ --------------------------
	.section	.text._ZN2at6native18elementwise_kernelILi128ELi4EZNS0_22gpu_kernel_impl_nocastINS0_13AUnaryFunctorIN3c108BFloat16ES5_S5_ZZZNS0_16fmin_kernel_cudaERNS_18TensorIteratorBaseEENKUlvE_clEvENKUlvE2_clEvEUlS5_S5_E_EEEEvS7_RKT_EUliE_EEviT1_,"ax",@progbits
	.sectioninfo	@"SHI_REGISTERS=12"
	.align	128
        .global         _ZN2at6native18elementwise_kernelILi128ELi4EZNS0_22gpu_kernel_impl_nocastINS0_13AUnaryFunctorIN3c108BFloat16ES5_S5_ZZZNS0_16fmin_kernel_cudaERNS_18TensorIteratorBaseEENKUlvE_clEvENKUlvE2_clEvEUlS5_S5_E_EEEEvS7_RKT_EUliE_EEviT1_
        .type           _ZN2at6native18elementwise_kernelILi128ELi4EZNS0_22gpu_kernel_impl_nocastINS0_13AUnaryFunctorIN3c108BFloat16ES5_S5_ZZZNS0_16fmin_kernel_cudaERNS_18TensorIteratorBaseEENKUlvE_clEvENKUlvE2_clEvEUlS5_S5_E_EEEEvS7_RKT_EUliE_EEviT1_,@function
        .size           _ZN2at6native18elementwise_kernelILi128ELi4EZNS0_22gpu_kernel_impl_nocastINS0_13AUnaryFunctorIN3c108BFloat16ES5_S5_ZZZNS0_16fmin_kernel_cudaERNS_18TensorIteratorBaseEENKUlvE_clEvENKUlvE2_clEvEUlS5_S5_E_EEEEvS7_RKT_EUliE_EEviT1_,(.L_x_39941 - _ZN2at6native18elementwise_kernelILi128ELi4EZNS0_22gpu_kernel_impl_nocastINS0_13AUnaryFunctorIN3c108BFloat16ES5_S5_ZZZNS0_16fmin_kernel_cudaERNS_18TensorIteratorBaseEENKUlvE_clEvENKUlvE2_clEvEUlS5_S5_E_EEEEvS7_RKT_EUliE_EEviT1_)
        .other          _ZN2at6native18elementwise_kernelILi128ELi4EZNS0_22gpu_kernel_impl_nocastINS0_13AUnaryFunctorIN3c108BFloat16ES5_S5_ZZZNS0_16fmin_kernel_cudaERNS_18TensorIteratorBaseEENKUlvE_clEvENKUlvE2_clEvEUlS5_S5_E_EEEEvS7_RKT_EUliE_EEviT1_,@"STO_CUDA_ENTRY STV_DEFAULT"
_ZN2at6native18elementwise_kernelILi128ELi4EZNS0_22gpu_kernel_impl_nocastINS0_13AUnaryFunctorIN3c108BFloat16ES5_S5_ZZZNS0_16fmin_kernel_cudaERNS_18TensorIteratorBaseEENKUlvE_clEvENKUlvE2_clEvEUlS5_S5_E_EEEEvS7_RKT_EUliE_EEviT1_:
.text._ZN2at6native18elementwise_kernelILi128ELi4EZNS0_22gpu_kernel_impl_nocastINS0_13AUnaryFunctorIN3c108BFloat16ES5_S5_ZZZNS0_16fmin_kernel_cudaERNS_18TensorIteratorBaseEENKUlvE_clEvENKUlvE2_clEvEUlS5_S5_E_EEEEvS7_RKT_EUliE_EEviT1_:
[----:B------:R-:W-:Y:S02]  /*0000*/  MOV R1, c[0x0][0x28] ;  /* 0x00000a0000017a02 */ /* 0x000fe40000000f00 */
[----:B------:R-:W0:Y:S01]  /*0010*/  S2R R0, SR_CTAID.X ;  /* 0x0000000000007919 */ /* 0x000e220000002500 */
[----:B------:R-:W-:Y:S01]  /*0020*/  ULDC.64 UR6, c[0x0][0x118] ;  /* 0x0000460000067ab9 */ /* 0x000fe20000000a00 */
[----:B------:R-:W-:Y:S02]  /*0030*/  BSSY B0, `(.L_x_538) ;  /* 0x00000f4000007945 */ /* 0x000fe40003800000 */
[----:B------:R-:W0:Y:S02]  /*0040*/  S2R R3, SR_TID.X ;  /* 0x0000000000037919 */ /* 0x000e240000002100 */
[----:B0-----:R-:W-:-:S04]  /*0050*/  LEA R0, R0, R3, 0x9 ;  /* 0x0000000300007211 */ /* 0x001fc800078e48ff */
[----:B------:R-:W-:-:S13]  /*0060*/  ISETP.GE.AND P0, PT, R0, c[0x0][0x160], PT ;  /* 0x0000580000007a0c */ /* 0x000fda0003f06270 */
[----:B------:R-:W-:Y:S05]  /*0070*/  @P0 BRA `(.L_x_539) ;  /* 0x00000ef000000947 */ /* 0x000fea0003800000 */
[----:B------:R-:W-:Y:S01]  /*0080*/  ISETP.NE.AND P0, PT, RZ, c[0x0][0x168], PT ;  /* 0x00005a00ff007a0c */ /* 0x000fe20003f05270 */
[----:B------:R-:W-:-:S12]  /*0090*/  CS2R R2, SRZ ;  /* 0x0000000000027805 */ /* 0x000fd8000001ff00 */
[----:B------:R-:W-:Y:S05]  /*00a0*/  @!P0 BRA `(.L_x_540) ;  /* 0x00000e0000008947 */ /* 0x000fea0003800000 */
[----:B------:R-:W-:Y:S01]  /*00b0*/  HFMA2.MMA R2, -RZ, RZ, 0, 0 ;  /* 0x00000000ff027435 */ /* 0x000fe200000001ff */
[----:B------:R-:W-:Y:S02]  /*00c0*/  MOV R3, R0 ;  /* 0x0000000000037202 */ /* 0x000fe40000000f00 */
[----:B------:R-:W-:-:S04]  /*00d0*/  MOV R8, c[0x0][0x168] ;  /* 0x00005a0000087a02 */ /* 0x000fc80000000f00 */
[----:B------:R-:W-:-:S03]  /*00e0*/  ISETP.NE.AND P0, PT, R8, 0x1, PT ;  /* 0x000000010800780c */ /* 0x000fc60003f05270 */
[----:B------:R-:W-:-:S05]  /*00f0*/  IMAD.HI.U32 R4, R0, c[0x0][0x170], R2 ;  /* 0x00005c0000047a27 */ /* 0x000fca00078e0002 */
[----:B------:R-:W-:-:S04]  /*0100*/  SHF.R.U32.HI R5, RZ, c[0x0][0x174], R4 ;  /* 0x00005d00ff057a19 */ /* 0x000fc80000011604 */
[----:B------:R-:W-:-:S05]  /*0110*/  IADD3 R3, -R5, RZ, RZ ;  /* 0x000000ff05037210 */ /* 0x000fca0007ffe1ff */
[----:B------:R-:W-:-:S04]  /*0120*/  IMAD R3, R3, c[0x0][0x16c], R0 ;  /* 0x00005b0003037a24 */ /* 0x000fc800078e0200 */
[C---:B------:R-:W-:Y:S02]  /*0130*/  IMAD R2, R3.reuse, c[0x0][0x298], RZ ;  /* 0x0000a60003027a24 */ /* 0x040fe400078e02ff */
[----:B------:R-:W-:Y:S01]  /*0140*/  IMAD R3, R3, c[0x0][0x29c], RZ ;  /* 0x0000a70003037a24 */ /* 0x000fe200078e02ff */
[----:B------:R-:W-:Y:S05]  /*0150*/  @!P0 BRA `(.L_x_540) ;  /* 0x00000d5000008947 */ /* 0x000fea0003800000 */
[----:B------:R-:W-:Y:S02]  /*0160*/  MOV R4, RZ ;  /* 0x000000ff00047202 */ /* 0x000fe40000000f00 */
[----:B------:R-:W-:-:S03]  /*0170*/  ISETP.NE.AND P0, PT, R8, 0x2, PT ;  /* 0x000000020800780c */ /* 0x000fc60003f05270 */
[----:B------:R-:W-:-:S05]  /*0180*/  IMAD.HI.U32 R6, R5, c[0x0][0x17c], R4 ;  /* 0x00005f0005067a27 */ /* 0x000fca00078e0004 */
[----:B------:R-:W-:-:S04]  /*0190*/  SHF.R.U32.HI R7, RZ, c[0x0][0x180], R6 ;  /* 0x00006000ff077a19 */ /* 0x000fc80000011606 */
[----:B------:R-:W-:-:S05]  /*01a0*/  IADD3 R4, -R7, RZ, RZ ;  /* 0x000000ff07047210 */ /* 0x000fca0007ffe1ff */
[----:B------:R-:W-:-:S04]  /*01b0*/  IMAD R4, R4, c[0x0][0x178], R5 ;  /* 0x00005e0004047a24 */ /* 0x000fc800078e0205 */
[C---:B------:R-:W-:Y:S02]  /*01c0*/  IMAD R2, R4.reuse, c[0x0][0x2a0], R2 ;  /* 0x0000a80004027a24 */ /* 0x040fe400078e0202 */
[----:B------:R-:W-:Y:S01]  /*01d0*/  IMAD R3, R4, c[0x0][0x2a4], R3 ;  /* 0x0000a90004037a24 */ /* 0x000fe200078e0203 */
[----:B------:R-:W-:Y:S05]  /*01e0*/  @!P0 BRA `(.L_x_540) ;  /* 0x00000cc000008947 */ /* 0x000fea0003800000 */
[----:B------:R-:W-:Y:S01]  /*01f0*/  IMAD.MOV.U32 R6, RZ, RZ, RZ ;  /* 0x000000ffff067224 */ /* 0x000fe200078e00ff */
        /* <DEDUP_REMOVED lines=8> */
[----:B------:R-:W-:Y:S01]  /*0280*/  HFMA2.MMA R4, -RZ, RZ, 0, 0 ;  /* 0x00000000ff047435 */ /* 0x000fe200000001ff */
[----:B------:R-:W-:-:S09]  /*0290*/  ISETP.NE.AND P0, PT, R8, 0x4, PT ;  /* 0x000000040800780c */ /* 0x000fd20003f05270 */
[----:B------:R-:W-:-:S05]  /*02a0*/  IMAD.HI.U32 R6, R5, c[0x0][0x194], R4 ;  /* 0x0000650005067a27 */ /* 0x000fca00078e0004 */
[----:B------:R-:W-:-:S04]  /*02b0*/  SHF.R.U32.HI R7, RZ, c[0x0][0x198], R6 ;  /* 0x00006600ff077a19 */ /* 0x000fc80000011606 */
[----:B------:R-:W-:-:S05]  /*02c0*/  IADD3 R4, -R7, RZ, RZ ;  /* 0x000000ff07047210 */ /* 0x000fca0007ffe1ff */
[----:B------:R-:W-:-:S04]  /*02d0*/  IMAD R4, R4, c[0x0][0x190], R5 ;  /* 0x0000640004047a24 */ /* 0x000fc800078e0205 */
[C---:B------:R-:W-:Y:S02]  /*02e0*/  IMAD R2, R4.reuse, c[0x0][0x2b0], R2 ;  /* 0x0000ac0004027a24 */ /* 0x040fe400078e0202 */
[----:B------:R-:W-:Y:S01]  /*02f0*/  IMAD R3, R4, c[0x0][0x2b4], R3 ;  /* 0x0000ad0004037a24 */ /* 0x000fe200078e0203 */
        /* <DEDUP_REMOVED lines=22> */
[----:B------:R-:W-:-:S05]  /*0460*/  SHF.R.U32.HI R5, RZ, c[0x0][0x1bc], R4 ;  /* 0x00006f00ff057a19 */ /* 0x000fca0000011604 */
[----:B------:R-:W-:-:S04]  /*0470*/  IMAD.MOV R6, RZ, RZ, -R5 ;  /* 0x000000ffff067224 */ /* 0x000fc800078e0a05 */
        /* <DEDUP_REMOVED lines=148> */
[----:B------:R-:W-:Y:S02]  /*0dc0*/  ISETP.NE.AND P0, PT, R8, 0x18, PT ;  /* 0x000000180800780c */ /* 0x000fe40003f05270 */
[----:B------:R-:W-:-:S05]  /*0dd0*/  MOV R4, RZ ;  /* 0x000000ff00047202 */ /* 0x000fca0000000f00 */
[----:B------:R-:W-:-:S05]  /*0de0*/  IMAD.HI.U32 R6, R5, c[0x0][0x284], R4 ;  /* 0x0000a10005067a27 */ /* 0x000fca00078e0004 */
[----:B------:R-:W-:Y:S02]  /*0df0*/  SHF.R.U32.HI R7, RZ, c[0x0][0x288], R6 ;  /* 0x0000a200ff077a19 */ /* 0x000fe40000011606 */
[----:B------:R-:W-:Y:S02]  /*0e00*/  @P0 MOV R6, RZ ;  /* 0x000000ff00060202 */ /* 0x000fe40000000f00 */
[----:B------:R-:W-:-:S03]  /*0e10*/  IADD3 R9, -R7, RZ, RZ ;  /* 0x000000ff07097210 */ /* 0x000fc60007ffe1ff */
[----:B------:R-:W-:-:S05]  /*0e20*/  @P0 IMAD.HI.U32 R4, R7, c[0x0][0x290], R6 ;  /* 0x0000a40007040a27 */ /* 0x000fca00078e0006 */
[----:B------:R-:W-:Y:S01]  /*0e30*/  @P0 SHF.R.U32.HI R6, RZ, c[0x0][0x294], R4 ;  /* 0x0000a500ff060a19 */ /* 0x000fe20000011604 */
[----:B------:R-:W-:-:S04]  /*0e40*/  IMAD R4, R9, c[0x0][0x280], R5 ;  /* 0x0000a00009047a24 */ /* 0x000fc800078e0205 */
[----:B------:R-:W-:Y:S02]  /*0e50*/  @P0 IMAD.MOV R6, RZ, RZ, -R6 ;  /* 0x000000ffff060224 */ /* 0x000fe400078e0a06 */
[----:B------:R-:W-:Y:S02]  /*0e60*/  IMAD R2, R4, c[0x0][0x350], R2 ;  /* 0x0000d40004027a24 */ /* 0x000fe400078e0202 */
[----:B------:R-:W-:Y:S02]  /*0e70*/  @P0 IMAD R6, R6, c[0x0][0x28c], R7 ;  /* 0x0000a30006060a24 */ /* 0x000fe400078e0207 */
[----:B------:R-:W-:Y:S02]  /*0e80*/  IMAD R3, R4, c[0x0][0x354], R3 ;  /* 0x0000d50004037a24 */ /* 0x000fe400078e0203 */
[C---:B------:R-:W-:Y:S02]  /*0e90*/  @P0 IMAD R2, R6.reuse, c[0x0][0x358], R2 ;  /* 0x0000d60006020a24 */ /* 0x040fe400078e0202 */
[----:B------:R-:W-:-:S05]  /*0ea0*/  @P0 IMAD R3, R6, c[0x0][0x35c], R3 ;  /* 0x0000d70006030a24 */ /* 0x000fca00078e0203 */
.L_x_540:
[----:B------:R-:W-:-:S04]  /*0eb0*/  IADD3 R4, P0, R3, c[0x0][0x368], RZ ;  /* 0x0000da0003047a10 */ /* 0x000fc80007f1e0ff */
[----:B------:R-:W-:-:S05]  /*0ec0*/  IADD3.X R5, RZ, c[0x0][0x36c], RZ, P0, !PT ;  /* 0x0000db00ff057a10 */ /* 0x000fca00007fe4ff */
[----:B------:R-:W2:Y:S01]  /*0ed0*/  LDG.E.U16 R4, [R4.64] ;  /* 0x0000000604047981 */ /* 0x000ea2000c1e1500 */
[----:B------:R-:W-:Y:S01]  /*0ee0*/  ULDC.U16 UR4, c[0x0][0x372] ;  /* 0x0000dc8000047ab9 */ /* 0x000fe20000000400 */
[----:B------:R-:W-:Y:S01]  /*0ef0*/  IADD3 R2, P0, R2, c[0x0][0x360], RZ ;  /* 0x0000d80002027a10 */ /* 0x000fe20007f1e0ff */
[----:B------:R-:W-:Y:S01]  /*0f00*/  UPRMT UR4, URZ, 0x5410, UR4 ;  /* 0x000054103f047896 */ /* 0x000fe20008000004 */
[----:B------:R-:W-:Y:S02]  /*0f10*/  IADD3 R0, R0, 0x80, RZ ;  /* 0x0000008000007810 */ /* 0x000fe40007ffe0ff */
[----:B--2---:R-:W-:-:S04]  /*0f20*/  PRMT R4, RZ, 0x5410, R4 ;  /* 0x00005410ff047816 */ /* 0x004fc80000000004 */
[----:B------:R-:W-:-:S04]  /*0f30*/  FMNMX.FTZ R3, R4, UR4, PT ;  /* 0x0000000404037c09 */ /* 0x000fc8000b810000 */
[----:B------:R-:W-:Y:S02]  /*0f40*/  F2FP.BF16.PACK_AB R5, RZ, R3 ;  /* 0x00000003ff05723e */ /* 0x000fe400000010ff */
[----:B------:R-:W-:-:S05]  /*0f50*/  IADD3.X R3, RZ, c[0x0][0x364], RZ, P0, !PT ;  /* 0x0000d900ff037a10 */ /* 0x000fca00007fe4ff */
[----:B------:R0:W-:Y:S02]  /*0f60*/  STG.E.U16 [R2.64], R5 ;  /* 0x0000000502007986 */ /* 0x0001e4000c101506 */
.L_x_539:
[----:B------:R-:W-:Y:S05]  /*0f70*/  BSYNC B0 ;  /* 0x0000000000007941 */ /* 0x000fea0003800000 */
.L_x_538:
[----:B------:R-:W-:Y:S01]  /*0f80*/  ISETP.GE.AND P0, PT, R0, c[0x0][0x160], PT ;  /* 0x0000580000007a0c */ /* 0x000fe20003f06270 */
[----:B------:R-:W-:-:S12]  /*0f90*/  BSSY B0, `(.L_x_541) ;  /* 0x00001e2000007945 */ /* 0x000fd80003800000 */
[----:B------:R-:W-:Y:S05]  /*0fa0*/  @P0 BRA `(.L_x_542) ;  /* 0x00001e0000000947 */ /* 0x000fea0003800000 */
[----:B------:R-:W-:Y:S01]  /*0fb0*/  ISETP.NE.AND P0, PT, RZ, c[0x0][0x168], PT ;  /* 0x00005a00ff007a0c */ /* 0x000fe20003f05270 */
[----:B0-----:R-:W-:-:S12]  /*0fc0*/  CS2R R2, SRZ ;  /* 0x0000000000027805 */ /* 0x001fd8000001ff00 */
[----:B------:R-:W-:Y:S05]  /*0fd0*/  @!P0 BRA `(.L_x_543) ;  /* 0x00000e0000008947 */ /* 0x000fea0003800000 */
[----:B------:R-:W-:Y:S02]  /*0fe0*/  MOV R2, RZ ;  /* 0x000000ff00027202 */ /* 0x000fe40000000f00 */
[----:B------:R-:W-:Y:S02]  /*0ff0*/  MOV R3, R0 ;  /* 0x0000000000037202 */ /* 0x000fe40000000f00 */
[----:B------:R-:W-:-:S03]  /*1000*/  MOV R8, c[0x0][0x168] ;  /* 0x00005a0000087a02 */ /* 0x000fc60000000f00 */
[----:B------:R-:W-:Y:S01]  /*1010*/  IMAD.HI.U32 R4, R0, c[0x0][0x170], R2 ;  /* 0x00005c0000047a27 */ /* 0x000fe200078e0002 */
[----:B------:R-:W-:-:S04]  /*1020*/  ISETP.NE.AND P0, PT, R8, 0x1, PT ;  /* 0x000000010800780c */ /* 0x000fc80003f05270 */
[----:B------:R-:W-:-:S04]  /*1030*/  SHF.R.U32.HI R5, RZ, c[0x0][0x174], R4 ;  /* 0x00005d00ff057a19 */ /* 0x000fc80000011604 */
[----:B------:R-:W-:-:S05]  /*1040*/  IADD3 R3, -R5, RZ, RZ ;  /* 0x000000ff05037210 */ /* 0x000fca0007ffe1ff */
[----:B------:R-:W-:-:S04]  /*1050*/  IMAD R3, R3, c[0x0][0x16c], R0 ;  /* 0x00005b0003037a24 */ /* 0x000fc800078e0200 */
[C---:B------:R-:W-:Y:S02]  /*1060*/  IMAD R2, R3.reuse, c[0x0][0x298], RZ ;  /* 0x0000a60003027a24 */ /* 0x040fe400078e02ff */
[----:B------:R-:W-:Y:S01]  /*1070*/  IMAD R3, R3, c[0x0][0x29c], RZ ;  /* 0x0000a70003037a24 */ /* 0x000fe200078e02ff */
        /* <DEDUP_REMOVED lines=207> */
[----:B------:R-:W-:-:S03]  /*1d70*/  IMAD R4, R9, c[0x0][0x280], R5 ;  /* 0x0000a00009047a24 */ /* 0x000fc600078e0205 */
[----:B------:R-:W-:Y:S01]  /*1d80*/  @P0 IADD3 R6, -R6, RZ, RZ ;  /* 0x000000ff06060210 */ /* 0x000fe20007ffe1ff */
[C---:B------:R-:W-:Y:S02]  /*1d90*/  IMAD R2, R4.reuse, c[0x0][0x350], R2 ;  /* 0x0000d40004027a24 */ /* 0x040fe400078e0202 */
[----:B------:R-:W-:Y:S02]  /*1da0*/  IMAD R3, R4, c[0x0][0x354], R3 ;  /* 0x0000d50004037a24 */ /* 0x000fe400078e0203 */
[----:B------:R-:W-:-:S04]  /*1db0*/  @P0 IMAD R6, R6, c[0x0][0x28c], R7 ;  /* 0x0000a30006060a24 */ /* 0x000fc800078e0207 */
[C---:B------:R-:W-:Y:S02]  /*1dc0*/  @P0 IMAD R2, R6.reuse, c[0x0][0x358], R2 ;  /* 0x0000d60006020a24 */ /* 0x040fe400078e0202 */
[----:B------:R-:W-:-:S05]  /*1dd0*/  @P0 IMAD R3, R6, c[0x0][0x35c], R3 ;  /* 0x0000d70006030a24 */ /* 0x000fca00078e0203 */
.L_x_543:
[----:B------:R-:W-:-:S05]  /*1de0*/  IADD3 R4, P0, R3, c[0x0][0x368], RZ ;  /* 0x0000da0003047a10 */ /* 0x000fca0007f1e0ff */
[----:B------:R-:W-:-:S05]  /*1df0*/  IMAD.X R5, RZ, RZ, c[0x0][0x36c], P0 ;  /* 0x0000db00ff057624 */ /* 0x000fca00000e06ff */
        /* <DEDUP_REMOVED lines=8> */
[----:B------:R-:W-:Y:S02]  /*1e80*/  IADD3.X R3, RZ, c[0x0][0x364], RZ, P0, !PT ;  /* 0x0000d900ff037a10 */ /* 0x000fe400007fe4ff */
[----:B------:R-:W-:-:S03]  /*1e90*/  ISETP.GE.AND P0, PT, R0, c[0x0][0x160], PT ;  /* 0x0000580000007a0c */ /* 0x000fc60003f06270 */
[----:B------:R0:W-:Y:S10]  /*1ea0*/  STG.E.U16 [R2.64], R5 ;  /* 0x0000000502007986 */ /* 0x0001f4000c101506 */
        /* <DEDUP_REMOVED lines=228> */
.L_x_544:
        /* <DEDUP_REMOVED lines=12> */
.L_x_542:
[----:B------:R-:W-:Y:S05]  /*2db0*/  BSYNC B0 ;  /* 0x0000000000007941 */ /* 0x000fea0003800000 */
.L_x_541:
[----:B------:R-:W-:-:S13]  /*2dc0*/  ISETP.GE.AND P0, PT, R0, c[0x0][0x160], PT ;  /* 0x0000580000007a0c */ /* 0x000fda0003f06270 */
[----:B------:R-:W-:Y:S05]  /*2dd0*/  @P0 EXIT ;  /* 0x000000000000094d */ /* 0x000fea0003800000 */
        /* <DEDUP_REMOVED lines=218> */
[----:B------:R-:W-:-:S04]  /*3b80*/  @P0 IMAD.HI.U32 R0, R7, c[0x0][0x290], R6 ;  /* 0x0000a40007000a27 */ /* 0x000fc800078e0006 */
[----:B------:R-:W-:Y:S01]  /*3b90*/  IMAD R4, R4, c[0x0][0x280], R5 ;  /* 0x0000a00004047a24 */ /* 0x000fe200078e0205 */
[----:B------:R-:W-:-:S03]  /*3ba0*/  @P0 SHF.R.U32.HI R0, RZ, c[0x0][0x294], R0 ;  /* 0x0000a500ff000a19 */ /* 0x000fc60000011600 */
[----:B------:R-:W-:Y:S01]  /*3bb0*/  IMAD R2, R4, c[0x0][0x350], R2 ;  /* 0x0000d40004027a24 */ /* 0x000fe200078e0202 */
[----:B------:R-:W-:Y:S01]  /*3bc0*/  @P0 IADD3 R6, -R0, RZ, RZ ;  /* 0x000000ff00060210 */ /* 0x000fe20007ffe1ff */
[----:B------:R-:W-:-:S04]  /*3bd0*/  IMAD R3, R4, c[0x0][0x354], R3 ;  /* 0x0000d50004037a24 */ /* 0x000fc800078e0203 */
[----:B------:R-:W-:-:S04]  /*3be0*/  @P0 IMAD R6, R6, c[0x0][0x28c], R7 ;  /* 0x0000a30006060a24 */ /* 0x000fc800078e0207 */
[C---:B------:R-:W-:Y:S02]  /*3bf0*/  @P0 IMAD R2, R6.reuse, c[0x0][0x358], R2 ;  /* 0x0000d60006020a24 */ /* 0x040fe400078e0202 */
[----:B------:R-:W-:-:S05]  /*3c00*/  @P0 IMAD R3, R6, c[0x0][0x35c], R3 ;  /* 0x0000d70006030a24 */ /* 0x000fca00078e0203 */
.L_x_545:
[----:B------:R-:W-:-:S04]  /*3c10*/  IADD3 R4, P0, R3, c[0x0][0x368], RZ ;  /* 0x0000da0003047a10 */ /* 0x000fc80007f1e0ff */
[----:B------:R-:W-:-:S05]  /*3c20*/  IADD3.X R5, RZ, c[0x0][0x36c], RZ, P0, !PT ;  /* 0x0000db00ff057a10 */ /* 0x000fca00007fe4ff */
[----:B------:R-:W2:Y:S01]  /*3c30*/  LDG.E.U16 R4, [R4.64] ;  /* 0x0000000604047981 */ /* 0x000ea2000c1e1500 */
[----:B------:R-:W-:Y:S01]  /*3c40*/  ULDC.U16 UR4, c[0x0][0x372] ;  /* 0x0000dc8000047ab9 */ /* 0x000fe20000000400 */
[----:B------:R-:W-:Y:S01]  /*3c50*/  IADD3 R2, P0, R2, c[0x0][0x360], RZ ;  /* 0x0000d80002027a10 */ /* 0x000fe20007f1e0ff */
[----:B------:R-:W-:-:S03]  /*3c60*/  UPRMT UR4, URZ, 0x5410, UR4 ;  /* 0x000054103f047896 */ /* 0x000fc60008000004 */
[----:B------:R-:W-:Y:S02]  /*3c70*/  IADD3.X R3, RZ, c[0x0][0x364], RZ, P0, !PT ;  /* 0x0000d900ff037a10 */ /* 0x000fe400007fe4ff */
[----:B--2---:R-:W-:-:S04]  /*3c80*/  PRMT R4, RZ, 0x5410, R4 ;  /* 0x00005410ff047816 */ /* 0x004fc80000000004 */
[----:B------:R-:W-:-:S04]  /*3c90*/  FMNMX.FTZ R0, R4, UR4, PT ;  /* 0x0000000404007c09 */ /* 0x000fc8000b810000 */
[----:B------:R-:W-:-:S05]  /*3ca0*/  F2FP.BF16.PACK_AB R0, RZ, R0 ;  /* 0x00000000ff00723e */ /* 0x000fca00000010ff */
[----:B------:R-:W-:Y:S01]  /*3cb0*/  STG.E.U16 [R2.64], R0 ;  /* 0x0000000002007986 */ /* 0x000fe2000c101506 */
[----:B------:R-:W-:Y:S05]  /*3cc0*/  EXIT ;  /* 0x000000000000794d */ /* 0x000fea0003800000 */
.L_x_546:
        /* <DEDUP_REMOVED lines=11> */
.L_x_39941:


//--------------------- .text._ZN2at6native27unrolled_elementwise_kernelINS0_13AUnaryFunctorIN3c108BFloat16ES4_S4_ZZZNS0_16fmin_kernel_cudaERNS_18TensorIteratorBaseEENKUlvE_clEvENKUlvE2_clEvEUlS4_S4_E_EESt5arrayIPcLm2EELi4E23TrivialOffsetCalculatorILi1EjESF_NS0_6memory15LoadWithoutCastENSG_16StoreWithoutCastEEEviT_T0_T2_T3_T4_T5_ --------------------------
	.section	.text._ZN2at6native27unrolled_elementwise_kernelINS0_13AUnaryFunctorIN3c108BFloat16ES4_S4_ZZZNS0_16fmin_kernel_cudaERNS_18TensorIteratorBaseEENKUlvE_clEvENKUlvE2_clEvEUlS4_S4_E_EESt5arrayIPcLm2EELi4E23TrivialOffsetCalculatorILi1EjESF_NS0_6memory15LoadWithoutCastENSG_16StoreWithoutCastEEEviT_T0_T2_T3_T4_T5_,"ax",@progbits
	.sectioninfo	@"SHI_REGISTERS=18"
	.align	128
        .global         _ZN2at6native27unrolled_elementwise_kernelINS0_13AUnaryFunctorIN3c108BFloat16ES4_S4_ZZZNS0_16fmin_kernel_cudaERNS_18TensorIteratorBaseEENKUlvE_clEvENKUlvE2_clEvEUlS4_S4_E_EESt5arrayIPcLm2EELi4E23TrivialOffsetCalculatorILi1EjESF_NS0_6memory15LoadWithoutCastENSG_16StoreWithoutCastEEEviT_T0_T2_T3_T4_T5_
        .type           _ZN2at6native27unrolled_elementwise_kernelINS0_13AUnaryFunctorIN3c108BFloat16ES4_S4_ZZZNS0_16fmin_kernel_cudaERNS_18TensorIteratorBaseEENKUlvE_clEvENKUlvE2_clEvEUlS4_S4_E_EESt5arrayIPcLm2EELi4E23TrivialOffsetCalculatorILi1EjESF_NS0_6memory15LoadWithoutCastENSG_16StoreWithoutCastEEEviT_T0_T2_T3_T4_T5_,@function
        .size           _ZN2at6native27unrolled_elementwise_kernelINS0_13AUnaryFunctorIN3c108BFloat16ES4_S4_ZZZNS0_16fmin_kernel_cudaERNS_18TensorIteratorBaseEENKUlvE_clEvENKUlvE2_clEvEUlS4_S4_E_EESt5arrayIPcLm2EELi4E23TrivialOffsetCalculatorILi1EjESF_NS0_6memory15LoadWithoutCastENSG_16StoreWithoutCastEEEviT_T0_T2_T3_T4_T5_,(.L_x_39942 - _ZN2at6native27unrolled_elementwise_kernelINS0_13AUnaryFunctorIN3c108BFloat16ES4_S4_ZZZNS0_16fmin_kernel_cudaERNS_18TensorIteratorBaseEENKUlvE_clEvENKUlvE2_clEvEUlS4_S4_E_EESt5arrayIPcLm2EELi4E23TrivialOffsetCalculatorILi1EjESF_NS0_6memory15LoadWithoutCastENSG_16StoreWithoutCastEEEviT_T0_T2_T3_T4_T5_)
        .other          _ZN2at6native27unrolled_elementwise_kernelINS0_13AUnaryFunctorIN3c108BFloat16ES4_S4_ZZZNS0_16fmin_kernel_cudaERNS_18TensorIteratorBaseEENKUlvE_clEvENKUlvE2_clEvEUlS4_S4_E_EESt5arrayIPcLm2EELi4E23TrivialOffsetCalculatorILi1EjESF_NS0_6memory15LoadWithoutCastENSG_16StoreWithoutCastEEEviT_T0_T2_T3_T4_T5_,@"STO_CUDA_ENTRY STV_DEFAULT"
_ZN2at6native27unrolled_elementwise_kernelINS0_13AUnaryFunctorIN3c108BFloat16ES4_S4_ZZZNS0_16fmin_kernel_cudaERNS_18TensorIteratorBaseEENKUlvE_clEvENKUlvE2_clEvEUlS4_S4_E_EESt5arrayIPcLm2EELi4E23TrivialOffsetCalculatorILi1EjESF_NS0_6memory15LoadWithoutCastENSG_16StoreWithoutCastEEEviT_T0_T2_T3_T4_T5_:
.text._ZN2at6native27unrolled_elementwise_kernelINS0_13AUnaryFunctorIN3c108BFloat16ES4_S4_ZZZNS0_16fmin_kernel_cudaERNS_18TensorIteratorBaseEENKUlvE_clEvENKUlvE2_clEvEUlS4_S4_E_EESt5arrayIPcLm2EELi4E23TrivialOffsetCalculatorILi1EjESF_NS0_6memory15LoadWithoutCastENSG_16StoreWithoutCastEEEviT_T0_T2_T3_T4_T5_:
[----:B------:R-:W-:Y:S02]  /*0000*/  IMAD.MOV.U32 R1, RZ, RZ, c[0x0][0x28] ;  /* 0x00000a00ff017624 */ /* 0x000fe400078e00ff */
[----:B------:R-:W0:Y:S01]  /*0010*/  S2R R0, SR_CTAID.X ;  /* 0x0000000000007919 */ /* 0x000e220000002500 */
[----:B------:R-:W-:Y:S01]  /*0020*/  IMAD.MOV.U32 R3, RZ, RZ, -0x200 ;  /* 0xfffffe00ff037424 */ /* 0x000fe200078e00ff */
[----:B------:R-:W-:Y:S01]  /*0030*/  PRMT R6, RZ, 0x7610, R6 ;  /* 0x00007610ff067816 */ /* 0x000fe20000000006 */
[----:B------:R-:W-:Y:S01]  /*0040*/  ULDC.64 UR4, c[0x0][0x118] ;  /* 0x0000460000047ab9 */ /* 0x000fe20000000a00 */
[----:B------:R-:W1:Y:S01]  /*0050*/  S2R R7, SR_TID.X ;  /* 0x0000000000077919 */ /* 0x000e620000002100 */
[----:B0-----:R-:W-:Y:S02]  /*0060*/  IMAD R2, R0, R3, c[0x0][0x160] ;  /* 0x0000580000027624 */ /* 0x001fe400078e0203 */
[----:B-1----:R-:W-:-:S03]  /*0070*/  IMAD.MOV.U32 R3, RZ, RZ, R7 ;  /* 0x000000ffff037224 */ /* 0x002fc600078e0007 */
[----:B------:R-:W-:-:S13]  /*0080*/  ISETP.GE.AND P0, PT, R7, R2, PT ;  /* 0x000000020700720c */ /* 0x000fda0003f06270 */
[----:B------:R-:W-:Y:S01]  /*0090*/  @!P0 IMAD R10, R0, 0x200, R3 ;  /* 0x00000200000a8824 */ /* 0x000fe200078e0203 */
[----:B------:R-:W-:Y:S01]  /*00a0*/  @!P0 IADD3 R3, R3, 0x80, RZ ;  /* 0x0000008003038810 */ /* 0x000fe20007ffe0ff */
[----:B------:R-:W-:-:S03]  /*00b0*/  @!P0 IMAD.MOV.U32 R11, RZ, RZ, 0x2 ;  /* 0x00000002ff0b8424 */ /* 0x000fc600078e00ff */
[----:B------:R-:W-:Y:S01]  /*00c0*/  ISETP.GE.AND P1, PT, R3, R2, PT ;  /* 0x000000020300720c */ /* 0x000fe20003f26270 */
[----:B------:R-:W-:-:S05]  /*00d0*/  @!P0 IMAD.WIDE.U32 R10, R10, R11, c[0x0][0x170] ;  /* 0x00005c000a0a8625 */ /* 0x000fca00078e000b */
[----:B------:R0:W2:Y:S07]  /*00e0*/  @!P0 LDG.E.U16 R6, [R10.64] ;  /* 0x000000040a068981 */ /* 0x0000ae000c1e1500 */
[----:B------:R-:W-:Y:S01]  /*00f0*/  @!P1 IMAD R12, R0, 0x200, R3 ;  /* 0x00000200000c9824 */ /* 0x000fe200078e0203 */
[----:B------:R-:W-:Y:S01]  /*0100*/  @!P1 IADD3 R3, R3, 0x80, RZ ;  /* 0x0000008003039810 */ /* 0x000fe20007ffe0ff */
[----:B------:R-:W-:-:S03]  /*0110*/  @!P1 IMAD.MOV.U32 R13, RZ, RZ, 0x2 ;  /* 0x00000002ff0d9424 */ /* 0x000fc600078e00ff */
[----:B------:R-:W-:Y:S01]  /*0120*/  ISETP.GE.AND P3, PT, R3, R2, PT ;  /* 0x000000020300720c */ /* 0x000fe20003f66270 */
[----:B------:R-:W-:Y:S01]  /*0130*/  @!P1 IMAD.WIDE.U32 R12, R12, R13, c[0x0][0x170] ;  /* 0x00005c000c0c9625 */ /* 0x000fe200078e000d */
[----:B------:R-:W-:Y:S02]  /*0140*/  PRMT R4, RZ, 0x7610, R4 ;  /* 0x00007610ff047816 */ /* 0x000fe40000000004 */
[----:B------:R-:W-:-:S04]  /*0150*/  PRMT R8, RZ, 0x7610, R8 ;  /* 0x00007610ff087816 */ /* 0x000fc80000000008 */
[----:B------:R1:W3:Y:S05]  /*0160*/  @!P1 LDG.E.U16 R4, [R12.64] ;  /* 0x000000040c049981 */ /* 0x0002ea000c1e1500 */
[----:B------:R-:W-:Y:S02]  /*0170*/  @!P3 IMAD R14, R0, 0x200, R3 ;  /* 0x00000200000eb824 */ /* 0x000fe400078e0203 */
[----:B------:R-:W-:-:S04]  /*0180*/  @!P3 IMAD.MOV.U32 R15, RZ, RZ, 0x2 ;  /* 0x00000002ff0fb424 */ /* 0x000fc800078e00ff */
[----:B------:R-:W-:-:S05]  /*0190*/  @!P3 IMAD.WIDE.U32 R14, R14, R15, c[0x0][0x170] ;  /* 0x00005c000e0eb625 */ /* 0x000fca00078e000f */
[----:B------:R4:W3:Y:S01]  /*01a0*/  @!P3 LDG.E.U16 R8, [R14.64] ;  /* 0x000000040e08b981 */ /* 0x0008e2000c1e1500 */
[----:B------:R-:W-:-:S04]  /*01b0*/  @!P3 IADD3 R3, R3, 0x80, RZ ;  /* 0x000000800303b810 */ /* 0x000fc80007ffe0ff */
[----:B------:R-:W-:Y:S01]  /*01c0*/  ISETP.GE.AND P2, PT, R3, R2, PT ;  /* 0x000000020300720c */ /* 0x000fe20003f46270 */
[----:B------:R-:W-:Y:S01]  /*01d0*/  IMAD.MOV.U32 R5, RZ, RZ, R7 ;  /* 0x000000ffff057224 */ /* 0x000fe200078e0007 */
[----:B-1----:R-:W1:Y:S04]  /*01e0*/  @!P0 LDC.U16 R12, c[0x0][0x166] ;  /* 0x00005980ff0c8b82 */ /* 0x002e680000000400 */
[----:B------:R-:W-:-:S07]  /*01f0*/  IADD3 R9, R5, 0x80, RZ ;  /* 0x0000008005097810 */ /* 0x000fce0007ffe0ff */
[--C-:B0-----:R-:W-:Y:S02]  /*0200*/  @!P2 IMAD R10, R0, 0x200, R3.reuse ;  /* 0x00000200000aa824 */ /* 0x101fe400078e0203 */
[----:B------:R-:W-:Y:S01]  /*0210*/  @!P2 IMAD.MOV.U32 R11, RZ, RZ, 0x2 ;  /* 0x00000002ff0ba424 */ /* 0x000fe200078e00ff */
[----:B------:R-:W-:-:S03]  /*0220*/  PRMT R3, RZ, 0x7610, R3 ;  /* 0x00007610ff037816 */ /* 0x000fc60000000003 */
[----:B------:R-:W-:-:S05]  /*0230*/  @!P2 IMAD.WIDE.U32 R10, R10, R11, c[0x0][0x170] ;  /* 0x00005c000a0aa625 */ /* 0x000fca00078e000b */
[----:B------:R1:W5:Y:S01]  /*0240*/  @!P2 LDG.E.U16 R3, [R10.64] ;  /* 0x000000040a03a981 */ /* 0x000362000c1e1500 */
[----:B------:R-:W-:Y:S02]  /*0250*/  ISETP.GE.AND P2, PT, R9, R2, PT ;  /* 0x000000020900720c */ /* 0x000fe40003f46270 */
[----:B------:R-:W-:-:S04]  /*0260*/  IADD3 R9, R5, 0x100, RZ ;  /* 0x0000010005097810 */ /* 0x000fc80007ffe0ff */
[-C--:B------:R-:W-:Y:S02]  /*0270*/  ISETP.GE.AND P3, PT, R9, R2.reuse, PT ;  /* 0x000000020900720c */ /* 0x080fe40003f66270 */
[----:B------:R-:W-:Y:S02]  /*0280*/  IADD3 R9, R5, 0x180, RZ ;  /* 0x0000018005097810 */ /* 0x000fe40007ffe0ff */
[----:B-1----:R-:W-:Y:S02]  /*0290*/  @!P0 PRMT R10, RZ, 0x5410, R12 ;  /* 0x00005410ff0a8816 */ /* 0x002fe4000000000c */
[----:B------:R-:W-:Y:S01]  /*02a0*/  ISETP.GE.AND P1, PT, R9, R2, PT ;  /* 0x000000020900720c */ /* 0x000fe20003f26270 */
[----:B------:R-:W0:Y:S01]  /*02b0*/  @!P2 LDC.U16 R13, c[0x0][0x166] ;  /* 0x00005980ff0dab82 */ /* 0x000e220000000400 */
[----:B------:R-:W-:-:S07]  /*02c0*/  @!P0 IADD3 R5, R7, 0x80, RZ ;  /* 0x0000008007058810 */ /* 0x000fce0007ffe0ff */
[----:B----4-:R-:W1:Y:S01]  /*02d0*/  @!P3 LDC.U16 R14, c[0x0][0x166] ;  /* 0x00005980ff0ebb82 */ /* 0x010e620000000400 */
[----:B------:R-:W-:-:S07]  /*02e0*/  ISETP.GE.AND P4, PT, R5, R2, PT ;  /* 0x000000020500720c */ /* 0x000fce0003f86270 */
[----:B------:R-:W4:Y:S01]  /*02f0*/  @!P1 LDC.U16 R9, c[0x0][0x166] ;  /* 0x00005980ff099b82 */ /* 0x000f220000000400 */
[----:B------:R-:W-:Y:S01]  /*0300*/  BSSY B0, `(.L_x_547) ;  /* 0x000001b000007945 */ /* 0x000fe20003800000 */
[----:B0-----:R-:W-:Y:S02]  /*0310*/  @!P2 PRMT R13, RZ, 0x5410, R13 ;  /* 0x00005410ff0da816 */ /* 0x001fe4000000000d */
[----:B--2---:R-:W-:Y:S01]  /*0320*/  @!P0 PRMT R11, RZ, 0x5410, R6 ;  /* 0x00005410ff0b8816 */ /* 0x004fe20000000006 */
[----:B------:R-:W-:Y:S02]  /*0330*/  @!P0 IMAD R6, R0, 0x200, R7 ;  /* 0x0000020000068824 */ /* 0x000fe400078e0207 */
[----:B------:R-:W-:Y:S01]  /*0340*/  @!P0 IMAD.MOV.U32 R7, RZ, RZ, 0x2 ;  /* 0x00000002ff078424 */ /* 0x000fe200078e00ff */
[----:B------:R-:W-:-:S03]  /*0350*/  @!P0 FMNMX.FTZ R10, R10, R11, PT ;  /* 0x0000000b0a0a8209 */ /* 0x000fc60003810000 */
[----:B------:R-:W-:Y:S01]  /*0360*/  @!P0 IMAD.WIDE.U32 R6, R6, R7, c[0x0][0x168] ;  /* 0x00005a0006068625 */ /* 0x000fe200078e0007 */
[----:B------:R-:W-:-:S05]  /*0370*/  @!P0 F2FP.BF16.PACK_AB R10, RZ, R10 ;  /* 0x0000000aff0a823e */ /* 0x000fca00000010ff */
[----:B------:R0:W-:Y:S01]  /*0380*/  @!P0 STG.E.U16 [R6.64], R10 ;  /* 0x0000000a06008986 */ /* 0x0001e2000c101504 */
[----:B-1----:R-:W-:Y:S02]  /*0390*/  @!P3 PRMT R11, RZ, 0x5410, R14 ;  /* 0x00005410ff0bb816 */ /* 0x002fe4000000000e */
[----:B---3--:R-:W-:-:S04]  /*03a0*/  @!P2 PRMT R4, RZ, 0x5410, R4 ;  /* 0x00005410ff04a816 */ /* 0x008fc80000000004 */
[----:B------:R-:W-:-:S04]  /*03b0*/  @!P2 FMNMX.FTZ R4, R13, R4, PT ;  /* 0x000000040d04a209 */ /* 0x000fc80003810000 */
[----:B------:R-:W-:Y:S02]  /*03c0*/  @!P2 F2FP.BF16.PACK_AB R4, RZ, R4 ;  /* 0x00000004ff04a23e */ /* 0x000fe400000010ff */
[----:B------:R-:W-:-:S04]  /*03d0*/  @!P3 PRMT R8, RZ, 0x5410, R8 ;  /* 0x00005410ff08b816 */ /* 0x000fc80000000008 */
[----:B------:R-:W-:-:S04]  /*03e0*/  @!P3 FMNMX.FTZ R8, R11, R8, PT ;  /* 0x000000080b08b209 */ /* 0x000fc80003810000 */
[----:B------:R-:W-:Y:S01]  /*03f0*/  @!P3 F2FP.BF16.PACK_AB R8, RZ, R8 ;  /* 0x00000008ff08b23e */ /* 0x000fe200000010ff */
[----:B------:R-:W-:Y:S05]  /*0400*/  @P4 BRA `(.L_x_548) ;  /* 0x000000a000004947 */ /* 0x000fea0003800000 */
[----:B0---4-:R-:W-:Y:S01]  /*0410*/  IMAD R6, R0, 0x200, R5 ;  /* 0x0000020000067824 */ /* 0x011fe200078e0205 */
[----:B------:R-:W-:Y:S01]  /*0420*/  IADD3 R5, R5, 0x80, RZ ;  /* 0x0000008005057810 */ /* 0x000fe20007ffe0ff */
[----:B------:R-:W-:-:S03]  /*0430*/  IMAD.MOV.U32 R11, RZ, RZ, 0x2 ;  /* 0x00000002ff0b7424 */ /* 0x000fc600078e00ff */
[----:B------:R-:W-:Y:S01]  /*0440*/  ISETP.GE.AND P0, PT, R5, R2, PT ;  /* 0x000000020500720c */ /* 0x000fe20003f06270 */
[----:B------:R-:W-:-:S05]  /*0450*/  IMAD.WIDE.U32 R6, R6, R11, c[0x0][0x168] ;  /* 0x00005a0006067625 */ /* 0x000fca00078e000b */
[----:B------:R0:W-:Y:S07]  /*0460*/  STG.E.U16 [R6.64], R4 ;  /* 0x0000000406007986 */ /* 0x0001ee000c101504 */
[----:B------:R-:W-:Y:S01]  /*0470*/  @!P0 IMAD R10, R0, 0x200, R5 ;  /* 0x00000200000a8824 */ /* 0x000fe200078e0205 */
[----:B------:R-:W-:-:S03]  /*0480*/  @!P0 IADD3 R5, R5, 0x80, RZ ;  /* 0x0000008005058810 */ /* 0x000fc60007ffe0ff */
[----:B------:R-:W-:-:S05]  /*0490*/  @!P0 IMAD.WIDE.U32 R10, R10, R11, c[0x0][0x168] ;  /* 0x00005a000a0a8625 */ /* 0x000fca00078e000b */
[----:B------:R0:W-:Y:S02]  /*04a0*/  @!P0 STG.E.U16 [R10.64], R8 ;  /* 0x000000080a008986 */ /* 0x0001e4000c101504 */
.L_x_548:
[----:B0---4-:R-:W-:Y:S05]  /*04b0*/  BSYNC B0 ;  /* 0x0000000000007941 */ /* 0x011fea0003800000 */
.L_x_547:
[----:B------:R-:W-:Y:S02]  /*04c0*/  ISETP.GE.AND P0, PT, R5, R2, PT ;  /* 0x000000020500720c */ /* 0x000fe40003f06270 */
[----:B------:R-:W-:Y:S02]  /*04d0*/  @!P1 PRMT R2, RZ, 0x5410, R9 ;  /* 0x00005410ff029816 */ /* 0x000fe40000000009 */
[----:B-----5:R-:W-:-:S04]  /*04e0*/  @!P1 PRMT R3, RZ, 0x5410, R3 ;  /* 0x00005410ff039816 */ /* 0x020fc80000000003 */
[----:B------:R-:W-:-:S04]  /*04f0*/  @!P1 FMNMX.FTZ R3, R2, R3, PT ;  /* 0x0000000302039209 */ /* 0x000fc80003810000 */
[----:B------:R-:W-:Y:S01]  /*0500*/  @!P1 F2FP.BF16.PACK_AB R3, RZ, R3 ;  /* 0x00000003ff03923e */ /* 0x000fe200000010ff */
[----:B------:R-:W-:Y:S06]  /*0510*/  @P0 EXIT ;  /* 0x000000000000094d */ /* 0x000fec0003800000 */
[----:B------:R-:W-:Y:S01]  /*0520*/  IMAD R2, R0, 0x200, R5 ;  /* 0x0000020000027824 */ /* 0x000fe200078e0205 */
[----:B------:R-:W-:Y:S01]  /*0530*/  PRMT R0, R3, 0x7610, R0 ;  /* 0x0000761003007816 */ /* 0x000fe20000000000 */
[----:B------:R-:W-:-:S04]  /*0540*/  IMAD.MOV.U32 R5, RZ, RZ, 0x2 ;  /* 0x00000002ff057424 */ /* 0x000fc800078e00ff */
[----:B------:R-:W-:-:S05]  /*0550*/  IMAD.WIDE.U32 R2, R2, R5, c[0x0][0x168] ;  /* 0x00005a0002027625 */ /* 0x000fca00078e0005 */
[----:B------:R-:W-:Y:S01]  /*0560*/  STG.E.U16 [R2.64], R0 ;  /* 0x0000000002007986 */ /* 0x000fe2000c101504 */
[----:B------:R-:W-:Y:S05]  /*0570*/  EXIT ;  /* 0x000000000000794d */ /* 0x000fea0003800000 */
.L_x_549:
        /* <DEDUP_REMOVED lines=16> */
.L_x_39942:


//--------------------- .text._ZN2at6native29vectorized_elementwise_kernelILi2ENS0_13AUnaryFunctorIN3c108BFloat16ES4_S4_ZZZNS0_16fmin_kernel_cudaERNS_18TensorIteratorBaseEENKUlvE_clEvENKUlvE2_clEvEUlS4_S4_E_EESt5arrayIPcLm2EEEEviT0_T1_ --------------------------
	.section	.text._ZN2at6native29vectorized_elementwise_kernelILi2ENS0_13AUnaryFunctorIN3c108BFloat16ES4_S4_ZZZNS0_16fmin_kernel_cudaERNS_18TensorIteratorBaseEENKUlvE_clEvENKUlvE2_clEvEUlS4_S4_E_EESt5arrayIPcLm2EEEEviT0_T1_,"ax",@progbits
	.sectioninfo	@"SHI_REGISTERS=26"
	.align	128
        .global         _ZN2at6native29vectorized_elementwise_kernelILi2ENS0_13AUnaryFunctorIN3c108BFloat16ES4_S4_ZZZNS0_16fmin_kernel_cudaERNS_18TensorIteratorBaseEENKUlvE_clEvENKUlvE2_clEvEUlS4_S4_E_EESt5arrayIPcLm2EEEEviT0_T1_
        .type           _ZN2at6native29vectorized_elementwise_kernelILi2ENS0_13AUnaryFunctorIN3c108BFloat16ES4_S4_ZZZNS0_16fmin_kernel_cudaERNS_18TensorIteratorBaseEENKUlvE_clEvENKUlvE2_clEvEUlS4_S4_E_EESt5arrayIPcLm2EEEEviT0_T1_,@function
        .size           _ZN2at6native29vectorized_elementwise_kernelILi2ENS0_13AUnaryFunctorIN3c108BFloat16ES4_S4_ZZZNS0_16fmin_kernel_cudaERNS_18TensorIteratorBaseEENKUlvE_clEvENKUlvE2_clEvEUlS4_S4_E_EESt5arrayIPcLm2EEEEviT0_T1_,(.L_x_39943 - _ZN2at6native29vectorized_elementwise_kernelILi2ENS0_13AUnaryFunctorIN3c108BFloat16ES4_S4_ZZZNS0_16fmin_kernel_cudaERNS_18TensorIteratorBaseEENKUlvE_clEvENKUlvE2_clEvEUlS4_S4_E_EESt5arrayIPcLm2EEEEviT0_T1_)
        .other          _ZN2at6native29vectorized_elementwise_kernelILi2ENS0_13AUnaryFunctorIN3c108BFloat16ES4_S4_ZZZNS0_16fmin_kernel_cudaERNS_18TensorIteratorBaseEENKUlvE_clEvENKUlvE2_clEvEUlS4_S4_E_EESt5arrayIPcLm2EEEEviT0_T1_,@"STO_CUDA_ENTRY STV_DEFAULT"
_ZN2at6native29vectorized_elementwise_kernelILi2ENS0_13AUnaryFunctorIN3c108BFloat16ES4_S4_ZZZNS0_16fmin_kernel_cudaERNS_18TensorIteratorBaseEENKUlvE_clEvENKUlvE2_clEvEUlS4_S4_E_EESt5arrayIPcLm2EEEEviT0_T1_:
.text._ZN2at6native29vectorized_elementwise_kernelILi2ENS0_13AUnaryFunctorIN3c108BFloat16ES4_S4_ZZZNS0_16fmin_kernel_cudaERNS_18TensorIteratorBaseEENKUlvE_clEvENKUlvE2_clEvEUlS4_S4_E_EESt5arrayIPcLm2EEEEviT0_T1_:
[----:B------:R-:W-:Y:S02]  /*0000*/  IMAD.MOV.U32 R1, RZ, RZ, c[0x0][0x28] ;  /* 0x00000a00ff017624 */ /* 0x000fe400078e00ff */
[----:B------:R-:W0:Y:S01]  /*0010*/  S2R R0, SR_CTAID.X ;  /* 0x0000000000007919 */ /* 0x000e220000002500 */
[----:B------:R-:W-:Y:S01]  /*0020*/  ULDC.64 UR6, c[0x0][0x118] ;  /* 0x0000460000067ab9 */ /* 0x000fe20000000a00 */
[----:B0-----:R-:W-:-:S05]  /*0030*/  IMAD.SHL.U32 R0, R0, 0x400, RZ ;  /* 0x0000040000007824 */ /* 0x001fca00078e00ff */
[----:B------:R-:W-:-:S04]  /*0040*/  IADD3 R2, -R0, c[0x0][0x160], RZ ;  /* 0x0000580000027a10 */ /* 0x000fc80007ffe1ff */
[----:B------:R-:W-:-:S13]  /*0050*/  ISETP.GE.U32.AND P0, PT, R2, 0x400, PT ;  /* 0x000004000200780c */ /* 0x000fda0003f06070 */
[----:B------:R-:W-:Y:S05]  /*0060*/  @!P0 BRA `(.L_x_550) ;  /* 0x0000025000008947 */ /* 0x000fea0003800000 */
[----:B------:R-:W0:Y:S01]  /*0070*/  S2R R13, SR_TID.X ;  /* 0x00000000000d7919 */ /* 0x000e220000002100 */
[----:B------:R-:W-:-:S04]  /*0080*/  IMAD.MOV.U32 R15, RZ, RZ, 0x2 ;  /* 0x00000002ff0f7424 */ /* 0x000fc800078e00ff */
[----:B------:R-:W-:-:S06]  /*0090*/  IMAD.WIDE R2, R0, R15, c[0x0][0x170] ;  /* 0x00005c0000027625 */ /* 0x000fcc00078e020f */
[----:B0-----:R-:W-:-:S05]  /*00a0*/  IMAD.WIDE.U32 R4, R13, 0x4, R2 ;  /* 0x000000040d047825 */ /* 0x001fca00078e0002 */
[----:B------:R-:W2:Y:S04]  /*00b0*/  LDG.E R6, [R4.64] ;  /* 0x0000000604067981 */ /* 0x000ea8000c1e1900 */
[----:B------:R0:W3:Y:S04]  /*00c0*/  LDG.E R7, [R4.64+0x200] ;  /* 0x0002000604077981 */ /* 0x0000e8000c1e1900 */
[----:B------:R0:W4:Y:S04]  /*00d0*/  LDG.E R9, [R4.64+0x400] ;  /* 0x0004000604097981 */ /* 0x000128000c1e1900 */
[----:B------:R0:W5:Y:S01]  /*00e0*/  LDG.E R11, [R4.64+0x600] ;  /* 0x00060006040b7981 */ /* 0x000162000c1e1900 */
[----:B------:R-:W-:Y:S01]  /*00f0*/  ULDC.U16 UR4, c[0x0][0x166] ;  /* 0x0000598000047ab9 */ /* 0x000fe20000000400 */
[----:B------:R-:W-:Y:S01]  /*0100*/  IMAD.WIDE.U32 R2, R0, R15, c[0x0][0x168] ;  /* 0x00005a0000027625 */ /* 0x000fe200078e000f */
[----:B------:R-:W-:-:S05]  /*0110*/  UPRMT UR4, URZ, 0x5410, UR4 ;  /* 0x000054103f047896 */ /* 0x000fca0008000004 */
[----:B------:R-:W-:Y:S01]  /*0120*/  IMAD.WIDE R2, R13, 0x4, R2 ;  /* 0x000000040d027825 */ /* 0x000fe200078e0202 */
[--C-:B--2---:R-:W-:Y:S02]  /*0130*/  PRMT R0, RZ, 0x5410, R6.reuse ;  /* 0x00005410ff007816 */ /* 0x104fe40000000006 */
[----:B0-----:R-:W-:Y:S02]  /*0140*/  PRMT R4, RZ, 0x7610, R6 ;  /* 0x00007610ff047816 */ /* 0x001fe40000000006 */
[--C-:B---3--:R-:W-:Y:S02]  /*0150*/  PRMT R6, RZ, 0x5410, R7.reuse ;  /* 0x00005410ff067816 */ /* 0x108fe40000000007 */
[----:B------:R-:W-:Y:S02]  /*0160*/  PRMT R7, RZ, 0x7610, R7 ;  /* 0x00007610ff077816 */ /* 0x000fe40000000007 */
[--C-:B----4-:R-:W-:Y:S02]  /*0170*/  PRMT R8, RZ, 0x5410, R9.reuse ;  /* 0x00005410ff087816 */ /* 0x110fe40000000009 */
[----:B------:R-:W-:-:S02]  /*0180*/  PRMT R9, RZ, 0x7610, R9 ;  /* 0x00007610ff097816 */ /* 0x000fc40000000009 */
[--C-:B-----5:R-:W-:Y:S02]  /*0190*/  PRMT R10, RZ, 0x5410, R11.reuse ;  /* 0x00005410ff0a7816 */ /* 0x120fe4000000000b */
[----:B------:R-:W-:Y:S02]  /*01a0*/  PRMT R11, RZ, 0x7610, R11 ;  /* 0x00007610ff0b7816 */ /* 0x000fe4000000000b */
[----:B------:R-:W-:Y:S02]  /*01b0*/  FMNMX.FTZ R0, R0, UR4, PT ;  /* 0x0000000400007c09 */ /* 0x000fe4000b810000 */
[----:B------:R-:W-:Y:S02]  /*01c0*/  FMNMX.FTZ R5, R4, UR4, PT ;  /* 0x0000000404057c09 */ /* 0x000fe4000b810000 */
[----:B------:R-:W-:Y:S02]  /*01d0*/  FMNMX.FTZ R6, R6, UR4, PT ;  /* 0x0000000406067c09 */ /* 0x000fe4000b810000 */
[----:B------:R-:W-:-:S02]  /*01e0*/  FMNMX.FTZ R7, R7, UR4, PT ;  /* 0x0000000407077c09 */ /* 0x000fc4000b810000 */
[----:B------:R-:W-:Y:S02]  /*01f0*/  FMNMX.FTZ R8, R8, UR4, PT ;  /* 0x0000000408087c09 */ /* 0x000fe4000b810000 */
[----:B------:R-:W-:Y:S02]  /*0200*/  FMNMX.FTZ R9, R9, UR4, PT ;  /* 0x0000000409097c09 */ /* 0x000fe4000b810000 */
[----:B------:R-:W-:Y:S02]  /*0210*/  FMNMX.FTZ R10, R10, UR4, PT ;  /* 0x000000040a0a7c09 */ /* 0x000fe4000b810000 */
[----:B------:R-:W-:Y:S02]  /*0220*/  FMNMX.FTZ R11, R11, UR4, PT ;  /* 0x000000040b0b7c09 */ /* 0x000fe4000b810000 */
[----:B------:R-:W-:Y:S02]  /*0230*/  F2FP.BF16.PACK_AB R5, R5, R0 ;  /* 0x000000000505723e */ /* 0x000fe400000010ff */
[----:B------:R-:W-:-:S02]  /*0240*/  F2FP.BF16.PACK_AB R7, R7, R6 ;  /* 0x000000060707723e */ /* 0x000fc400000010ff */
[----:B------:R-:W-:Y:S01]  /*0250*/  F2FP.BF16.PACK_AB R9, R9, R8 ;  /* 0x000000080909723e */ /* 0x000fe200000010ff */
[----:B------:R-:W-:Y:S01]  /*0260*/  STG.E [R2.64], R5 ;  /* 0x0000000502007986 */ /* 0x000fe2000c101906 */
[----:B------:R-:W-:-:S03]  /*0270*/  F2FP.BF16.PACK_AB R11, R11, R10 ;  /* 0x0000000a0b0b723e */ /* 0x000fc600000010ff */
[----:B------:R-:W-:Y:S04]  /*0280*/  STG.E [R2.64+0x200], R7 ;  /* 0x0002000702007986 */ /* 0x000fe8000c101906 */
[----:B------:R-:W-:Y:S04]  /*0290*/  STG.E [R2.64+0x400], R9 ;  /* 0x0004000902007986 */ /* 0x000fe8000c101906 */
[----:B------:R-:W-:Y:S01]  /*02a0*/  STG.E [R2.64+0x600], R11 ;  /* 0x0006000b02007986 */ /* 0x000fe2000c101906 */
[----:B------:R-:W-:Y:S05]  /*02b0*/  EXIT ;  /* 0x000000000000794d */ /* 0x000fea0003800000 */
.L_x_550:
[----:B------:R-:W0:Y:S01]  /*02c0*/  S2R R9, SR_TID.X ;  /* 0x0000000000097919 */ /* 0x000e220000002100 */
[----:B------:R-:W-:-:S02]  /*02d0*/  PRMT R7, RZ, 0x7610, R7 ;  /* 0x00007610ff077816 */ /* 0x000fc40000000007 */
[----:B0-----:R-:W-:Y:S01]  /*02e0*/  ISETP.GE.AND P0, PT, R9, R2, PT ;  /* 0x000000020900720c */ /* 0x001fe20003f06270 */
[----:B------:R-:W-:-:S12]  /*02f0*/  IMAD.MOV.U32 R11, RZ, RZ, R9 ;  /* 0x000000ffff0b7224 */ /* 0x000fd800078e0009 */
[----:B------:R-:W-:Y:S01]  /*0300*/  @!P0 IMAD.IADD R18, R0, 0x1, R11 ;  /* 0x0000000100128824 */ /* 0x000fe200078e020b */
[----:B------:R-:W-:Y:S01]  /*0310*/  @!P0 IADD3 R11, R11, 0x80, RZ ;  /* 0x000000800b0b8810 */ /* 0x000fe20007ffe0ff */
[----:B------:R-:W-:-:S03]  /*0320*/  @!P0 IMAD.MOV.U32 R19, RZ, RZ, 0x2 ;  /* 0x00000002ff138424 */ /* 0x000fc600078e00ff */
[----:B------:R-:W-:-:S13]  /*0330*/  ISETP.GE.AND P5, PT, R11, R2, PT ;  /* 0x000000020b00720c */ /* 0x000fda0003fa6270 */
[----:B------:R-:W-:Y:S01]  /*0340*/  @!P5 IMAD.IADD R12, R0, 0x1, R11 ;  /* 0x00000001000cd824 */ /* 0x000fe200078e020b */
[----:B------:R-:W-:Y:S01]  /*0350*/  @!P5 IADD3 R11, R11, 0x80, RZ ;  /* 0x000000800b0bd810 */ /* 0x000fe20007ffe0ff */
[----:B------:R-:W-:-:S03]  /*0360*/  @!P5 IMAD.MOV.U32 R13, RZ, RZ, 0x2 ;  /* 0x00000002ff0dd424 */ /* 0x000fc600078e00ff */
[----:B------:R-:W-:Y:S01]  /*0370*/  ISETP.GE.AND P1, PT, R11, R2, PT ;  /* 0x000000020b00720c */ /* 0x000fe20003f26270 */
[----:B------:R-:W-:-:S05]  /*0380*/  @!P5 IMAD.WIDE.U32 R12, R12, R13, c[0x0][0x170] ;  /* 0x00005c000c0cd625 */ /* 0x000fca00078e000d */
[----:B------:R0:W2:Y:S07]  /*0390*/  @!P5 LDG.E.U16 R7, [R12.64] ;  /* 0x000000060c07d981 */ /* 0x0000ae000c1e1500 */
[----:B------:R-:W-:Y:S01]  /*03a0*/  @!P1 IMAD.IADD R4, R0, 0x1, R11 ;  /* 0x0000000100049824 */ /* 0x000fe200078e020b */
[----:B------:R-:W-:-:S04]  /*03b0*/  @!P1 IADD3 R11, R11, 0x80, RZ ;  /* 0x000000800b0b9810 */ /* 0x000fc80007ffe0ff */
[----:B------:R-:W-:-:S13]  /*03c0*/  ISETP.GE.AND P4, PT, R11, R2, PT ;  /* 0x000000020b00720c */ /* 0x000fda0003f86270 */
[----:B------:R-:W-:Y:S01]  /*03d0*/  @!P4 IMAD.IADD R14, R0, 0x1, R11 ;  /* 0x00000001000ec824 */ /* 0x000fe200078e020b */
[----:B------:R-:W-:-:S04]  /*03e0*/  @!P4 IADD3 R11, R11, 0x80, RZ ;  /* 0x000000800b0bc810 */ /* 0x000fc80007ffe0ff */
[----:B------:R-:W-:-:S13]  /*03f0*/  ISETP.GE.AND P3, PT, R11, R2, PT ;  /* 0x000000020b00720c */ /* 0x000fda0003f66270 */
[----:B------:R-:W-:Y:S01]  /*0400*/  @!P3 IMAD.IADD R8, R0, 0x1, R11 ;  /* 0x000000010008b824 */ /* 0x000fe200078e020b */
[----:B------:R-:W-:-:S04]  /*0410*/  @!P3 IADD3 R11, R11, 0x80, RZ ;  /* 0x000000800b0bb810 */ /* 0x000fc80007ffe0ff */
[----:B------:R-:W-:Y:S01]  /*0420*/  ISETP.GE.AND P2, PT, R11, R2, PT ;  /* 0x000000020b00720c */ /* 0x000fe20003f46270 */
[----:B------:R-:W-:Y:S01]  /*0430*/  @!P0 IMAD.WIDE.U32 R18, R18, R19, c[0x0][0x170] ;  /* 0x00005c0012128625 */ /* 0x000fe200078e0013 */
[----:B------:R-:W-:-:S06]  /*0440*/  PRMT R6, RZ, 0x7610, R6 ;  /* 0x00007610ff067816 */ /* 0x000fcc0000000006 */
[----:B------:R1:W3:Y:S05]  /*0450*/  @!P0 LDG.E.U16 R6, [R18.64] ;  /* 0x0000000612068981 */ /* 0x0002ea000c1e1500 */
[----:B------:R-:W-:Y:S01]  /*0460*/  @!P2 IMAD.IADD R16, R0, 0x1, R11 ;  /* 0x000000010010a824 */ /* 0x000fe200078e020b */
[----:B------:R-:W-:-:S04]  /*0470*/  @!P2 IADD3 R11, R11, 0x80, RZ ;  /* 0x000000800b0ba810 */ /* 0x000fc80007ffe0ff */
[----:B------:R-:W-:Y:S01]  /*0480*/  ISETP.GE.AND P6, PT, R11, R2, PT ;  /* 0x000000020b00720c */ /* 0x000fe20003fc6270 */
[----:B------:R-:W-:-:S12]  /*0490*/  @!P1 IMAD.MOV.U32 R15, RZ, RZ, 0x2 ;  /* 0x00000002ff0f9424 */ /* 0x000fd800078e00ff */
[----:B------:R-:W-:Y:S01]  /*04a0*/  @!P6 IMAD.IADD R20, R0, 0x1, R11 ;  /* 0x000000010014e824 */ /* 0x000fe200078e020b */
[----:B------:R-:W-:-:S04]  /*04b0*/  @!P6 IADD3 R11, R11, 0x80, RZ ;  /* 0x000000800b0be810 */ /* 0x000fc80007ffe0ff */
[----:B------:R-:W-:Y:S01]  /*04c0*/  ISETP.GE.AND P5, PT, R11, R2, PT ;  /* 0x000000020b00720c */ /* 0x000fe20003fa6270 */
[----:B------:R-:W-:Y:S02]  /*04d0*/  @!P4 IMAD.MOV.U32 R17, RZ, RZ, 0x2 ;  /* 0x00000002ff11c424 */ /* 0x000fe400078e00ff */
[----:B------:R-:W-:Y:S01]  /*04e0*/  @!P3 IMAD.MOV.U32 R21, RZ, RZ, 0x2 ;  /* 0x00000002ff15b424 */ /* 0x000fe200078e00ff */
[----:B------:R-:W-:Y:S01]  /*04f0*/  PRMT R3, RZ, 0x7610, R3 ;  /* 0x00007610ff037816 */ /* 0x000fe20000000003 */
[----:B0-----:R-:W-:-:S04]  /*0500*/  @!P1 IMAD.WIDE.U32 R12, R4, R15, c[0x0][0x170] ;  /* 0x00005c00040c9625 */ /* 0x001fc800078e000f */
[----:B------:R-:W-:Y:S01]  /*0510*/  @!P4 IMAD.WIDE.U32 R14, R14, R17, c[0x0][0x170] ;  /* 0x00005c000e0ec625 */ /* 0x000fe200078e0011 */
[----:B------:R-:W-:Y:S01]  /*0520*/  PRMT R10, RZ, 0x7610, R10 ;  /* 0x00007610ff0a7816 */ /* 0x000fe2000000000a */
[----:B------:R0:W4:Y:S02]  /*0530*/  @!P1 LDG.E.U16 R3, [R12.64] ;  /* 0x000000060c039981 */ /* 0x000124000c1e1500 */
[----:B------:R-:W-:Y:S02]  /*0540*/  @!P2 IMAD.MOV.U32 R17, RZ, RZ, 0x2 ;  /* 0x00000002ff11a424 */ /* 0x000fe400078e00ff */
[----:B-1----:R-:W-:Y:S01]  /*0550*/  @!P3 IMAD.WIDE.U32 R18, R8, R21, c[0x0][0x170] ;  /* 0x00005c000812b625 */ /* 0x002fe200078e0015 */
[----:B------:R-:W-:-:S03]  /*0560*/  PRMT R5, RZ, 0x7610, R5 ;  /* 0x00007610ff057816 */ /* 0x000fc60000000005 */
[----:B------:R-:W-:Y:S02]  /*0570*/  @!P6 IMAD.MOV.U32 R21, RZ, RZ, 0x2 ;  /* 0x00000002ff15e424 */ /* 0x000fe400078e00ff */
[--C-:B------:R-:W-:Y:S02]  /*0580*/  @!P5 IMAD.IADD R22, R0, 0x1, R11.reuse ;  /* 0x000000010016d824 */ /* 0x100fe400078e020b */
[----:B------:R-:W-:Y:S01]  /*0590*/  @!P5 IMAD.MOV.U32 R23, RZ, RZ, 0x2 ;  /* 0x00000002ff17d424 */ /* 0x000fe200078e00ff */
[----:B------:R-:W-:Y:S01]  /*05a0*/  PRMT R4, RZ, 0x7610, R4 ;  /* 0x00007610ff047816 */ /* 0x000fe20000000004 */
[----:B------:R-:W-:Y:S01]  /*05b0*/  @!P2 IMAD.WIDE.U32 R16, R16, R17, c[0x0][0x170] ;  /* 0x00005c001010a625 */ /* 0x000fe200078e0011 */
[----:B------:R-:W-:Y:S01]  /*05c0*/  PRMT R8, RZ, 0x7610, R8 ;  /* 0x00007610ff087816 */ /* 0x000fe20000000008 */
[----:B------:R1:W5:Y:S01]  /*05d0*/  @!P4 LDG.E.U16 R5, [R14.64] ;  /* 0x000000060e05c981 */ /* 0x000362000c1e1500 */
[----:B------:R-:W-:Y:S01]  /*05e0*/  PRMT R11, RZ, 0x7610, R11 ;  /* 0x00007610ff0b7816 */ /* 0x000fe2000000000b */
[----:B------:R-:W-:-:S02]  /*05f0*/  @!P6 IMAD.WIDE.U32 R20, R20, R21, c[0x0][0x170] ;  /* 0x00005c001414e625 */ /* 0x000fc400078e0015 */
[----:B------:R1:W5:Y:S02]  /*0600*/  @!P2 LDG.E.U16 R10, [R16.64] ;  /* 0x00000006100aa981 */ /* 0x000364000c1e1500 */
[----:B0-----:R-:W-:Y:S02]  /*0610*/  @!P5 IMAD.WIDE.U32 R12, R22, R23, c[0x0][0x170] ;  /* 0x00005c00160cd625 */ /* 0x001fe400078e0017 */
[----:B------:R0:W5:Y:S04]  /*0620*/  @!P3 LDG.E.U16 R4, [R18.64] ;  /* 0x000000061204b981 */ /* 0x000168000c1e1500 */
[----:B------:R-:W5:Y:S04]  /*0630*/  @!P6 LDG.E.U16 R8, [R20.64] ;  /* 0x000000061408e981 */ /* 0x000f68000c1e1500 */
[----:B------:R0:W5:Y:S01]  /*0640*/  @!P5 LDG.E.U16 R11, [R12.64] ;  /* 0x000000060c0bd981 */ /* 0x000162000c1e1500 */
[----:B-1----:R-:W-:-:S04]  /*0650*/  IADD3 R15, R9, 0x80, RZ ;  /* 0x00000080090f7810 */ /* 0x002fc80007ffe0ff */
[----:B------:R-:W-:Y:S01]  /*0660*/  ISETP.GE.AND P6, PT, R15, R2, PT ;  /* 0x000000020f00720c */ /* 0x000fe20003fc6270 */
[----:B------:R-:W1:-:S12]  /*0670*/  @!P0 LDC.U16 R14, c[0x0][0x166] ;  /* 0x00005980ff0e8b82 */ /* 0x000e580000000400 */
[----:B0-----:R-:W0:Y:S01]  /*0680*/  @!P6 LDC.U16 R18, c[0x0][0x166] ;  /* 0x00005980ff12eb82 */ /* 0x001e220000000400 */
[C---:B------:R-:W-:Y:S02]  /*0690*/  IADD3 R15, R9.reuse, 0x100, RZ ;  /* 0x00000100090f7810 */ /* 0x040fe40007ffe0ff */
[----:B------:R-:W-:Y:S02]  /*06a0*/  IADD3 R19, R9, 0x280, RZ ;  /* 0x0000028009137810 */ /* 0x000fe40007ffe0ff */
[----:B------:R-:W-:Y:S02]  /*06b0*/  ISETP.GE.AND P1, PT, R15, R2, PT ;  /* 0x000000020f00720c */ /* 0x000fe40003f26270 */
[C---:B------:R-:W-:Y:S02]  /*06c0*/  IADD3 R17, R9.reuse, 0x180, RZ ;  /* 0x0000018009117810 */ /* 0x040fe40007ffe0ff */
[C---:B------:R-:W-:Y:S02]  /*06d0*/  IADD3 R15, R9.reuse, 0x200, RZ ;  /* 0x00000200090f7810 */ /* 0x040fe40007ffe0ff */
[----:B------:R-:W-:-:S02]  /*06e0*/  IADD3 R13, R9, 0x300, RZ ;  /* 0x00000300090d7810 */ /* 0x000fc40007ffe0ff */
[-C--:B------:R-:W-:Y:S02]  /*06f0*/  ISETP.GE.AND P4, PT, R19, R2.reuse, PT ;  /* 0x000000021300720c */ /* 0x080fe40003f86270 */
[-C--:B------:R-:W-:Y:S02]  /*0700*/  ISETP.GE.AND P2, PT, R17, R2.reuse, PT ;  /* 0x000000021100720c */ /* 0x080fe40003f46270 */
[----:B0-----:R-:W-:Y:S02]  /*0710*/  @!P6 PRMT R12, RZ, 0x5410, R18 ;  /* 0x00005410ff0ce816 */ /* 0x001fe40000000012 */
[-C--:B------:R-:W-:Y:S02]  /*0720*/  ISETP.GE.AND P3, PT, R15, R2.reuse, PT ;  /* 0x000000020f00720c */ /* 0x080fe40003f66270 */
[----:B------:R-:W-:Y:S01]  /*0730*/  ISETP.GE.AND P5, PT, R13, R2, PT ;  /* 0x000000020d00720c */ /* 0x000fe20003fa6270 */
[----:B------:R-:W0:Y:S08]  /*0740*/  @!P1 LDC.U16 R18, c[0x0][0x166] ;  /* 0x00005980ff129b82 */ /* 0x000e300000000400 */
[----:B------:R-:W0:Y:S08]  /*0750*/  @!P4 LDC.U16 R16, c[0x0][0x166] ;  /* 0x00005980ff10cb82 */ /* 0x000e300000000400 */
[----:B------:R-:W1:Y:S08]  /*0760*/  @!P2 LDC.U16 R17, c[0x0][0x166] ;  /* 0x00005980ff11ab82 */ /* 0x000e700000000400 */
[----:B------:R-:W1:Y:S08]  /*0770*/  @!P3 LDC.U16 R15, c[0x0][0x166] ;  /* 0x00005980ff0fbb82 */ /* 0x000e700000000400 */
[----:B------:R-:W1:Y:S01]  /*0780*/  @!P5 LDC.U16 R13, c[0x0][0x166] ;  /* 0x00005980ff0ddb82 */ /* 0x000e620000000400 */
[----:B0-----:R-:W-:Y:S01]  /*0790*/  @!P1 PRMT R18, RZ, 0x5410, R18 ;  /* 0x00005410ff129816 */ /* 0x001fe20000000012 */
[----:B------:R-:W-:Y:S01]  /*07a0*/  BSSY B0, `(.L_x_551) ;  /* 0x0000055000007945 */ /* 0x000fe20003800000 */
[----:B------:R-:W-:Y:S01]  /*07b0*/  BSSY B1, `(.L_x_552) ;  /* 0x000004c000017945 */ /* 0x000fe20003800000 */
[----:B-1----:R-:W-:-:S02]  /*07c0*/  @!P3 PRMT R15, RZ, 0x5410, R15 ;  /* 0x00005410ff0fb816 */ /* 0x002fc4000000000f */
[----:B------:R-:W-:Y:S02]  /*07d0*/  @!P5 PRMT R13, RZ, 0x5410, R13 ;  /* 0x00005410ff0dd816 */ /* 0x000fe4000000000d */
[----:B--2---:R-:W-:-:S04]  /*07e0*/  @!P6 PRMT R7, RZ, 0x5410, R7 ;  /* 0x00005410ff07e816 */ /* 0x004fc80000000007 */
[----:B------:R-:W-:Y:S02]  /*07f0*/  @!P6 FMNMX.FTZ R12, R7, R12, PT ;  /* 0x0000000c070ce209 */ /* 0x000fe40003810000 */
[----:B------:R-:W-:Y:S02]  /*0800*/  IADD3 R7, R9, 0x380, RZ ;  /* 0x0000038009077810 */ /* 0x000fe40007ffe0ff */
[----:B------:R-:W-:Y:S02]  /*0810*/  @!P6 F2FP.BF16.PACK_AB R12, RZ, R12 ;  /* 0x0000000cff0ce23e */ /* 0x000fe400000010ff */
[----:B------:R-:W-:Y:S02]  /*0820*/  ISETP.GE.AND P6, PT, R7, R2, PT ;  /* 0x000000020700720c */ /* 0x000fe40003fc6270 */
[----:B------:R-:W-:Y:S01]  /*0830*/  @!P0 PRMT R7, RZ, 0x5410, R14 ;  /* 0x00005410ff078816 */ /* 0x000fe2000000000e */
[----:B------:R-:W-:Y:S01]  /*0840*/  @!P0 IMAD.MOV.U32 R14, RZ, RZ, 0x2 ;  /* 0x00000002ff0e8424 */ /* 0x000fe200078e00ff */
[----:B---3--:R-:W-:-:S04]  /*0850*/  @!P0 PRMT R6, RZ, 0x5410, R6 ;  /* 0x00005410ff068816 */ /* 0x008fc80000000006 */
[----:B------:R-:W-:Y:S01]  /*0860*/  @!P0 FMNMX.FTZ R6, R6, R7, PT ;  /* 0x0000000706068209 */ /* 0x000fe20003810000 */
[----:B------:R-:W-:-:S03]  /*0870*/  @!P0 IMAD.IADD R7, R0, 0x1, R9 ;  /* 0x0000000100078824 */ /* 0x000fc600078e0209 */
[----:B------:R-:W-:Y:S01]  /*0880*/  @!P0 F2FP.BF16.PACK_AB R19, RZ, R6 ;  /* 0x00000006ff13823e */ /* 0x000fe200000010ff */
[----:B------:R-:W-:Y:S02]  /*0890*/  @!P0 IMAD.WIDE.U32 R6, R7, R14, c[0x0][0x168] ;  /* 0x00005a0007068625 */ /* 0x000fe400078e000e */
[----:B------:R-:W0:Y:S01]  /*08a0*/  @!P6 LDC.U16 R14, c[0x0][0x166] ;  /* 0x00005980ff0eeb82 */ /* 0x000e220000000400 */
[----:B------:R-:W-:Y:S02]  /*08b0*/  @!P0 IADD3 R9, R9, 0x80, RZ ;  /* 0x0000008009098810 */ /* 0x000fe40007ffe0ff */
[----:B------:R1:W-:Y:S02]  /*08c0*/  @!P0 STG.E.U16 [R6.64], R19 ;  /* 0x0000001306008986 */ /* 0x0003e4000c101506 */
[----:B------:R-:W-:Y:S02]  /*08d0*/  ISETP.GE.AND P0, PT, R9, R2, PT ;  /* 0x000000020900720c */ /* 0x000fe40003f06270 */
[----:B-1----:R-:W-:-:S02]  /*08e0*/  @!P4 PRMT R7, RZ, 0x5410, R16 ;  /* 0x00005410ff07c816 */ /* 0x002fc40000000010 */
[----:B------:R-:W-:Y:S02]  /*08f0*/  @!P2 PRMT R6, RZ, 0x5410, R17 ;  /* 0x00005410ff06a816 */ /* 0x000fe40000000011 */
[----:B----4-:R-:W-:Y:S02]  /*0900*/  @!P1 PRMT R3, RZ, 0x5410, R3 ;  /* 0x00005410ff039816 */ /* 0x010fe40000000003 */
[----:B0-----:R-:W-:Y:S02]  /*0910*/  @!P6 PRMT R14, RZ, 0x5410, R14 ;  /* 0x00005410ff0ee816 */ /* 0x001fe4000000000e */
[----:B------:R-:W-:Y:S02]  /*0920*/  @!P1 FMNMX.FTZ R3, R3, R18, PT ;  /* 0x0000001203039209 */ /* 0x000fe40003810000 */
[----:B-----5:R-:W-:Y:S02]  /*0930*/  @!P2 PRMT R5, RZ, 0x5410, R5 ;  /* 0x00005410ff05a816 */ /* 0x020fe40000000005 */
[----:B------:R-:W-:-:S02]  /*0940*/  @!P4 PRMT R10, RZ, 0x5410, R10 ;  /* 0x00005410ff0ac816 */ /* 0x000fc4000000000a */
[----:B------:R-:W-:Y:S02]  /*0950*/  @!P3 PRMT R4, RZ, 0x5410, R4 ;  /* 0x00005410ff04b816 */ /* 0x000fe40000000004 */
[----:B------:R-:W-:Y:S02]  /*0960*/  @!P4 FMNMX.FTZ R10, R10, R7, PT ;  /* 0x000000070a0ac209 */ /* 0x000fe40003810000 */
[----:B------:R-:W-:Y:S02]  /*0970*/  @!P5 PRMT R8, RZ, 0x5410, R8 ;  /* 0x00005410ff08d816 */ /* 0x000fe40000000008 */
[----:B------:R-:W-:Y:S02]  /*0980*/  @!P6 PRMT R11, RZ, 0x5410, R11 ;  /* 0x00005410ff0be816 */ /* 0x000fe4000000000b */
[----:B------:R-:W-:Y:S02]  /*0990*/  @!P2 FMNMX.FTZ R5, R5, R6, PT ;  /* 0x000000060505a209 */ /* 0x000fe40003810000 */
[----:B------:R-:W-:-:S02]  /*09a0*/  @!P3 FMNMX.FTZ R4, R4, R15, PT ;  /* 0x0000000f0404b209 */ /* 0x000fc40003810000 */
[----:B------:R-:W-:Y:S02]  /*09b0*/  @!P1 F2FP.BF16.PACK_AB R7, RZ, R3 ;  /* 0x00000003ff07923e */ /* 0x000fe400000010ff */
[----:B------:R-:W-:Y:S02]  /*09c0*/  @!P5 FMNMX.FTZ R8, R8, R13, PT ;  /* 0x0000000d0808d209 */ /* 0x000fe40003810000 */
[----:B------:R-:W-:Y:S02]  /*09d0*/  @!P6 FMNMX.FTZ R3, R11, R14, PT ;  /* 0x0000000e0b03e209 */ /* 0x000fe40003810000 */
[----:B------:R-:W-:Y:S02]  /*09e0*/  @!P2 F2FP.BF16.PACK_AB R13, RZ, R5 ;  /* 0x00000005ff0da23e */ /* 0x000fe400000010ff */
[----:B------:R-:W-:Y:S02]  /*09f0*/  @!P3 F2FP.BF16.PACK_AB R6, RZ, R4 ;  /* 0x00000004ff06b23e */ /* 0x000fe400000010ff */
[----:B------:R-:W-:-:S02]  /*0a00*/  @!P4 F2FP.BF16.PACK_AB R5, RZ, R10 ;  /* 0x0000000aff05c23e */ /* 0x000fc400000010ff */
[----:B------:R-:W-:Y:S02]  /*0a10*/  @!P5 F2FP.BF16.PACK_AB R4, RZ, R8 ;  /* 0x00000008ff04d23e */ /* 0x000fe400000010ff */
[----:B------:R-:W-:Y:S01]  /*0a20*/  @!P6 F2FP.BF16.PACK_AB R3, RZ, R3 ;  /* 0x00000003ff03e23e */ /* 0x000fe200000010ff */
[----:B------:R-:W-:Y:S05]  /*0a30*/  @P0 BRA `(.L_x_553) ;  /* 0x000000c000000947 */ /* 0x000fea0003800000 */
[----:B------:R-:W-:Y:S01]  /*0a40*/  IMAD.IADD R10, R0, 0x1, R9 ;  /* 0x00000001000a7824 */ /* 0x000fe200078e0209 */
[----:B------:R-:W-:Y:S01]  /*0a50*/  IADD3 R9, R9, 0x80, RZ ;  /* 0x0000008009097810 */ /* 0x000fe20007ffe0ff */
[----:B------:R-:W-:-:S03]  /*0a60*/  IMAD.MOV.U32 R11, RZ, RZ, 0x2 ;  /* 0x00000002ff0b7424 */ /* 0x000fc600078e00ff */
[----:B------:R-:W-:Y:S01]  /*0a70*/  ISETP.GE.AND P0, PT, R9, R2, PT ;  /* 0x000000020900720c */ /* 0x000fe20003f06270 */
[----:B------:R-:W-:-:S05]  /*0a80*/  IMAD.WIDE.U32 R10, R10, R11, c[0x0][0x168] ;  /* 0x00005a000a0a7625 */ /* 0x000fca00078e000b */
[----:B------:R0:W-:Y:S07]  /*0a90*/  STG.E.U16 [R10.64], R12 ;  /* 0x0000000c0a007986 */ /* 0x0001ee000c101506 */
[----:B------:R-:W-:Y:S05]  /*0aa0*/  @P0 BRA `(.L_x_554) ;  /* 0x000000c000000947 */ /* 0x000fea0003800000 */
[----:B0-----:R-:W-:Y:S01]  /*0ab0*/  IMAD.IADD R10, R0, 0x1, R9 ;  /* 0x00000001000a7824 */ /* 0x001fe200078e0209 */
[----:B------:R-:W-:Y:S01]  /*0ac0*/  IADD3 R9, R9, 0x80, RZ ;  /* 0x0000008009097810 */ /* 0x000fe20007ffe0ff */
[----:B------:R-:W-:-:S04]  /*0ad0*/  IMAD.MOV.U32 R11, RZ, RZ, 0x2 ;  /* 0x00000002ff0b7424 */ /* 0x000fc800078e00ff */
[----:B------:R-:W-:-:S05]  /*0ae0*/  IMAD.WIDE.U32 R10, R10, R11, c[0x0][0x168] ;  /* 0x00005a000a0a7625 */ /* 0x000fca00078e000b */
[----:B------:R0:W-:Y:S02]  /*0af0*/  STG.E.U16 [R10.64], R7 ;  /* 0x000000070a007986 */ /* 0x0001e4000c101506 */
.L_x_553:
[----:B------:R-:W-:-:S13]  /*0b00*/  ISETP.GE.AND P0, PT, R9, R2, PT ;  /* 0x000000020900720c */ /* 0x000fda0003f06270 */
[----:B------:R-:W-:Y:S05]  /*0b10*/  @P0 BRA `(.L_x_555) ;  /* 0x000000d000000947 */ /* 0x000fea0003800000 */
[----:B0-----:R-:W-:Y:S01]  /*0b20*/  IMAD.IADD R10, R0, 0x1, R9 ;  /* 0x00000001000a7824 */ /* 0x001fe200078e0209 */
[----:B------:R-:W-:Y:S01]  /*0b30*/  IADD3 R9, R9, 0x80, RZ ;  /* 0x0000008009097810 */ /* 0x000fe20007ffe0ff */
[----:B------:R-:W-:-:S04]  /*0b40*/  IMAD.MOV.U32 R11, RZ, RZ, 0x2 ;  /* 0x00000002ff0b7424 */ /* 0x000fc800078e00ff */
[----:B------:R-:W-:-:S05]  /*0b50*/  IMAD.WIDE.U32 R10, R10, R11, c[0x0][0x168] ;  /* 0x00005a000a0a7625 */ /* 0x000fca00078e000b */
[----:B------:R0:W-:Y:S02]  /*0b60*/  STG.E.U16 [R10.64], R13 ;  /* 0x0000000d0a007986 */ /* 0x0001e4000c101506 */
.L_x_554:
[----:B------:R-:W-:-:S13]  /*0b70*/  ISETP.GE.AND P0, PT, R9, R2, PT ;  /* 0x000000020900720c */ /* 0x000fda0003f06270 */
[----:B------:R-:W-:Y:S05]  /*0b80*/  @P0 BRA `(.L_x_556) ;  /* 0x000000e000000947 */ /* 0x000fea0003800000 */
[----:B------:R-:W-:Y:S01]  /*0b90*/  IMAD.IADD R7, R0, 0x1, R9 ;  /* 0x0000000100077824 */ /* 0x000fe200078e0209 */
[----:B0-----:R-:W-:Y:S01]  /*0ba0*/  PRMT R10, R6, 0x7610, R10 ;  /* 0x00007610060a7816 */ /* 0x001fe2000000000a */
[----:B------:R-:W-:Y:S01]  /*0bb0*/  IMAD.MOV.U32 R8, RZ, RZ, 0x2 ;  /* 0x00000002ff087424 */ /* 0x000fe200078e00ff */
[----:B------:R-:W-:-:S03]  /*0bc0*/  IADD3 R9, R9, 0x80, RZ ;  /* 0x0000008009097810 */ /* 0x000fc60007ffe0ff */
[----:B------:R-:W-:-:S05]  /*0bd0*/  IMAD.WIDE.U32 R6, R7, R8, c[0x0][0x168] ;  /* 0x00005a0007067625 */ /* 0x000fca00078e0008 */
[----:B------:R0:W-:Y:S02]  /*0be0*/  STG.E.U16 [R6.64], R10 ;  /* 0x0000000a06007986 */ /* 0x0001e4000c101506 */
.L_x_555:
[----:B------:R-:W-:-:S13]  /*0bf0*/  ISETP.GE.AND P0, PT, R9, R2, PT ;  /* 0x000000020900720c */ /* 0x000fda0003f06270 */
[----:B------:R-:W-:Y:S01]  /*0c00*/  @P0 BREAK B1 ;  /* 0x0000000000010942 */ /* 0x000fe20003800000 */
[----:B------:R-:W-:Y:S05]  /*0c10*/  @P0 BRA `(.L_x_557) ;  /* 0x000000d000000947 */ /* 0x000fea0003800000 */
[----:B0-----:R-:W-:Y:S01]  /*0c20*/  IMAD.IADD R6, R0, 0x1, R9 ;  /* 0x0000000100067824 */ /* 0x001fe200078e0209 */
[----:B------:R-:W-:Y:S01]  /*0c30*/  IADD3 R9, R9, 0x80, RZ ;  /* 0x0000008009097810 */ /* 0x000fe20007ffe0ff */
[----:B------:R-:W-:-:S04]  /*0c40*/  IMAD.MOV.U32 R7, RZ, RZ, 0x2 ;  /* 0x00000002ff077424 */ /* 0x000fc800078e00ff */
[----:B------:R-:W-:-:S05]  /*0c50*/  IMAD.WIDE.U32 R6, R6, R7, c[0x0][0x168] ;  /* 0x00005a0006067625 */ /* 0x000fca00078e0007 */
[----:B------:R0:W-:Y:S02]  /*0c60*/  STG.E.U16 [R6.64], R5 ;  /* 0x0000000506007986 */ /* 0x0001e4000c101506 */
.L_x_556:
[----:B------:R-:W-:Y:S05]  /*0c70*/  BSYNC B1 ;  /* 0x0000000000017941 */ /* 0x000fea0003800000 */
.L_x_552:
[----:B------:R-:W-:Y:S02]  /*0c80*/  ISETP.GE.AND P0, PT, R9, R2, PT ;  /* 0x000000020900720c */ /* 0x000fe40003f06270 */
[----:B0-----:R-:W-:-:S11]  /*0c90*/  PRMT R7, R4, 0x7610, R7 ;  /* 0x0000761004077816 */ /* 0x001fd60000000007 */
[----:B------:R-:W-:Y:S01]  /*0ca0*/  @!P0 IMAD.IADD R5, R0, 0x1, R9 ;  /* 0x0000000100058824 */ /* 0x000fe200078e0209 */
[----:B------:R-:W-:Y:S01]  /*0cb0*/  @!P0 IADD3 R9, R9, 0x80, RZ ;  /* 0x0000008009098810 */ /* 0x000fe20007ffe0ff */
[----:B------:R-:W-:-:S04]  /*0cc0*/  @!P0 IMAD.MOV.U32 R6, RZ, RZ, 0x2 ;  /* 0x00000002ff068424 */ /* 0x000fc800078e00ff */
[----:B------:R-:W-:-:S05]  /*0cd0*/  @!P0 IMAD.WIDE.U32 R4, R5, R6, c[0x0][0x168] ;  /* 0x00005a0005048625 */ /* 0x000fca00078e0006 */
[----:B------:R0:W-:Y:S02]  /*0ce0*/  @!P0 STG.E.U16 [R4.64], R7 ;  /* 0x0000000704008986 */ /* 0x0001e4000c101506 */
.L_x_557:
[----:B------:R-:W-:Y:S05]  /*0cf0*/  BSYNC B0 ;  /* 0x0000000000007941 */ /* 0x000fea0003800000 */
.L_x_551:
[----:B------:R-:W-:Y:S01]  /*0d00*/  WARPSYNC 0xffffffff ;  /* 0xffffffff00007948 */ /* 0x000fe20003800000 */
[----:B------:R-:W-:-:S13]  /*0d10*/  ISETP.GE.AND P0, PT, R9, R2, PT ;  /* 0x000000020900720c */ /* 0x000fda0003f06270 */
[----:B------:R-:W-:Y:S05]  /*0d20*/  @P0 EXIT ;  /* 0x000000000000094d */ /* 0x000fea0003800000 */
[----:B------:R-:W-:Y:S01]  /*0d30*/  IMAD.IADD R2, R0, 0x1, R9 ;  /* 0x0000000100027824 */ /* 0x000fe200078e0209 */
[----:B------:R-:W-:Y:S01]  /*0d40*/  PRMT R0, R3, 0x7610, R0 ;  /* 0x0000761003007816 */ /* 0x000fe20000000000 */
[----:B0-----:R-:W-:-:S04]  /*0d50*/  IMAD.MOV.U32 R5, RZ, RZ, 0x2 ;  /* 0x00000002ff057424 */ /* 0x001fc800078e00ff */
[----:B------:R-:W-:-:S05]  /*0d60*/  IMAD.WIDE.U32 R2, R2, R5, c[0x0][0x168] ;  /* 0x00005a0002027625 */ /* 0x000fca00078e0005 */
[----:B------:R-:W-:Y:S01]  /*0d70*/  STG.E.U16 [R2.64], R0 ;  /* 0x0000000002007986 */ /* 0x000fe2000c101506 */
[----:B------:R-:W-:Y:S05]  /*0d80*/  EXIT ;  /* 0x000000000000794d */ /* 0x000fea0003800000 */
.L_x_558:
        /* <DEDUP_REMOVED lines=15> */
.L_x_39943:


//--------------------- .text._ZN2at6native29vectorized_elementwise_kernelILi4ENS0_13AUnaryFunctorIN3c108BFloat16ES4_S4_ZZZNS0_16fmin_kernel_cudaERNS_18TensorIteratorBaseEENKUlvE_clEvENKUlvE2_clEvEUlS4_S4_E_EESt5arrayIPcLm2EEEEviT0_T1_ --------------------------
	.section	.text._ZN2at6native29vectorized_elementwise_kernelILi4ENS0_13AUnaryFunctorIN3c108BFloat16ES4_S4_ZZZNS0_16fmin_kernel_cudaERNS_18TensorIteratorBaseEENKUlvE_clEvENKUlvE2_clEvEUlS4_S4_E_EESt5arrayIPcLm2EEEEviT0_T1_,"ax",@progbits
	.sectioninfo	@"SHI_REGISTERS=26"
	.align	128
        .global         _ZN2at6native29vectorized_elementwise_kernelILi4ENS0_13AUnaryFunctorIN3c108BFloat16ES4_S4_ZZZNS0_16fmin_kernel_cudaERNS_18TensorIteratorBaseEENKUlvE_clEvENKUlvE2_clEvEUlS4_S4_E_EESt5arrayIPcLm2EEEEviT0_T1_
        .type           _ZN2at6native29vectorized_elementwise_kernelILi4ENS0_13AUnaryFunctorIN3c108BFloat16ES4_S4_ZZZNS0_16fmin_kernel_cudaERNS_18TensorIteratorBaseEENKUlvE_clEvENKUlvE2_clEvEUlS4_S4_E_EESt5arrayIPcLm2EEEEviT0_T1_,@function
        .size           _ZN2at6native29vectorized_elementwise_kernelILi4ENS0_13AUnaryFunctorIN3c108BFloat16ES4_S4_ZZZNS0_16fmin_kernel_cudaERNS_18TensorIteratorBaseEENKUlvE_clEvENKUlvE2_clEvEUlS4_S4_E_EESt5arrayIPcLm2EEEEviT0_T1_,(.L_x_39944 - _ZN2at6native29vectorized_elementwise_kernelILi4ENS0_13AUnaryFunctorIN3c108BFloat16ES4_S4_ZZZNS0_16fmin_kernel_cudaERNS_18TensorIteratorBaseEENKUlvE_clEvENKUlvE2_clEvEUlS4_S4_E_EESt5arrayIPcLm2EEEEviT0_T1_)
        .other          _ZN2at6native29vectorized_elementwise_kernelILi4ENS0_13AUnaryFunctorIN3c108BFloat16ES4_S4_ZZZNS0_16fmin_kernel_cudaERNS_18TensorIteratorBaseEENKUlvE_clEvENKUlvE2_clEvEUlS4_S4_E_EESt5arrayIPcLm2EEEEviT0_T1_,@"STO_CUDA_ENTRY STV_DEFAULT"
_ZN2at6native29vectorized_elementwise_kernelILi4ENS0_13AUnaryFunctorIN3c108BFloat16ES4_S4_ZZZNS0_16fmin_kernel_cudaERNS_18TensorIteratorBaseEENKUlvE_clEvENKUlvE2_clEvEUlS4_S4_E_EESt5arrayIPcLm2EEEEviT0_T1_:
.text._ZN2at6native29vectorized_elementwise_kernelILi4ENS0_13AUnaryFunctorIN3c108BFloat16ES4_S4_ZZZNS0_16fmin_kernel_cudaERNS_18TensorIteratorBaseEENKUlvE_clEvENKUlvE2_clEvEUlS4_S4_E_EESt5arrayIPcLm2EEEEviT0_T1_:
        /* <DEDUP_REMOVED lines=11> */
[----:B------:R-:W2:Y:S04]  /*00b0*/  LDG.E.64 R6, [R4.64] ;  /* 0x0000000604067981 */ /* 0x000ea8000c1e1b00 */
[----:B------:R0:W3:Y:S01]  /*00c0*/  LDG.E.64 R10, [R4.64+0x400] ;  /* 0x00040006040a7981 */ /* 0x0000e2000c1e1b00 */
[----:B------:R-:W-:Y:S01]  /*00d0*/  IMAD.WIDE.U32 R2, R0, R13, c[0x0][0x168] ;  /* 0x00005a0000027625 */ /* 0x000fe200078e000d */
[----:B------:R-:W-:Y:S02]  /*00e0*/  ULDC.U16 UR4, c[0x0][0x166] ;  /* 0x0000598000047ab9 */ /* 0x000fe40000000400 */
[----:B------:R-:W-:-:S03]  /*00f0*/  UPRMT UR4, URZ, 0x5410, UR4 ;  /* 0x000054103f047896 */ /* 0x000fc60008000004 */
[----:B------:R-:W-:Y:S01]  /*0100*/  IMAD.WIDE R2, R9, 0x8, R2 ;  /* 0x0000000809027825 */ /* 0x000fe200078e0202 */
[--C-:B--2---:R-:W-:Y:S02]  /*0110*/  PRMT R0, RZ, 0x5410, R6.reuse ;  /* 0x00005410ff007816 */ /* 0x104fe40000000006 */
[----:B0-----:R-:W-:Y:S02]  /*0120*/  PRMT R4, RZ, 0x7610, R6 ;  /* 0x00007610ff047816 */ /* 0x001fe40000000006 */
[--C-:B---3--:R-:W-:Y:S02]  /*0130*/  PRMT R8, RZ, 0x5410, R10.reuse ;  /* 0x00005410ff087816 */ /* 0x108fe4000000000a */
[----:B------:R-:W-:Y:S02]  /*0140*/  PRMT R9, RZ, 0x7610, R10 ;  /* 0x00007610ff097816 */ /* 0x000fe4000000000a */
[----:B------:R-:W-:Y:S02]  /*0150*/  PRMT R6, RZ, 0x5410, R7 ;  /* 0x00005410ff067816 */ /* 0x000fe40000000007 */
[----:B------:R-:W-:-:S02]  /*0160*/  PRMT R10, RZ, 0x5410, R11 ;  /* 0x00005410ff0a7816 */ /* 0x000fc4000000000b */
[----:B------:R-:W-:Y:S02]  /*0170*/  PRMT R7, RZ, 0x7610, R7 ;  /* 0x00007610ff077816 */ /* 0x000fe40000000007 */
        /* <DEDUP_REMOVED lines=11> */
[----:B------:R-:W-:Y:S02]  /*0230*/  F2FP.BF16.PACK_AB R5, R7, R6 ;  /* 0x000000060705723e */ /* 0x000fe400000010ff */
[----:B------:R-:W-:-:S03]  /*0240*/  F2FP.BF16.PACK_AB R9, R11, R10 ;  /* 0x0000000a0b09723e */ /* 0x000fc600000010ff */
[----:B------:R-:W-:Y:S04]  /*0250*/  STG.E.64 [R2.64], R4 ;  /* 0x0000000402007986 */ /* 0x000fe8000c101b06 */
[----:B------:R-:W-:Y:S01]  /*0260*/  STG.E.64 [R2.64+0x400], R8 ;  /* 0x0004000802007986 */ /* 0x000fe2000c101b06 */
[----:B------:R-:W-:Y:S05]  /*0270*/  EXIT ;  /* 0x000000000000794d */ /* 0x000fea0003800000 */
.L_x_559:
[----:B------:R-:W0:Y:S01]  /*0280*/  S2R R9, SR_TID.X ;  /* 0x0000000000097919 */ /* 0x000e220000002100 */
[----:B------:R-:W-:Y:S02]  /*0290*/  PRMT R7, RZ, 0x7610, R7 ;  /* 0x00007610ff077816 */ /* 0x000fe40000000007 */
        /* <DEDUP_REMOVED lines=130> */
.L_x_562:
[----:B------:R-:W-:-:S13]  /*0ac0*/  ISETP.GE.AND P0, PT, R9, R2, PT ;  /* 0x000000020900720c */ /* 0x000fda0003f06270 */
[----:B------:R-:W-:Y:S05]  /*0ad0*/  @P0 BRA `(.L_x_564) ;  /* 0x000000d000000947 */ /* 0x000fea0003800000 */
[----:B0-----:R-:W-:Y:S01]  /*0ae0*/  IMAD.IADD R10, R0, 0x1, R9 ;  /* 0x00000001000a7824 */ /* 0x001fe200078e0209 */
[----:B------:R-:W-:Y:S01]  /*0af0*/  IADD3 R9, R9, 0x80, RZ ;  /* 0x0000008009097810 */ /* 0x000fe20007ffe0ff */
[----:B------:R-:W-:-:S04]  /*0b00*/  IMAD.MOV.U32 R11, RZ, RZ, 0x2 ;  /* 0x00000002ff0b7424 */ /* 0x000fc800078e00ff */
[----:B------:R-:W-:-:S05]  /*0b10*/  IMAD.WIDE.U32 R10, R10, R11, c[0x0][0x168] ;  /* 0x00005a000a0a7625 */ /* 0x000fca00078e000b */
[----:B------:R0:W-:Y:S02]  /*0b20*/  STG.E.U16 [R10.64], R13 ;  /* 0x0000000d0a007986 */ /* 0x0001e4000c101506 */
.L_x_563:
        /* <DEDUP_REMOVED lines=8> */
.L_x_564:
        /* <DEDUP_REMOVED lines=8> */
.L_x_565:
[----:B------:R-:W-:Y:S05]  /*0c30*/  BSYNC B1 ;  /* 0x0000000000017941 */ /* 0x000fea0003800000 */
.L_x_561:
[----:B------:R-:W-:Y:S02]  /*0c40*/  ISETP.GE.AND P0, PT, R9, R2, PT ;  /* 0x000000020900720c */ /* 0x000fe40003f06270 */
[----:B0-----:R-:W-:-:S11]  /*0c50*/  PRMT R7, R4, 0x7610, R7 ;  /* 0x0000761004077816 */ /* 0x001fd60000000007 */
[----:B------:R-:W-:Y:S01]  /*0c60*/  @!P0 IMAD.IADD R5, R0, 0x1, R9 ;  /* 0x0000000100058824 */ /* 0x000fe200078e0209 */
[----:B------:R-:W-:Y:S01]  /*0c70*/  @!P0 IADD3 R9, R9, 0x80, RZ ;  /* 0x0000008009098810 */ /* 0x000fe20007ffe0ff */
[----:B------:R-:W-:-:S04]  /*0c80*/  @!P0 IMAD.MOV.U32 R6, RZ, RZ, 0x2 ;  /* 0x00000002ff068424 */ /* 0x000fc800078e00ff */
[----:B------:R-:W-:-:S05]  /*0c90*/  @!P0 IMAD.WIDE.U32 R4, R5, R6, c[0x0][0x168] ;  /* 0x00005a0005048625 */ /* 0x000fca00078e0006 */
[----:B------:R0:W-:Y:S02]  /*0ca0*/  @!P0 STG.E.U16 [R4.64], R7 ;  /* 0x0000000704008986 */ /* 0x0001e4000c101506 */
.L_x_566:
[----:B------:R-:W-:Y:S05]  /*0cb0*/  BSYNC B0 ;  /* 0x0000000000007941 */ /* 0x000fea0003800000 */
.L_x_560:
        /* <DEDUP_REMOVED lines=9> */
.L_x_567:
        /* <DEDUP_REMOVED lines=11> */
.L_x_39944:


//--------------------- .text._ZN2at6native29vectorized_elementwise_kernelILi8ENS0_13AUnaryFunctorIN3c108BFloat16ES4_S4_ZZZNS0_16fmin_kernel_cudaERNS_18TensorIteratorBaseEENKUlvE_clEvENKUlvE2_clEvEUlS4_S4_E_EESt5arrayIPcLm2EEEEviT0_T1_ --------------------------
	.section	.text._ZN2at6native29vectorized_elementwise_kernelILi8ENS0_13AUnaryFunctorIN3c108BFloat16ES4_S4_ZZZNS0_16fmin_kernel_cudaERNS_18TensorIteratorBaseEENKUlvE_clEvENKUlvE2_clEvEUlS4_S4_E_EESt5arrayIPcLm2EEEEviT0_T1_,"ax",@progbits
	.sectioninfo	@"SHI_REGISTERS=4"
	.align	128
        .global         _ZN2at6native29vectorized_elementwise_kernelILi8ENS0_13AUnaryFunctorIN3c108BFloat16ES4_S4_ZZZNS0_16fmin_kernel_cudaERNS_18TensorIteratorBaseEENKUlvE_clEvENKUlvE2_clEvEUlS4_S4_E_EESt5arrayIPcLm2EEEEviT0_T1_
        .type           _ZN2at6native29vectorized_elementwise_kernelILi8ENS0_13AUnaryFunctorIN3c108BFloat16ES4_S4_ZZZNS0_16fmin_kernel_cudaERNS_18TensorIteratorBaseEENKUlvE_clEvENKUlvE2_clEvEUlS4_S4_E_EESt5arrayIPcLm2EEEEviT0_T1_,@function
        .size           _ZN2at6native29vectorized_elementwise_kernelILi8ENS0_13AUnaryFunctorIN3c108BFloat16ES4_S4_ZZZNS0_16fmin_kernel_cudaERNS_18TensorIteratorBaseEENKUlvE_clEvENKUlvE2_clEvEUlS4_S4_E_EESt5arrayIPcLm2EEEEviT0_T1_,(.L_x_39945 - _ZN2at6native29vectorized_elementwise_kernelILi8ENS0_13AUnaryFunctorIN3c108BFloat16ES4_S4_ZZZNS0_16fmin_kernel_cudaERNS_18TensorIteratorBaseEENKUlvE_clEvENKUlvE2_clEvEUlS4_S4_E_EESt5arrayIPcLm2EEEEviT0_T1_)
        .other          _ZN2at6native29vectorized_elementwise_kernelILi8ENS0_13AUnaryFunctorIN3c108BFloat16ES4_S4_ZZZNS0_16fmin_kernel_cudaERNS_18TensorIteratorBaseEENKUlvE_clEvENKUlvE2_clEvEUlS4_S4_E_EESt5arrayIPcLm2EEEEviT0_T1_,@"STO_CUDA_ENTRY STV_DEFAULT"
_ZN2at6native29vectorized_elementwise_kernelILi8ENS0_13AUnaryFunctorIN3c108BFloat16ES4_S4_ZZZNS0_16fmin_kernel_cudaERNS_18TensorIteratorBaseEENKUlvE_clEvENKUlvE2_clEvEUlS4_S4_E_EESt5arrayIPcLm2EEEEviT0_T1_:
.text._ZN2at6native29vectorized_elementwise_kernelILi8ENS0_13AUnaryFunctorIN3c108BFloat16ES4_S4_ZZZNS0_16fmin_kernel_cudaERNS_18TensorIteratorBaseEENKUlvE_clEvENKUlvE2_clEvEUlS4_S4_E_EESt5arrayIPcLm2EEEEviT0_T1_:
[----:B------:R-:W-:Y:S02]  /*0000*/  MOV R1, c[0x0][0x28] ;  /* 0x00000a0000017a02 */ /* 0x000fe40000000f00 */
[----:B------:R-:W-:Y:S05]  /*0010*/  EXIT ;  /* 0x000000000000794d */ /* 0x000fea0003800000 */
.L_x_568:
        /* <DEDUP_REMOVED lines=14> */
.L_x_39945:


//--------------------- .text._ZN2at6native18elementwise_kernelILi128ELi4EZNS0_15gpu_kernel_implINS0_13BinaryFunctorIN3c108BFloat16ES5_S5_ZZZNS0_16fmin_kernel_cudaERNS_18TensorIteratorBaseEENKUlvE_clEvENKUlvE2_clEvEUlS5_S5_E_EEEEvS7_RKT_EUliE_EEviT1_ --------------------------
	.section	.text._ZN2at6native18elementwise_kernelILi128ELi4EZNS0_15gpu_kernel_implINS0_13BinaryFunctorIN3c108BFloat16ES5_S5_ZZZNS0_16fmin_kernel_cudaERNS_18TensorIteratorBaseEENKUlvE_clEvENKUlvE2_clEvEUlS5_S5_E_EEEEvS7_RKT_EUliE_EEviT1_,"ax",@progbits
	.sectioninfo	@"SHI_REGISTERS=26"
	.align	128
        .global         _ZN2at6native18elementwise_kernelILi128ELi4EZNS0_15gpu_kernel_implINS0_13BinaryFunctorIN3c108BFloat16ES5_S5_ZZZNS0_16fmin_kernel_cudaERNS_18TensorIteratorBaseEENKUlvE_clEvENKUlvE2_clEvEUlS5_S5_E_EEEEvS7_RKT_EUliE_EEviT1_
        .type           _ZN2at6native18elementwise_kernelILi128ELi4EZNS0_15gpu_kernel_implINS0_13BinaryFunctorIN3c108BFloat16ES5_S5_ZZZNS0_16fmin_kernel_cudaERNS_18TensorIteratorBaseEENKUlvE_clEvENKUlvE2_clEvEUlS5_S5_E_EEEEvS7_RKT_EUliE_EEviT1_,@function
        .size           _ZN2at6native18elementwise_kernelILi128ELi4EZNS0_15gpu_kernel_implINS0_13BinaryFunctorIN3c108BFloat16ES5_S5_ZZZNS0_16fmin_kernel_cudaERNS_18TensorIteratorBaseEENKUlvE_clEvENKUlvE2_clEvEUlS5_S5_E_EEEEvS7_RKT_EUliE_EEviT1_,(.L_x_39946 - _ZN2at6native18elementwise_kernelILi128ELi4EZNS0_15gpu_kernel_implINS0_13BinaryFunctorIN3c108BFloat16ES5_S5_ZZZNS0_16fmin_kernel_cudaERNS_18TensorIteratorBaseEENKUlvE_clEvENKUlvE2_clEvEUlS5_S5_E_EEEEvS7_RKT_EUliE_EEviT1_)
        .other          _ZN2at6native18elementwise_kernelILi128ELi4EZNS0_15gpu_kernel_implINS0_13BinaryFunctorIN3c108BFloat16ES5_S5_ZZZNS0_16fmin_kernel_cudaERNS_18TensorIteratorBaseEENKUlvE_clEvENKUlvE2_clEvEUlS5_S5_E_EEEEvS7_RKT_EUliE_EEviT1_,@"STO_CUDA_ENTRY STV_DEFAULT"
_ZN2at6native18elementwise_kernelILi128ELi4EZNS0_15gpu_kernel_implINS0_13BinaryFunctorIN3c108BFloat16ES5_S5_ZZZNS0_16fmin_kernel_cudaERNS_18TensorIteratorBaseEENKUlvE_clEvENKUlvE2_clEvEUlS5_S5_E_EEEEvS7_RKT_EUliE_EEviT1_:
.text._ZN2at6native18elementwise_kernelILi128ELi4EZNS0_15gpu_kernel_implINS0_13BinaryFunctorIN3c108BFloat16ES5_S5_ZZZNS0_16fmin_kernel_cudaERNS_18TensorIteratorBaseEENKUlvE_clEvENKUlvE2_clEvEUlS5_S5_E_EEEEvS7_RKT_EUliE_EEviT1_:
        /* <DEDUP_REMOVED lines=10> */
[----:B------:R-:W-:Y:S02]  /*00a0*/  IMAD.MOV.U32 R0, RZ, RZ, RZ ;  /* 0x000000ffff007224 */ /* 0x000fe400078e00ff */
[----:B------:R-:W-:-:S08]  /*00b0*/  IMAD.MOV.U32 R16, RZ, RZ, RZ ;  /* 0x000000ffff107224 */ /* 0x000fd000078e00ff */
        /* <DEDUP_REMOVED lines=8> */
[C---:B------:R-:W-:Y:S02]  /*0140*/  IMAD R16, R23.reuse, c[0x0][0x298], RZ ;  /* 0x0000a60017107a24 */ /* 0x040fe400078e02ff */
        /* <DEDUP_REMOVED lines=10> */
[C---:B------:R-:W-:Y:S02]  /*01f0*/  IMAD R16, R5.reuse, c[0x0][0x2a4], R16 ;  /* 0x0000a90005107a24 */ /* 0x040fe400078e0210 */
        /* <DEDUP_REMOVED lines=223> */
[----:B------:R-:W-:-:S04]  /*0ff0*/  IMAD.MOV.U32 R2, RZ, RZ, RZ ;  /* 0x000000ffff027224 */ /* 0x000fc800078e00ff */
[----:B------:R-:W-:-:S05]  /*1000*/  IMAD.HI.U32 R2, R3, c[0x0][0x290], R2 ;  /* 0x0000a40003027a27 */ /* 0x000fca00078e0002 */
[----:B------:R-:W-:-:S05]  /*1010*/  SHF.R.U32.HI R2, RZ, c[0x0][0x294], R2 ;  /* 0x0000a500ff027a19 */ /* 0x000fca0000011602 */
[----:B------:R-:W-:-:S04]  /*1020*/  IMAD.MOV R2, RZ, RZ, -R2 ;  /* 0x000000ffff027224 */ /* 0x000fc800078e0a02 */
[----:B------:R-:W-:-:S04]  /*1030*/  IMAD R3, R2, c[0x0][0x28c], R3 ;  /* 0x0000a30002037a24 */ /* 0x000fc800078e0203 */
[C---:B------:R-:W-:Y:S02]  /*1040*/  IMAD R16, R3.reuse, c[0x0][0x3b8], R16 ;  /* 0x0000ee0003107a24 */ /* 0x040fe400078e0210 */
[C---:B------:R-:W-:Y:S02]  /*1050*/  IMAD R0, R3.reuse, c[0x0][0x3bc], R0 ;  /* 0x0000ef0003007a24 */ /* 0x040fe400078e0200 */
[----:B------:R-:W-:Y:S02]  /*1060*/  IMAD R22, R3, c[0x0][0x3c0], R22 ;  /* 0x0000f00003167a24 */ /* 0x000fe400078e0216 */
.L_x_571:
        /* <DEDUP_REMOVED lines=21> */
.L_x_575:
[----:B------:R-:W2:Y:S02]  /*11c0*/  LDG.E.U8 R2, [R2.64] ;  /* 0x0000002402027981 */ /* 0x000ea4000c1e1100 */
[----:B--2---:R-:W0:Y:S02]  /*11d0*/  I2F.U16 R0, R2 ;  /* 0x0000000200007306 */ /* 0x004e240000101000 */
[----:B0-----:R-:W-:-:S04]  /*11e0*/  F2FP.BF16.PACK_AB R0, RZ, R0 ;  /* 0x00000000ff00723e */ /* 0x001fc800000010ff */
[----:B------:R-:W-:Y:S01]  /*11f0*/  PRMT R23, R0, 0x7610, R23 ;  /* 0x0000761000177816 */ /* 0x000fe20000000017 */
[----:B------:R-:W-:Y:S05]  /*1200*/  BRA `(.L_x_577) ;  /* 0x00000f0000007947 */ /* 0x000fea0003800000 */
.L_x_574:
        /* <DEDUP_REMOVED lines=11> */
.L_x_579:
[----:B------:R-:W2:Y:S02]  /*12c0*/  LDG.E R2, [R2.64] ;  /* 0x0000002402027981 */ /* 0x000ea4000c1e1900 */
[----:B--2---:R-:W0:Y:S02]  /*12d0*/  I2F R0, R2 ;  /* 0x0000000200007306 */ /* 0x004e240000201400 */
[----:B0-----:R-:W-:-:S04]  /*12e0*/  F2FP.BF16.PACK_AB R0, RZ, R0 ;  /* 0x00000000ff00723e */ /* 0x001fc800000010ff */
[----:B------:R-:W-:Y:S01]  /*12f0*/  PRMT R23, R0, 0x7610, R23 ;  /* 0x0000761000177816 */ /* 0x000fe20000000017 */
[----:B------:R-:W-:Y:S05]  /*1300*/  BRA `(.L_x_577) ;  /* 0x00000e0000007947 */ /* 0x000fea0003800000 */
.L_x_578:
[----:B------:R-:W2:Y:S02]  /*1310*/  LDG.E.U16 R2, [R2.64] ;  /* 0x0000002402027981 */ /* 0x000ea4000c1e1500 */
[----:B--2---:R-:W0:Y:S02]  /*1320*/  I2F.S16 R0, R2 ;  /* 0x0000000200007306 */ /* 0x004e240000101400 */
[----:B0-----:R-:W-:-:S04]  /*1330*/  F2FP.BF16.PACK_AB R0, RZ, R0 ;  /* 0x00000000ff00723e */ /* 0x001fc800000010ff */
[----:B------:R-:W-:Y:S01]  /*1340*/  PRMT R23, R0, 0x7610, R23 ;  /* 0x0000761000177816 */ /* 0x000fe20000000017 */
[----:B------:R-:W-:Y:S05]  /*1350*/  BRA `(.L_x_577) ;  /* 0x00000db000007947 */ /* 0x000fea0003800000 */
.L_x_573:
        /* <DEDUP_REMOVED lines=9> */
.L_x_581:
[----:B------:R-:W2:Y:S02]  /*13f0*/  LDG.E.U16 R0, [R2.64] ;  /* 0x0000002402007981 */ /* 0x000ea4000c1e1500 */
[----:B--2---:R-:W-:-:S05]  /*1400*/  HADD2.F32 R0, -RZ, R0.H0_H0 ;  /* 0x20000000ff007230 */ /* 0x004fca0000004100 */
[----:B------:R-:W-:-:S04]  /*1410*/  F2FP.BF16.PACK_AB R0, RZ, R0 ;  /* 0x00000000ff00723e */ /* 0x000fc800000010ff */
[----:B------:R-:W-:Y:S01]  /*1420*/  PRMT R23, R0, 0x7610, R23 ;  /* 0x0000761000177816 */ /* 0x000fe20000000017 */
[----:B------:R-:W-:Y:S05]  /*1430*/  BRA `(.L_x_577) ;  /* 0x00000cd000007947 */ /* 0x000fea0003800000 */
.L_x_580:
        /* <DEDUP_REMOVED lines=9> */
.L_x_583:
[----:B------:R-:W2:Y:S02]  /*14d0*/  LDG.E.U16 R2, [R2.64] ;  /* 0x0000002402027981 */ /* 0x000ea4000c1e1500 */
[----:B--2---:R-:W-:-:S05]  /*14e0*/  HADD2.F32 R0, -RZ, R2.H0_H0 ;  /* 0x20000002ff007230 */ /* 0x004fca0000004100 */
[----:B------:R-:W-:-:S04]  /*14f0*/  F2FP.BF16.PACK_AB R0, RZ, R0 ;  /* 0x00000000ff00723e */ /* 0x000fc800000010ff */
[----:B------:R-:W-:Y:S01]  /*1500*/  PRMT R23, R0, 0x7610, R23 ;  /* 0x0000761000177816 */ /* 0x000fe20000000017 */
[----:B------:R-:W-:Y:S05]  /*1510*/  BRA `(.L_x_577) ;  /* 0x00000bf000007947 */ /* 0x000fea0003800000 */
.L_x_582:
[----:B------:R-:W2:Y:S02]  /*1520*/  LDG.E.64 R2, [R2.64] ;  /* 0x0000002402027981 */ /* 0x000ea4000c1e1b00 */
[----:B--2---:R-:W0:Y:S01]  /*1530*/  F2F.F32.F64 R0, R2 ;  /* 0x0000000200007310 */ /* 0x004e220000301000 */
[----:B------:R-:W0:-:S14]  /*1540*/  DSETP.GEU.AND P0, PT, |R2|, c[0x2][0x0], PT ;  /* 0x008000000200762a */ /* 0x000e1c0003f0e200 */
[----:B0-----:R-:W-:-:S05]  /*1550*/  @!P0 FMUL R0, R0, 1.175494350822287508e-38 ;  /* 0x0080000000008820 */ /* 0x001fca0000400000 */
[----:B------:R-:W-:-:S04]  /*1560*/  F2FP.BF16.PACK_AB R0, RZ, R0 ;  /* 0x00000000ff00723e */ /* 0x000fc800000010ff */
[----:B------:R-:W-:Y:S01]  /*1570*/  PRMT R23, R0, 0x7610, R23 ;  /* 0x0000761000177816 */ /* 0x000fe20000000017 */
[----:B------:R-:W-:Y:S05]  /*1580*/  BRA `(.L_x_577) ;  /* 0x00000b8000007947 */ /* 0x000fea0003800000 */
.L_x_572:
        /* <DEDUP_REMOVED lines=14> */
.L_x_586:
[----:B------:R-:W2:Y:S02]  /*1670*/  LDG.E.64 R2, [R2.64] ;  /* 0x0000002402027981 */ /* 0x000ea4000c1e1b00 */
[----:B--2---:R-:W0:Y:S01]  /*1680*/  F2F.F32.F64 R0, R2 ;  /* 0x0000000200007310 */ /* 0x004e220000301000 */
[----:B------:R-:W0:-:S14]  /*1690*/  DSETP.GEU.AND P0, PT, |R2|, c[0x2][0x0], PT ;  /* 0x008000000200762a */ /* 0x000e1c0003f0e200 */
[----:B0-----:R-:W-:-:S05]  /*16a0*/  @!P0 FMUL R0, R0, 1.175494350822287508e-38 ;  /* 0x0080000000008820 */ /* 0x001fca0000400000 */
[----:B------:R-:W-:-:S04]  /*16b0*/  F2FP.BF16.PACK_AB R0, RZ, R0 ;  /* 0x00000000ff00723e */ /* 0x000fc800000010ff */
[----:B------:R-:W-:Y:S01]  /*16c0*/  PRMT R23, R0, 0x7610, R23 ;  /* 0x0000761000177816 */ /* 0x000fe20000000017 */
[----:B------:R-:W-:Y:S05]  /*16d0*/  BRA `(.L_x_577) ;  /* 0x00000a3000007947 */ /* 0x000fea0003800000 */
.L_x_585:
        /* <DEDUP_REMOVED lines=28> */
.L_x_588:
        /* <DEDUP_REMOVED lines=15> */
.L_x_587:
[----:B------:R0:W5:Y:S01]  /*1990*/  LDG.E.U16 R23, [R2.64] ;  /* 0x0000002402177981 */ /* 0x000162000c1e1500 */
[----:B------:R-:W-:Y:S05]  /*19a0*/  BRA `(.L_x_577) ;  /* 0x0000076000007947 */ /* 0x000fea0003800000 */
.L_x_584:
        /* <DEDUP_REMOVED lines=12> */
.L_x_591:
        /* <DEDUP_REMOVED lines=21> */
.L_x_595:
[----:B------:R-:W-:Y:S05]  /*1bc0*/  BSYNC B1 ;  /* 0x0000000000017941 */ /* 0x000fea0003800000 */
.L_x_594:
[----:B------:R-:W-:Y:S01]  /*1bd0*/  LEA R3, R0, 0x3b800000, 0x17 ;  /* 0x3b80000000037811 */ /* 0x000fe200078eb8ff */
[----:B------:R-:W-:-:S05]  /*1be0*/  IMAD.SHL.U32 R0, R2, 0x100000, RZ ;  /* 0x0010000002007824 */ /* 0x000fca00078e00ff */
[----:B------:R-:W-:Y:S02]  /*1bf0*/  LOP3.LUT R0, R3, R0, R4, 0xfe, !PT ;  /* 0x0000000003007212 */ /* 0x000fe400078efe04 */
.L_x_593:
[----:B------:R-:W-:Y:S05]  /*1c00*/  BSYNC B0 ;  /* 0x0000000000007941 */ /* 0x000fea0003800000 */
.L_x_592:
[----:B------:R-:W-:-:S04]  /*1c10*/  F2FP.BF16.PACK_AB R0, RZ, R0 ;  /* 0x00000000ff00723e */ /* 0x000fc800000010ff */
[----:B------:R-:W-:Y:S01]  /*1c20*/  PRMT R23, R0, 0x7610, R23 ;  /* 0x0000761000177816 */ /* 0x000fe20000000017 */
[----:B------:R-:W-:Y:S05]  /*1c30*/  BRA `(.L_x_577) ;  /* 0x000004d000007947 */ /* 0x000fea0003800000 */
.L_x_590:
        /* <DEDUP_REMOVED lines=21> */
.L_x_599:
[----:B------:R-:W-:Y:S05]  /*1d90*/  BSYNC B1 ;  /* 0x0000000000017941 */ /* 0x000fea0003800000 */
.L_x_598:
[----:B------:R-:W-:Y:S01]  /*1da0*/  LEA R3, R0, 0x37800000, 0x17 ;  /* 0x3780000000037811 */ /* 0x000fe200078eb8ff */
[----:B------:R-:W-:-:S05]  /*1db0*/  IMAD.SHL.U32 R0, R2, 0x200000, RZ ;  /* 0x0020000002007824 */ /* 0x000fca00078e00ff */
[----:B------:R-:W-:Y:S02]  /*1dc0*/  LOP3.LUT R0, R3, R0, R4, 0xfe, !PT ;  /* 0x0000000003007212 */ /* 0x000fe400078efe04 */
.L_x_597:
[----:B------:R-:W-:Y:S05]  /*1dd0*/  BSYNC B0 ;  /* 0x0000000000007941 */ /* 0x000fea0003800000 */
.L_x_596:
[----:B------:R-:W-:-:S04]  /*1de0*/  F2FP.BF16.PACK_AB R0, RZ, R0 ;  /* 0x00000000ff00723e */ /* 0x000fc800000010ff */
[----:B------:R-:W-:Y:S01]  /*1df0*/  PRMT R23, R0, 0x7610, R23 ;  /* 0x0000761000177816 */ /* 0x000fe20000000017 */
[----:B------:R-:W-:Y:S05]  /*1e00*/  BRA `(.L_x_577) ;  /* 0x0000030000007947 */ /* 0x000fea0003800000 */
.L_x_589:
        /* <DEDUP_REMOVED lines=14> */
.L_x_603:
[----:B------:R-:W-:Y:S05]  /*1ef0*/  BSYNC B0 ;  /* 0x0000000000007941 */ /* 0x000fea0003800000 */
.L_x_602:
[----:B------:R-:W-:-:S04]  /*1f00*/  F2FP.BF16.PACK_AB R0, RZ, R0 ;  /* 0x00000000ff00723e */ /* 0x000fc800000010ff */
[----:B------:R-:W-:Y:S01]  /*1f10*/  PRMT R23, R0, 0x7610, R23 ;  /* 0x0000761000177816 */ /* 0x000fe20000000017 */
[----:B------:R-:W-:Y:S05]  /*1f20*/  BRA `(.L_x_577) ;  /* 0x000001e000007947 */ /* 0x000fea0003800000 */
.L_x_576:
        /* <DEDUP_REMOVED lines=21> */
.L_x_601:
[----:B------:R-:W2:Y:S02]  /*2080*/  LDG.E.64 R2, [R2.64] ;  /* 0x0000002402027981 */ /* 0x000ea4000c1e1b00 */
[----:B--2---:R-:W0:Y:S02]  /*2090*/  I2F.U64 R0, R2 ;  /* 0x0000000200007312 */ /* 0x004e240000301000 */
[----:B0-----:R-:W-:-:S04]  /*20a0*/  F2FP.BF16.PACK_AB R0, RZ, R0 ;  /* 0x00000000ff00723e */ /* 0x001fc800000010ff */
[----:B------:R-:W-:Y:S01]  /*20b0*/  PRMT R23, R0, 0x7610, R23 ;  /* 0x0000761000177816 */ /* 0x000fe20000000017 */
[----:B------:R-:W-:Y:S05]  /*20c0*/  BRA `(.L_x_577) ;  /* 0x0000004000007947 */ /* 0x000fea0003800000 */
.L_x_600:
[----:B------:R-:W2:Y:S02]  /*20d0*/  LDG.E R2, [R2.64] ;  /* 0x0000002402027981 */ /* 0x000ea4000c1e1900 */
[----:B--2---:R-:W0:Y:S02]  /*20e0*/  I2F.U32 R0, R2 ;  /* 0x0000000200007306 */ /* 0x004e240000201000 */
[----:B0-----:R-:W-:-:S04]  /*20f0*/  F2FP.BF16.PACK_AB R0, RZ, R0 ;  /* 0x00000000ff00723e */ /* 0x001fc800000010ff */
[----:B------:R-:W-:Y:S02]  /*2100*/  PRMT R23, R0, 0x7610, R23 ;  /* 0x0000761000177816 */ /* 0x000fe40000000017 */
.L_x_577:
[----:B------:R-:W1:Y:S01]  /*2110*/  LDC.U8 R4, c[0x0][0x3e3] ;  /* 0x0000f8c0ff047b82 */ /* 0x000e620000000000 */
[----:B0-----:R-:W-:-:S05]  /*2120*/  IADD3 R2, P1, R22, c[0x0][0x3d8], RZ ;  /* 0x0000f60016027a10 */ /* 0x001fca0007f3e0ff */
[----:B------:R-:W-:Y:S01]  /*2130*/  IMAD.X R3, RZ, RZ, c[0x0][0x3dc], P1 ;  /* 0x0000f700ff037624 */ /* 0x000fe200008e06ff */
[----:B-1----:R-:W-:-:S04]  /*2140*/  PRMT R0, R4, 0x9910, RZ ;  /* 0x0000991004007816 */ /* 0x002fc800000000ff */
        /* <DEDUP_REMOVED lines=14> */
.L_x_607:
[----:B------:R-:W2:Y:S02]  /*2230*/  LDG.E.U8 R2, [R2.64] ;  /* 0x0000002402027981 */ /* 0x000ea4000c1e1100 */
[----:B--2---:R-:W0:Y:S02]  /*2240*/  I2F.U16 R0, R2 ;  /* 0x0000000200007306 */ /* 0x004e240000101000 */
[----:B0-----:R-:W-:Y:S01]  /*2250*/  F2FP.BF16.PACK_AB R0, RZ, R0 ;  /* 0x00000000ff00723e */ /* 0x001fe200000010ff */
[----:B------:R-:W-:Y:S05]  /*2260*/  BRA `(.L_x_609) ;  /* 0x00000e3000007947 */ /* 0x000fea0003800000 */
.L_x_606:
        /* <DEDUP_REMOVED lines=10> */
.L_x_611:
[----:B------:R-:W2:Y:S02]  /*2310*/  LDG.E R2, [R2.64] ;  /* 0x0000002402027981 */ /* 0x000ea4000c1e1900 */
[----:B--2---:R-:W0:Y:S02]  /*2320*/  I2F R0, R2 ;  /* 0x0000000200007306 */ /* 0x004e240000201400 */
[----:B0-----:R-:W-:Y:S01]  /*2330*/  F2FP.BF16.PACK_AB R0, RZ, R0 ;  /* 0x00000000ff00723e */ /* 0x001fe200000010ff */
[----:B------:R-:W-:Y:S05]  /*2340*/  BRA `(.L_x_609) ;  /* 0x00000d5000007947 */ /* 0x000fea0003800000 */
.L_x_610:
[----:B------:R-:W2:Y:S02]  /*2350*/  LDG.E.U16 R2, [R2.64] ;  /* 0x0000002402027981 */ /* 0x000ea4000c1e1500 */
[----:B--2---:R-:W0:Y:S02]  /*2360*/  I2F.S16 R0, R2 ;  /* 0x0000000200007306 */ /* 0x004e240000101400 */
[----:B0-----:R-:W-:Y:S01]  /*2370*/  F2FP.BF16.PACK_AB R0, RZ, R0 ;  /* 0x00000000ff00723e */ /* 0x001fe200000010ff */
[----:B------:R-:W-:Y:S05]  /*2380*/  BRA `(.L_x_609) ;  /* 0x00000d1000007947 */ /* 0x000fea0003800000 */
.L_x_605:
        /* <DEDUP_REMOVED lines=9> */
.L_x_613:
[----:B------:R-:W2:Y:S02]  /*2420*/  LDG.E.U16 R0, [R2.64] ;  /* 0x0000002402007981 */ /* 0x000ea4000c1e1500 */
[----:B--2---:R-:W-:-:S05]  /*2430*/  HADD2.F32 R0, -RZ, R0.H0_H0 ;  /* 0x20000000ff007230 */ /* 0x004fca0000004100 */
[----:B------:R-:W-:Y:S01]  /*2440*/  F2FP.BF16.PACK_AB R0, RZ, R0 ;  /* 0x00000000ff00723e */ /* 0x000fe200000010ff */
[----:B------:R-:W-:Y:S05]  /*2450*/  BRA `(.L_x_609) ;  /* 0x00000c4000007947 */ /* 0x000fea0003800000 */
.L_x_612:
        /* <DEDUP_REMOVED lines=9> */
.L_x_615:
[----:B------:R-:W2:Y:S02]  /*24f0*/  LDG.E.U16 R2, [R2.64] ;  /* 0x0000002402027981 */ /* 0x000ea4000c1e1500 */
[----:B--2---:R-:W-:-:S05]  /*2500*/  HADD2.F32 R0, -RZ, R2.H0_H0 ;  /* 0x20000002ff007230 */ /* 0x004fca0000004100 */
[----:B------:R-:W-:Y:S01]  /*2510*/  F2FP.BF16.PACK_AB R0, RZ, R0 ;  /* 0x00000000ff00723e */ /* 0x000fe200000010ff */
[----:B------:R-:W-:Y:S05]  /*2520*/  BRA `(.L_x_609) ;  /* 0x00000b7000007947 */ /* 0x000fea0003800000 */
.L_x_614:
[----:B------:R-:W2:Y:S02]  /*2530*/  LDG.E.64 R2, [R2.64] ;  /* 0x0000002402027981 */ /* 0x000ea4000c1e1b00 */
[----:B--2---:R-:W0:Y:S01]  /*2540*/  F2F.F32.F64 R0, R2 ;  /* 0x0000000200007310 */ /* 0x004e220000301000 */
[----:B------:R-:W0:-:S14]  /*2550*/  DSETP.GEU.AND P0, PT, |R2|, c[0x2][0x0], PT ;  /* 0x008000000200762a */ /* 0x000e1c0003f0e200 */
[----:B0-----:R-:W-:-:S05]  /*2560*/  @!P0 FMUL R0, R0, 1.175494350822287508e-38 ;  /* 0x0080000000008820 */ /* 0x001fca0000400000 */
[----:B------:R-:W-:Y:S01]  /*2570*/  F2FP.BF16.PACK_AB R0, RZ, R0 ;  /* 0x00000000ff00723e */ /* 0x000fe200000010ff */
[----:B------:R-:W-:Y:S05]  /*2580*/  BRA `(.L_x_609) ;  /* 0x00000b1000007947 */ /* 0x000fea0003800000 */
.L_x_604:
        /* <DEDUP_REMOVED lines=13> */
.L_x_618:
[----:B------:R-:W2:Y:S02]  /*2660*/  LDG.E.64 R2, [R2.64] ;  /* 0x0000002402027981 */ /* 0x000ea4000c1e1b00 */
[----:B--2---:R-:W0:Y:S01]  /*2670*/  F2F.F32.F64 R0, R2 ;  /* 0x0000000200007310 */ /* 0x004e220000301000 */
[----:B------:R-:W0:-:S14]  /*2680*/  DSETP.GEU.AND P0, PT, |R2|, c[0x2][0x0], PT ;  /* 0x008000000200762a */ /* 0x000e1c0003f0e200 */
[----:B0-----:R-:W-:-:S05]  /*2690*/  @!P0 FMUL R0, R0, 1.175494350822287508e-38 ;  /* 0x0080000000008820 */ /* 0x001fca0000400000 */
[----:B------:R-:W-:Y:S01]  /*26a0*/  F2FP.BF16.PACK_AB R0, RZ, R0 ;  /* 0x00000000ff00723e */ /* 0x000fe200000010ff */
[----:B------:R-:W-:Y:S05]  /*26b0*/  BRA `(.L_x_609) ;  /* 0x000009e000007947 */ /* 0x000fea0003800000 */
.L_x_617:
        /* <DEDUP_REMOVED lines=28> */
.L_x_620:
        /* <DEDUP_REMOVED lines=15> */
.L_x_619:
[----:B------:R0:W5:Y:S01]  /*2970*/  LDG.E.U16 R0, [R2.64] ;  /* 0x0000002402007981 */ /* 0x000162000c1e1500 */
[----:B------:R-:W-:Y:S05]  /*2980*/  BRA `(.L_x_609) ;  /* 0x0000071000007947 */ /* 0x000fea0003800000 */
.L_x_616:
        /* <DEDUP_REMOVED lines=12> */
.L_x_623:
        /* <DEDUP_REMOVED lines=21> */
.L_x_627:
[----:B------:R-:W-:Y:S05]  /*2ba0*/  BSYNC B1 ;  /* 0x0000000000017941 */ /* 0x000fea0003800000 */
.L_x_626:
[----:B------:R-:W-:Y:S01]  /*2bb0*/  LEA R3, R0, 0x3b800000, 0x17 ;  /* 0x3b80000000037811 */ /* 0x000fe200078eb8ff */
[----:B------:R-:W-:-:S05]  /*2bc0*/  IMAD.SHL.U32 R0, R2, 0x100000, RZ ;  /* 0x0010000002007824 */ /* 0x000fca00078e00ff */
[----:B------:R-:W-:Y:S02]  /*2bd0*/  LOP3.LUT R0, R3, R0, R4, 0xfe, !PT ;  /* 0x0000000003007212 */ /* 0x000fe400078efe04 */
.L_x_625:
[----:B------:R-:W-:Y:S05]  /*2be0*/  BSYNC B0 ;  /* 0x0000000000007941 */ /* 0x000fea0003800000 */
.L_x_624:
[----:B------:R-:W-:Y:S01]  /*2bf0*/  F2FP.BF16.PACK_AB R0, RZ, R0 ;  /* 0x00000000ff00723e */ /* 0x000fe200000010ff */
[----:B------:R-:W-:Y:S05]  /*2c00*/  BRA `(.L_x_609) ;  /* 0x0000049000007947 */ /* 0x000fea0003800000 */
.L_x_622:
        /* <DEDUP_REMOVED lines=21> */
.L_x_631:
[----:B------:R-:W-:Y:S05]  /*2d60*/  BSYNC B1 ;  /* 0x0000000000017941 */ /* 0x000fea0003800000 */
.L_x_630:
[----:B------:R-:W-:Y:S01]  /*2d70*/  LEA R3, R0, 0x37800000, 0x17 ;  /* 0x3780000000037811 */ /* 0x000fe200078eb8ff */
[----:B------:R-:W-:-:S05]  /*2d80*/  IMAD.SHL.U32 R0, R2, 0x200000, RZ ;  /* 0x0020000002007824 */ /* 0x000fca00078e00ff */
[----:B------:R-:W-:Y:S02]  /*2d90*/  LOP3.LUT R0, R3, R0, R4, 0xfe, !PT ;  /* 0x0000000003007212 */ /* 0x000fe400078efe04 */
.L_x_629:
[----:B------:R-:W-:Y:S05]  /*2da0*/  BSYNC B0 ;  /* 0x0000000000007941 */ /* 0x000fea0003800000 */
.L_x_628:
[----:B------:R-:W-:Y:S01]  /*2db0*/  F2FP.BF16.PACK_AB R0, RZ, R0 ;  /* 0x00000000ff00723e */ /* 0x000fe200000010ff */
[----:B------:R-:W-:Y:S05]  /*2dc0*/  BRA `(.L_x_609) ;  /* 0x000002d000007947 */ /* 0x000fea0003800000 */
.L_x_621:
        /* <DEDUP_REMOVED lines=14> */
.L_x_635:
[----:B------:R-:W-:Y:S05]  /*2eb0*/  BSYNC B0 ;  /* 0x0000000000007941 */ /* 0x000fea0003800000 */
.L_x_634:
[----:B------:R-:W-:Y:S01]  /*2ec0*/  F2FP.BF16.PACK_AB R0, RZ, R0 ;  /* 0x00000000ff00723e */ /* 0x000fe200000010ff */
[----:B------:R-:W-:Y:S05]  /*2ed0*/  BRA `(.L_x_609) ;  /* 0x000001c000007947 */ /* 0x000fea0003800000 */
.L_x_608:
        /* <DEDUP_REMOVED lines=18> */
[----:B0----5:R-:W-:Y:S05]  /*3000*/  CALL.ABS.NOINC R2 ;  /* 0x0000000002007343 */ /* 0x021fea0003c00000 */
[----:B------:R-:W-:Y:S01]  /*3010*/  PRMT R0, RZ, 0x7610, R0 ;  /* 0x00007610ff007816 */ /* 0x000fe20000000000 */
[----:B------:R-:W-:Y:S05]  /*3020*/  BRA `(.L_x_609) ;  /* 0x0000007000007947 */ /* 0x000fea0003800000 */
.L_x_633:
[----:B------:R-:W2:Y:S02]  /*3030*/  LDG.E.64 R2, [R2.64] ;  /* 0x0000002402027981 */ /* 0x000ea4000c1e1b00 */
[----:B--2---:R-:W0:Y:S02]  /*3040*/  I2F.U64 R0, R2 ;  /* 0x0000000200007312 */ /* 0x004e240000301000 */
[----:B0-----:R-:W-:Y:S01]  /*3050*/  F2FP.BF16.PACK_AB R0, RZ, R0 ;  /* 0x00000000ff00723e */ /* 0x001fe200000010ff */
[----:B------:R-:W-:Y:S05]  /*3060*/  BRA `(.L_x_609) ;  /* 0x0000003000007947 */ /* 0x000fea0003800000 */
.L_x_632:
[----:B------:R-:W2:Y:S02]  /*3070*/  LDG.E R2, [R2.64] ;  /* 0x0000002402027981 */ /* 0x000ea4000c1e1900 */
[----:B--2---:R-:W0:Y:S02]  /*3080*/  I2F.U32 R0, R2 ;  /* 0x0000000200007306 */ /* 0x004e240000201000 */
[----:B0-----:R-:W-:-:S06]  /*3090*/  F2FP.BF16.PACK_AB R0, RZ, R0 ;  /* 0x00000000ff00723e */ /* 0x001fcc00000010ff */
.L_x_609:
[----:B0-----:R-:W0:Y:S01]  /*30a0*/  LDC.U8 R3, c[0x0][0x3e1] ;  /* 0x0000f840ff037b82 */ /* 0x001e220000000000 */
[----:B-----5:R-:W-:-:S02]  /*30b0*/  PRMT R23, RZ, 0x5410, R23 ;  /* 0x00005410ff177816 */ /* 0x020fc40000000017 */
[----:B------:R-:W-:-:S04]  /*30c0*/  PRMT R0, RZ, 0x5410, R0 ;  /* 0x00005410ff007816 */ /* 0x000fc80000000000 */
[----:B------:R-:W-:-:S04]  /*30d0*/  FMNMX.FTZ R0, R23, R0, PT ;  /* 0x0000000017007209 */ /* 0x000fc80003810000 */
        /* <DEDUP_REMOVED lines=16> */
.L_x_639:
[----:B------:R-:W-:-:S06]  /*31e0*/  PRMT R3, RZ, 0x5410, R0 ;  /* 0x00005410ff037816 */ /* 0x000fcc0000000000 */
[----:B------:R-:W0:Y:S02]  /*31f0*/  F2I.S64.TRUNC R2, R3 ;  /* 0x0000000300027311 */ /* 0x000e24000020d900 */
[----:B0-----:R0:W-:Y:S01]  /*3200*/  STG.E.U8 [R16.64], R2 ;  /* 0x0000000210007986 */ /* 0x0011e2000c101124 */
[----:B------:R-:W-:Y:S05]  /*3210*/  BRA `(.L_x_641) ;  /* 0x00000e4000007947 */ /* 0x000fea0003800000 */
.L_x_638:
        /* <DEDUP_REMOVED lines=10> */
.L_x_643:
[----:B------:R-:W-:-:S04]  /*32c0*/  PRMT R0, RZ, 0x5410, R0 ;  /* 0x00005410ff007816 */ /* 0x000fc80000000000 */
[----:B------:R-:W0:Y:S02]  /*32d0*/  F2I.FTZ.TRUNC.NTZ R3, R0 ;  /* 0x0000000000037305 */ /* 0x000e24000021f100 */
[----:B0-----:R0:W-:Y:S01]  /*32e0*/  STG.E [R16.64], R3 ;  /* 0x0000000310007986 */ /* 0x0011e2000c101924 */
[----:B------:R-:W-:Y:S05]  /*32f0*/  BRA `(.L_x_641) ;  /* 0x00000d6000007947 */ /* 0x000fea0003800000 */
.L_x_642:
[----:B------:R-:W-:-:S04]  /*3300*/  PRMT R0, RZ, 0x5410, R0 ;  /* 0x00005410ff007816 */ /* 0x000fc80000000000 */
[----:B------:R-:W0:Y:S02]  /*3310*/  F2I.FTZ.TRUNC.NTZ R3, R0 ;  /* 0x0000000000037305 */ /* 0x000e24000021f100 */
[----:B0-----:R0:W-:Y:S01]  /*3320*/  STG.E.U16 [R16.64], R3 ;  /* 0x0000000310007986 */ /* 0x0011e2000c101524 */
[----:B------:R-:W-:Y:S05]  /*3330*/  BRA `(.L_x_641) ;  /* 0x00000d2000007947 */ /* 0x000fea0003800000 */
.L_x_637:
        /* <DEDUP_REMOVED lines=9> */
.L_x_645:
[----:B------:R-:W-:-:S04]  /*33d0*/  PRMT R0, RZ, 0x5410, R0 ;  /* 0x00005410ff007816 */ /* 0x000fc80000000000 */
[----:B------:R-:W-:-:S05]  /*33e0*/  F2FP.PACK_AB R0, RZ, R0 ;  /* 0x00000000ff00723e */ /* 0x000fca00000000ff */
[----:B------:R0:W-:Y:S01]  /*33f0*/  STG.E.U16 [R16.64], R0 ;  /* 0x0000000010007986 */ /* 0x0001e2000c101524 */
[----:B------:R-:W-:Y:S05]  /*3400*/  BRA `(.L_x_641) ;  /* 0x00000c5000007947 */ /* 0x000fea0003800000 */
.L_x_644:
        /* <DEDUP_REMOVED lines=10> */
.L_x_647:
[----:B------:R-:W-:-:S04]  /*34b0*/  PRMT R0, RZ, 0x5410, R0 ;  /* 0x00005410ff007816 */ /* 0x000fc80000000000 */
[----:B------:R-:W-:-:S04]  /*34c0*/  F2FP.PACK_AB R3, RZ, R0 ;  /* 0x00000000ff03723e */ /* 0x000fc800000000ff */
[----:B------:R-:W-:-:S05]  /*34d0*/  PRMT R3, R3, 0x5410, RZ ;  /* 0x0000541003037816 */ /* 0x000fca00000000ff */
[----:B------:R0:W-:Y:S01]  /*34e0*/  STG.E [R16.64], R3 ;  /* 0x0000000310007986 */ /* 0x0001e2000c101924 */
[----:B------:R-:W-:Y:S05]  /*34f0*/  BRA `(.L_x_641) ;  /* 0x00000b6000007947 */ /* 0x000fea0003800000 */
.L_x_646:
[----:B------:R-:W-:-:S05]  /*3500*/  PRMT R2, RZ, 0x5410, R0 ;  /* 0x00005410ff027816 */ /* 0x000fca0000000000 */
[----:B------:R-:W-:-:S06]  /*3510*/  FMUL.FTZ R2, R2, 1 ;  /* 0x3f80000002027820 */ /* 0x000fcc0000410000 */
[----:B------:R-:W0:Y:S02]  /*3520*/  F2F.F64.F32 R2, R2 ;  /* 0x0000000200027310 */ /* 0x000e240000201800 */
[----:B0-----:R0:W-:Y:S01]  /*3530*/  STG.E.64 [R16.64], R2 ;  /* 0x0000000210007986 */ /* 0x0011e2000c101b24 */
[----:B------:R-:W-:Y:S05]  /*3540*/  BRA `(.L_x_641) ;  /* 0x00000b1000007947 */ /* 0x000fea0003800000 */
.L_x_636:
        /* <DEDUP_REMOVED lines=13> */
.L_x_650:
[----:B------:R-:W-:Y:S01]  /*3620*/  PRMT R0, RZ, 0x5410, R0 ;  /* 0x00005410ff007816 */ /* 0x000fe20000000000 */
[----:B------:R-:W-:-:S04]  /*3630*/  CS2R R6, SRZ ;  /* 0x0000000000067805 */ /* 0x000fc8000001ff00 */
[----:B------:R-:W-:-:S04]  /*3640*/  FMUL.FTZ R0, R0, 1 ;  /* 0x3f80000000007820 */ /* 0x000fc80000410000 */
[----:B------:R-:W0:Y:S02]  /*3650*/  F2F.F64.F32 R4, R0 ;  /* 0x0000000000047310 */ /* 0x000e240000201800 */
[----:B0-----:R0:W-:Y:S01]  /*3660*/  STG.E.128 [R16.64], R4 ;  /* 0x0000000410007986 */ /* 0x0011e2000c101d24 */
[----:B------:R-:W-:Y:S05]  /*3670*/  BRA `(.L_x_641) ;  /* 0x000009e000007947 */ /* 0x000fea0003800000 */
.L_x_649:
        /* <DEDUP_REMOVED lines=21> */
.L_x_654:
[----:B------:R-:W-:Y:S05]  /*37d0*/  BSYNC B0 ;  /* 0x0000000000007941 */ /* 0x000fea0003800000 */
.L_x_653:
[----:B------:R-:W-:-:S05]  /*37e0*/  LOP3.LUT R3, R0, R3, RZ, 0xfc, !PT ;  /* 0x0000000300037212 */ /* 0x000fca00078efcff */
[----:B------:R0:W-:Y:S01]  /*37f0*/  STG.E.U8 [R16.64], R3 ;  /* 0x0000000310007986 */ /* 0x0001e2000c101124 */
[----:B------:R-:W-:Y:S05]  /*3800*/  BRA `(.L_x_641) ;  /* 0x0000085000007947 */ /* 0x000fea0003800000 */
.L_x_652:
        /* <DEDUP_REMOVED lines=13> */
.L_x_656:
[----:B------:R-:W-:Y:S01]  /*38e0*/  IMAD.MOV.U32 R0, RZ, RZ, 0x7f ;  /* 0x0000007fff007424 */ /* 0x000fe200078e00ff */
[----:B------:R-:W-:-:S04]  /*38f0*/  ISETP.GT.U32.AND P0, PT, R2, 0x7f800000, PT ;  /* 0x7f8000000200780c */ /* 0x000fc80003f04070 */
[----:B------:R-:W-:-:S04]  /*3900*/  SEL R0, R0, 0x7c, P0 ;  /* 0x0000007c00007807 */ /* 0x000fc80000000000 */
.L_x_657:
[----:B------:R-:W-:Y:S05]  /*3910*/  BSYNC B0 ;  /* 0x0000000000007941 */ /* 0x000fea0003800000 */
.L_x_655:
[----:B------:R-:W-:-:S04]  /*3920*/  LOP3.LUT R2, R3, 0x80000000, RZ, 0xc0, !PT ;  /* 0x8000000003027812 */ /* 0x000fc800078ec0ff */
[----:B------:R-:W-:-:S04]  /*3930*/  SHF.R.U32.HI R3, RZ, 0x18, R2 ;  /* 0x00000018ff037819 */ /* 0x000fc80000011602 */
[----:B------:R-:W-:-:S05]  /*3940*/  LOP3.LUT R3, R0, R3, RZ, 0xfc, !PT ;  /* 0x0000000300037212 */ /* 0x000fca00078efcff */
[----:B------:R0:W-:Y:S01]  /*3950*/  STG.E.U8 [R16.64], R3 ;  /* 0x0000000310007986 */ /* 0x0001e2000c101124 */
[----:B------:R-:W-:Y:S05]  /*3960*/  BRA `(.L_x_641) ;  /* 0x000006f000007947 */ /* 0x000fea0003800000 */
.L_x_651:
[----:B------:R0:W-:Y:S01]  /*3970*/  STG.E.U16 [R16.64], R0 ;  /* 0x0000000010007986 */ /* 0x0001e2000c101524 */
[----:B------:R-:W-:Y:S05]  /*3980*/  BRA `(.L_x_641) ;  /* 0x000006d000007947 */ /* 0x000fea0003800000 */
.L_x_648:
        /* <DEDUP_REMOVED lines=12> */
.L_x_660:
        /* <DEDUP_REMOVED lines=17> */
.L_x_663:
[----:B------:R-:W-:-:S04]  /*3b60*/  LOP3.LUT R2, R3, 0x80000000, RZ, 0xc0, !PT ;  /* 0x8000000003027812 */ /* 0x000fc800078ec0ff */
[----:B------:R-:W-:-:S04]  /*3b70*/  SHF.R.U32.HI R3, RZ, 0x18, R2 ;  /* 0x00000018ff037819 */ /* 0x000fc80000011602 */
[----:B------:R-:W-:-:S04]  /*3b80*/  LOP3.LUT R0, R0, R3, RZ, 0xfc, !PT ;  /* 0x0000000300007212 */ /* 0x000fc800078efcff */
[----:B------:R-:W-:Y:S02]  /*3b90*/  PRMT R8, R0, 0x7610, R8 ;  /* 0x0000761000087816 */ /* 0x000fe40000000008 */
.L_x_662:
[----:B------:R-:W-:Y:S05]  /*3ba0*/  BSYNC B0 ;  /* 0x0000000000007941 */ /* 0x000fea0003800000 */
.L_x_661:
[----:B------:R0:W-:Y:S01]  /*3bb0*/  STG.E.U8 [R16.64], R8 ;  /* 0x0000000810007986 */ /* 0x0001e2000c101124 */
[----:B------:R-:W-:Y:S05]  /*3bc0*/  BRA `(.L_x_641) ;  /* 0x0000049000007947 */ /* 0x000fea0003800000 */
.L_x_659:
        /* <DEDUP_REMOVED lines=17> */
.L_x_666:
[----:B------:R-:W-:-:S04]  /*3ce0*/  LOP3.LUT R2, R3, 0x80000000, RZ, 0xc0, !PT ;  /* 0x8000000003027812 */ /* 0x000fc800078ec0ff */
[----:B------:R-:W-:-:S04]  /*3cf0*/  SHF.R.U32.HI R3, RZ, 0x18, R2 ;  /* 0x00000018ff037819 */ /* 0x000fc80000011602 */
[----:B------:R-:W-:-:S04]  /*3d00*/  LOP3.LUT R0, R0, R3, RZ, 0xfc, !PT ;  /* 0x0000000300007212 */ /* 0x000fc800078efcff */
[----:B------:R-:W-:Y:S02]  /*3d10*/  PRMT R8, R0, 0x7610, R8 ;  /* 0x0000761000087816 */ /* 0x000fe40000000008 */
.L_x_665:
[----:B------:R-:W-:Y:S05]  /*3d20*/  BSYNC B0 ;  /* 0x0000000000007941 */ /* 0x000fea0003800000 */
.L_x_664:
[----:B------:R0:W-:Y:S01]  /*3d30*/  STG.E.U8 [R16.64], R8 ;  /* 0x0000000810007986 */ /* 0x0001e2000c101124 */
[----:B------:R-:W-:Y:S05]  /*3d40*/  BRA `(.L_x_641) ;  /* 0x0000031000007947 */ /* 0x000fea0003800000 */
.L_x_658:
        /* <DEDUP_REMOVED lines=22> */
.L_x_640:
        /* <DEDUP_REMOVED lines=20> */
.L_x_668:
[----:B------:R-:W-:-:S06]  /*3ff0*/  PRMT R2, RZ, 0x5410, R0 ;  /* 0x00005410ff027816 */ /* 0x000fcc0000000000 */
[----:B------:R-:W0:Y:S02]  /*4000*/  F2I.U64.TRUNC R2, R2 ;  /* 0x0000000200027311 */ /* 0x000e24000020d800 */
[----:B0-----:R0:W-:Y:S01]  /*4010*/  STG.E.64 [R16.64], R2 ;  /* 0x0000000210007986 */ /* 0x0011e2000c101b24 */
[----:B------:R-:W-:Y:S05]  /*4020*/  BRA `(.L_x_641) ;  /* 0x0000003000007947 */ /* 0x000fea0003800000 */
.L_x_667:
[----:B------:R-:W-:-:S04]  /*4030*/  PRMT R0, RZ, 0x5410, R0 ;  /* 0x00005410ff007816 */ /* 0x000fc80000000000 */
[----:B------:R-:W0:Y:S02]  /*4040*/  F2I.FTZ.U32.TRUNC.NTZ R3, R0 ;  /* 0x0000000000037305 */ /* 0x000e24000021f000 */
[----:B0-----:R0:W-:Y:S02]  /*4050*/  STG.E [R16.64], R3 ;  /* 0x0000000310007986 */ /* 0x0011e4000c101924 */
.L_x_641:
[----:B------:R-:W-:-:S05]  /*4060*/  IMAD R18, R19, 0x200, R18 ;  /* 0x0000020013127824 */ /* 0x000fca00078e0212 */
[----:B------:R-:W-:Y:S02]  /*4070*/  IADD3 R23, R18, 0x80, RZ ;  /* 0x0000008012177810 */ /* 0x000fe40007ffe0ff */
.L_x_570:
[----:B------:R-:W-:Y:S05]  /*4080*/  BSYNC B6 ;  /* 0x0000000000067941 */ /* 0x000fea0003800000 */
.L_x_569:
[----:B------:R-:W-:Y:S01]  /*4090*/  ISETP.GE.AND P0, PT, R23, c[0x0][0x160], PT ;  /* 0x0000580017007a0c */ /* 0x000fe20003f06270 */
[----:B------:R-:W-:-:S12]  /*40a0*/  BSSY B6, `(.L_x_669) ;  /* 0x0000802000067945 */ /* 0x000fd80003800000 */
[----:B------:R-:W-:Y:S05]  /*40b0*/  @P0 BRA `(.L_x_670) ;  /* 0x0000800000000947 */ /* 0x000fea0003800000 */
[----:B------:R-:W-:Y:S01]  /*40c0*/  ISETP.NE.AND P0, PT, RZ, c[0x0][0x168], PT ;  /* 0x00005a00ff007a0c */ /* 0x000fe20003f05270 */
[----:B------:R-:W-:Y:S02]  /*40d0*/  IMAD.MOV.U32 R18, RZ, RZ, RZ ;  /* 0x000000ffff127224 */ /* 0x000fe400078e00ff */
[----:B0-----:R-:W-:Y:S02]  /*40e0*/  IMAD.MOV.U32 R0, RZ, RZ, RZ ;  /* 0x000000ffff007224 */ /* 0x001fe400078e00ff */
[----:B------:R-:W-:-:S08]  /*40f0*/  IMAD.MOV.U32 R16, RZ, RZ, RZ ;  /* 0x000000ffff107224 */ /* 0x000fd000078e00ff */
        /* <DEDUP_REMOVED lines=251> */
.L_x_671:
        /* <DEDUP_REMOVED lines=21> */
.L_x_675:
[----:B------:R-:W2:Y:S02]  /*5200*/  LDG.E.U8 R2, [R2.64] ;  /* 0x0000002402027981 */ /* 0x000ea4000c1e1100 */
[----:B--2---:R-:W0:Y:S02]  /*5210*/  I2F.U16 R0, R2 ;  /* 0x0000000200007306 */ /* 0x004e240000101000 */
[----:B0-----:R-:W-:-:S04]  /*5220*/  F2FP.BF16.PACK_AB R0, RZ, R0 ;  /* 0x00000000ff00723e */ /* 0x001fc800000010ff */
[----:B------:R-:W-:Y:S01]  /*5230*/  PRMT R19, R0, 0x7610, R19 ;  /* 0x0000761000137816 */ /* 0x000fe20000000013 */
[----:B------:R-:W-:Y:S05]  /*5240*/  BRA `(.L_x_677) ;  /* 0x00000f0000007947 */ /* 0x000fea0003800000 */
.L_x_674:
        /* <DEDUP_REMOVED lines=11> */
.L_x_679:
[----:B------:R-:W2:Y:S02]  /*5300*/  LDG.E R2, [R2.64] ;  /* 0x0000002402027981 */ /* 0x000ea4000c1e1900 */
[----:B--2---:R-:W0:Y:S02]  /*5310*/  I2F R0, R2 ;  /* 0x0000000200007306 */ /* 0x004e240000201400 */
[----:B0-----:R-:W-:-:S04]  /*5320*/  F2FP.BF16.PACK_AB R0, RZ, R0 ;  /* 0x00000000ff00723e */ /* 0x001fc800000010ff */
[----:B------:R-:W-:Y:S01]  /*5330*/  PRMT R19, R0, 0x7610, R19 ;  /* 0x0000761000137816 */ /* 0x000fe20000000013 */
[----:B------:R-:W-:Y:S05]  /*5340*/  BRA `(.L_x_677) ;  /* 0x00000e0000007947 */ /* 0x000fea0003800000 */
.L_x_678:
[----:B------:R-:W2:Y:S02]  /*5350*/  LDG.E.U16 R2, [R2.64] ;  /* 0x0000002402027981 */ /* 0x000ea4000c1e1500 */
[----:B--2---:R-:W0:Y:S02]  /*5360*/  I2F.S16 R0, R2 ;  /* 0x0000000200007306 */ /* 0x004e240000101400 */
[----:B0-----:R-:W-:-:S04]  /*5370*/  F2FP.BF16.PACK_AB R0, RZ, R0 ;  /* 0x00000000ff00723e */ /* 0x001fc800000010ff */
[----:B------:R-:W-:Y:S01]  /*5380*/  PRMT R19, R0, 0x7610, R19 ;  /* 0x0000761000137816 */ /* 0x000fe20000000013 */
[----:B------:R-:W-:Y:S05]  /*5390*/  BRA `(.L_x_677) ;  /* 0x00000db000007947 */ /* 0x000fea0003800000 */
.L_x_673:
        /* <DEDUP_REMOVED lines=9> */
.L_x_681:
[----:B------:R-:W2:Y:S02]  /*5430*/  LDG.E.U16 R0, [R2.64] ;  /* 0x0000002402007981 */ /* 0x000ea4000c1e1500 */
[----:B--2---:R-:W-:-:S05]  /*5440*/  HADD2.F32 R0, -RZ, R0.H0_H0 ;  /* 0x20000000ff007230 */ /* 0x004fca0000004100 */
[----:B------:R-:W-:-:S04]  /*5450*/  F2FP.BF16.PACK_AB R0, RZ, R0 ;  /* 0x00000000ff00723e */ /* 0x000fc800000010ff */
[----:B------:R-:W-:Y:S01]  /*5460*/  PRMT R19, R0, 0x7610, R19 ;  /* 0x0000761000137816 */ /* 0x000fe20000000013 */
[----:B------:R-:W-:Y:S05]  /*5470*/  BRA `(.L_x_677) ;  /* 0x00000cd000007947 */ /* 0x000fea0003800000 */
.L_x_680:
        /* <DEDUP_REMOVED lines=9> */
.L_x_683:
[----:B------:R-:W2:Y:S02]  /*5510*/  LDG.E.U16 R2, [R2.64] ;  /* 0x0000002402027981 */ /* 0x000ea4000c1e1500 */
[----:B--2---:R-:W-:-:S05]  /*5520*/  HADD2.F32 R0, -RZ, R2.H0_H0 ;  /* 0x20000002ff007230 */ /* 0x004fca0000004100 */
[----:B------:R-:W-:-:S04]  /*5530*/  F2FP.BF16.PACK_AB R0, RZ, R0 ;  /* 0x00000000ff00723e */ /* 0x000fc800000010ff */
[----:B------:R-:W-:Y:S01]  /*5540*/  PRMT R19, R0, 0x7610, R19 ;  /* 0x0000761000137816 */ /* 0x000fe20000000013 */
[----:B------:R-:W-:Y:S05]  /*5550*/  BRA `(.L_x_677) ;  /* 0x00000bf000007947 */ /* 0x000fea0003800000 */
.L_x_682:
[----:B------:R-:W2:Y:S02]  /*5560*/  LDG.E.64 R2, [R2.64] ;  /* 0x0000002402027981 */ /* 0x000ea4000c1e1b00 */
[----:B--2---:R-:W0:Y:S01]  /*5570*/  F2F.F32.F64 R0, R2 ;  /* 0x0000000200007310 */ /* 0x004e220000301000 */
[----:B------:R-:W0:-:S14]  /*5580*/  DSETP.GEU.AND P0, PT, |R2|, c[0x2][0x0], PT ;  /* 0x008000000200762a */ /* 0x000e1c0003f0e200 */
[----:B0-----:R-:W-:-:S05]  /*5590*/  @!P0 FMUL R0, R0, 1.175494350822287508e-38 ;  /* 0x0080000000008820 */ /* 0x001fca0000400000 */
[----:B------:R-:W-:-:S04]  /*55a0*/  F2FP.BF16.PACK_AB R0, RZ, R0 ;  /* 0x00000000ff00723e */ /* 0x000fc800000010ff */
[----:B------:R-:W-:Y:S01]  /*55b0*/  PRMT R19, R0, 0x7610, R19 ;  /* 0x0000761000137816 */ /* 0x000fe20000000013 */
[----:B------:R-:W-:Y:S05]  /*55c0*/  BRA `(.L_x_677) ;  /* 0x00000b8000007947 */ /* 0x000fea0003800000 */
.L_x_672:
        /* <DEDUP_REMOVED lines=14> */
.L_x_686:
[----:B------:R-:W2:Y:S02]  /*56b0*/  LDG.E.64 R2, [R2.64] ;  /* 0x0000002402027981 */ /* 0x000ea4000c1e1b00 */
[----:B--2---:R-:W0:Y:S01]  /*56c0*/  F2F.F32.F64 R0, R2 ;  /* 0x0000000200007310 */ /* 0x004e220000301000 */
[----:B------:R-:W0:-:S14]  /*56d0*/  DSETP.GEU.AND P0, PT, |R2|, c[0x2][0x0], PT ;  /* 0x008000000200762a */ /* 0x000e1c0003f0e200 */
[----:B0-----:R-:W-:-:S05]  /*56e0*/  @!P0 FMUL R0, R0, 1.175494350822287508e-38 ;  /* 0x0080000000008820 */ /* 0x001fca0000400000 */
[----:B------:R-:W-:-:S04]  /*56f0*/  F2FP.BF16.PACK_AB R0, RZ, R0 ;  /* 0x00000000ff00723e */ /* 0x000fc800000010ff */
[----:B------:R-:W-:Y:S01]  /*5700*/  PRMT R19, R0, 0x7610, R19 ;  /* 0x0000761000137816 */ /* 0x000fe20000000013 */
[----:B------:R-:W-:Y:S05]  /*5710*/  BRA `(.L_x_677) ;  /* 0x00000a3000007947 */ /* 0x000fea0003800000 */
.L_x_685:
        /* <DEDUP_REMOVED lines=28> */
.L_x_688:
        /* <DEDUP_REMOVED lines=15> */
.L_x_687:
[----:B------:R0:W5:Y:S01]  /*59d0*/  LDG.E.U16 R19, [R2.64] ;  /* 0x0000002402137981 */ /* 0x000162000c1e1500 */
[----:B------:R-:W-:Y:S05]  /*59e0*/  BRA `(.L_x_677) ;  /* 0x0000076000007947 */ /* 0x000fea0003800000 */
.L_x_684:
        /* <DEDUP_REMOVED lines=12> */
.L_x_691:
        /* <DEDUP_REMOVED lines=21> */
.L_x_695:
[----:B------:R-:W-:Y:S05]  /*5c00*/  BSYNC B1 ;  /* 0x0000000000017941 */ /* 0x000fea0003800000 */
.L_x_694:
[----:B------:R-:W-:Y:S01]  /*5c10*/  LEA R3, R0, 0x3b800000, 0x17 ;  /* 0x3b80000000037811 */ /* 0x000fe200078eb8ff */
[----:B------:R-:W-:-:S05]  /*5c20*/  IMAD.SHL.U32 R0, R2, 0x100000, RZ ;  /* 0x0010000002007824 */ /* 0x000fca00078e00ff */
[----:B------:R-:W-:Y:S02]  /*5c30*/  LOP3.LUT R0, R3, R0, R4, 0xfe, !PT ;  /* 0x0000000003007212 */ /* 0x000fe400078efe04 */
.L_x_693:
[----:B------:R-:W-:Y:S05]  /*5c40*/  BSYNC B0 ;  /* 0x0000000000007941 */ /* 0x000fea0003800000 */
.L_x_692:
[----:B------:R-:W-:-:S04]  /*5c50*/  F2FP.BF16.PACK_AB R0, RZ, R0 ;  /* 0x00000000ff00723e */ /* 0x000fc800000010ff */
[----:B------:R-:W-:Y:S01]  /*5c60*/  PRMT R19, R0, 0x7610, R19 ;  /* 0x0000761000137816 */ /* 0x000fe20000000013 */
[----:B------:R-:W-:Y:S05]  /*5c70*/  BRA `(.L_x_677) ;  /* 0x000004d000007947 */ /* 0x000fea0003800000 */
.L_x_690:
        /* <DEDUP_REMOVED lines=21> */
.L_x_699:
[----:B------:R-:W-:Y:S05]  /*5dd0*/  BSYNC B1 ;  /* 0x0000000000017941 */ /* 0x000fea0003800000 */
.L_x_698:
[----:B------:R-:W-:Y:S01]  /*5de0*/  LEA R3, R0, 0x37800000, 0x17 ;  /* 0x3780000000037811 */ /* 0x000fe200078eb8ff */
[----:B------:R-:W-:-:S05]  /*5df0*/  IMAD.SHL.U32 R0, R2, 0x200000, RZ ;  /* 0x0020000002007824 */ /* 0x000fca00078e00ff */
[----:B------:R-:W-:Y:S02]  /*5e00*/  LOP3.LUT R0, R3, R0, R4, 0xfe, !PT ;  /* 0x0000000003007212 */ /* 0x000fe400078efe04 */
.L_x_697:
[----:B------:R-:W-:Y:S05]  /*5e10*/  BSYNC B0 ;  /* 0x0000000000007941 */ /* 0x000fea0003800000 */
.L_x_696:
[----:B------:R-:W-:-:S04]  /*5e20*/  F2FP.BF16.PACK_AB R0, RZ, R0 ;  /* 0x00000000ff00723e */ /* 0x000fc800000010ff */
[----:B------:R-:W-:Y:S01]  /*5e30*/  PRMT R19, R0, 0x7610, R19 ;  /* 0x0000761000137816 */ /* 0x000fe20000000013 */
[----:B------:R-:W-:Y:S05]  /*5e40*/  BRA `(.L_x_677) ;  /* 0x0000030000007947 */ /* 0x000fea0003800000 */
.L_x_689:
        /* <DEDUP_REMOVED lines=14> */
.L_x_703:
[----:B------:R-:W-:Y:S05]  /*5f30*/  BSYNC B0 ;  /* 0x0000000000007941 */ /* 0x000fea0003800000 */
.L_x_702:
[----:B------:R-:W-:-:S04]  /*5f40*/  F2FP.BF16.PACK_AB R0, RZ, R0 ;  /* 0x00000000ff00723e */ /* 0x000fc800000010ff */
[----:B------:R-:W-:Y:S01]  /*5f50*/  PRMT R19, R0, 0x7610, R19 ;  /* 0x0000761000137816 */ /* 0x000fe20000000013 */
[----:B------:R-:W-:Y:S05]  /*5f60*/  BRA `(.L_x_677) ;  /* 0x000001e000007947 */ /* 0x000fea0003800000 */
.L_x_676:
        /* <DEDUP_REMOVED lines=21> */
.L_x_701:
[----:B------:R-:W2:Y:S02]  /*60c0*/  LDG.E.64 R2, [R2.64] ;  /* 0x0000002402027981 */ /* 0x000ea4000c1e1b00 */
[----:B--2---:R-:W0:Y:S02]  /*60d0*/  I2F.U64 R0, R2 ;  /* 0x0000000200007312 */ /* 0x004e240000301000 */
[----:B0-----:R-:W-:-:S04]  /*60e0*/  F2FP.BF16.PACK_AB R0, RZ, R0 ;  /* 0x00000000ff00723e */ /* 0x001fc800000010ff */
[----:B------:R-:W-:Y:S01]  /*60f0*/  PRMT R19, R0, 0x7610, R19 ;  /* 0x0000761000137816 */ /* 0x000fe20000000013 */
[----:B------:R-:W-:Y:S05]  /*6100*/  BRA `(.L_x_677) ;  /* 0x0000004000007947 */ /* 0x000fea0003800000 */
.L_x_700:
[----:B------:R-:W2:Y:S02]  /*6110*/  LDG.E R2, [R2.64] ;  /* 0x0000002402027981 */ /* 0x000ea4000c1e1900 */
[----:B--2---:R-:W0:Y:S02]  /*6120*/  I2F.U32 R0, R2 ;  /* 0x0000000200007306 */ /* 0x004e240000201000 */
[----:B0-----:R-:W-:-:S04]  /*6130*/  F2FP.BF16.PACK_AB R0, RZ, R0 ;  /* 0x00000000ff00723e */ /* 0x001fc800000010ff */
[----:B------:R-:W-:Y:S02]  /*6140*/  PRMT R19, R0, 0x7610, R19 ;  /* 0x0000761000137816 */ /* 0x000fe40000000013 */
.L_x_677:
        /* <DEDUP_REMOVED lines=18> */
.L_x_707:
[----:B------:R-:W2:Y:S02]  /*6270*/  LDG.E.U8 R2, [R2.64] ;  /* 0x0000002402027981 */ /* 0x000ea4000c1e1100 */
[----:B--2---:R-:W0:Y:S02]  /*6280*/  I2F.U16 R0, R2 ;  /* 0x0000000200007306 */ /* 0x004e240000101000 */
[----:B0-----:R-:W-:Y:S01]  /*6290*/  F2FP.BF16.PACK_AB R0, RZ, R0 ;  /* 0x00000000ff00723e */ /* 0x001fe200000010ff */
[----:B------:R-:W-:Y:S05]  /*62a0*/  BRA `(.L_x_709) ;  /* 0x00000e3000007947 */ /* 0x000fea0003800000 */
.L_x_706:
        /* <DEDUP_REMOVED lines=10> */
.L_x_711:
[----:B------:R-:W2:Y:S02]  /*6350*/  LDG.E R2, [R2.64] ;  /* 0x0000002402027981 */ /* 0x000ea4000c1e1900 */
[----:B--2---:R-:W0:Y:S02]  /*6360*/  I2F R0, R2 ;  /* 0x0000000200007306 */ /* 0x004e240000201400 */
[----:B0-----:R-:W-:Y:S01]  /*6370*/  F2FP.BF16.PACK_AB R0, RZ, R0 ;  /* 0x00000000ff00723e */ /* 0x001fe200000010ff */
[----:B------:R-:W-:Y:S05]  /*6380*/  BRA `(.L_x_709) ;  /* 0x00000d5000007947 */ /* 0x000fea0003800000 */
.L_x_710:
[----:B------:R-:W2:Y:S02]  /*6390*/  LDG.E.U16 R2, [R2.64] ;  /* 0x0000002402027981 */ /* 0x000ea4000c1e1500 */
[----:B--2---:R-:W0:Y:S02]  /*63a0*/  I2F.S16 R0, R2 ;  /* 0x0000000200007306 */ /* 0x004e240000101400 */
[----:B0-----:R-:W-:Y:S01]  /*63b0*/  F2FP.BF16.PACK_AB R0, RZ, R0 ;  /* 0x00000000ff00723e */ /* 0x001fe200000010ff */
[----:B------:R-:W-:Y:S05]  /*63c0*/  BRA `(.L_x_709) ;  /* 0x00000d1000007947 */ /* 0x000fea0003800000 */
.L_x_705:
        /* <DEDUP_REMOVED lines=9> */
.L_x_713:
[----:B------:R-:W2:Y:S02]  /*6460*/  LDG.E.U16 R0, [R2.64] ;  /* 0x0000002402007981 */ /* 0x000ea4000c1e1500 */
[----:B--2---:R-:W-:-:S05]  /*6470*/  HADD2.F32 R0, -RZ, R0.H0_H0 ;  /* 0x20000000ff007230 */ /* 0x004fca0000004100 */
[----:B------:R-:W-:Y:S01]  /*6480*/  F2FP.BF16.PACK_AB R0, RZ, R0 ;  /* 0x00000000ff00723e */ /* 0x000fe200000010ff */
[----:B------:R-:W-:Y:S05]  /*6490*/  BRA `(.L_x_709) ;  /* 0x00000c4000007947 */ /* 0x000fea0003800000 */
.L_x_712:
        /* <DEDUP_REMOVED lines=9> */
.L_x_715:
[----:B------:R-:W2:Y:S02]  /*6530*/  LDG.E.U16 R2, [R2.64] ;  /* 0x0000002402027981 */ /* 0x000ea4000c1e1500 */
[----:B--2---:R-:W-:-:S05]  /*6540*/  HADD2.F32 R0, -RZ, R2.H0_H0 ;  /* 0x20000002ff007230 */ /* 0x004fca0000004100 */
[----:B------:R-:W-:Y:S01]  /*6550*/  F2FP.BF16.PACK_AB R0, RZ, R0 ;  /* 0x00000000ff00723e */ /* 0x000fe200000010ff */
[----:B------:R-:W-:Y:S05]  /*6560*/  BRA `(.L_x_709) ;  /* 0x00000b7000007947 */ /* 0x000fea0003800000 */
.L_x_714:
[----:B------:R-:W2:Y:S02]  /*6570*/  LDG.E.64 R2, [R2.64] ;  /* 0x0000002402027981 */ /* 0x000ea4000c1e1b00 */
[----:B--2---:R-:W0:Y:S01]  /*6580*/  F2F.F32.F64 R0, R2 ;  /* 0x0000000200007310 */ /* 0x004e220000301000 */
[----:B------:R-:W0:-:S14]  /*6590*/  DSETP.GEU.AND P0, PT, |R2|, c[0x2][0x0], PT ;  /* 0x008000000200762a */ /* 0x000e1c0003f0e200 */
[----:B0-----:R-:W-:-:S05]  /*65a0*/  @!P0 FMUL R0, R0, 1.175494350822287508e-38 ;  /* 0x0080000000008820 */ /* 0x001fca0000400000 */
[----:B------:R-:W-:Y:S01]  /*65b0*/  F2FP.BF16.PACK_AB R0, RZ, R0 ;  /* 0x00000000ff00723e */ /* 0x000fe200000010ff */
[----:B------:R-:W-:Y:S05]  /*65c0*/  BRA `(.L_x_709) ;  /* 0x00000b1000007947 */ /* 0x000fea0003800000 */
.L_x_704:
        /* <DEDUP_REMOVED lines=13> */
.L_x_718:
[----:B------:R-:W2:Y:S02]  /*66a0*/  LDG.E.64 R2, [R2.64] ;  /* 0x0000002402027981 */ /* 0x000ea4000c1e1b00 */
[----:B--2---:R-:W0:Y:S01]  /*66b0*/  F2F.F32.F64 R0, R2 ;  /* 0x0000000200007310 */ /* 0x004e220000301000 */
[----:B------:R-:W0:-:S14]  /*66c0*/  DSETP.GEU.AND P0, PT, |R2|, c[0x2][0x0], PT ;  /* 0x008000000200762a */ /* 0x000e1c0003f0e200 */
[----:B0-----:R-:W-:-:S05]  /*66d0*/  @!P0 FMUL R0, R0, 1.175494350822287508e-38 ;  /* 0x0080000000008820 */ /* 0x001fca0000400000 */
[----:B------:R-:W-:Y:S01]  /*66e0*/  F2FP.BF16.PACK_AB R0, RZ, R0 ;  /* 0x00000000ff00723e */ /* 0x000fe200000010ff */
[----:B------:R-:W-:Y:S05]  /*66f0*/  BRA `(.L_x_709) ;  /* 0x000009e000007947 */ /* 0x000fea0003800000 */
.L_x_717:
        /* <DEDUP_REMOVED lines=28> */
.L_x_720:
        /* <DEDUP_REMOVED lines=15> */
.L_x_719:
[----:B------:R0:W5:Y:S01]  /*69b0*/  LDG.E.U16 R0, [R2.64] ;  /* 0x0000002402007981 */ /* 0x000162000c1e1500 */
[----:B------:R-:W-:Y:S05]  /*69c0*/  BRA `(.L_x_709) ;  /* 0x0000071000007947 */ /* 0x000fea0003800000 */
.L_x_716:
        /* <DEDUP_REMOVED lines=12> */
.L_x_723:
        /* <DEDUP_REMOVED lines=21> */
.L_x_727:
[----:B------:R-:W-:Y:S05]  /*6be0*/  BSYNC B1 ;  /* 0x0000000000017941 */ /* 0x000fea0003800000 */
.L_x_726:
[----:B------:R-:W-:Y:S01]  /*6bf0*/  LEA R3, R0, 0x3b800000, 0x17 ;  /* 0x3b80000000037811 */ /* 0x000fe200078eb8ff */
[----:B------:R-:W-:-:S05]  /*6c00*/  IMAD.SHL.U32 R0, R2, 0x100000, RZ ;  /* 0x0010000002007824 */ /* 0x000fca00078e00ff */
[----:B------:R-:W-:Y:S02]  /*6c10*/  LOP3.LUT R0, R3, R0, R4, 0xfe, !PT ;  /* 0x0000000003007212 */ /* 0x000fe400078efe04 */
.L_x_725:
[----:B------:R-:W-:Y:S05]  /*6c20*/  BSYNC B0 ;  /* 0x0000000000007941 */ /* 0x000fea0003800000 */
.L_x_724:
[----:B------:R-:W-:Y:S01]  /*6c30*/  F2FP.BF16.PACK_AB R0, RZ, R0 ;  /* 0x00000000ff00723e */ /* 0x000fe200000010ff */
[----:B------:R-:W-:Y:S05]  /*6c40*/  BRA `(.L_x_709) ;  /* 0x0000049000007947 */ /* 0x000fea0003800000 */
.L_x_722:
        /* <DEDUP_REMOVED lines=21> */
.L_x_731:
[----:B------:R-:W-:Y:S05]  /*6da0*/  BSYNC B1 ;  /* 0x0000000000017941 */ /* 0x000fea0003800000 */
.L_x_730:
[----:B------:R-:W-:Y:S01]  /*6db0*/  LEA R3, R0, 0x37800000, 0x17 ;  /* 0x3780000000037811 */ /* 0x000fe200078eb8ff */
[----:B------:R-:W-:-:S05]  /*6dc0*/  IMAD.SHL.U32 R0, R2, 0x200000, RZ ;  /* 0x0020000002007824 */ /* 0x000fca00078e00ff */
[----:B------:R-:W-:Y:S02]  /*6dd0*/  LOP3.LUT R0, R3, R0, R4, 0xfe, !PT ;  /* 0x0000000003007212 */ /* 0x000fe400078efe04 */
.L_x_729:
[----:B------:R-:W-:Y:S05]  /*6de0*/  BSYNC B0 ;  /* 0x0000000000007941 */ /* 0x000fea0003800000 */
.L_x_728:
[----:B------:R-:W-:Y:S01]  /*6df0*/  F2FP.BF16.PACK_AB R0, RZ, R0 ;  /* 0x00000000ff00723e */ /* 0x000fe200000010ff */
[----:B------:R-:W-:Y:S05]  /*6e00*/  BRA `(.L_x_709) ;  /* 0x000002d000007947 */ /* 0x000fea0003800000 */
.L_x_721:
        /* <DEDUP_REMOVED lines=14> */
.L_x_735:
[----:B------:R-:W-:Y:S05]  /*6ef0*/  BSYNC B0 ;  /* 0x0000000000007941 */ /* 0x000fea0003800000 */
.L_x_734:
[----:B------:R-:W-:Y:S01]  /*6f00*/  F2FP.BF16.PACK_AB R0, RZ, R0 ;  /* 0x00000000ff00723e */ /* 0x000fe200000010ff */
[----:B------:R-:W-:Y:S05]  /*6f10*/  BRA `(.L_x_709) ;  /* 0x000001c000007947 */ /* 0x000fea0003800000 */
.L_x_708:
        /* <DEDUP_REMOVED lines=21> */
.L_x_733:
[----:B------:R-:W2:Y:S02]  /*7070*/  LDG.E.64 R2, [R2.64] ;  /* 0x0000002402027981 */ /* 0x000ea4000c1e1b00 */
[----:B--2---:R-:W0:Y:S02]  /*7080*/  I2F.U64 R0, R2 ;  /* 0x0000000200007312 */ /* 0x004e240000301000 */
[----:B0-----:R-:W-:Y:S01]  /*7090*/  F2FP.BF16.PACK_AB R0, RZ, R0 ;  /* 0x00000000ff00723e */ /* 0x001fe200000010ff */
[----:B------:R-:W-:Y:S05]  /*70a0*/  BRA `(.L_x_709) ;  /* 0x0000003000007947 */ /* 0x000fea0003800000 */
.L_x_732:
[----:B------:R-:W2:Y:S02]  /*70b0*/  LDG.E R2, [R2.64] ;  /* 0x0000002402027981 */ /* 0x000ea4000c1e1900 */
[----:B--2---:R-:W0:Y:S02]  /*70c0*/  I2F.U32 R0, R2 ;  /* 0x0000000200007306 */ /* 0x004e240000201000 */
[----:B0-----:R-:W-:-:S06]  /*70d0*/  F2FP.BF16.PACK_AB R0, RZ, R0 ;  /* 0x00000000ff00723e */ /* 0x001fcc00000010ff */
.L_x_709:
        /* <DEDUP_REMOVED lines=20> */
.L_x_739:
[----:B------:R-:W-:-:S06]  /*7220*/  PRMT R3, RZ, 0x5410, R0 ;  /* 0x00005410ff037816 */ /* 0x000fcc0000000000 */
[----:B------:R-:W0:Y:S02]  /*7230*/  F2I.S64.TRUNC R2, R3 ;  /* 0x0000000300027311 */ /* 0x000e24000020d900 */
[----:B0-----:R0:W-:Y:S01]  /*7240*/  STG.E.U8 [R16.64], R2 ;  /* 0x0000000210007986 */ /* 0x0011e2000c101124 */
[----:B------:R-:W-:Y:S05]  /*7250*/  BRA `(.L_x_741) ;  /* 0x00000e4000007947 */ /* 0x000fea0003800000 */
.L_x_738:
        /* <DEDUP_REMOVED lines=10> */
.L_x_743:
[----:B------:R-:W-:-:S04]  /*7300*/  PRMT R0, RZ, 0x5410, R0 ;  /* 0x00005410ff007816 */ /* 0x000fc80000000000 */
[----:B------:R-:W0:Y:S02]  /*7310*/  F2I.FTZ.TRUNC.NTZ R3, R0 ;  /* 0x0000000000037305 */ /* 0x000e24000021f100 */
[----:B0-----:R0:W-:Y:S01]  /*7320*/  STG.E [R16.64], R3 ;  /* 0x0000000310007986 */ /* 0x0011e2000c101924 */
[----:B------:R-:W-:Y:S05]  /*7330*/  BRA `(.L_x_741) ;  /* 0x00000d6000007947 */ /* 0x000fea0003800000 */
.L_x_742:
[----:B------:R-:W-:-:S04]  /*7340*/  PRMT R0, RZ, 0x5410, R0 ;  /* 0x00005410ff007816 */ /* 0x000fc80000000000 */
[----:B------:R-:W0:Y:S02]  /*7350*/  F2I.FTZ.TRUNC.NTZ R3, R0 ;  /* 0x0000000000037305 */ /* 0x000e24000021f100 */
[----:B0-----:R0:W-:Y:S01]  /*7360*/  STG.E.U16 [R16.64], R3 ;  /* 0x0000000310007986 */ /* 0x0011e2000c101524 */
[----:B------:R-:W-:Y:S05]  /*7370*/  BRA `(.L_x_741) ;  /* 0x00000d2000007947 */ /* 0x000fea0003800000 */
.L_x_737:
        /* <DEDUP_REMOVED lines=9> */
.L_x_745:
[----:B------:R-:W-:-:S04]  /*7410*/  PRMT R0, RZ, 0x5410, R0 ;  /* 0x00005410ff007816 */ /* 0x000fc80000000000 */
[----:B------:R-:W-:-:S05]  /*7420*/  F2FP.PACK_AB R0, RZ, R0 ;  /* 0x00000000ff00723e */ /* 0x000fca00000000ff */
[----:B------:R0:W-:Y:S01]  /*7430*/  STG.E.U16 [R16.64], R0 ;  /* 0x0000000010007986 */ /* 0x0001e2000c101524 */
[----:B------:R-:W-:Y:S05]  /*7440*/  BRA `(.L_x_741) ;  /* 0x00000c5000007947 */ /* 0x000fea0003800000 */
.L_x_744:
        /* <DEDUP_REMOVED lines=10> */
.L_x_747:
[----:B------:R-:W-:-:S04]  /*74f0*/  PRMT R0, RZ, 0x5410, R0 ;  /* 0x00005410ff007816 */ /* 0x000fc80000000000 */
[----:B------:R-:W-:-:S04]  /*7500*/  F2FP.PACK_AB R3, RZ, R0 ;  /* 0x00000000ff03723e */ /* 0x000fc800000000ff */
[----:B------:R-:W-:-:S05]  /*7510*/  PRMT R3, R3, 0x5410, RZ ;  /* 0x0000541003037816 */ /* 0x000fca00000000ff */
[----:B------:R0:W-:Y:S01]  /*7520*/  STG.E [R16.64], R3 ;  /* 0x0000000310007986 */ /* 0x0001e2000c101924 */
[----:B------:R-:W-:Y:S05]  /*7530*/  BRA `(.L_x_741) ;  /* 0x00000b6000007947 */ /* 0x000fea0003800000 */
.L_x_746:
[----:B------:R-:W-:-:S05]  /*7540*/  PRMT R2, RZ, 0x5410, R0 ;  /* 0x00005410ff027816 */ /* 0x000fca0000000000 */
[----:B------:R-:W-:-:S06]  /*7550*/  FMUL.FTZ R2, R2, 1 ;  /* 0x3f80000002027820 */ /* 0x000fcc0000410000 */
[----:B------:R-:W0:Y:S02]  /*7560*/  F2F.F64.F32 R2, R2 ;  /* 0x0000000200027310 */ /* 0x000e240000201800 */
[----:B0-----:R0:W-:Y:S01]  /*7570*/  STG.E.64 [R16.64], R2 ;  /* 0x0000000210007986 */ /* 0x0011e2000c101b24 */
[----:B------:R-:W-:Y:S05]  /*7580*/  BRA `(.L_x_741) ;  /* 0x00000b1000007947 */ /* 0x000fea0003800000 */
.L_x_736:
        /* <DEDUP_REMOVED lines=13> */
.L_x_750:
[----:B------:R-:W-:Y:S01]  /*7660*/  PRMT R0, RZ, 0x5410, R0 ;  /* 0x00005410ff007816 */ /* 0x000fe20000000000 */
[----:B------:R-:W-:-:S04]  /*7670*/  CS2R R6, SRZ ;  /* 0x0000000000067805 */ /* 0x000fc8000001ff00 */
[----:B------:R-:W-:-:S04]  /*7680*/  FMUL.FTZ R0, R0, 1 ;  /* 0x3f80000000007820 */ /* 0x000fc80000410000 */
[----:B------:R-:W0:Y:S02]  /*7690*/  F2F.F64.F32 R4, R0 ;  /* 0x0000000000047310 */ /* 0x000e240000201800 */
[----:B0-----:R0:W-:Y:S01]  /*76a0*/  STG.E.128 [R16.64], R4 ;  /* 0x0000000410007986 */ /* 0x0011e2000c101d24 */
[----:B------:R-:W-:Y:S05]  /*76b0*/  BRA `(.L_x_741) ;  /* 0x000009e000007947 */ /* 0x000fea0003800000 */
.L_x_749:
        /* <DEDUP_REMOVED lines=21> */
.L_x_754:
[----:B------:R-:W-:Y:S05]  /*7810*/  BSYNC B0 ;  /* 0x0000000000007941 */ /* 0x000fea0003800000 */
.L_x_753:
[----:B------:R-:W-:-:S05]  /*7820*/  LOP3.LUT R3, R0, R3, RZ, 0xfc, !PT ;  /* 0x0000000300037212 */ /* 0x000fca00078efcff */
[----:B------:R0:W-:Y:S01]  /*7830*/  STG.E.U8 [R16.64], R3 ;  /* 0x0000000310007986 */ /* 0x0001e2000c101124 */
[----:B------:R-:W-:Y:S05]  /*7840*/  BRA `(.L_x_741) ;  /* 0x0000085000007947 */ /* 0x000fea0003800000 */
.L_x_752:
        /* <DEDUP_REMOVED lines=13> */
.L_x_756:
[----:B------:R-:W-:Y:S01]  /*7920*/  IMAD.MOV.U32 R0, RZ, RZ, 0x7f ;  /* 0x0000007fff007424 */ /* 0x000fe200078e00ff */
[----:B------:R-:W-:-:S04]  /*7930*/  ISETP.GT.U32.AND P0, PT, R2, 0x7f800000, PT ;  /* 0x7f8000000200780c */ /* 0x000fc80003f04070 */
[----:B------:R-:W-:-:S04]  /*7940*/  SEL R0, R0, 0x7c, P0 ;  /* 0x0000007c00007807 */ /* 0x000fc80000000000 */
.L_x_757:
[----:B------:R-:W-:Y:S05]  /*7950*/  BSYNC B0 ;  /* 0x0000000000007941 */ /* 0x000fea0003800000 */
.L_x_755:
[----:B------:R-:W-:-:S04]  /*7960*/  LOP3.LUT R2, R3, 0x80000000, RZ, 0xc0, !PT ;  /* 0x8000000003027812 */ /* 0x000fc800078ec0ff */
[----:B------:R-:W-:-:S04]  /*7970*/  SHF.R.U32.HI R3, RZ, 0x18, R2 ;  /* 0x00000018ff037819 */ /* 0x000fc80000011602 */
[----:B------:R-:W-:-:S05]  /*7980*/  LOP3.LUT R3, R0, R3, RZ, 0xfc, !PT ;  /* 0x0000000300037212 */ /* 0x000fca00078efcff */
[----:B------:R0:W-:Y:S01]  /*7990*/  STG.E.U8 [R16.64], R3 ;  /* 0x0000000310007986 */ /* 0x0001e2000c101124 */
[----:B------:R-:W-:Y:S05]  /*79a0*/  BRA `(.L_x_741) ;  /* 0x000006f000007947 */ /* 0x000fea0003800000 */
.L_x_751:
[----:B------:R0:W-:Y:S01]  /*79b0*/  STG.E.U16 [R16.64], R0 ;  /* 0x0000000010007986 */ /* 0x0001e2000c101524 */
[----:B------:R-:W-:Y:S05]  /*79c0*/  BRA `(.L_x_741) ;  /* 0x000006d000007947 */ /* 0x000fea0003800000 */
.L_x_748:
        /* <DEDUP_REMOVED lines=12> */
.L_x_760:
        /* <DEDUP_REMOVED lines=17> */
.L_x_763:
[----:B------:R-:W-:-:S04]  /*7ba0*/  LOP3.LUT R2, R3, 0x80000000, RZ, 0xc0, !PT ;  /* 0x8000000003027812 */ /* 0x000fc800078ec0ff */
[----:B------:R-:W-:-:S04]  /*7bb0*/  SHF.R.U32.HI R3, RZ, 0x18, R2 ;  /* 0x00000018ff037819 */ /* 0x000fc80000011602 */
[----:B------:R-:W-:-:S04]  /*7bc0*/  LOP3.LUT R0, R0, R3, RZ, 0xfc, !PT ;  /* 0x0000000300007212 */ /* 0x000fc800078efcff */
[----:B------:R-:W-:Y:S02]  /*7bd0*/  PRMT R8, R0, 0x7610, R8 ;  /* 0x0000761000087816 */ /* 0x000fe40000000008 */
.L_x_762:
[----:B------:R-:W-:Y:S05]  /*7be0*/  BSYNC B0 ;  /* 0x0000000000007941 */ /* 0x000fea0003800000 */
.L_x_761:
[----:B------:R0:W-:Y:S01]  /*7bf0*/  STG.E.U8 [R16.64], R8 ;  /* 0x0000000810007986 */ /* 0x0001e2000c101124 */
[----:B------:R-:W-:Y:S05]  /*7c00*/  BRA `(.L_x_741) ;  /* 0x0000049000007947 */ /* 0x000fea0003800000 */
.L_x_759:
        /* <DEDUP_REMOVED lines=17> */
.L_x_766:
[----:B------:R-:W-:-:S04]  /*7d20*/  LOP3.LUT R2, R3, 0x80000000, RZ, 0xc0, !PT ;  /* 0x8000000003027812 */ /* 0x000fc800078ec0ff */
[----:B------:R-:W-:-:S04]  /*7d30*/  SHF.R.U32.HI R3, RZ, 0x18, R2 ;  /* 0x00000018ff037819 */ /* 0x000fc80000011602 */
[----:B------:R-:W-:-:S04]  /*7d40*/  LOP3.LUT R0, R0, R3, RZ, 0xfc, !PT ;  /* 0x0000000300007212 */ /* 0x000fc800078efcff */
[----:B------:R-:W-:Y:S02]  /*7d50*/  PRMT R8, R0, 0x7610, R8 ;  /* 0x0000761000087816 */ /* 0x000fe40000000008 */
.L_x_765:
[----:B------:R-:W-:Y:S05]  /*7d60*/  BSYNC B0 ;  /* 0x0000000000007941 */ /* 0x000fea0003800000 */
.L_x_764:
[----:B------:R0:W-:Y:S01]  /*7d70*/  STG.E.U8 [R16.64], R8 ;  /* 0x0000000810007986 */ /* 0x0001e2000c101124 */
[----:B------:R-:W-:Y:S05]  /*7d80*/  BRA `(.L_x_741) ;  /* 0x0000031000007947 */ /* 0x000fea0003800000 */
.L_x_758:
        /* <DEDUP_REMOVED lines=22> */
.L_x_740:
        /* <DEDUP_REMOVED lines=20> */
.L_x_768:
[----:B------:R-:W-:-:S06]  /*8030*/  PRMT R2, RZ, 0x5410, R0 ;  /* 0x00005410ff027816 */ /* 0x000fcc0000000000 */
[----:B------:R-:W0:Y:S02]  /*8040*/  F2I.U64.TRUNC R2, R2 ;  /* 0x0000000200027311 */ /* 0x000e24000020d800 */
[----:B0-----:R0:W-:Y:S01]  /*8050*/  STG.E.64 [R16.64], R2 ;  /* 0x0000000210007986 */ /* 0x0011e2000c101b24 */
[----:B------:R-:W-:Y:S05]  /*8060*/  BRA `(.L_x_741) ;  /* 0x0000003000007947 */ /* 0x000fea0003800000 */
.L_x_767:
[----:B------:R-:W-:-:S04]  /*8070*/  PRMT R0, RZ, 0x5410, R0 ;  /* 0x00005410ff007816 */ /* 0x000fc80000000000 */
[----:B------:R-:W0:Y:S02]  /*8080*/  F2I.FTZ.U32.TRUNC.NTZ R3, R0 ;  /* 0x0000000000037305 */ /* 0x000e24000021f000 */
[----:B0-----:R0:W-:Y:S02]  /*8090*/  STG.E [R16.64], R3 ;  /* 0x0000000310007986 */ /* 0x0011e4000c101924 */
.L_x_741:
[----:B------:R-:W-:-:S04]  /*80a0*/  IADD3 R23, R23, 0x80, RZ ;  /* 0x0000008017177810 */ /* 0x000fc80007ffe0ff */
[----:B------:R-:W-:-:S13]  /*80b0*/  ISETP.GE.AND P0, PT, R23, c[0x0][0x160], PT ;  /* 0x0000580017007a0c */ /* 0x000fda0003f06270 */
        /* <DEDUP_REMOVED lines=256> */
.L_x_769:
        /* <DEDUP_REMOVED lines=21> */
.L_x_773:
[----:B------:R-:W2:Y:S02]  /*9210*/  LDG.E.U8 R2, [R2.64] ;  /* 0x0000002402027981 */ /* 0x000ea4000c1e1100 */
[----:B--2---:R-:W0:Y:S02]  /*9220*/  I2F.U16 R0, R2 ;  /* 0x0000000200007306 */ /* 0x004e240000101000 */
[----:B0-----:R-:W-:-:S04]  /*9230*/  F2FP.BF16.PACK_AB R0, RZ, R0 ;  /* 0x00000000ff00723e */ /* 0x001fc800000010ff */
[----:B------:R-:W-:Y:S01]  /*9240*/  PRMT R19, R0, 0x7610, R19 ;  /* 0x0000761000137816 */ /* 0x000fe20000000013 */
[----:B------:R-:W-:Y:S05]  /*9250*/  BRA `(.L_x_775) ;  /* 0x00000f0000007947 */ /* 0x000fea0003800000 */
.L_x_772:
        /* <DEDUP_REMOVED lines=11> */
.L_x_777:
[----:B------:R-:W2:Y:S02]  /*9310*/  LDG.E R2, [R2.64] ;  /* 0x0000002402027981 */ /* 0x000ea4000c1e1900 */
[----:B--2---:R-:W0:Y:S02]  /*9320*/  I2F R0, R2 ;  /* 0x0000000200007306 */ /* 0x004e240000201400 */
[----:B0-----:R-:W-:-:S04]  /*9330*/  F2FP.BF16.PACK_AB R0, RZ, R0 ;  /* 0x00000000ff00723e */ /* 0x001fc800000010ff */
[----:B------:R-:W-:Y:S01]  /*9340*/  PRMT R19, R0, 0x7610, R19 ;  /* 0x0000761000137816 */ /* 0x000fe20000000013 */
[----:B------:R-:W-:Y:S05]  /*9350*/  BRA `(.L_x_775) ;  /* 0x00000e0000007947 */ /* 0x000fea0003800000 */
.L_x_776:
[----:B------:R-:W2:Y:S02]  /*9360*/  LDG.E.U16 R2, [R2.64] ;  /* 0x0000002402027981 */ /* 0x000ea4000c1e1500 */
[----:B--2---:R-:W0:Y:S02]  /*9370*/  I2F.S16 R0, R2 ;  /* 0x0000000200007306 */ /* 0x004e240000101400 */
[----:B0-----:R-:W-:-:S04]  /*9380*/  F2FP.BF16.PACK_AB R0, RZ, R0 ;  /* 0x00000000ff00723e */ /* 0x001fc800000010ff */
[----:B------:R-:W-:Y:S01]  /*9390*/  PRMT R19, R0, 0x7610, R19 ;  /* 0x0000761000137816 */ /* 0x000fe20000000013 */
[----:B------:R-:W-:Y:S05]  /*93a0*/  BRA `(.L_x_775) ;  /* 0x00000db000007947 */ /* 0x000fea0003800000 */
.L_x_771:
        /* <DEDUP_REMOVED lines=9> */
.L_x_779:
[----:B------:R-:W2:Y:S02]  /*9440*/  LDG.E.U16 R0, [R2.64] ;  /* 0x0000002402007981 */ /* 0x000ea4000c1e1500 */
[----:B--2---:R-:W-:-:S05]  /*9450*/  HADD2.F32 R0, -RZ, R0.H0_H0 ;  /* 0x20000000ff007230 */ /* 0x004fca0000004100 */
[----:B------:R-:W-:-:S04]  /*9460*/  F2FP.BF16.PACK_AB R0, RZ, R0 ;  /* 0x00000000ff00723e */ /* 0x000fc800000010ff */
[----:B------:R-:W-:Y:S01]  /*9470*/  PRMT R19, R0, 0x7610, R19 ;  /* 0x0000761000137816 */ /* 0x000fe20000000013 */
[----:B------:R-:W-:Y:S05]  /*9480*/  BRA `(.L_x_775) ;  /* 0x00000cd000007947 */ /* 0x000fea0003800000 */
.L_x_778:
        /* <DEDUP_REMOVED lines=9> */
.L_x_781:
[----:B------:R-:W2:Y:S02]  /*9520*/  LDG.E.U16 R2, [R2.64] ;  /* 0x0000002402027981 */ /* 0x000ea4000c1e1500 */
[----:B--2---:R-:W-:-:S05]  /*9530*/  HADD2.F32 R0, -RZ, R2.H0_H0 ;  /* 0x20000002ff007230 */ /* 0x004fca0000004100 */
[----:B------:R-:W-:-:S04]  /*9540*/  F2FP.BF16.PACK_AB R0, RZ, R0 ;  /* 0x00000000ff00723e */ /* 0x000fc800000010ff */
[----:B------:R-:W-:Y:S01]  /*9550*/  PRMT R19, R0, 0x7610, R19 ;  /* 0x0000761000137816 */ /* 0x000fe20000000013 */
[----:B------:R-:W-:Y:S05]  /*9560*/  BRA `(.L_x_775) ;  /* 0x00000bf000007947 */ /* 0x000fea0003800000 */
.L_x_780:
[----:B------:R-:W2:Y:S02]  /*9570*/  LDG.E.64 R2, [R2.64] ;  /* 0x0000002402027981 */ /* 0x000ea4000c1e1b00 */
[----:B--2---:R-:W0:Y:S01]  /*9580*/  F2F.F32.F64 R0, R2 ;  /* 0x0000000200007310 */ /* 0x004e220000301000 */
[----:B------:R-:W0:-:S14]  /*9590*/  DSETP.GEU.AND P0, PT, |R2|, c[0x2][0x0], PT ;  /* 0x008000000200762a */ /* 0x000e1c0003f0e200 */
[----:B0-----:R-:W-:-:S05]  /*95a0*/  @!P0 FMUL R0, R0, 1.175494350822287508e-38 ;  /* 0x0080000000008820 */ /* 0x001fca0000400000 */
[----:B------:R-:W-:-:S04]  /*95b0*/  F2FP.BF16.PACK_AB R0, RZ, R0 ;  /* 0x00000000ff00723e */ /* 0x000fc800000010ff */
[----:B------:R-:W-:Y:S01]  /*95c0*/  PRMT R19, R0, 0x7610, R19 ;  /* 0x0000761000137816 */ /* 0x000fe20000000013 */
[----:B------:R-:W-:Y:S05]  /*95d0*/  BRA `(.L_x_775) ;  /* 0x00000b8000007947 */ /* 0x000fea0003800000 */
.L_x_770:
        /* <DEDUP_REMOVED lines=14> */
.L_x_784:
[----:B------:R-:W2:Y:S02]  /*96c0*/  LDG.E.64 R2, [R2.64] ;  /* 0x0000002402027981 */ /* 0x000ea4000c1e1b00 */
[----:B--2---:R-:W0:Y:S01]  /*96d0*/  F2F.F32.F64 R0, R2 ;  /* 0x0000000200007310 */ /* 0x004e220000301000 */
[----:B------:R-:W0:-:S14]  /*96e0*/  DSETP.GEU.AND P0, PT, |R2|, c[0x2][0x0], PT ;  /* 0x008000000200762a */ /* 0x000e1c0003f0e200 */
[----:B0-----:R-:W-:-:S05]  /*96f0*/  @!P0 FMUL R0, R0, 1.175494350822287508e-38 ;  /* 0x0080000000008820 */ /* 0x001fca0000400000 */
[----:B------:R-:W-:-:S04]  /*9700*/  F2FP.BF16.PACK_AB R0, RZ, R0 ;  /* 0x00000000ff00723e */ /* 0x000fc800000010ff */
[----:B------:R-:W-:Y:S01]  /*9710*/  PRMT R19, R0, 0x7610, R19 ;  /* 0x0000761000137816 */ /* 0x000fe20000000013 */
[----:B------:R-:W-:Y:S05]  /*9720*/  BRA `(.L_x_775) ;  /* 0x00000a3000007947 */ /* 0x000fea0003800000 */
.L_x_783:
        /* <DEDUP_REMOVED lines=28> */
.L_x_786:
        /* <DEDUP_REMOVED lines=15> */
.L_x_785:
[----:B------:R0:W5:Y:S01]  /*99e0*/  LDG.E.U16 R19, [R2.64] ;  /* 0x0000002402137981 */ /* 0x000162000c1e1500 */
[----:B------:R-:W-:Y:S05]  /*99f0*/  BRA `(.L_x_775) ;  /* 0x0000076000007947 */ /* 0x000fea0003800000 */
.L_x_782:
        /* <DEDUP_REMOVED lines=12> */
.L_x_789:
        /* <DEDUP_REMOVED lines=21> */
.L_x_793:
[----:B------:R-:W-:Y:S05]  /*9c10*/  BSYNC B1 ;  /* 0x0000000000017941 */ /* 0x000fea0003800000 */
.L_x_792:
[----:B------:R-:W-:Y:S01]  /*9c20*/  LEA R3, R0, 0x3b800000, 0x17 ;  /* 0x3b80000000037811 */ /* 0x000fe200078eb8ff */
[----:B------:R-:W-:-:S05]  /*9c30*/  IMAD.SHL.U32 R0, R2, 0x100000, RZ ;  /* 0x0010000002007824 */ /* 0x000fca00078e00ff */
[----:B------:R-:W-:Y:S02]  /*9c40*/  LOP3.LUT R0, R3, R0, R4, 0xfe, !PT ;  /* 0x0000000003007212 */ /* 0x000fe400078efe04 */
.L_x_791:
[----:B------:R-:W-:Y:S05]  /*9c50*/  BSYNC B0 ;  /* 0x0000000000007941 */ /* 0x000fea0003800000 */
.L_x_790:
[----:B------:R-:W-:-:S04]  /*9c60*/  F2FP.BF16.PACK_AB R0, RZ, R0 ;  /* 0x00000000ff00723e */ /* 0x000fc800000010ff */
[----:B------:R-:W-:Y:S01]  /*9c70*/  PRMT R19, R0, 0x7610, R19 ;  /* 0x0000761000137816 */ /* 0x000fe20000000013 */
[----:B------:R-:W-:Y:S05]  /*9c80*/  BRA `(.L_x_775) ;  /* 0x000004d000007947 */ /* 0x000fea0003800000 */
.L_x_788:
        /* <DEDUP_REMOVED lines=21> */
.L_x_797:
[----:B------:R-:W-:Y:S05]  /*9de0*/  BSYNC B1 ;  /* 0x0000000000017941 */ /* 0x000fea0003800000 */
.L_x_796:
[----:B------:R-:W-:Y:S01]  /*9df0*/  LEA R3, R0, 0x37800000, 0x17 ;  /* 0x3780000000037811 */ /* 0x000fe200078eb8ff */
[----:B------:R-:W-:-:S05]  /*9e00*/  IMAD.SHL.U32 R0, R2, 0x200000, RZ ;  /* 0x0020000002007824 */ /* 0x000fca00078e00ff */
[----:B------:R-:W-:Y:S02]  /*9e10*/  LOP3.LUT R0, R3, R0, R4, 0xfe, !PT ;  /* 0x0000000003007212 */ /* 0x000fe400078efe04 */
.L_x_795:
[----:B------:R-:W-:Y:S05]  /*9e20*/  BSYNC B0 ;  /* 0x0000000000007941 */ /* 0x000fea0003800000 */
.L_x_794:
[----:B------:R-:W-:-:S04]  /*9e30*/  F2FP.BF16.PACK_AB R0, RZ, R0 ;  /* 0x00000000ff00723e */ /* 0x000fc800000010ff */
[----:B------:R-:W-:Y:S01]  /*9e40*/  PRMT R19, R0, 0x7610, R19 ;  /* 0x0000761000137816 */ /* 0x000fe20000000013 */
[----:B------:R-:W-:Y:S05]  /*9e50*/  BRA `(.L_x_775) ;  /* 0x0000030000007947 */ /* 0x000fea0003800000 */
.L_x_787:
        /* <DEDUP_REMOVED lines=14> */
.L_x_801:
[----:B------:R-:W-:Y:S05]  /*9f40*/  BSYNC B0 ;  /* 0x0000000000007941 */ /* 0x000fea0003800000 */
.L_x_800:
[----:B------:R-:W-:-:S04]  /*9f50*/  F2FP.BF16.PACK_AB R0, RZ, R0 ;  /* 0x00000000ff00723e */ /* 0x000fc800000010ff */
[----:B------:R-:W-:Y:S01]  /*9f60*/  PRMT R19, R0, 0x7610, R19 ;  /* 0x0000761000137816 */ /* 0x000fe20000000013 */
[----:B------:R-:W-:Y:S05]  /*9f70*/  BRA `(.L_x_775) ;  /* 0x000001e000007947 */ /* 0x000fea0003800000 */
.L_x_774:
        /* <DEDUP_REMOVED lines=21> */
.L_x_799:
[----:B------:R-:W2:Y:S02]  /*a0d0*/  LDG.E.64 R2, [R2.64] ;  /* 0x0000002402027981 */ /* 0x000ea4000c1e1b00 */
[----:B--2---:R-:W0:Y:S02]  /*a0e0*/  I2F.U64 R0, R2 ;  /* 0x0000000200007312 */ /* 0x004e240000301000 */
[----:B0-----:R-:W-:-:S04]  /*a0f0*/  F2FP.BF16.PACK_AB R0, RZ, R0 ;  /* 0x00000000ff00723e */ /* 0x001fc800000010ff */
[----:B------:R-:W-:Y:S01]  /*a100*/  PRMT R19, R0, 0x7610, R19 ;  /* 0x0000761000137816 */ /* 0x000fe20000000013 */
[----:B------:R-:W-:Y:S05]  /*a110*/  BRA `(.L_x_775) ;  /* 0x0000004000007947 */ /* 0x000fea0003800000 */
.L_x_798:
[----:B------:R-:W2:Y:S02]  /*a120*/  LDG.E R2, [R2.64] ;  /* 0x0000002402027981 */ /* 0x000ea4000c1e1900 */
[----:B--2---:R-:W0:Y:S02]  /*a130*/  I2F.U32 R0, R2 ;  /* 0x0000000200007306 */ /* 0x004e240000201000 */
[----:B0-----:R-:W-:-:S04]  /*a140*/  F2FP.BF16.PACK_AB R0, RZ, R0 ;  /* 0x00000000ff00723e */ /* 0x001fc800000010ff */
[----:B------:R-:W-:Y:S02]  /*a150*/  PRMT R19, R0, 0x7610, R19 ;  /* 0x0000761000137816 */ /* 0x000fe40000000013 */
.L_x_775:
        /* <DEDUP_REMOVED lines=18> */
.L_x_805:
[----:B------:R-:W2:Y:S02]  /*a280*/  LDG.E.U8 R2, [R2.64] ;  /* 0x0000002402027981 */ /* 0x000ea4000c1e1100 */
[----:B--2---:R-:W0:Y:S02]  /*a290*/  I2F.U16 R0, R2 ;  /* 0x0000000200007306 */ /* 0x004e240000101000 */
[----:B0-----:R-:W-:Y:S01]  /*a2a0*/  F2FP.BF16.PACK_AB R0, RZ, R0 ;  /* 0x00000000ff00723e */ /* 0x001fe200000010ff */
[----:B------:R-:W-:Y:S05]  /*a2b0*/  BRA `(.L_x_807) ;  /* 0x00000e3000007947 */ /* 0x000fea0003800000 */
.L_x_804:
        /* <DEDUP_REMOVED lines=10> */
.L_x_809:
[----:B------:R-:W2:Y:S02]  /*a360*/  LDG.E R2, [R2.64] ;  /* 0x0000002402027981 */ /* 0x000ea4000c1e1900 */
[----:B--2---:R-:W0:Y:S02]  /*a370*/  I2F R0, R2 ;  /* 0x0000000200007306 */ /* 0x004e240000201400 */
[----:B0-----:R-:W-:Y:S01]  /*a380*/  F2FP.BF16.PACK_AB R0, RZ, R0 ;  /* 0x00000000ff00723e */ /* 0x001fe200000010ff */
[----:B------:R-:W-:Y:S05]  /*a390*/  BRA `(.L_x_807) ;  /* 0x00000d5000007947 */ /* 0x000fea0003800000 */
.L_x_808:
[----:B------:R-:W2:Y:S02]  /*a3a0*/  LDG.E.U16 R2, [R2.64] ;  /* 0x0000002402027981 */ /* 0x000ea4000c1e1500 */
[----:B--2---:R-:W0:Y:S02]  /*a3b0*/  I2F.S16 R0, R2 ;  /* 0x0000000200007306 */ /* 0x004e240000101400 */
[----:B0-----:R-:W-:Y:S01]  /*a3c0*/  F2FP.BF16.PACK_AB R0, RZ, R0 ;  /* 0x00000000ff00723e */ /* 0x001fe200000010ff */
[----:B------:R-:W-:Y:S05]  /*a3d0*/  BRA `(.L_x_807) ;  /* 0x00000d1000007947 */ /* 0x000fea0003800000 */
.L_x_803:
        /* <DEDUP_REMOVED lines=9> */
.L_x_811:
[----:B------:R-:W2:Y:S02]  /*a470*/  LDG.E.U16 R0, [R2.64] ;  /* 0x0000002402007981 */ /* 0x000ea4000c1e1500 */
[----:B--2---:R-:W-:-:S05]  /*a480*/  HADD2.F32 R0, -RZ, R0.H0_H0 ;  /* 0x20000000ff007230 */ /* 0x004fca0000004100 */
[----:B------:R-:W-:Y:S01]  /*a490*/  F2FP.BF16.PACK_AB R0, RZ, R0 ;  /* 0x00000000ff00723e */ /* 0x000fe200000010ff */
[----:B------:R-:W-:Y:S05]  /*a4a0*/  BRA `(.L_x_807) ;  /* 0x00000c4000007947 */ /* 0x000fea0003800000 */
.L_x_810:
        /* <DEDUP_REMOVED lines=9> */
.L_x_813:
[----:B------:R-:W2:Y:S02]  /*a540*/  LDG.E.U16 R2, [R2.64] ;  /* 0x0000002402027981 */ /* 0x000ea4000c1e1500 */
[----:B--2---:R-:W-:-:S05]  /*a550*/  HADD2.F32 R0, -RZ, R2.H0_H0 ;  /* 0x20000002ff007230 */ /* 0x004fca0000004100 */
[----:B------:R-:W-:Y:S01]  /*a560*/  F2FP.BF16.PACK_AB R0, RZ, R0 ;  /* 0x00000000ff00723e */ /* 0x000fe200000010ff */
[----:B------:R-:W-:Y:S05]  /*a570*/  BRA `(.L_x_807) ;  /* 0x00000b7000007947 */ /* 0x000fea0003800000 */
.L_x_812:
[----:B------:R-:W2:Y:S02]  /*a580*/  LDG.E.64 R2, [R2.64] ;  /* 0x0000002402027981 */ /* 0x000ea4000c1e1b00 */
[----:B--2---:R-:W0:Y:S01]  /*a590*/  F2F.F32.F64 R0, R2 ;  /* 0x0000000200007310 */ /* 0x004e220000301000 */
[----:B------:R-:W0:-:S14]  /*a5a0*/  DSETP.GEU.AND P0, PT, |R2|, c[0x2][0x0], PT ;  /* 0x008000000200762a */ /* 0x000e1c0003f0e200 */
[----:B0-----:R-:W-:-:S05]  /*a5b0*/  @!P0 FMUL R0, R0, 1.175494350822287508e-38 ;  /* 0x0080000000008820 */ /* 0x001fca0000400000 */
[----:B------:R-:W-:Y:S01]  /*a5c0*/  F2FP.BF16.PACK_AB R0, RZ, R0 ;  /* 0x00000000ff00723e */ /* 0x000fe200000010ff */
[----:B------:R-:W-:Y:S05]  /*a5d0*/  BRA `(.L_x_807) ;  /* 0x00000b1000007947 */ /* 0x000fea0003800000 */
.L_x_802:
        /* <DEDUP_REMOVED lines=13> */
.L_x_816:
[----:B------:R-:W2:Y:S02]  /*a6b0*/  LDG.E.64 R2, [R2.64] ;  /* 0x0000002402027981 */ /* 0x000ea4000c1e1b00 */
[----:B--2---:R-:W0:Y:S01]  /*a6c0*/  F2F.F32.F64 R0, R2 ;  /* 0x0000000200007310 */ /* 0x004e220000301000 */
[----:B------:R-:W0:-:S14]  /*a6d0*/  DSETP.GEU.AND P0, PT, |R2|, c[0x2][0x0], PT ;  /* 0x008000000200762a */ /* 0x000e1c0003f0e200 */
[----:B0-----:R-:W-:-:S05]  /*a6e0*/  @!P0 FMUL R0, R0, 1.175494350822287508e-38 ;  /* 0x0080000000008820 */ /* 0x001fca0000400000 */
[----:B------:R-:W-:Y:S01]  /*a6f0*/  F2FP.BF16.PACK_AB R0, RZ, R0 ;  /* 0x00000000ff00723e */ /* 0x000fe200000010ff */
[----:B------:R-:W-:Y:S05]  /*a700*/  BRA `(.L_x_807) ;  /* 0x000009e000007947 */ /* 0x000fea0003800000 */
.L_x_815:
        /* <DEDUP_REMOVED lines=28> */
.L_x_818:
        /* <DEDUP_REMOVED lines=15> */
.L_x_817:
[----:B------:R0:W5:Y:S01]  /*a9c0*/  LDG.E.U16 R0, [R2.64] ;  /* 0x0000002402007981 */ /* 0x000162000c1e1500 */
[----:B------:R-:W-:Y:S05]  /*a9d0*/  BRA `(.L_x_807) ;  /* 0x0000071000007947 */ /* 0x000fea0003800000 */
.L_x_814:
        /* <DEDUP_REMOVED lines=12> */
.L_x_821:
        /* <DEDUP_REMOVED lines=21> */
.L_x_825:
[----:B------:R-:W-:Y:S05]  /*abf0*/  BSYNC B1 ;  /* 0x0000000000017941 */ /* 0x000fea0003800000 */
.L_x_824:
[----:B------:R-:W-:Y:S01]  /*ac00*/  LEA R3, R0, 0x3b800000, 0x17 ;  /* 0x3b80000000037811 */ /* 0x000fe200078eb8ff */
[----:B------:R-:W-:-:S05]  /*ac10*/  IMAD.SHL.U32 R0, R2, 0x100000, RZ ;  /* 0x0010000002007824 */ /* 0x000fca00078e00ff */
[----:B------:R-:W-:Y:S02]  /*ac20*/  LOP3.LUT R0, R3, R0, R4, 0xfe, !PT ;  /* 0x0000000003007212 */ /* 0x000fe400078efe04 */
.L_x_823:
[----:B------:R-:W-:Y:S05]  /*ac30*/  BSYNC B0 ;  /* 0x0000000000007941 */ /* 0x000fea0003800000 */
.L_x_822:
[----:B------:R-:W-:Y:S01]  /*ac40*/  F2FP.BF16.PACK_AB R0, RZ, R0 ;  /* 0x00000000ff00723e */ /* 0x000fe200000010ff */
[----:B------:R-:W-:Y:S05]  /*ac50*/  BRA `(.L_x_807) ;  /* 0x0000049000007947 */ /* 0x000fea0003800000 */
.L_x_820:
        /* <DEDUP_REMOVED lines=21> */
.L_x_829:
[----:B------:R-:W-:Y:S05]  /*adb0*/  BSYNC B1 ;  /* 0x0000000000017941 */ /* 0x000fea0003800000 */
.L_x_828:
[----:B------:R-:W-:Y:S01]  /*adc0*/  LEA R3, R0, 0x37800000, 0x17 ;  /* 0x3780000000037811 */ /* 0x000fe200078eb8ff */
[----:B------:R-:W-:-:S05]  /*add0*/  IMAD.SHL.U32 R0, R2, 0x200000, RZ ;  /* 0x0020000002007824 */ /* 0x000fca00078e00ff */
[----:B------:R-:W-:Y:S02]  /*ade0*/  LOP3.LUT R0, R3, R0, R4, 0xfe, !PT ;  /* 0x0000000003007212 */ /* 0x000fe400078efe04 */
.L_x_827:
[----:B------:R-:W-:Y:S05]  /*adf0*/  BSYNC B0 ;  /* 0x0000000000007941 */ /* 0x000fea0003800000 */
.L_x_826:
[----:B------:R-:W-:Y:S01]  /*ae00*/  F2FP.BF16.PACK_AB R0, RZ, R0 ;  /* 0x00000000ff00723e */ /* 0x000fe200000010ff */
[----:B------:R-:W-:Y:S05]  /*ae10*/  BRA `(.L_x_807) ;  /* 0x000002d000007947 */ /* 0x000fea0003800000 */
.L_x_819:
        /* <DEDUP_REMOVED lines=14> */
.L_x_833:
[----:B------:R-:W-:Y:S05]  /*af00*/  BSYNC B0 ;  /* 0x0000000000007941 */ /* 0x000fea0003800000 */
.L_x_832:
[----:B------:R-:W-:Y:S01]  /*af10*/  F2FP.BF16.PACK_AB R0, RZ, R0 ;  /* 0x00000000ff00723e */ /* 0x000fe200000010ff */
[----:B------:R-:W-:Y:S05]  /*af20*/  BRA `(.L_x_807) ;  /* 0x000001c000007947 */ /* 0x000fea0003800000 */
.L_x_806:
        /* <DEDUP_REMOVED lines=21> */
.L_x_831:
[----:B------:R-:W2:Y:S02]  /*b080*/  LDG.E.64 R2, [R2.64] ;  /* 0x0000002402027981 */ /* 0x000ea4000c1e1b00 */
[----:B--2---:R-:W0:Y:S02]  /*b090*/  I2F.U64 R0, R2 ;  /* 0x0000000200007312 */ /* 0x004e240000301000 */
[----:B0-----:R-:W-:Y:S01]  /*b0a0*/  F2FP.BF16.PACK_AB R0, RZ, R0 ;  /* 0x00000000ff00723e */ /* 0x001fe200000010ff */
[----:B------:R-:W-:Y:S05]  /*b0b0*/  BRA `(.L_x_807) ;  /* 0x0000003000007947 */ /* 0x000fea0003800000 */
.L_x_830:
[----:B------:R-:W2:Y:S02]  /*b0c0*/  LDG.E R2, [R2.64] ;  /* 0x0000002402027981 */ /* 0x000ea4000c1e1900 */
[----:B--2---:R-:W0:Y:S02]  /*b0d0*/  I2F.U32 R0, R2 ;  /* 0x0000000200007306 */ /* 0x004e240000201000 */
[----:B0-----:R-:W-:-:S06]  /*b0e0*/  F2FP.BF16.PACK_AB R0, RZ, R0 ;  /* 0x00000000ff00723e */ /* 0x001fcc00000010ff */
.L_x_807:
        /* <DEDUP_REMOVED lines=20> */
.L_x_837:
[----:B------:R-:W-:-:S06]  /*b230*/  PRMT R3, RZ, 0x5410, R0 ;  /* 0x00005410ff037816 */ /* 0x000fcc0000000000 */
[----:B------:R-:W0:Y:S02]  /*b240*/  F2I.S64.TRUNC R2, R3 ;  /* 0x0000000300027311 */ /* 0x000e24000020d900 */
[----:B0-----:R0:W-:Y:S01]  /*b250*/  STG.E.U8 [R16.64], R2 ;  /* 0x0000000210007986 */ /* 0x0011e2000c101124 */
[----:B------:R-:W-:Y:S05]  /*b260*/  BRA `(.L_x_839) ;  /* 0x00000e4000007947 */ /* 0x000fea0003800000 */
.L_x_836:
        /* <DEDUP_REMOVED lines=10> */
.L_x_841:
[----:B------:R-:W-:-:S04]  /*b310*/  PRMT R0, RZ, 0x5410, R0 ;  /* 0x00005410ff007816 */ /* 0x000fc80000000000 */
[----:B------:R-:W0:Y:S02]  /*b320*/  F2I.FTZ.TRUNC.NTZ R3, R0 ;  /* 0x0000000000037305 */ /* 0x000e24000021f100 */
[----:B0-----:R0:W-:Y:S01]  /*b330*/  STG.E [R16.64], R3 ;  /* 0x0000000310007986 */ /* 0x0011e2000c101924 */
[----:B------:R-:W-:Y:S05]  /*b340*/  BRA `(.L_x_839) ;  /* 0x00000d6000007947 */ /* 0x000fea0003800000 */
.L_x_840:
[----:B------:R-:W-:-:S04]  /*b350*/  PRMT R0, RZ, 0x5410, R0 ;  /* 0x00005410ff007816 */ /* 0x000fc80000000000 */
[----:B------:R-:W0:Y:S02]  /*b360*/  F2I.FTZ.TRUNC.NTZ R3, R0 ;  /* 0x0000000000037305 */ /* 0x000e24000021f100 */
[----:B0-----:R0:W-:Y:S01]  /*b370*/  STG.E.U16 [R16.64], R3 ;  /* 0x0000000310007986 */ /* 0x0011e2000c101524 */
[----:B------:R-:W-:Y:S05]  /*b380*/  BRA `(.L_x_839) ;  /* 0x00000d2000007947 */ /* 0x000fea0003800000 */
.L_x_835:
        /* <DEDUP_REMOVED lines=9> */
.L_x_843:
[----:B------:R-:W-:-:S04]  /*b420*/  PRMT R0, RZ, 0x5410, R0 ;  /* 0x00005410ff007816 */ /* 0x000fc80000000000 */
[----:B------:R-:W-:-:S05]  /*b430*/  F2FP.PACK_AB R0, RZ, R0 ;  /* 0x00000000ff00723e */ /* 0x000fca00000000ff */
[----:B------:R0:W-:Y:S01]  /*b440*/  STG.E.U16 [R16.64], R0 ;  /* 0x0000000010007986 */ /* 0x0001e2000c101524 */
[----:B------:R-:W-:Y:S05]  /*b450*/  BRA `(.L_x_839) ;  /* 0x00000c5000007947 */ /* 0x000fea0003800000 */
.L_x_842:
        /* <DEDUP_REMOVED lines=10> */
.L_x_845:
[----:B------:R-:W-:-:S04]  /*b500*/  PRMT R0, RZ, 0x5410, R0 ;  /* 0x00005410ff007816 */ /* 0x000fc80000000000 */
[----:B------:R-:W-:-:S04]  /*b510*/  F2FP.PACK_AB R3, RZ, R0 ;  /* 0x00000000ff03723e */ /* 0x000fc800000000ff */
[----:B------:R-:W-:-:S05]  /*b520*/  PRMT R3, R3, 0x5410, RZ ;  /* 0x0000541003037816 */ /* 0x000fca00000000ff */
[----:B------:R0:W-:Y:S01]  /*b530*/  STG.E [R16.64], R3 ;  /* 0x0000000310007986 */ /* 0x0001e2000c101924 */
[----:B------:R-:W-:Y:S05]  /*b540*/  BRA `(.L_x_839) ;  /* 0x00000b6000007947 */ /* 0x000fea0003800000 */
.L_x_844:
[----:B------:R-:W-:-:S05]  /*b550*/  PRMT R2, RZ, 0x5410, R0 ;  /* 0x00005410ff027816 */ /* 0x000fca0000000000 */
[----:B------:R-:W-:-:S06]  /*b560*/  FMUL.FTZ R2, R2, 1 ;  /* 0x3f80000002027820 */ /* 0x000fcc0000410000 */
[----:B------:R-:W0:Y:S02]  /*b570*/  F2F.F64.F32 R2, R2 ;  /* 0x0000000200027310 */ /* 0x000e240000201800 */
[----:B0-----:R0:W-:Y:S01]  /*b580*/  STG.E.64 [R16.64], R2 ;  /* 0x0000000210007986 */ /* 0x0011e2000c101b24 */
[----:B------:R-:W-:Y:S05]  /*b590*/  BRA `(.L_x_839) ;  /* 0x00000b1000007947 */ /* 0x000fea0003800000 */
.L_x_834:
        /* <DEDUP_REMOVED lines=13> */
.L_x_848:
[----:B------:R-:W-:Y:S01]  /*b670*/  PRMT R0, RZ, 0x5410, R0 ;  /* 0x00005410ff007816 */ /* 0x000fe20000000000 */
[----:B------:R-:W-:-:S04]  /*b680*/  CS2R R6, SRZ ;  /* 0x0000000000067805 */ /* 0x000fc8000001ff00 */
[----:B------:R-:W-:-:S04]  /*b690*/  FMUL.FTZ R0, R0, 1 ;  /* 0x3f80000000007820 */ /* 0x000fc80000410000 */
[----:B------:R-:W0:Y:S02]  /*b6a0*/  F2F.F64.F32 R4, R0 ;  /* 0x0000000000047310 */ /* 0x000e240000201800 */
[----:B0-----:R0:W-:Y:S01]  /*b6b0*/  STG.E.128 [R16.64], R4 ;  /* 0x0000000410007986 */ /* 0x0011e2000c101d24 */
[----:B------:R-:W-:Y:S05]  /*b6c0*/  BRA `(.L_x_839) ;  /* 0x000009e000007947 */ /* 0x000fea0003800000 */
.L_x_847:
        /* <DEDUP_REMOVED lines=21> */
.L_x_852:
[----:B------:R-:W-:Y:S05]  /*b820*/  BSYNC B0 ;  /* 0x0000000000007941 */ /* 0x000fea0003800000 */
.L_x_851:
[----:B------:R-:W-:-:S05]  /*b830*/  LOP3.LUT R3, R0, R3, RZ, 0xfc, !PT ;  /* 0x0000000300037212 */ /* 0x000fca00078efcff */
[----:B------:R0:W-:Y:S01]  /*b840*/  STG.E.U8 [R16.64], R3 ;  /* 0x0000000310007986 */ /* 0x0001e2000c101124 */
[----:B------:R-:W-:Y:S05]  /*b850*/  BRA `(.L_x_839) ;  /* 0x0000085000007947 */ /* 0x000fea0003800000 */
.L_x_850:
        /* <DEDUP_REMOVED lines=13> */
.L_x_854:
[----:B------:R-:W-:Y:S01]  /*b930*/  IMAD.MOV.U32 R0, RZ, RZ, 0x7f ;  /* 0x0000007fff007424 */ /* 0x000fe200078e00ff */
[----:B------:R-:W-:-:S04]  /*b940*/  ISETP.GT.U32.AND P0, PT, R2, 0x7f800000, PT ;  /* 0x7f8000000200780c */ /* 0x000fc80003f04070 */
[----:B------:R-:W-:-:S04]  /*b950*/  SEL R0, R0, 0x7c, P0 ;  /* 0x0000007c00007807 */ /* 0x000fc80000000000 */
.L_x_855:
[----:B------:R-:W-:Y:S05]  /*b960*/  BSYNC B0 ;  /* 0x0000000000007941 */ /* 0x000fea0003800000 */
.L_x_853:
[----:B------:R-:W-:-:S04]  /*b970*/  LOP3.LUT R2, R3, 0x80000000, RZ, 0xc0, !PT ;  /* 0x8000000003027812 */ /* 0x000fc800078ec0ff */
[----:B------:R-:W-:-:S04]  /*b980*/  SHF.R.U32.HI R3, RZ, 0x18, R2 ;  /* 0x00000018ff037819 */ /* 0x000fc80000011602 */
[----:B------:R-:W-:-:S05]  /*b990*/  LOP3.LUT R3, R0, R3, RZ, 0xfc, !PT ;  /* 0x0000000300037212 */ /* 0x000fca00078efcff */
[----:B------:R0:W-:Y:S01]  /*b9a0*/  STG.E.U8 [R16.64], R3 ;  /* 0x0000000310007986 */ /* 0x0001e2000c101124 */
[----:B------:R-:W-:Y:S05]  /*b9b0*/  BRA `(.L_x_839) ;  /* 0x000006f000007947 */ /* 0x000fea0003800000 */
.L_x_849:
[----:B------:R0:W-:Y:S01]  /*b9c0*/  STG.E.U16 [R16.64], R0 ;  /* 0x0000000010007986 */ /* 0x0001e2000c101524 */
[----:B------:R-:W-:Y:S05]  /*b9d0*/  BRA `(.L_x_839) ;  /* 0x000006d000007947 */ /* 0x000fea0003800000 */
.L_x_846:
        /* <DEDUP_REMOVED lines=12> */
.L_x_858:
        /* <DEDUP_REMOVED lines=17> */
.L_x_861:
[----:B------:R-:W-:-:S04]  /*bbb0*/  LOP3.LUT R2, R3, 0x80000000, RZ, 0xc0, !PT ;  /* 0x8000000003027812 */ /* 0x000fc800078ec0ff */
[----:B------:R-:W-:-:S04]  /*bbc0*/  SHF.R.U32.HI R3, RZ, 0x18, R2 ;  /* 0x00000018ff037819 */ /* 0x000fc80000011602 */
[----:B------:R-:W-:-:S04]  /*bbd0*/  LOP3.LUT R0, R0, R3, RZ, 0xfc, !PT ;  /* 0x0000000300007212 */ /* 0x000fc800078efcff */
[----:B------:R-:W-:Y:S02]  /*bbe0*/  PRMT R8, R0, 0x7610, R8 ;  /* 0x0000761000087816 */ /* 0x000fe40000000008 */
.L_x_860:
[----:B------:R-:W-:Y:S05]  /*bbf0*/  BSYNC B0 ;  /* 0x0000000000007941 */ /* 0x000fea0003800000 */
.L_x_859:
[----:B------:R0:W-:Y:S01]  /*bc00*/  STG.E.U8 [R16.64], R8 ;  /* 0x0000000810007986 */ /* 0x0001e2000c101124 */
[----:B------:R-:W-:Y:S05]  /*bc10*/  BRA `(.L_x_839) ;  /* 0x0000049000007947 */ /* 0x000fea0003800000 */
.L_x_857:
        /* <DEDUP_REMOVED lines=17> */
.L_x_864:
[----:B------:R-:W-:-:S04]  /*bd30*/  LOP3.LUT R2, R3, 0x80000000, RZ, 0xc0, !PT ;  /* 0x8000000003027812 */ /* 0x000fc800078ec0ff */
[----:B------:R-:W-:-:S04]  /*bd40*/  SHF.R.U32.HI R3, RZ, 0x18, R2 ;  /* 0x00000018ff037819 */ /* 0x000fc80000011602 */
[----:B------:R-:W-:-:S04]  /*bd50*/  LOP3.LUT R0, R0, R3, RZ, 0xfc, !PT ;  /* 0x0000000300007212 */ /* 0x000fc800078efcff */
[----:B------:R-:W-:Y:S02]  /*bd60*/  PRMT R8, R0, 0x7610, R8 ;  /* 0x0000761000087816 */ /* 0x000fe40000000008 */
.L_x_863:
[----:B------:R-:W-:Y:S05]  /*bd70*/  BSYNC B0 ;  /* 0x0000000000007941 */ /* 0x000fea0003800000 */
.L_x_862:
[----:B------:R0:W-:Y:S01]  /*bd80*/  STG.E.U8 [R16.64], R8 ;  /* 0x0000000810007986 */ /* 0x0001e2000c101124 */
[----:B------:R-:W-:Y:S05]  /*bd90*/  BRA `(.L_x_839) ;  /* 0x0000031000007947 */ /* 0x000fea0003800000 */
.L_x_856:
        /* <DEDUP_REMOVED lines=22> */
.L_x_838:
        /* <DEDUP_REMOVED lines=20> */
.L_x_866:
[----:B------:R-:W-:-:S06]  /*c040*/  PRMT R2, RZ, 0x5410, R0 ;  /* 0x00005410ff027816 */ /* 0x000fcc0000000000 */
[----:B------:R-:W0:Y:S02]  /*c050*/  F2I.U64.TRUNC R2, R2 ;  /* 0x0000000200027311 */ /* 0x000e24000020d800 */
[----:B0-----:R0:W-:Y:S01]  /*c060*/  STG.E.64 [R16.64], R2 ;  /* 0x0000000210007986 */ /* 0x0011e2000c101b24 */
[----:B------:R-:W-:Y:S05]  /*c070*/  BRA `(.L_x_839) ;  /* 0x0000003000007947 */ /* 0x000fea0003800000 */
.L_x_865:
[----:B------:R-:W-:-:S04]  /*c080*/  PRMT R0, RZ, 0x5410, R0 ;  /* 0x00005410ff007816 */ /* 0x000fc80000000000 */
[----:B------:R-:W0:Y:S02]  /*c090*/  F2I.FTZ.U32.TRUNC.NTZ R3, R0 ;  /* 0x0000000000037305 */ /* 0x000e24000021f000 */
[----:B0-----:R0:W-:Y:S02]  /*c0a0*/  STG.E [R16.64], R3 ;  /* 0x0000000310007986 */ /* 0x0011e4000c101924 */
.L_x_839:
[----:B------:R-:W-:Y:S02]  /*c0b0*/  IADD3 R23, R23, 0x80, RZ ;  /* 0x0000008017177810 */ /* 0x000fe40007ffe0ff */
.L_x_670:
[----:B------:R-:W-:Y:S05]  /*c0c0*/  BSYNC B6 ;  /* 0x0000000000067941 */ /* 0x000fea0003800000 */
.L_x_669:
[----:B------:R-:W-:-:S13]  /*c0d0*/  ISETP.GE.AND P0, PT, R23, c[0x0][0x160], PT ;  /* 0x0000580017007a0c */ /* 0x000fda0003f06270 */
[----:B------:R-:W-:Y:S05]  /*c0e0*/  @P0 EXIT ;  /* 0x000000000000094d */ /* 0x000fea0003800000 */
        /* <DEDUP_REMOVED lines=255> */
.L_x_867:
        /* <DEDUP_REMOVED lines=21> */
.L_x_871:
[----:B------:R-:W2:Y:S02]  /*d230*/  LDG.E.U8 R2, [R2.64] ;  /* 0x0000002402027981 */ /* 0x000ea4000c1e1100 */
[----:B--2---:R-:W0:Y:S02]  /*d240*/  I2F.U16 R0, R2 ;  /* 0x0000000200007306 */ /* 0x004e240000101000 */
[----:B0-----:R-:W-:-:S04]  /*d250*/  F2FP.BF16.PACK_AB R0, RZ, R0 ;  /* 0x00000000ff00723e */ /* 0x001fc800000010ff */
[----:B------:R-:W-:Y:S01]  /*d260*/  PRMT R19, R0, 0x7610, R19 ;  /* 0x0000761000137816 */ /* 0x000fe20000000013 */
[----:B------:R-:W-:Y:S05]  /*d270*/  BRA `(.L_x_873) ;  /* 0x00000f0000007947 */ /* 0x000fea0003800000 */
.L_x_870:
        /* <DEDUP_REMOVED lines=11> */
.L_x_875:
[----:B------:R-:W2:Y:S02]  /*d330*/  LDG.E R2, [R2.64] ;  /* 0x0000002402027981 */ /* 0x000ea4000c1e1900 */
[----:B--2---:R-:W0:Y:S02]  /*d340*/  I2F R0, R2 ;  /* 0x0000000200007306 */ /* 0x004e240000201400 */
[----:B0-----:R-:W-:-:S04]  /*d350*/  F2FP.BF16.PACK_AB R0, RZ, R0 ;  /* 0x00000000ff00723e */ /* 0x001fc800000010ff */
[----:B------:R-:W-:Y:S01]  /*d360*/  PRMT R19, R0, 0x7610, R19 ;  /* 0x0000761000137816 */ /* 0x000fe20000000013 */
[----:B------:R-:W-:Y:S05]  /*d370*/  BRA `(.L_x_873) ;  /* 0x00000e0000007947 */ /* 0x000fea0003800000 */
.L_x_874:
[----:B------:R-:W2:Y:S02]  /*d380*/  LDG.E.U16 R2, [R2.64] ;  /* 0x0000002402027981 */ /* 0x000ea4000c1e1500 */
[----:B--2---:R-:W0:Y:S02]  /*d390*/  I2F.S16 R0, R2 ;  /* 0x0000000200007306 */ /* 0x004e240000101400 */
[----:B0-----:R-:W-:-:S04]  /*d3a0*/  F2FP.BF16.PACK_AB R0, RZ, R0 ;  /* 0x00000000ff00723e */ /* 0x001fc800000010ff */
[----:B------:R-:W-:Y:S01]  /*d3b0*/  PRMT R19, R0, 0x7610, R19 ;  /* 0x0000761000137816 */ /* 0x000fe20000000013 */
[----:B------:R-:W-:Y:S05]  /*d3c0*/  BRA `(.L_x_873) ;  /* 0x00000db000007947 */ /* 0x000fea0003800000 */
.L_x_869:
        /* <DEDUP_REMOVED lines=9> */
.L_x_877:
[----:B------:R-:W2:Y:S02]  /*d460*/  LDG.E.U16 R0, [R2.64] ;  /* 0x0000002402007981 */ /* 0x000ea4000c1e1500 */
[----:B--2---:R-:W-:-:S05]  /*d470*/  HADD2.F32 R0, -RZ, R0.H0_H0 ;  /* 0x20000000ff007230 */ /* 0x004fca0000004100 */
[----:B------:R-:W-:-:S04]  /*d480*/  F2FP.BF16.PACK_AB R0, RZ, R0 ;  /* 0x00000000ff00723e */ /* 0x000fc800000010ff */
[----:B------:R-:W-:Y:S01]  /*d490*/  PRMT R19, R0, 0x7610, R19 ;  /* 0x0000761000137816 */ /* 0x000fe20000000013 */
[----:B------:R-:W-:Y:S05]  /*d4a0*/  BRA `(.L_x_873) ;  /* 0x00000cd000007947 */ /* 0x000fea0003800000 */
.L_x_876:
        /* <DEDUP_REMOVED lines=9> */
.L_x_879:
[----:B------:R-:W2:Y:S02]  /*d540*/  LDG.E.U16 R2, [R2.64] ;  /* 0x0000002402027981 */ /* 0x000ea4000c1e1500 */
[----:B--2---:R-:W-:-:S05]  /*d550*/  HADD2.F32 R0, -RZ, R2.H0_H0 ;  /* 0x20000002ff007230 */ /* 0x004fca0000004100 */
[----:B------:R-:W-:-:S04]  /*d560*/  F2FP.BF16.PACK_AB R0, RZ, R0 ;  /* 0x00000000ff00723e */ /* 0x000fc800000010ff */
[----:B------:R-:W-:Y:S01]  /*d570*/  PRMT R19, R0, 0x7610, R19 ;  /* 0x0000761000137816 */ /* 0x000fe20000000013 */
[----:B------:R-:W-:Y:S05]  /*d580*/  BRA `(.L_x_873) ;  /* 0x00000bf000007947 */ /* 0x000fea0003800000 */
.L_x_878:
[----:B------:R-:W2:Y:S02]  /*d590*/  LDG.E.64 R2, [R2.64] ;  /* 0x0000002402027981 */ /* 0x000ea4000c1e1b00 */
[----:B--2---:R-:W0:Y:S01]  /*d5a0*/  F2F.F32.F64 R0, R2 ;  /* 0x0000000200007310 */ /* 0x004e220000301000 */
[----:B------:R-:W0:-:S14]  /*d5b0*/  DSETP.GEU.AND P0, PT, |R2|, c[0x2][0x0], PT ;  /* 0x008000000200762a */ /* 0x000e1c0003f0e200 */
[----:B0-----:R-:W-:-:S05]  /*d5c0*/  @!P0 FMUL R0, R0, 1.175494350822287508e-38 ;  /* 0x0080000000008820 */ /* 0x001fca0000400000 */
[----:B------:R-:W-:-:S04]  /*d5d0*/  F2FP.BF16.PACK_AB R0, RZ, R0 ;  /* 0x00000000ff00723e */ /* 0x000fc800000010ff */
[----:B------:R-:W-:Y:S01]  /*d5e0*/  PRMT R19, R0, 0x7610, R19 ;  /* 0x0000761000137816 */ /* 0x000fe20000000013 */
[----:B------:R-:W-:Y:S05]  /*d5f0*/  BRA `(.L_x_873) ;  /* 0x00000b8000007947 */ /* 0x000fea0003800000 */
.L_x_868:
        /* <DEDUP_REMOVED lines=14> */
.L_x_882:
[----:B------:R-:W2:Y:S02]  /*d6e0*/  LDG.E.64 R2, [R2.64] ;  /* 0x0000002402027981 */ /* 0x000ea4000c1e1b00 */
[----:B--2---:R-:W0:Y:S01]  /*d6f0*/  F2F.F32.F64 R0, R2 ;  /* 0x0000000200007310 */ /* 0x004e220000301000 */
[----:B------:R-:W0:-:S14]  /*d700*/  DSETP.GEU.AND P0, PT, |R2|, c[0x2][0x0], PT ;  /* 0x008000000200762a */ /* 0x000e1c0003f0e200 */
[----:B0-----:R-:W-:-:S05]  /*d710*/  @!P0 FMUL R0, R0, 1.175494350822287508e-38 ;  /* 0x0080000000008820 */ /* 0x001fca0000400000 */
[----:B------:R-:W-:-:S04]  /*d720*/  F2FP.BF16.PACK_AB R0, RZ, R0 ;  /* 0x00000000ff00723e */ /* 0x000fc800000010ff */
[----:B------:R-:W-:Y:S01]  /*d730*/  PRMT R19, R0, 0x7610, R19 ;  /* 0x0000761000137816 */ /* 0x000fe20000000013 */
[----:B------:R-:W-:Y:S05]  /*d740*/  BRA `(.L_x_873) ;  /* 0x00000a3000007947 */ /* 0x000fea0003800000 */
.L_x_881:
        /* <DEDUP_REMOVED lines=28> */
.L_x_884:
        /* <DEDUP_REMOVED lines=15> */
.L_x_883:
[----:B------:R0:W5:Y:S01]  /*da00*/  LDG.E.U16 R19, [R2.64] ;  /* 0x0000002402137981 */ /* 0x000162000c1e1500 */
[----:B------:R-:W-:Y:S05]  /*da10*/  BRA `(.L_x_873) ;  /* 0x0000076000007947 */ /* 0x000fea0003800000 */
.L_x_880:
        /* <DEDUP_REMOVED lines=12> */
.L_x_887:
        /* <DEDUP_REMOVED lines=21> */
.L_x_891:
[----:B------:R-:W-:Y:S05]  /*dc30*/  BSYNC B1 ;  /* 0x0000000000017941 */ /* 0x000fea0003800000 */
.L_x_890:
[----:B------:R-:W-:Y:S01]  /*dc40*/  LEA R3, R0, 0x3b800000, 0x17 ;  /* 0x3b80000000037811 */ /* 0x000fe200078eb8ff */
[----:B------:R-:W-:-:S05]  /*dc50*/  IMAD.SHL.U32 R0, R2, 0x100000, RZ ;  /* 0x0010000002007824 */ /* 0x000fca00078e00ff */
[----:B------:R-:W-:Y:S02]  /*dc60*/  LOP3.LUT R0, R3, R0, R4, 0xfe, !PT ;  /* 0x0000000003007212 */ /* 0x000fe400078efe04 */
.L_x_889:
[----:B------:R-:W-:Y:S05]  /*dc70*/  BSYNC B0 ;  /* 0x0000000000007941 */ /* 0x000fea0003800000 */
.L_x_888:
[----:B------:R-:W-:-:S04]  /*dc80*/  F2FP.BF16.PACK_AB R0, RZ, R0 ;  /* 0x00000000ff00723e */ /* 0x000fc800000010ff */
[----:B------:R-:W-:Y:S01]  /*dc90*/  PRMT R19, R0, 0x7610, R19 ;  /* 0x0000761000137816 */ /* 0x000fe20000000013 */
[----:B------:R-:W-:Y:S05]  /*dca0*/  BRA `(.L_x_873) ;  /* 0x000004d000007947 */ /* 0x000fea0003800000 */
.L_x_886:
        /* <DEDUP_REMOVED lines=21> */
.L_x_895:
[----:B------:R-:W-:Y:S05]  /*de00*/  BSYNC B1 ;  /* 0x0000000000017941 */ /* 0x000fea0003800000 */
.L_x_894:
[----:B------:R-:W-:Y:S01]  /*de10*/  LEA R3, R0, 0x37800000, 0x17 ;  /* 0x3780000000037811 */ /* 0x000fe200078eb8ff */
[----:B------:R-:W-:-:S05]  /*de20*/  IMAD.SHL.U32 R0, R2, 0x200000, RZ ;  /* 0x0020000002007824 */ /* 0x000fca00078e00ff */
[----:B------:R-:W-:Y:S02]  /*de30*/  LOP3.LUT R0, R3, R0, R4, 0xfe, !PT ;  /* 0x0000000003007212 */ /* 0x000fe400078efe04 */
.L_x_893:
[----:B------:R-:W-:Y:S05]  /*de40*/  BSYNC B0 ;  /* 0x0000000000007941 */ /* 0x000fea0003800000 */
.L_x_892:
[----:B------:R-:W-:-:S04]  /*de50*/  F2FP.BF16.PACK_AB R0, RZ, R0 ;  /* 0x00000000ff00723e */ /* 0x000fc800000010ff */
[----:B------:R-:W-:Y:S01]  /*de60*/  PRMT R19, R0, 0x7610, R19 ;  /* 0x0000761000137816 */ /* 0x000fe20000000013 */
[----:B------:R-:W-:Y:S05]  /*de70*/  BRA `(.L_x_873) ;  /* 0x0000030000007947 */ /* 0x000fea0003800000 */
.L_x_885:
        /* <DEDUP_REMOVED lines=14> */
.L_x_899:
[----:B------:R-:W-:Y:S05]  /*df60*/  BSYNC B0 ;  /* 0x0000000000007941 */ /* 0x000fea0003800000 */
.L_x_898:
[----:B------:R-:W-:-:S04]  /*df70*/  F2FP.BF16.PACK_AB R0, RZ, R0 ;  /* 0x00000000ff00723e */ /* 0x000fc800000010ff */
[----:B------:R-:W-:Y:S01]  /*df80*/  PRMT R19, R0, 0x7610, R19 ;  /* 0x0000761000137816 */ /* 0x000fe20000000013 */
[----:B------:R-:W-:Y:S05]  /*df90*/  BRA `(.L_x_873) ;  /* 0x000001e000007947 */ /* 0x000fea0003800000 */
.L_x_872:
        /* <DEDUP_REMOVED lines=21> */
.L_x_897:
[----:B------:R-:W2:Y:S02]  /*e0f0*/  LDG.E.64 R2, [R2.64] ;  /* 0x0000002402027981 */ /* 0x000ea4000c1e1b00 */
[----:B--2---:R-:W0:Y:S02]  /*e100*/  I2F.U64 R0, R2 ;  /* 0x0000000200007312 */ /* 0x004e240000301000 */
[----:B0-----:R-:W-:-:S04]  /*e110*/  F2FP.BF16.PACK_AB R0, RZ, R0 ;  /* 0x00000000ff00723e */ /* 0x001fc800000010ff */
[----:B------:R-:W-:Y:S01]  /*e120*/  PRMT R19, R0, 0x7610, R19 ;  /* 0x0000761000137816 */ /* 0x000fe20000000013 */
[----:B------:R-:W-:Y:S05]  /*e130*/  BRA `(.L_x_873) ;  /* 0x0000004000007947 */ /* 0x000fea0003800000 */
.L_x_896:
[----:B------:R-:W2:Y:S02]  /*e140*/  LDG.E R2, [R2.64] ;  /* 0x0000002402027981 */ /* 0x000ea4000c1e1900 */
[----:B--2---:R-:W0:Y:S02]  /*e150*/  I2F.U32 R0, R2 ;  /* 0x0000000200007306 */ /* 0x004e240000201000 */
[----:B0-----:R-:W-:-:S04]  /*e160*/  F2FP.BF16.PACK_AB R0, RZ, R0 ;  /* 0x00000000ff00723e */ /* 0x001fc800000010ff */
[----:B------:R-:W-:Y:S02]  /*e170*/  PRMT R19, R0, 0x7610, R19 ;  /* 0x0000761000137816 */ /* 0x000fe40000000013 */
.L_x_873:
        /* <DEDUP_REMOVED lines=18> */
.L_x_903:
[----:B------:R-:W2:Y:S02]  /*e2a0*/  LDG.E.U8 R2, [R2.64] ;  /* 0x0000002402027981 */ /* 0x000ea4000c1e1100 */
[----:B--2---:R-:W0:Y:S02]  /*e2b0*/  I2F.U16 R0, R2 ;  /* 0x0000000200007306 */ /* 0x004e240000101000 */
[----:B0-----:R-:W-:Y:S01]  /*e2c0*/  F2FP.BF16.PACK_AB R0, RZ, R0 ;  /* 0x00000000ff00723e */ /* 0x001fe200000010ff */
[----:B------:R-:W-:Y:S05]  /*e2d0*/  BRA `(.L_x_905) ;  /* 0x00000e3000007947 */ /* 0x000fea0003800000 */
.L_x_902:
        /* <DEDUP_REMOVED lines=10> */
.L_x_907:
[----:B------:R-:W2:Y:S02]  /*e380*/  LDG.E R2, [R2.64] ;  /* 0x0000002402027981 */ /* 0x000ea4000c1e1900 */
[----:B--2---:R-:W0:Y:S02]  /*e390*/  I2F R0, R2 ;  /* 0x0000000200007306 */ /* 0x004e240000201400 */
[----:B0-----:R-:W-:Y:S01]  /*e3a0*/  F2FP.BF16.PACK_AB R0, RZ, R0 ;  /* 0x00000000ff00723e */ /* 0x001fe200000010ff */
[----:B------:R-:W-:Y:S05]  /*e3b0*/  BRA `(.L_x_905) ;  /* 0x00000d5000007947 */ /* 0x000fea0003800000 */
.L_x_906:
[----:B------:R-:W2:Y:S02]  /*e3c0*/  LDG.E.U16 R2, [R2.64] ;  /* 0x0000002402027981 */ /* 0x000ea4000c1e1500 */
[----:B--2---:R-:W0:Y:S02]  /*e3d0*/  I2F.S16 R0, R2 ;  /* 0x0000000200007306 */ /* 0x004e240000101400 */
[----:B0-----:R-:W-:Y:S01]  /*e3e0*/  F2FP.BF16.PACK_AB R0, RZ, R0 ;  /* 0x00000000ff00723e */ /* 0x001fe200000010ff */
[----:B------:R-:W-:Y:S05]  /*e3f0*/  BRA `(.L_x_905) ;  /* 0x00000d1000007947 */ /* 0x000fea0003800000 */
.L_x_901:
        /* <DEDUP_REMOVED lines=9> */
.L_x_909:
[----:B------:R-:W2:Y:S02]  /*e490*/  LDG.E.U16 R0, [R2.64] ;  /* 0x0000002402007981 */ /* 0x000ea4000c1e1500 */
[----:B--2---:R-:W-:-:S05]  /*e4a0*/  HADD2.F32 R0, -RZ, R0.H0_H0 ;  /* 0x20000000ff007230 */ /* 0x004fca0000004100 */
[----:B------:R-:W-:Y:S01]  /*e4b0*/  F2FP.BF16.PACK_AB R0, RZ, R0 ;  /* 0x00000000ff00723e */ /* 0x000fe200000010ff */
[----:B------:R-:W-:Y:S05]  /*e4c0*/  BRA `(.L_x_905) ;  /* 0x00000c4000007947 */ /* 0x000fea0003800000 */
.L_x_908:
        /* <DEDUP_REMOVED lines=9> */
.L_x_911:
[----:B------:R-:W2:Y:S02]  /*e560*/  LDG.E.U16 R2, [R2.64] ;  /* 0x0000002402027981 */ /* 0x000ea4000c1e1500 */
[----:B--2---:R-:W-:-:S05]  /*e570*/  HADD2.F32 R0, -RZ, R2.H0_H0 ;  /* 0x20000002ff007230 */ /* 0x004fca0000004100 */
[----:B------:R-:W-:Y:S01]  /*e580*/  F2FP.BF16.PACK_AB R0, RZ, R0 ;  /* 0x00000000ff00723e */ /* 0x000fe200000010ff */
[----:B------:R-:W-:Y:S05]  /*e590*/  BRA `(.L_x_905) ;  /* 0x00000b7000007947 */ /* 0x000fea0003800000 */
.L_x_910:
[----:B------:R-:W2:Y:S02]  /*e5a0*/  LDG.E.64 R2, [R2.64] ;  /* 0x0000002402027981 */ /* 0x000ea4000c1e1b00 */
[----:B--2---:R-:W0:Y:S01]  /*e5b0*/  F2F.F32.F64 R0, R2 ;  /* 0x0000000200007310 */ /* 0x004e220000301000 */
[----:B------:R-:W0:-:S14]  /*e5c0*/  DSETP.GEU.AND P0, PT, |R2|, c[0x2][0x0], PT ;  /* 0x008000000200762a */ /* 0x000e1c0003f0e200 */
[----:B0-----:R-:W-:-:S05]  /*e5d0*/  @!P0 FMUL R0, R0, 1.175494350822287508e-38 ;  /* 0x0080000000008820 */ /* 0x001fca0000400000 */
[----:B------:R-:W-:Y:S01]  /*e5e0*/  F2FP.BF16.PACK_AB R0, RZ, R0 ;  /* 0x00000000ff00723e */ /* 0x000fe200000010ff */
[----:B------:R-:W-:Y:S05]  /*e5f0*/  BRA `(.L_x_905) ;  /* 0x00000b1000007947 */ /* 0x000fea0003800000 */
.L_x_900:
        /* <DEDUP_REMOVED lines=13> */
.L_x_914:
[----:B------:R-:W2:Y:S02]  /*e6d0*/  LDG.E.64 R2, [R2.64] ;  /* 0x0000002402027981 */ /* 0x000ea4000c1e1b00 */
[----:B--2---:R-:W0:Y:S01]  /*e6e0*/  F2F.F32.F64 R0, R2 ;  /* 0x0000000200007310 */ /* 0x004e220000301000 */
[----:B------:R-:W0:-:S14]  /*e6f0*/  DSETP.GEU.AND P0, PT, |R2|, c[0x2][0x0], PT ;  /* 0x008000000200762a */ /* 0x000e1c0003f0e200 */
[----:B0-----:R-:W-:-:S05]  /*e700*/  @!P0 FMUL R0, R0, 1.175494350822287508e-38 ;  /* 0x0080000000008820 */ /* 0x001fca0000400000 */
[----:B------:R-:W-:Y:S01]  /*e710*/  F2FP.BF16.PACK_AB R0, RZ, R0 ;  /* 0x00000000ff00723e */ /* 0x000fe200000010ff */
[----:B------:R-:W-:Y:S05]  /*e720*/  BRA `(.L_x_905) ;  /* 0x000009e000007947 */ /* 0x000fea0003800000 */
.L_x_913:
        /* <DEDUP_REMOVED lines=28> */
.L_x_916:
        /* <DEDUP_REMOVED lines=15> */
.L_x_915:
[----:B------:R0:W5:Y:S01]  /*e9e0*/  LDG.E.U16 R0, [R2.64] ;  /* 0x0000002402007981 */ /* 0x000162000c1e1500 */
[----:B------:R-:W-:Y:S05]  /*e9f0*/  BRA `(.L_x_905) ;  /* 0x0000071000007947 */ /* 0x000fea0003800000 */
.L_x_912:
        /* <DEDUP_REMOVED lines=12> */
.L_x_919:
        /* <DEDUP_REMOVED lines=21> */
.L_x_923:
[----:B------:R-:W-:Y:S05]  /*ec10*/  BSYNC B1 ;  /* 0x0000000000017941 */ /* 0x000fea0003800000 */
.L_x_922:
[----:B------:R-:W-:Y:S01]  /*ec20*/  LEA R3, R0, 0x3b800000, 0x17 ;  /* 0x3b80000000037811 */ /* 0x000fe200078eb8ff */
[----:B------:R-:W-:-:S05]  /*ec30*/  IMAD.SHL.U32 R0, R2, 0x100000, RZ ;  /* 0x0010000002007824 */ /* 0x000fca00078e00ff */
[----:B------:R-:W-:Y:S02]  /*ec40*/  LOP3.LUT R0, R3, R0, R4, 0xfe, !PT ;  /* 0x0000000003007212 */ /* 0x000fe400078efe04 */
.L_x_921:
[----:B------:R-:W-:Y:S05]  /*ec50*/  BSYNC B0 ;  /* 0x0000000000007941 */ /* 0x000fea0003800000 */
.L_x_920:
[----:B------:R-:W-:Y:S01]  /*ec60*/  F2FP.BF16.PACK_AB R0, RZ, R0 ;  /* 0x00000000ff00723e */ /* 0x000fe200000010ff */
[----:B------:R-:W-:Y:S05]  /*ec70*/  BRA `(.L_x_905) ;  /* 0x0000049000007947 */ /* 0x000fea0003800000 */
.L_x_918:
        /* <DEDUP_REMOVED lines=21> */
.L_x_927:
[----:B------:R-:W-:Y:S05]  /*edd0*/  BSYNC B1 ;  /* 0x0000000000017941 */ /* 0x000fea0003800000 */
.L_x_926:
[----:B------:R-:W-:Y:S01]  /*ede0*/  LEA R3, R0, 0x37800000, 0x17 ;  /* 0x3780000000037811 */ /* 0x000fe200078eb8ff */
[----:B------:R-:W-:-:S05]  /*edf0*/  IMAD.SHL.U32 R0, R2, 0x200000, RZ ;  /* 0x0020000002007824 */ /* 0x000fca00078e00ff */
[----:B------:R-:W-:Y:S02]  /*ee00*/  LOP3.LUT R0, R3, R0, R4, 0xfe, !PT ;  /* 0x0000000003007212 */ /* 0x000fe400078efe04 */
.L_x_925:
[----:B------:R-:W-:Y:S05]  /*ee10*/  BSYNC B0 ;  /* 0x0000000000007941 */ /* 0x000fea0003800000 */
.L_x_924:
[----:B------:R-:W-:Y:S01]  /*ee20*/  F2FP.BF16.PACK_AB R0, RZ, R0 ;  /* 0x00000000ff00723e */ /* 0x000fe200000010ff */
[----:B------:R-:W-:Y:S05]  /*ee30*/  BRA `(.L_x_905) ;  /* 0x000002d000007947 */ /* 0x000fea0003800000 */
.L_x_917:
        /* <DEDUP_REMOVED lines=14> */
.L_x_931:
[----:B------:R-:W-:Y:S05]  /*ef20*/  BSYNC B0 ;  /* 0x0000000000007941 */ /* 0x000fea0003800000 */
.L_x_930:
[----:B------:R-:W-:Y:S01]  /*ef30*/  F2FP.BF16.PACK_AB R0, RZ, R0 ;  /* 0x00000000ff00723e */ /* 0x000fe200000010ff */
[----:B------:R-:W-:Y:S05]  /*ef40*/  BRA `(.L_x_905) ;  /* 0x000001c000007947 */ /* 0x000fea0003800000 */
.L_x_904:
        /* <DEDUP_REMOVED lines=21> */
.L_x_929:
[----:B------:R-:W2:Y:S02]  /*f0a0*/  LDG.E.64 R2, [R2.64] ;  /* 0x0000002402027981 */ /* 0x000ea4000c1e1b00 */
[----:B--2---:R-:W0:Y:S02]  /*f0b0*/  I2F.U64 R0, R2 ;  /* 0x0000000200007312 */ /* 0x004e240000301000 */
[----:B0-----:R-:W-:Y:S01]  /*f0c0*/  F2FP.BF16.PACK_AB R0, RZ, R0 ;  /* 0x00000000ff00723e */ /* 0x001fe200000010ff */
[----:B------:R-:W-:Y:S05]  /*f0d0*/  BRA `(.L_x_905) ;  /* 0x0000003000007947 */ /* 0x000fea0003800000 */
.L_x_928:
[----:B------:R-:W2:Y:S02]  /*f0e0*/  LDG.E R2, [R2.64] ;  /* 0x0000002402027981 */ /* 0x000ea4000c1e1900 */
[----:B--2---:R-:W0:Y:S02]  /*f0f0*/  I2F.U32 R0, R2 ;  /* 0x0000000200007306 */ /* 0x004e240000201000 */
[----:B0-----:R-:W-:-:S06]  /*f100*/  F2FP.BF16.PACK_AB R0, RZ, R0 ;  /* 0x00000000ff00723e */ /* 0x001fcc00000010ff */
.L_x_905:
        /* <DEDUP_REMOVED lines=20> */
.L_x_935:
[----:B------:R-:W-:-:S06]  /*f250*/  PRMT R3, RZ, 0x5410, R0 ;  /* 0x00005410ff037816 */ /* 0x000fcc0000000000 */
[----:B------:R-:W0:Y:S02]  /*f260*/  F2I.S64.TRUNC R2, R3 ;  /* 0x0000000300027311 */ /* 0x000e24000020d900 */
[----:B0-----:R-:W-:Y:S01]  /*f270*/  STG.E.U8 [R16.64], R2 ;  /* 0x0000000210007986 */ /* 0x001fe2000c101124 */
[----:B------:R-:W-:Y:S05]  /*f280*/  EXIT ;  /* 0x000000000000794d */ /* 0x000fea0003800000 */
.L_x_934:
        /* <DEDUP_REMOVED lines=10> */
.L_x_938:
[----:B------:R-:W-:-:S04]  /*f330*/  PRMT R0, RZ, 0x5410, R0 ;  /* 0x00005410ff007816 */ /* 0x000fc80000000000 */
[----:B------:R-:W0:Y:S02]  /*f340*/  F2I.FTZ.TRUNC.NTZ R3, R0 ;  /* 0x0000000000037305 */ /* 0x000e24000021f100 */
[----:B0-----:R-:W-:Y:S01]  /*f350*/  STG.E [R16.64], R3 ;  /* 0x0000000310007986 */ /* 0x001fe2000c101924 */
[----:B------:R-:W-:Y:S05]  /*f360*/  EXIT ;  /* 0x000000000000794d */ /* 0x000fea0003800000 */
.L_x_937:
[----:B------:R-:W-:-:S04]  /*f370*/  PRMT R0, RZ, 0x5410, R0 ;  /* 0x00005410ff007816 */ /* 0x000fc80000000000 */
[----:B------:R-:W0:Y:S02]  /*f380*/  F2I.FTZ.TRUNC.NTZ R3, R0 ;  /* 0x0000000000037305 */ /* 0x000e24000021f100 */
[----:B0-----:R-:W-:Y:S01]  /*f390*/  STG.E.U16 [R16.64], R3 ;  /* 0x0000000310007986 */ /* 0x001fe2000c101524 */
[----:B------:R-:W-:Y:S05]  /*f3a0*/  EXIT ;  /* 0x000000000000794d */ /* 0x000fea0003800000 */
.L_x_933:
        /* <DEDUP_REMOVED lines=9> */
.L_x_940:
[----:B------:R-:W-:-:S04]  /*f440*/  PRMT R0, RZ, 0x5410, R0 ;  /* 0x00005410ff007816 */ /* 0x000fc80000000000 */
[----:B------:R-:W-:-:S05]  /*f450*/  F2FP.PACK_AB R0, RZ, R0 ;  /* 0x00000000ff00723e */ /* 0x000fca00000000ff */
[----:B------:R-:W-:Y:S01]  /*f460*/  STG.E.U16 [R16.64], R0 ;  /* 0x0000000010007986 */ /* 0x000fe2000c101524 */
[----:B------:R-:W-:Y:S05]  /*f470*/  EXIT ;  /* 0x000000000000794d */ /* 0x000fea0003800000 */
.L_x_939:
        /* <DEDUP_REMOVED lines=10> */
.L_x_942:
[----:B------:R-:W-:-:S04]  /*f520*/  PRMT R0, RZ, 0x5410, R0 ;  /* 0x00005410ff007816 */ /* 0x000fc80000000000 */
[----:B------:R-:W-:-:S04]  /*f530*/  F2FP.PACK_AB R3, RZ, R0 ;  /* 0x00000000ff03723e */ /* 0x000fc800000000ff */
[----:B------:R-:W-:-:S05]  /*f540*/  PRMT R3, R3, 0x5410, RZ ;  /* 0x0000541003037816 */ /* 0x000fca00000000ff */
[----:B------:R-:W-:Y:S01]  /*f550*/  STG.E [R16.64], R3 ;  /* 0x0000000310007986 */ /* 0x000fe2000c101924 */
[----:B------:R-:W-:Y:S05]  /*f560*/  EXIT ;  /* 0x000000000000794d */ /* 0x000fea0003800000 */
.L_x_941:
[----:B------:R-:W-:-:S05]  /*f570*/  PRMT R2, RZ, 0x5410, R0 ;  /* 0x00005410ff027816 */ /* 0x000fca0000000000 */
[----:B------:R-:W-:-:S06]  /*f580*/  FMUL.FTZ R2, R2, 1 ;  /* 0x3f80000002027820 */ /* 0x000fcc0000410000 */
[----:B------:R-:W0:Y:S02]  /*f590*/  F2F.F64.F32 R2, R2 ;  /* 0x0000000200027310 */ /* 0x000e240000201800 */
[----:B0-----:R-:W-:Y:S01]  /*f5a0*/  STG.E.64 [R16.64], R2 ;  /* 0x0000000210007986 */ /* 0x001fe2000c101b24 */
[----:B------:R-:W-:Y:S05]  /*f5b0*/  EXIT ;  /* 0x000000000000794d */ /* 0x000fea0003800000 */
.L_x_932:
        /* <DEDUP_REMOVED lines=13> */
.L_x_945:
[----:B------:R-:W-:Y:S01]  /*f690*/  PRMT R0, RZ, 0x5410, R0 ;  /* 0x00005410ff007816 */ /* 0x000fe20000000000 */
[----:B------:R-:W-:-:S04]  /*f6a0*/  CS2R R6, SRZ ;  /* 0x0000000000067805 */ /* 0x000fc8000001ff00 */
[----:B------:R-:W-:-:S04]  /*f6b0*/  FMUL.FTZ R0, R0, 1 ;  /* 0x3f80000000007820 */ /* 0x000fc80000410000 */
[----:B------:R-:W0:Y:S02]  /*f6c0*/  F2F.F64.F32 R4, R0 ;  /* 0x0000000000047310 */ /* 0x000e240000201800 */
[----:B0-----:R-:W-:Y:S01]  /*f6d0*/  STG.E.128 [R16.64], R4 ;  /* 0x0000000410007986 */ /* 0x001fe2000c101d24 */
[----:B------:R-:W-:Y:S05]  /*f6e0*/  EXIT ;  /* 0x000000000000794d */ /* 0x000fea0003800000 */
.L_x_944:
        /* <DEDUP_REMOVED lines=21> */
.L_x_949:
[----:B------:R-:W-:Y:S05]  /*f840*/  BSYNC B0 ;  /* 0x0000000000007941 */ /* 0x000fea0003800000 */
.L_x_948:
[----:B------:R-:W-:-:S05]  /*f850*/  LOP3.LUT R3, R0, R3, RZ, 0xfc, !PT ;  /* 0x0000000300037212 */ /* 0x000fca00078efcff */
[----:B------:R-:W-:Y:S01]  /*f860*/  STG.E.U8 [R16.64], R3 ;  /* 0x0000000310007986 */ /* 0x000fe2000c101124 */
[----:B------:R-:W-:Y:S05]  /*f870*/  EXIT ;  /* 0x000000000000794d */ /* 0x000fea0003800000 */
.L_x_947:
        /* <DEDUP_REMOVED lines=13> */
.L_x_951:
[----:B------:R-:W-:Y:S01]  /*f950*/  IMAD.MOV.U32 R0, RZ, RZ, 0x7f ;  /* 0x0000007fff007424 */ /* 0x000fe200078e00ff */
[----:B------:R-:W-:-:S04]  /*f960*/  ISETP.GT.U32.AND P0, PT, R2, 0x7f800000, PT ;  /* 0x7f8000000200780c */ /* 0x000fc80003f04070 */
[----:B------:R-:W-:-:S04]  /*f970*/  SEL R0, R0, 0x7c, P0 ;  /* 0x0000007c00007807 */ /* 0x000fc80000000000 */
.L_x_952:
[----:B------:R-:W-:Y:S05]  /*f980*/  BSYNC B0 ;  /* 0x0000000000007941 */ /* 0x000fea0003800000 */
.L_x_950:
[----:B------:R-:W-:-:S04]  /*f990*/  LOP3.LUT R2, R3, 0x80000000, RZ, 0xc0, !PT ;  /* 0x8000000003027812 */ /* 0x000fc800078ec0ff */
[----:B------:R-:W-:-:S04]  /*f9a0*/  SHF.R.U32.HI R3, RZ, 0x18, R2 ;  /* 0x00000018ff037819 */ /* 0x000fc80000011602 */
[----:B------:R-:W-:-:S05]  /*f9b0*/  LOP3.LUT R3, R0, R3, RZ, 0xfc, !PT ;  /* 0x0000000300037212 */ /* 0x000fca00078efcff */
[----:B------:R-:W-:Y:S01]  /*f9c0*/  STG.E.U8 [R16.64], R3 ;  /* 0x0000000310007986 */ /* 0x000fe2000c101124 */
[----:B------:R-:W-:Y:S05]  /*f9d0*/  EXIT ;  /* 0x000000000000794d */ /* 0x000fea0003800000 */
.L_x_946:
[----:B------:R-:W-:Y:S01]  /*f9e0*/  STG.E.U16 [R16.64], R0 ;  /* 0x0000000010007986 */ /* 0x000fe2000c101524 */
[----:B------:R-:W-:Y:S05]  /*f9f0*/  EXIT ;  /* 0x000000000000794d */ /* 0x000fea0003800000 */
.L_x_943:
        /* <DEDUP_REMOVED lines=12> */
.L_x_955:
        /* <DEDUP_REMOVED lines=17> */
.L_x_958:
[----:B------:R-:W-:-:S04]  /*fbd0*/  LOP3.LUT R2, R3, 0x80000000, RZ, 0xc0, !PT ;  /* 0x8000000003027812 */ /* 0x000fc800078ec0ff */
[----:B------:R-:W-:-:S04]  /*fbe0*/  SHF.R.U32.HI R3, RZ, 0x18, R2 ;  /* 0x00000018ff037819 */ /* 0x000fc80000011602 */
[----:B------:R-:W-:-:S04]  /*fbf0*/  LOP3.LUT R0, R0, R3, RZ, 0xfc, !PT ;  /* 0x0000000300007212 */ /* 0x000fc800078efcff */
[----:B------:R-:W-:Y:S02]  /*fc00*/  PRMT R8, R0, 0x7610, R8 ;  /* 0x0000761000087816 */ /* 0x000fe40000000008 */
.L_x_957:
[----:B------:R-:W-:Y:S05]  /*fc10*/  BSYNC B0 ;  /* 0x0000000000007941 */ /* 0x000fea0003800000 */
.L_x_956:
[----:B------:R-:W-:Y:S01]  /*fc20*/  STG.E.U8 [R16.64], R8 ;  /* 0x0000000810007986 */ /* 0x000fe2000c101124 */
[----:B------:R-:W-:Y:S05]  /*fc30*/  EXIT ;  /* 0x000000000000794d */ /* 0x000fea0003800000 */
.L_x_954:
        /* <DEDUP_REMOVED lines=17> */
.L_x_961:
[----:B------:R-:W-:-:S04]  /*fd50*/  LOP3.LUT R2, R3, 0x80000000, RZ, 0xc0, !PT ;  /* 0x8000000003027812 */ /* 0x000fc800078ec0ff */
[----:B------:R-:W-:-:S04]  /*fd60*/  SHF.R.U32.HI R3, RZ, 0x18, R2 ;  /* 0x00000018ff037819 */ /* 0x000fc80000011602 */
[----:B------:R-:W-:-:S04]  /*fd70*/  LOP3.LUT R0, R0, R3, RZ, 0xfc, !PT ;  /* 0x0000000300007212 */ /* 0x000fc800078efcff */
[----:B------:R-:W-:Y:S02]  /*fd80*/  PRMT R8, R0, 0x7610, R8 ;  /* 0x0000761000087816 */ /* 0x000fe40000000008 */
.L_x_960:
[----:B------:R-:W-:Y:S05]  /*fd90*/  BSYNC B0 ;  /* 0x0000000000007941 */ /* 0x000fea0003800000 */
.L_x_959:
[----:B------:R-:W-:Y:S01]  /*fda0*/  STG.E.U8 [R16.64], R8 ;  /* 0x0000000810007986 */ /* 0x000fe2000c101124 */
[----:B------:R-:W-:Y:S05]  /*fdb0*/  EXIT ;  /* 0x000000000000794d */ /* 0x000fea0003800000 */
.L_x_953:
        /* <DEDUP_REMOVED lines=22> */
.L_x_936:
        /* <DEDUP_REMOVED lines=20> */
.L_x_963:
[----:B------:R-:W-:-:S06]  /*10060*/  PRMT R2, RZ, 0x5410, R0 ;  /* 0x00005410ff027816 */ /* 0x000fcc0000000000 */
[----:B------:R-:W0:Y:S02]  /*10070*/  F2I.U64.TRUNC R2, R2 ;  /* 0x0000000200027311 */ /* 0x000e24000020d800 */
[----:B0-----:R-:W-:Y:S01]  /*10080*/  STG.E.64 [R16.64], R2 ;  /* 0x0000000210007986 */ /* 0x001fe2000c101b24 */
[----:B------:R-:W-:Y:S05]  /*10090*/  EXIT ;  /* 0x000000000000794d */ /* 0x000fea0003800000 */
.L_x_962:
[----:B------:R-:W-:-:S04]  /*100a0*/  PRMT R0, RZ, 0x5410, R0 ;  /* 0x00005410ff007816 */ /* 0x000fc80000000000 */
[----:B------:R-:W0:Y:S02]  /*100b0*/  F2I.FTZ.U32.TRUNC.NTZ R3, R0 ;  /* 0x0000000000037305 */ /* 0x000e24000021f000 */
[----:B0-----:R-:W-:Y:S01]  /*100c0*/  STG.E [R16.64], R3 ;  /* 0x0000000310007986 */ /* 0x001fe2000c101924 */
[----:B------:R-:W-:Y:S05]  /*100d0*/  EXIT ;  /* 0x000000000000794d */ /* 0x000fea0003800000 */
.L_x_964:
        /* <DEDUP_REMOVED lines=10> */
.L_x_39946:


//--------------------- .text._ZN2at6native27unrolled_elementwise_kernelINS0_13BinaryFunctorIN3c108BFloat16ES4_S4_ZZZNS0_16fmin_kernel_cudaERNS_18TensorIteratorBaseEENKUlvE_clEvENKUlvE2_clEvEUlS4_S4_E_EESt5arrayIPcLm3EELi4E23TrivialOffsetCalculatorILi2EjESE_ILi1EjENS0_6memory12LoadWithCastILi2EEENSH_13StoreWithCastILi1EEEEEviT_T0_T2_T3_T4_T5_ --------------------------
	.section	.text._ZN2at6native27unrolled_elementwise_kernelINS0_13BinaryFunctorIN3c108BFloat16ES4_S4_ZZZNS0_16fmin_kernel_cudaERNS_18TensorIteratorBaseEENKUlvE_clEvENKUlvE2_clEvEUlS4_S4_E_EESt5arrayIPcLm3EELi4E23TrivialOffsetCalculatorILi2EjESE_ILi1EjENS0_6memory12LoadWithCastILi2EEENSH_13StoreWithCastILi1EEEEEviT_T0_T2_T3_T4_T5_,"ax",@progbits
	.sectioninfo	@"SHI_REGISTERS=31"
	.align	128
        .global         _ZN2at6native27unrolled_elementwise_kernelINS0_13BinaryFunctorIN3c108BFloat16ES4_S4_ZZZNS0_16fmin_kernel_cudaERNS_18TensorIteratorBaseEENKUlvE_clEvENKUlvE2_clEvEUlS4_S4_E_EESt5arrayIPcLm3EELi4E23TrivialOffsetCalculatorILi2EjESE_ILi1EjENS0_6memory12LoadWithCastILi2EEENSH_13StoreWithCastILi1EEEEEviT_T0_T2_T3_T4_T5_
        .type           _ZN2at6native27unrolled_elementwise_kernelINS0_13BinaryFunctorIN3c108BFloat16ES4_S4_ZZZNS0_16fmin_kernel_cudaERNS_18TensorIteratorBaseEENKUlvE_clEvENKUlvE2_clEvEUlS4_S4_E_EESt5arrayIPcLm3EELi4E23TrivialOffsetCalculatorILi2EjESE_ILi1EjENS0_6memory12LoadWithCastILi2EEENSH_13StoreWithCastILi1EEEEEviT_T0_T2_T3_T4_T5_,@function
        .size           _ZN2at6native27unrolled_elementwise_kernelINS0_13BinaryFunctorIN3c108BFloat16ES4_S4_ZZZNS0_16fmin_kernel_cudaERNS_18TensorIteratorBaseEENKUlvE_clEvENKUlvE2_clEvEUlS4_S4_E_EESt5arrayIPcLm3EELi4E23TrivialOffsetCalculatorILi2EjESE_ILi1EjENS0_6memory12LoadWithCastILi2EEENSH_13StoreWithCastILi1EEEEEviT_T0_T2_T3_T4_T5_,(.L_x_39947 - _ZN2at6native27unrolled_elementwise_kernelINS0_13BinaryFunctorIN3c108BFloat16ES4_S4_ZZZNS0_16fmin_kernel_cudaERNS_18TensorIteratorBaseEENKUlvE_clEvENKUlvE2_clEvEUlS4_S4_E_EESt5arrayIPcLm3EELi4E23TrivialOffsetCalculatorILi2EjESE_ILi1EjENS0_6memory12LoadWithCastILi2EEENSH_13StoreWithCastILi1EEEEEviT_T0_T2_T3_T4_T5_)
        .other          _ZN2at6native27unrolled_elementwise_kernelINS0_13BinaryFunctorIN3c108BFloat16ES4_S4_ZZZNS0_16fmin_kernel_cudaERNS_18TensorIteratorBaseEENKUlvE_clEvENKUlvE2_clEvEUlS4_S4_E_EESt5arrayIPcLm3EELi4E23TrivialOffsetCalculatorILi2EjESE_ILi1EjENS0_6memory12LoadWithCastILi2EEENSH_13StoreWithCastILi1EEEEEviT_T0_T2_T3_T4_T5_,@"STO_CUDA_ENTRY STV_DEFAULT"
_ZN2at6native27unrolled_elementwise_kernelINS0_13BinaryFunctorIN3c108BFloat16ES4_S4_ZZZNS0_16fmin_kernel_cudaERNS_18TensorIteratorBaseEENKUlvE_clEvENKUlvE2_clEvEUlS4_S4_E_EESt5arrayIPcLm3EELi4E23TrivialOffsetCalculatorILi2EjESE_ILi1EjENS0_6memory12LoadWithCastILi2EEENSH_13StoreWithCastILi1EEEEEviT_T0_T2_T3_T4_T5_:
.text._ZN2at6native27unrolled_elementwise_kernelINS0_13BinaryFunctorIN3c108BFloat16ES4_S4_ZZZNS0_16fmin_kernel_cudaERNS_18TensorIteratorBaseEENKUlvE_clEvENKUlvE2_clEvEUlS4_S4_E_EESt5arrayIPcLm3EELi4E23TrivialOffsetCalculatorILi2EjESE_ILi1EjENS0_6memory12LoadWithCastILi2EEENSH_13StoreWithCastILi1EEEEEviT_T0_T2_T3_T4_T5_:
        /* <DEDUP_REMOVED lines=8> */
[----:B------:R-:W-:Y:S02]  /*0080*/  PRMT R24, RZ, 0x7610, R24 ;  /* 0x00007610ff187816 */ /* 0x000fe40000000018 */
[----:B------:R-:W3:Y:S01]  /*0090*/  LDC.U8 R19, c[0x0][0x185] ;  /* 0x00006140ff137b82 */ /* 0x000ee20000000000 */
[----:B------:R-:W-:Y:S01]  /*00a0*/  PRMT R25, RZ, 0x7610, R25 ;  /* 0x00007610ff197816 */ /* 0x000fe20000000019 */
[----:B0-----:R-:W-:-:S05]  /*00b0*/  IMAD R22, R16, R3, c[0x0][0x160] ;  /* 0x0000580010167624 */ /* 0x001fca00078e0203 */
[----:B--2---:R-:W-:-:S13]  /*00c0*/  ISETP.GE.AND P0, PT, R17, R22, PT ;  /* 0x000000161100720c */ /* 0x004fda0003f06270 */
[----:B------:R-:W-:Y:S05]  /*00d0*/  @P0 BRA `(.L_x_966) ;  /* 0x0000212000000947 */ /* 0x000fea0003800000 */
[----:B-1-3--:R-:W-:Y:S01]  /*00e0*/  PRMT R0, R18, 0x9910, RZ ;  /* 0x0000991012007816 */ /* 0x00afe200000000ff */
        /* <DEDUP_REMOVED lines=19> */
.L_x_970:
[----:B------:R-:W2:Y:S02]  /*0220*/  LDG.E.U8 R2, [R2.64] ;  /* 0x0000002402027981 */ /* 0x000ea4000c1e1100 */
[----:B--2---:R-:W0:Y:S02]  /*0230*/  I2F.U16 R0, R2 ;  /* 0x0000000200007306 */ /* 0x004e240000101000 */
[----:B0-----:R-:W-:-:S04]  /*0240*/  F2FP.BF16.PACK_AB R0, RZ, R0 ;  /* 0x00000000ff00723e */ /* 0x001fc800000010ff */
[----:B------:R-:W-:Y:S01]  /*0250*/  PRMT R24, R0, 0x7610, R24 ;  /* 0x0000761000187816 */ /* 0x000fe20000000018 */
[----:B------:R-:W-:Y:S05]  /*0260*/  BRA `(.L_x_972) ;  /* 0x00000f0000007947 */ /* 0x000fea0003800000 */
.L_x_969:
        /* <DEDUP_REMOVED lines=11> */
.L_x_974:
[----:B------:R-:W2:Y:S02]  /*0320*/  LDG.E R2, [R2.64] ;  /* 0x0000002402027981 */ /* 0x000ea4000c1e1900 */
[----:B--2---:R-:W0:Y:S02]  /*0330*/  I2F R0, R2 ;  /* 0x0000000200007306 */ /* 0x004e240000201400 */
[----:B0-----:R-:W-:-:S04]  /*0340*/  F2FP.BF16.PACK_AB R0, RZ, R0 ;  /* 0x00000000ff00723e */ /* 0x001fc800000010ff */
[----:B------:R-:W-:Y:S01]  /*0350*/  PRMT R24, R0, 0x7610, R24 ;  /* 0x0000761000187816 */ /* 0x000fe20000000018 */
[----:B------:R-:W-:Y:S05]  /*0360*/  BRA `(.L_x_972) ;  /* 0x00000e0000007947 */ /* 0x000fea0003800000 */
.L_x_973:
[----:B------:R-:W2:Y:S02]  /*0370*/  LDG.E.U16 R2, [R2.64] ;  /* 0x0000002402027981 */ /* 0x000ea4000c1e1500 */
[----:B--2---:R-:W0:Y:S02]  /*0380*/  I2F.S16 R0, R2 ;  /* 0x0000000200007306 */ /* 0x004e240000101400 */
[----:B0-----:R-:W-:-:S04]  /*0390*/  F2FP.BF16.PACK_AB R0, RZ, R0 ;  /* 0x00000000ff00723e */ /* 0x001fc800000010ff */
[----:B------:R-:W-:Y:S01]  /*03a0*/  PRMT R24, R0, 0x7610, R24 ;  /* 0x0000761000187816 */ /* 0x000fe20000000018 */
[----:B------:R-:W-:Y:S05]  /*03b0*/  BRA `(.L_x_972) ;  /* 0x00000db000007947 */ /* 0x000fea0003800000 */
.L_x_968:
        /* <DEDUP_REMOVED lines=9> */
.L_x_976:
[----:B------:R-:W2:Y:S02]  /*0450*/  LDG.E.U16 R0, [R2.64] ;  /* 0x0000002402007981 */ /* 0x000ea4000c1e1500 */
[----:B--2---:R-:W-:-:S05]  /*0460*/  HADD2.F32 R0, -RZ, R0.H0_H0 ;  /* 0x20000000ff007230 */ /* 0x004fca0000004100 */
[----:B------:R-:W-:-:S04]  /*0470*/  F2FP.BF16.PACK_AB R0, RZ, R0 ;  /* 0x00000000ff00723e */ /* 0x000fc800000010ff */
[----:B------:R-:W-:Y:S01]  /*0480*/  PRMT R24, R0, 0x7610, R24 ;  /* 0x0000761000187816 */ /* 0x000fe20000000018 */
[----:B------:R-:W-:Y:S05]  /*0490*/  BRA `(.L_x_972) ;  /* 0x00000cd000007947 */ /* 0x000fea0003800000 */
.L_x_975:
        /* <DEDUP_REMOVED lines=9> */
.L_x_978:
[----:B------:R-:W2:Y:S02]  /*0530*/  LDG.E.U16 R2, [R2.64] ;  /* 0x0000002402027981 */ /* 0x000ea4000c1e1500 */
[----:B--2---:R-:W-:-:S05]  /*0540*/  HADD2.F32 R0, -RZ, R2.H0_H0 ;  /* 0x20000002ff007230 */ /* 0x004fca0000004100 */
[----:B------:R-:W-:-:S04]  /*0550*/  F2FP.BF16.PACK_AB R0, RZ, R0 ;  /* 0x00000000ff00723e */ /* 0x000fc800000010ff */
[----:B------:R-:W-:Y:S01]  /*0560*/  PRMT R24, R0, 0x7610, R24 ;  /* 0x0000761000187816 */ /* 0x000fe20000000018 */
[----:B------:R-:W-:Y:S05]  /*0570*/  BRA `(.L_x_972) ;  /* 0x00000bf000007947 */ /* 0x000fea0003800000 */
.L_x_977:
[----:B------:R-:W2:Y:S02]  /*0580*/  LDG.E.64 R2, [R2.64] ;  /* 0x0000002402027981 */ /* 0x000ea4000c1e1b00 */
[----:B--2---:R-:W0:Y:S01]  /*0590*/  F2F.F32.F64 R0, R2 ;  /* 0x0000000200007310 */ /* 0x004e220000301000 */
[----:B------:R-:W0:-:S14]  /*05a0*/  DSETP.GEU.AND P0, PT, |R2|, c[0x2][0x0], PT ;  /* 0x008000000200762a */ /* 0x000e1c0003f0e200 */
[----:B0-----:R-:W-:-:S05]  /*05b0*/  @!P0 FMUL R0, R0, 1.175494350822287508e-38 ;  /* 0x0080000000008820 */ /* 0x001fca0000400000 */
[----:B------:R-:W-:-:S04]  /*05c0*/  F2FP.BF16.PACK_AB R0, RZ, R0 ;  /* 0x00000000ff00723e */ /* 0x000fc800000010ff */
[----:B------:R-:W-:Y:S01]  /*05d0*/  PRMT R24, R0, 0x7610, R24 ;  /* 0x0000761000187816 */ /* 0x000fe20000000018 */
[----:B------:R-:W-:Y:S05]  /*05e0*/  BRA `(.L_x_972) ;  /* 0x00000b8000007947 */ /* 0x000fea0003800000 */
.L_x_967:
        /* <DEDUP_REMOVED lines=14> */
.L_x_981:
[----:B------:R-:W2:Y:S02]  /*06d0*/  LDG.E.64 R2, [R2.64] ;  /* 0x0000002402027981 */ /* 0x000ea4000c1e1b00 */
[----:B--2---:R-:W0:Y:S01]  /*06e0*/  F2F.F32.F64 R0, R2 ;  /* 0x0000000200007310 */ /* 0x004e220000301000 */
[----:B------:R-:W0:-:S14]  /*06f0*/  DSETP.GEU.AND P0, PT, |R2|, c[0x2][0x0], PT ;  /* 0x008000000200762a */ /* 0x000e1c0003f0e200 */
[----:B0-----:R-:W-:-:S05]  /*0700*/  @!P0 FMUL R0, R0, 1.175494350822287508e-38 ;  /* 0x0080000000008820 */ /* 0x001fca0000400000 */
[----:B------:R-:W-:-:S04]  /*0710*/  F2FP.BF16.PACK_AB R0, RZ, R0 ;  /* 0x00000000ff00723e */ /* 0x000fc800000010ff */
[----:B------:R-:W-:Y:S01]  /*0720*/  PRMT R24, R0, 0x7610, R24 ;  /* 0x0000761000187816 */ /* 0x000fe20000000018 */
[----:B------:R-:W-:Y:S05]  /*0730*/  BRA `(.L_x_972) ;  /* 0x00000a3000007947 */ /* 0x000fea0003800000 */
.L_x_980:
        /* <DEDUP_REMOVED lines=28> */
.L_x_983:
        /* <DEDUP_REMOVED lines=15> */
.L_x_982:
[----:B------:R0:W5:Y:S01]  /*09f0*/  LDG.E.U16 R24, [R2.64] ;  /* 0x0000002402187981 */ /* 0x000162000c1e1500 */
[----:B------:R-:W-:Y:S05]  /*0a00*/  BRA `(.L_x_972) ;  /* 0x0000076000007947 */ /* 0x000fea0003800000 */
.L_x_979:
        /* <DEDUP_REMOVED lines=12> */
.L_x_986:
        /* <DEDUP_REMOVED lines=21> */
.L_x_990:
[----:B------:R-:W-:Y:S05]  /*0c20*/  BSYNC B1 ;  /* 0x0000000000017941 */ /* 0x000fea0003800000 */
.L_x_989:
[----:B------:R-:W-:Y:S01]  /*0c30*/  LEA R3, R0, 0x3b800000, 0x17 ;  /* 0x3b80000000037811 */ /* 0x000fe200078eb8ff */
[----:B------:R-:W-:-:S05]  /*0c40*/  IMAD.SHL.U32 R0, R2, 0x100000, RZ ;  /* 0x0010000002007824 */ /* 0x000fca00078e00ff */
[----:B------:R-:W-:Y:S02]  /*0c50*/  LOP3.LUT R0, R3, R0, R4, 0xfe, !PT ;  /* 0x0000000003007212 */ /* 0x000fe400078efe04 */
.L_x_988:
[----:B------:R-:W-:Y:S05]  /*0c60*/  BSYNC B0 ;  /* 0x0000000000007941 */ /* 0x000fea0003800000 */
.L_x_987:
[----:B------:R-:W-:-:S04]  /*0c70*/  F2FP.BF16.PACK_AB R0, RZ, R0 ;  /* 0x00000000ff00723e */ /* 0x000fc800000010ff */
[----:B------:R-:W-:Y:S01]  /*0c80*/  PRMT R24, R0, 0x7610, R24 ;  /* 0x0000761000187816 */ /* 0x000fe20000000018 */
[----:B------:R-:W-:Y:S05]  /*0c90*/  BRA `(.L_x_972) ;  /* 0x000004d000007947 */ /* 0x000fea0003800000 */
.L_x_985:
        /* <DEDUP_REMOVED lines=21> */
.L_x_994:
[----:B------:R-:W-:Y:S05]  /*0df0*/  BSYNC B1 ;  /* 0x0000000000017941 */ /* 0x000fea0003800000 */
.L_x_993:
[----:B------:R-:W-:Y:S01]  /*0e00*/  LEA R3, R0, 0x37800000, 0x17 ;  /* 0x3780000000037811 */ /* 0x000fe200078eb8ff */
[----:B------:R-:W-:-:S05]  /*0e10*/  IMAD.SHL.U32 R0, R2, 0x200000, RZ ;  /* 0x0020000002007824 */ /* 0x000fca00078e00ff */
[----:B------:R-:W-:Y:S02]  /*0e20*/  LOP3.LUT R0, R3, R0, R4, 0xfe, !PT ;  /* 0x0000000003007212 */ /* 0x000fe400078efe04 */
.L_x_992:
[----:B------:R-:W-:Y:S05]  /*0e30*/  BSYNC B0 ;  /* 0x0000000000007941 */ /* 0x000fea0003800000 */
.L_x_991:
[----:B------:R-:W-:-:S04]  /*0e40*/  F2FP.BF16.PACK_AB R0, RZ, R0 ;  /* 0x00000000ff00723e */ /* 0x000fc800000010ff */
[----:B------:R-:W-:Y:S01]  /*0e50*/  PRMT R24, R0, 0x7610, R24 ;  /* 0x0000761000187816 */ /* 0x000fe20000000018 */
[----:B------:R-:W-:Y:S05]  /*0e60*/  BRA `(.L_x_972) ;  /* 0x0000030000007947 */ /* 0x000fea0003800000 */
.L_x_984:
        /* <DEDUP_REMOVED lines=14> */
.L_x_998:
[----:B------:R-:W-:Y:S05]  /*0f50*/  BSYNC B0 ;  /* 0x0000000000007941 */ /* 0x000fea0003800000 */
.L_x_997:
[----:B------:R-:W-:-:S04]  /*0f60*/  F2FP.BF16.PACK_AB R0, RZ, R0 ;  /* 0x00000000ff00723e */ /* 0x000fc800000010ff */
[----:B------:R-:W-:Y:S01]  /*0f70*/  PRMT R24, R0, 0x7610, R24 ;  /* 0x0000761000187816 */ /* 0x000fe20000000018 */
[----:B------:R-:W-:Y:S05]  /*0f80*/  BRA `(.L_x_972) ;  /* 0x000001e000007947 */ /* 0x000fea0003800000 */
.L_x_971:
        /* <DEDUP_REMOVED lines=21> */
.L_x_996:
[----:B------:R-:W2:Y:S02]  /*10e0*/  LDG.E.64 R2, [R2.64] ;  /* 0x0000002402027981 */ /* 0x000ea4000c1e1b00 */
[----:B--2---:R-:W0:Y:S02]  /*10f0*/  I2F.U64 R0, R2 ;  /* 0x0000000200007312 */ /* 0x004e240000301000 */
[----:B0-----:R-:W-:-:S04]  /*1100*/  F2FP.BF16.PACK_AB R0, RZ, R0 ;  /* 0x00000000ff00723e */ /* 0x001fc800000010ff */
[----:B------:R-:W-:Y:S01]  /*1110*/  PRMT R24, R0, 0x7610, R24 ;  /* 0x0000761000187816 */ /* 0x000fe20000000018 */
[----:B------:R-:W-:Y:S05]  /*1120*/  BRA `(.L_x_972) ;  /* 0x0000004000007947 */ /* 0x000fea0003800000 */
.L_x_995:
[----:B------:R-:W2:Y:S02]  /*1130*/  LDG.E R2, [R2.64] ;  /* 0x0000002402027981 */ /* 0x000ea4000c1e1900 */
[----:B--2---:R-:W0:Y:S02]  /*1140*/  I2F.U32 R0, R2 ;  /* 0x0000000200007306 */ /* 0x004e240000201000 */
[----:B0-----:R-:W-:-:S04]  /*1150*/  F2FP.BF16.PACK_AB R0, RZ, R0 ;  /* 0x00000000ff00723e */ /* 0x001fc800000010ff */
[----:B------:R-:W-:Y:S02]  /*1160*/  PRMT R24, R0, 0x7610, R24 ;  /* 0x0000761000187816 */ /* 0x000fe40000000018 */
.L_x_972:
[----:B------:R-:W-:Y:S01]  /*1170*/  PRMT R0, R19, 0x9910, RZ ;  /* 0x0000991013007816 */ /* 0x000fe200000000ff */
[----:B0-----:R-:W-:-:S03]  /*1180*/  IMAD R2, R25, c[0x0][0x18c], RZ ;  /* 0x0000630019027a24 */ /* 0x001fc600078e02ff */
[----:B------:R-:W-:Y:S02]  /*1190*/  ISETP.GT.AND P0, PT, R0, 0x9, PT ;  /* 0x000000090000780c */ /* 0x000fe40003f04270 */
[----:B------:R-:W-:-:S05]  /*11a0*/  IADD3 R2, P1, R2, c[0x0][0x178], RZ ;  /* 0x00005e0002027a10 */ /* 0x000fca0007f3e0ff */
[----:B------:R-:W-:-:S06]  /*11b0*/  IMAD.X R3, RZ, RZ, c[0x0][0x17c], P1 ;  /* 0x00005f00ff037624 */ /* 0x000fcc00008e06ff */
        /* <DEDUP_REMOVED lines=14> */
.L_x_1002:
[----:B------:R-:W2:Y:S02]  /*12a0*/  LDG.E.U8 R2, [R2.64] ;  /* 0x0000002402027981 */ /* 0x000ea4000c1e1100 */
[----:B--2---:R-:W0:Y:S02]  /*12b0*/  I2F.U16 R0, R2 ;  /* 0x0000000200007306 */ /* 0x004e240000101000 */
[----:B0-----:R-:W-:-:S04]  /*12c0*/  F2FP.BF16.PACK_AB R0, RZ, R0 ;  /* 0x00000000ff00723e */ /* 0x001fc800000010ff */
[----:B------:R-:W-:Y:S01]  /*12d0*/  PRMT R25, R0, 0x7610, R25 ;  /* 0x0000761000197816 */ /* 0x000fe20000000019 */
[----:B------:R-:W-:Y:S05]  /*12e0*/  BRA `(.L_x_1004) ;  /* 0x00000f0000007947 */ /* 0x000fea0003800000 */
.L_x_1001:
        /* <DEDUP_REMOVED lines=11> */
.L_x_1006:
[----:B------:R-:W2:Y:S02]  /*13a0*/  LDG.E R2, [R2.64] ;  /* 0x0000002402027981 */ /* 0x000ea4000c1e1900 */
[----:B--2---:R-:W0:Y:S02]  /*13b0*/  I2F R0, R2 ;  /* 0x0000000200007306 */ /* 0x004e240000201400 */
[----:B0-----:R-:W-:-:S04]  /*13c0*/  F2FP.BF16.PACK_AB R0, RZ, R0 ;  /* 0x00000000ff00723e */ /* 0x001fc800000010ff */
[----:B------:R-:W-:Y:S01]  /*13d0*/  PRMT R25, R0, 0x7610, R25 ;  /* 0x0000761000197816 */ /* 0x000fe20000000019 */
[----:B------:R-:W-:Y:S05]  /*13e0*/  BRA `(.L_x_1004) ;  /* 0x00000e0000007947 */ /* 0x000fea0003800000 */
.L_x_1005:
[----:B------:R-:W2:Y:S02]  /*13f0*/  LDG.E.U16 R2, [R2.64] ;  /* 0x0000002402027981 */ /* 0x000ea4000c1e1500 */
[----:B--2---:R-:W0:Y:S02]  /*1400*/  I2F.S16 R0, R2 ;  /* 0x0000000200007306 */ /* 0x004e240000101400 */
[----:B0-----:R-:W-:-:S04]  /*1410*/  F2FP.BF16.PACK_AB R0, RZ, R0 ;  /* 0x00000000ff00723e */ /* 0x001fc800000010ff */
[----:B------:R-:W-:Y:S01]  /*1420*/  PRMT R25, R0, 0x7610, R25 ;  /* 0x0000761000197816 */ /* 0x000fe20000000019 */
[----:B------:R-:W-:Y:S05]  /*1430*/  BRA `(.L_x_1004) ;  /* 0x00000db000007947 */ /* 0x000fea0003800000 */
.L_x_1000:
        /* <DEDUP_REMOVED lines=9> */
.L_x_1008:
[----:B------:R-:W2:Y:S02]  /*14d0*/  LDG.E.U16 R0, [R2.64] ;  /* 0x0000002402007981 */ /* 0x000ea4000c1e1500 */
[----:B--2---:R-:W-:-:S05]  /*14e0*/  HADD2.F32 R0, -RZ, R0.H0_H0 ;  /* 0x20000000ff007230 */ /* 0x004fca0000004100 */
[----:B------:R-:W-:-:S04]  /*14f0*/  F2FP.BF16.PACK_AB R0, RZ, R0 ;  /* 0x00000000ff00723e */ /* 0x000fc800000010ff */
[----:B------:R-:W-:Y:S01]  /*1500*/  PRMT R25, R0, 0x7610, R25 ;  /* 0x0000761000197816 */ /* 0x000fe20000000019 */
[----:B------:R-:W-:Y:S05]  /*1510*/  BRA `(.L_x_1004) ;  /* 0x00000cd000007947 */ /* 0x000fea0003800000 */
.L_x_1007:
        /* <DEDUP_REMOVED lines=9> */
.L_x_1010:
[----:B------:R-:W2:Y:S02]  /*15b0*/  LDG.E.U16 R2, [R2.64] ;  /* 0x0000002402027981 */ /* 0x000ea4000c1e1500 */
[----:B--2---:R-:W-:-:S05]  /*15c0*/  HADD2.F32 R0, -RZ, R2.H0_H0 ;  /* 0x20000002ff007230 */ /* 0x004fca0000004100 */
[----:B------:R-:W-:-:S04]  /*15d0*/  F2FP.BF16.PACK_AB R0, RZ, R0 ;  /* 0x00000000ff00723e */ /* 0x000fc800000010ff */
[----:B------:R-:W-:Y:S01]  /*15e0*/  PRMT R25, R0, 0x7610, R25 ;  /* 0x0000761000197816 */ /* 0x000fe20000000019 */
[----:B------:R-:W-:Y:S05]  /*15f0*/  BRA `(.L_x_1004) ;  /* 0x00000bf000007947 */ /* 0x000fea0003800000 */
.L_x_1009:
[----:B------:R-:W2:Y:S02]  /*1600*/  LDG.E.64 R2, [R2.64] ;  /* 0x0000002402027981 */ /* 0x000ea4000c1e1b00 */
[----:B--2---:R-:W0:Y:S01]  /*1610*/  F2F.F32.F64 R0, R2 ;  /* 0x0000000200007310 */ /* 0x004e220000301000 */
[----:B------:R-:W0:-:S14]  /*1620*/  DSETP.GEU.AND P0, PT, |R2|, c[0x2][0x0], PT ;  /* 0x008000000200762a */ /* 0x000e1c0003f0e200 */
[----:B0-----:R-:W-:-:S05]  /*1630*/  @!P0 FMUL R0, R0, 1.175494350822287508e-38 ;  /* 0x0080000000008820 */ /* 0x001fca0000400000 */
[----:B------:R-:W-:-:S04]  /*1640*/  F2FP.BF16.PACK_AB R0, RZ, R0 ;  /* 0x00000000ff00723e */ /* 0x000fc800000010ff */
[----:B------:R-:W-:Y:S01]  /*1650*/  PRMT R25, R0, 0x7610, R25 ;  /* 0x0000761000197816 */ /* 0x000fe20000000019 */
[----:B------:R-:W-:Y:S05]  /*1660*/  BRA `(.L_x_1004) ;  /* 0x00000b8000007947 */ /* 0x000fea0003800000 */
.L_x_999:
        /* <DEDUP_REMOVED lines=14> */
.L_x_1013:
[----:B------:R-:W2:Y:S02]  /*1750*/  LDG.E.64 R2, [R2.64] ;  /* 0x0000002402027981 */ /* 0x000ea4000c1e1b00 */
[----:B--2---:R-:W0:Y:S01]  /*1760*/  F2F.F32.F64 R0, R2 ;  /* 0x0000000200007310 */ /* 0x004e220000301000 */
[----:B------:R-:W0:-:S14]  /*1770*/  DSETP.GEU.AND P0, PT, |R2|, c[0x2][0x0], PT ;  /* 0x008000000200762a */ /* 0x000e1c0003f0e200 */
[----:B0-----:R-:W-:-:S05]  /*1780*/  @!P0 FMUL R0, R0, 1.175494350822287508e-38 ;  /* 0x0080000000008820 */ /* 0x001fca0000400000 */
[----:B------:R-:W-:-:S04]  /*1790*/  F2FP.BF16.PACK_AB R0, RZ, R0 ;  /* 0x00000000ff00723e */ /* 0x000fc800000010ff */
[----:B------:R-:W-:Y:S01]  /*17a0*/  PRMT R25, R0, 0x7610, R25 ;  /* 0x0000761000197816 */ /* 0x000fe20000000019 */
[----:B------:R-:W-:Y:S05]  /*17b0*/  BRA `(.L_x_1004) ;  /* 0x00000a3000007947 */ /* 0x000fea0003800000 */
.L_x_1012:
        /* <DEDUP_REMOVED lines=28> */
.L_x_1015:
        /* <DEDUP_REMOVED lines=15> */
.L_x_1014:
[----:B------:R0:W5:Y:S01]  /*1a70*/  LDG.E.U16 R25, [R2.64] ;  /* 0x0000002402197981 */ /* 0x000162000c1e1500 */
[----:B------:R-:W-:Y:S05]  /*1a80*/  BRA `(.L_x_1004) ;  /* 0x0000076000007947 */ /* 0x000fea0003800000 */
.L_x_1011:
        /* <DEDUP_REMOVED lines=12> */
.L_x_1018:
        /* <DEDUP_REMOVED lines=21> */
.L_x_1022:
[----:B------:R-:W-:Y:S05]  /*1ca0*/  BSYNC B1 ;  /* 0x0000000000017941 */ /* 0x000fea0003800000 */
.L_x_1021:
[----:B------:R-:W-:Y:S01]  /*1cb0*/  LEA R3, R0, 0x3b800000, 0x17 ;  /* 0x3b80000000037811 */ /* 0x000fe200078eb8ff */
[----:B------:R-:W-:-:S05]  /*1cc0*/  IMAD.SHL.U32 R0, R2, 0x100000, RZ ;  /* 0x0010000002007824 */ /* 0x000fca00078e00ff */
[----:B------:R-:W-:Y:S02]  /*1cd0*/  LOP3.LUT R0, R3, R0, R4, 0xfe, !PT ;  /* 0x0000000003007212 */ /* 0x000fe400078efe04 */
.L_x_1020:
[----:B------:R-:W-:Y:S05]  /*1ce0*/  BSYNC B0 ;  /* 0x0000000000007941 */ /* 0x000fea0003800000 */
.L_x_1019:
[----:B------:R-:W-:-:S04]  /*1cf0*/  F2FP.BF16.PACK_AB R0, RZ, R0 ;  /* 0x00000000ff00723e */ /* 0x000fc800000010ff */
[----:B------:R-:W-:Y:S01]  /*1d00*/  PRMT R25, R0, 0x7610, R25 ;  /* 0x0000761000197816 */ /* 0x000fe20000000019 */
[----:B------:R-:W-:Y:S05]  /*1d10*/  BRA `(.L_x_1004) ;  /* 0x000004d000007947 */ /* 0x000fea0003800000 */
.L_x_1017:
        /* <DEDUP_REMOVED lines=21> */
.L_x_1026:
[----:B------:R-:W-:Y:S05]  /*1e70*/  BSYNC B1 ;  /* 0x0000000000017941 */ /* 0x000fea0003800000 */
.L_x_1025:
[----:B------:R-:W-:Y:S01]  /*1e80*/  LEA R3, R0, 0x37800000, 0x17 ;  /* 0x3780000000037811 */ /* 0x000fe200078eb8ff */
[----:B------:R-:W-:-:S05]  /*1e90*/  IMAD.SHL.U32 R0, R2, 0x200000, RZ ;  /* 0x0020000002007824 */ /* 0x000fca00078e00ff */
[----:B------:R-:W-:Y:S02]  /*1ea0*/  LOP3.LUT R0, R3, R0, R4, 0xfe, !PT ;  /* 0x0000000003007212 */ /* 0x000fe400078efe04 */
.L_x_1024:
[----:B------:R-:W-:Y:S05]  /*1eb0*/  BSYNC B0 ;  /* 0x0000000000007941 */ /* 0x000fea0003800000 */
.L_x_1023:
[----:B------:R-:W-:-:S04]  /*1ec0*/  F2FP.BF16.PACK_AB R0, RZ, R0 ;  /* 0x00000000ff00723e */ /* 0x000fc800000010ff */
[----:B------:R-:W-:Y:S01]  /*1ed0*/  PRMT R25, R0, 0x7610, R25 ;  /* 0x0000761000197816 */ /* 0x000fe20000000019 */
[----:B------:R-:W-:Y:S05]  /*1ee0*/  BRA `(.L_x_1004) ;  /* 0x0000030000007947 */ /* 0x000fea0003800000 */
.L_x_1016:
        /* <DEDUP_REMOVED lines=14> */
.L_x_1030:
[----:B------:R-:W-:Y:S05]  /*1fd0*/  BSYNC B0 ;  /* 0x0000000000007941 */ /* 0x000fea0003800000 */
.L_x_1029:
[----:B------:R-:W-:-:S04]  /*1fe0*/  F2FP.BF16.PACK_AB R0, RZ, R0 ;  /* 0x00000000ff00723e */ /* 0x000fc800000010ff */
[----:B------:R-:W-:Y:S01]  /*1ff0*/  PRMT R25, R0, 0x7610, R25 ;  /* 0x0000761000197816 */ /* 0x000fe20000000019 */
[----:B------:R-:W-:Y:S05]  /*2000*/  BRA `(.L_x_1004) ;  /* 0x000001e000007947 */ /* 0x000fea0003800000 */
.L_x_1003:
        /* <DEDUP_REMOVED lines=21> */
.L_x_1028:
[----:B------:R-:W2:Y:S02]  /*2160*/  LDG.E.64 R2, [R2.64] ;  /* 0x0000002402027981 */ /* 0x000ea4000c1e1b00 */
[----:B--2---:R-:W0:Y:S02]  /*2170*/  I2F.U64 R0, R2 ;  /* 0x0000000200007312 */ /* 0x004e240000301000 */
[----:B0-----:R-:W-:-:S04]  /*2180*/  F2FP.BF16.PACK_AB R0, RZ, R0 ;  /* 0x00000000ff00723e */ /* 0x001fc800000010ff */
[----:B------:R-:W-:Y:S01]  /*2190*/  PRMT R25, R0, 0x7610, R25 ;  /* 0x0000761000197816 */ /* 0x000fe20000000019 */
[----:B------:R-:W-:Y:S05]  /*21a0*/  BRA `(.L_x_1004) ;  /* 0x0000004000007947 */ /* 0x000fea0003800000 */
.L_x_1027:
[----:B------:R-:W2:Y:S02]  /*21b0*/  LDG.E R2, [R2.64] ;  /* 0x0000002402027981 */ /* 0x000ea4000c1e1900 */
[----:B--2---:R-:W0:Y:S02]  /*21c0*/  I2F.U32 R0, R2 ;  /* 0x0000000200007306 */ /* 0x004e240000201000 */
[----:B0-----:R-:W-:-:S04]  /*21d0*/  F2FP.BF16.PACK_AB R0, RZ, R0 ;  /* 0x00000000ff00723e */ /* 0x001fc800000010ff */
[----:B------:R-:W-:Y:S02]  /*21e0*/  PRMT R25, R0, 0x7610, R25 ;  /* 0x0000761000197816 */ /* 0x000fe40000000019 */
.L_x_1004:
[----:B------:R-:W-:-:S05]  /*21f0*/  IADD3 R17, R17, 0x80, RZ ;  /* 0x0000008011117810 */ /* 0x000fca0007ffe0ff */
.L_x_966:
[----:B-1-3--:R-:W-:Y:S05]  /*2200*/  BSYNC B6 ;  /* 0x0000000000067941 */ /* 0x00afea0003800000 */
.L_x_965:
[----:B------:R-:W-:Y:S01]  /*2210*/  ISETP.GE.AND P0, PT, R17, R22, PT ;  /* 0x000000161100720c */ /* 0x000fe20003f06270 */
[----:B------:R-:W-:Y:S01]  /*2220*/  BSSY B6, `(.L_x_1031) ;  /* 0x0000216000067945 */ /* 0x000fe20003800000 */
[----:B------:R-:W-:-:S11]  /*2230*/  PRMT R26, RZ, 0x7610, R26 ;  /* 0x00007610ff1a7816 */ /* 0x000fd6000000001a */
[----:B------:R-:W-:Y:S05]  /*2240*/  @P0 BRA `(.L_x_1032) ;  /* 0x0000213000000947 */ /* 0x000fea0003800000 */
[----:B------:R-:W-:Y:S01]  /*2250*/  PRMT R0, R18, 0x9910, RZ ;  /* 0x0000991012007816 */ /* 0x000fe200000000ff */
[----:B------:R-:W-:-:S03]  /*2260*/  IMAD R26, R16, 0x200, R17 ;  /* 0x00000200101a7824 */ /* 0x000fc600078e0211 */
[----:B------:R-:W-:Y:S01]  /*2270*/  ISETP.GT.AND P1, PT, R0, 0x9, PT ;  /* 0x000000090000780c */ /* 0x000fe20003f24270 */
[----:B0-----:R-:W-:-:S05]  /*2280*/  IMAD R2, R26, c[0x0][0x188], RZ ;  /* 0x000062001a027a24 */ /* 0x001fca00078e02ff */
        /* <DEDUP_REMOVED lines=16> */
.L_x_1036:
[----:B------:R-:W2:Y:S02]  /*2390*/  LDG.E.U8 R2, [R2.64] ;  /* 0x0000002402027981 */ /* 0x000ea4000c1e1100 */
[----:B--2---:R-:W0:Y:S02]  /*23a0*/  I2F.U16 R0, R2 ;  /* 0x0000000200007306 */ /* 0x004e240000101000 */
[----:B0-----:R-:W-:-:S04]  /*23b0*/  F2FP.BF16.PACK_AB R0, RZ, R0 ;  /* 0x00000000ff00723e */ /* 0x001fc800000010ff */
[----:B------:R-:W-:Y:S01]  /*23c0*/  PRMT R23, R0, 0x7610, R23 ;  /* 0x0000761000177816 */ /* 0x000fe20000000017 */
[----:B------:R-:W-:Y:S05]  /*23d0*/  BRA `(.L_x_1038) ;  /* 0x00000f1000007947 */ /* 0x000fea0003800000 */
.L_x_1035:
        /* <DEDUP_REMOVED lines=11> */
.L_x_1040:
[----:B------:R-:W2:Y:S02]  /*2490*/  LDG.E R2, [R2.64] ;  /* 0x0000002402027981 */ /* 0x000ea4000c1e1900 */
[----:B--2---:R-:W0:Y:S02]  /*24a0*/  I2F R0, R2 ;  /* 0x0000000200007306 */ /* 0x004e240000201400 */
[----:B0-----:R-:W-:-:S04]  /*24b0*/  F2FP.BF16.PACK_AB R0, RZ, R0 ;  /* 0x00000000ff00723e */ /* 0x001fc800000010ff */
[----:B------:R-:W-:Y:S01]  /*24c0*/  PRMT R23, R0, 0x7610, R23 ;  /* 0x0000761000177816 */ /* 0x000fe20000000017 */
[----:B------:R-:W-:Y:S05]  /*24d0*/  BRA `(.L_x_1038) ;  /* 0x00000e1000007947 */ /* 0x000fea0003800000 */
.L_x_1039:
[----:B------:R-:W2:Y:S02]  /*24e0*/  LDG.E.U16 R2, [R2.64] ;  /* 0x0000002402027981 */ /* 0x000ea4000c1e1500 */
[----:B--2---:R-:W0:Y:S02]  /*24f0*/  I2F.S16 R0, R2 ;  /* 0x0000000200007306 */ /* 0x004e240000101400 */
[----:B0-----:R-:W-:-:S04]  /*2500*/  F2FP.BF16.PACK_AB R0, RZ, R0 ;  /* 0x00000000ff00723e */ /* 0x001fc800000010ff */
[----:B------:R-:W-:Y:S01]  /*2510*/  PRMT R23, R0, 0x7610, R23 ;  /* 0x0000761000177816 */ /* 0x000fe20000000017 */
[----:B------:R-:W-:Y:S05]  /*2520*/  BRA `(.L_x_1038) ;  /* 0x00000dc000007947 */ /* 0x000fea0003800000 */
.L_x_1034:
        /* <DEDUP_REMOVED lines=9> */
.L_x_1042:
[----:B------:R-:W2:Y:S02]  /*25c0*/  LDG.E.U16 R0, [R2.64] ;  /* 0x0000002402007981 */ /* 0x000ea4000c1e1500 */
[----:B--2---:R-:W-:-:S05]  /*25d0*/  HADD2.F32 R0, -RZ, R0.H0_H0 ;  /* 0x20000000ff007230 */ /* 0x004fca0000004100 */
[----:B------:R-:W-:-:S04]  /*25e0*/  F2FP.BF16.PACK_AB R0, RZ, R0 ;  /* 0x00000000ff00723e */ /* 0x000fc800000010ff */
[----:B------:R-:W-:Y:S01]  /*25f0*/  PRMT R23, R0, 0x7610, R23 ;  /* 0x0000761000177816 */ /* 0x000fe20000000017 */
[----:B------:R-:W-:Y:S05]  /*2600*/  BRA `(.L_x_1038) ;  /* 0x00000ce000007947 */ /* 0x000fea0003800000 */
.L_x_1041:
        /* <DEDUP_REMOVED lines=9> */
.L_x_1044:
[----:B------:R-:W2:Y:S02]  /*26a0*/  LDG.E.U16 R2, [R2.64] ;  /* 0x0000002402027981 */ /* 0x000ea4000c1e1500 */
[----:B--2---:R-:W-:-:S05]  /*26b0*/  HADD2.F32 R0, -RZ, R2.H0_H0 ;  /* 0x20000002ff007230 */ /* 0x004fca0000004100 */
[----:B------:R-:W-:-:S04]  /*26c0*/  F2FP.BF16.PACK_AB R0, RZ, R0 ;  /* 0x00000000ff00723e */ /* 0x000fc800000010ff */
[----:B------:R-:W-:Y:S01]  /*26d0*/  PRMT R23, R0, 0x7610, R23 ;  /* 0x0000761000177816 */ /* 0x000fe20000000017 */
[----:B------:R-:W-:Y:S05]  /*26e0*/  BRA `(.L_x_1038) ;  /* 0x00000c0000007947 */ /* 0x000fea0003800000 */
.L_x_1043:
[----:B------:R-:W2:Y:S02]  /*26f0*/  LDG.E.64 R2, [R2.64] ;  /* 0x0000002402027981 */ /* 0x000ea4000c1e1b00 */
[----:B--2---:R-:W0:Y:S01]  /*2700*/  F2F.F32.F64 R0, R2 ;  /* 0x0000000200007310 */ /* 0x004e220000301000 */
[----:B------:R-:W0:-:S14]  /*2710*/  DSETP.GEU.AND P0, PT, |R2|, c[0x2][0x0], PT ;  /* 0x008000000200762a */ /* 0x000e1c0003f0e200 */
[----:B0-----:R-:W-:-:S05]  /*2720*/  @!P0 FMUL R0, R0, 1.175494350822287508e-38 ;  /* 0x0080000000008820 */ /* 0x001fca0000400000 */
[----:B------:R-:W-:-:S04]  /*2730*/  F2FP.BF16.PACK_AB R0, RZ, R0 ;  /* 0x00000000ff00723e */ /* 0x000fc800000010ff */
[----:B------:R-:W-:Y:S01]  /*2740*/  PRMT R23, R0, 0x7610, R23 ;  /* 0x0000761000177816 */ /* 0x000fe20000000017 */
[----:B------:R-:W-:Y:S05]  /*2750*/  BRA `(.L_x_1038) ;  /* 0x00000b9000007947 */ /* 0x000fea0003800000 */
.L_x_1033:
        /* <DEDUP_REMOVED lines=14> */
.L_x_1047:
[----:B------:R-:W2:Y:S02]  /*2840*/  LDG.E.64 R2, [R2.64] ;  /* 0x0000002402027981 */ /* 0x000ea4000c1e1b00 */
[----:B--2---:R-:W0:Y:S01]  /*2850*/  F2F.F32.F64 R0, R2 ;  /* 0x0000000200007310 */ /* 0x004e220000301000 */
[----:B------:R-:W0:-:S14]  /*2860*/  DSETP.GEU.AND P0, PT, |R2|, c[0x2][0x0], PT ;  /* 0x008000000200762a */ /* 0x000e1c0003f0e200 */
[----:B0-----:R-:W-:-:S05]  /*2870*/  @!P0 FMUL R0, R0, 1.175494350822287508e-38 ;  /* 0x0080000000008820 */ /* 0x001fca0000400000 */
[----:B------:R-:W-:-:S04]  /*2880*/  F2FP.BF16.PACK_AB R0, RZ, R0 ;  /* 0x00000000ff00723e */ /* 0x000fc800000010ff */
[----:B------:R-:W-:Y:S01]  /*2890*/  PRMT R23, R0, 0x7610, R23 ;  /* 0x0000761000177816 */ /* 0x000fe20000000017 */
[----:B------:R-:W-:Y:S05]  /*28a0*/  BRA `(.L_x_1038) ;  /* 0x00000a4000007947 */ /* 0x000fea0003800000 */
.L_x_1046:
        /* <DEDUP_REMOVED lines=28> */
.L_x_1049:
        /* <DEDUP_REMOVED lines=16> */
.L_x_1048:
[----:B------:R0:W5:Y:S01]  /*2b70*/  LDG.E.U16 R23, [R2.64] ;  /* 0x0000002402177981 */ /* 0x000162000c1e1500 */
[----:B------:R-:W-:Y:S05]  /*2b80*/  BRA `(.L_x_1038) ;  /* 0x0000076000007947 */ /* 0x000fea0003800000 */
.L_x_1045:
        /* <DEDUP_REMOVED lines=12> */
.L_x_1052:
        /* <DEDUP_REMOVED lines=21> */
.L_x_1056:
[----:B------:R-:W-:Y:S05]  /*2da0*/  BSYNC B1 ;  /* 0x0000000000017941 */ /* 0x000fea0003800000 */
.L_x_1055:
[----:B------:R-:W-:Y:S01]  /*2db0*/  LEA R3, R0, 0x3b800000, 0x17 ;  /* 0x3b80000000037811 */ /* 0x000fe200078eb8ff */
[----:B------:R-:W-:-:S05]  /*2dc0*/  IMAD.SHL.U32 R0, R2, 0x100000, RZ ;  /* 0x0010000002007824 */ /* 0x000fca00078e00ff */
[----:B------:R-:W-:Y:S02]  /*2dd0*/  LOP3.LUT R0, R3, R0, R4, 0xfe, !PT ;  /* 0x0000000003007212 */ /* 0x000fe400078efe04 */
.L_x_1054:
[----:B------:R-:W-:Y:S05]  /*2de0*/  BSYNC B0 ;  /* 0x0000000000007941 */ /* 0x000fea0003800000 */
.L_x_1053:
[----:B------:R-:W-:-:S04]  /*2df0*/  F2FP.BF16.PACK_AB R0, RZ, R0 ;  /* 0x00000000ff00723e */ /* 0x000fc800000010ff */
[----:B------:R-:W-:Y:S01]  /*2e00*/  PRMT R23, R0, 0x7610, R23 ;  /* 0x0000761000177816 */ /* 0x000fe20000000017 */
[----:B------:R-:W-:Y:S05]  /*2e10*/  BRA `(.L_x_1038) ;  /* 0x000004d000007947 */ /* 0x000fea0003800000 */
.L_x_1051:
        /* <DEDUP_REMOVED lines=21> */
.L_x_1060:
[----:B------:R-:W-:Y:S05]  /*2f70*/  BSYNC B1 ;  /* 0x0000000000017941 */ /* 0x000fea0003800000 */
.L_x_1059:
[----:B------:R-:W-:Y:S01]  /*2f80*/  LEA R3, R0, 0x37800000, 0x17 ;  /* 0x3780000000037811 */ /* 0x000fe200078eb8ff */
[----:B------:R-:W-:-:S05]  /*2f90*/  IMAD.SHL.U32 R0, R2, 0x200000, RZ ;  /* 0x0020000002007824 */ /* 0x000fca00078e00ff */
[----:B------:R-:W-:Y:S02]  /*2fa0*/  LOP3.LUT R0, R3, R0, R4, 0xfe, !PT ;  /* 0x0000000003007212 */ /* 0x000fe400078efe04 */
.L_x_1058:
[----:B------:R-:W-:Y:S05]  /*2fb0*/  BSYNC B0 ;  /* 0x0000000000007941 */ /* 0x000fea0003800000 */
.L_x_1057:
[----:B------:R-:W-:-:S04]  /*2fc0*/  F2FP.BF16.PACK_AB R0, RZ, R0 ;  /* 0x00000000ff00723e */ /* 0x000fc800000010ff */
[----:B------:R-:W-:Y:S01]  /*2fd0*/  PRMT R23, R0, 0x7610, R23 ;  /* 0x0000761000177816 */ /* 0x000fe20000000017 */
[----:B------:R-:W-:Y:S05]  /*2fe0*/  BRA `(.L_x_1038) ;  /* 0x0000030000007947 */ /* 0x000fea0003800000 */
.L_x_1050:
        /* <DEDUP_REMOVED lines=14> */
.L_x_1064:
[----:B------:R-:W-:Y:S05]  /*30d0*/  BSYNC B0 ;  /* 0x0000000000007941 */ /* 0x000fea0003800000 */
.L_x_1063:
[----:B------:R-:W-:-:S04]  /*30e0*/  F2FP.BF16.PACK_AB R0, RZ, R0 ;  /* 0x00000000ff00723e */ /* 0x000fc800000010ff */
[----:B------:R-:W-:Y:S01]  /*30f0*/  PRMT R23, R0, 0x7610, R23 ;  /* 0x0000761000177816 */ /* 0x000fe20000000017 */
[----:B------:R-:W-:Y:S05]  /*3100*/  BRA `(.L_x_1038) ;  /* 0x000001e000007947 */ /* 0x000fea0003800000 */
.L_x_1037:
        /* <DEDUP_REMOVED lines=21> */
.L_x_1062:
[----:B------:R-:W2:Y:S02]  /*3260*/  LDG.E.64 R2, [R2.64] ;  /* 0x0000002402027981 */ /* 0x000ea4000c1e1b00 */
[----:B--2---:R-:W0:Y:S02]  /*3270*/  I2F.U64 R0, R2 ;  /* 0x0000000200007312 */ /* 0x004e240000301000 */
[----:B0-----:R-:W-:-:S04]  /*3280*/  F2FP.BF16.PACK_AB R0, RZ, R0 ;  /* 0x00000000ff00723e */ /* 0x001fc800000010ff */
[----:B------:R-:W-:Y:S01]  /*3290*/  PRMT R23, R0, 0x7610, R23 ;  /* 0x0000761000177816 */ /* 0x000fe20000000017 */
[----:B------:R-:W-:Y:S05]  /*32a0*/  BRA `(.L_x_1038) ;  /* 0x0000004000007947 */ /* 0x000fea0003800000 */
.L_x_1061:
[----:B------:R-:W2:Y:S02]  /*32b0*/  LDG.E R2, [R2.64] ;  /* 0x0000002402027981 */ /* 0x000ea4000c1e1900 */
[----:B--2---:R-:W0:Y:S02]  /*32c0*/  I2F.U32 R0, R2 ;  /* 0x0000000200007306 */ /* 0x004e240000201000 */
[----:B0-----:R-:W-:-:S04]  /*32d0*/  F2FP.BF16.PACK_AB R0, RZ, R0 ;  /* 0x00000000ff00723e */ /* 0x001fc800000010ff */
[----:B------:R-:W-:Y:S02]  /*32e0*/  PRMT R23, R0, 0x7610, R23 ;  /* 0x0000761000177816 */ /* 0x000fe40000000017 */
.L_x_1038:
        /* <DEDUP_REMOVED lines=19> */
.L_x_1068:
[----:B------:R-:W2:Y:S02]  /*3420*/  LDG.E.U8 R2, [R2.64] ;  /* 0x0000002402027981 */ /* 0x000ea4000c1e1100 */
[----:B--2---:R-:W0:Y:S02]  /*3430*/  I2F.U16 R0, R2 ;  /* 0x0000000200007306 */ /* 0x004e240000101000 */
[----:B0-----:R-:W-:-:S04]  /*3440*/  F2FP.BF16.PACK_AB R0, RZ, R0 ;  /* 0x00000000ff00723e */ /* 0x001fc800000010ff */
[----:B------:R-:W-:Y:S01]  /*3450*/  PRMT R26, R0, 0x7610, R26 ;  /* 0x00007610001a7816 */ /* 0x000fe2000000001a */
[----:B------:R-:W-:Y:S05]  /*3460*/  BRA `(.L_x_1070) ;  /* 0x00000f0000007947 */ /* 0x000fea0003800000 */
.L_x_1067:
        /* <DEDUP_REMOVED lines=11> */
.L_x_1072:
[----:B------:R-:W2:Y:S02]  /*3520*/  LDG.E R2, [R2.64] ;  /* 0x0000002402027981 */ /* 0x000ea4000c1e1900 */
[----:B--2---:R-:W0:Y:S02]  /*3530*/  I2F R0, R2 ;  /* 0x0000000200007306 */ /* 0x004e240000201400 */
[----:B0-----:R-:W-:-:S04]  /*3540*/  F2FP.BF16.PACK_AB R0, RZ, R0 ;  /* 0x00000000ff00723e */ /* 0x001fc800000010ff */
[----:B------:R-:W-:Y:S01]  /*3550*/  PRMT R26, R0, 0x7610, R26 ;  /* 0x00007610001a7816 */ /* 0x000fe2000000001a */
[----:B------:R-:W-:Y:S05]  /*3560*/  BRA `(.L_x_1070) ;  /* 0x00000e0000007947 */ /* 0x000fea0003800000 */
.L_x_1071:
[----:B------:R-:W2:Y:S02]  /*3570*/  LDG.E.U16 R2, [R2.64] ;  /* 0x0000002402027981 */ /* 0x000ea4000c1e1500 */
[----:B--2---:R-:W0:Y:S02]  /*3580*/  I2F.S16 R0, R2 ;  /* 0x0000000200007306 */ /* 0x004e240000101400 */
[----:B0-----:R-:W-:-:S04]  /*3590*/  F2FP.BF16.PACK_AB R0, RZ, R0 ;  /* 0x00000000ff00723e */ /* 0x001fc800000010ff */
[----:B------:R-:W-:Y:S01]  /*35a0*/  PRMT R26, R0, 0x7610, R26 ;  /* 0x00007610001a7816 */ /* 0x000fe2000000001a */
[----:B------:R-:W-:Y:S05]  /*35b0*/  BRA `(.L_x_1070) ;  /* 0x00000db000007947 */ /* 0x000fea0003800000 */
.L_x_1066:
        /* <DEDUP_REMOVED lines=9> */
.L_x_1074:
[----:B------:R-:W2:Y:S02]  /*3650*/  LDG.E.U16 R0, [R2.64] ;  /* 0x0000002402007981 */ /* 0x000ea4000c1e1500 */
[----:B--2---:R-:W-:-:S05]  /*3660*/  HADD2.F32 R0, -RZ, R0.H0_H0 ;  /* 0x20000000ff007230 */ /* 0x004fca0000004100 */
[----:B------:R-:W-:-:S04]  /*3670*/  F2FP.BF16.PACK_AB R0, RZ, R0 ;  /* 0x00000000ff00723e */ /* 0x000fc800000010ff */
[----:B------:R-:W-:Y:S01]  /*3680*/  PRMT R26, R0, 0x7610, R26 ;  /* 0x00007610001a7816 */ /* 0x000fe2000000001a */
[----:B------:R-:W-:Y:S05]  /*3690*/  BRA `(.L_x_1070) ;  /* 0x00000cd000007947 */ /* 0x000fea0003800000 */
.L_x_1073:
        /* <DEDUP_REMOVED lines=9> */
.L_x_1076:
[----:B------:R-:W2:Y:S02]  /*3730*/  LDG.E.U16 R2, [R2.64] ;  /* 0x0000002402027981 */ /* 0x000ea4000c1e1500 */
[----:B--2---:R-:W-:-:S05]  /*3740*/  HADD2.F32 R0, -RZ, R2.H0_H0 ;  /* 0x20000002ff007230 */ /* 0x004fca0000004100 */
[----:B------:R-:W-:-:S04]  /*3750*/  F2FP.BF16.PACK_AB R0, RZ, R0 ;  /* 0x00000000ff00723e */ /* 0x000fc800000010ff */
[----:B------:R-:W-:Y:S01]  /*3760*/  PRMT R26, R0, 0x7610, R26 ;  /* 0x00007610001a7816 */ /* 0x000fe2000000001a */
[----:B------:R-:W-:Y:S05]  /*3770*/  BRA `(.L_x_1070) ;  /* 0x00000bf000007947 */ /* 0x000fea0003800000 */
.L_x_1075:
[----:B------:R-:W2:Y:S02]  /*3780*/  LDG.E.64 R2, [R2.64] ;  /* 0x0000002402027981 */ /* 0x000ea4000c1e1b00 */
[----:B--2---:R-:W0:Y:S01]  /*3790*/  F2F.F32.F64 R0, R2 ;  /* 0x0000000200007310 */ /* 0x004e220000301000 */
[----:B------:R-:W0:-:S14]  /*37a0*/  DSETP.GEU.AND P0, PT, |R2|, c[0x2][0x0], PT ;  /* 0x008000000200762a */ /* 0x000e1c0003f0e200 */
[----:B0-----:R-:W-:-:S05]  /*37b0*/  @!P0 FMUL R0, R0, 1.175494350822287508e-38 ;  /* 0x0080000000008820 */ /* 0x001fca0000400000 */
[----:B------:R-:W-:-:S04]  /*37c0*/  F2FP.BF16.PACK_AB R0, RZ, R0 ;  /* 0x00000000ff00723e */ /* 0x000fc800000010ff */
[----:B------:R-:W-:Y:S01]  /*37d0*/  PRMT R26, R0, 0x7610, R26 ;  /* 0x00007610001a7816 */ /* 0x000fe2000000001a */
[----:B------:R-:W-:Y:S05]  /*37e0*/  BRA `(.L_x_1070) ;  /* 0x00000b8000007947 */ /* 0x000fea0003800000 */
.L_x_1065:
        /* <DEDUP_REMOVED lines=14> */
.L_x_1079:
[----:B------:R-:W2:Y:S02]  /*38d0*/  LDG.E.64 R2, [R2.64] ;  /* 0x0000002402027981 */ /* 0x000ea4000c1e1b00 */
[----:B--2---:R-:W0:Y:S01]  /*38e0*/  F2F.F32.F64 R0, R2 ;  /* 0x0000000200007310 */ /* 0x004e220000301000 */
[----:B------:R-:W0:-:S14]  /*38f0*/  DSETP.GEU.AND P0, PT, |R2|, c[0x2][0x0], PT ;  /* 0x008000000200762a */ /* 0x000e1c0003f0e200 */
[----:B0-----:R-:W-:-:S05]  /*3900*/  @!P0 FMUL R0, R0, 1.175494350822287508e-38 ;  /* 0x0080000000008820 */ /* 0x001fca0000400000 */
[----:B------:R-:W-:-:S04]  /*3910*/  F2FP.BF16.PACK_AB R0, RZ, R0 ;  /* 0x00000000ff00723e */ /* 0x000fc800000010ff */
[----:B------:R-:W-:Y:S01]  /*3920*/  PRMT R26, R0, 0x7610, R26 ;  /* 0x00007610001a7816 */ /* 0x000fe2000000001a */
[----:B------:R-:W-:Y:S05]  /*3930*/  BRA `(.L_x_1070) ;  /* 0x00000a3000007947 */ /* 0x000fea0003800000 */
.L_x_1078:
        /* <DEDUP_REMOVED lines=28> */
.L_x_1081:
        /* <DEDUP_REMOVED lines=15> */
.L_x_1080:
[----:B------:R0:W5:Y:S01]  /*3bf0*/  LDG.E.U16 R26, [R2.64] ;  /* 0x00000024021a7981 */ /* 0x000162000c1e1500 */
[----:B------:R-:W-:Y:S05]  /*3c00*/  BRA `(.L_x_1070) ;  /* 0x0000076000007947 */ /* 0x000fea0003800000 */
.L_x_1077:
        /* <DEDUP_REMOVED lines=12> */
.L_x_1084:
        /* <DEDUP_REMOVED lines=21> */
.L_x_1088:
[----:B------:R-:W-:Y:S05]  /*3e20*/  BSYNC B1 ;  /* 0x0000000000017941 */ /* 0x000fea0003800000 */
.L_x_1087:
[----:B------:R-:W-:Y:S01]  /*3e30*/  LEA R3, R0, 0x3b800000, 0x17 ;  /* 0x3b80000000037811 */ /* 0x000fe200078eb8ff */
[----:B------:R-:W-:-:S05]  /*3e40*/  IMAD.SHL.U32 R0, R2, 0x100000, RZ ;  /* 0x0010000002007824 */ /* 0x000fca00078e00ff */
[----:B------:R-:W-:Y:S02]  /*3e50*/  LOP3.LUT R0, R3, R0, R4, 0xfe, !PT ;  /* 0x0000000003007212 */ /* 0x000fe400078efe04 */
.L_x_1086:
[----:B------:R-:W-:Y:S05]  /*3e60*/  BSYNC B0 ;  /* 0x0000000000007941 */ /* 0x000fea0003800000 */
.L_x_1085:
[----:B------:R-:W-:-:S04]  /*3e70*/  F2FP.BF16.PACK_AB R0, RZ, R0 ;  /* 0x00000000ff00723e */ /* 0x000fc800000010ff */
[----:B------:R-:W-:Y:S01]  /*3e80*/  PRMT R26, R0, 0x7610, R26 ;  /* 0x00007610001a7816 */ /* 0x000fe2000000001a */
[----:B------:R-:W-:Y:S05]  /*3e90*/  BRA `(.L_x_1070) ;  /* 0x000004d000007947 */ /* 0x000fea0003800000 */
.L_x_1083:
        /* <DEDUP_REMOVED lines=21> */
.L_x_1092:
[----:B------:R-:W-:Y:S05]  /*3ff0*/  BSYNC B1 ;  /* 0x0000000000017941 */ /* 0x000fea0003800000 */
.L_x_1091:
[----:B------:R-:W-:Y:S01]  /*4000*/  LEA R3, R0, 0x37800000, 0x17 ;  /* 0x3780000000037811 */ /* 0x000fe200078eb8ff */
[----:B------:R-:W-:-:S05]  /*4010*/  IMAD.SHL.U32 R0, R2, 0x200000, RZ ;  /* 0x0020000002007824 */ /* 0x000fca00078e00ff */
[----:B------:R-:W-:Y:S02]  /*4020*/  LOP3.LUT R0, R3, R0, R4, 0xfe, !PT ;  /* 0x0000000003007212 */ /* 0x000fe400078efe04 */
.L_x_1090:
[----:B------:R-:W-:Y:S05]  /*4030*/  BSYNC B0 ;  /* 0x0000000000007941 */ /* 0x000fea0003800000 */
.L_x_1089:
[----:B------:R-:W-:-:S04]  /*4040*/  F2FP.BF16.PACK_AB R0, RZ, R0 ;  /* 0x00000000ff00723e */ /* 0x000fc800000010ff */
[----:B------:R-:W-:Y:S01]  /*4050*/  PRMT R26, R0, 0x7610, R26 ;  /* 0x00007610001a7816 */ /* 0x000fe2000000001a */
[----:B------:R-:W-:Y:S05]  /*4060*/  BRA `(.L_x_1070) ;  /* 0x0000030000007947 */ /* 0x000fea0003800000 */
.L_x_1082:
        /* <DEDUP_REMOVED lines=14> */
.L_x_1096:
[----:B------:R-:W-:Y:S05]  /*4150*/  BSYNC B0 ;  /* 0x0000000000007941 */ /* 0x000fea0003800000 */
.L_x_1095:
[----:B------:R-:W-:-:S04]  /*4160*/  F2FP.BF16.PACK_AB R0, RZ, R0 ;  /* 0x00000000ff00723e */ /* 0x000fc800000010ff */
[----:B------:R-:W-:Y:S01]  /*4170*/  PRMT R26, R0, 0x7610, R26 ;  /* 0x00007610001a7816 */ /* 0x000fe2000000001a */
[----:B------:R-:W-:Y:S05]  /*4180*/  BRA `(.L_x_1070) ;  /* 0x000001e000007947 */ /* 0x000fea0003800000 */
.L_x_1069:
        /* <DEDUP_REMOVED lines=21> */
.L_x_1094:
[----:B------:R-:W2:Y:S02]  /*42e0*/  LDG.E.64 R2, [R2.64] ;  /* 0x0000002402027981 */ /* 0x000ea4000c1e1b00 */
[----:B--2---:R-:W0:Y:S02]  /*42f0*/  I2F.U64 R0, R2 ;  /* 0x0000000200007312 */ /* 0x004e240000301000 */
[----:B0-----:R-:W-:-:S04]  /*4300*/  F2FP.BF16.PACK_AB R0, RZ, R0 ;  /* 0x00000000ff00723e */ /* 0x001fc800000010ff */
[----:B------:R-:W-:Y:S01]  /*4310*/  PRMT R26, R0, 0x7610, R26 ;  /* 0x00007610001a7816 */ /* 0x000fe2000000001a */
[----:B------:R-:W-:Y:S05]  /*4320*/  BRA `(.L_x_1070) ;  /* 0x0000004000007947 */ /* 0x000fea0003800000 */
.L_x_1093:
[----:B------:R-:W2:Y:S02]  /*4330*/  LDG.E R2, [R2.64] ;  /* 0x0000002402027981 */ /* 0x000ea4000c1e1900 */
[----:B--2---:R-:W0:Y:S02]  /*4340*/  I2F.U32 R0, R2 ;  /* 0x0000000200007306 */ /* 0x004e240000201000 */
[----:B0-----:R-:W-:-:S04]  /*4350*/  F2FP.BF16.PACK_AB R0, RZ, R0 ;  /* 0x00000000ff00723e */ /* 0x001fc800000010ff */
[----:B------:R-:W-:Y:S02]  /*4360*/  PRMT R26, R0, 0x7610, R26 ;  /* 0x00007610001a7816 */ /* 0x000fe4000000001a */
.L_x_1070:
[----:B------:R-:W-:-:S05]  /*4370*/  IADD3 R17, R17, 0x80, RZ ;  /* 0x0000008011117810 */ /* 0x000fca0007ffe0ff */
.L_x_1032:
[----:B------:R-:W-:Y:S05]  /*4380*/  BSYNC B6 ;  /* 0x0000000000067941 */ /* 0x000fea0003800000 */
.L_x_1031:
[----:B------:R-:W-:Y:S01]  /*4390*/  ISETP.GE.AND P0, PT, R17, R22, PT ;  /* 0x000000161100720c */ /* 0x000fe20003f06270 */
[----:B------:R-:W-:Y:S01]  /*43a0*/  BSSY B6, `(.L_x_1097) ;  /* 0x0000216000067945 */ /* 0x000fe20003800000 */
[----:B------:R-:W-:Y:S02]  /*43b0*/  PRMT R27, RZ, 0x7610, R27 ;  /* 0x00007610ff1b7816 */ /* 0x000fe4000000001b */
[----:B------:R-:W-:Y:S02]  /*43c0*/  PRMT R28, RZ, 0x7610, R28 ;  /* 0x00007610ff1c7816 */ /* 0x000fe4000000001c */
[----:B0-----:R-:W-:-:S07]  /*43d0*/  PRMT R2, RZ, 0x7610, R2 ;  /* 0x00007610ff027816 */ /* 0x001fce0000000002 */
[----:B------:R-:W-:Y:S05]  /*43e0*/  @P0 BRA `(.L_x_1098) ;  /* 0x0000211000000947 */ /* 0x000fea0003800000 */
[----:B------:R-:W-:Y:S01]  /*43f0*/  PRMT R0, R18, 0x9910, RZ ;  /* 0x0000991012007816 */ /* 0x000fe200000000ff */
        /* <DEDUP_REMOVED lines=19> */
.L_x_1102:
[----:B------:R-:W2:Y:S02]  /*4530*/  LDG.E.U8 R4, [R4.64] ;  /* 0x0000002404047981 */ /* 0x000ea4000c1e1100 */
[----:B--2---:R-:W0:Y:S02]  /*4540*/  I2F.U16 R0, R4 ;  /* 0x0000000400007306 */ /* 0x004e240000101000 */
[----:B0-----:R-:W-:-:S04]  /*4550*/  F2FP.BF16.PACK_AB R0, RZ, R0 ;  /* 0x00000000ff00723e */ /* 0x001fc800000010ff */
[----:B------:R-:W-:Y:S01]  /*4560*/  PRMT R28, R0, 0x7610, R28 ;  /* 0x00007610001c7816 */ /* 0x000fe2000000001c */
[----:B------:R-:W-:Y:S05]  /*4570*/  BRA `(.L_x_1104) ;  /* 0x00000f0000007947 */ /* 0x000fea0003800000 */
.L_x_1101:
        /* <DEDUP_REMOVED lines=11> */
.L_x_1106:
[----:B------:R-:W2:Y:S02]  /*4630*/  LDG.E R4, [R4.64] ;  /* 0x0000002404047981 */ /* 0x000ea4000c1e1900 */
[----:B--2---:R-:W0:Y:S02]  /*4640*/  I2F R0, R4 ;  /* 0x0000000400007306 */ /* 0x004e240000201400 */
[----:B0-----:R-:W-:-:S04]  /*4650*/  F2FP.BF16.PACK_AB R0, RZ, R0 ;  /* 0x00000000ff00723e */ /* 0x001fc800000010ff */
[----:B------:R-:W-:Y:S01]  /*4660*/  PRMT R28, R0, 0x7610, R28 ;  /* 0x00007610001c7816 */ /* 0x000fe2000000001c */
[----:B------:R-:W-:Y:S05]  /*4670*/  BRA `(.L_x_1104) ;  /* 0x00000e0000007947 */ /* 0x000fea0003800000 */
.L_x_1105:
[----:B------:R-:W2:Y:S02]  /*4680*/  LDG.E.U16 R4, [R4.64] ;  /* 0x0000002404047981 */ /* 0x000ea4000c1e1500 */
[----:B--2---:R-:W0:Y:S02]  /*4690*/  I2F.S16 R0, R4 ;  /* 0x0000000400007306 */ /* 0x004e240000101400 */
[----:B0-----:R-:W-:-:S04]  /*46a0*/  F2FP.BF16.PACK_AB R0, RZ, R0 ;  /* 0x00000000ff00723e */ /* 0x001fc800000010ff */
[----:B------:R-:W-:Y:S01]  /*46b0*/  PRMT R28, R0, 0x7610, R28 ;  /* 0x00007610001c7816 */ /* 0x000fe2000000001c */
[----:B------:R-:W-:Y:S05]  /*46c0*/  BRA `(.L_x_1104) ;  /* 0x00000db000007947 */ /* 0x000fea0003800000 */
.L_x_1100:
        /* <DEDUP_REMOVED lines=9> */
.L_x_1108:
[----:B------:R-:W2:Y:S02]  /*4760*/  LDG.E.U16 R0, [R4.64] ;  /* 0x0000002404007981 */ /* 0x000ea4000c1e1500 */
[----:B--2---:R-:W-:-:S05]  /*4770*/  HADD2.F32 R0, -RZ, R0.H0_H0 ;  /* 0x20000000ff007230 */ /* 0x004fca0000004100 */
[----:B------:R-:W-:-:S04]  /*4780*/  F2FP.BF16.PACK_AB R0, RZ, R0 ;  /* 0x00000000ff00723e */ /* 0x000fc800000010ff */
[----:B------:R-:W-:Y:S01]  /*4790*/  PRMT R28, R0, 0x7610, R28 ;  /* 0x00007610001c7816 */ /* 0x000fe2000000001c */
[----:B------:R-:W-:Y:S05]  /*47a0*/  BRA `(.L_x_1104) ;  /* 0x00000cd000007947 */ /* 0x000fea0003800000 */
.L_x_1107:
        /* <DEDUP_REMOVED lines=9> */
.L_x_1110:
[----:B------:R-:W2:Y:S02]  /*4840*/  LDG.E.U16 R4, [R4.64] ;  /* 0x0000002404047981 */ /* 0x000ea4000c1e1500 */
[----:B--2---:R-:W-:-:S05]  /*4850*/  HADD2.F32 R0, -RZ, R4.H0_H0 ;  /* 0x20000004ff007230 */ /* 0x004fca0000004100 */
[----:B------:R-:W-:-:S04]  /*4860*/  F2FP.BF16.PACK_AB R0, RZ, R0 ;  /* 0x00000000ff00723e */ /* 0x000fc800000010ff */
[----:B------:R-:W-:Y:S01]  /*4870*/  PRMT R28, R0, 0x7610, R28 ;  /* 0x00007610001c7816 */ /* 0x000fe2000000001c */
[----:B------:R-:W-:Y:S05]  /*4880*/  BRA `(.L_x_1104) ;  /* 0x00000bf000007947 */ /* 0x000fea0003800000 */
.L_x_1109:
[----:B------:R-:W2:Y:S02]  /*4890*/  LDG.E.64 R4, [R4.64] ;  /* 0x0000002404047981 */ /* 0x000ea4000c1e1b00 */
[----:B--2---:R-:W0:Y:S01]  /*48a0*/  F2F.F32.F64 R0, R4 ;  /* 0x0000000400007310 */ /* 0x004e220000301000 */
[----:B------:R-:W0:-:S14]  /*48b0*/  DSETP.GEU.AND P0, PT, |R4|, c[0x2][0x0], PT ;  /* 0x008000000400762a */ /* 0x000e1c0003f0e200 */
[----:B0-----:R-:W-:-:S05]  /*48c0*/  @!P0 FMUL R0, R0, 1.175494350822287508e-38 ;  /* 0x0080000000008820 */ /* 0x001fca0000400000 */
[----:B------:R-:W-:-:S04]  /*48d0*/  F2FP.BF16.PACK_AB R0, RZ, R0 ;  /* 0x00000000ff00723e */ /* 0x000fc800000010ff */
[----:B------:R-:W-:Y:S01]  /*48e0*/  PRMT R28, R0, 0x7610, R28 ;  /* 0x00007610001c7816 */ /* 0x000fe2000000001c */
[----:B------:R-:W-:Y:S05]  /*48f0*/  BRA `(.L_x_1104) ;  /* 0x00000b8000007947 */ /* 0x000fea0003800000 */
.L_x_1099:
        /* <DEDUP_REMOVED lines=14> */
.L_x_1113:
[----:B------:R-:W2:Y:S02]  /*49e0*/  LDG.E.64 R4, [R4.64] ;  /* 0x0000002404047981 */ /* 0x000ea4000c1e1b00 */
[----:B--2---:R-:W0:Y:S01]  /*49f0*/  F2F.F32.F64 R0, R4 ;  /* 0x0000000400007310 */ /* 0x004e220000301000 */
[----:B------:R-:W0:-:S14]  /*4a00*/  DSETP.GEU.AND P0, PT, |R4|, c[0x2][0x0], PT ;  /* 0x008000000400762a */ /* 0x000e1c0003f0e200 */
[----:B0-----:R-:W-:-:S05]  /*4a10*/  @!P0 FMUL R0, R0, 1.175494350822287508e-38 ;  /* 0x0080000000008820 */ /* 0x001fca0000400000 */
[----:B------:R-:W-:-:S04]  /*4a20*/  F2FP.BF16.PACK_AB R0, RZ, R0 ;  /* 0x00000000ff00723e */ /* 0x000fc800000010ff */
[----:B------:R-:W-:Y:S01]  /*4a30*/  PRMT R28, R0, 0x7610, R28 ;  /* 0x00007610001c7816 */ /* 0x000fe2000000001c */
[----:B------:R-:W-:Y:S05]  /*4a40*/  BRA `(.L_x_1104) ;  /* 0x00000a3000007947 */ /* 0x000fea0003800000 */
.L_x_1112:
        /* <DEDUP_REMOVED lines=28> */
.L_x_1115:
[----:B------:R-:W2:Y:S02]  /*4c10*/  LDG.E.U8 R4, [R4.64] ;  /* 0x0000002404047981 */ /* 0x000ea4000c1e1100 */
[----:B--2---:R-:W-:-:S05]  /*4c20*/  IMAD.SHL.U32 R0, R4, 0x2000000, RZ ;  /* 0x0200000004007824 */ /* 0x004fca00078e00ff */
[----:B------:R-:W-:-:S13]  /*4c30*/  ISETP.GE.U32.AND P0, PT, R0, 0x8000000, PT ;  /* 0x080000000000780c */ /* 0x000fda0003f06070 */
[C---:B------:R-:W-:Y:S02]  /*4c40*/  @!P0 IMAD.SHL.U32 R0, R4.reuse, 0x100, RZ ;  /* 0x0000010004008824 */ /* 0x040fe400078e00ff */
[----:B------:R-:W-:-:S03]  /*4c50*/  @P0 IMAD.SHL.U32 R3, R4, 0x200000, RZ ;  /* 0x0020000004030824 */ /* 0x000fc600078e00ff */
[----:B------:R-:W-:Y:S02]  /*4c60*/  @!P0 LOP3.LUT R0, R0, 0x7f00, RZ, 0xc0, !PT ;  /* 0x00007f0000008812 */ /* 0x000fe400078ec0ff */
[----:B------:R-:W-:Y:S02]  /*4c70*/  @P0 LOP3.LUT R3, R3, 0x70000000, RZ, 0xfc, !PT ;  /* 0x7000000003030812 */ /* 0x000fe400078efcff */
[----:B------:R-:W-:-:S03]  /*4c80*/  @!P0 LOP3.LUT R0, R0, 0x3f000000, RZ, 0xfc, !PT ;  /* 0x3f00000000008812 */ /* 0x000fc600078efcff */
[----:B------:R-:W-:Y:S02]  /*4c90*/  @P0 FMUL.FTZ R3, R3, 1.9259299443872358531e-34 ;  /* 0x0780000003030820 */ /* 0x000fe40000410000 */
[----:B------:R-:W-:Y:S02]  /*4ca0*/  @!P0 FADD.FTZ R3, R0, -0.5 ;  /* 0xbf00000000038421 */ /* 0x000fe40000010000 */
[----:B------:R-:W-:-:S05]  /*4cb0*/  IMAD.SHL.U32 R0, R4, 0x1000000, RZ ;  /* 0x0100000004007824 */ /* 0x000fca00078e00ff */
[----:B------:R-:W-:-:S04]  /*4cc0*/  LOP3.LUT R0, R3, 0x80000000, R0, 0xf8, !PT ;  /* 0x8000000003007812 */ /* 0x000fc800078ef800 */
[----:B------:R-:W-:-:S04]  /*4cd0*/  F2FP.BF16.PACK_AB R0, RZ, R0 ;  /* 0x00000000ff00723e */ /* 0x000fc800000010ff */
[----:B------:R-:W-:Y:S01]  /*4ce0*/  PRMT R28, R0, 0x7610, R28 ;  /* 0x00007610001c7816 */ /* 0x000fe2000000001c */
[----:B------:R-:W-:Y:S05]  /*4cf0*/  BRA `(.L_x_1104) ;  /* 0x0000078000007947 */ /* 0x000fea0003800000 */
.L_x_1114:
[----:B------:R0:W5:Y:S01]  /*4d00*/  LDG.E.U16 R28, [R4.64] ;  /* 0x00000024041c7981 */ /* 0x000162000c1e1500 */
[----:B------:R-:W-:Y:S05]  /*4d10*/  BRA `(.L_x_1104) ;  /* 0x0000076000007947 */ /* 0x000fea0003800000 */
.L_x_1111:
        /* <DEDUP_REMOVED lines=12> */
.L_x_1118:
        /* <DEDUP_REMOVED lines=21> */
.L_x_1122:
[----:B------:R-:W-:Y:S05]  /*4f30*/  BSYNC B1 ;  /* 0x0000000000017941 */ /* 0x000fea0003800000 */
.L_x_1121:
[----:B------:R-:W-:Y:S01]  /*4f40*/  LEA R5, R0, 0x3b800000, 0x17 ;  /* 0x3b80000000057811 */ /* 0x000fe200078eb8ff */
[----:B------:R-:W-:-:S05]  /*4f50*/  IMAD.SHL.U32 R0, R3, 0x100000, RZ ;  /* 0x0010000003007824 */ /* 0x000fca00078e00ff */
[----:B------:R-:W-:Y:S02]  /*4f60*/  LOP3.LUT R0, R5, R0, R6, 0xfe, !PT ;  /* 0x0000000005007212 */ /* 0x000fe400078efe06 */
.L_x_1120:
[----:B------:R-:W-:Y:S05]  /*4f70*/  BSYNC B0 ;  /* 0x0000000000007941 */ /* 0x000fea0003800000 */
.L_x_1119:
[----:B------:R-:W-:-:S04]  /*4f80*/  F2FP.BF16.PACK_AB R0, RZ, R0 ;  /* 0x00000000ff00723e */ /* 0x000fc800000010ff */
[----:B------:R-:W-:Y:S01]  /*4f90*/  PRMT R28, R0, 0x7610, R28 ;  /* 0x00007610001c7816 */ /* 0x000fe2000000001c */
[----:B------:R-:W-:Y:S05]  /*4fa0*/  BRA `(.L_x_1104) ;  /* 0x000004d000007947 */ /* 0x000fea0003800000 */
.L_x_1117:
        /* <DEDUP_REMOVED lines=21> */
.L_x_1126:
[----:B------:R-:W-:Y:S05]  /*5100*/  BSYNC B1 ;  /* 0x0000000000017941 */ /* 0x000fea0003800000 */
.L_x_1125:
[----:B------:R-:W-:Y:S01]  /*5110*/  LEA R5, R0, 0x37800000, 0x17 ;  /* 0x3780000000057811 */ /* 0x000fe200078eb8ff */
[----:B------:R-:W-:-:S05]  /*5120*/  IMAD.SHL.U32 R0, R3, 0x200000, RZ ;  /* 0x0020000003007824 */ /* 0x000fca00078e00ff */
[----:B------:R-:W-:Y:S02]  /*5130*/  LOP3.LUT R0, R5, R0, R6, 0xfe, !PT ;  /* 0x0000000005007212 */ /* 0x000fe400078efe06 */
.L_x_1124:
[----:B------:R-:W-:Y:S05]  /*5140*/  BSYNC B0 ;  /* 0x0000000000007941 */ /* 0x000fea0003800000 */
.L_x_1123:
[----:B------:R-:W-:-:S04]  /*5150*/  F2FP.BF16.PACK_AB R0, RZ, R0 ;  /* 0x00000000ff00723e */ /* 0x000fc800000010ff */
[----:B------:R-:W-:Y:S01]  /*5160*/  PRMT R28, R0, 0x7610, R28 ;  /* 0x00007610001c7816 */ /* 0x000fe2000000001c */
[----:B------:R-:W-:Y:S05]  /*5170*/  BRA `(.L_x_1104) ;  /* 0x0000030000007947 */ /* 0x000fea0003800000 */
.L_x_1116:
        /* <DEDUP_REMOVED lines=14> */
.L_x_1130:
[----:B------:R-:W-:Y:S05]  /*5260*/  BSYNC B0 ;  /* 0x0000000000007941 */ /* 0x000fea0003800000 */
.L_x_1129:
[----:B------:R-:W-:-:S04]  /*5270*/  F2FP.BF16.PACK_AB R0, RZ, R0 ;  /* 0x00000000ff00723e */ /* 0x000fc800000010ff */
[----:B------:R-:W-:Y:S01]  /*5280*/  PRMT R28, R0, 0x7610, R28 ;  /* 0x00007610001c7816 */ /* 0x000fe2000000001c */
[----:B------:R-:W-:Y:S05]  /*5290*/  BRA `(.L_x_1104) ;  /* 0x000001e000007947 */ /* 0x000fea0003800000 */
.L_x_1103:
        /* <DEDUP_REMOVED lines=21> */
.L_x_1128:
[----:B------:R-:W2:Y:S02]  /*53f0*/  LDG.E.64 R4, [R4.64] ;  /* 0x0000002404047981 */ /* 0x000ea4000c1e1b00 */
[----:B--2---:R-:W0:Y:S02]  /*5400*/  I2F.U64 R0, R4 ;  /* 0x0000000400007312 */ /* 0x004e240000301000 */
[----:B0-----:R-:W-:-:S04]  /*5410*/  F2FP.BF16.PACK_AB R0, RZ, R0 ;  /* 0x00000000ff00723e */ /* 0x001fc800000010ff */
[----:B------:R-:W-:Y:S01]  /*5420*/  PRMT R28, R0, 0x7610, R28 ;  /* 0x00007610001c7816 */ /* 0x000fe2000000001c */
[----:B------:R-:W-:Y:S05]  /*5430*/  BRA `(.L_x_1104) ;  /* 0x0000004000007947 */ /* 0x000fea0003800000 */
.L_x_1127:
[----:B------:R-:W2:Y:S02]  /*5440*/  LDG.E R4, [R4.64] ;  /* 0x0000002404047981 */ /* 0x000ea4000c1e1900 */
[----:B--2---:R-:W0:Y:S02]  /*5450*/  I2F.U32 R0, R4 ;  /* 0x0000000400007306 */ /* 0x004e240000201000 */
[----:B0-----:R-:W-:-:S04]  /*5460*/  F2FP.BF16.PACK_AB R0, RZ, R0 ;  /* 0x00000000ff00723e */ /* 0x001fc800000010ff */
[----:B------:R-:W-:Y:S02]  /*5470*/  PRMT R28, R0, 0x7610, R28 ;  /* 0x00007610001c7816 */ /* 0x000fe4000000001c */
.L_x_1104:
[----:B------:R-:W-:Y:S01]  /*5480*/  PRMT R0, R19, 0x9910, RZ ;  /* 0x0000991013007816 */ /* 0x000fe200000000ff */
[----:B------:R-:W-:-:S03]  /*5490*/  IMAD R2, R2, c[0x0][0x18c], RZ ;  /* 0x0000630002027a24 */ /* 0x000fc600078e02ff */
[----:B------:R-:W-:Y:S02]  /*54a0*/  ISETP.GT.AND P1, PT, R0, 0x9, PT ;  /* 0x000000090000780c */ /* 0x000fe40003f24270 */
[----:B0-----:R-:W-:-:S05]  /*54b0*/  IADD3 R4, P0, R2, c[0x0][0x178], RZ ;  /* 0x00005e0002047a10 */ /* 0x001fca0007f1e0ff */
        /* <DEDUP_REMOVED lines=15> */
.L_x_1134:
[----:B------:R-:W2:Y:S02]  /*55b0*/  LDG.E.U8 R4, [R4.64] ;  /* 0x0000002404047981 */ /* 0x000ea4000c1e1100 */
[----:B--2---:R-:W0:Y:S02]  /*55c0*/  I2F.U16 R0, R4 ;  /* 0x0000000400007306 */ /* 0x004e240000101000 */
[----:B0-----:R-:W-:-:S04]  /*55d0*/  F2FP.BF16.PACK_AB R0, RZ, R0 ;  /* 0x00000000ff00723e */ /* 0x001fc800000010ff */
[----:B------:R-:W-:Y:S01]  /*55e0*/  PRMT R2, R0, 0x7610, R2 ;  /* 0x0000761000027816 */ /* 0x000fe20000000002 */
[----:B------:R-:W-:Y:S05]  /*55f0*/  BRA `(.L_x_1136) ;  /* 0x00000ef000007947 */ /* 0x000fea0003800000 */
.L_x_1133:
        /* <DEDUP_REMOVED lines=11> */
.L_x_1138:
[----:B------:R-:W2:Y:S02]  /*56b0*/  LDG.E R4, [R4.64] ;  /* 0x0000002404047981 */ /* 0x000ea4000c1e1900 */
[----:B--2---:R-:W0:Y:S02]  /*56c0*/  I2F R0, R4 ;  /* 0x0000000400007306 */ /* 0x004e240000201400 */
[----:B0-----:R-:W-:-:S04]  /*56d0*/  F2FP.BF16.PACK_AB R0, RZ, R0 ;  /* 0x00000000ff00723e */ /* 0x001fc800000010ff */
[----:B------:R-:W-:Y:S01]  /*56e0*/  PRMT R2, R0, 0x7610, R2 ;  /* 0x0000761000027816 */ /* 0x000fe20000000002 */
[----:B------:R-:W-:Y:S05]  /*56f0*/  BRA `(.L_x_1136) ;  /* 0x00000df000007947 */ /* 0x000fea0003800000 */
.L_x_1137:
[----:B------:R-:W2:Y:S02]  /*5700*/  LDG.E.U16 R4, [R4.64] ;  /* 0x0000002404047981 */ /* 0x000ea4000c1e1500 */
[----:B--2---:R-:W0:Y:S02]  /*5710*/  I2F.S16 R0, R4 ;  /* 0x0000000400007306 */ /* 0x004e240000101400 */
[----:B0-----:R-:W-:-:S04]  /*5720*/  F2FP.BF16.PACK_AB R0, RZ, R0 ;  /* 0x00000000ff00723e */ /* 0x001fc800000010ff */
[----:B------:R-:W-:Y:S01]  /*5730*/  PRMT R2, R0, 0x7610, R2 ;  /* 0x0000761000027816 */ /* 0x000fe20000000002 */
[----:B------:R-:W-:Y:S05]  /*5740*/  BRA `(.L_x_1136) ;  /* 0x00000da000007947 */ /* 0x000fea0003800000 */
.L_x_1132:
        /* <DEDUP_REMOVED lines=9> */
.L_x_1140:
[----:B------:R-:W2:Y:S02]  /*57e0*/  LDG.E.U16 R0, [R4.64] ;  /* 0x0000002404007981 */ /* 0x000ea4000c1e1500 */
[----:B--2---:R-:W-:-:S05]  /*57f0*/  HADD2.F32 R0, -RZ, R0.H0_H0 ;  /* 0x20000000ff007230 */ /* 0x004fca0000004100 */
[----:B------:R-:W-:-:S04]  /*5800*/  F2FP.BF16.PACK_AB R0, RZ, R0 ;  /* 0x00000000ff00723e */ /* 0x000fc800000010ff */
[----:B------:R-:W-:Y:S01]  /*5810*/  PRMT R2, R0, 0x7610, R2 ;  /* 0x0000761000027816 */ /* 0x000fe20000000002 */
[----:B------:R-:W-:Y:S05]  /*5820*/  BRA `(.L_x_1136) ;  /* 0x00000cc000007947 */ /* 0x000fea0003800000 */
.L_x_1139:
        /* <DEDUP_REMOVED lines=9> */
.L_x_1142:
[----:B------:R-:W2:Y:S02]  /*58c0*/  LDG.E.U16 R4, [R4.64] ;  /* 0x0000002404047981 */ /* 0x000ea4000c1e1500 */
[----:B--2---:R-:W-:-:S05]  /*58d0*/  HADD2.F32 R0, -RZ, R4.H0_H0 ;  /* 0x20000004ff007230 */ /* 0x004fca0000004100 */
[----:B------:R-:W-:-:S04]  /*58e0*/  F2FP.BF16.PACK_AB R0, RZ, R0 ;  /* 0x00000000ff00723e */ /* 0x000fc800000010ff */
[----:B------:R-:W-:Y:S01]  /*58f0*/  PRMT R2, R0, 0x7610, R2 ;  /* 0x0000761000027816 */ /* 0x000fe20000000002 */
[----:B------:R-:W-:Y:S05]  /*5900*/  BRA `(.L_x_1136) ;  /* 0x00000be000007947 */ /* 0x000fea0003800000 */
.L_x_1141:
[----:B------:R-:W2:Y:S02]  /*5910*/  LDG.E.64 R4, [R4.64] ;  /* 0x0000002404047981 */ /* 0x000ea4000c1e1b00 */
[----:B--2---:R-:W0:Y:S01]  /*5920*/  F2F.F32.F64 R0, R4 ;  /* 0x0000000400007310 */ /* 0x004e220000301000 */
[----:B------:R-:W0:-:S14]  /*5930*/  DSETP.GEU.AND P0, PT, |R4|, c[0x2][0x0], PT ;  /* 0x008000000400762a */ /* 0x000e1c0003f0e200 */
[----:B0-----:R-:W-:-:S05]  /*5940*/  @!P0 FMUL R0, R0, 1.175494350822287508e-38 ;  /* 0x0080000000008820 */ /* 0x001fca0000400000 */
[----:B------:R-:W-:-:S04]  /*5950*/  F2FP.BF16.PACK_AB R0, RZ, R0 ;  /* 0x00000000ff00723e */ /* 0x000fc800000010ff */
[----:B------:R-:W-:Y:S01]  /*5960*/  PRMT R2, R0, 0x7610, R2 ;  /* 0x0000761000027816 */ /* 0x000fe20000000002 */
[----:B------:R-:W-:Y:S05]  /*5970*/  BRA `(.L_x_1136) ;  /* 0x00000b7000007947 */ /* 0x000fea0003800000 */
.L_x_1131:
        /* <DEDUP_REMOVED lines=14> */
.L_x_1145:
[----:B------:R-:W2:Y:S02]  /*5a60*/  LDG.E.64 R4, [R4.64] ;  /* 0x0000002404047981 */ /* 0x000ea4000c1e1b00 */
[----:B--2---:R-:W0:Y:S01]  /*5a70*/  F2F.F32.F64 R0, R4 ;  /* 0x0000000400007310 */ /* 0x004e220000301000 */
[----:B------:R-:W0:-:S14]  /*5a80*/  DSETP.GEU.AND P0, PT, |R4|, c[0x2][0x0], PT ;  /* 0x008000000400762a */ /* 0x000e1c0003f0e200 */
[----:B0-----:R-:W-:-:S05]  /*5a90*/  @!P0 FMUL R0, R0, 1.175494350822287508e-38 ;  /* 0x0080000000008820 */ /* 0x001fca0000400000 */
[----:B------:R-:W-:-:S04]  /*5aa0*/  F2FP.BF16.PACK_AB R0, RZ, R0 ;  /* 0x00000000ff00723e */ /* 0x000fc800000010ff */
[----:B------:R-:W-:Y:S01]  /*5ab0*/  PRMT R2, R0, 0x7610, R2 ;  /* 0x0000761000027816 */ /* 0x000fe20000000002 */
[----:B------:R-:W-:Y:S05]  /*5ac0*/  BRA `(.L_x_1136) ;  /* 0x00000a2000007947 */ /* 0x000fea0003800000 */
.L_x_1144:
        /* <DEDUP_REMOVED lines=11> */
[----:B------:R-:W-:-:S04]  /*5b80*/  IADD3 R6, R2, 0x1000000, RZ ;  /* 0x0100000002067810 */ /* 0x000fc80007ffe0ff */
[----:B------:R-:W-:Y:S02]  /*5b90*/  SHF.R.S32.HI R6, RZ, 0x8, R6 ;  /* 0x00000008ff067819 */ /* 0x000fe40000011406 */
[----:B0-----:R-:W-:-:S04]  /*5ba0*/  IADD3 R3, -R3, 0x1f, RZ ;  /* 0x0000001f03037810 */ /* 0x001fc80007ffe1ff */
[C---:B------:R-:W-:Y:S02]  /*5bb0*/  ISETP.GT.U32.AND P0, PT, R3.reuse, 0x4, PT ;  /* 0x000000040300780c */ /* 0x040fe40003f04070 */
[----:B------:R-:W-:-:S04]  /*5bc0*/  IADD3 R3, R3, -0x4, RZ ;  /* 0xfffffffc03037810 */ /* 0x000fc80007ffe0ff */
[----:B------:R-:W-:-:S04]  /*5bd0*/  SEL R3, R3, RZ, P0 ;  /* 0x000000ff03037207 */ /* 0x000fc80000000000 */
[C---:B------:R-:W-:Y:S01]  /*5be0*/  SHF.L.U32 R4, R2.reuse, R3, RZ ;  /* 0x0000000302047219 */ /* 0x040fe200000006ff */
[----:B------:R-:W-:Y:S01]  /*5bf0*/  IMAD R7, R3, R8, 0x3c000000 ;  /* 0x3c00000003077424 */ /* 0x000fe200078e0208 */
[----:B------:R-:W-:-:S04]  /*5c00*/  IADD3 R3, R2, -0x1, RZ ;  /* 0xffffffff02037810 */ /* 0x000fc80007ffe0ff */
[----:B------:R-:W-:Y:S02]  /*5c10*/  LEA.HI R7, R4, R7, RZ, 0x1c ;  /* 0x0000000704077211 */ /* 0x000fe400078fe0ff */
[----:B------:R-:W-:Y:S02]  /*5c20*/  SHF.R.S32.HI R3, RZ, 0x1f, R3 ;  /* 0x0000001fff037819 */ /* 0x000fe40000011403 */
[----:B------:R-:W-:-:S04]  /*5c30*/  LOP3.LUT R6, R7, 0x7f800000, R6, 0xf8, !PT ;  /* 0x7f80000007067812 */ /* 0x000fc800078ef806 */
[----:B------:R-:W-:-:S04]  /*5c40*/  LOP3.LUT R3, R6, R3, RZ, 0x30, !PT ;  /* 0x0000000306037212 */ /* 0x000fc800078e30ff */
[----:B------:R-:W-:-:S04]  /*5c50*/  LOP3.LUT R3, R3, 0x80000000, R0, 0xf8, !PT ;  /* 0x8000000003037812 */ /* 0x000fc800078ef800 */
[----:B------:R-:W-:-:S04]  /*5c60*/  F2FP.BF16.PACK_AB R3, RZ, R3 ;  /* 0x00000003ff03723e */ /* 0x000fc800000010ff */
[----:B------:R-:W-:Y:S01]  /*5c70*/  PRMT R2, R3, 0x7610, R2 ;  /* 0x0000761003027816 */ /* 0x000fe20000000002 */
[----:B------:R-:W-:Y:S05]  /*5c80*/  BRA `(.L_x_1136) ;  /* 0x0000086000007947 */ /* 0x000fea0003800000 */
.L_x_1147:
[----:B------:R-:W2:Y:S02]  /*5c90*/  LDG.E.U8 R3, [R4.64] ;  /* 0x0000002404037981 */ /* 0x000ea4000c1e1100 */
[----:B--2---:R-:W-:-:S05]  /*5ca0*/  IMAD.SHL.U32 R0, R3, 0x2000000, RZ ;  /* 0x0200000003007824 */ /* 0x004fca00078e00ff */
[----:B------:R-:W-:-:S13]  /*5cb0*/  ISETP.GE.U32.AND P0, PT, R0, 0x8000000, PT ;  /* 0x080000000000780c */ /* 0x000fda0003f06070 */
[C---:B------:R-:W-:Y:S02]  /*5cc0*/  @!P0 IMAD.SHL.U32 R0, R3.reuse, 0x100, RZ ;  /* 0x0000010003008824 */ /* 0x040fe400078e00ff */
[C---:B------:R-:W-:Y:S02]  /*5cd0*/  @P0 IMAD.SHL.U32 R2, R3.reuse, 0x200000, RZ ;  /* 0x0020000003020824 */ /* 0x040fe400078e00ff */
[----:B------:R-:W-:Y:S01]  /*5ce0*/  IMAD.SHL.U32 R3, R3, 0x1000000, RZ ;  /* 0x0100000003037824 */ /* 0x000fe200078e00ff */
[----:B------:R-:W-:Y:S02]  /*5cf0*/  @!P0 LOP3.LUT R0, R0, 0x7f00, RZ, 0xc0, !PT ;  /* 0x00007f0000008812 */ /* 0x000fe400078ec0ff */
[----:B------:R-:W-:Y:S02]  /*5d00*/  @P0 LOP3.LUT R2, R2, 0x70000000, RZ, 0xfc, !PT ;  /* 0x7000000002020812 */ /* 0x000fe400078efcff */
[----:B------:R-:W-:-:S03]  /*5d10*/  @!P0 LOP3.LUT R0, R0, 0x3f000000, RZ, 0xfc, !PT ;  /* 0x3f00000000008812 */ /* 0x000fc600078efcff */
[----:B------:R-:W-:Y:S02]  /*5d20*/  @P0 FMUL.FTZ R2, R2, 1.9259299443872358531e-34 ;  /* 0x0780000002020820 */ /* 0x000fe40000410000 */
[----:B------:R-:W-:-:S05]  /*5d30*/  @!P0 FADD.FTZ R2, R0, -0.5 ;  /* 0xbf00000000028421 */ /* 0x000fca0000010000 */
[----:B------:R-:W-:-:S04]  /*5d40*/  LOP3.LUT R2, R2, 0x80000000, R3, 0xf8, !PT ;  /* 0x8000000002027812 */ /* 0x000fc800078ef803 */
[----:B------:R-:W-:Y:S01]  /*5d50*/  F2FP.BF16.PACK_AB R2, RZ, R2 ;  /* 0x00000002ff02723e */ /* 0x000fe200000010ff */
[----:B------:R-:W-:Y:S05]  /*5d60*/  BRA `(.L_x_1136) ;  /* 0x0000078000007947 */ /* 0x000fea0003800000 */
.L_x_1146:
[----:B------:R0:W5:Y:S01]  /*5d70*/  LDG.E.U16 R2, [R4.64] ;  /* 0x0000002404027981 */ /* 0x000162000c1e1500 */
[----:B------:R-:W-:Y:S05]  /*5d80*/  BRA `(.L_x_1136) ;  /* 0x0000076000007947 */ /* 0x000fea0003800000 */
.L_x_1143:
        /* <DEDUP_REMOVED lines=12> */
.L_x_1150:
        /* <DEDUP_REMOVED lines=21> */
.L_x_1154:
[----:B------:R-:W-:Y:S05]  /*5fa0*/  BSYNC B1 ;  /* 0x0000000000017941 */ /* 0x000fea0003800000 */
.L_x_1153:
[----:B------:R-:W-:Y:S01]  /*5fb0*/  LEA R3, R0, 0x3b800000, 0x17 ;  /* 0x3b80000000037811 */ /* 0x000fe200078eb8ff */
[----:B------:R-:W-:-:S05]  /*5fc0*/  IMAD.SHL.U32 R0, R2, 0x100000, RZ ;  /* 0x0010000002007824 */ /* 0x000fca00078e00ff */
[----:B------:R-:W-:Y:S02]  /*5fd0*/  LOP3.LUT R0, R3, R0, R4, 0xfe, !PT ;  /* 0x0000000003007212 */ /* 0x000fe400078efe04 */
.L_x_1152:
[----:B------:R-:W-:Y:S05]  /*5fe0*/  BSYNC B0 ;  /* 0x0000000000007941 */ /* 0x000fea0003800000 */
.L_x_1151:
[----:B------:R-:W-:-:S04]  /*5ff0*/  F2FP.BF16.PACK_AB R0, RZ, R0 ;  /* 0x00000000ff00723e */ /* 0x000fc800000010ff */
[----:B------:R-:W-:Y:S01]  /*6000*/  PRMT R2, R0, 0x7610, R2 ;  /* 0x0000761000027816 */ /* 0x000fe20000000002 */
[----:B------:R-:W-:Y:S05]  /*6010*/  BRA `(.L_x_1136) ;  /* 0x000004d000007947 */ /* 0x000fea0003800000 */
.L_x_1149:
        /* <DEDUP_REMOVED lines=21> */
.L_x_1158:
[----:B------:R-:W-:Y:S05]  /*6170*/  BSYNC B1 ;  /* 0x0000000000017941 */ /* 0x000fea0003800000 */
.L_x_1157:
[----:B------:R-:W-:Y:S01]  /*6180*/  LEA R3, R0, 0x37800000, 0x17 ;  /* 0x3780000000037811 */ /* 0x000fe200078eb8ff */
[----:B------:R-:W-:-:S05]  /*6190*/  IMAD.SHL.U32 R0, R2, 0x200000, RZ ;  /* 0x0020000002007824 */ /* 0x000fca00078e00ff */
[----:B------:R-:W-:Y:S02]  /*61a0*/  LOP3.LUT R0, R3, R0, R4, 0xfe, !PT ;  /* 0x0000000003007212 */ /* 0x000fe400078efe04 */
.L_x_1156:
[----:B------:R-:W-:Y:S05]  /*61b0*/  BSYNC B0 ;  /* 0x0000000000007941 */ /* 0x000fea0003800000 */
.L_x_1155:
[----:B------:R-:W-:-:S04]  /*61c0*/  F2FP.BF16.PACK_AB R0, RZ, R0 ;  /* 0x00000000ff00723e */ /* 0x000fc800000010ff */
[----:B------:R-:W-:Y:S01]  /*61d0*/  PRMT R2, R0, 0x7610, R2 ;  /* 0x0000761000027816 */ /* 0x000fe20000000002 */
[----:B------:R-:W-:Y:S05]  /*61e0*/  BRA `(.L_x_1136) ;  /* 0x0000030000007947 */ /* 0x000fea0003800000 */
.L_x_1148:
        /* <DEDUP_REMOVED lines=14> */
.L_x_1162:
[----:B------:R-:W-:Y:S05]  /*62d0*/  BSYNC B0 ;  /* 0x0000000000007941 */ /* 0x000fea0003800000 */
.L_x_1161:
[----:B------:R-:W-:-:S04]  /*62e0*/  F2FP.BF16.PACK_AB R0, RZ, R0 ;  /* 0x00000000ff00723e */ /* 0x000fc800000010ff */
[----:B------:R-:W-:Y:S01]  /*62f0*/  PRMT R2, R0, 0x7610, R2 ;  /* 0x0000761000027816 */ /* 0x000fe20000000002 */
[----:B------:R-:W-:Y:S05]  /*6300*/  BRA `(.L_x_1136) ;  /* 0x000001e000007947 */ /* 0x000fea0003800000 */
.L_x_1135:
        /* <DEDUP_REMOVED lines=21> */
.L_x_1160:
[----:B------:R-:W2:Y:S02]  /*6460*/  LDG.E.64 R4, [R4.64] ;  /* 0x0000002404047981 */ /* 0x000ea4000c1e1b00 */
[----:B--2---:R-:W0:Y:S02]  /*6470*/  I2F.U64 R0, R4 ;  /* 0x0000000400007312 */ /* 0x004e240000301000 */
[----:B0-----:R-:W-:-:S04]  /*6480*/  F2FP.BF16.PACK_AB R0, RZ, R0 ;  /* 0x00000000ff00723e */ /* 0x001fc800000010ff */
[----:B------:R-:W-:Y:S01]  /*6490*/  PRMT R2, R0, 0x7610, R2 ;  /* 0x0000761000027816 */ /* 0x000fe20000000002 */
[----:B------:R-:W-:Y:S05]  /*64a0*/  BRA `(.L_x_1136) ;  /* 0x0000004000007947 */ /* 0x000fea0003800000 */
.L_x_1159:
[----:B------:R-:W2:Y:S02]  /*64b0*/  LDG.E R4, [R4.64] ;  /* 0x0000002404047981 */ /* 0x000ea4000c1e1900 */
[----:B--2---:R-:W0:Y:S02]  /*64c0*/  I2F.U32 R0, R4 ;  /* 0x0000000400007306 */ /* 0x004e240000201000 */
[----:B0-----:R-:W-:-:S04]  /*64d0*/  F2FP.BF16.PACK_AB R0, RZ, R0 ;  /* 0x00000000ff00723e */ /* 0x001fc800000010ff */
[----:B------:R-:W-:Y:S02]  /*64e0*/  PRMT R2, R0, 0x7610, R2 ;  /* 0x0000761000027816 */ /* 0x000fe40000000002 */
.L_x_1136:
[----:B------:R-:W-:-:S05]  /*64f0*/  IADD3 R17, R17, 0x80, RZ ;  /* 0x0000008011117810 */ /* 0x000fca0007ffe0ff */
.L_x_1098:
[----:B------:R-:W-:Y:S05]  /*6500*/  BSYNC B6 ;  /* 0x0000000000067941 */ /* 0x000fea0003800000 */
.L_x_1097:
        /* <DEDUP_REMOVED lines=24> */
.L_x_1168:
[----:B------:R-:W2:Y:S02]  /*6690*/  LDG.E.U8 R4, [R4.64] ;  /* 0x0000002404047981 */ /* 0x000ea4000c1e1100 */
[----:B--2---:R-:W0:Y:S02]  /*66a0*/  I2F.U16 R0, R4 ;  /* 0x0000000400007306 */ /* 0x004e240000101000 */
[----:B0-----:R-:W-:-:S04]  /*66b0*/  F2FP.BF16.PACK_AB R0, RZ, R0 ;  /* 0x00000000ff00723e */ /* 0x001fc800000010ff */
[----:B------:R-:W-:Y:S01]  /*66c0*/  PRMT R27, R0, 0x7610, R27 ;  /* 0x00007610001b7816 */ /* 0x000fe2000000001b */
[----:B------:R-:W-:Y:S05]  /*66d0*/  BRA `(.L_x_1170) ;  /* 0x00000f0000007947 */ /* 0x000fea0003800000 */
.L_x_1167:
        /* <DEDUP_REMOVED lines=11> */
.L_x_1172:
[----:B------:R-:W2:Y:S02]  /*6790*/  LDG.E R4, [R4.64] ;  /* 0x0000002404047981 */ /* 0x000ea4000c1e1900 */
[----:B--2---:R-:W0:Y:S02]  /*67a0*/  I2F R0, R4 ;  /* 0x0000000400007306 */ /* 0x004e240000201400 */
[----:B0-----:R-:W-:-:S04]  /*67b0*/  F2FP.BF16.PACK_AB R0, RZ, R0 ;  /* 0x00000000ff00723e */ /* 0x001fc800000010ff */
[----:B------:R-:W-:Y:S01]  /*67c0*/  PRMT R27, R0, 0x7610, R27 ;  /* 0x00007610001b7816 */ /* 0x000fe2000000001b */
[----:B------:R-:W-:Y:S05]  /*67d0*/  BRA `(.L_x_1170) ;  /* 0x00000e0000007947 */ /* 0x000fea0003800000 */
.L_x_1171:
[----:B------:R-:W2:Y:S02]  /*67e0*/  LDG.E.U16 R4, [R4.64] ;  /* 0x0000002404047981 */ /* 0x000ea4000c1e1500 */
[----:B--2---:R-:W0:Y:S02]  /*67f0*/  I2F.S16 R0, R4 ;  /* 0x0000000400007306 */ /* 0x004e240000101400 */
[----:B0-----:R-:W-:-:S04]  /*6800*/  F2FP.BF16.PACK_AB R0, RZ, R0 ;  /* 0x00000000ff00723e */ /* 0x001fc800000010ff */
[----:B------:R-:W-:Y:S01]  /*6810*/  PRMT R27, R0, 0x7610, R27 ;  /* 0x00007610001b7816 */ /* 0x000fe2000000001b */
[----:B------:R-:W-:Y:S05]  /*6820*/  BRA `(.L_x_1170) ;  /* 0x00000db000007947 */ /* 0x000fea0003800000 */
.L_x_1166:
        /* <DEDUP_REMOVED lines=9> */
.L_x_1174:
[----:B------:R-:W2:Y:S02]  /*68c0*/  LDG.E.U16 R0, [R4.64] ;  /* 0x0000002404007981 */ /* 0x000ea4000c1e1500 */
[----:B--2---:R-:W-:-:S05]  /*68d0*/  HADD2.F32 R0, -RZ, R0.H0_H0 ;  /* 0x20000000ff007230 */ /* 0x004fca0000004100 */
[----:B------:R-:W-:-:S04]  /*68e0*/  F2FP.BF16.PACK_AB R0, RZ, R0 ;  /* 0x00000000ff00723e */ /* 0x000fc800000010ff */
[----:B------:R-:W-:Y:S01]  /*68f0*/  PRMT R27, R0, 0x7610, R27 ;  /* 0x00007610001b7816 */ /* 0x000fe2000000001b */
[----:B------:R-:W-:Y:S05]  /*6900*/  BRA `(.L_x_1170) ;  /* 0x00000cd000007947 */ /* 0x000fea0003800000 */
.L_x_1173:
        /* <DEDUP_REMOVED lines=9> */
.L_x_1176:
[----:B------:R-:W2:Y:S02]  /*69a0*/  LDG.E.U16 R4, [R4.64] ;  /* 0x0000002404047981 */ /* 0x000ea4000c1e1500 */
[----:B--2---:R-:W-:-:S05]  /*69b0*/  HADD2.F32 R0, -RZ, R4.H0_H0 ;  /* 0x20000004ff007230 */ /* 0x004fca0000004100 */
[----:B------:R-:W-:-:S04]  /*69c0*/  F2FP.BF16.PACK_AB R0, RZ, R0 ;  /* 0x00000000ff00723e */ /* 0x000fc800000010ff */
[----:B------:R-:W-:Y:S01]  /*69d0*/  PRMT R27, R0, 0x7610, R27 ;  /* 0x00007610001b7816 */ /* 0x000fe2000000001b */
[----:B------:R-:W-:Y:S05]  /*69e0*/  BRA `(.L_x_1170) ;  /* 0x00000bf000007947 */ /* 0x000fea0003800000 */
.L_x_1175:
[----:B------:R-:W2:Y:S02]  /*69f0*/  LDG.E.64 R4, [R4.64] ;  /* 0x0000002404047981 */ /* 0x000ea4000c1e1b00 */
[----:B--2---:R-:W0:Y:S01]  /*6a00*/  F2F.F32.F64 R0, R4 ;  /* 0x0000000400007310 */ /* 0x004e220000301000 */
[----:B------:R-:W0:-:S14]  /*6a10*/  DSETP.GEU.AND P0, PT, |R4|, c[0x2][0x0], PT ;  /* 0x008000000400762a */ /* 0x000e1c0003f0e200 */
[----:B0-----:R-:W-:-:S05]  /*6a20*/  @!P0 FMUL R0, R0, 1.175494350822287508e-38 ;  /* 0x0080000000008820 */ /* 0x001fca0000400000 */
[----:B------:R-:W-:-:S04]  /*6a30*/  F2FP.BF16.PACK_AB R0, RZ, R0 ;  /* 0x00000000ff00723e */ /* 0x000fc800000010ff */
[----:B------:R-:W-:Y:S01]  /*6a40*/  PRMT R27, R0, 0x7610, R27 ;  /* 0x00007610001b7816 */ /* 0x000fe2000000001b */
[----:B------:R-:W-:Y:S05]  /*6a50*/  BRA `(.L_x_1170) ;  /* 0x00000b8000007947 */ /* 0x000fea0003800000 */
.L_x_1165:
        /* <DEDUP_REMOVED lines=14> */
.L_x_1179:
[----:B------:R-:W2:Y:S02]  /*6b40*/  LDG.E.64 R4, [R4.64] ;  /* 0x0000002404047981 */ /* 0x000ea4000c1e1b00 */
[----:B--2---:R-:W0:Y:S01]  /*6b50*/  F2F.F32.F64 R0, R4 ;  /* 0x0000000400007310 */ /* 0x004e220000301000 */
[----:B------:R-:W0:-:S14]  /*6b60*/  DSETP.GEU.AND P0, PT, |R4|, c[0x2][0x0], PT ;  /* 0x008000000400762a */ /* 0x000e1c0003f0e200 */
[----:B0-----:R-:W-:-:S05]  /*6b70*/  @!P0 FMUL R0, R0, 1.175494350822287508e-38 ;  /* 0x0080000000008820 */ /* 0x001fca0000400000 */
[----:B------:R-:W-:-:S04]  /*6b80*/  F2FP.BF16.PACK_AB R0, RZ, R0 ;  /* 0x00000000ff00723e */ /* 0x000fc800000010ff */
[----:B------:R-:W-:Y:S01]  /*6b90*/  PRMT R27, R0, 0x7610, R27 ;  /* 0x00007610001b7816 */ /* 0x000fe2000000001b */
[----:B------:R-:W-:Y:S05]  /*6ba0*/  BRA `(.L_x_1170) ;  /* 0x00000a3000007947 */ /* 0x000fea0003800000 */
.L_x_1178:
        /* <DEDUP_REMOVED lines=28> */
.L_x_1181:
        /* <DEDUP_REMOVED lines=15> */
.L_x_1180:
[----:B------:R0:W5:Y:S01]  /*6e60*/  LDG.E.U16 R27, [R4.64] ;  /* 0x00000024041b7981 */ /* 0x000162000c1e1500 */
[----:B------:R-:W-:Y:S05]  /*6e70*/  BRA `(.L_x_1170) ;  /* 0x0000076000007947 */ /* 0x000fea0003800000 */
.L_x_1177:
        /* <DEDUP_REMOVED lines=12> */
.L_x_1184:
        /* <DEDUP_REMOVED lines=21> */
.L_x_1188:
[----:B------:R-:W-:Y:S05]  /*7090*/  BSYNC B1 ;  /* 0x0000000000017941 */ /* 0x000fea0003800000 */
.L_x_1187:
[----:B------:R-:W-:Y:S01]  /*70a0*/  LEA R5, R0, 0x3b800000, 0x17 ;  /* 0x3b80000000057811 */ /* 0x000fe200078eb8ff */
[----:B------:R-:W-:-:S05]  /*70b0*/  IMAD.SHL.U32 R0, R3, 0x100000, RZ ;  /* 0x0010000003007824 */ /* 0x000fca00078e00ff */
[----:B------:R-:W-:Y:S02]  /*70c0*/  LOP3.LUT R0, R5, R0, R6, 0xfe, !PT ;  /* 0x0000000005007212 */ /* 0x000fe400078efe06 */
.L_x_1186:
[----:B------:R-:W-:Y:S05]  /*70d0*/  BSYNC B0 ;  /* 0x0000000000007941 */ /* 0x000fea0003800000 */
.L_x_1185:
[----:B------:R-:W-:-:S04]  /*70e0*/  F2FP.BF16.PACK_AB R0, RZ, R0 ;  /* 0x00000000ff00723e */ /* 0x000fc800000010ff */
[----:B------:R-:W-:Y:S01]  /*70f0*/  PRMT R27, R0, 0x7610, R27 ;  /* 0x00007610001b7816 */ /* 0x000fe2000000001b */
[----:B------:R-:W-:Y:S05]  /*7100*/  BRA `(.L_x_1170) ;  /* 0x000004d000007947 */ /* 0x000fea0003800000 */
.L_x_1183:
        /* <DEDUP_REMOVED lines=21> */
.L_x_1192:
[----:B------:R-:W-:Y:S05]  /*7260*/  BSYNC B1 ;  /* 0x0000000000017941 */ /* 0x000fea0003800000 */
.L_x_1191:
[----:B------:R-:W-:Y:S01]  /*7270*/  LEA R5, R0, 0x37800000, 0x17 ;  /* 0x3780000000057811 */ /* 0x000fe200078eb8ff */
[----:B------:R-:W-:-:S05]  /*7280*/  IMAD.SHL.U32 R0, R3, 0x200000, RZ ;  /* 0x0020000003007824 */ /* 0x000fca00078e00ff */
[----:B------:R-:W-:Y:S02]  /*7290*/  LOP3.LUT R0, R5, R0, R6, 0xfe, !PT ;  /* 0x0000000005007212 */ /* 0x000fe400078efe06 */
.L_x_1190:
[----:B------:R-:W-:Y:S05]  /*72a0*/  BSYNC B0 ;  /* 0x0000000000007941 */ /* 0x000fea0003800000 */
.L_x_1189:
[----:B------:R-:W-:-:S04]  /*72b0*/  F2FP.BF16.PACK_AB R0, RZ, R0 ;  /* 0x00000000ff00723e */ /* 0x000fc800000010ff */
[----:B------:R-:W-:Y:S01]  /*72c0*/  PRMT R27, R0, 0x7610, R27 ;  /* 0x00007610001b7816 */ /* 0x000fe2000000001b */
[----:B------:R-:W-:Y:S05]  /*72d0*/  BRA `(.L_x_1170) ;  /* 0x0000030000007947 */ /* 0x000fea0003800000 */
.L_x_1182:
        /* <DEDUP_REMOVED lines=14> */
.L_x_1196:
[----:B------:R-:W-:Y:S05]  /*73c0*/  BSYNC B0 ;  /* 0x0000000000007941 */ /* 0x000fea0003800000 */
.L_x_1195:
[----:B------:R-:W-:-:S04]  /*73d0*/  F2FP.BF16.PACK_AB R0, RZ, R0 ;  /* 0x00000000ff00723e */ /* 0x000fc800000010ff */
[----:B------:R-:W-:Y:S01]  /*73e0*/  PRMT R27, R0, 0x7610, R27 ;  /* 0x00007610001b7816 */ /* 0x000fe2000000001b */
[----:B------:R-:W-:Y:S05]  /*73f0*/  BRA `(.L_x_1170) ;  /* 0x000001e000007947 */ /* 0x000fea0003800000 */
.L_x_1169:
        /* <DEDUP_REMOVED lines=21> */
.L_x_1194:
[----:B------:R-:W2:Y:S02]  /*7550*/  LDG.E.64 R4, [R4.64] ;  /* 0x0000002404047981 */ /* 0x000ea4000c1e1b00 */
[----:B--2---:R-:W0:Y:S02]  /*7560*/  I2F.U64 R0, R4 ;  /* 0x0000000400007312 */ /* 0x004e240000301000 */
[----:B0-----:R-:W-:-:S04]  /*7570*/  F2FP.BF16.PACK_AB R0, RZ, R0 ;  /* 0x00000000ff00723e */ /* 0x001fc800000010ff */
[----:B------:R-:W-:Y:S01]  /*7580*/  PRMT R27, R0, 0x7610, R27 ;  /* 0x00007610001b7816 */ /* 0x000fe2000000001b */
[----:B------:R-:W-:Y:S05]  /*7590*/  BRA `(.L_x_1170) ;  /* 0x0000004000007947 */ /* 0x000fea0003800000 */
.L_x_1193:
[----:B------:R-:W2:Y:S02]  /*75a0*/  LDG.E R4, [R4.64] ;  /* 0x0000002404047981 */ /* 0x000ea4000c1e1900 */
[----:B--2---:R-:W0:Y:S02]  /*75b0*/  I2F.U32 R0, R4 ;  /* 0x0000000400007306 */ /* 0x004e240000201000 */
[----:B0-----:R-:W-:-:S04]  /*75c0*/  F2FP.BF16.PACK_AB R0, RZ, R0 ;  /* 0x00000000ff00723e */ /* 0x001fc800000010ff */
[----:B------:R-:W-:Y:S02]  /*75d0*/  PRMT R27, R0, 0x7610, R27 ;  /* 0x00007610001b7816 */ /* 0x000fe4000000001b */
.L_x_1170:
        /* <DEDUP_REMOVED lines=18> */
.L_x_1200:
[----:B------:R-:W2:Y:S02]  /*7700*/  LDG.E.U8 R4, [R4.64] ;  /* 0x0000002404047981 */ /* 0x000ea4000c1e1100 */
[----:B--2---:R-:W0:Y:S02]  /*7710*/  I2F.U16 R0, R4 ;  /* 0x0000000400007306 */ /* 0x004e240000101000 */
[----:B0-----:R-:W-:Y:S01]  /*7720*/  F2FP.BF16.PACK_AB R0, RZ, R0 ;  /* 0x00000000ff00723e */ /* 0x001fe200000010ff */
[----:B------:R-:W-:Y:S05]  /*7730*/  BRA `(.L_x_1164) ;  /* 0x00000e2000007947 */ /* 0x000fea0003800000 */
.L_x_1199:
        /* <DEDUP_REMOVED lines=10> */
.L_x_1203:
[----:B------:R-:W2:Y:S02]  /*77e0*/  LDG.E R4, [R4.64] ;  /* 0x0000002404047981 */ /* 0x000ea4000c1e1900 */
[----:B--2---:R-:W0:Y:S02]  /*77f0*/  I2F R0, R4 ;  /* 0x0000000400007306 */ /* 0x004e240000201400 */
[----:B0-----:R-:W-:Y:S01]  /*7800*/  F2FP.BF16.PACK_AB R0, RZ, R0 ;  /* 0x00000000ff00723e */ /* 0x001fe200000010ff */
[----:B------:R-:W-:Y:S05]  /*7810*/  BRA `(.L_x_1164) ;  /* 0x00000d4000007947 */ /* 0x000fea0003800000 */
.L_x_1202:
[----:B------:R-:W2:Y:S02]  /*7820*/  LDG.E.U16 R4, [R4.64] ;  /* 0x0000002404047981 */ /* 0x000ea4000c1e1500 */
[----:B--2---:R-:W0:Y:S02]  /*7830*/  I2F.S16 R0, R4 ;  /* 0x0000000400007306 */ /* 0x004e240000101400 */
[----:B0-----:R-:W-:Y:S01]  /*7840*/  F2FP.BF16.PACK_AB R0, RZ, R0 ;  /* 0x00000000ff00723e */ /* 0x001fe200000010ff */
[----:B------:R-:W-:Y:S05]  /*7850*/  BRA `(.L_x_1164) ;  /* 0x00000d0000007947 */ /* 0x000fea0003800000 */
.L_x_1198:
        /* <DEDUP_REMOVED lines=9> */
.L_x_1205:
[----:B------:R-:W2:Y:S02]  /*78f0*/  LDG.E.U16 R0, [R4.64] ;  /* 0x0000002404007981 */ /* 0x000ea4000c1e1500 */
[----:B--2---:R-:W-:-:S05]  /*7900*/  HADD2.F32 R0, -RZ, R0.H0_H0 ;  /* 0x20000000ff007230 */ /* 0x004fca0000004100 */
[----:B------:R-:W-:Y:S01]  /*7910*/  F2FP.BF16.PACK_AB R0, RZ, R0 ;  /* 0x00000000ff00723e */ /* 0x000fe200000010ff */
[----:B------:R-:W-:Y:S05]  /*7920*/  BRA `(.L_x_1164) ;  /* 0x00000c3000007947 */ /* 0x000fea0003800000 */
.L_x_1204:
        /* <DEDUP_REMOVED lines=9> */
.L_x_1207:
[----:B------:R-:W2:Y:S02]  /*79c0*/  LDG.E.U16 R4, [R4.64] ;  /* 0x0000002404047981 */ /* 0x000ea4000c1e1500 */
[----:B--2---:R-:W-:-:S05]  /*79d0*/  HADD2.F32 R0, -RZ, R4.H0_H0 ;  /* 0x20000004ff007230 */ /* 0x004fca0000004100 */
[----:B------:R-:W-:Y:S01]  /*79e0*/  F2FP.BF16.PACK_AB R0, RZ, R0 ;  /* 0x00000000ff00723e */ /* 0x000fe200000010ff */
[----:B------:R-:W-:Y:S05]  /*79f0*/  BRA `(.L_x_1164) ;  /* 0x00000b6000007947 */ /* 0x000fea0003800000 */
.L_x_1206:
[----:B------:R-:W2:Y:S02]  /*7a00*/  LDG.E.64 R4, [R4.64] ;  /* 0x0000002404047981 */ /* 0x000ea4000c1e1b00 */
[----:B--2---:R-:W0:Y:S01]  /*7a10*/  F2F.F32.F64 R0, R4 ;  /* 0x0000000400007310 */ /* 0x004e220000301000 */
[----:B------:R-:W0:-:S14]  /*7a20*/  DSETP.GEU.AND P0, PT, |R4|, c[0x2][0x0], PT ;  /* 0x008000000400762a */ /* 0x000e1c0003f0e200 */
[----:B0-----:R-:W-:-:S05]  /*7a30*/  @!P0 FMUL R0, R0, 1.175494350822287508e-38 ;  /* 0x0080000000008820 */ /* 0x001fca0000400000 */
[----:B------:R-:W-:Y:S01]  /*7a40*/  F2FP.BF16.PACK_AB R0, RZ, R0 ;  /* 0x00000000ff00723e */ /* 0x000fe200000010ff */
[----:B------:R-:W-:Y:S05]  /*7a50*/  BRA `(.L_x_1164) ;  /* 0x00000b0000007947 */ /* 0x000fea0003800000 */
.L_x_1197:
        /* <DEDUP_REMOVED lines=13> */
.L_x_1210:
[----:B------:R-:W2:Y:S02]  /*7b30*/  LDG.E.64 R4, [R4.64] ;  /* 0x0000002404047981 */ /* 0x000ea4000c1e1b00 */
[----:B--2---:R-:W0:Y:S01]  /*7b40*/  F2F.F32.F64 R0, R4 ;  /* 0x0000000400007310 */ /* 0x004e220000301000 */
[----:B------:R-:W0:-:S14]  /*7b50*/  DSETP.GEU.AND P0, PT, |R4|, c[0x2][0x0], PT ;  /* 0x008000000400762a */ /* 0x000e1c0003f0e200 */
[----:B0-----:R-:W-:-:S05]  /*7b60*/  @!P0 FMUL R0, R0, 1.175494350822287508e-38 ;  /* 0x0080000000008820 */ /* 0x001fca0000400000 */
[----:B------:R-:W-:Y:S01]  /*7b70*/  F2FP.BF16.PACK_AB R0, RZ, R0 ;  /* 0x00000000ff00723e */ /* 0x000fe200000010ff */
[----:B------:R-:W-:Y:S05]  /*7b80*/  BRA `(.L_x_1164) ;  /* 0x000009d000007947 */ /* 0x000fea0003800000 */
.L_x_1209:
        /* <DEDUP_REMOVED lines=28> */
.L_x_1212:
        /* <DEDUP_REMOVED lines=12> */
[----:B------:R-:W-:Y:S01]  /*7e10*/  F2FP.BF16.PACK_AB R0, RZ, R0 ;  /* 0x00000000ff00723e */ /* 0x000fe200000010ff */
[----:B------:R-:W-:Y:S05]  /*7e20*/  BRA `(.L_x_1164) ;  /* 0x0000073000007947 */ /* 0x000fea0003800000 */
.L_x_1211:
[----:B------:R0:W5:Y:S01]  /*7e30*/  LDG.E.U16 R0, [R4.64] ;  /* 0x0000002404007981 */ /* 0x000162000c1e1500 */
[----:B------:R-:W-:Y:S05]  /*7e40*/  BRA `(.L_x_1164) ;  /* 0x0000071000007947 */ /* 0x000fea0003800000 */
.L_x_1208:
        /* <DEDUP_REMOVED lines=12> */
.L_x_1215:
        /* <DEDUP_REMOVED lines=21> */
.L_x_1219:
[----:B------:R-:W-:Y:S05]  /*8060*/  BSYNC B1 ;  /* 0x0000000000017941 */ /* 0x000fea0003800000 */
.L_x_1218:
[----:B------:R-:W-:Y:S01]  /*8070*/  LEA R5, R0, 0x3b800000, 0x17 ;  /* 0x3b80000000057811 */ /* 0x000fe200078eb8ff */
[----:B------:R-:W-:-:S05]  /*8080*/  IMAD.SHL.U32 R0, R3, 0x100000, RZ ;  /* 0x0010000003007824 */ /* 0x000fca00078e00ff */
[----:B------:R-:W-:Y:S02]  /*8090*/  LOP3.LUT R0, R5, R0, R6, 0xfe, !PT ;  /* 0x0000000005007212 */ /* 0x000fe400078efe06 */
.L_x_1217:
[----:B------:R-:W-:Y:S05]  /*80a0*/  BSYNC B0 ;  /* 0x0000000000007941 */ /* 0x000fea0003800000 */
.L_x_1216:
[----:B------:R-:W-:Y:S01]  /*80b0*/  F2FP.BF16.PACK_AB R0, RZ, R0 ;  /* 0x00000000ff00723e */ /* 0x000fe200000010ff */
[----:B------:R-:W-:Y:S05]  /*80c0*/  BRA `(.L_x_1164) ;  /* 0x0000049000007947 */ /* 0x000fea0003800000 */
.L_x_1214:
        /* <DEDUP_REMOVED lines=21> */
.L_x_1223:
[----:B------:R-:W-:Y:S05]  /*8220*/  BSYNC B1 ;  /* 0x0000000000017941 */ /* 0x000fea0003800000 */
.L_x_1222:
[----:B------:R-:W-:Y:S01]  /*8230*/  LEA R5, R0, 0x37800000, 0x17 ;  /* 0x3780000000057811 */ /* 0x000fe200078eb8ff */
[----:B------:R-:W-:-:S05]  /*8240*/  IMAD.SHL.U32 R0, R3, 0x200000, RZ ;  /* 0x0020000003007824 */ /* 0x000fca00078e00ff */
[----:B------:R-:W-:Y:S02]  /*8250*/  LOP3.LUT R0, R5, R0, R6, 0xfe, !PT ;  /* 0x0000000005007212 */ /* 0x000fe400078efe06 */
.L_x_1221:
[----:B------:R-:W-:Y:S05]  /*8260*/  BSYNC B0 ;  /* 0x0000000000007941 */ /* 0x000fea0003800000 */
.L_x_1220:
[----:B------:R-:W-:Y:S01]  /*8270*/  F2FP.BF16.PACK_AB R0, RZ, R0 ;  /* 0x00000000ff00723e */ /* 0x000fe200000010ff */
[----:B------:R-:W-:Y:S05]  /*8280*/  BRA `(.L_x_1164) ;  /* 0x000002d000007947 */ /* 0x000fea0003800000 */
.L_x_1213:
        /* <DEDUP_REMOVED lines=14> */
.L_x_1227:
[----:B------:R-:W-:Y:S05]  /*8370*/  BSYNC B0 ;  /* 0x0000000000007941 */ /* 0x000fea0003800000 */
.L_x_1226:
[----:B------:R-:W-:Y:S01]  /*8380*/  F2FP.BF16.PACK_AB R0, RZ, R0 ;  /* 0x00000000ff00723e */ /* 0x000fe200000010ff */
[----:B------:R-:W-:Y:S05]  /*8390*/  BRA `(.L_x_1164) ;  /* 0x000001c000007947 */ /* 0x000fea0003800000 */
.L_x_1201:
        /* <DEDUP_REMOVED lines=21> */
.L_x_1225:
[----:B------:R-:W2:Y:S02]  /*84f0*/  LDG.E.64 R4, [R4.64] ;  /* 0x0000002404047981 */ /* 0x000ea4000c1e1b00 */
[----:B--2---:R-:W0:Y:S02]  /*8500*/  I2F.U64 R0, R4 ;  /* 0x0000000400007312 */ /* 0x004e240000301000 */
[----:B0-----:R-:W-:Y:S01]  /*8510*/  F2FP.BF16.PACK_AB R0, RZ, R0 ;  /* 0x00000000ff00723e */ /* 0x001fe200000010ff */
[----:B------:R-:W-:Y:S05]  /*8520*/  BRA `(.L_x_1164) ;  /* 0x0000003000007947 */ /* 0x000fea0003800000 */
.L_x_1224:
[----:B------:R-:W2:Y:S02]  /*8530*/  LDG.E R4, [R4.64] ;  /* 0x0000002404047981 */ /* 0x000ea4000c1e1900 */
[----:B--2---:R-:W0:Y:S02]  /*8540*/  I2F.U32 R0, R4 ;  /* 0x0000000400007306 */ /* 0x004e240000201000 */
[----:B0-----:R-:W-:-:S06]  /*8550*/  F2FP.BF16.PACK_AB R0, RZ, R0 ;  /* 0x00000000ff00723e */ /* 0x001fcc00000010ff */
.L_x_1164:
[----:B------:R-:W-:Y:S05]  /*8560*/  BSYNC B6 ;  /* 0x0000000000067941 */ /* 0x000fea0003800000 */
.L_x_1163:
[----:B------:R-:W1:Y:S01]  /*8570*/  S2R R17, SR_TID.X ;  /* 0x0000000000117919 */ /* 0x000e620000002100 */
[----:B------:R-:W2:Y:S01]  /*8580*/  LDC.U8 R18, c[0x0][0x190] ;  /* 0x00006400ff127b82 */ /* 0x000ea20000000000 */
[----:B------:R-:W-:Y:S01]  /*8590*/  BSSY B6, `(.L_x_1228) ;  /* 0x000012a000067945 */ /* 0x000fe20003800000 */
[----:B-1----:R-:W-:-:S02]  /*85a0*/  IADD3 R3, R17, 0x100, RZ ;  /* 0x0000010011037810 */ /* 0x002fc40007ffe0ff */
[C---:B0-----:R-:W-:Y:S02]  /*85b0*/  IADD3 R5, R17.reuse, 0x180, RZ ;  /* 0x0000018011057810 */ /* 0x041fe40007ffe0ff */
[C---:B------:R-:W-:Y:S02]  /*85c0*/  IADD3 R19, R17.reuse, 0x80, RZ ;  /* 0x0000008011137810 */ /* 0x040fe40007ffe0ff */
[-C--:B------:R-:W-:Y:S02]  /*85d0*/  ISETP.GE.AND P3, PT, R17, R22.reuse, PT ;  /* 0x000000161100720c */ /* 0x080fe40003f66270 */
[-C--:B------:R-:W-:Y:S02]  /*85e0*/  ISETP.GE.AND P1, PT, R3, R22.reuse, PT ;  /* 0x000000160300720c */ /* 0x080fe40003f26270 */
[-C--:B------:R-:W-:Y:S02]  /*85f0*/  ISETP.GE.AND P2, PT, R5, R22.reuse, PT ;  /* 0x000000160500720c */ /* 0x080fe40003f46270 */
[----:B------:R-:W-:-:S07]  /*8600*/  ISETP.GE.AND P0, PT, R19, R22, PT ;  /* 0x000000161300720c */ /* 0x000fce0003f06270 */
[----:B-----5:R-:W-:Y:S02]  /*8610*/  @!P3 PRMT R24, RZ, 0x5410, R24 ;  /* 0x00005410ff18b816 */ /* 0x020fe40000000018 */
[----:B------:R-:W-:Y:S02]  /*8620*/  @!P3 PRMT R25, RZ, 0x5410, R25 ;  /* 0x00005410ff19b816 */ /* 0x000fe40000000019 */
[----:B------:R-:W-:Y:S02]  /*8630*/  @!P1 PRMT R28, RZ, 0x5410, R28 ;  /* 0x00005410ff1c9816 */ /* 0x000fe4000000001c */
[----:B------:R-:W-:Y:S02]  /*8640*/  @!P1 PRMT R3, RZ, 0x5410, R2 ;  /* 0x00005410ff039816 */ /* 0x000fe40000000002 */
[----:B------:R-:W-:Y:S02]  /*8650*/  @!P2 PRMT R27, RZ, 0x5410, R27 ;  /* 0x00005410ff1ba816 */ /* 0x000fe4000000001b */
[----:B------:R-:W-:-:S02]  /*8660*/  @!P2 PRMT R0, RZ, 0x5410, R0 ;  /* 0x00005410ff00a816 */ /* 0x000fc40000000000 */
[----:B------:R-:W-:Y:S02]  /*8670*/  @!P0 PRMT R23, RZ, 0x5410, R23 ;  /* 0x00005410ff178816 */ /* 0x000fe40000000017 */
[----:B------:R-:W-:Y:S02]  /*8680*/  @!P0 PRMT R26, RZ, 0x5410, R26 ;  /* 0x00005410ff1a8816 */ /* 0x000fe4000000001a */
[----:B------:R-:W-:Y:S02]  /*8690*/  @!P3 FMNMX.FTZ R24, R24, R25, PT ;  /* 0x000000191818b209 */ /* 0x000fe40003810000 */
[----:B------:R-:W-:Y:S02]  /*86a0*/  @!P1 FMNMX.FTZ R3, R28, R3, PT ;  /* 0x000000031c039209 */ /* 0x000fe40003810000 */
[----:B------:R-:W-:Y:S02]  /*86b0*/  @!P2 FMNMX.FTZ R0, R27, R0, PT ;  /* 0x000000001b00a209 */ /* 0x000fe40003810000 */
[----:B------:R-:W-:-:S02]  /*86c0*/  @!P0 FMNMX.FTZ R25, R23, R26, PT ;  /* 0x0000001a17198209 */ /* 0x000fc40003810000 */
[----:B------:R-:W-:Y:S02]  /*86d0*/  @!P3 F2FP.BF16.PACK_AB R4, RZ, R24 ;  /* 0x00000018ff04b23e */ /* 0x000fe400000010ff */
        /* <DEDUP_REMOVED lines=24> */
.L_x_1233:
[----:B------:R-:W-:Y:S01]  /*8860*/  PRMT R5, RZ, 0x5410, R4 ;  /* 0x00005410ff057816 */ /* 0x000fe20000000004 */
[----:B------:R-:W-:-:S05]  /*8870*/  IMAD.MOV.U32 R17, RZ, RZ, R19 ;  /* 0x000000ffff117224 */ /* 0x000fca00078e0013 */
[----:B------:R-:W0:Y:S02]  /*8880*/  F2I.S64.TRUNC R4, R5 ;  /* 0x0000000500047311 */ /* 0x000e24000020d900 */
[----:B0-----:R0:W-:Y:S01]  /*8890*/  STG.E.U8 [R2.64], R4 ;  /* 0x0000000402007986 */ /* 0x0011e2000c101124 */
[----:B------:R-:W-:Y:S05]  /*88a0*/  BRA `(.L_x_1229) ;  /* 0x00000f8000007947 */ /* 0x000fea0003800000 */
.L_x_1232:
        /* <DEDUP_REMOVED lines=11> */
.L_x_1236:
[----:B------:R-:W-:Y:S01]  /*8960*/  PRMT R4, RZ, 0x5410, R4 ;  /* 0x00005410ff047816 */ /* 0x000fe20000000004 */
[----:B------:R-:W-:-:S03]  /*8970*/  IMAD.MOV.U32 R17, RZ, RZ, R19 ;  /* 0x000000ffff117224 */ /* 0x000fc600078e0013 */
[----:B------:R-:W0:Y:S02]  /*8980*/  F2I.FTZ.TRUNC.NTZ R5, R4 ;  /* 0x0000000400057305 */ /* 0x000e24000021f100 */
[----:B0-----:R0:W-:Y:S01]  /*8990*/  STG.E [R2.64], R5 ;  /* 0x0000000502007986 */ /* 0x0011e2000c101924 */
[----:B------:R-:W-:Y:S05]  /*89a0*/  BRA `(.L_x_1229) ;  /* 0x00000e8000007947 */ /* 0x000fea0003800000 */
.L_x_1235:
[----:B------:R-:W-:Y:S01]  /*89b0*/  PRMT R4, RZ, 0x5410, R4 ;  /* 0x00005410ff047816 */ /* 0x000fe20000000004 */
[----:B------:R-:W-:-:S03]  /*89c0*/  IMAD.MOV.U32 R17, RZ, RZ, R19 ;  /* 0x000000ffff117224 */ /* 0x000fc600078e0013 */
[----:B------:R-:W0:Y:S02]  /*89d0*/  F2I.FTZ.TRUNC.NTZ R5, R4 ;  /* 0x0000000400057305 */ /* 0x000e24000021f100 */
[----:B0-----:R0:W-:Y:S01]  /*89e0*/  STG.E.U16 [R2.64], R5 ;  /* 0x0000000502007986 */ /* 0x0011e2000c101524 */
[----:B------:R-:W-:Y:S05]  /*89f0*/  BRA `(.L_x_1229) ;  /* 0x00000e3000007947 */ /* 0x000fea0003800000 */
.L_x_1231:
        /* <DEDUP_REMOVED lines=10> */
.L_x_1238:
[----:B------:R-:W-:Y:S01]  /*8aa0*/  PRMT R0, RZ, 0x5410, R4 ;  /* 0x00005410ff007816 */ /* 0x000fe20000000004 */
[----:B------:R-:W-:-:S03]  /*8ab0*/  IMAD.MOV.U32 R17, RZ, RZ, R19 ;  /* 0x000000ffff117224 */ /* 0x000fc600078e0013 */
[----:B------:R-:W-:-:S05]  /*8ac0*/  F2FP.PACK_AB R0, RZ, R0 ;  /* 0x00000000ff00723e */ /* 0x000fca00000000ff */
[----:B------:R0:W-:Y:S01]  /*8ad0*/  STG.E.U16 [R2.64], R0 ;  /* 0x0000000002007986 */ /* 0x0001e2000c101524 */
[----:B------:R-:W-:Y:S05]  /*8ae0*/  BRA `(.L_x_1229) ;  /* 0x00000d4000007947 */ /* 0x000fea0003800000 */
.L_x_1237:
        /* <DEDUP_REMOVED lines=11> */
.L_x_1240:
[----:B------:R-:W-:Y:S01]  /*8ba0*/  PRMT R4, RZ, 0x5410, R4 ;  /* 0x00005410ff047816 */ /* 0x000fe20000000004 */
[----:B------:R-:W-:-:S03]  /*8bb0*/  IMAD.MOV.U32 R17, RZ, RZ, R19 ;  /* 0x000000ffff117224 */ /* 0x000fc600078e0013 */
[----:B------:R-:W-:-:S04]  /*8bc0*/  F2FP.PACK_AB R5, RZ, R4 ;  /* 0x00000004ff05723e */ /* 0x000fc800000000ff */
[----:B------:R-:W-:-:S05]  /*8bd0*/  PRMT R5, R5, 0x5410, RZ ;  /* 0x0000541005057816 */ /* 0x000fca00000000ff */
[----:B------:R0:W-:Y:S01]  /*8be0*/  STG.E [R2.64], R5 ;  /* 0x0000000502007986 */ /* 0x0001e2000c101924 */
[----:B------:R-:W-:Y:S05]  /*8bf0*/  BRA `(.L_x_1229) ;  /* 0x00000c3000007947 */ /* 0x000fea0003800000 */
.L_x_1239:
[----:B------:R-:W-:Y:S01]  /*8c00*/  PRMT R4, RZ, 0x5410, R4 ;  /* 0x00005410ff047816 */ /* 0x000fe20000000004 */
[----:B------:R-:W-:-:S04]  /*8c10*/  IMAD.MOV.U32 R17, RZ, RZ, R19 ;  /* 0x000000ffff117224 */ /* 0x000fc800078e0013 */
[----:B------:R-:W-:-:S06]  /*8c20*/  FMUL.FTZ R4, R4, 1 ;  /* 0x3f80000004047820 */ /* 0x000fcc0000410000 */
[----:B------:R-:W0:Y:S02]  /*8c30*/  F2F.F64.F32 R4, R4 ;  /* 0x0000000400047310 */ /* 0x000e240000201800 */
[----:B0-----:R0:W-:Y:S01]  /*8c40*/  STG.E.64 [R2.64], R4 ;  /* 0x0000000402007986 */ /* 0x0011e2000c101b24 */
[----:B------:R-:W-:Y:S05]  /*8c50*/  BRA `(.L_x_1229) ;  /* 0x00000bd000007947 */ /* 0x000fea0003800000 */
.L_x_1230:
        /* <DEDUP_REMOVED lines=14> */
.L_x_1243:
[----:B------:R-:W-:Y:S01]  /*8d40*/  PRMT R4, RZ, 0x5410, R4 ;  /* 0x00005410ff047816 */ /* 0x000fe20000000004 */
[----:B------:R-:W-:Y:S01]  /*8d50*/  CS2R R6, SRZ ;  /* 0x0000000000067805 */ /* 0x000fe2000001ff00 */
[----:B------:R-:W-:-:S03]  /*8d60*/  IMAD.MOV.U32 R17, RZ, RZ, R19 ;  /* 0x000000ffff117224 */ /* 0x000fc600078e0013 */
[----:B------:R-:W-:-:S06]  /*8d70*/  FMUL.FTZ R4, R4, 1 ;  /* 0x3f80000004047820 */ /* 0x000fcc0000410000 */
[----:B------:R-:W0:Y:S02]  /*8d80*/  F2F.F64.F32 R4, R4 ;  /* 0x0000000400047310 */ /* 0x000e240000201800 */
[----:B0-----:R0:W-:Y:S01]  /*8d90*/  STG.E.128 [R2.64], R4 ;  /* 0x0000000402007986 */ /* 0x0011e2000c101d24 */
[----:B------:R-:W-:Y:S05]  /*8da0*/  BRA `(.L_x_1229) ;  /* 0x00000a8000007947 */ /* 0x000fea0003800000 */
.L_x_1242:
        /* <DEDUP_REMOVED lines=21> */
.L_x_1247:
[----:B------:R-:W-:Y:S05]  /*8f00*/  BSYNC B0 ;  /* 0x0000000000007941 */ /* 0x000fea0003800000 */
.L_x_1246:
[----:B------:R-:W-:Y:S01]  /*8f10*/  LOP3.LUT R5, R0, R5, RZ, 0xfc, !PT ;  /* 0x0000000500057212 */ /* 0x000fe200078efcff */
[----:B------:R-:W-:-:S04]  /*8f20*/  IMAD.MOV.U32 R17, RZ, RZ, R19 ;  /* 0x000000ffff117224 */ /* 0x000fc800078e0013 */
[----:B------:R0:W-:Y:S01]  /*8f30*/  STG.E.U8 [R2.64], R5 ;  /* 0x0000000502007986 */ /* 0x0001e2000c101124 */
[----:B------:R-:W-:Y:S05]  /*8f40*/  BRA `(.L_x_1229) ;  /* 0x000008e000007947 */ /* 0x000fea0003800000 */
.L_x_1245:
        /* <DEDUP_REMOVED lines=13> */
.L_x_1249:
[----:B------:R-:W-:Y:S01]  /*9020*/  IMAD.MOV.U32 R0, RZ, RZ, 0x7f ;  /* 0x0000007fff007424 */ /* 0x000fe200078e00ff */
[----:B------:R-:W-:-:S04]  /*9030*/  ISETP.GT.U32.AND P0, PT, R4, 0x7f800000, PT ;  /* 0x7f8000000400780c */ /* 0x000fc80003f04070 */
[----:B------:R-:W-:-:S04]  /*9040*/  SEL R0, R0, 0x7c, P0 ;  /* 0x0000007c00007807 */ /* 0x000fc80000000000 */
.L_x_1250:
[----:B------:R-:W-:Y:S05]  /*9050*/  BSYNC B0 ;  /* 0x0000000000007941 */ /* 0x000fea0003800000 */
.L_x_1248:
[----:B------:R-:W-:Y:S01]  /*9060*/  LOP3.LUT R4, R5, 0x80000000, RZ, 0xc0, !PT ;  /* 0x8000000005047812 */ /* 0x000fe200078ec0ff */
[----:B------:R-:W-:-:S03]  /*9070*/  IMAD.MOV.U32 R17, RZ, RZ, R19 ;  /* 0x000000ffff117224 */ /* 0x000fc600078e0013 */
[----:B------:R-:W-:-:S04]  /*9080*/  SHF.R.U32.HI R5, RZ, 0x18, R4 ;  /* 0x00000018ff057819 */ /* 0x000fc80000011604 */
[----:B------:R-:W-:-:S05]  /*9090*/  LOP3.LUT R5, R0, R5, RZ, 0xfc, !PT ;  /* 0x0000000500057212 */ /* 0x000fca00078efcff */
[----:B------:R0:W-:Y:S01]  /*90a0*/  STG.E.U8 [R2.64], R5 ;  /* 0x0000000502007986 */ /* 0x0001e2000c101124 */
[----:B------:R-:W-:Y:S05]  /*90b0*/  BRA `(.L_x_1229) ;  /* 0x0000077000007947 */ /* 0x000fea0003800000 */
.L_x_1244:
[----:B------:R0:W-:Y:S01]  /*90c0*/  STG.E.U16 [R2.64], R4 ;  /* 0x0000000402007986 */ /* 0x0001e2000c101524 */
[----:B------:R-:W-:Y:S01]  /*90d0*/  IMAD.MOV.U32 R17, RZ, RZ, R19 ;  /* 0x000000ffff117224 */ /* 0x000fe200078e0013 */
[----:B------:R-:W-:Y:S05]  /*90e0*/  BRA `(.L_x_1229) ;  /* 0x0000074000007947 */ /* 0x000fea0003800000 */
.L_x_1241:
        /* <DEDUP_REMOVED lines=13> */
.L_x_1253:
        /* <DEDUP_REMOVED lines=17> */
.L_x_1256:
[----:B------:R-:W-:-:S04]  /*92d0*/  LOP3.LUT R0, R7, 0x80000000, RZ, 0xc0, !PT ;  /* 0x8000000007007812 */ /* 0x000fc800078ec0ff */
[----:B------:R-:W-:-:S04]  /*92e0*/  SHF.R.U32.HI R5, RZ, 0x18, R0 ;  /* 0x00000018ff057819 */ /* 0x000fc80000011600 */
[----:B------:R-:W-:-:S04]  /*92f0*/  LOP3.LUT R4, R4, R5, RZ, 0xfc, !PT ;  /* 0x0000000504047212 */ /* 0x000fc800078efcff */
[----:B------:R-:W-:Y:S02]  /*9300*/  PRMT R0, R4, 0x7610, R0 ;  /* 0x0000761004007816 */ /* 0x000fe40000000000 */
.L_x_1255:
[----:B------:R-:W-:Y:S05]  /*9310*/  BSYNC B0 ;  /* 0x0000000000007941 */ /* 0x000fea0003800000 */
.L_x_1254:
[----:B------:R0:W-:Y:S01]  /*9320*/  STG.E.U8 [R2.64], R0 ;  /* 0x0000000002007986 */ /* 0x0001e2000c101124 */
[----:B------:R-:W-:Y:S01]  /*9330*/  IMAD.MOV.U32 R17, RZ, RZ, R19 ;  /* 0x000000ffff117224 */ /* 0x000fe200078e0013 */
[----:B------:R-:W-:Y:S05]  /*9340*/  BRA `(.L_x_1229) ;  /* 0x000004e000007947 */ /* 0x000fea0003800000 */
.L_x_1252:
        /* <DEDUP_REMOVED lines=17> */
.L_x_1259:
[----:B------:R-:W-:-:S04]  /*9460*/  LOP3.LUT R0, R7, 0x80000000, RZ, 0xc0, !PT ;  /* 0x8000000007007812 */ /* 0x000fc800078ec0ff */
[----:B------:R-:W-:-:S04]  /*9470*/  SHF.R.U32.HI R5, RZ, 0x18, R0 ;  /* 0x00000018ff057819 */ /* 0x000fc80000011600 */
[----:B------:R-:W-:-:S04]  /*9480*/  LOP3.LUT R4, R4, R5, RZ, 0xfc, !PT ;  /* 0x0000000504047212 */ /* 0x000fc800078efcff */
[----:B------:R-:W-:Y:S02]  /*9490*/  PRMT R0, R4, 0x7610, R0 ;  /* 0x0000761004007816 */ /* 0x000fe40000000000 */
.L_x_1258:
[----:B------:R-:W-:Y:S05]  /*94a0*/  BSYNC B0 ;  /* 0x0000000000007941 */ /* 0x000fea0003800000 */
.L_x_1257:
[----:B------:R0:W-:Y:S01]  /*94b0*/  STG.E.U8 [R2.64], R0 ;  /* 0x0000000002007986 */ /* 0x0001e2000c101124 */
[----:B------:R-:W-:Y:S01]  /*94c0*/  IMAD.MOV.U32 R17, RZ, RZ, R19 ;  /* 0x000000ffff117224 */ /* 0x000fe200078e0013 */
[----:B------:R-:W-:Y:S05]  /*94d0*/  BRA `(.L_x_1229) ;  /* 0x0000035000007947 */ /* 0x000fea0003800000 */
.L_x_1251:
        /* <DEDUP_REMOVED lines=23> */
.L_x_1234:
        /* <DEDUP_REMOVED lines=21> */
.L_x_1261:
[----:B------:R-:W-:Y:S01]  /*97a0*/  PRMT R4, RZ, 0x5410, R4 ;  /* 0x00005410ff047816 */ /* 0x000fe20000000004 */
[----:B------:R-:W-:-:S05]  /*97b0*/  IMAD.MOV.U32 R17, RZ, RZ, R19 ;  /* 0x000000ffff117224 */ /* 0x000fca00078e0013 */
[----:B------:R-:W0:Y:S02]  /*97c0*/  F2I.U64.TRUNC R4, R4 ;  /* 0x0000000400047311 */ /* 0x000e24000020d800 */
[----:B0-----:R0:W-:Y:S01]  /*97d0*/  STG.E.64 [R2.64], R4 ;  /* 0x0000000402007986 */ /* 0x0011e2000c101b24 */
[----:B------:R-:W-:Y:S05]  /*97e0*/  BRA `(.L_x_1229) ;  /* 0x0000004000007947 */ /* 0x000fea0003800000 */
.L_x_1260:
[----:B------:R-:W-:Y:S01]  /*97f0*/  PRMT R4, RZ, 0x5410, R4 ;  /* 0x00005410ff047816 */ /* 0x000fe20000000004 */
[----:B------:R-:W-:-:S03]  /*9800*/  IMAD.MOV.U32 R17, RZ, RZ, R19 ;  /* 0x000000ffff117224 */ /* 0x000fc600078e0013 */
[----:B------:R-:W0:Y:S02]  /*9810*/  F2I.FTZ.U32.TRUNC.NTZ R5, R4 ;  /* 0x0000000400057305 */ /* 0x000e24000021f000 */
[----:B0-----:R0:W-:Y:S02]  /*9820*/  STG.E [R2.64], R5 ;  /* 0x0000000502007986 */ /* 0x0011e4000c101924 */
.L_x_1229:
[----:B--2---:R-:W-:Y:S05]  /*9830*/  BSYNC B6 ;  /* 0x0000000000067941 */ /* 0x004fea0003800000 */
.L_x_1228:
        /* <DEDUP_REMOVED lines=23> */
.L_x_1267:
[----:B------:R-:W-:-:S06]  /*99b0*/  PRMT R5, RZ, 0x5410, R25 ;  /* 0x00005410ff057816 */ /* 0x000fcc0000000019 */
[----:B------:R-:W0:Y:S02]  /*99c0*/  F2I.S64.TRUNC R4, R5 ;  /* 0x0000000500047311 */ /* 0x000e24000020d900 */
[----:B0-----:R0:W-:Y:S01]  /*99d0*/  STG.E.U8 [R2.64], R4 ;  /* 0x0000000402007986 */ /* 0x0011e2000c101124 */
[----:B------:R-:W-:Y:S05]  /*99e0*/  BRA `(.L_x_1269) ;  /* 0x00000e4000007947 */ /* 0x000fea0003800000 */
.L_x_1266:
        /* <DEDUP_REMOVED lines=10> */
.L_x_1271:
[----:B------:R-:W-:-:S06]  /*9a90*/  PRMT R25, RZ, 0x5410, R25 ;  /* 0x00005410ff197816 */ /* 0x000fcc0000000019 */
[----:B------:R-:W0:Y:S02]  /*9aa0*/  F2I.FTZ.TRUNC.NTZ R25, R25 ;  /* 0x0000001900197305 */ /* 0x000e24000021f100 */
[----:B0-----:R0:W-:Y:S01]  /*9ab0*/  STG.E [R2.64], R25 ;  /* 0x0000001902007986 */ /* 0x0011e2000c101924 */
[----:B------:R-:W-:Y:S05]  /*9ac0*/  BRA `(.L_x_1269) ;  /* 0x00000d6000007947 */ /* 0x000fea0003800000 */
.L_x_1270:
[----:B------:R-:W-:-:S06]  /*9ad0*/  PRMT R25, RZ, 0x5410, R25 ;  /* 0x00005410ff197816 */ /* 0x000fcc0000000019 */
[----:B------:R-:W0:Y:S02]  /*9ae0*/  F2I.FTZ.TRUNC.NTZ R25, R25 ;  /* 0x0000001900197305 */ /* 0x000e24000021f100 */
[----:B0-----:R0:W-:Y:S01]  /*9af0*/  STG.E.U16 [R2.64], R25 ;  /* 0x0000001902007986 */ /* 0x0011e2000c101524 */
[----:B------:R-:W-:Y:S05]  /*9b00*/  BRA `(.L_x_1269) ;  /* 0x00000d2000007947 */ /* 0x000fea0003800000 */
.L_x_1265:
        /* <DEDUP_REMOVED lines=9> */
.L_x_1273:
[----:B------:R-:W-:-:S04]  /*9ba0*/  PRMT R0, RZ, 0x5410, R25 ;  /* 0x00005410ff007816 */ /* 0x000fc80000000019 */
[----:B------:R-:W-:-:S05]  /*9bb0*/  F2FP.PACK_AB R0, RZ, R0 ;  /* 0x00000000ff00723e */ /* 0x000fca00000000ff */
[----:B------:R0:W-:Y:S01]  /*9bc0*/  STG.E.U16 [R2.64], R0 ;  /* 0x0000000002007986 */ /* 0x0001e2000c101524 */
[----:B------:R-:W-:Y:S05]  /*9bd0*/  BRA `(.L_x_1269) ;  /* 0x00000c5000007947 */ /* 0x000fea0003800000 */
.L_x_1272:
        /* <DEDUP_REMOVED lines=10> */
.L_x_1275:
[----:B------:R-:W-:-:S04]  /*9c80*/  PRMT R25, RZ, 0x5410, R25 ;  /* 0x00005410ff197816 */ /* 0x000fc80000000019 */
[----:B------:R-:W-:-:S04]  /*9c90*/  F2FP.PACK_AB R5, RZ, R25 ;  /* 0x00000019ff05723e */ /* 0x000fc800000000ff */
[----:B------:R-:W-:-:S05]  /*9ca0*/  PRMT R5, R5, 0x5410, RZ ;  /* 0x0000541005057816 */ /* 0x000fca00000000ff */
[----:B------:R0:W-:Y:S01]  /*9cb0*/  STG.E [R2.64], R5 ;  /* 0x0000000502007986 */ /* 0x0001e2000c101924 */
[----:B------:R-:W-:Y:S05]  /*9cc0*/  BRA `(.L_x_1269) ;  /* 0x00000b6000007947 */ /* 0x000fea0003800000 */
.L_x_1274:
[----:B------:R-:W-:-:S05]  /*9cd0*/  PRMT R4, RZ, 0x5410, R25 ;  /* 0x00005410ff047816 */ /* 0x000fca0000000019 */
[----:B------:R-:W-:-:S06]  /*9ce0*/  FMUL.FTZ R4, R4, 1 ;  /* 0x3f80000004047820 */ /* 0x000fcc0000410000 */
[----:B------:R-:W0:Y:S02]  /*9cf0*/  F2F.F64.F32 R4, R4 ;  /* 0x0000000400047310 */ /* 0x000e240000201800 */
[----:B0-----:R0:W-:Y:S01]  /*9d00*/  STG.E.64 [R2.64], R4 ;  /* 0x0000000402007986 */ /* 0x0011e2000c101b24 */
[----:B------:R-:W-:Y:S05]  /*9d10*/  BRA `(.L_x_1269) ;  /* 0x00000b1000007947 */ /* 0x000fea0003800000 */
.L_x_1264:
        /* <DEDUP_REMOVED lines=13> */
.L_x_1278:
[----:B------:R-:W-:Y:S01]  /*9df0*/  PRMT R25, RZ, 0x5410, R25 ;  /* 0x00005410ff197816 */ /* 0x000fe20000000019 */
[----:B------:R-:W-:-:S04]  /*9e00*/  CS2R R6, SRZ ;  /* 0x0000000000067805 */ /* 0x000fc8000001ff00 */
[----:B------:R-:W-:-:S06]  /*9e10*/  FMUL.FTZ R4, R25, 1 ;  /* 0x3f80000019047820 */ /* 0x000fcc0000410000 */
[----:B------:R-:W0:Y:S02]  /*9e20*/  F2F.F64.F32 R4, R4 ;  /* 0x0000000400047310 */ /* 0x000e240000201800 */
[----:B0-----:R0:W-:Y:S01]  /*9e30*/  STG.E.128 [R2.64], R4 ;  /* 0x0000000402007986 */ /* 0x0011e2000c101d24 */
[----:B------:R-:W-:Y:S05]  /*9e40*/  BRA `(.L_x_1269) ;  /* 0x000009e000007947 */ /* 0x000fea0003800000 */
.L_x_1277:
        /* <DEDUP_REMOVED lines=21> */
.L_x_1282:
[----:B------:R-:W-:Y:S05]  /*9fa0*/  BSYNC B0 ;  /* 0x0000000000007941 */ /* 0x000fea0003800000 */
.L_x_1281:
[----:B------:R-:W-:-:S05]  /*9fb0*/  LOP3.LUT R5, R0, R5, RZ, 0xfc, !PT ;  /* 0x0000000500057212 */ /* 0x000fca00078efcff */
[----:B------:R0:W-:Y:S01]  /*9fc0*/  STG.E.U8 [R2.64], R5 ;  /* 0x0000000502007986 */ /* 0x0001e2000c101124 */
[----:B------:R-:W-:Y:S05]  /*9fd0*/  BRA `(.L_x_1269) ;  /* 0x0000085000007947 */ /* 0x000fea0003800000 */
.L_x_1280:
        /* <DEDUP_REMOVED lines=13> */
.L_x_1284:
[----:B------:R-:W-:Y:S01]  /*a0b0*/  IMAD.MOV.U32 R0, RZ, RZ, 0x7f ;  /* 0x0000007fff007424 */ /* 0x000fe200078e00ff */
[----:B------:R-:W-:-:S04]  /*a0c0*/  ISETP.GT.U32.AND P0, PT, R4, 0x7f800000, PT ;  /* 0x7f8000000400780c */ /* 0x000fc80003f04070 */
[----:B------:R-:W-:-:S04]  /*a0d0*/  SEL R0, R0, 0x7c, P0 ;  /* 0x0000007c00007807 */ /* 0x000fc80000000000 */
.L_x_1285:
[----:B------:R-:W-:Y:S05]  /*a0e0*/  BSYNC B0 ;  /* 0x0000000000007941 */ /* 0x000fea0003800000 */
.L_x_1283:
[----:B------:R-:W-:-:S04]  /*a0f0*/  LOP3.LUT R4, R25, 0x80000000, RZ, 0xc0, !PT ;  /* 0x8000000019047812 */ /* 0x000fc800078ec0ff */
[----:B------:R-:W-:-:S04]  /*a100*/  SHF.R.U32.HI R5, RZ, 0x18, R4 ;  /* 0x00000018ff057819 */ /* 0x000fc80000011604 */
[----:B------:R-:W-:-:S05]  /*a110*/  LOP3.LUT R5, R0, R5, RZ, 0xfc, !PT ;  /* 0x0000000500057212 */ /* 0x000fca00078efcff */
[----:B------:R0:W-:Y:S01]  /*a120*/  STG.E.U8 [R2.64], R5 ;  /* 0x0000000502007986 */ /* 0x0001e2000c101124 */
[----:B------:R-:W-:Y:S05]  /*a130*/  BRA `(.L_x_1269) ;  /* 0x000006f000007947 */ /* 0x000fea0003800000 */
.L_x_1279:
[----:B------:R0:W-:Y:S01]  /*a140*/  STG.E.U16 [R2.64], R25 ;  /* 0x0000001902007986 */ /* 0x0001e2000c101524 */
[----:B------:R-:W-:Y:S05]  /*a150*/  BRA `(.L_x_1269) ;  /* 0x000006d000007947 */ /* 0x000fea0003800000 */
.L_x_1276:
        /* <DEDUP_REMOVED lines=12> */
.L_x_1288:
        /* <DEDUP_REMOVED lines=17> */
.L_x_1291:
[----:B------:R-:W-:-:S04]  /*a330*/  LOP3.LUT R0, R25, 0x80000000, RZ, 0xc0, !PT ;  /* 0x8000000019007812 */ /* 0x000fc800078ec0ff */
[----:B------:R-:W-:-:S04]  /*a340*/  SHF.R.U32.HI R5, RZ, 0x18, R0 ;  /* 0x00000018ff057819 */ /* 0x000fc80000011600 */
[----:B------:R-:W-:-:S04]  /*a350*/  LOP3.LUT R4, R4, R5, RZ, 0xfc, !PT ;  /* 0x0000000504047212 */ /* 0x000fc800078efcff */
[----:B------:R-:W-:Y:S02]  /*a360*/  PRMT R0, R4, 0x7610, R0 ;  /* 0x0000761004007816 */ /* 0x000fe40000000000 */
.L_x_1290:
[----:B------:R-:W-:Y:S05]  /*a370*/  BSYNC B0 ;  /* 0x0000000000007941 */ /* 0x000fea0003800000 */
.L_x_1289:
[----:B------:R0:W-:Y:S01]  /*a380*/  STG.E.U8 [R2.64], R0 ;  /* 0x0000000002007986 */ /* 0x0001e2000c101124 */
[----:B------:R-:W-:Y:S05]  /*a390*/  BRA `(.L_x_1269) ;  /* 0x0000049000007947 */ /* 0x000fea0003800000 */
.L_x_1287:
        /* <DEDUP_REMOVED lines=17> */
.L_x_1294:
[----:B------:R-:W-:-:S04]  /*a4b0*/  LOP3.LUT R0, R25, 0x80000000, RZ, 0xc0, !PT ;  /* 0x8000000019007812 */ /* 0x000fc800078ec0ff */
[----:B------:R-:W-:-:S04]  /*a4c0*/  SHF.R.U32.HI R5, RZ, 0x18, R0 ;  /* 0x00000018ff057819 */ /* 0x000fc80000011600 */
[----:B------:R-:W-:-:S04]  /*a4d0*/  LOP3.LUT R4, R4, R5, RZ, 0xfc, !PT ;  /* 0x0000000504047212 */ /* 0x000fc800078efcff */
[----:B------:R-:W-:Y:S02]  /*a4e0*/  PRMT R0, R4, 0x7610, R0 ;  /* 0x0000761004007816 */ /* 0x000fe40000000000 */
.L_x_1293:
[----:B------:R-:W-:Y:S05]  /*a4f0*/  BSYNC B0 ;  /* 0x0000000000007941 */ /* 0x000fea0003800000 */
.L_x_1292:
[----:B------:R0:W-:Y:S01]  /*a500*/  STG.E.U8 [R2.64], R0 ;  /* 0x0000000002007986 */ /* 0x0001e2000c101124 */
[----:B------:R-:W-:Y:S05]  /*a510*/  BRA `(.L_x_1269) ;  /* 0x0000031000007947 */ /* 0x000fea0003800000 */
.L_x_1286:
        /* <DEDUP_REMOVED lines=22> */
.L_x_1268:
        /* <DEDUP_REMOVED lines=20> */
.L_x_1296:
[----:B------:R-:W-:-:S06]  /*a7c0*/  PRMT R4, RZ, 0x5410, R25 ;  /* 0x00005410ff047816 */ /* 0x000fcc0000000019 */
[----:B------:R-:W0:Y:S02]  /*a7d0*/  F2I.U64.TRUNC R4, R4 ;  /* 0x0000000400047311 */ /* 0x000e24000020d800 */
[----:B0-----:R0:W-:Y:S01]  /*a7e0*/  STG.E.64 [R2.64], R4 ;  /* 0x0000000402007986 */ /* 0x0011e2000c101b24 */
[----:B------:R-:W-:Y:S05]  /*a7f0*/  BRA `(.L_x_1269) ;  /* 0x0000003000007947 */ /* 0x000fea0003800000 */
.L_x_1295:
[----:B------:R-:W-:-:S06]  /*a800*/  PRMT R25, RZ, 0x5410, R25 ;  /* 0x00005410ff197816 */ /* 0x000fcc0000000019 */
[----:B------:R-:W0:Y:S02]  /*a810*/  F2I.FTZ.U32.TRUNC.NTZ R25, R25 ;  /* 0x0000001900197305 */ /* 0x000e24000021f000 */
[----:B0-----:R0:W-:Y:S02]  /*a820*/  STG.E [R2.64], R25 ;  /* 0x0000001902007986 */ /* 0x0011e4000c101924 */
.L_x_1269:
        /* <DEDUP_REMOVED lines=23> */
.L_x_1300:
[----:B------:R-:W-:-:S06]  /*a9a0*/  PRMT R5, RZ, 0x5410, R24 ;  /* 0x00005410ff057816 */ /* 0x000fcc0000000018 */
[----:B------:R-:W0:Y:S02]  /*a9b0*/  F2I.S64.TRUNC R4, R5 ;  /* 0x0000000500047311 */ /* 0x000e24000020d900 */
[----:B0-----:R0:W-:Y:S01]  /*a9c0*/  STG.E.U8 [R2.64], R4 ;  /* 0x0000000402007986 */ /* 0x0011e2000c101124 */
[----:B------:R-:W-:Y:S05]  /*a9d0*/  BRA `(.L_x_1302) ;  /* 0x00000e4000007947 */ /* 0x000fea0003800000 */
.L_x_1299:
        /* <DEDUP_REMOVED lines=10> */
.L_x_1304:
[----:B------:R-:W-:-:S04]  /*aa80*/  PRMT R24, RZ, 0x5410, R24 ;  /* 0x00005410ff187816 */ /* 0x000fc80000000018 */
[----:B------:R-:W0:Y:S02]  /*aa90*/  F2I.FTZ.TRUNC.NTZ R5, R24 ;  /* 0x0000001800057305 */ /* 0x000e24000021f100 */
[----:B0-----:R0:W-:Y:S01]  /*aaa0*/  STG.E [R2.64], R5 ;  /* 0x0000000502007986 */ /* 0x0011e2000c101924 */
[----:B------:R-:W-:Y:S05]  /*aab0*/  BRA `(.L_x_1302) ;  /* 0x00000d6000007947 */ /* 0x000fea0003800000 */
.L_x_1303:
[----:B------:R-:W-:-:S04]  /*aac0*/  PRMT R24, RZ, 0x5410, R24 ;  /* 0x00005410ff187816 */ /* 0x000fc80000000018 */
[----:B------:R-:W0:Y:S02]  /*aad0*/  F2I.FTZ.TRUNC.NTZ R5, R24 ;  /* 0x0000001800057305 */ /* 0x000e24000021f100 */
[----:B0-----:R0:W-:Y:S01]  /*aae0*/  STG.E.U16 [R2.64], R5 ;  /* 0x0000000502007986 */ /* 0x0011e2000c101524 */
[----:B------:R-:W-:Y:S05]  /*aaf0*/  BRA `(.L_x_1302) ;  /* 0x00000d2000007947 */ /* 0x000fea0003800000 */
.L_x_1298:
        /* <DEDUP_REMOVED lines=9> */
.L_x_1306:
[----:B------:R-:W-:-:S04]  /*ab90*/  PRMT R0, RZ, 0x5410, R24 ;  /* 0x00005410ff007816 */ /* 0x000fc80000000018 */
[----:B------:R-:W-:-:S05]  /*aba0*/  F2FP.PACK_AB R0, RZ, R0 ;  /* 0x00000000ff00723e */ /* 0x000fca00000000ff */
[----:B------:R0:W-:Y:S01]  /*abb0*/  STG.E.U16 [R2.64], R0 ;  /* 0x0000000002007986 */ /* 0x0001e2000c101524 */
[----:B------:R-:W-:Y:S05]  /*abc0*/  BRA `(.L_x_1302) ;  /* 0x00000c5000007947 */ /* 0x000fea0003800000 */
.L_x_1305:
        /* <DEDUP_REMOVED lines=10> */
.L_x_1308:
[----:B------:R-:W-:-:S04]  /*ac70*/  PRMT R24, RZ, 0x5410, R24 ;  /* 0x00005410ff187816 */ /* 0x000fc80000000018 */
[----:B------:R-:W-:-:S04]  /*ac80*/  F2FP.PACK_AB R5, RZ, R24 ;  /* 0x00000018ff05723e */ /* 0x000fc800000000ff */
[----:B------:R-:W-:-:S05]  /*ac90*/  PRMT R5, R5, 0x5410, RZ ;  /* 0x0000541005057816 */ /* 0x000fca00000000ff */
[----:B------:R0:W-:Y:S01]  /*aca0*/  STG.E [R2.64], R5 ;  /* 0x0000000502007986 */ /* 0x0001e2000c101924 */
[----:B------:R-:W-:Y:S05]  /*acb0*/  BRA `(.L_x_1302) ;  /* 0x00000b6000007947 */ /* 0x000fea0003800000 */
.L_x_1307:
[----:B------:R-:W-:-:S05]  /*acc0*/  PRMT R4, RZ, 0x5410, R24 ;  /* 0x00005410ff047816 */ /* 0x000fca0000000018 */
[----:B------:R-:W-:-:S06]  /*acd0*/  FMUL.FTZ R4, R4, 1 ;  /* 0x3f80000004047820 */ /* 0x000fcc0000410000 */
[----:B------:R-:W0:Y:S02]  /*ace0*/  F2F.F64.F32 R4, R4 ;  /* 0x0000000400047310 */ /* 0x000e240000201800 */
[----:B0-----:R0:W-:Y:S01]  /*acf0*/  STG.E.64 [R2.64], R4 ;  /* 0x0000000402007986 */ /* 0x0011e2000c101b24 */
[----:B------:R-:W-:Y:S05]  /*ad00*/  BRA `(.L_x_1302) ;  /* 0x00000b1000007947 */ /* 0x000fea0003800000 */
.L_x_1297:
        /* <DEDUP_REMOVED lines=13> */
.L_x_1311:
[----:B------:R-:W-:Y:S01]  /*ade0*/  PRMT R24, RZ, 0x5410, R24 ;  /* 0x00005410ff187816 */ /* 0x000fe20000000018 */
[----:B------:R-:W-:-:S04]  /*adf0*/  CS2R R6, SRZ ;  /* 0x0000000000067805 */ /* 0x000fc8000001ff00 */
[----:B------:R-:W-:-:S06]  /*ae00*/  FMUL.FTZ R4, R24, 1 ;  /* 0x3f80000018047820 */ /* 0x000fcc0000410000 */
[----:B------:R-:W0:Y:S02]  /*ae10*/  F2F.F64.F32 R4, R4 ;  /* 0x0000000400047310 */ /* 0x000e240000201800 */
[----:B0-----:R0:W-:Y:S01]  /*ae20*/  STG.E.128 [R2.64], R4 ;  /* 0x0000000402007986 */ /* 0x0011e2000c101d24 */
[----:B------:R-:W-:Y:S05]  /*ae30*/  BRA `(.L_x_1302) ;  /* 0x000009e000007947 */ /* 0x000fea0003800000 */
.L_x_1310:
        /* <DEDUP_REMOVED lines=21> */
.L_x_1315:
[----:B------:R-:W-:Y:S05]  /*af90*/  BSYNC B0 ;  /* 0x0000000000007941 */ /* 0x000fea0003800000 */
.L_x_1314:
[----:B------:R-:W-:-:S05]  /*afa0*/  LOP3.LUT R5, R0, R5, RZ, 0xfc, !PT ;  /* 0x0000000500057212 */ /* 0x000fca00078efcff */
[----:B------:R0:W-:Y:S01]  /*afb0*/  STG.E.U8 [R2.64], R5 ;  /* 0x0000000502007986 */ /* 0x0001e2000c101124 */
[----:B------:R-:W-:Y:S05]  /*afc0*/  BRA `(.L_x_1302) ;  /* 0x0000085000007947 */ /* 0x000fea0003800000 */
.L_x_1313:
        /* <DEDUP_REMOVED lines=13> */
.L_x_1317:
[----:B------:R-:W-:Y:S01]  /*b0a0*/  IMAD.MOV.U32 R0, RZ, RZ, 0x7f ;  /* 0x0000007fff007424 */ /* 0x000fe200078e00ff */
[----:B------:R-:W-:-:S04]  /*b0b0*/  ISETP.GT.U32.AND P0, PT, R4, 0x7f800000, PT ;  /* 0x7f8000000400780c */ /* 0x000fc80003f04070 */
[----:B------:R-:W-:-:S04]  /*b0c0*/  SEL R0, R0, 0x7c, P0 ;  /* 0x0000007c00007807 */ /* 0x000fc80000000000 */
.L_x_1318:
[----:B------:R-:W-:Y:S05]  /*b0d0*/  BSYNC B0 ;  /* 0x0000000000007941 */ /* 0x000fea0003800000 */
.L_x_1316:
[----:B------:R-:W-:-:S04]  /*b0e0*/  LOP3.LUT R4, R5, 0x80000000, RZ, 0xc0, !PT ;  /* 0x8000000005047812 */ /* 0x000fc800078ec0ff */
[----:B------:R-:W-:-:S04]  /*b0f0*/  SHF.R.U32.HI R5, RZ, 0x18, R4 ;  /* 0x00000018ff057819 */ /* 0x000fc80000011604 */
[----:B------:R-:W-:-:S05]  /*b100*/  LOP3.LUT R5, R0, R5, RZ, 0xfc, !PT ;  /* 0x0000000500057212 */ /* 0x000fca00078efcff */
[----:B------:R0:W-:Y:S01]  /*b110*/  STG.E.U8 [R2.64], R5 ;  /* 0x0000000502007986 */ /* 0x0001e2000c101124 */
[----:B------:R-:W-:Y:S05]  /*b120*/  BRA `(.L_x_1302) ;  /* 0x000006f000007947 */ /* 0x000fea0003800000 */
.L_x_1312:
[----:B------:R0:W-:Y:S01]  /*b130*/  STG.E.U16 [R2.64], R24 ;  /* 0x0000001802007986 */ /* 0x0001e2000c101524 */
[----:B------:R-:W-:Y:S05]  /*b140*/  BRA `(.L_x_1302) ;  /* 0x000006d000007947 */ /* 0x000fea0003800000 */
.L_x_1309:
        /* <DEDUP_REMOVED lines=12> */
.L_x_1321:
        /* <DEDUP_REMOVED lines=17> */
.L_x_1324:
[----:B------:R-:W-:-:S04]  /*b320*/  LOP3.LUT R0, R7, 0x80000000, RZ, 0xc0, !PT ;  /* 0x8000000007007812 */ /* 0x000fc800078ec0ff */
[----:B------:R-:W-:-:S04]  /*b330*/  SHF.R.U32.HI R5, RZ, 0x18, R0 ;  /* 0x00000018ff057819 */ /* 0x000fc80000011600 */
[----:B------:R-:W-:-:S04]  /*b340*/  LOP3.LUT R4, R4, R5, RZ, 0xfc, !PT ;  /* 0x0000000504047212 */ /* 0x000fc800078efcff */
[----:B------:R-:W-:Y:S02]  /*b350*/  PRMT R0, R4, 0x7610, R0 ;  /* 0x0000761004007816 */ /* 0x000fe40000000000 */
.L_x_1323:
[----:B------:R-:W-:Y:S05]  /*b360*/  BSYNC B0 ;  /* 0x0000000000007941 */ /* 0x000fea0003800000 */
.L_x_1322:
[----:B------:R0:W-:Y:S01]  /*b370*/  STG.E.U8 [R2.64], R0 ;  /* 0x0000000002007986 */ /* 0x0001e2000c101124 */
[----:B------:R-:W-:Y:S05]  /*b380*/  BRA `(.L_x_1302) ;  /* 0x0000049000007947 */ /* 0x000fea0003800000 */
.L_x_1320:
        /* <DEDUP_REMOVED lines=17> */
.L_x_1327:
[----:B------:R-:W-:-:S04]  /*b4a0*/  LOP3.LUT R0, R7, 0x80000000, RZ, 0xc0, !PT ;  /* 0x8000000007007812 */ /* 0x000fc800078ec0ff */
[----:B------:R-:W-:-:S04]  /*b4b0*/  SHF.R.U32.HI R5, RZ, 0x18, R0 ;  /* 0x00000018ff057819 */ /* 0x000fc80000011600 */
[----:B------:R-:W-:-:S04]  /*b4c0*/  LOP3.LUT R4, R4, R5, RZ, 0xfc, !PT ;  /* 0x0000000504047212 */ /* 0x000fc800078efcff */
[----:B------:R-:W-:Y:S02]  /*b4d0*/  PRMT R0, R4, 0x7610, R0 ;  /* 0x0000761004007816 */ /* 0x000fe40000000000 */
.L_x_1326:
[----:B------:R-:W-:Y:S05]  /*b4e0*/  BSYNC B0 ;  /* 0x0000000000007941 */ /* 0x000fea0003800000 */
.L_x_1325:
[----:B------:R0:W-:Y:S01]  /*b4f0*/  STG.E.U8 [R2.64], R0 ;  /* 0x0000000002007986 */ /* 0x0001e2000c101124 */
[----:B------:R-:W-:Y:S05]  /*b500*/  BRA `(.L_x_1302) ;  /* 0x0000031000007947 */ /* 0x000fea0003800000 */
.L_x_1319:
        /* <DEDUP_REMOVED lines=22> */
.L_x_1301:
        /* <DEDUP_REMOVED lines=20> */
.L_x_1329:
[----:B------:R-:W-:-:S06]  /*b7b0*/  PRMT R4, RZ, 0x5410, R24 ;  /* 0x00005410ff047816 */ /* 0x000fcc0000000018 */
[----:B------:R-:W0:Y:S02]  /*b7c0*/  F2I.U64.TRUNC R4, R4 ;  /* 0x0000000400047311 */ /* 0x000e24000020d800 */
[----:B0-----:R0:W-:Y:S01]  /*b7d0*/  STG.E.64 [R2.64], R4 ;  /* 0x0000000402007986 */ /* 0x0011e2000c101b24 */
[----:B------:R-:W-:Y:S05]  /*b7e0*/  BRA `(.L_x_1302) ;  /* 0x0000003000007947 */ /* 0x000fea0003800000 */
.L_x_1328:
[----:B------:R-:W-:-:S04]  /*b7f0*/  PRMT R24, RZ, 0x5410, R24 ;  /* 0x00005410ff187816 */ /* 0x000fc80000000018 */
[----:B------:R-:W0:Y:S02]  /*b800*/  F2I.FTZ.U32.TRUNC.NTZ R5, R24 ;  /* 0x0000001800057305 */ /* 0x000e24000021f000 */
[----:B0-----:R0:W-:Y:S02]  /*b810*/  STG.E [R2.64], R5 ;  /* 0x0000000502007986 */ /* 0x0011e4000c101924 */
.L_x_1302:
[----:B------:R-:W-:Y:S02]  /*b820*/  IADD3 R17, R17, 0x80, RZ ;  /* 0x0000008011117810 */ /* 0x000fe40007ffe0ff */
.L_x_1263:
[----:B------:R-:W-:Y:S05]  /*b830*/  BSYNC B6 ;  /* 0x0000000000067941 */ /* 0x000fea0003800000 */
.L_x_1262:
        /* <DEDUP_REMOVED lines=21> */
.L_x_1333:
[----:B------:R-:W-:-:S06]  /*b990*/  PRMT R5, RZ, 0x5410, R23 ;  /* 0x00005410ff057816 */ /* 0x000fcc0000000017 */
[----:B------:R-:W0:Y:S02]  /*b9a0*/  F2I.S64.TRUNC R4, R5 ;  /* 0x0000000500047311 */ /* 0x000e24000020d900 */
[----:B0-----:R-:W-:Y:S01]  /*b9b0*/  STG.E.U8 [R2.64], R4 ;  /* 0x0000000402007986 */ /* 0x001fe2000c101124 */
[----:B------:R-:W-:Y:S05]  /*b9c0*/  EXIT ;  /* 0x000000000000794d */ /* 0x000fea0003800000 */
.L_x_1332:
        /* <DEDUP_REMOVED lines=10> */
.L_x_1336:
[----:B------:R-:W-:-:S06]  /*ba70*/  PRMT R23, RZ, 0x5410, R23 ;  /* 0x00005410ff177816 */ /* 0x000fcc0000000017 */
[----:B------:R-:W0:Y:S02]  /*ba80*/  F2I.FTZ.TRUNC.NTZ R23, R23 ;  /* 0x0000001700177305 */ /* 0x000e24000021f100 */
[----:B0-----:R-:W-:Y:S01]  /*ba90*/  STG.E [R2.64], R23 ;  /* 0x0000001702007986 */ /* 0x001fe2000c101924 */
[----:B------:R-:W-:Y:S05]  /*baa0*/  EXIT ;  /* 0x000000000000794d */ /* 0x000fea0003800000 */
.L_x_1335:
[----:B------:R-:W-:-:S06]  /*bab0*/  PRMT R23, RZ, 0x5410, R23 ;  /* 0x00005410ff177816 */ /* 0x000fcc0000000017 */
[----:B------:R-:W0:Y:S02]  /*bac0*/  F2I.FTZ.TRUNC.NTZ R23, R23 ;  /* 0x0000001700177305 */ /* 0x000e24000021f100 */
[----:B0-----:R-:W-:Y:S01]  /*bad0*/  STG.E.U16 [R2.64], R23 ;  /* 0x0000001702007986 */ /* 0x001fe2000c101524 */
[----:B------:R-:W-:Y:S05]  /*bae0*/  EXIT ;  /* 0x000000000000794d */ /* 0x000fea0003800000 */
.L_x_1331:
        /* <DEDUP_REMOVED lines=9> */
.L_x_1338:
[----:B------:R-:W-:-:S04]  /*bb80*/  PRMT R0, RZ, 0x5410, R23 ;  /* 0x00005410ff007816 */ /* 0x000fc80000000017 */
[----:B------:R-:W-:-:S05]  /*bb90*/  F2FP.PACK_AB R0, RZ, R0 ;  /* 0x00000000ff00723e */ /* 0x000fca00000000ff */
[----:B------:R-:W-:Y:S01]  /*bba0*/  STG.E.U16 [R2.64], R0 ;  /* 0x0000000002007986 */ /* 0x000fe2000c101524 */
[----:B------:R-:W-:Y:S05]  /*bbb0*/  EXIT ;  /* 0x000000000000794d */ /* 0x000fea0003800000 */
.L_x_1337:
        /* <DEDUP_REMOVED lines=10> */
.L_x_1340:
[----:B------:R-:W-:-:S04]  /*bc60*/  PRMT R23, RZ, 0x5410, R23 ;  /* 0x00005410ff177816 */ /* 0x000fc80000000017 */
[----:B------:R-:W-:-:S04]  /*bc70*/  F2FP.PACK_AB R5, RZ, R23 ;  /* 0x00000017ff05723e */ /* 0x000fc800000000ff */
[----:B------:R-:W-:-:S05]  /*bc80*/  PRMT R5, R5, 0x5410, RZ ;  /* 0x0000541005057816 */ /* 0x000fca00000000ff */
[----:B------:R-:W-:Y:S01]  /*bc90*/  STG.E [R2.64], R5 ;  /* 0x0000000502007986 */ /* 0x000fe2000c101924 */
[----:B------:R-:W-:Y:S05]  /*bca0*/  EXIT ;  /* 0x000000000000794d */ /* 0x000fea0003800000 */
.L_x_1339:
[----:B------:R-:W-:-:S05]  /*bcb0*/  PRMT R4, RZ, 0x5410, R23 ;  /* 0x00005410ff047816 */ /* 0x000fca0000000017 */
[----:B------:R-:W-:-:S06]  /*bcc0*/  FMUL.FTZ R4, R4, 1 ;  /* 0x3f80000004047820 */ /* 0x000fcc0000410000 */
[----:B------:R-:W0:Y:S02]  /*bcd0*/  F2F.F64.F32 R4, R4 ;  /* 0x0000000400047310 */ /* 0x000e240000201800 */
[----:B0-----:R-:W-:Y:S01]  /*bce0*/  STG.E.64 [R2.64], R4 ;  /* 0x0000000402007986 */ /* 0x001fe2000c101b24 */
[----:B------:R-:W-:Y:S05]  /*bcf0*/  EXIT ;  /* 0x000000000000794d */ /* 0x000fea0003800000 */
.L_x_1330:
        /* <DEDUP_REMOVED lines=13> */
.L_x_1343:
[----:B------:R-:W-:Y:S01]  /*bdd0*/  PRMT R23, RZ, 0x5410, R23 ;  /* 0x00005410ff177816 */ /* 0x000fe20000000017 */
[----:B------:R-:W-:-:S04]  /*bde0*/  CS2R R6, SRZ ;  /* 0x0000000000067805 */ /* 0x000fc8000001ff00 */
[----:B------:R-:W-:-:S06]  /*bdf0*/  FMUL.FTZ R4, R23, 1 ;  /* 0x3f80000017047820 */ /* 0x000fcc0000410000 */
[----:B------:R-:W0:Y:S02]  /*be00*/  F2F.F64.F32 R4, R4 ;  /* 0x0000000400047310 */ /* 0x000e240000201800 */
[----:B0-----:R-:W-:Y:S01]  /*be10*/  STG.E.128 [R2.64], R4 ;  /* 0x0000000402007986 */ /* 0x001fe2000c101d24 */
[----:B------:R-:W-:Y:S05]  /*be20*/  EXIT ;  /* 0x000000000000794d */ /* 0x000fea0003800000 */
.L_x_1342:
        /* <DEDUP_REMOVED lines=21> */
.L_x_1347:
[----:B------:R-:W-:Y:S05]  /*bf80*/  BSYNC B0 ;  /* 0x0000000000007941 */ /* 0x000fea0003800000 */
.L_x_1346:
[----:B------:R-:W-:-:S05]  /*bf90*/  LOP3.LUT R5, R0, R5, RZ, 0xfc, !PT ;  /* 0x0000000500057212 */ /* 0x000fca00078efcff */
[----:B------:R-:W-:Y:S01]  /*bfa0*/  STG.E.U8 [R2.64], R5 ;  /* 0x0000000502007986 */ /* 0x000fe2000c101124 */
[----:B------:R-:W-:Y:S05]  /*bfb0*/  EXIT ;  /* 0x000000000000794d */ /* 0x000fea0003800000 */
.L_x_1345:
        /* <DEDUP_REMOVED lines=13> */
.L_x_1349:
[----:B------:R-:W-:Y:S01]  /*c090*/  IMAD.MOV.U32 R0, RZ, RZ, 0x7f ;  /* 0x0000007fff007424 */ /* 0x000fe200078e00ff */
[----:B------:R-:W-:-:S04]  /*c0a0*/  ISETP.GT.U32.AND P0, PT, R4, 0x7f800000, PT ;  /* 0x7f8000000400780c */ /* 0x000fc80003f04070 */
[----:B------:R-:W-:-:S04]  /*c0b0*/  SEL R0, R0, 0x7c, P0 ;  /* 0x0000007c00007807 */ /* 0x000fc80000000000 */
.L_x_1350:
[----:B------:R-:W-:Y:S05]  /*c0c0*/  BSYNC B0 ;  /* 0x0000000000007941 */ /* 0x000fea0003800000 */
.L_x_1348:
[----:B------:R-:W-:-:S04]  /*c0d0*/  LOP3.LUT R4, R23, 0x80000000, RZ, 0xc0, !PT ;  /* 0x8000000017047812 */ /* 0x000fc800078ec0ff */
[----:B------:R-:W-:-:S04]  /*c0e0*/  SHF.R.U32.HI R5, RZ, 0x18, R4 ;  /* 0x00000018ff057819 */ /* 0x000fc80000011604 */
[----:B------:R-:W-:-:S05]  /*c0f0*/  LOP3.LUT R5, R0, R5, RZ, 0xfc, !PT ;  /* 0x0000000500057212 */ /* 0x000fca00078efcff */
[----:B------:R-:W-:Y:S01]  /*c100*/  STG.E.U8 [R2.64], R5 ;  /* 0x0000000502007986 */ /* 0x000fe2000c101124 */
[----:B------:R-:W-:Y:S05]  /*c110*/  EXIT ;  /* 0x000000000000794d */ /* 0x000fea0003800000 */
.L_x_1344:
[----:B------:R-:W-:Y:S01]  /*c120*/  STG.E.U16 [R2.64], R23 ;  /* 0x0000001702007986 */ /* 0x000fe2000c101524 */
[----:B------:R-:W-:Y:S05]  /*c130*/  EXIT ;  /* 0x000000000000794d */ /* 0x000fea0003800000 */
.L_x_1341:
        /* <DEDUP_REMOVED lines=12> */
.L_x_1353:
        /* <DEDUP_REMOVED lines=17> */
.L_x_1356:
[----:B------:R-:W-:-:S04]  /*c310*/  LOP3.LUT R0, R23, 0x80000000, RZ, 0xc0, !PT ;  /* 0x8000000017007812 */ /* 0x000fc800078ec0ff */
[----:B------:R-:W-:-:S04]  /*c320*/  SHF.R.U32.HI R5, RZ, 0x18, R0 ;  /* 0x00000018ff057819 */ /* 0x000fc80000011600 */
[----:B------:R-:W-:-:S04]  /*c330*/  LOP3.LUT R4, R4, R5, RZ, 0xfc, !PT ;  /* 0x0000000504047212 */ /* 0x000fc800078efcff */
[----:B------:R-:W-:Y:S02]  /*c340*/  PRMT R0, R4, 0x7610, R0 ;  /* 0x0000761004007816 */ /* 0x000fe40000000000 */
.L_x_1355:
[----:B------:R-:W-:Y:S05]  /*c350*/  BSYNC B0 ;  /* 0x0000000000007941 */ /* 0x000fea0003800000 */
.L_x_1354:
[----:B------:R-:W-:Y:S01]  /*c360*/  STG.E.U8 [R2.64], R0 ;  /* 0x0000000002007986 */ /* 0x000fe2000c101124 */
[----:B------:R-:W-:Y:S05]  /*c370*/  EXIT ;  /* 0x000000000000794d */ /* 0x000fea0003800000 */
.L_x_1352:
        /* <DEDUP_REMOVED lines=17> */
.L_x_1359:
[----:B------:R-:W-:-:S04]  /*c490*/  LOP3.LUT R0, R23, 0x80000000, RZ, 0xc0, !PT ;  /* 0x8000000017007812 */ /* 0x000fc800078ec0ff */
[----:B------:R-:W-:-:S04]  /*c4a0*/  SHF.R.U32.HI R5, RZ, 0x18, R0 ;  /* 0x00000018ff057819 */ /* 0x000fc80000011600 */
[----:B------:R-:W-:-:S04]  /*c4b0*/  LOP3.LUT R4, R4, R5, RZ, 0xfc, !PT ;  /* 0x0000000504047212 */ /* 0x000fc800078efcff */
[----:B------:R-:W-:Y:S02]  /*c4c0*/  PRMT R0, R4, 0x7610, R0 ;  /* 0x0000761004007816 */ /* 0x000fe40000000000 */
.L_x_1358:
[----:B------:R-:W-:Y:S05]  /*c4d0*/  BSYNC B0 ;  /* 0x0000000000007941 */ /* 0x000fea0003800000 */
.L_x_1357:
[----:B------:R-:W-:Y:S01]  /*c4e0*/  STG.E.U8 [R2.64], R0 ;  /* 0x0000000002007986 */ /* 0x000fe2000c101124 */
[----:B------:R-:W-:Y:S05]  /*c4f0*/  EXIT ;  /* 0x000000000000794d */ /* 0x000fea0003800000 */
.L_x_1351:
        /* <DEDUP_REMOVED lines=22> */
.L_x_1334:
        /* <DEDUP_REMOVED lines=20> */
.L_x_1361:
[----:B------:R-:W-:-:S06]  /*c7a0*/  PRMT R4, RZ, 0x5410, R23 ;  /* 0x00005410ff047816 */ /* 0x000fcc0000000017 */
[----:B------:R-:W0:Y:S02]  /*c7b0*/  F2I.U64.TRUNC R4, R4 ;  /* 0x0000000400047311 */ /* 0x000e24000020d800 */
[----:B0-----:R-:W-:Y:S01]  /*c7c0*/  STG.E.64 [R2.64], R4 ;  /* 0x0000000402007986 */ /* 0x001fe2000c101b24 */
[----:B------:R-:W-:Y:S05]  /*c7d0*/  EXIT ;  /* 0x000000000000794d */ /* 0x000fea0003800000 */
.L_x_1360:
[----:B------:R-:W-:-:S06]  /*c7e0*/  PRMT R23, RZ, 0x5410, R23 ;  /* 0x00005410ff177816 */ /* 0x000fcc0000000017 */
[----:B------:R-:W0:Y:S02]  /*c7f0*/  F2I.FTZ.U32.TRUNC.NTZ R23, R23 ;  /* 0x0000001700177305 */ /* 0x000e24000021f000 */
[----:B0-----:R-:W-:Y:S01]  /*c800*/  STG.E [R2.64], R23 ;  /* 0x0000001702007986 */ /* 0x001fe2000c101924 */
[----:B------:R-:W-:Y:S05]  /*c810*/  EXIT ;  /* 0x000000000000794d */ /* 0x000fea0003800000 */
.L_x_1362:
        /* <DEDUP_REMOVED lines=14> */
.L_x_39947:


//--------------------- .text._ZN2at6native18elementwise_kernelILi128ELi4EZNS0_22gpu_kernel_impl_nocastINS0_13BinaryFunctorIN3c108BFloat16ES5_S5_ZZZNS0_16fmin_kernel_cudaERNS_18TensorIteratorBaseEENKUlvE_clEvENKUlvE2_clEvEUlS5_S5_E_EEEEvS7_RKT_EUliE_EEviT1_ --------------------------
	.section	.text._ZN2at6native18elementwise_kernelILi128ELi4EZNS0_22gpu_kernel_impl_nocastINS0_13BinaryFunctorIN3c108BFloat16ES5_S5_ZZZNS0_16fmin_kernel_cudaERNS_18TensorIteratorBaseEENKUlvE_clEvENKUlvE2_clEvEUlS5_S5_E_EEEEvS7_RKT_EUliE_EEviT1_,"ax",@progbits
	.sectioninfo	@"SHI_REGISTERS=12"
	.align	128
        .global         _ZN2at6native18elementwise_kernelILi128ELi4EZNS0_22gpu_kernel_impl_nocastINS0_13BinaryFunctorIN3c108BFloat16ES5_S5_ZZZNS0_16fmin_kernel_cudaERNS_18TensorIteratorBaseEENKUlvE_clEvENKUlvE2_clEvEUlS5_S5_E_EEEEvS7_RKT_EUliE_EEviT1_
        .type           _ZN2at6native18elementwise_kernelILi128ELi4EZNS0_22gpu_kernel_impl_nocastINS0_13BinaryFunctorIN3c108BFloat16ES5_S5_ZZZNS0_16fmin_kernel_cudaERNS_18TensorIteratorBaseEENKUlvE_clEvENKUlvE2_clEvEUlS5_S5_E_EEEEvS7_RKT_EUliE_EEviT1_,@function
        .size           _ZN2at6native18elementwise_kernelILi128ELi4EZNS0_22gpu_kernel_impl_nocastINS0_13BinaryFunctorIN3c108BFloat16ES5_S5_ZZZNS0_16fmin_kernel_cudaERNS_18TensorIteratorBaseEENKUlvE_clEvENKUlvE2_clEvEUlS5_S5_E_EEEEvS7_RKT_EUliE_EEviT1_,(.L_x_39948 - _ZN2at6native18elementwise_kernelILi128ELi4EZNS0_22gpu_kernel_impl_nocastINS0_13BinaryFunctorIN3c108BFloat16ES5_S5_ZZZNS0_16fmin_kernel_cudaERNS_18TensorIteratorBaseEENKUlvE_clEvENKUlvE2_clEvEUlS5_S5_E_EEEEvS7_RKT_EUliE_EEviT1_)
        .other          _ZN2at6native18elementwise_kernelILi128ELi4EZNS0_22gpu_kernel_impl_nocastINS0_13BinaryFunctorIN3c108BFloat16ES5_S5_ZZZNS0_16fmin_kernel_cudaERNS_18TensorIteratorBaseEENKUlvE_clEvENKUlvE2_clEvEUlS5_S5_E_EEEEvS7_RKT_EUliE_EEviT1_,@"STO_CUDA_ENTRY STV_DEFAULT"
_ZN2at6native18elementwise_kernelILi128ELi4EZNS0_22gpu_kernel_impl_nocastINS0_13BinaryFunctorIN3c108BFloat16ES5_S5_ZZZNS0_16fmin_kernel_cudaERNS_18TensorIteratorBaseEENKUlvE_clEvENKUlvE2_clEvEUlS5_S5_E_EEEEvS7_RKT_EUliE_EEviT1_:
.text._ZN2at6native18elementwise_kernelILi128ELi4EZNS0_22gpu_kernel_impl_nocastINS0_13BinaryFunctorIN3c108BFloat16ES5_S5_ZZZNS0_16fmin_kernel_cudaERNS_18TensorIteratorBaseEENKUlvE_clEvENKUlvE2_clEvEUlS5_S5_E_EEEEvS7_RKT_EUliE_EEviT1_:
        /* <DEDUP_REMOVED lines=9> */
[----:B------:R-:W-:Y:S01]  /*0090*/  HFMA2.MMA R4, -RZ, RZ, 0, 0 ;  /* 0x00000000ff047435 */ /* 0x000fe200000001ff */
[----:B------:R-:W-:-:S11]  /*00a0*/  CS2R R2, SRZ ;  /* 0x0000000000027805 */ /* 0x000fd6000001ff00 */
        /* <DEDUP_REMOVED lines=244> */
[C---:B------:R-:W-:Y:S02]  /*0ff0*/  IMAD R4, R7.reuse, c[0x0][0x3b0], R4 ;  /* 0x0000ec0007047a24 */ /* 0x040fe400078e0204 */
[----:B------:R-:W-:Y:S02]  /*1000*/  IMAD R3, R7, c[0x0][0x3b4], R3 ;  /* 0x0000ed0007037a24 */ /* 0x000fe400078e0203 */
[----:B------:R-:W-:-:S04]  /*1010*/  @P0 IMAD R9, R5, c[0x0][0x28c], R9 ;  /* 0x0000a30005090a24 */ /* 0x000fc800078e0209 */
[C---:B------:R-:W-:Y:S02]  /*1020*/  @P0 IMAD R2, R9.reuse, c[0x0][0x3b8], R2 ;  /* 0x0000ee0009020a24 */ /* 0x040fe400078e0202 */
[C---:B------:R-:W-:Y:S02]  /*1030*/  @P0 IMAD R4, R9.reuse, c[0x0][0x3bc], R4 ;  /* 0x0000ef0009040a24 */ /* 0x040fe400078e0204 */
[----:B------:R-:W-:-:S03]  /*1040*/  @P0 IMAD R3, R9, c[0x0][0x3c0], R3 ;  /* 0x0000f00009030a24 */ /* 0x000fc600078e0203 */
.L_x_1365:
[----:B------:R-:W-:Y:S02]  /*1050*/  IADD3 R4, P0, R4, c[0x0][0x3d0], RZ ;  /* 0x0000f40004047a10 */ /* 0x000fe40007f1e0ff */
[----:B------:R-:W-:Y:S02]  /*1060*/  IADD3 R6, P1, R3, c[0x0][0x3d8], RZ ;  /* 0x0000f60003067a10 */ /* 0x000fe40007f3e0ff */
[----:B------:R-:W-:Y:S02]  /*1070*/  IADD3.X R5, RZ, c[0x0][0x3d4], RZ, P0, !PT ;  /* 0x0000f500ff057a10 */ /* 0x000fe400007fe4ff */
[----:B------:R-:W-:-:S03]  /*1080*/  IADD3.X R7, RZ, c[0x0][0x3dc], RZ, P1, !PT ;  /* 0x0000f700ff077a10 */ /* 0x000fc60000ffe4ff */
[----:B------:R-:W2:Y:S04]  /*1090*/  LDG.E.U16 R4, [R4.64] ;  /* 0x0000000404047981 */ /* 0x000ea8000c1e1500 */
[----:B------:R-:W3:Y:S01]  /*10a0*/  LDG.E.U16 R6, [R6.64] ;  /* 0x0000000406067981 */ /* 0x000ee2000c1e1500 */
[----:B------:R-:W-:Y:S02]  /*10b0*/  IADD3 R2, P0, R2, c[0x0][0x3c8], RZ ;  /* 0x0000f20002027a10 */ /* 0x000fe40007f1e0ff */
[----:B------:R-:W-:Y:S02]  /*10c0*/  IADD3 R0, R0, 0x80, RZ ;  /* 0x0000008000007810 */ /* 0x000fe40007ffe0ff */
[----:B--2---:R-:W-:Y:S02]  /*10d0*/  PRMT R4, RZ, 0x5410, R4 ;  /* 0x00005410ff047816 */ /* 0x004fe40000000004 */
[----:B---3--:R-:W-:-:S04]  /*10e0*/  PRMT R3, RZ, 0x5410, R6 ;  /* 0x00005410ff037816 */ /* 0x008fc80000000006 */
[----:B------:R-:W-:-:S04]  /*10f0*/  FMNMX.FTZ R3, R4, R3, PT ;  /* 0x0000000304037209 */ /* 0x000fc80003810000 */
[----:B------:R-:W-:Y:S02]  /*1100*/  F2FP.BF16.PACK_AB R5, RZ, R3 ;  /* 0x00000003ff05723e */ /* 0x000fe400000010ff */
[----:B------:R-:W-:-:S05]  /*1110*/  IADD3.X R3, RZ, c[0x0][0x3cc], RZ, P0, !PT ;  /* 0x0000f300ff037a10 */ /* 0x000fca00007fe4ff */
[----:B------:R0:W-:Y:S02]  /*1120*/  STG.E.U16 [R2.64], R5 ;  /* 0x0000000502007986 */ /* 0x0001e4000c101504 */
.L_x_1364:
[----:B------:R-:W-:Y:S05]  /*1130*/  BSYNC B0 ;  /* 0x0000000000007941 */ /* 0x000fea0003800000 */
.L_x_1363:
[----:B------:R-:W-:Y:S01]  /*1140*/  ISETP.GE.AND P0, PT, R0, c[0x0][0x160], PT ;  /* 0x0000580000007a0c */ /* 0x000fe20003f06270 */
[----:B------:R-:W-:-:S12]  /*1150*/  BSSY B0, `(.L_x_1366) ;  /* 0x000021a000007945 */ /* 0x000fd80003800000 */
[----:B------:R-:W-:Y:S05]  /*1160*/  @P0 BRA `(.L_x_1367) ;  /* 0x0000218000000947 */ /* 0x000fea0003800000 */
[----:B------:R-:W-:Y:S01]  /*1170*/  ISETP.NE.AND P0, PT, RZ, c[0x0][0x168], PT ;  /* 0x00005a00ff007a0c */ /* 0x000fe20003f05270 */
[----:B------:R-:W-:Y:S01]  /*1180*/  HFMA2.MMA R4, -RZ, RZ, 0, 0 ;  /* 0x00000000ff047435 */ /* 0x000fe200000001ff */
[----:B0-----:R-:W-:-:S11]  /*1190*/  CS2R R2, SRZ ;  /* 0x0000000000027805 */ /* 0x001fd6000001ff00 */
        /* <DEDUP_REMOVED lines=250> */
.L_x_1368:
        /* <DEDUP_REMOVED lines=12> */
[----:B------:R-:W-:Y:S02]  /*2200*/  IADD3.X R3, RZ, c[0x0][0x3cc], RZ, P0, !PT ;  /* 0x0000f300ff037a10 */ /* 0x000fe400007fe4ff */
[----:B------:R-:W-:-:S03]  /*2210*/  ISETP.GE.AND P0, PT, R0, c[0x0][0x160], PT ;  /* 0x0000580000007a0c */ /* 0x000fc60003f06270 */
[----:B------:R0:W-:Y:S10]  /*2220*/  STG.E.U16 [R2.64], R5 ;  /* 0x0000000502007986 */ /* 0x0001f4000c101504 */
        /* <DEDUP_REMOVED lines=254> */
.L_x_1369:
        /* <DEDUP_REMOVED lines=14> */
.L_x_1367:
[----:B------:R-:W-:Y:S05]  /*32f0*/  BSYNC B0 ;  /* 0x0000000000007941 */ /* 0x000fea0003800000 */
.L_x_1366:
[----:B------:R-:W-:-:S13]  /*3300*/  ISETP.GE.AND P0, PT, R0, c[0x0][0x160], PT ;  /* 0x0000580000007a0c */ /* 0x000fda0003f06270 */
[----:B------:R-:W-:Y:S05]  /*3310*/  @P0 EXIT ;  /* 0x000000000000094d */ /* 0x000fea0003800000 */
        /* <DEDUP_REMOVED lines=245> */
[C---:B------:R-:W-:Y:S01]  /*4270*/  IMAD R2, R7.reuse, c[0x0][0x3ac], R2 ;  /* 0x0000eb0007027a24 */ /* 0x040fe200078e0202 */
[----:B------:R-:W-:Y:S01]  /*4280*/  @P0 IADD3 R5, -R0, RZ, RZ ;  /* 0x000000ff00050210 */ /* 0x000fe20007ffe1ff */
[C---:B------:R-:W-:Y:S02]  /*4290*/  IMAD R4, R7.reuse, c[0x0][0x3b0], R4 ;  /* 0x0000ec0007047a24 */ /* 0x040fe400078e0204 */
[----:B------:R-:W-:Y:S02]  /*42a0*/  IMAD R3, R7, c[0x0][0x3b4], R3 ;  /* 0x0000ed0007037a24 */ /* 0x000fe400078e0203 */
[----:B------:R-:W-:-:S04]  /*42b0*/  @P0 IMAD R9, R5, c[0x0][0x28c], R9 ;  /* 0x0000a30005090a24 */ /* 0x000fc800078e0209 */
[C---:B------:R-:W-:Y:S02]  /*42c0*/  @P0 IMAD R2, R9.reuse, c[0x0][0x3b8], R2 ;  /* 0x0000ee0009020a24 */ /* 0x040fe400078e0202 */
[C---:B------:R-:W-:Y:S02]  /*42d0*/  @P0 IMAD R4, R9.reuse, c[0x0][0x3bc], R4 ;  /* 0x0000ef0009040a24 */ /* 0x040fe400078e0204 */
[----:B------:R-:W-:-:S03]  /*42e0*/  @P0 IMAD R3, R9, c[0x0][0x3c0], R3 ;  /* 0x0000f00009030a24 */ /* 0x000fc600078e0203 */
.L_x_1370:
[----:B------:R-:W-:Y:S02]  /*42f0*/  IADD3 R4, P0, R4, c[0x0][0x3d0], RZ ;  /* 0x0000f40004047a10 */ /* 0x000fe40007f1e0ff */
[----:B------:R-:W-:Y:S02]  /*4300*/  IADD3 R6, P1, R3, c[0x0][0x3d8], RZ ;  /* 0x0000f60003067a10 */ /* 0x000fe40007f3e0ff */
[----:B------:R-:W-:Y:S02]  /*4310*/  IADD3.X R5, RZ, c[0x0][0x3d4], RZ, P0, !PT ;  /* 0x0000f500ff057a10 */ /* 0x000fe400007fe4ff */
[----:B------:R-:W-:-:S03]  /*4320*/  IADD3.X R7, RZ, c[0x0][0x3dc], RZ, P1, !PT ;  /* 0x0000f700ff077a10 */ /* 0x000fc60000ffe4ff */
[----:B------:R-:W2:Y:S04]  /*4330*/  LDG.E.U16 R4, [R4.64] ;  /* 0x0000000404047981 */ /* 0x000ea8000c1e1500 */
[----:B------:R-:W3:Y:S01]  /*4340*/  LDG.E.U16 R6, [R6.64] ;  /* 0x0000000406067981 */ /* 0x000ee2000c1e1500 */
[----:B------:R-:W-:Y:S02]  /*4350*/  IADD3 R2, P0, R2, c[0x0][0x3c8], RZ ;  /* 0x0000f20002027a10 */ /* 0x000fe40007f1e0ff */
[----:B--2---:R-:W-:Y:S02]  /*4360*/  PRMT R4, RZ, 0x5410, R4 ;  /* 0x00005410ff047816 */ /* 0x004fe40000000004 */
[----:B---3--:R-:W-:-:S04]  /*4370*/  PRMT R3, RZ, 0x5410, R6 ;  /* 0x00005410ff037816 */ /* 0x008fc80000000006 */
[----:B------:R-:W-:-:S04]  /*4380*/  FMNMX.FTZ R3, R4, R3, PT ;  /* 0x0000000304037209 */ /* 0x000fc80003810000 */
[----:B------:R-:W-:Y:S02]  /*4390*/  F2FP.BF16.PACK_AB R0, RZ, R3 ;  /* 0x00000003ff00723e */ /* 0x000fe400000010ff */
[----:B------:R-:W-:-:S05]  /*43a0*/  IADD3.X R3, RZ, c[0x0][0x3cc], RZ, P0, !PT ;  /* 0x0000f300ff037a10 */ /* 0x000fca00007fe4ff */
[----:B------:R-:W-:Y:S01]  /*43b0*/  STG.E.U16 [R2.64], R0 ;  /* 0x0000000002007986 */ /* 0x000fe2000c101504 */
[----:B------:R-:W-:Y:S05]  /*43c0*/  EXIT ;  /* 0x000000000000794d */ /* 0x000fea0003800000 */
.L_x_1371:
        /* <DEDUP_REMOVED lines=11> */
.L_x_39948:


//--------------------- .text._ZN2at6native27unrolled_elementwise_kernelINS0_13BinaryFunctorIN3c108BFloat16ES4_S4_ZZZNS0_16fmin_kernel_cudaERNS_18TensorIteratorBaseEENKUlvE_clEvENKUlvE2_clEvEUlS4_S4_E_EESt5arrayIPcLm3EELi4E23TrivialOffsetCalculatorILi2EjESE_ILi1EjENS0_6memory15LoadWithoutCastENSH_16StoreWithoutCastEEEviT_T0_T2_T3_T4_T5_ --------------------------
	.section	.text._ZN2at6native27unrolled_elementwise_kernelINS0_13BinaryFunctorIN3c108BFloat16ES4_S4_ZZZNS0_16fmin_kernel_cudaERNS_18TensorIteratorBaseEENKUlvE_clEvENKUlvE2_clEvEUlS4_S4_E_EESt5arrayIPcLm3EELi4E23TrivialOffsetCalculatorILi2EjESE_ILi1EjENS0_6memory15LoadWithoutCastENSH_16StoreWithoutCastEEEviT_T0_T2_T3_T4_T5_,"ax",@progbits
	.sectioninfo	@"SHI_REGISTERS=26"
	.align	128
        .global         _ZN2at6native27unrolled_elementwise_kernelINS0_13BinaryFunctorIN3c108BFloat16ES4_S4_ZZZNS0_16fmin_kernel_cudaERNS_18TensorIteratorBaseEENKUlvE_clEvENKUlvE2_clEvEUlS4_S4_E_EESt5arrayIPcLm3EELi4E23TrivialOffsetCalculatorILi2EjESE_ILi1EjENS0_6memory15LoadWithoutCastENSH_16StoreWithoutCastEEEviT_T0_T2_T3_T4_T5_
        .type           _ZN2at6native27unrolled_elementwise_kernelINS0_13BinaryFunctorIN3c108BFloat16ES4_S4_ZZZNS0_16fmin_kernel_cudaERNS_18TensorIteratorBaseEENKUlvE_clEvENKUlvE2_clEvEUlS4_S4_E_EESt5arrayIPcLm3EELi4E23TrivialOffsetCalculatorILi2EjESE_ILi1EjENS0_6memory15LoadWithoutCastENSH_16StoreWithoutCastEEEviT_T0_T2_T3_T4_T5_,@function
        .size           _ZN2at6native27unrolled_elementwise_kernelINS0_13BinaryFunctorIN3c108BFloat16ES4_S4_ZZZNS0_16fmin_kernel_cudaERNS_18TensorIteratorBaseEENKUlvE_clEvENKUlvE2_clEvEUlS4_S4_E_EESt5arrayIPcLm3EELi4E23TrivialOffsetCalculatorILi2EjESE_ILi1EjENS0_6memory15LoadWithoutCastENSH_16StoreWithoutCastEEEviT_T0_T2_T3_T4_T5_,(.L_x_39949 - _ZN2at6native27unrolled_elementwise_kernelINS0_13BinaryFunctorIN3c108BFloat16ES4_S4_ZZZNS0_16fmin_kernel_cudaERNS_18TensorIteratorBaseEENKUlvE_clEvENKUlvE2_clEvEUlS4_S4_E_EESt5arrayIPcLm3EELi4E23TrivialOffsetCalculatorILi2EjESE_ILi1EjENS0_6memory15LoadWithoutCastENSH_16StoreWithoutCastEEEviT_T0_T2_T3_T4_T5_)
        .other          _ZN2at6native27unrolled_elementwise_kernelINS0_13BinaryFunctorIN3c108BFloat16ES4_S4_ZZZNS0_16fmin_kernel_cudaERNS_18TensorIteratorBaseEENKUlvE_clEvENKUlvE2_clEvEUlS4_S4_E_EESt5arrayIPcLm3EELi4E23TrivialOffsetCalculatorILi2EjESE_ILi1EjENS0_6memory15LoadWithoutCastENSH_16StoreWithoutCastEEEviT_T0_T2_T3_T4_T5_,@"STO_CUDA_ENTRY STV_DEFAULT"
_ZN2at6native27unrolled_elementwise_kernelINS0_13BinaryFunctorIN3c108BFloat16ES4_S4_ZZZNS0_16fmin_kernel_cudaERNS_18TensorIteratorBaseEENKUlvE_clEvENKUlvE2_clEvEUlS4_S4_E_EESt5arrayIPcLm3EELi4E23TrivialOffsetCalculatorILi2EjESE_ILi1EjENS0_6memory15LoadWithoutCastENSH_16StoreWithoutCastEEEviT_T0_T2_T3_T4_T5_:
.text._ZN2at6native27unrolled_elementwise_kernelINS0_13BinaryFunctorIN3c108BFloat16ES4_S4_ZZZNS0_16fmin_kernel_cudaERNS_18TensorIteratorBaseEENKUlvE_clEvENKUlvE2_clEvEUlS4_S4_E_EESt5arrayIPcLm3EELi4E23TrivialOffsetCalculatorILi2EjESE_ILi1EjENS0_6memory15LoadWithoutCastENSH_16StoreWithoutCastEEEviT_T0_T2_T3_T4_T5_:
        /* <DEDUP_REMOVED lines=13> */
[----:B------:R-:W-:Y:S01]  /*00d0*/  @!P0 IMAD.WIDE.U32 R8, R10, R11, c[0x0][0x170] ;  /* 0x00005c000a088625 */ /* 0x000fe200078e000b */
[----:B------:R-:W-:-:S03]  /*00e0*/  PRMT R7, RZ, 0x7610, R7 ;  /* 0x00007610ff077816 */ /* 0x000fc60000000007 */
[----:B------:R-:W-:Y:S01]  /*00f0*/  @!P0 IMAD.WIDE.U32 R10, R10, R11, c[0x0][0x178] ;  /* 0x00005e000a0a8625 */ /* 0x000fe200078e000b */
[----:B------:R-:W-:Y:S01]  /*0100*/  PRMT R5, RZ, 0x7610, R5 ;  /* 0x00007610ff057816 */ /* 0x000fe20000000005 */
[----:B------:R0:W2:Y:S01]  /*0110*/  @!P0 LDG.E.U16 R4, [R8.64] ;  /* 0x0000000408048981 */ /* 0x0000a2000c1e1500 */
[----:B------:R-:W-:-:S03]  /*0120*/  PRMT R6, RZ, 0x7610, R6 ;  /* 0x00007610ff067816 */ /* 0x000fc60000000006 */
[----:B------:R1:W3:Y:S02]  /*0130*/  @!P0 LDG.E.U16 R7, [R10.64] ;  /* 0x000000040a078981 */ /* 0x0002e4000c1e1500 */
[----:B------:R-:W-:Y:S01]  /*0140*/  @!P1 IMAD R14, R0, 0x200, R17 ;  /* 0x00000200000e9824 */ /* 0x000fe200078e0211 */
[----:B------:R-:W-:Y:S01]  /*0150*/  @!P1 IADD3 R17, R17, 0x80, RZ ;  /* 0x0000008011119810 */ /* 0x000fe20007ffe0ff */
[----:B------:R-:W-:-:S03]  /*0160*/  @!P1 IMAD.MOV.U32 R15, RZ, RZ, 0x2 ;  /* 0x00000002ff0f9424 */ /* 0x000fc600078e00ff */
[----:B------:R-:W-:Y:S01]  /*0170*/  ISETP.GE.AND P3, PT, R17, R2, PT ;  /* 0x000000021100720c */ /* 0x000fe20003f66270 */
[----:B------:R-:W-:-:S04]  /*0180*/  @!P1 IMAD.WIDE.U32 R12, R14, R15, c[0x0][0x170] ;  /* 0x00005c000e0c9625 */ /* 0x000fc800078e000f */
[----:B------:R-:W-:Y:S01]  /*0190*/  @!P1 IMAD.WIDE.U32 R14, R14, R15, c[0x0][0x178] ;  /* 0x00005e000e0e9625 */ /* 0x000fe200078e000f */
[----:B------:R4:W3:Y:S04]  /*01a0*/  @!P1 LDG.E.U16 R5, [R12.64] ;  /* 0x000000040c059981 */ /* 0x0008e8000c1e1500 */
[----:B------:R1:W3:Y:S03]  /*01b0*/  @!P1 LDG.E.U16 R6, [R14.64] ;  /* 0x000000040e069981 */ /* 0x0002e6000c1e1500 */
[----:B------:R-:W-:Y:S02]  /*01c0*/  @!P3 IMAD R20, R0, 0x200, R17 ;  /* 0x000002000014b824 */ /* 0x000fe400078e0211 */
[----:B------:R-:W-:Y:S01]  /*01d0*/  @!P3 IMAD.MOV.U32 R21, RZ, RZ, 0x2 ;  /* 0x00000002ff15b424 */ /* 0x000fe200078e00ff */
[----:B0-----:R-:W-:-:S02]  /*01e0*/  PRMT R8, RZ, 0x7610, R8 ;  /* 0x00007610ff087816 */ /* 0x001fc40000000008 */
[----:B------:R-:W-:Y:S01]  /*01f0*/  PRMT R9, RZ, 0x7610, R9 ;  /* 0x00007610ff097816 */ /* 0x000fe20000000009 */
[----:B------:R-:W-:-:S04]  /*0200*/  @!P3 IMAD.WIDE.U32 R18, R20, R21, c[0x0][0x170] ;  /* 0x00005c001412b625 */ /* 0x000fc800078e0015 */
[----:B------:R-:W-:Y:S01]  /*0210*/  @!P3 IMAD.WIDE.U32 R20, R20, R21, c[0x0][0x178] ;  /* 0x00005e001414b625 */ /* 0x000fe200078e0015 */
[----:B------:R0:W3:Y:S04]  /*0220*/  @!P3 LDG.E.U16 R8, [R18.64] ;  /* 0x000000041208b981 */ /* 0x0000e8000c1e1500 */
[----:B------:R0:W3:Y:S01]  /*0230*/  @!P3 LDG.E.U16 R9, [R20.64] ;  /* 0x000000041409b981 */ /* 0x0000e2000c1e1500 */
[----:B------:R-:W-:-:S04]  /*0240*/  @!P3 IADD3 R17, R17, 0x80, RZ ;  /* 0x000000801111b810 */ /* 0x000fc80007ffe0ff */
[----:B------:R-:W-:Y:S01]  /*0250*/  ISETP.GE.AND P2, PT, R17, R2, PT ;  /* 0x000000021100720c */ /* 0x000fe20003f46270 */
[----:B----4-:R-:W-:Y:S01]  /*0260*/  IMAD.MOV.U32 R13, RZ, RZ, R3 ;  /* 0x000000ffff0d7224 */ /* 0x010fe200078e0003 */
[----:B-1----:R-:W-:Y:S02]  /*0270*/  PRMT R10, RZ, 0x7610, R10 ;  /* 0x00007610ff0a7816 */ /* 0x002fe4000000000a */
[----:B------:R-:W-:-:S09]  /*0280*/  PRMT R11, RZ, 0x7610, R11 ;  /* 0x00007610ff0b7816 */ /* 0x000fd2000000000b */
[----:B------:R-:W-:Y:S02]  /*0290*/  @!P2 IMAD R16, R0, 0x200, R17 ;  /* 0x000002000010a824 */ /* 0x000fe400078e0211 */
[----:B------:R-:W-:Y:S01]  /*02a0*/  @!P2 IMAD.MOV.U32 R17, RZ, RZ, 0x2 ;  /* 0x00000002ff11a424 */ /* 0x000fe200078e00ff */
[----:B------:R-:W-:-:S03]  /*02b0*/  IADD3 R23, R13, 0x80, RZ ;  /* 0x000000800d177810 */ /* 0x000fc60007ffe0ff */
[----:B------:R-:W-:-:S04]  /*02c0*/  @!P2 IMAD.WIDE.U32 R14, R16, R17, c[0x0][0x170] ;  /* 0x00005c00100ea625 */ /* 0x000fc800078e0011 */
[----:B------:R-:W-:Y:S01]  /*02d0*/  @!P2 IMAD.WIDE.U32 R16, R16, R17, c[0x0][0x178] ;  /* 0x00005e001010a625 */ /* 0x000fe200078e0011 */
[----:B------:R1:W5:Y:S04]  /*02e0*/  @!P2 LDG.E.U16 R10, [R14.64] ;  /* 0x000000040e0aa981 */ /* 0x000368000c1e1500 */
[----:B------:R1:W5:Y:S01]  /*02f0*/  @!P2 LDG.E.U16 R11, [R16.64] ;  /* 0x00000004100ba981 */ /* 0x000362000c1e1500 */
[----:B------:R-:W-:Y:S01]  /*0300*/  ISETP.GE.AND P2, PT, R23, R2, PT ;  /* 0x000000021700720c */ /* 0x000fe20003f46270 */
[----:B------:R-:W-:Y:S02]  /*0310*/  @!P0 IMAD R3, R0, 0x200, R3 ;  /* 0x0000020000038824 */ /* 0x000fe400078e0203 */
[----:B------:R-:W-:Y:S01]  /*0320*/  @!P0 IMAD.MOV.U32 R12, RZ, RZ, 0x2 ;  /* 0x00000002ff0c8424 */ /* 0x000fe200078e00ff */
[----:B0-----:R-:W-:-:S02]  /*0330*/  IADD3 R19, R13, 0x100, RZ ;  /* 0x000001000d137810 */ /* 0x001fc40007ffe0ff */
[----:B------:R-:W-:Y:S01]  /*0340*/  IADD3 R21, R13, 0x180, RZ ;  /* 0x000001800d157810 */ /* 0x000fe20007ffe0ff */
[----:B------:R-:W-:Y:S01]  /*0350*/  @!P0 IMAD.MOV.U32 R13, RZ, RZ, R23 ;  /* 0x000000ffff0d8224 */ /* 0x000fe200078e0017 */
[----:B------:R-:W-:-:S04]  /*0360*/  ISETP.GE.AND P3, PT, R19, R2, PT ;  /* 0x000000021300720c */ /* 0x000fc80003f66270 */
[-C--:B------:R-:W-:Y:S01]  /*0370*/  ISETP.GE.AND P4, PT, R13, R2.reuse, PT ;  /* 0x000000020d00720c */ /* 0x080fe20003f86270 */
[----:B------:R-:W-:Y:S01]  /*0380*/  BSSY B0, `(.L_x_1372) ;  /* 0x000001c000007945 */ /* 0x000fe20003800000 */
[----:B------:R-:W-:Y:S02]  /*0390*/  ISETP.GE.AND P1, PT, R21, R2, PT ;  /* 0x000000021500720c */ /* 0x000fe40003f26270 */
[----:B--2---:R-:W-:Y:S02]  /*03a0*/  @!P0 PRMT R4, RZ, 0x5410, R4 ;  /* 0x00005410ff048816 */ /* 0x004fe40000000004 */
[----:B---3--:R-:W-:-:S04]  /*03b0*/  @!P0 PRMT R7, RZ, 0x5410, R7 ;  /* 0x00005410ff078816 */ /* 0x008fc80000000007 */
[----:B------:R-:W-:-:S04]  /*03c0*/  @!P0 FMNMX.FTZ R4, R4, R7, PT ;  /* 0x0000000704048209 */ /* 0x000fc80003810000 */
[----:B------:R-:W-:Y:S02]  /*03d0*/  @!P0 F2FP.BF16.PACK_AB R7, RZ, R4 ;  /* 0x00000004ff07823e */ /* 0x000fe400000010ff */
[----:B------:R-:W-:Y:S02]  /*03e0*/  @!P2 PRMT R5, RZ, 0x5410, R5 ;  /* 0x00005410ff05a816 */ /* 0x000fe40000000005 */
[----:B------:R-:W-:-:S04]  /*03f0*/  @!P2 PRMT R6, RZ, 0x5410, R6 ;  /* 0x00005410ff06a816 */ /* 0x000fc80000000006 */
[----:B------:R-:W-:Y:S01]  /*0400*/  @!P2 FMNMX.FTZ R6, R5, R6, PT ;  /* 0x000000060506a209 */ /* 0x000fe20003810000 */
[----:B------:R-:W-:-:S05]  /*0410*/  @!P0 IMAD.WIDE.U32 R4, R3, R12, c[0x0][0x168] ;  /* 0x00005a0003048625 */ /* 0x000fca00078e000c */
[----:B------:R1:W-:Y:S01]  /*0420*/  @!P0 STG.E.U16 [R4.64], R7 ;  /* 0x0000000704008986 */ /* 0x0003e2000c101504 */
[----:B------:R-:W-:Y:S02]  /*0430*/  @!P3 PRMT R8, RZ, 0x5410, R8 ;  /* 0x00005410ff08b816 */ /* 0x000fe40000000008 */
[----:B------:R-:W-:-:S04]  /*0440*/  @!P3 PRMT R9, RZ, 0x5410, R9 ;  /* 0x00005410ff09b816 */ /* 0x000fc80000000009 */
[----:B------:R-:W-:Y:S02]  /*0450*/  @!P3 FMNMX.FTZ R8, R8, R9, PT ;  /* 0x000000090808b209 */ /* 0x000fe40003810000 */
[----:B------:R-:W-:Y:S02]  /*0460*/  @!P2 F2FP.BF16.PACK_AB R6, RZ, R6 ;  /* 0x00000006ff06a23e */ /* 0x000fe400000010ff */
[----:B------:R-:W-:Y:S01]  /*0470*/  @!P3 F2FP.BF16.PACK_AB R8, RZ, R8 ;  /* 0x00000008ff08b23e */ /* 0x000fe200000010ff */
[----:B------:R-:W-:Y:S05]  /*0480*/  @P4 BRA `(.L_x_1373) ;  /* 0x000000b000004947 */ /* 0x000fea0003800000 */
[----:B-1----:R-:W-:Y:S01]  /*0490*/  IMAD R4, R0, 0x200, R13 ;  /* 0x0000020000047824 */ /* 0x002fe200078e020d */
[----:B------:R-:W-:Y:S01]  /*04a0*/  IADD3 R13, R13, 0x80, RZ ;  /* 0x000000800d0d7810 */ /* 0x000fe20007ffe0ff */
[----:B------:R-:W-:Y:S01]  /*04b0*/  IMAD.MOV.U32 R7, RZ, RZ, 0x2 ;  /* 0x00000002ff077424 */ /* 0x000fe200078e00ff */
[----:B------:R-:W-:Y:S02]  /*04c0*/  PRMT R3, R6, 0x7610, R3 ;  /* 0x0000761006037816 */ /* 0x000fe40000000003 */
[----:B------:R-:W-:Y:S01]  /*04d0*/  ISETP.GE.AND P0, PT, R13, R2, PT ;  /* 0x000000020d00720c */ /* 0x000fe20003f06270 */
[----:B------:R-:W-:-:S05]  /*04e0*/  IMAD.WIDE.U32 R4, R4, R7, c[0x0][0x168] ;  /* 0x00005a0004047625 */ /* 0x000fca00078e0007 */
[----:B------:R0:W-:Y:S07]  /*04f0*/  STG.E.U16 [R4.64], R3 ;  /* 0x0000000304007986 */ /* 0x0001ee000c101504 */
[----:B------:R-:W-:Y:S01]  /*0500*/  @!P0 IMAD R12, R0, 0x200, R13 ;  /* 0x00000200000c8824 */ /* 0x000fe200078e020d */
[----:B------:R-:W-:-:S03]  /*0510*/  @!P0 IADD3 R13, R13, 0x80, RZ ;  /* 0x000000800d0d8810 */ /* 0x000fc60007ffe0ff */
[----:B------:R-:W-:-:S05]  /*0520*/  @!P0 IMAD.WIDE.U32 R6, R12, R7, c[0x0][0x168] ;  /* 0x00005a000c068625 */ /* 0x000fca00078e0007 */
[----:B------:R0:W-:Y:S02]  /*0530*/  @!P0 STG.E.U16 [R6.64], R8 ;  /* 0x0000000806008986 */ /* 0x0001e4000c101504 */
.L_x_1373:
[----:B-1----:R-:W-:Y:S05]  /*0540*/  BSYNC B0 ;  /* 0x0000000000007941 */ /* 0x002fea0003800000 */
.L_x_1372:
[----:B------:R-:W-:Y:S02]  /*0550*/  ISETP.GE.AND P0, PT, R13, R2, PT ;  /* 0x000000020d00720c */ /* 0x000fe40003f06270 */
[----:B-----5:R-:W-:Y:S02]  /*0560*/  @!P1 PRMT R10, RZ, 0x5410, R10 ;  /* 0x00005410ff0a9816 */ /* 0x020fe4000000000a */
[----:B------:R-:W-:-:S04]  /*0570*/  @!P1 PRMT R11, RZ, 0x5410, R11 ;  /* 0x00005410ff0b9816 */ /* 0x000fc8000000000b */
[----:B------:R-:W-:-:S04]  /*0580*/  @!P1 FMNMX.FTZ R10, R10, R11, PT ;  /* 0x0000000b0a0a9209 */ /* 0x000fc80003810000 */
[----:B------:R-:W-:Y:S01]  /*0590*/  @!P1 F2FP.BF16.PACK_AB R10, RZ, R10 ;  /* 0x0000000aff0a923e */ /* 0x000fe200000010ff */
[----:B------:R-:W-:Y:S06]  /*05a0*/  @P0 EXIT ;  /* 0x000000000000094d */ /* 0x000fec0003800000 */
[----:B------:R-:W-:Y:S02]  /*05b0*/  IMAD R2, R0, 0x200, R13 ;  /* 0x0000020000027824 */ /* 0x000fe400078e020d */
[----:B0-----:R-:W-:-:S04]  /*05c0*/  IMAD.MOV.U32 R3, RZ, RZ, 0x2 ;  /* 0x00000002ff037424 */ /* 0x001fc800078e00ff */
[----:B------:R-:W-:-:S05]  /*05d0*/  IMAD.WIDE.U32 R2, R2, R3, c[0x0][0x168] ;  /* 0x00005a0002027625 */ /* 0x000fca00078e0003 */
[----:B------:R-:W-:Y:S01]  /*05e0*/  STG.E.U16 [R2.64], R10 ;  /* 0x0000000a02007986 */ /* 0x000fe2000c101504 */
[----:B------:R-:W-:Y:S05]  /*05f0*/  EXIT ;  /* 0x000000000000794d */ /* 0x000fea0003800000 */
.L_x_1374:
        /* <DEDUP_REMOVED lines=16> */
.L_x_39949:


//--------------------- .text._ZN2at6native29vectorized_elementwise_kernelILi2ENS0_13BinaryFunctorIN3c108BFloat16ES4_S4_ZZZNS0_16fmin_kernel_cudaERNS_18TensorIteratorBaseEENKUlvE_clEvENKUlvE2_clEvEUlS4_S4_E_EESt5arrayIPcLm3EEEEviT0_T1_ --------------------------
	.section	.text._ZN2at6native29vectorized_elementwise_kernelILi2ENS0_13BinaryFunctorIN3c108BFloat16ES4_S4_ZZZNS0_16fmin_kernel_cudaERNS_18TensorIteratorBaseEENKUlvE_clEvENKUlvE2_clEvEUlS4_S4_E_EESt5arrayIPcLm3EEEEviT0_T1_,"ax",@progbits
	.sectioninfo	@"SHI_REGISTERS=32"
	.align	128
        .global         _ZN2at6native29vectorized_elementwise_kernelILi2ENS0_13BinaryFunctorIN3c108BFloat16ES4_S4_ZZZNS0_16fmin_kernel_cudaERNS_18TensorIteratorBaseEENKUlvE_clEvENKUlvE2_clEvEUlS4_S4_E_EESt5arrayIPcLm3EEEEviT0_T1_
        .type           _ZN2at6native29vectorized_elementwise_kernelILi2ENS0_13BinaryFunctorIN3c108BFloat16ES4_S4_ZZZNS0_16fmin_kernel_cudaERNS_18TensorIteratorBaseEENKUlvE_clEvENKUlvE2_clEvEUlS4_S4_E_EESt5arrayIPcLm3EEEEviT0_T1_,@function
        .size           _ZN2at6native29vectorized_elementwise_kernelILi2ENS0_13BinaryFunctorIN3c108BFloat16ES4_S4_ZZZNS0_16fmin_kernel_cudaERNS_18TensorIteratorBaseEENKUlvE_clEvENKUlvE2_clEvEUlS4_S4_E_EESt5arrayIPcLm3EEEEviT0_T1_,(.L_x_39950 - _ZN2at6native29vectorized_elementwise_kernelILi2ENS0_13BinaryFunctorIN3c108BFloat16ES4_S4_ZZZNS0_16fmin_kernel_cudaERNS_18TensorIteratorBaseEENKUlvE_clEvENKUlvE2_clEvEUlS4_S4_E_EESt5arrayIPcLm3EEEEviT0_T1_)
        .other          _ZN2at6native29vectorized_elementwise_kernelILi2ENS0_13BinaryFunctorIN3c108BFloat16ES4_S4_ZZZNS0_16fmin_kernel_cudaERNS_18TensorIteratorBaseEENKUlvE_clEvENKUlvE2_clEvEUlS4_S4_E_EESt5arrayIPcLm3EEEEviT0_T1_,@"STO_CUDA_ENTRY STV_DEFAULT"
_ZN2at6native29vectorized_elementwise_kernelILi2ENS0_13BinaryFunctorIN3c108BFloat16ES4_S4_ZZZNS0_16fmin_kernel_cudaERNS_18TensorIteratorBaseEENKUlvE_clEvENKUlvE2_clEvEUlS4_S4_E_EESt5arrayIPcLm3EEEEviT0_T1_:
.text._ZN2at6native29vectorized_elementwise_kernelILi2ENS0_13BinaryFunctorIN3c108BFloat16ES4_S4_ZZZNS0_16fmin_kernel_cudaERNS_18TensorIteratorBaseEENKUlvE_clEvENKUlvE2_clEvEUlS4_S4_E_EESt5arrayIPcLm3EEEEviT0_T1_:
        /* <DEDUP_REMOVED lines=9> */
[----:B------:R-:W-:-:S04]  /*0090*/  IMAD.WIDE R2, R0, R19, c[0x0][0x170] ;  /* 0x00005c0000027625 */ /* 0x000fc800078e0213 */
[----:B------:R-:W-:-:S04]  /*00a0*/  IMAD.WIDE R4, R0, R19, c[0x0][0x178] ;  /* 0x00005e0000047625 */ /* 0x000fc800078e0213 */
[----:B0-----:R-:W-:-:S04]  /*00b0*/  IMAD.WIDE.U32 R8, R17, 0x4, R2 ;  /* 0x0000000411087825 */ /* 0x001fc800078e0002 */
[----:B------:R-:W-:Y:S01]  /*00c0*/  IMAD.WIDE.U32 R10, R17, 0x4, R4 ;  /* 0x00000004110a7825 */ /* 0x000fe200078e0004 */
[----:B------:R-:W2:Y:S04]  /*00d0*/  LDG.E R12, [R8.64] ;  /* 0x00000004080c7981 */ /* 0x000ea8000c1e1900 */
[----:B------:R-:W3:Y:S04]  /*00e0*/  LDG.E R13, [R10.64] ;  /* 0x000000040a0d7981 */ /* 0x000ee8000c1e1900 */
[----:B------:R0:W4:Y:S04]  /*00f0*/  LDG.E R14, [R8.64+0x200] ;  /* 0x00020004080e7981 */ /* 0x000128000c1e1900 */
[----:B------:R-:W5:Y:S04]  /*0100*/  LDG.E R15, [R10.64+0x200] ;  /* 0x000200040a0f7981 */ /* 0x000f68000c1e1900 */
[----:B------:R0:W4:Y:S04]  /*0110*/  LDG.E R7, [R8.64+0x400] ;  /* 0x0004000408077981 */ /* 0x000128000c1e1900 */
[----:B------:R5:W4:Y:S04]  /*0120*/  LDG.E R6, [R10.64+0x400] ;  /* 0x000400040a067981 */ /* 0x000b28000c1e1900 */
[----:B------:R0:W4:Y:S04]  /*0130*/  LDG.E R4, [R8.64+0x600] ;  /* 0x0006000408047981 */ /* 0x000128000c1e1900 */
[----:B------:R5:W4:Y:S01]  /*0140*/  LDG.E R5, [R10.64+0x600] ;  /* 0x000600040a057981 */ /* 0x000b22000c1e1900 */
[----:B------:R-:W-:-:S06]  /*0150*/  IMAD.WIDE.U32 R2, R0, R19, c[0x0][0x168] ;  /* 0x00005a0000027625 */ /* 0x000fcc00078e0013 */
[----:B------:R-:W-:Y:S01]  /*0160*/  IMAD.WIDE R2, R17, 0x4, R2 ;  /* 0x0000000411027825 */ /* 0x000fe200078e0202 */
[--C-:B--2---:R-:W-:Y:S02]  /*0170*/  PRMT R0, RZ, 0x5410, R12.reuse ;  /* 0x00005410ff007816 */ /* 0x104fe4000000000c */
[----:B0-----:R-:W-:Y:S02]  /*0180*/  PRMT R8, RZ, 0x7610, R12 ;  /* 0x00007610ff087816 */ /* 0x001fe4000000000c */
[----:B---3--:R-:W-:-:S04]  /*0190*/  PRMT R9, RZ, 0x5410, R13 ;  /* 0x00005410ff097816 */ /* 0x008fc8000000000d */
[----:B------:R-:W-:Y:S02]  /*01a0*/  FMNMX.FTZ R0, R0, R9, PT ;  /* 0x0000000900007209 */ /* 0x000fe40003810000 */
[----:B------:R-:W-:Y:S02]  /*01b0*/  PRMT R9, RZ, 0x7610, R13 ;  /* 0x00007610ff097816 */ /* 0x000fe4000000000d */
[--C-:B-----5:R-:W-:Y:S02]  /*01c0*/  PRMT R10, RZ, 0x7610, R15.reuse ;  /* 0x00007610ff0a7816 */ /* 0x120fe4000000000f */
[----:B------:R-:W-:Y:S02]  /*01d0*/  FMNMX.FTZ R13, R8, R9, PT ;  /* 0x00000009080d7209 */ /* 0x000fe40003810000 */
[----:B----4-:R-:W-:Y:S02]  /*01e0*/  PRMT R8, RZ, 0x5410, R14 ;  /* 0x00005410ff087816 */ /* 0x010fe4000000000e */
[----:B------:R-:W-:-:S02]  /*01f0*/  PRMT R9, RZ, 0x5410, R15 ;  /* 0x00005410ff097816 */ /* 0x000fc4000000000f */
[----:B------:R-:W-:Y:S02]  /*0200*/  PRMT R11, RZ, 0x5410, R6 ;  /* 0x00005410ff0b7816 */ /* 0x000fe40000000006 */
[----:B------:R-:W-:Y:S02]  /*0210*/  FMNMX.FTZ R8, R8, R9, PT ;  /* 0x0000000908087209 */ /* 0x000fe40003810000 */
[----:B------:R-:W-:Y:S02]  /*0220*/  PRMT R9, RZ, 0x7610, R14 ;  /* 0x00007610ff097816 */ /* 0x000fe4000000000e */
[----:B------:R-:W-:Y:S02]  /*0230*/  PRMT R6, RZ, 0x7610, R6 ;  /* 0x00007610ff067816 */ /* 0x000fe40000000006 */
[----:B------:R-:W-:Y:S02]  /*0240*/  FMNMX.FTZ R9, R9, R10, PT ;  /* 0x0000000a09097209 */ /* 0x000fe40003810000 */
[----:B------:R-:W-:-:S02]  /*0250*/  PRMT R10, RZ, 0x5410, R7 ;  /* 0x00005410ff0a7816 */ /* 0x000fc40000000007 */
[----:B------:R-:W-:Y:S02]  /*0260*/  PRMT R7, RZ, 0x7610, R7 ;  /* 0x00007610ff077816 */ /* 0x000fe40000000007 */
[----:B------:R-:W-:Y:S02]  /*0270*/  FMNMX.FTZ R10, R10, R11, PT ;  /* 0x0000000b0a0a7209 */ /* 0x000fe40003810000 */
[----:B------:R-:W-:Y:S02]  /*0280*/  FMNMX.FTZ R7, R7, R6, PT ;  /* 0x0000000607077209 */ /* 0x000fe40003810000 */
[--C-:B------:R-:W-:Y:S02]  /*0290*/  PRMT R6, RZ, 0x5410, R4.reuse ;  /* 0x00005410ff067816 */ /* 0x100fe40000000004 */
[----:B------:R-:W-:Y:S02]  /*02a0*/  PRMT R11, RZ, 0x5410, R5 ;  /* 0x00005410ff0b7816 */ /* 0x000fe40000000005 */
[----:B------:R-:W-:-:S02]  /*02b0*/  PRMT R4, RZ, 0x7610, R4 ;  /* 0x00007610ff047816 */ /* 0x000fc40000000004 */
[----:B------:R-:W-:Y:S02]  /*02c0*/  PRMT R5, RZ, 0x7610, R5 ;  /* 0x00007610ff057816 */ /* 0x000fe40000000005 */
[----:B------:R-:W-:Y:S02]  /*02d0*/  FMNMX.FTZ R6, R6, R11, PT ;  /* 0x0000000b06067209 */ /* 0x000fe40003810000 */
[----:B------:R-:W-:Y:S02]  /*02e0*/  FMNMX.FTZ R5, R4, R5, PT ;  /* 0x0000000504057209 */ /* 0x000fe40003810000 */
[----:B------:R-:W-:Y:S02]  /*02f0*/  F2FP.BF16.PACK_AB R13, R13, R0 ;  /* 0x000000000d0d723e */ /* 0x000fe400000010ff */
[----:B------:R-:W-:Y:S02]  /*0300*/  F2FP.BF16.PACK_AB R9, R9, R8 ;  /* 0x000000080909723e */ /* 0x000fe400000010ff */
[----:B------:R-:W-:Y:S01]  /*0310*/  F2FP.BF16.PACK_AB R7, R7, R10 ;  /* 0x0000000a0707723e */ /* 0x000fe200000010ff */
[----:B------:R-:W-:Y:S01]  /*0320*/  STG.E [R2.64], R13 ;  /* 0x0000000d02007986 */ /* 0x000fe2000c101904 */
[----:B------:R-:W-:-:S03]  /*0330*/  F2FP.BF16.PACK_AB R5, R5, R6 ;  /* 0x000000060505723e */ /* 0x000fc600000010ff */
[----:B------:R-:W-:Y:S04]  /*0340*/  STG.E [R2.64+0x200], R9 ;  /* 0x0002000902007986 */ /* 0x000fe8000c101904 */
[----:B------:R-:W-:Y:S04]  /*0350*/  STG.E [R2.64+0x400], R7 ;  /* 0x0004000702007986 */ /* 0x000fe8000c101904 */
[----:B------:R-:W-:Y:S01]  /*0360*/  STG.E [R2.64+0x600], R5 ;  /* 0x0006000502007986 */ /* 0x000fe2000c101904 */
[----:B------:R-:W-:Y:S05]  /*0370*/  EXIT ;  /* 0x000000000000794d */ /* 0x000fea0003800000 */
.L_x_1375:
[----:B------:R-:W0:Y:S01]  /*0380*/  S2R R23, SR_TID.X ;  /* 0x0000000000177919 */ /* 0x000e220000002100 */
[----:B------:R-:W-:-:S02]  /*0390*/  PRMT R21, RZ, 0x7610, R21 ;  /* 0x00007610ff157816 */ /* 0x000fc40000000015 */
[----:B------:R-:W-:Y:S02]  /*03a0*/  PRMT R3, RZ, 0x7610, R3 ;  /* 0x00007610ff037816 */ /* 0x000fe40000000003 */
[----:B------:R-:W-:Y:S02]  /*03b0*/  PRMT R4, RZ, 0x7610, R4 ;  /* 0x00007610ff047816 */ /* 0x000fe40000000004 */
[----:B0-----:R-:W-:Y:S01]  /*03c0*/  ISETP.GE.AND P0, PT, R23, R2, PT ;  /* 0x000000021700720c */ /* 0x001fe20003f06270 */
[----:B------:R-:W-:-:S12]  /*03d0*/  IMAD.MOV.U32 R5, RZ, RZ, R23 ;  /* 0x000000ffff057224 */ /* 0x000fd800078e0017 */
[----:B------:R-:W-:Y:S01]  /*03e0*/  @!P0 IMAD.IADD R12, R0, 0x1, R5 ;  /* 0x00000001000c8824 */ /* 0x000fe200078e0205 */
[----:B------:R-:W-:Y:S01]  /*03f0*/  @!P0 IADD3 R5, R5, 0x80, RZ ;  /* 0x0000008005058810 */ /* 0x000fe20007ffe0ff */
[----:B------:R-:W-:-:S03]  /*0400*/  @!P0 IMAD.MOV.U32 R13, RZ, RZ, 0x2 ;  /* 0x00000002ff0d8424 */ /* 0x000fc600078e00ff */
[----:B------:R-:W-:Y:S01]  /*0410*/  ISETP.GE.AND P4, PT, R5, R2, PT ;  /* 0x000000020500720c */ /* 0x000fe20003f86270 */
[----:B------:R-:W-:-:S04]  /*0420*/  @!P0 IMAD.WIDE.U32 R10, R12, R13, c[0x0][0x170] ;  /* 0x00005c000c0a8625 */ /* 0x000fc800078e000d */
[----:B------:R-:W-:Y:S01]  /*0430*/  @!P0 IMAD.WIDE.U32 R12, R12, R13, c[0x0][0x178] ;  /* 0x00005e000c0c8625 */ /* 0x000fe200078e000d */
[----:B------:R0:W2:Y:S01]  /*0440*/  @!P0 LDG.E.U16 R21, [R10.64] ;  /* 0x000000040a158981 */ /* 0x0000a2000c1e1500 */
[----:B------:R-:W-:-:S03]  /*0450*/  PRMT R9, RZ, 0x7610, R9 ;  /* 0x00007610ff097816 */ /* 0x000fc60000000009 */
[----:B------:R1:W3:Y:S03]  /*0460*/  @!P0 LDG.E.U16 R3, [R12.64] ;  /* 0x000000040c038981 */ /* 0x0002e6000c1e1500 */
[----:B------:R-:W-:Y:S01]  /*0470*/  @!P4 IMAD.IADD R15, R0, 0x1, R5 ;  /* 0x00000001000fc824 */ /* 0x000fe200078e0205 */
[----:B------:R-:W-:Y:S01]  /*0480*/  @!P4 IADD3 R5, R5, 0x80, RZ ;  /* 0x000000800505c810 */ /* 0x000fe20007ffe0ff */
[----:B------:R-:W-:-:S03]  /*0490*/  @!P4 IMAD.MOV.U32 R26, RZ, RZ, 0x2 ;  /* 0x00000002ff1ac424 */ /* 0x000fc600078e00ff */
[----:B------:R-:W-:Y:S01]  /*04a0*/  ISETP.GE.AND P5, PT, R5, R2, PT ;  /* 0x000000020500720c */ /* 0x000fe20003fa6270 */
[----:B------:R-:W-:-:S04]  /*04b0*/  @!P4 IMAD.WIDE.U32 R16, R15, R26, c[0x0][0x170] ;  /* 0x00005c000f10c625 */ /* 0x000fc800078e001a */
[----:B0-----:R-:W-:Y:S01]  /*04c0*/  @!P4 IMAD.WIDE.U32 R10, R15, R26, c[0x0][0x178] ;  /* 0x00005e000f0ac625 */ /* 0x001fe200078e001a */
[----:B------:R-:W-:Y:S01]  /*04d0*/  PRMT R7, RZ, 0x7610, R7 ;  /* 0x00007610ff077816 */ /* 0x000fe20000000007 */
[----:B------:R0:W4:Y:S01]  /*04e0*/  @!P4 LDG.E.U16 R4, [R16.64] ;  /* 0x000000041004c981 */ /* 0x000122000c1e1500 */
[----:B------:R-:W-:-:S04]  /*04f0*/  PRMT R6, RZ, 0x7610, R6 ;  /* 0x00007610ff067816 */ /* 0x000fc80000000006 */
[----:B------:R5:W4:Y:S01]  /*0500*/  @!P4 LDG.E.U16 R7, [R10.64] ;  /* 0x000000040a07c981 */ /* 0x000b22000c1e1500 */
        /* <DEDUP_REMOVED lines=9> */
[----:B------:R-:W-:-:S12]  /*05a0*/  @!P5 IMAD.MOV.U32 R19, RZ, RZ, 0x2 ;  /* 0x00000002ff13d424 */ /* 0x000fd800078e00ff */
[----:B------:R-:W-:Y:S01]  /*05b0*/  @!P2 IMAD.IADD R22, R0, 0x1, R5 ;  /* 0x000000010016a824 */ /* 0x000fe200078e0205 */
[----:B------:R-:W-:-:S04]  /*05c0*/  @!P2 IADD3 R5, R5, 0x80, RZ ;  /* 0x000000800505a810 */ /* 0x000fc80007ffe0ff */
[----:B------:R-:W-:Y:S01]  /*05d0*/  ISETP.GE.AND P3, PT, R5, R2, PT ;  /* 0x000000020500720c */ /* 0x000fe20003f66270 */
[----:B-1----:R-:W-:-:S04]  /*05e0*/  @!P5 IMAD.WIDE.U32 R12, R14, R19, c[0x0][0x170] ;  /* 0x00005c000e0cd625 */ /* 0x002fc800078e0013 */
[----:B------:R-:W-:-:S05]  /*05f0*/  @!P5 IMAD.WIDE.U32 R14, R14, R19, c[0x0][0x178] ;  /* 0x00005e000e0ed625 */ /* 0x000fca00078e0013 */
[----:B------:R1:W4:Y:S01]  /*0600*/  @!P5 LDG.E.U16 R9, [R14.64] ;  /* 0x000000040e09d981 */ /* 0x000322000c1e1500 */
[----:B------:R-:W-:Y:S01]  /*0610*/  @!P6 IMAD.MOV.U32 R25, RZ, RZ, 0x2 ;  /* 0x00000002ff19e424 */ /* 0x000fe200078e00ff */
[----:B------:R-:W-:Y:S01]  /*0620*/  PRMT R8, RZ, 0x7610, R8 ;  /* 0x00007610ff087816 */ /* 0x000fe20000000008 */
[----:B-1----:R-:W-:Y:S01]  /*0630*/  @!P3 IMAD.IADD R14, R0, 0x1, R5 ;  /* 0x00000001000eb824 */ /* 0x002fe200078e0205 */
[----:B------:R-:W-:Y:S01]  /*0640*/  @!P3 IADD3 R5, R5, 0x80, RZ ;  /* 0x000000800505b810 */ /* 0x000fe20007ffe0ff */
[----:B0-----:R-:W-:-:S03]  /*0650*/  @!P6 IMAD.WIDE.U32 R16, R18, R25, c[0x0][0x170] ;  /* 0x00005c001210e625 */ /* 0x001fc600078e0019 */
[----:B------:R-:W-:Y:S01]  /*0660*/  ISETP.GE.AND P4, PT, R5, R2, PT ;  /* 0x000000020500720c */ /* 0x000fe20003f86270 */
[----:B-----5:R-:W-:Y:S01]  /*0670*/  @!P2 IMAD.MOV.U32 R11, RZ, RZ, 0x2 ;  /* 0x00000002ff0ba424 */ /* 0x020fe200078e00ff */
[----:B------:R0:W5:Y:S01]  /*0680*/  @!P6 LDG.E.U16 R6, [R16.64] ;  /* 0x000000041006e981 */ /* 0x000162000c1e1500 */
[----:B------:R-:W-:Y:S01]  /*0690*/  @!P6 IMAD.WIDE.U32 R18, R18, R25, c[0x0][0x178] ;  /* 0x00005e001212e625 */ /* 0x000fe200078e0019 */
[----:B------:R-:W-:-:S03]  /*06a0*/  PRMT R28, RZ, 0x7610, R28 ;  /* 0x00007610ff1c7816 */ /* 0x000fc6000000001c */
[----:B------:R-:W-:Y:S01]  /*06b0*/  @!P1 IMAD.MOV.U32 R25, RZ, RZ, 0x2 ;  /* 0x00000002ff199424 */ /* 0x000fe200078e00ff */
[----:B------:R1:W5:Y:S01]  /*06c0*/  @!P6 LDG.E.U16 R8, [R18.64] ;  /* 0x000000041208e981 */ /* 0x000362000c1e1500 */
[----:B------:R-:W-:Y:S01]  /*06d0*/  PRMT R20, RZ, 0x7610, R20 ;  /* 0x00007610ff147816 */ /* 0x000fe20000000014 */
[----:B0-----:R-:W-:Y:S01]  /*06e0*/  @!P2 IMAD.WIDE.U32 R16, R22, R11, c[0x0][0x170] ;  /* 0x00005c001610a625 */ /* 0x001fe200078e000b */
[----:B------:R-:W-:-:S04]  /*06f0*/  PRMT R29, RZ, 0x7610, R29 ;  /* 0x00007610ff1d7816 */ /* 0x000fc8000000001d */
[----:B------:R0:W5:Y:S01]  /*0700*/  @!P5 LDG.E.U16 R20, [R12.64] ;  /* 0x000000040c14d981 */ /* 0x000162000c1e1500 */
[CC--:B------:R-:W-:Y:S01]  /*0710*/  @!P1 IMAD.WIDE.U32 R26, R24.reuse, R25.reuse, c[0x0][0x170] ;  /* 0x00005c00181a9625 */ /* 0x0c0fe200078e0019 */
[----:B-1----:R-:W-:Y:S02]  /*0720*/  PRMT R18, RZ, 0x7610, R18 ;  /* 0x00007610ff127816 */ /* 0x002fe40000000012 */
[----:B------:R1:W5:Y:S01]  /*0730*/  @!P2 LDG.E.U16 R28, [R16.64] ;  /* 0x00000004101ca981 */ /* 0x000362000c1e1500 */
[----:B------:R-:W-:Y:S01]  /*0740*/  PRMT R19, RZ, 0x7610, R19 ;  /* 0x00007610ff137816 */ /* 0x000fe20000000013 */
[----:B------:R-:W-:Y:S02]  /*0750*/  @!P1 IMAD.WIDE.U32 R24, R24, R25, c[0x0][0x178] ;  /* 0x00005e0018189625 */ /* 0x000fe400078e0019 */
[----:B------:R0:W5:Y:S02]  /*0760*/  @!P1 LDG.E.U16 R29, [R26.64] ;  /* 0x000000041a1d9981 */ /* 0x000164000c1e1500 */
[----:B------:R-:W-:-:S04]  /*0770*/  @!P2 IMAD.WIDE.U32 R10, R22, R11, c[0x0][0x178] ;  /* 0x00005e00160aa625 */ /* 0x000fc800078e000b */
[----:B------:R-:W-:Y:S01]  /*0780*/  @!P3 IMAD.MOV.U32 R15, RZ, RZ, 0x2 ;  /* 0x00000002ff0fb424 */ /* 0x000fe200078e00ff */
[----:B------:R0:W5:Y:S01]  /*0790*/  @!P1 LDG.E.U16 R18, [R24.64] ;  /* 0x0000000418129981 */ /* 0x000162000c1e1500 */
[----:B------:R-:W-:Y:S02]  /*07a0*/  @!P4 IMAD.IADD R5, R0, 0x1, R5 ;  /* 0x000000010005c824 */ /* 0x000fe400078e0205 */
[----:B-1----:R-:W-:Y:S01]  /*07b0*/  @!P4 IMAD.MOV.U32 R16, RZ, RZ, 0x2 ;  /* 0x00000002ff10c424 */ /* 0x002fe200078e00ff */
[----:B------:R1:W5:Y:S01]  /*07c0*/  @!P2 LDG.E.U16 R19, [R10.64] ;  /* 0x000000040a13a981 */ /* 0x000362000c1e1500 */
[----:B------:R-:W-:Y:S01]  /*07d0*/  PRMT R22, RZ, 0x7610, R22 ;  /* 0x00007610ff167816 */ /* 0x000fe20000000016 */
[----:B0-----:R-:W-:Y:S01]  /*07e0*/  @!P3 IMAD.WIDE.U32 R12, R14, R15, c[0x0][0x170] ;  /* 0x00005c000e0cb625 */ /* 0x001fe200078e000f */
[----:B------:R-:W-:Y:S02]  /*07f0*/  PRMT R26, RZ, 0x7610, R26 ;  /* 0x00007610ff1a7816 */ /* 0x000fe4000000001a */
[----:B------:R-:W-:Y:S01]  /*0800*/  PRMT R27, RZ, 0x7610, R27 ;  /* 0x00007610ff1b7816 */ /* 0x000fe2000000001b */
[----:B------:R-:W-:Y:S01]  /*0810*/  @!P4 IMAD.WIDE.U32 R24, R5, R16, c[0x0][0x170] ;  /* 0x00005c000518c625 */ /* 0x000fe200078e0010 */
[----:B------:R0:W5:Y:S01]  /*0820*/  @!P3 LDG.E.U16 R22, [R12.64] ;  /* 0x000000040c16b981 */ /* 0x000162000c1e1500 */
[----:B-1----:R-:W-:-:S02]  /*0830*/  PRMT R10, RZ, 0x7610, R10 ;  /* 0x00007610ff0a7816 */ /* 0x002fc4000000000a */
[----:B------:R-:W-:Y:S01]  /*0840*/  @!P3 IMAD.WIDE.U32 R14, R14, R15, c[0x0][0x178] ;  /* 0x00005e000e0eb625 */ /* 0x000fe200078e000f */
[----:B------:R-:W5:Y:S03]  /*0850*/  @!P4 LDG.E.U16 R27, [R24.64] ;  /* 0x00000004181bc981 */ /* 0x000f66000c1e1500 */
[----:B------:R-:W-:Y:S01]  /*0860*/  @!P4 IMAD.WIDE.U32 R16, R5, R16, c[0x0][0x178] ;  /* 0x00005e000510c625 */ /* 0x000fe200078e0010 */
[----:B------:R1:W5:Y:S04]  /*0870*/  @!P3 LDG.E.U16 R26, [R14.64] ;  /* 0x000000040e1ab981 */ /* 0x000368000c1e1500 */
[----:B------:R-:W5:Y:S01]  /*0880*/  @!P4 LDG.E.U16 R10, [R16.64] ;  /* 0x00000004100ac981 */ /* 0x000f62000c1e1500 */
[----:B------:R-:W-:-:S04]  /*0890*/  IADD3 R11, R23, 0x80, RZ ;  /* 0x00000080170b7810 */ /* 0x000fc80007ffe0ff */
[-C--:B------:R-:W-:Y:S02]  /*08a0*/  ISETP.GE.AND P5, PT, R11, R2.reuse, PT ;  /* 0x000000020b00720c */ /* 0x080fe40003fa6270 */
[C---:B------:R-:W-:Y:S02]  /*08b0*/  IADD3 R5, R23.reuse, 0x100, RZ ;  /* 0x0000010017057810 */ /* 0x040fe40007ffe0ff */
[----:B0-----:R-:W-:Y:S02]  /*08c0*/  IADD3 R13, R23, 0x200, RZ ;  /* 0x00000200170d7810 */ /* 0x001fe40007ffe0ff */
[-C--:B------:R-:W-:Y:S02]  /*08d0*/  ISETP.GE.AND P1, PT, R5, R2.reuse, PT ;  /* 0x000000020500720c */ /* 0x080fe40003f26270 */
[----:B------:R-:W-:Y:S02]  /*08e0*/  IADD3 R5, R23, 0x180, RZ ;  /* 0x0000018017057810 */ /* 0x000fe40007ffe0ff */
[----:B------:R-:W-:-:S02]  /*08f0*/  ISETP.GE.AND P3, PT, R13, R2, PT ;  /* 0x000000020d00720c */ /* 0x000fc40003f66270 */
[-C--:B------:R-:W-:Y:S01]  /*0900*/  ISETP.GE.AND P2, PT, R5, R2.reuse, PT ;  /* 0x000000020500720c */ /* 0x080fe20003f46270 */
[----:B------:R-:W-:Y:S01]  /*0910*/  @!P0 IMAD.MOV.U32 R5, RZ, RZ, 0x2 ;  /* 0x00000002ff058424 */ /* 0x000fe200078e00ff */
[C---:B------:R-:W-:Y:S02]  /*0920*/  IADD3 R13, R23.reuse, 0x300, RZ ;  /* 0x00000300170d7810 */ /* 0x040fe40007ffe0ff */
[----:B-1----:R-:W-:Y:S02]  /*0930*/  IADD3 R15, R23, 0x380, RZ ;  /* 0x00000380170f7810 */ /* 0x002fe40007ffe0ff */
[----:B------:R-:W-:Y:S01]  /*0940*/  ISETP.GE.AND P6, PT, R13, R2, PT ;  /* 0x000000020d00720c */ /* 0x000fe20003fc6270 */
[----:B------:R-:W-:Y:S01]  /*0950*/  BSSY B0, `(.L_x_1376) ;  /* 0x0000055000007945 */ /* 0x000fe20003800000 */
[----:B------:R-:W-:Y:S01]  /*0960*/  BSSY B1, `(.L_x_1377) ;  /* 0x000004d000017945 */ /* 0x000fe20003800000 */
[----:B--2---:R-:W-:Y:S02]  /*0970*/  @!P0 PRMT R21, RZ, 0x5410, R21 ;  /* 0x00005410ff158816 */ /* 0x004fe40000000015 */
[----:B---3--:R-:W-:-:S04]  /*0980*/  @!P0 PRMT R12, RZ, 0x5410, R3 ;  /* 0x00005410ff0c8816 */ /* 0x008fc80000000003 */
[----:B------:R-:W-:Y:S02]  /*0990*/  @!P0 FMNMX.FTZ R12, R21, R12, PT ;  /* 0x0000000c150c8209 */ /* 0x000fe40003810000 */
[----:B----4-:R-:W-:Y:S02]  /*09a0*/  @!P5 PRMT R4, RZ, 0x5410, R4 ;  /* 0x00005410ff04d816 */ /* 0x010fe40000000004 */
[----:B------:R-:W-:-:S04]  /*09b0*/  @!P5 PRMT R7, RZ, 0x5410, R7 ;  /* 0x00005410ff07d816 */ /* 0x000fc80000000007 */
[----:B------:R-:W-:Y:S01]  /*09c0*/  @!P5 FMNMX.FTZ R3, R4, R7, PT ;  /* 0x000000070403d209 */ /* 0x000fe20003810000 */
[----:B------:R-:W-:Y:S01]  /*09d0*/  @!P0 IMAD.IADD R4, R0, 0x1, R23 ;  /* 0x0000000100048824 */ /* 0x000fe200078e0217 */
[----:B------:R-:W-:Y:S02]  /*09e0*/  IADD3 R7, R23, 0x280, RZ ;  /* 0x0000028017077810 */ /* 0x000fe40007ffe0ff */
[----:B------:R-:W-:Y:S01]  /*09f0*/  @!P5 F2FP.BF16.PACK_AB R3, RZ, R3 ;  /* 0x00000003ff03d23e */ /* 0x000fe200000010ff */
[----:B------:R-:W-:Y:S01]  /*0a00*/  @!P0 IMAD.WIDE.U32 R4, R4, R5, c[0x0][0x168] ;  /* 0x00005a0004048625 */ /* 0x000fe200078e0005 */
[----:B------:R-:W-:Y:S02]  /*0a10*/  @!P0 F2FP.BF16.PACK_AB R12, RZ, R12 ;  /* 0x0000000cff0c823e */ /* 0x000fe400000010ff */
[-C--:B------:R-:W-:Y:S01]  /*0a20*/  ISETP.GE.AND P4, PT, R7, R2.reuse, PT ;  /* 0x000000020700720c */ /* 0x080fe20003f86270 */
[----:B------:R-:W-:Y:S01]  /*0a30*/  @!P0 IMAD.MOV.U32 R23, RZ, RZ, R11 ;  /* 0x000000ffff178224 */ /* 0x000fe200078e000b */
[-C--:B------:R-:W-:Y:S01]  /*0a40*/  ISETP.GE.AND P5, PT, R15, R2.reuse, PT ;  /* 0x000000020f00720c */ /* 0x080fe20003fa6270 */
[----:B------:R0:W-:Y:S03]  /*0a50*/  @!P0 STG.E.U16 [R4.64], R12 ;  /* 0x0000000c04008986 */ /* 0x0001e6000c101504 */
[----:B------:R-:W-:-:S02]  /*0a60*/  ISETP.GE.AND P0, PT, R23, R2, PT ;  /* 0x000000021700720c */ /* 0x000fc40003f06270 */
[----:B------:R-:W-:Y:S02]  /*0a70*/  @!P1 PRMT R9, RZ, 0x5410, R9 ;  /* 0x00005410ff099816 */ /* 0x000fe40000000009 */
[----:B-----5:R-:W-:Y:S02]  /*0a80*/  @!P2 PRMT R6, RZ, 0x5410, R6 ;  /* 0x00005410ff06a816 */ /* 0x020fe40000000006 */
[----:B0-----:R-:W-:-:S04]  /*0a90*/  @!P2 PRMT R5, RZ, 0x5410, R8 ;  /* 0x00005410ff05a816 */ /* 0x001fc80000000008 */
[----:B------:R-:W-:Y:S02]  /*0aa0*/  @!P2 FMNMX.FTZ R6, R6, R5, PT ;  /* 0x000000050606a209 */ /* 0x000fe40003810000 */
[----:B------:R-:W-:Y:S02]  /*0ab0*/  @!P1 PRMT R20, RZ, 0x5410, R20 ;  /* 0x00005410ff149816 */ /* 0x000fe40000000014 */
[----:B------:R-:W-:Y:S02]  /*0ac0*/  @!P4 PRMT R28, RZ, 0x5410, R28 ;  /* 0x00005410ff1cc816 */ /* 0x000fe4000000001c */
[----:B------:R-:W-:Y:S02]  /*0ad0*/  @!P3 PRMT R29, RZ, 0x5410, R29 ;  /* 0x00005410ff1db816 */ /* 0x000fe4000000001d */
[----:B------:R-:W-:Y:S02]  /*0ae0*/  @!P1 FMNMX.FTZ R9, R20, R9, PT ;  /* 0x0000000914099209 */ /* 0x000fe40003810000 */
[----:B------:R-:W-:-:S02]  /*0af0*/  @!P3 PRMT R18, RZ, 0x5410, R18 ;  /* 0x00005410ff12b816 */ /* 0x000fc40000000012 */
[----:B------:R-:W-:Y:S02]  /*0b00*/  @!P4 PRMT R19, RZ, 0x5410, R19 ;  /* 0x00005410ff13c816 */ /* 0x000fe40000000013 */
[----:B------:R-:W-:Y:S02]  /*0b10*/  @!P3 FMNMX.FTZ R7, R29, R18, PT ;  /* 0x000000121d07b209 */ /* 0x000fe40003810000 */
[----:B------:R-:W-:Y:S02]  /*0b20*/  @!P6 PRMT R22, RZ, 0x5410, R22 ;  /* 0x00005410ff16e816 */ /* 0x000fe40000000016 */
[----:B------:R-:W-:Y:S02]  /*0b30*/  @!P5 PRMT R27, RZ, 0x5410, R27 ;  /* 0x00005410ff1bd816 */ /* 0x000fe4000000001b */
[----:B------:R-:W-:Y:S02]  /*0b40*/  @!P6 PRMT R5, RZ, 0x5410, R26 ;  /* 0x00005410ff05e816 */ /* 0x000fe4000000001a */
[----:B------:R-:W-:-:S02]  /*0b50*/  @!P5 PRMT R10, RZ, 0x5410, R10 ;  /* 0x00005410ff0ad816 */ /* 0x000fc4000000000a */
[----:B------:R-:W-:Y:S02]  /*0b60*/  @!P4 FMNMX.FTZ R19, R28, R19, PT ;  /* 0x000000131c13c209 */ /* 0x000fe40003810000 */
[----:B------:R-:W-:Y:S02]  /*0b70*/  @!P6 FMNMX.FTZ R5, R22, R5, PT ;  /* 0x000000051605e209 */ /* 0x000fe40003810000 */
[----:B------:R-:W-:Y:S02]  /*0b80*/  @!P5 FMNMX.FTZ R4, R27, R10, PT ;  /* 0x0000000a1b04d209 */ /* 0x000fe40003810000 */
[----:B------:R-:W-:Y:S02]  /*0b90*/  @!P2 F2FP.BF16.PACK_AB R10, RZ, R6 ;  /* 0x00000006ff0aa23e */ /* 0x000fe400000010ff */
[----:B------:R-:W-:Y:S02]  /*0ba0*/  @!P1 F2FP.BF16.PACK_AB R11, RZ, R9 ;  /* 0x00000009ff0b923e */ /* 0x000fe400000010ff */
[----:B------:R-:W-:-:S02]  /*0bb0*/  @!P3 F2FP.BF16.PACK_AB R7, RZ, R7 ;  /* 0x00000007ff07b23e */ /* 0x000fc400000010ff */
[----:B------:R-:W-:Y:S02]  /*0bc0*/  @!P4 F2FP.BF16.PACK_AB R6, RZ, R19 ;  /* 0x00000013ff06c23e */ /* 0x000fe400000010ff */
        /* <DEDUP_REMOVED lines=15> */
.L_x_1378:
[----:B------:R-:W-:-:S13]  /*0cc0*/  ISETP.GE.AND P0, PT, R23, R2, PT ;  /* 0x000000021700720c */ /* 0x000fda0003f06270 */
[----:B------:R-:W-:Y:S05]  /*0cd0*/  @P0 BRA `(.L_x_1380) ;  /* 0x000000c000000947 */ /* 0x000fea0003800000 */
[----:B0-----:R-:W-:Y:S01]  /*0ce0*/  IMAD.IADD R8, R0, 0x1, R23 ;  /* 0x0000000100087824 */ /* 0x001fe200078e0217 */
[----:B------:R-:W-:Y:S01]  /*0cf0*/  IADD3 R23, R23, 0x80, RZ ;  /* 0x0000008017177810 */ /* 0x000fe20007ffe0ff */
[----:B------:R-:W-:-:S04]  /*0d00*/  IMAD.MOV.U32 R9, RZ, RZ, 0x2 ;  /* 0x00000002ff097424 */ /* 0x000fc800078e00ff */
[----:B------:R-:W-:-:S05]  /*0d10*/  IMAD.WIDE.U32 R8, R8, R9, c[0x0][0x168] ;  /* 0x00005a0008087625 */ /* 0x000fca00078e0009 */
[----:B------:R0:W-:Y:S02]  /*0d20*/  STG.E.U16 [R8.64], R10 ;  /* 0x0000000a08007986 */ /* 0x0001e4000c101504 */
.L_x_1379:
[----:B------:R-:W-:-:S13]  /*0d30*/  ISETP.GE.AND P0, PT, R23, R2, PT ;  /* 0x000000021700720c */ /* 0x000fda0003f06270 */
[----:B------:R-:W-:Y:S05]  /*0d40*/  @P0 BRA `(.L_x_1381) ;  /* 0x000000e000000947 */ /* 0x000fea0003800000 */
[----:B0-----:R-:W-:Y:S01]  /*0d50*/  IMAD.IADD R8, R0, 0x1, R23 ;  /* 0x0000000100087824 */ /* 0x001fe200078e0217 */
[----:B------:R-:W-:Y:S01]  /*0d60*/  IADD3 R23, R23, 0x80, RZ ;  /* 0x0000008017177810 */ /* 0x000fe20007ffe0ff */
[----:B------:R-:W-:-:S04]  /*0d70*/  IMAD.MOV.U32 R9, RZ, RZ, 0x2 ;  /* 0x00000002ff097424 */ /* 0x000fc800078e00ff */
[----:B------:R-:W-:-:S05]  /*0d80*/  IMAD.WIDE.U32 R8, R8, R9, c[0x0][0x168] ;  /* 0x00005a0008087625 */ /* 0x000fca00078e0009 */
[----:B------:R0:W-:Y:S02]  /*0d90*/  STG.E.U16 [R8.64], R7 ;  /* 0x0000000708007986 */ /* 0x0001e4000c101504 */
.L_x_1380:
[----:B------:R-:W-:-:S13]  /*0da0*/  ISETP.GE.AND P0, PT, R23, R2, PT ;  /* 0x000000021700720c */ /* 0x000fda0003f06270 */
[----:B------:R-:W-:Y:S01]  /*0db0*/  @P0 BREAK B1 ;  /* 0x0000000000010942 */ /* 0x000fe20003800000 */
[----:B------:R-:W-:Y:S05]  /*0dc0*/  @P0 BRA `(.L_x_1382) ;  /* 0x000000d000000947 */ /* 0x000fea0003800000 */
[----:B0-----:R-:W-:Y:S01]  /*0dd0*/  IMAD.IADD R7, R0, 0x1, R23 ;  /* 0x0000000100077824 */ /* 0x001fe200078e0217 */
[----:B------:R-:W-:Y:S01]  /*0de0*/  PRMT R3, R6, 0x7610, R3 ;  /* 0x0000761006037816 */ /* 0x000fe20000000003 */
[----:B------:R-:W-:Y:S01]  /*0df0*/  IMAD.MOV.U32 R8, RZ, RZ, 0x2 ;  /* 0x00000002ff087424 */ /* 0x000fe200078e00ff */
[----:B------:R-:W-:-:S03]  /*0e00*/  IADD3 R23, R23, 0x80, RZ ;  /* 0x0000008017177810 */ /* 0x000fc60007ffe0ff */
[----:B------:R-:W-:-:S05]  /*0e10*/  IMAD.WIDE.U32 R6, R7, R8, c[0x0][0x168] ;  /* 0x00005a0007067625 */ /* 0x000fca00078e0008 */
[----:B------:R0:W-:Y:S02]  /*0e20*/  STG.E.U16 [R6.64], R3 ;  /* 0x0000000306007986 */ /* 0x0001e4000c101504 */
.L_x_1381:
[----:B------:R-:W-:Y:S05]  /*0e30*/  BSYNC B1 ;  /* 0x0000000000017941 */ /* 0x000fea0003800000 */
.L_x_1377:
[----:B------:R-:W-:-:S13]  /*0e40*/  ISETP.GE.AND P0, PT, R23, R2, PT ;  /* 0x000000021700720c */ /* 0x000fda0003f06270 */
[----:B0-----:R-:W-:Y:S01]  /*0e50*/  @!P0 IMAD.IADD R6, R0, 0x1, R23 ;  /* 0x0000000100068824 */ /* 0x001fe200078e0217 */
[----:B------:R-:W-:Y:S01]  /*0e60*/  @!P0 IADD3 R23, R23, 0x80, RZ ;  /* 0x0000008017178810 */ /* 0x000fe20007ffe0ff */
[----:B------:R-:W-:-:S04]  /*0e70*/  @!P0 IMAD.MOV.U32 R7, RZ, RZ, 0x2 ;  /* 0x00000002ff078424 */ /* 0x000fc800078e00ff */
[----:B------:R-:W-:-:S05]  /*0e80*/  @!P0 IMAD.WIDE.U32 R6, R6, R7, c[0x0][0x168] ;  /* 0x00005a0006068625 */ /* 0x000fca00078e0007 */
[----:B------:R0:W-:Y:S02]  /*0e90*/  @!P0 STG.E.U16 [R6.64], R5 ;  /* 0x0000000506008986 */ /* 0x0001e4000c101504 */
.L_x_1382:
[----:B------:R-:W-:Y:S05]  /*0ea0*/  BSYNC B0 ;  /* 0x0000000000007941 */ /* 0x000fea0003800000 */
.L_x_1376:
[----:B------:R-:W-:Y:S01]  /*0eb0*/  WARPSYNC 0xffffffff ;  /* 0xffffffff00007948 */ /* 0x000fe20003800000 */
[----:B------:R-:W-:-:S13]  /*0ec0*/  ISETP.GE.AND P0, PT, R23, R2, PT ;  /* 0x000000021700720c */ /* 0x000fda0003f06270 */
[----:B------:R-:W-:Y:S05]  /*0ed0*/  @P0 EXIT ;  /* 0x000000000000094d */ /* 0x000fea0003800000 */
[----:B------:R-:W-:Y:S02]  /*0ee0*/  IMAD.IADD R2, R0, 0x1, R23 ;  /* 0x0000000100027824 */ /* 0x000fe400078e0217 */
[----:B------:R-:W-:-:S04]  /*0ef0*/  IMAD.MOV.U32 R3, RZ, RZ, 0x2 ;  /* 0x00000002ff037424 */ /* 0x000fc800078e00ff */
[----:B------:R-:W-:-:S05]  /*0f00*/  IMAD.WIDE.U32 R2, R2, R3, c[0x0][0x168] ;  /* 0x00005a0002027625 */ /* 0x000fca00078e0003 */
[----:B------:R-:W-:Y:S01]  /*0f10*/  STG.E.U16 [R2.64], R4 ;  /* 0x0000000402007986 */ /* 0x000fe2000c101504 */
[----:B------:R-:W-:Y:S05]  /*0f20*/  EXIT ;  /* 0x000000000000794d */ /* 0x000fea0003800000 */
.L_x_1383:
        /* <DEDUP_REMOVED lines=13> */
.L_x_39950:


//--------------------- .text._ZN2at6native29vectorized_elementwise_kernelILi4ENS0_13BinaryFunctorIN3c108BFloat16ES4_S4_ZZZNS0_16fmin_kernel_cudaERNS_18TensorIteratorBaseEENKUlvE_clEvENKUlvE2_clEvEUlS4_S4_E_EESt5arrayIPcLm3EEEEviT0_T1_ --------------------------
	.section	.text._ZN2at6native29vectorized_elementwise_kernelILi4ENS0_13BinaryFunctorIN3c108BFloat16ES4_S4_ZZZNS0_16fmin_kernel_cudaERNS_18TensorIteratorBaseEENKUlvE_clEvENKUlvE2_clEvEUlS4_S4_E_EESt5arrayIPcLm3EEEEviT0_T1_,"ax",@progbits
	.sectioninfo	@"SHI_REGISTERS=32"
	.align	128
        .global         _ZN2at6native29vectorized_elementwise_kernelILi4ENS0_13BinaryFunctorIN3c108BFloat16ES4_S4_ZZZNS0_16fmin_kernel_cudaERNS_18TensorIteratorBaseEENKUlvE_clEvENKUlvE2_clEvEUlS4_S4_E_EESt5arrayIPcLm3EEEEviT0_T1_
        .type           _ZN2at6native29vectorized_elementwise_kernelILi4ENS0_13BinaryFunctorIN3c108BFloat16ES4_S4_ZZZNS0_16fmin_kernel_cudaERNS_18TensorIteratorBaseEENKUlvE_clEvENKUlvE2_clEvEUlS4_S4_E_EESt5arrayIPcLm3EEEEviT0_T1_,@function
        .size           _ZN2at6native29vectorized_elementwise_kernelILi4ENS0_13BinaryFunctorIN3c108BFloat16ES4_S4_ZZZNS0_16fmin_kernel_cudaERNS_18TensorIteratorBaseEENKUlvE_clEvENKUlvE2_clEvEUlS4_S4_E_EESt5arrayIPcLm3EEEEviT0_T1_,(.L_x_39951 - _ZN2at6native29vectorized_elementwise_kernelILi4ENS0_13BinaryFunctorIN3c108BFloat16ES4_S4_ZZZNS0_16fmin_kernel_cudaERNS_18TensorIteratorBaseEENKUlvE_clEvENKUlvE2_clEvEUlS4_S4_E_EESt5arrayIPcLm3EEEEviT0_T1_)
        .other          _ZN2at6native29vectorized_elementwise_kernelILi4ENS0_13BinaryFunctorIN3c108BFloat16ES4_S4_ZZZNS0_16fmin_kernel_cudaERNS_18TensorIteratorBaseEENKUlvE_clEvENKUlvE2_clEvEUlS4_S4_E_EESt5arrayIPcLm3EEEEviT0_T1_,@"STO_CUDA_ENTRY STV_DEFAULT"
_ZN2at6native29vectorized_elementwise_kernelILi4ENS0_13BinaryFunctorIN3c108BFloat16ES4_S4_ZZZNS0_16fmin_kernel_cudaERNS_18TensorIteratorBaseEENKUlvE_clEvENKUlvE2_clEvEUlS4_S4_E_EESt5arrayIPcLm3EEEEviT0_T1_:
.text._ZN2at6native29vectorized_elementwise_kernelILi4ENS0_13BinaryFunctorIN3c108BFloat16ES4_S4_ZZZNS0_16fmin_kernel_cudaERNS_18TensorIteratorBaseEENKUlvE_clEvENKUlvE2_clEvEUlS4_S4_E_EESt5arrayIPcLm3EEEEviT0_T1_:
        /* <DEDUP_REMOVED lines=13> */
[----:B------:R-:W2:Y:S04]  /*00d0*/  LDG.E.64 R2, [R12.64] ;  /* 0x000000040c027981 */ /* 0x000ea8000c1e1b00 */
[----:B------:R-:W3:Y:S04]  /*00e0*/  LDG.E.64 R4, [R14.64] ;  /* 0x000000040e047981 */ /* 0x000ee8000c1e1b00 */
[----:B------:R3:W4:Y:S04]  /*00f0*/  LDG.E.64 R6, [R12.64+0x400] ;  /* 0x000400040c067981 */ /* 0x000728000c1e1b00 */
[----:B------:R-:W5:Y:S01]  /*0100*/  LDG.E.64 R8, [R14.64+0x400] ;  /* 0x000400040e087981 */ /* 0x000f62000c1e1b00 */
[----:B------:R-:W-:-:S06]  /*0110*/  IMAD.WIDE.U32 R10, R0, R11, c[0x0][0x168] ;  /* 0x00005a00000a7625 */ /* 0x000fcc00078e000b */
[----:B------:R-:W-:Y:S01]  /*0120*/  IMAD.WIDE R10, R17, 0x8, R10 ;  /* 0x00000008110a7825 */ /* 0x000fe200078e020a */
[--C-:B--2---:R-:W-:Y:S02]  /*0130*/  PRMT R0, RZ, 0x5410, R2.reuse ;  /* 0x00005410ff007816 */ /* 0x104fe40000000002 */
[----:B------:R-:W-:Y:S02]  /*0140*/  PRMT R2, RZ, 0x7610, R2 ;  /* 0x00007610ff027816 */ /* 0x000fe40000000002 */
[----:B---3--:R-:W-:-:S04]  /*0150*/  PRMT R13, RZ, 0x5410, R4 ;  /* 0x00005410ff0d7816 */ /* 0x008fc80000000004 */
[----:B------:R-:W-:Y:S02]  /*0160*/  FMNMX.FTZ R0, R0, R13, PT ;  /* 0x0000000d00007209 */ /* 0x000fe40003810000 */
[----:B------:R-:W-:Y:S02]  /*0170*/  PRMT R13, RZ, 0x7610, R4 ;  /* 0x00007610ff0d7816 */ /* 0x000fe40000000004 */
[----:B------:R-:W-:Y:S02]  /*0180*/  PRMT R4, RZ, 0x7610, R5 ;  /* 0x00007610ff047816 */ /* 0x000fe40000000005 */
[----:B------:R-:W-:Y:S02]  /*0190*/  FMNMX.FTZ R17, R2, R13, PT ;  /* 0x0000000d02117209 */ /* 0x000fe40003810000 */
[--C-:B------:R-:W-:Y:S02]  /*01a0*/  PRMT R2, RZ, 0x5410, R3.reuse ;  /* 0x00005410ff027816 */ /* 0x100fe40000000003 */
[----:B------:R-:W-:-:S02]  /*01b0*/  PRMT R3, RZ, 0x7610, R3 ;  /* 0x00007610ff037816 */ /* 0x000fc40000000003 */
[----:B------:R-:W-:Y:S02]  /*01c0*/  PRMT R13, RZ, 0x5410, R5 ;  /* 0x00005410ff0d7816 */ /* 0x000fe40000000005 */
[----:B------:R-:W-:Y:S02]  /*01d0*/  FMNMX.FTZ R3, R3, R4, PT ;  /* 0x0000000403037209 */ /* 0x000fe40003810000 */
[----:B----4-:R-:W-:Y:S02]  /*01e0*/  PRMT R4, RZ, 0x5410, R6 ;  /* 0x00005410ff047816 */ /* 0x010fe40000000006 */
[----:B-----5:R-:W-:Y:S02]  /*01f0*/  PRMT R5, RZ, 0x5410, R8 ;  /* 0x00005410ff057816 */ /* 0x020fe40000000008 */
[----:B------:R-:W-:Y:S02]  /*0200*/  PRMT R6, RZ, 0x7610, R6 ;  /* 0x00007610ff067816 */ /* 0x000fe40000000006 */
[----:B------:R-:W-:-:S02]  /*0210*/  FMNMX.FTZ R4, R4, R5, PT ;  /* 0x0000000504047209 */ /* 0x000fc40003810000 */
[----:B------:R-:W-:Y:S02]  /*0220*/  PRMT R5, RZ, 0x7610, R8 ;  /* 0x00007610ff057816 */ /* 0x000fe40000000008 */
[----:B------:R-:W-:Y:S02]  /*0230*/  FMNMX.FTZ R2, R2, R13, PT ;  /* 0x0000000d02027209 */ /* 0x000fe40003810000 */
[----:B------:R-:W-:Y:S02]  /*0240*/  FMNMX.FTZ R5, R6, R5, PT ;  /* 0x0000000506057209 */ /* 0x000fe40003810000 */
[----:B------:R-:W-:Y:S02]  /*0250*/  PRMT R6, RZ, 0x5410, R7 ;  /* 0x00005410ff067816 */ /* 0x000fe40000000007 */
[----:B------:R-:W-:Y:S02]  /*0260*/  PRMT R13, RZ, 0x5410, R9 ;  /* 0x00005410ff0d7816 */ /* 0x000fe40000000009 */
[----:B------:R-:W-:-:S02]  /*0270*/  PRMT R7, RZ, 0x7610, R7 ;  /* 0x00007610ff077816 */ /* 0x000fc40000000007 */
[----:B------:R-:W-:Y:S02]  /*0280*/  PRMT R8, RZ, 0x7610, R9 ;  /* 0x00007610ff087816 */ /* 0x000fe40000000009 */
[----:B------:R-:W-:Y:S02]  /*0290*/  FMNMX.FTZ R6, R6, R13, PT ;  /* 0x0000000d06067209 */ /* 0x000fe40003810000 */
[----:B------:R-:W-:Y:S02]  /*02a0*/  FMNMX.FTZ R7, R7, R8, PT ;  /* 0x0000000807077209 */ /* 0x000fe40003810000 */
[----:B------:R-:W-:Y:S02]  /*02b0*/  F2FP.BF16.PACK_AB R4, R5, R4 ;  /* 0x000000040504723e */ /* 0x000fe400000010ff */
[----:B------:R-:W-:Y:S02]  /*02c0*/  F2FP.BF16.PACK_AB R8, R17, R0 ;  /* 0x000000001108723e */ /* 0x000fe400000010ff */
[----:B------:R-:W-:-:S02]  /*02d0*/  F2FP.BF16.PACK_AB R9, R3, R2 ;  /* 0x000000020309723e */ /* 0x000fc400000010ff */
[----:B------:R-:W-:-:S03]  /*02e0*/  F2FP.BF16.PACK_AB R5, R7, R6 ;  /* 0x000000060705723e */ /* 0x000fc600000010ff */
[----:B------:R-:W-:Y:S04]  /*02f0*/  STG.E.64 [R10.64], R8 ;  /* 0x000000080a007986 */ /* 0x000fe8000c101b04 */
[----:B------:R-:W-:Y:S01]  /*0300*/  STG.E.64 [R10.64+0x400], R4 ;  /* 0x000400040a007986 */ /* 0x000fe2000c101b04 */
[----:B------:R-:W-:Y:S05]  /*0310*/  EXIT ;  /* 0x000000000000794d */ /* 0x000fea0003800000 */
.L_x_1384:
[----:B------:R-:W0:Y:S01]  /*0320*/  S2R R23, SR_TID.X ;  /* 0x0000000000177919 */ /* 0x000e220000002100 */
[----:B------:R-:W-:Y:S02]  /*0330*/  PRMT R21, RZ, 0x7610, R21 ;  /* 0x00007610ff157816 */ /* 0x000fe40000000015 */
[----:B------:R-:W-:Y:S02]  /*0340*/  PRMT R3, RZ, 0x7610, R3 ;  /* 0x00007610ff037816 */ /* 0x000fe40000000003 */
[----:B------:R-:W-:-:S02]  /*0350*/  PRMT R4, RZ, 0x7610, R4 ;  /* 0x00007610ff047816 */ /* 0x000fc40000000004 */
        /* <DEDUP_REMOVED lines=144> */
.L_x_1387:
[----:B------:R-:W-:-:S13]  /*0c60*/  ISETP.GE.AND P0, PT, R23, R2, PT ;  /* 0x000000021700720c */ /* 0x000fda0003f06270 */
[----:B------:R-:W-:Y:S05]  /*0c70*/  @P0 BRA `(.L_x_1389) ;  /* 0x000000c000000947 */ /* 0x000fea0003800000 */
[----:B0-----:R-:W-:Y:S01]  /*0c80*/  IMAD.IADD R8, R0, 0x1, R23 ;  /* 0x0000000100087824 */ /* 0x001fe200078e0217 */
[----:B------:R-:W-:Y:S01]  /*0c90*/  IADD3 R23, R23, 0x80, RZ ;  /* 0x0000008017177810 */ /* 0x000fe20007ffe0ff */
[----:B------:R-:W-:-:S04]  /*0ca0*/  IMAD.MOV.U32 R9, RZ, RZ, 0x2 ;  /* 0x00000002ff097424 */ /* 0x000fc800078e00ff */
[----:B------:R-:W-:-:S05]  /*0cb0*/  IMAD.WIDE.U32 R8, R8, R9, c[0x0][0x168] ;  /* 0x00005a0008087625 */ /* 0x000fca00078e0009 */
[----:B------:R0:W-:Y:S02]  /*0cc0*/  STG.E.U16 [R8.64], R10 ;  /* 0x0000000a08007986 */ /* 0x0001e4000c101504 */
.L_x_1388:
[----:B------:R-:W-:-:S13]  /*0cd0*/  ISETP.GE.AND P0, PT, R23, R2, PT ;  /* 0x000000021700720c */ /* 0x000fda0003f06270 */
[----:B------:R-:W-:Y:S05]  /*0ce0*/  @P0 BRA `(.L_x_1390) ;  /* 0x000000e000000947 */ /* 0x000fea0003800000 */
[----:B0-----:R-:W-:Y:S01]  /*0cf0*/  IMAD.IADD R8, R0, 0x1, R23 ;  /* 0x0000000100087824 */ /* 0x001fe200078e0217 */
[----:B------:R-:W-:Y:S01]  /*0d00*/  IADD3 R23, R23, 0x80, RZ ;  /* 0x0000008017177810 */ /* 0x000fe20007ffe0ff */
[----:B------:R-:W-:-:S04]  /*0d10*/  IMAD.MOV.U32 R9, RZ, RZ, 0x2 ;  /* 0x00000002ff097424 */ /* 0x000fc800078e00ff */
[----:B------:R-:W-:-:S05]  /*0d20*/  IMAD.WIDE.U32 R8, R8, R9, c[0x0][0x168] ;  /* 0x00005a0008087625 */ /* 0x000fca00078e0009 */
[----:B------:R0:W-:Y:S02]  /*0d30*/  STG.E.U16 [R8.64], R7 ;  /* 0x0000000708007986 */ /* 0x0001e4000c101504 */
.L_x_1389:
        /* <DEDUP_REMOVED lines=9> */
.L_x_1390:
[----:B------:R-:W-:Y:S05]  /*0dd0*/  BSYNC B1 ;  /* 0x0000000000017941 */ /* 0x000fea0003800000 */
.L_x_1386:
[----:B------:R-:W-:-:S13]  /*0de0*/  ISETP.GE.AND P0, PT, R23, R2, PT ;  /* 0x000000021700720c */ /* 0x000fda0003f06270 */
[----:B0-----:R-:W-:Y:S01]  /*0df0*/  @!P0 IMAD.IADD R6, R0, 0x1, R23 ;  /* 0x0000000100068824 */ /* 0x001fe200078e0217 */
[----:B------:R-:W-:Y:S01]  /*0e00*/  @!P0 IADD3 R23, R23, 0x80, RZ ;  /* 0x0000008017178810 */ /* 0x000fe20007ffe0ff */
[----:B------:R-:W-:-:S04]  /*0e10*/  @!P0 IMAD.MOV.U32 R7, RZ, RZ, 0x2 ;  /* 0x00000002ff078424 */ /* 0x000fc800078e00ff */
[----:B------:R-:W-:-:S05]  /*0e20*/  @!P0 IMAD.WIDE.U32 R6, R6, R7, c[0x0][0x168] ;  /* 0x00005a0006068625 */ /* 0x000fca00078e0007 */
[----:B------:R0:W-:Y:S02]  /*0e30*/  @!P0 STG.E.U16 [R6.64], R5 ;  /* 0x0000000506008986 */ /* 0x0001e4000c101504 */
.L_x_1391:
[----:B------:R-:W-:Y:S05]  /*0e40*/  BSYNC B0 ;  /* 0x0000000000007941 */ /* 0x000fea0003800000 */
.L_x_1385:
        /* <DEDUP_REMOVED lines=8> */
.L_x_1392:
        /* <DEDUP_REMOVED lines=11> */
.L_x_39951:


//--------------------- .text._ZN2at6native29vectorized_elementwise_kernelILi8ENS0_13BinaryFunctorIN3c108BFloat16ES4_S4_ZZZNS0_16fmin_kernel_cudaERNS_18TensorIteratorBaseEENKUlvE_clEvENKUlvE2_clEvEUlS4_S4_E_EESt5arrayIPcLm3EEEEviT0_T1_ --------------------------
	.section	.text._ZN2at6native29vectorized_elementwise_kernelILi8ENS0_13BinaryFunctorIN3c108BFloat16ES4_S4_ZZZNS0_16fmin_kernel_cudaERNS_18TensorIteratorBaseEENKUlvE_clEvENKUlvE2_clEvEUlS4_S4_E_EESt5arrayIPcLm3EEEEviT0_T1_,"ax",@progbits
	.sectioninfo	@"SHI_REGISTERS=4"
	.align	128
        .global         _ZN2at6native29vectorized_elementwise_kernelILi8ENS0_13BinaryFunctorIN3c108BFloat16ES4_S4_ZZZNS0_16fmin_kernel_cudaERNS_18TensorIteratorBaseEENKUlvE_clEvENKUlvE2_clEvEUlS4_S4_E_EESt5arrayIPcLm3EEEEviT0_T1_
        .type           _ZN2at6native29vectorized_elementwise_kernelILi8ENS0_13BinaryFunctorIN3c108BFloat16ES4_S4_ZZZNS0_16fmin_kernel_cudaERNS_18TensorIteratorBaseEENKUlvE_clEvENKUlvE2_clEvEUlS4_S4_E_EESt5arrayIPcLm3EEEEviT0_T1_,@function
        .size           _ZN2at6native29vectorized_elementwise_kernelILi8ENS0_13BinaryFunctorIN3c108BFloat16ES4_S4_ZZZNS0_16fmin_kernel_cudaERNS_18TensorIteratorBaseEENKUlvE_clEvENKUlvE2_clEvEUlS4_S4_E_EESt5arrayIPcLm3EEEEviT0_T1_,(.L_x_39952 - _ZN2at6native29vectorized_elementwise_kernelILi8ENS0_13BinaryFunctorIN3c108BFloat16ES4_S4_ZZZNS0_16fmin_kernel_cudaERNS_18TensorIteratorBaseEENKUlvE_clEvENKUlvE2_clEvEUlS4_S4_E_EESt5arrayIPcLm3EEEEviT0_T1_)
        .other          _ZN2at6native29vectorized_elementwise_kernelILi8ENS0_13BinaryFunctorIN3c108BFloat16ES4_S4_ZZZNS0_16fmin_kernel_cudaERNS_18TensorIteratorBaseEENKUlvE_clEvENKUlvE2_clEvEUlS4_S4_E_EESt5arrayIPcLm3EEEEviT0_T1_,@"STO_CUDA_ENTRY STV_DEFAULT"
_ZN2at6native29vectorized_elementwise_kernelILi8ENS0_13BinaryFunctorIN3c108BFloat16ES4_S4_ZZZNS0_16fmin_kernel_cudaERNS_18TensorIteratorBaseEENKUlvE_clEvENKUlvE2_clEvEUlS4_S4_E_EESt5arrayIPcLm3EEEEviT0_T1_:
.text._ZN2at6native29vectorized_elementwise_kernelILi8ENS0_13BinaryFunctorIN3c108BFloat16ES4_S4_ZZZNS0_16fmin_kernel_cudaERNS_18TensorIteratorBaseEENKUlvE_clEvENKUlvE2_clEvEUlS4_S4_E_EESt5arrayIPcLm3EEEEviT0_T1_:
[----:B------:R-:W-:Y:S02]  /*0000*/  MOV R1, c[0x0][0x28] ;  /* 0x00000a0000017a02 */ /* 0x000fe40000000f00 */
[----:B------:R-:W-:Y:S05]  /*0010*/  EXIT ;  /* 0x000000000000794d */ /* 0x000fea0003800000 */
.L_x_1393:
        /* <DEDUP_REMOVED lines=14> */
.L_x_39952:


//--------------------- .text._ZN2at6native18elementwise_kernelILi128ELi4EZNS0_15gpu_kernel_implINS0_13AUnaryFunctorIN3c104HalfES5_S5_ZZZNS0_16fmin_kernel_cudaERNS_18TensorIteratorBaseEENKUlvE_clEvENKUlvE1_clEvEUlS5_S5_E_EEEEvS7_RKT_EUliE_EEviT1_ --------------------------
	.section	.text._ZN2at6native18elementwise_kernelILi128ELi4EZNS0_15gpu_kernel_implINS0_13AUnaryFunctorIN3c104HalfES5_S5_ZZZNS0_16fmin_kernel_cudaERNS_18TensorIteratorBaseEENKUlvE_clEvENKUlvE1_clEvEUlS5_S5_E_EEEEvS7_RKT_EUliE_EEviT1_,"ax",@progbits
	.sectioninfo	@"SHI_REGISTERS=26"
	.align	128
        .global         _ZN2at6native18elementwise_kernelILi128ELi4EZNS0_15gpu_kernel_implINS0_13AUnaryFunctorIN3c104HalfES5_S5_ZZZNS0_16fmin_kernel_cudaERNS_18TensorIteratorBaseEENKUlvE_clEvENKUlvE1_clEvEUlS5_S5_E_EEEEvS7_RKT_EUliE_EEviT1_
        .type           _ZN2at6native18elementwise_kernelILi128ELi4EZNS0_15gpu_kernel_implINS0_13AUnaryFunctorIN3c104HalfES5_S5_ZZZNS0_16fmin_kernel_cudaERNS_18TensorIteratorBaseEENKUlvE_clEvENKUlvE1_clEvEUlS5_S5_E_EEEEvS7_RKT_EUliE_EEviT1_,@function
        .size           _ZN2at6native18elementwise_kernelILi128ELi4EZNS0_15gpu_kernel_implINS0_13AUnaryFunctorIN3c104HalfES5_S5_ZZZNS0_16fmin_kernel_cudaERNS_18TensorIteratorBaseEENKUlvE_clEvENKUlvE1_clEvEUlS5_S5_E_EEEEvS7_RKT_EUliE_EEviT1_,(.L_x_39953 - _ZN2at6native18elementwise_kernelILi128ELi4EZNS0_15gpu_kernel_implINS0_13AUnaryFunctorIN3c104HalfES5_S5_ZZZNS0_16fmin_kernel_cudaERNS_18TensorIteratorBaseEENKUlvE_clEvENKUlvE1_clEvEUlS5_S5_E_EEEEvS7_RKT_EUliE_EEviT1_)
        .other          _ZN2at6native18elementwise_kernelILi128ELi4EZNS0_15gpu_kernel_implINS0_13AUnaryFunctorIN3c104HalfES5_S5_ZZZNS0_16fmin_kernel_cudaERNS_18TensorIteratorBaseEENKUlvE_clEvENKUlvE1_clEvEUlS5_S5_E_EEEEvS7_RKT_EUliE_EEviT1_,@"STO_CUDA_ENTRY STV_DEFAULT"
_ZN2at6native18elementwise_kernelILi128ELi4EZNS0_15gpu_kernel_implINS0_13AUnaryFunctorIN3c104HalfES5_S5_ZZZNS0_16fmin_kernel_cudaERNS_18TensorIteratorBaseEENKUlvE_clEvENKUlvE1_clEvEUlS5_S5_E_EEEEvS7_RKT_EUliE_EEviT1_:
.text._ZN2at6native18elementwise_kernelILi128ELi4EZNS0_15gpu_kernel_implINS0_13AUnaryFunctorIN3c104HalfES5_S5_ZZZNS0_16fmin_kernel_cudaERNS_18TensorIteratorBaseEENKUlvE_clEvENKUlvE1_clEvEUlS5_S5_E_EEEEvS7_RKT_EUliE_EEviT1_:
        /* <DEDUP_REMOVED lines=237> */
.L_x_1396:
        /* <DEDUP_REMOVED lines=18> */
[----:B0-----:R-:W-:Y:S01]  /*0ff0*/  F2FP.PACK_AB R0, RZ, R0 ;  /* 0x00000000ff00723e */ /* 0x001fe200000000ff */
[----:B------:R-:W-:Y:S05]  /*1000*/  BRA `(.L_x_1402) ;  /* 0x00000e5000007947 */ /* 0x000fea0003800000 */
.L_x_1400:
[----:B------:R-:W2:Y:S02]  /*1010*/  LDG.E.U8 R2, [R2.64] ;  /* 0x0000002402027981 */ /* 0x000ea4000c1e1100 */
[----:B--2---:R-:W0:Y:S02]  /*1020*/  I2F.U16 R0, R2 ;  /* 0x0000000200007306 */ /* 0x004e240000101000 */
[----:B0-----:R-:W-:Y:S01]  /*1030*/  F2FP.PACK_AB R0, RZ, R0 ;  /* 0x00000000ff00723e */ /* 0x001fe200000000ff */
[----:B------:R-:W-:Y:S05]  /*1040*/  BRA `(.L_x_1402) ;  /* 0x00000e1000007947 */ /* 0x000fea0003800000 */
.L_x_1399:
        /* <DEDUP_REMOVED lines=8> */
[----:B0-----:R-:W-:Y:S01]  /*10d0*/  F2FP.PACK_AB R0, RZ, R0 ;  /* 0x00000000ff00723e */ /* 0x001fe200000000ff */
[----:B------:R-:W-:Y:S05]  /*10e0*/  BRA `(.L_x_1402) ;  /* 0x00000d7000007947 */ /* 0x000fea0003800000 */
.L_x_1404:
[----:B------:R-:W2:Y:S02]  /*10f0*/  LDG.E R2, [R2.64] ;  /* 0x0000002402027981 */ /* 0x000ea4000c1e1900 */
[----:B--2---:R-:W0:Y:S02]  /*1100*/  I2F R0, R2 ;  /* 0x0000000200007306 */ /* 0x004e240000201400 */
[----:B0-----:R-:W-:Y:S01]  /*1110*/  F2FP.PACK_AB R0, RZ, R0 ;  /* 0x00000000ff00723e */ /* 0x001fe200000000ff */
[----:B------:R-:W-:Y:S05]  /*1120*/  BRA `(.L_x_1402) ;  /* 0x00000d3000007947 */ /* 0x000fea0003800000 */
.L_x_1403:
[----:B------:R-:W2:Y:S02]  /*1130*/  LDG.E.U16 R2, [R2.64] ;  /* 0x0000002402027981 */ /* 0x000ea4000c1e1500 */
[----:B--2---:R-:W0:Y:S02]  /*1140*/  I2F.S16 R0, R2 ;  /* 0x0000000200007306 */ /* 0x004e240000101400 */
[----:B0-----:R-:W-:Y:S01]  /*1150*/  F2FP.PACK_AB R0, RZ, R0 ;  /* 0x00000000ff00723e */ /* 0x001fe200000000ff */
[----:B------:R-:W-:Y:S05]  /*1160*/  BRA `(.L_x_1402) ;  /* 0x00000cf000007947 */ /* 0x000fea0003800000 */
.L_x_1398:
[----:B------:R-:W-:-:S13]  /*1170*/  ISETP.GT.AND P0, PT, R4, 0x6, PT ;  /* 0x000000060400780c */ /* 0x000fda0003f04270 */
[----:B------:R-:W-:Y:S05]  /*1180*/  @P0 BRA `(.L_x_1405) ;  /* 0x0000009000000947 */ /* 0x000fea0003800000 */
[----:B------:R-:W-:-:S13]  /*1190*/  ISETP.NE.AND P0, PT, R4, 0x5, PT ;  /* 0x000000050400780c */ /* 0x000fda0003f05270 */
[----:B------:R-:W-:Y:S05]  /*11a0*/  @!P0 BRA `(.L_x_1406) ;  /* 0x0000005000008947 */ /* 0x000fea0003800000 */
[----:B------:R-:W-:-:S13]  /*11b0*/  ISETP.NE.AND P0, PT, R4, 0x6, PT ;  /* 0x000000060400780c */ /* 0x000fda0003f05270 */
[----:B------:R-:W-:Y:S05]  /*11c0*/  @P0 BRA `(.L_x_1401) ;  /* 0x00000ad000000947 */ /* 0x000fea0003800000 */
[----:B------:R-:W2:Y:S02]  /*11d0*/  LDG.E R2, [R2.64] ;  /* 0x0000002402027981 */ /* 0x000ea4000c1e1900 */
[----:B--2---:R-:W-:Y:S01]  /*11e0*/  F2FP.PACK_AB R0, RZ, R2 ;  /* 0x00000002ff00723e */ /* 0x004fe200000000ff */
[----:B------:R-:W-:Y:S05]  /*11f0*/  BRA `(.L_x_1402) ;  /* 0x00000c6000007947 */ /* 0x000fea0003800000 */
.L_x_1406:
[----:B------:R0:W5:Y:S01]  /*1200*/  LDG.E.U16 R0, [R2.64] ;  /* 0x0000002402007981 */ /* 0x000162000c1e1500 */
[----:B------:R-:W-:Y:S05]  /*1210*/  BRA `(.L_x_1402) ;  /* 0x00000c4000007947 */ /* 0x000fea0003800000 */
.L_x_1405:
[----:B------:R-:W-:-:S13]  /*1220*/  ISETP.NE.AND P0, PT, R4, 0x7, PT ;  /* 0x000000070400780c */ /* 0x000fda0003f05270 */
[----:B------:R-:W-:Y:S05]  /*1230*/  @!P0 BRA `(.L_x_1407) ;  /* 0x0000009000008947 */ /* 0x000fea0003800000 */
[----:B------:R-:W-:-:S13]  /*1240*/  ISETP.NE.AND P0, PT, R4, 0x8, PT ;  /* 0x000000080400780c */ /* 0x000fda0003f05270 */
[----:B------:R-:W-:Y:S05]  /*1250*/  @!P0 BRA `(.L_x_1408) ;  /* 0x0000005000008947 */ /* 0x000fea0003800000 */
[----:B------:R-:W-:-:S13]  /*1260*/  ISETP.NE.AND P0, PT, R4, 0x9, PT ;  /* 0x000000090400780c */ /* 0x000fda0003f05270 */
[----:B------:R-:W-:Y:S05]  /*1270*/  @P0 BRA `(.L_x_1401) ;  /* 0x00000a2000000947 */ /* 0x000fea0003800000 */
[----:B------:R-:W2:Y:S02]  /*1280*/  LDG.E R2, [R2.64] ;  /* 0x0000002402027981 */ /* 0x000ea4000c1e1900 */
[----:B--2---:R-:W-:Y:S01]  /*1290*/  F2FP.PACK_AB R0, RZ, R2 ;  /* 0x00000002ff00723e */ /* 0x004fe200000000ff */
[----:B------:R-:W-:Y:S05]  /*12a0*/  BRA `(.L_x_1402) ;  /* 0x00000bb000007947 */ /* 0x000fea0003800000 */
.L_x_1408:
[----:B------:R0:W5:Y:S01]  /*12b0*/  LDG.E.U16 R0, [R2.64] ;  /* 0x0000002402007981 */ /* 0x000162000c1e1500 */
[----:B------:R-:W-:Y:S05]  /*12c0*/  BRA `(.L_x_1402) ;  /* 0x00000b9000007947 */ /* 0x000fea0003800000 */
.L_x_1407:
[----:B------:R-:W2:Y:S02]  /*12d0*/  LDG.E.64 R2, [R2.64] ;  /* 0x0000002402027981 */ /* 0x000ea4000c1e1b00 */
[----:B--2---:R-:W0:Y:S01]  /*12e0*/  F2F.F32.F64 R0, R2 ;  /* 0x0000000200007310 */ /* 0x004e220000301000 */
[----:B------:R-:W0:-:S14]  /*12f0*/  DSETP.GEU.AND P0, PT, |R2|, c[0x2][0x0], PT ;  /* 0x008000000200762a */ /* 0x000e1c0003f0e200 */
[----:B0-----:R-:W-:-:S05]  /*1300*/  @!P0 FMUL R0, R0, 1.175494350822287508e-38 ;  /* 0x0080000000008820 */ /* 0x001fca0000400000 */
[----:B------:R-:W-:Y:S01]  /*1310*/  F2FP.PACK_AB R0, RZ, R0 ;  /* 0x00000000ff00723e */ /* 0x000fe200000000ff */
[----:B------:R-:W-:Y:S05]  /*1320*/  BRA `(.L_x_1402) ;  /* 0x00000b3000007947 */ /* 0x000fea0003800000 */
.L_x_1397:
        /* <DEDUP_REMOVED lines=11> */
[----:B------:R-:W-:Y:S01]  /*13e0*/  F2FP.PACK_AB R0, RZ, R0 ;  /* 0x00000000ff00723e */ /* 0x000fe200000000ff */
[----:B------:R-:W-:Y:S05]  /*13f0*/  BRA `(.L_x_1402) ;  /* 0x00000a6000007947 */ /* 0x000fea0003800000 */
.L_x_1411:
[----:B------:R-:W2:Y:S02]  /*1400*/  LDG.E.64 R2, [R2.64] ;  /* 0x0000002402027981 */ /* 0x000ea4000c1e1b00 */
[----:B--2---:R-:W0:Y:S01]  /*1410*/  F2F.F32.F64 R0, R2 ;  /* 0x0000000200007310 */ /* 0x004e220000301000 */
[----:B------:R-:W0:-:S14]  /*1420*/  DSETP.GEU.AND P0, PT, |R2|, c[0x2][0x0], PT ;  /* 0x008000000200762a */ /* 0x000e1c0003f0e200 */
[----:B0-----:R-:W-:-:S05]  /*1430*/  @!P0 FMUL R0, R0, 1.175494350822287508e-38 ;  /* 0x0080000000008820 */ /* 0x001fca0000400000 */
[----:B------:R-:W-:Y:S01]  /*1440*/  F2FP.PACK_AB R0, RZ, R0 ;  /* 0x00000000ff00723e */ /* 0x000fe200000000ff */
[----:B------:R-:W-:Y:S05]  /*1450*/  BRA `(.L_x_1402) ;  /* 0x00000a0000007947 */ /* 0x000fea0003800000 */
.L_x_1410:
        /* <DEDUP_REMOVED lines=25> */
[----:B------:R-:W-:-:S04]  /*15f0*/  F2FP.PACK_AB R5, RZ, R5 ;  /* 0x00000005ff05723e */ /* 0x000fc800000000ff */
[----:B------:R-:W-:Y:S01]  /*1600*/  PRMT R0, R5, 0x7610, R0 ;  /* 0x0000761005007816 */ /* 0x000fe20000000000 */
[----:B------:R-:W-:Y:S05]  /*1610*/  BRA `(.L_x_1402) ;  /* 0x0000084000007947 */ /* 0x000fea0003800000 */
.L_x_1413:
        /* <DEDUP_REMOVED lines=12> */
[----:B------:R-:W-:-:S04]  /*16e0*/  F2FP.PACK_AB R4, RZ, R4 ;  /* 0x00000004ff04723e */ /* 0x000fc800000000ff */
[----:B------:R-:W-:Y:S01]  /*16f0*/  PRMT R0, R4, 0x7610, R0 ;  /* 0x0000761004007816 */ /* 0x000fe20000000000 */
[----:B------:R-:W-:Y:S05]  /*1700*/  BRA `(.L_x_1402) ;  /* 0x0000075000007947 */ /* 0x000fea0003800000 */
.L_x_1412:
[----:B------:R-:W2:Y:S02]  /*1710*/  LDG.E.U16 R0, [R2.64] ;  /* 0x0000002402007981 */ /* 0x000ea4000c1e1500 */
[----:B--2---:R-:W-:-:S04]  /*1720*/  PRMT R0, RZ, 0x5410, R0 ;  /* 0x00005410ff007816 */ /* 0x004fc80000000000 */
[----:B------:R-:W-:Y:S01]  /*1730*/  F2FP.PACK_AB R0, RZ, R0 ;  /* 0x00000000ff00723e */ /* 0x000fe200000000ff */
[----:B------:R-:W-:Y:S05]  /*1740*/  BRA `(.L_x_1402) ;  /* 0x0000071000007947 */ /* 0x000fea0003800000 */
.L_x_1409:
        /* <DEDUP_REMOVED lines=10> */
[----:B0-----:R-:W-:Y:S01]  /*17f0*/  F2FP.PACK_AB R0, RZ, R0 ;  /* 0x00000000ff00723e */ /* 0x001fe200000000ff */
[----:B------:R-:W-:Y:S05]  /*1800*/  BRA `(.L_x_1402) ;  /* 0x0000065000007947 */ /* 0x000fea0003800000 */
.L_x_1416:
        /* <DEDUP_REMOVED lines=21> */
.L_x_1420:
[----:B------:R-:W-:Y:S05]  /*1960*/  BSYNC B1 ;  /* 0x0000000000017941 */ /* 0x000fea0003800000 */
.L_x_1419:
[----:B------:R-:W-:Y:S01]  /*1970*/  LEA R3, R0, 0x3b800000, 0x17 ;  /* 0x3b80000000037811 */ /* 0x000fe200078eb8ff */
[----:B------:R-:W-:-:S05]  /*1980*/  IMAD.SHL.U32 R0, R2, 0x100000, RZ ;  /* 0x0010000002007824 */ /* 0x000fca00078e00ff */
[----:B------:R-:W-:Y:S02]  /*1990*/  LOP3.LUT R0, R3, R0, R4, 0xfe, !PT ;  /* 0x0000000003007212 */ /* 0x000fe400078efe04 */
.L_x_1418:
[----:B------:R-:W-:Y:S05]  /*19a0*/  BSYNC B0 ;  /* 0x0000000000007941 */ /* 0x000fea0003800000 */
.L_x_1417:
[----:B------:R-:W-:Y:S01]  /*19b0*/  F2FP.PACK_AB R0, RZ, R0 ;  /* 0x00000000ff00723e */ /* 0x000fe200000000ff */
[----:B------:R-:W-:Y:S05]  /*19c0*/  BRA `(.L_x_1402) ;  /* 0x0000049000007947 */ /* 0x000fea0003800000 */
.L_x_1415:
        /* <DEDUP_REMOVED lines=21> */
.L_x_1424:
[----:B------:R-:W-:Y:S05]  /*1b20*/  BSYNC B1 ;  /* 0x0000000000017941 */ /* 0x000fea0003800000 */
.L_x_1423:
[----:B------:R-:W-:Y:S01]  /*1b30*/  LEA R3, R0, 0x37800000, 0x17 ;  /* 0x3780000000037811 */ /* 0x000fe200078eb8ff */
[----:B------:R-:W-:-:S05]  /*1b40*/  IMAD.SHL.U32 R0, R2, 0x200000, RZ ;  /* 0x0020000002007824 */ /* 0x000fca00078e00ff */
[----:B------:R-:W-:Y:S02]  /*1b50*/  LOP3.LUT R0, R3, R0, R4, 0xfe, !PT ;  /* 0x0000000003007212 */ /* 0x000fe400078efe04 */
.L_x_1422:
[----:B------:R-:W-:Y:S05]  /*1b60*/  BSYNC B0 ;  /* 0x0000000000007941 */ /* 0x000fea0003800000 */
.L_x_1421:
[----:B------:R-:W-:Y:S01]  /*1b70*/  F2FP.PACK_AB R0, RZ, R0 ;  /* 0x00000000ff00723e */ /* 0x000fe200000000ff */
[----:B------:R-:W-:Y:S05]  /*1b80*/  BRA `(.L_x_1402) ;  /* 0x000002d000007947 */ /* 0x000fea0003800000 */
.L_x_1414:
        /* <DEDUP_REMOVED lines=14> */
.L_x_1428:
[----:B------:R-:W-:Y:S05]  /*1c70*/  BSYNC B0 ;  /* 0x0000000000007941 */ /* 0x000fea0003800000 */
.L_x_1427:
[----:B------:R-:W-:Y:S01]  /*1c80*/  F2FP.PACK_AB R0, RZ, R0 ;  /* 0x00000000ff00723e */ /* 0x000fe200000000ff */
[----:B------:R-:W-:Y:S05]  /*1c90*/  BRA `(.L_x_1402) ;  /* 0x000001c000007947 */ /* 0x000fea0003800000 */
.L_x_1401:
        /* <DEDUP_REMOVED lines=21> */
.L_x_1426:
[----:B------:R-:W2:Y:S02]  /*1df0*/  LDG.E.64 R2, [R2.64] ;  /* 0x0000002402027981 */ /* 0x000ea4000c1e1b00 */
[----:B--2---:R-:W0:Y:S02]  /*1e00*/  I2F.U64 R0, R2 ;  /* 0x0000000200007312 */ /* 0x004e240000301000 */
[----:B0-----:R-:W-:Y:S01]  /*1e10*/  F2FP.PACK_AB R0, RZ, R0 ;  /* 0x00000000ff00723e */ /* 0x001fe200000000ff */
[----:B------:R-:W-:Y:S05]  /*1e20*/  BRA `(.L_x_1402) ;  /* 0x0000003000007947 */ /* 0x000fea0003800000 */
.L_x_1425:
[----:B------:R-:W2:Y:S02]  /*1e30*/  LDG.E R2, [R2.64] ;  /* 0x0000002402027981 */ /* 0x000ea4000c1e1900 */
[----:B--2---:R-:W0:Y:S02]  /*1e40*/  I2F.U32 R0, R2 ;  /* 0x0000000200007306 */ /* 0x004e240000201000 */
[----:B0-----:R-:W-:-:S06]  /*1e50*/  F2FP.PACK_AB R0, RZ, R0 ;  /* 0x00000000ff00723e */ /* 0x001fcc00000000ff */
.L_x_1402:
[----:B------:R-:W1:Y:S01]  /*1e60*/  LDC.U8 R5, c[0x0][0x374] ;  /* 0x0000dd00ff057b82 */ /* 0x000e620000000000 */
[----:B0----5:R-:W-:-:S07]  /*1e70*/  HADD2.F32 R3, -RZ, R0.H0_H0 ;  /* 0x20000000ff037230 */ /* 0x021fce0000004100 */
[----:B------:R-:W0:Y:S01]  /*1e80*/  LDC.U16 R4, c[0x0][0x372] ;  /* 0x0000dc80ff047b82 */ /* 0x000e220000000400 */
[----:B-1----:R-:W-:-:S04]  /*1e90*/  PRMT R2, R5, 0x9910, RZ ;  /* 0x0000991005027816 */ /* 0x002fc800000000ff */
[----:B------:R-:W-:Y:S01]  /*1ea0*/  ISETP.GT.AND P0, PT, R2, 0x9, PT ;  /* 0x000000090200780c */ /* 0x000fe20003f04270 */
[----:B0-----:R-:W-:-:S05]  /*1eb0*/  HADD2.F32 R0, -RZ, R4.H0_H0 ;  /* 0x20000004ff007230 */ /* 0x001fca0000004100 */
[----:B------:R-:W-:-:S04]  /*1ec0*/  FMNMX.FTZ R0, R0, R3, PT ;  /* 0x0000000300007209 */ /* 0x000fc80003810000 */
[----:B------:R-:W-:-:S03]  /*1ed0*/  F2FP.PACK_AB R0, RZ, R0 ;  /* 0x00000000ff00723e */ /* 0x000fc600000000ff */
        /* <DEDUP_REMOVED lines=9> */
[----:B------:R-:W-:-:S04]  /*1f70*/  HADD2.F32 R0, -RZ, R0.H0_H0 ;  /* 0x20000000ff007230 */ /* 0x000fc80000004100 */
[----:B------:R-:W0:Y:S02]  /*1f80*/  F2I.FTZ.TRUNC.NTZ R3, R0 ;  /* 0x0000000000037305 */ /* 0x000e24000021f100 */
[----:B0-----:R0:W-:Y:S01]  /*1f90*/  STG.E.U8 [R16.64], R3 ;  /* 0x0000000310007986 */ /* 0x0011e2000c101124 */
[----:B------:R-:W-:Y:S05]  /*1fa0*/  BRA `(.L_x_1434) ;  /* 0x00000e8000007947 */ /* 0x000fea0003800000 */
.L_x_1432:
[----:B------:R-:W-:-:S06]  /*1fb0*/  HADD2.F32 R3, -RZ, R0.H0_H0 ;  /* 0x20000000ff037230 */ /* 0x000fcc0000004100 */
[----:B------:R-:W0:Y:S02]  /*1fc0*/  F2I.S64.TRUNC R2, R3 ;  /* 0x0000000300027311 */ /* 0x000e24000020d900 */
[----:B0-----:R0:W-:Y:S01]  /*1fd0*/  STG.E.U8 [R16.64], R2 ;  /* 0x0000000210007986 */ /* 0x0011e2000c101124 */
[----:B------:R-:W-:Y:S05]  /*1fe0*/  BRA `(.L_x_1434) ;  /* 0x00000e4000007947 */ /* 0x000fea0003800000 */
.L_x_1431:
[----:B------:R-:W-:-:S13]  /*1ff0*/  ISETP.NE.AND P0, PT, R2, 0x2, PT ;  /* 0x000000020200780c */ /* 0x000fda0003f05270 */
[----:B------:R-:W-:Y:S05]  /*2000*/  @!P0 BRA `(.L_x_1435) ;  /* 0x000000c000008947 */ /* 0x000fea0003800000 */
[----:B------:R-:W-:-:S13]  /*2010*/  ISETP.NE.AND P0, PT, R2, 0x3, PT ;  /* 0x000000030200780c */ /* 0x000fda0003f05270 */
[----:B------:R-:W-:Y:S05]  /*2020*/  @!P0 BRA `(.L_x_1436) ;  /* 0x0000006000008947 */ /* 0x000fea0003800000 */
[----:B------:R-:W-:-:S13]  /*2030*/  ISETP.NE.AND P0, PT, R2, 0x4, PT ;  /* 0x000000040200780c */ /* 0x000fda0003f05270 */
[----:B------:R-:W-:Y:S05]  /*2040*/  @P0 BRA `(.L_x_1433) ;  /* 0x00000c3000000947 */ /* 0x000fea0003800000 */
[----:B------:R-:W-:-:S06]  /*2050*/  HADD2.F32 R2, -RZ, R0.H0_H0 ;  /* 0x20000000ff027230 */ /* 0x000fcc0000004100 */
[----:B------:R-:W0:Y:S02]  /*2060*/  F2I.S64.TRUNC R2, R2 ;  /* 0x0000000200027311 */ /* 0x000e24000020d900 */
[----:B0-----:R0:W-:Y:S01]  /*2070*/  STG.E.64 [R16.64], R2 ;  /* 0x0000000210007986 */ /* 0x0011e2000c101b24 */
[----:B------:R-:W-:Y:S05]  /*2080*/  BRA `(.L_x_1434) ;  /* 0x00000da000007947 */ /* 0x000fea0003800000 */
.L_x_1436:
[----:B------:R-:W-:-:S04]  /*2090*/  HADD2.F32 R0, -RZ, R0.H0_H0 ;  /* 0x20000000ff007230 */ /* 0x000fc80000004100 */
[----:B------:R-:W0:Y:S02]  /*20a0*/  F2I.FTZ.TRUNC.NTZ R3, R0 ;  /* 0x0000000000037305 */ /* 0x000e24000021f100 */
[----:B0-----:R0:W-:Y:S01]  /*20b0*/  STG.E [R16.64], R3 ;  /* 0x0000000310007986 */ /* 0x0011e2000c101924 */
[----:B------:R-:W-:Y:S05]  /*20c0*/  BRA `(.L_x_1434) ;  /* 0x00000d6000007947 */ /* 0x000fea0003800000 */
.L_x_1435:
[----:B------:R-:W-:-:S04]  /*20d0*/  HADD2.F32 R0, -RZ, R0.H0_H0 ;  /* 0x20000000ff007230 */ /* 0x000fc80000004100 */
[----:B------:R-:W0:Y:S02]  /*20e0*/  F2I.FTZ.TRUNC.NTZ R3, R0 ;  /* 0x0000000000037305 */ /* 0x000e24000021f100 */
[----:B0-----:R0:W-:Y:S01]  /*20f0*/  STG.E.U16 [R16.64], R3 ;  /* 0x0000000310007986 */ /* 0x0011e2000c101524 */
[----:B------:R-:W-:Y:S05]  /*2100*/  BRA `(.L_x_1434) ;  /* 0x00000d2000007947 */ /* 0x000fea0003800000 */
.L_x_1430:
[----:B------:R-:W-:-:S13]  /*2110*/  ISETP.GT.AND P0, PT, R2, 0x6, PT ;  /* 0x000000060200780c */ /* 0x000fda0003f04270 */
[----:B------:R-:W-:Y:S05]  /*2120*/  @P0 BRA `(.L_x_1437) ;  /* 0x0000009000000947 */ /* 0x000fea0003800000 */
[----:B------:R-:W-:-:S13]  /*2130*/  ISETP.NE.AND P0, PT, R2, 0x5, PT ;  /* 0x000000050200780c */ /* 0x000fda0003f05270 */
[----:B------:R-:W-:Y:S05]  /*2140*/  @!P0 BRA `(.L_x_1438) ;  /* 0x0000005000008947 */ /* 0x000fea0003800000 */
[----:B------:R-:W-:-:S13]  /*2150*/  ISETP.NE.AND P0, PT, R2, 0x6, PT ;  /* 0x000000060200780c */ /* 0x000fda0003f05270 */
[----:B------:R-:W-:Y:S05]  /*2160*/  @P0 BRA `(.L_x_1433) ;  /* 0x00000b1000000947 */ /* 0x000fea0003800000 */
[----:B------:R-:W-:-:S05]  /*2170*/  HADD2.F32 R3, -RZ, R0.H0_H0 ;  /* 0x20000000ff037230 */ /* 0x000fca0000004100 */
[----:B------:R0:W-:Y:S01]  /*2180*/  STG.E [R16.64], R3 ;  /* 0x0000000310007986 */ /* 0x0001e2000c101924 */
[----:B------:R-:W-:Y:S05]  /*2190*/  BRA `(.L_x_1434) ;  /* 0x00000c9000007947 */ /* 0x000fea0003800000 */
.L_x_1438:
[----:B------:R0:W-:Y:S01]  /*21a0*/  STG.E.U16 [R16.64], R0 ;  /* 0x0000000010007986 */ /* 0x0001e2000c101524 */
[----:B------:R-:W-:Y:S05]  /*21b0*/  BRA `(.L_x_1434) ;  /* 0x00000c7000007947 */ /* 0x000fea0003800000 */
.L_x_1437:
[----:B------:R-:W-:-:S13]  /*21c0*/  ISETP.NE.AND P0, PT, R2, 0x7, PT ;  /* 0x000000070200780c */ /* 0x000fda0003f05270 */
[----:B------:R-:W-:Y:S05]  /*21d0*/  @!P0 BRA `(.L_x_1439) ;  /* 0x000000d000008947 */ /* 0x000fea0003800000 */
[----:B------:R-:W-:-:S13]  /*21e0*/  ISETP.NE.AND P0, PT, R2, 0x8, PT ;  /* 0x000000080200780c */ /* 0x000fda0003f05270 */
[----:B------:R-:W-:Y:S05]  /*21f0*/  @!P0 BRA `(.L_x_1440) ;  /* 0x0000006000008947 */ /* 0x000fea0003800000 */
[----:B------:R-:W-:-:S13]  /*2200*/  ISETP.NE.AND P0, PT, R2, 0x9, PT ;  /* 0x000000090200780c */ /* 0x000fda0003f05270 */
[----:B------:R-:W-:Y:S05]  /*2210*/  @P0 BRA `(.L_x_1433) ;  /* 0x00000a6000000947 */ /* 0x000fea0003800000 */
[----:B------:R-:W-:Y:S01]  /*2220*/  HADD2.F32 R2, -RZ, R0.H0_H0 ;  /* 0x20000000ff027230 */ /* 0x000fe20000004100 */
[----:B------:R-:W-:-:S05]  /*2230*/  IMAD.MOV.U32 R3, RZ, RZ, RZ ;  /* 0x000000ffff037224 */ /* 0x000fca00078e00ff */
[----:B------:R0:W-:Y:S01]  /*2240*/  STG.E.64 [R16.64], R2 ;  /* 0x0000000210007986 */ /* 0x0001e2000c101b24 */
[----:B------:R-:W-:Y:S05]  /*2250*/  BRA `(.L_x_1434) ;  /* 0x00000bd000007947 */ /* 0x000fea0003800000 */
.L_x_1440:
[----:B------:R-:W-:-:S05]  /*2260*/  HADD2.F32 R0, -RZ, R0.H0_H0 ;  /* 0x20000000ff007230 */ /* 0x000fca0000004100 */
[----:B------:R-:W-:-:S04]  /*2270*/  F2FP.PACK_AB R0, RZ, R0 ;  /* 0x00000000ff00723e */ /* 0x000fc800000000ff */
[----:B------:R-:W-:-:S05]  /*2280*/  PRMT R0, R0, 0x5410, RZ ;  /* 0x0000541000007816 */ /* 0x000fca00000000ff */
[----:B------:R0:W-:Y:S01]  /*2290*/  STG.E [R16.64], R0 ;  /* 0x0000000010007986 */ /* 0x0001e2000c101924 */
[----:B------:R-:W-:Y:S05]  /*22a0*/  BRA `(.L_x_1434) ;  /* 0x00000b8000007947 */ /* 0x000fea0003800000 */
.L_x_1439:
[----:B------:R-:W-:-:S05]  /*22b0*/  HADD2.F32 R2, -RZ, R0.H0_H0 ;  /* 0x20000000ff027230 */ /* 0x000fca0000004100 */
[----:B------:R-:W-:-:S06]  /*22c0*/  FMUL.FTZ R2, R2, 1 ;  /* 0x3f80000002027820 */ /* 0x000fcc0000410000 */
[----:B------:R-:W0:Y:S02]  /*22d0*/  F2F.F64.F32 R2, R2 ;  /* 0x0000000200027310 */ /* 0x000e240000201800 */
[----:B0-----:R0:W-:Y:S01]  /*22e0*/  STG.E.64 [R16.64], R2 ;  /* 0x0000000210007986 */ /* 0x0011e2000c101b24 */
[----:B------:R-:W-:Y:S05]  /*22f0*/  BRA `(.L_x_1434) ;  /* 0x00000b3000007947 */ /* 0x000fea0003800000 */
.L_x_1429:
        /* <DEDUP_REMOVED lines=8> */
[----:B------:R-:W-:-:S05]  /*2380*/  HADD2.F32 R0, -RZ, R0.H0_H0 ;  /* 0x20000000ff007230 */ /* 0x000fca0000004100 */
[----:B------:R-:W-:-:S04]  /*2390*/  FSETP.NEU.FTZ.AND P0, PT, R0, RZ, PT ;  /* 0x000000ff0000720b */ /* 0x000fc80003f1d000 */
[----:B------:R-:W-:-:S05]  /*23a0*/  SEL R3, RZ, 0x1, !P0 ;  /* 0x00000001ff037807 */ /* 0x000fca0004000000 */
[----:B------:R0:W-:Y:S01]  /*23b0*/  STG.E.U8 [R16.64], R3 ;  /* 0x0000000310007986 */ /* 0x0001e2000c101124 */
[----:B------:R-:W-:Y:S05]  /*23c0*/  BRA `(.L_x_1434) ;  /* 0x00000a6000007947 */ /* 0x000fea0003800000 */
.L_x_1443:
[----:B------:R-:W-:Y:S01]  /*23d0*/  HADD2.F32 R0, -RZ, R0.H0_H0 ;  /* 0x20000000ff007230 */ /* 0x000fe20000004100 */
[----:B------:R-:W-:-:S04]  /*23e0*/  CS2R R6, SRZ ;  /* 0x0000000000067805 */ /* 0x000fc8000001ff00 */
[----:B------:R-:W-:-:S04]  /*23f0*/  FMUL.FTZ R0, R0, 1 ;  /* 0x3f80000000007820 */ /* 0x000fc80000410000 */
[----:B------:R-:W0:Y:S02]  /*2400*/  F2F.F64.F32 R4, R0 ;  /* 0x0000000000047310 */ /* 0x000e240000201800 */
[----:B0-----:R0:W-:Y:S01]  /*2410*/  STG.E.128 [R16.64], R4 ;  /* 0x0000000410007986 */ /* 0x0011e2000c101d24 */
[----:B------:R-:W-:Y:S05]  /*2420*/  BRA `(.L_x_1434) ;  /* 0x00000a0000007947 */ /* 0x000fea0003800000 */
.L_x_1442:
[----:B------:R-:W-:-:S13]  /*2430*/  ISETP.NE.AND P0, PT, R2, 0xf, PT ;  /* 0x0000000f0200780c */ /* 0x000fda0003f05270 */
[----:B------:R-:W-:Y:S05]  /*2440*/  @!P0 BRA `(.L_x_1444) ;  /* 0x000002d000008947 */ /* 0x000fea0003800000 */
[----:B------:R-:W-:-:S13]  /*2450*/  ISETP.NE.AND P0, PT, R2, 0x17, PT ;  /* 0x000000170200780c */ /* 0x000fda0003f05270 */
[----:B------:R-:W-:Y:S05]  /*2460*/  @!P0 BRA `(.L_x_1445) ;  /* 0x0000015000008947 */ /* 0x000fea0003800000 */
[----:B------:R-:W-:-:S13]  /*2470*/  ISETP.NE.AND P0, PT, R2, 0x18, PT ;  /* 0x000000180200780c */ /* 0x000fda0003f05270 */
[----:B------:R-:W-:Y:S05]  /*2480*/  @P0 BRA `(.L_x_1433) ;  /* 0x000007f000000947 */ /* 0x000fea0003800000 */
[----:B------:R-:W-:Y:S01]  /*2490*/  HADD2.F32 R5, -RZ, R0.H0_H0 ;  /* 0x20000000ff057230 */ /* 0x000fe20000004100 */
[----:B------:R-:W-:Y:S04]  /*24a0*/  BSSY B0, `(.L_x_1446) ;  /* 0x000000e000007945 */ /* 0x000fe80003800000 */
        /* <DEDUP_REMOVED lines=13> */
.L_x_1447:
[----:B------:R-:W-:Y:S05]  /*2580*/  BSYNC B0 ;  /* 0x0000000000007941 */ /* 0x000fea0003800000 */
.L_x_1446:
[----:B------:R-:W-:-:S05]  /*2590*/  LOP3.LUT R3, R0, R3, RZ, 0xfc, !PT ;  /* 0x0000000300037212 */ /* 0x000fca00078efcff */
[----:B------:R0:W-:Y:S01]  /*25a0*/  STG.E.U8 [R16.64], R3 ;  /* 0x0000000310007986 */ /* 0x0001e2000c101124 */
[----:B------:R-:W-:Y:S05]  /*25b0*/  BRA `(.L_x_1434) ;  /* 0x0000087000007947 */ /* 0x000fea0003800000 */
.L_x_1445:
[----:B------:R-:W-:Y:S01]  /*25c0*/  HADD2.F32 R3, -RZ, R0.H0_H0 ;  /* 0x20000000ff037230 */ /* 0x000fe20000004100 */
[----:B------:R-:W-:Y:S04]  /*25d0*/  BSSY B0, `(.L_x_1448) ;  /* 0x000000f000007945 */ /* 0x000fe80003800000 */
        /* <DEDUP_REMOVED lines=11> */
.L_x_1449:
[----:B------:R-:W-:Y:S01]  /*2690*/  IMAD.MOV.U32 R0, RZ, RZ, 0x7f ;  /* 0x0000007fff007424 */ /* 0x000fe200078e00ff */
[----:B------:R-:W-:-:S04]  /*26a0*/  ISETP.GT.U32.AND P0, PT, R2, 0x7f800000, PT ;  /* 0x7f8000000200780c */ /* 0x000fc80003f04070 */
[----:B------:R-:W-:-:S04]  /*26b0*/  SEL R0, R0, 0x7c, P0 ;  /* 0x0000007c00007807 */ /* 0x000fc80000000000 */
.L_x_1450:
[----:B------:R-:W-:Y:S05]  /*26c0*/  BSYNC B0 ;  /* 0x0000000000007941 */ /* 0x000fea0003800000 */
.L_x_1448:
[----:B------:R-:W-:-:S04]  /*26d0*/  LOP3.LUT R2, R3, 0x80000000, RZ, 0xc0, !PT ;  /* 0x8000000003027812 */ /* 0x000fc800078ec0ff */
[----:B------:R-:W-:-:S04]  /*26e0*/  SHF.R.U32.HI R3, RZ, 0x18, R2 ;  /* 0x00000018ff037819 */ /* 0x000fc80000011602 */
[----:B------:R-:W-:-:S05]  /*26f0*/  LOP3.LUT R3, R0, R3, RZ, 0xfc, !PT ;  /* 0x0000000300037212 */ /* 0x000fca00078efcff */
[----:B------:R0:W-:Y:S01]  /*2700*/  STG.E.U8 [R16.64], R3 ;  /* 0x0000000310007986 */ /* 0x0001e2000c101124 */
[----:B------:R-:W-:Y:S05]  /*2710*/  BRA `(.L_x_1434) ;  /* 0x0000071000007947 */ /* 0x000fea0003800000 */
.L_x_1444:
[----:B------:R-:W-:-:S05]  /*2720*/  HADD2.F32 R0, -RZ, R0.H0_H0 ;  /* 0x20000000ff007230 */ /* 0x000fca0000004100 */
[----:B------:R-:W-:-:S05]  /*2730*/  F2FP.BF16.PACK_AB R0, RZ, R0 ;  /* 0x00000000ff00723e */ /* 0x000fca00000010ff */
[----:B------:R0:W-:Y:S01]  /*2740*/  STG.E.U16 [R16.64], R0 ;  /* 0x0000000010007986 */ /* 0x0001e2000c101524 */
[----:B------:R-:W-:Y:S05]  /*2750*/  BRA `(.L_x_1434) ;  /* 0x000006d000007947 */ /* 0x000fea0003800000 */
.L_x_1441:
        /* <DEDUP_REMOVED lines=8> */
[----:B------:R-:W-:-:S06]  /*27e0*/  HADD2.F32 R3, -RZ, R0.H0_H0 ;  /* 0x20000000ff037230 */ /* 0x000fcc0000004100 */
[----:B------:R-:W0:Y:S02]  /*27f0*/  F2I.FTZ.U32.TRUNC.NTZ R3, R3 ;  /* 0x0000000300037305 */ /* 0x000e24000021f000 */
[----:B0-----:R0:W-:Y:S01]  /*2800*/  STG.E.U16 [R16.64], R3 ;  /* 0x0000000310007986 */ /* 0x0011e2000c101524 */
[----:B------:R-:W-:Y:S05]  /*2810*/  BRA `(.L_x_1434) ;  /* 0x0000061000007947 */ /* 0x000fea0003800000 */
.L_x_1453:
[----:B------:R-:W-:Y:S01]  /*2820*/  HADD2.F32 R3, -RZ, R0.H0_H0 ;  /* 0x20000000ff037230 */ /* 0x000fe20000004100 */
[----:B------:R-:W-:Y:S01]  /*2830*/  BSSY B0, `(.L_x_1454) ;  /* 0x0000014000007945 */ /* 0x000fe20003800000 */
[----:B------:R-:W-:-:S03]  /*2840*/  IMAD.MOV.U32 R8, RZ, RZ, 0x80 ;  /* 0x00000080ff087424 */ /* 0x000fc600078e00ff */
        /* <DEDUP_REMOVED lines=14> */
.L_x_1456:
[----:B------:R-:W-:-:S04]  /*2930*/  LOP3.LUT R2, R3, 0x80000000, RZ, 0xc0, !PT ;  /* 0x8000000003027812 */ /* 0x000fc800078ec0ff */
[----:B------:R-:W-:-:S04]  /*2940*/  SHF.R.U32.HI R3, RZ, 0x18, R2 ;  /* 0x00000018ff037819 */ /* 0x000fc80000011602 */
[----:B------:R-:W-:-:S04]  /*2950*/  LOP3.LUT R0, R0, R3, RZ, 0xfc, !PT ;  /* 0x0000000300007212 */ /* 0x000fc800078efcff */
[----:B------:R-:W-:Y:S02]  /*2960*/  PRMT R8, R0, 0x7610, R8 ;  /* 0x0000761000087816 */ /* 0x000fe40000000008 */
.L_x_1455:
[----:B------:R-:W-:Y:S05]  /*2970*/  BSYNC B0 ;  /* 0x0000000000007941 */ /* 0x000fea0003800000 */
.L_x_1454:
[----:B------:R0:W-:Y:S01]  /*2980*/  STG.E.U8 [R16.64], R8 ;  /* 0x0000000810007986 */ /* 0x0001e2000c101124 */
[----:B------:R-:W-:Y:S05]  /*2990*/  BRA `(.L_x_1434) ;  /* 0x0000049000007947 */ /* 0x000fea0003800000 */
.L_x_1452:
        /* <DEDUP_REMOVED lines=17> */
.L_x_1459:
[----:B------:R-:W-:-:S04]  /*2ab0*/  LOP3.LUT R2, R3, 0x80000000, RZ, 0xc0, !PT ;  /* 0x8000000003027812 */ /* 0x000fc800078ec0ff */
[----:B------:R-:W-:-:S04]  /*2ac0*/  SHF.R.U32.HI R3, RZ, 0x18, R2 ;  /* 0x00000018ff037819 */ /* 0x000fc80000011602 */
[----:B------:R-:W-:-:S04]  /*2ad0*/  LOP3.LUT R0, R0, R3, RZ, 0xfc, !PT ;  /* 0x0000000300007212 */ /* 0x000fc800078efcff */
[----:B------:R-:W-:Y:S02]  /*2ae0*/  PRMT R8, R0, 0x7610, R8 ;  /* 0x0000761000087816 */ /* 0x000fe40000000008 */
.L_x_1458:
[----:B------:R-:W-:Y:S05]  /*2af0*/  BSYNC B0 ;  /* 0x0000000000007941 */ /* 0x000fea0003800000 */
.L_x_1457:
[----:B------:R0:W-:Y:S01]  /*2b00*/  STG.E.U8 [R16.64], R8 ;  /* 0x0000000810007986 */ /* 0x0001e2000c101124 */
[----:B------:R-:W-:Y:S05]  /*2b10*/  BRA `(.L_x_1434) ;  /* 0x0000031000007947 */ /* 0x000fea0003800000 */
.L_x_1451:
[----:B------:R-:W-:-:S13]  /*2b20*/  ISETP.NE.AND P0, PT, R2, 0x1c, PT ;  /* 0x0000001c0200780c */ /* 0x000fda0003f05270 */
[----:B------:R-:W-:Y:S05]  /*2b30*/  @!P0 BRA `(.L_x_1460) ;  /* 0x000002c000008947 */ /* 0x000fea0003800000 */
[----:B------:R-:W-:-:S13]  /*2b40*/  ISETP.NE.AND P0, PT, R2, 0x1d, PT ;  /* 0x0000001d0200780c */ /* 0x000fda0003f05270 */
[----:B------:R-:W-:Y:S05]  /*2b50*/  @!P0 BRA `(.L_x_1461) ;  /* 0x0000026000008947 */ /* 0x000fea0003800000 */
[----:B------:R-:W-:-:S13]  /*2b60*/  ISETP.NE.AND P0, PT, R2, 0x2c, PT ;  /* 0x0000002c0200780c */ /* 0x000fda0003f05270 */
[----:B------:R-:W-:Y:S05]  /*2b70*/  @P0 BRA `(.L_x_1433) ;  /* 0x0000010000000947 */ /* 0x000fea0003800000 */
[----:B------:R-:W-:Y:S01]  /*2b80*/  HADD2.F32 R3, -RZ, R0.H0_H0 ;  /* 0x20000000ff037230 */ /* 0x000fe20000004100 */
[----:B------:R-:W-:-:S04]  /*2b90*/  PLOP3.LUT P0, PT, PT, PT, PT, 0x80, 0x0 ;  /* 0x000000000000781c */ /* 0x000fc80003f0f070 */
        /* <DEDUP_REMOVED lines=14> */
.L_x_1433:
        /* <DEDUP_REMOVED lines=20> */
.L_x_1461:
[----:B------:R-:W-:-:S06]  /*2dc0*/  HADD2.F32 R2, -RZ, R0.H0_H0 ;  /* 0x20000000ff027230 */ /* 0x000fcc0000004100 */
[----:B------:R-:W0:Y:S02]  /*2dd0*/  F2I.U64.TRUNC R2, R2 ;  /* 0x0000000200027311 */ /* 0x000e24000020d800 */
[----:B0-----:R0:W-:Y:S01]  /*2de0*/  STG.E.64 [R16.64], R2 ;  /* 0x0000000210007986 */ /* 0x0011e2000c101b24 */
[----:B------:R-:W-:Y:S05]  /*2df0*/  BRA `(.L_x_1434) ;  /* 0x0000003000007947 */ /* 0x000fea0003800000 */
.L_x_1460:
[----:B------:R-:W-:-:S04]  /*2e00*/  HADD2.F32 R0, -RZ, R0.H0_H0 ;  /* 0x20000000ff007230 */ /* 0x000fc80000004100 */
[----:B------:R-:W0:Y:S02]  /*2e10*/  F2I.FTZ.U32.TRUNC.NTZ R3, R0 ;  /* 0x0000000000037305 */ /* 0x000e24000021f000 */
[----:B0-----:R0:W-:Y:S02]  /*2e20*/  STG.E [R16.64], R3 ;  /* 0x0000000310007986 */ /* 0x0011e4000c101924 */
.L_x_1434:
[----:B------:R-:W-:-:S05]  /*2e30*/  IMAD R18, R18, 0x200, R23 ;  /* 0x0000020012127824 */ /* 0x000fca00078e0217 */
[----:B------:R-:W-:Y:S02]  /*2e40*/  IADD3 R19, R18, 0x80, RZ ;  /* 0x0000008012137810 */ /* 0x000fe40007ffe0ff */
.L_x_1395:
[----:B------:R-:W-:Y:S05]  /*2e50*/  BSYNC B6 ;  /* 0x0000000000067941 */ /* 0x000fea0003800000 */
.L_x_1394:
        /* <DEDUP_REMOVED lines=231> */
.L_x_1464:
        /* <DEDUP_REMOVED lines=20> */
.L_x_1468:
[----:B------:R-:W2:Y:S02]  /*3e10*/  LDG.E.U8 R2, [R2.64] ;  /* 0x0000002402027981 */ /* 0x000ea4000c1e1100 */
[----:B--2---:R-:W0:Y:S02]  /*3e20*/  I2F.U16 R0, R2 ;  /* 0x0000000200007306 */ /* 0x004e240000101000 */
[----:B0-----:R-:W-:Y:S01]  /*3e30*/  F2FP.PACK_AB R0, RZ, R0 ;  /* 0x00000000ff00723e */ /* 0x001fe200000000ff */
[----:B------:R-:W-:Y:S05]  /*3e40*/  BRA `(.L_x_1470) ;  /* 0x00000e1000007947 */ /* 0x000fea0003800000 */
.L_x_1467:
        /* <DEDUP_REMOVED lines=10> */
.L_x_1472:
[----:B------:R-:W2:Y:S02]  /*3ef0*/  LDG.E R2, [R2.64] ;  /* 0x0000002402027981 */ /* 0x000ea4000c1e1900 */
[----:B--2---:R-:W0:Y:S02]  /*3f00*/  I2F R0, R2 ;  /* 0x0000000200007306 */ /* 0x004e240000201400 */
[----:B0-----:R-:W-:Y:S01]  /*3f10*/  F2FP.PACK_AB R0, RZ, R0 ;  /* 0x00000000ff00723e */ /* 0x001fe200000000ff */
[----:B------:R-:W-:Y:S05]  /*3f20*/  BRA `(.L_x_1470) ;  /* 0x00000d3000007947 */ /* 0x000fea0003800000 */
.L_x_1471:
[----:B------:R-:W2:Y:S02]  /*3f30*/  LDG.E.U16 R2, [R2.64] ;  /* 0x0000002402027981 */ /* 0x000ea4000c1e1500 */
[----:B--2---:R-:W0:Y:S02]  /*3f40*/  I2F.S16 R0, R2 ;  /* 0x0000000200007306 */ /* 0x004e240000101400 */
[----:B0-----:R-:W-:Y:S01]  /*3f50*/  F2FP.PACK_AB R0, RZ, R0 ;  /* 0x00000000ff00723e */ /* 0x001fe200000000ff */
[----:B------:R-:W-:Y:S05]  /*3f60*/  BRA `(.L_x_1470) ;  /* 0x00000cf000007947 */ /* 0x000fea0003800000 */
.L_x_1466:
        /* <DEDUP_REMOVED lines=9> */
.L_x_1474:
[----:B------:R0:W5:Y:S01]  /*4000*/  LDG.E.U16 R0, [R2.64] ;  /* 0x0000002402007981 */ /* 0x000162000c1e1500 */
[----:B------:R-:W-:Y:S05]  /*4010*/  BRA `(.L_x_1470) ;  /* 0x00000c4000007947 */ /* 0x000fea0003800000 */
.L_x_1473:
        /* <DEDUP_REMOVED lines=9> */
.L_x_1476:
[----:B------:R0:W5:Y:S01]  /*40b0*/  LDG.E.U16 R0, [R2.64] ;  /* 0x0000002402007981 */ /* 0x000162000c1e1500 */
[----:B------:R-:W-:Y:S05]  /*40c0*/  BRA `(.L_x_1470) ;  /* 0x00000b9000007947 */ /* 0x000fea0003800000 */
.L_x_1475:
[----:B------:R-:W2:Y:S02]  /*40d0*/  LDG.E.64 R2, [R2.64] ;  /* 0x0000002402027981 */ /* 0x000ea4000c1e1b00 */
[----:B--2---:R-:W0:Y:S01]  /*40e0*/  F2F.F32.F64 R0, R2 ;  /* 0x0000000200007310 */ /* 0x004e220000301000 */
[----:B------:R-:W0:-:S14]  /*40f0*/  DSETP.GEU.AND P0, PT, |R2|, c[0x2][0x0], PT ;  /* 0x008000000200762a */ /* 0x000e1c0003f0e200 */
[----:B0-----:R-:W-:-:S05]  /*4100*/  @!P0 FMUL R0, R0, 1.175494350822287508e-38 ;  /* 0x0080000000008820 */ /* 0x001fca0000400000 */
[----:B------:R-:W-:Y:S01]  /*4110*/  F2FP.PACK_AB R0, RZ, R0 ;  /* 0x00000000ff00723e */ /* 0x000fe200000000ff */
[----:B------:R-:W-:Y:S05]  /*4120*/  BRA `(.L_x_1470) ;  /* 0x00000b3000007947 */ /* 0x000fea0003800000 */
.L_x_1465:
        /* <DEDUP_REMOVED lines=13> */
.L_x_1479:
[----:B------:R-:W2:Y:S02]  /*4200*/  LDG.E.64 R2, [R2.64] ;  /* 0x0000002402027981 */ /* 0x000ea4000c1e1b00 */
[----:B--2---:R-:W0:Y:S01]  /*4210*/  F2F.F32.F64 R0, R2 ;  /* 0x0000000200007310 */ /* 0x004e220000301000 */
[----:B------:R-:W0:-:S14]  /*4220*/  DSETP.GEU.AND P0, PT, |R2|, c[0x2][0x0], PT ;  /* 0x008000000200762a */ /* 0x000e1c0003f0e200 */
[----:B0-----:R-:W-:-:S05]  /*4230*/  @!P0 FMUL R0, R0, 1.175494350822287508e-38 ;  /* 0x0080000000008820 */ /* 0x001fca0000400000 */
[----:B------:R-:W-:Y:S01]  /*4240*/  F2FP.PACK_AB R0, RZ, R0 ;  /* 0x00000000ff00723e */ /* 0x000fe200000000ff */
[----:B------:R-:W-:Y:S05]  /*4250*/  BRA `(.L_x_1470) ;  /* 0x00000a0000007947 */ /* 0x000fea0003800000 */
.L_x_1478:
        /* <DEDUP_REMOVED lines=28> */
.L_x_1481:
        /* <DEDUP_REMOVED lines=15> */
.L_x_1480:
[----:B------:R-:W2:Y:S02]  /*4510*/  LDG.E.U16 R0, [R2.64] ;  /* 0x0000002402007981 */ /* 0x000ea4000c1e1500 */
[----:B--2---:R-:W-:-:S04]  /*4520*/  PRMT R0, RZ, 0x5410, R0 ;  /* 0x00005410ff007816 */ /* 0x004fc80000000000 */
[----:B------:R-:W-:Y:S01]  /*4530*/  F2FP.PACK_AB R0, RZ, R0 ;  /* 0x00000000ff00723e */ /* 0x000fe200000000ff */
[----:B------:R-:W-:Y:S05]  /*4540*/  BRA `(.L_x_1470) ;  /* 0x0000071000007947 */ /* 0x000fea0003800000 */
.L_x_1477:
        /* <DEDUP_REMOVED lines=12> */
.L_x_1484:
        /* <DEDUP_REMOVED lines=21> */
.L_x_1488:
[----:B------:R-:W-:Y:S05]  /*4760*/  BSYNC B1 ;  /* 0x0000000000017941 */ /* 0x000fea0003800000 */
.L_x_1487:
[----:B------:R-:W-:Y:S01]  /*4770*/  LEA R3, R0, 0x3b800000, 0x17 ;  /* 0x3b80000000037811 */ /* 0x000fe200078eb8ff */
[----:B------:R-:W-:-:S05]  /*4780*/  IMAD.SHL.U32 R0, R2, 0x100000, RZ ;  /* 0x0010000002007824 */ /* 0x000fca00078e00ff */
[----:B------:R-:W-:Y:S02]  /*4790*/  LOP3.LUT R0, R3, R0, R4, 0xfe, !PT ;  /* 0x0000000003007212 */ /* 0x000fe400078efe04 */
.L_x_1486:
[----:B------:R-:W-:Y:S05]  /*47a0*/  BSYNC B0 ;  /* 0x0000000000007941 */ /* 0x000fea0003800000 */
.L_x_1485:
[----:B------:R-:W-:Y:S01]  /*47b0*/  F2FP.PACK_AB R0, RZ, R0 ;  /* 0x00000000ff00723e */ /* 0x000fe200000000ff */
[----:B------:R-:W-:Y:S05]  /*47c0*/  BRA `(.L_x_1470) ;  /* 0x0000049000007947 */ /* 0x000fea0003800000 */
.L_x_1483:
        /* <DEDUP_REMOVED lines=21> */
.L_x_1492:
[----:B------:R-:W-:Y:S05]  /*4920*/  BSYNC B1 ;  /* 0x0000000000017941 */ /* 0x000fea0003800000 */
.L_x_1491:
[----:B------:R-:W-:Y:S01]  /*4930*/  LEA R3, R0, 0x37800000, 0x17 ;  /* 0x3780000000037811 */ /* 0x000fe200078eb8ff */
[----:B------:R-:W-:-:S05]  /*4940*/  IMAD.SHL.U32 R0, R2, 0x200000, RZ ;  /* 0x0020000002007824 */ /* 0x000fca00078e00ff */
[----:B------:R-:W-:Y:S02]  /*4950*/  LOP3.LUT R0, R3, R0, R4, 0xfe, !PT ;  /* 0x0000000003007212 */ /* 0x000fe400078efe04 */
.L_x_1490:
[----:B------:R-:W-:Y:S05]  /*4960*/  BSYNC B0 ;  /* 0x0000000000007941 */ /* 0x000fea0003800000 */
.L_x_1489:
[----:B------:R-:W-:Y:S01]  /*4970*/  F2FP.PACK_AB R0, RZ, R0 ;  /* 0x00000000ff00723e */ /* 0x000fe200000000ff */
[----:B------:R-:W-:Y:S05]  /*4980*/  BRA `(.L_x_1470) ;  /* 0x000002d000007947 */ /* 0x000fea0003800000 */
.L_x_1482:
        /* <DEDUP_REMOVED lines=14> */
.L_x_1496:
[----:B------:R-:W-:Y:S05]  /*4a70*/  BSYNC B0 ;  /* 0x0000000000007941 */ /* 0x000fea0003800000 */
.L_x_1495:
[----:B------:R-:W-:Y:S01]  /*4a80*/  F2FP.PACK_AB R0, RZ, R0 ;  /* 0x00000000ff00723e */ /* 0x000fe200000000ff */
[----:B------:R-:W-:Y:S05]  /*4a90*/  BRA `(.L_x_1470) ;  /* 0x000001c000007947 */ /* 0x000fea0003800000 */
.L_x_1469:
        /* <DEDUP_REMOVED lines=21> */
.L_x_1494:
[----:B------:R-:W2:Y:S02]  /*4bf0*/  LDG.E.64 R2, [R2.64] ;  /* 0x0000002402027981 */ /* 0x000ea4000c1e1b00 */
[----:B--2---:R-:W0:Y:S02]  /*4c00*/  I2F.U64 R0, R2 ;  /* 0x0000000200007312 */ /* 0x004e240000301000 */
[----:B0-----:R-:W-:Y:S01]  /*4c10*/  F2FP.PACK_AB R0, RZ, R0 ;  /* 0x00000000ff00723e */ /* 0x001fe200000000ff */
[----:B------:R-:W-:Y:S05]  /*4c20*/  BRA `(.L_x_1470) ;  /* 0x0000003000007947 */ /* 0x000fea0003800000 */
.L_x_1493:
[----:B------:R-:W2:Y:S02]  /*4c30*/  LDG.E R2, [R2.64] ;  /* 0x0000002402027981 */ /* 0x000ea4000c1e1900 */
[----:B--2---:R-:W0:Y:S02]  /*4c40*/  I2F.U32 R0, R2 ;  /* 0x0000000200007306 */ /* 0x004e240000201000 */
[----:B0-----:R-:W-:-:S06]  /*4c50*/  F2FP.PACK_AB R0, RZ, R0 ;  /* 0x00000000ff00723e */ /* 0x001fcc00000000ff */
.L_x_1470:
[----:B------:R-:W1:Y:S01]  /*4c60*/  LDC.U8 R5, c[0x0][0x374] ;  /* 0x0000dd00ff057b82 */ /* 0x000e620000000000 */
[----:B-----5:R-:W-:-:S07]  /*4c70*/  HADD2.F32 R0, -RZ, R0.H0_H0 ;  /* 0x20000000ff007230 */ /* 0x020fce0000004100 */
[----:B0-----:R-:W0:Y:S01]  /*4c80*/  LDC.U16 R2, c[0x0][0x372] ;  /* 0x0000dc80ff027b82 */ /* 0x001e220000000400 */
        /* <DEDUP_REMOVED lines=18> */
.L_x_1500:
[----:B------:R-:W-:-:S06]  /*4db0*/  HADD2.F32 R3, -RZ, R0.H0_H0 ;  /* 0x20000000ff037230 */ /* 0x000fcc0000004100 */
[----:B------:R-:W0:Y:S02]  /*4dc0*/  F2I.S64.TRUNC R2, R3 ;  /* 0x0000000300027311 */ /* 0x000e24000020d900 */
[----:B0-----:R0:W-:Y:S01]  /*4dd0*/  STG.E.U8 [R16.64], R2 ;  /* 0x0000000210007986 */ /* 0x0011e2000c101124 */
[----:B------:R-:W-:Y:S05]  /*4de0*/  BRA `(.L_x_1502) ;  /* 0x00000e4000007947 */ /* 0x000fea0003800000 */
.L_x_1499:
        /* <DEDUP_REMOVED lines=10> */
.L_x_1504:
[----:B------:R-:W-:-:S04]  /*4e90*/  HADD2.F32 R0, -RZ, R0.H0_H0 ;  /* 0x20000000ff007230 */ /* 0x000fc80000004100 */
[----:B------:R-:W0:Y:S02]  /*4ea0*/  F2I.FTZ.TRUNC.NTZ R3, R0 ;  /* 0x0000000000037305 */ /* 0x000e24000021f100 */
[----:B0-----:R0:W-:Y:S01]  /*4eb0*/  STG.E [R16.64], R3 ;  /* 0x0000000310007986 */ /* 0x0011e2000c101924 */
[----:B------:R-:W-:Y:S05]  /*4ec0*/  BRA `(.L_x_1502) ;  /* 0x00000d6000007947 */ /* 0x000fea0003800000 */
.L_x_1503:
[----:B------:R-:W-:-:S04]  /*4ed0*/  HADD2.F32 R0, -RZ, R0.H0_H0 ;  /* 0x20000000ff007230 */ /* 0x000fc80000004100 */
[----:B------:R-:W0:Y:S02]  /*4ee0*/  F2I.FTZ.TRUNC.NTZ R3, R0 ;  /* 0x0000000000037305 */ /* 0x000e24000021f100 */
[----:B0-----:R0:W-:Y:S01]  /*4ef0*/  STG.E.U16 [R16.64], R3 ;  /* 0x0000000310007986 */ /* 0x0011e2000c101524 */
[----:B------:R-:W-:Y:S05]  /*4f00*/  BRA `(.L_x_1502) ;  /* 0x00000d2000007947 */ /* 0x000fea0003800000 */
.L_x_1498:
        /* <DEDUP_REMOVED lines=9> */
.L_x_1506:
[----:B------:R0:W-:Y:S01]  /*4fa0*/  STG.E.U16 [R16.64], R0 ;  /* 0x0000000010007986 */ /* 0x0001e2000c101524 */
[----:B------:R-:W-:Y:S05]  /*4fb0*/  BRA `(.L_x_1502) ;  /* 0x00000c7000007947 */ /* 0x000fea0003800000 */
.L_x_1505:
        /* <DEDUP_REMOVED lines=10> */
.L_x_1508:
[----:B------:R-:W-:-:S05]  /*5060*/  HADD2.F32 R0, -RZ, R0.H0_H0 ;  /* 0x20000000ff007230 */ /* 0x000fca0000004100 */
[----:B------:R-:W-:-:S04]  /*5070*/  F2FP.PACK_AB R0, RZ, R0 ;  /* 0x00000000ff00723e */ /* 0x000fc800000000ff */
[----:B------:R-:W-:-:S05]  /*5080*/  PRMT R0, R0, 0x5410, RZ ;  /* 0x0000541000007816 */ /* 0x000fca00000000ff */
[----:B------:R0:W-:Y:S01]  /*5090*/  STG.E [R16.64], R0 ;  /* 0x0000000010007986 */ /* 0x0001e2000c101924 */
[----:B------:R-:W-:Y:S05]  /*50a0*/  BRA `(.L_x_1502) ;  /* 0x00000b8000007947 */ /* 0x000fea0003800000 */
.L_x_1507:
[----:B------:R-:W-:-:S05]  /*50b0*/  HADD2.F32 R2, -RZ, R0.H0_H0 ;  /* 0x20000000ff027230 */ /* 0x000fca0000004100 */
[----:B------:R-:W-:-:S06]  /*50c0*/  FMUL.FTZ R2, R2, 1 ;  /* 0x3f80000002027820 */ /* 0x000fcc0000410000 */
[----:B------:R-:W0:Y:S02]  /*50d0*/  F2F.F64.F32 R2, R2 ;  /* 0x0000000200027310 */ /* 0x000e240000201800 */
[----:B0-----:R0:W-:Y:S01]  /*50e0*/  STG.E.64 [R16.64], R2 ;  /* 0x0000000210007986 */ /* 0x0011e2000c101b24 */
[----:B------:R-:W-:Y:S05]  /*50f0*/  BRA `(.L_x_1502) ;  /* 0x00000b3000007947 */ /* 0x000fea0003800000 */
.L_x_1497:
        /* <DEDUP_REMOVED lines=13> */
.L_x_1511:
[----:B------:R-:W-:Y:S01]  /*51d0*/  HADD2.F32 R0, -RZ, R0.H0_H0 ;  /* 0x20000000ff007230 */ /* 0x000fe20000004100 */
[----:B------:R-:W-:-:S04]  /*51e0*/  CS2R R6, SRZ ;  /* 0x0000000000067805 */ /* 0x000fc8000001ff00 */
[----:B------:R-:W-:-:S04]  /*51f0*/  FMUL.FTZ R0, R0, 1 ;  /* 0x3f80000000007820 */ /* 0x000fc80000410000 */
[----:B------:R-:W0:Y:S02]  /*5200*/  F2F.F64.F32 R4, R0 ;  /* 0x0000000000047310 */ /* 0x000e240000201800 */
[----:B0-----:R0:W-:Y:S01]  /*5210*/  STG.E.128 [R16.64], R4 ;  /* 0x0000000410007986 */ /* 0x0011e2000c101d24 */
[----:B------:R-:W-:Y:S05]  /*5220*/  BRA `(.L_x_1502) ;  /* 0x00000a0000007947 */ /* 0x000fea0003800000 */
.L_x_1510:
        /* <DEDUP_REMOVED lines=21> */
.L_x_1515:
[----:B------:R-:W-:Y:S05]  /*5380*/  BSYNC B0 ;  /* 0x0000000000007941 */ /* 0x000fea0003800000 */
.L_x_1514:
[----:B------:R-:W-:-:S05]  /*5390*/  LOP3.LUT R3, R0, R3, RZ, 0xfc, !PT ;  /* 0x0000000300037212 */ /* 0x000fca00078efcff */
[----:B------:R0:W-:Y:S01]  /*53a0*/  STG.E.U8 [R16.64], R3 ;  /* 0x0000000310007986 */ /* 0x0001e2000c101124 */
[----:B------:R-:W-:Y:S05]  /*53b0*/  BRA `(.L_x_1502) ;  /* 0x0000087000007947 */ /* 0x000fea0003800000 */
.L_x_1513:
        /* <DEDUP_REMOVED lines=13> */
.L_x_1517:
[----:B------:R-:W-:Y:S01]  /*5490*/  IMAD.MOV.U32 R0, RZ, RZ, 0x7f ;  /* 0x0000007fff007424 */ /* 0x000fe200078e00ff */
[----:B------:R-:W-:-:S04]  /*54a0*/  ISETP.GT.U32.AND P0, PT, R2, 0x7f800000, PT ;  /* 0x7f8000000200780c */ /* 0x000fc80003f04070 */
[----:B------:R-:W-:-:S04]  /*54b0*/  SEL R0, R0, 0x7c, P0 ;  /* 0x0000007c00007807 */ /* 0x000fc80000000000 */
.L_x_1518:
[----:B------:R-:W-:Y:S05]  /*54c0*/  BSYNC B0 ;  /* 0x0000000000007941 */ /* 0x000fea0003800000 */
.L_x_1516:
[----:B------:R-:W-:-:S04]  /*54d0*/  LOP3.LUT R2, R3, 0x80000000, RZ, 0xc0, !PT ;  /* 0x8000000003027812 */ /* 0x000fc800078ec0ff */
[----:B------:R-:W-:-:S04]  /*54e0*/  SHF.R.U32.HI R3, RZ, 0x18, R2 ;  /* 0x00000018ff037819 */ /* 0x000fc80000011602 */
[----:B------:R-:W-:-:S05]  /*54f0*/  LOP3.LUT R3, R0, R3, RZ, 0xfc, !PT ;  /* 0x0000000300037212 */ /* 0x000fca00078efcff */
[----:B------:R0:W-:Y:S01]  /*5500*/  STG.E.U8 [R16.64], R3 ;  /* 0x0000000310007986 */ /* 0x0001e2000c101124 */
[----:B------:R-:W-:Y:S05]  /*5510*/  BRA `(.L_x_1502) ;  /* 0x0000071000007947 */ /* 0x000fea0003800000 */
.L_x_1512:
[----:B------:R-:W-:-:S05]  /*5520*/  HADD2.F32 R0, -RZ, R0.H0_H0 ;  /* 0x20000000ff007230 */ /* 0x000fca0000004100 */
[----:B------:R-:W-:-:S05]  /*5530*/  F2FP.BF16.PACK_AB R0, RZ, R0 ;  /* 0x00000000ff00723e */ /* 0x000fca00000010ff */
[----:B------:R0:W-:Y:S01]  /*5540*/  STG.E.U16 [R16.64], R0 ;  /* 0x0000000010007986 */ /* 0x0001e2000c101524 */
[----:B------:R-:W-:Y:S05]  /*5550*/  BRA `(.L_x_1502) ;  /* 0x000006d000007947 */ /* 0x000fea0003800000 */
.L_x_1509:
        /* <DEDUP_REMOVED lines=12> */
.L_x_1521:
        /* <DEDUP_REMOVED lines=17> */
.L_x_1524:
[----:B------:R-:W-:-:S04]  /*5730*/  LOP3.LUT R2, R3, 0x80000000, RZ, 0xc0, !PT ;  /* 0x8000000003027812 */ /* 0x000fc800078ec0ff */
[----:B------:R-:W-:-:S04]  /*5740*/  SHF.R.U32.HI R3, RZ, 0x18, R2 ;  /* 0x00000018ff037819 */ /* 0x000fc80000011602 */
[----:B------:R-:W-:-:S04]  /*5750*/  LOP3.LUT R0, R0, R3, RZ, 0xfc, !PT ;  /* 0x0000000300007212 */ /* 0x000fc800078efcff */
[----:B------:R-:W-:Y:S02]  /*5760*/  PRMT R8, R0, 0x7610, R8 ;  /* 0x0000761000087816 */ /* 0x000fe40000000008 */
.L_x_1523:
[----:B------:R-:W-:Y:S05]  /*5770*/  BSYNC B0 ;  /* 0x0000000000007941 */ /* 0x000fea0003800000 */
.L_x_1522:
[----:B------:R0:W-:Y:S01]  /*5780*/  STG.E.U8 [R16.64], R8 ;  /* 0x0000000810007986 */ /* 0x0001e2000c101124 */
[----:B------:R-:W-:Y:S05]  /*5790*/  BRA `(.L_x_1502) ;  /* 0x0000049000007947 */ /* 0x000fea0003800000 */
.L_x_1520:
        /* <DEDUP_REMOVED lines=17> */
.L_x_1527:
[----:B------:R-:W-:-:S04]  /*58b0*/  LOP3.LUT R2, R3, 0x80000000, RZ, 0xc0, !PT ;  /* 0x8000000003027812 */ /* 0x000fc800078ec0ff */
[----:B------:R-:W-:-:S04]  /*58c0*/  SHF.R.U32.HI R3, RZ, 0x18, R2 ;  /* 0x00000018ff037819 */ /* 0x000fc80000011602 */
[----:B------:R-:W-:-:S04]  /*58d0*/  LOP3.LUT R0, R0, R3, RZ, 0xfc, !PT ;  /* 0x0000000300007212 */ /* 0x000fc800078efcff */
[----:B------:R-:W-:Y:S02]  /*58e0*/  PRMT R8, R0, 0x7610, R8 ;  /* 0x0000761000087816 */ /* 0x000fe40000000008 */
.L_x_1526:
[----:B------:R-:W-:Y:S05]  /*58f0*/  BSYNC B0 ;  /* 0x0000000000007941 */ /* 0x000fea0003800000 */
.L_x_1525:
[----:B------:R0:W-:Y:S01]  /*5900*/  STG.E.U8 [R16.64], R8 ;  /* 0x0000000810007986 */ /* 0x0001e2000c101124 */
[----:B------:R-:W-:Y:S05]  /*5910*/  BRA `(.L_x_1502) ;  /* 0x0000031000007947 */ /* 0x000fea0003800000 */
.L_x_1519:
        /* <DEDUP_REMOVED lines=22> */
.L_x_1501:
        /* <DEDUP_REMOVED lines=20> */
.L_x_1529:
[----:B------:R-:W-:-:S06]  /*5bc0*/  HADD2.F32 R2, -RZ, R0.H0_H0 ;  /* 0x20000000ff027230 */ /* 0x000fcc0000004100 */
[----:B------:R-:W0:Y:S02]  /*5bd0*/  F2I.U64.TRUNC R2, R2 ;  /* 0x0000000200027311 */ /* 0x000e24000020d800 */
[----:B0-----:R0:W-:Y:S01]  /*5be0*/  STG.E.64 [R16.64], R2 ;  /* 0x0000000210007986 */ /* 0x0011e2000c101b24 */
[----:B------:R-:W-:Y:S05]  /*5bf0*/  BRA `(.L_x_1502) ;  /* 0x0000003000007947 */ /* 0x000fea0003800000 */
.L_x_1528:
[----:B------:R-:W-:-:S04]  /*5c00*/  HADD2.F32 R0, -RZ, R0.H0_H0 ;  /* 0x20000000ff007230 */ /* 0x000fc80000004100 */
[----:B------:R-:W0:Y:S02]  /*5c10*/  F2I.FTZ.U32.TRUNC.NTZ R3, R0 ;  /* 0x0000000000037305 */ /* 0x000e24000021f000 */
[----:B0-----:R0:W-:Y:S02]  /*5c20*/  STG.E [R16.64], R3 ;  /* 0x0000000310007986 */ /* 0x0011e4000c101924 */
.L_x_1502:
        /* <DEDUP_REMOVED lines=231> */
.L_x_1530:
        /* <DEDUP_REMOVED lines=20> */
.L_x_1534:
[----:B------:R-:W2:Y:S02]  /*6be0*/  LDG.E.U8 R2, [R2.64] ;  /* 0x0000002402027981 */ /* 0x000ea4000c1e1100 */
[----:B--2---:R-:W0:Y:S02]  /*6bf0*/  I2F.U16 R0, R2 ;  /* 0x0000000200007306 */ /* 0x004e240000101000 */
[----:B0-----:R-:W-:Y:S01]  /*6c00*/  F2FP.PACK_AB R0, RZ, R0 ;  /* 0x00000000ff00723e */ /* 0x001fe200000000ff */
[----:B------:R-:W-:Y:S05]  /*6c10*/  BRA `(.L_x_1536) ;  /* 0x00000e1000007947 */ /* 0x000fea0003800000 */
.L_x_1533:
        /* <DEDUP_REMOVED lines=10> */
.L_x_1538:
[----:B------:R-:W2:Y:S02]  /*6cc0*/  LDG.E R2, [R2.64] ;  /* 0x0000002402027981 */ /* 0x000ea4000c1e1900 */
[----:B--2---:R-:W0:Y:S02]  /*6cd0*/  I2F R0, R2 ;  /* 0x0000000200007306 */ /* 0x004e240000201400 */
[----:B0-----:R-:W-:Y:S01]  /*6ce0*/  F2FP.PACK_AB R0, RZ, R0 ;  /* 0x00000000ff00723e */ /* 0x001fe200000000ff */
[----:B------:R-:W-:Y:S05]  /*6cf0*/  BRA `(.L_x_1536) ;  /* 0x00000d3000007947 */ /* 0x000fea0003800000 */
.L_x_1537:
[----:B------:R-:W2:Y:S02]  /*6d00*/  LDG.E.U16 R2, [R2.64] ;  /* 0x0000002402027981 */ /* 0x000ea4000c1e1500 */
[----:B--2---:R-:W0:Y:S02]  /*6d10*/  I2F.S16 R0, R2 ;  /* 0x0000000200007306 */ /* 0x004e240000101400 */
[----:B0-----:R-:W-:Y:S01]  /*6d20*/  F2FP.PACK_AB R0, RZ, R0 ;  /* 0x00000000ff00723e */ /* 0x001fe200000000ff */
[----:B------:R-:W-:Y:S05]  /*6d30*/  BRA `(.L_x_1536) ;  /* 0x00000cf000007947 */ /* 0x000fea0003800000 */
.L_x_1532:
        /* <DEDUP_REMOVED lines=9> */
.L_x_1540:
[----:B------:R0:W5:Y:S01]  /*6dd0*/  LDG.E.U16 R0, [R2.64] ;  /* 0x0000002402007981 */ /* 0x000162000c1e1500 */
[----:B------:R-:W-:Y:S05]  /*6de0*/  BRA `(.L_x_1536) ;  /* 0x00000c4000007947 */ /* 0x000fea0003800000 */
.L_x_1539:
        /* <DEDUP_REMOVED lines=9> */
.L_x_1542:
[----:B------:R0:W5:Y:S01]  /*6e80*/  LDG.E.U16 R0, [R2.64] ;  /* 0x0000002402007981 */ /* 0x000162000c1e1500 */
[----:B------:R-:W-:Y:S05]  /*6e90*/  BRA `(.L_x_1536) ;  /* 0x00000b9000007947 */ /* 0x000fea0003800000 */
.L_x_1541:
[----:B------:R-:W2:Y:S02]  /*6ea0*/  LDG.E.64 R2, [R2.64] ;  /* 0x0000002402027981 */ /* 0x000ea4000c1e1b00 */
[----:B--2---:R-:W0:Y:S01]  /*6eb0*/  F2F.F32.F64 R0, R2 ;  /* 0x0000000200007310 */ /* 0x004e220000301000 */
[----:B------:R-:W0:-:S14]  /*6ec0*/  DSETP.GEU.AND P0, PT, |R2|, c[0x2][0x0], PT ;  /* 0x008000000200762a */ /* 0x000e1c0003f0e200 */
[----:B0-----:R-:W-:-:S05]  /*6ed0*/  @!P0 FMUL R0, R0, 1.175494350822287508e-38 ;  /* 0x0080000000008820 */ /* 0x001fca0000400000 */
[----:B------:R-:W-:Y:S01]  /*6ee0*/  F2FP.PACK_AB R0, RZ, R0 ;  /* 0x00000000ff00723e */ /* 0x000fe200000000ff */
[----:B------:R-:W-:Y:S05]  /*6ef0*/  BRA `(.L_x_1536) ;  /* 0x00000b3000007947 */ /* 0x000fea0003800000 */
.L_x_1531:
        /* <DEDUP_REMOVED lines=13> */
.L_x_1545:
[----:B------:R-:W2:Y:S02]  /*6fd0*/  LDG.E.64 R2, [R2.64] ;  /* 0x0000002402027981 */ /* 0x000ea4000c1e1b00 */
[----:B--2---:R-:W0:Y:S01]  /*6fe0*/  F2F.F32.F64 R0, R2 ;  /* 0x0000000200007310 */ /* 0x004e220000301000 */
[----:B------:R-:W0:-:S14]  /*6ff0*/  DSETP.GEU.AND P0, PT, |R2|, c[0x2][0x0], PT ;  /* 0x008000000200762a */ /* 0x000e1c0003f0e200 */
[----:B0-----:R-:W-:-:S05]  /*7000*/  @!P0 FMUL R0, R0, 1.175494350822287508e-38 ;  /* 0x0080000000008820 */ /* 0x001fca0000400000 */
[----:B------:R-:W-:Y:S01]  /*7010*/  F2FP.PACK_AB R0, RZ, R0 ;  /* 0x00000000ff00723e */ /* 0x000fe200000000ff */
[----:B------:R-:W-:Y:S05]  /*7020*/  BRA `(.L_x_1536) ;  /* 0x00000a0000007947 */ /* 0x000fea0003800000 */
.L_x_1544:
        /* <DEDUP_REMOVED lines=28> */
.L_x_1547:
        /* <DEDUP_REMOVED lines=15> */
.L_x_1546:
[----:B------:R-:W2:Y:S02]  /*72e0*/  LDG.E.U16 R0, [R2.64] ;  /* 0x0000002402007981 */ /* 0x000ea4000c1e1500 */
[----:B--2---:R-:W-:-:S04]  /*72f0*/  PRMT R0, RZ, 0x5410, R0 ;  /* 0x00005410ff007816 */ /* 0x004fc80000000000 */
[----:B------:R-:W-:Y:S01]  /*7300*/  F2FP.PACK_AB R0, RZ, R0 ;  /* 0x00000000ff00723e */ /* 0x000fe200000000ff */
[----:B------:R-:W-:Y:S05]  /*7310*/  BRA `(.L_x_1536) ;  /* 0x0000071000007947 */ /* 0x000fea0003800000 */
.L_x_1543:
        /* <DEDUP_REMOVED lines=12> */
.L_x_1550:
        /* <DEDUP_REMOVED lines=21> */
.L_x_1554:
[----:B------:R-:W-:Y:S05]  /*7530*/  BSYNC B1 ;  /* 0x0000000000017941 */ /* 0x000fea0003800000 */
.L_x_1553:
[----:B------:R-:W-:Y:S01]  /*7540*/  LEA R3, R0, 0x3b800000, 0x17 ;  /* 0x3b80000000037811 */ /* 0x000fe200078eb8ff */
[----:B------:R-:W-:-:S05]  /*7550*/  IMAD.SHL.U32 R0, R2, 0x100000, RZ ;  /* 0x0010000002007824 */ /* 0x000fca00078e00ff */
[----:B------:R-:W-:Y:S02]  /*7560*/  LOP3.LUT R0, R3, R0, R4, 0xfe, !PT ;  /* 0x0000000003007212 */ /* 0x000fe400078efe04 */
.L_x_1552:
[----:B------:R-:W-:Y:S05]  /*7570*/  BSYNC B0 ;  /* 0x0000000000007941 */ /* 0x000fea0003800000 */
.L_x_1551:
[----:B------:R-:W-:Y:S01]  /*7580*/  F2FP.PACK_AB R0, RZ, R0 ;  /* 0x00000000ff00723e */ /* 0x000fe200000000ff */
[----:B------:R-:W-:Y:S05]  /*7590*/  BRA `(.L_x_1536) ;  /* 0x0000049000007947 */ /* 0x000fea0003800000 */
.L_x_1549:
        /* <DEDUP_REMOVED lines=21> */
.L_x_1558:
[----:B------:R-:W-:Y:S05]  /*76f0*/  BSYNC B1 ;  /* 0x0000000000017941 */ /* 0x000fea0003800000 */
.L_x_1557:
[----:B------:R-:W-:Y:S01]  /*7700*/  LEA R3, R0, 0x37800000, 0x17 ;  /* 0x3780000000037811 */ /* 0x000fe200078eb8ff */
[----:B------:R-:W-:-:S05]  /*7710*/  IMAD.SHL.U32 R0, R2, 0x200000, RZ ;  /* 0x0020000002007824 */ /* 0x000fca00078e00ff */
[----:B------:R-:W-:Y:S02]  /*7720*/  LOP3.LUT R0, R3, R0, R4, 0xfe, !PT ;  /* 0x0000000003007212 */ /* 0x000fe400078efe04 */
.L_x_1556:
[----:B------:R-:W-:Y:S05]  /*7730*/  BSYNC B0 ;  /* 0x0000000000007941 */ /* 0x000fea0003800000 */
.L_x_1555:
[----:B------:R-:W-:Y:S01]  /*7740*/  F2FP.PACK_AB R0, RZ, R0 ;  /* 0x00000000ff00723e */ /* 0x000fe200000000ff */
[----:B------:R-:W-:Y:S05]  /*7750*/  BRA `(.L_x_1536) ;  /* 0x000002d000007947 */ /* 0x000fea0003800000 */
.L_x_1548:
        /* <DEDUP_REMOVED lines=14> */
.L_x_1562:
[----:B------:R-:W-:Y:S05]  /*7840*/  BSYNC B0 ;  /* 0x0000000000007941 */ /* 0x000fea0003800000 */
.L_x_1561:
[----:B------:R-:W-:Y:S01]  /*7850*/  F2FP.PACK_AB R0, RZ, R0 ;  /* 0x00000000ff00723e */ /* 0x000fe200000000ff */
[----:B------:R-:W-:Y:S05]  /*7860*/  BRA `(.L_x_1536) ;  /* 0x000001c000007947 */ /* 0x000fea0003800000 */
.L_x_1535:
        /* <DEDUP_REMOVED lines=21> */
.L_x_1560:
[----:B------:R-:W2:Y:S02]  /*79c0*/  LDG.E.64 R2, [R2.64] ;  /* 0x0000002402027981 */ /* 0x000ea4000c1e1b00 */
[----:B--2---:R-:W0:Y:S02]  /*79d0*/  I2F.U64 R0, R2 ;  /* 0x0000000200007312 */ /* 0x004e240000301000 */
[----:B0-----:R-:W-:Y:S01]  /*79e0*/  F2FP.PACK_AB R0, RZ, R0 ;  /* 0x00000000ff00723e */ /* 0x001fe200000000ff */
[----:B------:R-:W-:Y:S05]  /*79f0*/  BRA `(.L_x_1536) ;  /* 0x0000003000007947 */ /* 0x000fea0003800000 */
.L_x_1559:
[----:B------:R-:W2:Y:S02]  /*7a00*/  LDG.E R2, [R2.64] ;  /* 0x0000002402027981 */ /* 0x000ea4000c1e1900 */
[----:B--2---:R-:W0:Y:S02]  /*7a10*/  I2F.U32 R0, R2 ;  /* 0x0000000200007306 */ /* 0x004e240000201000 */
[----:B0-----:R-:W-:-:S06]  /*7a20*/  F2FP.PACK_AB R0, RZ, R0 ;  /* 0x00000000ff00723e */ /* 0x001fcc00000000ff */
.L_x_1536:
        /* <DEDUP_REMOVED lines=21> */
.L_x_1566:
[----:B------:R-:W-:-:S06]  /*7b80*/  HADD2.F32 R3, -RZ, R0.H0_H0 ;  /* 0x20000000ff037230 */ /* 0x000fcc0000004100 */
[----:B------:R-:W0:Y:S02]  /*7b90*/  F2I.S64.TRUNC R2, R3 ;  /* 0x0000000300027311 */ /* 0x000e24000020d900 */
[----:B0-----:R0:W-:Y:S01]  /*7ba0*/  STG.E.U8 [R16.64], R2 ;  /* 0x0000000210007986 */ /* 0x0011e2000c101124 */
[----:B------:R-:W-:Y:S05]  /*7bb0*/  BRA `(.L_x_1568) ;  /* 0x00000e4000007947 */ /* 0x000fea0003800000 */
.L_x_1565:
        /* <DEDUP_REMOVED lines=10> */
.L_x_1570:
[----:B------:R-:W-:-:S04]  /*7c60*/  HADD2.F32 R0, -RZ, R0.H0_H0 ;  /* 0x20000000ff007230 */ /* 0x000fc80000004100 */
[----:B------:R-:W0:Y:S02]  /*7c70*/  F2I.FTZ.TRUNC.NTZ R3, R0 ;  /* 0x0000000000037305 */ /* 0x000e24000021f100 */
[----:B0-----:R0:W-:Y:S01]  /*7c80*/  STG.E [R16.64], R3 ;  /* 0x0000000310007986 */ /* 0x0011e2000c101924 */
[----:B------:R-:W-:Y:S05]  /*7c90*/  BRA `(.L_x_1568) ;  /* 0x00000d6000007947 */ /* 0x000fea0003800000 */
.L_x_1569:
[----:B------:R-:W-:-:S04]  /*7ca0*/  HADD2.F32 R0, -RZ, R0.H0_H0 ;  /* 0x20000000ff007230 */ /* 0x000fc80000004100 */
[----:B------:R-:W0:Y:S02]  /*7cb0*/  F2I.FTZ.TRUNC.NTZ R3, R0 ;  /* 0x0000000000037305 */ /* 0x000e24000021f100 */
[----:B0-----:R0:W-:Y:S01]  /*7cc0*/  STG.E.U16 [R16.64], R3 ;  /* 0x0000000310007986 */ /* 0x0011e2000c101524 */
[----:B------:R-:W-:Y:S05]  /*7cd0*/  BRA `(.L_x_1568) ;  /* 0x00000d2000007947 */ /* 0x000fea0003800000 */
.L_x_1564:
        /* <DEDUP_REMOVED lines=9> */
.L_x_1572:
[----:B------:R0:W-:Y:S01]  /*7d70*/  STG.E.U16 [R16.64], R0 ;  /* 0x0000000010007986 */ /* 0x0001e2000c101524 */
[----:B------:R-:W-:Y:S05]  /*7d80*/  BRA `(.L_x_1568) ;  /* 0x00000c7000007947 */ /* 0x000fea0003800000 */
.L_x_1571:
        /* <DEDUP_REMOVED lines=10> */
.L_x_1574:
[----:B------:R-:W-:-:S05]  /*7e30*/  HADD2.F32 R0, -RZ, R0.H0_H0 ;  /* 0x20000000ff007230 */ /* 0x000fca0000004100 */
[----:B------:R-:W-:-:S04]  /*7e40*/  F2FP.PACK_AB R0, RZ, R0 ;  /* 0x00000000ff00723e */ /* 0x000fc800000000ff */
[----:B------:R-:W-:-:S05]  /*7e50*/  PRMT R0, R0, 0x5410, RZ ;  /* 0x0000541000007816 */ /* 0x000fca00000000ff */
[----:B------:R0:W-:Y:S01]  /*7e60*/  STG.E [R16.64], R0 ;  /* 0x0000000010007986 */ /* 0x0001e2000c101924 */
[----:B------:R-:W-:Y:S05]  /*7e70*/  BRA `(.L_x_1568) ;  /* 0x00000b8000007947 */ /* 0x000fea0003800000 */
.L_x_1573:
[----:B------:R-:W-:-:S05]  /*7e80*/  HADD2.F32 R2, -RZ, R0.H0_H0 ;  /* 0x20000000ff027230 */ /* 0x000fca0000004100 */
[----:B------:R-:W-:-:S06]  /*7e90*/  FMUL.FTZ R2, R2, 1 ;  /* 0x3f80000002027820 */ /* 0x000fcc0000410000 */
[----:B------:R-:W0:Y:S02]  /*7ea0*/  F2F.F64.F32 R2, R2 ;  /* 0x0000000200027310 */ /* 0x000e240000201800 */
[----:B0-----:R0:W-:Y:S01]  /*7eb0*/  STG.E.64 [R16.64], R2 ;  /* 0x0000000210007986 */ /* 0x0011e2000c101b24 */
[----:B------:R-:W-:Y:S05]  /*7ec0*/  BRA `(.L_x_1568) ;  /* 0x00000b3000007947 */ /* 0x000fea0003800000 */
.L_x_1563:
        /* <DEDUP_REMOVED lines=13> */
.L_x_1577:
[----:B------:R-:W-:Y:S01]  /*7fa0*/  HADD2.F32 R0, -RZ, R0.H0_H0 ;  /* 0x20000000ff007230 */ /* 0x000fe20000004100 */
[----:B------:R-:W-:-:S04]  /*7fb0*/  CS2R R6, SRZ ;  /* 0x0000000000067805 */ /* 0x000fc8000001ff00 */
[----:B------:R-:W-:-:S04]  /*7fc0*/  FMUL.FTZ R0, R0, 1 ;  /* 0x3f80000000007820 */ /* 0x000fc80000410000 */
[----:B------:R-:W0:Y:S02]  /*7fd0*/  F2F.F64.F32 R4, R0 ;  /* 0x0000000000047310 */ /* 0x000e240000201800 */
[----:B0-----:R0:W-:Y:S01]  /*7fe0*/  STG.E.128 [R16.64], R4 ;  /* 0x0000000410007986 */ /* 0x0011e2000c101d24 */
[----:B------:R-:W-:Y:S05]  /*7ff0*/  BRA `(.L_x_1568) ;  /* 0x00000a0000007947 */ /* 0x000fea0003800000 */
.L_x_1576:
        /* <DEDUP_REMOVED lines=21> */
.L_x_1581:
[----:B------:R-:W-:Y:S05]  /*8150*/  BSYNC B0 ;  /* 0x0000000000007941 */ /* 0x000fea0003800000 */
.L_x_1580:
[----:B------:R-:W-:-:S05]  /*8160*/  LOP3.LUT R3, R0, R3, RZ, 0xfc, !PT ;  /* 0x0000000300037212 */ /* 0x000fca00078efcff */
[----:B------:R0:W-:Y:S01]  /*8170*/  STG.E.U8 [R16.64], R3 ;  /* 0x0000000310007986 */ /* 0x0001e2000c101124 */
[----:B------:R-:W-:Y:S05]  /*8180*/  BRA `(.L_x_1568) ;  /* 0x0000087000007947 */ /* 0x000fea0003800000 */
.L_x_1579:
        /* <DEDUP_REMOVED lines=13> */
.L_x_1583:
[----:B------:R-:W-:Y:S01]  /*8260*/  IMAD.MOV.U32 R0, RZ, RZ, 0x7f ;  /* 0x0000007fff007424 */ /* 0x000fe200078e00ff */
[----:B------:R-:W-:-:S04]  /*8270*/  ISETP.GT.U32.AND P0, PT, R2, 0x7f800000, PT ;  /* 0x7f8000000200780c */ /* 0x000fc80003f04070 */
[----:B------:R-:W-:-:S04]  /*8280*/  SEL R0, R0, 0x7c, P0 ;  /* 0x0000007c00007807 */ /* 0x000fc80000000000 */
.L_x_1584:
[----:B------:R-:W-:Y:S05]  /*8290*/  BSYNC B0 ;  /* 0x0000000000007941 */ /* 0x000fea0003800000 */
.L_x_1582:
[----:B------:R-:W-:-:S04]  /*82a0*/  LOP3.LUT R2, R3, 0x80000000, RZ, 0xc0, !PT ;  /* 0x8000000003027812 */ /* 0x000fc800078ec0ff */
[----:B------:R-:W-:-:S04]  /*82b0*/  SHF.R.U32.HI R3, RZ, 0x18, R2 ;  /* 0x00000018ff037819 */ /* 0x000fc80000011602 */
[----:B------:R-:W-:-:S05]  /*82c0*/  LOP3.LUT R3, R0, R3, RZ, 0xfc, !PT ;  /* 0x0000000300037212 */ /* 0x000fca00078efcff */
[----:B------:R0:W-:Y:S01]  /*82d0*/  STG.E.U8 [R16.64], R3 ;  /* 0x0000000310007986 */ /* 0x0001e2000c101124 */
[----:B------:R-:W-:Y:S05]  /*82e0*/  BRA `(.L_x_1568) ;  /* 0x0000071000007947 */ /* 0x000fea0003800000 */
.L_x_1578:
[----:B------:R-:W-:-:S05]  /*82f0*/  HADD2.F32 R0, -RZ, R0.H0_H0 ;  /* 0x20000000ff007230 */ /* 0x000fca0000004100 */
[----:B------:R-:W-:-:S05]  /*8300*/  F2FP.BF16.PACK_AB R0, RZ, R0 ;  /* 0x00000000ff00723e */ /* 0x000fca00000010ff */
[----:B------:R0:W-:Y:S01]  /*8310*/  STG.E.U16 [R16.64], R0 ;  /* 0x0000000010007986 */ /* 0x0001e2000c101524 */
[----:B------:R-:W-:Y:S05]  /*8320*/  BRA `(.L_x_1568) ;  /* 0x000006d000007947 */ /* 0x000fea0003800000 */
.L_x_1575:
        /* <DEDUP_REMOVED lines=12> */
.L_x_1587:
        /* <DEDUP_REMOVED lines=17> */
.L_x_1590:
[----:B------:R-:W-:-:S04]  /*8500*/  LOP3.LUT R2, R3, 0x80000000, RZ, 0xc0, !PT ;  /* 0x8000000003027812 */ /* 0x000fc800078ec0ff */
[----:B------:R-:W-:-:S04]  /*8510*/  SHF.R.U32.HI R3, RZ, 0x18, R2 ;  /* 0x00000018ff037819 */ /* 0x000fc80000011602 */
[----:B------:R-:W-:-:S04]  /*8520*/  LOP3.LUT R0, R0, R3, RZ, 0xfc, !PT ;  /* 0x0000000300007212 */ /* 0x000fc800078efcff */
[----:B------:R-:W-:Y:S02]  /*8530*/  PRMT R8, R0, 0x7610, R8 ;  /* 0x0000761000087816 */ /* 0x000fe40000000008 */
.L_x_1589:
[----:B------:R-:W-:Y:S05]  /*8540*/  BSYNC B0 ;  /* 0x0000000000007941 */ /* 0x000fea0003800000 */
.L_x_1588:
[----:B------:R0:W-:Y:S01]  /*8550*/  STG.E.U8 [R16.64], R8 ;  /* 0x0000000810007986 */ /* 0x0001e2000c101124 */
[----:B------:R-:W-:Y:S05]  /*8560*/  BRA `(.L_x_1568) ;  /* 0x0000049000007947 */ /* 0x000fea0003800000 */
.L_x_1586:
        /* <DEDUP_REMOVED lines=17> */
.L_x_1593:
[----:B------:R-:W-:-:S04]  /*8680*/  LOP3.LUT R2, R3, 0x80000000, RZ, 0xc0, !PT ;  /* 0x8000000003027812 */ /* 0x000fc800078ec0ff */
[----:B------:R-:W-:-:S04]  /*8690*/  SHF.R.U32.HI R3, RZ, 0x18, R2 ;  /* 0x00000018ff037819 */ /* 0x000fc80000011602 */
[----:B------:R-:W-:-:S04]  /*86a0*/  LOP3.LUT R0, R0, R3, RZ, 0xfc, !PT ;  /* 0x0000000300007212 */ /* 0x000fc800078efcff */
[----:B------:R-:W-:Y:S02]  /*86b0*/  PRMT R8, R0, 0x7610, R8 ;  /* 0x0000761000087816 */ /* 0x000fe40000000008 */
.L_x_1592:
[----:B------:R-:W-:Y:S05]  /*86c0*/  BSYNC B0 ;  /* 0x0000000000007941 */ /* 0x000fea0003800000 */
.L_x_1591:
[----:B------:R0:W-:Y:S01]  /*86d0*/  STG.E.U8 [R16.64], R8 ;  /* 0x0000000810007986 */ /* 0x0001e2000c101124 */
[----:B------:R-:W-:Y:S05]  /*86e0*/  BRA `(.L_x_1568) ;  /* 0x0000031000007947 */ /* 0x000fea0003800000 */
.L_x_1585:
        /* <DEDUP_REMOVED lines=22> */
.L_x_1567:
        /* <DEDUP_REMOVED lines=20> */
.L_x_1595:
[----:B------:R-:W-:-:S06]  /*8990*/  HADD2.F32 R2, -RZ, R0.H0_H0 ;  /* 0x20000000ff027230 */ /* 0x000fcc0000004100 */
[----:B------:R-:W0:Y:S02]  /*89a0*/  F2I.U64.TRUNC R2, R2 ;  /* 0x0000000200027311 */ /* 0x000e24000020d800 */
[----:B0-----:R0:W-:Y:S01]  /*89b0*/  STG.E.64 [R16.64], R2 ;  /* 0x0000000210007986 */ /* 0x0011e2000c101b24 */
[----:B------:R-:W-:Y:S05]  /*89c0*/  BRA `(.L_x_1568) ;  /* 0x0000003000007947 */ /* 0x000fea0003800000 */
.L_x_1594:
[----:B------:R-:W-:-:S04]  /*89d0*/  HADD2.F32 R0, -RZ, R0.H0_H0 ;  /* 0x20000000ff007230 */ /* 0x000fc80000004100 */
[----:B------:R-:W0:Y:S02]  /*89e0*/  F2I.FTZ.U32.TRUNC.NTZ R3, R0 ;  /* 0x0000000000037305 */ /* 0x000e24000021f000 */
[----:B0-----:R0:W-:Y:S02]  /*89f0*/  STG.E [R16.64], R3 ;  /* 0x0000000310007986 */ /* 0x0011e4000c101924 */
.L_x_1568:
[----:B------:R-:W-:Y:S02]  /*8a00*/  IADD3 R19, R19, 0x80, RZ ;  /* 0x0000008013137810 */ /* 0x000fe40007ffe0ff */
.L_x_1463:
[----:B------:R-:W-:Y:S05]  /*8a10*/  BSYNC B6 ;  /* 0x0000000000067941 */ /* 0x000fea0003800000 */
.L_x_1462:
        /* <DEDUP_REMOVED lines=230> */
.L_x_1596:
        /* <DEDUP_REMOVED lines=20> */
.L_x_1600:
[----:B------:R-:W2:Y:S02]  /*99c0*/  LDG.E.U8 R2, [R2.64] ;  /* 0x0000002402027981 */ /* 0x000ea4000c1e1100 */
[----:B--2---:R-:W0:Y:S02]  /*99d0*/  I2F.U16 R0, R2 ;  /* 0x0000000200007306 */ /* 0x004e240000101000 */
[----:B0-----:R-:W-:Y:S01]  /*99e0*/  F2FP.PACK_AB R0, RZ, R0 ;  /* 0x00000000ff00723e */ /* 0x001fe200000000ff */
[----:B------:R-:W-:Y:S05]  /*99f0*/  BRA `(.L_x_1602) ;  /* 0x00000e1000007947 */ /* 0x000fea0003800000 */
.L_x_1599:
        /* <DEDUP_REMOVED lines=10> */
.L_x_1604:
[----:B------:R-:W2:Y:S02]  /*9aa0*/  LDG.E R2, [R2.64] ;  /* 0x0000002402027981 */ /* 0x000ea4000c1e1900 */
[----:B--2---:R-:W0:Y:S02]  /*9ab0*/  I2F R0, R2 ;  /* 0x0000000200007306 */ /* 0x004e240000201400 */
[----:B0-----:R-:W-:Y:S01]  /*9ac0*/  F2FP.PACK_AB R0, RZ, R0 ;  /* 0x00000000ff00723e */ /* 0x001fe200000000ff */
[----:B------:R-:W-:Y:S05]  /*9ad0*/  BRA `(.L_x_1602) ;  /* 0x00000d3000007947 */ /* 0x000fea0003800000 */
.L_x_1603:
[----:B------:R-:W2:Y:S02]  /*9ae0*/  LDG.E.U16 R2, [R2.64] ;  /* 0x0000002402027981 */ /* 0x000ea4000c1e1500 */
[----:B--2---:R-:W0:Y:S02]  /*9af0*/  I2F.S16 R0, R2 ;  /* 0x0000000200007306 */ /* 0x004e240000101400 */
[----:B0-----:R-:W-:Y:S01]  /*9b00*/  F2FP.PACK_AB R0, RZ, R0 ;  /* 0x00000000ff00723e */ /* 0x001fe200000000ff */
[----:B------:R-:W-:Y:S05]  /*9b10*/  BRA `(.L_x_1602) ;  /* 0x00000cf000007947 */ /* 0x000fea0003800000 */
.L_x_1598:
        /* <DEDUP_REMOVED lines=9> */
.L_x_1606:
[----:B------:R0:W5:Y:S01]  /*9bb0*/  LDG.E.U16 R0, [R2.64] ;  /* 0x0000002402007981 */ /* 0x000162000c1e1500 */
[----:B------:R-:W-:Y:S05]  /*9bc0*/  BRA `(.L_x_1602) ;  /* 0x00000c4000007947 */ /* 0x000fea0003800000 */
.L_x_1605:
        /* <DEDUP_REMOVED lines=9> */
.L_x_1608:
[----:B------:R0:W5:Y:S01]  /*9c60*/  LDG.E.U16 R0, [R2.64] ;  /* 0x0000002402007981 */ /* 0x000162000c1e1500 */
[----:B------:R-:W-:Y:S05]  /*9c70*/  BRA `(.L_x_1602) ;  /* 0x00000b9000007947 */ /* 0x000fea0003800000 */
.L_x_1607:
[----:B------:R-:W2:Y:S02]  /*9c80*/  LDG.E.64 R2, [R2.64] ;  /* 0x0000002402027981 */ /* 0x000ea4000c1e1b00 */
[----:B--2---:R-:W0:Y:S01]  /*9c90*/  F2F.F32.F64 R0, R2 ;  /* 0x0000000200007310 */ /* 0x004e220000301000 */
[----:B------:R-:W0:-:S14]  /*9ca0*/  DSETP.GEU.AND P0, PT, |R2|, c[0x2][0x0], PT ;  /* 0x008000000200762a */ /* 0x000e1c0003f0e200 */
[----:B0-----:R-:W-:-:S05]  /*9cb0*/  @!P0 FMUL R0, R0, 1.175494350822287508e-38 ;  /* 0x0080000000008820 */ /* 0x001fca0000400000 */
[----:B------:R-:W-:Y:S01]  /*9cc0*/  F2FP.PACK_AB R0, RZ, R0 ;  /* 0x00000000ff00723e */ /* 0x000fe200000000ff */
[----:B------:R-:W-:Y:S05]  /*9cd0*/  BRA `(.L_x_1602) ;  /* 0x00000b3000007947 */ /* 0x000fea0003800000 */
.L_x_1597:
        /* <DEDUP_REMOVED lines=13> */
.L_x_1611:
[----:B------:R-:W2:Y:S02]  /*9db0*/  LDG.E.64 R2, [R2.64] ;  /* 0x0000002402027981 */ /* 0x000ea4000c1e1b00 */
[----:B--2---:R-:W0:Y:S01]  /*9dc0*/  F2F.F32.F64 R0, R2 ;  /* 0x0000000200007310 */ /* 0x004e220000301000 */
[----:B------:R-:W0:-:S14]  /*9dd0*/  DSETP.GEU.AND P0, PT, |R2|, c[0x2][0x0], PT ;  /* 0x008000000200762a */ /* 0x000e1c0003f0e200 */
[----:B0-----:R-:W-:-:S05]  /*9de0*/  @!P0 FMUL R0, R0, 1.175494350822287508e-38 ;  /* 0x0080000000008820 */ /* 0x001fca0000400000 */
[----:B------:R-:W-:Y:S01]  /*9df0*/  F2FP.PACK_AB R0, RZ, R0 ;  /* 0x00000000ff00723e */ /* 0x000fe200000000ff */
[----:B------:R-:W-:Y:S05]  /*9e00*/  BRA `(.L_x_1602) ;  /* 0x00000a0000007947 */ /* 0x000fea0003800000 */
.L_x_1610:
        /* <DEDUP_REMOVED lines=28> */
.L_x_1613:
        /* <DEDUP_REMOVED lines=15> */
.L_x_1612:
[----:B------:R-:W2:Y:S02]  /*a0c0*/  LDG.E.U16 R0, [R2.64] ;  /* 0x0000002402007981 */ /* 0x000ea4000c1e1500 */
[----:B--2---:R-:W-:-:S04]  /*a0d0*/  PRMT R0, RZ, 0x5410, R0 ;  /* 0x00005410ff007816 */ /* 0x004fc80000000000 */
[----:B------:R-:W-:Y:S01]  /*a0e0*/  F2FP.PACK_AB R0, RZ, R0 ;  /* 0x00000000ff00723e */ /* 0x000fe200000000ff */
[----:B------:R-:W-:Y:S05]  /*a0f0*/  BRA `(.L_x_1602) ;  /* 0x0000071000007947 */ /* 0x000fea0003800000 */
.L_x_1609:
        /* <DEDUP_REMOVED lines=12> */
.L_x_1616:
        /* <DEDUP_REMOVED lines=21> */
.L_x_1620:
[----:B------:R-:W-:Y:S05]  /*a310*/  BSYNC B1 ;  /* 0x0000000000017941 */ /* 0x000fea0003800000 */
.L_x_1619:
[----:B------:R-:W-:Y:S01]  /*a320*/  LEA R3, R0, 0x3b800000, 0x17 ;  /* 0x3b80000000037811 */ /* 0x000fe200078eb8ff */
[----:B------:R-:W-:-:S05]  /*a330*/  IMAD.SHL.U32 R0, R2, 0x100000, RZ ;  /* 0x0010000002007824 */ /* 0x000fca00078e00ff */
[----:B------:R-:W-:Y:S02]  /*a340*/  LOP3.LUT R0, R3, R0, R4, 0xfe, !PT ;  /* 0x0000000003007212 */ /* 0x000fe400078efe04 */
.L_x_1618:
[----:B------:R-:W-:Y:S05]  /*a350*/  BSYNC B0 ;  /* 0x0000000000007941 */ /* 0x000fea0003800000 */
.L_x_1617:
[----:B------:R-:W-:Y:S01]  /*a360*/  F2FP.PACK_AB R0, RZ, R0 ;  /* 0x00000000ff00723e */ /* 0x000fe200000000ff */
[----:B------:R-:W-:Y:S05]  /*a370*/  BRA `(.L_x_1602) ;  /* 0x0000049000007947 */ /* 0x000fea0003800000 */
.L_x_1615:
        /* <DEDUP_REMOVED lines=21> */
.L_x_1624:
[----:B------:R-:W-:Y:S05]  /*a4d0*/  BSYNC B1 ;  /* 0x0000000000017941 */ /* 0x000fea0003800000 */
.L_x_1623:
[----:B------:R-:W-:Y:S01]  /*a4e0*/  LEA R3, R0, 0x37800000, 0x17 ;  /* 0x3780000000037811 */ /* 0x000fe200078eb8ff */
[----:B------:R-:W-:-:S05]  /*a4f0*/  IMAD.SHL.U32 R0, R2, 0x200000, RZ ;  /* 0x0020000002007824 */ /* 0x000fca00078e00ff */
[----:B------:R-:W-:Y:S02]  /*a500*/  LOP3.LUT R0, R3, R0, R4, 0xfe, !PT ;  /* 0x0000000003007212 */ /* 0x000fe400078efe04 */
.L_x_1622:
[----:B------:R-:W-:Y:S05]  /*a510*/  BSYNC B0 ;  /* 0x0000000000007941 */ /* 0x000fea0003800000 */
.L_x_1621:
[----:B------:R-:W-:Y:S01]  /*a520*/  F2FP.PACK_AB R0, RZ, R0 ;  /* 0x00000000ff00723e */ /* 0x000fe200000000ff */
[----:B------:R-:W-:Y:S05]  /*a530*/  BRA `(.L_x_1602) ;  /* 0x000002d000007947 */ /* 0x000fea0003800000 */
.L_x_1614:
        /* <DEDUP_REMOVED lines=14> */
.L_x_1628:
[----:B------:R-:W-:Y:S05]  /*a620*/  BSYNC B0 ;  /* 0x0000000000007941 */ /* 0x000fea0003800000 */
.L_x_1627:
[----:B------:R-:W-:Y:S01]  /*a630*/  F2FP.PACK_AB R0, RZ, R0 ;  /* 0x00000000ff00723e */ /* 0x000fe200000000ff */
[----:B------:R-:W-:Y:S05]  /*a640*/  BRA `(.L_x_1602) ;  /* 0x000001c000007947 */ /* 0x000fea0003800000 */
.L_x_1601:
        /* <DEDUP_REMOVED lines=21> */
.L_x_1626:
[----:B------:R-:W2:Y:S02]  /*a7a0*/  LDG.E.64 R2, [R2.64] ;  /* 0x0000002402027981 */ /* 0x000ea4000c1e1b00 */
[----:B--2---:R-:W0:Y:S02]  /*a7b0*/  I2F.U64 R0, R2 ;  /* 0x0000000200007312 */ /* 0x004e240000301000 */
[----:B0-----:R-:W-:Y:S01]  /*a7c0*/  F2FP.PACK_AB R0, RZ, R0 ;  /* 0x00000000ff00723e */ /* 0x001fe200000000ff */
[----:B------:R-:W-:Y:S05]  /*a7d0*/  BRA `(.L_x_1602) ;  /* 0x0000003000007947 */ /* 0x000fea0003800000 */
.L_x_1625:
[----:B------:R-:W2:Y:S02]  /*a7e0*/  LDG.E R2, [R2.64] ;  /* 0x0000002402027981 */ /* 0x000ea4000c1e1900 */
[----:B--2---:R-:W0:Y:S02]  /*a7f0*/  I2F.U32 R0, R2 ;  /* 0x0000000200007306 */ /* 0x004e240000201000 */
[----:B0-----:R-:W-:-:S06]  /*a800*/  F2FP.PACK_AB R0, RZ, R0 ;  /* 0x00000000ff00723e */ /* 0x001fcc00000000ff */
.L_x_1602:
        /* <DEDUP_REMOVED lines=19> */
[----:B0-----:R-:W-:Y:S01]  /*a940*/  STG.E.U8 [R16.64], R3 ;  /* 0x0000000310007986 */ /* 0x001fe2000c101124 */
[----:B------:R-:W-:Y:S05]  /*a950*/  EXIT ;  /* 0x000000000000794d */ /* 0x000fea0003800000 */
.L_x_1632:
[----:B------:R-:W-:-:S06]  /*a960*/  HADD2.F32 R3, -RZ, R0.H0_H0 ;  /* 0x20000000ff037230 */ /* 0x000fcc0000004100 */
[----:B------:R-:W0:Y:S02]  /*a970*/  F2I.S64.TRUNC R2, R3 ;  /* 0x0000000300027311 */ /* 0x000e24000020d900 */
[----:B0-----:R-:W-:Y:S01]  /*a980*/  STG.E.U8 [R16.64], R2 ;  /* 0x0000000210007986 */ /* 0x001fe2000c101124 */
[----:B------:R-:W-:Y:S05]  /*a990*/  EXIT ;  /* 0x000000000000794d */ /* 0x000fea0003800000 */
.L_x_1631:
        /* <DEDUP_REMOVED lines=8> */
[----:B0-----:R-:W-:Y:S01]  /*aa20*/  STG.E.64 [R16.64], R2 ;  /* 0x0000000210007986 */ /* 0x001fe2000c101b24 */
[----:B------:R-:W-:Y:S05]  /*aa30*/  EXIT ;  /* 0x000000000000794d */ /* 0x000fea0003800000 */
.L_x_1635:
[----:B------:R-:W-:-:S04]  /*aa40*/  HADD2.F32 R0, -RZ, R0.H0_H0 ;  /* 0x20000000ff007230 */ /* 0x000fc80000004100 */
[----:B------:R-:W0:Y:S02]  /*aa50*/  F2I.FTZ.TRUNC.NTZ R3, R0 ;  /* 0x0000000000037305 */ /* 0x000e24000021f100 */
[----:B0-----:R-:W-:Y:S01]  /*aa60*/  STG.E [R16.64], R3 ;  /* 0x0000000310007986 */ /* 0x001fe2000c101924 */
[----:B------:R-:W-:Y:S05]  /*aa70*/  EXIT ;  /* 0x000000000000794d */ /* 0x000fea0003800000 */
.L_x_1634:
[----:B------:R-:W-:-:S04]  /*aa80*/  HADD2.F32 R0, -RZ, R0.H0_H0 ;  /* 0x20000000ff007230 */ /* 0x000fc80000004100 */
[----:B------:R-:W0:Y:S02]  /*aa90*/  F2I.FTZ.TRUNC.NTZ R3, R0 ;  /* 0x0000000000037305 */ /* 0x000e24000021f100 */
[----:B0-----:R-:W-:Y:S01]  /*aaa0*/  STG.E.U16 [R16.64], R3 ;  /* 0x0000000310007986 */ /* 0x001fe2000c101524 */
[----:B------:R-:W-:Y:S05]  /*aab0*/  EXIT ;  /* 0x000000000000794d */ /* 0x000fea0003800000 */
.L_x_1630:
[----:B------:R-:W-:-:S13]  /*aac0*/  ISETP.GT.AND P0, PT, R4, 0x6, PT ;  /* 0x000000060400780c */ /* 0x000fda0003f04270 */
[----:B------:R-:W-:Y:S05]  /*aad0*/  @P0 BRA `(.L_x_1636) ;  /* 0x0000009000000947 */ /* 0x000fea0003800000 */
[----:B------:R-:W-:-:S13]  /*aae0*/  ISETP.NE.AND P0, PT, R4, 0x5, PT ;  /* 0x000000050400780c */ /* 0x000fda0003f05270 */
[----:B------:R-:W-:Y:S05]  /*aaf0*/  @!P0 BRA `(.L_x_1637) ;  /* 0x0000005000008947 */ /* 0x000fea0003800000 */
[----:B------:R-:W-:-:S13]  /*ab00*/  ISETP.NE.AND P0, PT, R4, 0x6, PT ;  /* 0x000000060400780c */ /* 0x000fda0003f05270 */
[----:B------:R-:W-:Y:S05]  /*ab10*/  @P0 BRA `(.L_x_1633) ;  /* 0x00000b1000000947 */ /* 0x000fea0003800000 */
[----:B------:R-:W-:-:S05]  /*ab20*/  HADD2.F32 R3, -RZ, R0.H0_H0 ;  /* 0x20000000ff037230 */ /* 0x000fca0000004100 */
[----:B------:R-:W-:Y:S01]  /*ab30*/  STG.E [R16.64], R3 ;  /* 0x0000000310007986 */ /* 0x000fe2000c101924 */
[----:B------:R-:W-:Y:S05]  /*ab40*/  EXIT ;  /* 0x000000000000794d */ /* 0x000fea0003800000 */
.L_x_1637:
[----:B------:R-:W-:Y:S01]  /*ab50*/  STG.E.U16 [R16.64], R0 ;  /* 0x0000000010007986 */ /* 0x000fe2000c101524 */
[----:B------:R-:W-:Y:S05]  /*ab60*/  EXIT ;  /* 0x000000000000794d */ /* 0x000fea0003800000 */
.L_x_1636:
        /* <DEDUP_REMOVED lines=8> */
[----:B------:R-:W-:Y:S01]  /*abf0*/  STG.E.64 [R16.64], R2 ;  /* 0x0000000210007986 */ /* 0x000fe2000c101b24 */
[----:B------:R-:W-:Y:S05]  /*ac00*/  EXIT ;  /* 0x000000000000794d */ /* 0x000fea0003800000 */
.L_x_1639:
[----:B------:R-:W-:-:S05]  /*ac10*/  HADD2.F32 R0, -RZ, R0.H0_H0 ;  /* 0x20000000ff007230 */ /* 0x000fca0000004100 */
[----:B------:R-:W-:-:S04]  /*ac20*/  F2FP.PACK_AB R0, RZ, R0 ;  /* 0x00000000ff00723e */ /* 0x000fc800000000ff */
[----:B------:R-:W-:-:S05]  /*ac30*/  PRMT R0, R0, 0x5410, RZ ;  /* 0x0000541000007816 */ /* 0x000fca00000000ff */
[----:B------:R-:W-:Y:S01]  /*ac40*/  STG.E [R16.64], R0 ;  /* 0x0000000010007986 */ /* 0x000fe2000c101924 */
[----:B------:R-:W-:Y:S05]  /*ac50*/  EXIT ;  /* 0x000000000000794d */ /* 0x000fea0003800000 */
.L_x_1638:
[----:B------:R-:W-:-:S05]  /*ac60*/  HADD2.F32 R2, -RZ, R0.H0_H0 ;  /* 0x20000000ff027230 */ /* 0x000fca0000004100 */
[----:B------:R-:W-:-:S06]  /*ac70*/  FMUL.FTZ R2, R2, 1 ;  /* 0x3f80000002027820 */ /* 0x000fcc0000410000 */
[----:B------:R-:W0:Y:S02]  /*ac80*/  F2F.F64.F32 R2, R2 ;  /* 0x0000000200027310 */ /* 0x000e240000201800 */
[----:B0-----:R-:W-:Y:S01]  /*ac90*/  STG.E.64 [R16.64], R2 ;  /* 0x0000000210007986 */ /* 0x001fe2000c101b24 */
[----:B------:R-:W-:Y:S05]  /*aca0*/  EXIT ;  /* 0x000000000000794d */ /* 0x000fea0003800000 */
.L_x_1629:
        /* <DEDUP_REMOVED lines=11> */
[----:B------:R-:W-:Y:S01]  /*ad60*/  STG.E.U8 [R16.64], R3 ;  /* 0x0000000310007986 */ /* 0x000fe2000c101124 */
[----:B------:R-:W-:Y:S05]  /*ad70*/  EXIT ;  /* 0x000000000000794d */ /* 0x000fea0003800000 */
.L_x_1642:
[----:B------:R-:W-:Y:S01]  /*ad80*/  HADD2.F32 R0, -RZ, R0.H0_H0 ;  /* 0x20000000ff007230 */ /* 0x000fe20000004100 */
[----:B------:R-:W-:-:S04]  /*ad90*/  CS2R R6, SRZ ;  /* 0x0000000000067805 */ /* 0x000fc8000001ff00 */
[----:B------:R-:W-:-:S04]  /*ada0*/  FMUL.FTZ R0, R0, 1 ;  /* 0x3f80000000007820 */ /* 0x000fc80000410000 */
[----:B------:R-:W0:Y:S02]  /*adb0*/  F2F.F64.F32 R4, R0 ;  /* 0x0000000000047310 */ /* 0x000e240000201800 */
[----:B0-----:R-:W-:Y:S01]  /*adc0*/  STG.E.128 [R16.64], R4 ;  /* 0x0000000410007986 */ /* 0x001fe2000c101d24 */
[----:B------:R-:W-:Y:S05]  /*add0*/  EXIT ;  /* 0x000000000000794d */ /* 0x000fea0003800000 */
.L_x_1641:
        /* <DEDUP_REMOVED lines=21> */
.L_x_1646:
[----:B------:R-:W-:Y:S05]  /*af30*/  BSYNC B0 ;  /* 0x0000000000007941 */ /* 0x000fea0003800000 */
.L_x_1645:
[----:B------:R-:W-:-:S05]  /*af40*/  LOP3.LUT R3, R0, R3, RZ, 0xfc, !PT ;  /* 0x0000000300037212 */ /* 0x000fca00078efcff */
[----:B------:R-:W-:Y:S01]  /*af50*/  STG.E.U8 [R16.64], R3 ;  /* 0x0000000310007986 */ /* 0x000fe2000c101124 */
[----:B------:R-:W-:Y:S05]  /*af60*/  EXIT ;  /* 0x000000000000794d */ /* 0x000fea0003800000 */
.L_x_1644:
        /* <DEDUP_REMOVED lines=13> */
.L_x_1648:
[----:B------:R-:W-:Y:S01]  /*b040*/  IMAD.MOV.U32 R0, RZ, RZ, 0x7f ;  /* 0x0000007fff007424 */ /* 0x000fe200078e00ff */
[----:B------:R-:W-:-:S04]  /*b050*/  ISETP.GT.U32.AND P0, PT, R2, 0x7f800000, PT ;  /* 0x7f8000000200780c */ /* 0x000fc80003f04070 */
[----:B------:R-:W-:-:S04]  /*b060*/  SEL R0, R0, 0x7c, P0 ;  /* 0x0000007c00007807 */ /* 0x000fc80000000000 */
.L_x_1649:
[----:B------:R-:W-:Y:S05]  /*b070*/  BSYNC B0 ;  /* 0x0000000000007941 */ /* 0x000fea0003800000 */
.L_x_1647:
[----:B------:R-:W-:-:S04]  /*b080*/  LOP3.LUT R2, R3, 0x80000000, RZ, 0xc0, !PT ;  /* 0x8000000003027812 */ /* 0x000fc800078ec0ff */
[----:B------:R-:W-:-:S04]  /*b090*/  SHF.R.U32.HI R3, RZ, 0x18, R2 ;  /* 0x00000018ff037819 */ /* 0x000fc80000011602 */
[----:B------:R-:W-:-:S05]  /*b0a0*/  LOP3.LUT R3, R0, R3, RZ, 0xfc, !PT ;  /* 0x0000000300037212 */ /* 0x000fca00078efcff */
[----:B------:R-:W-:Y:S01]  /*b0b0*/  STG.E.U8 [R16.64], R3 ;  /* 0x0000000310007986 */ /* 0x000fe2000c101124 */
[----:B------:R-:W-:Y:S05]  /*b0c0*/  EXIT ;  /* 0x000000000000794d */ /* 0x000fea0003800000 */
.L_x_1643:
[----:B------:R-:W-:-:S05]  /*b0d0*/  HADD2.F32 R0, -RZ, R0.H0_H0 ;  /* 0x20000000ff007230 */ /* 0x000fca0000004100 */
[----:B------:R-:W-:-:S05]  /*b0e0*/  F2FP.BF16.PACK_AB R0, RZ, R0 ;  /* 0x00000000ff00723e */ /* 0x000fca00000010ff */
[----:B------:R-:W-:Y:S01]  /*b0f0*/  STG.E.U16 [R16.64], R0 ;  /* 0x0000000010007986 */ /* 0x000fe2000c101524 */
[----:B------:R-:W-:Y:S05]  /*b100*/  EXIT ;  /* 0x000000000000794d */ /* 0x000fea0003800000 */
.L_x_1640:
        /* <DEDUP_REMOVED lines=10> */
[----:B0-----:R-:W-:Y:S01]  /*b1b0*/  STG.E.U16 [R16.64], R3 ;  /* 0x0000000310007986 */ /* 0x001fe2000c101524 */
[----:B------:R-:W-:Y:S05]  /*b1c0*/  EXIT ;  /* 0x000000000000794d */ /* 0x000fea0003800000 */
.L_x_1652:
        /* <DEDUP_REMOVED lines=17> */
.L_x_1655:
[----:B------:R-:W-:-:S04]  /*b2e0*/  LOP3.LUT R2, R3, 0x80000000, RZ, 0xc0, !PT ;  /* 0x8000000003027812 */ /* 0x000fc800078ec0ff */
[----:B------:R-:W-:-:S04]  /*b2f0*/  SHF.R.U32.HI R3, RZ, 0x18, R2 ;  /* 0x00000018ff037819 */ /* 0x000fc80000011602 */
[----:B------:R-:W-:-:S04]  /*b300*/  LOP3.LUT R0, R0, R3, RZ, 0xfc, !PT ;  /* 0x0000000300007212 */ /* 0x000fc800078efcff */
[----:B------:R-:W-:Y:S02]  /*b310*/  PRMT R8, R0, 0x7610, R8 ;  /* 0x0000761000087816 */ /* 0x000fe40000000008 */
.L_x_1654:
[----:B------:R-:W-:Y:S05]  /*b320*/  BSYNC B0 ;  /* 0x0000000000007941 */ /* 0x000fea0003800000 */
.L_x_1653:
[----:B------:R-:W-:Y:S01]  /*b330*/  STG.E.U8 [R16.64], R8 ;  /* 0x0000000810007986 */ /* 0x000fe2000c101124 */
[----:B------:R-:W-:Y:S05]  /*b340*/  EXIT ;  /* 0x000000000000794d */ /* 0x000fea0003800000 */
.L_x_1651:
        /* <DEDUP_REMOVED lines=17> */
.L_x_1658:
[----:B------:R-:W-:-:S04]  /*b460*/  LOP3.LUT R2, R3, 0x80000000, RZ, 0xc0, !PT ;  /* 0x8000000003027812 */ /* 0x000fc800078ec0ff */
[----:B------:R-:W-:-:S04]  /*b470*/  SHF.R.U32.HI R3, RZ, 0x18, R2 ;  /* 0x00000018ff037819 */ /* 0x000fc80000011602 */
[----:B------:R-:W-:-:S04]  /*b480*/  LOP3.LUT R0, R0, R3, RZ, 0xfc, !PT ;  /* 0x0000000300007212 */ /* 0x000fc800078efcff */
[----:B------:R-:W-:Y:S02]  /*b490*/  PRMT R8, R0, 0x7610, R8 ;  /* 0x0000761000087816 */ /* 0x000fe40000000008 */
.L_x_1657:
[----:B------:R-:W-:Y:S05]  /*b4a0*/  BSYNC B0 ;  /* 0x0000000000007941 */ /* 0x000fea0003800000 */
.L_x_1656:
[----:B------:R-:W-:Y:S01]  /*b4b0*/  STG.E.U8 [R16.64], R8 ;  /* 0x0000000810007986 */ /* 0x000fe2000c101124 */
[----:B------:R-:W-:Y:S05]  /*b4c0*/  EXIT ;  /* 0x000000000000794d */ /* 0x000fea0003800000 */
.L_x_1650:
        /* <DEDUP_REMOVED lines=22> */
.L_x_1633:
        /* <DEDUP_REMOVED lines=20> */
.L_x_1660:
[----:B------:R-:W-:-:S06]  /*b770*/  HADD2.F32 R2, -RZ, R0.H0_H0 ;  /* 0x20000000ff027230 */ /* 0x000fcc0000004100 */
[----:B------:R-:W0:Y:S02]  /*b780*/  F2I.U64.TRUNC R2, R2 ;  /* 0x0000000200027311 */ /* 0x000e24000020d800 */
[----:B0-----:R-:W-:Y:S01]  /*b790*/  STG.E.64 [R16.64], R2 ;  /* 0x0000000210007986 */ /* 0x001fe2000c101b24 */
[----:B------:R-:W-:Y:S05]  /*b7a0*/  EXIT ;  /* 0x000000000000794d */ /* 0x000fea0003800000 */
.L_x_1659:
[----:B------:R-:W-:-:S04]  /*b7b0*/  HADD2.F32 R0, -RZ, R0.H0_H0 ;  /* 0x20000000ff007230 */ /* 0x000fc80000004100 */
[----:B------:R-:W0:Y:S02]  /*b7c0*/  F2I.FTZ.U32.TRUNC.NTZ R3, R0 ;  /* 0x0000000000037305 */ /* 0x000e24000021f000 */
[----:B0-----:R-:W-:Y:S01]  /*b7d0*/  STG.E [R16.64], R3 ;  /* 0x0000000310007986 */ /* 0x001fe2000c101924 */
[----:B------:R-:W-:Y:S05]  /*b7e0*/  EXIT ;  /* 0x000000000000794d */ /* 0x000fea0003800000 */
.L_x_1661:
        /* <DEDUP_REMOVED lines=9> */
.L_x_39953:


//--------------------- .text._ZN2at6native27unrolled_elementwise_kernelINS0_13AUnaryFunctorIN3c104HalfES4_S4_ZZZNS0_16fmin_kernel_cudaERNS_18TensorIteratorBaseEENKUlvE_clEvENKUlvE1_clEvEUlS4_S4_E_EESt5arrayIPcLm2EELi4E23TrivialOffsetCalculatorILi1EjESF_NS0_6memory12LoadWithCastILi1EEENSG_13StoreWithCastILi1EEEEEviT_T0_T2_T3_T4_T5_ --------------------------
	.section	.text._ZN2at6native27unrolled_elementwise_kernelINS0_13AUnaryFunctorIN3c104HalfES4_S4_ZZZNS0_16fmin_kernel_cudaERNS_18TensorIteratorBaseEENKUlvE_clEvENKUlvE1_clEvEUlS4_S4_E_EESt5arrayIPcLm2EELi4E23TrivialOffsetCalculatorILi1EjESF_NS0_6memory12LoadWithCastILi1EEENSG_13StoreWithCastILi1EEEEEviT_T0_T2_T3_T4_T5_,"ax",@progbits
	.sectioninfo	@"SHI_REGISTERS=29"
	.align	128
        .global         _ZN2at6native27unrolled_elementwise_kernelINS0_13AUnaryFunctorIN3c104HalfES4_S4_ZZZNS0_16fmin_kernel_cudaERNS_18TensorIteratorBaseEENKUlvE_clEvENKUlvE1_clEvEUlS4_S4_E_EESt5arrayIPcLm2EELi4E23TrivialOffsetCalculatorILi1EjESF_NS0_6memory12LoadWithCastILi1EEENSG_13StoreWithCastILi1EEEEEviT_T0_T2_T3_T4_T5_
        .type           _ZN2at6native27unrolled_elementwise_kernelINS0_13AUnaryFunctorIN3c104HalfES4_S4_ZZZNS0_16fmin_kernel_cudaERNS_18TensorIteratorBaseEENKUlvE_clEvENKUlvE1_clEvEUlS4_S4_E_EESt5arrayIPcLm2EELi4E23TrivialOffsetCalculatorILi1EjESF_NS0_6memory12LoadWithCastILi1EEENSG_13StoreWithCastILi1EEEEEviT_T0_T2_T3_T4_T5_,@function
        .size           _ZN2at6native27unrolled_elementwise_kernelINS0_13AUnaryFunctorIN3c104HalfES4_S4_ZZZNS0_16fmin_kernel_cudaERNS_18TensorIteratorBaseEENKUlvE_clEvENKUlvE1_clEvEUlS4_S4_E_EESt5arrayIPcLm2EELi4E23TrivialOffsetCalculatorILi1EjESF_NS0_6memory12LoadWithCastILi1EEENSG_13StoreWithCastILi1EEEEEviT_T0_T2_T3_T4_T5_,(.L_x_39954 - _ZN2at6native27unrolled_elementwise_kernelINS0_13AUnaryFunctorIN3c104HalfES4_S4_ZZZNS0_16fmin_kernel_cudaERNS_18TensorIteratorBaseEENKUlvE_clEvENKUlvE1_clEvEUlS4_S4_E_EESt5arrayIPcLm2EELi4E23TrivialOffsetCalculatorILi1EjESF_NS0_6memory12LoadWithCastILi1EEENSG_13StoreWithCastILi1EEEEEviT_T0_T2_T3_T4_T5_)
        .other          _ZN2at6native27unrolled_elementwise_kernelINS0_13AUnaryFunctorIN3c104HalfES4_S4_ZZZNS0_16fmin_kernel_cudaERNS_18TensorIteratorBaseEENKUlvE_clEvENKUlvE1_clEvEUlS4_S4_E_EESt5arrayIPcLm2EELi4E23TrivialOffsetCalculatorILi1EjESF_NS0_6memory12LoadWithCastILi1EEENSG_13StoreWithCastILi1EEEEEviT_T0_T2_T3_T4_T5_,@"STO_CUDA_ENTRY STV_DEFAULT"
_ZN2at6native27unrolled_elementwise_kernelINS0_13AUnaryFunctorIN3c104HalfES4_S4_ZZZNS0_16fmin_kernel_cudaERNS_18TensorIteratorBaseEENKUlvE_clEvENKUlvE1_clEvEUlS4_S4_E_EESt5arrayIPcLm2EELi4E23TrivialOffsetCalculatorILi1EjESF_NS0_6memory12LoadWithCastILi1EEENSG_13StoreWithCastILi1EEEEEviT_T0_T2_T3_T4_T5_:
.text._ZN2at6native27unrolled_elementwise_kernelINS0_13AUnaryFunctorIN3c104HalfES4_S4_ZZZNS0_16fmin_kernel_cudaERNS_18TensorIteratorBaseEENKUlvE_clEvENKUlvE1_clEvEUlS4_S4_E_EESt5arrayIPcLm2EELi4E23TrivialOffsetCalculatorILi1EjESF_NS0_6memory12LoadWithCastILi1EEENSG_13StoreWithCastILi1EEEEEviT_T0_T2_T3_T4_T5_:
        /* <DEDUP_REMOVED lines=29> */
[----:B0-----:R-:W-:-:S04]  /*01d0*/  F2FP.PACK_AB R0, RZ, R0 ;  /* 0x00000000ff00723e */ /* 0x001fc800000000ff */
[----:B------:R-:W-:Y:S01]  /*01e0*/  PRMT R23, R0, 0x7610, R23 ;  /* 0x0000761000177816 */ /* 0x000fe20000000017 */
[----:B------:R-:W-:Y:S05]  /*01f0*/  BRA `(.L_x_1669) ;  /* 0x00000f3000007947 */ /* 0x000fea0003800000 */
.L_x_1667:
[----:B------:R-:W2:Y:S02]  /*0200*/  LDG.E.U8 R2, [R2.64] ;  /* 0x0000002402027981 */ /* 0x000ea4000c1e1100 */
[----:B--2---:R-:W0:Y:S02]  /*0210*/  I2F.U16 R0, R2 ;  /* 0x0000000200007306 */ /* 0x004e240000101000 */
[----:B0-----:R-:W-:-:S04]  /*0220*/  F2FP.PACK_AB R0, RZ, R0 ;  /* 0x00000000ff00723e */ /* 0x001fc800000000ff */
[----:B------:R-:W-:Y:S01]  /*0230*/  PRMT R23, R0, 0x7610, R23 ;  /* 0x0000761000177816 */ /* 0x000fe20000000017 */
[----:B------:R-:W-:Y:S05]  /*0240*/  BRA `(.L_x_1669) ;  /* 0x00000ee000007947 */ /* 0x000fea0003800000 */
.L_x_1666:
        /* <DEDUP_REMOVED lines=8> */
[----:B0-----:R-:W-:-:S04]  /*02d0*/  F2FP.PACK_AB R0, RZ, R0 ;  /* 0x00000000ff00723e */ /* 0x001fc800000000ff */
[----:B------:R-:W-:Y:S01]  /*02e0*/  PRMT R23, R0, 0x7610, R23 ;  /* 0x0000761000177816 */ /* 0x000fe20000000017 */
[----:B------:R-:W-:Y:S05]  /*02f0*/  BRA `(.L_x_1669) ;  /* 0x00000e3000007947 */ /* 0x000fea0003800000 */
.L_x_1671:
[----:B------:R-:W2:Y:S02]  /*0300*/  LDG.E R2, [R2.64] ;  /* 0x0000002402027981 */ /* 0x000ea4000c1e1900 */
[----:B--2---:R-:W0:Y:S02]  /*0310*/  I2F R0, R2 ;  /* 0x0000000200007306 */ /* 0x004e240000201400 */
[----:B0-----:R-:W-:-:S04]  /*0320*/  F2FP.PACK_AB R0, RZ, R0 ;  /* 0x00000000ff00723e */ /* 0x001fc800000000ff */
[----:B------:R-:W-:Y:S01]  /*0330*/  PRMT R23, R0, 0x7610, R23 ;  /* 0x0000761000177816 */ /* 0x000fe20000000017 */
[----:B------:R-:W-:Y:S05]  /*0340*/  BRA `(.L_x_1669) ;  /* 0x00000de000007947 */ /* 0x000fea0003800000 */
.L_x_1670:
[----:B------:R-:W2:Y:S02]  /*0350*/  LDG.E.U16 R2, [R2.64] ;  /* 0x0000002402027981 */ /* 0x000ea4000c1e1500 */
[----:B--2---:R-:W0:Y:S02]  /*0360*/  I2F.S16 R0, R2 ;  /* 0x0000000200007306 */ /* 0x004e240000101400 */
[----:B0-----:R-:W-:-:S04]  /*0370*/  F2FP.PACK_AB R0, RZ, R0 ;  /* 0x00000000ff00723e */ /* 0x001fc800000000ff */
[----:B------:R-:W-:Y:S01]  /*0380*/  PRMT R23, R0, 0x7610, R23 ;  /* 0x0000761000177816 */ /* 0x000fe20000000017 */
[----:B------:R-:W-:Y:S05]  /*0390*/  BRA `(.L_x_1669) ;  /* 0x00000d9000007947 */ /* 0x000fea0003800000 */
.L_x_1665:
        /* <DEDUP_REMOVED lines=9> */
.L_x_1673:
[----:B------:R0:W5:Y:S01]  /*0430*/  LDG.E.U16 R23, [R2.64] ;  /* 0x0000002402177981 */ /* 0x000162000c1e1500 */
[----:B------:R-:W-:Y:S05]  /*0440*/  BRA `(.L_x_1669) ;  /* 0x00000ce000007947 */ /* 0x000fea0003800000 */
.L_x_1672:
        /* <DEDUP_REMOVED lines=9> */
.L_x_1675:
[----:B------:R0:W5:Y:S01]  /*04e0*/  LDG.E.U16 R23, [R2.64] ;  /* 0x0000002402177981 */ /* 0x000162000c1e1500 */
[----:B------:R-:W-:Y:S05]  /*04f0*/  BRA `(.L_x_1669) ;  /* 0x00000c3000007947 */ /* 0x000fea0003800000 */
.L_x_1674:
[----:B------:R-:W2:Y:S02]  /*0500*/  LDG.E.64 R2, [R2.64] ;  /* 0x0000002402027981 */ /* 0x000ea4000c1e1b00 */
[----:B--2---:R-:W0:Y:S01]  /*0510*/  F2F.F32.F64 R0, R2 ;  /* 0x0000000200007310 */ /* 0x004e220000301000 */
[----:B------:R-:W0:-:S14]  /*0520*/  DSETP.GEU.AND P0, PT, |R2|, c[0x2][0x0], PT ;  /* 0x008000000200762a */ /* 0x000e1c0003f0e200 */
[----:B0-----:R-:W-:-:S05]  /*0530*/  @!P0 FMUL R0, R0, 1.175494350822287508e-38 ;  /* 0x0080000000008820 */ /* 0x001fca0000400000 */
[----:B------:R-:W-:-:S04]  /*0540*/  F2FP.PACK_AB R0, RZ, R0 ;  /* 0x00000000ff00723e */ /* 0x000fc800000000ff */
[----:B------:R-:W-:Y:S01]  /*0550*/  PRMT R23, R0, 0x7610, R23 ;  /* 0x0000761000177816 */ /* 0x000fe20000000017 */
[----:B------:R-:W-:Y:S05]  /*0560*/  BRA `(.L_x_1669) ;  /* 0x00000bc000007947 */ /* 0x000fea0003800000 */
.L_x_1664:
        /* <DEDUP_REMOVED lines=11> */
[----:B------:R-:W-:-:S04]  /*0620*/  F2FP.PACK_AB R0, RZ, R0 ;  /* 0x00000000ff00723e */ /* 0x000fc800000000ff */
[----:B------:R-:W-:Y:S01]  /*0630*/  PRMT R23, R0, 0x7610, R23 ;  /* 0x0000761000177816 */ /* 0x000fe20000000017 */
[----:B------:R-:W-:Y:S05]  /*0640*/  BRA `(.L_x_1669) ;  /* 0x00000ae000007947 */ /* 0x000fea0003800000 */
.L_x_1678:
[----:B------:R-:W2:Y:S02]  /*0650*/  LDG.E.64 R2, [R2.64] ;  /* 0x0000002402027981 */ /* 0x000ea4000c1e1b00 */
[----:B--2---:R-:W0:Y:S01]  /*0660*/  F2F.F32.F64 R0, R2 ;  /* 0x0000000200007310 */ /* 0x004e220000301000 */
[----:B------:R-:W0:-:S14]  /*0670*/  DSETP.GEU.AND P0, PT, |R2|, c[0x2][0x0], PT ;  /* 0x008000000200762a */ /* 0x000e1c0003f0e200 */
[----:B0-----:R-:W-:-:S05]  /*0680*/  @!P0 FMUL R0, R0, 1.175494350822287508e-38 ;  /* 0x0080000000008820 */ /* 0x001fca0000400000 */
[----:B------:R-:W-:-:S04]  /*0690*/  F2FP.PACK_AB R0, RZ, R0 ;  /* 0x00000000ff00723e */ /* 0x000fc800000000ff */
[----:B------:R-:W-:Y:S01]  /*06a0*/  PRMT R23, R0, 0x7610, R23 ;  /* 0x0000761000177816 */ /* 0x000fe20000000017 */
[----:B------:R-:W-:Y:S05]  /*06b0*/  BRA `(.L_x_1669) ;  /* 0x00000a7000007947 */ /* 0x000fea0003800000 */
.L_x_1677:
        /* <DEDUP_REMOVED lines=28> */
.L_x_1680:
        /* <DEDUP_REMOVED lines=16> */
.L_x_1679:
[----:B------:R-:W2:Y:S02]  /*0980*/  LDG.E.U16 R0, [R2.64] ;  /* 0x0000002402007981 */ /* 0x000ea4000c1e1500 */
[----:B--2---:R-:W-:-:S04]  /*0990*/  PRMT R0, RZ, 0x5410, R0 ;  /* 0x00005410ff007816 */ /* 0x004fc80000000000 */
[----:B------:R-:W-:-:S04]  /*09a0*/  F2FP.PACK_AB R0, RZ, R0 ;  /* 0x00000000ff00723e */ /* 0x000fc800000000ff */
[----:B------:R-:W-:Y:S01]  /*09b0*/  PRMT R23, R0, 0x7610, R23 ;  /* 0x0000761000177816 */ /* 0x000fe20000000017 */
[----:B------:R-:W-:Y:S05]  /*09c0*/  BRA `(.L_x_1669) ;  /* 0x0000076000007947 */ /* 0x000fea0003800000 */
.L_x_1676:
        /* <DEDUP_REMOVED lines=12> */
.L_x_1683:
        /* <DEDUP_REMOVED lines=21> */
.L_x_1687:
[----:B------:R-:W-:Y:S05]  /*0be0*/  BSYNC B1 ;  /* 0x0000000000017941 */ /* 0x000fea0003800000 */
.L_x_1686:
[----:B------:R-:W-:Y:S01]  /*0bf0*/  LEA R3, R0, 0x3b800000, 0x17 ;  /* 0x3b80000000037811 */ /* 0x000fe200078eb8ff */
[----:B------:R-:W-:-:S05]  /*0c00*/  IMAD.SHL.U32 R0, R2, 0x100000, RZ ;  /* 0x0010000002007824 */ /* 0x000fca00078e00ff */
[----:B------:R-:W-:Y:S02]  /*0c10*/  LOP3.LUT R0, R3, R0, R4, 0xfe, !PT ;  /* 0x0000000003007212 */ /* 0x000fe400078efe04 */
.L_x_1685:
[----:B------:R-:W-:Y:S05]  /*0c20*/  BSYNC B0 ;  /* 0x0000000000007941 */ /* 0x000fea0003800000 */
.L_x_1684:
[----:B------:R-:W-:-:S04]  /*0c30*/  F2FP.PACK_AB R0, RZ, R0 ;  /* 0x00000000ff00723e */ /* 0x000fc800000000ff */
[----:B------:R-:W-:Y:S01]  /*0c40*/  PRMT R23, R0, 0x7610, R23 ;  /* 0x0000761000177816 */ /* 0x000fe20000000017 */
[----:B------:R-:W-:Y:S05]  /*0c50*/  BRA `(.L_x_1669) ;  /* 0x000004d000007947 */ /* 0x000fea0003800000 */
.L_x_1682:
        /* <DEDUP_REMOVED lines=21> */
.L_x_1691:
[----:B------:R-:W-:Y:S05]  /*0db0*/  BSYNC B1 ;  /* 0x0000000000017941 */ /* 0x000fea0003800000 */
.L_x_1690:
[----:B------:R-:W-:Y:S01]  /*0dc0*/  LEA R3, R0, 0x37800000, 0x17 ;  /* 0x3780000000037811 */ /* 0x000fe200078eb8ff */
[----:B------:R-:W-:-:S05]  /*0dd0*/  IMAD.SHL.U32 R0, R2, 0x200000, RZ ;  /* 0x0020000002007824 */ /* 0x000fca00078e00ff */
[----:B------:R-:W-:Y:S02]  /*0de0*/  LOP3.LUT R0, R3, R0, R4, 0xfe, !PT ;  /* 0x0000000003007212 */ /* 0x000fe400078efe04 */
.L_x_1689:
[----:B------:R-:W-:Y:S05]  /*0df0*/  BSYNC B0 ;  /* 0x0000000000007941 */ /* 0x000fea0003800000 */
.L_x_1688:
[----:B------:R-:W-:-:S04]  /*0e00*/  F2FP.PACK_AB R0, RZ, R0 ;  /* 0x00000000ff00723e */ /* 0x000fc800000000ff */
[----:B------:R-:W-:Y:S01]  /*0e10*/  PRMT R23, R0, 0x7610, R23 ;  /* 0x0000761000177816 */ /* 0x000fe20000000017 */
[----:B------:R-:W-:Y:S05]  /*0e20*/  BRA `(.L_x_1669) ;  /* 0x0000030000007947 */ /* 0x000fea0003800000 */
.L_x_1681:
        /* <DEDUP_REMOVED lines=14> */
.L_x_1695:
[----:B------:R-:W-:Y:S05]  /*0f10*/  BSYNC B0 ;  /* 0x0000000000007941 */ /* 0x000fea0003800000 */
.L_x_1694:
[----:B------:R-:W-:-:S04]  /*0f20*/  F2FP.PACK_AB R0, RZ, R0 ;  /* 0x00000000ff00723e */ /* 0x000fc800000000ff */
[----:B------:R-:W-:Y:S01]  /*0f30*/  PRMT R23, R0, 0x7610, R23 ;  /* 0x0000761000177816 */ /* 0x000fe20000000017 */
[----:B------:R-:W-:Y:S05]  /*0f40*/  BRA `(.L_x_1669) ;  /* 0x000001e000007947 */ /* 0x000fea0003800000 */
.L_x_1668:
        /* <DEDUP_REMOVED lines=21> */
.L_x_1693:
[----:B------:R-:W2:Y:S02]  /*10a0*/  LDG.E.64 R2, [R2.64] ;  /* 0x0000002402027981 */ /* 0x000ea4000c1e1b00 */
[----:B--2---:R-:W0:Y:S02]  /*10b0*/  I2F.U64 R0, R2 ;  /* 0x0000000200007312 */ /* 0x004e240000301000 */
[----:B0-----:R-:W-:-:S04]  /*10c0*/  F2FP.PACK_AB R0, RZ, R0 ;  /* 0x00000000ff00723e */ /* 0x001fc800000000ff */
[----:B------:R-:W-:Y:S01]  /*10d0*/  PRMT R23, R0, 0x7610, R23 ;  /* 0x0000761000177816 */ /* 0x000fe20000000017 */
[----:B------:R-:W-:Y:S05]  /*10e0*/  BRA `(.L_x_1669) ;  /* 0x0000004000007947 */ /* 0x000fea0003800000 */
.L_x_1692:
[----:B------:R-:W2:Y:S02]  /*10f0*/  LDG.E R2, [R2.64] ;  /* 0x0000002402027981 */ /* 0x000ea4000c1e1900 */
[----:B--2---:R-:W0:Y:S02]  /*1100*/  I2F.U32 R0, R2 ;  /* 0x0000000200007306 */ /* 0x004e240000201000 */
[----:B0-----:R-:W-:-:S04]  /*1110*/  F2FP.PACK_AB R0, RZ, R0 ;  /* 0x00000000ff00723e */ /* 0x001fc800000000ff */
[----:B------:R-:W-:Y:S02]  /*1120*/  PRMT R23, R0, 0x7610, R23 ;  /* 0x0000761000177816 */ /* 0x000fe40000000017 */
.L_x_1669:
[----:B------:R-:W1:Y:S02]  /*1130*/  S2R R19, SR_TID.X ;  /* 0x0000000000137919 */ /* 0x000e640000002100 */
[----:B-1----:R-:W-:-:S03]  /*1140*/  IADD3 R19, R19, 0x80, RZ ;  /* 0x0000008013137810 */ /* 0x002fc60007ffe0ff */
.L_x_1663:
[----:B-1----:R-:W-:Y:S05]  /*1150*/  BSYNC B6 ;  /* 0x0000000000067941 */ /* 0x002fea0003800000 */
.L_x_1662:
        /* <DEDUP_REMOVED lines=24> */
.L_x_1701:
[----:B------:R-:W2:Y:S02]  /*12e0*/  LDG.E.U8 R2, [R2.64] ;  /* 0x0000002402027981 */ /* 0x000ea4000c1e1100 */
[----:B--2---:R-:W0:Y:S02]  /*12f0*/  I2F.U16 R0, R2 ;  /* 0x0000000200007306 */ /* 0x004e240000101000 */
[----:B0-----:R-:W-:-:S04]  /*1300*/  F2FP.PACK_AB R0, RZ, R0 ;  /* 0x00000000ff00723e */ /* 0x001fc800000000ff */
[----:B------:R-:W-:Y:S01]  /*1310*/  PRMT R22, R0, 0x7610, R22 ;  /* 0x0000761000167816 */ /* 0x000fe20000000016 */
[----:B------:R-:W-:Y:S05]  /*1320*/  BRA `(.L_x_1703) ;  /* 0x00000ed000007947 */ /* 0x000fea0003800000 */
.L_x_1700:
        /* <DEDUP_REMOVED lines=11> */
.L_x_1705:
[----:B------:R-:W2:Y:S02]  /*13e0*/  LDG.E R2, [R2.64] ;  /* 0x0000002402027981 */ /* 0x000ea4000c1e1900 */
[----:B--2---:R-:W0:Y:S02]  /*13f0*/  I2F R0, R2 ;  /* 0x0000000200007306 */ /* 0x004e240000201400 */
[----:B0-----:R-:W-:-:S04]  /*1400*/  F2FP.PACK_AB R0, RZ, R0 ;  /* 0x00000000ff00723e */ /* 0x001fc800000000ff */
[----:B------:R-:W-:Y:S01]  /*1410*/  PRMT R22, R0, 0x7610, R22 ;  /* 0x0000761000167816 */ /* 0x000fe20000000016 */
[----:B------:R-:W-:Y:S05]  /*1420*/  BRA `(.L_x_1703) ;  /* 0x00000dd000007947 */ /* 0x000fea0003800000 */
.L_x_1704:
[----:B------:R-:W2:Y:S02]  /*1430*/  LDG.E.U16 R2, [R2.64] ;  /* 0x0000002402027981 */ /* 0x000ea4000c1e1500 */
[----:B--2---:R-:W0:Y:S02]  /*1440*/  I2F.S16 R0, R2 ;  /* 0x0000000200007306 */ /* 0x004e240000101400 */
[----:B0-----:R-:W-:-:S04]  /*1450*/  F2FP.PACK_AB R0, RZ, R0 ;  /* 0x00000000ff00723e */ /* 0x001fc800000000ff */
[----:B------:R-:W-:Y:S01]  /*1460*/  PRMT R22, R0, 0x7610, R22 ;  /* 0x0000761000167816 */ /* 0x000fe20000000016 */
[----:B------:R-:W-:Y:S05]  /*1470*/  BRA `(.L_x_1703) ;  /* 0x00000d8000007947 */ /* 0x000fea0003800000 */
.L_x_1699:
        /* <DEDUP_REMOVED lines=9> */
.L_x_1707:
[----:B------:R0:W5:Y:S01]  /*1510*/  LDG.E.U16 R22, [R2.64] ;  /* 0x0000002402167981 */ /* 0x000162000c1e1500 */
[----:B------:R-:W-:Y:S05]  /*1520*/  BRA `(.L_x_1703) ;  /* 0x00000cd000007947 */ /* 0x000fea0003800000 */
.L_x_1706:
        /* <DEDUP_REMOVED lines=9> */
.L_x_1709:
[----:B------:R0:W5:Y:S01]  /*15c0*/  LDG.E.U16 R22, [R2.64] ;  /* 0x0000002402167981 */ /* 0x000162000c1e1500 */
[----:B------:R-:W-:Y:S05]  /*15d0*/  BRA `(.L_x_1703) ;  /* 0x00000c2000007947 */ /* 0x000fea0003800000 */
.L_x_1708:
[----:B------:R-:W2:Y:S02]  /*15e0*/  LDG.E.64 R2, [R2.64] ;  /* 0x0000002402027981 */ /* 0x000ea4000c1e1b00 */
[----:B--2---:R-:W0:Y:S01]  /*15f0*/  F2F.F32.F64 R0, R2 ;  /* 0x0000000200007310 */ /* 0x004e220000301000 */
[----:B------:R-:W0:-:S14]  /*1600*/  DSETP.GEU.AND P0, PT, |R2|, c[0x2][0x0], PT ;  /* 0x008000000200762a */ /* 0x000e1c0003f0e200 */
[----:B0-----:R-:W-:-:S05]  /*1610*/  @!P0 FMUL R0, R0, 1.175494350822287508e-38 ;  /* 0x0080000000008820 */ /* 0x001fca0000400000 */
[----:B------:R-:W-:-:S04]  /*1620*/  F2FP.PACK_AB R0, RZ, R0 ;  /* 0x00000000ff00723e */ /* 0x000fc800000000ff */
[----:B------:R-:W-:Y:S01]  /*1630*/  PRMT R22, R0, 0x7610, R22 ;  /* 0x0000761000167816 */ /* 0x000fe20000000016 */
[----:B------:R-:W-:Y:S05]  /*1640*/  BRA `(.L_x_1703) ;  /* 0x00000bb000007947 */ /* 0x000fea0003800000 */
.L_x_1698:
        /* <DEDUP_REMOVED lines=14> */
.L_x_1712:
[----:B------:R-:W2:Y:S02]  /*1730*/  LDG.E.64 R2, [R2.64] ;  /* 0x0000002402027981 */ /* 0x000ea4000c1e1b00 */
[----:B--2---:R-:W0:Y:S01]  /*1740*/  F2F.F32.F64 R0, R2 ;  /* 0x0000000200007310 */ /* 0x004e220000301000 */
[----:B------:R-:W0:-:S14]  /*1750*/  DSETP.GEU.AND P0, PT, |R2|, c[0x2][0x0], PT ;  /* 0x008000000200762a */ /* 0x000e1c0003f0e200 */
[----:B0-----:R-:W-:-:S05]  /*1760*/  @!P0 FMUL R0, R0, 1.175494350822287508e-38 ;  /* 0x0080000000008820 */ /* 0x001fca0000400000 */
[----:B------:R-:W-:-:S04]  /*1770*/  F2FP.PACK_AB R0, RZ, R0 ;  /* 0x00000000ff00723e */ /* 0x000fc800000000ff */
[----:B------:R-:W-:Y:S01]  /*1780*/  PRMT R22, R0, 0x7610, R22 ;  /* 0x0000761000167816 */ /* 0x000fe20000000016 */
[----:B------:R-:W-:Y:S05]  /*1790*/  BRA `(.L_x_1703) ;  /* 0x00000a6000007947 */ /* 0x000fea0003800000 */
.L_x_1711:
        /* <DEDUP_REMOVED lines=28> */
.L_x_1714:
        /* <DEDUP_REMOVED lines=15> */
.L_x_1713:
[----:B------:R-:W2:Y:S02]  /*1a50*/  LDG.E.U16 R0, [R2.64] ;  /* 0x0000002402007981 */ /* 0x000ea4000c1e1500 */
[----:B--2---:R-:W-:-:S04]  /*1a60*/  PRMT R0, RZ, 0x5410, R0 ;  /* 0x00005410ff007816 */ /* 0x004fc80000000000 */
[----:B------:R-:W-:-:S04]  /*1a70*/  F2FP.PACK_AB R0, RZ, R0 ;  /* 0x00000000ff00723e */ /* 0x000fc800000000ff */
[----:B------:R-:W-:Y:S01]  /*1a80*/  PRMT R22, R0, 0x7610, R22 ;  /* 0x0000761000167816 */ /* 0x000fe20000000016 */
[----:B------:R-:W-:Y:S05]  /*1a90*/  BRA `(.L_x_1703) ;  /* 0x0000076000007947 */ /* 0x000fea0003800000 */
.L_x_1710:
        /* <DEDUP_REMOVED lines=12> */
.L_x_1717:
        /* <DEDUP_REMOVED lines=21> */
.L_x_1721:
[----:B------:R-:W-:Y:S05]  /*1cb0*/  BSYNC B1 ;  /* 0x0000000000017941 */ /* 0x000fea0003800000 */
.L_x_1720:
[----:B------:R-:W-:Y:S01]  /*1cc0*/  LEA R3, R0, 0x3b800000, 0x17 ;  /* 0x3b80000000037811 */ /* 0x000fe200078eb8ff */
[----:B------:R-:W-:-:S05]  /*1cd0*/  IMAD.SHL.U32 R0, R2, 0x100000, RZ ;  /* 0x0010000002007824 */ /* 0x000fca00078e00ff */
[----:B------:R-:W-:Y:S02]  /*1ce0*/  LOP3.LUT R0, R3, R0, R4, 0xfe, !PT ;  /* 0x0000000003007212 */ /* 0x000fe400078efe04 */
.L_x_1719:
[----:B------:R-:W-:Y:S05]  /*1cf0*/  BSYNC B0 ;  /* 0x0000000000007941 */ /* 0x000fea0003800000 */
.L_x_1718:
[----:B------:R-:W-:-:S04]  /*1d00*/  F2FP.PACK_AB R0, RZ, R0 ;  /* 0x00000000ff00723e */ /* 0x000fc800000000ff */
[----:B------:R-:W-:Y:S01]  /*1d10*/  PRMT R22, R0, 0x7610, R22 ;  /* 0x0000761000167816 */ /* 0x000fe20000000016 */
[----:B------:R-:W-:Y:S05]  /*1d20*/  BRA `(.L_x_1703) ;  /* 0x000004d000007947 */ /* 0x000fea0003800000 */
.L_x_1716:
        /* <DEDUP_REMOVED lines=21> */
.L_x_1725:
[----:B------:R-:W-:Y:S05]  /*1e80*/  BSYNC B1 ;  /* 0x0000000000017941 */ /* 0x000fea0003800000 */
.L_x_1724:
[----:B------:R-:W-:Y:S01]  /*1e90*/  LEA R3, R0, 0x37800000, 0x17 ;  /* 0x3780000000037811 */ /* 0x000fe200078eb8ff */
[----:B------:R-:W-:-:S05]  /*1ea0*/  IMAD.SHL.U32 R0, R2, 0x200000, RZ ;  /* 0x0020000002007824 */ /* 0x000fca00078e00ff */
[----:B------:R-:W-:Y:S02]  /*1eb0*/  LOP3.LUT R0, R3, R0, R4, 0xfe, !PT ;  /* 0x0000000003007212 */ /* 0x000fe400078efe04 */
.L_x_1723:
[----:B------:R-:W-:Y:S05]  /*1ec0*/  BSYNC B0 ;  /* 0x0000000000007941 */ /* 0x000fea0003800000 */
.L_x_1722:
[----:B------:R-:W-:-:S04]  /*1ed0*/  F2FP.PACK_AB R0, RZ, R0 ;  /* 0x00000000ff00723e */ /* 0x000fc800000000ff */
[----:B------:R-:W-:Y:S01]  /*1ee0*/  PRMT R22, R0, 0x7610, R22 ;  /* 0x0000761000167816 */ /* 0x000fe20000000016 */
[----:B------:R-:W-:Y:S05]  /*1ef0*/  BRA `(.L_x_1703) ;  /* 0x0000030000007947 */ /* 0x000fea0003800000 */
.L_x_1715:
        /* <DEDUP_REMOVED lines=14> */
.L_x_1729:
[----:B------:R-:W-:Y:S05]  /*1fe0*/  BSYNC B0 ;  /* 0x0000000000007941 */ /* 0x000fea0003800000 */
.L_x_1728:
[----:B------:R-:W-:-:S04]  /*1ff0*/  F2FP.PACK_AB R0, RZ, R0 ;  /* 0x00000000ff00723e */ /* 0x000fc800000000ff */
[----:B------:R-:W-:Y:S01]  /*2000*/  PRMT R22, R0, 0x7610, R22 ;  /* 0x0000761000167816 */ /* 0x000fe20000000016 */
[----:B------:R-:W-:Y:S05]  /*2010*/  BRA `(.L_x_1703) ;  /* 0x000001e000007947 */ /* 0x000fea0003800000 */
.L_x_1702:
        /* <DEDUP_REMOVED lines=21> */
.L_x_1727:
[----:B------:R-:W2:Y:S02]  /*2170*/  LDG.E.64 R2, [R2.64] ;  /* 0x0000002402027981 */ /* 0x000ea4000c1e1b00 */
[----:B--2---:R-:W0:Y:S02]  /*2180*/  I2F.U64 R0, R2 ;  /* 0x0000000200007312 */ /* 0x004e240000301000 */
[----:B0-----:R-:W-:-:S04]  /*2190*/  F2FP.PACK_AB R0, RZ, R0 ;  /* 0x00000000ff00723e */ /* 0x001fc800000000ff */
[----:B------:R-:W-:Y:S01]  /*21a0*/  PRMT R22, R0, 0x7610, R22 ;  /* 0x0000761000167816 */ /* 0x000fe20000000016 */
[----:B------:R-:W-:Y:S05]  /*21b0*/  BRA `(.L_x_1703) ;  /* 0x0000004000007947 */ /* 0x000fea0003800000 */
.L_x_1726:
[----:B------:R-:W2:Y:S02]  /*21c0*/  LDG.E R2, [R2.64] ;  /* 0x0000002402027981 */ /* 0x000ea4000c1e1900 */
[----:B--2---:R-:W0:Y:S02]  /*21d0*/  I2F.U32 R0, R2 ;  /* 0x0000000200007306 */ /* 0x004e240000201000 */
[----:B0-----:R-:W-:-:S04]  /*21e0*/  F2FP.PACK_AB R0, RZ, R0 ;  /* 0x00000000ff00723e */ /* 0x001fc800000000ff */
[----:B------:R-:W-:Y:S02]  /*21f0*/  PRMT R22, R0, 0x7610, R22 ;  /* 0x0000761000167816 */ /* 0x000fe40000000016 */
.L_x_1703:
[----:B------:R-:W-:-:S05]  /*2200*/  IADD3 R19, R19, 0x80, RZ ;  /* 0x0000008013137810 */ /* 0x000fca0007ffe0ff */
.L_x_1697:
[----:B------:R-:W-:Y:S05]  /*2210*/  BSYNC B6 ;  /* 0x0000000000067941 */ /* 0x000fea0003800000 */
.L_x_1696:
        /* <DEDUP_REMOVED lines=26> */
.L_x_1735:
[----:B------:R-:W2:Y:S02]  /*23c0*/  LDG.E.U8 R2, [R2.64] ;  /* 0x0000002402027981 */ /* 0x000ea4000c1e1100 */
[----:B--2---:R-:W0:Y:S02]  /*23d0*/  I2F.U16 R0, R2 ;  /* 0x0000000200007306 */ /* 0x004e240000101000 */
[----:B0-----:R-:W-:-:S04]  /*23e0*/  F2FP.PACK_AB R0, RZ, R0 ;  /* 0x00000000ff00723e */ /* 0x001fc800000000ff */
[----:B------:R-:W-:Y:S01]  /*23f0*/  PRMT R26, R0, 0x7610, R26 ;  /* 0x00007610001a7816 */ /* 0x000fe2000000001a */
[----:B------:R-:W-:Y:S05]  /*2400*/  BRA `(.L_x_1737) ;  /* 0x00000ed000007947 */ /* 0x000fea0003800000 */
.L_x_1734:
        /* <DEDUP_REMOVED lines=11> */
.L_x_1739:
[----:B------:R-:W2:Y:S02]  /*24c0*/  LDG.E R2, [R2.64] ;  /* 0x0000002402027981 */ /* 0x000ea4000c1e1900 */
[----:B--2---:R-:W0:Y:S02]  /*24d0*/  I2F R0, R2 ;  /* 0x0000000200007306 */ /* 0x004e240000201400 */
[----:B0-----:R-:W-:-:S04]  /*24e0*/  F2FP.PACK_AB R0, RZ, R0 ;  /* 0x00000000ff00723e */ /* 0x001fc800000000ff */
[----:B------:R-:W-:Y:S01]  /*24f0*/  PRMT R26, R0, 0x7610, R26 ;  /* 0x00007610001a7816 */ /* 0x000fe2000000001a */
[----:B------:R-:W-:Y:S05]  /*2500*/  BRA `(.L_x_1737) ;  /* 0x00000dd000007947 */ /* 0x000fea0003800000 */
.L_x_1738:
[----:B------:R-:W2:Y:S02]  /*2510*/  LDG.E.U16 R2, [R2.64] ;  /* 0x0000002402027981 */ /* 0x000ea4000c1e1500 */
[----:B--2---:R-:W0:Y:S02]  /*2520*/  I2F.S16 R0, R2 ;  /* 0x0000000200007306 */ /* 0x004e240000101400 */
[----:B0-----:R-:W-:-:S04]  /*2530*/  F2FP.PACK_AB R0, RZ, R0 ;  /* 0x00000000ff00723e */ /* 0x001fc800000000ff */
[----:B------:R-:W-:Y:S01]  /*2540*/  PRMT R26, R0, 0x7610, R26 ;  /* 0x00007610001a7816 */ /* 0x000fe2000000001a */
[----:B------:R-:W-:Y:S05]  /*2550*/  BRA `(.L_x_1737) ;  /* 0x00000d8000007947 */ /* 0x000fea0003800000 */
.L_x_1733:
        /* <DEDUP_REMOVED lines=9> */
.L_x_1741:
[----:B------:R0:W5:Y:S01]  /*25f0*/  LDG.E.U16 R26, [R2.64] ;  /* 0x00000024021a7981 */ /* 0x000162000c1e1500 */
[----:B------:R-:W-:Y:S05]  /*2600*/  BRA `(.L_x_1737) ;  /* 0x00000cd000007947 */ /* 0x000fea0003800000 */
.L_x_1740:
        /* <DEDUP_REMOVED lines=9> */
.L_x_1743:
[----:B------:R0:W5:Y:S01]  /*26a0*/  LDG.E.U16 R26, [R2.64] ;  /* 0x00000024021a7981 */ /* 0x000162000c1e1500 */
[----:B------:R-:W-:Y:S05]  /*26b0*/  BRA `(.L_x_1737) ;  /* 0x00000c2000007947 */ /* 0x000fea0003800000 */
.L_x_1742:
[----:B------:R-:W2:Y:S02]  /*26c0*/  LDG.E.64 R2, [R2.64] ;  /* 0x0000002402027981 */ /* 0x000ea4000c1e1b00 */
[----:B--2---:R-:W0:Y:S01]  /*26d0*/  F2F.F32.F64 R0, R2 ;  /* 0x0000000200007310 */ /* 0x004e220000301000 */
[----:B------:R-:W0:-:S14]  /*26e0*/  DSETP.GEU.AND P0, PT, |R2|, c[0x2][0x0], PT ;  /* 0x008000000200762a */ /* 0x000e1c0003f0e200 */
[----:B0-----:R-:W-:-:S05]  /*26f0*/  @!P0 FMUL R0, R0, 1.175494350822287508e-38 ;  /* 0x0080000000008820 */ /* 0x001fca0000400000 */
[----:B------:R-:W-:-:S04]  /*2700*/  F2FP.PACK_AB R0, RZ, R0 ;  /* 0x00000000ff00723e */ /* 0x000fc800000000ff */
[----:B------:R-:W-:Y:S01]  /*2710*/  PRMT R26, R0, 0x7610, R26 ;  /* 0x00007610001a7816 */ /* 0x000fe2000000001a */
[----:B------:R-:W-:Y:S05]  /*2720*/  BRA `(.L_x_1737) ;  /* 0x00000bb000007947 */ /* 0x000fea0003800000 */
.L_x_1732:
        /* <DEDUP_REMOVED lines=14> */
.L_x_1746:
[----:B------:R-:W2:Y:S02]  /*2810*/  LDG.E.64 R2, [R2.64] ;  /* 0x0000002402027981 */ /* 0x000ea4000c1e1b00 */
[----:B--2---:R-:W0:Y:S01]  /*2820*/  F2F.F32.F64 R0, R2 ;  /* 0x0000000200007310 */ /* 0x004e220000301000 */
[----:B------:R-:W0:-:S14]  /*2830*/  DSETP.GEU.AND P0, PT, |R2|, c[0x2][0x0], PT ;  /* 0x008000000200762a */ /* 0x000e1c0003f0e200 */
[----:B0-----:R-:W-:-:S05]  /*2840*/  @!P0 FMUL R0, R0, 1.175494350822287508e-38 ;  /* 0x0080000000008820 */ /* 0x001fca0000400000 */
[----:B------:R-:W-:-:S04]  /*2850*/  F2FP.PACK_AB R0, RZ, R0 ;  /* 0x00000000ff00723e */ /* 0x000fc800000000ff */
[----:B------:R-:W-:Y:S01]  /*2860*/  PRMT R26, R0, 0x7610, R26 ;  /* 0x00007610001a7816 */ /* 0x000fe2000000001a */
[----:B------:R-:W-:Y:S05]  /*2870*/  BRA `(.L_x_1737) ;  /* 0x00000a6000007947 */ /* 0x000fea0003800000 */
.L_x_1745:
        /* <DEDUP_REMOVED lines=28> */
.L_x_1748:
        /* <DEDUP_REMOVED lines=15> */
.L_x_1747:
[----:B------:R-:W2:Y:S02]  /*2b30*/  LDG.E.U16 R0, [R2.64] ;  /* 0x0000002402007981 */ /* 0x000ea4000c1e1500 */
[----:B--2---:R-:W-:-:S04]  /*2b40*/  PRMT R0, RZ, 0x5410, R0 ;  /* 0x00005410ff007816 */ /* 0x004fc80000000000 */
[----:B------:R-:W-:-:S04]  /*2b50*/  F2FP.PACK_AB R0, RZ, R0 ;  /* 0x00000000ff00723e */ /* 0x000fc800000000ff */
[----:B------:R-:W-:Y:S01]  /*2b60*/  PRMT R26, R0, 0x7610, R26 ;  /* 0x00007610001a7816 */ /* 0x000fe2000000001a */
[----:B------:R-:W-:Y:S05]  /*2b70*/  BRA `(.L_x_1737) ;  /* 0x0000076000007947 */ /* 0x000fea0003800000 */
.L_x_1744:
        /* <DEDUP_REMOVED lines=12> */
.L_x_1751:
        /* <DEDUP_REMOVED lines=21> */
.L_x_1755:
[----:B------:R-:W-:Y:S05]  /*2d90*/  BSYNC B1 ;  /* 0x0000000000017941 */ /* 0x000fea0003800000 */
.L_x_1754:
[----:B------:R-:W-:Y:S01]  /*2da0*/  LEA R3, R0, 0x3b800000, 0x17 ;  /* 0x3b80000000037811 */ /* 0x000fe200078eb8ff */
[----:B------:R-:W-:-:S05]  /*2db0*/  IMAD.SHL.U32 R0, R2, 0x100000, RZ ;  /* 0x0010000002007824 */ /* 0x000fca00078e00ff */
[----:B------:R-:W-:Y:S02]  /*2dc0*/  LOP3.LUT R0, R3, R0, R4, 0xfe, !PT ;  /* 0x0000000003007212 */ /* 0x000fe400078efe04 */
.L_x_1753:
[----:B------:R-:W-:Y:S05]  /*2dd0*/  BSYNC B0 ;  /* 0x0000000000007941 */ /* 0x000fea0003800000 */
.L_x_1752:
[----:B------:R-:W-:-:S04]  /*2de0*/  F2FP.PACK_AB R0, RZ, R0 ;  /* 0x00000000ff00723e */ /* 0x000fc800000000ff */
[----:B------:R-:W-:Y:S01]  /*2df0*/  PRMT R26, R0, 0x7610, R26 ;  /* 0x00007610001a7816 */ /* 0x000fe2000000001a */
[----:B------:R-:W-:Y:S05]  /*2e00*/  BRA `(.L_x_1737) ;  /* 0x000004d000007947 */ /* 0x000fea0003800000 */
.L_x_1750:
        /* <DEDUP_REMOVED lines=21> */
.L_x_1759:
[----:B------:R-:W-:Y:S05]  /*2f60*/  BSYNC B1 ;  /* 0x0000000000017941 */ /* 0x000fea0003800000 */
.L_x_1758:
[----:B------:R-:W-:Y:S01]  /*2f70*/  LEA R3, R0, 0x37800000, 0x17 ;  /* 0x3780000000037811 */ /* 0x000fe200078eb8ff */
[----:B------:R-:W-:-:S05]  /*2f80*/  IMAD.SHL.U32 R0, R2, 0x200000, RZ ;  /* 0x0020000002007824 */ /* 0x000fca00078e00ff */
[----:B------:R-:W-:Y:S02]  /*2f90*/  LOP3.LUT R0, R3, R0, R4, 0xfe, !PT ;  /* 0x0000000003007212 */ /* 0x000fe400078efe04 */
.L_x_1757:
[----:B------:R-:W-:Y:S05]  /*2fa0*/  BSYNC B0 ;  /* 0x0000000000007941 */ /* 0x000fea0003800000 */
.L_x_1756:
[----:B------:R-:W-:-:S04]  /*2fb0*/  F2FP.PACK_AB R0, RZ, R0 ;  /* 0x00000000ff00723e */ /* 0x000fc800000000ff */
[----:B------:R-:W-:Y:S01]  /*2fc0*/  PRMT R26, R0, 0x7610, R26 ;  /* 0x00007610001a7816 */ /* 0x000fe2000000001a */
[----:B------:R-:W-:Y:S05]  /*2fd0*/  BRA `(.L_x_1737) ;  /* 0x0000030000007947 */ /* 0x000fea0003800000 */
.L_x_1749:
        /* <DEDUP_REMOVED lines=14> */
.L_x_1763:
[----:B------:R-:W-:Y:S05]  /*30c0*/  BSYNC B0 ;  /* 0x0000000000007941 */ /* 0x000fea0003800000 */
.L_x_1762:
[----:B------:R-:W-:-:S04]  /*30d0*/  F2FP.PACK_AB R0, RZ, R0 ;  /* 0x00000000ff00723e */ /* 0x000fc800000000ff */
[----:B------:R-:W-:Y:S01]  /*30e0*/  PRMT R26, R0, 0x7610, R26 ;  /* 0x00007610001a7816 */ /* 0x000fe2000000001a */
[----:B------:R-:W-:Y:S05]  /*30f0*/  BRA `(.L_x_1737) ;  /* 0x000001e000007947 */ /* 0x000fea0003800000 */
.L_x_1736:
        /* <DEDUP_REMOVED lines=21> */
.L_x_1761:
[----:B------:R-:W2:Y:S02]  /*3250*/  LDG.E.64 R2, [R2.64] ;  /* 0x0000002402027981 */ /* 0x000ea4000c1e1b00 */
[----:B--2---:R-:W0:Y:S02]  /*3260*/  I2F.U64 R0, R2 ;  /* 0x0000000200007312 */ /* 0x004e240000301000 */
[----:B0-----:R-:W-:-:S04]  /*3270*/  F2FP.PACK_AB R0, RZ, R0 ;  /* 0x00000000ff00723e */ /* 0x001fc800000000ff */
[----:B------:R-:W-:Y:S01]  /*3280*/  PRMT R26, R0, 0x7610, R26 ;  /* 0x00007610001a7816 */ /* 0x000fe2000000001a */
[----:B------:R-:W-:Y:S05]  /*3290*/  BRA `(.L_x_1737) ;  /* 0x0000004000007947 */ /* 0x000fea0003800000 */
.L_x_1760:
[----:B------:R-:W2:Y:S02]  /*32a0*/  LDG.E R2, [R2.64] ;  /* 0x0000002402027981 */ /* 0x000ea4000c1e1900 */
[----:B--2---:R-:W0:Y:S02]  /*32b0*/  I2F.U32 R0, R2 ;  /* 0x0000000200007306 */ /* 0x004e240000201000 */
[----:B0-----:R-:W-:-:S04]  /*32c0*/  F2FP.PACK_AB R0, RZ, R0 ;  /* 0x00000000ff00723e */ /* 0x001fc800000000ff */
[----:B------:R-:W-:Y:S02]  /*32d0*/  PRMT R26, R0, 0x7610, R26 ;  /* 0x00007610001a7816 */ /* 0x000fe4000000001a */
.L_x_1737:
[----:B------:R-:W-:-:S05]  /*32e0*/  IADD3 R19, R19, 0x80, RZ ;  /* 0x0000008013137810 */ /* 0x000fca0007ffe0ff */
.L_x_1731:
[----:B------:R-:W-:Y:S05]  /*32f0*/  BSYNC B6 ;  /* 0x0000000000067941 */ /* 0x000fea0003800000 */
.L_x_1730:
        /* <DEDUP_REMOVED lines=23> */
.L_x_1769:
[----:B------:R-:W2:Y:S02]  /*3470*/  LDG.E.U8 R2, [R2.64] ;  /* 0x0000002402027981 */ /* 0x000ea4000c1e1100 */
[----:B--2---:R-:W0:Y:S02]  /*3480*/  I2F.U16 R0, R2 ;  /* 0x0000000200007306 */ /* 0x004e240000101000 */
[----:B0-----:R-:W-:-:S04]  /*3490*/  F2FP.PACK_AB R0, RZ, R0 ;  /* 0x00000000ff00723e */ /* 0x001fc800000000ff */
[----:B------:R-:W-:Y:S01]  /*34a0*/  PRMT R25, R0, 0x7610, R25 ;  /* 0x0000761000197816 */ /* 0x000fe20000000019 */
[----:B------:R-:W-:Y:S05]  /*34b0*/  BRA `(.L_x_1765) ;  /* 0x00000ed000007947 */ /* 0x000fea0003800000 */
.L_x_1768:
        /* <DEDUP_REMOVED lines=11> */
.L_x_1772:
[----:B------:R-:W2:Y:S02]  /*3570*/  LDG.E R2, [R2.64] ;  /* 0x0000002402027981 */ /* 0x000ea4000c1e1900 */
[----:B--2---:R-:W0:Y:S02]  /*3580*/  I2F R0, R2 ;  /* 0x0000000200007306 */ /* 0x004e240000201400 */
[----:B0-----:R-:W-:-:S04]  /*3590*/  F2FP.PACK_AB R0, RZ, R0 ;  /* 0x00000000ff00723e */ /* 0x001fc800000000ff */
[----:B------:R-:W-:Y:S01]  /*35a0*/  PRMT R25, R0, 0x7610, R25 ;  /* 0x0000761000197816 */ /* 0x000fe20000000019 */
[----:B------:R-:W-:Y:S05]  /*35b0*/  BRA `(.L_x_1765) ;  /* 0x00000dd000007947 */ /* 0x000fea0003800000 */
.L_x_1771:
[----:B------:R-:W2:Y:S02]  /*35c0*/  LDG.E.U16 R2, [R2.64] ;  /* 0x0000002402027981 */ /* 0x000ea4000c1e1500 */
[----:B--2---:R-:W0:Y:S02]  /*35d0*/  I2F.S16 R0, R2 ;  /* 0x0000000200007306 */ /* 0x004e240000101400 */
[----:B0-----:R-:W-:-:S04]  /*35e0*/  F2FP.PACK_AB R0, RZ, R0 ;  /* 0x00000000ff00723e */ /* 0x001fc800000000ff */
[----:B------:R-:W-:Y:S01]  /*35f0*/  PRMT R25, R0, 0x7610, R25 ;  /* 0x0000761000197816 */ /* 0x000fe20000000019 */
[----:B------:R-:W-:Y:S05]  /*3600*/  BRA `(.L_x_1765) ;  /* 0x00000d8000007947 */ /* 0x000fea0003800000 */
.L_x_1767:
        /* <DEDUP_REMOVED lines=9> */
.L_x_1774:
[----:B------:R0:W5:Y:S01]  /*36a0*/  LDG.E.U16 R25, [R2.64] ;  /* 0x0000002402197981 */ /* 0x000162000c1e1500 */
[----:B------:R-:W-:Y:S05]  /*36b0*/  BRA `(.L_x_1765) ;  /* 0x00000cd000007947 */ /* 0x000fea0003800000 */
.L_x_1773:
        /* <DEDUP_REMOVED lines=9> */
.L_x_1776:
[----:B------:R0:W5:Y:S01]  /*3750*/  LDG.E.U16 R25, [R2.64] ;  /* 0x0000002402197981 */ /* 0x000162000c1e1500 */
[----:B------:R-:W-:Y:S05]  /*3760*/  BRA `(.L_x_1765) ;  /* 0x00000c2000007947 */ /* 0x000fea0003800000 */
.L_x_1775:
[----:B------:R-:W2:Y:S02]  /*3770*/  LDG.E.64 R2, [R2.64] ;  /* 0x0000002402027981 */ /* 0x000ea4000c1e1b00 */
[----:B--2---:R-:W0:Y:S01]  /*3780*/  F2F.F32.F64 R0, R2 ;  /* 0x0000000200007310 */ /* 0x004e220000301000 */
[----:B------:R-:W0:-:S14]  /*3790*/  DSETP.GEU.AND P0, PT, |R2|, c[0x2][0x0], PT ;  /* 0x008000000200762a */ /* 0x000e1c0003f0e200 */
[----:B0-----:R-:W-:-:S05]  /*37a0*/  @!P0 FMUL R0, R0, 1.175494350822287508e-38 ;  /* 0x0080000000008820 */ /* 0x001fca0000400000 */
[----:B------:R-:W-:-:S04]  /*37b0*/  F2FP.PACK_AB R0, RZ, R0 ;  /* 0x00000000ff00723e */ /* 0x000fc800000000ff */
[----:B------:R-:W-:Y:S01]  /*37c0*/  PRMT R25, R0, 0x7610, R25 ;  /* 0x0000761000197816 */ /* 0x000fe20000000019 */
[----:B------:R-:W-:Y:S05]  /*37d0*/  BRA `(.L_x_1765) ;  /* 0x00000bb000007947 */ /* 0x000fea0003800000 */
.L_x_1766:
        /* <DEDUP_REMOVED lines=14> */
.L_x_1779:
[----:B------:R-:W2:Y:S02]  /*38c0*/  LDG.E.64 R2, [R2.64] ;  /* 0x0000002402027981 */ /* 0x000ea4000c1e1b00 */
[----:B--2---:R-:W0:Y:S01]  /*38d0*/  F2F.F32.F64 R0, R2 ;  /* 0x0000000200007310 */ /* 0x004e220000301000 */
[----:B------:R-:W0:-:S14]  /*38e0*/  DSETP.GEU.AND P0, PT, |R2|, c[0x2][0x0], PT ;  /* 0x008000000200762a */ /* 0x000e1c0003f0e200 */
[----:B0-----:R-:W-:-:S05]  /*38f0*/  @!P0 FMUL R0, R0, 1.175494350822287508e-38 ;  /* 0x0080000000008820 */ /* 0x001fca0000400000 */
[----:B------:R-:W-:-:S04]  /*3900*/  F2FP.PACK_AB R0, RZ, R0 ;  /* 0x00000000ff00723e */ /* 0x000fc800000000ff */
[----:B------:R-:W-:Y:S01]  /*3910*/  PRMT R25, R0, 0x7610, R25 ;  /* 0x0000761000197816 */ /* 0x000fe20000000019 */
[----:B------:R-:W-:Y:S05]  /*3920*/  BRA `(.L_x_1765) ;  /* 0x00000a6000007947 */ /* 0x000fea0003800000 */
.L_x_1778:
        /* <DEDUP_REMOVED lines=28> */
.L_x_1781:
        /* <DEDUP_REMOVED lines=15> */
.L_x_1780:
[----:B------:R-:W2:Y:S02]  /*3be0*/  LDG.E.U16 R0, [R2.64] ;  /* 0x0000002402007981 */ /* 0x000ea4000c1e1500 */
[----:B--2---:R-:W-:-:S04]  /*3bf0*/  PRMT R0, RZ, 0x5410, R0 ;  /* 0x00005410ff007816 */ /* 0x004fc80000000000 */
[----:B------:R-:W-:-:S04]  /*3c00*/  F2FP.PACK_AB R0, RZ, R0 ;  /* 0x00000000ff00723e */ /* 0x000fc800000000ff */
[----:B------:R-:W-:Y:S01]  /*3c10*/  PRMT R25, R0, 0x7610, R25 ;  /* 0x0000761000197816 */ /* 0x000fe20000000019 */
[----:B------:R-:W-:Y:S05]  /*3c20*/  BRA `(.L_x_1765) ;  /* 0x0000076000007947 */ /* 0x000fea0003800000 */
.L_x_1777:
        /* <DEDUP_REMOVED lines=12> */
.L_x_1784:
        /* <DEDUP_REMOVED lines=21> */
.L_x_1788:
[----:B------:R-:W-:Y:S05]  /*3e40*/  BSYNC B1 ;  /* 0x0000000000017941 */ /* 0x000fea0003800000 */
.L_x_1787:
[----:B------:R-:W-:Y:S01]  /*3e50*/  LEA R3, R0, 0x3b800000, 0x17 ;  /* 0x3b80000000037811 */ /* 0x000fe200078eb8ff */
[----:B------:R-:W-:-:S05]  /*3e60*/  IMAD.SHL.U32 R0, R2, 0x100000, RZ ;  /* 0x0010000002007824 */ /* 0x000fca00078e00ff */
[----:B------:R-:W-:Y:S02]  /*3e70*/  LOP3.LUT R0, R3, R0, R4, 0xfe, !PT ;  /* 0x0000000003007212 */ /* 0x000fe400078efe04 */
.L_x_1786:
[----:B------:R-:W-:Y:S05]  /*3e80*/  BSYNC B0 ;  /* 0x0000000000007941 */ /* 0x000fea0003800000 */
.L_x_1785:
[----:B------:R-:W-:-:S04]  /*3e90*/  F2FP.PACK_AB R0, RZ, R0 ;  /* 0x00000000ff00723e */ /* 0x000fc800000000ff */
[----:B------:R-:W-:Y:S01]  /*3ea0*/  PRMT R25, R0, 0x7610, R25 ;  /* 0x0000761000197816 */ /* 0x000fe20000000019 */
[----:B------:R-:W-:Y:S05]  /*3eb0*/  BRA `(.L_x_1765) ;  /* 0x000004d000007947 */ /* 0x000fea0003800000 */
.L_x_1783:
        /* <DEDUP_REMOVED lines=21> */
.L_x_1792:
[----:B------:R-:W-:Y:S05]  /*4010*/  BSYNC B1 ;  /* 0x0000000000017941 */ /* 0x000fea0003800000 */
.L_x_1791:
[----:B------:R-:W-:Y:S01]  /*4020*/  LEA R3, R0, 0x37800000, 0x17 ;  /* 0x3780000000037811 */ /* 0x000fe200078eb8ff */
[----:B------:R-:W-:-:S05]  /*4030*/  IMAD.SHL.U32 R0, R2, 0x200000, RZ ;  /* 0x0020000002007824 */ /* 0x000fca00078e00ff */
[----:B------:R-:W-:Y:S02]  /*4040*/  LOP3.LUT R0, R3, R0, R4, 0xfe, !PT ;  /* 0x0000000003007212 */ /* 0x000fe400078efe04 */
.L_x_1790:
[----:B------:R-:W-:Y:S05]  /*4050*/  BSYNC B0 ;  /* 0x0000000000007941 */ /* 0x000fea0003800000 */
.L_x_1789:
[----:B------:R-:W-:-:S04]  /*4060*/  F2FP.PACK_AB R0, RZ, R0 ;  /* 0x00000000ff00723e */ /* 0x000fc800000000ff */
[----:B------:R-:W-:Y:S01]  /*4070*/  PRMT R25, R0, 0x7610, R25 ;  /* 0x0000761000197816 */ /* 0x000fe20000000019 */
[----:B------:R-:W-:Y:S05]  /*4080*/  BRA `(.L_x_1765) ;  /* 0x0000030000007947 */ /* 0x000fea0003800000 */
.L_x_1782:
        /* <DEDUP_REMOVED lines=14> */
.L_x_1796:
[----:B------:R-:W-:Y:S05]  /*4170*/  BSYNC B0 ;  /* 0x0000000000007941 */ /* 0x000fea0003800000 */
.L_x_1795:
[----:B------:R-:W-:-:S04]  /*4180*/  F2FP.PACK_AB R0, RZ, R0 ;  /* 0x00000000ff00723e */ /* 0x000fc800000000ff */
[----:B------:R-:W-:Y:S01]  /*4190*/  PRMT R25, R0, 0x7610, R25 ;  /* 0x0000761000197816 */ /* 0x000fe20000000019 */
[----:B------:R-:W-:Y:S05]  /*41a0*/  BRA `(.L_x_1765) ;  /* 0x000001e000007947 */ /* 0x000fea0003800000 */
.L_x_1770:
        /* <DEDUP_REMOVED lines=21> */
.L_x_1794:
[----:B------:R-:W2:Y:S02]  /*4300*/  LDG.E.64 R2, [R2.64] ;  /* 0x0000002402027981 */ /* 0x000ea4000c1e1b00 */
[----:B--2---:R-:W0:Y:S02]  /*4310*/  I2F.U64 R0, R2 ;  /* 0x0000000200007312 */ /* 0x004e240000301000 */
[----:B0-----:R-:W-:-:S04]  /*4320*/  F2FP.PACK_AB R0, RZ, R0 ;  /* 0x00000000ff00723e */ /* 0x001fc800000000ff */
[----:B------:R-:W-:Y:S01]  /*4330*/  PRMT R25, R0, 0x7610, R25 ;  /* 0x0000761000197816 */ /* 0x000fe20000000019 */
[----:B------:R-:W-:Y:S05]  /*4340*/  BRA `(.L_x_1765) ;  /* 0x0000004000007947 */ /* 0x000fea0003800000 */
.L_x_1793:
[----:B------:R-:W2:Y:S02]  /*4350*/  LDG.E R2, [R2.64] ;  /* 0x0000002402027981 */ /* 0x000ea4000c1e1900 */
[----:B--2---:R-:W0:Y:S02]  /*4360*/  I2F.U32 R0, R2 ;  /* 0x0000000200007306 */ /* 0x004e240000201000 */
[----:B0-----:R-:W-:-:S04]  /*4370*/  F2FP.PACK_AB R0, RZ, R0 ;  /* 0x00000000ff00723e */ /* 0x001fc800000000ff */
[----:B------:R-:W-:Y:S02]  /*4380*/  PRMT R25, R0, 0x7610, R25 ;  /* 0x0000761000197816 */ /* 0x000fe40000000019 */
.L_x_1765:
[----:B------:R-:W-:Y:S05]  /*4390*/  BSYNC B6 ;  /* 0x0000000000067941 */ /* 0x000fea0003800000 */
.L_x_1764:
[----:B------:R-:W1:Y:S01]  /*43a0*/  S2R R19, SR_TID.X ;  /* 0x0000000000137919 */ /* 0x000e620000002100 */
[----:B------:R-:W2:Y:S01]  /*43b0*/  LDC.U8 R18, c[0x0][0x184] ;  /* 0x00006100ff127b82 */ /* 0x000ea20000000000 */
[----:B------:R-:W-:Y:S01]  /*43c0*/  BSSY B6, `(.L_x_1797) ;  /* 0x000012e000067945 */ /* 0x000fe20003800000 */
[C---:B-1----:R-:W-:Y:S02]  /*43d0*/  IADD3 R24, R19.reuse, 0x80, RZ ;  /* 0x0000008013187810 */ /* 0x042fe40007ffe0ff */
[C---:B------:R-:W-:Y:S02]  /*43e0*/  IADD3 R0, R19.reuse, 0x100, RZ ;  /* 0x0000010013007810 */ /* 0x040fe40007ffe0ff */
[C---:B0-----:R-:W-:Y:S02]  /*43f0*/  IADD3 R2, R19.reuse, 0x180, RZ ;  /* 0x0000018013027810 */ /* 0x041fe40007ffe0ff */
[-C--:B------:R-:W-:Y:S02]  /*4400*/  ISETP.GE.AND P3, PT, R19, R17.reuse, PT ;  /* 0x000000111300720c */ /* 0x080fe40003f66270 */
[----:B------:R-:W-:-:S02]  /*4410*/  ISETP.GE.AND P0, PT, R24, R17, PT ;  /* 0x000000111800720c */ /* 0x000fc40003f06270 */
[-C--:B------:R-:W-:Y:S02]  /*4420*/  ISETP.GE.AND P1, PT, R0, R17.reuse, PT ;  /* 0x000000110000720c */ /* 0x080fe40003f26270 */
[----:B------:R-:W-:-:S07]  /*4430*/  ISETP.GE.AND P2, PT, R2, R17, PT ;  /* 0x000000110200720c */ /* 0x000fce0003f46270 */
[----:B------:R-:W0:Y:S01]  /*4440*/  @!P3 LDC.U16 R0, c[0x0][0x166] ;  /* 0x00005980ff00bb82 */ /* 0x000e220000000400 */
[----:B-----5:R-:W-:Y:S02]  /*4450*/  @!P3 HADD2.F32 R23, -RZ, R23.H0_H0 ;  /* 0x20000017ff17b230 */ /* 0x020fe40000004100 */
[----:B------:R-:W-:Y:S02]  /*4460*/  @!P0 HADD2.F32 R22, -RZ, R22.H0_H0 ;  /* 0x20000016ff168230 */ /* 0x000fe40000004100 */
[----:B------:R-:W-:Y:S02]  /*4470*/  @!P1 HADD2.F32 R26, -RZ, R26.H0_H0 ;  /* 0x2000001aff1a9230 */ /* 0x000fe40000004100 */
[----:B------:R-:W-:Y:S01]  /*4480*/  @!P2 HADD2.F32 R2, -RZ, R25.H0_H0 ;  /* 0x20000019ff02a230 */ /* 0x000fe20000004100 */
[----:B------:R-:W1:Y:S08]  /*4490*/  @!P0 LDC.U16 R3, c[0x0][0x166] ;  /* 0x00005980ff038b82 */ /* 0x000e700000000400 */
[----:B------:R-:W3:Y:S08]  /*44a0*/  @!P1 LDC.U16 R4, c[0x0][0x166] ;  /* 0x00005980ff049b82 */ /* 0x000ef00000000400 */
[----:B------:R-:W4:Y:S01]  /*44b0*/  @!P2 LDC.U16 R6, c[0x0][0x166] ;  /* 0x00005980ff06ab82 */ /* 0x000f220000000400 */
[----:B0-----:R-:W-:-:S05]  /*44c0*/  @!P3 HADD2.F32 R0, -RZ, R0.H0_H0 ;  /* 0x20000000ff00b230 */ /* 0x001fca0000004100 */
[----:B------:R-:W-:Y:S01]  /*44d0*/  @!P3 FMNMX.FTZ R0, R0, R23, PT ;  /* 0x000000170000b209 */ /* 0x000fe20003810000 */
[----:B-1----:R-:W-:-:S05]  /*44e0*/  @!P0 HADD2.F32 R3, -RZ, R3.H0_H0 ;  /* 0x20000003ff038230 */ /* 0x002fca0000004100 */
[----:B------:R-:W-:Y:S01]  /*44f0*/  @!P0 FMNMX.FTZ R25, R3, R22, PT ;  /* 0x0000001603198209 */ /* 0x000fe20003810000 */
[----:B---3--:R-:W-:Y:S01]  /*4500*/  @!P1 HADD2.F32 R5, -RZ, R4.H0_H0 ;  /* 0x20000004ff059230 */ /* 0x008fe20000004100 */
[----:B------:R-:W-:Y:S02]  /*4510*/  @!P3 F2FP.PACK_AB R4, RZ, R0 ;  /* 0x00000000ff04b23e */ /* 0x000fe400000000ff */
[----:B------:R-:W-:Y:S02]  /*4520*/  @!P0 F2FP.PACK_AB R25, RZ, R25 ;  /* 0x00000019ff19823e */ /* 0x000fe400000000ff */
[----:B------:R-:W-:Y:S01]  /*4530*/  @!P1 FMNMX.FTZ R22, R5, R26, PT ;  /* 0x0000001a05169209 */ /* 0x000fe20003810000 */
[----:B----4-:R-:W-:-:S03]  /*4540*/  @!P2 HADD2.F32 R7, -RZ, R6.H0_H0 ;  /* 0x20000006ff07a230 */ /* 0x010fc60000004100 */
[----:B------:R-:W-:Y:S02]  /*4550*/  @!P1 F2FP.PACK_AB R22, RZ, R22 ;  /* 0x00000016ff16923e */ /* 0x000fe400000000ff */
[----:B------:R-:W-:-:S04]  /*4560*/  @!P2 FMNMX.FTZ R23, R7, R2, PT ;  /* 0x000000020717a209 */ /* 0x000fc80003810000 */
[----:B------:R-:W-:Y:S01]  /*4570*/  @!P2 F2FP.PACK_AB R23, RZ, R23 ;  /* 0x00000017ff17a23e */ /* 0x000fe200000000ff */
        /* <DEDUP_REMOVED lines=16> */
[----:B------:R-:W-:Y:S01]  /*4680*/  HADD2.F32 R0, -RZ, R4.H0_H0 ;  /* 0x20000004ff007230 */ /* 0x000fe20000004100 */
[----:B------:R-:W-:-:S03]  /*4690*/  IMAD.MOV.U32 R19, RZ, RZ, R24 ;  /* 0x000000ffff137224 */ /* 0x000fc600078e0018 */
[----:B------:R-:W0:Y:S02]  /*46a0*/  F2I.FTZ.TRUNC.NTZ R5, R0 ;  /* 0x0000000000057305 */ /* 0x000e24000021f100 */
[----:B0-----:R0:W-:Y:S01]  /*46b0*/  STG.E.U8 [R2.64], R5 ;  /* 0x0000000502007986 */ /* 0x0011e2000c101124 */
[----:B------:R-:W-:Y:S05]  /*46c0*/  BRA `(.L_x_1798) ;  /* 0x00000fd000007947 */ /* 0x000fea0003800000 */
.L_x_1802:
[----:B------:R-:W-:Y:S01]  /*46d0*/  HADD2.F32 R5, -RZ, R4.H0_H0 ;  /* 0x20000004ff057230 */ /* 0x000fe20000004100 */
[----:B------:R-:W-:-:S05]  /*46e0*/  IMAD.MOV.U32 R19, RZ, RZ, R24 ;  /* 0x000000ffff137224 */ /* 0x000fca00078e0018 */
[----:B------:R-:W0:Y:S02]  /*46f0*/  F2I.S64.TRUNC R4, R5 ;  /* 0x0000000500047311 */ /* 0x000e24000020d900 */
[----:B0-----:R0:W-:Y:S01]  /*4700*/  STG.E.U8 [R2.64], R4 ;  /* 0x0000000402007986 */ /* 0x0011e2000c101124 */
[----:B------:R-:W-:Y:S05]  /*4710*/  BRA `(.L_x_1798) ;  /* 0x00000f8000007947 */ /* 0x000fea0003800000 */
.L_x_1801:
[----:B------:R-:W-:-:S13]  /*4720*/  ISETP.NE.AND P0, PT, R0, 0x2, PT ;  /* 0x000000020000780c */ /* 0x000fda0003f05270 */
[----:B------:R-:W-:Y:S05]  /*4730*/  @!P0 BRA `(.L_x_1804) ;  /* 0x000000e000008947 */ /* 0x000fea0003800000 */
[----:B------:R-:W-:-:S13]  /*4740*/  ISETP.NE.AND P0, PT, R0, 0x3, PT ;  /* 0x000000030000780c */ /* 0x000fda0003f05270 */
[----:B------:R-:W-:Y:S05]  /*4750*/  @!P0 BRA `(.L_x_1805) ;  /* 0x0000007000008947 */ /* 0x000fea0003800000 */
[----:B------:R-:W-:-:S13]  /*4760*/  ISETP.NE.AND P0, PT, R0, 0x4, PT ;  /* 0x000000040000780c */ /* 0x000fda0003f05270 */
[----:B------:R-:W-:Y:S05]  /*4770*/  @P0 BRA `(.L_x_1803) ;  /* 0x00000d4000000947 */ /* 0x000fea0003800000 */
[----:B------:R-:W-:Y:S01]  /*4780*/  HADD2.F32 R4, -RZ, R4.H0_H0 ;  /* 0x20000004ff047230 */ /* 0x000fe20000004100 */
[----:B------:R-:W-:-:S05]  /*4790*/  IMAD.MOV.U32 R19, RZ, RZ, R24 ;  /* 0x000000ffff137224 */ /* 0x000fca00078e0018 */
[----:B------:R-:W0:Y:S02]  /*47a0*/  F2I.S64.TRUNC R4, R4 ;  /* 0x0000000400047311 */ /* 0x000e24000020d900 */
[----:B0-----:R0:W-:Y:S01]  /*47b0*/  STG.E.64 [R2.64], R4 ;  /* 0x0000000402007986 */ /* 0x0011e2000c101b24 */
[----:B------:R-:W-:Y:S05]  /*47c0*/  BRA `(.L_x_1798) ;  /* 0x00000ed000007947 */ /* 0x000fea0003800000 */
.L_x_1805:
[----:B------:R-:W-:Y:S01]  /*47d0*/  HADD2.F32 R4, -RZ, R4.H0_H0 ;  /* 0x20000004ff047230 */ /* 0x000fe20000004100 */
[----:B------:R-:W-:-:S03]  /*47e0*/  IMAD.MOV.U32 R19, RZ, RZ, R24 ;  /* 0x000000ffff137224 */ /* 0x000fc600078e0018 */
[----:B------:R-:W0:Y:S02]  /*47f0*/  F2I.FTZ.TRUNC.NTZ R5, R4 ;  /* 0x0000000400057305 */ /* 0x000e24000021f100 */
[----:B0-----:R0:W-:Y:S01]  /*4800*/  STG.E [R2.64], R5 ;  /* 0x0000000502007986 */ /* 0x0011e2000c101924 */
[----:B------:R-:W-:Y:S05]  /*4810*/  BRA `(.L_x_1798) ;  /* 0x00000e8000007947 */ /* 0x000fea0003800000 */
.L_x_1804:
[----:B------:R-:W-:Y:S01]  /*4820*/  HADD2.F32 R4, -RZ, R4.H0_H0 ;  /* 0x20000004ff047230 */ /* 0x000fe20000004100 */
[----:B------:R-:W-:-:S03]  /*4830*/  IMAD.MOV.U32 R19, RZ, RZ, R24 ;  /* 0x000000ffff137224 */ /* 0x000fc600078e0018 */
[----:B------:R-:W0:Y:S02]  /*4840*/  F2I.FTZ.TRUNC.NTZ R5, R4 ;  /* 0x0000000400057305 */ /* 0x000e24000021f100 */
[----:B0-----:R0:W-:Y:S01]  /*4850*/  STG.E.U16 [R2.64], R5 ;  /* 0x0000000502007986 */ /* 0x0011e2000c101524 */
[----:B------:R-:W-:Y:S05]  /*4860*/  BRA `(.L_x_1798) ;  /* 0x00000e3000007947 */ /* 0x000fea0003800000 */
.L_x_1800:
[----:B------:R-:W-:-:S13]  /*4870*/  ISETP.GT.AND P0, PT, R0, 0x6, PT ;  /* 0x000000060000780c */ /* 0x000fda0003f04270 */
[----:B------:R-:W-:Y:S05]  /*4880*/  @P0 BRA `(.L_x_1806) ;  /* 0x000000b000000947 */ /* 0x000fea0003800000 */
[----:B------:R-:W-:-:S13]  /*4890*/  ISETP.NE.AND P0, PT, R0, 0x5, PT ;  /* 0x000000050000780c */ /* 0x000fda0003f05270 */
[----:B------:R-:W-:Y:S05]  /*48a0*/  @!P0 BRA `(.L_x_1807) ;  /* 0x0000006000008947 */ /* 0x000fea0003800000 */
[----:B------:R-:W-:-:S13]  /*48b0*/  ISETP.NE.AND P0, PT, R0, 0x6, PT ;  /* 0x000000060000780c */ /* 0x000fda0003f05270 */
[----:B------:R-:W-:Y:S05]  /*48c0*/  @P0 BRA `(.L_x_1803) ;  /* 0x00000bf000000947 */ /* 0x000fea0003800000 */
[----:B------:R-:W-:Y:S01]  /*48d0*/  HADD2.F32 R5, -RZ, R4.H0_H0 ;  /* 0x20000004ff057230 */ /* 0x000fe20000004100 */
[----:B------:R-:W-:-:S04]  /*48e0*/  IMAD.MOV.U32 R19, RZ, RZ, R24 ;  /* 0x000000ffff137224 */ /* 0x000fc800078e0018 */
[----:B------:R0:W-:Y:S01]  /*48f0*/  STG.E [R2.64], R5 ;  /* 0x0000000502007986 */ /* 0x0001e2000c101924 */
[----:B------:R-:W-:Y:S05]  /*4900*/  BRA `(.L_x_1798) ;  /* 0x00000d9000007947 */ /* 0x000fea0003800000 */
.L_x_1807:
[----:B------:R0:W-:Y:S01]  /*4910*/  STG.E.U16 [R2.64], R4 ;  /* 0x0000000402007986 */ /* 0x0001e2000c101524 */
[----:B------:R-:W-:Y:S01]  /*4920*/  IMAD.MOV.U32 R19, RZ, RZ, R24 ;  /* 0x000000ffff137224 */ /* 0x000fe200078e0018 */
[----:B------:R-:W-:Y:S05]  /*4930*/  BRA `(.L_x_1798) ;  /* 0x00000d6000007947 */ /* 0x000fea0003800000 */
.L_x_1806:
[----:B------:R-:W-:-:S13]  /*4940*/  ISETP.NE.AND P0, PT, R0, 0x7, PT ;  /* 0x000000070000780c */ /* 0x000fda0003f05270 */
[----:B------:R-:W-:Y:S05]  /*4950*/  @!P0 BRA `(.L_x_1808) ;  /* 0x000000f000008947 */ /* 0x000fea0003800000 */
[----:B------:R-:W-:-:S13]  /*4960*/  ISETP.NE.AND P0, PT, R0, 0x8, PT ;  /* 0x000000080000780c */ /* 0x000fda0003f05270 */
[----:B------:R-:W-:Y:S05]  /*4970*/  @!P0 BRA `(.L_x_1809) ;  /* 0x0000007000008947 */ /* 0x000fea0003800000 */
[----:B------:R-:W-:-:S13]  /*4980*/  ISETP.NE.AND P0, PT, R0, 0x9, PT ;  /* 0x000000090000780c */ /* 0x000fda0003f05270 */
[----:B------:R-:W-:Y:S05]  /*4990*/  @P0 BRA `(.L_x_1803) ;  /* 0x00000b2000000947 */ /* 0x000fea0003800000 */
[----:B------:R-:W-:Y:S01]  /*49a0*/  HADD2.F32 R4, -RZ, R4.H0_H0 ;  /* 0x20000004ff047230 */ /* 0x000fe20000004100 */
[----:B------:R-:W-:Y:S02]  /*49b0*/  IMAD.MOV.U32 R5, RZ, RZ, RZ ;  /* 0x000000ffff057224 */ /* 0x000fe400078e00ff */
[----:B------:R-:W-:-:S03]  /*49c0*/  IMAD.MOV.U32 R19, RZ, RZ, R24 ;  /* 0x000000ffff137224 */ /* 0x000fc600078e0018 */
[----:B------:R0:W-:Y:S01]  /*49d0*/  STG.E.64 [R2.64], R4 ;  /* 0x0000000402007986 */ /* 0x0001e2000c101b24 */
[----:B------:R-:W-:Y:S05]  /*49e0*/  BRA `(.L_x_1798) ;  /* 0x00000cb000007947 */ /* 0x000fea0003800000 */
.L_x_1809:
[----:B------:R-:W-:Y:S01]  /*49f0*/  HADD2.F32 R0, -RZ, R4.H0_H0 ;  /* 0x20000004ff007230 */ /* 0x000fe20000004100 */
[----:B------:R-:W-:-:S04]  /*4a00*/  IMAD.MOV.U32 R19, RZ, RZ, R24 ;  /* 0x000000ffff137224 */ /* 0x000fc800078e0018 */
[----:B------:R-:W-:-:S04]  /*4a10*/  F2FP.PACK_AB R0, RZ, R0 ;  /* 0x00000000ff00723e */ /* 0x000fc800000000ff */
[----:B------:R-:W-:-:S05]  /*4a20*/  PRMT R0, R0, 0x5410, RZ ;  /* 0x0000541000007816 */ /* 0x000fca00000000ff */
[----:B------:R0:W-:Y:S01]  /*4a30*/  STG.E [R2.64], R0 ;  /* 0x0000000002007986 */ /* 0x0001e2000c101924 */
[----:B------:R-:W-:Y:S05]  /*4a40*/  BRA `(.L_x_1798) ;  /* 0x00000c5000007947 */ /* 0x000fea0003800000 */
.L_x_1808:
[----:B------:R-:W-:Y:S01]  /*4a50*/  HADD2.F32 R4, -RZ, R4.H0_H0 ;  /* 0x20000004ff047230 */ /* 0x000fe20000004100 */
[----:B------:R-:W-:-:S04]  /*4a60*/  IMAD.MOV.U32 R19, RZ, RZ, R24 ;  /* 0x000000ffff137224 */ /* 0x000fc800078e0018 */
[----:B------:R-:W-:-:S06]  /*4a70*/  FMUL.FTZ R4, R4, 1 ;  /* 0x3f80000004047820 */ /* 0x000fcc0000410000 */
[----:B------:R-:W0:Y:S02]  /*4a80*/  F2F.F64.F32 R4, R4 ;  /* 0x0000000400047310 */ /* 0x000e240000201800 */
[----:B0-----:R0:W-:Y:S01]  /*4a90*/  STG.E.64 [R2.64], R4 ;  /* 0x0000000402007986 */ /* 0x0011e2000c101b24 */
[----:B------:R-:W-:Y:S05]  /*4aa0*/  BRA `(.L_x_1798) ;  /* 0x00000bf000007947 */ /* 0x000fea0003800000 */
.L_x_1799:
        /* <DEDUP_REMOVED lines=10> */
[----:B------:R-:W-:-:S04]  /*4b50*/  FSETP.NEU.FTZ.AND P0, PT, R4, RZ, PT ;  /* 0x000000ff0400720b */ /* 0x000fc80003f1d000 */
[----:B------:R-:W-:-:S05]  /*4b60*/  SEL R5, RZ, 0x1, !P0 ;  /* 0x00000001ff057807 */ /* 0x000fca0004000000 */
[----:B------:R0:W-:Y:S01]  /*4b70*/  STG.E.U8 [R2.64], R5 ;  /* 0x0000000502007986 */ /* 0x0001e2000c101124 */
[----:B------:R-:W-:Y:S05]  /*4b80*/  BRA `(.L_x_1798) ;  /* 0x00000b1000007947 */ /* 0x000fea0003800000 */
.L_x_1812:
[----:B------:R-:W-:Y:S01]  /*4b90*/  HADD2.F32 R4, -RZ, R4.H0_H0 ;  /* 0x20000004ff047230 */ /* 0x000fe20000004100 */
[----:B------:R-:W-:Y:S01]  /*4ba0*/  CS2R R6, SRZ ;  /* 0x0000000000067805 */ /* 0x000fe2000001ff00 */
[----:B------:R-:W-:-:S03]  /*4bb0*/  IMAD.MOV.U32 R19, RZ, RZ, R24 ;  /* 0x000000ffff137224 */ /* 0x000fc600078e0018 */
[----:B------:R-:W-:-:S06]  /*4bc0*/  FMUL.FTZ R4, R4, 1 ;  /* 0x3f80000004047820 */ /* 0x000fcc0000410000 */
[----:B------:R-:W0:Y:S02]  /*4bd0*/  F2F.F64.F32 R4, R4 ;  /* 0x0000000400047310 */ /* 0x000e240000201800 */
[----:B0-----:R0:W-:Y:S01]  /*4be0*/  STG.E.128 [R2.64], R4 ;  /* 0x0000000402007986 */ /* 0x0011e2000c101d24 */
[----:B------:R-:W-:Y:S05]  /*4bf0*/  BRA `(.L_x_1798) ;  /* 0x00000aa000007947 */ /* 0x000fea0003800000 */
.L_x_1811:
        /* <DEDUP_REMOVED lines=21> */
.L_x_1816:
[----:B------:R-:W-:Y:S05]  /*4d50*/  BSYNC B0 ;  /* 0x0000000000007941 */ /* 0x000fea0003800000 */
.L_x_1815:
[----:B------:R-:W-:Y:S01]  /*4d60*/  LOP3.LUT R5, R0, R5, RZ, 0xfc, !PT ;  /* 0x0000000500057212 */ /* 0x000fe200078efcff */
[----:B------:R-:W-:-:S04]  /*4d70*/  IMAD.MOV.U32 R19, RZ, RZ, R24 ;  /* 0x000000ffff137224 */ /* 0x000fc800078e0018 */
[----:B------:R0:W-:Y:S01]  /*4d80*/  STG.E.U8 [R2.64], R5 ;  /* 0x0000000502007986 */ /* 0x0001e2000c101124 */
[----:B------:R-:W-:Y:S05]  /*4d90*/  BRA `(.L_x_1798) ;  /* 0x0000090000007947 */ /* 0x000fea0003800000 */
.L_x_1814:
        /* <DEDUP_REMOVED lines=13> */
.L_x_1818:
[----:B------:R-:W-:Y:S01]  /*4e70*/  IMAD.MOV.U32 R0, RZ, RZ, 0x7f ;  /* 0x0000007fff007424 */ /* 0x000fe200078e00ff */
[----:B------:R-:W-:-:S04]  /*4e80*/  ISETP.GT.U32.AND P0, PT, R4, 0x7f800000, PT ;  /* 0x7f8000000400780c */ /* 0x000fc80003f04070 */
[----:B------:R-:W-:-:S04]  /*4e90*/  SEL R0, R0, 0x7c, P0 ;  /* 0x0000007c00007807 */ /* 0x000fc80000000000 */
.L_x_1819:
[----:B------:R-:W-:Y:S05]  /*4ea0*/  BSYNC B0 ;  /* 0x0000000000007941 */ /* 0x000fea0003800000 */
.L_x_1817:
[----:B------:R-:W-:Y:S01]  /*4eb0*/  LOP3.LUT R4, R5, 0x80000000, RZ, 0xc0, !PT ;  /* 0x8000000005047812 */ /* 0x000fe200078ec0ff */
[----:B------:R-:W-:-:S03]  /*4ec0*/  IMAD.MOV.U32 R19, RZ, RZ, R24 ;  /* 0x000000ffff137224 */ /* 0x000fc600078e0018 */
[----:B------:R-:W-:-:S04]  /*4ed0*/  SHF.R.U32.HI R5, RZ, 0x18, R4 ;  /* 0x00000018ff057819 */ /* 0x000fc80000011604 */
[----:B------:R-:W-:-:S05]  /*4ee0*/  LOP3.LUT R5, R0, R5, RZ, 0xfc, !PT ;  /* 0x0000000500057212 */ /* 0x000fca00078efcff */
[----:B------:R0:W-:Y:S01]  /*4ef0*/  STG.E.U8 [R2.64], R5 ;  /* 0x0000000502007986 */ /* 0x0001e2000c101124 */
[----:B------:R-:W-:Y:S05]  /*4f00*/  BRA `(.L_x_1798) ;  /* 0x0000079000007947 */ /* 0x000fea0003800000 */
.L_x_1813:
[----:B------:R-:W-:Y:S01]  /*4f10*/  HADD2.F32 R0, -RZ, R4.H0_H0 ;  /* 0x20000004ff007230 */ /* 0x000fe20000004100 */
[----:B------:R-:W-:-:S04]  /*4f20*/  IMAD.MOV.U32 R19, RZ, RZ, R24 ;  /* 0x000000ffff137224 */ /* 0x000fc800078e0018 */
[----:B------:R-:W-:-:S05]  /*4f30*/  F2FP.BF16.PACK_AB R0, RZ, R0 ;  /* 0x00000000ff00723e */ /* 0x000fca00000010ff */
[----:B------:R0:W-:Y:S01]  /*4f40*/  STG.E.U16 [R2.64], R0 ;  /* 0x0000000002007986 */ /* 0x0001e2000c101524 */
[----:B------:R-:W-:Y:S05]  /*4f50*/  BRA `(.L_x_1798) ;  /* 0x0000074000007947 */ /* 0x000fea0003800000 */
.L_x_1810:
        /* <DEDUP_REMOVED lines=10> */
[----:B------:R-:W0:Y:S02]  /*5000*/  F2I.FTZ.U32.TRUNC.NTZ R5, R5 ;  /* 0x0000000500057305 */ /* 0x000e24000021f000 */
[----:B0-----:R0:W-:Y:S01]  /*5010*/  STG.E.U16 [R2.64], R5 ;  /* 0x0000000502007986 */ /* 0x0011e2000c101524 */
[----:B------:R-:W-:Y:S05]  /*5020*/  BRA `(.L_x_1798) ;  /* 0x0000067000007947 */ /* 0x000fea0003800000 */
.L_x_1822:
        /* <DEDUP_REMOVED lines=17> */
.L_x_1825:
[----:B------:R-:W-:-:S04]  /*5140*/  LOP3.LUT R0, R7, 0x80000000, RZ, 0xc0, !PT ;  /* 0x8000000007007812 */ /* 0x000fc800078ec0ff */
[----:B------:R-:W-:-:S04]  /*5150*/  SHF.R.U32.HI R5, RZ, 0x18, R0 ;  /* 0x00000018ff057819 */ /* 0x000fc80000011600 */
[----:B------:R-:W-:-:S04]  /*5160*/  LOP3.LUT R4, R4, R5, RZ, 0xfc, !PT ;  /* 0x0000000504047212 */ /* 0x000fc800078efcff */
[----:B------:R-:W-:Y:S02]  /*5170*/  PRMT R0, R4, 0x7610, R0 ;  /* 0x0000761004007816 */ /* 0x000fe40000000000 */
.L_x_1824:
[----:B------:R-:W-:Y:S05]  /*5180*/  BSYNC B0 ;  /* 0x0000000000007941 */ /* 0x000fea0003800000 */
.L_x_1823:
[----:B------:R0:W-:Y:S01]  /*5190*/  STG.E.U8 [R2.64], R0 ;  /* 0x0000000002007986 */ /* 0x0001e2000c101124 */
[----:B------:R-:W-:Y:S01]  /*51a0*/  IMAD.MOV.U32 R19, RZ, RZ, R24 ;  /* 0x000000ffff137224 */ /* 0x000fe200078e0018 */
[----:B------:R-:W-:Y:S05]  /*51b0*/  BRA `(.L_x_1798) ;  /* 0x000004e000007947 */ /* 0x000fea0003800000 */
.L_x_1821:
        /* <DEDUP_REMOVED lines=17> */
.L_x_1828:
[----:B------:R-:W-:-:S04]  /*52d0*/  LOP3.LUT R0, R7, 0x80000000, RZ, 0xc0, !PT ;  /* 0x8000000007007812 */ /* 0x000fc800078ec0ff */
[----:B------:R-:W-:-:S04]  /*52e0*/  SHF.R.U32.HI R5, RZ, 0x18, R0 ;  /* 0x00000018ff057819 */ /* 0x000fc80000011600 */
[----:B------:R-:W-:-:S04]  /*52f0*/  LOP3.LUT R4, R4, R5, RZ, 0xfc, !PT ;  /* 0x0000000504047212 */ /* 0x000fc800078efcff */
[----:B------:R-:W-:Y:S02]  /*5300*/  PRMT R0, R4, 0x7610, R0 ;  /* 0x0000761004007816 */ /* 0x000fe40000000000 */
.L_x_1827:
[----:B------:R-:W-:Y:S05]  /*5310*/  BSYNC B0 ;  /* 0x0000000000007941 */ /* 0x000fea0003800000 */
.L_x_1826:
[----:B------:R0:W-:Y:S01]  /*5320*/  STG.E.U8 [R2.64], R0 ;  /* 0x0000000002007986 */ /* 0x0001e2000c101124 */
[----:B------:R-:W-:Y:S01]  /*5330*/  IMAD.MOV.U32 R19, RZ, RZ, R24 ;  /* 0x000000ffff137224 */ /* 0x000fe200078e0018 */
[----:B------:R-:W-:Y:S05]  /*5340*/  BRA `(.L_x_1798) ;  /* 0x0000035000007947 */ /* 0x000fea0003800000 */
.L_x_1820:
[----:B------:R-:W-:-:S13]  /*5350*/  ISETP.NE.AND P0, PT, R0, 0x1c, PT ;  /* 0x0000001c0000780c */ /* 0x000fda0003f05270 */
[----:B------:R-:W-:Y:S05]  /*5360*/  @!P0 BRA `(.L_x_1829) ;  /* 0x000002f000008947 */ /* 0x000fea0003800000 */
[----:B------:R-:W-:-:S13]  /*5370*/  ISETP.NE.AND P0, PT, R0, 0x1d, PT ;  /* 0x0000001d0000780c */ /* 0x000fda0003f05270 */
[----:B------:R-:W-:Y:S05]  /*5380*/  @!P0 BRA `(.L_x_1830) ;  /* 0x0000028000008947 */ /* 0x000fea0003800000 */
[----:B------:R-:W-:-:S13]  /*5390*/  ISETP.NE.AND P0, PT, R0, 0x2c, PT ;  /* 0x0000002c0000780c */ /* 0x000fda0003f05270 */
[----:B------:R-:W-:Y:S05]  /*53a0*/  @P0 BRA `(.L_x_1803) ;  /* 0x0000011000000947 */ /* 0x000fea0003800000 */
[----:B------:R-:W-:Y:S01]  /*53b0*/  HADD2.F32 R5, -RZ, R4.H0_H0 ;  /* 0x20000004ff057230 */ /* 0x000fe20000004100 */
[----:B------:R-:W-:Y:S01]  /*53c0*/  PLOP3.LUT P0, PT, PT, PT, PT, 0x80, 0x0 ;  /* 0x000000000000781c */ /* 0x000fe20003f0f070 */
[----:B------:R-:W-:-:S03]  /*53d0*/  IMAD.MOV.U32 R19, RZ, RZ, R24 ;  /* 0x000000ffff137224 */ /* 0x000fc600078e0018 */
        /* <DEDUP_REMOVED lines=14> */
.L_x_1803:
        /* <DEDUP_REMOVED lines=21> */
.L_x_1830:
[----:B------:R-:W-:Y:S01]  /*5610*/  HADD2.F32 R4, -RZ, R4.H0_H0 ;  /* 0x20000004ff047230 */ /* 0x000fe20000004100 */
[----:B------:R-:W-:-:S05]  /*5620*/  IMAD.MOV.U32 R19, RZ, RZ, R24 ;  /* 0x000000ffff137224 */ /* 0x000fca00078e0018 */
[----:B------:R-:W0:Y:S02]  /*5630*/  F2I.U64.TRUNC R4, R4 ;  /* 0x0000000400047311 */ /* 0x000e24000020d800 */
[----:B0-----:R0:W-:Y:S01]  /*5640*/  STG.E.64 [R2.64], R4 ;  /* 0x0000000402007986 */ /* 0x0011e2000c101b24 */
[----:B------:R-:W-:Y:S05]  /*5650*/  BRA `(.L_x_1798) ;  /* 0x0000004000007947 */ /* 0x000fea0003800000 */
.L_x_1829:
[----:B------:R-:W-:Y:S01]  /*5660*/  HADD2.F32 R4, -RZ, R4.H0_H0 ;  /* 0x20000004ff047230 */ /* 0x000fe20000004100 */
[----:B------:R-:W-:-:S03]  /*5670*/  IMAD.MOV.U32 R19, RZ, RZ, R24 ;  /* 0x000000ffff137224 */ /* 0x000fc600078e0018 */
[----:B------:R-:W0:Y:S02]  /*5680*/  F2I.FTZ.U32.TRUNC.NTZ R5, R4 ;  /* 0x0000000400057305 */ /* 0x000e24000021f000 */
[----:B0-----:R0:W-:Y:S02]  /*5690*/  STG.E [R2.64], R5 ;  /* 0x0000000502007986 */ /* 0x0011e4000c101924 */
.L_x_1798:
[----:B--2---:R-:W-:Y:S05]  /*56a0*/  BSYNC B6 ;  /* 0x0000000000067941 */ /* 0x004fea0003800000 */
.L_x_1797:
        /* <DEDUP_REMOVED lines=19> */
[----:B------:R-:W-:-:S06]  /*57e0*/  HADD2.F32 R25, -RZ, R25.H0_H0 ;  /* 0x20000019ff197230 */ /* 0x000fcc0000004100 */
[----:B------:R-:W0:Y:S02]  /*57f0*/  F2I.FTZ.TRUNC.NTZ R25, R25 ;  /* 0x0000001900197305 */ /* 0x000e24000021f100 */
[----:B0-----:R0:W-:Y:S01]  /*5800*/  STG.E.U8 [R2.64], R25 ;  /* 0x0000001902007986 */ /* 0x0011e2000c101124 */
[----:B------:R-:W-:Y:S05]  /*5810*/  BRA `(.L_x_1838) ;  /* 0x00000e8000007947 */ /* 0x000fea0003800000 */
.L_x_1836:
[----:B------:R-:W-:-:S06]  /*5820*/  HADD2.F32 R5, -RZ, R25.H0_H0 ;  /* 0x20000019ff057230 */ /* 0x000fcc0000004100 */
[----:B------:R-:W0:Y:S02]  /*5830*/  F2I.S64.TRUNC R4, R5 ;  /* 0x0000000500047311 */ /* 0x000e24000020d900 */
[----:B0-----:R0:W-:Y:S01]  /*5840*/  STG.E.U8 [R2.64], R4 ;  /* 0x0000000402007986 */ /* 0x0011e2000c101124 */
[----:B------:R-:W-:Y:S05]  /*5850*/  BRA `(.L_x_1838) ;  /* 0x00000e4000007947 */ /* 0x000fea0003800000 */
.L_x_1835:
        /* <DEDUP_REMOVED lines=10> */
.L_x_1840:
[----:B------:R-:W-:-:S06]  /*5900*/  HADD2.F32 R25, -RZ, R25.H0_H0 ;  /* 0x20000019ff197230 */ /* 0x000fcc0000004100 */
[----:B------:R-:W0:Y:S02]  /*5910*/  F2I.FTZ.TRUNC.NTZ R25, R25 ;  /* 0x0000001900197305 */ /* 0x000e24000021f100 */
[----:B0-----:R0:W-:Y:S01]  /*5920*/  STG.E [R2.64], R25 ;  /* 0x0000001902007986 */ /* 0x0011e2000c101924 */
[----:B------:R-:W-:Y:S05]  /*5930*/  BRA `(.L_x_1838) ;  /* 0x00000d6000007947 */ /* 0x000fea0003800000 */
.L_x_1839:
[----:B------:R-:W-:-:S06]  /*5940*/  HADD2.F32 R25, -RZ, R25.H0_H0 ;  /* 0x20000019ff197230 */ /* 0x000fcc0000004100 */
[----:B------:R-:W0:Y:S02]  /*5950*/  F2I.FTZ.TRUNC.NTZ R25, R25 ;  /* 0x0000001900197305 */ /* 0x000e24000021f100 */
[----:B0-----:R0:W-:Y:S01]  /*5960*/  STG.E.U16 [R2.64], R25 ;  /* 0x0000001902007986 */ /* 0x0011e2000c101524 */
[----:B------:R-:W-:Y:S05]  /*5970*/  BRA `(.L_x_1838) ;  /* 0x00000d2000007947 */ /* 0x000fea0003800000 */
.L_x_1834:
        /* <DEDUP_REMOVED lines=9> */
.L_x_1842:
[----:B------:R0:W-:Y:S01]  /*5a10*/  STG.E.U16 [R2.64], R25 ;  /* 0x0000001902007986 */ /* 0x0001e2000c101524 */
[----:B------:R-:W-:Y:S05]  /*5a20*/  BRA `(.L_x_1838) ;  /* 0x00000c7000007947 */ /* 0x000fea0003800000 */
.L_x_1841:
        /* <DEDUP_REMOVED lines=10> */
.L_x_1844:
[----:B------:R-:W-:-:S05]  /*5ad0*/  HADD2.F32 R0, -RZ, R25.H0_H0 ;  /* 0x20000019ff007230 */ /* 0x000fca0000004100 */
[----:B------:R-:W-:-:S04]  /*5ae0*/  F2FP.PACK_AB R0, RZ, R0 ;  /* 0x00000000ff00723e */ /* 0x000fc800000000ff */
[----:B------:R-:W-:-:S05]  /*5af0*/  PRMT R0, R0, 0x5410, RZ ;  /* 0x0000541000007816 */ /* 0x000fca00000000ff */
[----:B------:R0:W-:Y:S01]  /*5b00*/  STG.E [R2.64], R0 ;  /* 0x0000000002007986 */ /* 0x0001e2000c101924 */
[----:B------:R-:W-:Y:S05]  /*5b10*/  BRA `(.L_x_1838) ;  /* 0x00000b8000007947 */ /* 0x000fea0003800000 */
.L_x_1843:
[----:B------:R-:W-:-:S05]  /*5b20*/  HADD2.F32 R4, -RZ, R25.H0_H0 ;  /* 0x20000019ff047230 */ /* 0x000fca0000004100 */
[----:B------:R-:W-:-:S06]  /*5b30*/  FMUL.FTZ R4, R4, 1 ;  /* 0x3f80000004047820 */ /* 0x000fcc0000410000 */
[----:B------:R-:W0:Y:S02]  /*5b40*/  F2F.F64.F32 R4, R4 ;  /* 0x0000000400047310 */ /* 0x000e240000201800 */
[----:B0-----:R0:W-:Y:S01]  /*5b50*/  STG.E.64 [R2.64], R4 ;  /* 0x0000000402007986 */ /* 0x0011e2000c101b24 */
[----:B------:R-:W-:Y:S05]  /*5b60*/  BRA `(.L_x_1838) ;  /* 0x00000b3000007947 */ /* 0x000fea0003800000 */
.L_x_1833:
        /* <DEDUP_REMOVED lines=13> */
.L_x_1847:
[----:B------:R-:W-:Y:S01]  /*5c40*/  HADD2.F32 R25, -RZ, R25.H0_H0 ;  /* 0x20000019ff197230 */ /* 0x000fe20000004100 */
[----:B------:R-:W-:-:S04]  /*5c50*/  CS2R R6, SRZ ;  /* 0x0000000000067805 */ /* 0x000fc8000001ff00 */
[----:B------:R-:W-:-:S06]  /*5c60*/  FMUL.FTZ R4, R25, 1 ;  /* 0x3f80000019047820 */ /* 0x000fcc0000410000 */
[----:B------:R-:W0:Y:S02]  /*5c70*/  F2F.F64.F32 R4, R4 ;  /* 0x0000000400047310 */ /* 0x000e240000201800 */
[----:B0-----:R0:W-:Y:S01]  /*5c80*/  STG.E.128 [R2.64], R4 ;  /* 0x0000000402007986 */ /* 0x0011e2000c101d24 */
[----:B------:R-:W-:Y:S05]  /*5c90*/  BRA `(.L_x_1838) ;  /* 0x00000a0000007947 */ /* 0x000fea0003800000 */
.L_x_1846:
        /* <DEDUP_REMOVED lines=21> */
.L_x_1851:
[----:B------:R-:W-:Y:S05]  /*5df0*/  BSYNC B0 ;  /* 0x0000000000007941 */ /* 0x000fea0003800000 */
.L_x_1850:
[----:B------:R-:W-:-:S05]  /*5e00*/  LOP3.LUT R5, R0, R5, RZ, 0xfc, !PT ;  /* 0x0000000500057212 */ /* 0x000fca00078efcff */
[----:B------:R0:W-:Y:S01]  /*5e10*/  STG.E.U8 [R2.64], R5 ;  /* 0x0000000502007986 */ /* 0x0001e2000c101124 */
[----:B------:R-:W-:Y:S05]  /*5e20*/  BRA `(.L_x_1838) ;  /* 0x0000087000007947 */ /* 0x000fea0003800000 */
.L_x_1849:
        /* <DEDUP_REMOVED lines=13> */
.L_x_1853:
[----:B------:R-:W-:Y:S01]  /*5f00*/  IMAD.MOV.U32 R0, RZ, RZ, 0x7f ;  /* 0x0000007fff007424 */ /* 0x000fe200078e00ff */
[----:B------:R-:W-:-:S04]  /*5f10*/  ISETP.GT.U32.AND P0, PT, R4, 0x7f800000, PT ;  /* 0x7f8000000400780c */ /* 0x000fc80003f04070 */
[----:B------:R-:W-:-:S04]  /*5f20*/  SEL R0, R0, 0x7c, P0 ;  /* 0x0000007c00007807 */ /* 0x000fc80000000000 */
.L_x_1854:
[----:B------:R-:W-:Y:S05]  /*5f30*/  BSYNC B0 ;  /* 0x0000000000007941 */ /* 0x000fea0003800000 */
.L_x_1852:
[----:B------:R-:W-:-:S04]  /*5f40*/  LOP3.LUT R4, R25, 0x80000000, RZ, 0xc0, !PT ;  /* 0x8000000019047812 */ /* 0x000fc800078ec0ff */
[----:B------:R-:W-:-:S04]  /*5f50*/  SHF.R.U32.HI R5, RZ, 0x18, R4 ;  /* 0x00000018ff057819 */ /* 0x000fc80000011604 */
[----:B------:R-:W-:-:S05]  /*5f60*/  LOP3.LUT R5, R0, R5, RZ, 0xfc, !PT ;  /* 0x0000000500057212 */ /* 0x000fca00078efcff */
[----:B------:R0:W-:Y:S01]  /*5f70*/  STG.E.U8 [R2.64], R5 ;  /* 0x0000000502007986 */ /* 0x0001e2000c101124 */
[----:B------:R-:W-:Y:S05]  /*5f80*/  BRA `(.L_x_1838) ;  /* 0x0000071000007947 */ /* 0x000fea0003800000 */
.L_x_1848:
[----:B------:R-:W-:-:S05]  /*5f90*/  HADD2.F32 R0, -RZ, R25.H0_H0 ;  /* 0x20000019ff007230 */ /* 0x000fca0000004100 */
[----:B------:R-:W-:-:S05]  /*5fa0*/  F2FP.BF16.PACK_AB R0, RZ, R0 ;  /* 0x00000000ff00723e */ /* 0x000fca00000010ff */
[----:B------:R0:W-:Y:S01]  /*5fb0*/  STG.E.U16 [R2.64], R0 ;  /* 0x0000000002007986 */ /* 0x0001e2000c101524 */
[----:B------:R-:W-:Y:S05]  /*5fc0*/  BRA `(.L_x_1838) ;  /* 0x000006d000007947 */ /* 0x000fea0003800000 */
.L_x_1845:
        /* <DEDUP_REMOVED lines=12> */
.L_x_1857:
        /* <DEDUP_REMOVED lines=17> */
.L_x_1860:
[----:B------:R-:W-:-:S04]  /*61a0*/  LOP3.LUT R0, R25, 0x80000000, RZ, 0xc0, !PT ;  /* 0x8000000019007812 */ /* 0x000fc800078ec0ff */
[----:B------:R-:W-:-:S04]  /*61b0*/  SHF.R.U32.HI R5, RZ, 0x18, R0 ;  /* 0x00000018ff057819 */ /* 0x000fc80000011600 */
[----:B------:R-:W-:-:S04]  /*61c0*/  LOP3.LUT R4, R4, R5, RZ, 0xfc, !PT ;  /* 0x0000000504047212 */ /* 0x000fc800078efcff */
[----:B------:R-:W-:Y:S02]  /*61d0*/  PRMT R0, R4, 0x7610, R0 ;  /* 0x0000761004007816 */ /* 0x000fe40000000000 */
.L_x_1859:
[----:B------:R-:W-:Y:S05]  /*61e0*/  BSYNC B0 ;  /* 0x0000000000007941 */ /* 0x000fea0003800000 */
.L_x_1858:
[----:B------:R0:W-:Y:S01]  /*61f0*/  STG.E.U8 [R2.64], R0 ;  /* 0x0000000002007986 */ /* 0x0001e2000c101124 */
[----:B------:R-:W-:Y:S05]  /*6200*/  BRA `(.L_x_1838) ;  /* 0x0000049000007947 */ /* 0x000fea0003800000 */
.L_x_1856:
        /* <DEDUP_REMOVED lines=17> */
.L_x_1863:
[----:B------:R-:W-:-:S04]  /*6320*/  LOP3.LUT R0, R25, 0x80000000, RZ, 0xc0, !PT ;  /* 0x8000000019007812 */ /* 0x000fc800078ec0ff */
[----:B------:R-:W-:-:S04]  /*6330*/  SHF.R.U32.HI R5, RZ, 0x18, R0 ;  /* 0x00000018ff057819 */ /* 0x000fc80000011600 */
[----:B------:R-:W-:-:S04]  /*6340*/  LOP3.LUT R4, R4, R5, RZ, 0xfc, !PT ;  /* 0x0000000504047212 */ /* 0x000fc800078efcff */
[----:B------:R-:W-:Y:S02]  /*6350*/  PRMT R0, R4, 0x7610, R0 ;  /* 0x0000761004007816 */ /* 0x000fe40000000000 */
.L_x_1862:
[----:B------:R-:W-:Y:S05]  /*6360*/  BSYNC B0 ;  /* 0x0000000000007941 */ /* 0x000fea0003800000 */
.L_x_1861:
[----:B------:R0:W-:Y:S01]  /*6370*/  STG.E.U8 [R2.64], R0 ;  /* 0x0000000002007986 */ /* 0x0001e2000c101124 */
[----:B------:R-:W-:Y:S05]  /*6380*/  BRA `(.L_x_1838) ;  /* 0x0000031000007947 */ /* 0x000fea0003800000 */
.L_x_1855:
        /* <DEDUP_REMOVED lines=8> */
[----:B------:R-:W-:-:S03]  /*6410*/  IMAD.MOV.U32 R5, RZ, RZ, 0xff ;  /* 0x000000ffff057424 */ /* 0x000fc600078e00ff */
        /* <DEDUP_REMOVED lines=13> */
.L_x_1837:
        /* <DEDUP_REMOVED lines=20> */
.L_x_1865:
[----:B------:R-:W-:-:S06]  /*6630*/  HADD2.F32 R4, -RZ, R25.H0_H0 ;  /* 0x20000019ff047230 */ /* 0x000fcc0000004100 */
[----:B------:R-:W0:Y:S02]  /*6640*/  F2I.U64.TRUNC R4, R4 ;  /* 0x0000000400047311 */ /* 0x000e24000020d800 */
[----:B0-----:R0:W-:Y:S01]  /*6650*/  STG.E.64 [R2.64], R4 ;  /* 0x0000000402007986 */ /* 0x0011e2000c101b24 */
[----:B------:R-:W-:Y:S05]  /*6660*/  BRA `(.L_x_1838) ;  /* 0x0000003000007947 */ /* 0x000fea0003800000 */
.L_x_1864:
[----:B------:R-:W-:-:S06]  /*6670*/  HADD2.F32 R25, -RZ, R25.H0_H0 ;  /* 0x20000019ff197230 */ /* 0x000fcc0000004100 */
[----:B------:R-:W0:Y:S02]  /*6680*/  F2I.FTZ.U32.TRUNC.NTZ R25, R25 ;  /* 0x0000001900197305 */ /* 0x000e24000021f000 */
[----:B0-----:R0:W-:Y:S02]  /*6690*/  STG.E [R2.64], R25 ;  /* 0x0000001902007986 */ /* 0x0011e4000c101924 */
.L_x_1838:
        /* <DEDUP_REMOVED lines=23> */
.L_x_1869:
[----:B------:R-:W-:-:S06]  /*6810*/  HADD2.F32 R5, -RZ, R22.H0_H0 ;  /* 0x20000016ff057230 */ /* 0x000fcc0000004100 */
[----:B------:R-:W0:Y:S02]  /*6820*/  F2I.S64.TRUNC R4, R5 ;  /* 0x0000000500047311 */ /* 0x000e24000020d900 */
[----:B0-----:R0:W-:Y:S01]  /*6830*/  STG.E.U8 [R2.64], R4 ;  /* 0x0000000402007986 */ /* 0x0011e2000c101124 */
[----:B------:R-:W-:Y:S05]  /*6840*/  BRA `(.L_x_1871) ;  /* 0x00000e4000007947 */ /* 0x000fea0003800000 */
.L_x_1868:
        /* <DEDUP_REMOVED lines=10> */
.L_x_1873:
[----:B------:R-:W-:-:S04]  /*68f0*/  HADD2.F32 R22, -RZ, R22.H0_H0 ;  /* 0x20000016ff167230 */ /* 0x000fc80000004100 */
[----:B------:R-:W0:Y:S02]  /*6900*/  F2I.FTZ.TRUNC.NTZ R5, R22 ;  /* 0x0000001600057305 */ /* 0x000e24000021f100 */
[----:B0-----:R0:W-:Y:S01]  /*6910*/  STG.E [R2.64], R5 ;  /* 0x0000000502007986 */ /* 0x0011e2000c101924 */
[----:B------:R-:W-:Y:S05]  /*6920*/  BRA `(.L_x_1871) ;  /* 0x00000d6000007947 */ /* 0x000fea0003800000 */
.L_x_1872:
[----:B------:R-:W-:-:S04]  /*6930*/  HADD2.F32 R22, -RZ, R22.H0_H0 ;  /* 0x20000016ff167230 */ /* 0x000fc80000004100 */
[----:B------:R-:W0:Y:S02]  /*6940*/  F2I.FTZ.TRUNC.NTZ R5, R22 ;  /* 0x0000001600057305 */ /* 0x000e24000021f100 */
[----:B0-----:R0:W-:Y:S01]  /*6950*/  STG.E.U16 [R2.64], R5 ;  /* 0x0000000502007986 */ /* 0x0011e2000c101524 */
[----:B------:R-:W-:Y:S05]  /*6960*/  BRA `(.L_x_1871) ;  /* 0x00000d2000007947 */ /* 0x000fea0003800000 */
.L_x_1867:
        /* <DEDUP_REMOVED lines=9> */
.L_x_1875:
[----:B------:R0:W-:Y:S01]  /*6a00*/  STG.E.U16 [R2.64], R22 ;  /* 0x0000001602007986 */ /* 0x0001e2000c101524 */
[----:B------:R-:W-:Y:S05]  /*6a10*/  BRA `(.L_x_1871) ;  /* 0x00000c7000007947 */ /* 0x000fea0003800000 */
.L_x_1874:
        /* <DEDUP_REMOVED lines=10> */
.L_x_1877:
[----:B------:R-:W-:-:S05]  /*6ac0*/  HADD2.F32 R0, -RZ, R22.H0_H0 ;  /* 0x20000016ff007230 */ /* 0x000fca0000004100 */
[----:B------:R-:W-:-:S04]  /*6ad0*/  F2FP.PACK_AB R0, RZ, R0 ;  /* 0x00000000ff00723e */ /* 0x000fc800000000ff */
[----:B------:R-:W-:-:S05]  /*6ae0*/  PRMT R0, R0, 0x5410, RZ ;  /* 0x0000541000007816 */ /* 0x000fca00000000ff */
[----:B------:R0:W-:Y:S01]  /*6af0*/  STG.E [R2.64], R0 ;  /* 0x0000000002007986 */ /* 0x0001e2000c101924 */
[----:B------:R-:W-:Y:S05]  /*6b00*/  BRA `(.L_x_1871) ;  /* 0x00000b8000007947 */ /* 0x000fea0003800000 */
.L_x_1876:
[----:B------:R-:W-:-:S05]  /*6b10*/  HADD2.F32 R4, -RZ, R22.H0_H0 ;  /* 0x20000016ff047230 */ /* 0x000fca0000004100 */
[----:B------:R-:W-:-:S06]  /*6b20*/  FMUL.FTZ R4, R4, 1 ;  /* 0x3f80000004047820 */ /* 0x000fcc0000410000 */
[----:B------:R-:W0:Y:S02]  /*6b30*/  F2F.F64.F32 R4, R4 ;  /* 0x0000000400047310 */ /* 0x000e240000201800 */
[----:B0-----:R0:W-:Y:S01]  /*6b40*/  STG.E.64 [R2.64], R4 ;  /* 0x0000000402007986 */ /* 0x0011e2000c101b24 */
[----:B------:R-:W-:Y:S05]  /*6b50*/  BRA `(.L_x_1871) ;  /* 0x00000b3000007947 */ /* 0x000fea0003800000 */
.L_x_1866:
        /* <DEDUP_REMOVED lines=13> */
.L_x_1880:
[----:B------:R-:W-:Y:S01]  /*6c30*/  HADD2.F32 R22, -RZ, R22.H0_H0 ;  /* 0x20000016ff167230 */ /* 0x000fe20000004100 */
[----:B------:R-:W-:-:S04]  /*6c40*/  CS2R R6, SRZ ;  /* 0x0000000000067805 */ /* 0x000fc8000001ff00 */
[----:B------:R-:W-:-:S06]  /*6c50*/  FMUL.FTZ R4, R22, 1 ;  /* 0x3f80000016047820 */ /* 0x000fcc0000410000 */
[----:B------:R-:W0:Y:S02]  /*6c60*/  F2F.F64.F32 R4, R4 ;  /* 0x0000000400047310 */ /* 0x000e240000201800 */
[----:B0-----:R0:W-:Y:S01]  /*6c70*/  STG.E.128 [R2.64], R4 ;  /* 0x0000000402007986 */ /* 0x0011e2000c101d24 */
[----:B------:R-:W-:Y:S05]  /*6c80*/  BRA `(.L_x_1871) ;  /* 0x00000a0000007947 */ /* 0x000fea0003800000 */
.L_x_1879:
        /* <DEDUP_REMOVED lines=21> */
.L_x_1884:
[----:B------:R-:W-:Y:S05]  /*6de0*/  BSYNC B0 ;  /* 0x0000000000007941 */ /* 0x000fea0003800000 */
.L_x_1883:
[----:B------:R-:W-:-:S05]  /*6df0*/  LOP3.LUT R5, R0, R5, RZ, 0xfc, !PT ;  /* 0x0000000500057212 */ /* 0x000fca00078efcff */
[----:B------:R0:W-:Y:S01]  /*6e00*/  STG.E.U8 [R2.64], R5 ;  /* 0x0000000502007986 */ /* 0x0001e2000c101124 */
[----:B------:R-:W-:Y:S05]  /*6e10*/  BRA `(.L_x_1871) ;  /* 0x0000087000007947 */ /* 0x000fea0003800000 */
.L_x_1882:
        /* <DEDUP_REMOVED lines=13> */
.L_x_1886:
[----:B------:R-:W-:Y:S01]  /*6ef0*/  IMAD.MOV.U32 R0, RZ, RZ, 0x7f ;  /* 0x0000007fff007424 */ /* 0x000fe200078e00ff */
[----:B------:R-:W-:-:S04]  /*6f00*/  ISETP.GT.U32.AND P0, PT, R4, 0x7f800000, PT ;  /* 0x7f8000000400780c */ /* 0x000fc80003f04070 */
[----:B------:R-:W-:-:S04]  /*6f10*/  SEL R0, R0, 0x7c, P0 ;  /* 0x0000007c00007807 */ /* 0x000fc80000000000 */
.L_x_1887:
[----:B------:R-:W-:Y:S05]  /*6f20*/  BSYNC B0 ;  /* 0x0000000000007941 */ /* 0x000fea0003800000 */
.L_x_1885:
[----:B------:R-:W-:-:S04]  /*6f30*/  LOP3.LUT R4, R5, 0x80000000, RZ, 0xc0, !PT ;  /* 0x8000000005047812 */ /* 0x000fc800078ec0ff */
[----:B------:R-:W-:-:S04]  /*6f40*/  SHF.R.U32.HI R5, RZ, 0x18, R4 ;  /* 0x00000018ff057819 */ /* 0x000fc80000011604 */
[----:B------:R-:W-:-:S05]  /*6f50*/  LOP3.LUT R5, R0, R5, RZ, 0xfc, !PT ;  /* 0x0000000500057212 */ /* 0x000fca00078efcff */
[----:B------:R0:W-:Y:S01]  /*6f60*/  STG.E.U8 [R2.64], R5 ;  /* 0x0000000502007986 */ /* 0x0001e2000c101124 */
[----:B------:R-:W-:Y:S05]  /*6f70*/  BRA `(.L_x_1871) ;  /* 0x0000071000007947 */ /* 0x000fea0003800000 */
.L_x_1881:
[----:B------:R-:W-:-:S05]  /*6f80*/  HADD2.F32 R0, -RZ, R22.H0_H0 ;  /* 0x20000016ff007230 */ /* 0x000fca0000004100 */
[----:B------:R-:W-:-:S05]  /*6f90*/  F2FP.BF16.PACK_AB R0, RZ, R0 ;  /* 0x00000000ff00723e */ /* 0x000fca00000010ff */
[----:B------:R0:W-:Y:S01]  /*6fa0*/  STG.E.U16 [R2.64], R0 ;  /* 0x0000000002007986 */ /* 0x0001e2000c101524 */
[----:B------:R-:W-:Y:S05]  /*6fb0*/  BRA `(.L_x_1871) ;  /* 0x000006d000007947 */ /* 0x000fea0003800000 */
.L_x_1878:
        /* <DEDUP_REMOVED lines=12> */
.L_x_1890:
        /* <DEDUP_REMOVED lines=17> */
.L_x_1893:
[----:B------:R-:W-:-:S04]  /*7190*/  LOP3.LUT R0, R7, 0x80000000, RZ, 0xc0, !PT ;  /* 0x8000000007007812 */ /* 0x000fc800078ec0ff */
[----:B------:R-:W-:-:S04]  /*71a0*/  SHF.R.U32.HI R5, RZ, 0x18, R0 ;  /* 0x00000018ff057819 */ /* 0x000fc80000011600 */
[----:B------:R-:W-:-:S04]  /*71b0*/  LOP3.LUT R4, R4, R5, RZ, 0xfc, !PT ;  /* 0x0000000504047212 */ /* 0x000fc800078efcff */
[----:B------:R-:W-:Y:S02]  /*71c0*/  PRMT R0, R4, 0x7610, R0 ;  /* 0x0000761004007816 */ /* 0x000fe40000000000 */
.L_x_1892:
[----:B------:R-:W-:Y:S05]  /*71d0*/  BSYNC B0 ;  /* 0x0000000000007941 */ /* 0x000fea0003800000 */
.L_x_1891:
[----:B------:R0:W-:Y:S01]  /*71e0*/  STG.E.U8 [R2.64], R0 ;  /* 0x0000000002007986 */ /* 0x0001e2000c101124 */
[----:B------:R-:W-:Y:S05]  /*71f0*/  BRA `(.L_x_1871) ;  /* 0x0000049000007947 */ /* 0x000fea0003800000 */
.L_x_1889:
        /* <DEDUP_REMOVED lines=17> */
.L_x_1896:
[----:B------:R-:W-:-:S04]  /*7310*/  LOP3.LUT R0, R7, 0x80000000, RZ, 0xc0, !PT ;  /* 0x8000000007007812 */ /* 0x000fc800078ec0ff */
[----:B------:R-:W-:-:S04]  /*7320*/  SHF.R.U32.HI R5, RZ, 0x18, R0 ;  /* 0x00000018ff057819 */ /* 0x000fc80000011600 */
[----:B------:R-:W-:-:S04]  /*7330*/  LOP3.LUT R4, R4, R5, RZ, 0xfc, !PT ;  /* 0x0000000504047212 */ /* 0x000fc800078efcff */
[----:B------:R-:W-:Y:S02]  /*7340*/  PRMT R0, R4, 0x7610, R0 ;  /* 0x0000761004007816 */ /* 0x000fe40000000000 */
.L_x_1895:
[----:B------:R-:W-:Y:S05]  /*7350*/  BSYNC B0 ;  /* 0x0000000000007941 */ /* 0x000fea0003800000 */
.L_x_1894:
[----:B------:R0:W-:Y:S01]  /*7360*/  STG.E.U8 [R2.64], R0 ;  /* 0x0000000002007986 */ /* 0x0001e2000c101124 */
[----:B------:R-:W-:Y:S05]  /*7370*/  BRA `(.L_x_1871) ;  /* 0x0000031000007947 */ /* 0x000fea0003800000 */
.L_x_1888:
        /* <DEDUP_REMOVED lines=22> */
.L_x_1870:
        /* <DEDUP_REMOVED lines=20> */
.L_x_1898:
[----:B------:R-:W-:-:S06]  /*7620*/  HADD2.F32 R4, -RZ, R22.H0_H0 ;  /* 0x20000016ff047230 */ /* 0x000fcc0000004100 */
[----:B------:R-:W0:Y:S02]  /*7630*/  F2I.U64.TRUNC R4, R4 ;  /* 0x0000000400047311 */ /* 0x000e24000020d800 */
[----:B0-----:R0:W-:Y:S01]  /*7640*/  STG.E.64 [R2.64], R4 ;  /* 0x0000000402007986 */ /* 0x0011e2000c101b24 */
[----:B------:R-:W-:Y:S05]  /*7650*/  BRA `(.L_x_1871) ;  /* 0x0000003000007947 */ /* 0x000fea0003800000 */
.L_x_1897:
[----:B------:R-:W-:-:S04]  /*7660*/  HADD2.F32 R22, -RZ, R22.H0_H0 ;  /* 0x20000016ff167230 */ /* 0x000fc80000004100 */
[----:B------:R-:W0:Y:S02]  /*7670*/  F2I.FTZ.U32.TRUNC.NTZ R5, R22 ;  /* 0x0000001600057305 */ /* 0x000e24000021f000 */
[----:B0-----:R0:W-:Y:S02]  /*7680*/  STG.E [R2.64], R5 ;  /* 0x0000000502007986 */ /* 0x0011e4000c101924 */
.L_x_1871:
[----:B------:R-:W-:Y:S02]  /*7690*/  IADD3 R19, R19, 0x80, RZ ;  /* 0x0000008013137810 */ /* 0x000fe40007ffe0ff */
.L_x_1832:
[----:B------:R-:W-:Y:S05]  /*76a0*/  BSYNC B6 ;  /* 0x0000000000067941 */ /* 0x000fea0003800000 */
.L_x_1831:
        /* <DEDUP_REMOVED lines=19> */
[----:B0-----:R-:W-:Y:S01]  /*77e0*/  STG.E.U8 [R2.64], R23 ;  /* 0x0000001702007986 */ /* 0x001fe2000c101124 */
[----:B------:R-:W-:Y:S05]  /*77f0*/  EXIT ;  /* 0x000000000000794d */ /* 0x000fea0003800000 */
.L_x_1902:
[----:B------:R-:W-:-:S06]  /*7800*/  HADD2.F32 R5, -RZ, R23.H0_H0 ;  /* 0x20000017ff057230 */ /* 0x000fcc0000004100 */
[----:B------:R-:W0:Y:S02]  /*7810*/  F2I.S64.TRUNC R4, R5 ;  /* 0x0000000500047311 */ /* 0x000e24000020d900 */
[----:B0-----:R-:W-:Y:S01]  /*7820*/  STG.E.U8 [R2.64], R4 ;  /* 0x0000000402007986 */ /* 0x001fe2000c101124 */
[----:B------:R-:W-:Y:S05]  /*7830*/  EXIT ;  /* 0x000000000000794d */ /* 0x000fea0003800000 */
.L_x_1901:
        /* <DEDUP_REMOVED lines=10> */
.L_x_1905:
[----:B------:R-:W-:-:S06]  /*78e0*/  HADD2.F32 R23, -RZ, R23.H0_H0 ;  /* 0x20000017ff177230 */ /* 0x000fcc0000004100 */
[----:B------:R-:W0:Y:S02]  /*78f0*/  F2I.FTZ.TRUNC.NTZ R23, R23 ;  /* 0x0000001700177305 */ /* 0x000e24000021f100 */
[----:B0-----:R-:W-:Y:S01]  /*7900*/  STG.E [R2.64], R23 ;  /* 0x0000001702007986 */ /* 0x001fe2000c101924 */
[----:B------:R-:W-:Y:S05]  /*7910*/  EXIT ;  /* 0x000000000000794d */ /* 0x000fea0003800000 */
.L_x_1904:
[----:B------:R-:W-:-:S06]  /*7920*/  HADD2.F32 R23, -RZ, R23.H0_H0 ;  /* 0x20000017ff177230 */ /* 0x000fcc0000004100 */
[----:B------:R-:W0:Y:S02]  /*7930*/  F2I.FTZ.TRUNC.NTZ R23, R23 ;  /* 0x0000001700177305 */ /* 0x000e24000021f100 */
[----:B0-----:R-:W-:Y:S01]  /*7940*/  STG.E.U16 [R2.64], R23 ;  /* 0x0000001702007986 */ /* 0x001fe2000c101524 */
[----:B------:R-:W-:Y:S05]  /*7950*/  EXIT ;  /* 0x000000000000794d */ /* 0x000fea0003800000 */
.L_x_1900:
        /* <DEDUP_REMOVED lines=9> */
.L_x_1907:
[----:B------:R-:W-:Y:S01]  /*79f0*/  STG.E.U16 [R2.64], R23 ;  /* 0x0000001702007986 */ /* 0x000fe2000c101524 */
[----:B------:R-:W-:Y:S05]  /*7a00*/  EXIT ;  /* 0x000000000000794d */ /* 0x000fea0003800000 */
.L_x_1906:
        /* <DEDUP_REMOVED lines=10> */
.L_x_1909:
[----:B------:R-:W-:-:S05]  /*7ab0*/  HADD2.F32 R0, -RZ, R23.H0_H0 ;  /* 0x20000017ff007230 */ /* 0x000fca0000004100 */
[----:B------:R-:W-:-:S04]  /*7ac0*/  F2FP.PACK_AB R0, RZ, R0 ;  /* 0x00000000ff00723e */ /* 0x000fc800000000ff */
[----:B------:R-:W-:-:S05]  /*7ad0*/  PRMT R0, R0, 0x5410, RZ ;  /* 0x0000541000007816 */ /* 0x000fca00000000ff */
[----:B------:R-:W-:Y:S01]  /*7ae0*/  STG.E [R2.64], R0 ;  /* 0x0000000002007986 */ /* 0x000fe2000c101924 */
[----:B------:R-:W-:Y:S05]  /*7af0*/  EXIT ;  /* 0x000000000000794d */ /* 0x000fea0003800000 */
.L_x_1908:
[----:B------:R-:W-:-:S05]  /*7b00*/  HADD2.F32 R4, -RZ, R23.H0_H0 ;  /* 0x20000017ff047230 */ /* 0x000fca0000004100 */
[----:B------:R-:W-:-:S06]  /*7b10*/  FMUL.FTZ R4, R4, 1 ;  /* 0x3f80000004047820 */ /* 0x000fcc0000410000 */
[----:B------:R-:W0:Y:S02]  /*7b20*/  F2F.F64.F32 R4, R4 ;  /* 0x0000000400047310 */ /* 0x000e240000201800 */
[----:B0-----:R-:W-:Y:S01]  /*7b30*/  STG.E.64 [R2.64], R4 ;  /* 0x0000000402007986 */ /* 0x001fe2000c101b24 */
[----:B------:R-:W-:Y:S05]  /*7b40*/  EXIT ;  /* 0x000000000000794d */ /* 0x000fea0003800000 */
.L_x_1899:
        /* <DEDUP_REMOVED lines=13> */
.L_x_1912:
[----:B------:R-:W-:Y:S01]  /*7c20*/  HADD2.F32 R23, -RZ, R23.H0_H0 ;  /* 0x20000017ff177230 */ /* 0x000fe20000004100 */
[----:B------:R-:W-:-:S04]  /*7c30*/  CS2R R6, SRZ ;  /* 0x0000000000067805 */ /* 0x000fc8000001ff00 */
[----:B------:R-:W-:-:S06]  /*7c40*/  FMUL.FTZ R4, R23, 1 ;  /* 0x3f80000017047820 */ /* 0x000fcc0000410000 */
[----:B------:R-:W0:Y:S02]  /*7c50*/  F2F.F64.F32 R4, R4 ;  /* 0x0000000400047310 */ /* 0x000e240000201800 */
[----:B0-----:R-:W-:Y:S01]  /*7c60*/  STG.E.128 [R2.64], R4 ;  /* 0x0000000402007986 */ /* 0x001fe2000c101d24 */
[----:B------:R-:W-:Y:S05]  /*7c70*/  EXIT ;  /* 0x000000000000794d */ /* 0x000fea0003800000 */
.L_x_1911:
        /* <DEDUP_REMOVED lines=21> */
.L_x_1916:
[----:B------:R-:W-:Y:S05]  /*7dd0*/  BSYNC B0 ;  /* 0x0000000000007941 */ /* 0x000fea0003800000 */
.L_x_1915:
[----:B------:R-:W-:-:S05]  /*7de0*/  LOP3.LUT R5, R0, R5, RZ, 0xfc, !PT ;  /* 0x0000000500057212 */ /* 0x000fca00078efcff */
[----:B------:R-:W-:Y:S01]  /*7df0*/  STG.E.U8 [R2.64], R5 ;  /* 0x0000000502007986 */ /* 0x000fe2000c101124 */
[----:B------:R-:W-:Y:S05]  /*7e00*/  EXIT ;  /* 0x000000000000794d */ /* 0x000fea0003800000 */
.L_x_1914:
        /* <DEDUP_REMOVED lines=13> */
.L_x_1918:
[----:B------:R-:W-:Y:S01]  /*7ee0*/  IMAD.MOV.U32 R0, RZ, RZ, 0x7f ;  /* 0x0000007fff007424 */ /* 0x000fe200078e00ff */
[----:B------:R-:W-:-:S04]  /*7ef0*/  ISETP.GT.U32.AND P0, PT, R4, 0x7f800000, PT ;  /* 0x7f8000000400780c */ /* 0x000fc80003f04070 */
[----:B------:R-:W-:-:S04]  /*7f00*/  SEL R0, R0, 0x7c, P0 ;  /* 0x0000007c00007807 */ /* 0x000fc80000000000 */
.L_x_1919:
[----:B------:R-:W-:Y:S05]  /*7f10*/  BSYNC B0 ;  /* 0x0000000000007941 */ /* 0x000fea0003800000 */
.L_x_1917:
[----:B------:R-:W-:-:S04]  /*7f20*/  LOP3.LUT R4, R23, 0x80000000, RZ, 0xc0, !PT ;  /* 0x8000000017047812 */ /* 0x000fc800078ec0ff */
[----:B------:R-:W-:-:S04]  /*7f30*/  SHF.R.U32.HI R5, RZ, 0x18, R4 ;  /* 0x00000018ff057819 */ /* 0x000fc80000011604 */
[----:B------:R-:W-:-:S05]  /*7f40*/  LOP3.LUT R5, R0, R5, RZ, 0xfc, !PT ;  /* 0x0000000500057212 */ /* 0x000fca00078efcff */
[----:B------:R-:W-:Y:S01]  /*7f50*/  STG.E.U8 [R2.64], R5 ;  /* 0x0000000502007986 */ /* 0x000fe2000c101124 */
[----:B------:R-:W-:Y:S05]  /*7f60*/  EXIT ;  /* 0x000000000000794d */ /* 0x000fea0003800000 */
.L_x_1913:
[----:B------:R-:W-:-:S05]  /*7f70*/  HADD2.F32 R0, -RZ, R23.H0_H0 ;  /* 0x20000017ff007230 */ /* 0x000fca0000004100 */
[----:B------:R-:W-:-:S05]  /*7f80*/  F2FP.BF16.PACK_AB R0, RZ, R0 ;  /* 0x00000000ff00723e */ /* 0x000fca00000010ff */
[----:B------:R-:W-:Y:S01]  /*7f90*/  STG.E.U16 [R2.64], R0 ;  /* 0x0000000002007986 */ /* 0x000fe2000c101524 */
[----:B------:R-:W-:Y:S05]  /*7fa0*/  EXIT ;  /* 0x000000000000794d */ /* 0x000fea0003800000 */
.L_x_1910:
        /* <DEDUP_REMOVED lines=12> */
.L_x_1922:
        /* <DEDUP_REMOVED lines=17> */
.L_x_1925:
[----:B------:R-:W-:-:S04]  /*8180*/  LOP3.LUT R0, R23, 0x80000000, RZ, 0xc0, !PT ;  /* 0x8000000017007812 */ /* 0x000fc800078ec0ff */
[----:B------:R-:W-:-:S04]  /*8190*/  SHF.R.U32.HI R5, RZ, 0x18, R0 ;  /* 0x00000018ff057819 */ /* 0x000fc80000011600 */
[----:B------:R-:W-:-:S04]  /*81a0*/  LOP3.LUT R4, R4, R5, RZ, 0xfc, !PT ;  /* 0x0000000504047212 */ /* 0x000fc800078efcff */
[----:B------:R-:W-:Y:S02]  /*81b0*/  PRMT R0, R4, 0x7610, R0 ;  /* 0x0000761004007816 */ /* 0x000fe40000000000 */
.L_x_1924:
[----:B------:R-:W-:Y:S05]  /*81c0*/  BSYNC B0 ;  /* 0x0000000000007941 */ /* 0x000fea0003800000 */
.L_x_1923:
[----:B------:R-:W-:Y:S01]  /*81d0*/  STG.E.U8 [R2.64], R0 ;  /* 0x0000000002007986 */ /* 0x000fe2000c101124 */
[----:B------:R-:W-:Y:S05]  /*81e0*/  EXIT ;  /* 0x000000000000794d */ /* 0x000fea0003800000 */
.L_x_1921:
        /* <DEDUP_REMOVED lines=17> */
.L_x_1928:
[----:B------:R-:W-:-:S04]  /*8300*/  LOP3.LUT R0, R23, 0x80000000, RZ, 0xc0, !PT ;  /* 0x8000000017007812 */ /* 0x000fc800078ec0ff */
[----:B------:R-:W-:-:S04]  /*8310*/  SHF.R.U32.HI R5, RZ, 0x18, R0 ;  /* 0x00000018ff057819 */ /* 0x000fc80000011600 */
[----:B------:R-:W-:-:S04]  /*8320*/  LOP3.LUT R4, R4, R5, RZ, 0xfc, !PT ;  /* 0x0000000504047212 */ /* 0x000fc800078efcff */
[----:B------:R-:W-:Y:S02]  /*8330*/  PRMT R0, R4, 0x7610, R0 ;  /* 0x0000761004007816 */ /* 0x000fe40000000000 */
.L_x_1927:
[----:B------:R-:W-:Y:S05]  /*8340*/  BSYNC B0 ;  /* 0x0000000000007941 */ /* 0x000fea0003800000 */
.L_x_1926:
[----:B------:R-:W-:Y:S01]  /*8350*/  STG.E.U8 [R2.64], R0 ;  /* 0x0000000002007986 */ /* 0x000fe2000c101124 */
[----:B------:R-:W-:Y:S05]  /*8360*/  EXIT ;  /* 0x000000000000794d */ /* 0x000fea0003800000 */
.L_x_1920:
        /* <DEDUP_REMOVED lines=22> */
.L_x_1903:
        /* <DEDUP_REMOVED lines=20> */
.L_x_1930:
[----:B------:R-:W-:-:S06]  /*8610*/  HADD2.F32 R4, -RZ, R23.H0_H0 ;  /* 0x20000017ff047230 */ /* 0x000fcc0000004100 */
[----:B------:R-:W0:Y:S02]  /*8620*/  F2I.U64.TRUNC R4, R4 ;  /* 0x0000000400047311 */ /* 0x000e24000020d800 */
[----:B0-----:R-:W-:Y:S01]  /*8630*/  STG.E.64 [R2.64], R4 ;  /* 0x0000000402007986 */ /* 0x001fe2000c101b24 */
[----:B------:R-:W-:Y:S05]  /*8640*/  EXIT ;  /* 0x000000000000794d */ /* 0x000fea0003800000 */
.L_x_1929:
[----:B------:R-:W-:-:S06]  /*8650*/  HADD2.F32 R23, -RZ, R23.H0_H0 ;  /* 0x20000017ff177230 */ /* 0x000fcc0000004100 */
[----:B------:R-:W0:Y:S02]  /*8660*/  F2I.FTZ.U32.TRUNC.NTZ R23, R23 ;  /* 0x0000001700177305 */ /* 0x000e24000021f000 */
[----:B0-----:R-:W-:Y:S01]  /*8670*/  STG.E [R2.64], R23 ;  /* 0x0000001702007986 */ /* 0x001fe2000c101924 */
[----:B------:R-:W-:Y:S05]  /*8680*/  EXIT ;  /* 0x000000000000794d */ /* 0x000fea0003800000 */
.L_x_1931:
        /* <DEDUP_REMOVED lines=15> */
.L_x_39954:


//--------------------- .text._ZN2at6native18elementwise_kernelILi128ELi4EZNS0_22gpu_kernel_impl_nocastINS0_13AUnaryFunctorIN3c104HalfES5_S5_ZZZNS0_16fmin_kernel_cudaERNS_18TensorIteratorBaseEENKUlvE_clEvENKUlvE1_clEvEUlS5_S5_E_EEEEvS7_RKT_EUliE_EEviT1_ --------------------------
	.section	.text._ZN2at6native18elementwise_kernelILi128ELi4EZNS0_22gpu_kernel_impl_nocastINS0_13AUnaryFunctorIN3c104HalfES5_S5_ZZZNS0_16fmin_kernel_cudaERNS_18TensorIteratorBaseEENKUlvE_clEvENKUlvE1_clEvEUlS5_S5_E_EEEEvS7_RKT_EUliE_EEviT1_,"ax",@progbits
	.sectioninfo	@"SHI_REGISTERS=12"
	.align	128
        .global         _ZN2at6native18elementwise_kernelILi128ELi4EZNS0_22gpu_kernel_impl_nocastINS0_13AUnaryFunctorIN3c104HalfES5_S5_ZZZNS0_16fmin_kernel_cudaERNS_18TensorIteratorBaseEENKUlvE_clEvENKUlvE1_clEvEUlS5_S5_E_EEEEvS7_RKT_EUliE_EEviT1_
        .type           _ZN2at6native18elementwise_kernelILi128ELi4EZNS0_22gpu_kernel_impl_nocastINS0_13AUnaryFunctorIN3c104HalfES5_S5_ZZZNS0_16fmin_kernel_cudaERNS_18TensorIteratorBaseEENKUlvE_clEvENKUlvE1_clEvEUlS5_S5_E_EEEEvS7_RKT_EUliE_EEviT1_,@function
        .size           _ZN2at6native18elementwise_kernelILi128ELi4EZNS0_22gpu_kernel_impl_nocastINS0_13AUnaryFunctorIN3c104HalfES5_S5_ZZZNS0_16fmin_kernel_cudaERNS_18TensorIteratorBaseEENKUlvE_clEvENKUlvE1_clEvEUlS5_S5_E_EEEEvS7_RKT_EUliE_EEviT1_,(.L_x_39955 - _ZN2at6native18elementwise_kernelILi128ELi4EZNS0_22gpu_kernel_impl_nocastINS0_13AUnaryFunctorIN3c104HalfES5_S5_ZZZNS0_16fmin_kernel_cudaERNS_18TensorIteratorBaseEENKUlvE_clEvENKUlvE1_clEvEUlS5_S5_E_EEEEvS7_RKT_EUliE_EEviT1_)
        .other          _ZN2at6native18elementwise_kernelILi128ELi4EZNS0_22gpu_kernel_impl_nocastINS0_13AUnaryFunctorIN3c104HalfES5_S5_ZZZNS0_16fmin_kernel_cudaERNS_18TensorIteratorBaseEENKUlvE_clEvENKUlvE1_clEvEUlS5_S5_E_EEEEvS7_RKT_EUliE_EEviT1_,@"STO_CUDA_ENTRY STV_DEFAULT"
_ZN2at6native18elementwise_kernelILi128ELi4EZNS0_22gpu_kernel_impl_nocastINS0_13AUnaryFunctorIN3c104HalfES5_S5_ZZZNS0_16fmin_kernel_cudaERNS_18TensorIteratorBaseEENKUlvE_clEvENKUlvE1_clEvEUlS5_S5_E_EEEEvS7_RKT_EUliE_EEviT1_:
.text._ZN2at6native18elementwise_kernelILi128ELi4EZNS0_22gpu_kernel_impl_nocastINS0_13AUnaryFunctorIN3c104HalfES5_S5_ZZZNS0_16fmin_kernel_cudaERNS_18TensorIteratorBaseEENKUlvE_clEvENKUlvE1_clEvEUlS5_S5_E_EEEEvS7_RKT_EUliE_EEviT1_:
        /* <DEDUP_REMOVED lines=235> */
.L_x_1934:
[----:B------:R-:W-:-:S04]  /*0eb0*/  IADD3 R4, P0, R3, c[0x0][0x368], RZ ;  /* 0x0000da0003047a10 */ /* 0x000fc80007f1e0ff */
[----:B------:R-:W-:-:S05]  /*0ec0*/  IADD3.X R5, RZ, c[0x0][0x36c], RZ, P0, !PT ;  /* 0x0000db00ff057a10 */ /* 0x000fca00007fe4ff */
[----:B------:R-:W2:Y:S01]  /*0ed0*/  LDG.E.U16 R4, [R4.64] ;  /* 0x0000000404047981 */ /* 0x000ea2000c1e1500 */
[----:B------:R-:W0:Y:S01]  /*0ee0*/  LDC.U16 R3, c[0x0][0x372] ;  /* 0x0000dc80ff037b82 */ /* 0x000e220000000400 */
[----:B------:R-:W-:Y:S02]  /*0ef0*/  IADD3 R2, P0, R2, c[0x0][0x360], RZ ;  /* 0x0000d80002027a10 */ /* 0x000fe40007f1e0ff */
[----:B------:R-:W-:Y:S01]  /*0f00*/  IADD3 R0, R0, 0x80, RZ ;  /* 0x0000008000007810 */ /* 0x000fe20007ffe0ff */
[----:B0-----:R-:W-:Y:S02]  /*0f10*/  HADD2.F32 R3, -RZ, R3.H0_H0 ;  /* 0x20000003ff037230 */ /* 0x001fe40000004100 */
[----:B--2---:R-:W-:-:S05]  /*0f20*/  HADD2.F32 R6, -RZ, R4.H0_H0 ;  /* 0x20000004ff067230 */ /* 0x004fca0000004100 */
[----:B------:R-:W-:-:S04]  /*0f30*/  FMNMX.FTZ R3, R3, R6, PT ;  /* 0x0000000603037209 */ /* 0x000fc80003810000 */
[----:B------:R-:W-:Y:S02]  /*0f40*/  F2FP.PACK_AB R5, RZ, R3 ;  /* 0x00000003ff05723e */ /* 0x000fe400000000ff */
[----:B------:R-:W-:-:S05]  /*0f50*/  IADD3.X R3, RZ, c[0x0][0x364], RZ, P0, !PT ;  /* 0x0000d900ff037a10 */ /* 0x000fca00007fe4ff */
[----:B------:R0:W-:Y:S02]  /*0f60*/  STG.E.U16 [R2.64], R5 ;  /* 0x0000000502007986 */ /* 0x0001e4000c101504 */
.L_x_1933:
[----:B------:R-:W-:Y:S05]  /*0f70*/  BSYNC B0 ;  /* 0x0000000000007941 */ /* 0x000fea0003800000 */
.L_x_1932:
[----:B------:R-:W-:Y:S01]  /*0f80*/  ISETP.GE.AND P0, PT, R0, c[0x0][0x160], PT ;  /* 0x0000580000007a0c */ /* 0x000fe20003f06270 */
[----:B------:R-:W-:-:S12]  /*0f90*/  BSSY B0, `(.L_x_1935) ;  /* 0x00001e2000007945 */ /* 0x000fd80003800000 */
[----:B------:R-:W-:Y:S05]  /*0fa0*/  @P0 BRA `(.L_x_1936) ;  /* 0x00001e0000000947 */ /* 0x000fea0003800000 */
[----:B------:R-:W-:Y:S01]  /*0fb0*/  ISETP.NE.AND P0, PT, RZ, c[0x0][0x168], PT ;  /* 0x00005a00ff007a0c */ /* 0x000fe20003f05270 */
[----:B0-----:R-:W-:-:S12]  /*0fc0*/  CS2R R2, SRZ ;  /* 0x0000000000027805 */ /* 0x001fd8000001ff00 */
[----:B------:R-:W-:Y:S05]  /*0fd0*/  @!P0 BRA `(.L_x_1937) ;  /* 0x00000e0000008947 */ /* 0x000fea0003800000 */
[----:B------:R-:W-:Y:S01]  /*0fe0*/  HFMA2.MMA R2, -RZ, RZ, 0, 0 ;  /* 0x00000000ff027435 */ /* 0x000fe200000001ff */
[----:B------:R-:W-:Y:S02]  /*0ff0*/  MOV R3, R0 ;  /* 0x0000000000037202 */ /* 0x000fe40000000f00 */
[----:B------:R-:W-:-:S04]  /*1000*/  MOV R8, c[0x0][0x168] ;  /* 0x00005a0000087a02 */ /* 0x000fc80000000f00 */
[----:B------:R-:W-:-:S03]  /*1010*/  ISETP.NE.AND P0, PT, R8, 0x1, PT ;  /* 0x000000010800780c */ /* 0x000fc60003f05270 */
[----:B------:R-:W-:-:S05]  /*1020*/  IMAD.HI.U32 R4, R0, c[0x0][0x170], R2 ;  /* 0x00005c0000047a27 */ /* 0x000fca00078e0002 */
[----:B------:R-:W-:-:S05]  /*1030*/  SHF.R.U32.HI R5, RZ, c[0x0][0x174], R4 ;  /* 0x00005d00ff057a19 */ /* 0x000fca0000011604 */
[----:B------:R-:W-:-:S04]  /*1040*/  IMAD.MOV R3, RZ, RZ, -R5 ;  /* 0x000000ffff037224 */ /* 0x000fc800078e0a05 */
        /* <DEDUP_REMOVED lines=217> */
.L_x_1937:
        /* <DEDUP_REMOVED lines=9> */
[----:B------:R-:W-:Y:S01]  /*1e70*/  F2FP.PACK_AB R5, RZ, R3 ;  /* 0x00000003ff05723e */ /* 0x000fe200000000ff */
[----:B------:R-:W-:Y:S01]  /*1e80*/  IMAD.X R3, RZ, RZ, c[0x0][0x364], P0 ;  /* 0x0000d900ff037624 */ /* 0x000fe200000e06ff */
[----:B------:R-:W-:-:S04]  /*1e90*/  ISETP.GE.AND P0, PT, R0, c[0x0][0x160], PT ;  /* 0x0000580000007a0c */ /* 0x000fc80003f06270 */
[----:B------:R0:W-:Y:S09]  /*1ea0*/  STG.E.U16 [R2.64], R5 ;  /* 0x0000000502007986 */ /* 0x0001f2000c101504 */
        /* <DEDUP_REMOVED lines=228> */
.L_x_1938:
        /* <DEDUP_REMOVED lines=10> */
[----:B------:R-:W-:-:S05]  /*2d90*/  IMAD.X R3, RZ, RZ, c[0x0][0x364], P0 ;  /* 0x0000d900ff037624 */ /* 0x000fca00000e06ff */
[----:B------:R0:W-:Y:S02]  /*2da0*/  STG.E.U16 [R2.64], R5 ;  /* 0x0000000502007986 */ /* 0x0001e4000c101504 */
.L_x_1936:
[----:B------:R-:W-:Y:S05]  /*2db0*/  BSYNC B0 ;  /* 0x0000000000007941 */ /* 0x000fea0003800000 */
.L_x_1935:
[----:B------:R-:W-:-:S13]  /*2dc0*/  ISETP.GE.AND P0, PT, R0, c[0x0][0x160], PT ;  /* 0x0000580000007a0c */ /* 0x000fda0003f06270 */
[----:B------:R-:W-:Y:S05]  /*2dd0*/  @P0 EXIT ;  /* 0x000000000000094d */ /* 0x000fea0003800000 */
        /* <DEDUP_REMOVED lines=227> */
.L_x_1939:
[----:B------:R-:W-:-:S04]  /*3c10*/  IADD3 R4, P0, R3, c[0x0][0x368], RZ ;  /* 0x0000da0003047a10 */ /* 0x000fc80007f1e0ff */
[----:B------:R-:W-:-:S05]  /*3c20*/  IADD3.X R5, RZ, c[0x0][0x36c], RZ, P0, !PT ;  /* 0x0000db00ff057a10 */ /* 0x000fca00007fe4ff */
[----:B------:R-:W2:Y:S01]  /*3c30*/  LDG.E.U16 R4, [R4.64] ;  /* 0x0000000404047981 */ /* 0x000ea2000c1e1500 */
[----:B------:R-:W0:Y:S01]  /*3c40*/  LDC.U16 R0, c[0x0][0x372] ;  /* 0x0000dc80ff007b82 */ /* 0x000e220000000400 */
[----:B------:R-:W-:Y:S01]  /*3c50*/  IADD3 R2, P0, R2, c[0x0][0x360], RZ ;  /* 0x0000d80002027a10 */ /* 0x000fe20007f1e0ff */
[----:B0-----:R-:W-:Y:S02]  /*3c60*/  HADD2.F32 R3, -RZ, R0.H0_H0 ;  /* 0x20000000ff037230 */ /* 0x001fe40000004100 */
[----:B--2---:R-:W-:-:S05]  /*3c70*/  HADD2.F32 R0, -RZ, R4.H0_H0 ;  /* 0x20000004ff007230 */ /* 0x004fca0000004100 */
[----:B------:R-:W-:Y:S02]  /*3c80*/  FMNMX.FTZ R0, R3, R0, PT ;  /* 0x0000000003007209 */ /* 0x000fe40003810000 */
[----:B------:R-:W-:Y:S02]  /*3c90*/  IADD3.X R3, RZ, c[0x0][0x364], RZ, P0, !PT ;  /* 0x0000d900ff037a10 */ /* 0x000fe400007fe4ff */
[----:B------:R-:W-:-:S05]  /*3ca0*/  F2FP.PACK_AB R0, RZ, R0 ;  /* 0x00000000ff00723e */ /* 0x000fca00000000ff */
[----:B------:R-:W-:Y:S01]  /*3cb0*/  STG.E.U16 [R2.64], R0 ;  /* 0x0000000002007986 */ /* 0x000fe2000c101504 */
[----:B------:R-:W-:Y:S05]  /*3cc0*/  EXIT ;  /* 0x000000000000794d */ /* 0x000fea0003800000 */
.L_x_1940:
        /* <DEDUP_REMOVED lines=11> */
.L_x_39955:


//--------------------- .text._ZN2at6native27unrolled_elementwise_kernelINS0_13AUnaryFunctorIN3c104HalfES4_S4_ZZZNS0_16fmin_kernel_cudaERNS_18TensorIteratorBaseEENKUlvE_clEvENKUlvE1_clEvEUlS4_S4_E_EESt5arrayIPcLm2EELi4E23TrivialOffsetCalculatorILi1EjESF_NS0_6memory15LoadWithoutCastENSG_16StoreWithoutCastEEEviT_T0_T2_T3_T4_T5_ --------------------------
	.section	.text._ZN2at6native27unrolled_elementwise_kernelINS0_13AUnaryFunctorIN3c104HalfES4_S4_ZZZNS0_16fmin_kernel_cudaERNS_18TensorIteratorBaseEENKUlvE_clEvENKUlvE1_clEvEUlS4_S4_E_EESt5arrayIPcLm2EELi4E23TrivialOffsetCalculatorILi1EjESF_NS0_6memory15LoadWithoutCastENSG_16StoreWithoutCastEEEviT_T0_T2_T3_T4_T5_,"ax",@progbits
	.sectioninfo	@"SHI_REGISTERS=20"
	.align	128
        .global         _ZN2at6native27unrolled_elementwise_kernelINS0_13AUnaryFunctorIN3c104HalfES4_S4_ZZZNS0_16fmin_kernel_cudaERNS_18TensorIteratorBaseEENKUlvE_clEvENKUlvE1_clEvEUlS4_S4_E_EESt5arrayIPcLm2EELi4E23TrivialOffsetCalculatorILi1EjESF_NS0_6memory15LoadWithoutCastENSG_16StoreWithoutCastEEEviT_T0_T2_T3_T4_T5_
        .type           _ZN2at6native27unrolled_elementwise_kernelINS0_13AUnaryFunctorIN3c104HalfES4_S4_ZZZNS0_16fmin_kernel_cudaERNS_18TensorIteratorBaseEENKUlvE_clEvENKUlvE1_clEvEUlS4_S4_E_EESt5arrayIPcLm2EELi4E23TrivialOffsetCalculatorILi1EjESF_NS0_6memory15LoadWithoutCastENSG_16StoreWithoutCastEEEviT_T0_T2_T3_T4_T5_,@function
        .size           _ZN2at6native27unrolled_elementwise_kernelINS0_13AUnaryFunctorIN3c104HalfES4_S4_ZZZNS0_16fmin_kernel_cudaERNS_18TensorIteratorBaseEENKUlvE_clEvENKUlvE1_clEvEUlS4_S4_E_EESt5arrayIPcLm2EELi4E23TrivialOffsetCalculatorILi1EjESF_NS0_6memory15LoadWithoutCastENSG_16StoreWithoutCastEEEviT_T0_T2_T3_T4_T5_,(.L_x_39956 - _ZN2at6native27unrolled_elementwise_kernelINS0_13AUnaryFunctorIN3c104HalfES4_S4_ZZZNS0_16fmin_kernel_cudaERNS_18TensorIteratorBaseEENKUlvE_clEvENKUlvE1_clEvEUlS4_S4_E_EESt5arrayIPcLm2EELi4E23TrivialOffsetCalculatorILi1EjESF_NS0_6memory15LoadWithoutCastENSG_16StoreWithoutCastEEEviT_T0_T2_T3_T4_T5_)
        .other          _ZN2at6native27unrolled_elementwise_kernelINS0_13AUnaryFunctorIN3c104HalfES4_S4_ZZZNS0_16fmin_kernel_cudaERNS_18TensorIteratorBaseEENKUlvE_clEvENKUlvE1_clEvEUlS4_S4_E_EESt5arrayIPcLm2EELi4E23TrivialOffsetCalculatorILi1EjESF_NS0_6memory15LoadWithoutCastENSG_16StoreWithoutCastEEEviT_T0_T2_T3_T4_T5_,@"STO_CUDA_ENTRY STV_DEFAULT"
_ZN2at6native27unrolled_elementwise_kernelINS0_13AUnaryFunctorIN3c104HalfES4_S4_ZZZNS0_16fmin_kernel_cudaERNS_18TensorIteratorBaseEENKUlvE_clEvENKUlvE1_clEvEUlS4_S4_E_EESt5arrayIPcLm2EELi4E23TrivialOffsetCalculatorILi1EjESF_NS0_6memory15LoadWithoutCastENSG_16StoreWithoutCastEEEviT_T0_T2_T3_T4_T5_:
.text._ZN2at6native27unrolled_elementwise_kernelINS0_13AUnaryFunctorIN3c104HalfES4_S4_ZZZNS0_16fmin_kernel_cudaERNS_18TensorIteratorBaseEENKUlvE_clEvENKUlvE1_clEvEUlS4_S4_E_EESt5arrayIPcLm2EELi4E23TrivialOffsetCalculatorILi1EjESF_NS0_6memory15LoadWithoutCastENSG_16StoreWithoutCastEEEviT_T0_T2_T3_T4_T5_:
        /* <DEDUP_REMOVED lines=16> */
[----:B------:R-:W-:-:S04]  /*0100*/  @!P1 IADD3 R7, R7, 0x80, RZ ;  /* 0x0000008007079810 */ /* 0x000fc80007ffe0ff */
[----:B------:R-:W-:Y:S01]  /*0110*/  ISETP.GE.AND P3, PT, R7, R2, PT ;  /* 0x000000020700720c */ /* 0x000fe20003f66270 */
[----:B------:R-:W-:-:S12]  /*0120*/  @!P1 IMAD.MOV.U32 R11, RZ, RZ, 0x2 ;  /* 0x00000002ff0b9424 */ /* 0x000fd800078e00ff */
[----:B------:R-:W-:Y:S01]  /*0130*/  @!P3 IMAD R12, R0, 0x200, R7 ;  /* 0x00000200000cb824 */ /* 0x000fe200078e0207 */
[----:B------:R-:W-:-:S04]  /*0140*/  @!P3 IADD3 R7, R7, 0x80, RZ ;  /* 0x000000800707b810 */ /* 0x000fc80007ffe0ff */
[----:B------:R-:W-:Y:S01]  /*0150*/  ISETP.GE.AND P2, PT, R7, R2, PT ;  /* 0x000000020700720c */ /* 0x000fe20003f46270 */
[----:B------:R-:W-:Y:S01]  /*0160*/  @!P3 IMAD.MOV.U32 R13, RZ, RZ, 0x2 ;  /* 0x00000002ff0db424 */ /* 0x000fe200078e00ff */
[----:B------:R-:W-:Y:S01]  /*0170*/  PRMT R4, RZ, 0x7610, R4 ;  /* 0x00007610ff047816 */ /* 0x000fe20000000004 */
[----:B------:R-:W-:Y:S01]  /*0180*/  @!P1 IMAD.WIDE.U32 R10, R10, R11, c[0x0][0x170] ;  /* 0x00005c000a0a9625 */ /* 0x000fe200078e000b */
[----:B------:R-:W-:-:S03]  /*0190*/  PRMT R5, RZ, 0x7610, R5 ;  /* 0x00007610ff057816 */ /* 0x000fc60000000005 */
[----:B------:R-:W-:Y:S01]  /*01a0*/  @!P3 IMAD.WIDE.U32 R12, R12, R13, c[0x0][0x170] ;  /* 0x00005c000c0cb625 */ /* 0x000fe200078e000d */
[----:B------:R1:W3:Y:S04]  /*01b0*/  @!P1 LDG.E.U16 R4, [R10.64] ;  /* 0x000000040a049981 */ /* 0x0002e8000c1e1500 */
[----:B------:R4:W5:Y:S01]  /*01c0*/  @!P3 LDG.E.U16 R5, [R12.64] ;  /* 0x000000040c05b981 */ /* 0x000962000c1e1500 */
[--C-:B------:R-:W-:Y:S02]  /*01d0*/  @!P2 IMAD R14, R0, 0x200, R7.reuse ;  /* 0x00000200000ea824 */ /* 0x100fe400078e0207 */
[----:B------:R-:W-:Y:S01]  /*01e0*/  @!P2 IMAD.MOV.U32 R15, RZ, RZ, 0x2 ;  /* 0x00000002ff0fa424 */ /* 0x000fe200078e00ff */
[----:B------:R-:W-:-:S03]  /*01f0*/  PRMT R7, RZ, 0x7610, R7 ;  /* 0x00007610ff077816 */ /* 0x000fc60000000007 */
[----:B0-----:R-:W-:-:S05]  /*0200*/  @!P2 IMAD.WIDE.U32 R8, R14, R15, c[0x0][0x170] ;  /* 0x00005c000e08a625 */ /* 0x001fca00078e000f */
[----:B------:R0:W5:Y:S01]  /*0210*/  @!P2 LDG.E.U16 R7, [R8.64] ;  /* 0x000000040807a981 */ /* 0x000162000c1e1500 */
[----:B------:R-:W0:Y:S01]  /*0220*/  @!P0 LDC.U16 R14, c[0x0][0x166] ;  /* 0x00005980ff0e8b82 */ /* 0x000e220000000400 */
[C---:B------:R-:W-:Y:S02]  /*0230*/  IADD3 R15, R3.reuse, 0x80, RZ ;  /* 0x00000080030f7810 */ /* 0x040fe40007ffe0ff */
[----:B------:R-:W-:Y:S02]  /*0240*/  IADD3 R17, R3, 0x100, RZ ;  /* 0x0000010003117810 */ /* 0x000fe40007ffe0ff */
[-C--:B------:R-:W-:Y:S02]  /*0250*/  ISETP.GE.AND P2, PT, R15, R2.reuse, PT ;  /* 0x000000020f00720c */ /* 0x080fe40003f46270 */
[----:B------:R-:W-:Y:S02]  /*0260*/  ISETP.GE.AND P3, PT, R17, R2, PT ;  /* 0x000000021100720c */ /* 0x000fe40003f66270 */
[----:B-1----:R-:W-:-:S04]  /*0270*/  IADD3 R11, R3, 0x180, RZ ;  /* 0x00000180030b7810 */ /* 0x002fc80007ffe0ff */
[----:B------:R-:W-:-:S05]  /*0280*/  ISETP.GE.AND P1, PT, R11, R2, PT ;  /* 0x000000020b00720c */ /* 0x000fca0003f26270 */
[----:B------:R-:W1:Y:S01]  /*0290*/  @!P2 LDC.U16 R10, c[0x0][0x166] ;  /* 0x00005980ff0aab82 */ /* 0x000e620000000400 */
[----:B0-----:R-:W-:-:S07]  /*02a0*/  @!P0 HADD2.F32 R8, -RZ, R14.H0_H0 ;  /* 0x2000000eff088230 */ /* 0x001fce0000004100 */
[----:B----4-:R-:W0:Y:S01]  /*02b0*/  @!P3 LDC.U16 R12, c[0x0][0x166] ;  /* 0x00005980ff0cbb82 */ /* 0x010e220000000400 */
[----:B------:R-:W-:-:S07]  /*02c0*/  @!P0 IMAD.MOV.U32 R14, RZ, RZ, 0x2 ;  /* 0x00000002ff0e8424 */ /* 0x000fce00078e00ff */
[----:B------:R-:W4:Y:S01]  /*02d0*/  @!P1 LDC.U16 R13, c[0x0][0x166] ;  /* 0x00005980ff0d9b82 */ /* 0x000f220000000400 */
[----:B------:R-:W-:Y:S01]  /*02e0*/  BSSY B0, `(.L_x_1941) ;  /* 0x0000021000007945 */ /* 0x000fe20003800000 */
[----:B-1----:R-:W-:Y:S02]  /*02f0*/  @!P2 HADD2.F32 R11, -RZ, R10.H0_H0 ;  /* 0x2000000aff0ba230 */ /* 0x002fe40000004100 */
[----:B0-----:R-:W-:Y:S02]  /*0300*/  @!P3 HADD2.F32 R12, -RZ, R12.H0_H0 ;  /* 0x2000000cff0cb230 */ /* 0x001fe40000004100 */
[----:B----4-:R-:W-:Y:S02]  /*0310*/  @!P1 HADD2.F32 R13, -RZ, R13.H0_H0 ;  /* 0x2000000dff0d9230 */ /* 0x010fe40000004100 */
[----:B--2---:R-:W-:-:S05]  /*0320*/  @!P0 HADD2.F32 R9, -RZ, R6.H0_H0 ;  /* 0x20000006ff098230 */ /* 0x004fca0000004100 */
[----:B------:R-:W-:Y:S01]  /*0330*/  @!P0 FMNMX.FTZ R8, R8, R9, PT ;  /* 0x0000000908088209 */ /* 0x000fe20003810000 */
[----:B------:R-:W-:-:S03]  /*0340*/  @!P0 IMAD R9, R0, 0x200, R3 ;  /* 0x0000020000098824 */ /* 0x000fc600078e0203 */
[----:B------:R-:W-:Y:S01]  /*0350*/  @!P0 F2FP.PACK_AB R6, RZ, R8 ;  /* 0x00000008ff06823e */ /* 0x000fe200000000ff */
[----:B------:R-:W-:-:S03]  /*0360*/  @!P0 IMAD.WIDE.U32 R8, R9, R14, c[0x0][0x168] ;  /* 0x00005a0009088625 */ /* 0x000fc600078e000e */
[----:B------:R-:W-:Y:S02]  /*0370*/  PRMT R14, R6, 0x7610, R14 ;  /* 0x00007610060e7816 */ /* 0x000fe4000000000e */
[----:B------:R-:W-:-:S03]  /*0380*/  @!P0 IADD3 R3, R3, 0x80, RZ ;  /* 0x0000008003038810 */ /* 0x000fc60007ffe0ff */
[----:B------:R0:W-:Y:S01]  /*0390*/  @!P0 STG.E.U16 [R8.64], R14 ;  /* 0x0000000e08008986 */ /* 0x0001e2000c101504 */
[----:B------:R-:W-:Y:S01]  /*03a0*/  ISETP.GE.AND P4, PT, R3, R2, PT ;  /* 0x000000020300720c */ /* 0x000fe20003f86270 */
[----:B---3--:R-:W-:Y:S02]  /*03b0*/  @!P2 HADD2.F32 R4, -RZ, R4.H0_H0 ;  /* 0x20000004ff04a230 */ /* 0x008fe40000004100 */
[----:B-----5:R-:W-:-:S03]  /*03c0*/  @!P3 HADD2.F32 R5, -RZ, R5.H0_H0 ;  /* 0x20000005ff05b230 */ /* 0x020fc60000004100 */
[----:B------:R-:W-:Y:S02]  /*03d0*/  @!P2 FMNMX.FTZ R4, R11, R4, PT ;  /* 0x000000040b04a209 */ /* 0x000fe40003810000 */
[----:B------:R-:W-:Y:S02]  /*03e0*/  @!P3 FMNMX.FTZ R5, R12, R5, PT ;  /* 0x000000050c05b209 */ /* 0x000fe40003810000 */
[----:B------:R-:W-:Y:S02]  /*03f0*/  @!P2 F2FP.PACK_AB R6, RZ, R4 ;  /* 0x00000004ff06a23e */ /* 0x000fe400000000ff */
[----:B------:R-:W-:Y:S01]  /*0400*/  @!P3 F2FP.PACK_AB R5, RZ, R5 ;  /* 0x00000005ff05b23e */ /* 0x000fe200000000ff */
[----:B------:R-:W-:Y:S01]  /*0410*/  @!P1 HADD2.F32 R10, -RZ, R7.H0_H0 ;  /* 0x20000007ff0a9230 */ /* 0x000fe20000004100 */
[----:B------:R-:W-:Y:S05]  /*0420*/  @P4 BRA `(.L_x_1942) ;  /* 0x000000c000004947 */ /* 0x000fea0003800000 */
[----:B0-----:R-:W-:Y:S01]  /*0430*/  IMAD R4, R0, 0x200, R3 ;  /* 0x0000020000047824 */ /* 0x001fe200078e0203 */
[----:B------:R-:W-:Y:S01]  /*0440*/  IADD3 R3, R3, 0x80, RZ ;  /* 0x0000008003037810 */ /* 0x000fe20007ffe0ff */
[----:B------:R-:W-:Y:S01]  /*0450*/  IMAD.MOV.U32 R7, RZ, RZ, 0x2 ;  /* 0x00000002ff077424 */ /* 0x000fe200078e00ff */
[----:B------:R-:W-:-:S02]  /*0460*/  PRMT R11, R5, 0x7610, R11 ;  /* 0x00007610050b7816 */ /* 0x000fc4000000000b */
[----:B------:R-:W-:Y:S01]  /*0470*/  ISETP.GE.AND P0, PT, R3, R2, PT ;  /* 0x000000020300720c */ /* 0x000fe20003f06270 */
[----:B------:R-:W-:Y:S01]  /*0480*/  IMAD.WIDE.U32 R4, R4, R7, c[0x0][0x168] ;  /* 0x00005a0004047625 */ /* 0x000fe200078e0007 */
[----:B------:R-:W-:-:S05]  /*0490*/  PRMT R9, R6, 0x7610, R9 ;  /* 0x0000761006097816 */ /* 0x000fca0000000009 */
[----:B------:R0:W-:Y:S06]  /*04a0*/  STG.E.U16 [R4.64], R9 ;  /* 0x0000000904007986 */ /* 0x0001ec000c101504 */
[----:B------:R-:W-:Y:S01]  /*04b0*/  @!P0 IMAD R8, R0, 0x200, R3 ;  /* 0x0000020000088824 */ /* 0x000fe200078e0203 */
[----:B------:R-:W-:-:S03]  /*04c0*/  @!P0 IADD3 R3, R3, 0x80, RZ ;  /* 0x0000008003038810 */ /* 0x000fc60007ffe0ff */
[----:B------:R-:W-:-:S05]  /*04d0*/  @!P0 IMAD.WIDE.U32 R6, R8, R7, c[0x0][0x168] ;  /* 0x00005a0008068625 */ /* 0x000fca00078e0007 */
[----:B------:R0:W-:Y:S02]  /*04e0*/  @!P0 STG.E.U16 [R6.64], R11 ;  /* 0x0000000b06008986 */ /* 0x0001e4000c101504 */
.L_x_1942:
[----:B0-----:R-:W-:Y:S05]  /*04f0*/  BSYNC B0 ;  /* 0x0000000000007941 */ /* 0x001fea0003800000 */
.L_x_1941:
[----:B------:R-:W-:Y:S02]  /*0500*/  ISETP.GE.AND P0, PT, R3, R2, PT ;  /* 0x000000020300720c */ /* 0x000fe40003f06270 */
[----:B------:R-:W-:-:S04]  /*0510*/  @!P1 FMNMX.FTZ R10, R13, R10, PT ;  /* 0x0000000a0d0a9209 */ /* 0x000fc80003810000 */
[----:B------:R-:W-:-:S07]  /*0520*/  @!P1 F2FP.PACK_AB R10, RZ, R10 ;  /* 0x0000000aff0a923e */ /* 0x000fce00000000ff */
[----:B------:R-:W-:Y:S05]  /*0530*/  @P0 EXIT ;  /* 0x000000000000094d */ /* 0x000fea0003800000 */
[----:B------:R-:W-:Y:S02]  /*0540*/  IMAD R3, R0, 0x200, R3 ;  /* 0x0000020000037824 */ /* 0x000fe400078e0203 */
[----:B------:R-:W-:-:S04]  /*0550*/  IMAD.MOV.U32 R2, RZ, RZ, 0x2 ;  /* 0x00000002ff027424 */ /* 0x000fc800078e00ff */
[----:B------:R-:W-:-:S05]  /*0560*/  IMAD.WIDE.U32 R2, R3, R2, c[0x0][0x168] ;  /* 0x00005a0003027625 */ /* 0x000fca00078e0002 */
[----:B------:R-:W-:Y:S01]  /*0570*/  STG.E.U16 [R2.64], R10 ;  /* 0x0000000a02007986 */ /* 0x000fe2000c101504 */
[----:B------:R-:W-:Y:S05]  /*0580*/  EXIT ;  /* 0x000000000000794d */ /* 0x000fea0003800000 */
.L_x_1943:
        /* <DEDUP_REMOVED lines=15> */
.L_x_39956:


//--------------------- .text._ZN2at6native29vectorized_elementwise_kernelILi2ENS0_13AUnaryFunctorIN3c104HalfES4_S4_ZZZNS0_16fmin_kernel_cudaERNS_18TensorIteratorBaseEENKUlvE_clEvENKUlvE1_clEvEUlS4_S4_E_EESt5arrayIPcLm2EEEEviT0_T1_ --------------------------
	.section	.text._ZN2at6native29vectorized_elementwise_kernelILi2ENS0_13AUnaryFunctorIN3c104HalfES4_S4_ZZZNS0_16fmin_kernel_cudaERNS_18TensorIteratorBaseEENKUlvE_clEvENKUlvE1_clEvEUlS4_S4_E_EESt5arrayIPcLm2EEEEviT0_T1_,"ax",@progbits
	.sectioninfo	@"SHI_REGISTERS=26"
	.align	128
        .global         _ZN2at6native29vectorized_elementwise_kernelILi2ENS0_13AUnaryFunctorIN3c104HalfES4_S4_ZZZNS0_16fmin_kernel_cudaERNS_18TensorIteratorBaseEENKUlvE_clEvENKUlvE1_clEvEUlS4_S4_E_EESt5arrayIPcLm2EEEEviT0_T1_
        .type           _ZN2at6native29vectorized_elementwise_kernelILi2ENS0_13AUnaryFunctorIN3c104HalfES4_S4_ZZZNS0_16fmin_kernel_cudaERNS_18TensorIteratorBaseEENKUlvE_clEvENKUlvE1_clEvEUlS4_S4_E_EESt5arrayIPcLm2EEEEviT0_T1_,@function
        .size           _ZN2at6native29vectorized_elementwise_kernelILi2ENS0_13AUnaryFunctorIN3c104HalfES4_S4_ZZZNS0_16fmin_kernel_cudaERNS_18TensorIteratorBaseEENKUlvE_clEvENKUlvE1_clEvEUlS4_S4_E_EESt5arrayIPcLm2EEEEviT0_T1_,(.L_x_39957 - _ZN2at6native29vectorized_elementwise_kernelILi2ENS0_13AUnaryFunctorIN3c104HalfES4_S4_ZZZNS0_16fmin_kernel_cudaERNS_18TensorIteratorBaseEENKUlvE_clEvENKUlvE1_clEvEUlS4_S4_E_EESt5arrayIPcLm2EEEEviT0_T1_)
        .other          _ZN2at6native29vectorized_elementwise_kernelILi2ENS0_13AUnaryFunctorIN3c104HalfES4_S4_ZZZNS0_16fmin_kernel_cudaERNS_18TensorIteratorBaseEENKUlvE_clEvENKUlvE1_clEvEUlS4_S4_E_EESt5arrayIPcLm2EEEEviT0_T1_,@"STO_CUDA_ENTRY STV_DEFAULT"
_ZN2at6native29vectorized_elementwise_kernelILi2ENS0_13AUnaryFunctorIN3c104HalfES4_S4_ZZZNS0_16fmin_kernel_cudaERNS_18TensorIteratorBaseEENKUlvE_clEvENKUlvE1_clEvEUlS4_S4_E_EESt5arrayIPcLm2EEEEviT0_T1_:
.text._ZN2at6native29vectorized_elementwise_kernelILi2ENS0_13AUnaryFunctorIN3c104HalfES4_S4_ZZZNS0_16fmin_kernel_cudaERNS_18TensorIteratorBaseEENKUlvE_clEvENKUlvE1_clEvEUlS4_S4_E_EESt5arrayIPcLm2EEEEviT0_T1_:
        /* <DEDUP_REMOVED lines=12> */
[----:B------:R-:W3:Y:S04]  /*00c0*/  LDG.E R13, [R4.64+0x200] ;  /* 0x00020004040d7981 */ /* 0x000ee8000c1e1900 */
[----:B------:R0:W4:Y:S04]  /*00d0*/  LDG.E R17, [R4.64+0x400] ;  /* 0x0004000404117981 */ /* 0x000128000c1e1900 */
[----:B------:R0:W5:Y:S01]  /*00e0*/  LDG.E R19, [R4.64+0x600] ;  /* 0x0006000404137981 */ /* 0x000162000c1e1900 */
[----:B------:R-:W1:Y:S01]  /*00f0*/  LDC.U16 R6, c[0x0][0x166] ;  /* 0x00005980ff067b82 */ /* 0x000e620000000400 */
[----:B------:R-:W-:-:S06]  /*0100*/  IMAD.WIDE.U32 R2, R0, R11, c[0x0][0x168] ;  /* 0x00005a0000027625 */ /* 0x000fcc00078e000b */
[----:B------:R-:W-:Y:S01]  /*0110*/  IMAD.WIDE R2, R7, 0x4, R2 ;  /* 0x0000000407027825 */ /* 0x000fe200078e0202 */
[----:B-1----:R-:W-:Y:S02]  /*0120*/  HADD2.F32 R0, -RZ, R6.H0_H0 ;  /* 0x20000006ff007230 */ /* 0x002fe40000004100 */
[--C-:B--2---:R-:W-:Y:S02]  /*0130*/  HADD2.F32 R7, -RZ, R9.reuse.H0_H0 ;  /* 0x20000009ff077230 */ /* 0x104fe40000004100 */
[----:B------:R-:W-:Y:S02]  /*0140*/  HADD2.F32 R9, -RZ, R9.H1_H1 ;  /* 0x30000009ff097230 */ /* 0x000fe40000004100 */
[--C-:B---3--:R-:W-:Y:S01]  /*0150*/  HADD2.F32 R11, -RZ, R13.reuse.H0_H0 ;  /* 0x2000000dff0b7230 */ /* 0x108fe20000004100 */
[C---:B------:R-:W-:Y:S01]  /*0160*/  FMNMX.FTZ R7, R0.reuse, R7, PT ;  /* 0x0000000700077209 */ /* 0x040fe20003810000 */
[----:B------:R-:W-:Y:S01]  /*0170*/  HADD2.F32 R13, -RZ, R13.H1_H1 ;  /* 0x3000000dff0d7230 */ /* 0x000fe20000004100 */
[C---:B0-----:R-:W-:Y:S01]  /*0180*/  FMNMX.FTZ R4, R0.reuse, R9, PT ;  /* 0x0000000900047209 */ /* 0x041fe20003810000 */
[--C-:B----4-:R-:W-:Y:S01]  /*0190*/  HADD2.F32 R15, -RZ, R17.reuse.H0_H0 ;  /* 0x20000011ff0f7230 */ /* 0x110fe20000004100 */
[C---:B------:R-:W-:Y:S01]  /*01a0*/  FMNMX.FTZ R11, R0.reuse, R11, PT ;  /* 0x0000000b000b7209 */ /* 0x040fe20003810000 */
[----:B------:R-:W-:Y:S01]  /*01b0*/  HADD2.F32 R17, -RZ, R17.H1_H1 ;  /* 0x30000011ff117230 */ /* 0x000fe20000004100 */
[C---:B------:R-:W-:Y:S01]  /*01c0*/  FMNMX.FTZ R6, R0.reuse, R13, PT ;  /* 0x0000000d00067209 */ /* 0x040fe20003810000 */
[--C-:B-----5:R-:W-:Y:S01]  /*01d0*/  HADD2.F32 R5, -RZ, R19.reuse.H0_H0 ;  /* 0x20000013ff057230 */ /* 0x120fe20000004100 */
[C---:B------:R-:W-:Y:S01]  /*01e0*/  FMNMX.FTZ R15, R0.reuse, R15, PT ;  /* 0x0000000f000f7209 */ /* 0x040fe20003810000 */
[----:B------:R-:W-:Y:S01]  /*01f0*/  HADD2.F32 R19, -RZ, R19.H1_H1 ;  /* 0x30000013ff137230 */ /* 0x000fe20000004100 */
[----:B------:R-:W-:-:S02]  /*0200*/  FMNMX.FTZ R8, R0, R17, PT ;  /* 0x0000001100087209 */ /* 0x000fc40003810000 */
[C---:B------:R-:W-:Y:S02]  /*0210*/  FMNMX.FTZ R5, R0.reuse, R5, PT ;  /* 0x0000000500057209 */ /* 0x040fe40003810000 */
[----:B------:R-:W-:Y:S02]  /*0220*/  FMNMX.FTZ R0, R0, R19, PT ;  /* 0x0000001300007209 */ /* 0x000fe40003810000 */
[----:B------:R-:W-:Y:S02]  /*0230*/  F2FP.PACK_AB R7, R4, R7 ;  /* 0x000000070407723e */ /* 0x000fe400000000ff */
[----:B------:R-:W-:Y:S02]  /*0240*/  F2FP.PACK_AB R11, R6, R11 ;  /* 0x0000000b060b723e */ /* 0x000fe400000000ff */
[----:B------:R-:W-:Y:S01]  /*0250*/  F2FP.PACK_AB R15, R8, R15 ;  /* 0x0000000f080f723e */ /* 0x000fe200000000ff */
[----:B------:R-:W-:Y:S01]  /*0260*/  STG.E [R2.64], R7 ;  /* 0x0000000702007986 */ /* 0x000fe2000c101904 */
[----:B------:R-:W-:-:S03]  /*0270*/  F2FP.PACK_AB R5, R0, R5 ;  /* 0x000000050005723e */ /* 0x000fc600000000ff */
[----:B------:R-:W-:Y:S04]  /*0280*/  STG.E [R2.64+0x200], R11 ;  /* 0x0002000b02007986 */ /* 0x000fe8000c101904 */
[----:B------:R-:W-:Y:S04]  /*0290*/  STG.E [R2.64+0x400], R15 ;  /* 0x0004000f02007986 */ /* 0x000fe8000c101904 */
[----:B------:R-:W-:Y:S01]  /*02a0*/  STG.E [R2.64+0x600], R5 ;  /* 0x0006000502007986 */ /* 0x000fe2000c101904 */
[----:B------:R-:W-:Y:S05]  /*02b0*/  EXIT ;  /* 0x000000000000794d */ /* 0x000fea0003800000 */
.L_x_1944:
[----:B------:R-:W0:Y:S01]  /*02c0*/  S2R R9, SR_TID.X ;  /* 0x0000000000097919 */ /* 0x000e220000002100 */
[----:B------:R-:W-:-:S02]  /*02d0*/  PRMT R16, RZ, 0x7610, R16 ;  /* 0x00007610ff107816 */ /* 0x000fc40000000010 */
[----:B0-----:R-:W-:Y:S01]  /*02e0*/  ISETP.GE.AND P0, PT, R9, R6, PT ;  /* 0x000000060900720c */ /* 0x001fe20003f06270 */
[----:B------:R-:W-:-:S12]  /*02f0*/  IMAD.MOV.U32 R5, RZ, RZ, R9 ;  /* 0x000000ffff057224 */ /* 0x000fd800078e0009 */
[----:B------:R-:W-:Y:S01]  /*0300*/  @!P0 IMAD.IADD R10, R0, 0x1, R5 ;  /* 0x00000001000a8824 */ /* 0x000fe200078e0205 */
[----:B------:R-:W-:-:S04]  /*0310*/  @!P0 IADD3 R5, R5, 0x80, RZ ;  /* 0x0000008005058810 */ /* 0x000fc80007ffe0ff */
        /* <DEDUP_REMOVED lines=26> */
[----:B------:R-:W-:Y:S01]  /*04c0*/  @!P1 IMAD.MOV.U32 R12, RZ, RZ, 0x2 ;  /* 0x00000002ff0c9424 */ /* 0x000fe200078e00ff */
[----:B------:R-:W-:Y:S01]  /*04d0*/  PRMT R7, RZ, 0x7610, R7 ;  /* 0x00007610ff077816 */ /* 0x000fe20000000007 */
[----:B------:R-:W-:Y:S01]  /*04e0*/  @!P4 IMAD.MOV.U32 R19, RZ, RZ, 0x2 ;  /* 0x00000002ff13c424 */ /* 0x000fe200078e00ff */
[----:B------:R-:W-:Y:S01]  /*04f0*/  PRMT R8, RZ, 0x7610, R8 ;  /* 0x00007610ff087816 */ /* 0x000fe20000000008 */
[----:B0-----:R-:W-:-:S04]  /*0500*/  @!P1 IMAD.WIDE.U32 R14, R3, R12, c[0x0][0x170] ;  /* 0x00005c00030e9625 */ /* 0x001fc800078e000c */
[----:B------:R-:W-:Y:S01]  /*0510*/  @!P4 IMAD.WIDE.U32 R18, R18, R19, c[0x0][0x170] ;  /* 0x00005c001212c625 */ /* 0x000fe200078e0013 */
[----:B------:R0:W4:Y:S03]  /*0520*/  @!P1 LDG.E.U16 R7, [R14.64] ;  /* 0x000000040e079981 */ /* 0x000126000c1e1500 */
[----:B------:R-:W-:Y:S01]  /*0530*/  @!P6 IMAD.MOV.U32 R22, RZ, RZ, 0x2 ;  /* 0x00000002ff16e424 */ /* 0x000fe200078e00ff */
[----:B------:R5:W4:Y:S01]  /*0540*/  @!P4 LDG.E.U16 R8, [R18.64] ;  /* 0x000000041208c981 */ /* 0x000b22000c1e1500 */
[----:B------:R-:W-:Y:S02]  /*0550*/  @!P3 IMAD.MOV.U32 R3, RZ, RZ, 0x2 ;  /* 0x00000002ff03b424 */ /* 0x000fe400078e00ff */
[----:B------:R-:W-:Y:S02]  /*0560*/  @!P2 IMAD.MOV.U32 R21, RZ, RZ, 0x2 ;  /* 0x00000002ff15a424 */ /* 0x000fe400078e00ff */
[----:B------:R-:W-:-:S02]  /*0570*/  @!P5 IMAD.IADD R20, R0, 0x1, R5 ;  /* 0x000000010014d824 */ /* 0x000fc400078e0205 */
[----:B------:R-:W-:Y:S01]  /*0580*/  @!P5 IMAD.MOV.U32 R23, RZ, RZ, 0x2 ;  /* 0x00000002ff17d424 */ /* 0x000fe200078e00ff */
[----:B-1----:R-:W-:Y:S01]  /*0590*/  PRMT R11, RZ, 0x7610, R11 ;  /* 0x00007610ff0b7816 */ /* 0x002fe2000000000b */
[----:B0-----:R-:W-:Y:S01]  /*05a0*/  @!P6 IMAD.WIDE.U32 R14, R17, R22, c[0x0][0x170] ;  /* 0x00005c00110ee625 */ /* 0x001fe200078e0016 */
[----:B------:R-:W-:Y:S02]  /*05b0*/  PRMT R10, RZ, 0x7610, R10 ;  /* 0x00007610ff0a7816 */ /* 0x000fe4000000000a */
[----:B------:R-:W-:Y:S01]  /*05c0*/  PRMT R12, RZ, 0x7610, R12 ;  /* 0x00007610ff0c7816 */ /* 0x000fe2000000000c */
[----:B------:R-:W-:Y:S01]  /*05d0*/  @!P3 IMAD.WIDE.U32 R2, R2, R3, c[0x0][0x170] ;  /* 0x00005c000202b625 */ /* 0x000fe200078e0003 */
[----:B------:R-:W-:-:S03]  /*05e0*/  PRMT R17, RZ, 0x7610, R17 ;  /* 0x00007610ff117816 */ /* 0x000fc60000000011 */
[----:B------:R-:W-:Y:S01]  /*05f0*/  @!P2 IMAD.WIDE.U32 R4, R4, R21, c[0x0][0x170] ;  /* 0x00005c000404a625 */ /* 0x000fe200078e0015 */
[----:B------:R0:W4:Y:S03]  /*0600*/  @!P3 LDG.E.U16 R11, [R2.64] ;  /* 0x00000004020bb981 */ /* 0x000126000c1e1500 */
[----:B-----5:R-:W-:Y:S01]  /*0610*/  @!P5 IMAD.WIDE.U32 R18, R20, R23, c[0x0][0x170] ;  /* 0x00005c001412d625 */ /* 0x020fe200078e0017 */
[----:B------:R1:W5:Y:S04]  /*0620*/  @!P2 LDG.E.U16 R10, [R4.64] ;  /* 0x00000004040aa981 */ /* 0x000368000c1e1500 */
[----:B------:R0:W5:Y:S04]  /*0630*/  @!P6 LDG.E.U16 R12, [R14.64] ;  /* 0x000000040e0ce981 */ /* 0x000168000c1e1500 */
[----:B------:R0:W5:Y:S01]  /*0640*/  @!P5 LDG.E.U16 R17, [R18.64] ;  /* 0x000000041211d981 */ /* 0x000162000c1e1500 */
[----:B------:R-:W-:-:S04]  /*0650*/  IADD3 R21, R9, 0x80, RZ ;  /* 0x0000008009157810 */ /* 0x000fc80007ffe0ff */
[----:B------:R-:W-:-:S13]  /*0660*/  ISETP.GE.AND P6, PT, R21, R6, PT ;  /* 0x000000061500720c */ /* 0x000fda0003fc6270 */
[----:B------:R-:W1:Y:S01]  /*0670*/  @!P6 LDC.U16 R20, c[0x0][0x166] ;  /* 0x00005980ff14eb82 */ /* 0x000e620000000400 */
[----:B0-----:R-:W-:-:S04]  /*0680*/  IADD3 R3, R9, 0x180, RZ ;  /* 0x0000018009037810 */ /* 0x001fc80007ffe0ff */
[----:B------:R-:W-:-:S03]  /*0690*/  ISETP.GE.AND P2, PT, R3, R6, PT ;  /* 0x000000060300720c */ /* 0x000fc60003f46270 */
[----:B------:R-:W0:Y:S01]  /*06a0*/  @!P0 LDC.U16 R2, c[0x0][0x166] ;  /* 0x00005980ff028b82 */ /* 0x000e220000000400 */
[C---:B------:R-:W-:Y:S02]  /*06b0*/  IADD3 R3, R9.reuse, 0x200, RZ ;  /* 0x0000020009037810 */ /* 0x040fe40007ffe0ff */
[----:B------:R-:W-:Y:S02]  /*06c0*/  IADD3 R21, R9, 0x100, RZ ;  /* 0x0000010009157810 */ /* 0x000fe40007ffe0ff */
[----:B------:R-:W-:Y:S02]  /*06d0*/  ISETP.GE.AND P3, PT, R3, R6, PT ;  /* 0x000000060300720c */ /* 0x000fe40003f66270 */
[C---:B-1----:R-:W-:Y:S02]  /*06e0*/  IADD3 R5, R9.reuse, 0x280, RZ ;  /* 0x0000028009057810 */ /* 0x042fe40007ffe0ff */
[C---:B------:R-:W-:Y:S01]  /*06f0*/  IADD3 R15, R9.reuse, 0x300, RZ ;  /* 0x00000300090f7810 */ /* 0x040fe20007ffe0ff */
[----:B------:R-:W-:Y:S01]  /*0700*/  @!P6 HADD2.F32 R19, -RZ, R20.H0_H0 ;  /* 0x20000014ff13e230 */ /* 0x000fe20000004100 */
[----:B------:R-:W-:-:S02]  /*0710*/  IADD3 R3, R9, 0x380, RZ ;  /* 0x0000038009037810 */ /* 0x000fc40007ffe0ff */
[-C--:B------:R-:W-:Y:S02]  /*0720*/  ISETP.GE.AND P1, PT, R21, R6.reuse, PT ;  /* 0x000000061500720c */ /* 0x080fe40003f26270 */
[-C--:B------:R-:W-:Y:S02]  /*0730*/  ISETP.GE.AND P4, PT, R5, R6.reuse, PT ;  /* 0x000000060500720c */ /* 0x080fe40003f86270 */
[----:B------:R-:W-:Y:S01]  /*0740*/  ISETP.GE.AND P5, PT, R15, R6, PT ;  /* 0x000000060f00720c */ /* 0x000fe20003fa6270 */
[----:B------:R-:W1:Y:S01]  /*0750*/  @!P3 LDC.U16 R14, c[0x0][0x166] ;  /* 0x00005980ff0ebb82 */ /* 0x000e620000000400 */
[----:B------:R-:W-:-:S09]  /*0760*/  @!P0 IMAD.MOV.U32 R20, RZ, RZ, 0x2 ;  /* 0x00000002ff148424 */ /* 0x000fd200078e00ff */
[----:B------:R-:W0:Y:S01]  /*0770*/  @!P4 LDC.U16 R15, c[0x0][0x166] ;  /* 0x00005980ff0fcb82 */ /* 0x000e220000000400 */
[----:B------:R-:W-:Y:S01]  /*0780*/  BSSY B0, `(.L_x_1945) ;  /* 0x0000056000007945 */ /* 0x000fe20003800000 */
[----:B------:R-:W-:Y:S01]  /*0790*/  BSSY B1, `(.L_x_1946) ;  /* 0x000004e000017945 */ /* 0x000fe20003800000 */
[----:B-1----:R-:W-:Y:S02]  /*07a0*/  @!P3 HADD2.F32 R14, -RZ, R14.H0_H0 ;  /* 0x2000000eff0eb230 */ /* 0x002fe40000004100 */
[----:B0-----:R-:W-:Y:S02]  /*07b0*/  @!P4 HADD2.F32 R15, -RZ, R15.H0_H0 ;  /* 0x2000000fff0fc230 */ /* 0x001fe40000004100 */
[----:B--2---:R-:W-:-:S05]  /*07c0*/  @!P6 HADD2.F32 R16, -RZ, R16.H0_H0 ;  /* 0x20000010ff10e230 */ /* 0x004fca0000004100 */
[----:B------:R-:W-:-:S04]  /*07d0*/  @!P6 FMNMX.FTZ R4, R16, R19, PT ;  /* 0x000000131004e209 */ /* 0x000fc80003810000 */
[----:B------:R-:W-:Y:S02]  /*07e0*/  @!P6 F2FP.PACK_AB R4, RZ, R4 ;  /* 0x00000004ff04e23e */ /* 0x000fe400000000ff */
[----:B------:R-:W-:Y:S01]  /*07f0*/  ISETP.GE.AND P6, PT, R3, R6, PT ;  /* 0x000000060300720c */ /* 0x000fe20003fc6270 */
[----:B------:R-:W-:Y:S01]  /*0800*/  @!P0 HADD2.F32 R3, -RZ, R2.H0_H0 ;  /* 0x20000002ff038230 */ /* 0x000fe20000004100 */
[----:B------:R-:W0:Y:S08]  /*0810*/  @!P1 LDC.U16 R19, c[0x0][0x166] ;  /* 0x00005980ff139b82 */ /* 0x000e300000000400 */
[----:B------:R-:W1:Y:S08]  /*0820*/  @!P2 LDC.U16 R16, c[0x0][0x166] ;  /* 0x00005980ff10ab82 */ /* 0x000e700000000400 */
[----:B------:R-:W2:Y:S01]  /*0830*/  @!P6 LDC.U16 R5, c[0x0][0x166] ;  /* 0x00005980ff05eb82 */ /* 0x000ea20000000400 */
[----:B---3--:R-:W-:-:S07]  /*0840*/  @!P0 HADD2.F32 R2, -RZ, R13.H0_H0 ;  /* 0x2000000dff028230 */ /* 0x008fce0000004100 */
[----:B------:R-:W3:Y:S01]  /*0850*/  @!P5 LDC.U16 R13, c[0x0][0x166] ;  /* 0x00005980ff0ddb82 */ /* 0x000ee20000000400 */
[----:B------:R-:W-:Y:S01]  /*0860*/  @!P0 FMNMX.FTZ R2, R2, R3, PT ;  /* 0x0000000302028209 */ /* 0x000fe20003810000 */
[----:B------:R-:W-:-:S03]  /*0870*/  @!P0 IMAD.IADD R3, R0, 0x1, R9 ;  /* 0x0000000100038824 */ /* 0x000fc600078e0209 */
[----:B------:R-:W-:Y:S01]  /*0880*/  @!P0 F2FP.PACK_AB R18, RZ, R2 ;  /* 0x00000002ff12823e */ /* 0x000fe200000000ff */
[----:B------:R-:W-:Y:S01]  /*0890*/  @!P0 IMAD.WIDE.U32 R2, R3, R20, c[0x0][0x168] ;  /* 0x00005a0003028625 */ /* 0x000fe200078e0014 */
[----:B------:R-:W-:-:S04]  /*08a0*/  @!P0 IADD3 R9, R9, 0x80, RZ ;  /* 0x0000008009098810 */ /* 0x000fc80007ffe0ff */
[----:B------:R2:W-:Y:S01]  /*08b0*/  @!P0 STG.E.U16 [R2.64], R18 ;  /* 0x0000001202008986 */ /* 0x0005e2000c101504 */
[----:B------:R-:W-:Y:S01]  /*08c0*/  ISETP.GE.AND P0, PT, R9, R6, PT ;  /* 0x000000060900720c */ /* 0x000fe20003f06270 */
[----:B0-----:R-:W-:Y:S02]  /*08d0*/  @!P1 HADD2.F32 R20, -RZ, R19.H0_H0 ;  /* 0x20000013ff149230 */ /* 0x001fe40000004100 */
[----:B-1----:R-:W-:Y:S02]  /*08e0*/  @!P2 HADD2.F32 R19, -RZ, R16.H0_H0 ;  /* 0x20000010ff13a230 */ /* 0x002fe40000004100 */
[----:B----4-:R-:W-:Y:S02]  /*08f0*/  @!P1 HADD2.F32 R7, -RZ, R7.H0_H0 ;  /* 0x20000007ff079230 */ /* 0x010fe40000004100 */
[----:B------:R-:W-:Y:S02]  /*0900*/  @!P2 HADD2.F32 R8, -RZ, R8.H0_H0 ;  /* 0x20000008ff08a230 */ /* 0x000fe40000004100 */
[----:B---3--:R-:W-:-:S02]  /*0910*/  @!P5 HADD2.F32 R13, -RZ, R13.H0_H0 ;  /* 0x2000000dff0dd230 */ /* 0x008fc40000004100 */
[----:B--2---:R-:W-:Y:S01]  /*0920*/  @!P6 HADD2.F32 R2, -RZ, R5.H0_H0 ;  /* 0x20000005ff02e230 */ /* 0x004fe20000004100 */
[----:B------:R-:W-:Y:S02]  /*0930*/  @!P1 FMNMX.FTZ R7, R7, R20, PT ;  /* 0x0000001407079209 */ /* 0x000fe40003810000 */
[----:B------:R-:W-:Y:S01]  /*0940*/  @!P2 FMNMX.FTZ R8, R8, R19, PT ;  /* 0x000000130808a209 */ /* 0x000fe20003810000 */
[----:B------:R-:W-:Y:S02]  /*0950*/  @!P3 HADD2.F32 R11, -RZ, R11.H0_H0 ;  /* 0x2000000bff0bb230 */ /* 0x000fe40000004100 */
[----:B-----5:R-:W-:Y:S02]  /*0960*/  @!P4 HADD2.F32 R10, -RZ, R10.H0_H0 ;  /* 0x2000000aff0ac230 */ /* 0x020fe40000004100 */
[----:B------:R-:W-:Y:S02]  /*0970*/  @!P5 HADD2.F32 R12, -RZ, R12.H0_H0 ;  /* 0x2000000cff0cd230 */ /* 0x000fe40000004100 */
[----:B------:R-:W-:Y:S01]  /*0980*/  @!P6 HADD2.F32 R17, -RZ, R17.H0_H0 ;  /* 0x20000011ff11e230 */ /* 0x000fe20000004100 */
[----:B------:R-:W-:-:S02]  /*0990*/  @!P3 FMNMX.FTZ R11, R11, R14, PT ;  /* 0x0000000e0b0bb209 */ /* 0x000fc40003810000 */
[----:B------:R-:W-:Y:S02]  /*09a0*/  @!P4 FMNMX.FTZ R5, R10, R15, PT ;  /* 0x0000000f0a05c209 */ /* 0x000fe40003810000 */
[----:B------:R-:W-:Y:S02]  /*09b0*/  @!P5 FMNMX.FTZ R3, R12, R13, PT ;  /* 0x0000000d0c03d209 */ /* 0x000fe40003810000 */
[----:B------:R-:W-:Y:S02]  /*09c0*/  @!P6 FMNMX.FTZ R2, R17, R2, PT ;  /* 0x000000021102e209 */ /* 0x000fe40003810000 */
[----:B------:R-:W-:Y:S02]  /*09d0*/  @!P1 F2FP.PACK_AB R12, RZ, R7 ;  /* 0x00000007ff0c923e */ /* 0x000fe400000000ff */
[----:B------:R-:W-:Y:S02]  /*09e0*/  @!P2 F2FP.PACK_AB R8, RZ, R8 ;  /* 0x00000008ff08a23e */ /* 0x000fe400000000ff */
[----:B------:R-:W-:-:S02]  /*09f0*/  @!P3 F2FP.PACK_AB R7, RZ, R11 ;  /* 0x0000000bff07b23e */ /* 0x000fc400000000ff */
[----:B------:R-:W-:Y:S02]  /*0a00*/  @!P4 F2FP.PACK_AB R5, RZ, R5 ;  /* 0x00000005ff05c23e */ /* 0x000fe400000000ff */
[----:B------:R-:W-:Y:S02]  /*0a10*/  @!P5 F2FP.PACK_AB R3, RZ, R3 ;  /* 0x00000003ff03d23e */ /* 0x000fe400000000ff */
[----:B------:R-:W-:Y:S01]  /*0a20*/  @!P6 F2FP.PACK_AB R2, RZ, R2 ;  /* 0x00000002ff02e23e */ /* 0x000fe200000000ff */
        /* <DEDUP_REMOVED lines=13> */
.L_x_1947:
[----:B------:R-:W-:-:S13]  /*0b00*/  ISETP.GE.AND P0, PT, R9, R6, PT ;  /* 0x000000060900720c */ /* 0x000fda0003f06270 */
[----:B------:R-:W-:Y:S05]  /*0b10*/  @P0 BRA `(.L_x_1949) ;  /* 0x000000c000000947 */ /* 0x000fea0003800000 */
[----:B0-----:R-:W-:Y:S01]  /*0b20*/  IMAD.IADD R10, R0, 0x1, R9 ;  /* 0x00000001000a7824 */ /* 0x001fe200078e0209 */
[----:B------:R-:W-:Y:S01]  /*0b30*/  IADD3 R9, R9, 0x80, RZ ;  /* 0x0000008009097810 */ /* 0x000fe20007ffe0ff */
[----:B------:R-:W-:-:S04]  /*0b40*/  IMAD.MOV.U32 R11, RZ, RZ, 0x2 ;  /* 0x00000002ff0b7424 */ /* 0x000fc800078e00ff */
[----:B------:R-:W-:-:S05]  /*0b50*/  IMAD.WIDE.U32 R10, R10, R11, c[0x0][0x168] ;  /* 0x00005a000a0a7625 */ /* 0x000fca00078e000b */
[----:B------:R0:W-:Y:S02]  /*0b60*/  STG.E.U16 [R10.64], R8 ;  /* 0x000000080a007986 */ /* 0x0001e4000c101504 */
.L_x_1948:
[----:B------:R-:W-:-:S13]  /*0b70*/  ISETP.GE.AND P0, PT, R9, R6, PT ;  /* 0x000000060900720c */ /* 0x000fda0003f06270 */
[----:B------:R-:W-:Y:S05]  /*0b80*/  @P0 BRA `(.L_x_1950) ;  /* 0x000000e000000947 */ /* 0x000fea0003800000 */
[----:B0-----:R-:W-:Y:S01]  /*0b90*/  IMAD.IADD R10, R0, 0x1, R9 ;  /* 0x00000001000a7824 */ /* 0x001fe200078e0209 */
[----:B------:R-:W-:Y:S01]  /*0ba0*/  IADD3 R9, R9, 0x80, RZ ;  /* 0x0000008009097810 */ /* 0x000fe20007ffe0ff */
[----:B------:R-:W-:-:S04]  /*0bb0*/  IMAD.MOV.U32 R11, RZ, RZ, 0x2 ;  /* 0x00000002ff0b7424 */ /* 0x000fc800078e00ff */
[----:B------:R-:W-:-:S05]  /*0bc0*/  IMAD.WIDE.U32 R10, R10, R11, c[0x0][0x168] ;  /* 0x00005a000a0a7625 */ /* 0x000fca00078e000b */
[----:B------:R0:W-:Y:S02]  /*0bd0*/  STG.E.U16 [R10.64], R7 ;  /* 0x000000070a007986 */ /* 0x0001e4000c101504 */
.L_x_1949:
[----:B------:R-:W-:-:S13]  /*0be0*/  ISETP.GE.AND P0, PT, R9, R6, PT ;  /* 0x000000060900720c */ /* 0x000fda0003f06270 */
[----:B------:R-:W-:Y:S01]  /*0bf0*/  @P0 BREAK B1 ;  /* 0x0000000000010942 */ /* 0x000fe20003800000 */
[----:B------:R-:W-:Y:S05]  /*0c00*/  @P0 BRA `(.L_x_1951) ;  /* 0x000000d000000947 */ /* 0x000fea0003800000 */
[----:B------:R-:W-:Y:S01]  /*0c10*/  IMAD.IADD R4, R0, 0x1, R9 ;  /* 0x0000000100047824 */ /* 0x000fe200078e0209 */
[----:B------:R-:W-:Y:S01]  /*0c20*/  PRMT R8, R5, 0x7610, R8 ;  /* 0x0000761005087816 */ /* 0x000fe20000000008 */
[----:B0-----:R-:W-:Y:S01]  /*0c30*/  IMAD.MOV.U32 R7, RZ, RZ, 0x2 ;  /* 0x00000002ff077424 */ /* 0x001fe200078e00ff */
[----:B------:R-:W-:-:S03]  /*0c40*/  IADD3 R9, R9, 0x80, RZ ;  /* 0x0000008009097810 */ /* 0x000fc60007ffe0ff */
[----:B------:R-:W-:-:S05]  /*0c50*/  IMAD.WIDE.U32 R4, R4, R7, c[0x0][0x168] ;  /* 0x00005a0004047625 */ /* 0x000fca00078e0007 */
[----:B------:R0:W-:Y:S02]  /*0c60*/  STG.E.U16 [R4.64], R8 ;  /* 0x0000000804007986 */ /* 0x0001e4000c101504 */
.L_x_1950:
[----:B------:R-:W-:Y:S05]  /*0c70*/  BSYNC B1 ;  /* 0x0000000000017941 */ /* 0x000fea0003800000 */
.L_x_1946:
[----:B------:R-:W-:-:S13]  /*0c80*/  ISETP.GE.AND P0, PT, R9, R6, PT ;  /* 0x000000060900720c */ /* 0x000fda0003f06270 */
[----:B0-----:R-:W-:Y:S01]  /*0c90*/  @!P0 IMAD.IADD R4, R0, 0x1, R9 ;  /* 0x0000000100048824 */ /* 0x001fe200078e0209 */
[----:B------:R-:W-:Y:S01]  /*0ca0*/  @!P0 IADD3 R9, R9, 0x80, RZ ;  /* 0x0000008009098810 */ /* 0x000fe20007ffe0ff */
[----:B------:R-:W-:-:S04]  /*0cb0*/  @!P0 IMAD.MOV.U32 R5, RZ, RZ, 0x2 ;  /* 0x00000002ff058424 */ /* 0x000fc800078e00ff */
[----:B------:R-:W-:-:S05]  /*0cc0*/  @!P0 IMAD.WIDE.U32 R4, R4, R5, c[0x0][0x168] ;  /* 0x00005a0004048625 */ /* 0x000fca00078e0005 */
[----:B------:R0:W-:Y:S02]  /*0cd0*/  @!P0 STG.E.U16 [R4.64], R3 ;  /* 0x0000000304008986 */ /* 0x0001e4000c101504 */
.L_x_1951:
[----:B------:R-:W-:Y:S05]  /*0ce0*/  BSYNC B0 ;  /* 0x0000000000007941 */ /* 0x000fea0003800000 */
.L_x_1945:
[----:B------:R-:W-:Y:S01]  /*0cf0*/  WARPSYNC 0xffffffff ;  /* 0xffffffff00007948 */ /* 0x000fe20003800000 */
[----:B------:R-:W-:-:S13]  /*0d00*/  ISETP.GE.AND P0, PT, R9, R6, PT ;  /* 0x000000060900720c */ /* 0x000fda0003f06270 */
[----:B------:R-:W-:Y:S05]  /*0d10*/  @P0 EXIT ;  /* 0x000000000000094d */ /* 0x000fea0003800000 */
[----:B0-----:R-:W-:Y:S01]  /*0d20*/  IMAD.IADD R3, R0, 0x1, R9 ;  /* 0x0000000100037824 */ /* 0x001fe200078e0209 */
[----:B------:R-:W-:Y:S01]  /*0d30*/  PRMT R4, R2, 0x7610, R4 ;  /* 0x0000761002047816 */ /* 0x000fe20000000004 */
[----:B------:R-:W-:-:S04]  /*0d40*/  IMAD.MOV.U32 R0, RZ, RZ, 0x2 ;  /* 0x00000002ff007424 */ /* 0x000fc800078e00ff */
[----:B------:R-:W-:-:S05]  /*0d50*/  IMAD.WIDE.U32 R2, R3, R0, c[0x0][0x168] ;  /* 0x00005a0003027625 */ /* 0x000fca00078e0000 */
[----:B------:R-:W-:Y:S01]  /*0d60*/  STG.E.U16 [R2.64], R4 ;  /* 0x0000000402007986 */ /* 0x000fe2000c101504 */
[----:B------:R-:W-:Y:S05]  /*0d70*/  EXIT ;  /* 0x000000000000794d */ /* 0x000fea0003800000 */
.L_x_1952:
        /* <DEDUP_REMOVED lines=16> */
.L_x_39957:


//--------------------- .text._ZN2at6native29vectorized_elementwise_kernelILi4ENS0_13AUnaryFunctorIN3c104HalfES4_S4_ZZZNS0_16fmin_kernel_cudaERNS_18TensorIteratorBaseEENKUlvE_clEvENKUlvE1_clEvEUlS4_S4_E_EESt5arrayIPcLm2EEEEviT0_T1_ --------------------------
	.section	.text._ZN2at6native29vectorized_elementwise_kernelILi4ENS0_13AUnaryFunctorIN3c104HalfES4_S4_ZZZNS0_16fmin_kernel_cudaERNS_18TensorIteratorBaseEENKUlvE_clEvENKUlvE1_clEvEUlS4_S4_E_EESt5arrayIPcLm2EEEEviT0_T1_,"ax",@progbits
	.sectioninfo	@"SHI_REGISTERS=26"
	.align	128
        .global         _ZN2at6native29vectorized_elementwise_kernelILi4ENS0_13AUnaryFunctorIN3c104HalfES4_S4_ZZZNS0_16fmin_kernel_cudaERNS_18TensorIteratorBaseEENKUlvE_clEvENKUlvE1_clEvEUlS4_S4_E_EESt5arrayIPcLm2EEEEviT0_T1_
        .type           _ZN2at6native29vectorized_elementwise_kernelILi4ENS0_13AUnaryFunctorIN3c104HalfES4_S4_ZZZNS0_16fmin_kernel_cudaERNS_18TensorIteratorBaseEENKUlvE_clEvENKUlvE1_clEvEUlS4_S4_E_EESt5arrayIPcLm2EEEEviT0_T1_,@function
        .size           _ZN2at6native29vectorized_elementwise_kernelILi4ENS0_13AUnaryFunctorIN3c104HalfES4_S4_ZZZNS0_16fmin_kernel_cudaERNS_18TensorIteratorBaseEENKUlvE_clEvENKUlvE1_clEvEUlS4_S4_E_EESt5arrayIPcLm2EEEEviT0_T1_,(.L_x_39958 - _ZN2at6native29vectorized_elementwise_kernelILi4ENS0_13AUnaryFunctorIN3c104HalfES4_S4_ZZZNS0_16fmin_kernel_cudaERNS_18TensorIteratorBaseEENKUlvE_clEvENKUlvE1_clEvEUlS4_S4_E_EESt5arrayIPcLm2EEEEviT0_T1_)
        .other          _ZN2at6native29vectorized_elementwise_kernelILi4ENS0_13AUnaryFunctorIN3c104HalfES4_S4_ZZZNS0_16fmin_kernel_cudaERNS_18TensorIteratorBaseEENKUlvE_clEvENKUlvE1_clEvEUlS4_S4_E_EESt5arrayIPcLm2EEEEviT0_T1_,@"STO_CUDA_ENTRY STV_DEFAULT"
_ZN2at6native29vectorized_elementwise_kernelILi4ENS0_13AUnaryFunctorIN3c104HalfES4_S4_ZZZNS0_16fmin_kernel_cudaERNS_18TensorIteratorBaseEENKUlvE_clEvENKUlvE1_clEvEUlS4_S4_E_EESt5arrayIPcLm2EEEEviT0_T1_:
.text._ZN2at6native29vectorized_elementwise_kernelILi4ENS0_13AUnaryFunctorIN3c104HalfES4_S4_ZZZNS0_16fmin_kernel_cudaERNS_18TensorIteratorBaseEENKUlvE_clEvENKUlvE1_clEvEUlS4_S4_E_EESt5arrayIPcLm2EEEEviT0_T1_:
        /* <DEDUP_REMOVED lines=12> */
[----:B------:R-:W3:Y:S01]  /*00c0*/  LDG.E.64 R4, [R6.64+0x400] ;  /* 0x0004000406047981 */ /* 0x000ee2000c1e1b00 */
[----:B------:R-:W0:Y:S01]  /*00d0*/  LDC.U16 R8, c[0x0][0x166] ;  /* 0x00005980ff087b82 */ /* 0x000e220000000400 */
[----:B------:R-:W-:-:S06]  /*00e0*/  IMAD.WIDE.U32 R2, R0, R11, c[0x0][0x168] ;  /* 0x00005a0000027625 */ /* 0x000fcc00078e000b */
[----:B------:R-:W-:Y:S01]  /*00f0*/  IMAD.WIDE R2, R9, 0x8, R2 ;  /* 0x0000000809027825 */ /* 0x000fe200078e0202 */
[----:B0-----:R-:W-:Y:S02]  /*0100*/  HADD2.F32 R0, -RZ, R8.H0_H0 ;  /* 0x20000008ff007230 */ /* 0x001fe40000004100 */
[--C-:B--2---:R-:W-:Y:S02]  /*0110*/  HADD2.F32 R13, -RZ, R15.reuse.H0_H0 ;  /* 0x2000000fff0d7230 */ /* 0x104fe40000004100 */
[--C-:B------:R-:W-:Y:S02]  /*0120*/  HADD2.F32 R9, -RZ, R14.reuse.H0_H0 ;  /* 0x2000000eff097230 */ /* 0x100fe40000004100 */
[----:B------:R-:W-:Y:S01]  /*0130*/  HADD2.F32 R11, -RZ, R14.H1_H1 ;  /* 0x3000000eff0b7230 */ /* 0x000fe20000004100 */
[C---:B------:R-:W-:Y:S01]  /*0140*/  FMNMX.FTZ R13, R0.reuse, R13, PT ;  /* 0x0000000d000d7209 */ /* 0x040fe20003810000 */
[----:B------:R-:W-:Y:S01]  /*0150*/  HADD2.F32 R15, -RZ, R15.H1_H1 ;  /* 0x3000000fff0f7230 */ /* 0x000fe20000004100 */
[----:B------:R-:W-:Y:S01]  /*0160*/  FMNMX.FTZ R9, R0, R9, PT ;  /* 0x0000000900097209 */ /* 0x000fe20003810000 */
[----:B---3--:R-:W-:-:S02]  /*0170*/  HADD2.F32 R17, -RZ, R4.H0_H0 ;  /* 0x20000004ff117230 */ /* 0x008fc40000004100 */
[----:B------:R-:W-:Y:S01]  /*0180*/  HADD2.F32 R19, -RZ, R4.H1_H1 ;  /* 0x30000004ff137230 */ /* 0x000fe20000004100 */
[C---:B------:R-:W-:Y:S01]  /*0190*/  FMNMX.FTZ R4, R0.reuse, R11, PT ;  /* 0x0000000b00047209 */ /* 0x040fe20003810000 */
[--C-:B------:R-:W-:Y:S01]  /*01a0*/  HADD2.F32 R7, -RZ, R5.reuse.H0_H0 ;  /* 0x20000005ff077230 */ /* 0x100fe20000004100 */
[C---:B------:R-:W-:Y:S01]  /*01b0*/  FMNMX.FTZ R6, R0.reuse, R15, PT ;  /* 0x0000000f00067209 */ /* 0x040fe20003810000 */
[----:B------:R-:W-:Y:S01]  /*01c0*/  HADD2.F32 R5, -RZ, R5.H1_H1 ;  /* 0x30000005ff057230 */ /* 0x000fe20000004100 */
[C---:B------:R-:W-:Y:S02]  /*01d0*/  FMNMX.FTZ R17, R0.reuse, R17, PT ;  /* 0x0000001100117209 */ /* 0x040fe40003810000 */
[C---:B------:R-:W-:Y:S02]  /*01e0*/  FMNMX.FTZ R8, R0.reuse, R19, PT ;  /* 0x0000001300087209 */ /* 0x040fe40003810000 */
[C---:B------:R-:W-:Y:S02]  /*01f0*/  FMNMX.FTZ R7, R0.reuse, R7, PT ;  /* 0x0000000700077209 */ /* 0x040fe40003810000 */
[----:B------:R-:W-:-:S02]  /*0200*/  FMNMX.FTZ R0, R0, R5, PT ;  /* 0x0000000500007209 */ /* 0x000fc40003810000 */
[----:B------:R-:W-:Y:S02]  /*0210*/  F2FP.PACK_AB R5, R6, R13 ;  /* 0x0000000d0605723e */ /* 0x000fe400000000ff */
[----:B------:R-:W-:Y:S02]  /*0220*/  F2FP.PACK_AB R4, R4, R9 ;  /* 0x000000090404723e */ /* 0x000fe400000000ff */
[----:B------:R-:W-:Y:S02]  /*0230*/  F2FP.PACK_AB R6, R8, R17 ;  /* 0x000000110806723e */ /* 0x000fe400000000ff */
[----:B------:R-:W-:Y:S01]  /*0240*/  F2FP.PACK_AB R7, R0, R7 ;  /* 0x000000070007723e */ /* 0x000fe200000000ff */
[----:B------:R-:W-:Y:S04]  /*0250*/  STG.E.64 [R2.64], R4 ;  /* 0x0000000402007986 */ /* 0x000fe8000c101b04 */
[----:B------:R-:W-:Y:S01]  /*0260*/  STG.E.64 [R2.64+0x400], R6 ;  /* 0x0004000602007986 */ /* 0x000fe2000c101b04 */
[----:B------:R-:W-:Y:S05]  /*0270*/  EXIT ;  /* 0x000000000000794d */ /* 0x000fea0003800000 */
.L_x_1953:
        /* <DEDUP_REMOVED lines=132> */
.L_x_1956:
[----:B------:R-:W-:-:S13]  /*0ac0*/  ISETP.GE.AND P0, PT, R9, R6, PT ;  /* 0x000000060900720c */ /* 0x000fda0003f06270 */
[----:B------:R-:W-:Y:S05]  /*0ad0*/  @P0 BRA `(.L_x_1958) ;  /* 0x000000c000000947 */ /* 0x000fea0003800000 */
[----:B0-----:R-:W-:Y:S01]  /*0ae0*/  IMAD.IADD R10, R0, 0x1, R9 ;  /* 0x00000001000a7824 */ /* 0x001fe200078e0209 */
[----:B------:R-:W-:Y:S01]  /*0af0*/  IADD3 R9, R9, 0x80, RZ ;  /* 0x0000008009097810 */ /* 0x000fe20007ffe0ff */
[----:B------:R-:W-:-:S04]  /*0b00*/  IMAD.MOV.U32 R11, RZ, RZ, 0x2 ;  /* 0x00000002ff0b7424 */ /* 0x000fc800078e00ff */
[----:B------:R-:W-:-:S05]  /*0b10*/  IMAD.WIDE.U32 R10, R10, R11, c[0x0][0x168] ;  /* 0x00005a000a0a7625 */ /* 0x000fca00078e000b */
[----:B------:R0:W-:Y:S02]  /*0b20*/  STG.E.U16 [R10.64], R8 ;  /* 0x000000080a007986 */ /* 0x0001e4000c101504 */
.L_x_1957:
[----:B------:R-:W-:-:S13]  /*0b30*/  ISETP.GE.AND P0, PT, R9, R6, PT ;  /* 0x000000060900720c */ /* 0x000fda0003f06270 */
[----:B------:R-:W-:Y:S05]  /*0b40*/  @P0 BRA `(.L_x_1959) ;  /* 0x000000e000000947 */ /* 0x000fea0003800000 */
[----:B0-----:R-:W-:Y:S01]  /*0b50*/  IMAD.IADD R10, R0, 0x1, R9 ;  /* 0x00000001000a7824 */ /* 0x001fe200078e0209 */
[----:B------:R-:W-:Y:S01]  /*0b60*/  IADD3 R9, R9, 0x80, RZ ;  /* 0x0000008009097810 */ /* 0x000fe20007ffe0ff */
[----:B------:R-:W-:-:S04]  /*0b70*/  IMAD.MOV.U32 R11, RZ, RZ, 0x2 ;  /* 0x00000002ff0b7424 */ /* 0x000fc800078e00ff */
[----:B------:R-:W-:-:S05]  /*0b80*/  IMAD.WIDE.U32 R10, R10, R11, c[0x0][0x168] ;  /* 0x00005a000a0a7625 */ /* 0x000fca00078e000b */
[----:B------:R0:W-:Y:S02]  /*0b90*/  STG.E.U16 [R10.64], R7 ;  /* 0x000000070a007986 */ /* 0x0001e4000c101504 */
.L_x_1958:
        /* <DEDUP_REMOVED lines=9> */
.L_x_1959:
[----:B------:R-:W-:Y:S05]  /*0c30*/  BSYNC B1 ;  /* 0x0000000000017941 */ /* 0x000fea0003800000 */
.L_x_1955:
[----:B------:R-:W-:-:S13]  /*0c40*/  ISETP.GE.AND P0, PT, R9, R6, PT ;  /* 0x000000060900720c */ /* 0x000fda0003f06270 */
[----:B0-----:R-:W-:Y:S01]  /*0c50*/  @!P0 IMAD.IADD R4, R0, 0x1, R9 ;  /* 0x0000000100048824 */ /* 0x001fe200078e0209 */
[----:B------:R-:W-:Y:S01]  /*0c60*/  @!P0 IADD3 R9, R9, 0x80, RZ ;  /* 0x0000008009098810 */ /* 0x000fe20007ffe0ff */
[----:B------:R-:W-:-:S04]  /*0c70*/  @!P0 IMAD.MOV.U32 R5, RZ, RZ, 0x2 ;  /* 0x00000002ff058424 */ /* 0x000fc800078e00ff */
[----:B------:R-:W-:-:S05]  /*0c80*/  @!P0 IMAD.WIDE.U32 R4, R4, R5, c[0x0][0x168] ;  /* 0x00005a0004048625 */ /* 0x000fca00078e0005 */
[----:B------:R0:W-:Y:S02]  /*0c90*/  @!P0 STG.E.U16 [R4.64], R3 ;  /* 0x0000000304008986 */ /* 0x0001e4000c101504 */
.L_x_1960:
[----:B------:R-:W-:Y:S05]  /*0ca0*/  BSYNC B0 ;  /* 0x0000000000007941 */ /* 0x000fea0003800000 */
.L_x_1954:
        /* <DEDUP_REMOVED lines=9> */
.L_x_1961:
        /* <DEDUP_REMOVED lines=12> */
.L_x_39958:


//--------------------- .text._ZN2at6native29vectorized_elementwise_kernelILi8ENS0_13AUnaryFunctorIN3c104HalfES4_S4_ZZZNS0_16fmin_kernel_cudaERNS_18TensorIteratorBaseEENKUlvE_clEvENKUlvE1_clEvEUlS4_S4_E_EESt5arrayIPcLm2EEEEviT0_T1_ --------------------------
	.section	.text._ZN2at6native29vectorized_elementwise_kernelILi8ENS0_13AUnaryFunctorIN3c104HalfES4_S4_ZZZNS0_16fmin_kernel_cudaERNS_18TensorIteratorBaseEENKUlvE_clEvENKUlvE1_clEvEUlS4_S4_E_EESt5arrayIPcLm2EEEEviT0_T1_,"ax",@progbits
	.sectioninfo	@"SHI_REGISTERS=4"
	.align	128
        .global         _ZN2at6native29vectorized_elementwise_kernelILi8ENS0_13AUnaryFunctorIN3c104HalfES4_S4_ZZZNS0_16fmin_kernel_cudaERNS_18TensorIteratorBaseEENKUlvE_clEvENKUlvE1_clEvEUlS4_S4_E_EESt5arrayIPcLm2EEEEviT0_T1_
        .type           _ZN2at6native29vectorized_elementwise_kernelILi8ENS0_13AUnaryFunctorIN3c104HalfES4_S4_ZZZNS0_16fmin_kernel_cudaERNS_18TensorIteratorBaseEENKUlvE_clEvENKUlvE1_clEvEUlS4_S4_E_EESt5arrayIPcLm2EEEEviT0_T1_,@function
        .size           _ZN2at6native29vectorized_elementwise_kernelILi8ENS0_13AUnaryFunctorIN3c104HalfES4_S4_ZZZNS0_16fmin_kernel_cudaERNS_18TensorIteratorBaseEENKUlvE_clEvENKUlvE1_clEvEUlS4_S4_E_EESt5arrayIPcLm2EEEEviT0_T1_,(.L_x_39959 - _ZN2at6native29vectorized_elementwise_kernelILi8ENS0_13AUnaryFunctorIN3c104HalfES4_S4_ZZZNS0_16fmin_kernel_cudaERNS_18TensorIteratorBaseEENKUlvE_clEvENKUlvE1_clEvEUlS4_S4_E_EESt5arrayIPcLm2EEEEviT0_T1_)
        .other          _ZN2at6native29vectorized_elementwise_kernelILi8ENS0_13AUnaryFunctorIN3c104HalfES4_S4_ZZZNS0_16fmin_kernel_cudaERNS_18TensorIteratorBaseEENKUlvE_clEvENKUlvE1_clEvEUlS4_S4_E_EESt5arrayIPcLm2EEEEviT0_T1_,@"STO_CUDA_ENTRY STV_DEFAULT"
_ZN2at6native29vectorized_elementwise_kernelILi8ENS0_13AUnaryFunctorIN3c104HalfES4_S4_ZZZNS0_16fmin_kernel_cudaERNS_18TensorIteratorBaseEENKUlvE_clEvENKUlvE1_clEvEUlS4_S4_E_EESt5arrayIPcLm2EEEEviT0_T1_:
.text._ZN2at6native29vectorized_elementwise_kernelILi8ENS0_13AUnaryFunctorIN3c104HalfES4_S4_ZZZNS0_16fmin_kernel_cudaERNS_18TensorIteratorBaseEENKUlvE_clEvENKUlvE1_clEvEUlS4_S4_E_EESt5arrayIPcLm2EEEEviT0_T1_:
[----:B------:R-:W-:Y:S02]  /*0000*/  MOV R1, c[0x0][0x28] ;  /* 0x00000a0000017a02 */ /* 0x000fe40000000f00 */
[----:B------:R-:W-:Y:S05]  /*0010*/  EXIT ;  /* 0x000000000000794d */ /* 0x000fea0003800000 */
.L_x_1962:
        /* <DEDUP_REMOVED lines=14> */
.L_x_39959:


//--------------------- .text._ZN2at6native18elementwise_kernelILi128ELi4EZNS0_15gpu_kernel_implINS0_13BinaryFunctorIN3c104HalfES5_S5_ZZZNS0_16fmin_kernel_cudaERNS_18TensorIteratorBaseEENKUlvE_clEvENKUlvE1_clEvEUlS5_S5_E_EEEEvS7_RKT_EUliE_EEviT1_ --------------------------
	.section	.text._ZN2at6native18elementwise_kernelILi128ELi4EZNS0_15gpu_kernel_implINS0_13BinaryFunctorIN3c104HalfES5_S5_ZZZNS0_16fmin_kernel_cudaERNS_18TensorIteratorBaseEENKUlvE_clEvENKUlvE1_clEvEUlS5_S5_E_EEEEvS7_RKT_EUliE_EEviT1_,"ax",@progbits
	.sectioninfo	@"SHI_REGISTERS=26"
	.align	128
        .global         _ZN2at6native18elementwise_kernelILi128ELi4EZNS0_15gpu_kernel_implINS0_13BinaryFunctorIN3c104HalfES5_S5_ZZZNS0_16fmin_kernel_cudaERNS_18TensorIteratorBaseEENKUlvE_clEvENKUlvE1_clEvEUlS5_S5_E_EEEEvS7_RKT_EUliE_EEviT1_
        .type           _ZN2at6native18elementwise_kernelILi128ELi4EZNS0_15gpu_kernel_implINS0_13BinaryFunctorIN3c104HalfES5_S5_ZZZNS0_16fmin_kernel_cudaERNS_18TensorIteratorBaseEENKUlvE_clEvENKUlvE1_clEvEUlS5_S5_E_EEEEvS7_RKT_EUliE_EEviT1_,@function
        .size           _ZN2at6native18elementwise_kernelILi128ELi4EZNS0_15gpu_kernel_implINS0_13BinaryFunctorIN3c104HalfES5_S5_ZZZNS0_16fmin_kernel_cudaERNS_18TensorIteratorBaseEENKUlvE_clEvENKUlvE1_clEvEUlS5_S5_E_EEEEvS7_RKT_EUliE_EEviT1_,(.L_x_39960 - _ZN2at6native18elementwise_kernelILi128ELi4EZNS0_15gpu_kernel_implINS0_13BinaryFunctorIN3c104HalfES5_S5_ZZZNS0_16fmin_kernel_cudaERNS_18TensorIteratorBaseEENKUlvE_clEvENKUlvE1_clEvEUlS5_S5_E_EEEEvS7_RKT_EUliE_EEviT1_)
        .other          _ZN2at6native18elementwise_kernelILi128ELi4EZNS0_15gpu_kernel_implINS0_13BinaryFunctorIN3c104HalfES5_S5_ZZZNS0_16fmin_kernel_cudaERNS_18TensorIteratorBaseEENKUlvE_clEvENKUlvE1_clEvEUlS5_S5_E_EEEEvS7_RKT_EUliE_EEviT1_,@"STO_CUDA_ENTRY STV_DEFAULT"
_ZN2at6native18elementwise_kernelILi128ELi4EZNS0_15gpu_kernel_implINS0_13BinaryFunctorIN3c104HalfES5_S5_ZZZNS0_16fmin_kernel_cudaERNS_18TensorIteratorBaseEENKUlvE_clEvENKUlvE1_clEvEUlS5_S5_E_EEEEvS7_RKT_EUliE_EEviT1_:
.text._ZN2at6native18elementwise_kernelILi128ELi4EZNS0_15gpu_kernel_implINS0_13BinaryFunctorIN3c104HalfES5_S5_ZZZNS0_16fmin_kernel_cudaERNS_18TensorIteratorBaseEENKUlvE_clEvENKUlvE1_clEvEUlS5_S5_E_EEEEvS7_RKT_EUliE_EEviT1_:
        /* <DEDUP_REMOVED lines=263> */
.L_x_1965:
        /* <DEDUP_REMOVED lines=21> */
.L_x_1969:
[----:B------:R-:W2:Y:S02]  /*11c0*/  LDG.E.U8 R2, [R2.64] ;  /* 0x0000002402027981 */ /* 0x000ea4000c1e1100 */
[----:B--2---:R-:W0:Y:S02]  /*11d0*/  I2F.U16 R0, R2 ;  /* 0x0000000200007306 */ /* 0x004e240000101000 */
[----:B0-----:R-:W-:-:S04]  /*11e0*/  F2FP.PACK_AB R0, RZ, R0 ;  /* 0x00000000ff00723e */ /* 0x001fc800000000ff */
[----:B------:R-:W-:Y:S01]  /*11f0*/  PRMT R23, R0, 0x7610, R23 ;  /* 0x0000761000177816 */ /* 0x000fe20000000017 */
[----:B------:R-:W-:Y:S05]  /*1200*/  BRA `(.L_x_1971) ;  /* 0x00000ed000007947 */ /* 0x000fea0003800000 */
.L_x_1968:
        /* <DEDUP_REMOVED lines=11> */
.L_x_1973:
[----:B------:R-:W2:Y:S02]  /*12c0*/  LDG.E R2, [R2.64] ;  /* 0x0000002402027981 */ /* 0x000ea4000c1e1900 */
[----:B--2---:R-:W0:Y:S02]  /*12d0*/  I2F R0, R2 ;  /* 0x0000000200007306 */ /* 0x004e240000201400 */
[----:B0-----:R-:W-:-:S04]  /*12e0*/  F2FP.PACK_AB R0, RZ, R0 ;  /* 0x00000000ff00723e */ /* 0x001fc800000000ff */
[----:B------:R-:W-:Y:S01]  /*12f0*/  PRMT R23, R0, 0x7610, R23 ;  /* 0x0000761000177816 */ /* 0x000fe20000000017 */
[----:B------:R-:W-:Y:S05]  /*1300*/  BRA `(.L_x_1971) ;  /* 0x00000dd000007947 */ /* 0x000fea0003800000 */
.L_x_1972:
[----:B------:R-:W2:Y:S02]  /*1310*/  LDG.E.U16 R2, [R2.64] ;  /* 0x0000002402027981 */ /* 0x000ea4000c1e1500 */
[----:B--2---:R-:W0:Y:S02]  /*1320*/  I2F.S16 R0, R2 ;  /* 0x0000000200007306 */ /* 0x004e240000101400 */
[----:B0-----:R-:W-:-:S04]  /*1330*/  F2FP.PACK_AB R0, RZ, R0 ;  /* 0x00000000ff00723e */ /* 0x001fc800000000ff */
[----:B------:R-:W-:Y:S01]  /*1340*/  PRMT R23, R0, 0x7610, R23 ;  /* 0x0000761000177816 */ /* 0x000fe20000000017 */
[----:B------:R-:W-:Y:S05]  /*1350*/  BRA `(.L_x_1971) ;  /* 0x00000d8000007947 */ /* 0x000fea0003800000 */
.L_x_1967:
        /* <DEDUP_REMOVED lines=9> */
.L_x_1975:
[----:B------:R0:W5:Y:S01]  /*13f0*/  LDG.E.U16 R23, [R2.64] ;  /* 0x0000002402177981 */ /* 0x000162000c1e1500 */
[----:B------:R-:W-:Y:S05]  /*1400*/  BRA `(.L_x_1971) ;  /* 0x00000cd000007947 */ /* 0x000fea0003800000 */
.L_x_1974:
        /* <DEDUP_REMOVED lines=9> */
.L_x_1977:
[----:B------:R0:W5:Y:S01]  /*14a0*/  LDG.E.U16 R23, [R2.64] ;  /* 0x0000002402177981 */ /* 0x000162000c1e1500 */
[----:B------:R-:W-:Y:S05]  /*14b0*/  BRA `(.L_x_1971) ;  /* 0x00000c2000007947 */ /* 0x000fea0003800000 */
.L_x_1976:
[----:B------:R-:W2:Y:S02]  /*14c0*/  LDG.E.64 R2, [R2.64] ;  /* 0x0000002402027981 */ /* 0x000ea4000c1e1b00 */
[----:B--2---:R-:W0:Y:S01]  /*14d0*/  F2F.F32.F64 R0, R2 ;  /* 0x0000000200007310 */ /* 0x004e220000301000 */
[----:B------:R-:W0:-:S14]  /*14e0*/  DSETP.GEU.AND P0, PT, |R2|, c[0x2][0x0], PT ;  /* 0x008000000200762a */ /* 0x000e1c0003f0e200 */
[----:B0-----:R-:W-:-:S05]  /*14f0*/  @!P0 FMUL R0, R0, 1.175494350822287508e-38 ;  /* 0x0080000000008820 */ /* 0x001fca0000400000 */
[----:B------:R-:W-:-:S04]  /*1500*/  F2FP.PACK_AB R0, RZ, R0 ;  /* 0x00000000ff00723e */ /* 0x000fc800000000ff */
[----:B------:R-:W-:Y:S01]  /*1510*/  PRMT R23, R0, 0x7610, R23 ;  /* 0x0000761000177816 */ /* 0x000fe20000000017 */
[----:B------:R-:W-:Y:S05]  /*1520*/  BRA `(.L_x_1971) ;  /* 0x00000bb000007947 */ /* 0x000fea0003800000 */
.L_x_1966:
        /* <DEDUP_REMOVED lines=14> */
.L_x_1980:
[----:B------:R-:W2:Y:S02]  /*1610*/  LDG.E.64 R2, [R2.64] ;  /* 0x0000002402027981 */ /* 0x000ea4000c1e1b00 */
[----:B--2---:R-:W0:Y:S01]  /*1620*/  F2F.F32.F64 R0, R2 ;  /* 0x0000000200007310 */ /* 0x004e220000301000 */
[----:B------:R-:W0:-:S14]  /*1630*/  DSETP.GEU.AND P0, PT, |R2|, c[0x2][0x0], PT ;  /* 0x008000000200762a */ /* 0x000e1c0003f0e200 */
[----:B0-----:R-:W-:-:S05]  /*1640*/  @!P0 FMUL R0, R0, 1.175494350822287508e-38 ;  /* 0x0080000000008820 */ /* 0x001fca0000400000 */
[----:B------:R-:W-:-:S04]  /*1650*/  F2FP.PACK_AB R0, RZ, R0 ;  /* 0x00000000ff00723e */ /* 0x000fc800000000ff */
[----:B------:R-:W-:Y:S01]  /*1660*/  PRMT R23, R0, 0x7610, R23 ;  /* 0x0000761000177816 */ /* 0x000fe20000000017 */
[----:B------:R-:W-:Y:S05]  /*1670*/  BRA `(.L_x_1971) ;  /* 0x00000a6000007947 */ /* 0x000fea0003800000 */
.L_x_1979:
        /* <DEDUP_REMOVED lines=28> */
.L_x_1982:
        /* <DEDUP_REMOVED lines=15> */
.L_x_1981:
[----:B------:R-:W2:Y:S02]  /*1930*/  LDG.E.U16 R0, [R2.64] ;  /* 0x0000002402007981 */ /* 0x000ea4000c1e1500 */
[----:B--2---:R-:W-:-:S04]  /*1940*/  PRMT R0, RZ, 0x5410, R0 ;  /* 0x00005410ff007816 */ /* 0x004fc80000000000 */
[----:B------:R-:W-:-:S04]  /*1950*/  F2FP.PACK_AB R0, RZ, R0 ;  /* 0x00000000ff00723e */ /* 0x000fc800000000ff */
[----:B------:R-:W-:Y:S01]  /*1960*/  PRMT R23, R0, 0x7610, R23 ;  /* 0x0000761000177816 */ /* 0x000fe20000000017 */
[----:B------:R-:W-:Y:S05]  /*1970*/  BRA `(.L_x_1971) ;  /* 0x0000076000007947 */ /* 0x000fea0003800000 */
.L_x_1978:
        /* <DEDUP_REMOVED lines=12> */
.L_x_1985:
        /* <DEDUP_REMOVED lines=21> */
.L_x_1989:
[----:B------:R-:W-:Y:S05]  /*1b90*/  BSYNC B1 ;  /* 0x0000000000017941 */ /* 0x000fea0003800000 */
.L_x_1988:
[----:B------:R-:W-:Y:S01]  /*1ba0*/  LEA R3, R0, 0x3b800000, 0x17 ;  /* 0x3b80000000037811 */ /* 0x000fe200078eb8ff */
[----:B------:R-:W-:-:S05]  /*1bb0*/  IMAD.SHL.U32 R0, R2, 0x100000, RZ ;  /* 0x0010000002007824 */ /* 0x000fca00078e00ff */
[----:B------:R-:W-:Y:S02]  /*1bc0*/  LOP3.LUT R0, R3, R0, R4, 0xfe, !PT ;  /* 0x0000000003007212 */ /* 0x000fe400078efe04 */
.L_x_1987:
[----:B------:R-:W-:Y:S05]  /*1bd0*/  BSYNC B0 ;  /* 0x0000000000007941 */ /* 0x000fea0003800000 */
.L_x_1986:
[----:B------:R-:W-:-:S04]  /*1be0*/  F2FP.PACK_AB R0, RZ, R0 ;  /* 0x00000000ff00723e */ /* 0x000fc800000000ff */
[----:B------:R-:W-:Y:S01]  /*1bf0*/  PRMT R23, R0, 0x7610, R23 ;  /* 0x0000761000177816 */ /* 0x000fe20000000017 */
[----:B------:R-:W-:Y:S05]  /*1c00*/  BRA `(.L_x_1971) ;  /* 0x000004d000007947 */ /* 0x000fea0003800000 */
.L_x_1984:
        /* <DEDUP_REMOVED lines=21> */
.L_x_1993:
[----:B------:R-:W-:Y:S05]  /*1d60*/  BSYNC B1 ;  /* 0x0000000000017941 */ /* 0x000fea0003800000 */
.L_x_1992:
[----:B------:R-:W-:Y:S01]  /*1d70*/  LEA R3, R0, 0x37800000, 0x17 ;  /* 0x3780000000037811 */ /* 0x000fe200078eb8ff */
[----:B------:R-:W-:-:S05]  /*1d80*/  IMAD.SHL.U32 R0, R2, 0x200000, RZ ;  /* 0x0020000002007824 */ /* 0x000fca00078e00ff */
[----:B------:R-:W-:Y:S02]  /*1d90*/  LOP3.LUT R0, R3, R0, R4, 0xfe, !PT ;  /* 0x0000000003007212 */ /* 0x000fe400078efe04 */
.L_x_1991:
[----:B------:R-:W-:Y:S05]  /*1da0*/  BSYNC B0 ;  /* 0x0000000000007941 */ /* 0x000fea0003800000 */
.L_x_1990:
[----:B------:R-:W-:-:S04]  /*1db0*/  F2FP.PACK_AB R0, RZ, R0 ;  /* 0x00000000ff00723e */ /* 0x000fc800000000ff */
[----:B------:R-:W-:Y:S01]  /*1dc0*/  PRMT R23, R0, 0x7610, R23 ;  /* 0x0000761000177816 */ /* 0x000fe20000000017 */
[----:B------:R-:W-:Y:S05]  /*1dd0*/  BRA `(.L_x_1971) ;  /* 0x0000030000007947 */ /* 0x000fea0003800000 */
.L_x_1983:
        /* <DEDUP_REMOVED lines=14> */
.L_x_1997:
[----:B------:R-:W-:Y:S05]  /*1ec0*/  BSYNC B0 ;  /* 0x0000000000007941 */ /* 0x000fea0003800000 */
.L_x_1996:
[----:B------:R-:W-:-:S04]  /*1ed0*/  F2FP.PACK_AB R0, RZ, R0 ;  /* 0x00000000ff00723e */ /* 0x000fc800000000ff */
[----:B------:R-:W-:Y:S01]  /*1ee0*/  PRMT R23, R0, 0x7610, R23 ;  /* 0x0000761000177816 */ /* 0x000fe20000000017 */
[----:B------:R-:W-:Y:S05]  /*1ef0*/  BRA `(.L_x_1971) ;  /* 0x000001e000007947 */ /* 0x000fea0003800000 */
.L_x_1970:
        /* <DEDUP_REMOVED lines=21> */
.L_x_1995:
[----:B------:R-:W2:Y:S02]  /*2050*/  LDG.E.64 R2, [R2.64] ;  /* 0x0000002402027981 */ /* 0x000ea4000c1e1b00 */
[----:B--2---:R-:W0:Y:S02]  /*2060*/  I2F.U64 R0, R2 ;  /* 0x0000000200007312 */ /* 0x004e240000301000 */
[----:B0-----:R-:W-:-:S04]  /*2070*/  F2FP.PACK_AB R0, RZ, R0 ;  /* 0x00000000ff00723e */ /* 0x001fc800000000ff */
[----:B------:R-:W-:Y:S01]  /*2080*/  PRMT R23, R0, 0x7610, R23 ;  /* 0x0000761000177816 */ /* 0x000fe20000000017 */
[----:B------:R-:W-:Y:S05]  /*2090*/  BRA `(.L_x_1971) ;  /* 0x0000004000007947 */ /* 0x000fea0003800000 */
.L_x_1994:
[----:B------:R-:W2:Y:S02]  /*20a0*/  LDG.E R2, [R2.64] ;  /* 0x0000002402027981 */ /* 0x000ea4000c1e1900 */
[----:B--2---:R-:W0:Y:S02]  /*20b0*/  I2F.U32 R0, R2 ;  /* 0x0000000200007306 */ /* 0x004e240000201000 */
[----:B0-----:R-:W-:-:S04]  /*20c0*/  F2FP.PACK_AB R0, RZ, R0 ;  /* 0x00000000ff00723e */ /* 0x001fc800000000ff */
[----:B------:R-:W-:Y:S02]  /*20d0*/  PRMT R23, R0, 0x7610, R23 ;  /* 0x0000761000177816 */ /* 0x000fe40000000017 */
.L_x_1971:
        /* <DEDUP_REMOVED lines=18> */
.L_x_2001:
[----:B------:R-:W2:Y:S02]  /*2200*/  LDG.E.U8 R2, [R2.64] ;  /* 0x0000002402027981 */ /* 0x000ea4000c1e1100 */
[----:B--2---:R-:W0:Y:S02]  /*2210*/  I2F.U16 R0, R2 ;  /* 0x0000000200007306 */ /* 0x004e240000101000 */
[----:B0-----:R-:W-:Y:S01]  /*2220*/  F2FP.PACK_AB R0, RZ, R0 ;  /* 0x00000000ff00723e */ /* 0x001fe200000000ff */
[----:B------:R-:W-:Y:S05]  /*2230*/  BRA `(.L_x_2003) ;  /* 0x00000e1000007947 */ /* 0x000fea0003800000 */
.L_x_2000:
        /* <DEDUP_REMOVED lines=10> */
.L_x_2005:
[----:B------:R-:W2:Y:S02]  /*22e0*/  LDG.E R2, [R2.64] ;  /* 0x0000002402027981 */ /* 0x000ea4000c1e1900 */
[----:B--2---:R-:W0:Y:S02]  /*22f0*/  I2F R0, R2 ;  /* 0x0000000200007306 */ /* 0x004e240000201400 */
[----:B0-----:R-:W-:Y:S01]  /*2300*/  F2FP.PACK_AB R0, RZ, R0 ;  /* 0x00000000ff00723e */ /* 0x001fe200000000ff */
[----:B------:R-:W-:Y:S05]  /*2310*/  BRA `(.L_x_2003) ;  /* 0x00000d3000007947 */ /* 0x000fea0003800000 */
.L_x_2004:
[----:B------:R-:W2:Y:S02]  /*2320*/  LDG.E.U16 R2, [R2.64] ;  /* 0x0000002402027981 */ /* 0x000ea4000c1e1500 */
[----:B--2---:R-:W0:Y:S02]  /*2330*/  I2F.S16 R0, R2 ;  /* 0x0000000200007306 */ /* 0x004e240000101400 */
[----:B0-----:R-:W-:Y:S01]  /*2340*/  F2FP.PACK_AB R0, RZ, R0 ;  /* 0x00000000ff00723e */ /* 0x001fe200000000ff */
[----:B------:R-:W-:Y:S05]  /*2350*/  BRA `(.L_x_2003) ;  /* 0x00000cf000007947 */ /* 0x000fea0003800000 */
.L_x_1999:
        /* <DEDUP_REMOVED lines=9> */
.L_x_2007:
[----:B------:R0:W5:Y:S01]  /*23f0*/  LDG.E.U16 R0, [R2.64] ;  /* 0x0000002402007981 */ /* 0x000162000c1e1500 */
[----:B------:R-:W-:Y:S05]  /*2400*/  BRA `(.L_x_2003) ;  /* 0x00000c4000007947 */ /* 0x000fea0003800000 */
.L_x_2006:
        /* <DEDUP_REMOVED lines=9> */
.L_x_2009:
[----:B------:R0:W5:Y:S01]  /*24a0*/  LDG.E.U16 R0, [R2.64] ;  /* 0x0000002402007981 */ /* 0x000162000c1e1500 */
[----:B------:R-:W-:Y:S05]  /*24b0*/  BRA `(.L_x_2003) ;  /* 0x00000b9000007947 */ /* 0x000fea0003800000 */
.L_x_2008:
[----:B------:R-:W2:Y:S02]  /*24c0*/  LDG.E.64 R2, [R2.64] ;  /* 0x0000002402027981 */ /* 0x000ea4000c1e1b00 */
[----:B--2---:R-:W0:Y:S01]  /*24d0*/  F2F.F32.F64 R0, R2 ;  /* 0x0000000200007310 */ /* 0x004e220000301000 */
[----:B------:R-:W0:-:S14]  /*24e0*/  DSETP.GEU.AND P0, PT, |R2|, c[0x2][0x0], PT ;  /* 0x008000000200762a */ /* 0x000e1c0003f0e200 */
[----:B0-----:R-:W-:-:S05]  /*24f0*/  @!P0 FMUL R0, R0, 1.175494350822287508e-38 ;  /* 0x0080000000008820 */ /* 0x001fca0000400000 */
[----:B------:R-:W-:Y:S01]  /*2500*/  F2FP.PACK_AB R0, RZ, R0 ;  /* 0x00000000ff00723e */ /* 0x000fe200000000ff */
[----:B------:R-:W-:Y:S05]  /*2510*/  BRA `(.L_x_2003) ;  /* 0x00000b3000007947 */ /* 0x000fea0003800000 */
.L_x_1998:
        /* <DEDUP_REMOVED lines=13> */
.L_x_2012:
[----:B------:R-:W2:Y:S02]  /*25f0*/  LDG.E.64 R2, [R2.64] ;  /* 0x0000002402027981 */ /* 0x000ea4000c1e1b00 */
[----:B--2---:R-:W0:Y:S01]  /*2600*/  F2F.F32.F64 R0, R2 ;  /* 0x0000000200007310 */ /* 0x004e220000301000 */
[----:B------:R-:W0:-:S14]  /*2610*/  DSETP.GEU.AND P0, PT, |R2|, c[0x2][0x0], PT ;  /* 0x008000000200762a */ /* 0x000e1c0003f0e200 */
[----:B0-----:R-:W-:-:S05]  /*2620*/  @!P0 FMUL R0, R0, 1.175494350822287508e-38 ;  /* 0x0080000000008820 */ /* 0x001fca0000400000 */
[----:B------:R-:W-:Y:S01]  /*2630*/  F2FP.PACK_AB R0, RZ, R0 ;  /* 0x00000000ff00723e */ /* 0x000fe200000000ff */
[----:B------:R-:W-:Y:S05]  /*2640*/  BRA `(.L_x_2003) ;  /* 0x00000a0000007947 */ /* 0x000fea0003800000 */
.L_x_2011:
        /* <DEDUP_REMOVED lines=28> */
.L_x_2014:
        /* <DEDUP_REMOVED lines=15> */
.L_x_2013:
[----:B------:R-:W2:Y:S02]  /*2900*/  LDG.E.U16 R0, [R2.64] ;  /* 0x0000002402007981 */ /* 0x000ea4000c1e1500 */
[----:B--2---:R-:W-:-:S04]  /*2910*/  PRMT R0, RZ, 0x5410, R0 ;  /* 0x00005410ff007816 */ /* 0x004fc80000000000 */
[----:B------:R-:W-:Y:S01]  /*2920*/  F2FP.PACK_AB R0, RZ, R0 ;  /* 0x00000000ff00723e */ /* 0x000fe200000000ff */
[----:B------:R-:W-:Y:S05]  /*2930*/  BRA `(.L_x_2003) ;  /* 0x0000071000007947 */ /* 0x000fea0003800000 */
.L_x_2010:
        /* <DEDUP_REMOVED lines=12> */
.L_x_2017:
        /* <DEDUP_REMOVED lines=21> */
.L_x_2021:
[----:B------:R-:W-:Y:S05]  /*2b50*/  BSYNC B1 ;  /* 0x0000000000017941 */ /* 0x000fea0003800000 */
.L_x_2020:
[----:B------:R-:W-:Y:S01]  /*2b60*/  LEA R3, R0, 0x3b800000, 0x17 ;  /* 0x3b80000000037811 */ /* 0x000fe200078eb8ff */
[----:B------:R-:W-:-:S05]  /*2b70*/  IMAD.SHL.U32 R0, R2, 0x100000, RZ ;  /* 0x0010000002007824 */ /* 0x000fca00078e00ff */
[----:B------:R-:W-:Y:S02]  /*2b80*/  LOP3.LUT R0, R3, R0, R4, 0xfe, !PT ;  /* 0x0000000003007212 */ /* 0x000fe400078efe04 */
.L_x_2019:
[----:B------:R-:W-:Y:S05]  /*2b90*/  BSYNC B0 ;  /* 0x0000000000007941 */ /* 0x000fea0003800000 */
.L_x_2018:
[----:B------:R-:W-:Y:S01]  /*2ba0*/  F2FP.PACK_AB R0, RZ, R0 ;  /* 0x00000000ff00723e */ /* 0x000fe200000000ff */
[----:B------:R-:W-:Y:S05]  /*2bb0*/  BRA `(.L_x_2003) ;  /* 0x0000049000007947 */ /* 0x000fea0003800000 */
.L_x_2016:
        /* <DEDUP_REMOVED lines=21> */
.L_x_2025:
[----:B------:R-:W-:Y:S05]  /*2d10*/  BSYNC B1 ;  /* 0x0000000000017941 */ /* 0x000fea0003800000 */
.L_x_2024:
[----:B------:R-:W-:Y:S01]  /*2d20*/  LEA R3, R0, 0x37800000, 0x17 ;  /* 0x3780000000037811 */ /* 0x000fe200078eb8ff */
[----:B------:R-:W-:-:S05]  /*2d30*/  IMAD.SHL.U32 R0, R2, 0x200000, RZ ;  /* 0x0020000002007824 */ /* 0x000fca00078e00ff */
[----:B------:R-:W-:Y:S02]  /*2d40*/  LOP3.LUT R0, R3, R0, R4, 0xfe, !PT ;  /* 0x0000000003007212 */ /* 0x000fe400078efe04 */
.L_x_2023:
[----:B------:R-:W-:Y:S05]  /*2d50*/  BSYNC B0 ;  /* 0x0000000000007941 */ /* 0x000fea0003800000 */
.L_x_2022:
[----:B------:R-:W-:Y:S01]  /*2d60*/  F2FP.PACK_AB R0, RZ, R0 ;  /* 0x00000000ff00723e */ /* 0x000fe200000000ff */
[----:B------:R-:W-:Y:S05]  /*2d70*/  BRA `(.L_x_2003) ;  /* 0x000002d000007947 */ /* 0x000fea0003800000 */
.L_x_2015:
        /* <DEDUP_REMOVED lines=14> */
.L_x_2029:
[----:B------:R-:W-:Y:S05]  /*2e60*/  BSYNC B0 ;  /* 0x0000000000007941 */ /* 0x000fea0003800000 */
.L_x_2028:
[----:B------:R-:W-:Y:S01]  /*2e70*/  F2FP.PACK_AB R0, RZ, R0 ;  /* 0x00000000ff00723e */ /* 0x000fe200000000ff */
[----:B------:R-:W-:Y:S05]  /*2e80*/  BRA `(.L_x_2003) ;  /* 0x000001c000007947 */ /* 0x000fea0003800000 */
.L_x_2002:
        /* <DEDUP_REMOVED lines=21> */
.L_x_2027:
[----:B------:R-:W2:Y:S02]  /*2fe0*/  LDG.E.64 R2, [R2.64] ;  /* 0x0000002402027981 */ /* 0x000ea4000c1e1b00 */
[----:B--2---:R-:W0:Y:S02]  /*2ff0*/  I2F.U64 R0, R2 ;  /* 0x0000000200007312 */ /* 0x004e240000301000 */
[----:B0-----:R-:W-:Y:S01]  /*3000*/  F2FP.PACK_AB R0, RZ, R0 ;  /* 0x00000000ff00723e */ /* 0x001fe200000000ff */
[----:B------:R-:W-:Y:S05]  /*3010*/  BRA `(.L_x_2003) ;  /* 0x0000003000007947 */ /* 0x000fea0003800000 */
.L_x_2026:
[----:B------:R-:W2:Y:S02]  /*3020*/  LDG.E R2, [R2.64] ;  /* 0x0000002402027981 */ /* 0x000ea4000c1e1900 */
[----:B--2---:R-:W0:Y:S02]  /*3030*/  I2F.U32 R0, R2 ;  /* 0x0000000200007306 */ /* 0x004e240000201000 */
[----:B0-----:R-:W-:-:S06]  /*3040*/  F2FP.PACK_AB R0, RZ, R0 ;  /* 0x00000000ff00723e */ /* 0x001fcc00000000ff */
.L_x_2003:
[----:B0-----:R-:W0:Y:S01]  /*3050*/  LDC.U8 R3, c[0x0][0x3e1] ;  /* 0x0000f840ff037b82 */ /* 0x001e220000000000 */
[----:B-----5:R-:W-:-:S02]  /*3060*/  HADD2.F32 R23, -RZ, R23.H0_H0 ;  /* 0x20000017ff177230 */ /* 0x020fc40000004100 */
[----:B------:R-:W-:-:S05]  /*3070*/  HADD2.F32 R0, -RZ, R0.H0_H0 ;  /* 0x20000000ff007230 */ /* 0x000fca0000004100 */
[----:B------:R-:W-:-:S04]  /*3080*/  FMNMX.FTZ R0, R23, R0, PT ;  /* 0x0000000017007209 */ /* 0x000fc80003810000 */
[----:B------:R-:W-:Y:S02]  /*3090*/  F2FP.PACK_AB R0, RZ, R0 ;  /* 0x00000000ff00723e */ /* 0x000fe400000000ff */
        /* <DEDUP_REMOVED lines=15> */
.L_x_2033:
[----:B------:R-:W-:-:S06]  /*3190*/  HADD2.F32 R3, -RZ, R0.H0_H0 ;  /* 0x20000000ff037230 */ /* 0x000fcc0000004100 */
[----:B------:R-:W0:Y:S02]  /*31a0*/  F2I.S64.TRUNC R2, R3 ;  /* 0x0000000300027311 */ /* 0x000e24000020d900 */
[----:B0-----:R0:W-:Y:S01]  /*31b0*/  STG.E.U8 [R16.64], R2 ;  /* 0x0000000210007986 */ /* 0x0011e2000c101124 */
[----:B------:R-:W-:Y:S05]  /*31c0*/  BRA `(.L_x_2035) ;  /* 0x00000e4000007947 */ /* 0x000fea0003800000 */
.L_x_2032:
        /* <DEDUP_REMOVED lines=10> */
.L_x_2037:
[----:B------:R-:W-:-:S04]  /*3270*/  HADD2.F32 R0, -RZ, R0.H0_H0 ;  /* 0x20000000ff007230 */ /* 0x000fc80000004100 */
[----:B------:R-:W0:Y:S02]  /*3280*/  F2I.FTZ.TRUNC.NTZ R3, R0 ;  /* 0x0000000000037305 */ /* 0x000e24000021f100 */
[----:B0-----:R0:W-:Y:S01]  /*3290*/  STG.E [R16.64], R3 ;  /* 0x0000000310007986 */ /* 0x0011e2000c101924 */
[----:B------:R-:W-:Y:S05]  /*32a0*/  BRA `(.L_x_2035) ;  /* 0x00000d6000007947 */ /* 0x000fea0003800000 */
.L_x_2036:
[----:B------:R-:W-:-:S04]  /*32b0*/  HADD2.F32 R0, -RZ, R0.H0_H0 ;  /* 0x20000000ff007230 */ /* 0x000fc80000004100 */
[----:B------:R-:W0:Y:S02]  /*32c0*/  F2I.FTZ.TRUNC.NTZ R3, R0 ;  /* 0x0000000000037305 */ /* 0x000e24000021f100 */
[----:B0-----:R0:W-:Y:S01]  /*32d0*/  STG.E.U16 [R16.64], R3 ;  /* 0x0000000310007986 */ /* 0x0011e2000c101524 */
[----:B------:R-:W-:Y:S05]  /*32e0*/  BRA `(.L_x_2035) ;  /* 0x00000d2000007947 */ /* 0x000fea0003800000 */
.L_x_2031:
        /* <DEDUP_REMOVED lines=9> */
.L_x_2039:
[----:B------:R0:W-:Y:S01]  /*3380*/  STG.E.U16 [R16.64], R0 ;  /* 0x0000000010007986 */ /* 0x0001e2000c101524 */
[----:B------:R-:W-:Y:S05]  /*3390*/  BRA `(.L_x_2035) ;  /* 0x00000c7000007947 */ /* 0x000fea0003800000 */
.L_x_2038:
        /* <DEDUP_REMOVED lines=10> */
.L_x_2041:
[----:B------:R-:W-:-:S05]  /*3440*/  HADD2.F32 R0, -RZ, R0.H0_H0 ;  /* 0x20000000ff007230 */ /* 0x000fca0000004100 */
[----:B------:R-:W-:-:S04]  /*3450*/  F2FP.PACK_AB R0, RZ, R0 ;  /* 0x00000000ff00723e */ /* 0x000fc800000000ff */
[----:B------:R-:W-:-:S05]  /*3460*/  PRMT R0, R0, 0x5410, RZ ;  /* 0x0000541000007816 */ /* 0x000fca00000000ff */
[----:B------:R0:W-:Y:S01]  /*3470*/  STG.E [R16.64], R0 ;  /* 0x0000000010007986 */ /* 0x0001e2000c101924 */
[----:B------:R-:W-:Y:S05]  /*3480*/  BRA `(.L_x_2035) ;  /* 0x00000b8000007947 */ /* 0x000fea0003800000 */
.L_x_2040:
[----:B------:R-:W-:-:S05]  /*3490*/  HADD2.F32 R2, -RZ, R0.H0_H0 ;  /* 0x20000000ff027230 */ /* 0x000fca0000004100 */
[----:B------:R-:W-:-:S06]  /*34a0*/  FMUL.FTZ R2, R2, 1 ;  /* 0x3f80000002027820 */ /* 0x000fcc0000410000 */
[----:B------:R-:W0:Y:S02]  /*34b0*/  F2F.F64.F32 R2, R2 ;  /* 0x0000000200027310 */ /* 0x000e240000201800 */
[----:B0-----:R0:W-:Y:S01]  /*34c0*/  STG.E.64 [R16.64], R2 ;  /* 0x0000000210007986 */ /* 0x0011e2000c101b24 */
[----:B------:R-:W-:Y:S05]  /*34d0*/  BRA `(.L_x_2035) ;  /* 0x00000b3000007947 */ /* 0x000fea0003800000 */
.L_x_2030:
        /* <DEDUP_REMOVED lines=13> */
.L_x_2044:
[----:B------:R-:W-:Y:S01]  /*35b0*/  HADD2.F32 R0, -RZ, R0.H0_H0 ;  /* 0x20000000ff007230 */ /* 0x000fe20000004100 */
[----:B------:R-:W-:-:S04]  /*35c0*/  CS2R R6, SRZ ;  /* 0x0000000000067805 */ /* 0x000fc8000001ff00 */
[----:B------:R-:W-:-:S04]  /*35d0*/  FMUL.FTZ R0, R0, 1 ;  /* 0x3f80000000007820 */ /* 0x000fc80000410000 */
[----:B------:R-:W0:Y:S02]  /*35e0*/  F2F.F64.F32 R4, R0 ;  /* 0x0000000000047310 */ /* 0x000e240000201800 */
[----:B0-----:R0:W-:Y:S01]  /*35f0*/  STG.E.128 [R16.64], R4 ;  /* 0x0000000410007986 */ /* 0x0011e2000c101d24 */
[----:B------:R-:W-:Y:S05]  /*3600*/  BRA `(.L_x_2035) ;  /* 0x00000a0000007947 */ /* 0x000fea0003800000 */
.L_x_2043:
        /* <DEDUP_REMOVED lines=21> */
.L_x_2048:
[----:B------:R-:W-:Y:S05]  /*3760*/  BSYNC B0 ;  /* 0x0000000000007941 */ /* 0x000fea0003800000 */
.L_x_2047:
[----:B------:R-:W-:-:S05]  /*3770*/  LOP3.LUT R3, R0, R3, RZ, 0xfc, !PT ;  /* 0x0000000300037212 */ /* 0x000fca00078efcff */
[----:B------:R0:W-:Y:S01]  /*3780*/  STG.E.U8 [R16.64], R3 ;  /* 0x0000000310007986 */ /* 0x0001e2000c101124 */
[----:B------:R-:W-:Y:S05]  /*3790*/  BRA `(.L_x_2035) ;  /* 0x0000087000007947 */ /* 0x000fea0003800000 */
.L_x_2046:
        /* <DEDUP_REMOVED lines=13> */
.L_x_2050:
[----:B------:R-:W-:Y:S01]  /*3870*/  IMAD.MOV.U32 R0, RZ, RZ, 0x7f ;  /* 0x0000007fff007424 */ /* 0x000fe200078e00ff */
[----:B------:R-:W-:-:S04]  /*3880*/  ISETP.GT.U32.AND P0, PT, R2, 0x7f800000, PT ;  /* 0x7f8000000200780c */ /* 0x000fc80003f04070 */
[----:B------:R-:W-:-:S04]  /*3890*/  SEL R0, R0, 0x7c, P0 ;  /* 0x0000007c00007807 */ /* 0x000fc80000000000 */
.L_x_2051:
[----:B------:R-:W-:Y:S05]  /*38a0*/  BSYNC B0 ;  /* 0x0000000000007941 */ /* 0x000fea0003800000 */
.L_x_2049:
[----:B------:R-:W-:-:S04]  /*38b0*/  LOP3.LUT R2, R3, 0x80000000, RZ, 0xc0, !PT ;  /* 0x8000000003027812 */ /* 0x000fc800078ec0ff */
[----:B------:R-:W-:-:S04]  /*38c0*/  SHF.R.U32.HI R3, RZ, 0x18, R2 ;  /* 0x00000018ff037819 */ /* 0x000fc80000011602 */
[----:B------:R-:W-:-:S05]  /*38d0*/  LOP3.LUT R3, R0, R3, RZ, 0xfc, !PT ;  /* 0x0000000300037212 */ /* 0x000fca00078efcff */
[----:B------:R0:W-:Y:S01]  /*38e0*/  STG.E.U8 [R16.64], R3 ;  /* 0x0000000310007986 */ /* 0x0001e2000c101124 */
[----:B------:R-:W-:Y:S05]  /*38f0*/  BRA `(.L_x_2035) ;  /* 0x0000071000007947 */ /* 0x000fea0003800000 */
.L_x_2045:
[----:B------:R-:W-:-:S05]  /*3900*/  HADD2.F32 R0, -RZ, R0.H0_H0 ;  /* 0x20000000ff007230 */ /* 0x000fca0000004100 */
[----:B------:R-:W-:-:S05]  /*3910*/  F2FP.BF16.PACK_AB R0, RZ, R0 ;  /* 0x00000000ff00723e */ /* 0x000fca00000010ff */
[----:B------:R0:W-:Y:S01]  /*3920*/  STG.E.U16 [R16.64], R0 ;  /* 0x0000000010007986 */ /* 0x0001e2000c101524 */
[----:B------:R-:W-:Y:S05]  /*3930*/  BRA `(.L_x_2035) ;  /* 0x000006d000007947 */ /* 0x000fea0003800000 */
.L_x_2042:
        /* <DEDUP_REMOVED lines=12> */
.L_x_2054:
        /* <DEDUP_REMOVED lines=17> */
.L_x_2057:
[----:B------:R-:W-:-:S04]  /*3b10*/  LOP3.LUT R2, R3, 0x80000000, RZ, 0xc0, !PT ;  /* 0x8000000003027812 */ /* 0x000fc800078ec0ff */
[----:B------:R-:W-:-:S04]  /*3b20*/  SHF.R.U32.HI R3, RZ, 0x18, R2 ;  /* 0x00000018ff037819 */ /* 0x000fc80000011602 */
[----:B------:R-:W-:-:S04]  /*3b30*/  LOP3.LUT R0, R0, R3, RZ, 0xfc, !PT ;  /* 0x0000000300007212 */ /* 0x000fc800078efcff */
[----:B------:R-:W-:Y:S02]  /*3b40*/  PRMT R8, R0, 0x7610, R8 ;  /* 0x0000761000087816 */ /* 0x000fe40000000008 */
.L_x_2056:
[----:B------:R-:W-:Y:S05]  /*3b50*/  BSYNC B0 ;  /* 0x0000000000007941 */ /* 0x000fea0003800000 */
.L_x_2055:
[----:B------:R0:W-:Y:S01]  /*3b60*/  STG.E.U8 [R16.64], R8 ;  /* 0x0000000810007986 */ /* 0x0001e2000c101124 */
[----:B------:R-:W-:Y:S05]  /*3b70*/  BRA `(.L_x_2035) ;  /* 0x0000049000007947 */ /* 0x000fea0003800000 */
.L_x_2053:
        /* <DEDUP_REMOVED lines=17> */
.L_x_2060:
[----:B------:R-:W-:-:S04]  /*3c90*/  LOP3.LUT R2, R3, 0x80000000, RZ, 0xc0, !PT ;  /* 0x8000000003027812 */ /* 0x000fc800078ec0ff */
[----:B------:R-:W-:-:S04]  /*3ca0*/  SHF.R.U32.HI R3, RZ, 0x18, R2 ;  /* 0x00000018ff037819 */ /* 0x000fc80000011602 */
[----:B------:R-:W-:-:S04]  /*3cb0*/  LOP3.LUT R0, R0, R3, RZ, 0xfc, !PT ;  /* 0x0000000300007212 */ /* 0x000fc800078efcff */
[----:B------:R-:W-:Y:S02]  /*3cc0*/  PRMT R8, R0, 0x7610, R8 ;  /* 0x0000761000087816 */ /* 0x000fe40000000008 */
.L_x_2059:
[----:B------:R-:W-:Y:S05]  /*3cd0*/  BSYNC B0 ;  /* 0x0000000000007941 */ /* 0x000fea0003800000 */
.L_x_2058:
[----:B------:R0:W-:Y:S01]  /*3ce0*/  STG.E.U8 [R16.64], R8 ;  /* 0x0000000810007986 */ /* 0x0001e2000c101124 */
[----:B------:R-:W-:Y:S05]  /*3cf0*/  BRA `(.L_x_2035) ;  /* 0x0000031000007947 */ /* 0x000fea0003800000 */
.L_x_2052:
        /* <DEDUP_REMOVED lines=22> */
.L_x_2034:
        /* <DEDUP_REMOVED lines=20> */
.L_x_2062:
[----:B------:R-:W-:-:S06]  /*3fa0*/  HADD2.F32 R2, -RZ, R0.H0_H0 ;  /* 0x20000000ff027230 */ /* 0x000fcc0000004100 */
[----:B------:R-:W0:Y:S02]  /*3fb0*/  F2I.U64.TRUNC R2, R2 ;  /* 0x0000000200027311 */ /* 0x000e24000020d800 */
[----:B0-----:R0:W-:Y:S01]  /*3fc0*/  STG.E.64 [R16.64], R2 ;  /* 0x0000000210007986 */ /* 0x0011e2000c101b24 */
[----:B------:R-:W-:Y:S05]  /*3fd0*/  BRA `(.L_x_2035) ;  /* 0x0000003000007947 */ /* 0x000fea0003800000 */
.L_x_2061:
[----:B------:R-:W-:-:S04]  /*3fe0*/  HADD2.F32 R0, -RZ, R0.H0_H0 ;  /* 0x20000000ff007230 */ /* 0x000fc80000004100 */
[----:B------:R-:W0:Y:S02]  /*3ff0*/  F2I.FTZ.U32.TRUNC.NTZ R3, R0 ;  /* 0x0000000000037305 */ /* 0x000e24000021f000 */
[----:B0-----:R0:W-:Y:S02]  /*4000*/  STG.E [R16.64], R3 ;  /* 0x0000000310007986 */ /* 0x0011e4000c101924 */
.L_x_2035:
[----:B------:R-:W-:-:S05]  /*4010*/  IMAD R18, R19, 0x200, R18 ;  /* 0x0000020013127824 */ /* 0x000fca00078e0212 */
[----:B------:R-:W-:Y:S02]  /*4020*/  IADD3 R23, R18, 0x80, RZ ;  /* 0x0000008012177810 */ /* 0x000fe40007ffe0ff */
.L_x_1964:
[----:B------:R-:W-:Y:S05]  /*4030*/  BSYNC B6 ;  /* 0x0000000000067941 */ /* 0x000fea0003800000 */
.L_x_1963:
        /* <DEDUP_REMOVED lines=258> */
.L_x_2065:
        /* <DEDUP_REMOVED lines=21> */
.L_x_2069:
[----:B------:R-:W2:Y:S02]  /*51b0*/  LDG.E.U8 R2, [R2.64] ;  /* 0x0000002402027981 */ /* 0x000ea4000c1e1100 */
[----:B--2---:R-:W0:Y:S02]  /*51c0*/  I2F.U16 R0, R2 ;  /* 0x0000000200007306 */ /* 0x004e240000101000 */
[----:B0-----:R-:W-:-:S04]  /*51d0*/  F2FP.PACK_AB R0, RZ, R0 ;  /* 0x00000000ff00723e */ /* 0x001fc800000000ff */
[----:B------:R-:W-:Y:S01]  /*51e0*/  PRMT R19, R0, 0x7610, R19 ;  /* 0x0000761000137816 */ /* 0x000fe20000000013 */
[----:B------:R-:W-:Y:S05]  /*51f0*/  BRA `(.L_x_2071) ;  /* 0x00000ed000007947 */ /* 0x000fea0003800000 */
.L_x_2068:
        /* <DEDUP_REMOVED lines=11> */
.L_x_2073:
[----:B------:R-:W2:Y:S02]  /*52b0*/  LDG.E R2, [R2.64] ;  /* 0x0000002402027981 */ /* 0x000ea4000c1e1900 */
[----:B--2---:R-:W0:Y:S02]  /*52c0*/  I2F R0, R2 ;  /* 0x0000000200007306 */ /* 0x004e240000201400 */
[----:B0-----:R-:W-:-:S04]  /*52d0*/  F2FP.PACK_AB R0, RZ, R0 ;  /* 0x00000000ff00723e */ /* 0x001fc800000000ff */
[----:B------:R-:W-:Y:S01]  /*52e0*/  PRMT R19, R0, 0x7610, R19 ;  /* 0x0000761000137816 */ /* 0x000fe20000000013 */
[----:B------:R-:W-:Y:S05]  /*52f0*/  BRA `(.L_x_2071) ;  /* 0x00000dd000007947 */ /* 0x000fea0003800000 */
.L_x_2072:
[----:B------:R-:W2:Y:S02]  /*5300*/  LDG.E.U16 R2, [R2.64] ;  /* 0x0000002402027981 */ /* 0x000ea4000c1e1500 */
[----:B--2---:R-:W0:Y:S02]  /*5310*/  I2F.S16 R0, R2 ;  /* 0x0000000200007306 */ /* 0x004e240000101400 */
[----:B0-----:R-:W-:-:S04]  /*5320*/  F2FP.PACK_AB R0, RZ, R0 ;  /* 0x00000000ff00723e */ /* 0x001fc800000000ff */
[----:B------:R-:W-:Y:S01]  /*5330*/  PRMT R19, R0, 0x7610, R19 ;  /* 0x0000761000137816 */ /* 0x000fe20000000013 */
[----:B------:R-:W-:Y:S05]  /*5340*/  BRA `(.L_x_2071) ;  /* 0x00000d8000007947 */ /* 0x000fea0003800000 */
.L_x_2067:
        /* <DEDUP_REMOVED lines=9> */
.L_x_2075:
[----:B------:R0:W5:Y:S01]  /*53e0*/  LDG.E.U16 R19, [R2.64] ;  /* 0x0000002402137981 */ /* 0x000162000c1e1500 */
[----:B------:R-:W-:Y:S05]  /*53f0*/  BRA `(.L_x_2071) ;  /* 0x00000cd000007947 */ /* 0x000fea0003800000 */
.L_x_2074:
        /* <DEDUP_REMOVED lines=9> */
.L_x_2077:
[----:B------:R0:W5:Y:S01]  /*5490*/  LDG.E.U16 R19, [R2.64] ;  /* 0x0000002402137981 */ /* 0x000162000c1e1500 */
[----:B------:R-:W-:Y:S05]  /*54a0*/  BRA `(.L_x_2071) ;  /* 0x00000c2000007947 */ /* 0x000fea0003800000 */
.L_x_2076:
[----:B------:R-:W2:Y:S02]  /*54b0*/  LDG.E.64 R2, [R2.64] ;  /* 0x0000002402027981 */ /* 0x000ea4000c1e1b00 */
[----:B--2---:R-:W0:Y:S01]  /*54c0*/  F2F.F32.F64 R0, R2 ;  /* 0x0000000200007310 */ /* 0x004e220000301000 */
[----:B------:R-:W0:-:S14]  /*54d0*/  DSETP.GEU.AND P0, PT, |R2|, c[0x2][0x0], PT ;  /* 0x008000000200762a */ /* 0x000e1c0003f0e200 */
[----:B0-----:R-:W-:-:S05]  /*54e0*/  @!P0 FMUL R0, R0, 1.175494350822287508e-38 ;  /* 0x0080000000008820 */ /* 0x001fca0000400000 */
[----:B------:R-:W-:-:S04]  /*54f0*/  F2FP.PACK_AB R0, RZ, R0 ;  /* 0x00000000ff00723e */ /* 0x000fc800000000ff */
[----:B------:R-:W-:Y:S01]  /*5500*/  PRMT R19, R0, 0x7610, R19 ;  /* 0x0000761000137816 */ /* 0x000fe20000000013 */
[----:B------:R-:W-:Y:S05]  /*5510*/  BRA `(.L_x_2071) ;  /* 0x00000bb000007947 */ /* 0x000fea0003800000 */
.L_x_2066:
        /* <DEDUP_REMOVED lines=14> */
.L_x_2080:
[----:B------:R-:W2:Y:S02]  /*5600*/  LDG.E.64 R2, [R2.64] ;  /* 0x0000002402027981 */ /* 0x000ea4000c1e1b00 */
[----:B--2---:R-:W0:Y:S01]  /*5610*/  F2F.F32.F64 R0, R2 ;  /* 0x0000000200007310 */ /* 0x004e220000301000 */
[----:B------:R-:W0:-:S14]  /*5620*/  DSETP.GEU.AND P0, PT, |R2|, c[0x2][0x0], PT ;  /* 0x008000000200762a */ /* 0x000e1c0003f0e200 */
[----:B0-----:R-:W-:-:S05]  /*5630*/  @!P0 FMUL R0, R0, 1.175494350822287508e-38 ;  /* 0x0080000000008820 */ /* 0x001fca0000400000 */
[----:B------:R-:W-:-:S04]  /*5640*/  F2FP.PACK_AB R0, RZ, R0 ;  /* 0x00000000ff00723e */ /* 0x000fc800000000ff */
[----:B------:R-:W-:Y:S01]  /*5650*/  PRMT R19, R0, 0x7610, R19 ;  /* 0x0000761000137816 */ /* 0x000fe20000000013 */
[----:B------:R-:W-:Y:S05]  /*5660*/  BRA `(.L_x_2071) ;  /* 0x00000a6000007947 */ /* 0x000fea0003800000 */
.L_x_2079:
        /* <DEDUP_REMOVED lines=28> */
.L_x_2082:
        /* <DEDUP_REMOVED lines=15> */
.L_x_2081:
[----:B------:R-:W2:Y:S02]  /*5920*/  LDG.E.U16 R0, [R2.64] ;  /* 0x0000002402007981 */ /* 0x000ea4000c1e1500 */
[----:B--2---:R-:W-:-:S04]  /*5930*/  PRMT R0, RZ, 0x5410, R0 ;  /* 0x00005410ff007816 */ /* 0x004fc80000000000 */
[----:B------:R-:W-:-:S04]  /*5940*/  F2FP.PACK_AB R0, RZ, R0 ;  /* 0x00000000ff00723e */ /* 0x000fc800000000ff */
[----:B------:R-:W-:Y:S01]  /*5950*/  PRMT R19, R0, 0x7610, R19 ;  /* 0x0000761000137816 */ /* 0x000fe20000000013 */
[----:B------:R-:W-:Y:S05]  /*5960*/  BRA `(.L_x_2071) ;  /* 0x0000076000007947 */ /* 0x000fea0003800000 */
.L_x_2078:
        /* <DEDUP_REMOVED lines=12> */
.L_x_2085:
        /* <DEDUP_REMOVED lines=21> */
.L_x_2089:
[----:B------:R-:W-:Y:S05]  /*5b80*/  BSYNC B1 ;  /* 0x0000000000017941 */ /* 0x000fea0003800000 */
.L_x_2088:
[----:B------:R-:W-:Y:S01]  /*5b90*/  LEA R3, R0, 0x3b800000, 0x17 ;  /* 0x3b80000000037811 */ /* 0x000fe200078eb8ff */
[----:B------:R-:W-:-:S05]  /*5ba0*/  IMAD.SHL.U32 R0, R2, 0x100000, RZ ;  /* 0x0010000002007824 */ /* 0x000fca00078e00ff */
[----:B------:R-:W-:Y:S02]  /*5bb0*/  LOP3.LUT R0, R3, R0, R4, 0xfe, !PT ;  /* 0x0000000003007212 */ /* 0x000fe400078efe04 */
.L_x_2087:
[----:B------:R-:W-:Y:S05]  /*5bc0*/  BSYNC B0 ;  /* 0x0000000000007941 */ /* 0x000fea0003800000 */
.L_x_2086:
[----:B------:R-:W-:-:S04]  /*5bd0*/  F2FP.PACK_AB R0, RZ, R0 ;  /* 0x00000000ff00723e */ /* 0x000fc800000000ff */
[----:B------:R-:W-:Y:S01]  /*5be0*/  PRMT R19, R0, 0x7610, R19 ;  /* 0x0000761000137816 */ /* 0x000fe20000000013 */
[----:B------:R-:W-:Y:S05]  /*5bf0*/  BRA `(.L_x_2071) ;  /* 0x000004d000007947 */ /* 0x000fea0003800000 */
.L_x_2084:
        /* <DEDUP_REMOVED lines=21> */
.L_x_2093:
[----:B------:R-:W-:Y:S05]  /*5d50*/  BSYNC B1 ;  /* 0x0000000000017941 */ /* 0x000fea0003800000 */
.L_x_2092:
[----:B------:R-:W-:Y:S01]  /*5d60*/  LEA R3, R0, 0x37800000, 0x17 ;  /* 0x3780000000037811 */ /* 0x000fe200078eb8ff */
[----:B------:R-:W-:-:S05]  /*5d70*/  IMAD.SHL.U32 R0, R2, 0x200000, RZ ;  /* 0x0020000002007824 */ /* 0x000fca00078e00ff */
[----:B------:R-:W-:Y:S02]  /*5d80*/  LOP3.LUT R0, R3, R0, R4, 0xfe, !PT ;  /* 0x0000000003007212 */ /* 0x000fe400078efe04 */
.L_x_2091:
[----:B------:R-:W-:Y:S05]  /*5d90*/  BSYNC B0 ;  /* 0x0000000000007941 */ /* 0x000fea0003800000 */
.L_x_2090:
[----:B------:R-:W-:-:S04]  /*5da0*/  F2FP.PACK_AB R0, RZ, R0 ;  /* 0x00000000ff00723e */ /* 0x000fc800000000ff */
[----:B------:R-:W-:Y:S01]  /*5db0*/  PRMT R19, R0, 0x7610, R19 ;  /* 0x0000761000137816 */ /* 0x000fe20000000013 */
[----:B------:R-:W-:Y:S05]  /*5dc0*/  BRA `(.L_x_2071) ;  /* 0x0000030000007947 */ /* 0x000fea0003800000 */
.L_x_2083:
        /* <DEDUP_REMOVED lines=14> */
.L_x_2097:
[----:B------:R-:W-:Y:S05]  /*5eb0*/  BSYNC B0 ;  /* 0x0000000000007941 */ /* 0x000fea0003800000 */
.L_x_2096:
[----:B------:R-:W-:-:S04]  /*5ec0*/  F2FP.PACK_AB R0, RZ, R0 ;  /* 0x00000000ff00723e */ /* 0x000fc800000000ff */
[----:B------:R-:W-:Y:S01]  /*5ed0*/  PRMT R19, R0, 0x7610, R19 ;  /* 0x0000761000137816 */ /* 0x000fe20000000013 */
[----:B------:R-:W-:Y:S05]  /*5ee0*/  BRA `(.L_x_2071) ;  /* 0x000001e000007947 */ /* 0x000fea0003800000 */
.L_x_2070:
        /* <DEDUP_REMOVED lines=21> */
.L_x_2095:
[----:B------:R-:W2:Y:S02]  /*6040*/  LDG.E.64 R2, [R2.64] ;  /* 0x0000002402027981 */ /* 0x000ea4000c1e1b00 */
[----:B--2---:R-:W0:Y:S02]  /*6050*/  I2F.U64 R0, R2 ;  /* 0x0000000200007312 */ /* 0x004e240000301000 */
[----:B0-----:R-:W-:-:S04]  /*6060*/  F2FP.PACK_AB R0, RZ, R0 ;  /* 0x00000000ff00723e */ /* 0x001fc800000000ff */
[----:B------:R-:W-:Y:S01]  /*6070*/  PRMT R19, R0, 0x7610, R19 ;  /* 0x0000761000137816 */ /* 0x000fe20000000013 */
[----:B------:R-:W-:Y:S05]  /*6080*/  BRA `(.L_x_2071) ;  /* 0x0000004000007947 */ /* 0x000fea0003800000 */
.L_x_2094:
[----:B------:R-:W2:Y:S02]  /*6090*/  LDG.E R2, [R2.64] ;  /* 0x0000002402027981 */ /* 0x000ea4000c1e1900 */
[----:B--2---:R-:W0:Y:S02]  /*60a0*/  I2F.U32 R0, R2 ;  /* 0x0000000200007306 */ /* 0x004e240000201000 */
[----:B0-----:R-:W-:-:S04]  /*60b0*/  F2FP.PACK_AB R0, RZ, R0 ;  /* 0x00000000ff00723e */ /* 0x001fc800000000ff */
[----:B------:R-:W-:Y:S02]  /*60c0*/  PRMT R19, R0, 0x7610, R19 ;  /* 0x0000761000137816 */ /* 0x000fe40000000013 */
.L_x_2071:
        /* <DEDUP_REMOVED lines=18> */
.L_x_2101:
[----:B------:R-:W2:Y:S02]  /*61f0*/  LDG.E.U8 R2, [R2.64] ;  /* 0x0000002402027981 */ /* 0x000ea4000c1e1100 */
[----:B--2---:R-:W0:Y:S02]  /*6200*/  I2F.U16 R0, R2 ;  /* 0x0000000200007306 */ /* 0x004e240000101000 */
[----:B0-----:R-:W-:Y:S01]  /*6210*/  F2FP.PACK_AB R0, RZ, R0 ;  /* 0x00000000ff00723e */ /* 0x001fe200000000ff */
[----:B------:R-:W-:Y:S05]  /*6220*/  BRA `(.L_x_2103) ;  /* 0x00000e1000007947 */ /* 0x000fea0003800000 */
.L_x_2100:
        /* <DEDUP_REMOVED lines=10> */
.L_x_2105:
[----:B------:R-:W2:Y:S02]  /*62d0*/  LDG.E R2, [R2.64] ;  /* 0x0000002402027981 */ /* 0x000ea4000c1e1900 */
[----:B--2---:R-:W0:Y:S02]  /*62e0*/  I2F R0, R2 ;  /* 0x0000000200007306 */ /* 0x004e240000201400 */
[----:B0-----:R-:W-:Y:S01]  /*62f0*/  F2FP.PACK_AB R0, RZ, R0 ;  /* 0x00000000ff00723e */ /* 0x001fe200000000ff */
[----:B------:R-:W-:Y:S05]  /*6300*/  BRA `(.L_x_2103) ;  /* 0x00000d3000007947 */ /* 0x000fea0003800000 */
.L_x_2104:
[----:B------:R-:W2:Y:S02]  /*6310*/  LDG.E.U16 R2, [R2.64] ;  /* 0x0000002402027981 */ /* 0x000ea4000c1e1500 */
[----:B--2---:R-:W0:Y:S02]  /*6320*/  I2F.S16 R0, R2 ;  /* 0x0000000200007306 */ /* 0x004e240000101400 */
[----:B0-----:R-:W-:Y:S01]  /*6330*/  F2FP.PACK_AB R0, RZ, R0 ;  /* 0x00000000ff00723e */ /* 0x001fe200000000ff */
[----:B------:R-:W-:Y:S05]  /*6340*/  BRA `(.L_x_2103) ;  /* 0x00000cf000007947 */ /* 0x000fea0003800000 */
.L_x_2099:
        /* <DEDUP_REMOVED lines=9> */
.L_x_2107:
[----:B------:R0:W5:Y:S01]  /*63e0*/  LDG.E.U16 R0, [R2.64] ;  /* 0x0000002402007981 */ /* 0x000162000c1e1500 */
[----:B------:R-:W-:Y:S05]  /*63f0*/  BRA `(.L_x_2103) ;  /* 0x00000c4000007947 */ /* 0x000fea0003800000 */
.L_x_2106:
        /* <DEDUP_REMOVED lines=9> */
.L_x_2109:
[----:B------:R0:W5:Y:S01]  /*6490*/  LDG.E.U16 R0, [R2.64] ;  /* 0x0000002402007981 */ /* 0x000162000c1e1500 */
[----:B------:R-:W-:Y:S05]  /*64a0*/  BRA `(.L_x_2103) ;  /* 0x00000b9000007947 */ /* 0x000fea0003800000 */
.L_x_2108:
[----:B------:R-:W2:Y:S02]  /*64b0*/  LDG.E.64 R2, [R2.64] ;  /* 0x0000002402027981 */ /* 0x000ea4000c1e1b00 */
[----:B--2---:R-:W0:Y:S01]  /*64c0*/  F2F.F32.F64 R0, R2 ;  /* 0x0000000200007310 */ /* 0x004e220000301000 */
[----:B------:R-:W0:-:S14]  /*64d0*/  DSETP.GEU.AND P0, PT, |R2|, c[0x2][0x0], PT ;  /* 0x008000000200762a */ /* 0x000e1c0003f0e200 */
[----:B0-----:R-:W-:-:S05]  /*64e0*/  @!P0 FMUL R0, R0, 1.175494350822287508e-38 ;  /* 0x0080000000008820 */ /* 0x001fca0000400000 */
[----:B------:R-:W-:Y:S01]  /*64f0*/  F2FP.PACK_AB R0, RZ, R0 ;  /* 0x00000000ff00723e */ /* 0x000fe200000000ff */
[----:B------:R-:W-:Y:S05]  /*6500*/  BRA `(.L_x_2103) ;  /* 0x00000b3000007947 */ /* 0x000fea0003800000 */
.L_x_2098:
        /* <DEDUP_REMOVED lines=13> */
.L_x_2112:
[----:B------:R-:W2:Y:S02]  /*65e0*/  LDG.E.64 R2, [R2.64] ;  /* 0x0000002402027981 */ /* 0x000ea4000c1e1b00 */
[----:B--2---:R-:W0:Y:S01]  /*65f0*/  F2F.F32.F64 R0, R2 ;  /* 0x0000000200007310 */ /* 0x004e220000301000 */
[----:B------:R-:W0:-:S14]  /*6600*/  DSETP.GEU.AND P0, PT, |R2|, c[0x2][0x0], PT ;  /* 0x008000000200762a */ /* 0x000e1c0003f0e200 */
[----:B0-----:R-:W-:-:S05]  /*6610*/  @!P0 FMUL R0, R0, 1.175494350822287508e-38 ;  /* 0x0080000000008820 */ /* 0x001fca0000400000 */
[----:B------:R-:W-:Y:S01]  /*6620*/  F2FP.PACK_AB R0, RZ, R0 ;  /* 0x00000000ff00723e */ /* 0x000fe200000000ff */
[----:B------:R-:W-:Y:S05]  /*6630*/  BRA `(.L_x_2103) ;  /* 0x00000a0000007947 */ /* 0x000fea0003800000 */
.L_x_2111:
        /* <DEDUP_REMOVED lines=28> */
.L_x_2114:
        /* <DEDUP_REMOVED lines=15> */
.L_x_2113:
[----:B------:R-:W2:Y:S02]  /*68f0*/  LDG.E.U16 R0, [R2.64] ;  /* 0x0000002402007981 */ /* 0x000ea4000c1e1500 */
[----:B--2---:R-:W-:-:S04]  /*6900*/  PRMT R0, RZ, 0x5410, R0 ;  /* 0x00005410ff007816 */ /* 0x004fc80000000000 */
[----:B------:R-:W-:Y:S01]  /*6910*/  F2FP.PACK_AB R0, RZ, R0 ;  /* 0x00000000ff00723e */ /* 0x000fe200000000ff */
[----:B------:R-:W-:Y:S05]  /*6920*/  BRA `(.L_x_2103) ;  /* 0x0000071000007947 */ /* 0x000fea0003800000 */
.L_x_2110:
        /* <DEDUP_REMOVED lines=12> */
.L_x_2117:
        /* <DEDUP_REMOVED lines=21> */
.L_x_2121:
[----:B------:R-:W-:Y:S05]  /*6b40*/  BSYNC B1 ;  /* 0x0000000000017941 */ /* 0x000fea0003800000 */
.L_x_2120:
[----:B------:R-:W-:Y:S01]  /*6b50*/  LEA R3, R0, 0x3b800000, 0x17 ;  /* 0x3b80000000037811 */ /* 0x000fe200078eb8ff */
[----:B------:R-:W-:-:S05]  /*6b60*/  IMAD.SHL.U32 R0, R2, 0x100000, RZ ;  /* 0x0010000002007824 */ /* 0x000fca00078e00ff */
[----:B------:R-:W-:Y:S02]  /*6b70*/  LOP3.LUT R0, R3, R0, R4, 0xfe, !PT ;  /* 0x0000000003007212 */ /* 0x000fe400078efe04 */
.L_x_2119:
[----:B------:R-:W-:Y:S05]  /*6b80*/  BSYNC B0 ;  /* 0x0000000000007941 */ /* 0x000fea0003800000 */
.L_x_2118:
[----:B------:R-:W-:Y:S01]  /*6b90*/  F2FP.PACK_AB R0, RZ, R0 ;  /* 0x00000000ff00723e */ /* 0x000fe200000000ff */
[----:B------:R-:W-:Y:S05]  /*6ba0*/  BRA `(.L_x_2103) ;  /* 0x0000049000007947 */ /* 0x000fea0003800000 */
.L_x_2116:
        /* <DEDUP_REMOVED lines=21> */
.L_x_2125:
[----:B------:R-:W-:Y:S05]  /*6d00*/  BSYNC B1 ;  /* 0x0000000000017941 */ /* 0x000fea0003800000 */
.L_x_2124:
[----:B------:R-:W-:Y:S01]  /*6d10*/  LEA R3, R0, 0x37800000, 0x17 ;  /* 0x3780000000037811 */ /* 0x000fe200078eb8ff */
[----:B------:R-:W-:-:S05]  /*6d20*/  IMAD.SHL.U32 R0, R2, 0x200000, RZ ;  /* 0x0020000002007824 */ /* 0x000fca00078e00ff */
[----:B------:R-:W-:Y:S02]  /*6d30*/  LOP3.LUT R0, R3, R0, R4, 0xfe, !PT ;  /* 0x0000000003007212 */ /* 0x000fe400078efe04 */
.L_x_2123:
[----:B------:R-:W-:Y:S05]  /*6d40*/  BSYNC B0 ;  /* 0x0000000000007941 */ /* 0x000fea0003800000 */
.L_x_2122:
[----:B------:R-:W-:Y:S01]  /*6d50*/  F2FP.PACK_AB R0, RZ, R0 ;  /* 0x00000000ff00723e */ /* 0x000fe200000000ff */
[----:B------:R-:W-:Y:S05]  /*6d60*/  BRA `(.L_x_2103) ;  /* 0x000002d000007947 */ /* 0x000fea0003800000 */
.L_x_2115:
        /* <DEDUP_REMOVED lines=14> */
.L_x_2129:
[----:B------:R-:W-:Y:S05]  /*6e50*/  BSYNC B0 ;  /* 0x0000000000007941 */ /* 0x000fea0003800000 */
.L_x_2128:
[----:B------:R-:W-:Y:S01]  /*6e60*/  F2FP.PACK_AB R0, RZ, R0 ;  /* 0x00000000ff00723e */ /* 0x000fe200000000ff */
[----:B------:R-:W-:Y:S05]  /*6e70*/  BRA `(.L_x_2103) ;  /* 0x000001c000007947 */ /* 0x000fea0003800000 */
.L_x_2102:
        /* <DEDUP_REMOVED lines=21> */
.L_x_2127:
[----:B------:R-:W2:Y:S02]  /*6fd0*/  LDG.E.64 R2, [R2.64] ;  /* 0x0000002402027981 */ /* 0x000ea4000c1e1b00 */
[----:B--2---:R-:W0:Y:S02]  /*6fe0*/  I2F.U64 R0, R2 ;  /* 0x0000000200007312 */ /* 0x004e240000301000 */
[----:B0-----:R-:W-:Y:S01]  /*6ff0*/  F2FP.PACK_AB R0, RZ, R0 ;  /* 0x00000000ff00723e */ /* 0x001fe200000000ff */
[----:B------:R-:W-:Y:S05]  /*7000*/  BRA `(.L_x_2103) ;  /* 0x0000003000007947 */ /* 0x000fea0003800000 */
.L_x_2126:
[----:B------:R-:W2:Y:S02]  /*7010*/  LDG.E R2, [R2.64] ;  /* 0x0000002402027981 */ /* 0x000ea4000c1e1900 */
[----:B--2---:R-:W0:Y:S02]  /*7020*/  I2F.U32 R0, R2 ;  /* 0x0000000200007306 */ /* 0x004e240000201000 */
[----:B0-----:R-:W-:-:S06]  /*7030*/  F2FP.PACK_AB R0, RZ, R0 ;  /* 0x00000000ff00723e */ /* 0x001fcc00000000ff */
.L_x_2103:
        /* <DEDUP_REMOVED lines=20> */
.L_x_2133:
[----:B------:R-:W-:-:S06]  /*7180*/  HADD2.F32 R3, -RZ, R0.H0_H0 ;  /* 0x20000000ff037230 */ /* 0x000fcc0000004100 */
[----:B------:R-:W0:Y:S02]  /*7190*/  F2I.S64.TRUNC R2, R3 ;  /* 0x0000000300027311 */ /* 0x000e24000020d900 */
[----:B0-----:R0:W-:Y:S01]  /*71a0*/  STG.E.U8 [R16.64], R2 ;  /* 0x0000000210007986 */ /* 0x0011e2000c101124 */
[----:B------:R-:W-:Y:S05]  /*71b0*/  BRA `(.L_x_2135) ;  /* 0x00000e4000007947 */ /* 0x000fea0003800000 */
.L_x_2132:
        /* <DEDUP_REMOVED lines=10> */
.L_x_2137:
[----:B------:R-:W-:-:S04]  /*7260*/  HADD2.F32 R0, -RZ, R0.H0_H0 ;  /* 0x20000000ff007230 */ /* 0x000fc80000004100 */
[----:B------:R-:W0:Y:S02]  /*7270*/  F2I.FTZ.TRUNC.NTZ R3, R0 ;  /* 0x0000000000037305 */ /* 0x000e24000021f100 */
[----:B0-----:R0:W-:Y:S01]  /*7280*/  STG.E [R16.64], R3 ;  /* 0x0000000310007986 */ /* 0x0011e2000c101924 */
[----:B------:R-:W-:Y:S05]  /*7290*/  BRA `(.L_x_2135) ;  /* 0x00000d6000007947 */ /* 0x000fea0003800000 */
.L_x_2136:
[----:B------:R-:W-:-:S04]  /*72a0*/  HADD2.F32 R0, -RZ, R0.H0_H0 ;  /* 0x20000000ff007230 */ /* 0x000fc80000004100 */
[----:B------:R-:W0:Y:S02]  /*72b0*/  F2I.FTZ.TRUNC.NTZ R3, R0 ;  /* 0x0000000000037305 */ /* 0x000e24000021f100 */
[----:B0-----:R0:W-:Y:S01]  /*72c0*/  STG.E.U16 [R16.64], R3 ;  /* 0x0000000310007986 */ /* 0x0011e2000c101524 */
[----:B------:R-:W-:Y:S05]  /*72d0*/  BRA `(.L_x_2135) ;  /* 0x00000d2000007947 */ /* 0x000fea0003800000 */
.L_x_2131:
        /* <DEDUP_REMOVED lines=9> */
.L_x_2139:
[----:B------:R0:W-:Y:S01]  /*7370*/  STG.E.U16 [R16.64], R0 ;  /* 0x0000000010007986 */ /* 0x0001e2000c101524 */
[----:B------:R-:W-:Y:S05]  /*7380*/  BRA `(.L_x_2135) ;  /* 0x00000c7000007947 */ /* 0x000fea0003800000 */
.L_x_2138:
        /* <DEDUP_REMOVED lines=10> */
.L_x_2141:
[----:B------:R-:W-:-:S05]  /*7430*/  HADD2.F32 R0, -RZ, R0.H0_H0 ;  /* 0x20000000ff007230 */ /* 0x000fca0000004100 */
[----:B------:R-:W-:-:S04]  /*7440*/  F2FP.PACK_AB R0, RZ, R0 ;  /* 0x00000000ff00723e */ /* 0x000fc800000000ff */
[----:B------:R-:W-:-:S05]  /*7450*/  PRMT R0, R0, 0x5410, RZ ;  /* 0x0000541000007816 */ /* 0x000fca00000000ff */
[----:B------:R0:W-:Y:S01]  /*7460*/  STG.E [R16.64], R0 ;  /* 0x0000000010007986 */ /* 0x0001e2000c101924 */
[----:B------:R-:W-:Y:S05]  /*7470*/  BRA `(.L_x_2135) ;  /* 0x00000b8000007947 */ /* 0x000fea0003800000 */
.L_x_2140:
[----:B------:R-:W-:-:S05]  /*7480*/  HADD2.F32 R2, -RZ, R0.H0_H0 ;  /* 0x20000000ff027230 */ /* 0x000fca0000004100 */
[----:B------:R-:W-:-:S06]  /*7490*/  FMUL.FTZ R2, R2, 1 ;  /* 0x3f80000002027820 */ /* 0x000fcc0000410000 */
[----:B------:R-:W0:Y:S02]  /*74a0*/  F2F.F64.F32 R2, R2 ;  /* 0x0000000200027310 */ /* 0x000e240000201800 */
[----:B0-----:R0:W-:Y:S01]  /*74b0*/  STG.E.64 [R16.64], R2 ;  /* 0x0000000210007986 */ /* 0x0011e2000c101b24 */
[----:B------:R-:W-:Y:S05]  /*74c0*/  BRA `(.L_x_2135) ;  /* 0x00000b3000007947 */ /* 0x000fea0003800000 */
.L_x_2130:
        /* <DEDUP_REMOVED lines=13> */
.L_x_2144:
[----:B------:R-:W-:Y:S01]  /*75a0*/  HADD2.F32 R0, -RZ, R0.H0_H0 ;  /* 0x20000000ff007230 */ /* 0x000fe20000004100 */
[----:B------:R-:W-:-:S04]  /*75b0*/  CS2R R6, SRZ ;  /* 0x0000000000067805 */ /* 0x000fc8000001ff00 */
[----:B------:R-:W-:-:S04]  /*75c0*/  FMUL.FTZ R0, R0, 1 ;  /* 0x3f80000000007820 */ /* 0x000fc80000410000 */
[----:B------:R-:W0:Y:S02]  /*75d0*/  F2F.F64.F32 R4, R0 ;  /* 0x0000000000047310 */ /* 0x000e240000201800 */
[----:B0-----:R0:W-:Y:S01]  /*75e0*/  STG.E.128 [R16.64], R4 ;  /* 0x0000000410007986 */ /* 0x0011e2000c101d24 */
[----:B------:R-:W-:Y:S05]  /*75f0*/  BRA `(.L_x_2135) ;  /* 0x00000a0000007947 */ /* 0x000fea0003800000 */
.L_x_2143:
        /* <DEDUP_REMOVED lines=21> */
.L_x_2148:
[----:B------:R-:W-:Y:S05]  /*7750*/  BSYNC B0 ;  /* 0x0000000000007941 */ /* 0x000fea0003800000 */
.L_x_2147:
[----:B------:R-:W-:-:S05]  /*7760*/  LOP3.LUT R3, R0, R3, RZ, 0xfc, !PT ;  /* 0x0000000300037212 */ /* 0x000fca00078efcff */
[----:B------:R0:W-:Y:S01]  /*7770*/  STG.E.U8 [R16.64], R3 ;  /* 0x0000000310007986 */ /* 0x0001e2000c101124 */
[----:B------:R-:W-:Y:S05]  /*7780*/  BRA `(.L_x_2135) ;  /* 0x0000087000007947 */ /* 0x000fea0003800000 */
.L_x_2146:
        /* <DEDUP_REMOVED lines=13> */
.L_x_2150:
[----:B------:R-:W-:Y:S01]  /*7860*/  IMAD.MOV.U32 R0, RZ, RZ, 0x7f ;  /* 0x0000007fff007424 */ /* 0x000fe200078e00ff */
[----:B------:R-:W-:-:S04]  /*7870*/  ISETP.GT.U32.AND P0, PT, R2, 0x7f800000, PT ;  /* 0x7f8000000200780c */ /* 0x000fc80003f04070 */
[----:B------:R-:W-:-:S04]  /*7880*/  SEL R0, R0, 0x7c, P0 ;  /* 0x0000007c00007807 */ /* 0x000fc80000000000 */
.L_x_2151:
[----:B------:R-:W-:Y:S05]  /*7890*/  BSYNC B0 ;  /* 0x0000000000007941 */ /* 0x000fea0003800000 */
.L_x_2149:
[----:B------:R-:W-:-:S04]  /*78a0*/  LOP3.LUT R2, R3, 0x80000000, RZ, 0xc0, !PT ;  /* 0x8000000003027812 */ /* 0x000fc800078ec0ff */
[----:B------:R-:W-:-:S04]  /*78b0*/  SHF.R.U32.HI R3, RZ, 0x18, R2 ;  /* 0x00000018ff037819 */ /* 0x000fc80000011602 */
[----:B------:R-:W-:-:S05]  /*78c0*/  LOP3.LUT R3, R0, R3, RZ, 0xfc, !PT ;  /* 0x0000000300037212 */ /* 0x000fca00078efcff */
[----:B------:R0:W-:Y:S01]  /*78d0*/  STG.E.U8 [R16.64], R3 ;  /* 0x0000000310007986 */ /* 0x0001e2000c101124 */
[----:B------:R-:W-:Y:S05]  /*78e0*/  BRA `(.L_x_2135) ;  /* 0x0000071000007947 */ /* 0x000fea0003800000 */
.L_x_2145:
[----:B------:R-:W-:-:S05]  /*78f0*/  HADD2.F32 R0, -RZ, R0.H0_H0 ;  /* 0x20000000ff007230 */ /* 0x000fca0000004100 */
[----:B------:R-:W-:-:S05]  /*7900*/  F2FP.BF16.PACK_AB R0, RZ, R0 ;  /* 0x00000000ff00723e */ /* 0x000fca00000010ff */
[----:B------:R0:W-:Y:S01]  /*7910*/  STG.E.U16 [R16.64], R0 ;  /* 0x0000000010007986 */ /* 0x0001e2000c101524 */
[----:B------:R-:W-:Y:S05]  /*7920*/  BRA `(.L_x_2135) ;  /* 0x000006d000007947 */ /* 0x000fea0003800000 */
.L_x_2142:
        /* <DEDUP_REMOVED lines=12> */
.L_x_2154:
        /* <DEDUP_REMOVED lines=17> */
.L_x_2157:
[----:B------:R-:W-:-:S04]  /*7b00*/  LOP3.LUT R2, R3, 0x80000000, RZ, 0xc0, !PT ;  /* 0x8000000003027812 */ /* 0x000fc800078ec0ff */
[----:B------:R-:W-:-:S04]  /*7b10*/  SHF.R.U32.HI R3, RZ, 0x18, R2 ;  /* 0x00000018ff037819 */ /* 0x000fc80000011602 */
[----:B------:R-:W-:-:S04]  /*7b20*/  LOP3.LUT R0, R0, R3, RZ, 0xfc, !PT ;  /* 0x0000000300007212 */ /* 0x000fc800078efcff */
[----:B------:R-:W-:Y:S02]  /*7b30*/  PRMT R8, R0, 0x7610, R8 ;  /* 0x0000761000087816 */ /* 0x000fe40000000008 */
.L_x_2156:
[----:B------:R-:W-:Y:S05]  /*7b40*/  BSYNC B0 ;  /* 0x0000000000007941 */ /* 0x000fea0003800000 */
.L_x_2155:
[----:B------:R0:W-:Y:S01]  /*7b50*/  STG.E.U8 [R16.64], R8 ;  /* 0x0000000810007986 */ /* 0x0001e2000c101124 */
[----:B------:R-:W-:Y:S05]  /*7b60*/  BRA `(.L_x_2135) ;  /* 0x0000049000007947 */ /* 0x000fea0003800000 */
.L_x_2153:
        /* <DEDUP_REMOVED lines=17> */
.L_x_2160:
[----:B------:R-:W-:-:S04]  /*7c80*/  LOP3.LUT R2, R3, 0x80000000, RZ, 0xc0, !PT ;  /* 0x8000000003027812 */ /* 0x000fc800078ec0ff */
[----:B------:R-:W-:-:S04]  /*7c90*/  SHF.R.U32.HI R3, RZ, 0x18, R2 ;  /* 0x00000018ff037819 */ /* 0x000fc80000011602 */
[----:B------:R-:W-:-:S04]  /*7ca0*/  LOP3.LUT R0, R0, R3, RZ, 0xfc, !PT ;  /* 0x0000000300007212 */ /* 0x000fc800078efcff */
[----:B------:R-:W-:Y:S02]  /*7cb0*/  PRMT R8, R0, 0x7610, R8 ;  /* 0x0000761000087816 */ /* 0x000fe40000000008 */
.L_x_2159:
[----:B------:R-:W-:Y:S05]  /*7cc0*/  BSYNC B0 ;  /* 0x0000000000007941 */ /* 0x000fea0003800000 */
.L_x_2158:
[----:B------:R0:W-:Y:S01]  /*7cd0*/  STG.E.U8 [R16.64], R8 ;  /* 0x0000000810007986 */ /* 0x0001e2000c101124 */
[----:B------:R-:W-:Y:S05]  /*7ce0*/  BRA `(.L_x_2135) ;  /* 0x0000031000007947 */ /* 0x000fea0003800000 */
.L_x_2152:
        /* <DEDUP_REMOVED lines=22> */
.L_x_2134:
        /* <DEDUP_REMOVED lines=20> */
.L_x_2162:
[----:B------:R-:W-:-:S06]  /*7f90*/  HADD2.F32 R2, -RZ, R0.H0_H0 ;  /* 0x20000000ff027230 */ /* 0x000fcc0000004100 */
[----:B------:R-:W0:Y:S02]  /*7fa0*/  F2I.U64.TRUNC R2, R2 ;  /* 0x0000000200027311 */ /* 0x000e24000020d800 */
[----:B0-----:R0:W-:Y:S01]  /*7fb0*/  STG.E.64 [R16.64], R2 ;  /* 0x0000000210007986 */ /* 0x0011e2000c101b24 */
[----:B------:R-:W-:Y:S05]  /*7fc0*/  BRA `(.L_x_2135) ;  /* 0x0000003000007947 */ /* 0x000fea0003800000 */
.L_x_2161:
[----:B------:R-:W-:-:S04]  /*7fd0*/  HADD2.F32 R0, -RZ, R0.H0_H0 ;  /* 0x20000000ff007230 */ /* 0x000fc80000004100 */
[----:B------:R-:W0:Y:S02]  /*7fe0*/  F2I.FTZ.U32.TRUNC.NTZ R3, R0 ;  /* 0x0000000000037305 */ /* 0x000e24000021f000 */
[----:B0-----:R0:W-:Y:S02]  /*7ff0*/  STG.E [R16.64], R3 ;  /* 0x0000000310007986 */ /* 0x0011e4000c101924 */
.L_x_2135:
        /* <DEDUP_REMOVED lines=258> */
.L_x_2163:
        /* <DEDUP_REMOVED lines=21> */
.L_x_2167:
[----:B------:R-:W2:Y:S02]  /*9170*/  LDG.E.U8 R2, [R2.64] ;  /* 0x0000002402027981 */ /* 0x000ea4000c1e1100 */
[----:B--2---:R-:W0:Y:S02]  /*9180*/  I2F.U16 R0, R2 ;  /* 0x0000000200007306 */ /* 0x004e240000101000 */
[----:B0-----:R-:W-:-:S04]  /*9190*/  F2FP.PACK_AB R0, RZ, R0 ;  /* 0x00000000ff00723e */ /* 0x001fc800000000ff */
[----:B------:R-:W-:Y:S01]  /*91a0*/  PRMT R19, R0, 0x7610, R19 ;  /* 0x0000761000137816 */ /* 0x000fe20000000013 */
[----:B------:R-:W-:Y:S05]  /*91b0*/  BRA `(.L_x_2169) ;  /* 0x00000ed000007947 */ /* 0x000fea0003800000 */
.L_x_2166:
        /* <DEDUP_REMOVED lines=11> */
.L_x_2171:
[----:B------:R-:W2:Y:S02]  /*9270*/  LDG.E R2, [R2.64] ;  /* 0x0000002402027981 */ /* 0x000ea4000c1e1900 */
[----:B--2---:R-:W0:Y:S02]  /*9280*/  I2F R0, R2 ;  /* 0x0000000200007306 */ /* 0x004e240000201400 */
[----:B0-----:R-:W-:-:S04]  /*9290*/  F2FP.PACK_AB R0, RZ, R0 ;  /* 0x00000000ff00723e */ /* 0x001fc800000000ff */
[----:B------:R-:W-:Y:S01]  /*92a0*/  PRMT R19, R0, 0x7610, R19 ;  /* 0x0000761000137816 */ /* 0x000fe20000000013 */
[----:B------:R-:W-:Y:S05]  /*92b0*/  BRA `(.L_x_2169) ;  /* 0x00000dd000007947 */ /* 0x000fea0003800000 */
.L_x_2170:
[----:B------:R-:W2:Y:S02]  /*92c0*/  LDG.E.U16 R2, [R2.64] ;  /* 0x0000002402027981 */ /* 0x000ea4000c1e1500 */
[----:B--2---:R-:W0:Y:S02]  /*92d0*/  I2F.S16 R0, R2 ;  /* 0x0000000200007306 */ /* 0x004e240000101400 */
[----:B0-----:R-:W-:-:S04]  /*92e0*/  F2FP.PACK_AB R0, RZ, R0 ;  /* 0x00000000ff00723e */ /* 0x001fc800000000ff */
[----:B------:R-:W-:Y:S01]  /*92f0*/  PRMT R19, R0, 0x7610, R19 ;  /* 0x0000761000137816 */ /* 0x000fe20000000013 */
[----:B------:R-:W-:Y:S05]  /*9300*/  BRA `(.L_x_2169) ;  /* 0x00000d8000007947 */ /* 0x000fea0003800000 */
.L_x_2165:
        /* <DEDUP_REMOVED lines=9> */
.L_x_2173:
[----:B------:R0:W5:Y:S01]  /*93a0*/  LDG.E.U16 R19, [R2.64] ;  /* 0x0000002402137981 */ /* 0x000162000c1e1500 */
[----:B------:R-:W-:Y:S05]  /*93b0*/  BRA `(.L_x_2169) ;  /* 0x00000cd000007947 */ /* 0x000fea0003800000 */
.L_x_2172:
        /* <DEDUP_REMOVED lines=9> */
.L_x_2175:
[----:B------:R0:W5:Y:S01]  /*9450*/  LDG.E.U16 R19, [R2.64] ;  /* 0x0000002402137981 */ /* 0x000162000c1e1500 */
[----:B------:R-:W-:Y:S05]  /*9460*/  BRA `(.L_x_2169) ;  /* 0x00000c2000007947 */ /* 0x000fea0003800000 */
.L_x_2174:
[----:B------:R-:W2:Y:S02]  /*9470*/  LDG.E.64 R2, [R2.64] ;  /* 0x0000002402027981 */ /* 0x000ea4000c1e1b00 */
[----:B--2---:R-:W0:Y:S01]  /*9480*/  F2F.F32.F64 R0, R2 ;  /* 0x0000000200007310 */ /* 0x004e220000301000 */
[----:B------:R-:W0:-:S14]  /*9490*/  DSETP.GEU.AND P0, PT, |R2|, c[0x2][0x0], PT ;  /* 0x008000000200762a */ /* 0x000e1c0003f0e200 */
[----:B0-----:R-:W-:-:S05]  /*94a0*/  @!P0 FMUL R0, R0, 1.175494350822287508e-38 ;  /* 0x0080000000008820 */ /* 0x001fca0000400000 */
[----:B------:R-:W-:-:S04]  /*94b0*/  F2FP.PACK_AB R0, RZ, R0 ;  /* 0x00000000ff00723e */ /* 0x000fc800000000ff */
[----:B------:R-:W-:Y:S01]  /*94c0*/  PRMT R19, R0, 0x7610, R19 ;  /* 0x0000761000137816 */ /* 0x000fe20000000013 */
[----:B------:R-:W-:Y:S05]  /*94d0*/  BRA `(.L_x_2169) ;  /* 0x00000bb000007947 */ /* 0x000fea0003800000 */
.L_x_2164:
        /* <DEDUP_REMOVED lines=14> */
.L_x_2178:
[----:B------:R-:W2:Y:S02]  /*95c0*/  LDG.E.64 R2, [R2.64] ;  /* 0x0000002402027981 */ /* 0x000ea4000c1e1b00 */
[----:B--2---:R-:W0:Y:S01]  /*95d0*/  F2F.F32.F64 R0, R2 ;  /* 0x0000000200007310 */ /* 0x004e220000301000 */
[----:B------:R-:W0:-:S14]  /*95e0*/  DSETP.GEU.AND P0, PT, |R2|, c[0x2][0x0], PT ;  /* 0x008000000200762a */ /* 0x000e1c0003f0e200 */
[----:B0-----:R-:W-:-:S05]  /*95f0*/  @!P0 FMUL R0, R0, 1.175494350822287508e-38 ;  /* 0x0080000000008820 */ /* 0x001fca0000400000 */
[----:B------:R-:W-:-:S04]  /*9600*/  F2FP.PACK_AB R0, RZ, R0 ;  /* 0x00000000ff00723e */ /* 0x000fc800000000ff */
[----:B------:R-:W-:Y:S01]  /*9610*/  PRMT R19, R0, 0x7610, R19 ;  /* 0x0000761000137816 */ /* 0x000fe20000000013 */
[----:B------:R-:W-:Y:S05]  /*9620*/  BRA `(.L_x_2169) ;  /* 0x00000a6000007947 */ /* 0x000fea0003800000 */
.L_x_2177:
        /* <DEDUP_REMOVED lines=28> */
.L_x_2180:
        /* <DEDUP_REMOVED lines=15> */
.L_x_2179:
[----:B------:R-:W2:Y:S02]  /*98e0*/  LDG.E.U16 R0, [R2.64] ;  /* 0x0000002402007981 */ /* 0x000ea4000c1e1500 */
[----:B--2---:R-:W-:-:S04]  /*98f0*/  PRMT R0, RZ, 0x5410, R0 ;  /* 0x00005410ff007816 */ /* 0x004fc80000000000 */
[----:B------:R-:W-:-:S04]  /*9900*/  F2FP.PACK_AB R0, RZ, R0 ;  /* 0x00000000ff00723e */ /* 0x000fc800000000ff */
[----:B------:R-:W-:Y:S01]  /*9910*/  PRMT R19, R0, 0x7610, R19 ;  /* 0x0000761000137816 */ /* 0x000fe20000000013 */
[----:B------:R-:W-:Y:S05]  /*9920*/  BRA `(.L_x_2169) ;  /* 0x0000076000007947 */ /* 0x000fea0003800000 */
.L_x_2176:
        /* <DEDUP_REMOVED lines=12> */
.L_x_2183:
        /* <DEDUP_REMOVED lines=21> */
.L_x_2187:
[----:B------:R-:W-:Y:S05]  /*9b40*/  BSYNC B1 ;  /* 0x0000000000017941 */ /* 0x000fea0003800000 */
.L_x_2186:
[----:B------:R-:W-:Y:S01]  /*9b50*/  LEA R3, R0, 0x3b800000, 0x17 ;  /* 0x3b80000000037811 */ /* 0x000fe200078eb8ff */
[----:B------:R-:W-:-:S05]  /*9b60*/  IMAD.SHL.U32 R0, R2, 0x100000, RZ ;  /* 0x0010000002007824 */ /* 0x000fca00078e00ff */
[----:B------:R-:W-:Y:S02]  /*9b70*/  LOP3.LUT R0, R3, R0, R4, 0xfe, !PT ;  /* 0x0000000003007212 */ /* 0x000fe400078efe04 */
.L_x_2185:
[----:B------:R-:W-:Y:S05]  /*9b80*/  BSYNC B0 ;  /* 0x0000000000007941 */ /* 0x000fea0003800000 */
.L_x_2184:
[----:B------:R-:W-:-:S04]  /*9b90*/  F2FP.PACK_AB R0, RZ, R0 ;  /* 0x00000000ff00723e */ /* 0x000fc800000000ff */
[----:B------:R-:W-:Y:S01]  /*9ba0*/  PRMT R19, R0, 0x7610, R19 ;  /* 0x0000761000137816 */ /* 0x000fe20000000013 */
[----:B------:R-:W-:Y:S05]  /*9bb0*/  BRA `(.L_x_2169) ;  /* 0x000004d000007947 */ /* 0x000fea0003800000 */
.L_x_2182:
        /* <DEDUP_REMOVED lines=21> */
.L_x_2191:
[----:B------:R-:W-:Y:S05]  /*9d10*/  BSYNC B1 ;  /* 0x0000000000017941 */ /* 0x000fea0003800000 */
.L_x_2190:
[----:B------:R-:W-:Y:S01]  /*9d20*/  LEA R3, R0, 0x37800000, 0x17 ;  /* 0x3780000000037811 */ /* 0x000fe200078eb8ff */
[----:B------:R-:W-:-:S05]  /*9d30*/  IMAD.SHL.U32 R0, R2, 0x200000, RZ ;  /* 0x0020000002007824 */ /* 0x000fca00078e00ff */
[----:B------:R-:W-:Y:S02]  /*9d40*/  LOP3.LUT R0, R3, R0, R4, 0xfe, !PT ;  /* 0x0000000003007212 */ /* 0x000fe400078efe04 */
.L_x_2189:
[----:B------:R-:W-:Y:S05]  /*9d50*/  BSYNC B0 ;  /* 0x0000000000007941 */ /* 0x000fea0003800000 */
.L_x_2188:
[----:B------:R-:W-:-:S04]  /*9d60*/  F2FP.PACK_AB R0, RZ, R0 ;  /* 0x00000000ff00723e */ /* 0x000fc800000000ff */
[----:B------:R-:W-:Y:S01]  /*9d70*/  PRMT R19, R0, 0x7610, R19 ;  /* 0x0000761000137816 */ /* 0x000fe20000000013 */
[----:B------:R-:W-:Y:S05]  /*9d80*/  BRA `(.L_x_2169) ;  /* 0x0000030000007947 */ /* 0x000fea0003800000 */
.L_x_2181:
        /* <DEDUP_REMOVED lines=14> */
.L_x_2195:
[----:B------:R-:W-:Y:S05]  /*9e70*/  BSYNC B0 ;  /* 0x0000000000007941 */ /* 0x000fea0003800000 */
.L_x_2194:
[----:B------:R-:W-:-:S04]  /*9e80*/  F2FP.PACK_AB R0, RZ, R0 ;  /* 0x00000000ff00723e */ /* 0x000fc800000000ff */
[----:B------:R-:W-:Y:S01]  /*9e90*/  PRMT R19, R0, 0x7610, R19 ;  /* 0x0000761000137816 */ /* 0x000fe20000000013 */
[----:B------:R-:W-:Y:S05]  /*9ea0*/  BRA `(.L_x_2169) ;  /* 0x000001e000007947 */ /* 0x000fea0003800000 */
.L_x_2168:
        /* <DEDUP_REMOVED lines=21> */
.L_x_2193:
[----:B------:R-:W2:Y:S02]  /*a000*/  LDG.E.64 R2, [R2.64] ;  /* 0x0000002402027981 */ /* 0x000ea4000c1e1b00 */
[----:B--2---:R-:W0:Y:S02]  /*a010*/  I2F.U64 R0, R2 ;  /* 0x0000000200007312 */ /* 0x004e240000301000 */
[----:B0-----:R-:W-:-:S04]  /*a020*/  F2FP.PACK_AB R0, RZ, R0 ;  /* 0x00000000ff00723e */ /* 0x001fc800000000ff */
[----:B------:R-:W-:Y:S01]  /*a030*/  PRMT R19, R0, 0x7610, R19 ;  /* 0x0000761000137816 */ /* 0x000fe20000000013 */
[----:B------:R-:W-:Y:S05]  /*a040*/  BRA `(.L_x_2169) ;  /* 0x0000004000007947 */ /* 0x000fea0003800000 */
.L_x_2192:
[----:B------:R-:W2:Y:S02]  /*a050*/  LDG.E R2, [R2.64] ;  /* 0x0000002402027981 */ /* 0x000ea4000c1e1900 */
[----:B--2---:R-:W0:Y:S02]  /*a060*/  I2F.U32 R0, R2 ;  /* 0x0000000200007306 */ /* 0x004e240000201000 */
[----:B0-----:R-:W-:-:S04]  /*a070*/  F2FP.PACK_AB R0, RZ, R0 ;  /* 0x00000000ff00723e */ /* 0x001fc800000000ff */
[----:B------:R-:W-:Y:S02]  /*a080*/  PRMT R19, R0, 0x7610, R19 ;  /* 0x0000761000137816 */ /* 0x000fe40000000013 */
.L_x_2169:
        /* <DEDUP_REMOVED lines=18> */
.L_x_2199:
[----:B------:R-:W2:Y:S02]  /*a1b0*/  LDG.E.U8 R2, [R2.64] ;  /* 0x0000002402027981 */ /* 0x000ea4000c1e1100 */
[----:B--2---:R-:W0:Y:S02]  /*a1c0*/  I2F.U16 R0, R2 ;  /* 0x0000000200007306 */ /* 0x004e240000101000 */
[----:B0-----:R-:W-:Y:S01]  /*a1d0*/  F2FP.PACK_AB R0, RZ, R0 ;  /* 0x00000000ff00723e */ /* 0x001fe200000000ff */
[----:B------:R-:W-:Y:S05]  /*a1e0*/  BRA `(.L_x_2201) ;  /* 0x00000e1000007947 */ /* 0x000fea0003800000 */
.L_x_2198:
        /* <DEDUP_REMOVED lines=10> */
.L_x_2203:
[----:B------:R-:W2:Y:S02]  /*a290*/  LDG.E R2, [R2.64] ;  /* 0x0000002402027981 */ /* 0x000ea4000c1e1900 */
[----:B--2---:R-:W0:Y:S02]  /*a2a0*/  I2F R0, R2 ;  /* 0x0000000200007306 */ /* 0x004e240000201400 */
[----:B0-----:R-:W-:Y:S01]  /*a2b0*/  F2FP.PACK_AB R0, RZ, R0 ;  /* 0x00000000ff00723e */ /* 0x001fe200000000ff */
[----:B------:R-:W-:Y:S05]  /*a2c0*/  BRA `(.L_x_2201) ;  /* 0x00000d3000007947 */ /* 0x000fea0003800000 */
.L_x_2202:
[----:B------:R-:W2:Y:S02]  /*a2d0*/  LDG.E.U16 R2, [R2.64] ;  /* 0x0000002402027981 */ /* 0x000ea4000c1e1500 */
[----:B--2---:R-:W0:Y:S02]  /*a2e0*/  I2F.S16 R0, R2 ;  /* 0x0000000200007306 */ /* 0x004e240000101400 */
[----:B0-----:R-:W-:Y:S01]  /*a2f0*/  F2FP.PACK_AB R0, RZ, R0 ;  /* 0x00000000ff00723e */ /* 0x001fe200000000ff */
[----:B------:R-:W-:Y:S05]  /*a300*/  BRA `(.L_x_2201) ;  /* 0x00000cf000007947 */ /* 0x000fea0003800000 */
.L_x_2197:
        /* <DEDUP_REMOVED lines=9> */
.L_x_2205:
[----:B------:R0:W5:Y:S01]  /*a3a0*/  LDG.E.U16 R0, [R2.64] ;  /* 0x0000002402007981 */ /* 0x000162000c1e1500 */
[----:B------:R-:W-:Y:S05]  /*a3b0*/  BRA `(.L_x_2201) ;  /* 0x00000c4000007947 */ /* 0x000fea0003800000 */
.L_x_2204:
        /* <DEDUP_REMOVED lines=9> */
.L_x_2207:
[----:B------:R0:W5:Y:S01]  /*a450*/  LDG.E.U16 R0, [R2.64] ;  /* 0x0000002402007981 */ /* 0x000162000c1e1500 */
[----:B------:R-:W-:Y:S05]  /*a460*/  BRA `(.L_x_2201) ;  /* 0x00000b9000007947 */ /* 0x000fea0003800000 */
.L_x_2206:
[----:B------:R-:W2:Y:S02]  /*a470*/  LDG.E.64 R2, [R2.64] ;  /* 0x0000002402027981 */ /* 0x000ea4000c1e1b00 */
[----:B--2---:R-:W0:Y:S01]  /*a480*/  F2F.F32.F64 R0, R2 ;  /* 0x0000000200007310 */ /* 0x004e220000301000 */
[----:B------:R-:W0:-:S14]  /*a490*/  DSETP.GEU.AND P0, PT, |R2|, c[0x2][0x0], PT ;  /* 0x008000000200762a */ /* 0x000e1c0003f0e200 */
[----:B0-----:R-:W-:-:S05]  /*a4a0*/  @!P0 FMUL R0, R0, 1.175494350822287508e-38 ;  /* 0x0080000000008820 */ /* 0x001fca0000400000 */
[----:B------:R-:W-:Y:S01]  /*a4b0*/  F2FP.PACK_AB R0, RZ, R0 ;  /* 0x00000000ff00723e */ /* 0x000fe200000000ff */
[----:B------:R-:W-:Y:S05]  /*a4c0*/  BRA `(.L_x_2201) ;  /* 0x00000b3000007947 */ /* 0x000fea0003800000 */
.L_x_2196:
        /* <DEDUP_REMOVED lines=13> */
.L_x_2210:
[----:B------:R-:W2:Y:S02]  /*a5a0*/  LDG.E.64 R2, [R2.64] ;  /* 0x0000002402027981 */ /* 0x000ea4000c1e1b00 */
[----:B--2---:R-:W0:Y:S01]  /*a5b0*/  F2F.F32.F64 R0, R2 ;  /* 0x0000000200007310 */ /* 0x004e220000301000 */
[----:B------:R-:W0:-:S14]  /*a5c0*/  DSETP.GEU.AND P0, PT, |R2|, c[0x2][0x0], PT ;  /* 0x008000000200762a */ /* 0x000e1c0003f0e200 */
[----:B0-----:R-:W-:-:S05]  /*a5d0*/  @!P0 FMUL R0, R0, 1.175494350822287508e-38 ;  /* 0x0080000000008820 */ /* 0x001fca0000400000 */
[----:B------:R-:W-:Y:S01]  /*a5e0*/  F2FP.PACK_AB R0, RZ, R0 ;  /* 0x00000000ff00723e */ /* 0x000fe200000000ff */
[----:B------:R-:W-:Y:S05]  /*a5f0*/  BRA `(.L_x_2201) ;  /* 0x00000a0000007947 */ /* 0x000fea0003800000 */
.L_x_2209:
        /* <DEDUP_REMOVED lines=28> */
.L_x_2212:
        /* <DEDUP_REMOVED lines=15> */
.L_x_2211:
[----:B------:R-:W2:Y:S02]  /*a8b0*/  LDG.E.U16 R0, [R2.64] ;  /* 0x0000002402007981 */ /* 0x000ea4000c1e1500 */
[----:B--2---:R-:W-:-:S04]  /*a8c0*/  PRMT R0, RZ, 0x5410, R0 ;  /* 0x00005410ff007816 */ /* 0x004fc80000000000 */
[----:B------:R-:W-:Y:S01]  /*a8d0*/  F2FP.PACK_AB R0, RZ, R0 ;  /* 0x00000000ff00723e */ /* 0x000fe200000000ff */
[----:B------:R-:W-:Y:S05]  /*a8e0*/  BRA `(.L_x_2201) ;  /* 0x0000071000007947 */ /* 0x000fea0003800000 */
.L_x_2208:
        /* <DEDUP_REMOVED lines=12> */
.L_x_2215:
        /* <DEDUP_REMOVED lines=21> */
.L_x_2219:
[----:B------:R-:W-:Y:S05]  /*ab00*/  BSYNC B1 ;  /* 0x0000000000017941 */ /* 0x000fea0003800000 */
.L_x_2218:
[----:B------:R-:W-:Y:S01]  /*ab10*/  LEA R3, R0, 0x3b800000, 0x17 ;  /* 0x3b80000000037811 */ /* 0x000fe200078eb8ff */
[----:B------:R-:W-:-:S05]  /*ab20*/  IMAD.SHL.U32 R0, R2, 0x100000, RZ ;  /* 0x0010000002007824 */ /* 0x000fca00078e00ff */
[----:B------:R-:W-:Y:S02]  /*ab30*/  LOP3.LUT R0, R3, R0, R4, 0xfe, !PT ;  /* 0x0000000003007212 */ /* 0x000fe400078efe04 */
.L_x_2217:
[----:B------:R-:W-:Y:S05]  /*ab40*/  BSYNC B0 ;  /* 0x0000000000007941 */ /* 0x000fea0003800000 */
.L_x_2216:
[----:B------:R-:W-:Y:S01]  /*ab50*/  F2FP.PACK_AB R0, RZ, R0 ;  /* 0x00000000ff00723e */ /* 0x000fe200000000ff */
[----:B------:R-:W-:Y:S05]  /*ab60*/  BRA `(.L_x_2201) ;  /* 0x0000049000007947 */ /* 0x000fea0003800000 */
.L_x_2214:
        /* <DEDUP_REMOVED lines=21> */
.L_x_2223:
[----:B------:R-:W-:Y:S05]  /*acc0*/  BSYNC B1 ;  /* 0x0000000000017941 */ /* 0x000fea0003800000 */
.L_x_2222:
[----:B------:R-:W-:Y:S01]  /*acd0*/  LEA R3, R0, 0x37800000, 0x17 ;  /* 0x3780000000037811 */ /* 0x000fe200078eb8ff */
[----:B------:R-:W-:-:S05]  /*ace0*/  IMAD.SHL.U32 R0, R2, 0x200000, RZ ;  /* 0x0020000002007824 */ /* 0x000fca00078e00ff */
[----:B------:R-:W-:Y:S02]  /*acf0*/  LOP3.LUT R0, R3, R0, R4, 0xfe, !PT ;  /* 0x0000000003007212 */ /* 0x000fe400078efe04 */
.L_x_2221:
[----:B------:R-:W-:Y:S05]  /*ad00*/  BSYNC B0 ;  /* 0x0000000000007941 */ /* 0x000fea0003800000 */
.L_x_2220:
[----:B------:R-:W-:Y:S01]  /*ad10*/  F2FP.PACK_AB R0, RZ, R0 ;  /* 0x00000000ff00723e */ /* 0x000fe200000000ff */
[----:B------:R-:W-:Y:S05]  /*ad20*/  BRA `(.L_x_2201) ;  /* 0x000002d000007947 */ /* 0x000fea0003800000 */
.L_x_2213:
        /* <DEDUP_REMOVED lines=14> */
.L_x_2227:
[----:B------:R-:W-:Y:S05]  /*ae10*/  BSYNC B0 ;  /* 0x0000000000007941 */ /* 0x000fea0003800000 */
.L_x_2226:
[----:B------:R-:W-:Y:S01]  /*ae20*/  F2FP.PACK_AB R0, RZ, R0 ;  /* 0x00000000ff00723e */ /* 0x000fe200000000ff */
[----:B------:R-:W-:Y:S05]  /*ae30*/  BRA `(.L_x_2201) ;  /* 0x000001c000007947 */ /* 0x000fea0003800000 */
.L_x_2200:
        /* <DEDUP_REMOVED lines=21> */
.L_x_2225:
[----:B------:R-:W2:Y:S02]  /*af90*/  LDG.E.64 R2, [R2.64] ;  /* 0x0000002402027981 */ /* 0x000ea4000c1e1b00 */
[----:B--2---:R-:W0:Y:S02]  /*afa0*/  I2F.U64 R0, R2 ;  /* 0x0000000200007312 */ /* 0x004e240000301000 */
[----:B0-----:R-:W-:Y:S01]  /*afb0*/  F2FP.PACK_AB R0, RZ, R0 ;  /* 0x00000000ff00723e */ /* 0x001fe200000000ff */
[----:B------:R-:W-:Y:S05]  /*afc0*/  BRA `(.L_x_2201) ;  /* 0x0000003000007947 */ /* 0x000fea0003800000 */
.L_x_2224:
[----:B------:R-:W2:Y:S02]  /*afd0*/  LDG.E R2, [R2.64] ;  /* 0x0000002402027981 */ /* 0x000ea4000c1e1900 */
[----:B--2---:R-:W0:Y:S02]  /*afe0*/  I2F.U32 R0, R2 ;  /* 0x0000000200007306 */ /* 0x004e240000201000 */
[----:B0-----:R-:W-:-:S06]  /*aff0*/  F2FP.PACK_AB R0, RZ, R0 ;  /* 0x00000000ff00723e */ /* 0x001fcc00000000ff */
.L_x_2201:
        /* <DEDUP_REMOVED lines=20> */
.L_x_2231:
[----:B------:R-:W-:-:S06]  /*b140*/  HADD2.F32 R3, -RZ, R0.H0_H0 ;  /* 0x20000000ff037230 */ /* 0x000fcc0000004100 */
[----:B------:R-:W0:Y:S02]  /*b150*/  F2I.S64.TRUNC R2, R3 ;  /* 0x0000000300027311 */ /* 0x000e24000020d900 */
[----:B0-----:R0:W-:Y:S01]  /*b160*/  STG.E.U8 [R16.64], R2 ;  /* 0x0000000210007986 */ /* 0x0011e2000c101124 */
[----:B------:R-:W-:Y:S05]  /*b170*/  BRA `(.L_x_2233) ;  /* 0x00000e4000007947 */ /* 0x000fea0003800000 */
.L_x_2230:
        /* <DEDUP_REMOVED lines=10> */
.L_x_2235:
[----:B------:R-:W-:-:S04]  /*b220*/  HADD2.F32 R0, -RZ, R0.H0_H0 ;  /* 0x20000000ff007230 */ /* 0x000fc80000004100 */
[----:B------:R-:W0:Y:S02]  /*b230*/  F2I.FTZ.TRUNC.NTZ R3, R0 ;  /* 0x0000000000037305 */ /* 0x000e24000021f100 */
[----:B0-----:R0:W-:Y:S01]  /*b240*/  STG.E [R16.64], R3 ;  /* 0x0000000310007986 */ /* 0x0011e2000c101924 */
[----:B------:R-:W-:Y:S05]  /*b250*/  BRA `(.L_x_2233) ;  /* 0x00000d6000007947 */ /* 0x000fea0003800000 */
.L_x_2234:
[----:B------:R-:W-:-:S04]  /*b260*/  HADD2.F32 R0, -RZ, R0.H0_H0 ;  /* 0x20000000ff007230 */ /* 0x000fc80000004100 */
[----:B------:R-:W0:Y:S02]  /*b270*/  F2I.FTZ.TRUNC.NTZ R3, R0 ;  /* 0x0000000000037305 */ /* 0x000e24000021f100 */
[----:B0-----:R0:W-:Y:S01]  /*b280*/  STG.E.U16 [R16.64], R3 ;  /* 0x0000000310007986 */ /* 0x0011e2000c101524 */
[----:B------:R-:W-:Y:S05]  /*b290*/  BRA `(.L_x_2233) ;  /* 0x00000d2000007947 */ /* 0x000fea0003800000 */
.L_x_2229:
        /* <DEDUP_REMOVED lines=9> */
.L_x_2237:
[----:B------:R0:W-:Y:S01]  /*b330*/  STG.E.U16 [R16.64], R0 ;  /* 0x0000000010007986 */ /* 0x0001e2000c101524 */
[----:B------:R-:W-:Y:S05]  /*b340*/  BRA `(.L_x_2233) ;  /* 0x00000c7000007947 */ /* 0x000fea0003800000 */
.L_x_2236:
        /* <DEDUP_REMOVED lines=10> */
.L_x_2239:
[----:B------:R-:W-:-:S05]  /*b3f0*/  HADD2.F32 R0, -RZ, R0.H0_H0 ;  /* 0x20000000ff007230 */ /* 0x000fca0000004100 */
[----:B------:R-:W-:-:S04]  /*b400*/  F2FP.PACK_AB R0, RZ, R0 ;  /* 0x00000000ff00723e */ /* 0x000fc800000000ff */
[----:B------:R-:W-:-:S05]  /*b410*/  PRMT R0, R0, 0x5410, RZ ;  /* 0x0000541000007816 */ /* 0x000fca00000000ff */
[----:B------:R0:W-:Y:S01]  /*b420*/  STG.E [R16.64], R0 ;  /* 0x0000000010007986 */ /* 0x0001e2000c101924 */
[----:B------:R-:W-:Y:S05]  /*b430*/  BRA `(.L_x_2233) ;  /* 0x00000b8000007947 */ /* 0x000fea0003800000 */
.L_x_2238:
[----:B------:R-:W-:-:S05]  /*b440*/  HADD2.F32 R2, -RZ, R0.H0_H0 ;  /* 0x20000000ff027230 */ /* 0x000fca0000004100 */
[----:B------:R-:W-:-:S06]  /*b450*/  FMUL.FTZ R2, R2, 1 ;  /* 0x3f80000002027820 */ /* 0x000fcc0000410000 */
[----:B------:R-:W0:Y:S02]  /*b460*/  F2F.F64.F32 R2, R2 ;  /* 0x0000000200027310 */ /* 0x000e240000201800 */
[----:B0-----:R0:W-:Y:S01]  /*b470*/  STG.E.64 [R16.64], R2 ;  /* 0x0000000210007986 */ /* 0x0011e2000c101b24 */
[----:B------:R-:W-:Y:S05]  /*b480*/  BRA `(.L_x_2233) ;  /* 0x00000b3000007947 */ /* 0x000fea0003800000 */
.L_x_2228:
        /* <DEDUP_REMOVED lines=13> */
.L_x_2242:
[----:B------:R-:W-:Y:S01]  /*b560*/  HADD2.F32 R0, -RZ, R0.H0_H0 ;  /* 0x20000000ff007230 */ /* 0x000fe20000004100 */
[----:B------:R-:W-:-:S04]  /*b570*/  CS2R R6, SRZ ;  /* 0x0000000000067805 */ /* 0x000fc8000001ff00 */
[----:B------:R-:W-:-:S04]  /*b580*/  FMUL.FTZ R0, R0, 1 ;  /* 0x3f80000000007820 */ /* 0x000fc80000410000 */
[----:B------:R-:W0:Y:S02]  /*b590*/  F2F.F64.F32 R4, R0 ;  /* 0x0000000000047310 */ /* 0x000e240000201800 */
[----:B0-----:R0:W-:Y:S01]  /*b5a0*/  STG.E.128 [R16.64], R4 ;  /* 0x0000000410007986 */ /* 0x0011e2000c101d24 */
[----:B------:R-:W-:Y:S05]  /*b5b0*/  BRA `(.L_x_2233) ;  /* 0x00000a0000007947 */ /* 0x000fea0003800000 */
.L_x_2241:
        /* <DEDUP_REMOVED lines=21> */
.L_x_2246:
[----:B------:R-:W-:Y:S05]  /*b710*/  BSYNC B0 ;  /* 0x0000000000007941 */ /* 0x000fea0003800000 */
.L_x_2245:
[----:B------:R-:W-:-:S05]  /*b720*/  LOP3.LUT R3, R0, R3, RZ, 0xfc, !PT ;  /* 0x0000000300037212 */ /* 0x000fca00078efcff */
[----:B------:R0:W-:Y:S01]  /*b730*/  STG.E.U8 [R16.64], R3 ;  /* 0x0000000310007986 */ /* 0x0001e2000c101124 */
[----:B------:R-:W-:Y:S05]  /*b740*/  BRA `(.L_x_2233) ;  /* 0x0000087000007947 */ /* 0x000fea0003800000 */
.L_x_2244:
        /* <DEDUP_REMOVED lines=13> */
.L_x_2248:
[----:B------:R-:W-:Y:S01]  /*b820*/  IMAD.MOV.U32 R0, RZ, RZ, 0x7f ;  /* 0x0000007fff007424 */ /* 0x000fe200078e00ff */
[----:B------:R-:W-:-:S04]  /*b830*/  ISETP.GT.U32.AND P0, PT, R2, 0x7f800000, PT ;  /* 0x7f8000000200780c */ /* 0x000fc80003f04070 */
[----:B------:R-:W-:-:S04]  /*b840*/  SEL R0, R0, 0x7c, P0 ;  /* 0x0000007c00007807 */ /* 0x000fc80000000000 */
.L_x_2249:
[----:B------:R-:W-:Y:S05]  /*b850*/  BSYNC B0 ;  /* 0x0000000000007941 */ /* 0x000fea0003800000 */
.L_x_2247:
[----:B------:R-:W-:-:S04]  /*b860*/  LOP3.LUT R2, R3, 0x80000000, RZ, 0xc0, !PT ;  /* 0x8000000003027812 */ /* 0x000fc800078ec0ff */
[----:B------:R-:W-:-:S04]  /*b870*/  SHF.R.U32.HI R3, RZ, 0x18, R2 ;  /* 0x00000018ff037819 */ /* 0x000fc80000011602 */
[----:B------:R-:W-:-:S05]  /*b880*/  LOP3.LUT R3, R0, R3, RZ, 0xfc, !PT ;  /* 0x0000000300037212 */ /* 0x000fca00078efcff */
[----:B------:R0:W-:Y:S01]  /*b890*/  STG.E.U8 [R16.64], R3 ;  /* 0x0000000310007986 */ /* 0x0001e2000c101124 */
[----:B------:R-:W-:Y:S05]  /*b8a0*/  BRA `(.L_x_2233) ;  /* 0x0000071000007947 */ /* 0x000fea0003800000 */
.L_x_2243:
[----:B------:R-:W-:-:S05]  /*b8b0*/  HADD2.F32 R0, -RZ, R0.H0_H0 ;  /* 0x20000000ff007230 */ /* 0x000fca0000004100 */
[----:B------:R-:W-:-:S05]  /*b8c0*/  F2FP.BF16.PACK_AB R0, RZ, R0 ;  /* 0x00000000ff00723e */ /* 0x000fca00000010ff */
[----:B------:R0:W-:Y:S01]  /*b8d0*/  STG.E.U16 [R16.64], R0 ;  /* 0x0000000010007986 */ /* 0x0001e2000c101524 */
[----:B------:R-:W-:Y:S05]  /*b8e0*/  BRA `(.L_x_2233) ;  /* 0x000006d000007947 */ /* 0x000fea0003800000 */
.L_x_2240:
        /* <DEDUP_REMOVED lines=12> */
.L_x_2252:
        /* <DEDUP_REMOVED lines=17> */
.L_x_2255:
[----:B------:R-:W-:-:S04]  /*bac0*/  LOP3.LUT R2, R3, 0x80000000, RZ, 0xc0, !PT ;  /* 0x8000000003027812 */ /* 0x000fc800078ec0ff */
[----:B------:R-:W-:-:S04]  /*bad0*/  SHF.R.U32.HI R3, RZ, 0x18, R2 ;  /* 0x00000018ff037819 */ /* 0x000fc80000011602 */
[----:B------:R-:W-:-:S04]  /*bae0*/  LOP3.LUT R0, R0, R3, RZ, 0xfc, !PT ;  /* 0x0000000300007212 */ /* 0x000fc800078efcff */
[----:B------:R-:W-:Y:S02]  /*baf0*/  PRMT R8, R0, 0x7610, R8 ;  /* 0x0000761000087816 */ /* 0x000fe40000000008 */
.L_x_2254:
[----:B------:R-:W-:Y:S05]  /*bb00*/  BSYNC B0 ;  /* 0x0000000000007941 */ /* 0x000fea0003800000 */
.L_x_2253:
[----:B------:R0:W-:Y:S01]  /*bb10*/  STG.E.U8 [R16.64], R8 ;  /* 0x0000000810007986 */ /* 0x0001e2000c101124 */
[----:B------:R-:W-:Y:S05]  /*bb20*/  BRA `(.L_x_2233) ;  /* 0x0000049000007947 */ /* 0x000fea0003800000 */
.L_x_2251:
        /* <DEDUP_REMOVED lines=17> */
.L_x_2258:
[----:B------:R-:W-:-:S04]  /*bc40*/  LOP3.LUT R2, R3, 0x80000000, RZ, 0xc0, !PT ;  /* 0x8000000003027812 */ /* 0x000fc800078ec0ff */
[----:B------:R-:W-:-:S04]  /*bc50*/  SHF.R.U32.HI R3, RZ, 0x18, R2 ;  /* 0x00000018ff037819 */ /* 0x000fc80000011602 */
[----:B------:R-:W-:-:S04]  /*bc60*/  LOP3.LUT R0, R0, R3, RZ, 0xfc, !PT ;  /* 0x0000000300007212 */ /* 0x000fc800078efcff */
[----:B------:R-:W-:Y:S02]  /*bc70*/  PRMT R8, R0, 0x7610, R8 ;  /* 0x0000761000087816 */ /* 0x000fe40000000008 */
.L_x_2257:
[----:B------:R-:W-:Y:S05]  /*bc80*/  BSYNC B0 ;  /* 0x0000000000007941 */ /* 0x000fea0003800000 */
.L_x_2256:
[----:B------:R0:W-:Y:S01]  /*bc90*/  STG.E.U8 [R16.64], R8 ;  /* 0x0000000810007986 */ /* 0x0001e2000c101124 */
[----:B------:R-:W-:Y:S05]  /*bca0*/  BRA `(.L_x_2233) ;  /* 0x0000031000007947 */ /* 0x000fea0003800000 */
.L_x_2250:
        /* <DEDUP_REMOVED lines=22> */
.L_x_2232:
        /* <DEDUP_REMOVED lines=20> */
.L_x_2260:
[----:B------:R-:W-:-:S06]  /*bf50*/  HADD2.F32 R2, -RZ, R0.H0_H0 ;  /* 0x20000000ff027230 */ /* 0x000fcc0000004100 */
[----:B------:R-:W0:Y:S02]  /*bf60*/  F2I.U64.TRUNC R2, R2 ;  /* 0x0000000200027311 */ /* 0x000e24000020d800 */
[----:B0-----:R0:W-:Y:S01]  /*bf70*/  STG.E.64 [R16.64], R2 ;  /* 0x0000000210007986 */ /* 0x0011e2000c101b24 */
[----:B------:R-:W-:Y:S05]  /*bf80*/  BRA `(.L_x_2233) ;  /* 0x0000003000007947 */ /* 0x000fea0003800000 */
.L_x_2259:
[----:B------:R-:W-:-:S04]  /*bf90*/  HADD2.F32 R0, -RZ, R0.H0_H0 ;  /* 0x20000000ff007230 */ /* 0x000fc80000004100 */
[----:B------:R-:W0:Y:S02]  /*bfa0*/  F2I.FTZ.U32.TRUNC.NTZ R3, R0 ;  /* 0x0000000000037305 */ /* 0x000e24000021f000 */
[----:B0-----:R0:W-:Y:S02]  /*bfb0*/  STG.E [R16.64], R3 ;  /* 0x0000000310007986 */ /* 0x0011e4000c101924 */
.L_x_2233:
[----:B------:R-:W-:Y:S02]  /*bfc0*/  IADD3 R23, R23, 0x80, RZ ;  /* 0x0000008017177810 */ /* 0x000fe40007ffe0ff */
.L_x_2064:
[----:B------:R-:W-:Y:S05]  /*bfd0*/  BSYNC B6 ;  /* 0x0000000000067941 */ /* 0x000fea0003800000 */
.L_x_2063:
        /* <DEDUP_REMOVED lines=257> */
.L_x_2261:
        /* <DEDUP_REMOVED lines=21> */
.L_x_2265:
[----:B------:R-:W2:Y:S02]  /*d140*/  LDG.E.U8 R2, [R2.64] ;  /* 0x0000002402027981 */ /* 0x000ea4000c1e1100 */
[----:B--2---:R-:W0:Y:S02]  /*d150*/  I2F.U16 R0, R2 ;  /* 0x0000000200007306 */ /* 0x004e240000101000 */
[----:B0-----:R-:W-:-:S04]  /*d160*/  F2FP.PACK_AB R0, RZ, R0 ;  /* 0x00000000ff00723e */ /* 0x001fc800000000ff */
[----:B------:R-:W-:Y:S01]  /*d170*/  PRMT R19, R0, 0x7610, R19 ;  /* 0x0000761000137816 */ /* 0x000fe20000000013 */
[----:B------:R-:W-:Y:S05]  /*d180*/  BRA `(.L_x_2267) ;  /* 0x00000ed000007947 */ /* 0x000fea0003800000 */
.L_x_2264:
        /* <DEDUP_REMOVED lines=11> */
.L_x_2269:
[----:B------:R-:W2:Y:S02]  /*d240*/  LDG.E R2, [R2.64] ;  /* 0x0000002402027981 */ /* 0x000ea4000c1e1900 */
[----:B--2---:R-:W0:Y:S02]  /*d250*/  I2F R0, R2 ;  /* 0x0000000200007306 */ /* 0x004e240000201400 */
[----:B0-----:R-:W-:-:S04]  /*d260*/  F2FP.PACK_AB R0, RZ, R0 ;  /* 0x00000000ff00723e */ /* 0x001fc800000000ff */
[----:B------:R-:W-:Y:S01]  /*d270*/  PRMT R19, R0, 0x7610, R19 ;  /* 0x0000761000137816 */ /* 0x000fe20000000013 */
[----:B------:R-:W-:Y:S05]  /*d280*/  BRA `(.L_x_2267) ;  /* 0x00000dd000007947 */ /* 0x000fea0003800000 */
.L_x_2268:
[----:B------:R-:W2:Y:S02]  /*d290*/  LDG.E.U16 R2, [R2.64] ;  /* 0x0000002402027981 */ /* 0x000ea4000c1e1500 */
[----:B--2---:R-:W0:Y:S02]  /*d2a0*/  I2F.S16 R0, R2 ;  /* 0x0000000200007306 */ /* 0x004e240000101400 */
[----:B0-----:R-:W-:-:S04]  /*d2b0*/  F2FP.PACK_AB R0, RZ, R0 ;  /* 0x00000000ff00723e */ /* 0x001fc800000000ff */
[----:B------:R-:W-:Y:S01]  /*d2c0*/  PRMT R19, R0, 0x7610, R19 ;  /* 0x0000761000137816 */ /* 0x000fe20000000013 */
[----:B------:R-:W-:Y:S05]  /*d2d0*/  BRA `(.L_x_2267) ;  /* 0x00000d8000007947 */ /* 0x000fea0003800000 */
.L_x_2263:
        /* <DEDUP_REMOVED lines=9> */
.L_x_2271:
[----:B------:R0:W5:Y:S01]  /*d370*/  LDG.E.U16 R19, [R2.64] ;  /* 0x0000002402137981 */ /* 0x000162000c1e1500 */
[----:B------:R-:W-:Y:S05]  /*d380*/  BRA `(.L_x_2267) ;  /* 0x00000cd000007947 */ /* 0x000fea0003800000 */
.L_x_2270:
        /* <DEDUP_REMOVED lines=9> */
.L_x_2273:
[----:B------:R0:W5:Y:S01]  /*d420*/  LDG.E.U16 R19, [R2.64] ;  /* 0x0000002402137981 */ /* 0x000162000c1e1500 */
[----:B------:R-:W-:Y:S05]  /*d430*/  BRA `(.L_x_2267) ;  /* 0x00000c2000007947 */ /* 0x000fea0003800000 */
.L_x_2272:
[----:B------:R-:W2:Y:S02]  /*d440*/  LDG.E.64 R2, [R2.64] ;  /* 0x0000002402027981 */ /* 0x000ea4000c1e1b00 */
[----:B--2---:R-:W0:Y:S01]  /*d450*/  F2F.F32.F64 R0, R2 ;  /* 0x0000000200007310 */ /* 0x004e220000301000 */
[----:B------:R-:W0:-:S14]  /*d460*/  DSETP.GEU.AND P0, PT, |R2|, c[0x2][0x0], PT ;  /* 0x008000000200762a */ /* 0x000e1c0003f0e200 */
[----:B0-----:R-:W-:-:S05]  /*d470*/  @!P0 FMUL R0, R0, 1.175494350822287508e-38 ;  /* 0x0080000000008820 */ /* 0x001fca0000400000 */
[----:B------:R-:W-:-:S04]  /*d480*/  F2FP.PACK_AB R0, RZ, R0 ;  /* 0x00000000ff00723e */ /* 0x000fc800000000ff */
[----:B------:R-:W-:Y:S01]  /*d490*/  PRMT R19, R0, 0x7610, R19 ;  /* 0x0000761000137816 */ /* 0x000fe20000000013 */
[----:B------:R-:W-:Y:S05]  /*d4a0*/  BRA `(.L_x_2267) ;  /* 0x00000bb000007947 */ /* 0x000fea0003800000 */
.L_x_2262:
        /* <DEDUP_REMOVED lines=14> */
.L_x_2276:
[----:B------:R-:W2:Y:S02]  /*d590*/  LDG.E.64 R2, [R2.64] ;  /* 0x0000002402027981 */ /* 0x000ea4000c1e1b00 */
[----:B--2---:R-:W0:Y:S01]  /*d5a0*/  F2F.F32.F64 R0, R2 ;  /* 0x0000000200007310 */ /* 0x004e220000301000 */
[----:B------:R-:W0:-:S14]  /*d5b0*/  DSETP.GEU.AND P0, PT, |R2|, c[0x2][0x0], PT ;  /* 0x008000000200762a */ /* 0x000e1c0003f0e200 */
[----:B0-----:R-:W-:-:S05]  /*d5c0*/  @!P0 FMUL R0, R0, 1.175494350822287508e-38 ;  /* 0x0080000000008820 */ /* 0x001fca0000400000 */
[----:B------:R-:W-:-:S04]  /*d5d0*/  F2FP.PACK_AB R0, RZ, R0 ;  /* 0x00000000ff00723e */ /* 0x000fc800000000ff */
[----:B------:R-:W-:Y:S01]  /*d5e0*/  PRMT R19, R0, 0x7610, R19 ;  /* 0x0000761000137816 */ /* 0x000fe20000000013 */
[----:B------:R-:W-:Y:S05]  /*d5f0*/  BRA `(.L_x_2267) ;  /* 0x00000a6000007947 */ /* 0x000fea0003800000 */
.L_x_2275:
        /* <DEDUP_REMOVED lines=28> */
.L_x_2278:
        /* <DEDUP_REMOVED lines=15> */
.L_x_2277:
[----:B------:R-:W2:Y:S02]  /*d8b0*/  LDG.E.U16 R0, [R2.64] ;  /* 0x0000002402007981 */ /* 0x000ea4000c1e1500 */
[----:B--2---:R-:W-:-:S04]  /*d8c0*/  PRMT R0, RZ, 0x5410, R0 ;  /* 0x00005410ff007816 */ /* 0x004fc80000000000 */
[----:B------:R-:W-:-:S04]  /*d8d0*/  F2FP.PACK_AB R0, RZ, R0 ;  /* 0x00000000ff00723e */ /* 0x000fc800000000ff */
[----:B------:R-:W-:Y:S01]  /*d8e0*/  PRMT R19, R0, 0x7610, R19 ;  /* 0x0000761000137816 */ /* 0x000fe20000000013 */
[----:B------:R-:W-:Y:S05]  /*d8f0*/  BRA `(.L_x_2267) ;  /* 0x0000076000007947 */ /* 0x000fea0003800000 */
.L_x_2274:
        /* <DEDUP_REMOVED lines=12> */
.L_x_2281:
        /* <DEDUP_REMOVED lines=21> */
.L_x_2285:
[----:B------:R-:W-:Y:S05]  /*db10*/  BSYNC B1 ;  /* 0x0000000000017941 */ /* 0x000fea0003800000 */
.L_x_2284:
[----:B------:R-:W-:Y:S01]  /*db20*/  LEA R3, R0, 0x3b800000, 0x17 ;  /* 0x3b80000000037811 */ /* 0x000fe200078eb8ff */
[----:B------:R-:W-:-:S05]  /*db30*/  IMAD.SHL.U32 R0, R2, 0x100000, RZ ;  /* 0x0010000002007824 */ /* 0x000fca00078e00ff */
[----:B------:R-:W-:Y:S02]  /*db40*/  LOP3.LUT R0, R3, R0, R4, 0xfe, !PT ;  /* 0x0000000003007212 */ /* 0x000fe400078efe04 */
.L_x_2283:
[----:B------:R-:W-:Y:S05]  /*db50*/  BSYNC B0 ;  /* 0x0000000000007941 */ /* 0x000fea0003800000 */
.L_x_2282:
[----:B------:R-:W-:-:S04]  /*db60*/  F2FP.PACK_AB R0, RZ, R0 ;  /* 0x00000000ff00723e */ /* 0x000fc800000000ff */
[----:B------:R-:W-:Y:S01]  /*db70*/  PRMT R19, R0, 0x7610, R19 ;  /* 0x0000761000137816 */ /* 0x000fe20000000013 */
[----:B------:R-:W-:Y:S05]  /*db80*/  BRA `(.L_x_2267) ;  /* 0x000004d000007947 */ /* 0x000fea0003800000 */
.L_x_2280:
        /* <DEDUP_REMOVED lines=21> */
.L_x_2289:
[----:B------:R-:W-:Y:S05]  /*dce0*/  BSYNC B1 ;  /* 0x0000000000017941 */ /* 0x000fea0003800000 */
.L_x_2288:
[----:B------:R-:W-:Y:S01]  /*dcf0*/  LEA R3, R0, 0x37800000, 0x17 ;  /* 0x3780000000037811 */ /* 0x000fe200078eb8ff */
[----:B------:R-:W-:-:S05]  /*dd00*/  IMAD.SHL.U32 R0, R2, 0x200000, RZ ;  /* 0x0020000002007824 */ /* 0x000fca00078e00ff */
[----:B------:R-:W-:Y:S02]  /*dd10*/  LOP3.LUT R0, R3, R0, R4, 0xfe, !PT ;  /* 0x0000000003007212 */ /* 0x000fe400078efe04 */
.L_x_2287:
[----:B------:R-:W-:Y:S05]  /*dd20*/  BSYNC B0 ;  /* 0x0000000000007941 */ /* 0x000fea0003800000 */
.L_x_2286:
[----:B------:R-:W-:-:S04]  /*dd30*/  F2FP.PACK_AB R0, RZ, R0 ;  /* 0x00000000ff00723e */ /* 0x000fc800000000ff */
[----:B------:R-:W-:Y:S01]  /*dd40*/  PRMT R19, R0, 0x7610, R19 ;  /* 0x0000761000137816 */ /* 0x000fe20000000013 */
[----:B------:R-:W-:Y:S05]  /*dd50*/  BRA `(.L_x_2267) ;  /* 0x0000030000007947 */ /* 0x000fea0003800000 */
.L_x_2279:
        /* <DEDUP_REMOVED lines=14> */
.L_x_2293:
[----:B------:R-:W-:Y:S05]  /*de40*/  BSYNC B0 ;  /* 0x0000000000007941 */ /* 0x000fea0003800000 */
.L_x_2292:
[----:B------:R-:W-:-:S04]  /*de50*/  F2FP.PACK_AB R0, RZ, R0 ;  /* 0x00000000ff00723e */ /* 0x000fc800000000ff */
[----:B------:R-:W-:Y:S01]  /*de60*/  PRMT R19, R0, 0x7610, R19 ;  /* 0x0000761000137816 */ /* 0x000fe20000000013 */
[----:B------:R-:W-:Y:S05]  /*de70*/  BRA `(.L_x_2267) ;  /* 0x000001e000007947 */ /* 0x000fea0003800000 */
.L_x_2266:
        /* <DEDUP_REMOVED lines=21> */
.L_x_2291:
[----:B------:R-:W2:Y:S02]  /*dfd0*/  LDG.E.64 R2, [R2.64] ;  /* 0x0000002402027981 */ /* 0x000ea4000c1e1b00 */
[----:B--2---:R-:W0:Y:S02]  /*dfe0*/  I2F.U64 R0, R2 ;  /* 0x0000000200007312 */ /* 0x004e240000301000 */
[----:B0-----:R-:W-:-:S04]  /*dff0*/  F2FP.PACK_AB R0, RZ, R0 ;  /* 0x00000000ff00723e */ /* 0x001fc800000000ff */
[----:B------:R-:W-:Y:S01]  /*e000*/  PRMT R19, R0, 0x7610, R19 ;  /* 0x0000761000137816 */ /* 0x000fe20000000013 */
[----:B------:R-:W-:Y:S05]  /*e010*/  BRA `(.L_x_2267) ;  /* 0x0000004000007947 */ /* 0x000fea0003800000 */
.L_x_2290:
[----:B------:R-:W2:Y:S02]  /*e020*/  LDG.E R2, [R2.64] ;  /* 0x0000002402027981 */ /* 0x000ea4000c1e1900 */
[----:B--2---:R-:W0:Y:S02]  /*e030*/  I2F.U32 R0, R2 ;  /* 0x0000000200007306 */ /* 0x004e240000201000 */
[----:B0-----:R-:W-:-:S04]  /*e040*/  F2FP.PACK_AB R0, RZ, R0 ;  /* 0x00000000ff00723e */ /* 0x001fc800000000ff */
[----:B------:R-:W-:Y:S02]  /*e050*/  PRMT R19, R0, 0x7610, R19 ;  /* 0x0000761000137816 */ /* 0x000fe40000000013 */
.L_x_2267:
        /* <DEDUP_REMOVED lines=18> */
.L_x_2297:
[----:B------:R-:W2:Y:S02]  /*e180*/  LDG.E.U8 R2, [R2.64] ;  /* 0x0000002402027981 */ /* 0x000ea4000c1e1100 */
[----:B--2---:R-:W0:Y:S02]  /*e190*/  I2F.U16 R0, R2 ;  /* 0x0000000200007306 */ /* 0x004e240000101000 */
[----:B0-----:R-:W-:Y:S01]  /*e1a0*/  F2FP.PACK_AB R0, RZ, R0 ;  /* 0x00000000ff00723e */ /* 0x001fe200000000ff */
[----:B------:R-:W-:Y:S05]  /*e1b0*/  BRA `(.L_x_2299) ;  /* 0x00000e1000007947 */ /* 0x000fea0003800000 */
.L_x_2296:
        /* <DEDUP_REMOVED lines=10> */
.L_x_2301:
[----:B------:R-:W2:Y:S02]  /*e260*/  LDG.E R2, [R2.64] ;  /* 0x0000002402027981 */ /* 0x000ea4000c1e1900 */
[----:B--2---:R-:W0:Y:S02]  /*e270*/  I2F R0, R2 ;  /* 0x0000000200007306 */ /* 0x004e240000201400 */
[----:B0-----:R-:W-:Y:S01]  /*e280*/  F2FP.PACK_AB R0, RZ, R0 ;  /* 0x00000000ff00723e */ /* 0x001fe200000000ff */
[----:B------:R-:W-:Y:S05]  /*e290*/  BRA `(.L_x_2299) ;  /* 0x00000d3000007947 */ /* 0x000fea0003800000 */
.L_x_2300:
[----:B------:R-:W2:Y:S02]  /*e2a0*/  LDG.E.U16 R2, [R2.64] ;  /* 0x0000002402027981 */ /* 0x000ea4000c1e1500 */
[----:B--2---:R-:W0:Y:S02]  /*e2b0*/  I2F.S16 R0, R2 ;  /* 0x0000000200007306 */ /* 0x004e240000101400 */
[----:B0-----:R-:W-:Y:S01]  /*e2c0*/  F2FP.PACK_AB R0, RZ, R0 ;  /* 0x00000000ff00723e */ /* 0x001fe200000000ff */
[----:B------:R-:W-:Y:S05]  /*e2d0*/  BRA `(.L_x_2299) ;  /* 0x00000cf000007947 */ /* 0x000fea0003800000 */
.L_x_2295:
        /* <DEDUP_REMOVED lines=9> */
.L_x_2303:
[----:B------:R0:W5:Y:S01]  /*e370*/  LDG.E.U16 R0, [R2.64] ;  /* 0x0000002402007981 */ /* 0x000162000c1e1500 */
[----:B------:R-:W-:Y:S05]  /*e380*/  BRA `(.L_x_2299) ;  /* 0x00000c4000007947 */ /* 0x000fea0003800000 */
.L_x_2302:
        /* <DEDUP_REMOVED lines=9> */
.L_x_2305:
[----:B------:R0:W5:Y:S01]  /*e420*/  LDG.E.U16 R0, [R2.64] ;  /* 0x0000002402007981 */ /* 0x000162000c1e1500 */
[----:B------:R-:W-:Y:S05]  /*e430*/  BRA `(.L_x_2299) ;  /* 0x00000b9000007947 */ /* 0x000fea0003800000 */
.L_x_2304:
[----:B------:R-:W2:Y:S02]  /*e440*/  LDG.E.64 R2, [R2.64] ;  /* 0x0000002402027981 */ /* 0x000ea4000c1e1b00 */
[----:B--2---:R-:W0:Y:S01]  /*e450*/  F2F.F32.F64 R0, R2 ;  /* 0x0000000200007310 */ /* 0x004e220000301000 */
[----:B------:R-:W0:-:S14]  /*e460*/  DSETP.GEU.AND P0, PT, |R2|, c[0x2][0x0], PT ;  /* 0x008000000200762a */ /* 0x000e1c0003f0e200 */
[----:B0-----:R-:W-:-:S05]  /*e470*/  @!P0 FMUL R0, R0, 1.175494350822287508e-38 ;  /* 0x0080000000008820 */ /* 0x001fca0000400000 */
[----:B------:R-:W-:Y:S01]  /*e480*/  F2FP.PACK_AB R0, RZ, R0 ;  /* 0x00000000ff00723e */ /* 0x000fe200000000ff */
[----:B------:R-:W-:Y:S05]  /*e490*/  BRA `(.L_x_2299) ;  /* 0x00000b3000007947 */ /* 0x000fea0003800000 */
.L_x_2294:
        /* <DEDUP_REMOVED lines=13> */
.L_x_2308:
[----:B------:R-:W2:Y:S02]  /*e570*/  LDG.E.64 R2, [R2.64] ;  /* 0x0000002402027981 */ /* 0x000ea4000c1e1b00 */
[----:B--2---:R-:W0:Y:S01]  /*e580*/  F2F.F32.F64 R0, R2 ;  /* 0x0000000200007310 */ /* 0x004e220000301000 */
[----:B------:R-:W0:-:S14]  /*e590*/  DSETP.GEU.AND P0, PT, |R2|, c[0x2][0x0], PT ;  /* 0x008000000200762a */ /* 0x000e1c0003f0e200 */
[----:B0-----:R-:W-:-:S05]  /*e5a0*/  @!P0 FMUL R0, R0, 1.175494350822287508e-38 ;  /* 0x0080000000008820 */ /* 0x001fca0000400000 */
[----:B------:R-:W-:Y:S01]  /*e5b0*/  F2FP.PACK_AB R0, RZ, R0 ;  /* 0x00000000ff00723e */ /* 0x000fe200000000ff */
[----:B------:R-:W-:Y:S05]  /*e5c0*/  BRA `(.L_x_2299) ;  /* 0x00000a0000007947 */ /* 0x000fea0003800000 */
.L_x_2307:
        /* <DEDUP_REMOVED lines=28> */
.L_x_2310:
        /* <DEDUP_REMOVED lines=15> */
.L_x_2309:
[----:B------:R-:W2:Y:S02]  /*e880*/  LDG.E.U16 R0, [R2.64] ;  /* 0x0000002402007981 */ /* 0x000ea4000c1e1500 */
[----:B--2---:R-:W-:-:S04]  /*e890*/  PRMT R0, RZ, 0x5410, R0 ;  /* 0x00005410ff007816 */ /* 0x004fc80000000000 */
[----:B------:R-:W-:Y:S01]  /*e8a0*/  F2FP.PACK_AB R0, RZ, R0 ;  /* 0x00000000ff00723e */ /* 0x000fe200000000ff */
[----:B------:R-:W-:Y:S05]  /*e8b0*/  BRA `(.L_x_2299) ;  /* 0x0000071000007947 */ /* 0x000fea0003800000 */
.L_x_2306:
        /* <DEDUP_REMOVED lines=12> */
.L_x_2313:
        /* <DEDUP_REMOVED lines=21> */
.L_x_2317:
[----:B------:R-:W-:Y:S05]  /*ead0*/  BSYNC B1 ;  /* 0x0000000000017941 */ /* 0x000fea0003800000 */
.L_x_2316:
[----:B------:R-:W-:Y:S01]  /*eae0*/  LEA R3, R0, 0x3b800000, 0x17 ;  /* 0x3b80000000037811 */ /* 0x000fe200078eb8ff */
[----:B------:R-:W-:-:S05]  /*eaf0*/  IMAD.SHL.U32 R0, R2, 0x100000, RZ ;  /* 0x0010000002007824 */ /* 0x000fca00078e00ff */
[----:B------:R-:W-:Y:S02]  /*eb00*/  LOP3.LUT R0, R3, R0, R4, 0xfe, !PT ;  /* 0x0000000003007212 */ /* 0x000fe400078efe04 */
.L_x_2315:
[----:B------:R-:W-:Y:S05]  /*eb10*/  BSYNC B0 ;  /* 0x0000000000007941 */ /* 0x000fea0003800000 */
.L_x_2314:
[----:B------:R-:W-:Y:S01]  /*eb20*/  F2FP.PACK_AB R0, RZ, R0 ;  /* 0x00000000ff00723e */ /* 0x000fe200000000ff */
[----:B------:R-:W-:Y:S05]  /*eb30*/  BRA `(.L_x_2299) ;  /* 0x0000049000007947 */ /* 0x000fea0003800000 */
.L_x_2312:
        /* <DEDUP_REMOVED lines=21> */
.L_x_2321:
[----:B------:R-:W-:Y:S05]  /*ec90*/  BSYNC B1 ;  /* 0x0000000000017941 */ /* 0x000fea0003800000 */
.L_x_2320:
[----:B------:R-:W-:Y:S01]  /*eca0*/  LEA R3, R0, 0x37800000, 0x17 ;  /* 0x3780000000037811 */ /* 0x000fe200078eb8ff */
[----:B------:R-:W-:-:S05]  /*ecb0*/  IMAD.SHL.U32 R0, R2, 0x200000, RZ ;  /* 0x0020000002007824 */ /* 0x000fca00078e00ff */
[----:B------:R-:W-:Y:S02]  /*ecc0*/  LOP3.LUT R0, R3, R0, R4, 0xfe, !PT ;  /* 0x0000000003007212 */ /* 0x000fe400078efe04 */
.L_x_2319:
[----:B------:R-:W-:Y:S05]  /*ecd0*/  BSYNC B0 ;  /* 0x0000000000007941 */ /* 0x000fea0003800000 */
.L_x_2318:
[----:B------:R-:W-:Y:S01]  /*ece0*/  F2FP.PACK_AB R0, RZ, R0 ;  /* 0x00000000ff00723e */ /* 0x000fe200000000ff */
[----:B------:R-:W-:Y:S05]  /*ecf0*/  BRA `(.L_x_2299) ;  /* 0x000002d000007947 */ /* 0x000fea0003800000 */
.L_x_2311:
        /* <DEDUP_REMOVED lines=14> */
.L_x_2325:
[----:B------:R-:W-:Y:S05]  /*ede0*/  BSYNC B0 ;  /* 0x0000000000007941 */ /* 0x000fea0003800000 */
.L_x_2324:
[----:B------:R-:W-:Y:S01]  /*edf0*/  F2FP.PACK_AB R0, RZ, R0 ;  /* 0x00000000ff00723e */ /* 0x000fe200000000ff */
[----:B------:R-:W-:Y:S05]  /*ee00*/  BRA `(.L_x_2299) ;  /* 0x000001c000007947 */ /* 0x000fea0003800000 */
.L_x_2298:
        /* <DEDUP_REMOVED lines=21> */
.L_x_2323:
[----:B------:R-:W2:Y:S02]  /*ef60*/  LDG.E.64 R2, [R2.64] ;  /* 0x0000002402027981 */ /* 0x000ea4000c1e1b00 */
[----:B--2---:R-:W0:Y:S02]  /*ef70*/  I2F.U64 R0, R2 ;  /* 0x0000000200007312 */ /* 0x004e240000301000 */
[----:B0-----:R-:W-:Y:S01]  /*ef80*/  F2FP.PACK_AB R0, RZ, R0 ;  /* 0x00000000ff00723e */ /* 0x001fe200000000ff */
[----:B------:R-:W-:Y:S05]  /*ef90*/  BRA `(.L_x_2299) ;  /* 0x0000003000007947 */ /* 0x000fea0003800000 */
.L_x_2322:
[----:B------:R-:W2:Y:S02]  /*efa0*/  LDG.E R2, [R2.64] ;  /* 0x0000002402027981 */ /* 0x000ea4000c1e1900 */
[----:B--2---:R-:W0:Y:S02]  /*efb0*/  I2F.U32 R0, R2 ;  /* 0x0000000200007306 */ /* 0x004e240000201000 */
[----:B0-----:R-:W-:-:S06]  /*efc0*/  F2FP.PACK_AB R0, RZ, R0 ;  /* 0x00000000ff00723e */ /* 0x001fcc00000000ff */
.L_x_2299:
        /* <DEDUP_REMOVED lines=20> */
.L_x_2329:
[----:B------:R-:W-:-:S06]  /*f110*/  HADD2.F32 R3, -RZ, R0.H0_H0 ;  /* 0x20000000ff037230 */ /* 0x000fcc0000004100 */
[----:B------:R-:W0:Y:S02]  /*f120*/  F2I.S64.TRUNC R2, R3 ;  /* 0x0000000300027311 */ /* 0x000e24000020d900 */
[----:B0-----:R-:W-:Y:S01]  /*f130*/  STG.E.U8 [R16.64], R2 ;  /* 0x0000000210007986 */ /* 0x001fe2000c101124 */
[----:B------:R-:W-:Y:S05]  /*f140*/  EXIT ;  /* 0x000000000000794d */ /* 0x000fea0003800000 */
.L_x_2328:
        /* <DEDUP_REMOVED lines=10> */
.L_x_2332:
[----:B------:R-:W-:-:S04]  /*f1f0*/  HADD2.F32 R0, -RZ, R0.H0_H0 ;  /* 0x20000000ff007230 */ /* 0x000fc80000004100 */
[----:B------:R-:W0:Y:S02]  /*f200*/  F2I.FTZ.TRUNC.NTZ R3, R0 ;  /* 0x0000000000037305 */ /* 0x000e24000021f100 */
[----:B0-----:R-:W-:Y:S01]  /*f210*/  STG.E [R16.64], R3 ;  /* 0x0000000310007986 */ /* 0x001fe2000c101924 */
[----:B------:R-:W-:Y:S05]  /*f220*/  EXIT ;  /* 0x000000000000794d */ /* 0x000fea0003800000 */
.L_x_2331:
[----:B------:R-:W-:-:S04]  /*f230*/  HADD2.F32 R0, -RZ, R0.H0_H0 ;  /* 0x20000000ff007230 */ /* 0x000fc80000004100 */
[----:B------:R-:W0:Y:S02]  /*f240*/  F2I.FTZ.TRUNC.NTZ R3, R0 ;  /* 0x0000000000037305 */ /* 0x000e24000021f100 */
[----:B0-----:R-:W-:Y:S01]  /*f250*/  STG.E.U16 [R16.64], R3 ;  /* 0x0000000310007986 */ /* 0x001fe2000c101524 */
[----:B------:R-:W-:Y:S05]  /*f260*/  EXIT ;  /* 0x000000000000794d */ /* 0x000fea0003800000 */
.L_x_2327:
        /* <DEDUP_REMOVED lines=9> */
.L_x_2334:
[----:B------:R-:W-:Y:S01]  /*f300*/  STG.E.U16 [R16.64], R0 ;  /* 0x0000000010007986 */ /* 0x000fe2000c101524 */
[----:B------:R-:W-:Y:S05]  /*f310*/  EXIT ;  /* 0x000000000000794d */ /* 0x000fea0003800000 */
.L_x_2333:
        /* <DEDUP_REMOVED lines=10> */
.L_x_2336:
[----:B------:R-:W-:-:S05]  /*f3c0*/  HADD2.F32 R0, -RZ, R0.H0_H0 ;  /* 0x20000000ff007230 */ /* 0x000fca0000004100 */
[----:B------:R-:W-:-:S04]  /*f3d0*/  F2FP.PACK_AB R0, RZ, R0 ;  /* 0x00000000ff00723e */ /* 0x000fc800000000ff */
[----:B------:R-:W-:-:S05]  /*f3e0*/  PRMT R0, R0, 0x5410, RZ ;  /* 0x0000541000007816 */ /* 0x000fca00000000ff */
[----:B------:R-:W-:Y:S01]  /*f3f0*/  STG.E [R16.64], R0 ;  /* 0x0000000010007986 */ /* 0x000fe2000c101924 */
[----:B------:R-:W-:Y:S05]  /*f400*/  EXIT ;  /* 0x000000000000794d */ /* 0x000fea0003800000 */
.L_x_2335:
[----:B------:R-:W-:-:S05]  /*f410*/  HADD2.F32 R2, -RZ, R0.H0_H0 ;  /* 0x20000000ff027230 */ /* 0x000fca0000004100 */
[----:B------:R-:W-:-:S06]  /*f420*/  FMUL.FTZ R2, R2, 1 ;  /* 0x3f80000002027820 */ /* 0x000fcc0000410000 */
[----:B------:R-:W0:Y:S02]  /*f430*/  F2F.F64.F32 R2, R2 ;  /* 0x0000000200027310 */ /* 0x000e240000201800 */
[----:B0-----:R-:W-:Y:S01]  /*f440*/  STG.E.64 [R16.64], R2 ;  /* 0x0000000210007986 */ /* 0x001fe2000c101b24 */
[----:B------:R-:W-:Y:S05]  /*f450*/  EXIT ;  /* 0x000000000000794d */ /* 0x000fea0003800000 */
.L_x_2326:
        /* <DEDUP_REMOVED lines=13> */
.L_x_2339:
[----:B------:R-:W-:Y:S01]  /*f530*/  HADD2.F32 R0, -RZ, R0.H0_H0 ;  /* 0x20000000ff007230 */ /* 0x000fe20000004100 */
[----:B------:R-:W-:-:S04]  /*f540*/  CS2R R6, SRZ ;  /* 0x0000000000067805 */ /* 0x000fc8000001ff00 */
[----:B------:R-:W-:-:S04]  /*f550*/  FMUL.FTZ R0, R0, 1 ;  /* 0x3f80000000007820 */ /* 0x000fc80000410000 */
[----:B------:R-:W0:Y:S02]  /*f560*/  F2F.F64.F32 R4, R0 ;  /* 0x0000000000047310 */ /* 0x000e240000201800 */
[----:B0-----:R-:W-:Y:S01]  /*f570*/  STG.E.128 [R16.64], R4 ;  /* 0x0000000410007986 */ /* 0x001fe2000c101d24 */
[----:B------:R-:W-:Y:S05]  /*f580*/  EXIT ;  /* 0x000000000000794d */ /* 0x000fea0003800000 */
.L_x_2338:
        /* <DEDUP_REMOVED lines=21> */
.L_x_2343:
[----:B------:R-:W-:Y:S05]  /*f6e0*/  BSYNC B0 ;  /* 0x0000000000007941 */ /* 0x000fea0003800000 */
.L_x_2342:
[----:B------:R-:W-:-:S05]  /*f6f0*/  LOP3.LUT R3, R0, R3, RZ, 0xfc, !PT ;  /* 0x0000000300037212 */ /* 0x000fca00078efcff */
[----:B------:R-:W-:Y:S01]  /*f700*/  STG.E.U8 [R16.64], R3 ;  /* 0x0000000310007986 */ /* 0x000fe2000c101124 */
[----:B------:R-:W-:Y:S05]  /*f710*/  EXIT ;  /* 0x000000000000794d */ /* 0x000fea0003800000 */
.L_x_2341:
        /* <DEDUP_REMOVED lines=13> */
.L_x_2345:
[----:B------:R-:W-:Y:S01]  /*f7f0*/  IMAD.MOV.U32 R0, RZ, RZ, 0x7f ;  /* 0x0000007fff007424 */ /* 0x000fe200078e00ff */
[----:B------:R-:W-:-:S04]  /*f800*/  ISETP.GT.U32.AND P0, PT, R2, 0x7f800000, PT ;  /* 0x7f8000000200780c */ /* 0x000fc80003f04070 */
[----:B------:R-:W-:-:S04]  /*f810*/  SEL R0, R0, 0x7c, P0 ;  /* 0x0000007c00007807 */ /* 0x000fc80000000000 */
.L_x_2346:
[----:B------:R-:W-:Y:S05]  /*f820*/  BSYNC B0 ;  /* 0x0000000000007941 */ /* 0x000fea0003800000 */
.L_x_2344:
[----:B------:R-:W-:-:S04]  /*f830*/  LOP3.LUT R2, R3, 0x80000000, RZ, 0xc0, !PT ;  /* 0x8000000003027812 */ /* 0x000fc800078ec0ff */
[----:B------:R-:W-:-:S04]  /*f840*/  SHF.R.U32.HI R3, RZ, 0x18, R2 ;  /* 0x00000018ff037819 */ /* 0x000fc80000011602 */
[----:B------:R-:W-:-:S05]  /*f850*/  LOP3.LUT R3, R0, R3, RZ, 0xfc, !PT ;  /* 0x0000000300037212 */ /* 0x000fca00078efcff */
[----:B------:R-:W-:Y:S01]  /*f860*/  STG.E.U8 [R16.64], R3 ;  /* 0x0000000310007986 */ /* 0x000fe2000c101124 */
[----:B------:R-:W-:Y:S05]  /*f870*/  EXIT ;  /* 0x000000000000794d */ /* 0x000fea0003800000 */
.L_x_2340:
[----:B------:R-:W-:-:S05]  /*f880*/  HADD2.F32 R0, -RZ, R0.H0_H0 ;  /* 0x20000000ff007230 */ /* 0x000fca0000004100 */
[----:B------:R-:W-:-:S05]  /*f890*/  F2FP.BF16.PACK_AB R0, RZ, R0 ;  /* 0x00000000ff00723e */ /* 0x000fca00000010ff */
[----:B------:R-:W-:Y:S01]  /*f8a0*/  STG.E.U16 [R16.64], R0 ;  /* 0x0000000010007986 */ /* 0x000fe2000c101524 */
[----:B------:R-:W-:Y:S05]  /*f8b0*/  EXIT ;  /* 0x000000000000794d */ /* 0x000fea0003800000 */
.L_x_2337:
        /* <DEDUP_REMOVED lines=12> */
.L_x_2349:
        /* <DEDUP_REMOVED lines=17> */
.L_x_2352:
[----:B------:R-:W-:-:S04]  /*fa90*/  LOP3.LUT R2, R3, 0x80000000, RZ, 0xc0, !PT ;  /* 0x8000000003027812 */ /* 0x000fc800078ec0ff */
[----:B------:R-:W-:-:S04]  /*faa0*/  SHF.R.U32.HI R3, RZ, 0x18, R2 ;  /* 0x00000018ff037819 */ /* 0x000fc80000011602 */
[----:B------:R-:W-:-:S04]  /*fab0*/  LOP3.LUT R0, R0, R3, RZ, 0xfc, !PT ;  /* 0x0000000300007212 */ /* 0x000fc800078efcff */
[----:B------:R-:W-:Y:S02]  /*fac0*/  PRMT R8, R0, 0x7610, R8 ;  /* 0x0000761000087816 */ /* 0x000fe40000000008 */
.L_x_2351:
[----:B------:R-:W-:Y:S05]  /*fad0*/  BSYNC B0 ;  /* 0x0000000000007941 */ /* 0x000fea0003800000 */
.L_x_2350:
[----:B------:R-:W-:Y:S01]  /*fae0*/  STG.E.U8 [R16.64], R8 ;  /* 0x0000000810007986 */ /* 0x000fe2000c101124 */
[----:B------:R-:W-:Y:S05]  /*faf0*/  EXIT ;  /* 0x000000000000794d */ /* 0x000fea0003800000 */
.L_x_2348:
        /* <DEDUP_REMOVED lines=17> */
.L_x_2355:
[----:B------:R-:W-:-:S04]  /*fc10*/  LOP3.LUT R2, R3, 0x80000000, RZ, 0xc0, !PT ;  /* 0x8000000003027812 */ /* 0x000fc800078ec0ff */
[----:B------:R-:W-:-:S04]  /*fc20*/  SHF.R.U32.HI R3, RZ, 0x18, R2 ;  /* 0x00000018ff037819 */ /* 0x000fc80000011602 */
[----:B------:R-:W-:-:S04]  /*fc30*/  LOP3.LUT R0, R0, R3, RZ, 0xfc, !PT ;  /* 0x0000000300007212 */ /* 0x000fc800078efcff */
[----:B------:R-:W-:Y:S02]  /*fc40*/  PRMT R8, R0, 0x7610, R8 ;  /* 0x0000761000087816 */ /* 0x000fe40000000008 */
.L_x_2354:
[----:B------:R-:W-:Y:S05]  /*fc50*/  BSYNC B0 ;  /* 0x0000000000007941 */ /* 0x000fea0003800000 */
.L_x_2353:
[----:B------:R-:W-:Y:S01]  /*fc60*/  STG.E.U8 [R16.64], R8 ;  /* 0x0000000810007986 */ /* 0x000fe2000c101124 */
[----:B------:R-:W-:Y:S05]  /*fc70*/  EXIT ;  /* 0x000000000000794d */ /* 0x000fea0003800000 */
.L_x_2347:
        /* <DEDUP_REMOVED lines=22> */
.L_x_2330:
        /* <DEDUP_REMOVED lines=20> */
.L_x_2357:
[----:B------:R-:W-:-:S06]  /*ff20*/  HADD2.F32 R2, -RZ, R0.H0_H0 ;  /* 0x20000000ff027230 */ /* 0x000fcc0000004100 */
[----:B------:R-:W0:Y:S02]  /*ff30*/  F2I.U64.TRUNC R2, R2 ;  /* 0x0000000200027311 */ /* 0x000e24000020d800 */
[----:B0-----:R-:W-:Y:S01]  /*ff40*/  STG.E.64 [R16.64], R2 ;  /* 0x0000000210007986 */ /* 0x001fe2000c101b24 */
[----:B------:R-:W-:Y:S05]  /*ff50*/  EXIT ;  /* 0x000000000000794d */ /* 0x000fea0003800000 */
.L_x_2356:
[----:B------:R-:W-:-:S04]  /*ff60*/  HADD2.F32 R0, -RZ, R0.H0_H0 ;  /* 0x20000000ff007230 */ /* 0x000fc80000004100 */
[----:B------:R-:W0:Y:S02]  /*ff70*/  F2I.FTZ.U32.TRUNC.NTZ R3, R0 ;  /* 0x0000000000037305 */ /* 0x000e24000021f000 */
[----:B0-----:R-:W-:Y:S01]  /*ff80*/  STG.E [R16.64], R3 ;  /* 0x0000000310007986 */ /* 0x001fe2000c101924 */
[----:B------:R-:W-:Y:S05]  /*ff90*/  EXIT ;  /* 0x000000000000794d */ /* 0x000fea0003800000 */
.L_x_2358:
        /* <DEDUP_REMOVED lines=14> */
.L_x_39960:


//--------------------- .text._ZN2at6native27unrolled_elementwise_kernelINS0_13BinaryFunctorIN3c104HalfES4_S4_ZZZNS0_16fmin_kernel_cudaERNS_18TensorIteratorBaseEENKUlvE_clEvENKUlvE1_clEvEUlS4_S4_E_EESt5arrayIPcLm3EELi4E23TrivialOffsetCalculatorILi2EjESE_ILi1EjENS0_6memory12LoadWithCastILi2EEENSH_13StoreWithCastILi1EEEEEviT_T0_T2_T3_T4_T5_ --------------------------
	.section	.text._ZN2at6native27unrolled_elementwise_kernelINS0_13BinaryFunctorIN3c104HalfES4_S4_ZZZNS0_16fmin_kernel_cudaERNS_18TensorIteratorBaseEENKUlvE_clEvENKUlvE1_clEvEUlS4_S4_E_EESt5arrayIPcLm3EELi4E23TrivialOffsetCalculatorILi2EjESE_ILi1EjENS0_6memory12LoadWithCastILi2EEENSH_13StoreWithCastILi1EEEEEviT_T0_T2_T3_T4_T5_,"ax",@progbits
	.sectioninfo	@"SHI_REGISTERS=31"
	.align	128
        .global         _ZN2at6native27unrolled_elementwise_kernelINS0_13BinaryFunctorIN3c104HalfES4_S4_ZZZNS0_16fmin_kernel_cudaERNS_18TensorIteratorBaseEENKUlvE_clEvENKUlvE1_clEvEUlS4_S4_E_EESt5arrayIPcLm3EELi4E23TrivialOffsetCalculatorILi2EjESE_ILi1EjENS0_6memory12LoadWithCastILi2EEENSH_13StoreWithCastILi1EEEEEviT_T0_T2_T3_T4_T5_
        .type           _ZN2at6native27unrolled_elementwise_kernelINS0_13BinaryFunctorIN3c104HalfES4_S4_ZZZNS0_16fmin_kernel_cudaERNS_18TensorIteratorBaseEENKUlvE_clEvENKUlvE1_clEvEUlS4_S4_E_EESt5arrayIPcLm3EELi4E23TrivialOffsetCalculatorILi2EjESE_ILi1EjENS0_6memory12LoadWithCastILi2EEENSH_13StoreWithCastILi1EEEEEviT_T0_T2_T3_T4_T5_,@function
        .size           _ZN2at6native27unrolled_elementwise_kernelINS0_13BinaryFunctorIN3c104HalfES4_S4_ZZZNS0_16fmin_kernel_cudaERNS_18TensorIteratorBaseEENKUlvE_clEvENKUlvE1_clEvEUlS4_S4_E_EESt5arrayIPcLm3EELi4E23TrivialOffsetCalculatorILi2EjESE_ILi1EjENS0_6memory12LoadWithCastILi2EEENSH_13StoreWithCastILi1EEEEEviT_T0_T2_T3_T4_T5_,(.L_x_39961 - _ZN2at6native27unrolled_elementwise_kernelINS0_13BinaryFunctorIN3c104HalfES4_S4_ZZZNS0_16fmin_kernel_cudaERNS_18TensorIteratorBaseEENKUlvE_clEvENKUlvE1_clEvEUlS4_S4_E_EESt5arrayIPcLm3EELi4E23TrivialOffsetCalculatorILi2EjESE_ILi1EjENS0_6memory12LoadWithCastILi2EEENSH_13StoreWithCastILi1EEEEEviT_T0_T2_T3_T4_T5_)
        .other          _ZN2at6native27unrolled_elementwise_kernelINS0_13BinaryFunctorIN3c104HalfES4_S4_ZZZNS0_16fmin_kernel_cudaERNS_18TensorIteratorBaseEENKUlvE_clEvENKUlvE1_clEvEUlS4_S4_E_EESt5arrayIPcLm3EELi4E23TrivialOffsetCalculatorILi2EjESE_ILi1EjENS0_6memory12LoadWithCastILi2EEENSH_13StoreWithCastILi1EEEEEviT_T0_T2_T3_T4_T5_,@"STO_CUDA_ENTRY STV_DEFAULT"
_ZN2at6native27unrolled_elementwise_kernelINS0_13BinaryFunctorIN3c104HalfES4_S4_ZZZNS0_16fmin_kernel_cudaERNS_18TensorIteratorBaseEENKUlvE_clEvENKUlvE1_clEvEUlS4_S4_E_EESt5arrayIPcLm3EELi4E23TrivialOffsetCalculatorILi2EjESE_ILi1EjENS0_6memory12LoadWithCastILi2EEENSH_13StoreWithCastILi1EEEEEviT_T0_T2_T3_T4_T5_:
.text._ZN2at6native27unrolled_elementwise_kernelINS0_13BinaryFunctorIN3c104HalfES4_S4_ZZZNS0_16fmin_kernel_cudaERNS_18TensorIteratorBaseEENKUlvE_clEvENKUlvE1_clEvEUlS4_S4_E_EESt5arrayIPcLm3EELi4E23TrivialOffsetCalculatorILi2EjESE_ILi1EjENS0_6memory12LoadWithCastILi2EEENSH_13StoreWithCastILi1EEEEEviT_T0_T2_T3_T4_T5_:
        /* <DEDUP_REMOVED lines=34> */
.L_x_2364:
[----:B------:R-:W2:Y:S02]  /*0220*/  LDG.E.U8 R2, [R2.64] ;  /* 0x0000002402027981 */ /* 0x000ea4000c1e1100 */
[----:B--2---:R-:W0:Y:S02]  /*0230*/  I2F.U16 R0, R2 ;  /* 0x0000000200007306 */ /* 0x004e240000101000 */
[----:B0-----:R-:W-:-:S04]  /*0240*/  F2FP.PACK_AB R0, RZ, R0 ;  /* 0x00000000ff00723e */ /* 0x001fc800000000ff */
[----:B------:R-:W-:Y:S01]  /*0250*/  PRMT R24, R0, 0x7610, R24 ;  /* 0x0000761000187816 */ /* 0x000fe20000000018 */
[----:B------:R-:W-:Y:S05]  /*0260*/  BRA `(.L_x_2366) ;  /* 0x00000ed000007947 */ /* 0x000fea0003800000 */
.L_x_2363:
        /* <DEDUP_REMOVED lines=11> */
.L_x_2368:
[----:B------:R-:W2:Y:S02]  /*0320*/  LDG.E R2, [R2.64] ;  /* 0x0000002402027981 */ /* 0x000ea4000c1e1900 */
[----:B--2---:R-:W0:Y:S02]  /*0330*/  I2F R0, R2 ;  /* 0x0000000200007306 */ /* 0x004e240000201400 */
[----:B0-----:R-:W-:-:S04]  /*0340*/  F2FP.PACK_AB R0, RZ, R0 ;  /* 0x00000000ff00723e */ /* 0x001fc800000000ff */
[----:B------:R-:W-:Y:S01]  /*0350*/  PRMT R24, R0, 0x7610, R24 ;  /* 0x0000761000187816 */ /* 0x000fe20000000018 */
[----:B------:R-:W-:Y:S05]  /*0360*/  BRA `(.L_x_2366) ;  /* 0x00000dd000007947 */ /* 0x000fea0003800000 */
.L_x_2367:
[----:B------:R-:W2:Y:S02]  /*0370*/  LDG.E.U16 R2, [R2.64] ;  /* 0x0000002402027981 */ /* 0x000ea4000c1e1500 */
[----:B--2---:R-:W0:Y:S02]  /*0380*/  I2F.S16 R0, R2 ;  /* 0x0000000200007306 */ /* 0x004e240000101400 */
[----:B0-----:R-:W-:-:S04]  /*0390*/  F2FP.PACK_AB R0, RZ, R0 ;  /* 0x00000000ff00723e */ /* 0x001fc800000000ff */
[----:B------:R-:W-:Y:S01]  /*03a0*/  PRMT R24, R0, 0x7610, R24 ;  /* 0x0000761000187816 */ /* 0x000fe20000000018 */
[----:B------:R-:W-:Y:S05]  /*03b0*/  BRA `(.L_x_2366) ;  /* 0x00000d8000007947 */ /* 0x000fea0003800000 */
.L_x_2362:
        /* <DEDUP_REMOVED lines=9> */
.L_x_2370:
[----:B------:R0:W5:Y:S01]  /*0450*/  LDG.E.U16 R24, [R2.64] ;  /* 0x0000002402187981 */ /* 0x000162000c1e1500 */
[----:B------:R-:W-:Y:S05]  /*0460*/  BRA `(.L_x_2366) ;  /* 0x00000cd000007947 */ /* 0x000fea0003800000 */
.L_x_2369:
        /* <DEDUP_REMOVED lines=9> */
.L_x_2372:
[----:B------:R0:W5:Y:S01]  /*0500*/  LDG.E.U16 R24, [R2.64] ;  /* 0x0000002402187981 */ /* 0x000162000c1e1500 */
[----:B------:R-:W-:Y:S05]  /*0510*/  BRA `(.L_x_2366) ;  /* 0x00000c2000007947 */ /* 0x000fea0003800000 */
.L_x_2371:
[----:B------:R-:W2:Y:S02]  /*0520*/  LDG.E.64 R2, [R2.64] ;  /* 0x0000002402027981 */ /* 0x000ea4000c1e1b00 */
[----:B--2---:R-:W0:Y:S01]  /*0530*/  F2F.F32.F64 R0, R2 ;  /* 0x0000000200007310 */ /* 0x004e220000301000 */
[----:B------:R-:W0:-:S14]  /*0540*/  DSETP.GEU.AND P0, PT, |R2|, c[0x2][0x0], PT ;  /* 0x008000000200762a */ /* 0x000e1c0003f0e200 */
[----:B0-----:R-:W-:-:S05]  /*0550*/  @!P0 FMUL R0, R0, 1.175494350822287508e-38 ;  /* 0x0080000000008820 */ /* 0x001fca0000400000 */
[----:B------:R-:W-:-:S04]  /*0560*/  F2FP.PACK_AB R0, RZ, R0 ;  /* 0x00000000ff00723e */ /* 0x000fc800000000ff */
[----:B------:R-:W-:Y:S01]  /*0570*/  PRMT R24, R0, 0x7610, R24 ;  /* 0x0000761000187816 */ /* 0x000fe20000000018 */
[----:B------:R-:W-:Y:S05]  /*0580*/  BRA `(.L_x_2366) ;  /* 0x00000bb000007947 */ /* 0x000fea0003800000 */
.L_x_2361:
        /* <DEDUP_REMOVED lines=14> */
.L_x_2375:
[----:B------:R-:W2:Y:S02]  /*0670*/  LDG.E.64 R2, [R2.64] ;  /* 0x0000002402027981 */ /* 0x000ea4000c1e1b00 */
[----:B--2---:R-:W0:Y:S01]  /*0680*/  F2F.F32.F64 R0, R2 ;  /* 0x0000000200007310 */ /* 0x004e220000301000 */
[----:B------:R-:W0:-:S14]  /*0690*/  DSETP.GEU.AND P0, PT, |R2|, c[0x2][0x0], PT ;  /* 0x008000000200762a */ /* 0x000e1c0003f0e200 */
[----:B0-----:R-:W-:-:S05]  /*06a0*/  @!P0 FMUL R0, R0, 1.175494350822287508e-38 ;  /* 0x0080000000008820 */ /* 0x001fca0000400000 */
[----:B------:R-:W-:-:S04]  /*06b0*/  F2FP.PACK_AB R0, RZ, R0 ;  /* 0x00000000ff00723e */ /* 0x000fc800000000ff */
[----:B------:R-:W-:Y:S01]  /*06c0*/  PRMT R24, R0, 0x7610, R24 ;  /* 0x0000761000187816 */ /* 0x000fe20000000018 */
[----:B------:R-:W-:Y:S05]  /*06d0*/  BRA `(.L_x_2366) ;  /* 0x00000a6000007947 */ /* 0x000fea0003800000 */
.L_x_2374:
        /* <DEDUP_REMOVED lines=28> */
.L_x_2377:
        /* <DEDUP_REMOVED lines=15> */
.L_x_2376:
[----:B------:R-:W2:Y:S02]  /*0990*/  LDG.E.U16 R0, [R2.64] ;  /* 0x0000002402007981 */ /* 0x000ea4000c1e1500 */
[----:B--2---:R-:W-:-:S04]  /*09a0*/  PRMT R0, RZ, 0x5410, R0 ;  /* 0x00005410ff007816 */ /* 0x004fc80000000000 */
[----:B------:R-:W-:-:S04]  /*09b0*/  F2FP.PACK_AB R0, RZ, R0 ;  /* 0x00000000ff00723e */ /* 0x000fc800000000ff */
[----:B------:R-:W-:Y:S01]  /*09c0*/  PRMT R24, R0, 0x7610, R24 ;  /* 0x0000761000187816 */ /* 0x000fe20000000018 */
[----:B------:R-:W-:Y:S05]  /*09d0*/  BRA `(.L_x_2366) ;  /* 0x0000076000007947 */ /* 0x000fea0003800000 */
.L_x_2373:
        /* <DEDUP_REMOVED lines=12> */
.L_x_2380:
        /* <DEDUP_REMOVED lines=21> */
.L_x_2384:
[----:B------:R-:W-:Y:S05]  /*0bf0*/  BSYNC B1 ;  /* 0x0000000000017941 */ /* 0x000fea0003800000 */
.L_x_2383:
[----:B------:R-:W-:Y:S01]  /*0c00*/  LEA R3, R0, 0x3b800000, 0x17 ;  /* 0x3b80000000037811 */ /* 0x000fe200078eb8ff */
[----:B------:R-:W-:-:S05]  /*0c10*/  IMAD.SHL.U32 R0, R2, 0x100000, RZ ;  /* 0x0010000002007824 */ /* 0x000fca00078e00ff */
[----:B------:R-:W-:Y:S02]  /*0c20*/  LOP3.LUT R0, R3, R0, R4, 0xfe, !PT ;  /* 0x0000000003007212 */ /* 0x000fe400078efe04 */
.L_x_2382:
[----:B------:R-:W-:Y:S05]  /*0c30*/  BSYNC B0 ;  /* 0x0000000000007941 */ /* 0x000fea0003800000 */
.L_x_2381:
[----:B------:R-:W-:-:S04]  /*0c40*/  F2FP.PACK_AB R0, RZ, R0 ;  /* 0x00000000ff00723e */ /* 0x000fc800000000ff */
[----:B------:R-:W-:Y:S01]  /*0c50*/  PRMT R24, R0, 0x7610, R24 ;  /* 0x0000761000187816 */ /* 0x000fe20000000018 */
[----:B------:R-:W-:Y:S05]  /*0c60*/  BRA `(.L_x_2366) ;  /* 0x000004d000007947 */ /* 0x000fea0003800000 */
.L_x_2379:
        /* <DEDUP_REMOVED lines=21> */
.L_x_2388:
[----:B------:R-:W-:Y:S05]  /*0dc0*/  BSYNC B1 ;  /* 0x0000000000017941 */ /* 0x000fea0003800000 */
.L_x_2387:
[----:B------:R-:W-:Y:S01]  /*0dd0*/  LEA R3, R0, 0x37800000, 0x17 ;  /* 0x3780000000037811 */ /* 0x000fe200078eb8ff */
[----:B------:R-:W-:-:S05]  /*0de0*/  IMAD.SHL.U32 R0, R2, 0x200000, RZ ;  /* 0x0020000002007824 */ /* 0x000fca00078e00ff */
[----:B------:R-:W-:Y:S02]  /*0df0*/  LOP3.LUT R0, R3, R0, R4, 0xfe, !PT ;  /* 0x0000000003007212 */ /* 0x000fe400078efe04 */
.L_x_2386:
[----:B------:R-:W-:Y:S05]  /*0e00*/  BSYNC B0 ;  /* 0x0000000000007941 */ /* 0x000fea0003800000 */
.L_x_2385:
[----:B------:R-:W-:-:S04]  /*0e10*/  F2FP.PACK_AB R0, RZ, R0 ;  /* 0x00000000ff00723e */ /* 0x000fc800000000ff */
[----:B------:R-:W-:Y:S01]  /*0e20*/  PRMT R24, R0, 0x7610, R24 ;  /* 0x0000761000187816 */ /* 0x000fe20000000018 */
[----:B------:R-:W-:Y:S05]  /*0e30*/  BRA `(.L_x_2366) ;  /* 0x0000030000007947 */ /* 0x000fea0003800000 */
.L_x_2378:
        /* <DEDUP_REMOVED lines=14> */
.L_x_2392:
[----:B------:R-:W-:Y:S05]  /*0f20*/  BSYNC B0 ;  /* 0x0000000000007941 */ /* 0x000fea0003800000 */
.L_x_2391:
[----:B------:R-:W-:-:S04]  /*0f30*/  F2FP.PACK_AB R0, RZ, R0 ;  /* 0x00000000ff00723e */ /* 0x000fc800000000ff */
[----:B------:R-:W-:Y:S01]  /*0f40*/  PRMT R24, R0, 0x7610, R24 ;  /* 0x0000761000187816 */ /* 0x000fe20000000018 */
[----:B------:R-:W-:Y:S05]  /*0f50*/  BRA `(.L_x_2366) ;  /* 0x000001e000007947 */ /* 0x000fea0003800000 */
.L_x_2365:
        /* <DEDUP_REMOVED lines=21> */
.L_x_2390:
[----:B------:R-:W2:Y:S02]  /*10b0*/  LDG.E.64 R2, [R2.64] ;  /* 0x0000002402027981 */ /* 0x000ea4000c1e1b00 */
[----:B--2---:R-:W0:Y:S02]  /*10c0*/  I2F.U64 R0, R2 ;  /* 0x0000000200007312 */ /* 0x004e240000301000 */
[----:B0-----:R-:W-:-:S04]  /*10d0*/  F2FP.PACK_AB R0, RZ, R0 ;  /* 0x00000000ff00723e */ /* 0x001fc800000000ff */
[----:B------:R-:W-:Y:S01]  /*10e0*/  PRMT R24, R0, 0x7610, R24 ;  /* 0x0000761000187816 */ /* 0x000fe20000000018 */
[----:B------:R-:W-:Y:S05]  /*10f0*/  BRA `(.L_x_2366) ;  /* 0x0000004000007947 */ /* 0x000fea0003800000 */
.L_x_2389:
[----:B------:R-:W2:Y:S02]  /*1100*/  LDG.E R2, [R2.64] ;  /* 0x0000002402027981 */ /* 0x000ea4000c1e1900 */
[----:B--2---:R-:W0:Y:S02]  /*1110*/  I2F.U32 R0, R2 ;  /* 0x0000000200007306 */ /* 0x004e240000201000 */
[----:B0-----:R-:W-:-:S04]  /*1120*/  F2FP.PACK_AB R0, RZ, R0 ;  /* 0x00000000ff00723e */ /* 0x001fc800000000ff */
[----:B------:R-:W-:Y:S02]  /*1130*/  PRMT R24, R0, 0x7610, R24 ;  /* 0x0000761000187816 */ /* 0x000fe40000000018 */
.L_x_2366:
        /* <DEDUP_REMOVED lines=19> */
.L_x_2396:
[----:B------:R-:W2:Y:S02]  /*1270*/  LDG.E.U8 R2, [R2.64] ;  /* 0x0000002402027981 */ /* 0x000ea4000c1e1100 */
[----:B--2---:R-:W0:Y:S02]  /*1280*/  I2F.U16 R0, R2 ;  /* 0x0000000200007306 */ /* 0x004e240000101000 */
[----:B0-----:R-:W-:-:S04]  /*1290*/  F2FP.PACK_AB R0, RZ, R0 ;  /* 0x00000000ff00723e */ /* 0x001fc800000000ff */
[----:B------:R-:W-:Y:S01]  /*12a0*/  PRMT R25, R0, 0x7610, R25 ;  /* 0x0000761000197816 */ /* 0x000fe20000000019 */
[----:B------:R-:W-:Y:S05]  /*12b0*/  BRA `(.L_x_2398) ;  /* 0x00000ed000007947 */ /* 0x000fea0003800000 */
.L_x_2395:
        /* <DEDUP_REMOVED lines=11> */
.L_x_2400:
[----:B------:R-:W2:Y:S02]  /*1370*/  LDG.E R2, [R2.64] ;  /* 0x0000002402027981 */ /* 0x000ea4000c1e1900 */
[----:B--2---:R-:W0:Y:S02]  /*1380*/  I2F R0, R2 ;  /* 0x0000000200007306 */ /* 0x004e240000201400 */
[----:B0-----:R-:W-:-:S04]  /*1390*/  F2FP.PACK_AB R0, RZ, R0 ;  /* 0x00000000ff00723e */ /* 0x001fc800000000ff */
[----:B------:R-:W-:Y:S01]  /*13a0*/  PRMT R25, R0, 0x7610, R25 ;  /* 0x0000761000197816 */ /* 0x000fe20000000019 */
[----:B------:R-:W-:Y:S05]  /*13b0*/  BRA `(.L_x_2398) ;  /* 0x00000dd000007947 */ /* 0x000fea0003800000 */
.L_x_2399:
[----:B------:R-:W2:Y:S02]  /*13c0*/  LDG.E.U16 R2, [R2.64] ;  /* 0x0000002402027981 */ /* 0x000ea4000c1e1500 */
[----:B--2---:R-:W0:Y:S02]  /*13d0*/  I2F.S16 R0, R2 ;  /* 0x0000000200007306 */ /* 0x004e240000101400 */
[----:B0-----:R-:W-:-:S04]  /*13e0*/  F2FP.PACK_AB R0, RZ, R0 ;  /* 0x00000000ff00723e */ /* 0x001fc800000000ff */
[----:B------:R-:W-:Y:S01]  /*13f0*/  PRMT R25, R0, 0x7610, R25 ;  /* 0x0000761000197816 */ /* 0x000fe20000000019 */
[----:B------:R-:W-:Y:S05]  /*1400*/  BRA `(.L_x_2398) ;  /* 0x00000d8000007947 */ /* 0x000fea0003800000 */
.L_x_2394:
        /* <DEDUP_REMOVED lines=9> */
.L_x_2402:
[----:B------:R0:W5:Y:S01]  /*14a0*/  LDG.E.U16 R25, [R2.64] ;  /* 0x0000002402197981 */ /* 0x000162000c1e1500 */
[----:B------:R-:W-:Y:S05]  /*14b0*/  BRA `(.L_x_2398) ;  /* 0x00000cd000007947 */ /* 0x000fea0003800000 */
.L_x_2401:
        /* <DEDUP_REMOVED lines=9> */
.L_x_2404:
[----:B------:R0:W5:Y:S01]  /*1550*/  LDG.E.U16 R25, [R2.64] ;  /* 0x0000002402197981 */ /* 0x000162000c1e1500 */
[----:B------:R-:W-:Y:S05]  /*1560*/  BRA `(.L_x_2398) ;  /* 0x00000c2000007947 */ /* 0x000fea0003800000 */
.L_x_2403:
[----:B------:R-:W2:Y:S02]  /*1570*/  LDG.E.64 R2, [R2.64] ;  /* 0x0000002402027981 */ /* 0x000ea4000c1e1b00 */
[----:B--2---:R-:W0:Y:S01]  /*1580*/  F2F.F32.F64 R0, R2 ;  /* 0x0000000200007310 */ /* 0x004e220000301000 */
[----:B------:R-:W0:-:S14]  /*1590*/  DSETP.GEU.AND P0, PT, |R2|, c[0x2][0x0], PT ;  /* 0x008000000200762a */ /* 0x000e1c0003f0e200 */
[----:B0-----:R-:W-:-:S05]  /*15a0*/  @!P0 FMUL R0, R0, 1.175494350822287508e-38 ;  /* 0x0080000000008820 */ /* 0x001fca0000400000 */
[----:B------:R-:W-:-:S04]  /*15b0*/  F2FP.PACK_AB R0, RZ, R0 ;  /* 0x00000000ff00723e */ /* 0x000fc800000000ff */
[----:B------:R-:W-:Y:S01]  /*15c0*/  PRMT R25, R0, 0x7610, R25 ;  /* 0x0000761000197816 */ /* 0x000fe20000000019 */
[----:B------:R-:W-:Y:S05]  /*15d0*/  BRA `(.L_x_2398) ;  /* 0x00000bb000007947 */ /* 0x000fea0003800000 */
.L_x_2393:
        /* <DEDUP_REMOVED lines=14> */
.L_x_2407:
[----:B------:R-:W2:Y:S02]  /*16c0*/  LDG.E.64 R2, [R2.64] ;  /* 0x0000002402027981 */ /* 0x000ea4000c1e1b00 */
[----:B--2---:R-:W0:Y:S01]  /*16d0*/  F2F.F32.F64 R0, R2 ;  /* 0x0000000200007310 */ /* 0x004e220000301000 */
[----:B------:R-:W0:-:S14]  /*16e0*/  DSETP.GEU.AND P0, PT, |R2|, c[0x2][0x0], PT ;  /* 0x008000000200762a */ /* 0x000e1c0003f0e200 */
[----:B0-----:R-:W-:-:S05]  /*16f0*/  @!P0 FMUL R0, R0, 1.175494350822287508e-38 ;  /* 0x0080000000008820 */ /* 0x001fca0000400000 */
[----:B------:R-:W-:-:S04]  /*1700*/  F2FP.PACK_AB R0, RZ, R0 ;  /* 0x00000000ff00723e */ /* 0x000fc800000000ff */
[----:B------:R-:W-:Y:S01]  /*1710*/  PRMT R25, R0, 0x7610, R25 ;  /* 0x0000761000197816 */ /* 0x000fe20000000019 */
[----:B------:R-:W-:Y:S05]  /*1720*/  BRA `(.L_x_2398) ;  /* 0x00000a6000007947 */ /* 0x000fea0003800000 */
.L_x_2406:
        /* <DEDUP_REMOVED lines=28> */
.L_x_2409:
        /* <DEDUP_REMOVED lines=15> */
.L_x_2408:
[----:B------:R-:W2:Y:S02]  /*19e0*/  LDG.E.U16 R0, [R2.64] ;  /* 0x0000002402007981 */ /* 0x000ea4000c1e1500 */
[----:B--2---:R-:W-:-:S04]  /*19f0*/  PRMT R0, RZ, 0x5410, R0 ;  /* 0x00005410ff007816 */ /* 0x004fc80000000000 */
[----:B------:R-:W-:-:S04]  /*1a00*/  F2FP.PACK_AB R0, RZ, R0 ;  /* 0x00000000ff00723e */ /* 0x000fc800000000ff */
[----:B------:R-:W-:Y:S01]  /*1a10*/  PRMT R25, R0, 0x7610, R25 ;  /* 0x0000761000197816 */ /* 0x000fe20000000019 */
[----:B------:R-:W-:Y:S05]  /*1a20*/  BRA `(.L_x_2398) ;  /* 0x0000076000007947 */ /* 0x000fea0003800000 */
.L_x_2405:
        /* <DEDUP_REMOVED lines=12> */
.L_x_2412:
        /* <DEDUP_REMOVED lines=21> */
.L_x_2416:
[----:B------:R-:W-:Y:S05]  /*1c40*/  BSYNC B1 ;  /* 0x0000000000017941 */ /* 0x000fea0003800000 */
.L_x_2415:
[----:B------:R-:W-:Y:S01]  /*1c50*/  LEA R3, R0, 0x3b800000, 0x17 ;  /* 0x3b80000000037811 */ /* 0x000fe200078eb8ff */
[----:B------:R-:W-:-:S05]  /*1c60*/  IMAD.SHL.U32 R0, R2, 0x100000, RZ ;  /* 0x0010000002007824 */ /* 0x000fca00078e00ff */
[----:B------:R-:W-:Y:S02]  /*1c70*/  LOP3.LUT R0, R3, R0, R4, 0xfe, !PT ;  /* 0x0000000003007212 */ /* 0x000fe400078efe04 */
.L_x_2414:
[----:B------:R-:W-:Y:S05]  /*1c80*/  BSYNC B0 ;  /* 0x0000000000007941 */ /* 0x000fea0003800000 */
.L_x_2413:
[----:B------:R-:W-:-:S04]  /*1c90*/  F2FP.PACK_AB R0, RZ, R0 ;  /* 0x00000000ff00723e */ /* 0x000fc800000000ff */
[----:B------:R-:W-:Y:S01]  /*1ca0*/  PRMT R25, R0, 0x7610, R25 ;  /* 0x0000761000197816 */ /* 0x000fe20000000019 */
[----:B------:R-:W-:Y:S05]  /*1cb0*/  BRA `(.L_x_2398) ;  /* 0x000004d000007947 */ /* 0x000fea0003800000 */
.L_x_2411:
        /* <DEDUP_REMOVED lines=21> */
.L_x_2420:
[----:B------:R-:W-:Y:S05]  /*1e10*/  BSYNC B1 ;  /* 0x0000000000017941 */ /* 0x000fea0003800000 */
.L_x_2419:
[----:B------:R-:W-:Y:S01]  /*1e20*/  LEA R3, R0, 0x37800000, 0x17 ;  /* 0x3780000000037811 */ /* 0x000fe200078eb8ff */
[----:B------:R-:W-:-:S05]  /*1e30*/  IMAD.SHL.U32 R0, R2, 0x200000, RZ ;  /* 0x0020000002007824 */ /* 0x000fca00078e00ff */
[----:B------:R-:W-:Y:S02]  /*1e40*/  LOP3.LUT R0, R3, R0, R4, 0xfe, !PT ;  /* 0x0000000003007212 */ /* 0x000fe400078efe04 */
.L_x_2418:
[----:B------:R-:W-:Y:S05]  /*1e50*/  BSYNC B0 ;  /* 0x0000000000007941 */ /* 0x000fea0003800000 */
.L_x_2417:
[----:B------:R-:W-:-:S04]  /*1e60*/  F2FP.PACK_AB R0, RZ, R0 ;  /* 0x00000000ff00723e */ /* 0x000fc800000000ff */
[----:B------:R-:W-:Y:S01]  /*1e70*/  PRMT R25, R0, 0x7610, R25 ;  /* 0x0000761000197816 */ /* 0x000fe20000000019 */
[----:B------:R-:W-:Y:S05]  /*1e80*/  BRA `(.L_x_2398) ;  /* 0x0000030000007947 */ /* 0x000fea0003800000 */
.L_x_2410:
        /* <DEDUP_REMOVED lines=14> */
.L_x_2424:
[----:B------:R-:W-:Y:S05]  /*1f70*/  BSYNC B0 ;  /* 0x0000000000007941 */ /* 0x000fea0003800000 */
.L_x_2423:
[----:B------:R-:W-:-:S04]  /*1f80*/  F2FP.PACK_AB R0, RZ, R0 ;  /* 0x00000000ff00723e */ /* 0x000fc800000000ff */
[----:B------:R-:W-:Y:S01]  /*1f90*/  PRMT R25, R0, 0x7610, R25 ;  /* 0x0000761000197816 */ /* 0x000fe20000000019 */
[----:B------:R-:W-:Y:S05]  /*1fa0*/  BRA `(.L_x_2398) ;  /* 0x000001e000007947 */ /* 0x000fea0003800000 */
.L_x_2397:
        /* <DEDUP_REMOVED lines=21> */
.L_x_2422:
[----:B------:R-:W2:Y:S02]  /*2100*/  LDG.E.64 R2, [R2.64] ;  /* 0x0000002402027981 */ /* 0x000ea4000c1e1b00 */
[----:B--2---:R-:W0:Y:S02]  /*2110*/  I2F.U64 R0, R2 ;  /* 0x0000000200007312 */ /* 0x004e240000301000 */
[----:B0-----:R-:W-:-:S04]  /*2120*/  F2FP.PACK_AB R0, RZ, R0 ;  /* 0x00000000ff00723e */ /* 0x001fc800000000ff */
[----:B------:R-:W-:Y:S01]  /*2130*/  PRMT R25, R0, 0x7610, R25 ;  /* 0x0000761000197816 */ /* 0x000fe20000000019 */
[----:B------:R-:W-:Y:S05]  /*2140*/  BRA `(.L_x_2398) ;  /* 0x0000004000007947 */ /* 0x000fea0003800000 */
.L_x_2421:
[----:B------:R-:W2:Y:S02]  /*2150*/  LDG.E R2, [R2.64] ;  /* 0x0000002402027981 */ /* 0x000ea4000c1e1900 */
[----:B--2---:R-:W0:Y:S02]  /*2160*/  I2F.U32 R0, R2 ;  /* 0x0000000200007306 */ /* 0x004e240000201000 */
[----:B0-----:R-:W-:-:S04]  /*2170*/  F2FP.PACK_AB R0, RZ, R0 ;  /* 0x00000000ff00723e */ /* 0x001fc800000000ff */
[----:B------:R-:W-:Y:S02]  /*2180*/  PRMT R25, R0, 0x7610, R25 ;  /* 0x0000761000197816 */ /* 0x000fe40000000019 */
.L_x_2398:
[----:B------:R-:W-:-:S05]  /*2190*/  IADD3 R17, R17, 0x80, RZ ;  /* 0x0000008011117810 */ /* 0x000fca0007ffe0ff */
.L_x_2360:
[----:B-1-3--:R-:W-:Y:S05]  /*21a0*/  BSYNC B6 ;  /* 0x0000000000067941 */ /* 0x00afea0003800000 */
.L_x_2359:
        /* <DEDUP_REMOVED lines=24> */
.L_x_2430:
[----:B------:R-:W2:Y:S02]  /*2330*/  LDG.E.U8 R2, [R2.64] ;  /* 0x0000002402027981 */ /* 0x000ea4000c1e1100 */
[----:B--2---:R-:W0:Y:S02]  /*2340*/  I2F.U16 R0, R2 ;  /* 0x0000000200007306 */ /* 0x004e240000101000 */
[----:B0-----:R-:W-:-:S04]  /*2350*/  F2FP.PACK_AB R0, RZ, R0 ;  /* 0x00000000ff00723e */ /* 0x001fc800000000ff */
[----:B------:R-:W-:Y:S01]  /*2360*/  PRMT R23, R0, 0x7610, R23 ;  /* 0x0000761000177816 */ /* 0x000fe20000000017 */
[----:B------:R-:W-:Y:S05]  /*2370*/  BRA `(.L_x_2432) ;  /* 0x00000ee000007947 */ /* 0x000fea0003800000 */
.L_x_2429:
        /* <DEDUP_REMOVED lines=11> */
.L_x_2434:
[----:B------:R-:W2:Y:S02]  /*2430*/  LDG.E R2, [R2.64] ;  /* 0x0000002402027981 */ /* 0x000ea4000c1e1900 */
[----:B--2---:R-:W0:Y:S02]  /*2440*/  I2F R0, R2 ;  /* 0x0000000200007306 */ /* 0x004e240000201400 */
[----:B0-----:R-:W-:-:S04]  /*2450*/  F2FP.PACK_AB R0, RZ, R0 ;  /* 0x00000000ff00723e */ /* 0x001fc800000000ff */
[----:B------:R-:W-:Y:S01]  /*2460*/  PRMT R23, R0, 0x7610, R23 ;  /* 0x0000761000177816 */ /* 0x000fe20000000017 */
[----:B------:R-:W-:Y:S05]  /*2470*/  BRA `(.L_x_2432) ;  /* 0x00000de000007947 */ /* 0x000fea0003800000 */
.L_x_2433:
[----:B------:R-:W2:Y:S02]  /*2480*/  LDG.E.U16 R2, [R2.64] ;  /* 0x0000002402027981 */ /* 0x000ea4000c1e1500 */
[----:B--2---:R-:W0:Y:S02]  /*2490*/  I2F.S16 R0, R2 ;  /* 0x0000000200007306 */ /* 0x004e240000101400 */
[----:B0-----:R-:W-:-:S04]  /*24a0*/  F2FP.PACK_AB R0, RZ, R0 ;  /* 0x00000000ff00723e */ /* 0x001fc800000000ff */
[----:B------:R-:W-:Y:S01]  /*24b0*/  PRMT R23, R0, 0x7610, R23 ;  /* 0x0000761000177816 */ /* 0x000fe20000000017 */
[----:B------:R-:W-:Y:S05]  /*24c0*/  BRA `(.L_x_2432) ;  /* 0x00000d9000007947 */ /* 0x000fea0003800000 */
.L_x_2428:
        /* <DEDUP_REMOVED lines=9> */
.L_x_2436:
[----:B------:R0:W5:Y:S01]  /*2560*/  LDG.E.U16 R23, [R2.64] ;  /* 0x0000002402177981 */ /* 0x000162000c1e1500 */
[----:B------:R-:W-:Y:S05]  /*2570*/  BRA `(.L_x_2432) ;  /* 0x00000ce000007947 */ /* 0x000fea0003800000 */
.L_x_2435:
        /* <DEDUP_REMOVED lines=9> */
.L_x_2438:
[----:B------:R0:W5:Y:S01]  /*2610*/  LDG.E.U16 R23, [R2.64] ;  /* 0x0000002402177981 */ /* 0x000162000c1e1500 */
[----:B------:R-:W-:Y:S05]  /*2620*/  BRA `(.L_x_2432) ;  /* 0x00000c3000007947 */ /* 0x000fea0003800000 */
.L_x_2437:
[----:B------:R-:W2:Y:S02]  /*2630*/  LDG.E.64 R2, [R2.64] ;  /* 0x0000002402027981 */ /* 0x000ea4000c1e1b00 */
[----:B--2---:R-:W0:Y:S01]  /*2640*/  F2F.F32.F64 R0, R2 ;  /* 0x0000000200007310 */ /* 0x004e220000301000 */
[----:B------:R-:W0:-:S14]  /*2650*/  DSETP.GEU.AND P0, PT, |R2|, c[0x2][0x0], PT ;  /* 0x008000000200762a */ /* 0x000e1c0003f0e200 */
[----:B0-----:R-:W-:-:S05]  /*2660*/  @!P0 FMUL R0, R0, 1.175494350822287508e-38 ;  /* 0x0080000000008820 */ /* 0x001fca0000400000 */
[----:B------:R-:W-:-:S04]  /*2670*/  F2FP.PACK_AB R0, RZ, R0 ;  /* 0x00000000ff00723e */ /* 0x000fc800000000ff */
[----:B------:R-:W-:Y:S01]  /*2680*/  PRMT R23, R0, 0x7610, R23 ;  /* 0x0000761000177816 */ /* 0x000fe20000000017 */
[----:B------:R-:W-:Y:S05]  /*2690*/  BRA `(.L_x_2432) ;  /* 0x00000bc000007947 */ /* 0x000fea0003800000 */
.L_x_2427:
        /* <DEDUP_REMOVED lines=14> */
.L_x_2441:
[----:B------:R-:W2:Y:S02]  /*2780*/  LDG.E.64 R2, [R2.64] ;  /* 0x0000002402027981 */ /* 0x000ea4000c1e1b00 */
[----:B--2---:R-:W0:Y:S01]  /*2790*/  F2F.F32.F64 R0, R2 ;  /* 0x0000000200007310 */ /* 0x004e220000301000 */
[----:B------:R-:W0:-:S14]  /*27a0*/  DSETP.GEU.AND P0, PT, |R2|, c[0x2][0x0], PT ;  /* 0x008000000200762a */ /* 0x000e1c0003f0e200 */
[----:B0-----:R-:W-:-:S05]  /*27b0*/  @!P0 FMUL R0, R0, 1.175494350822287508e-38 ;  /* 0x0080000000008820 */ /* 0x001fca0000400000 */
[----:B------:R-:W-:-:S04]  /*27c0*/  F2FP.PACK_AB R0, RZ, R0 ;  /* 0x00000000ff00723e */ /* 0x000fc800000000ff */
[----:B------:R-:W-:Y:S01]  /*27d0*/  PRMT R23, R0, 0x7610, R23 ;  /* 0x0000761000177816 */ /* 0x000fe20000000017 */
[----:B------:R-:W-:Y:S05]  /*27e0*/  BRA `(.L_x_2432) ;  /* 0x00000a7000007947 */ /* 0x000fea0003800000 */
.L_x_2440:
        /* <DEDUP_REMOVED lines=28> */
.L_x_2443:
        /* <DEDUP_REMOVED lines=16> */
.L_x_2442:
[----:B------:R-:W2:Y:S02]  /*2ab0*/  LDG.E.U16 R0, [R2.64] ;  /* 0x0000002402007981 */ /* 0x000ea4000c1e1500 */
[----:B--2---:R-:W-:-:S04]  /*2ac0*/  PRMT R0, RZ, 0x5410, R0 ;  /* 0x00005410ff007816 */ /* 0x004fc80000000000 */
[----:B------:R-:W-:-:S04]  /*2ad0*/  F2FP.PACK_AB R0, RZ, R0 ;  /* 0x00000000ff00723e */ /* 0x000fc800000000ff */
[----:B------:R-:W-:Y:S01]  /*2ae0*/  PRMT R23, R0, 0x7610, R23 ;  /* 0x0000761000177816 */ /* 0x000fe20000000017 */
[----:B------:R-:W-:Y:S05]  /*2af0*/  BRA `(.L_x_2432) ;  /* 0x0000076000007947 */ /* 0x000fea0003800000 */
.L_x_2439:
        /* <DEDUP_REMOVED lines=12> */
.L_x_2446:
        /* <DEDUP_REMOVED lines=21> */
.L_x_2450:
[----:B------:R-:W-:Y:S05]  /*2d10*/  BSYNC B1 ;  /* 0x0000000000017941 */ /* 0x000fea0003800000 */
.L_x_2449:
[----:B------:R-:W-:Y:S01]  /*2d20*/  LEA R3, R0, 0x3b800000, 0x17 ;  /* 0x3b80000000037811 */ /* 0x000fe200078eb8ff */
[----:B------:R-:W-:-:S05]  /*2d30*/  IMAD.SHL.U32 R0, R2, 0x100000, RZ ;  /* 0x0010000002007824 */ /* 0x000fca00078e00ff */
[----:B------:R-:W-:Y:S02]  /*2d40*/  LOP3.LUT R0, R3, R0, R4, 0xfe, !PT ;  /* 0x0000000003007212 */ /* 0x000fe400078efe04 */
.L_x_2448:
[----:B------:R-:W-:Y:S05]  /*2d50*/  BSYNC B0 ;  /* 0x0000000000007941 */ /* 0x000fea0003800000 */
.L_x_2447:
[----:B------:R-:W-:-:S04]  /*2d60*/  F2FP.PACK_AB R0, RZ, R0 ;  /* 0x00000000ff00723e */ /* 0x000fc800000000ff */
[----:B------:R-:W-:Y:S01]  /*2d70*/  PRMT R23, R0, 0x7610, R23 ;  /* 0x0000761000177816 */ /* 0x000fe20000000017 */
[----:B------:R-:W-:Y:S05]  /*2d80*/  BRA `(.L_x_2432) ;  /* 0x000004d000007947 */ /* 0x000fea0003800000 */
.L_x_2445:
        /* <DEDUP_REMOVED lines=21> */
.L_x_2454:
[----:B------:R-:W-:Y:S05]  /*2ee0*/  BSYNC B1 ;  /* 0x0000000000017941 */ /* 0x000fea0003800000 */
.L_x_2453:
[----:B------:R-:W-:Y:S01]  /*2ef0*/  LEA R3, R0, 0x37800000, 0x17 ;  /* 0x3780000000037811 */ /* 0x000fe200078eb8ff */
[----:B------:R-:W-:-:S05]  /*2f00*/  IMAD.SHL.U32 R0, R2, 0x200000, RZ ;  /* 0x0020000002007824 */ /* 0x000fca00078e00ff */
[----:B------:R-:W-:Y:S02]  /*2f10*/  LOP3.LUT R0, R3, R0, R4, 0xfe, !PT ;  /* 0x0000000003007212 */ /* 0x000fe400078efe04 */
.L_x_2452:
[----:B------:R-:W-:Y:S05]  /*2f20*/  BSYNC B0 ;  /* 0x0000000000007941 */ /* 0x000fea0003800000 */
.L_x_2451:
[----:B------:R-:W-:-:S04]  /*2f30*/  F2FP.PACK_AB R0, RZ, R0 ;  /* 0x00000000ff00723e */ /* 0x000fc800000000ff */
[----:B------:R-:W-:Y:S01]  /*2f40*/  PRMT R23, R0, 0x7610, R23 ;  /* 0x0000761000177816 */ /* 0x000fe20000000017 */
[----:B------:R-:W-:Y:S05]  /*2f50*/  BRA `(.L_x_2432) ;  /* 0x0000030000007947 */ /* 0x000fea0003800000 */
.L_x_2444:
        /* <DEDUP_REMOVED lines=14> */
.L_x_2458:
[----:B------:R-:W-:Y:S05]  /*3040*/  BSYNC B0 ;  /* 0x0000000000007941 */ /* 0x000fea0003800000 */
.L_x_2457:
[----:B------:R-:W-:-:S04]  /*3050*/  F2FP.PACK_AB R0, RZ, R0 ;  /* 0x00000000ff00723e */ /* 0x000fc800000000ff */
[----:B------:R-:W-:Y:S01]  /*3060*/  PRMT R23, R0, 0x7610, R23 ;  /* 0x0000761000177816 */ /* 0x000fe20000000017 */
[----:B------:R-:W-:Y:S05]  /*3070*/  BRA `(.L_x_2432) ;  /* 0x000001e000007947 */ /* 0x000fea0003800000 */
.L_x_2431:
        /* <DEDUP_REMOVED lines=21> */
.L_x_2456:
[----:B------:R-:W2:Y:S02]  /*31d0*/  LDG.E.64 R2, [R2.64] ;  /* 0x0000002402027981 */ /* 0x000ea4000c1e1b00 */
[----:B--2---:R-:W0:Y:S02]  /*31e0*/  I2F.U64 R0, R2 ;  /* 0x0000000200007312 */ /* 0x004e240000301000 */
[----:B0-----:R-:W-:-:S04]  /*31f0*/  F2FP.PACK_AB R0, RZ, R0 ;  /* 0x00000000ff00723e */ /* 0x001fc800000000ff */
[----:B------:R-:W-:Y:S01]  /*3200*/  PRMT R23, R0, 0x7610, R23 ;  /* 0x0000761000177816 */ /* 0x000fe20000000017 */
[----:B------:R-:W-:Y:S05]  /*3210*/  BRA `(.L_x_2432) ;  /* 0x0000004000007947 */ /* 0x000fea0003800000 */
.L_x_2455:
[----:B------:R-:W2:Y:S02]  /*3220*/  LDG.E R2, [R2.64] ;  /* 0x0000002402027981 */ /* 0x000ea4000c1e1900 */
[----:B--2---:R-:W0:Y:S02]  /*3230*/  I2F.U32 R0, R2 ;  /* 0x0000000200007306 */ /* 0x004e240000201000 */
[----:B0-----:R-:W-:-:S04]  /*3240*/  F2FP.PACK_AB R0, RZ, R0 ;  /* 0x00000000ff00723e */ /* 0x001fc800000000ff */
[----:B------:R-:W-:Y:S02]  /*3250*/  PRMT R23, R0, 0x7610, R23 ;  /* 0x0000761000177816 */ /* 0x000fe40000000017 */
.L_x_2432:
        /* <DEDUP_REMOVED lines=19> */
.L_x_2462:
[----:B------:R-:W2:Y:S02]  /*3390*/  LDG.E.U8 R2, [R2.64] ;  /* 0x0000002402027981 */ /* 0x000ea4000c1e1100 */
[----:B--2---:R-:W0:Y:S02]  /*33a0*/  I2F.U16 R0, R2 ;  /* 0x0000000200007306 */ /* 0x004e240000101000 */
[----:B0-----:R-:W-:-:S04]  /*33b0*/  F2FP.PACK_AB R0, RZ, R0 ;  /* 0x00000000ff00723e */ /* 0x001fc800000000ff */
[----:B------:R-:W-:Y:S01]  /*33c0*/  PRMT R26, R0, 0x7610, R26 ;  /* 0x00007610001a7816 */ /* 0x000fe2000000001a */
[----:B------:R-:W-:Y:S05]  /*33d0*/  BRA `(.L_x_2464) ;  /* 0x00000ed000007947 */ /* 0x000fea0003800000 */
.L_x_2461:
        /* <DEDUP_REMOVED lines=11> */
.L_x_2466:
[----:B------:R-:W2:Y:S02]  /*3490*/  LDG.E R2, [R2.64] ;  /* 0x0000002402027981 */ /* 0x000ea4000c1e1900 */
[----:B--2---:R-:W0:Y:S02]  /*34a0*/  I2F R0, R2 ;  /* 0x0000000200007306 */ /* 0x004e240000201400 */
[----:B0-----:R-:W-:-:S04]  /*34b0*/  F2FP.PACK_AB R0, RZ, R0 ;  /* 0x00000000ff00723e */ /* 0x001fc800000000ff */
[----:B------:R-:W-:Y:S01]  /*34c0*/  PRMT R26, R0, 0x7610, R26 ;  /* 0x00007610001a7816 */ /* 0x000fe2000000001a */
[----:B------:R-:W-:Y:S05]  /*34d0*/  BRA `(.L_x_2464) ;  /* 0x00000dd000007947 */ /* 0x000fea0003800000 */
.L_x_2465:
[----:B------:R-:W2:Y:S02]  /*34e0*/  LDG.E.U16 R2, [R2.64] ;  /* 0x0000002402027981 */ /* 0x000ea4000c1e1500 */
[----:B--2---:R-:W0:Y:S02]  /*34f0*/  I2F.S16 R0, R2 ;  /* 0x0000000200007306 */ /* 0x004e240000101400 */
[----:B0-----:R-:W-:-:S04]  /*3500*/  F2FP.PACK_AB R0, RZ, R0 ;  /* 0x00000000ff00723e */ /* 0x001fc800000000ff */
[----:B------:R-:W-:Y:S01]  /*3510*/  PRMT R26, R0, 0x7610, R26 ;  /* 0x00007610001a7816 */ /* 0x000fe2000000001a */
[----:B------:R-:W-:Y:S05]  /*3520*/  BRA `(.L_x_2464) ;  /* 0x00000d8000007947 */ /* 0x000fea0003800000 */
.L_x_2460:
        /* <DEDUP_REMOVED lines=9> */
.L_x_2468:
[----:B------:R0:W5:Y:S01]  /*35c0*/  LDG.E.U16 R26, [R2.64] ;  /* 0x00000024021a7981 */ /* 0x000162000c1e1500 */
[----:B------:R-:W-:Y:S05]  /*35d0*/  BRA `(.L_x_2464) ;  /* 0x00000cd000007947 */ /* 0x000fea0003800000 */
.L_x_2467:
        /* <DEDUP_REMOVED lines=9> */
.L_x_2470:
[----:B------:R0:W5:Y:S01]  /*3670*/  LDG.E.U16 R26, [R2.64] ;  /* 0x00000024021a7981 */ /* 0x000162000c1e1500 */
[----:B------:R-:W-:Y:S05]  /*3680*/  BRA `(.L_x_2464) ;  /* 0x00000c2000007947 */ /* 0x000fea0003800000 */
.L_x_2469:
[----:B------:R-:W2:Y:S02]  /*3690*/  LDG.E.64 R2, [R2.64] ;  /* 0x0000002402027981 */ /* 0x000ea4000c1e1b00 */
[----:B--2---:R-:W0:Y:S01]  /*36a0*/  F2F.F32.F64 R0, R2 ;  /* 0x0000000200007310 */ /* 0x004e220000301000 */
[----:B------:R-:W0:-:S14]  /*36b0*/  DSETP.GEU.AND P0, PT, |R2|, c[0x2][0x0], PT ;  /* 0x008000000200762a */ /* 0x000e1c0003f0e200 */
[----:B0-----:R-:W-:-:S05]  /*36c0*/  @!P0 FMUL R0, R0, 1.175494350822287508e-38 ;  /* 0x0080000000008820 */ /* 0x001fca0000400000 */
[----:B------:R-:W-:-:S04]  /*36d0*/  F2FP.PACK_AB R0, RZ, R0 ;  /* 0x00000000ff00723e */ /* 0x000fc800000000ff */
[----:B------:R-:W-:Y:S01]  /*36e0*/  PRMT R26, R0, 0x7610, R26 ;  /* 0x00007610001a7816 */ /* 0x000fe2000000001a */
[----:B------:R-:W-:Y:S05]  /*36f0*/  BRA `(.L_x_2464) ;  /* 0x00000bb000007947 */ /* 0x000fea0003800000 */
.L_x_2459:
        /* <DEDUP_REMOVED lines=14> */
.L_x_2473:
[----:B------:R-:W2:Y:S02]  /*37e0*/  LDG.E.64 R2, [R2.64] ;  /* 0x0000002402027981 */ /* 0x000ea4000c1e1b00 */
[----:B--2---:R-:W0:Y:S01]  /*37f0*/  F2F.F32.F64 R0, R2 ;  /* 0x0000000200007310 */ /* 0x004e220000301000 */
[----:B------:R-:W0:-:S14]  /*3800*/  DSETP.GEU.AND P0, PT, |R2|, c[0x2][0x0], PT ;  /* 0x008000000200762a */ /* 0x000e1c0003f0e200 */
[----:B0-----:R-:W-:-:S05]  /*3810*/  @!P0 FMUL R0, R0, 1.175494350822287508e-38 ;  /* 0x0080000000008820 */ /* 0x001fca0000400000 */
[----:B------:R-:W-:-:S04]  /*3820*/  F2FP.PACK_AB R0, RZ, R0 ;  /* 0x00000000ff00723e */ /* 0x000fc800000000ff */
[----:B------:R-:W-:Y:S01]  /*3830*/  PRMT R26, R0, 0x7610, R26 ;  /* 0x00007610001a7816 */ /* 0x000fe2000000001a */
[----:B------:R-:W-:Y:S05]  /*3840*/  BRA `(.L_x_2464) ;  /* 0x00000a6000007947 */ /* 0x000fea0003800000 */
.L_x_2472:
        /* <DEDUP_REMOVED lines=28> */
.L_x_2475:
        /* <DEDUP_REMOVED lines=15> */
.L_x_2474:
[----:B------:R-:W2:Y:S02]  /*3b00*/  LDG.E.U16 R0, [R2.64] ;  /* 0x0000002402007981 */ /* 0x000ea4000c1e1500 */
[----:B--2---:R-:W-:-:S04]  /*3b10*/  PRMT R0, RZ, 0x5410, R0 ;  /* 0x00005410ff007816 */ /* 0x004fc80000000000 */
[----:B------:R-:W-:-:S04]  /*3b20*/  F2FP.PACK_AB R0, RZ, R0 ;  /* 0x00000000ff00723e */ /* 0x000fc800000000ff */
[----:B------:R-:W-:Y:S01]  /*3b30*/  PRMT R26, R0, 0x7610, R26 ;  /* 0x00007610001a7816 */ /* 0x000fe2000000001a */
[----:B------:R-:W-:Y:S05]  /*3b40*/  BRA `(.L_x_2464) ;  /* 0x0000076000007947 */ /* 0x000fea0003800000 */
.L_x_2471:
        /* <DEDUP_REMOVED lines=12> */
.L_x_2478:
        /* <DEDUP_REMOVED lines=21> */
.L_x_2482:
[----:B------:R-:W-:Y:S05]  /*3d60*/  BSYNC B1 ;  /* 0x0000000000017941 */ /* 0x000fea0003800000 */
.L_x_2481:
[----:B------:R-:W-:Y:S01]  /*3d70*/  LEA R3, R0, 0x3b800000, 0x17 ;  /* 0x3b80000000037811 */ /* 0x000fe200078eb8ff */
[----:B------:R-:W-:-:S05]  /*3d80*/  IMAD.SHL.U32 R0, R2, 0x100000, RZ ;  /* 0x0010000002007824 */ /* 0x000fca00078e00ff */
[----:B------:R-:W-:Y:S02]  /*3d90*/  LOP3.LUT R0, R3, R0, R4, 0xfe, !PT ;  /* 0x0000000003007212 */ /* 0x000fe400078efe04 */
.L_x_2480:
[----:B------:R-:W-:Y:S05]  /*3da0*/  BSYNC B0 ;  /* 0x0000000000007941 */ /* 0x000fea0003800000 */
.L_x_2479:
[----:B------:R-:W-:-:S04]  /*3db0*/  F2FP.PACK_AB R0, RZ, R0 ;  /* 0x00000000ff00723e */ /* 0x000fc800000000ff */
[----:B------:R-:W-:Y:S01]  /*3dc0*/  PRMT R26, R0, 0x7610, R26 ;  /* 0x00007610001a7816 */ /* 0x000fe2000000001a */
[----:B------:R-:W-:Y:S05]  /*3dd0*/  BRA `(.L_x_2464) ;  /* 0x000004d000007947 */ /* 0x000fea0003800000 */
.L_x_2477:
        /* <DEDUP_REMOVED lines=21> */
.L_x_2486:
[----:B------:R-:W-:Y:S05]  /*3f30*/  BSYNC B1 ;  /* 0x0000000000017941 */ /* 0x000fea0003800000 */
.L_x_2485:
[----:B------:R-:W-:Y:S01]  /*3f40*/  LEA R3, R0, 0x37800000, 0x17 ;  /* 0x3780000000037811 */ /* 0x000fe200078eb8ff */
[----:B------:R-:W-:-:S05]  /*3f50*/  IMAD.SHL.U32 R0, R2, 0x200000, RZ ;  /* 0x0020000002007824 */ /* 0x000fca00078e00ff */
[----:B------:R-:W-:Y:S02]  /*3f60*/  LOP3.LUT R0, R3, R0, R4, 0xfe, !PT ;  /* 0x0000000003007212 */ /* 0x000fe400078efe04 */
.L_x_2484:
[----:B------:R-:W-:Y:S05]  /*3f70*/  BSYNC B0 ;  /* 0x0000000000007941 */ /* 0x000fea0003800000 */
.L_x_2483:
[----:B------:R-:W-:-:S04]  /*3f80*/  F2FP.PACK_AB R0, RZ, R0 ;  /* 0x00000000ff00723e */ /* 0x000fc800000000ff */
[----:B------:R-:W-:Y:S01]  /*3f90*/  PRMT R26, R0, 0x7610, R26 ;  /* 0x00007610001a7816 */ /* 0x000fe2000000001a */
[----:B------:R-:W-:Y:S05]  /*3fa0*/  BRA `(.L_x_2464) ;  /* 0x0000030000007947 */ /* 0x000fea0003800000 */
.L_x_2476:
        /* <DEDUP_REMOVED lines=14> */
.L_x_2490:
[----:B------:R-:W-:Y:S05]  /*4090*/  BSYNC B0 ;  /* 0x0000000000007941 */ /* 0x000fea0003800000 */
.L_x_2489:
[----:B------:R-:W-:-:S04]  /*40a0*/  F2FP.PACK_AB R0, RZ, R0 ;  /* 0x00000000ff00723e */ /* 0x000fc800000000ff */
[----:B------:R-:W-:Y:S01]  /*40b0*/  PRMT R26, R0, 0x7610, R26 ;  /* 0x00007610001a7816 */ /* 0x000fe2000000001a */
[----:B------:R-:W-:Y:S05]  /*40c0*/  BRA `(.L_x_2464) ;  /* 0x000001e000007947 */ /* 0x000fea0003800000 */
.L_x_2463:
        /* <DEDUP_REMOVED lines=21> */
.L_x_2488:
[----:B------:R-:W2:Y:S02]  /*4220*/  LDG.E.64 R2, [R2.64] ;  /* 0x0000002402027981 */ /* 0x000ea4000c1e1b00 */
[----:B--2---:R-:W0:Y:S02]  /*4230*/  I2F.U64 R0, R2 ;  /* 0x0000000200007312 */ /* 0x004e240000301000 */
[----:B0-----:R-:W-:-:S04]  /*4240*/  F2FP.PACK_AB R0, RZ, R0 ;  /* 0x00000000ff00723e */ /* 0x001fc800000000ff */
[----:B------:R-:W-:Y:S01]  /*4250*/  PRMT R26, R0, 0x7610, R26 ;  /* 0x00007610001a7816 */ /* 0x000fe2000000001a */
[----:B------:R-:W-:Y:S05]  /*4260*/  BRA `(.L_x_2464) ;  /* 0x0000004000007947 */ /* 0x000fea0003800000 */
.L_x_2487:
[----:B------:R-:W2:Y:S02]  /*4270*/  LDG.E R2, [R2.64] ;  /* 0x0000002402027981 */ /* 0x000ea4000c1e1900 */
[----:B--2---:R-:W0:Y:S02]  /*4280*/  I2F.U32 R0, R2 ;  /* 0x0000000200007306 */ /* 0x004e240000201000 */
[----:B0-----:R-:W-:-:S04]  /*4290*/  F2FP.PACK_AB R0, RZ, R0 ;  /* 0x00000000ff00723e */ /* 0x001fc800000000ff */
[----:B------:R-:W-:Y:S02]  /*42a0*/  PRMT R26, R0, 0x7610, R26 ;  /* 0x00007610001a7816 */ /* 0x000fe4000000001a */
.L_x_2464:
[----:B------:R-:W-:-:S05]  /*42b0*/  IADD3 R17, R17, 0x80, RZ ;  /* 0x0000008011117810 */ /* 0x000fca0007ffe0ff */
.L_x_2426:
[----:B------:R-:W-:Y:S05]  /*42c0*/  BSYNC B6 ;  /* 0x0000000000067941 */ /* 0x000fea0003800000 */
.L_x_2425:
        /* <DEDUP_REMOVED lines=26> */
.L_x_2496:
[----:B------:R-:W2:Y:S02]  /*4470*/  LDG.E.U8 R4, [R4.64] ;  /* 0x0000002404047981 */ /* 0x000ea4000c1e1100 */
[----:B--2---:R-:W0:Y:S02]  /*4480*/  I2F.U16 R0, R4 ;  /* 0x0000000400007306 */ /* 0x004e240000101000 */
[----:B0-----:R-:W-:-:S04]  /*4490*/  F2FP.PACK_AB R0, RZ, R0 ;  /* 0x00000000ff00723e */ /* 0x001fc800000000ff */
[----:B------:R-:W-:Y:S01]  /*44a0*/  PRMT R28, R0, 0x7610, R28 ;  /* 0x00007610001c7816 */ /* 0x000fe2000000001c */
[----:B------:R-:W-:Y:S05]  /*44b0*/  BRA `(.L_x_2498) ;  /* 0x00000ed000007947 */ /* 0x000fea0003800000 */
.L_x_2495:
        /* <DEDUP_REMOVED lines=11> */
.L_x_2500:
[----:B------:R-:W2:Y:S02]  /*4570*/  LDG.E R4, [R4.64] ;  /* 0x0000002404047981 */ /* 0x000ea4000c1e1900 */
[----:B--2---:R-:W0:Y:S02]  /*4580*/  I2F R0, R4 ;  /* 0x0000000400007306 */ /* 0x004e240000201400 */
[----:B0-----:R-:W-:-:S04]  /*4590*/  F2FP.PACK_AB R0, RZ, R0 ;  /* 0x00000000ff00723e */ /* 0x001fc800000000ff */
[----:B------:R-:W-:Y:S01]  /*45a0*/  PRMT R28, R0, 0x7610, R28 ;  /* 0x00007610001c7816 */ /* 0x000fe2000000001c */
[----:B------:R-:W-:Y:S05]  /*45b0*/  BRA `(.L_x_2498) ;  /* 0x00000dd000007947 */ /* 0x000fea0003800000 */
.L_x_2499:
[----:B------:R-:W2:Y:S02]  /*45c0*/  LDG.E.U16 R4, [R4.64] ;  /* 0x0000002404047981 */ /* 0x000ea4000c1e1500 */
[----:B--2---:R-:W0:Y:S02]  /*45d0*/  I2F.S16 R0, R4 ;  /* 0x0000000400007306 */ /* 0x004e240000101400 */
[----:B0-----:R-:W-:-:S04]  /*45e0*/  F2FP.PACK_AB R0, RZ, R0 ;  /* 0x00000000ff00723e */ /* 0x001fc800000000ff */
[----:B------:R-:W-:Y:S01]  /*45f0*/  PRMT R28, R0, 0x7610, R28 ;  /* 0x00007610001c7816 */ /* 0x000fe2000000001c */
[----:B------:R-:W-:Y:S05]  /*4600*/  BRA `(.L_x_2498) ;  /* 0x00000d8000007947 */ /* 0x000fea0003800000 */
.L_x_2494:
        /* <DEDUP_REMOVED lines=9> */
.L_x_2502:
[----:B------:R0:W5:Y:S01]  /*46a0*/  LDG.E.U16 R28, [R4.64] ;  /* 0x00000024041c7981 */ /* 0x000162000c1e1500 */
[----:B------:R-:W-:Y:S05]  /*46b0*/  BRA `(.L_x_2498) ;  /* 0x00000cd000007947 */ /* 0x000fea0003800000 */
.L_x_2501:
        /* <DEDUP_REMOVED lines=9> */
.L_x_2504:
[----:B------:R0:W5:Y:S01]  /*4750*/  LDG.E.U16 R28, [R4.64] ;  /* 0x00000024041c7981 */ /* 0x000162000c1e1500 */
[----:B------:R-:W-:Y:S05]  /*4760*/  BRA `(.L_x_2498) ;  /* 0x00000c2000007947 */ /* 0x000fea0003800000 */
.L_x_2503:
[----:B------:R-:W2:Y:S02]  /*4770*/  LDG.E.64 R4, [R4.64] ;  /* 0x0000002404047981 */ /* 0x000ea4000c1e1b00 */
[----:B--2---:R-:W0:Y:S01]  /*4780*/  F2F.F32.F64 R0, R4 ;  /* 0x0000000400007310 */ /* 0x004e220000301000 */
[----:B------:R-:W0:-:S14]  /*4790*/  DSETP.GEU.AND P0, PT, |R4|, c[0x2][0x0], PT ;  /* 0x008000000400762a */ /* 0x000e1c0003f0e200 */
[----:B0-----:R-:W-:-:S05]  /*47a0*/  @!P0 FMUL R0, R0, 1.175494350822287508e-38 ;  /* 0x0080000000008820 */ /* 0x001fca0000400000 */
[----:B------:R-:W-:-:S04]  /*47b0*/  F2FP.PACK_AB R0, RZ, R0 ;  /* 0x00000000ff00723e */ /* 0x000fc800000000ff */
[----:B------:R-:W-:Y:S01]  /*47c0*/  PRMT R28, R0, 0x7610, R28 ;  /* 0x00007610001c7816 */ /* 0x000fe2000000001c */
[----:B------:R-:W-:Y:S05]  /*47d0*/  BRA `(.L_x_2498) ;  /* 0x00000bb000007947 */ /* 0x000fea0003800000 */
.L_x_2493:
        /* <DEDUP_REMOVED lines=14> */
.L_x_2507:
[----:B------:R-:W2:Y:S02]  /*48c0*/  LDG.E.64 R4, [R4.64] ;  /* 0x0000002404047981 */ /* 0x000ea4000c1e1b00 */
[----:B--2---:R-:W0:Y:S01]  /*48d0*/  F2F.F32.F64 R0, R4 ;  /* 0x0000000400007310 */ /* 0x004e220000301000 */
[----:B------:R-:W0:-:S14]  /*48e0*/  DSETP.GEU.AND P0, PT, |R4|, c[0x2][0x0], PT ;  /* 0x008000000400762a */ /* 0x000e1c0003f0e200 */
[----:B0-----:R-:W-:-:S05]  /*48f0*/  @!P0 FMUL R0, R0, 1.175494350822287508e-38 ;  /* 0x0080000000008820 */ /* 0x001fca0000400000 */
[----:B------:R-:W-:-:S04]  /*4900*/  F2FP.PACK_AB R0, RZ, R0 ;  /* 0x00000000ff00723e */ /* 0x000fc800000000ff */
[----:B------:R-:W-:Y:S01]  /*4910*/  PRMT R28, R0, 0x7610, R28 ;  /* 0x00007610001c7816 */ /* 0x000fe2000000001c */
[----:B------:R-:W-:Y:S05]  /*4920*/  BRA `(.L_x_2498) ;  /* 0x00000a6000007947 */ /* 0x000fea0003800000 */
.L_x_2506:
        /* <DEDUP_REMOVED lines=28> */
.L_x_2509:
        /* <DEDUP_REMOVED lines=12> */
[----:B------:R-:W-:-:S04]  /*4bb0*/  F2FP.PACK_AB R0, RZ, R0 ;  /* 0x00000000ff00723e */ /* 0x000fc800000000ff */
[----:B------:R-:W-:Y:S01]  /*4bc0*/  PRMT R28, R0, 0x7610, R28 ;  /* 0x00007610001c7816 */ /* 0x000fe2000000001c */
[----:B------:R-:W-:Y:S05]  /*4bd0*/  BRA `(.L_x_2498) ;  /* 0x000007b000007947 */ /* 0x000fea0003800000 */
.L_x_2508:
[----:B------:R-:W2:Y:S02]  /*4be0*/  LDG.E.U16 R0, [R4.64] ;  /* 0x0000002404007981 */ /* 0x000ea4000c1e1500 */
[----:B--2---:R-:W-:-:S04]  /*4bf0*/  PRMT R0, RZ, 0x5410, R0 ;  /* 0x00005410ff007816 */ /* 0x004fc80000000000 */
[----:B------:R-:W-:-:S04]  /*4c00*/  F2FP.PACK_AB R0, RZ, R0 ;  /* 0x00000000ff00723e */ /* 0x000fc800000000ff */
[----:B------:R-:W-:Y:S01]  /*4c10*/  PRMT R28, R0, 0x7610, R28 ;  /* 0x00007610001c7816 */ /* 0x000fe2000000001c */
[----:B------:R-:W-:Y:S05]  /*4c20*/  BRA `(.L_x_2498) ;  /* 0x0000076000007947 */ /* 0x000fea0003800000 */
.L_x_2505:
        /* <DEDUP_REMOVED lines=12> */
.L_x_2512:
        /* <DEDUP_REMOVED lines=21> */
.L_x_2516:
[----:B------:R-:W-:Y:S05]  /*4e40*/  BSYNC B1 ;  /* 0x0000000000017941 */ /* 0x000fea0003800000 */
.L_x_2515:
[----:B------:R-:W-:Y:S01]  /*4e50*/  LEA R5, R0, 0x3b800000, 0x17 ;  /* 0x3b80000000057811 */ /* 0x000fe200078eb8ff */
[----:B------:R-:W-:-:S05]  /*4e60*/  IMAD.SHL.U32 R0, R3, 0x100000, RZ ;  /* 0x0010000003007824 */ /* 0x000fca00078e00ff */
[----:B------:R-:W-:Y:S02]  /*4e70*/  LOP3.LUT R0, R5, R0, R6, 0xfe, !PT ;  /* 0x0000000005007212 */ /* 0x000fe400078efe06 */
.L_x_2514:
[----:B------:R-:W-:Y:S05]  /*4e80*/  BSYNC B0 ;  /* 0x0000000000007941 */ /* 0x000fea0003800000 */
.L_x_2513:
[----:B------:R-:W-:-:S04]  /*4e90*/  F2FP.PACK_AB R0, RZ, R0 ;  /* 0x00000000ff00723e */ /* 0x000fc800000000ff */
[----:B------:R-:W-:Y:S01]  /*4ea0*/  PRMT R28, R0, 0x7610, R28 ;  /* 0x00007610001c7816 */ /* 0x000fe2000000001c */
[----:B------:R-:W-:Y:S05]  /*4eb0*/  BRA `(.L_x_2498) ;  /* 0x000004d000007947 */ /* 0x000fea0003800000 */
.L_x_2511:
        /* <DEDUP_REMOVED lines=21> */
.L_x_2520:
[----:B------:R-:W-:Y:S05]  /*5010*/  BSYNC B1 ;  /* 0x0000000000017941 */ /* 0x000fea0003800000 */
.L_x_2519:
[----:B------:R-:W-:Y:S01]  /*5020*/  LEA R5, R0, 0x37800000, 0x17 ;  /* 0x3780000000057811 */ /* 0x000fe200078eb8ff */
[----:B------:R-:W-:-:S05]  /*5030*/  IMAD.SHL.U32 R0, R3, 0x200000, RZ ;  /* 0x0020000003007824 */ /* 0x000fca00078e00ff */
[----:B------:R-:W-:Y:S02]  /*5040*/  LOP3.LUT R0, R5, R0, R6, 0xfe, !PT ;  /* 0x0000000005007212 */ /* 0x000fe400078efe06 */
.L_x_2518:
[----:B------:R-:W-:Y:S05]  /*5050*/  BSYNC B0 ;  /* 0x0000000000007941 */ /* 0x000fea0003800000 */
.L_x_2517:
[----:B------:R-:W-:-:S04]  /*5060*/  F2FP.PACK_AB R0, RZ, R0 ;  /* 0x00000000ff00723e */ /* 0x000fc800000000ff */
[----:B------:R-:W-:Y:S01]  /*5070*/  PRMT R28, R0, 0x7610, R28 ;  /* 0x00007610001c7816 */ /* 0x000fe2000000001c */
[----:B------:R-:W-:Y:S05]  /*5080*/  BRA `(.L_x_2498) ;  /* 0x0000030000007947 */ /* 0x000fea0003800000 */
.L_x_2510:
        /* <DEDUP_REMOVED lines=14> */
.L_x_2524:
[----:B------:R-:W-:Y:S05]  /*5170*/  BSYNC B0 ;  /* 0x0000000000007941 */ /* 0x000fea0003800000 */
.L_x_2523:
[----:B------:R-:W-:-:S04]  /*5180*/  F2FP.PACK_AB R0, RZ, R0 ;  /* 0x00000000ff00723e */ /* 0x000fc800000000ff */
[----:B------:R-:W-:Y:S01]  /*5190*/  PRMT R28, R0, 0x7610, R28 ;  /* 0x00007610001c7816 */ /* 0x000fe2000000001c */
[----:B------:R-:W-:Y:S05]  /*51a0*/  BRA `(.L_x_2498) ;  /* 0x000001e000007947 */ /* 0x000fea0003800000 */
.L_x_2497:
        /* <DEDUP_REMOVED lines=21> */
.L_x_2522:
[----:B------:R-:W2:Y:S02]  /*5300*/  LDG.E.64 R4, [R4.64] ;  /* 0x0000002404047981 */ /* 0x000ea4000c1e1b00 */
[----:B--2---:R-:W0:Y:S02]  /*5310*/  I2F.U64 R0, R4 ;  /* 0x0000000400007312 */ /* 0x004e240000301000 */
[----:B0-----:R-:W-:-:S04]  /*5320*/  F2FP.PACK_AB R0, RZ, R0 ;  /* 0x00000000ff00723e */ /* 0x001fc800000000ff */
[----:B------:R-:W-:Y:S01]  /*5330*/  PRMT R28, R0, 0x7610, R28 ;  /* 0x00007610001c7816 */ /* 0x000fe2000000001c */
[----:B------:R-:W-:Y:S05]  /*5340*/  BRA `(.L_x_2498) ;  /* 0x0000004000007947 */ /* 0x000fea0003800000 */
.L_x_2521:
[----:B------:R-:W2:Y:S02]  /*5350*/  LDG.E R4, [R4.64] ;  /* 0x0000002404047981 */ /* 0x000ea4000c1e1900 */
[----:B--2---:R-:W0:Y:S02]  /*5360*/  I2F.U32 R0, R4 ;  /* 0x0000000400007306 */ /* 0x004e240000201000 */
[----:B0-----:R-:W-:-:S04]  /*5370*/  F2FP.PACK_AB R0, RZ, R0 ;  /* 0x00000000ff00723e */ /* 0x001fc800000000ff */
[----:B------:R-:W-:Y:S02]  /*5380*/  PRMT R28, R0, 0x7610, R28 ;  /* 0x00007610001c7816 */ /* 0x000fe4000000001c */
.L_x_2498:
        /* <DEDUP_REMOVED lines=19> */
.L_x_2528:
[----:B------:R-:W2:Y:S02]  /*54c0*/  LDG.E.U8 R4, [R4.64] ;  /* 0x0000002404047981 */ /* 0x000ea4000c1e1100 */
[----:B--2---:R-:W0:Y:S02]  /*54d0*/  I2F.U16 R0, R4 ;  /* 0x0000000400007306 */ /* 0x004e240000101000 */
[----:B0-----:R-:W-:-:S04]  /*54e0*/  F2FP.PACK_AB R0, RZ, R0 ;  /* 0x00000000ff00723e */ /* 0x001fc800000000ff */
[----:B------:R-:W-:Y:S01]  /*54f0*/  PRMT R2, R0, 0x7610, R2 ;  /* 0x0000761000027816 */ /* 0x000fe20000000002 */
[----:B------:R-:W-:Y:S05]  /*5500*/  BRA `(.L_x_2530) ;  /* 0x00000ec000007947 */ /* 0x000fea0003800000 */
.L_x_2527:
        /* <DEDUP_REMOVED lines=11> */
.L_x_2532:
[----:B------:R-:W2:Y:S02]  /*55c0*/  LDG.E R4, [R4.64] ;  /* 0x0000002404047981 */ /* 0x000ea4000c1e1900 */
[----:B--2---:R-:W0:Y:S02]  /*55d0*/  I2F R0, R4 ;  /* 0x0000000400007306 */ /* 0x004e240000201400 */
[----:B0-----:R-:W-:-:S04]  /*55e0*/  F2FP.PACK_AB R0, RZ, R0 ;  /* 0x00000000ff00723e */ /* 0x001fc800000000ff */
[----:B------:R-:W-:Y:S01]  /*55f0*/  PRMT R2, R0, 0x7610, R2 ;  /* 0x0000761000027816 */ /* 0x000fe20000000002 */
[----:B------:R-:W-:Y:S05]  /*5600*/  BRA `(.L_x_2530) ;  /* 0x00000dc000007947 */ /* 0x000fea0003800000 */
.L_x_2531:
[----:B------:R-:W2:Y:S02]  /*5610*/  LDG.E.U16 R4, [R4.64] ;  /* 0x0000002404047981 */ /* 0x000ea4000c1e1500 */
[----:B--2---:R-:W0:Y:S02]  /*5620*/  I2F.S16 R0, R4 ;  /* 0x0000000400007306 */ /* 0x004e240000101400 */
[----:B0-----:R-:W-:-:S04]  /*5630*/  F2FP.PACK_AB R0, RZ, R0 ;  /* 0x00000000ff00723e */ /* 0x001fc800000000ff */
[----:B------:R-:W-:Y:S01]  /*5640*/  PRMT R2, R0, 0x7610, R2 ;  /* 0x0000761000027816 */ /* 0x000fe20000000002 */
[----:B------:R-:W-:Y:S05]  /*5650*/  BRA `(.L_x_2530) ;  /* 0x00000d7000007947 */ /* 0x000fea0003800000 */
.L_x_2526:
        /* <DEDUP_REMOVED lines=9> */
.L_x_2534:
[----:B------:R0:W5:Y:S01]  /*56f0*/  LDG.E.U16 R2, [R4.64] ;  /* 0x0000002404027981 */ /* 0x000162000c1e1500 */
[----:B------:R-:W-:Y:S05]  /*5700*/  BRA `(.L_x_2530) ;  /* 0x00000cc000007947 */ /* 0x000fea0003800000 */
.L_x_2533:
        /* <DEDUP_REMOVED lines=9> */
.L_x_2536:
[----:B------:R0:W5:Y:S01]  /*57a0*/  LDG.E.U16 R2, [R4.64] ;  /* 0x0000002404027981 */ /* 0x000162000c1e1500 */
[----:B------:R-:W-:Y:S05]  /*57b0*/  BRA `(.L_x_2530) ;  /* 0x00000c1000007947 */ /* 0x000fea0003800000 */
.L_x_2535:
[----:B------:R-:W2:Y:S02]  /*57c0*/  LDG.E.64 R4, [R4.64] ;  /* 0x0000002404047981 */ /* 0x000ea4000c1e1b00 */
[----:B--2---:R-:W0:Y:S01]  /*57d0*/  F2F.F32.F64 R0, R4 ;  /* 0x0000000400007310 */ /* 0x004e220000301000 */
[----:B------:R-:W0:-:S14]  /*57e0*/  DSETP.GEU.AND P0, PT, |R4|, c[0x2][0x0], PT ;  /* 0x008000000400762a */ /* 0x000e1c0003f0e200 */
[----:B0-----:R-:W-:-:S05]  /*57f0*/  @!P0 FMUL R0, R0, 1.175494350822287508e-38 ;  /* 0x0080000000008820 */ /* 0x001fca0000400000 */
[----:B------:R-:W-:-:S04]  /*5800*/  F2FP.PACK_AB R0, RZ, R0 ;  /* 0x00000000ff00723e */ /* 0x000fc800000000ff */
[----:B------:R-:W-:Y:S01]  /*5810*/  PRMT R2, R0, 0x7610, R2 ;  /* 0x0000761000027816 */ /* 0x000fe20000000002 */
[----:B------:R-:W-:Y:S05]  /*5820*/  BRA `(.L_x_2530) ;  /* 0x00000ba000007947 */ /* 0x000fea0003800000 */
.L_x_2525:
        /* <DEDUP_REMOVED lines=14> */
.L_x_2539:
[----:B------:R-:W2:Y:S02]  /*5910*/  LDG.E.64 R4, [R4.64] ;  /* 0x0000002404047981 */ /* 0x000ea4000c1e1b00 */
[----:B--2---:R-:W0:Y:S01]  /*5920*/  F2F.F32.F64 R0, R4 ;  /* 0x0000000400007310 */ /* 0x004e220000301000 */
[----:B------:R-:W0:-:S14]  /*5930*/  DSETP.GEU.AND P0, PT, |R4|, c[0x2][0x0], PT ;  /* 0x008000000400762a */ /* 0x000e1c0003f0e200 */
[----:B0-----:R-:W-:-:S05]  /*5940*/  @!P0 FMUL R0, R0, 1.175494350822287508e-38 ;  /* 0x0080000000008820 */ /* 0x001fca0000400000 */
[----:B------:R-:W-:-:S04]  /*5950*/  F2FP.PACK_AB R0, RZ, R0 ;  /* 0x00000000ff00723e */ /* 0x000fc800000000ff */
[----:B------:R-:W-:Y:S01]  /*5960*/  PRMT R2, R0, 0x7610, R2 ;  /* 0x0000761000027816 */ /* 0x000fe20000000002 */
[----:B------:R-:W-:Y:S05]  /*5970*/  BRA `(.L_x_2530) ;  /* 0x00000a5000007947 */ /* 0x000fea0003800000 */
.L_x_2538:
        /* <DEDUP_REMOVED lines=25> */
[----:B------:R-:W-:-:S04]  /*5b10*/  F2FP.PACK_AB R3, RZ, R3 ;  /* 0x00000003ff03723e */ /* 0x000fc800000000ff */
[----:B------:R-:W-:Y:S01]  /*5b20*/  PRMT R2, R3, 0x7610, R2 ;  /* 0x0000761003027816 */ /* 0x000fe20000000002 */
[----:B------:R-:W-:Y:S05]  /*5b30*/  BRA `(.L_x_2530) ;  /* 0x0000089000007947 */ /* 0x000fea0003800000 */
.L_x_2541:
        /* <DEDUP_REMOVED lines=12> */
[----:B------:R-:W-:Y:S01]  /*5c00*/  F2FP.PACK_AB R2, RZ, R2 ;  /* 0x00000002ff02723e */ /* 0x000fe200000000ff */
[----:B------:R-:W-:Y:S05]  /*5c10*/  BRA `(.L_x_2530) ;  /* 0x000007b000007947 */ /* 0x000fea0003800000 */
.L_x_2540:
[----:B------:R-:W2:Y:S02]  /*5c20*/  LDG.E.U16 R0, [R4.64] ;  /* 0x0000002404007981 */ /* 0x000ea4000c1e1500 */
[----:B--2---:R-:W-:-:S04]  /*5c30*/  PRMT R0, RZ, 0x5410, R0 ;  /* 0x00005410ff007816 */ /* 0x004fc80000000000 */
[----:B------:R-:W-:-:S04]  /*5c40*/  F2FP.PACK_AB R0, RZ, R0 ;  /* 0x00000000ff00723e */ /* 0x000fc800000000ff */
[----:B------:R-:W-:Y:S01]  /*5c50*/  PRMT R2, R0, 0x7610, R2 ;  /* 0x0000761000027816 */ /* 0x000fe20000000002 */
[----:B------:R-:W-:Y:S05]  /*5c60*/  BRA `(.L_x_2530) ;  /* 0x0000076000007947 */ /* 0x000fea0003800000 */
.L_x_2537:
        /* <DEDUP_REMOVED lines=12> */
.L_x_2544:
        /* <DEDUP_REMOVED lines=21> */
.L_x_2548:
[----:B------:R-:W-:Y:S05]  /*5e80*/  BSYNC B1 ;  /* 0x0000000000017941 */ /* 0x000fea0003800000 */
.L_x_2547:
[----:B------:R-:W-:Y:S01]  /*5e90*/  LEA R3, R0, 0x3b800000, 0x17 ;  /* 0x3b80000000037811 */ /* 0x000fe200078eb8ff */
[----:B------:R-:W-:-:S05]  /*5ea0*/  IMAD.SHL.U32 R0, R2, 0x100000, RZ ;  /* 0x0010000002007824 */ /* 0x000fca00078e00ff */
[----:B------:R-:W-:Y:S02]  /*5eb0*/  LOP3.LUT R0, R3, R0, R4, 0xfe, !PT ;  /* 0x0000000003007212 */ /* 0x000fe400078efe04 */
.L_x_2546:
[----:B------:R-:W-:Y:S05]  /*5ec0*/  BSYNC B0 ;  /* 0x0000000000007941 */ /* 0x000fea0003800000 */
.L_x_2545:
[----:B------:R-:W-:-:S04]  /*5ed0*/  F2FP.PACK_AB R0, RZ, R0 ;  /* 0x00000000ff00723e */ /* 0x000fc800000000ff */
[----:B------:R-:W-:Y:S01]  /*5ee0*/  PRMT R2, R0, 0x7610, R2 ;  /* 0x0000761000027816 */ /* 0x000fe20000000002 */
[----:B------:R-:W-:Y:S05]  /*5ef0*/  BRA `(.L_x_2530) ;  /* 0x000004d000007947 */ /* 0x000fea0003800000 */
.L_x_2543:
        /* <DEDUP_REMOVED lines=21> */
.L_x_2552:
[----:B------:R-:W-:Y:S05]  /*6050*/  BSYNC B1 ;  /* 0x0000000000017941 */ /* 0x000fea0003800000 */
.L_x_2551:
[----:B------:R-:W-:Y:S01]  /*6060*/  LEA R3, R0, 0x37800000, 0x17 ;  /* 0x3780000000037811 */ /* 0x000fe200078eb8ff */
[----:B------:R-:W-:-:S05]  /*6070*/  IMAD.SHL.U32 R0, R2, 0x200000, RZ ;  /* 0x0020000002007824 */ /* 0x000fca00078e00ff */
[----:B------:R-:W-:Y:S02]  /*6080*/  LOP3.LUT R0, R3, R0, R4, 0xfe, !PT ;  /* 0x0000000003007212 */ /* 0x000fe400078efe04 */
.L_x_2550:
[----:B------:R-:W-:Y:S05]  /*6090*/  BSYNC B0 ;  /* 0x0000000000007941 */ /* 0x000fea0003800000 */
.L_x_2549:
[----:B------:R-:W-:-:S04]  /*60a0*/  F2FP.PACK_AB R0, RZ, R0 ;  /* 0x00000000ff00723e */ /* 0x000fc800000000ff */
[----:B------:R-:W-:Y:S01]  /*60b0*/  PRMT R2, R0, 0x7610, R2 ;  /* 0x0000761000027816 */ /* 0x000fe20000000002 */
[----:B------:R-:W-:Y:S05]  /*60c0*/  BRA `(.L_x_2530) ;  /* 0x0000030000007947 */ /* 0x000fea0003800000 */
.L_x_2542:
        /* <DEDUP_REMOVED lines=14> */
.L_x_2556:
[----:B------:R-:W-:Y:S05]  /*61b0*/  BSYNC B0 ;  /* 0x0000000000007941 */ /* 0x000fea0003800000 */
.L_x_2555:
[----:B------:R-:W-:-:S04]  /*61c0*/  F2FP.PACK_AB R0, RZ, R0 ;  /* 0x00000000ff00723e */ /* 0x000fc800000000ff */
[----:B------:R-:W-:Y:S01]  /*61d0*/  PRMT R2, R0, 0x7610, R2 ;  /* 0x0000761000027816 */ /* 0x000fe20000000002 */
[----:B------:R-:W-:Y:S05]  /*61e0*/  BRA `(.L_x_2530) ;  /* 0x000001e000007947 */ /* 0x000fea0003800000 */
.L_x_2529:
        /* <DEDUP_REMOVED lines=21> */
.L_x_2554:
[----:B------:R-:W2:Y:S02]  /*6340*/  LDG.E.64 R4, [R4.64] ;  /* 0x0000002404047981 */ /* 0x000ea4000c1e1b00 */
[----:B--2---:R-:W0:Y:S02]  /*6350*/  I2F.U64 R0, R4 ;  /* 0x0000000400007312 */ /* 0x004e240000301000 */
[----:B0-----:R-:W-:-:S04]  /*6360*/  F2FP.PACK_AB R0, RZ, R0 ;  /* 0x00000000ff00723e */ /* 0x001fc800000000ff */
[----:B------:R-:W-:Y:S01]  /*6370*/  PRMT R2, R0, 0x7610, R2 ;  /* 0x0000761000027816 */ /* 0x000fe20000000002 */
[----:B------:R-:W-:Y:S05]  /*6380*/  BRA `(.L_x_2530) ;  /* 0x0000004000007947 */ /* 0x000fea0003800000 */
.L_x_2553:
[----:B------:R-:W2:Y:S02]  /*6390*/  LDG.E R4, [R4.64] ;  /* 0x0000002404047981 */ /* 0x000ea4000c1e1900 */
[----:B--2---:R-:W0:Y:S02]  /*63a0*/  I2F.U32 R0, R4 ;  /* 0x0000000400007306 */ /* 0x004e240000201000 */
[----:B0-----:R-:W-:-:S04]  /*63b0*/  F2FP.PACK_AB R0, RZ, R0 ;  /* 0x00000000ff00723e */ /* 0x001fc800000000ff */
[----:B------:R-:W-:Y:S02]  /*63c0*/  PRMT R2, R0, 0x7610, R2 ;  /* 0x0000761000027816 */ /* 0x000fe40000000002 */
.L_x_2530:
[----:B------:R-:W-:-:S05]  /*63d0*/  IADD3 R17, R17, 0x80, RZ ;  /* 0x0000008011117810 */ /* 0x000fca0007ffe0ff */
.L_x_2492:
[----:B------:R-:W-:Y:S05]  /*63e0*/  BSYNC B6 ;  /* 0x0000000000067941 */ /* 0x000fea0003800000 */
.L_x_2491:
        /* <DEDUP_REMOVED lines=24> */
.L_x_2562:
[----:B------:R-:W2:Y:S02]  /*6570*/  LDG.E.U8 R4, [R4.64] ;  /* 0x0000002404047981 */ /* 0x000ea4000c1e1100 */
[----:B--2---:R-:W0:Y:S02]  /*6580*/  I2F.U16 R0, R4 ;  /* 0x0000000400007306 */ /* 0x004e240000101000 */
[----:B0-----:R-:W-:-:S04]  /*6590*/  F2FP.PACK_AB R0, RZ, R0 ;  /* 0x00000000ff00723e */ /* 0x001fc800000000ff */
[----:B------:R-:W-:Y:S01]  /*65a0*/  PRMT R27, R0, 0x7610, R27 ;  /* 0x00007610001b7816 */ /* 0x000fe2000000001b */
[----:B------:R-:W-:Y:S05]  /*65b0*/  BRA `(.L_x_2564) ;  /* 0x00000ed000007947 */ /* 0x000fea0003800000 */
.L_x_2561:
        /* <DEDUP_REMOVED lines=11> */
.L_x_2566:
[----:B------:R-:W2:Y:S02]  /*6670*/  LDG.E R4, [R4.64] ;  /* 0x0000002404047981 */ /* 0x000ea4000c1e1900 */
[----:B--2---:R-:W0:Y:S02]  /*6680*/  I2F R0, R4 ;  /* 0x0000000400007306 */ /* 0x004e240000201400 */
[----:B0-----:R-:W-:-:S04]  /*6690*/  F2FP.PACK_AB R0, RZ, R0 ;  /* 0x00000000ff00723e */ /* 0x001fc800000000ff */
[----:B------:R-:W-:Y:S01]  /*66a0*/  PRMT R27, R0, 0x7610, R27 ;  /* 0x00007610001b7816 */ /* 0x000fe2000000001b */
[----:B------:R-:W-:Y:S05]  /*66b0*/  BRA `(.L_x_2564) ;  /* 0x00000dd000007947 */ /* 0x000fea0003800000 */
.L_x_2565:
[----:B------:R-:W2:Y:S02]  /*66c0*/  LDG.E.U16 R4, [R4.64] ;  /* 0x0000002404047981 */ /* 0x000ea4000c1e1500 */
[----:B--2---:R-:W0:Y:S02]  /*66d0*/  I2F.S16 R0, R4 ;  /* 0x0000000400007306 */ /* 0x004e240000101400 */
[----:B0-----:R-:W-:-:S04]  /*66e0*/  F2FP.PACK_AB R0, RZ, R0 ;  /* 0x00000000ff00723e */ /* 0x001fc800000000ff */
[----:B------:R-:W-:Y:S01]  /*66f0*/  PRMT R27, R0, 0x7610, R27 ;  /* 0x00007610001b7816 */ /* 0x000fe2000000001b */
[----:B------:R-:W-:Y:S05]  /*6700*/  BRA `(.L_x_2564) ;  /* 0x00000d8000007947 */ /* 0x000fea0003800000 */
.L_x_2560:
        /* <DEDUP_REMOVED lines=9> */
.L_x_2568:
[----:B------:R0:W5:Y:S01]  /*67a0*/  LDG.E.U16 R27, [R4.64] ;  /* 0x00000024041b7981 */ /* 0x000162000c1e1500 */
[----:B------:R-:W-:Y:S05]  /*67b0*/  BRA `(.L_x_2564) ;  /* 0x00000cd000007947 */ /* 0x000fea0003800000 */
.L_x_2567:
        /* <DEDUP_REMOVED lines=9> */
.L_x_2570:
[----:B------:R0:W5:Y:S01]  /*6850*/  LDG.E.U16 R27, [R4.64] ;  /* 0x00000024041b7981 */ /* 0x000162000c1e1500 */
[----:B------:R-:W-:Y:S05]  /*6860*/  BRA `(.L_x_2564) ;  /* 0x00000c2000007947 */ /* 0x000fea0003800000 */
.L_x_2569:
[----:B------:R-:W2:Y:S02]  /*6870*/  LDG.E.64 R4, [R4.64] ;  /* 0x0000002404047981 */ /* 0x000ea4000c1e1b00 */
[----:B--2---:R-:W0:Y:S01]  /*6880*/  F2F.F32.F64 R0, R4 ;  /* 0x0000000400007310 */ /* 0x004e220000301000 */
[----:B------:R-:W0:-:S14]  /*6890*/  DSETP.GEU.AND P0, PT, |R4|, c[0x2][0x0], PT ;  /* 0x008000000400762a */ /* 0x000e1c0003f0e200 */
[----:B0-----:R-:W-:-:S05]  /*68a0*/  @!P0 FMUL R0, R0, 1.175494350822287508e-38 ;  /* 0x0080000000008820 */ /* 0x001fca0000400000 */
[----:B------:R-:W-:-:S04]  /*68b0*/  F2FP.PACK_AB R0, RZ, R0 ;  /* 0x00000000ff00723e */ /* 0x000fc800000000ff */
[----:B------:R-:W-:Y:S01]  /*68c0*/  PRMT R27, R0, 0x7610, R27 ;  /* 0x00007610001b7816 */ /* 0x000fe2000000001b */
[----:B------:R-:W-:Y:S05]  /*68d0*/  BRA `(.L_x_2564) ;  /* 0x00000bb000007947 */ /* 0x000fea0003800000 */
.L_x_2559:
        /* <DEDUP_REMOVED lines=14> */
.L_x_2573:
[----:B------:R-:W2:Y:S02]  /*69c0*/  LDG.E.64 R4, [R4.64] ;  /* 0x0000002404047981 */ /* 0x000ea4000c1e1b00 */
[----:B--2---:R-:W0:Y:S01]  /*69d0*/  F2F.F32.F64 R0, R4 ;  /* 0x0000000400007310 */ /* 0x004e220000301000 */
[----:B------:R-:W0:-:S14]  /*69e0*/  DSETP.GEU.AND P0, PT, |R4|, c[0x2][0x0], PT ;  /* 0x008000000400762a */ /* 0x000e1c0003f0e200 */
[----:B0-----:R-:W-:-:S05]  /*69f0*/  @!P0 FMUL R0, R0, 1.175494350822287508e-38 ;  /* 0x0080000000008820 */ /* 0x001fca0000400000 */
[----:B------:R-:W-:-:S04]  /*6a00*/  F2FP.PACK_AB R0, RZ, R0 ;  /* 0x00000000ff00723e */ /* 0x000fc800000000ff */
[----:B------:R-:W-:Y:S01]  /*6a10*/  PRMT R27, R0, 0x7610, R27 ;  /* 0x00007610001b7816 */ /* 0x000fe2000000001b */
[----:B------:R-:W-:Y:S05]  /*6a20*/  BRA `(.L_x_2564) ;  /* 0x00000a6000007947 */ /* 0x000fea0003800000 */
.L_x_2572:
        /* <DEDUP_REMOVED lines=28> */
.L_x_2575:
        /* <DEDUP_REMOVED lines=15> */
.L_x_2574:
[----:B------:R-:W2:Y:S02]  /*6ce0*/  LDG.E.U16 R0, [R4.64] ;  /* 0x0000002404007981 */ /* 0x000ea4000c1e1500 */
[----:B--2---:R-:W-:-:S04]  /*6cf0*/  PRMT R0, RZ, 0x5410, R0 ;  /* 0x00005410ff007816 */ /* 0x004fc80000000000 */
[----:B------:R-:W-:-:S04]  /*6d00*/  F2FP.PACK_AB R0, RZ, R0 ;  /* 0x00000000ff00723e */ /* 0x000fc800000000ff */
[----:B------:R-:W-:Y:S01]  /*6d10*/  PRMT R27, R0, 0x7610, R27 ;  /* 0x00007610001b7816 */ /* 0x000fe2000000001b */
[----:B------:R-:W-:Y:S05]  /*6d20*/  BRA `(.L_x_2564) ;  /* 0x0000076000007947 */ /* 0x000fea0003800000 */
.L_x_2571:
        /* <DEDUP_REMOVED lines=12> */
.L_x_2578:
        /* <DEDUP_REMOVED lines=21> */
.L_x_2582:
[----:B------:R-:W-:Y:S05]  /*6f40*/  BSYNC B1 ;  /* 0x0000000000017941 */ /* 0x000fea0003800000 */
.L_x_2581:
[----:B------:R-:W-:Y:S01]  /*6f50*/  LEA R5, R0, 0x3b800000, 0x17 ;  /* 0x3b80000000057811 */ /* 0x000fe200078eb8ff */
[----:B------:R-:W-:-:S05]  /*6f60*/  IMAD.SHL.U32 R0, R3, 0x100000, RZ ;  /* 0x0010000003007824 */ /* 0x000fca00078e00ff */
[----:B------:R-:W-:Y:S02]  /*6f70*/  LOP3.LUT R0, R5, R0, R6, 0xfe, !PT ;  /* 0x0000000005007212 */ /* 0x000fe400078efe06 */
.L_x_2580:
[----:B------:R-:W-:Y:S05]  /*6f80*/  BSYNC B0 ;  /* 0x0000000000007941 */ /* 0x000fea0003800000 */
.L_x_2579:
[----:B------:R-:W-:-:S04]  /*6f90*/  F2FP.PACK_AB R0, RZ, R0 ;  /* 0x00000000ff00723e */ /* 0x000fc800000000ff */
[----:B------:R-:W-:Y:S01]  /*6fa0*/  PRMT R27, R0, 0x7610, R27 ;  /* 0x00007610001b7816 */ /* 0x000fe2000000001b */
[----:B------:R-:W-:Y:S05]  /*6fb0*/  BRA `(.L_x_2564) ;  /* 0x000004d000007947 */ /* 0x000fea0003800000 */
.L_x_2577:
        /* <DEDUP_REMOVED lines=21> */
.L_x_2586:
[----:B------:R-:W-:Y:S05]  /*7110*/  BSYNC B1 ;  /* 0x0000000000017941 */ /* 0x000fea0003800000 */
.L_x_2585:
[----:B------:R-:W-:Y:S01]  /*7120*/  LEA R5, R0, 0x37800000, 0x17 ;  /* 0x3780000000057811 */ /* 0x000fe200078eb8ff */
[----:B------:R-:W-:-:S05]  /*7130*/  IMAD.SHL.U32 R0, R3, 0x200000, RZ ;  /* 0x0020000003007824 */ /* 0x000fca00078e00ff */
[----:B------:R-:W-:Y:S02]  /*7140*/  LOP3.LUT R0, R5, R0, R6, 0xfe, !PT ;  /* 0x0000000005007212 */ /* 0x000fe400078efe06 */
.L_x_2584:
[----:B------:R-:W-:Y:S05]  /*7150*/  BSYNC B0 ;  /* 0x0000000000007941 */ /* 0x000fea0003800000 */
.L_x_2583:
[----:B------:R-:W-:-:S04]  /*7160*/  F2FP.PACK_AB R0, RZ, R0 ;  /* 0x00000000ff00723e */ /* 0x000fc800000000ff */
[----:B------:R-:W-:Y:S01]  /*7170*/  PRMT R27, R0, 0x7610, R27 ;  /* 0x00007610001b7816 */ /* 0x000fe2000000001b */
[----:B------:R-:W-:Y:S05]  /*7180*/  BRA `(.L_x_2564) ;  /* 0x0000030000007947 */ /* 0x000fea0003800000 */
.L_x_2576:
        /* <DEDUP_REMOVED lines=14> */
.L_x_2590:
[----:B------:R-:W-:Y:S05]  /*7270*/  BSYNC B0 ;  /* 0x0000000000007941 */ /* 0x000fea0003800000 */
.L_x_2589:
[----:B------:R-:W-:-:S04]  /*7280*/  F2FP.PACK_AB R0, RZ, R0 ;  /* 0x00000000ff00723e */ /* 0x000fc800000000ff */
[----:B------:R-:W-:Y:S01]  /*7290*/  PRMT R27, R0, 0x7610, R27 ;  /* 0x00007610001b7816 */ /* 0x000fe2000000001b */
[----:B------:R-:W-:Y:S05]  /*72a0*/  BRA `(.L_x_2564) ;  /* 0x000001e000007947 */ /* 0x000fea0003800000 */
.L_x_2563:
        /* <DEDUP_REMOVED lines=21> */
.L_x_2588:
[----:B------:R-:W2:Y:S02]  /*7400*/  LDG.E.64 R4, [R4.64] ;  /* 0x0000002404047981 */ /* 0x000ea4000c1e1b00 */
[----:B--2---:R-:W0:Y:S02]  /*7410*/  I2F.U64 R0, R4 ;  /* 0x0000000400007312 */ /* 0x004e240000301000 */
[----:B0-----:R-:W-:-:S04]  /*7420*/  F2FP.PACK_AB R0, RZ, R0 ;  /* 0x00000000ff00723e */ /* 0x001fc800000000ff */
[----:B------:R-:W-:Y:S01]  /*7430*/  PRMT R27, R0, 0x7610, R27 ;  /* 0x00007610001b7816 */ /* 0x000fe2000000001b */
[----:B------:R-:W-:Y:S05]  /*7440*/  BRA `(.L_x_2564) ;  /* 0x0000004000007947 */ /* 0x000fea0003800000 */
.L_x_2587:
[----:B------:R-:W2:Y:S02]  /*7450*/  LDG.E R4, [R4.64] ;  /* 0x0000002404047981 */ /* 0x000ea4000c1e1900 */
[----:B--2---:R-:W0:Y:S02]  /*7460*/  I2F.U32 R0, R4 ;  /* 0x0000000400007306 */ /* 0x004e240000201000 */
[----:B0-----:R-:W-:-:S04]  /*7470*/  F2FP.PACK_AB R0, RZ, R0 ;  /* 0x00000000ff00723e */ /* 0x001fc800000000ff */
[----:B------:R-:W-:Y:S02]  /*7480*/  PRMT R27, R0, 0x7610, R27 ;  /* 0x00007610001b7816 */ /* 0x000fe4000000001b */
.L_x_2564:
        /* <DEDUP_REMOVED lines=18> */
.L_x_2594:
[----:B------:R-:W2:Y:S02]  /*75b0*/  LDG.E.U8 R4, [R4.64] ;  /* 0x0000002404047981 */ /* 0x000ea4000c1e1100 */
[----:B--2---:R-:W0:Y:S02]  /*75c0*/  I2F.U16 R0, R4 ;  /* 0x0000000400007306 */ /* 0x004e240000101000 */
[----:B0-----:R-:W-:Y:S01]  /*75d0*/  F2FP.PACK_AB R0, RZ, R0 ;  /* 0x00000000ff00723e */ /* 0x001fe200000000ff */
[----:B------:R-:W-:Y:S05]  /*75e0*/  BRA `(.L_x_2558) ;  /* 0x00000e0000007947 */ /* 0x000fea0003800000 */
.L_x_2593:
        /* <DEDUP_REMOVED lines=10> */
.L_x_2597:
[----:B------:R-:W2:Y:S02]  /*7690*/  LDG.E R4, [R4.64] ;  /* 0x0000002404047981 */ /* 0x000ea4000c1e1900 */
[----:B--2---:R-:W0:Y:S02]  /*76a0*/  I2F R0, R4 ;  /* 0x0000000400007306 */ /* 0x004e240000201400 */
[----:B0-----:R-:W-:Y:S01]  /*76b0*/  F2FP.PACK_AB R0, RZ, R0 ;  /* 0x00000000ff00723e */ /* 0x001fe200000000ff */
[----:B------:R-:W-:Y:S05]  /*76c0*/  BRA `(.L_x_2558) ;  /* 0x00000d2000007947 */ /* 0x000fea0003800000 */
.L_x_2596:
[----:B------:R-:W2:Y:S02]  /*76d0*/  LDG.E.U16 R4, [R4.64] ;  /* 0x0000002404047981 */ /* 0x000ea4000c1e1500 */
[----:B--2---:R-:W0:Y:S02]  /*76e0*/  I2F.S16 R0, R4 ;  /* 0x0000000400007306 */ /* 0x004e240000101400 */
[----:B0-----:R-:W-:Y:S01]  /*76f0*/  F2FP.PACK_AB R0, RZ, R0 ;  /* 0x00000000ff00723e */ /* 0x001fe200000000ff */
[----:B------:R-:W-:Y:S05]  /*7700*/  BRA `(.L_x_2558) ;  /* 0x00000ce000007947 */ /* 0x000fea0003800000 */
.L_x_2592:
        /* <DEDUP_REMOVED lines=9> */
.L_x_2599:
[----:B------:R0:W5:Y:S01]  /*77a0*/  LDG.E.U16 R0, [R4.64] ;  /* 0x0000002404007981 */ /* 0x000162000c1e1500 */
[----:B------:R-:W-:Y:S05]  /*77b0*/  BRA `(.L_x_2558) ;  /* 0x00000c3000007947 */ /* 0x000fea0003800000 */
.L_x_2598:
        /* <DEDUP_REMOVED lines=9> */
.L_x_2601:
[----:B------:R0:W5:Y:S01]  /*7850*/  LDG.E.U16 R0, [R4.64] ;  /* 0x0000002404007981 */ /* 0x000162000c1e1500 */
[----:B------:R-:W-:Y:S05]  /*7860*/  BRA `(.L_x_2558) ;  /* 0x00000b8000007947 */ /* 0x000fea0003800000 */
.L_x_2600:
[----:B------:R-:W2:Y:S02]  /*7870*/  LDG.E.64 R4, [R4.64] ;  /* 0x0000002404047981 */ /* 0x000ea4000c1e1b00 */
[----:B--2---:R-:W0:Y:S01]  /*7880*/  F2F.F32.F64 R0, R4 ;  /* 0x0000000400007310 */ /* 0x004e220000301000 */
[----:B------:R-:W0:-:S14]  /*7890*/  DSETP.GEU.AND P0, PT, |R4|, c[0x2][0x0], PT ;  /* 0x008000000400762a */ /* 0x000e1c0003f0e200 */
[----:B0-----:R-:W-:-:S05]  /*78a0*/  @!P0 FMUL R0, R0, 1.175494350822287508e-38 ;  /* 0x0080000000008820 */ /* 0x001fca0000400000 */
[----:B------:R-:W-:Y:S01]  /*78b0*/  F2FP.PACK_AB R0, RZ, R0 ;  /* 0x00000000ff00723e */ /* 0x000fe200000000ff */
[----:B------:R-:W-:Y:S05]  /*78c0*/  BRA `(.L_x_2558) ;  /* 0x00000b2000007947 */ /* 0x000fea0003800000 */
.L_x_2591:
        /* <DEDUP_REMOVED lines=13> */
.L_x_2604:
[----:B------:R-:W2:Y:S02]  /*79a0*/  LDG.E.64 R4, [R4.64] ;  /* 0x0000002404047981 */ /* 0x000ea4000c1e1b00 */
[----:B--2---:R-:W0:Y:S01]  /*79b0*/  F2F.F32.F64 R0, R4 ;  /* 0x0000000400007310 */ /* 0x004e220000301000 */
[----:B------:R-:W0:-:S14]  /*79c0*/  DSETP.GEU.AND P0, PT, |R4|, c[0x2][0x0], PT ;  /* 0x008000000400762a */ /* 0x000e1c0003f0e200 */
[----:B0-----:R-:W-:-:S05]  /*79d0*/  @!P0 FMUL R0, R0, 1.175494350822287508e-38 ;  /* 0x0080000000008820 */ /* 0x001fca0000400000 */
[----:B------:R-:W-:Y:S01]  /*79e0*/  F2FP.PACK_AB R0, RZ, R0 ;  /* 0x00000000ff00723e */ /* 0x000fe200000000ff */
[----:B------:R-:W-:Y:S05]  /*79f0*/  BRA `(.L_x_2558) ;  /* 0x000009f000007947 */ /* 0x000fea0003800000 */
.L_x_2603:
        /* <DEDUP_REMOVED lines=28> */
.L_x_2606:
        /* <DEDUP_REMOVED lines=12> */
[----:B------:R-:W-:Y:S01]  /*7c80*/  F2FP.PACK_AB R0, RZ, R0 ;  /* 0x00000000ff00723e */ /* 0x000fe200000000ff */
[----:B------:R-:W-:Y:S05]  /*7c90*/  BRA `(.L_x_2558) ;  /* 0x0000075000007947 */ /* 0x000fea0003800000 */
.L_x_2605:
[----:B------:R-:W2:Y:S02]  /*7ca0*/  LDG.E.U16 R0, [R4.64] ;  /* 0x0000002404007981 */ /* 0x000ea4000c1e1500 */
[----:B--2---:R-:W-:-:S04]  /*7cb0*/  PRMT R0, RZ, 0x5410, R0 ;  /* 0x00005410ff007816 */ /* 0x004fc80000000000 */
[----:B------:R-:W-:Y:S01]  /*7cc0*/  F2FP.PACK_AB R0, RZ, R0 ;  /* 0x00000000ff00723e */ /* 0x000fe200000000ff */
[----:B------:R-:W-:Y:S05]  /*7cd0*/  BRA `(.L_x_2558) ;  /* 0x0000071000007947 */ /* 0x000fea0003800000 */
.L_x_2602:
        /* <DEDUP_REMOVED lines=12> */
.L_x_2609:
        /* <DEDUP_REMOVED lines=21> */
.L_x_2613:
[----:B------:R-:W-:Y:S05]  /*7ef0*/  BSYNC B1 ;  /* 0x0000000000017941 */ /* 0x000fea0003800000 */
.L_x_2612:
[----:B------:R-:W-:Y:S01]  /*7f00*/  LEA R5, R0, 0x3b800000, 0x17 ;  /* 0x3b80000000057811 */ /* 0x000fe200078eb8ff */
[----:B------:R-:W-:-:S05]  /*7f10*/  IMAD.SHL.U32 R0, R3, 0x100000, RZ ;  /* 0x0010000003007824 */ /* 0x000fca00078e00ff */
[----:B------:R-:W-:Y:S02]  /*7f20*/  LOP3.LUT R0, R5, R0, R6, 0xfe, !PT ;  /* 0x0000000005007212 */ /* 0x000fe400078efe06 */
.L_x_2611:
[----:B------:R-:W-:Y:S05]  /*7f30*/  BSYNC B0 ;  /* 0x0000000000007941 */ /* 0x000fea0003800000 */
.L_x_2610:
[----:B------:R-:W-:Y:S01]  /*7f40*/  F2FP.PACK_AB R0, RZ, R0 ;  /* 0x00000000ff00723e */ /* 0x000fe200000000ff */
[----:B------:R-:W-:Y:S05]  /*7f50*/  BRA `(.L_x_2558) ;  /* 0x0000049000007947 */ /* 0x000fea0003800000 */
.L_x_2608:
        /* <DEDUP_REMOVED lines=21> */
.L_x_2617:
[----:B------:R-:W-:Y:S05]  /*80b0*/  BSYNC B1 ;  /* 0x0000000000017941 */ /* 0x000fea0003800000 */
.L_x_2616:
[----:B------:R-:W-:Y:S01]  /*80c0*/  LEA R5, R0, 0x37800000, 0x17 ;  /* 0x3780000000057811 */ /* 0x000fe200078eb8ff */
[----:B------:R-:W-:-:S05]  /*80d0*/  IMAD.SHL.U32 R0, R3, 0x200000, RZ ;  /* 0x0020000003007824 */ /* 0x000fca00078e00ff */
[----:B------:R-:W-:Y:S02]  /*80e0*/  LOP3.LUT R0, R5, R0, R6, 0xfe, !PT ;  /* 0x0000000005007212 */ /* 0x000fe400078efe06 */
.L_x_2615:
[----:B------:R-:W-:Y:S05]  /*80f0*/  BSYNC B0 ;  /* 0x0000000000007941 */ /* 0x000fea0003800000 */
.L_x_2614:
[----:B------:R-:W-:Y:S01]  /*8100*/  F2FP.PACK_AB R0, RZ, R0 ;  /* 0x00000000ff00723e */ /* 0x000fe200000000ff */
[----:B------:R-:W-:Y:S05]  /*8110*/  BRA `(.L_x_2558) ;  /* 0x000002d000007947 */ /* 0x000fea0003800000 */
.L_x_2607:
        /* <DEDUP_REMOVED lines=14> */
.L_x_2621:
[----:B------:R-:W-:Y:S05]  /*8200*/  BSYNC B0 ;  /* 0x0000000000007941 */ /* 0x000fea0003800000 */
.L_x_2620:
[----:B------:R-:W-:Y:S01]  /*8210*/  F2FP.PACK_AB R0, RZ, R0 ;  /* 0x00000000ff00723e */ /* 0x000fe200000000ff */
[----:B------:R-:W-:Y:S05]  /*8220*/  BRA `(.L_x_2558) ;  /* 0x000001c000007947 */ /* 0x000fea0003800000 */
.L_x_2595:
        /* <DEDUP_REMOVED lines=21> */
.L_x_2619:
[----:B------:R-:W2:Y:S02]  /*8380*/  LDG.E.64 R4, [R4.64] ;  /* 0x0000002404047981 */ /* 0x000ea4000c1e1b00 */
[----:B--2---:R-:W0:Y:S02]  /*8390*/  I2F.U64 R0, R4 ;  /* 0x0000000400007312 */ /* 0x004e240000301000 */
[----:B0-----:R-:W-:Y:S01]  /*83a0*/  F2FP.PACK_AB R0, RZ, R0 ;  /* 0x00000000ff00723e */ /* 0x001fe200000000ff */
[----:B------:R-:W-:Y:S05]  /*83b0*/  BRA `(.L_x_2558) ;  /* 0x0000003000007947 */ /* 0x000fea0003800000 */
.L_x_2618:
[----:B------:R-:W2:Y:S02]  /*83c0*/  LDG.E R4, [R4.64] ;  /* 0x0000002404047981 */ /* 0x000ea4000c1e1900 */
[----:B--2---:R-:W0:Y:S02]  /*83d0*/  I2F.U32 R0, R4 ;  /* 0x0000000400007306 */ /* 0x004e240000201000 */
[----:B0-----:R-:W-:-:S06]  /*83e0*/  F2FP.PACK_AB R0, RZ, R0 ;  /* 0x00000000ff00723e */ /* 0x001fcc00000000ff */
.L_x_2558:
[----:B------:R-:W-:Y:S05]  /*83f0*/  BSYNC B6 ;  /* 0x0000000000067941 */ /* 0x000fea0003800000 */
.L_x_2557:
        /* <DEDUP_REMOVED lines=10> */
[----:B-----5:R-:W-:Y:S02]  /*84a0*/  @!P3 HADD2.F32 R24, -RZ, R24.H0_H0 ;  /* 0x20000018ff18b230 */ /* 0x020fe40000004100 */
[----:B------:R-:W-:Y:S02]  /*84b0*/  @!P3 HADD2.F32 R25, -RZ, R25.H0_H0 ;  /* 0x20000019ff19b230 */ /* 0x000fe40000004100 */
[----:B------:R-:W-:Y:S02]  /*84c0*/  @!P1 HADD2.F32 R28, -RZ, R28.H0_H0 ;  /* 0x2000001cff1c9230 */ /* 0x000fe40000004100 */
[----:B------:R-:W-:Y:S01]  /*84d0*/  @!P1 HADD2.F32 R3, -RZ, R2.H0_H0 ;  /* 0x20000002ff039230 */ /* 0x000fe20000004100 */
[----:B------:R-:W-:Y:S01]  /*84e0*/  @!P3 FMNMX.FTZ R24, R24, R25, PT ;  /* 0x000000191818b209 */ /* 0x000fe20003810000 */
[----:B------:R-:W-:Y:S02]  /*84f0*/  @!P2 HADD2.F32 R27, -RZ, R27.H0_H0 ;  /* 0x2000001bff1ba230 */ /* 0x000fe40000004100 */
[----:B------:R-:W-:Y:S01]  /*8500*/  @!P2 HADD2.F32 R0, -RZ, R0.H0_H0 ;  /* 0x20000000ff00a230 */ /* 0x000fe20000004100 */
[----:B------:R-:W-:Y:S01]  /*8510*/  @!P1 FMNMX.FTZ R3, R28, R3, PT ;  /* 0x000000031c039209 */ /* 0x000fe20003810000 */
[----:B------:R-:W-:Y:S01]  /*8520*/  @!P0 HADD2.F32 R23, -RZ, R23.H0_H0 ;  /* 0x20000017ff178230 */ /* 0x000fe20000004100 */
[----:B------:R-:W-:Y:S01]  /*8530*/  @!P3 F2FP.PACK_AB R4, RZ, R24 ;  /* 0x00000018ff04b23e */ /* 0x000fe200000000ff */
[----:B------:R-:W-:Y:S01]  /*8540*/  @!P0 HADD2.F32 R26, -RZ, R26.H0_H0 ;  /* 0x2000001aff1a8230 */ /* 0x000fe20000004100 */
[----:B------:R-:W-:-:S02]  /*8550*/  @!P2 FMNMX.FTZ R0, R27, R0, PT ;  /* 0x000000001b00a209 */ /* 0x000fc40003810000 */
[----:B------:R-:W-:Y:S02]  /*8560*/  @!P1 F2FP.PACK_AB R24, RZ, R3 ;  /* 0x00000003ff18923e */ /* 0x000fe400000000ff */
[----:B------:R-:W-:Y:S02]  /*8570*/  @!P0 FMNMX.FTZ R25, R23, R26, PT ;  /* 0x0000001a17198209 */ /* 0x000fe40003810000 */
[----:B------:R-:W-:Y:S02]  /*8580*/  @!P2 F2FP.PACK_AB R23, RZ, R0 ;  /* 0x00000000ff17a23e */ /* 0x000fe400000000ff */
        /* <DEDUP_REMOVED lines=22> */
.L_x_2627:
[----:B------:R-:W-:Y:S01]  /*86f0*/  HADD2.F32 R5, -RZ, R4.H0_H0 ;  /* 0x20000004ff057230 */ /* 0x000fe20000004100 */
[----:B------:R-:W-:-:S05]  /*8700*/  IMAD.MOV.U32 R17, RZ, RZ, R19 ;  /* 0x000000ffff117224 */ /* 0x000fca00078e0013 */
[----:B------:R-:W0:Y:S02]  /*8710*/  F2I.S64.TRUNC R4, R5 ;  /* 0x0000000500047311 */ /* 0x000e24000020d900 */
[----:B0-----:R0:W-:Y:S01]  /*8720*/  STG.E.U8 [R2.64], R4 ;  /* 0x0000000402007986 */ /* 0x0011e2000c101124 */
[----:B------:R-:W-:Y:S05]  /*8730*/  BRA `(.L_x_2623) ;  /* 0x00000f8000007947 */ /* 0x000fea0003800000 */
.L_x_2626:
        /* <DEDUP_REMOVED lines=11> */
.L_x_2630:
[----:B------:R-:W-:Y:S01]  /*87f0*/  HADD2.F32 R4, -RZ, R4.H0_H0 ;  /* 0x20000004ff047230 */ /* 0x000fe20000004100 */
[----:B------:R-:W-:-:S03]  /*8800*/  IMAD.MOV.U32 R17, RZ, RZ, R19 ;  /* 0x000000ffff117224 */ /* 0x000fc600078e0013 */
[----:B------:R-:W0:Y:S02]  /*8810*/  F2I.FTZ.TRUNC.NTZ R5, R4 ;  /* 0x0000000400057305 */ /* 0x000e24000021f100 */
[----:B0-----:R0:W-:Y:S01]  /*8820*/  STG.E [R2.64], R5 ;  /* 0x0000000502007986 */ /* 0x0011e2000c101924 */
[----:B------:R-:W-:Y:S05]  /*8830*/  BRA `(.L_x_2623) ;  /* 0x00000e8000007947 */ /* 0x000fea0003800000 */
.L_x_2629:
[----:B------:R-:W-:Y:S01]  /*8840*/  HADD2.F32 R4, -RZ, R4.H0_H0 ;  /* 0x20000004ff047230 */ /* 0x000fe20000004100 */
[----:B------:R-:W-:-:S03]  /*8850*/  IMAD.MOV.U32 R17, RZ, RZ, R19 ;  /* 0x000000ffff117224 */ /* 0x000fc600078e0013 */
[----:B------:R-:W0:Y:S02]  /*8860*/  F2I.FTZ.TRUNC.NTZ R5, R4 ;  /* 0x0000000400057305 */ /* 0x000e24000021f100 */
[----:B0-----:R0:W-:Y:S01]  /*8870*/  STG.E.U16 [R2.64], R5 ;  /* 0x0000000502007986 */ /* 0x0011e2000c101524 */
[----:B------:R-:W-:Y:S05]  /*8880*/  BRA `(.L_x_2623) ;  /* 0x00000e3000007947 */ /* 0x000fea0003800000 */
.L_x_2625:
        /* <DEDUP_REMOVED lines=10> */
.L_x_2632:
[----:B------:R0:W-:Y:S01]  /*8930*/  STG.E.U16 [R2.64], R4 ;  /* 0x0000000402007986 */ /* 0x0001e2000c101524 */
[----:B------:R-:W-:Y:S01]  /*8940*/  IMAD.MOV.U32 R17, RZ, RZ, R19 ;  /* 0x000000ffff117224 */ /* 0x000fe200078e0013 */
[----:B------:R-:W-:Y:S05]  /*8950*/  BRA `(.L_x_2623) ;  /* 0x00000d6000007947 */ /* 0x000fea0003800000 */
.L_x_2631:
        /* <DEDUP_REMOVED lines=11> */
.L_x_2634:
[----:B------:R-:W-:Y:S01]  /*8a10*/  HADD2.F32 R0, -RZ, R4.H0_H0 ;  /* 0x20000004ff007230 */ /* 0x000fe20000004100 */
[----:B------:R-:W-:-:S04]  /*8a20*/  IMAD.MOV.U32 R17, RZ, RZ, R19 ;  /* 0x000000ffff117224 */ /* 0x000fc800078e0013 */
[----:B------:R-:W-:-:S04]  /*8a30*/  F2FP.PACK_AB R0, RZ, R0 ;  /* 0x00000000ff00723e */ /* 0x000fc800000000ff */
[----:B------:R-:W-:-:S05]  /*8a40*/  PRMT R0, R0, 0x5410, RZ ;  /* 0x0000541000007816 */ /* 0x000fca00000000ff */
[----:B------:R0:W-:Y:S01]  /*8a50*/  STG.E [R2.64], R0 ;  /* 0x0000000002007986 */ /* 0x0001e2000c101924 */
[----:B------:R-:W-:Y:S05]  /*8a60*/  BRA `(.L_x_2623) ;  /* 0x00000c5000007947 */ /* 0x000fea0003800000 */
.L_x_2633:
[----:B------:R-:W-:Y:S01]  /*8a70*/  HADD2.F32 R4, -RZ, R4.H0_H0 ;  /* 0x20000004ff047230 */ /* 0x000fe20000004100 */
[----:B------:R-:W-:-:S04]  /*8a80*/  IMAD.MOV.U32 R17, RZ, RZ, R19 ;  /* 0x000000ffff117224 */ /* 0x000fc800078e0013 */
[----:B------:R-:W-:-:S06]  /*8a90*/  FMUL.FTZ R4, R4, 1 ;  /* 0x3f80000004047820 */ /* 0x000fcc0000410000 */
[----:B------:R-:W0:Y:S02]  /*8aa0*/  F2F.F64.F32 R4, R4 ;  /* 0x0000000400047310 */ /* 0x000e240000201800 */
[----:B0-----:R0:W-:Y:S01]  /*8ab0*/  STG.E.64 [R2.64], R4 ;  /* 0x0000000402007986 */ /* 0x0011e2000c101b24 */
[----:B------:R-:W-:Y:S05]  /*8ac0*/  BRA `(.L_x_2623) ;  /* 0x00000bf000007947 */ /* 0x000fea0003800000 */
.L_x_2624:
        /* <DEDUP_REMOVED lines=14> */
.L_x_2637:
[----:B------:R-:W-:Y:S01]  /*8bb0*/  HADD2.F32 R4, -RZ, R4.H0_H0 ;  /* 0x20000004ff047230 */ /* 0x000fe20000004100 */
[----:B------:R-:W-:Y:S01]  /*8bc0*/  CS2R R6, SRZ ;  /* 0x0000000000067805 */ /* 0x000fe2000001ff00 */
[----:B------:R-:W-:-:S03]  /*8bd0*/  IMAD.MOV.U32 R17, RZ, RZ, R19 ;  /* 0x000000ffff117224 */ /* 0x000fc600078e0013 */
[----:B------:R-:W-:-:S06]  /*8be0*/  FMUL.FTZ R4, R4, 1 ;  /* 0x3f80000004047820 */ /* 0x000fcc0000410000 */
[----:B------:R-:W0:Y:S02]  /*8bf0*/  F2F.F64.F32 R4, R4 ;  /* 0x0000000400047310 */ /* 0x000e240000201800 */
[----:B0-----:R0:W-:Y:S01]  /*8c00*/  STG.E.128 [R2.64], R4 ;  /* 0x0000000402007986 */ /* 0x0011e2000c101d24 */
[----:B------:R-:W-:Y:S05]  /*8c10*/  BRA `(.L_x_2623) ;  /* 0x00000aa000007947 */ /* 0x000fea0003800000 */
.L_x_2636:
        /* <DEDUP_REMOVED lines=21> */
.L_x_2641:
[----:B------:R-:W-:Y:S05]  /*8d70*/  BSYNC B0 ;  /* 0x0000000000007941 */ /* 0x000fea0003800000 */
.L_x_2640:
[----:B------:R-:W-:Y:S01]  /*8d80*/  LOP3.LUT R5, R0, R5, RZ, 0xfc, !PT ;  /* 0x0000000500057212 */ /* 0x000fe200078efcff */
[----:B------:R-:W-:-:S04]  /*8d90*/  IMAD.MOV.U32 R17, RZ, RZ, R19 ;  /* 0x000000ffff117224 */ /* 0x000fc800078e0013 */
[----:B------:R0:W-:Y:S01]  /*8da0*/  STG.E.U8 [R2.64], R5 ;  /* 0x0000000502007986 */ /* 0x0001e2000c101124 */
[----:B------:R-:W-:Y:S05]  /*8db0*/  BRA `(.L_x_2623) ;  /* 0x0000090000007947 */ /* 0x000fea0003800000 */
.L_x_2639:
        /* <DEDUP_REMOVED lines=13> */
.L_x_2643:
[----:B------:R-:W-:Y:S01]  /*8e90*/  IMAD.MOV.U32 R0, RZ, RZ, 0x7f ;  /* 0x0000007fff007424 */ /* 0x000fe200078e00ff */
[----:B------:R-:W-:-:S04]  /*8ea0*/  ISETP.GT.U32.AND P0, PT, R4, 0x7f800000, PT ;  /* 0x7f8000000400780c */ /* 0x000fc80003f04070 */
[----:B------:R-:W-:-:S04]  /*8eb0*/  SEL R0, R0, 0x7c, P0 ;  /* 0x0000007c00007807 */ /* 0x000fc80000000000 */
.L_x_2644:
[----:B------:R-:W-:Y:S05]  /*8ec0*/  BSYNC B0 ;  /* 0x0000000000007941 */ /* 0x000fea0003800000 */
.L_x_2642:
[----:B------:R-:W-:Y:S01]  /*8ed0*/  LOP3.LUT R4, R5, 0x80000000, RZ, 0xc0, !PT ;  /* 0x8000000005047812 */ /* 0x000fe200078ec0ff */
[----:B------:R-:W-:-:S03]  /*8ee0*/  IMAD.MOV.U32 R17, RZ, RZ, R19 ;  /* 0x000000ffff117224 */ /* 0x000fc600078e0013 */
[----:B------:R-:W-:-:S04]  /*8ef0*/  SHF.R.U32.HI R5, RZ, 0x18, R4 ;  /* 0x00000018ff057819 */ /* 0x000fc80000011604 */
[----:B------:R-:W-:-:S05]  /*8f00*/  LOP3.LUT R5, R0, R5, RZ, 0xfc, !PT ;  /* 0x0000000500057212 */ /* 0x000fca00078efcff */
[----:B------:R0:W-:Y:S01]  /*8f10*/  STG.E.U8 [R2.64], R5 ;  /* 0x0000000502007986 */ /* 0x0001e2000c101124 */
[----:B------:R-:W-:Y:S05]  /*8f20*/  BRA `(.L_x_2623) ;  /* 0x0000079000007947 */ /* 0x000fea0003800000 */
.L_x_2638:
[----:B------:R-:W-:Y:S01]  /*8f30*/  HADD2.F32 R0, -RZ, R4.H0_H0 ;  /* 0x20000004ff007230 */ /* 0x000fe20000004100 */
[----:B------:R-:W-:-:S04]  /*8f40*/  IMAD.MOV.U32 R17, RZ, RZ, R19 ;  /* 0x000000ffff117224 */ /* 0x000fc800078e0013 */
[----:B------:R-:W-:-:S05]  /*8f50*/  F2FP.BF16.PACK_AB R0, RZ, R0 ;  /* 0x00000000ff00723e */ /* 0x000fca00000010ff */
[----:B------:R0:W-:Y:S01]  /*8f60*/  STG.E.U16 [R2.64], R0 ;  /* 0x0000000002007986 */ /* 0x0001e2000c101524 */
[----:B------:R-:W-:Y:S05]  /*8f70*/  BRA `(.L_x_2623) ;  /* 0x0000074000007947 */ /* 0x000fea0003800000 */
.L_x_2635:
        /* <DEDUP_REMOVED lines=13> */
.L_x_2647:
        /* <DEDUP_REMOVED lines=17> */
.L_x_2650:
[----:B------:R-:W-:-:S04]  /*9160*/  LOP3.LUT R0, R7, 0x80000000, RZ, 0xc0, !PT ;  /* 0x8000000007007812 */ /* 0x000fc800078ec0ff */
[----:B------:R-:W-:-:S04]  /*9170*/  SHF.R.U32.HI R5, RZ, 0x18, R0 ;  /* 0x00000018ff057819 */ /* 0x000fc80000011600 */
[----:B------:R-:W-:-:S04]  /*9180*/  LOP3.LUT R4, R4, R5, RZ, 0xfc, !PT ;  /* 0x0000000504047212 */ /* 0x000fc800078efcff */
[----:B------:R-:W-:Y:S02]  /*9190*/  PRMT R0, R4, 0x7610, R0 ;  /* 0x0000761004007816 */ /* 0x000fe40000000000 */
.L_x_2649:
[----:B------:R-:W-:Y:S05]  /*91a0*/  BSYNC B0 ;  /* 0x0000000000007941 */ /* 0x000fea0003800000 */
.L_x_2648:
[----:B------:R0:W-:Y:S01]  /*91b0*/  STG.E.U8 [R2.64], R0 ;  /* 0x0000000002007986 */ /* 0x0001e2000c101124 */
[----:B------:R-:W-:Y:S01]  /*91c0*/  IMAD.MOV.U32 R17, RZ, RZ, R19 ;  /* 0x000000ffff117224 */ /* 0x000fe200078e0013 */
[----:B------:R-:W-:Y:S05]  /*91d0*/  BRA `(.L_x_2623) ;  /* 0x000004e000007947 */ /* 0x000fea0003800000 */
.L_x_2646:
        /* <DEDUP_REMOVED lines=17> */
.L_x_2653:
[----:B------:R-:W-:-:S04]  /*92f0*/  LOP3.LUT R0, R7, 0x80000000, RZ, 0xc0, !PT ;  /* 0x8000000007007812 */ /* 0x000fc800078ec0ff */
[----:B------:R-:W-:-:S04]  /*9300*/  SHF.R.U32.HI R5, RZ, 0x18, R0 ;  /* 0x00000018ff057819 */ /* 0x000fc80000011600 */
[----:B------:R-:W-:-:S04]  /*9310*/  LOP3.LUT R4, R4, R5, RZ, 0xfc, !PT ;  /* 0x0000000504047212 */ /* 0x000fc800078efcff */
[----:B------:R-:W-:Y:S02]  /*9320*/  PRMT R0, R4, 0x7610, R0 ;  /* 0x0000761004007816 */ /* 0x000fe40000000000 */
.L_x_2652:
[----:B------:R-:W-:Y:S05]  /*9330*/  BSYNC B0 ;  /* 0x0000000000007941 */ /* 0x000fea0003800000 */
.L_x_2651:
[----:B------:R0:W-:Y:S01]  /*9340*/  STG.E.U8 [R2.64], R0 ;  /* 0x0000000002007986 */ /* 0x0001e2000c101124 */
[----:B------:R-:W-:Y:S01]  /*9350*/  IMAD.MOV.U32 R17, RZ, RZ, R19 ;  /* 0x000000ffff117224 */ /* 0x000fe200078e0013 */
[----:B------:R-:W-:Y:S05]  /*9360*/  BRA `(.L_x_2623) ;  /* 0x0000035000007947 */ /* 0x000fea0003800000 */
.L_x_2645:
        /* <DEDUP_REMOVED lines=23> */
.L_x_2628:
        /* <DEDUP_REMOVED lines=21> */
.L_x_2655:
[----:B------:R-:W-:Y:S01]  /*9630*/  HADD2.F32 R4, -RZ, R4.H0_H0 ;  /* 0x20000004ff047230 */ /* 0x000fe20000004100 */
[----:B------:R-:W-:-:S05]  /*9640*/  IMAD.MOV.U32 R17, RZ, RZ, R19 ;  /* 0x000000ffff117224 */ /* 0x000fca00078e0013 */
[----:B------:R-:W0:Y:S02]  /*9650*/  F2I.U64.TRUNC R4, R4 ;  /* 0x0000000400047311 */ /* 0x000e24000020d800 */
[----:B0-----:R0:W-:Y:S01]  /*9660*/  STG.E.64 [R2.64], R4 ;  /* 0x0000000402007986 */ /* 0x0011e2000c101b24 */
[----:B------:R-:W-:Y:S05]  /*9670*/  BRA `(.L_x_2623) ;  /* 0x0000004000007947 */ /* 0x000fea0003800000 */
.L_x_2654:
[----:B------:R-:W-:Y:S01]  /*9680*/  HADD2.F32 R4, -RZ, R4.H0_H0 ;  /* 0x20000004ff047230 */ /* 0x000fe20000004100 */
[----:B------:R-:W-:-:S03]  /*9690*/  IMAD.MOV.U32 R17, RZ, RZ, R19 ;  /* 0x000000ffff117224 */ /* 0x000fc600078e0013 */
[----:B------:R-:W0:Y:S02]  /*96a0*/  F2I.FTZ.U32.TRUNC.NTZ R5, R4 ;  /* 0x0000000400057305 */ /* 0x000e24000021f000 */
[----:B0-----:R0:W-:Y:S02]  /*96b0*/  STG.E [R2.64], R5 ;  /* 0x0000000502007986 */ /* 0x0011e4000c101924 */
.L_x_2623:
[----:B--2---:R-:W-:Y:S05]  /*96c0*/  BSYNC B6 ;  /* 0x0000000000067941 */ /* 0x004fea0003800000 */
.L_x_2622:
        /* <DEDUP_REMOVED lines=23> */
.L_x_2661:
[----:B------:R-:W-:-:S06]  /*9840*/  HADD2.F32 R5, -RZ, R25.H0_H0 ;  /* 0x20000019ff057230 */ /* 0x000fcc0000004100 */
[----:B------:R-:W0:Y:S02]  /*9850*/  F2I.S64.TRUNC R4, R5 ;  /* 0x0000000500047311 */ /* 0x000e24000020d900 */
[----:B0-----:R0:W-:Y:S01]  /*9860*/  STG.E.U8 [R2.64], R4 ;  /* 0x0000000402007986 */ /* 0x0011e2000c101124 */
[----:B------:R-:W-:Y:S05]  /*9870*/  BRA `(.L_x_2663) ;  /* 0x00000e4000007947 */ /* 0x000fea0003800000 */
.L_x_2660:
        /* <DEDUP_REMOVED lines=10> */
.L_x_2665:
[----:B------:R-:W-:-:S06]  /*9920*/  HADD2.F32 R25, -RZ, R25.H0_H0 ;  /* 0x20000019ff197230 */ /* 0x000fcc0000004100 */
[----:B------:R-:W0:Y:S02]  /*9930*/  F2I.FTZ.TRUNC.NTZ R25, R25 ;  /* 0x0000001900197305 */ /* 0x000e24000021f100 */
[----:B0-----:R0:W-:Y:S01]  /*9940*/  STG.E [R2.64], R25 ;  /* 0x0000001902007986 */ /* 0x0011e2000c101924 */
[----:B------:R-:W-:Y:S05]  /*9950*/  BRA `(.L_x_2663) ;  /* 0x00000d6000007947 */ /* 0x000fea0003800000 */
.L_x_2664:
[----:B------:R-:W-:-:S06]  /*9960*/  HADD2.F32 R25, -RZ, R25.H0_H0 ;  /* 0x20000019ff197230 */ /* 0x000fcc0000004100 */
[----:B------:R-:W0:Y:S02]  /*9970*/  F2I.FTZ.TRUNC.NTZ R25, R25 ;  /* 0x0000001900197305 */ /* 0x000e24000021f100 */
[----:B0-----:R0:W-:Y:S01]  /*9980*/  STG.E.U16 [R2.64], R25 ;  /* 0x0000001902007986 */ /* 0x0011e2000c101524 */
[----:B------:R-:W-:Y:S05]  /*9990*/  BRA `(.L_x_2663) ;  /* 0x00000d2000007947 */ /* 0x000fea0003800000 */
.L_x_2659:
        /* <DEDUP_REMOVED lines=9> */
.L_x_2667:
[----:B------:R0:W-:Y:S01]  /*9a30*/  STG.E.U16 [R2.64], R25 ;  /* 0x0000001902007986 */ /* 0x0001e2000c101524 */
[----:B------:R-:W-:Y:S05]  /*9a40*/  BRA `(.L_x_2663) ;  /* 0x00000c7000007947 */ /* 0x000fea0003800000 */
.L_x_2666:
        /* <DEDUP_REMOVED lines=10> */
.L_x_2669:
[----:B------:R-:W-:-:S05]  /*9af0*/  HADD2.F32 R0, -RZ, R25.H0_H0 ;  /* 0x20000019ff007230 */ /* 0x000fca0000004100 */
[----:B------:R-:W-:-:S04]  /*9b00*/  F2FP.PACK_AB R0, RZ, R0 ;  /* 0x00000000ff00723e */ /* 0x000fc800000000ff */
[----:B------:R-:W-:-:S05]  /*9b10*/  PRMT R0, R0, 0x5410, RZ ;  /* 0x0000541000007816 */ /* 0x000fca00000000ff */
[----:B------:R0:W-:Y:S01]  /*9b20*/  STG.E [R2.64], R0 ;  /* 0x0000000002007986 */ /* 0x0001e2000c101924 */
[----:B------:R-:W-:Y:S05]  /*9b30*/  BRA `(.L_x_2663) ;  /* 0x00000b8000007947 */ /* 0x000fea0003800000 */
.L_x_2668:
[----:B------:R-:W-:-:S05]  /*9b40*/  HADD2.F32 R4, -RZ, R25.H0_H0 ;  /* 0x20000019ff047230 */ /* 0x000fca0000004100 */
[----:B------:R-:W-:-:S06]  /*9b50*/  FMUL.FTZ R4, R4, 1 ;  /* 0x3f80000004047820 */ /* 0x000fcc0000410000 */
[----:B------:R-:W0:Y:S02]  /*9b60*/  F2F.F64.F32 R4, R4 ;  /* 0x0000000400047310 */ /* 0x000e240000201800 */
[----:B0-----:R0:W-:Y:S01]  /*9b70*/  STG.E.64 [R2.64], R4 ;  /* 0x0000000402007986 */ /* 0x0011e2000c101b24 */
[----:B------:R-:W-:Y:S05]  /*9b80*/  BRA `(.L_x_2663) ;  /* 0x00000b3000007947 */ /* 0x000fea0003800000 */
.L_x_2658:
        /* <DEDUP_REMOVED lines=13> */
.L_x_2672:
[----:B------:R-:W-:Y:S01]  /*9c60*/  HADD2.F32 R25, -RZ, R25.H0_H0 ;  /* 0x20000019ff197230 */ /* 0x000fe20000004100 */
[----:B------:R-:W-:-:S04]  /*9c70*/  CS2R R6, SRZ ;  /* 0x0000000000067805 */ /* 0x000fc8000001ff00 */
[----:B------:R-:W-:-:S06]  /*9c80*/  FMUL.FTZ R4, R25, 1 ;  /* 0x3f80000019047820 */ /* 0x000fcc0000410000 */
[----:B------:R-:W0:Y:S02]  /*9c90*/  F2F.F64.F32 R4, R4 ;  /* 0x0000000400047310 */ /* 0x000e240000201800 */
[----:B0-----:R0:W-:Y:S01]  /*9ca0*/  STG.E.128 [R2.64], R4 ;  /* 0x0000000402007986 */ /* 0x0011e2000c101d24 */
[----:B------:R-:W-:Y:S05]  /*9cb0*/  BRA `(.L_x_2663) ;  /* 0x00000a0000007947 */ /* 0x000fea0003800000 */
.L_x_2671:
        /* <DEDUP_REMOVED lines=21> */
.L_x_2676:
[----:B------:R-:W-:Y:S05]  /*9e10*/  BSYNC B0 ;  /* 0x0000000000007941 */ /* 0x000fea0003800000 */
.L_x_2675:
[----:B------:R-:W-:-:S05]  /*9e20*/  LOP3.LUT R5, R0, R5, RZ, 0xfc, !PT ;  /* 0x0000000500057212 */ /* 0x000fca00078efcff */
[----:B------:R0:W-:Y:S01]  /*9e30*/  STG.E.U8 [R2.64], R5 ;  /* 0x0000000502007986 */ /* 0x0001e2000c101124 */
[----:B------:R-:W-:Y:S05]  /*9e40*/  BRA `(.L_x_2663) ;  /* 0x0000087000007947 */ /* 0x000fea0003800000 */
.L_x_2674:
        /* <DEDUP_REMOVED lines=13> */
.L_x_2678:
[----:B------:R-:W-:Y:S01]  /*9f20*/  IMAD.MOV.U32 R0, RZ, RZ, 0x7f ;  /* 0x0000007fff007424 */ /* 0x000fe200078e00ff */
[----:B------:R-:W-:-:S04]  /*9f30*/  ISETP.GT.U32.AND P0, PT, R4, 0x7f800000, PT ;  /* 0x7f8000000400780c */ /* 0x000fc80003f04070 */
[----:B------:R-:W-:-:S04]  /*9f40*/  SEL R0, R0, 0x7c, P0 ;  /* 0x0000007c00007807 */ /* 0x000fc80000000000 */
.L_x_2679:
[----:B------:R-:W-:Y:S05]  /*9f50*/  BSYNC B0 ;  /* 0x0000000000007941 */ /* 0x000fea0003800000 */
.L_x_2677:
[----:B------:R-:W-:-:S04]  /*9f60*/  LOP3.LUT R4, R25, 0x80000000, RZ, 0xc0, !PT ;  /* 0x8000000019047812 */ /* 0x000fc800078ec0ff */
[----:B------:R-:W-:-:S04]  /*9f70*/  SHF.R.U32.HI R5, RZ, 0x18, R4 ;  /* 0x00000018ff057819 */ /* 0x000fc80000011604 */
[----:B------:R-:W-:-:S05]  /*9f80*/  LOP3.LUT R5, R0, R5, RZ, 0xfc, !PT ;  /* 0x0000000500057212 */ /* 0x000fca00078efcff */
[----:B------:R0:W-:Y:S01]  /*9f90*/  STG.E.U8 [R2.64], R5 ;  /* 0x0000000502007986 */ /* 0x0001e2000c101124 */
[----:B------:R-:W-:Y:S05]  /*9fa0*/  BRA `(.L_x_2663) ;  /* 0x0000071000007947 */ /* 0x000fea0003800000 */
.L_x_2673:
[----:B------:R-:W-:-:S05]  /*9fb0*/  HADD2.F32 R0, -RZ, R25.H0_H0 ;  /* 0x20000019ff007230 */ /* 0x000fca0000004100 */
[----:B------:R-:W-:-:S05]  /*9fc0*/  F2FP.BF16.PACK_AB R0, RZ, R0 ;  /* 0x00000000ff00723e */ /* 0x000fca00000010ff */
[----:B------:R0:W-:Y:S01]  /*9fd0*/  STG.E.U16 [R2.64], R0 ;  /* 0x0000000002007986 */ /* 0x0001e2000c101524 */
[----:B------:R-:W-:Y:S05]  /*9fe0*/  BRA `(.L_x_2663) ;  /* 0x000006d000007947 */ /* 0x000fea0003800000 */
.L_x_2670:
        /* <DEDUP_REMOVED lines=12> */
.L_x_2682:
        /* <DEDUP_REMOVED lines=17> */
.L_x_2685:
[----:B------:R-:W-:-:S04]  /*a1c0*/  LOP3.LUT R0, R25, 0x80000000, RZ, 0xc0, !PT ;  /* 0x8000000019007812 */ /* 0x000fc800078ec0ff */
[----:B------:R-:W-:-:S04]  /*a1d0*/  SHF.R.U32.HI R5, RZ, 0x18, R0 ;  /* 0x00000018ff057819 */ /* 0x000fc80000011600 */
[----:B------:R-:W-:-:S04]  /*a1e0*/  LOP3.LUT R4, R4, R5, RZ, 0xfc, !PT ;  /* 0x0000000504047212 */ /* 0x000fc800078efcff */
[----:B------:R-:W-:Y:S02]  /*a1f0*/  PRMT R0, R4, 0x7610, R0 ;  /* 0x0000761004007816 */ /* 0x000fe40000000000 */
.L_x_2684:
[----:B------:R-:W-:Y:S05]  /*a200*/  BSYNC B0 ;  /* 0x0000000000007941 */ /* 0x000fea0003800000 */
.L_x_2683:
[----:B------:R0:W-:Y:S01]  /*a210*/  STG.E.U8 [R2.64], R0 ;  /* 0x0000000002007986 */ /* 0x0001e2000c101124 */
[----:B------:R-:W-:Y:S05]  /*a220*/  BRA `(.L_x_2663) ;  /* 0x0000049000007947 */ /* 0x000fea0003800000 */
.L_x_2681:
        /* <DEDUP_REMOVED lines=17> */
.L_x_2688:
[----:B------:R-:W-:-:S04]  /*a340*/  LOP3.LUT R0, R25, 0x80000000, RZ, 0xc0, !PT ;  /* 0x8000000019007812 */ /* 0x000fc800078ec0ff */
[----:B------:R-:W-:-:S04]  /*a350*/  SHF.R.U32.HI R5, RZ, 0x18, R0 ;  /* 0x00000018ff057819 */ /* 0x000fc80000011600 */
[----:B------:R-:W-:-:S04]  /*a360*/  LOP3.LUT R4, R4, R5, RZ, 0xfc, !PT ;  /* 0x0000000504047212 */ /* 0x000fc800078efcff */
[----:B------:R-:W-:Y:S02]  /*a370*/  PRMT R0, R4, 0x7610, R0 ;  /* 0x0000761004007816 */ /* 0x000fe40000000000 */
.L_x_2687:
[----:B------:R-:W-:Y:S05]  /*a380*/  BSYNC B0 ;  /* 0x0000000000007941 */ /* 0x000fea0003800000 */
.L_x_2686:
[----:B------:R0:W-:Y:S01]  /*a390*/  STG.E.U8 [R2.64], R0 ;  /* 0x0000000002007986 */ /* 0x0001e2000c101124 */
[----:B------:R-:W-:Y:S05]  /*a3a0*/  BRA `(.L_x_2663) ;  /* 0x0000031000007947 */ /* 0x000fea0003800000 */
.L_x_2680:
        /* <DEDUP_REMOVED lines=22> */
.L_x_2662:
        /* <DEDUP_REMOVED lines=20> */
.L_x_2690:
[----:B------:R-:W-:-:S06]  /*a650*/  HADD2.F32 R4, -RZ, R25.H0_H0 ;  /* 0x20000019ff047230 */ /* 0x000fcc0000004100 */
[----:B------:R-:W0:Y:S02]  /*a660*/  F2I.U64.TRUNC R4, R4 ;  /* 0x0000000400047311 */ /* 0x000e24000020d800 */
[----:B0-----:R0:W-:Y:S01]  /*a670*/  STG.E.64 [R2.64], R4 ;  /* 0x0000000402007986 */ /* 0x0011e2000c101b24 */
[----:B------:R-:W-:Y:S05]  /*a680*/  BRA `(.L_x_2663) ;  /* 0x0000003000007947 */ /* 0x000fea0003800000 */
.L_x_2689:
[----:B------:R-:W-:-:S06]  /*a690*/  HADD2.F32 R25, -RZ, R25.H0_H0 ;  /* 0x20000019ff197230 */ /* 0x000fcc0000004100 */
[----:B------:R-:W0:Y:S02]  /*a6a0*/  F2I.FTZ.U32.TRUNC.NTZ R25, R25 ;  /* 0x0000001900197305 */ /* 0x000e24000021f000 */
[----:B0-----:R0:W-:Y:S02]  /*a6b0*/  STG.E [R2.64], R25 ;  /* 0x0000001902007986 */ /* 0x0011e4000c101924 */
.L_x_2663:
        /* <DEDUP_REMOVED lines=23> */
.L_x_2694:
[----:B------:R-:W-:-:S06]  /*a830*/  HADD2.F32 R5, -RZ, R24.H0_H0 ;  /* 0x20000018ff057230 */ /* 0x000fcc0000004100 */
[----:B------:R-:W0:Y:S02]  /*a840*/  F2I.S64.TRUNC R4, R5 ;  /* 0x0000000500047311 */ /* 0x000e24000020d900 */
[----:B0-----:R0:W-:Y:S01]  /*a850*/  STG.E.U8 [R2.64], R4 ;  /* 0x0000000402007986 */ /* 0x0011e2000c101124 */
[----:B------:R-:W-:Y:S05]  /*a860*/  BRA `(.L_x_2696) ;  /* 0x00000e4000007947 */ /* 0x000fea0003800000 */
.L_x_2693:
        /* <DEDUP_REMOVED lines=10> */
.L_x_2698:
[----:B------:R-:W-:-:S04]  /*a910*/  HADD2.F32 R24, -RZ, R24.H0_H0 ;  /* 0x20000018ff187230 */ /* 0x000fc80000004100 */
[----:B------:R-:W0:Y:S02]  /*a920*/  F2I.FTZ.TRUNC.NTZ R5, R24 ;  /* 0x0000001800057305 */ /* 0x000e24000021f100 */
[----:B0-----:R0:W-:Y:S01]  /*a930*/  STG.E [R2.64], R5 ;  /* 0x0000000502007986 */ /* 0x0011e2000c101924 */
[----:B------:R-:W-:Y:S05]  /*a940*/  BRA `(.L_x_2696) ;  /* 0x00000d6000007947 */ /* 0x000fea0003800000 */
.L_x_2697:
[----:B------:R-:W-:-:S04]  /*a950*/  HADD2.F32 R24, -RZ, R24.H0_H0 ;  /* 0x20000018ff187230 */ /* 0x000fc80000004100 */
[----:B------:R-:W0:Y:S02]  /*a960*/  F2I.FTZ.TRUNC.NTZ R5, R24 ;  /* 0x0000001800057305 */ /* 0x000e24000021f100 */
[----:B0-----:R0:W-:Y:S01]  /*a970*/  STG.E.U16 [R2.64], R5 ;  /* 0x0000000502007986 */ /* 0x0011e2000c101524 */
[----:B------:R-:W-:Y:S05]  /*a980*/  BRA `(.L_x_2696) ;  /* 0x00000d2000007947 */ /* 0x000fea0003800000 */
.L_x_2692:
        /* <DEDUP_REMOVED lines=9> */
.L_x_2700:
[----:B------:R0:W-:Y:S01]  /*aa20*/  STG.E.U16 [R2.64], R24 ;  /* 0x0000001802007986 */ /* 0x0001e2000c101524 */
[----:B------:R-:W-:Y:S05]  /*aa30*/  BRA `(.L_x_2696) ;  /* 0x00000c7000007947 */ /* 0x000fea0003800000 */
.L_x_2699:
        /* <DEDUP_REMOVED lines=10> */
.L_x_2702:
[----:B------:R-:W-:-:S05]  /*aae0*/  HADD2.F32 R0, -RZ, R24.H0_H0 ;  /* 0x20000018ff007230 */ /* 0x000fca0000004100 */
[----:B------:R-:W-:-:S04]  /*aaf0*/  F2FP.PACK_AB R0, RZ, R0 ;  /* 0x00000000ff00723e */ /* 0x000fc800000000ff */
[----:B------:R-:W-:-:S05]  /*ab00*/  PRMT R0, R0, 0x5410, RZ ;  /* 0x0000541000007816 */ /* 0x000fca00000000ff */
[----:B------:R0:W-:Y:S01]  /*ab10*/  STG.E [R2.64], R0 ;  /* 0x0000000002007986 */ /* 0x0001e2000c101924 */
[----:B------:R-:W-:Y:S05]  /*ab20*/  BRA `(.L_x_2696) ;  /* 0x00000b8000007947 */ /* 0x000fea0003800000 */
.L_x_2701:
[----:B------:R-:W-:-:S05]  /*ab30*/  HADD2.F32 R4, -RZ, R24.H0_H0 ;  /* 0x20000018ff047230 */ /* 0x000fca0000004100 */
[----:B------:R-:W-:-:S06]  /*ab40*/  FMUL.FTZ R4, R4, 1 ;  /* 0x3f80000004047820 */ /* 0x000fcc0000410000 */
[----:B------:R-:W0:Y:S02]  /*ab50*/  F2F.F64.F32 R4, R4 ;  /* 0x0000000400047310 */ /* 0x000e240000201800 */
[----:B0-----:R0:W-:Y:S01]  /*ab60*/  STG.E.64 [R2.64], R4 ;  /* 0x0000000402007986 */ /* 0x0011e2000c101b24 */
[----:B------:R-:W-:Y:S05]  /*ab70*/  BRA `(.L_x_2696) ;  /* 0x00000b3000007947 */ /* 0x000fea0003800000 */
.L_x_2691:
        /* <DEDUP_REMOVED lines=13> */
.L_x_2705:
[----:B------:R-:W-:Y:S01]  /*ac50*/  HADD2.F32 R24, -RZ, R24.H0_H0 ;  /* 0x20000018ff187230 */ /* 0x000fe20000004100 */
[----:B------:R-:W-:-:S04]  /*ac60*/  CS2R R6, SRZ ;  /* 0x0000000000067805 */ /* 0x000fc8000001ff00 */
[----:B------:R-:W-:-:S06]  /*ac70*/  FMUL.FTZ R4, R24, 1 ;  /* 0x3f80000018047820 */ /* 0x000fcc0000410000 */
[----:B------:R-:W0:Y:S02]  /*ac80*/  F2F.F64.F32 R4, R4 ;  /* 0x0000000400047310 */ /* 0x000e240000201800 */
[----:B0-----:R0:W-:Y:S01]  /*ac90*/  STG.E.128 [R2.64], R4 ;  /* 0x0000000402007986 */ /* 0x0011e2000c101d24 */
[----:B------:R-:W-:Y:S05]  /*aca0*/  BRA `(.L_x_2696) ;  /* 0x00000a0000007947 */ /* 0x000fea0003800000 */
.L_x_2704:
        /* <DEDUP_REMOVED lines=21> */
.L_x_2709:
[----:B------:R-:W-:Y:S05]  /*ae00*/  BSYNC B0 ;  /* 0x0000000000007941 */ /* 0x000fea0003800000 */
.L_x_2708:
[----:B------:R-:W-:-:S05]  /*ae10*/  LOP3.LUT R5, R0, R5, RZ, 0xfc, !PT ;  /* 0x0000000500057212 */ /* 0x000fca00078efcff */
[----:B------:R0:W-:Y:S01]  /*ae20*/  STG.E.U8 [R2.64], R5 ;  /* 0x0000000502007986 */ /* 0x0001e2000c101124 */
[----:B------:R-:W-:Y:S05]  /*ae30*/  BRA `(.L_x_2696) ;  /* 0x0000087000007947 */ /* 0x000fea0003800000 */
.L_x_2707:
        /* <DEDUP_REMOVED lines=13> */
.L_x_2711:
[----:B------:R-:W-:Y:S01]  /*af10*/  IMAD.MOV.U32 R0, RZ, RZ, 0x7f ;  /* 0x0000007fff007424 */ /* 0x000fe200078e00ff */
[----:B------:R-:W-:-:S04]  /*af20*/  ISETP.GT.U32.AND P0, PT, R4, 0x7f800000, PT ;  /* 0x7f8000000400780c */ /* 0x000fc80003f04070 */
[----:B------:R-:W-:-:S04]  /*af30*/  SEL R0, R0, 0x7c, P0 ;  /* 0x0000007c00007807 */ /* 0x000fc80000000000 */
.L_x_2712:
[----:B------:R-:W-:Y:S05]  /*af40*/  BSYNC B0 ;  /* 0x0000000000007941 */ /* 0x000fea0003800000 */
.L_x_2710:
[----:B------:R-:W-:-:S04]  /*af50*/  LOP3.LUT R4, R5, 0x80000000, RZ, 0xc0, !PT ;  /* 0x8000000005047812 */ /* 0x000fc800078ec0ff */
[----:B------:R-:W-:-:S04]  /*af60*/  SHF.R.U32.HI R5, RZ, 0x18, R4 ;  /* 0x00000018ff057819 */ /* 0x000fc80000011604 */
[----:B------:R-:W-:-:S05]  /*af70*/  LOP3.LUT R5, R0, R5, RZ, 0xfc, !PT ;  /* 0x0000000500057212 */ /* 0x000fca00078efcff */
[----:B------:R0:W-:Y:S01]  /*af80*/  STG.E.U8 [R2.64], R5 ;  /* 0x0000000502007986 */ /* 0x0001e2000c101124 */
[----:B------:R-:W-:Y:S05]  /*af90*/  BRA `(.L_x_2696) ;  /* 0x0000071000007947 */ /* 0x000fea0003800000 */
.L_x_2706:
[----:B------:R-:W-:-:S05]  /*afa0*/  HADD2.F32 R0, -RZ, R24.H0_H0 ;  /* 0x20000018ff007230 */ /* 0x000fca0000004100 */
[----:B------:R-:W-:-:S05]  /*afb0*/  F2FP.BF16.PACK_AB R0, RZ, R0 ;  /* 0x00000000ff00723e */ /* 0x000fca00000010ff */
[----:B------:R0:W-:Y:S01]  /*afc0*/  STG.E.U16 [R2.64], R0 ;  /* 0x0000000002007986 */ /* 0x0001e2000c101524 */
[----:B------:R-:W-:Y:S05]  /*afd0*/  BRA `(.L_x_2696) ;  /* 0x000006d000007947 */ /* 0x000fea0003800000 */
.L_x_2703:
        /* <DEDUP_REMOVED lines=12> */
.L_x_2715:
        /* <DEDUP_REMOVED lines=17> */
.L_x_2718:
[----:B------:R-:W-:-:S04]  /*b1b0*/  LOP3.LUT R0, R7, 0x80000000, RZ, 0xc0, !PT ;  /* 0x8000000007007812 */ /* 0x000fc800078ec0ff */
[----:B------:R-:W-:-:S04]  /*b1c0*/  SHF.R.U32.HI R5, RZ, 0x18, R0 ;  /* 0x00000018ff057819 */ /* 0x000fc80000011600 */
[----:B------:R-:W-:-:S04]  /*b1d0*/  LOP3.LUT R4, R4, R5, RZ, 0xfc, !PT ;  /* 0x0000000504047212 */ /* 0x000fc800078efcff */
[----:B------:R-:W-:Y:S02]  /*b1e0*/  PRMT R0, R4, 0x7610, R0 ;  /* 0x0000761004007816 */ /* 0x000fe40000000000 */
.L_x_2717:
[----:B------:R-:W-:Y:S05]  /*b1f0*/  BSYNC B0 ;  /* 0x0000000000007941 */ /* 0x000fea0003800000 */
.L_x_2716:
[----:B------:R0:W-:Y:S01]  /*b200*/  STG.E.U8 [R2.64], R0 ;  /* 0x0000000002007986 */ /* 0x0001e2000c101124 */
[----:B------:R-:W-:Y:S05]  /*b210*/  BRA `(.L_x_2696) ;  /* 0x0000049000007947 */ /* 0x000fea0003800000 */
.L_x_2714:
        /* <DEDUP_REMOVED lines=17> */
.L_x_2721:
[----:B------:R-:W-:-:S04]  /*b330*/  LOP3.LUT R0, R7, 0x80000000, RZ, 0xc0, !PT ;  /* 0x8000000007007812 */ /* 0x000fc800078ec0ff */
[----:B------:R-:W-:-:S04]  /*b340*/  SHF.R.U32.HI R5, RZ, 0x18, R0 ;  /* 0x00000018ff057819 */ /* 0x000fc80000011600 */
[----:B------:R-:W-:-:S04]  /*b350*/  LOP3.LUT R4, R4, R5, RZ, 0xfc, !PT ;  /* 0x0000000504047212 */ /* 0x000fc800078efcff */
[----:B------:R-:W-:Y:S02]  /*b360*/  PRMT R0, R4, 0x7610, R0 ;  /* 0x0000761004007816 */ /* 0x000fe40000000000 */
.L_x_2720:
[----:B------:R-:W-:Y:S05]  /*b370*/  BSYNC B0 ;  /* 0x0000000000007941 */ /* 0x000fea0003800000 */
.L_x_2719:
[----:B------:R0:W-:Y:S01]  /*b380*/  STG.E.U8 [R2.64], R0 ;  /* 0x0000000002007986 */ /* 0x0001e2000c101124 */
[----:B------:R-:W-:Y:S05]  /*b390*/  BRA `(.L_x_2696) ;  /* 0x0000031000007947 */ /* 0x000fea0003800000 */
.L_x_2713:
        /* <DEDUP_REMOVED lines=22> */
.L_x_2695:
        /* <DEDUP_REMOVED lines=20> */
.L_x_2723:
[----:B------:R-:W-:-:S06]  /*b640*/  HADD2.F32 R4, -RZ, R24.H0_H0 ;  /* 0x20000018ff047230 */ /* 0x000fcc0000004100 */
[----:B------:R-:W0:Y:S02]  /*b650*/  F2I.U64.TRUNC R4, R4 ;  /* 0x0000000400047311 */ /* 0x000e24000020d800 */
[----:B0-----:R0:W-:Y:S01]  /*b660*/  STG.E.64 [R2.64], R4 ;  /* 0x0000000402007986 */ /* 0x0011e2000c101b24 */
[----:B------:R-:W-:Y:S05]  /*b670*/  BRA `(.L_x_2696) ;  /* 0x0000003000007947 */ /* 0x000fea0003800000 */
.L_x_2722:
[----:B------:R-:W-:-:S04]  /*b680*/  HADD2.F32 R24, -RZ, R24.H0_H0 ;  /* 0x20000018ff187230 */ /* 0x000fc80000004100 */
[----:B------:R-:W0:Y:S02]  /*b690*/  F2I.FTZ.U32.TRUNC.NTZ R5, R24 ;  /* 0x0000001800057305 */ /* 0x000e24000021f000 */
[----:B0-----:R0:W-:Y:S02]  /*b6a0*/  STG.E [R2.64], R5 ;  /* 0x0000000502007986 */ /* 0x0011e4000c101924 */
.L_x_2696:
[----:B------:R-:W-:Y:S02]  /*b6b0*/  IADD3 R17, R17, 0x80, RZ ;  /* 0x0000008011117810 */ /* 0x000fe40007ffe0ff */
.L_x_2657:
[----:B------:R-:W-:Y:S05]  /*b6c0*/  BSYNC B6 ;  /* 0x0000000000067941 */ /* 0x000fea0003800000 */
.L_x_2656:
        /* <DEDUP_REMOVED lines=21> */
.L_x_2727:
[----:B------:R-:W-:-:S06]  /*b820*/  HADD2.F32 R5, -RZ, R23.H0_H0 ;  /* 0x20000017ff057230 */ /* 0x000fcc0000004100 */
[----:B------:R-:W0:Y:S02]  /*b830*/  F2I.S64.TRUNC R4, R5 ;  /* 0x0000000500047311 */ /* 0x000e24000020d900 */
[----:B0-----:R-:W-:Y:S01]  /*b840*/  STG.E.U8 [R2.64], R4 ;  /* 0x0000000402007986 */ /* 0x001fe2000c101124 */
[----:B------:R-:W-:Y:S05]  /*b850*/  EXIT ;  /* 0x000000000000794d */ /* 0x000fea0003800000 */
.L_x_2726:
        /* <DEDUP_REMOVED lines=10> */
.L_x_2730:
[----:B------:R-:W-:-:S06]  /*b900*/  HADD2.F32 R23, -RZ, R23.H0_H0 ;  /* 0x20000017ff177230 */ /* 0x000fcc0000004100 */
[----:B------:R-:W0:Y:S02]  /*b910*/  F2I.FTZ.TRUNC.NTZ R23, R23 ;  /* 0x0000001700177305 */ /* 0x000e24000021f100 */
[----:B0-----:R-:W-:Y:S01]  /*b920*/  STG.E [R2.64], R23 ;  /* 0x0000001702007986 */ /* 0x001fe2000c101924 */
[----:B------:R-:W-:Y:S05]  /*b930*/  EXIT ;  /* 0x000000000000794d */ /* 0x000fea0003800000 */
.L_x_2729:
[----:B------:R-:W-:-:S06]  /*b940*/  HADD2.F32 R23, -RZ, R23.H0_H0 ;  /* 0x20000017ff177230 */ /* 0x000fcc0000004100 */
[----:B------:R-:W0:Y:S02]  /*b950*/  F2I.FTZ.TRUNC.NTZ R23, R23 ;  /* 0x0000001700177305 */ /* 0x000e24000021f100 */
[----:B0-----:R-:W-:Y:S01]  /*b960*/  STG.E.U16 [R2.64], R23 ;  /* 0x0000001702007986 */ /* 0x001fe2000c101524 */
[----:B------:R-:W-:Y:S05]  /*b970*/  EXIT ;  /* 0x000000000000794d */ /* 0x000fea0003800000 */
.L_x_2725:
        /* <DEDUP_REMOVED lines=9> */
.L_x_2732:
[----:B------:R-:W-:Y:S01]  /*ba10*/  STG.E.U16 [R2.64], R23 ;  /* 0x0000001702007986 */ /* 0x000fe2000c101524 */
[----:B------:R-:W-:Y:S05]  /*ba20*/  EXIT ;  /* 0x000000000000794d */ /* 0x000fea0003800000 */
.L_x_2731:
        /* <DEDUP_REMOVED lines=10> */
.L_x_2734:
[----:B------:R-:W-:-:S05]  /*bad0*/  HADD2.F32 R0, -RZ, R23.H0_H0 ;  /* 0x20000017ff007230 */ /* 0x000fca0000004100 */
[----:B------:R-:W-:-:S04]  /*bae0*/  F2FP.PACK_AB R0, RZ, R0 ;  /* 0x00000000ff00723e */ /* 0x000fc800000000ff */
[----:B------:R-:W-:-:S05]  /*baf0*/  PRMT R0, R0, 0x5410, RZ ;  /* 0x0000541000007816 */ /* 0x000fca00000000ff */
[----:B------:R-:W-:Y:S01]  /*bb00*/  STG.E [R2.64], R0 ;  /* 0x0000000002007986 */ /* 0x000fe2000c101924 */
[----:B------:R-:W-:Y:S05]  /*bb10*/  EXIT ;  /* 0x000000000000794d */ /* 0x000fea0003800000 */
.L_x_2733:
[----:B------:R-:W-:-:S05]  /*bb20*/  HADD2.F32 R4, -RZ, R23.H0_H0 ;  /* 0x20000017ff047230 */ /* 0x000fca0000004100 */
[----:B------:R-:W-:-:S06]  /*bb30*/  FMUL.FTZ R4, R4, 1 ;  /* 0x3f80000004047820 */ /* 0x000fcc0000410000 */
[----:B------:R-:W0:Y:S02]  /*bb40*/  F2F.F64.F32 R4, R4 ;  /* 0x0000000400047310 */ /* 0x000e240000201800 */
[----:B0-----:R-:W-:Y:S01]  /*bb50*/  STG.E.64 [R2.64], R4 ;  /* 0x0000000402007986 */ /* 0x001fe2000c101b24 */
[----:B------:R-:W-:Y:S05]  /*bb60*/  EXIT ;  /* 0x000000000000794d */ /* 0x000fea0003800000 */
.L_x_2724:
        /* <DEDUP_REMOVED lines=13> */
.L_x_2737:
[----:B------:R-:W-:Y:S01]  /*bc40*/  HADD2.F32 R23, -RZ, R23.H0_H0 ;  /* 0x20000017ff177230 */ /* 0x000fe20000004100 */
[----:B------:R-:W-:-:S04]  /*bc50*/  CS2R R6, SRZ ;  /* 0x0000000000067805 */ /* 0x000fc8000001ff00 */
[----:B------:R-:W-:-:S06]  /*bc60*/  FMUL.FTZ R4, R23, 1 ;  /* 0x3f80000017047820 */ /* 0x000fcc0000410000 */
[----:B------:R-:W0:Y:S02]  /*bc70*/  F2F.F64.F32 R4, R4 ;  /* 0x0000000400047310 */ /* 0x000e240000201800 */
[----:B0-----:R-:W-:Y:S01]  /*bc80*/  STG.E.128 [R2.64], R4 ;  /* 0x0000000402007986 */ /* 0x001fe2000c101d24 */
[----:B------:R-:W-:Y:S05]  /*bc90*/  EXIT ;  /* 0x000000000000794d */ /* 0x000fea0003800000 */
.L_x_2736:
        /* <DEDUP_REMOVED lines=21> */
.L_x_2741:
[----:B------:R-:W-:Y:S05]  /*bdf0*/  BSYNC B0 ;  /* 0x0000000000007941 */ /* 0x000fea0003800000 */
.L_x_2740:
[----:B------:R-:W-:-:S05]  /*be00*/  LOP3.LUT R5, R0, R5, RZ, 0xfc, !PT ;  /* 0x0000000500057212 */ /* 0x000fca00078efcff */
[----:B------:R-:W-:Y:S01]  /*be10*/  STG.E.U8 [R2.64], R5 ;  /* 0x0000000502007986 */ /* 0x000fe2000c101124 */
[----:B------:R-:W-:Y:S05]  /*be20*/  EXIT ;  /* 0x000000000000794d */ /* 0x000fea0003800000 */
.L_x_2739:
        /* <DEDUP_REMOVED lines=13> */
.L_x_2743:
[----:B------:R-:W-:Y:S01]  /*bf00*/  IMAD.MOV.U32 R0, RZ, RZ, 0x7f ;  /* 0x0000007fff007424 */ /* 0x000fe200078e00ff */
[----:B------:R-:W-:-:S04]  /*bf10*/  ISETP.GT.U32.AND P0, PT, R4, 0x7f800000, PT ;  /* 0x7f8000000400780c */ /* 0x000fc80003f04070 */
[----:B------:R-:W-:-:S04]  /*bf20*/  SEL R0, R0, 0x7c, P0 ;  /* 0x0000007c00007807 */ /* 0x000fc80000000000 */
.L_x_2744:
[----:B------:R-:W-:Y:S05]  /*bf30*/  BSYNC B0 ;  /* 0x0000000000007941 */ /* 0x000fea0003800000 */
.L_x_2742:
[----:B------:R-:W-:-:S04]  /*bf40*/  LOP3.LUT R4, R23, 0x80000000, RZ, 0xc0, !PT ;  /* 0x8000000017047812 */ /* 0x000fc800078ec0ff */
[----:B------:R-:W-:-:S04]  /*bf50*/  SHF.R.U32.HI R5, RZ, 0x18, R4 ;  /* 0x00000018ff057819 */ /* 0x000fc80000011604 */
[----:B------:R-:W-:-:S05]  /*bf60*/  LOP3.LUT R5, R0, R5, RZ, 0xfc, !PT ;  /* 0x0000000500057212 */ /* 0x000fca00078efcff */
[----:B------:R-:W-:Y:S01]  /*bf70*/  STG.E.U8 [R2.64], R5 ;  /* 0x0000000502007986 */ /* 0x000fe2000c101124 */
[----:B------:R-:W-:Y:S05]  /*bf80*/  EXIT ;  /* 0x000000000000794d */ /* 0x000fea0003800000 */
.L_x_2738:
[----:B------:R-:W-:-:S05]  /*bf90*/  HADD2.F32 R0, -RZ, R23.H0_H0 ;  /* 0x20000017ff007230 */ /* 0x000fca0000004100 */
[----:B------:R-:W-:-:S05]  /*bfa0*/  F2FP.BF16.PACK_AB R0, RZ, R0 ;  /* 0x00000000ff00723e */ /* 0x000fca00000010ff */
[----:B------:R-:W-:Y:S01]  /*bfb0*/  STG.E.U16 [R2.64], R0 ;  /* 0x0000000002007986 */ /* 0x000fe2000c101524 */
[----:B------:R-:W-:Y:S05]  /*bfc0*/  EXIT ;  /* 0x000000000000794d */ /* 0x000fea0003800000 */
.L_x_2735:
        /* <DEDUP_REMOVED lines=12> */
.L_x_2747:
        /* <DEDUP_REMOVED lines=17> */
.L_x_2750:
[----:B------:R-:W-:-:S04]  /*c1a0*/  LOP3.LUT R0, R23, 0x80000000, RZ, 0xc0, !PT ;  /* 0x8000000017007812 */ /* 0x000fc800078ec0ff */
[----:B------:R-:W-:-:S04]  /*c1b0*/  SHF.R.U32.HI R5, RZ, 0x18, R0 ;  /* 0x00000018ff057819 */ /* 0x000fc80000011600 */
[----:B------:R-:W-:-:S04]  /*c1c0*/  LOP3.LUT R4, R4, R5, RZ, 0xfc, !PT ;  /* 0x0000000504047212 */ /* 0x000fc800078efcff */
[----:B------:R-:W-:Y:S02]  /*c1d0*/  PRMT R0, R4, 0x7610, R0 ;  /* 0x0000761004007816 */ /* 0x000fe40000000000 */
.L_x_2749:
[----:B------:R-:W-:Y:S05]  /*c1e0*/  BSYNC B0 ;  /* 0x0000000000007941 */ /* 0x000fea0003800000 */
.L_x_2748:
[----:B------:R-:W-:Y:S01]  /*c1f0*/  STG.E.U8 [R2.64], R0 ;  /* 0x0000000002007986 */ /* 0x000fe2000c101124 */
[----:B------:R-:W-:Y:S05]  /*c200*/  EXIT ;  /* 0x000000000000794d */ /* 0x000fea0003800000 */
.L_x_2746:
        /* <DEDUP_REMOVED lines=17> */
.L_x_2753:
[----:B------:R-:W-:-:S04]  /*c320*/  LOP3.LUT R0, R23, 0x80000000, RZ, 0xc0, !PT ;  /* 0x8000000017007812 */ /* 0x000fc800078ec0ff */
[----:B------:R-:W-:-:S04]  /*c330*/  SHF.R.U32.HI R5, RZ, 0x18, R0 ;  /* 0x00000018ff057819 */ /* 0x000fc80000011600 */
[----:B------:R-:W-:-:S04]  /*c340*/  LOP3.LUT R4, R4, R5, RZ, 0xfc, !PT ;  /* 0x0000000504047212 */ /* 0x000fc800078efcff */
[----:B------:R-:W-:Y:S02]  /*c350*/  PRMT R0, R4, 0x7610, R0 ;  /* 0x0000761004007816 */ /* 0x000fe40000000000 */
.L_x_2752:
[----:B------:R-:W-:Y:S05]  /*c360*/  BSYNC B0 ;  /* 0x0000000000007941 */ /* 0x000fea0003800000 */
.L_x_2751:
[----:B------:R-:W-:Y:S01]  /*c370*/  STG.E.U8 [R2.64], R0 ;  /* 0x0000000002007986 */ /* 0x000fe2000c101124 */
[----:B------:R-:W-:Y:S05]  /*c380*/  EXIT ;  /* 0x000000000000794d */ /* 0x000fea0003800000 */
.L_x_2745:
        /* <DEDUP_REMOVED lines=22> */
.L_x_2728:
        /* <DEDUP_REMOVED lines=20> */
.L_x_2755:
[----:B------:R-:W-:-:S06]  /*c630*/  HADD2.F32 R4, -RZ, R23.H0_H0 ;  /* 0x20000017ff047230 */ /* 0x000fcc0000004100 */
[----:B------:R-:W0:Y:S02]  /*c640*/  F2I.U64.TRUNC R4, R4 ;  /* 0x0000000400047311 */ /* 0x000e24000020d800 */
[----:B0-----:R-:W-:Y:S01]  /*c650*/  STG.E.64 [R2.64], R4 ;  /* 0x0000000402007986 */ /* 0x001fe2000c101b24 */
[----:B------:R-:W-:Y:S05]  /*c660*/  EXIT ;  /* 0x000000000000794d */ /* 0x000fea0003800000 */
.L_x_2754:
[----:B------:R-:W-:-:S06]  /*c670*/  HADD2.F32 R23, -RZ, R23.H0_H0 ;  /* 0x20000017ff177230 */ /* 0x000fcc0000004100 */
[----:B------:R-:W0:Y:S02]  /*c680*/  F2I.FTZ.U32.TRUNC.NTZ R23, R23 ;  /* 0x0000001700177305 */ /* 0x000e24000021f000 */
[----:B0-----:R-:W-:Y:S01]  /*c690*/  STG.E [R2.64], R23 ;  /* 0x0000001702007986 */ /* 0x001fe2000c101924 */
[----:B------:R-:W-:Y:S05]  /*c6a0*/  EXIT ;  /* 0x000000000000794d */ /* 0x000fea0003800000 */
.L_x_2756:
        /* <DEDUP_REMOVED lines=13> */
.L_x_39961:


//--------------------- .text._ZN2at6native18elementwise_kernelILi128ELi4EZNS0_22gpu_kernel_impl_nocastINS0_13BinaryFunctorIN3c104HalfES5_S5_ZZZNS0_16fmin_kernel_cudaERNS_18TensorIteratorBaseEENKUlvE_clEvENKUlvE1_clEvEUlS5_S5_E_EEEEvS7_RKT_EUliE_EEviT1_ --------------------------
	.section	.text._ZN2at6native18elementwise_kernelILi128ELi4EZNS0_22gpu_kernel_impl_nocastINS0_13BinaryFunctorIN3c104HalfES5_S5_ZZZNS0_16fmin_kernel_cudaERNS_18TensorIteratorBaseEENKUlvE_clEvENKUlvE1_clEvEUlS5_S5_E_EEEEvS7_RKT_EUliE_EEviT1_,"ax",@progbits
	.sectioninfo	@"SHI_REGISTERS=12"
	.align	128
        .global         _ZN2at6native18elementwise_kernelILi128ELi4EZNS0_22gpu_kernel_impl_nocastINS0_13BinaryFunctorIN3c104HalfES5_S5_ZZZNS0_16fmin_kernel_cudaERNS_18TensorIteratorBaseEENKUlvE_clEvENKUlvE1_clEvEUlS5_S5_E_EEEEvS7_RKT_EUliE_EEviT1_
        .type           _ZN2at6native18elementwise_kernelILi128ELi4EZNS0_22gpu_kernel_impl_nocastINS0_13BinaryFunctorIN3c104HalfES5_S5_ZZZNS0_16fmin_kernel_cudaERNS_18TensorIteratorBaseEENKUlvE_clEvENKUlvE1_clEvEUlS5_S5_E_EEEEvS7_RKT_EUliE_EEviT1_,@function
        .size           _ZN2at6native18elementwise_kernelILi128ELi4EZNS0_22gpu_kernel_impl_nocastINS0_13BinaryFunctorIN3c104HalfES5_S5_ZZZNS0_16fmin_kernel_cudaERNS_18TensorIteratorBaseEENKUlvE_clEvENKUlvE1_clEvEUlS5_S5_E_EEEEvS7_RKT_EUliE_EEviT1_,(.L_x_39962 - _ZN2at6native18elementwise_kernelILi128ELi4EZNS0_22gpu_kernel_impl_nocastINS0_13BinaryFunctorIN3c104HalfES5_S5_ZZZNS0_16fmin_kernel_cudaERNS_18TensorIteratorBaseEENKUlvE_clEvENKUlvE1_clEvEUlS5_S5_E_EEEEvS7_RKT_EUliE_EEviT1_)
        .other          _ZN2at6native18elementwise_kernelILi128ELi4EZNS0_22gpu_kernel_impl_nocastINS0_13BinaryFunctorIN3c104HalfES5_S5_ZZZNS0_16fmin_kernel_cudaERNS_18TensorIteratorBaseEENKUlvE_clEvENKUlvE1_clEvEUlS5_S5_E_EEEEvS7_RKT_EUliE_EEviT1_,@"STO_CUDA_ENTRY STV_DEFAULT"
_ZN2at6native18elementwise_kernelILi128ELi4EZNS0_22gpu_kernel_impl_nocastINS0_13BinaryFunctorIN3c104HalfES5_S5_ZZZNS0_16fmin_kernel_cudaERNS_18TensorIteratorBaseEENKUlvE_clEvENKUlvE1_clEvEUlS5_S5_E_EEEEvS7_RKT_EUliE_EEviT1_:
.text._ZN2at6native18elementwise_kernelILi128ELi4EZNS0_22gpu_kernel_impl_nocastINS0_13BinaryFunctorIN3c104HalfES5_S5_ZZZNS0_16fmin_kernel_cudaERNS_18TensorIteratorBaseEENKUlvE_clEvENKUlvE1_clEvEUlS5_S5_E_EEEEvS7_RKT_EUliE_EEviT1_:
        /* <DEDUP_REMOVED lines=261> */
.L_x_2759:
[----:B------:R-:W-:Y:S02]  /*1050*/  IADD3 R4, P0, R4, c[0x0][0x3d0], RZ ;  /* 0x0000f40004047a10 */ /* 0x000fe40007f1e0ff */
[----:B------:R-:W-:Y:S02]  /*1060*/  IADD3 R6, P1, R3, c[0x0][0x3d8], RZ ;  /* 0x0000f60003067a10 */ /* 0x000fe40007f3e0ff */
[----:B------:R-:W-:Y:S02]  /*1070*/  IADD3.X R5, RZ, c[0x0][0x3d4], RZ, P0, !PT ;  /* 0x0000f500ff057a10 */ /* 0x000fe400007fe4ff */
[----:B------:R-:W-:-:S03]  /*1080*/  IADD3.X R7, RZ, c[0x0][0x3dc], RZ, P1, !PT ;  /* 0x0000f700ff077a10 */ /* 0x000fc60000ffe4ff */
[----:B------:R-:W2:Y:S04]  /*1090*/  LDG.E.U16 R4, [R4.64] ;  /* 0x0000000404047981 */ /* 0x000ea8000c1e1500 */
[----:B------:R-:W3:Y:S01]  /*10a0*/  LDG.E.U16 R6, [R6.64] ;  /* 0x0000000406067981 */ /* 0x000ee2000c1e1500 */
[----:B------:R-:W-:Y:S02]  /*10b0*/  IADD3 R2, P0, R2, c[0x0][0x3c8], RZ ;  /* 0x0000f20002027a10 */ /* 0x000fe40007f1e0ff */
[----:B------:R-:W-:Y:S01]  /*10c0*/  IADD3 R0, R0, 0x80, RZ ;  /* 0x0000008000007810 */ /* 0x000fe20007ffe0ff */
[----:B--2---:R-:W-:Y:S02]  /*10d0*/  HADD2.F32 R3, -RZ, R4.H0_H0 ;  /* 0x20000004ff037230 */ /* 0x004fe40000004100 */
[----:B---3--:R-:W-:-:S05]  /*10e0*/  HADD2.F32 R8, -RZ, R6.H0_H0 ;  /* 0x20000006ff087230 */ /* 0x008fca0000004100 */
[----:B------:R-:W-:-:S04]  /*10f0*/  FMNMX.FTZ R3, R3, R8, PT ;  /* 0x0000000803037209 */ /* 0x000fc80003810000 */
[----:B------:R-:W-:Y:S02]  /*1100*/  F2FP.PACK_AB R5, RZ, R3 ;  /* 0x00000003ff05723e */ /* 0x000fe400000000ff */
[----:B------:R-:W-:-:S05]  /*1110*/  IADD3.X R3, RZ, c[0x0][0x3cc], RZ, P0, !PT ;  /* 0x0000f300ff037a10 */ /* 0x000fca00007fe4ff */
[----:B------:R0:W-:Y:S02]  /*1120*/  STG.E.U16 [R2.64], R5 ;  /* 0x0000000502007986 */ /* 0x0001e4000c101504 */
.L_x_2758:
[----:B------:R-:W-:Y:S05]  /*1130*/  BSYNC B0 ;  /* 0x0000000000007941 */ /* 0x000fea0003800000 */
.L_x_2757:
        /* <DEDUP_REMOVED lines=256> */
.L_x_2762:
        /* <DEDUP_REMOVED lines=269> */
.L_x_2763:
        /* <DEDUP_REMOVED lines=14> */
.L_x_2761:
[----:B------:R-:W-:Y:S05]  /*32f0*/  BSYNC B0 ;  /* 0x0000000000007941 */ /* 0x000fea0003800000 */
.L_x_2760:
        /* <DEDUP_REMOVED lines=255> */
.L_x_2764:
[----:B------:R-:W-:Y:S02]  /*42f0*/  IADD3 R4, P0, R4, c[0x0][0x3d0], RZ ;  /* 0x0000f40004047a10 */ /* 0x000fe40007f1e0ff */
[----:B------:R-:W-:Y:S02]  /*4300*/  IADD3 R6, P1, R3, c[0x0][0x3d8], RZ ;  /* 0x0000f60003067a10 */ /* 0x000fe40007f3e0ff */
[----:B------:R-:W-:Y:S02]  /*4310*/  IADD3.X R5, RZ, c[0x0][0x3d4], RZ, P0, !PT ;  /* 0x0000f500ff057a10 */ /* 0x000fe400007fe4ff */
[----:B------:R-:W-:-:S03]  /*4320*/  IADD3.X R7, RZ, c[0x0][0x3dc], RZ, P1, !PT ;  /* 0x0000f700ff077a10 */ /* 0x000fc60000ffe4ff */
[----:B------:R-:W2:Y:S04]  /*4330*/  LDG.E.U16 R4, [R4.64] ;  /* 0x0000000404047981 */ /* 0x000ea8000c1e1500 */
[----:B------:R-:W3:Y:S01]  /*4340*/  LDG.E.U16 R6, [R6.64] ;  /* 0x0000000406067981 */ /* 0x000ee2000c1e1500 */
[----:B------:R-:W-:Y:S01]  /*4350*/  IADD3 R2, P0, R2, c[0x0][0x3c8], RZ ;  /* 0x0000f20002027a10 */ /* 0x000fe20007f1e0ff */
[----:B--2---:R-:W-:Y:S02]  /*4360*/  HADD2.F32 R0, -RZ, R4.H0_H0 ;  /* 0x20000004ff007230 */ /* 0x004fe40000004100 */
[----:B---3--:R-:W-:-:S05]  /*4370*/  HADD2.F32 R3, -RZ, R6.H0_H0 ;  /* 0x20000006ff037230 */ /* 0x008fca0000004100 */
[----:B------:R-:W-:Y:S02]  /*4380*/  FMNMX.FTZ R0, R0, R3, PT ;  /* 0x0000000300007209 */ /* 0x000fe40003810000 */
[----:B------:R-:W-:Y:S02]  /*4390*/  IADD3.X R3, RZ, c[0x0][0x3cc], RZ, P0, !PT ;  /* 0x0000f300ff037a10 */ /* 0x000fe400007fe4ff */
[----:B------:R-:W-:-:S05]  /*43a0*/  F2FP.PACK_AB R0, RZ, R0 ;  /* 0x00000000ff00723e */ /* 0x000fca00000000ff */
[----:B------:R-:W-:Y:S01]  /*43b0*/  STG.E.U16 [R2.64], R0 ;  /* 0x0000000002007986 */ /* 0x000fe2000c101504 */
[----:B------:R-:W-:Y:S05]  /*43c0*/  EXIT ;  /* 0x000000000000794d */ /* 0x000fea0003800000 */
.L_x_2765:
        /* <DEDUP_REMOVED lines=11> */
.L_x_39962:


//--------------------- .text._ZN2at6native27unrolled_elementwise_kernelINS0_13BinaryFunctorIN3c104HalfES4_S4_ZZZNS0_16fmin_kernel_cudaERNS_18TensorIteratorBaseEENKUlvE_clEvENKUlvE1_clEvEUlS4_S4_E_EESt5arrayIPcLm3EELi4E23TrivialOffsetCalculatorILi2EjESE_ILi1EjENS0_6memory15LoadWithoutCastENSH_16StoreWithoutCastEEEviT_T0_T2_T3_T4_T5_ --------------------------
	.section	.text._ZN2at6native27unrolled_elementwise_kernelINS0_13BinaryFunctorIN3c104HalfES4_S4_ZZZNS0_16fmin_kernel_cudaERNS_18TensorIteratorBaseEENKUlvE_clEvENKUlvE1_clEvEUlS4_S4_E_EESt5arrayIPcLm3EELi4E23TrivialOffsetCalculatorILi2EjESE_ILi1EjENS0_6memory15LoadWithoutCastENSH_16StoreWithoutCastEEEviT_T0_T2_T3_T4_T5_,"ax",@progbits
	.sectioninfo	@"SHI_REGISTERS=28"
	.align	128
        .global         _ZN2at6native27unrolled_elementwise_kernelINS0_13BinaryFunctorIN3c104HalfES4_S4_ZZZNS0_16fmin_kernel_cudaERNS_18TensorIteratorBaseEENKUlvE_clEvENKUlvE1_clEvEUlS4_S4_E_EESt5arrayIPcLm3EELi4E23TrivialOffsetCalculatorILi2EjESE_ILi1EjENS0_6memory15LoadWithoutCastENSH_16StoreWithoutCastEEEviT_T0_T2_T3_T4_T5_
        .type           _ZN2at6native27unrolled_elementwise_kernelINS0_13BinaryFunctorIN3c104HalfES4_S4_ZZZNS0_16fmin_kernel_cudaERNS_18TensorIteratorBaseEENKUlvE_clEvENKUlvE1_clEvEUlS4_S4_E_EESt5arrayIPcLm3EELi4E23TrivialOffsetCalculatorILi2EjESE_ILi1EjENS0_6memory15LoadWithoutCastENSH_16StoreWithoutCastEEEviT_T0_T2_T3_T4_T5_,@function
        .size           _ZN2at6native27unrolled_elementwise_kernelINS0_13BinaryFunctorIN3c104HalfES4_S4_ZZZNS0_16fmin_kernel_cudaERNS_18TensorIteratorBaseEENKUlvE_clEvENKUlvE1_clEvEUlS4_S4_E_EESt5arrayIPcLm3EELi4E23TrivialOffsetCalculatorILi2EjESE_ILi1EjENS0_6memory15LoadWithoutCastENSH_16StoreWithoutCastEEEviT_T0_T2_T3_T4_T5_,(.L_x_39963 - _ZN2at6native27unrolled_elementwise_kernelINS0_13BinaryFunctorIN3c104HalfES4_S4_ZZZNS0_16fmin_kernel_cudaERNS_18TensorIteratorBaseEENKUlvE_clEvENKUlvE1_clEvEUlS4_S4_E_EESt5arrayIPcLm3EELi4E23TrivialOffsetCalculatorILi2EjESE_ILi1EjENS0_6memory15LoadWithoutCastENSH_16StoreWithoutCastEEEviT_T0_T2_T3_T4_T5_)
        .other          _ZN2at6native27unrolled_elementwise_kernelINS0_13BinaryFunctorIN3c104HalfES4_S4_ZZZNS0_16fmin_kernel_cudaERNS_18TensorIteratorBaseEENKUlvE_clEvENKUlvE1_clEvEUlS4_S4_E_EESt5arrayIPcLm3EELi4E23TrivialOffsetCalculatorILi2EjESE_ILi1EjENS0_6memory15LoadWithoutCastENSH_16StoreWithoutCastEEEviT_T0_T2_T3_T4_T5_,@"STO_CUDA_ENTRY STV_DEFAULT"
_ZN2at6native27unrolled_elementwise_kernelINS0_13BinaryFunctorIN3c104HalfES4_S4_ZZZNS0_16fmin_kernel_cudaERNS_18TensorIteratorBaseEENKUlvE_clEvENKUlvE1_clEvEUlS4_S4_E_EESt5arrayIPcLm3EELi4E23TrivialOffsetCalculatorILi2EjESE_ILi1EjENS0_6memory15LoadWithoutCastENSH_16StoreWithoutCastEEEviT_T0_T2_T3_T4_T5_:
.text._ZN2at6native27unrolled_elementwise_kernelINS0_13BinaryFunctorIN3c104HalfES4_S4_ZZZNS0_16fmin_kernel_cudaERNS_18TensorIteratorBaseEENKUlvE_clEvENKUlvE1_clEvEUlS4_S4_E_EESt5arrayIPcLm3EELi4E23TrivialOffsetCalculatorILi2EjESE_ILi1EjENS0_6memory15LoadWithoutCastENSH_16StoreWithoutCastEEEviT_T0_T2_T3_T4_T5_:
[----:B------:R-:W-:Y:S02]  /*0000*/  IMAD.MOV.U32 R1, RZ, RZ, c[0x0][0x28] ;  /* 0x00000a00ff017624 */ /* 0x000fe400078e00ff */
[----:B------:R-:W0:Y:S01]  /*0010*/  S2R R0, SR_CTAID.X ;  /* 0x0000000000007919 */ /* 0x000e220000002500 */
[----:B------:R-:W-:Y:S01]  /*0020*/  IMAD.MOV.U32 R3, RZ, RZ, -0x200 ;  /* 0xfffffe00ff037424 */ /* 0x000fe200078e00ff */
[----:B------:R-:W-:Y:S01]  /*0030*/  PRMT R4, RZ, 0x7610, R4 ;  /* 0x00007610ff047816 */ /* 0x000fe20000000004 */
[----:B------:R-:W-:Y:S01]  /*0040*/  ULDC.64 UR4, c[0x0][0x118] ;  /* 0x0000460000047ab9 */ /* 0x000fe20000000a00 */
[----:B------:R-:W1:Y:S01]  /*0050*/  S2R R5, SR_TID.X ;  /* 0x0000000000057919 */ /* 0x000e620000002100 */
[----:B0-----:R-:W-:Y:S01]  /*0060*/  IMAD R2, R0, R3, c[0x0][0x160] ;  /* 0x0000580000027624 */ /* 0x001fe200078e0203 */
[----:B------:R-:W-:Y:S01]  /*0070*/  PRMT R3, RZ, 0x7610, R3 ;  /* 0x00007610ff037816 */ /* 0x000fe20000000003 */
[----:B-1----:R-:W-:-:S03]  /*0080*/  IMAD.MOV.U32 R21, RZ, RZ, R5 ;  /* 0x000000ffff157224 */ /* 0x002fc600078e0005 */
[----:B------:R-:W-:-:S13]  /*0090*/  ISETP.GE.AND P0, PT, R5, R2, PT ;  /* 0x000000020500720c */ /* 0x000fda0003f06270 */
[----:B------:R-:W-:Y:S01]  /*00a0*/  @!P0 IMAD R16, R0, 0x200, R21 ;  /* 0x0000020000108824 */ /* 0x000fe200078e0215 */
[----:B------:R-:W-:Y:S01]  /*00b0*/  @!P0 IADD3 R21, R21, 0x80, RZ ;  /* 0x0000008015158810 */ /* 0x000fe20007ffe0ff */
[----:B------:R-:W-:-:S03]  /*00c0*/  @!P0 IMAD.MOV.U32 R17, RZ, RZ, 0x2 ;  /* 0x00000002ff118424 */ /* 0x000fc600078e00ff */
[----:B------:R-:W-:Y:S01]  /*00d0*/  ISETP.GE.AND P1, PT, R21, R2, PT ;  /* 0x000000021500720c */ /* 0x000fe20003f26270 */
[----:B------:R-:W-:-:S04]  /*00e0*/  @!P0 IMAD.WIDE.U32 R10, R16, R17, c[0x0][0x170] ;  /* 0x00005c00100a8625 */ /* 0x000fc800078e0011 */
[----:B------:R-:W-:Y:S01]  /*00f0*/  @!P0 IMAD.WIDE.U32 R16, R16, R17, c[0x0][0x178] ;  /* 0x00005e0010108625 */ /* 0x000fe200078e0011 */
[----:B------:R0:W2:Y:S04]  /*0100*/  @!P0 LDG.E.U16 R3, [R10.64] ;  /* 0x000000040a038981 */ /* 0x0000a8000c1e1500 */
[----:B------:R1:W3:Y:S03]  /*0110*/  @!P0 LDG.E.U16 R4, [R16.64] ;  /* 0x0000000410048981 */ /* 0x0002e6000c1e1500 */
        /* <DEDUP_REMOVED lines=9> */
[CC--:B------:R-:W-:Y:S01]  /*01b0*/  @!P1 IMAD.WIDE.U32 R18, R12.reuse, R13.reuse, c[0x0][0x170] ;  /* 0x00005c000c129625 */ /* 0x0c0fe200078e000d */
[----:B------:R-:W-:Y:S02]  /*01c0*/  PRMT R9, RZ, 0x7610, R9 ;  /* 0x00007610ff097816 */ /* 0x000fe40000000009 */
[----:B------:R-:W-:Y:S01]  /*01d0*/  PRMT R7, RZ, 0x7610, R7 ;  /* 0x00007610ff077816 */ /* 0x000fe20000000007 */
[----:B------:R-:W-:Y:S01]  /*01e0*/  @!P1 IMAD.WIDE.U32 R12, R12, R13, c[0x0][0x178] ;  /* 0x00005e000c0c9625 */ /* 0x000fe200078e000d */
[----:B------:R-:W-:Y:S01]  /*01f0*/  PRMT R8, RZ, 0x7610, R8 ;  /* 0x00007610ff087816 */ /* 0x000fe20000000008 */
[----:B------:R4:W5:Y:S02]  /*0200*/  @!P1 LDG.E.U16 R6, [R18.64] ;  /* 0x0000000412069981 */ /* 0x000964000c1e1500 */
[----:B------:R-:W-:-:S02]  /*0210*/  @!P3 IMAD.WIDE.U32 R14, R20, R23, c[0x0][0x170] ;  /* 0x00005c00140eb625 */ /* 0x000fc400078e0017 */
[----:B------:R0:W5:Y:S02]  /*0220*/  @!P1 LDG.E.U16 R9, [R12.64] ;  /* 0x000000040c099981 */ /* 0x000164000c1e1500 */
[----:B-1----:R-:W-:Y:S02]  /*0230*/  @!P3 IMAD.WIDE.U32 R16, R20, R23, c[0x0][0x178] ;  /* 0x00005e001410b625 */ /* 0x002fe400078e0017 */
[----:B------:R1:W5:Y:S02]  /*0240*/  @!P3 LDG.E.U16 R7, [R14.64] ;  /* 0x000000040e07b981 */ /* 0x000364000c1e1500 */
[----:B------:R-:W-:Y:S02]  /*0250*/  @!P2 IMAD R20, R0, 0x200, R21 ;  /* 0x000002000014a824 */ /* 0x000fe400078e0215 */
[----:B------:R-:W-:Y:S01]  /*0260*/  @!P2 IMAD.MOV.U32 R21, RZ, RZ, 0x2 ;  /* 0x00000002ff15a424 */ /* 0x000fe200078e00ff */
[----:B------:R-:W5:Y:S01]  /*0270*/  @!P3 LDG.E.U16 R8, [R16.64] ;  /* 0x000000041008b981 */ /* 0x000f62000c1e1500 */
[----:B0-----:R-:W-:-:S02]  /*0280*/  PRMT R10, RZ, 0x7610, R10 ;  /* 0x00007610ff0a7816 */ /* 0x001fc4000000000a */
[----:B------:R-:W-:Y:S01]  /*0290*/  PRMT R11, RZ, 0x7610, R11 ;  /* 0x00007610ff0b7816 */ /* 0x000fe2000000000b */
[----:B----4-:R-:W-:-:S04]  /*02a0*/  @!P2 IMAD.WIDE.U32 R18, R20, R21, c[0x0][0x170] ;  /* 0x00005c001412a625 */ /* 0x010fc800078e0015 */
[----:B------:R-:W-:Y:S01]  /*02b0*/  @!P2 IMAD.WIDE.U32 R20, R20, R21, c[0x0][0x178] ;  /* 0x00005e001414a625 */ /* 0x000fe200078e0015 */
[----:B------:R-:W4:Y:S04]  /*02c0*/  @!P2 LDG.E.U16 R10, [R18.64] ;  /* 0x00000004120aa981 */ /* 0x000f28000c1e1500 */
[----:B------:R-:W4:Y:S01]  /*02d0*/  @!P2 LDG.E.U16 R11, [R20.64] ;  /* 0x00000004140ba981 */ /* 0x000f22000c1e1500 */
[----:B------:R-:W-:-:S05]  /*02e0*/  IMAD.MOV.U32 R13, RZ, RZ, R5 ;  /* 0x000000ffff0d7224 */ /* 0x000fca00078e0005 */
[C---:B------:R-:W-:Y:S02]  /*02f0*/  IADD3 R25, R13.reuse, 0x80, RZ ;  /* 0x000000800d197810 */ /* 0x040fe40007ffe0ff */
[----:B------:R-:W-:Y:S02]  /*0300*/  IADD3 R23, R13, 0x100, RZ ;  /* 0x000001000d177810 */ /* 0x000fe40007ffe0ff */
[-C--:B------:R-:W-:Y:S02]  /*0310*/  ISETP.GE.AND P2, PT, R25, R2.reuse, PT ;  /* 0x000000021900720c */ /* 0x080fe40003f46270 */
[----:B------:R-:W-:Y:S02]  /*0320*/  ISETP.GE.AND P3, PT, R23, R2, PT ;  /* 0x000000021700720c */ /* 0x000fe40003f66270 */
[----:B-1----:R-:W-:Y:S01]  /*0330*/  IADD3 R15, R13, 0x180, RZ ;  /* 0x000001800d0f7810 */ /* 0x002fe20007ffe0ff */
[----:B------:R-:W-:-:S03]  /*0340*/  @!P0 IMAD.MOV.U32 R13, RZ, RZ, R25 ;  /* 0x000000ffff0d8224 */ /* 0x000fc600078e0019 */
[-C--:B------:R-:W-:Y:S02]  /*0350*/  ISETP.GE.AND P1, PT, R15, R2.reuse, PT ;  /* 0x000000020f00720c */ /* 0x080fe40003f26270 */
[----:B------:R-:W-:Y:S01]  /*0360*/  ISETP.GE.AND P4, PT, R13, R2, PT ;  /* 0x000000020d00720c */ /* 0x000fe20003f86270 */
[----:B------:R-:W-:Y:S01]  /*0370*/  BSSY B0, `(.L_x_2766) ;  /* 0x0000020000007945 */ /* 0x000fe20003800000 */
[----:B--2---:R-:W-:Y:S02]  /*0380*/  @!P0 HADD2.F32 R3, -RZ, R3.H0_H0 ;  /* 0x20000003ff038230 */ /* 0x004fe40000004100 */
[----:B---3--:R-:W-:-:S05]  /*0390*/  @!P0 HADD2.F32 R4, -RZ, R4.H0_H0 ;  /* 0x20000004ff048230 */ /* 0x008fca0000004100 */
[----:B------:R-:W-:Y:S01]  /*03a0*/  @!P0 FMNMX.FTZ R3, R3, R4, PT ;  /* 0x0000000403038209 */ /* 0x000fe20003810000 */
[----:B------:R-:W-:Y:S02]  /*03b0*/  @!P0 IMAD R4, R0, 0x200, R5 ;  /* 0x0000020000048824 */ /* 0x000fe400078e0205 */
[----:B------:R-:W-:Y:S01]  /*03c0*/  @!P0 IMAD.MOV.U32 R5, RZ, RZ, 0x2 ;  /* 0x00000002ff058424 */ /* 0x000fe200078e00ff */
[----:B------:R-:W-:-:S03]  /*03d0*/  @!P0 F2FP.PACK_AB R3, RZ, R3 ;  /* 0x00000003ff03823e */ /* 0x000fc600000000ff */
[----:B------:R-:W-:-:S05]  /*03e0*/  @!P0 IMAD.WIDE.U32 R4, R4, R5, c[0x0][0x168] ;  /* 0x00005a0004048625 */ /* 0x000fca00078e0005 */
[----:B------:R0:W-:Y:S01]  /*03f0*/  @!P0 STG.E.U16 [R4.64], R3 ;  /* 0x0000000304008986 */ /* 0x0001e2000c101504 */
[----:B-----5:R-:W-:Y:S02]  /*0400*/  @!P2 HADD2.F32 R6, -RZ, R6.H0_H0 ;  /* 0x20000006ff06a230 */ /* 0x020fe40000004100 */
[----:B------:R-:W-:Y:S02]  /*0410*/  @!P2 HADD2.F32 R9, -RZ, R9.H0_H0 ;  /* 0x20000009ff09a230 */ /* 0x000fe40000004100 */
[----:B------:R-:W-:Y:S02]  /*0420*/  @!P3 HADD2.F32 R7, -RZ, R7.H0_H0 ;  /* 0x20000007ff07b230 */ /* 0x000fe40000004100 */
[----:B------:R-:W-:Y:S01]  /*0430*/  @!P3 HADD2.F32 R8, -RZ, R8.H0_H0 ;  /* 0x20000008ff08b230 */ /* 0x000fe20000004100 */
[----:B------:R-:W-:-:S04]  /*0440*/  @!P2 FMNMX.FTZ R6, R6, R9, PT ;  /* 0x000000090606a209 */ /* 0x000fc80003810000 */
[----:B------:R-:W-:Y:S02]  /*0450*/  @!P3 FMNMX.FTZ R7, R7, R8, PT ;  /* 0x000000080707b209 */ /* 0x000fe40003810000 */
[----:B------:R-:W-:Y:S01]  /*0460*/  @!P2 F2FP.PACK_AB R6, RZ, R6 ;  /* 0x00000006ff06a23e */ /* 0x000fe200000000ff */
[----:B----4-:R-:W-:Y:S01]  /*0470*/  @!P1 HADD2.F32 R10, -RZ, R10.H0_H0 ;  /* 0x2000000aff0a9230 */ /* 0x010fe20000004100 */
[----:B------:R-:W-:Y:S01]  /*0480*/  @!P3 F2FP.PACK_AB R7, RZ, R7 ;  /* 0x00000007ff07b23e */ /* 0x000fe200000000ff */
[----:B------:R-:W-:Y:S01]  /*0490*/  @!P1 HADD2.F32 R11, -RZ, R11.H0_H0 ;  /* 0x2000000bff0b9230 */ /* 0x000fe20000004100 */
[----:B------:R-:W-:Y:S05]  /*04a0*/  @P4 BRA `(.L_x_2767) ;  /* 0x000000c000004947 */ /* 0x000fea0003800000 */
[----:B0-----:R-:W-:Y:S01]  /*04b0*/  IMAD R4, R0, 0x200, R13 ;  /* 0x0000020000047824 */ /* 0x001fe200078e020d */
[----:B------:R-:W-:Y:S01]  /*04c0*/  IADD3 R13, R13, 0x80, RZ ;  /* 0x000000800d0d7810 */ /* 0x000fe20007ffe0ff */
[----:B------:R-:W-:Y:S01]  /*04d0*/  IMAD.MOV.U32 R3, RZ, RZ, 0x2 ;  /* 0x00000002ff037424 */ /* 0x000fe200078e00ff */
[----:B------:R-:W-:Y:S02]  /*04e0*/  PRMT R9, R6, 0x7610, R9 ;  /* 0x0000761006097816 */ /* 0x000fe40000000009 */
[----:B------:R-:W-:Y:S01]  /*04f0*/  ISETP.GE.AND P0, PT, R13, R2, PT ;  /* 0x000000020d00720c */ /* 0x000fe20003f06270 */
[----:B------:R-:W-:Y:S01]  /*0500*/  IMAD.WIDE.U32 R4, R4, R3, c[0x0][0x168] ;  /* 0x00005a0004047625 */ /* 0x000fe200078e0003 */
[----:B------:R-:W-:-:S04]  /*0510*/  PRMT R12, R7, 0x7610, R12 ;  /* 0x00007610070c7816 */ /* 0x000fc8000000000c */
[----:B------:R0:W-:Y:S07]  /*0520*/  STG.E.U16 [R4.64], R9 ;  /* 0x0000000904007986 */ /* 0x0001ee000c101504 */
[----:B------:R-:W-:Y:S01]  /*0530*/  @!P0 IMAD R8, R0, 0x200, R13 ;  /* 0x0000020000088824 */ /* 0x000fe200078e020d */
[----:B------:R-:W-:-:S03]  /*0540*/  @!P0 IADD3 R13, R13, 0x80, RZ ;  /* 0x000000800d0d8810 */ /* 0x000fc60007ffe0ff */
[----:B------:R-:W-:-:S05]  /*0550*/  @!P0 IMAD.WIDE.U32 R6, R8, R3, c[0x0][0x168] ;  /* 0x00005a0008068625 */ /* 0x000fca00078e0003 */
[----:B------:R0:W-:Y:S02]  /*0560*/  @!P0 STG.E.U16 [R6.64], R12 ;  /* 0x0000000c06008986 */ /* 0x0001e4000c101504 */
.L_x_2767:
[----:B0-----:R-:W-:Y:S05]  /*0570*/  BSYNC B0 ;  /* 0x0000000000007941 */ /* 0x001fea0003800000 */
.L_x_2766:
        /* <DEDUP_REMOVED lines=9> */
.L_x_2768:
        /* <DEDUP_REMOVED lines=15> */
.L_x_39963:


//--------------------- .text._ZN2at6native29vectorized_elementwise_kernelILi2ENS0_13BinaryFunctorIN3c104HalfES4_S4_ZZZNS0_16fmin_kernel_cudaERNS_18TensorIteratorBaseEENKUlvE_clEvENKUlvE1_clEvEUlS4_S4_E_EESt5arrayIPcLm3EEEEviT0_T1_ --------------------------
	.section	.text._ZN2at6native29vectorized_elementwise_kernelILi2ENS0_13BinaryFunctorIN3c104HalfES4_S4_ZZZNS0_16fmin_kernel_cudaERNS_18TensorIteratorBaseEENKUlvE_clEvENKUlvE1_clEvEUlS4_S4_E_EESt5arrayIPcLm3EEEEviT0_T1_,"ax",@progbits
	.sectioninfo	@"SHI_REGISTERS=32"
	.align	128
        .global         _ZN2at6native29vectorized_elementwise_kernelILi2ENS0_13BinaryFunctorIN3c104HalfES4_S4_ZZZNS0_16fmin_kernel_cudaERNS_18TensorIteratorBaseEENKUlvE_clEvENKUlvE1_clEvEUlS4_S4_E_EESt5arrayIPcLm3EEEEviT0_T1_
        .type           _ZN2at6native29vectorized_elementwise_kernelILi2ENS0_13BinaryFunctorIN3c104HalfES4_S4_ZZZNS0_16fmin_kernel_cudaERNS_18TensorIteratorBaseEENKUlvE_clEvENKUlvE1_clEvEUlS4_S4_E_EESt5arrayIPcLm3EEEEviT0_T1_,@function
        .size           _ZN2at6native29vectorized_elementwise_kernelILi2ENS0_13BinaryFunctorIN3c104HalfES4_S4_ZZZNS0_16fmin_kernel_cudaERNS_18TensorIteratorBaseEENKUlvE_clEvENKUlvE1_clEvEUlS4_S4_E_EESt5arrayIPcLm3EEEEviT0_T1_,(.L_x_39964 - _ZN2at6native29vectorized_elementwise_kernelILi2ENS0_13BinaryFunctorIN3c104HalfES4_S4_ZZZNS0_16fmin_kernel_cudaERNS_18TensorIteratorBaseEENKUlvE_clEvENKUlvE1_clEvEUlS4_S4_E_EESt5arrayIPcLm3EEEEviT0_T1_)
        .other          _ZN2at6native29vectorized_elementwise_kernelILi2ENS0_13BinaryFunctorIN3c104HalfES4_S4_ZZZNS0_16fmin_kernel_cudaERNS_18TensorIteratorBaseEENKUlvE_clEvENKUlvE1_clEvEUlS4_S4_E_EESt5arrayIPcLm3EEEEviT0_T1_,@"STO_CUDA_ENTRY STV_DEFAULT"
_ZN2at6native29vectorized_elementwise_kernelILi2ENS0_13BinaryFunctorIN3c104HalfES4_S4_ZZZNS0_16fmin_kernel_cudaERNS_18TensorIteratorBaseEENKUlvE_clEvENKUlvE1_clEvEUlS4_S4_E_EESt5arrayIPcLm3EEEEviT0_T1_:
.text._ZN2at6native29vectorized_elementwise_kernelILi2ENS0_13BinaryFunctorIN3c104HalfES4_S4_ZZZNS0_16fmin_kernel_cudaERNS_18TensorIteratorBaseEENKUlvE_clEvENKUlvE1_clEvEUlS4_S4_E_EESt5arrayIPcLm3EEEEviT0_T1_:
        /* <DEDUP_REMOVED lines=15> */
[----:B------:R-:W4:Y:S04]  /*00f0*/  LDG.E R16, [R8.64+0x200] ;  /* 0x0002000408107981 */ /* 0x000f28000c1e1900 */
[----:B------:R0:W5:Y:S04]  /*0100*/  LDG.E R6, [R8.64+0x400] ;  /* 0x0004000408067981 */ /* 0x000168000c1e1900 */
[----:B------:R0:W5:Y:S04]  /*0110*/  LDG.E R7, [R8.64+0x600] ;  /* 0x0006000408077981 */ /* 0x000168000c1e1900 */
[----:B------:R5:W5:Y:S04]  /*0120*/  LDG.E R5, [R10.64+0x600] ;  /* 0x000600040a057981 */ /* 0x000b68000c1e1900 */
[----:B------:R5:W5:Y:S04]  /*0130*/  LDG.E R18, [R10.64+0x200] ;  /* 0x000200040a127981 */ /* 0x000b68000c1e1900 */
[----:B------:R5:W5:Y:S01]  /*0140*/  LDG.E R4, [R10.64+0x400] ;  /* 0x000400040a047981 */ /* 0x000b62000c1e1900 */
[----:B------:R-:W-:-:S06]  /*0150*/  IMAD.WIDE.U32 R2, R0, R13, c[0x0][0x168] ;  /* 0x00005a0000027625 */ /* 0x000fcc00078e000d */
[----:B------:R-:W-:Y:S01]  /*0160*/  IMAD.WIDE R2, R19, 0x4, R2 ;  /* 0x0000000413027825 */ /* 0x000fe200078e0202 */
[--C-:B--2---:R-:W-:Y:S02]  /*0170*/  HADD2.F32 R0, -RZ, R12.reuse.H0_H0 ;  /* 0x2000000cff007230 */ /* 0x104fe40000004100 */
[----:B------:R-:W-:Y:S02]  /*0180*/  HADD2.F32 R12, -RZ, R12.H1_H1 ;  /* 0x3000000cff0c7230 */ /* 0x000fe40000004100 */
[--C-:B---3--:R-:W-:Y:S02]  /*0190*/  HADD2.F32 R13, -RZ, R15.reuse.H0_H0 ;  /* 0x2000000fff0d7230 */ /* 0x108fe40000004100 */
[----:B------:R-:W-:Y:S02]  /*01a0*/  HADD2.F32 R15, -RZ, R15.H1_H1 ;  /* 0x3000000fff0f7230 */ /* 0x000fe40000004100 */
[--C-:B----4-:R-:W-:Y:S01]  /*01b0*/  HADD2.F32 R14, -RZ, R16.reuse.H0_H0 ;  /* 0x20000010ff0e7230 */ /* 0x110fe20000004100 */
[----:B------:R-:W-:Y:S01]  /*01c0*/  FMNMX.FTZ R0, R0, R13, PT ;  /* 0x0000000d00007209 */ /* 0x000fe20003810000 */
[----:B0-----:R-:W-:Y:S01]  /*01d0*/  HADD2.F32 R8, -RZ, R16.H1_H1 ;  /* 0x30000010ff087230 */ /* 0x001fe20000004100 */
[----:B------:R-:W-:Y:S01]  /*01e0*/  FMNMX.FTZ R15, R12, R15, PT ;  /* 0x0000000f0c0f7209 */ /* 0x000fe20003810000 */
[----:B-----5:R-:W-:-:S02]  /*01f0*/  HADD2.F32 R10, -RZ, R6.H0_H0 ;  /* 0x20000006ff0a7230 */ /* 0x020fc40000004100 */
[----:B------:R-:W-:Y:S02]  /*0200*/  HADD2.F32 R6, -RZ, R6.H1_H1 ;  /* 0x30000006ff067230 */ /* 0x000fe40000004100 */
[--C-:B------:R-:W-:Y:S02]  /*0210*/  HADD2.F32 R12, -RZ, R7.reuse.H0_H0 ;  /* 0x20000007ff0c7230 */ /* 0x100fe40000004100 */
[----:B------:R-:W-:Y:S02]  /*0220*/  HADD2.F32 R16, -RZ, R7.H1_H1 ;  /* 0x30000007ff107230 */ /* 0x000fe40000004100 */
[--C-:B------:R-:W-:Y:S02]  /*0230*/  HADD2.F32 R13, -RZ, R5.reuse.H0_H0 ;  /* 0x20000005ff0d7230 */ /* 0x100fe40000004100 */
[----:B------:R-:W-:Y:S02]  /*0240*/  HADD2.F32 R5, -RZ, R5.H1_H1 ;  /* 0x30000005ff057230 */ /* 0x000fe40000004100 */
[----:B------:R-:W-:-:S02]  /*0250*/  HADD2.F32 R17, -RZ, R18.H0_H0 ;  /* 0x20000012ff117230 */ /* 0x000fc40000004100 */
[----:B------:R-:W-:Y:S02]  /*0260*/  HADD2.F32 R9, -RZ, R18.H1_H1 ;  /* 0x30000012ff097230 */ /* 0x000fe40000004100 */
[--C-:B------:R-:W-:Y:S02]  /*0270*/  HADD2.F32 R7, -RZ, R4.reuse.H0_H0 ;  /* 0x20000004ff077230 */ /* 0x100fe40000004100 */
[----:B------:R-:W-:Y:S01]  /*0280*/  HADD2.F32 R11, -RZ, R4.H1_H1 ;  /* 0x30000004ff0b7230 */ /* 0x000fe20000004100 */
[----:B------:R-:W-:Y:S02]  /*0290*/  FMNMX.FTZ R14, R14, R17, PT ;  /* 0x000000110e0e7209 */ /* 0x000fe40003810000 */
[----:B------:R-:W-:Y:S02]  /*02a0*/  FMNMX.FTZ R9, R8, R9, PT ;  /* 0x0000000908097209 */ /* 0x000fe40003810000 */
[----:B------:R-:W-:Y:S02]  /*02b0*/  FMNMX.FTZ R7, R10, R7, PT ;  /* 0x000000070a077209 */ /* 0x000fe40003810000 */
[----:B------:R-:W-:-:S02]  /*02c0*/  FMNMX.FTZ R6, R6, R11, PT ;  /* 0x0000000b06067209 */ /* 0x000fc40003810000 */
[----:B------:R-:W-:Y:S02]  /*02d0*/  FMNMX.FTZ R12, R12, R13, PT ;  /* 0x0000000d0c0c7209 */ /* 0x000fe40003810000 */
[----:B------:R-:W-:Y:S02]  /*02e0*/  FMNMX.FTZ R5, R16, R5, PT ;  /* 0x0000000510057209 */ /* 0x000fe40003810000 */
[----:B------:R-:W-:Y:S02]  /*02f0*/  F2FP.PACK_AB R15, R15, R0 ;  /* 0x000000000f0f723e */ /* 0x000fe400000000ff */
[----:B------:R-:W-:Y:S02]  /*0300*/  F2FP.PACK_AB R9, R9, R14 ;  /* 0x0000000e0909723e */ /* 0x000fe400000000ff */
[----:B------:R-:W-:Y:S02]  /*0310*/  F2FP.PACK_AB R7, R6, R7 ;  /* 0x000000070607723e */ /* 0x000fe400000000ff */
[----:B------:R-:W-:Y:S01]  /*0320*/  F2FP.PACK_AB R5, R5, R12 ;  /* 0x0000000c0505723e */ /* 0x000fe200000000ff */
[----:B------:R-:W-:Y:S04]  /*0330*/  STG.E [R2.64], R15 ;  /* 0x0000000f02007986 */ /* 0x000fe8000c101904 */
[----:B------:R-:W-:Y:S04]  /*0340*/  STG.E [R2.64+0x200], R9 ;  /* 0x0002000902007986 */ /* 0x000fe8000c101904 */
[----:B------:R-:W-:Y:S04]  /*0350*/  STG.E [R2.64+0x400], R7 ;  /* 0x0004000702007986 */ /* 0x000fe8000c101904 */
[----:B------:R-:W-:Y:S01]  /*0360*/  STG.E [R2.64+0x600], R5 ;  /* 0x0006000502007986 */ /* 0x000fe2000c101904 */
[----:B------:R-:W-:Y:S05]  /*0370*/  EXIT ;  /* 0x000000000000794d */ /* 0x000fea0003800000 */
.L_x_2769:
[----:B------:R-:W0:Y:S01]  /*0380*/  S2R R15, SR_TID.X ;  /* 0x00000000000f7919 */ /* 0x000e220000002100 */
[----:B------:R-:W-:-:S02]  /*0390*/  PRMT R14, RZ, 0x7610, R14 ;  /* 0x00007610ff0e7816 */ /* 0x000fc4000000000e */
[----:B------:R-:W-:Y:S02]  /*03a0*/  PRMT R13, RZ, 0x7610, R13 ;  /* 0x00007610ff0d7816 */ /* 0x000fe4000000000d */
        /* <DEDUP_REMOVED lines=17> */
[----:B------:R-:W-:Y:S01]  /*04c0*/  @!P3 IMAD.WIDE.U32 R6, R24, R25, c[0x0][0x170] ;  /* 0x00005c001806b625 */ /* 0x000fe200078e0019 */
[----:B------:R-:W-:-:S03]  /*04d0*/  PRMT R17, RZ, 0x7610, R17 ;  /* 0x00007610ff117816 */ /* 0x000fc60000000011 */
[----:B------:R-:W-:Y:S01]  /*04e0*/  @!P3 IMAD.WIDE.U32 R24, R24, R25, c[0x0][0x178] ;  /* 0x00005e001818b625 */ /* 0x000fe200078e0019 */
[----:B------:R4:W5:Y:S01]  /*04f0*/  @!P3 LDG.E.U16 R19, [R6.64] ;  /* 0x000000040613b981 */ /* 0x000962000c1e1500 */
[----:B------:R-:W-:-:S03]  /*0500*/  PRMT R20, RZ, 0x7610, R20 ;  /* 0x00007610ff147816 */ /* 0x000fc60000000014 */
[----:B------:R0:W5:Y:S03]  /*0510*/  @!P3 LDG.E.U16 R21, [R24.64] ;  /* 0x000000041815b981 */ /* 0x000166000c1e1500 */
        /* <DEDUP_REMOVED lines=9> */
[----:B------:R-:W-:Y:S02]  /*05b0*/  @!P4 IMAD.MOV.U32 R22, RZ, RZ, 0x2 ;  /* 0x00000002ff16c424 */ /* 0x000fe400078e00ff */
[----:B------:R-:W-:-:S10]  /*05c0*/  @!P5 IMAD.MOV.U32 R11, RZ, RZ, 0x2 ;  /* 0x00000002ff0bd424 */ /* 0x000fd400078e00ff */
[----:B------:R-:W-:Y:S01]  /*05d0*/  @!P2 IMAD.IADD R27, R0, 0x1, R23 ;  /* 0x00000001001ba824 */ /* 0x000fe200078e0217 */
[----:B------:R-:W-:-:S04]  /*05e0*/  @!P2 IADD3 R23, R23, 0x80, RZ ;  /* 0x000000801717a810 */ /* 0x000fc80007ffe0ff */
[----:B------:R-:W-:Y:S01]  /*05f0*/  ISETP.GE.AND P6, PT, R23, R12, PT ;  /* 0x0000000c1700720c */ /* 0x000fe20003fc6270 */
[----:B0-----:R-:W-:-:S04]  /*0600*/  @!P4 IMAD.WIDE.U32 R2, R9, R22, c[0x0][0x170] ;  /* 0x00005c000902c625 */ /* 0x001fc800078e0016 */
[----:B-1----:R-:W-:Y:S01]  /*0610*/  @!P4 IMAD.WIDE.U32 R4, R9, R22, c[0x0][0x178] ;  /* 0x00005e000904c625 */ /* 0x002fe200078e0016 */
[----:B------:R0:W5:Y:S03]  /*0620*/  @!P4 LDG.E.U16 R20, [R2.64] ;  /* 0x000000040214c981 */ /* 0x000166000c1e1500 */
[CC--:B----4-:R-:W-:Y:S01]  /*0630*/  @!P5 IMAD.WIDE.U32 R6, R8.reuse, R11.reuse, c[0x0][0x170] ;  /* 0x00005c000806d625 */ /* 0x0d0fe200078e000b */
[----:B------:R1:W4:Y:S03]  /*0640*/  @!P4 LDG.E.U16 R17, [R4.64] ;  /* 0x000000040411c981 */ /* 0x000326000c1e1500 */
[----:B------:R-:W-:-:S05]  /*0650*/  @!P5 IMAD.WIDE.U32 R8, R8, R11, c[0x0][0x178] ;  /* 0x00005e000808d625 */ /* 0x000fca00078e000b */
[----:B------:R0:W4:Y:S01]  /*0660*/  @!P5 LDG.E.U16 R16, [R8.64] ;  /* 0x000000040810d981 */ /* 0x000122000c1e1500 */
[----:B------:R-:W-:Y:S02]  /*0670*/  @!P1 IMAD.MOV.U32 R11, RZ, RZ, 0x2 ;  /* 0x00000002ff0b9424 */ /* 0x000fe400078e00ff */
[----:B0-----:R-:W-:Y:S01]  /*0680*/  @!P6 IMAD.IADD R8, R0, 0x1, R23 ;  /* 0x000000010008e824 */ /* 0x001fe200078e0217 */
[----:B------:R-:W-:Y:S01]  /*0690*/  @!P6 IADD3 R23, R23, 0x80, RZ ;  /* 0x000000801717e810 */ /* 0x000fe20007ffe0ff */
[----:B-1----:R-:W-:-:S03]  /*06a0*/  @!P2 IMAD.MOV.U32 R4, RZ, RZ, 0x2 ;  /* 0x00000002ff04a424 */ /* 0x002fc600078e00ff */
[----:B------:R-:W-:Y:S01]  /*06b0*/  ISETP.GE.AND P3, PT, R23, R12, PT ;  /* 0x0000000c1700720c */ /* 0x000fe20003f66270 */
[CC--:B------:R-:W-:Y:S01]  /*06c0*/  @!P1 IMAD.WIDE.U32 R24, R10.reuse, R11.reuse, c[0x0][0x170] ;  /* 0x00005c000a189625 */ /* 0x0c0fe200078e000b */
[----:B------:R-:W-:Y:S02]  /*06d0*/  PRMT R22, RZ, 0x7610, R22 ;  /* 0x00007610ff167816 */ /* 0x000fe40000000016 */
[----:B------:R-:W-:Y:S01]  /*06e0*/  PRMT R28, RZ, 0x7610, R28 ;  /* 0x00007610ff1c7816 */ /* 0x000fe2000000001c */
[----:B------:R-:W-:Y:S01]  /*06f0*/  @!P2 IMAD.WIDE.U32 R2, R27, R4, c[0x0][0x170] ;  /* 0x00005c001b02a625 */ /* 0x000fe200078e0004 */
[----:B------:R-:W-:Y:S02]  /*0700*/  PRMT R26, RZ, 0x7610, R26 ;  /* 0x00007610ff1a7816 */ /* 0x000fe4000000001a */
[----:B------:R-:W-:Y:S01]  /*0710*/  PRMT R18, RZ, 0x7610, R18 ;  /* 0x00007610ff127816 */ /* 0x000fe20000000012 */
[----:B------:R-:W-:Y:S01]  /*0720*/  @!P1 IMAD.WIDE.U32 R10, R10, R11, c[0x0][0x178] ;  /* 0x00005e000a0a9625 */ /* 0x000fe200078e000b */
[----:B------:R0:W4:Y:S04]  /*0730*/  @!P1 LDG.E.U16 R22, [R24.64] ;  /* 0x0000000418169981 */ /* 0x000128000c1e1500 */
[----:B------:R1:W4:Y:S01]  /*0740*/  @!P2 LDG.E.U16 R28, [R2.64] ;  /* 0x00000004021ca981 */ /* 0x000322000c1e1500 */
[----:B------:R-:W-:-:S03]  /*0750*/  @!P6 IMAD.MOV.U32 R9, RZ, RZ, 0x2 ;  /* 0x00000002ff09e424 */ /* 0x000fc600078e00ff */
[----:B------:R1:W4:Y:S01]  /*0760*/  @!P1 LDG.E.U16 R26, [R10.64] ;  /* 0x000000040a1a9981 */ /* 0x000322000c1e1500 */
[----:B0-----:R-:W-:Y:S01]  /*0770*/  @!P3 IMAD.IADD R25, R0, 0x1, R23 ;  /* 0x000000010019b824 */ /* 0x001fe200078e0217 */
[----:B------:R-:W-:Y:S02]  /*0780*/  PRMT R29, RZ, 0x7610, R29 ;  /* 0x00007610ff1d7816 */ /* 0x000fe4000000001d */
[----:B------:R0:W4:Y:S01]  /*0790*/  @!P5 LDG.E.U16 R18, [R6.64] ;  /* 0x000000040612d981 */ /* 0x000122000c1e1500 */
[----:B-1----:R-:W-:Y:S01]  /*07a0*/  @!P3 IMAD.MOV.U32 R2, RZ, RZ, 0x2 ;  /* 0x00000002ff02b424 */ /* 0x002fe200078e00ff */
[----:B------:R-:W-:Y:S01]  /*07b0*/  PRMT R24, RZ, 0x7610, R24 ;  /* 0x00007610ff187816 */ /* 0x000fe20000000018 */
[----:B------:R-:W-:Y:S01]  /*07c0*/  @!P2 IMAD.WIDE.U32 R4, R27, R4, c[0x0][0x178] ;  /* 0x00005e001b04a625 */ /* 0x000fe200078e0004 */
[----:B------:R-:W-:-:S03]  /*07d0*/  PRMT R27, RZ, 0x7610, R27 ;  /* 0x00007610ff1b7816 */ /* 0x000fc6000000001b */
[CC--:B------:R-:W-:Y:S01]  /*07e0*/  @!P3 IMAD.WIDE.U32 R10, R25.reuse, R2.reuse, c[0x0][0x170] ;  /* 0x00005c00190ab625 */ /* 0x0c0fe200078e0002 */
[----:B------:R-:W-:Y:S01]  /*07f0*/  PRMT R23, RZ, 0x7610, R23 ;  /* 0x00007610ff177816 */ /* 0x000fe20000000017 */
[----:B------:R1:W4:Y:S02]  /*0800*/  @!P2 LDG.E.U16 R29, [R4.64] ;  /* 0x00000004041da981 */ /* 0x000324000c1e1500 */
[----:B------:R-:W-:Y:S01]  /*0810*/  @!P3 IMAD.WIDE.U32 R2, R25, R2, c[0x0][0x178] ;  /* 0x00005e001902b625 */ /* 0x000fe200078e0002 */
[----:B------:R-:W-:Y:S02]  /*0820*/  PRMT R25, RZ, 0x7610, R25 ;  /* 0x00007610ff197816 */ /* 0x000fe40000000019 */
[----:B------:R-:W4:Y:S01]  /*0830*/  @!P3 LDG.E.U16 R23, [R10.64] ;  /* 0x000000040a17b981 */ /* 0x000f22000c1e1500 */
[----:B0-----:R-:W-:-:S03]  /*0840*/  @!P6 IMAD.WIDE.U32 R6, R8, R9, c[0x0][0x170] ;  /* 0x00005c000806e625 */ /* 0x001fc600078e0009 */
[----:B------:R0:W4:Y:S01]  /*0850*/  @!P3 LDG.E.U16 R25, [R2.64] ;  /* 0x000000040219b981 */ /* 0x000122000c1e1500 */
[----:B------:R-:W-:-:S03]  /*0860*/  @!P6 IMAD.WIDE.U32 R8, R8, R9, c[0x0][0x178] ;  /* 0x00005e000808e625 */ /* 0x000fc600078e0009 */
[----:B------:R0:W4:Y:S04]  /*0870*/  @!P6 LDG.E.U16 R27, [R6.64] ;  /* 0x00000004061be981 */ /* 0x000128000c1e1500 */
[----:B------:R0:W4:Y:S01]  /*0880*/  @!P6 LDG.E.U16 R24, [R8.64] ;  /* 0x000000040818e981 */ /* 0x000122000c1e1500 */
[----:B-1----:R-:W-:-:S04]  /*0890*/  IADD3 R5, R15, 0x80, RZ ;  /* 0x000000800f057810 */ /* 0x002fc80007ffe0ff */
[-C--:B------:R-:W-:Y:S02]  /*08a0*/  ISETP.GE.AND P5, PT, R5, R12.reuse, PT ;  /* 0x0000000c0500720c */ /* 0x080fe40003fa6270 */
[C---:B0-----:R-:W-:Y:S02]  /*08b0*/  IADD3 R7, R15.reuse, 0x100, RZ ;  /* 0x000001000f077810 */ /* 0x041fe40007ffe0ff */
[----:B------:R-:W-:Y:S02]  /*08c0*/  IADD3 R4, R15, 0x180, RZ ;  /* 0x000001800f047810 */ /* 0x000fe40007ffe0ff */
[----:B------:R-:W-:Y:S02]  /*08d0*/  ISETP.GE.AND P1, PT, R7, R12, PT ;  /* 0x0000000c0700720c */ /* 0x000fe40003f26270 */
[C---:B------:R-:W-:Y:S02]  /*08e0*/  IADD3 R7, R15.reuse, 0x200, RZ ;  /* 0x000002000f077810 */ /* 0x040fe40007ffe0ff */
[----:B------:R-:W-:-:S02]  /*08f0*/  IADD3 R9, R15, 0x280, RZ ;  /* 0x000002800f097810 */ /* 0x000fc40007ffe0ff */
[-C--:B------:R-:W-:Y:S02]  /*0900*/  ISETP.GE.AND P2, PT, R4, R12.reuse, PT ;  /* 0x0000000c0400720c */ /* 0x080fe40003f46270 */
[-C--:B------:R-:W-:Y:S02]  /*0910*/  ISETP.GE.AND P3, PT, R7, R12.reuse, PT ;  /* 0x0000000c0700720c */ /* 0x080fe40003f66270 */
[-C--:B------:R-:W-:Y:S01]  /*0920*/  ISETP.GE.AND P4, PT, R9, R12.reuse, PT ;  /* 0x0000000c0900720c */ /* 0x080fe20003f86270 */
[----:B------:R-:W-:Y:S01]  /*0930*/  @!P0 IMAD.MOV.U32 R9, RZ, RZ, 0x2 ;  /* 0x00000002ff098424 */ /* 0x000fe200078e00ff */
[C---:B------:R-:W-:Y:S02]  /*0940*/  IADD3 R3, R15.reuse, 0x300, RZ ;  /* 0x000003000f037810 */ /* 0x040fe40007ffe0ff */
[----:B------:R-:W-:Y:S02]  /*0950*/  IADD3 R7, R15, 0x380, RZ ;  /* 0x000003800f077810 */ /* 0x000fe40007ffe0ff */
[----:B------:R-:W-:Y:S01]  /*0960*/  ISETP.GE.AND P6, PT, R3, R12, PT ;  /* 0x0000000c0300720c */ /* 0x000fe20003fc6270 */
[----:B------:R-:W-:Y:S01]  /*0970*/  BSSY B0, `(.L_x_2770) ;  /* 0x0000054000007945 */ /* 0x000fe20003800000 */
[----:B------:R-:W-:Y:S01]  /*0980*/  BSSY B1, `(.L_x_2771) ;  /* 0x000004c000017945 */ /* 0x000fe20003800000 */
[----:B--2---:R-:W-:-:S02]  /*0990*/  @!P0 HADD2.F32 R14, -RZ, R14.H0_H0 ;  /* 0x2000000eff0e8230 */ /* 0x004fc40000004100 */
[----:B---3--:R-:W-:-:S05]  /*09a0*/  @!P0 HADD2.F32 R13, -RZ, R13.H0_H0 ;  /* 0x2000000dff0d8230 */ /* 0x008fca0000004100 */
[----:B------:R-:W-:Y:S01]  /*09b0*/  @!P0 FMNMX.FTZ R13, R14, R13, PT ;  /* 0x0000000d0e0d8209 */ /* 0x000fe20003810000 */
[----:B-----5:R-:W-:Y:S02]  /*09c0*/  @!P5 HADD2.F32 R19, -RZ, R19.H0_H0 ;  /* 0x20000013ff13d230 */ /* 0x020fe40000004100 */
[----:B------:R-:W-:-:S05]  /*09d0*/  @!P5 HADD2.F32 R2, -RZ, R21.H0_H0 ;  /* 0x20000015ff02d230 */ /* 0x000fca0000004100 */
[----:B------:R-:W-:Y:S01]  /*09e0*/  @!P5 FMNMX.FTZ R4, R19, R2, PT ;  /* 0x000000021304d209 */ /* 0x000fe20003810000 */
[----:B------:R-:W-:Y:S01]  /*09f0*/  @!P0 IMAD.IADD R2, R0, 0x1, R15 ;  /* 0x0000000100028824 */ /* 0x000fe200078e020f */
[----:B------:R-:W-:Y:S02]  /*0a00*/  @!P0 F2FP.PACK_AB R13, RZ, R13 ;  /* 0x0000000dff0d823e */ /* 0x000fe400000000ff */
[----:B------:R-:W-:Y:S01]  /*0a10*/  @!P5 F2FP.PACK_AB R4, RZ, R4 ;  /* 0x00000004ff04d23e */ /* 0x000fe200000000ff */
[----:B------:R-:W-:Y:S01]  /*0a20*/  @!P0 IMAD.WIDE.U32 R2, R2, R9, c[0x0][0x168] ;  /* 0x00005a0002028625 */ /* 0x000fe200078e0009 */
[----:B------:R-:W-:-:S03]  /*0a30*/  ISETP.GE.AND P5, PT, R7, R12, PT ;  /* 0x0000000c0700720c */ /* 0x000fc60003fa6270 */
[----:B------:R-:W-:Y:S01]  /*0a40*/  @!P0 IMAD.MOV.U32 R15, RZ, RZ, R5 ;  /* 0x000000ffff0f8224 */ /* 0x000fe200078e0005 */
[----:B------:R0:W-:Y:S04]  /*0a50*/  @!P0 STG.E.U16 [R2.64], R13 ;  /* 0x0000000d02008986 */ /* 0x0001e8000c101504 */
[----:B------:R-:W-:Y:S01]  /*0a60*/  ISETP.GE.AND P0, PT, R15, R12, PT ;  /* 0x0000000c0f00720c */ /* 0x000fe20003f06270 */
[----:B------:R-:W-:Y:S02]  /*0a70*/  @!P1 HADD2.F32 R20, -RZ, R20.H0_H0 ;  /* 0x20000014ff149230 */ /* 0x000fe40000004100 */
[----:B----4-:R-:W-:Y:S02]  /*0a80*/  @!P1 HADD2.F32 R17, -RZ, R17.H0_H0 ;  /* 0x20000011ff119230 */ /* 0x010fe40000004100 */
[----:B------:R-:W-:-:S03]  /*0a90*/  @!P2 HADD2.F32 R7, -RZ, R16.H0_H0 ;  /* 0x20000010ff07a230 */ /* 0x000fc60000004100 */
[----:B------:R-:W-:-:S04]  /*0aa0*/  @!P1 FMNMX.FTZ R17, R20, R17, PT ;  /* 0x0000001114119209 */ /* 0x000fc80003810000 */
[----:B------:R-:W-:Y:S01]  /*0ab0*/  @!P1 F2FP.PACK_AB R17, RZ, R17 ;  /* 0x00000011ff11923e */ /* 0x000fe200000000ff */
[----:B------:R-:W-:Y:S02]  /*0ac0*/  @!P3 HADD2.F32 R22, -RZ, R22.H0_H0 ;  /* 0x20000016ff16b230 */ /* 0x000fe40000004100 */
[----:B------:R-:W-:Y:S02]  /*0ad0*/  @!P4 HADD2.F32 R28, -RZ, R28.H0_H0 ;  /* 0x2000001cff1cc230 */ /* 0x000fe40000004100 */
[----:B------:R-:W-:Y:S02]  /*0ae0*/  @!P3 HADD2.F32 R5, -RZ, R26.H0_H0 ;  /* 0x2000001aff05b230 */ /* 0x000fe40000004100 */
[----:B------:R-:W-:-:S03]  /*0af0*/  @!P2 HADD2.F32 R18, -RZ, R18.H0_H0 ;  /* 0x20000012ff12a230 */ /* 0x000fc60000004100 */
[----:B------:R-:W-:Y:S02]  /*0b00*/  @!P3 FMNMX.FTZ R6, R22, R5, PT ;  /* 0x000000051606b209 */ /* 0x000fe40003810000 */
[----:B------:R-:W-:Y:S01]  /*0b10*/  @!P2 FMNMX.FTZ R7, R18, R7, PT ;  /* 0x000000071207a209 */ /* 0x000fe20003810000 */
[----:B------:R-:W-:Y:S02]  /*0b20*/  @!P4 HADD2.F32 R29, -RZ, R29.H0_H0 ;  /* 0x2000001dff1dc230 */ /* 0x000fe40000004100 */
[----:B------:R-:W-:Y:S02]  /*0b30*/  @!P5 HADD2.F32 R23, -RZ, R23.H0_H0 ;  /* 0x20000017ff17d230 */ /* 0x000fe40000004100 */
[----:B0-----:R-:W-:Y:S02]  /*0b40*/  @!P5 HADD2.F32 R2, -RZ, R25.H0_H0 ;  /* 0x20000019ff02d230 */ /* 0x001fe40000004100 */
[----:B------:R-:W-:Y:S02]  /*0b50*/  @!P6 HADD2.F32 R27, -RZ, R27.H0_H0 ;  /* 0x2000001bff1be230 */ /* 0x000fe40000004100 */
[----:B------:R-:W-:Y:S01]  /*0b60*/  @!P6 HADD2.F32 R24, -RZ, R24.H0_H0 ;  /* 0x20000018ff18e230 */ /* 0x000fe20000004100 */
[----:B------:R-:W-:-:S02]  /*0b70*/  @!P4 FMNMX.FTZ R5, R28, R29, PT ;  /* 0x0000001d1c05c209 */ /* 0x000fc40003810000 */
[----:B------:R-:W-:Y:S02]  /*0b80*/  @!P5 FMNMX.FTZ R2, R23, R2, PT ;  /* 0x000000021702d209 */ /* 0x000fe40003810000 */
[----:B------:R-:W-:Y:S02]  /*0b90*/  @!P6 FMNMX.FTZ R3, R27, R24, PT ;  /* 0x000000181b03e209 */ /* 0x000fe40003810000 */
[----:B------:R-:W-:Y:S02]  /*0ba0*/  @!P2 F2FP.PACK_AB R7, RZ, R7 ;  /* 0x00000007ff07a23e */ /* 0x000fe400000000ff */
[----:B------:R-:W-:Y:S02]  /*0bb0*/  @!P3 F2FP.PACK_AB R6, RZ, R6 ;  /* 0x00000006ff06b23e */ /* 0x000fe400000000ff */
[----:B------:R-:W-:Y:S02]  /*0bc0*/  @!P4 F2FP.PACK_AB R5, RZ, R5 ;  /* 0x00000005ff05c23e */ /* 0x000fe400000000ff */
[----:B------:R-:W-:-:S02]  /*0bd0*/  @!P6 F2FP.PACK_AB R3, RZ, R3 ;  /* 0x00000003ff03e23e */ /* 0x000fc400000000ff */
        /* <DEDUP_REMOVED lines=14> */
.L_x_2772:
[----:B------:R-:W-:-:S13]  /*0cc0*/  ISETP.GE.AND P0, PT, R15, R12, PT ;  /* 0x0000000c0f00720c */ /* 0x000fda0003f06270 */
[----:B------:R-:W-:Y:S05]  /*0cd0*/  @P0 BRA `(.L_x_2774) ;  /* 0x000000d000000947 */ /* 0x000fea0003800000 */
[----:B0-----:R-:W-:Y:S01]  /*0ce0*/  IMAD.IADD R8, R0, 0x1, R15 ;  /* 0x0000000100087824 */ /* 0x001fe200078e020f */
[----:B------:R-:W-:Y:S01]  /*0cf0*/  IADD3 R15, R15, 0x80, RZ ;  /* 0x000000800f0f7810 */ /* 0x000fe20007ffe0ff */
[----:B------:R-:W-:-:S04]  /*0d00*/  IMAD.MOV.U32 R9, RZ, RZ, 0x2 ;  /* 0x00000002ff097424 */ /* 0x000fc800078e00ff */
[----:B------:R-:W-:-:S05]  /*0d10*/  IMAD.WIDE.U32 R8, R8, R9, c[0x0][0x168] ;  /* 0x00005a0008087625 */ /* 0x000fca00078e0009 */
[----:B------:R0:W-:Y:S02]  /*0d20*/  STG.E.U16 [R8.64], R7 ;  /* 0x0000000708007986 */ /* 0x0001e4000c101504 */
.L_x_2773:
[----:B------:R-:W-:-:S13]  /*0d30*/  ISETP.GE.AND P0, PT, R15, R12, PT ;  /* 0x0000000c0f00720c */ /* 0x000fda0003f06270 */
[----:B------:R-:W-:Y:S05]  /*0d40*/  @P0 BRA `(.L_x_2775) ;  /* 0x000000f000000947 */ /* 0x000fea0003800000 */
[----:B0-----:R-:W-:Y:S01]  /*0d50*/  IMAD.IADD R7, R0, 0x1, R15 ;  /* 0x0000000100077824 */ /* 0x001fe200078e020f */
[----:B------:R-:W-:Y:S01]  /*0d60*/  PRMT R8, R6, 0x7610, R8 ;  /* 0x0000761006087816 */ /* 0x000fe20000000008 */
[----:B------:R-:W-:Y:S01]  /*0d70*/  IMAD.MOV.U32 R4, RZ, RZ, 0x2 ;  /* 0x00000002ff047424 */ /* 0x000fe200078e00ff */
[----:B------:R-:W-:-:S03]  /*0d80*/  IADD3 R15, R15, 0x80, RZ ;  /* 0x000000800f0f7810 */ /* 0x000fc60007ffe0ff */
[----:B------:R-:W-:-:S05]  /*0d90*/  IMAD.WIDE.U32 R6, R7, R4, c[0x0][0x168] ;  /* 0x00005a0007067625 */ /* 0x000fca00078e0004 */
[----:B------:R0:W-:Y:S02]  /*0da0*/  STG.E.U16 [R6.64], R8 ;  /* 0x0000000806007986 */ /* 0x0001e4000c101504 */
.L_x_2774:
[----:B------:R-:W-:-:S13]  /*0db0*/  ISETP.GE.AND P0, PT, R15, R12, PT ;  /* 0x0000000c0f00720c */ /* 0x000fda0003f06270 */
[----:B------:R-:W-:Y:S01]  /*0dc0*/  @P0 BREAK B1 ;  /* 0x0000000000010942 */ /* 0x000fe20003800000 */
[----:B------:R-:W-:Y:S05]  /*0dd0*/  @P0 BRA `(.L_x_2776) ;  /* 0x000000d000000947 */ /* 0x000fea0003800000 */
[----:B------:R-:W-:Y:S01]  /*0de0*/  IMAD.IADD R4, R0, 0x1, R15 ;  /* 0x0000000100047824 */ /* 0x000fe200078e020f */
[----:B0-----:R-:W-:Y:S01]  /*0df0*/  PRMT R6, R5, 0x7610, R6 ;  /* 0x0000761005067816 */ /* 0x001fe20000000006 */
[----:B------:R-:W-:Y:S01]  /*0e00*/  IMAD.MOV.U32 R7, RZ, RZ, 0x2 ;  /* 0x00000002ff077424 */ /* 0x000fe200078e00ff */
[----:B------:R-:W-:-:S03]  /*0e10*/  IADD3 R15, R15, 0x80, RZ ;  /* 0x000000800f0f7810 */ /* 0x000fc60007ffe0ff */
[----:B------:R-:W-:-:S05]  /*0e20*/  IMAD.WIDE.U32 R4, R4, R7, c[0x0][0x168] ;  /* 0x00005a0004047625 */ /* 0x000fca00078e0007 */
[----:B------:R0:W-:Y:S02]  /*0e30*/  STG.E.U16 [R4.64], R6 ;  /* 0x0000000604007986 */ /* 0x0001e4000c101504 */
.L_x_2775:
[----:B------:R-:W-:Y:S05]  /*0e40*/  BSYNC B1 ;  /* 0x0000000000017941 */ /* 0x000fea0003800000 */
.L_x_2771:
[----:B------:R-:W-:-:S13]  /*0e50*/  ISETP.GE.AND P0, PT, R15, R12, PT ;  /* 0x0000000c0f00720c */ /* 0x000fda0003f06270 */
[----:B0-----:R-:W-:Y:S01]  /*0e60*/  @!P0 IMAD.IADD R4, R0, 0x1, R15 ;  /* 0x0000000100048824 */ /* 0x001fe200078e020f */
[----:B------:R-:W-:Y:S01]  /*0e70*/  @!P0 IADD3 R15, R15, 0x80, RZ ;  /* 0x000000800f0f8810 */ /* 0x000fe20007ffe0ff */
[----:B------:R-:W-:-:S04]  /*0e80*/  @!P0 IMAD.MOV.U32 R5, RZ, RZ, 0x2 ;  /* 0x00000002ff058424 */ /* 0x000fc800078e00ff */
[----:B------:R-:W-:-:S05]  /*0e90*/  @!P0 IMAD.WIDE.U32 R4, R4, R5, c[0x0][0x168] ;  /* 0x00005a0004048625 */ /* 0x000fca00078e0005 */
[----:B------:R0:W-:Y:S02]  /*0ea0*/  @!P0 STG.E.U16 [R4.64], R3 ;  /* 0x0000000304008986 */ /* 0x0001e4000c101504 */
.L_x_2776:
[----:B------:R-:W-:Y:S05]  /*0eb0*/  BSYNC B0 ;  /* 0x0000000000007941 */ /* 0x000fea0003800000 */
.L_x_2770:
        /* <DEDUP_REMOVED lines=9> */
.L_x_2777:
        /* <DEDUP_REMOVED lines=11> */
.L_x_39964:


//--------------------- .text._ZN2at6native29vectorized_elementwise_kernelILi4ENS0_13BinaryFunctorIN3c104HalfES4_S4_ZZZNS0_16fmin_kernel_cudaERNS_18TensorIteratorBaseEENKUlvE_clEvENKUlvE1_clEvEUlS4_S4_E_EESt5arrayIPcLm3EEEEviT0_T1_ --------------------------
	.section	.text._ZN2at6native29vectorized_elementwise_kernelILi4ENS0_13BinaryFunctorIN3c104HalfES4_S4_ZZZNS0_16fmin_kernel_cudaERNS_18TensorIteratorBaseEENKUlvE_clEvENKUlvE1_clEvEUlS4_S4_E_EESt5arrayIPcLm3EEEEviT0_T1_,"ax",@progbits
	.sectioninfo	@"SHI_REGISTERS=32"
	.align	128
        .global         _ZN2at6native29vectorized_elementwise_kernelILi4ENS0_13BinaryFunctorIN3c104HalfES4_S4_ZZZNS0_16fmin_kernel_cudaERNS_18TensorIteratorBaseEENKUlvE_clEvENKUlvE1_clEvEUlS4_S4_E_EESt5arrayIPcLm3EEEEviT0_T1_
        .type           _ZN2at6native29vectorized_elementwise_kernelILi4ENS0_13BinaryFunctorIN3c104HalfES4_S4_ZZZNS0_16fmin_kernel_cudaERNS_18TensorIteratorBaseEENKUlvE_clEvENKUlvE1_clEvEUlS4_S4_E_EESt5arrayIPcLm3EEEEviT0_T1_,@function
        .size           _ZN2at6native29vectorized_elementwise_kernelILi4ENS0_13BinaryFunctorIN3c104HalfES4_S4_ZZZNS0_16fmin_kernel_cudaERNS_18TensorIteratorBaseEENKUlvE_clEvENKUlvE1_clEvEUlS4_S4_E_EESt5arrayIPcLm3EEEEviT0_T1_,(.L_x_39965 - _ZN2at6native29vectorized_elementwise_kernelILi4ENS0_13BinaryFunctorIN3c104HalfES4_S4_ZZZNS0_16fmin_kernel_cudaERNS_18TensorIteratorBaseEENKUlvE_clEvENKUlvE1_clEvEUlS4_S4_E_EESt5arrayIPcLm3EEEEviT0_T1_)
        .other          _ZN2at6native29vectorized_elementwise_kernelILi4ENS0_13BinaryFunctorIN3c104HalfES4_S4_ZZZNS0_16fmin_kernel_cudaERNS_18TensorIteratorBaseEENKUlvE_clEvENKUlvE1_clEvEUlS4_S4_E_EESt5arrayIPcLm3EEEEviT0_T1_,@"STO_CUDA_ENTRY STV_DEFAULT"
_ZN2at6native29vectorized_elementwise_kernelILi4ENS0_13BinaryFunctorIN3c104HalfES4_S4_ZZZNS0_16fmin_kernel_cudaERNS_18TensorIteratorBaseEENKUlvE_clEvENKUlvE1_clEvEUlS4_S4_E_EESt5arrayIPcLm3EEEEviT0_T1_:
.text._ZN2at6native29vectorized_elementwise_kernelILi4ENS0_13BinaryFunctorIN3c104HalfES4_S4_ZZZNS0_16fmin_kernel_cudaERNS_18TensorIteratorBaseEENKUlvE_clEvENKUlvE1_clEvEUlS4_S4_E_EESt5arrayIPcLm3EEEEviT0_T1_:
        /* <DEDUP_REMOVED lines=15> */
[----:B------:R-:W4:Y:S04]  /*00f0*/  LDG.E.64 R6, [R12.64+0x400] ;  /* 0x000400040c067981 */ /* 0x000f28000c1e1b00 */
[----:B------:R0:W5:Y:S01]  /*0100*/  LDG.E.64 R8, [R14.64+0x400] ;  /* 0x000400040e087981 */ /* 0x000162000c1e1b00 */
[----:B------:R-:W-:-:S06]  /*0110*/  IMAD.WIDE.U32 R10, R0, R11, c[0x0][0x168] ;  /* 0x00005a00000a7625 */ /* 0x000fcc00078e000b */
[----:B------:R-:W-:Y:S01]  /*0120*/  IMAD.WIDE R10, R23, 0x8, R10 ;  /* 0x00000008170a7825 */ /* 0x000fe200078e020a */
[--C-:B--2---:R-:W-:Y:S02]  /*0130*/  HADD2.F32 R0, -RZ, R2.reuse.H0_H0 ;  /* 0x20000002ff007230 */ /* 0x104fe40000004100 */
[----:B------:R-:W-:Y:S02]  /*0140*/  HADD2.F32 R2, -RZ, R2.H1_H1 ;  /* 0x30000002ff027230 */ /* 0x000fe40000004100 */
[--C-:B---3--:R-:W-:Y:S02]  /*0150*/  HADD2.F32 R19, -RZ, R4.reuse.H1_H1 ;  /* 0x30000004ff137230 */ /* 0x108fe40000004100 */
[----:B------:R-:W-:Y:S02]  /*0160*/  HADD2.F32 R17, -RZ, R4.H0_H0 ;  /* 0x20000004ff117230 */ /* 0x000fe40000004100 */
[----:B------:R-:W-:Y:S01]  /*0170*/  HADD2.F32 R16, -RZ, R3.H0_H0 ;  /* 0x20000003ff107230 */ /* 0x000fe20000004100 */
[----:B------:R-:W-:Y:S01]  /*0180*/  FMNMX.FTZ R19, R2, R19, PT ;  /* 0x0000001302137209 */ /* 0x000fe20003810000 */
[----:B------:R-:W-:Y:S01]  /*0190*/  HADD2.F32 R21, -RZ, R5.H0_H0 ;  /* 0x20000005ff157230 */ /* 0x000fe20000004100 */
[----:B------:R-:W-:Y:S01]  /*01a0*/  FMNMX.FTZ R0, R0, R17, PT ;  /* 0x0000001100007209 */ /* 0x000fe20003810000 */
[----:B----4-:R-:W-:-:S02]  /*01b0*/  HADD2.F32 R4, -RZ, R6.H0_H0 ;  /* 0x20000006ff047230 */ /* 0x010fc40000004100 */
[--C-:B------:R-:W-:Y:S01]  /*01c0*/  HADD2.F32 R12, -RZ, R7.reuse.H0_H0 ;  /* 0x20000007ff0c7230 */ /* 0x100fe20000004100 */
[----:B------:R-:W-:Y:S01]  /*01d0*/  FMNMX.FTZ R16, R16, R21, PT ;  /* 0x0000001510107209 */ /* 0x000fe20003810000 */
[----:B0-----:R-:W-:Y:S02]  /*01e0*/  HADD2.F32 R14, -RZ, R7.H1_H1 ;  /* 0x30000007ff0e7230 */ /* 0x001fe40000004100 */
[----:B------:R-:W-:Y:S02]  /*01f0*/  HADD2.F32 R2, -RZ, R5.H1_H1 ;  /* 0x30000005ff027230 */ /* 0x000fe40000004100 */
[----:B-----5:R-:W-:Y:S02]  /*0200*/  HADD2.F32 R13, -RZ, R9.H0_H0 ;  /* 0x20000009ff0d7230 */ /* 0x020fe40000004100 */
[----:B------:R-:W-:Y:S02]  /*0210*/  HADD2.F32 R3, -RZ, R3.H1_H1 ;  /* 0x30000003ff037230 */ /* 0x000fe40000004100 */
[----:B------:R-:W-:Y:S01]  /*0220*/  HADD2.F32 R6, -RZ, R6.H1_H1 ;  /* 0x30000006ff067230 */ /* 0x000fe20000004100 */
[----:B------:R-:W-:Y:S01]  /*0230*/  FMNMX.FTZ R12, R12, R13, PT ;  /* 0x0000000d0c0c7209 */ /* 0x000fe20003810000 */
[--C-:B------:R-:W-:Y:S01]  /*0240*/  HADD2.F32 R5, -RZ, R8.reuse.H0_H0 ;  /* 0x20000008ff057230 */ /* 0x100fe20000004100 */
[----:B------:R-:W-:Y:S01]  /*0250*/  FMNMX.FTZ R3, R3, R2, PT ;  /* 0x0000000203037209 */ /* 0x000fe20003810000 */
[----:B------:R-:W-:Y:S01]  /*0260*/  HADD2.F32 R7, -RZ, R8.H1_H1 ;  /* 0x30000008ff077230 */ /* 0x000fe20000004100 */
[----:B------:R-:W-:Y:S01]  /*0270*/  F2FP.PACK_AB R2, R19, R0 ;  /* 0x000000001302723e */ /* 0x000fe200000000ff */
[----:B------:R-:W-:Y:S01]  /*0280*/  HADD2.F32 R9, -RZ, R9.H1_H1 ;  /* 0x30000009ff097230 */ /* 0x000fe20000004100 */
[----:B------:R-:W-:-:S02]  /*0290*/  FMNMX.FTZ R4, R4, R5, PT ;  /* 0x0000000504047209 */ /* 0x000fc40003810000 */
[----:B------:R-:W-:Y:S02]  /*02a0*/  FMNMX.FTZ R7, R6, R7, PT ;  /* 0x0000000706077209 */ /* 0x000fe40003810000 */
[----:B------:R-:W-:Y:S02]  /*02b0*/  FMNMX.FTZ R9, R14, R9, PT ;  /* 0x000000090e097209 */ /* 0x000fe40003810000 */
[----:B------:R-:W-:Y:S02]  /*02c0*/  F2FP.PACK_AB R3, R3, R16 ;  /* 0x000000100303723e */ /* 0x000fe400000000ff */
[----:B------:R-:W-:Y:S02]  /*02d0*/  F2FP.PACK_AB R4, R7, R4 ;  /* 0x000000040704723e */ /* 0x000fe400000000ff */
[----:B------:R-:W-:Y:S01]  /*02e0*/  F2FP.PACK_AB R5, R9, R12 ;  /* 0x0000000c0905723e */ /* 0x000fe200000000ff */
[----:B------:R-:W-:Y:S04]  /*02f0*/  STG.E.64 [R10.64], R2 ;  /* 0x000000020a007986 */ /* 0x000fe8000c101b04 */
[----:B------:R-:W-:Y:S01]  /*0300*/  STG.E.64 [R10.64+0x400], R4 ;  /* 0x000400040a007986 */ /* 0x000fe2000c101b04 */
[----:B------:R-:W-:Y:S05]  /*0310*/  EXIT ;  /* 0x000000000000794d */ /* 0x000fea0003800000 */
.L_x_2778:
        /* <DEDUP_REMOVED lines=148> */
.L_x_2781:
[----:B------:R-:W-:-:S13]  /*0c60*/  ISETP.GE.AND P0, PT, R15, R12, PT ;  /* 0x0000000c0f00720c */ /* 0x000fda0003f06270 */
[----:B------:R-:W-:Y:S05]  /*0c70*/  @P0 BRA `(.L_x_2783) ;  /* 0x000000d000000947 */ /* 0x000fea0003800000 */
[----:B0-----:R-:W-:Y:S01]  /*0c80*/  IMAD.IADD R8, R0, 0x1, R15 ;  /* 0x0000000100087824 */ /* 0x001fe200078e020f */
[----:B------:R-:W-:Y:S01]  /*0c90*/  IADD3 R15, R15, 0x80, RZ ;  /* 0x000000800f0f7810 */ /* 0x000fe20007ffe0ff */
[----:B------:R-:W-:-:S04]  /*0ca0*/  IMAD.MOV.U32 R9, RZ, RZ, 0x2 ;  /* 0x00000002ff097424 */ /* 0x000fc800078e00ff */
[----:B------:R-:W-:-:S05]  /*0cb0*/  IMAD.WIDE.U32 R8, R8, R9, c[0x0][0x168] ;  /* 0x00005a0008087625 */ /* 0x000fca00078e0009 */
[----:B------:R0:W-:Y:S02]  /*0cc0*/  STG.E.U16 [R8.64], R7 ;  /* 0x0000000708007986 */ /* 0x0001e4000c101504 */
.L_x_2782:
        /* <DEDUP_REMOVED lines=8> */
.L_x_2783:
        /* <DEDUP_REMOVED lines=9> */
.L_x_2784:
[----:B------:R-:W-:Y:S05]  /*0de0*/  BSYNC B1 ;  /* 0x0000000000017941 */ /* 0x000fea0003800000 */
.L_x_2780:
[----:B------:R-:W-:-:S13]  /*0df0*/  ISETP.GE.AND P0, PT, R15, R12, PT ;  /* 0x0000000c0f00720c */ /* 0x000fda0003f06270 */
[----:B0-----:R-:W-:Y:S01]  /*0e00*/  @!P0 IMAD.IADD R4, R0, 0x1, R15 ;  /* 0x0000000100048824 */ /* 0x001fe200078e020f */
[----:B------:R-:W-:Y:S01]  /*0e10*/  @!P0 IADD3 R15, R15, 0x80, RZ ;  /* 0x000000800f0f8810 */ /* 0x000fe20007ffe0ff */
[----:B------:R-:W-:-:S04]  /*0e20*/  @!P0 IMAD.MOV.U32 R5, RZ, RZ, 0x2 ;  /* 0x00000002ff058424 */ /* 0x000fc800078e00ff */
[----:B------:R-:W-:-:S05]  /*0e30*/  @!P0 IMAD.WIDE.U32 R4, R4, R5, c[0x0][0x168] ;  /* 0x00005a0004048625 */ /* 0x000fca00078e0005 */
[----:B------:R0:W-:Y:S02]  /*0e40*/  @!P0 STG.E.U16 [R4.64], R3 ;  /* 0x0000000304008986 */ /* 0x0001e4000c101504 */
.L_x_2785:
[----:B------:R-:W-:Y:S05]  /*0e50*/  BSYNC B0 ;  /* 0x0000000000007941 */ /* 0x000fea0003800000 */
.L_x_2779:
        /* <DEDUP_REMOVED lines=9> */
.L_x_2786:
        /* <DEDUP_REMOVED lines=9> */
.L_x_39965:


//--------------------- .text._ZN2at6native29vectorized_elementwise_kernelILi8ENS0_13BinaryFunctorIN3c104HalfES4_S4_ZZZNS0_16fmin_kernel_cudaERNS_18TensorIteratorBaseEENKUlvE_clEvENKUlvE1_clEvEUlS4_S4_E_EESt5arrayIPcLm3EEEEviT0_T1_ --------------------------
	.section	.text._ZN2at6native29vectorized_elementwise_kernelILi8ENS0_13BinaryFunctorIN3c104HalfES4_S4_ZZZNS0_16fmin_kernel_cudaERNS_18TensorIteratorBaseEENKUlvE_clEvENKUlvE1_clEvEUlS4_S4_E_EESt5arrayIPcLm3EEEEviT0_T1_,"ax",@progbits
	.sectioninfo	@"SHI_REGISTERS=4"
	.align	128
        .global         _ZN2at6native29vectorized_elementwise_kernelILi8ENS0_13BinaryFunctorIN3c104HalfES4_S4_ZZZNS0_16fmin_kernel_cudaERNS_18TensorIteratorBaseEENKUlvE_clEvENKUlvE1_clEvEUlS4_S4_E_EESt5arrayIPcLm3EEEEviT0_T1_
        .type           _ZN2at6native29vectorized_elementwise_kernelILi8ENS0_13BinaryFunctorIN3c104HalfES4_S4_ZZZNS0_16fmin_kernel_cudaERNS_18TensorIteratorBaseEENKUlvE_clEvENKUlvE1_clEvEUlS4_S4_E_EESt5arrayIPcLm3EEEEviT0_T1_,@function
        .size           _ZN2at6native29vectorized_elementwise_kernelILi8ENS0_13BinaryFunctorIN3c104HalfES4_S4_ZZZNS0_16fmin_kernel_cudaERNS_18TensorIteratorBaseEENKUlvE_clEvENKUlvE1_clEvEUlS4_S4_E_EESt5arrayIPcLm3EEEEviT0_T1_,(.L_x_39966 - _ZN2at6native29vectorized_elementwise_kernelILi8ENS0_13BinaryFunctorIN3c104HalfES4_S4_ZZZNS0_16fmin_kernel_cudaERNS_18TensorIteratorBaseEENKUlvE_clEvENKUlvE1_clEvEUlS4_S4_E_EESt5arrayIPcLm3EEEEviT0_T1_)
        .other          _ZN2at6native29vectorized_elementwise_kernelILi8ENS0_13BinaryFunctorIN3c104HalfES4_S4_ZZZNS0_16fmin_kernel_cudaERNS_18TensorIteratorBaseEENKUlvE_clEvENKUlvE1_clEvEUlS4_S4_E_EESt5arrayIPcLm3EEEEviT0_T1_,@"STO_CUDA_ENTRY STV_DEFAULT"
_ZN2at6native29vectorized_elementwise_kernelILi8ENS0_13BinaryFunctorIN3c104HalfES4_S4_ZZZNS0_16fmin_kernel_cudaERNS_18TensorIteratorBaseEENKUlvE_clEvENKUlvE1_clEvEUlS4_S4_E_EESt5arrayIPcLm3EEEEviT0_T1_:
.text._ZN2at6native29vectorized_elementwise_kernelILi8ENS0_13BinaryFunctorIN3c104HalfES4_S4_ZZZNS0_16fmin_kernel_cudaERNS_18TensorIteratorBaseEENKUlvE_clEvENKUlvE1_clEvEUlS4_S4_E_EESt5arrayIPcLm3EEEEviT0_T1_:
[----:B------:R-:W-:Y:S02]  /*0000*/  MOV R1, c[0x0][0x28] ;  /* 0x00000a0000017a02 */ /* 0x000fe40000000f00 */
[----:B------:R-:W-:Y:S05]  /*0010*/  EXIT ;  /* 0x000000000000794d */ /* 0x000fea0003800000 */
.L_x_2787:
        /* <DEDUP_REMOVED lines=14> */
.L_x_39966:


//--------------------- .text._ZN2at6native18elementwise_kernelILi128ELi4EZNS0_15gpu_kernel_implINS0_13AUnaryFunctorIfffZZZNS0_16fmin_kernel_cudaERNS_18TensorIteratorBaseEENKUlvE_clEvENKUlvE0_clEvEUlffE_EEEEvS5_RKT_EUliE_EEviT1_ --------------------------
	.section	.text._ZN2at6native18elementwise_kernelILi128ELi4EZNS0_15gpu_kernel_implINS0_13AUnaryFunctorIfffZZZNS0_16fmin_kernel_cudaERNS_18TensorIteratorBaseEENKUlvE_clEvENKUlvE0_clEvEUlffE_EEEEvS5_RKT_EUliE_EEviT1_,"ax",@progbits
	.sectioninfo	@"SHI_REGISTERS=26"
	.align	128
        .global         _ZN2at6native18elementwise_kernelILi128ELi4EZNS0_15gpu_kernel_implINS0_13AUnaryFunctorIfffZZZNS0_16fmin_kernel_cudaERNS_18TensorIteratorBaseEENKUlvE_clEvENKUlvE0_clEvEUlffE_EEEEvS5_RKT_EUliE_EEviT1_
        .type           _ZN2at6native18elementwise_kernelILi128ELi4EZNS0_15gpu_kernel_implINS0_13AUnaryFunctorIfffZZZNS0_16fmin_kernel_cudaERNS_18TensorIteratorBaseEENKUlvE_clEvENKUlvE0_clEvEUlffE_EEEEvS5_RKT_EUliE_EEviT1_,@function
        .size           _ZN2at6native18elementwise_kernelILi128ELi4EZNS0_15gpu_kernel_implINS0_13AUnaryFunctorIfffZZZNS0_16fmin_kernel_cudaERNS_18TensorIteratorBaseEENKUlvE_clEvENKUlvE0_clEvEUlffE_EEEEvS5_RKT_EUliE_EEviT1_,(.L_x_39967 - _ZN2at6native18elementwise_kernelILi128ELi4EZNS0_15gpu_kernel_implINS0_13AUnaryFunctorIfffZZZNS0_16fmin_kernel_cudaERNS_18TensorIteratorBaseEENKUlvE_clEvENKUlvE0_clEvEUlffE_EEEEvS5_RKT_EUliE_EEviT1_)
        .other          _ZN2at6native18elementwise_kernelILi128ELi4EZNS0_15gpu_kernel_implINS0_13AUnaryFunctorIfffZZZNS0_16fmin_kernel_cudaERNS_18TensorIteratorBaseEENKUlvE_clEvENKUlvE0_clEvEUlffE_EEEEvS5_RKT_EUliE_EEviT1_,@"STO_CUDA_ENTRY STV_DEFAULT"
_ZN2at6native18elementwise_kernelILi128ELi4EZNS0_15gpu_kernel_implINS0_13AUnaryFunctorIfffZZZNS0_16fmin_kernel_cudaERNS_18TensorIteratorBaseEENKUlvE_clEvENKUlvE0_clEvEUlffE_EEEEvS5_RKT_EUliE_EEviT1_:
.text._ZN2at6native18elementwise_kernelILi128ELi4EZNS0_15gpu_kernel_implINS0_13AUnaryFunctorIfffZZZNS0_16fmin_kernel_cudaERNS_18TensorIteratorBaseEENKUlvE_clEvENKUlvE0_clEvEUlffE_EEEEvS5_RKT_EUliE_EEviT1_:
        /* <DEDUP_REMOVED lines=237> */
.L_x_2790:
[----:B------:R-:W0:Y:S01]  /*0ed0*/  LDC.U8 R5, c[0x0][0x379] ;  /* 0x0000de40ff057b82 */ /* 0x000e220000000000 */
[----:B------:R-:W-:Y:S01]  /*0ee0*/  IADD3 R16, P1, R16, c[0x0][0x360], RZ ;  /* 0x0000d80010107a10 */ /* 0x000fe20007f3e0ff */
[----:B------:R-:W-:Y:S01]  /*0ef0*/  BSSY B6, `(.L_x_2791) ;  /* 0x00000df000067945 */ /* 0x000fe20003800000 */
        /* <DEDUP_REMOVED lines=15> */
[----:B--2---:R-:W0:Y:S01]  /*0ff0*/  I2F.S16 R0, R0 ;  /* 0x0000000000007306 */ /* 0x004e220000101400 */
[----:B------:R-:W-:Y:S05]  /*1000*/  BRA `(.L_x_2797) ;  /* 0x00000cd000007947 */ /* 0x000fea0003800000 */
.L_x_2795:
[----:B------:R-:W2:Y:S02]  /*1010*/  LDG.E.U8 R0, [R2.64] ;  /* 0x0000002402007981 */ /* 0x000ea4000c1e1100 */
[----:B--2---:R-:W0:Y:S01]  /*1020*/  I2F.U16 R0, R0 ;  /* 0x0000000000007306 */ /* 0x004e220000101000 */
[----:B------:R-:W-:Y:S05]  /*1030*/  BRA `(.L_x_2797) ;  /* 0x00000ca000007947 */ /* 0x000fea0003800000 */
.L_x_2794:
[----:B------:R-:W-:-:S13]  /*1040*/  ISETP.NE.AND P0, PT, R4, 0x2, PT ;  /* 0x000000020400780c */ /* 0x000fda0003f05270 */
[----:B------:R-:W-:Y:S05]  /*1050*/  @!P0 BRA `(.L_x_2798) ;  /* 0x000000a000008947 */ /* 0x000fea0003800000 */
[----:B------:R-:W-:-:S13]  /*1060*/  ISETP.NE.AND P0, PT, R4, 0x3, PT ;  /* 0x000000030400780c */ /* 0x000fda0003f05270 */
[----:B------:R-:W-:Y:S05]  /*1070*/  @!P0 BRA `(.L_x_2799) ;  /* 0x0000005000008947 */ /* 0x000fea0003800000 */
[----:B------:R-:W-:-:S13]  /*1080*/  ISETP.NE.AND P0, PT, R4, 0x4, PT ;  /* 0x000000040400780c */ /* 0x000fda0003f05270 */
[----:B------:R-:W-:Y:S05]  /*1090*/  @P0 BRA `(.L_x_2796) ;  /* 0x00000aa000000947 */ /* 0x000fea0003800000 */
[----:B------:R-:W2:Y:S02]  /*10a0*/  LDG.E.64 R2, [R2.64] ;  /* 0x0000002402027981 */ /* 0x000ea4000c1e1b00 */
[----:B--2---:R0:W1:Y:S01]  /*10b0*/  I2F.S64 R0, R2 ;  /* 0x0000000200007312 */ /* 0x0040620000301400 */
[----:B------:R-:W-:Y:S05]  /*10c0*/  BRA `(.L_x_2797) ;  /* 0x00000c1000007947 */ /* 0x000fea0003800000 */
.L_x_2799:
[----:B------:R-:W2:Y:S02]  /*10d0*/  LDG.E R0, [R2.64] ;  /* 0x0000002402007981 */ /* 0x000ea4000c1e1900 */
[----:B--2---:R-:W0:Y:S01]  /*10e0*/  I2F R0, R0 ;  /* 0x0000000000007306 */ /* 0x004e220000201400 */
[----:B------:R-:W-:Y:S05]  /*10f0*/  BRA `(.L_x_2797) ;  /* 0x00000be000007947 */ /* 0x000fea0003800000 */
.L_x_2798:
[----:B------:R-:W2:Y:S02]  /*1100*/  LDG.E.U16 R0, [R2.64] ;  /* 0x0000002402007981 */ /* 0x000ea4000c1e1500 */
[----:B--2---:R-:W0:Y:S01]  /*1110*/  I2F.S16 R0, R0 ;  /* 0x0000000000007306 */ /* 0x004e220000101400 */
[----:B------:R-:W-:Y:S05]  /*1120*/  BRA `(.L_x_2797) ;  /* 0x00000bb000007947 */ /* 0x000fea0003800000 */
.L_x_2793:
[----:B------:R-:W-:-:S13]  /*1130*/  ISETP.GT.AND P0, PT, R4, 0x6, PT ;  /* 0x000000060400780c */ /* 0x000fda0003f04270 */
[----:B------:R-:W-:Y:S05]  /*1140*/  @P0 BRA `(.L_x_2800) ;  /* 0x0000009000000947 */ /* 0x000fea0003800000 */
[----:B------:R-:W-:-:S13]  /*1150*/  ISETP.NE.AND P0, PT, R4, 0x5, PT ;  /* 0x000000050400780c */ /* 0x000fda0003f05270 */
[----:B------:R-:W-:Y:S05]  /*1160*/  @!P0 BRA `(.L_x_2801) ;  /* 0x0000004000008947 */ /* 0x000fea0003800000 */
[----:B------:R-:W-:-:S13]  /*1170*/  ISETP.NE.AND P0, PT, R4, 0x6, PT ;  /* 0x000000060400780c */ /* 0x000fda0003f05270 */
[----:B------:R-:W-:Y:S05]  /*1180*/  @P0 BRA `(.L_x_2796) ;  /* 0x000009b000000947 */ /* 0x000fea0003800000 */
[----:B------:R0:W5:Y:S01]  /*1190*/  LDG.E R0, [R2.64] ;  /* 0x0000002402007981 */ /* 0x000162000c1e1900 */
[----:B------:R-:W-:Y:S05]  /*11a0*/  BRA `(.L_x_2797) ;  /* 0x00000b3000007947 */ /* 0x000fea0003800000 */
.L_x_2801:
[----:B------:R-:W2:Y:S02]  /*11b0*/  LDG.E.U16 R0, [R2.64] ;  /* 0x0000002402007981 */ /* 0x000ea4000c1e1500 */
[----:B--2---:R-:W-:Y:S01]  /*11c0*/  HADD2.F32 R0, -RZ, R0.H0_H0 ;  /* 0x20000000ff007230 */ /* 0x004fe20000004100 */
[----:B------:R-:W-:Y:S05]  /*11d0*/  BRA `(.L_x_2797) ;  /* 0x00000b0000007947 */ /* 0x000fea0003800000 */
.L_x_2800:
[----:B------:R-:W-:-:S13]  /*11e0*/  ISETP.NE.AND P0, PT, R4, 0x7, PT ;  /* 0x000000070400780c */ /* 0x000fda0003f05270 */
[----:B------:R-:W-:Y:S05]  /*11f0*/  @!P0 BRA `(.L_x_2802) ;  /* 0x0000009000008947 */ /* 0x000fea0003800000 */
[----:B------:R-:W-:-:S13]  /*1200*/  ISETP.NE.AND P0, PT, R4, 0x8, PT ;  /* 0x000000080400780c */ /* 0x000fda0003f05270 */
[----:B------:R-:W-:Y:S05]  /*1210*/  @!P0 BRA `(.L_x_2803) ;  /* 0x0000004000008947 */ /* 0x000fea0003800000 */
[----:B------:R-:W-:-:S13]  /*1220*/  ISETP.NE.AND P0, PT, R4, 0x9, PT ;  /* 0x000000090400780c */ /* 0x000fda0003f05270 */
[----:B------:R-:W-:Y:S05]  /*1230*/  @P0 BRA `(.L_x_2796) ;  /* 0x0000090000000947 */ /* 0x000fea0003800000 */
[----:B------:R0:W5:Y:S01]  /*1240*/  LDG.E R0, [R2.64] ;  /* 0x0000002402007981 */ /* 0x000162000c1e1900 */
[----:B------:R-:W-:Y:S05]  /*1250*/  BRA `(.L_x_2797) ;  /* 0x00000a8000007947 */ /* 0x000fea0003800000 */
.L_x_2803:
[----:B------:R-:W2:Y:S02]  /*1260*/  LDG.E.U16 R0, [R2.64] ;  /* 0x0000002402007981 */ /* 0x000ea4000c1e1500 */
[----:B--2---:R-:W-:Y:S01]  /*1270*/  HADD2.F32 R0, -RZ, R0.H0_H0 ;  /* 0x20000000ff007230 */ /* 0x004fe20000004100 */
[----:B------:R-:W-:Y:S05]  /*1280*/  BRA `(.L_x_2797) ;  /* 0x00000a5000007947 */ /* 0x000fea0003800000 */
.L_x_2802:
[----:B------:R-:W2:Y:S02]  /*1290*/  LDG.E.64 R2, [R2.64] ;  /* 0x0000002402027981 */ /* 0x000ea4000c1e1b00 */
[----:B--2---:R-:W0:Y:S01]  /*12a0*/  F2F.F32.F64 R0, R2 ;  /* 0x0000000200007310 */ /* 0x004e220000301000 */
[----:B------:R-:W0:-:S14]  /*12b0*/  DSETP.GEU.AND P0, PT, |R2|, c[0x2][0x0], PT ;  /* 0x008000000200762a */ /* 0x000e1c0003f0e200 */
[----:B0-----:R-:W-:Y:S01]  /*12c0*/  @!P0 FMUL R0, R0, 1.175494350822287508e-38 ;  /* 0x0080000000008820 */ /* 0x001fe20000400000 */
[----:B------:R-:W-:Y:S05]  /*12d0*/  BRA `(.L_x_2797) ;  /* 0x00000a0000007947 */ /* 0x000fea0003800000 */
.L_x_2792:
        /* <DEDUP_REMOVED lines=10> */
[----:B------:R-:W-:Y:S01]  /*1380*/  FSEL R0, RZ, 1, !P0 ;  /* 0x3f800000ff007808 */ /* 0x000fe20004000000 */
[----:B------:R-:W-:Y:S05]  /*1390*/  BRA `(.L_x_2797) ;  /* 0x0000094000007947 */ /* 0x000fea0003800000 */
.L_x_2806:
[----:B------:R-:W2:Y:S02]  /*13a0*/  LDG.E.64 R2, [R2.64] ;  /* 0x0000002402027981 */ /* 0x000ea4000c1e1b00 */
[----:B--2---:R-:W0:Y:S01]  /*13b0*/  F2F.F32.F64 R0, R2 ;  /* 0x0000000200007310 */ /* 0x004e220000301000 */
[----:B------:R-:W0:-:S14]  /*13c0*/  DSETP.GEU.AND P0, PT, |R2|, c[0x2][0x0], PT ;  /* 0x008000000200762a */ /* 0x000e1c0003f0e200 */
[----:B0-----:R-:W-:Y:S01]  /*13d0*/  @!P0 FMUL R0, R0, 1.175494350822287508e-38 ;  /* 0x0080000000008820 */ /* 0x001fe20000400000 */
[----:B------:R-:W-:Y:S05]  /*13e0*/  BRA `(.L_x_2797) ;  /* 0x000008f000007947 */ /* 0x000fea0003800000 */
.L_x_2805:
        /* <DEDUP_REMOVED lines=24> */
[----:B------:R-:W-:Y:S01]  /*1570*/  LOP3.LUT R0, R5, 0x80000000, R0, 0xf8, !PT ;  /* 0x8000000005007812 */ /* 0x000fe200078ef800 */
[----:B------:R-:W-:Y:S05]  /*1580*/  BRA `(.L_x_2797) ;  /* 0x0000075000007947 */ /* 0x000fea0003800000 */
.L_x_2808:
        /* <DEDUP_REMOVED lines=11> */
[----:B------:R-:W-:Y:S01]  /*1640*/  LOP3.LUT R0, R4, 0x80000000, R5, 0xf8, !PT ;  /* 0x8000000004007812 */ /* 0x000fe200078ef805 */
[----:B------:R-:W-:Y:S05]  /*1650*/  BRA `(.L_x_2797) ;  /* 0x0000068000007947 */ /* 0x000fea0003800000 */
.L_x_2807:
[----:B------:R-:W2:Y:S02]  /*1660*/  LDG.E.U16 R0, [R2.64] ;  /* 0x0000002402007981 */ /* 0x000ea4000c1e1500 */
[----:B--2---:R-:W-:Y:S01]  /*1670*/  PRMT R0, RZ, 0x5410, R0 ;  /* 0x00005410ff007816 */ /* 0x004fe20000000000 */
[----:B------:R-:W-:Y:S05]  /*1680*/  BRA `(.L_x_2797) ;  /* 0x0000065000007947 */ /* 0x000fea0003800000 */
.L_x_2804:
        /* <DEDUP_REMOVED lines=9> */
[----:B--2---:R-:W0:Y:S01]  /*1720*/  I2F.U16 R0, R0 ;  /* 0x0000000000007306 */ /* 0x004e220000101000 */
[----:B------:R-:W-:Y:S05]  /*1730*/  BRA `(.L_x_2797) ;  /* 0x000005a000007947 */ /* 0x000fea0003800000 */
.L_x_2811:
[----:B------:R-:W2:Y:S01]  /*1740*/  LDG.E.U8 R2, [R2.64] ;  /* 0x0000002402027981 */ /* 0x000ea2000c1e1100 */
        /* <DEDUP_REMOVED lines=19> */
.L_x_2813:
[----:B------:R-:W-:Y:S05]  /*1880*/  BSYNC B0 ;  /* 0x0000000000007941 */ /* 0x000fea0003800000 */
.L_x_2812:
[----:B------:R-:W-:Y:S01]  /*1890*/  LEA R3, R0, 0x3b800000, 0x17 ;  /* 0x3b80000000037811 */ /* 0x000fe200078eb8ff */
[----:B------:R-:W-:-:S05]  /*18a0*/  IMAD.SHL.U32 R0, R2, 0x100000, RZ ;  /* 0x0010000002007824 */ /* 0x000fca00078e00ff */
[----:B------:R-:W-:Y:S01]  /*18b0*/  LOP3.LUT R0, R3, R0, R4, 0xfe, !PT ;  /* 0x0000000003007212 */ /* 0x000fe200078efe04 */
[----:B------:R-:W-:Y:S05]  /*18c0*/  BRA `(.L_x_2797) ;  /* 0x0000041000007947 */ /* 0x000fea0003800000 */
.L_x_2810:
        /* <DEDUP_REMOVED lines=20> */
.L_x_2815:
[----:B------:R-:W-:Y:S05]  /*1a10*/  BSYNC B0 ;  /* 0x0000000000007941 */ /* 0x000fea0003800000 */
.L_x_2814:
[----:B------:R-:W-:Y:S01]  /*1a20*/  LEA R3, R0, 0x37800000, 0x17 ;  /* 0x3780000000037811 */ /* 0x000fe200078eb8ff */
[----:B------:R-:W-:-:S05]  /*1a30*/  IMAD.SHL.U32 R0, R2, 0x200000, RZ ;  /* 0x0020000002007824 */ /* 0x000fca00078e00ff */
[----:B------:R-:W-:Y:S01]  /*1a40*/  LOP3.LUT R0, R3, R0, R4, 0xfe, !PT ;  /* 0x0000000003007212 */ /* 0x000fe200078efe04 */
[----:B------:R-:W-:Y:S05]  /*1a50*/  BRA `(.L_x_2797) ;  /* 0x0000028000007947 */ /* 0x000fea0003800000 */
.L_x_2809:
[----:B------:R-:W-:-:S13]  /*1a60*/  ISETP.NE.AND P0, PT, R4, 0x1c, PT ;  /* 0x0000001c0400780c */ /* 0x000fda0003f05270 */
[----:B------:R-:W-:Y:S05]  /*1a70*/  @!P0 BRA `(.L_x_2816) ;  /* 0x0000024000008947 */ /* 0x000fea0003800000 */
[----:B------:R-:W-:-:S13]  /*1a80*/  ISETP.NE.AND P0, PT, R4, 0x1d, PT ;  /* 0x0000001d0400780c */ /* 0x000fda0003f05270 */
[----:B------:R-:W-:Y:S05]  /*1a90*/  @!P0 BRA `(.L_x_2817) ;  /* 0x000001f000008947 */ /* 0x000fea0003800000 */
[----:B------:R-:W-:-:S13]  /*1aa0*/  ISETP.NE.AND P0, PT, R4, 0x2c, PT ;  /* 0x0000002c0400780c */ /* 0x000fda0003f05270 */
[----:B------:R-:W-:Y:S05]  /*1ab0*/  @P0 BRA `(.L_x_2796) ;  /* 0x0000008000000947 */ /* 0x000fea0003800000 */
[----:B------:R-:W2:Y:S01]  /*1ac0*/  LDG.E.U8 R2, [R2.64] ;  /* 0x0000002402027981 */ /* 0x000ea2000c1e1100 */
[----:B------:R-:W-:Y:S01]  /*1ad0*/  IMAD.MOV.U32 R0, RZ, RZ, 0x400000 ;  /* 0x00400000ff007424 */ /* 0x000fe200078e00ff */
[----:B--2---:R-:W-:-:S13]  /*1ae0*/  ISETP.NE.AND P0, PT, R2, RZ, PT ;  /* 0x000000ff0200720c */ /* 0x004fda0003f05270 */
[----:B------:R-:W-:Y:S05]  /*1af0*/  @!P0 BRA `(.L_x_2797) ;  /* 0x000001e000008947 */ /* 0x000fea0003800000 */
[----:B------:R-:W-:-:S13]  /*1b00*/  ISETP.NE.AND P0, PT, R2, 0xff, PT ;  /* 0x000000ff0200780c */ /* 0x000fda0003f05270 */
[----:B------:R-:W-:Y:S02]  /*1b10*/  @!P0 IMAD.MOV.U32 R0, RZ, RZ, 0x7f800001 ;  /* 0x7f800001ff008424 */ /* 0x000fe400078e00ff */
[----:B------:R-:W-:Y:S01]  /*1b20*/  @P0 IMAD.SHL.U32 R0, R2, 0x800000, RZ ;  /* 0x0080000002000824 */ /* 0x000fe200078e00ff */
[----:B------:R-:W-:Y:S05]  /*1b30*/  BRA `(.L_x_2797) ;  /* 0x000001a000007947 */ /* 0x000fea0003800000 */
.L_x_2796:
        /* <DEDUP_REMOVED lines=19> */
[----:B------:R-:W-:Y:S01]  /*1c70*/  IMAD.MOV.U32 R0, RZ, RZ, RZ ;  /* 0x000000ffff007224 */ /* 0x000fe200078e00ff */
[----:B------:R-:W-:Y:S05]  /*1c80*/  BRA `(.L_x_2797) ;  /* 0x0000005000007947 */ /* 0x000fea0003800000 */
.L_x_2817:
[----:B------:R-:W2:Y:S02]  /*1c90*/  LDG.E.64 R2, [R2.64] ;  /* 0x0000002402027981 */ /* 0x000ea4000c1e1b00 */
[----:B--2---:R0:W1:Y:S01]  /*1ca0*/  I2F.U64 R0, R2 ;  /* 0x0000000200007312 */ /* 0x0040620000301000 */
[----:B------:R-:W-:Y:S05]  /*1cb0*/  BRA `(.L_x_2797) ;  /* 0x0000002000007947 */ /* 0x000fea0003800000 */
.L_x_2816:
[----:B------:R-:W2:Y:S02]  /*1cc0*/  LDG.E R0, [R2.64] ;  /* 0x0000002402007981 */ /* 0x000ea4000c1e1900 */
[----:B--2---:R-:W0:Y:S02]  /*1cd0*/  I2F.U32 R0, R0 ;  /* 0x0000000000007306 */ /* 0x004e240000201000 */
.L_x_2797:
[----:B------:R-:W-:Y:S05]  /*1ce0*/  BSYNC B6 ;  /* 0x0000000000067941 */ /* 0x000fea0003800000 */
.L_x_2791:
[----:B------:R-:W2:Y:S01]  /*1cf0*/  LDC.U8 R4, c[0x0][0x378] ;  /* 0x0000de00ff047b82 */ /* 0x000ea20000000000 */
[----:B01---5:R-:W-:Y:S02]  /*1d00*/  FMNMX.FTZ R2, R0, c[0x0][0x374], PT ;  /* 0x0000dd0000027a09 */ /* 0x023fe40003810000 */
[----:B--2---:R-:W-:-:S04]  /*1d10*/  PRMT R3, R4, 0x9910, RZ ;  /* 0x0000991004037816 */ /* 0x004fc800000000ff */
        /* <DEDUP_REMOVED lines=10> */
[----:B------:R-:W0:Y:S02]  /*1dc0*/  F2I.FTZ.TRUNC.NTZ R3, R2 ;  /* 0x0000000200037305 */ /* 0x000e24000021f100 */
[----:B0-----:R0:W-:Y:S01]  /*1dd0*/  STG.E.U8 [R16.64], R3 ;  /* 0x0000000310007986 */ /* 0x0011e2000c101124 */
[----:B------:R-:W-:Y:S05]  /*1de0*/  BRA `(.L_x_2823) ;  /* 0x00000d7000007947 */ /* 0x000fea0003800000 */
.L_x_2821:
[----:B------:R-:W0:Y:S02]  /*1df0*/  F2I.S64.TRUNC R2, R2 ;  /* 0x0000000200027311 */ /* 0x000e24000020d900 */
[----:B0-----:R-:W-:-:S05]  /*1e00*/  IMAD.MOV.U32 R5, RZ, RZ, R2 ;  /* 0x000000ffff057224 */ /* 0x001fca00078e0002 */
[----:B------:R0:W-:Y:S01]  /*1e10*/  STG.E.U8 [R16.64], R5 ;  /* 0x0000000510007986 */ /* 0x0001e2000c101124 */
[----:B------:R-:W-:Y:S05]  /*1e20*/  BRA `(.L_x_2823) ;  /* 0x00000d3000007947 */ /* 0x000fea0003800000 */
.L_x_2820:
[----:B------:R-:W-:-:S13]  /*1e30*/  ISETP.NE.AND P0, PT, R3, 0x2, PT ;  /* 0x000000020300780c */ /* 0x000fda0003f05270 */
[----:B------:R-:W-:Y:S05]  /*1e40*/  @!P0 BRA `(.L_x_2824) ;  /* 0x000000a000008947 */ /* 0x000fea0003800000 */
[----:B------:R-:W-:-:S13]  /*1e50*/  ISETP.NE.AND P0, PT, R3, 0x3, PT ;  /* 0x000000030300780c */ /* 0x000fda0003f05270 */
[----:B------:R-:W-:Y:S05]  /*1e60*/  @!P0 BRA `(.L_x_2825) ;  /* 0x0000005000008947 */ /* 0x000fea0003800000 */
[----:B------:R-:W-:-:S13]  /*1e70*/  ISETP.NE.AND P0, PT, R3, 0x4, PT ;  /* 0x000000040300780c */ /* 0x000fda0003f05270 */
[----:B------:R-:W-:Y:S05]  /*1e80*/  @P0 BRA `(.L_x_2822) ;  /* 0x00000b4000000947 */ /* 0x000fea0003800000 */
[----:B------:R-:W0:Y:S02]  /*1e90*/  F2I.S64.TRUNC R2, R2 ;  /* 0x0000000200027311 */ /* 0x000e24000020d900 */
[----:B0-----:R0:W-:Y:S01]  /*1ea0*/  STG.E.64 [R16.64], R2 ;  /* 0x0000000210007986 */ /* 0x0011e2000c101b24 */
[----:B------:R-:W-:Y:S05]  /*1eb0*/  BRA `(.L_x_2823) ;  /* 0x00000ca000007947 */ /* 0x000fea0003800000 */
.L_x_2825:
[----:B------:R-:W0:Y:S02]  /*1ec0*/  F2I.FTZ.TRUNC.NTZ R3, R2 ;  /* 0x0000000200037305 */ /* 0x000e24000021f100 */
[----:B0-----:R0:W-:Y:S01]  /*1ed0*/  STG.E [R16.64], R3 ;  /* 0x0000000310007986 */ /* 0x0011e2000c101924 */
[----:B------:R-:W-:Y:S05]  /*1ee0*/  BRA `(.L_x_2823) ;  /* 0x00000c7000007947 */ /* 0x000fea0003800000 */
.L_x_2824:
[----:B------:R-:W0:Y:S02]  /*1ef0*/  F2I.FTZ.TRUNC.NTZ R3, R2 ;  /* 0x0000000200037305 */ /* 0x000e24000021f100 */
[----:B0-----:R0:W-:Y:S01]  /*1f00*/  STG.E.U16 [R16.64], R3 ;  /* 0x0000000310007986 */ /* 0x0011e2000c101524 */
[----:B------:R-:W-:Y:S05]  /*1f10*/  BRA `(.L_x_2823) ;  /* 0x00000c4000007947 */ /* 0x000fea0003800000 */
.L_x_2819:
[----:B------:R-:W-:-:S13]  /*1f20*/  ISETP.GT.AND P0, PT, R3, 0x6, PT ;  /* 0x000000060300780c */ /* 0x000fda0003f04270 */
[----:B------:R-:W-:Y:S05]  /*1f30*/  @P0 BRA `(.L_x_2826) ;  /* 0x0000009000000947 */ /* 0x000fea0003800000 */
[----:B------:R-:W-:-:S13]  /*1f40*/  ISETP.NE.AND P0, PT, R3, 0x5, PT ;  /* 0x000000050300780c */ /* 0x000fda0003f05270 */
[----:B------:R-:W-:Y:S05]  /*1f50*/  @!P0 BRA `(.L_x_2827) ;  /* 0x0000004000008947 */ /* 0x000fea0003800000 */
[----:B------:R-:W-:-:S13]  /*1f60*/  ISETP.NE.AND P0, PT, R3, 0x6, PT ;  /* 0x000000060300780c */ /* 0x000fda0003f05270 */
[----:B------:R-:W-:Y:S05]  /*1f70*/  @P0 BRA `(.L_x_2822) ;  /* 0x00000a5000000947 */ /* 0x000fea0003800000 */
[----:B------:R0:W-:Y:S01]  /*1f80*/  STG.E [R16.64], R2 ;  /* 0x0000000210007986 */ /* 0x0001e2000c101924 */
[----:B------:R-:W-:Y:S05]  /*1f90*/  BRA `(.L_x_2823) ;  /* 0x00000bc000007947 */ /* 0x000fea0003800000 */
.L_x_2827:
[----:B------:R-:W-:-:S05]  /*1fa0*/  F2FP.PACK_AB R2, RZ, R2 ;  /* 0x00000002ff02723e */ /* 0x000fca00000000ff */
[----:B------:R0:W-:Y:S01]  /*1fb0*/  STG.E.U16 [R16.64], R2 ;  /* 0x0000000210007986 */ /* 0x0001e2000c101524 */
[----:B------:R-:W-:Y:S05]  /*1fc0*/  BRA `(.L_x_2823) ;  /* 0x00000b9000007947 */ /* 0x000fea0003800000 */
.L_x_2826:
[----:B------:R-:W-:-:S13]  /*1fd0*/  ISETP.NE.AND P0, PT, R3, 0x7, PT ;  /* 0x000000070300780c */ /* 0x000fda0003f05270 */
[----:B------:R-:W-:Y:S05]  /*1fe0*/  @!P0 BRA `(.L_x_2828) ;  /* 0x000000b000008947 */ /* 0x000fea0003800000 */
[----:B------:R-:W-:-:S13]  /*1ff0*/  ISETP.NE.AND P0, PT, R3, 0x8, PT ;  /* 0x000000080300780c */ /* 0x000fda0003f05270 */
[----:B------:R-:W-:Y:S05]  /*2000*/  @!P0 BRA `(.L_x_2829) ;  /* 0x0000005000008947 */ /* 0x000fea0003800000 */
[----:B------:R-:W-:-:S13]  /*2010*/  ISETP.NE.AND P0, PT, R3, 0x9, PT ;  /* 0x000000090300780c */ /* 0x000fda0003f05270 */
[----:B------:R-:W-:Y:S05]  /*2020*/  @P0 BRA `(.L_x_2822) ;  /* 0x000009a000000947 */ /* 0x000fea0003800000 */
[----:B------:R-:W-:-:S05]  /*2030*/  IMAD.MOV.U32 R3, RZ, RZ, RZ ;  /* 0x000000ffff037224 */ /* 0x000fca00078e00ff */
[----:B------:R0:W-:Y:S01]  /*2040*/  STG.E.64 [R16.64], R2 ;  /* 0x0000000210007986 */ /* 0x0001e2000c101b24 */
[----:B------:R-:W-:Y:S05]  /*2050*/  BRA `(.L_x_2823) ;  /* 0x00000b0000007947 */ /* 0x000fea0003800000 */
.L_x_2829:
[----:B------:R-:W-:-:S04]  /*2060*/  F2FP.PACK_AB R3, RZ, R2 ;  /* 0x00000002ff03723e */ /* 0x000fc800000000ff */
[----:B------:R-:W-:-:S05]  /*2070*/  PRMT R3, R3, 0x5410, RZ ;  /* 0x0000541003037816 */ /* 0x000fca00000000ff */
[----:B------:R0:W-:Y:S01]  /*2080*/  STG.E [R16.64], R3 ;  /* 0x0000000310007986 */ /* 0x0001e2000c101924 */
[----:B------:R-:W-:Y:S05]  /*2090*/  BRA `(.L_x_2823) ;  /* 0x00000ac000007947 */ /* 0x000fea0003800000 */
.L_x_2828:
[----:B------:R-:W-:-:S06]  /*20a0*/  FMUL.FTZ R2, R2, 1 ;  /* 0x3f80000002027820 */ /* 0x000fcc0000410000 */
[----:B------:R-:W0:Y:S02]  /*20b0*/  F2F.F64.F32 R2, R2 ;  /* 0x0000000200027310 */ /* 0x000e240000201800 */
[----:B0-----:R0:W-:Y:S01]  /*20c0*/  STG.E.64 [R16.64], R2 ;  /* 0x0000000210007986 */ /* 0x0011e2000c101b24 */
[----:B------:R-:W-:Y:S05]  /*20d0*/  BRA `(.L_x_2823) ;  /* 0x00000a8000007947 */ /* 0x000fea0003800000 */
.L_x_2818:
        /* <DEDUP_REMOVED lines=8> */
[----:B------:R-:W-:-:S04]  /*2160*/  FSETP.NEU.FTZ.AND P0, PT, R2, RZ, PT ;  /* 0x000000ff0200720b */ /* 0x000fc80003f1d000 */
[----:B------:R-:W-:-:S05]  /*2170*/  SEL R3, RZ, 0x1, !P0 ;  /* 0x00000001ff037807 */ /* 0x000fca0004000000 */
[----:B------:R0:W-:Y:S01]  /*2180*/  STG.E.U8 [R16.64], R3 ;  /* 0x0000000310007986 */ /* 0x0001e2000c101124 */
[----:B------:R-:W-:Y:S05]  /*2190*/  BRA `(.L_x_2823) ;  /* 0x000009c000007947 */ /* 0x000fea0003800000 */
.L_x_2832:
[----:B------:R-:W-:Y:S01]  /*21a0*/  FMUL.FTZ R4, R2, 1 ;  /* 0x3f80000002047820 */ /* 0x000fe20000410000 */
[----:B------:R-:W-:-:S05]  /*21b0*/  CS2R R6, SRZ ;  /* 0x0000000000067805 */ /* 0x000fca000001ff00 */
[----:B------:R-:W0:Y:S02]  /*21c0*/  F2F.F64.F32 R4, R4 ;  /* 0x0000000400047310 */ /* 0x000e240000201800 */
[----:B0-----:R0:W-:Y:S01]  /*21d0*/  STG.E.128 [R16.64], R4 ;  /* 0x0000000410007986 */ /* 0x0011e2000c101d24 */
[----:B------:R-:W-:Y:S05]  /*21e0*/  BRA `(.L_x_2823) ;  /* 0x0000097000007947 */ /* 0x000fea0003800000 */
.L_x_2831:
[----:B------:R-:W-:-:S13]  /*21f0*/  ISETP.NE.AND P0, PT, R3, 0xf, PT ;  /* 0x0000000f0300780c */ /* 0x000fda0003f05270 */
[----:B------:R-:W-:Y:S05]  /*2200*/  @!P0 BRA `(.L_x_2833) ;  /* 0x000002b000008947 */ /* 0x000fea0003800000 */
[----:B------:R-:W-:-:S13]  /*2210*/  ISETP.NE.AND P0, PT, R3, 0x17, PT ;  /* 0x000000170300780c */ /* 0x000fda0003f05270 */
[----:B------:R-:W-:Y:S05]  /*2220*/  @!P0 BRA `(.L_x_2834) ;  /* 0x0000014000008947 */ /* 0x000fea0003800000 */
[----:B------:R-:W-:-:S13]  /*2230*/  ISETP.NE.AND P0, PT, R3, 0x18, PT ;  /* 0x000000180300780c */ /* 0x000fda0003f05270 */
[----:B------:R-:W-:Y:S05]  /*2240*/  @P0 BRA `(.L_x_2822) ;  /* 0x0000078000000947 */ /* 0x000fea0003800000 */
[C---:B------:R-:W-:Y:S01]  /*2250*/  LOP3.LUT R4, R2.reuse, 0x7fffffff, RZ, 0xc0, !PT ;  /* 0x7fffffff02047812 */ /* 0x040fe200078ec0ff */
[----:B------:R-:W-:Y:S01]  /*2260*/  BSSY B0, `(.L_x_2835) ;  /* 0x000000d000007945 */ /* 0x000fe20003800000 */
[----:B------:R-:W-:Y:S02]  /*2270*/  LOP3.LUT R0, R2, 0x80000000, RZ, 0xc0, !PT ;  /* 0x8000000002007812 */ /* 0x000fe400078ec0ff */
[----:B------:R-:W-:Y:S02]  /*2280*/  ISETP.GT.U32.AND P0, PT, R4, 0x43efffff, PT ;  /* 0x43efffff0400780c */ /* 0x000fe40003f04070 */
[----:B------:R-:W-:Y:S01]  /*2290*/  SHF.R.U32.HI R5, RZ, 0x18, R0 ;  /* 0x00000018ff057819 */ /* 0x000fe20000011600 */
[----:B------:R-:W-:-:S10]  /*22a0*/  IMAD.MOV.U32 R0, RZ, RZ, 0x7f ;  /* 0x0000007fff007424 */ /* 0x000fd400078e00ff */
[----:B------:R-:W-:Y:S05]  /*22b0*/  @P0 BRA `(.L_x_2836) ;  /* 0x0000007000000947 */ /* 0x000fea0003800000 */
[----:B------:R-:W-:-:S13]  /*22c0*/  ISETP.GE.U32.AND P0, PT, R4, 0x3c800000, PT ;  /* 0x3c8000000400780c */ /* 0x000fda0003f06070 */
[----:B------:R-:W-:-:S04]  /*22d0*/  @P0 SHF.R.U32.HI R0, RZ, 0x14, R2 ;  /* 0x00000014ff000819 */ /* 0x000fc80000011602 */
[----:B------:R-:W-:-:S04]  /*22e0*/  @P0 LOP3.LUT R3, R0, 0x1, RZ, 0xc0, !PT ;  /* 0x0000000100030812 */ /* 0x000fc800078ec0ff */
[----:B------:R-:W-:Y:S01]  /*22f0*/  @P0 IADD3 R3, R2, 0x407ffff, R3 ;  /* 0x0407ffff02030810 */ /* 0x000fe20007ffe003 */
[----:B------:R-:W-:-:S03]  /*2300*/  @!P0 FADD.FTZ R2, R4, 16384 ;  /* 0x4680000004028421 */ /* 0x000fc60000010000 */
[----:B------:R-:W-:Y:S02]  /*2310*/  @P0 SHF.R.U32.HI R0, RZ, 0x14, R3 ;  /* 0x00000014ff000819 */ /* 0x000fe40000011603 */
[----:B------:R-:W-:Y:S02]  /*2320*/  @!P0 IADD3 R0, R2, -0x46800000, RZ ;  /* 0xb980000002008810 */ /* 0x000fe40007ffe0ff */
.L_x_2836:
[----:B------:R-:W-:Y:S05]  /*2330*/  BSYNC B0 ;  /* 0x0000000000007941 */ /* 0x000fea0003800000 */
.L_x_2835:
[----:B------:R-:W-:-:S05]  /*2340*/  LOP3.LUT R5, R0, R5, RZ, 0xfc, !PT ;  /* 0x0000000500057212 */ /* 0x000fca00078efcff */
[----:B------:R0:W-:Y:S01]  /*2350*/  STG.E.U8 [R16.64], R5 ;  /* 0x0000000510007986 */ /* 0x0001e2000c101124 */
[----:B------:R-:W-:Y:S05]  /*2360*/  BRA `(.L_x_2823) ;  /* 0x000007f000007947 */ /* 0x000fea0003800000 */
.L_x_2834:
[----:B------:R-:W-:Y:S01]  /*2370*/  LOP3.LUT R4, R2, 0x7fffffff, RZ, 0xc0, !PT ;  /* 0x7fffffff02047812 */ /* 0x000fe200078ec0ff */
[----:B------:R-:W-:Y:S03]  /*2380*/  BSSY B0, `(.L_x_2837) ;  /* 0x000000e000007945 */ /* 0x000fe60003800000 */
[----:B------:R-:W-:-:S13]  /*2390*/  ISETP.GT.U32.AND P0, PT, R4, 0x477fffff, PT ;  /* 0x477fffff0400780c */ /* 0x000fda0003f04070 */
[----:B------:R-:W-:Y:S05]  /*23a0*/  @P0 BRA `(.L_x_2838) ;  /* 0x0000008000000947 */ /* 0x000fea0003800000 */
[----:B------:R-:W-:-:S13]  /*23b0*/  ISETP.GE.U32.AND P0, PT, R4, 0x38800000, PT ;  /* 0x388000000400780c */ /* 0x000fda0003f06070 */
[----:B------:R-:W-:-:S04]  /*23c0*/  @P0 SHF.R.U32.HI R0, RZ, 0x15, R2 ;  /* 0x00000015ff000819 */ /* 0x000fc80000011602 */
[----:B------:R-:W-:-:S04]  /*23d0*/  @P0 LOP3.LUT R3, R0, 0x1, RZ, 0xc0, !PT ;  /* 0x0000000100030812 */ /* 0x000fc800078ec0ff */
[----:B------:R-:W-:Y:S01]  /*23e0*/  @P0 IADD3 R0, R2, 0x80fffff, R3 ;  /* 0x080fffff02000810 */ /* 0x000fe20007ffe003 */
[----:B------:R-:W-:-:S03]  /*23f0*/  @!P0 FADD.FTZ R3, R4, 128 ;  /* 0x4300000004038421 */ /* 0x000fc60000010000 */
[----:B------:R-:W-:Y:S02]  /*2400*/  @P0 SHF.R.U32.HI R0, RZ, 0x15, R0 ;  /* 0x00000015ff000819 */ /* 0x000fe40000011600 */
[----:B------:R-:W-:Y:S01]  /*2410*/  @!P0 IADD3 R0, R3, -0x43000000, RZ ;  /* 0xbd00000003008810 */ /* 0x000fe20007ffe0ff */
[----:B------:R-:W-:Y:S05]  /*2420*/  BRA `(.L_x_2839) ;  /* 0x0000003000007947 */ /* 0x000fea0003800000 */
.L_x_2838:
[----:B------:R-:W-:Y:S01]  /*2430*/  IMAD.MOV.U32 R0, RZ, RZ, 0x7f ;  /* 0x0000007fff007424 */ /* 0x000fe200078e00ff */
[----:B------:R-:W-:-:S04]  /*2440*/  ISETP.GT.U32.AND P0, PT, R4, 0x7f800000, PT ;  /* 0x7f8000000400780c */ /* 0x000fc80003f04070 */
[----:B------:R-:W-:-:S04]  /*2450*/  SEL R0, R0, 0x7c, P0 ;  /* 0x0000007c00007807 */ /* 0x000fc80000000000 */
.L_x_2839:
[----:B------:R-:W-:Y:S05]  /*2460*/  BSYNC B0 ;  /* 0x0000000000007941 */ /* 0x000fea0003800000 */
.L_x_2837:
[----:B------:R-:W-:-:S04]  /*2470*/  LOP3.LUT R2, R2, 0x80000000, RZ, 0xc0, !PT ;  /* 0x8000000002027812 */ /* 0x000fc800078ec0ff */
[----:B------:R-:W-:-:S04]  /*2480*/  SHF.R.U32.HI R3, RZ, 0x18, R2 ;  /* 0x00000018ff037819 */ /* 0x000fc80000011602 */
[----:B------:R-:W-:-:S05]  /*2490*/  LOP3.LUT R3, R0, R3, RZ, 0xfc, !PT ;  /* 0x0000000300037212 */ /* 0x000fca00078efcff */
[----:B------:R0:W-:Y:S01]  /*24a0*/  STG.E.U8 [R16.64], R3 ;  /* 0x0000000310007986 */ /* 0x0001e2000c101124 */
[----:B------:R-:W-:Y:S05]  /*24b0*/  BRA `(.L_x_2823) ;  /* 0x000006a000007947 */ /* 0x000fea0003800000 */
.L_x_2833:
[----:B------:R-:W-:-:S05]  /*24c0*/  F2FP.BF16.PACK_AB R2, RZ, R2 ;  /* 0x00000002ff02723e */ /* 0x000fca00000010ff */
[----:B------:R0:W-:Y:S01]  /*24d0*/  STG.E.U16 [R16.64], R2 ;  /* 0x0000000210007986 */ /* 0x0001e2000c101524 */
[----:B------:R-:W-:Y:S05]  /*24e0*/  BRA `(.L_x_2823) ;  /* 0x0000067000007947 */ /* 0x000fea0003800000 */
.L_x_2830:
        /* <DEDUP_REMOVED lines=8> */
[----:B------:R-:W0:Y:S02]  /*2570*/  F2I.FTZ.U32.TRUNC.NTZ R3, R2 ;  /* 0x0000000200037305 */ /* 0x000e24000021f000 */
[----:B0-----:R0:W-:Y:S01]  /*2580*/  STG.E.U16 [R16.64], R3 ;  /* 0x0000000310007986 */ /* 0x0011e2000c101524 */
[----:B------:R-:W-:Y:S05]  /*2590*/  BRA `(.L_x_2823) ;  /* 0x000005c000007947 */ /* 0x000fea0003800000 */
.L_x_2842:
[----:B------:R-:W-:Y:S01]  /*25a0*/  LOP3.LUT R3, R2, 0x7fffffff, RZ, 0xc0, !PT ;  /* 0x7fffffff02037812 */ /* 0x000fe200078ec0ff */
[----:B------:R-:W-:Y:S01]  /*25b0*/  BSSY B0, `(.L_x_2843) ;  /* 0x0000013000007945 */ /* 0x000fe20003800000 */
[----:B------:R-:W-:Y:S02]  /*25c0*/  IMAD.MOV.U32 R8, RZ, RZ, 0x80 ;  /* 0x00000080ff087424 */ /* 0x000fe400078e00ff */
        /* <DEDUP_REMOVED lines=13> */
.L_x_2845:
[----:B------:R-:W-:-:S04]  /*26a0*/  LOP3.LUT R2, R2, 0x80000000, RZ, 0xc0, !PT ;  /* 0x8000000002027812 */ /* 0x000fc800078ec0ff */
[----:B------:R-:W-:-:S04]  /*26b0*/  SHF.R.U32.HI R3, RZ, 0x18, R2 ;  /* 0x00000018ff037819 */ /* 0x000fc80000011602 */
[----:B------:R-:W-:-:S04]  /*26c0*/  LOP3.LUT R0, R0, R3, RZ, 0xfc, !PT ;  /* 0x0000000300007212 */ /* 0x000fc800078efcff */
[----:B------:R-:W-:Y:S02]  /*26d0*/  PRMT R8, R0, 0x7610, R8 ;  /* 0x0000761000087816 */ /* 0x000fe40000000008 */
.L_x_2844:
[----:B------:R-:W-:Y:S05]  /*26e0*/  BSYNC B0 ;  /* 0x0000000000007941 */ /* 0x000fea0003800000 */
.L_x_2843:
[----:B------:R0:W-:Y:S01]  /*26f0*/  STG.E.U8 [R16.64], R8 ;  /* 0x0000000810007986 */ /* 0x0001e2000c101124 */
[----:B------:R-:W-:Y:S05]  /*2700*/  BRA `(.L_x_2823) ;  /* 0x0000045000007947 */ /* 0x000fea0003800000 */
.L_x_2841:
        /* <DEDUP_REMOVED lines=16> */
.L_x_2848:
[----:B------:R-:W-:-:S04]  /*2810*/  LOP3.LUT R2, R2, 0x80000000, RZ, 0xc0, !PT ;  /* 0x8000000002027812 */ /* 0x000fc800078ec0ff */
[----:B------:R-:W-:-:S04]  /*2820*/  SHF.R.U32.HI R3, RZ, 0x18, R2 ;  /* 0x00000018ff037819 */ /* 0x000fc80000011602 */
[----:B------:R-:W-:-:S04]  /*2830*/  LOP3.LUT R0, R0, R3, RZ, 0xfc, !PT ;  /* 0x0000000300007212 */ /* 0x000fc800078efcff */
[----:B------:R-:W-:Y:S02]  /*2840*/  PRMT R8, R0, 0x7610, R8 ;  /* 0x0000761000087816 */ /* 0x000fe40000000008 */
.L_x_2847:
[----:B------:R-:W-:Y:S05]  /*2850*/  BSYNC B0 ;  /* 0x0000000000007941 */ /* 0x000fea0003800000 */
.L_x_2846:
[----:B------:R0:W-:Y:S01]  /*2860*/  STG.E.U8 [R16.64], R8 ;  /* 0x0000000810007986 */ /* 0x0001e2000c101124 */
[----:B------:R-:W-:Y:S05]  /*2870*/  BRA `(.L_x_2823) ;  /* 0x000002e000007947 */ /* 0x000fea0003800000 */
.L_x_2840:
[----:B------:R-:W-:-:S13]  /*2880*/  ISETP.NE.AND P0, PT, R3, 0x1c, PT ;  /* 0x0000001c0300780c */ /* 0x000fda0003f05270 */
[----:B------:R-:W-:Y:S05]  /*2890*/  @!P0 BRA `(.L_x_2849) ;  /* 0x000002a000008947 */ /* 0x000fea0003800000 */
[----:B------:R-:W-:-:S13]  /*28a0*/  ISETP.NE.AND P0, PT, R3, 0x1d, PT ;  /* 0x0000001d0300780c */ /* 0x000fda0003f05270 */
[----:B------:R-:W-:Y:S05]  /*28b0*/  @!P0 BRA `(.L_x_2850) ;  /* 0x0000025000008947 */ /* 0x000fea0003800000 */
[----:B------:R-:W-:-:S13]  /*28c0*/  ISETP.NE.AND P0, PT, R3, 0x2c, PT ;  /* 0x0000002c0300780c */ /* 0x000fda0003f05270 */
[----:B------:R-:W-:Y:S05]  /*28d0*/  @P0 BRA `(.L_x_2822) ;  /* 0x000000f000000947 */ /* 0x000fea0003800000 */
[----:B------:R-:W-:Y:S02]  /*28e0*/  SHF.R.U32.HI R4, RZ, 0x17, R2 ;  /* 0x00000017ff047819 */ /* 0x000fe40000011602 */
[----:B------:R-:W-:Y:S02]  /*28f0*/  PLOP3.LUT P0, PT, PT, PT, PT, 0x80, 0x0 ;  /* 0x000000000000781c */ /* 0x000fe40003f0f070 */
        /* <DEDUP_REMOVED lines=13> */
.L_x_2822:
        /* <DEDUP_REMOVED lines=20> */
.L_x_2850:
[----:B------:R-:W0:Y:S02]  /*2b10*/  F2I.U64.TRUNC R2, R2 ;  /* 0x0000000200027311 */ /* 0x000e24000020d800 */
[----:B0-----:R0:W-:Y:S01]  /*2b20*/  STG.E.64 [R16.64], R2 ;  /* 0x0000000210007986 */ /* 0x0011e2000c101b24 */
[----:B------:R-:W-:Y:S05]  /*2b30*/  BRA `(.L_x_2823) ;  /* 0x0000002000007947 */ /* 0x000fea0003800000 */
.L_x_2849:
[----:B------:R-:W0:Y:S02]  /*2b40*/  F2I.FTZ.U32.TRUNC.NTZ R3, R2 ;  /* 0x0000000200037305 */ /* 0x000e24000021f000 */
[----:B0-----:R0:W-:Y:S02]  /*2b50*/  STG.E [R16.64], R3 ;  /* 0x0000000310007986 */ /* 0x0011e4000c101924 */
.L_x_2823:
[----:B------:R-:W-:-:S05]  /*2b60*/  IMAD R18, R18, 0x200, R23 ;  /* 0x0000020012127824 */ /* 0x000fca00078e0217 */
[----:B------:R-:W-:Y:S02]  /*2b70*/  IADD3 R19, R18, 0x80, RZ ;  /* 0x0000008012137810 */ /* 0x000fe40007ffe0ff */
.L_x_2789:
[----:B------:R-:W-:Y:S05]  /*2b80*/  BSYNC B7 ;  /* 0x0000000000077941 */ /* 0x000fea0003800000 */
.L_x_2788:
[----:B------:R-:W-:Y:S01]  /*2b90*/  ISETP.GE.AND P0, PT, R19, c[0x0][0x160], PT ;  /* 0x0000580013007a0c */ /* 0x000fe20003f06270 */
[----:B------:R-:W-:-:S12]  /*2ba0*/  BSSY B7, `(.L_x_2851) ;  /* 0x0000560000077945 */ /* 0x000fd80003800000 */
[----:B------:R-:W-:Y:S05]  /*2bb0*/  @P0 BRA `(.L_x_2852) ;  /* 0x000055e000000947 */ /* 0x000fea0003800000 */
[----:B------:R-:W-:Y:S01]  /*2bc0*/  ISETP.NE.AND P0, PT, RZ, c[0x0][0x168], PT ;  /* 0x00005a00ff007a0c */ /* 0x000fe20003f05270 */
[----:B------:R-:W-:Y:S02]  /*2bd0*/  IMAD.MOV.U32 R0, RZ, RZ, RZ ;  /* 0x000000ffff007224 */ /* 0x000fe400078e00ff */
[----:B0-----:R-:W-:-:S10]  /*2be0*/  IMAD.MOV.U32 R16, RZ, RZ, RZ ;  /* 0x000000ffff107224 */ /* 0x001fd400078e00ff */
        /* <DEDUP_REMOVED lines=225> */
.L_x_2853:
        /* <DEDUP_REMOVED lines=20> */
.L_x_2858:
[----:B------:R-:W2:Y:S02]  /*3b40*/  LDG.E.U8 R0, [R2.64] ;  /* 0x0000002402007981 */ /* 0x000ea4000c1e1100 */
[----:B--2---:R-:W0:Y:S01]  /*3b50*/  I2F.U16 R0, R0 ;  /* 0x0000000000007306 */ /* 0x004e220000101000 */
[----:B------:R-:W-:Y:S05]  /*3b60*/  BRA `(.L_x_2860) ;  /* 0x00000ca000007947 */ /* 0x000fea0003800000 */
.L_x_2857:
        /* <DEDUP_REMOVED lines=9> */
.L_x_2862:
[----:B------:R-:W2:Y:S02]  /*3c00*/  LDG.E R0, [R2.64] ;  /* 0x0000002402007981 */ /* 0x000ea4000c1e1900 */
[----:B--2---:R-:W0:Y:S01]  /*3c10*/  I2F R0, R0 ;  /* 0x0000000000007306 */ /* 0x004e220000201400 */
[----:B------:R-:W-:Y:S05]  /*3c20*/  BRA `(.L_x_2860) ;  /* 0x00000be000007947 */ /* 0x000fea0003800000 */
.L_x_2861:
[----:B------:R-:W2:Y:S02]  /*3c30*/  LDG.E.U16 R0, [R2.64] ;  /* 0x0000002402007981 */ /* 0x000ea4000c1e1500 */
[----:B--2---:R-:W0:Y:S01]  /*3c40*/  I2F.S16 R0, R0 ;  /* 0x0000000000007306 */ /* 0x004e220000101400 */
[----:B------:R-:W-:Y:S05]  /*3c50*/  BRA `(.L_x_2860) ;  /* 0x00000bb000007947 */ /* 0x000fea0003800000 */
.L_x_2856:
        /* <DEDUP_REMOVED lines=8> */
.L_x_2864:
[----:B------:R-:W2:Y:S02]  /*3ce0*/  LDG.E.U16 R0, [R2.64] ;  /* 0x0000002402007981 */ /* 0x000ea4000c1e1500 */
[----:B--2---:R-:W-:Y:S01]  /*3cf0*/  HADD2.F32 R0, -RZ, R0.H0_H0 ;  /* 0x20000000ff007230 */ /* 0x004fe20000004100 */
[----:B------:R-:W-:Y:S05]  /*3d00*/  BRA `(.L_x_2860) ;  /* 0x00000b0000007947 */ /* 0x000fea0003800000 */
.L_x_2863:
        /* <DEDUP_REMOVED lines=8> */
.L_x_2866:
[----:B------:R-:W2:Y:S02]  /*3d90*/  LDG.E.U16 R0, [R2.64] ;  /* 0x0000002402007981 */ /* 0x000ea4000c1e1500 */
[----:B--2---:R-:W-:Y:S01]  /*3da0*/  HADD2.F32 R0, -RZ, R0.H0_H0 ;  /* 0x20000000ff007230 */ /* 0x004fe20000004100 */
[----:B------:R-:W-:Y:S05]  /*3db0*/  BRA `(.L_x_2860) ;  /* 0x00000a5000007947 */ /* 0x000fea0003800000 */
.L_x_2865:
[----:B------:R-:W2:Y:S02]  /*3dc0*/  LDG.E.64 R2, [R2.64] ;  /* 0x0000002402027981 */ /* 0x000ea4000c1e1b00 */
[----:B--2---:R-:W0:Y:S01]  /*3dd0*/  F2F.F32.F64 R0, R2 ;  /* 0x0000000200007310 */ /* 0x004e220000301000 */
[----:B------:R-:W0:-:S14]  /*3de0*/  DSETP.GEU.AND P0, PT, |R2|, c[0x2][0x0], PT ;  /* 0x008000000200762a */ /* 0x000e1c0003f0e200 */
[----:B0-----:R-:W-:Y:S01]  /*3df0*/  @!P0 FMUL R0, R0, 1.175494350822287508e-38 ;  /* 0x0080000000008820 */ /* 0x001fe20000400000 */
[----:B------:R-:W-:Y:S05]  /*3e00*/  BRA `(.L_x_2860) ;  /* 0x00000a0000007947 */ /* 0x000fea0003800000 */
.L_x_2855:
        /* <DEDUP_REMOVED lines=12> */
.L_x_2869:
[----:B------:R-:W2:Y:S02]  /*3ed0*/  LDG.E.64 R2, [R2.64] ;  /* 0x0000002402027981 */ /* 0x000ea4000c1e1b00 */
[----:B--2---:R-:W0:Y:S01]  /*3ee0*/  F2F.F32.F64 R0, R2 ;  /* 0x0000000200007310 */ /* 0x004e220000301000 */
[----:B------:R-:W0:-:S14]  /*3ef0*/  DSETP.GEU.AND P0, PT, |R2|, c[0x2][0x0], PT ;  /* 0x008000000200762a */ /* 0x000e1c0003f0e200 */
[----:B0-----:R-:W-:Y:S01]  /*3f00*/  @!P0 FMUL R0, R0, 1.175494350822287508e-38 ;  /* 0x0080000000008820 */ /* 0x001fe20000400000 */
[----:B------:R-:W-:Y:S05]  /*3f10*/  BRA `(.L_x_2860) ;  /* 0x000008f000007947 */ /* 0x000fea0003800000 */
.L_x_2868:
        /* <DEDUP_REMOVED lines=26> */
.L_x_2871:
        /* <DEDUP_REMOVED lines=13> */
.L_x_2870:
[----:B------:R-:W2:Y:S02]  /*4190*/  LDG.E.U16 R0, [R2.64] ;  /* 0x0000002402007981 */ /* 0x000ea4000c1e1500 */
[----:B--2---:R-:W-:Y:S01]  /*41a0*/  PRMT R0, RZ, 0x5410, R0 ;  /* 0x00005410ff007816 */ /* 0x004fe20000000000 */
[----:B------:R-:W-:Y:S05]  /*41b0*/  BRA `(.L_x_2860) ;  /* 0x0000065000007947 */ /* 0x000fea0003800000 */
.L_x_2867:
        /* <DEDUP_REMOVED lines=11> */
.L_x_2874:
        /* <DEDUP_REMOVED lines=20> */
.L_x_2876:
[----:B------:R-:W-:Y:S05]  /*43b0*/  BSYNC B0 ;  /* 0x0000000000007941 */ /* 0x000fea0003800000 */
.L_x_2875:
[----:B------:R-:W-:Y:S01]  /*43c0*/  LEA R3, R0, 0x3b800000, 0x17 ;  /* 0x3b80000000037811 */ /* 0x000fe200078eb8ff */
[----:B------:R-:W-:-:S05]  /*43d0*/  IMAD.SHL.U32 R0, R2, 0x100000, RZ ;  /* 0x0010000002007824 */ /* 0x000fca00078e00ff */
[----:B------:R-:W-:Y:S01]  /*43e0*/  LOP3.LUT R0, R3, R0, R4, 0xfe, !PT ;  /* 0x0000000003007212 */ /* 0x000fe200078efe04 */
[----:B------:R-:W-:Y:S05]  /*43f0*/  BRA `(.L_x_2860) ;  /* 0x0000041000007947 */ /* 0x000fea0003800000 */
.L_x_2873:
        /* <DEDUP_REMOVED lines=20> */
.L_x_2878:
[----:B------:R-:W-:Y:S05]  /*4540*/  BSYNC B0 ;  /* 0x0000000000007941 */ /* 0x000fea0003800000 */
.L_x_2877:
[----:B------:R-:W-:Y:S01]  /*4550*/  LEA R3, R0, 0x37800000, 0x17 ;  /* 0x3780000000037811 */ /* 0x000fe200078eb8ff */
[----:B------:R-:W-:-:S05]  /*4560*/  IMAD.SHL.U32 R0, R2, 0x200000, RZ ;  /* 0x0020000002007824 */ /* 0x000fca00078e00ff */
[----:B------:R-:W-:Y:S01]  /*4570*/  LOP3.LUT R0, R3, R0, R4, 0xfe, !PT ;  /* 0x0000000003007212 */ /* 0x000fe200078efe04 */
[----:B------:R-:W-:Y:S05]  /*4580*/  BRA `(.L_x_2860) ;  /* 0x0000028000007947 */ /* 0x000fea0003800000 */
.L_x_2872:
        /* <DEDUP_REMOVED lines=14> */
.L_x_2859:
        /* <DEDUP_REMOVED lines=21> */
.L_x_2880:
[----:B------:R-:W2:Y:S02]  /*47c0*/  LDG.E.64 R2, [R2.64] ;  /* 0x0000002402027981 */ /* 0x000ea4000c1e1b00 */
[----:B--2---:R0:W1:Y:S01]  /*47d0*/  I2F.U64 R0, R2 ;  /* 0x0000000200007312 */ /* 0x0040620000301000 */
[----:B------:R-:W-:Y:S05]  /*47e0*/  BRA `(.L_x_2860) ;  /* 0x0000002000007947 */ /* 0x000fea0003800000 */
.L_x_2879:
[----:B------:R-:W2:Y:S02]  /*47f0*/  LDG.E R0, [R2.64] ;  /* 0x0000002402007981 */ /* 0x000ea4000c1e1900 */
[----:B--2---:R-:W0:Y:S02]  /*4800*/  I2F.U32 R0, R0 ;  /* 0x0000000000007306 */ /* 0x004e240000201000 */
.L_x_2860:
[----:B------:R-:W-:Y:S05]  /*4810*/  BSYNC B6 ;  /* 0x0000000000067941 */ /* 0x000fea0003800000 */
.L_x_2854:
        /* <DEDUP_REMOVED lines=16> */
.L_x_2884:
[----:B------:R-:W0:Y:S02]  /*4920*/  F2I.S64.TRUNC R2, R2 ;  /* 0x0000000200027311 */ /* 0x000e24000020d900 */
[----:B0-----:R-:W-:-:S05]  /*4930*/  IMAD.MOV.U32 R5, RZ, RZ, R2 ;  /* 0x000000ffff057224 */ /* 0x001fca00078e0002 */
[----:B------:R0:W-:Y:S01]  /*4940*/  STG.E.U8 [R16.64], R5 ;  /* 0x0000000510007986 */ /* 0x0001e2000c101124 */
[----:B------:R-:W-:Y:S05]  /*4950*/  BRA `(.L_x_2886) ;  /* 0x00000d3000007947 */ /* 0x000fea0003800000 */
.L_x_2883:
        /* <DEDUP_REMOVED lines=9> */
.L_x_2888:
[----:B------:R-:W0:Y:S02]  /*49f0*/  F2I.FTZ.TRUNC.NTZ R3, R2 ;  /* 0x0000000200037305 */ /* 0x000e24000021f100 */
[----:B0-----:R0:W-:Y:S01]  /*4a00*/  STG.E [R16.64], R3 ;  /* 0x0000000310007986 */ /* 0x0011e2000c101924 */
[----:B------:R-:W-:Y:S05]  /*4a10*/  BRA `(.L_x_2886) ;  /* 0x00000c7000007947 */ /* 0x000fea0003800000 */
.L_x_2887:
[----:B------:R-:W0:Y:S02]  /*4a20*/  F2I.FTZ.TRUNC.NTZ R3, R2 ;  /* 0x0000000200037305 */ /* 0x000e24000021f100 */
[----:B0-----:R0:W-:Y:S01]  /*4a30*/  STG.E.U16 [R16.64], R3 ;  /* 0x0000000310007986 */ /* 0x0011e2000c101524 */
[----:B------:R-:W-:Y:S05]  /*4a40*/  BRA `(.L_x_2886) ;  /* 0x00000c4000007947 */ /* 0x000fea0003800000 */
.L_x_2882:
        /* <DEDUP_REMOVED lines=8> */
.L_x_2890:
[----:B------:R-:W-:-:S05]  /*4ad0*/  F2FP.PACK_AB R2, RZ, R2 ;  /* 0x00000002ff02723e */ /* 0x000fca00000000ff */
[----:B------:R0:W-:Y:S01]  /*4ae0*/  STG.E.U16 [R16.64], R2 ;  /* 0x0000000210007986 */ /* 0x0001e2000c101524 */
[----:B------:R-:W-:Y:S05]  /*4af0*/  BRA `(.L_x_2886) ;  /* 0x00000b9000007947 */ /* 0x000fea0003800000 */
.L_x_2889:
        /* <DEDUP_REMOVED lines=9> */
.L_x_2892:
[----:B------:R-:W-:-:S04]  /*4b90*/  F2FP.PACK_AB R3, RZ, R2 ;  /* 0x00000002ff03723e */ /* 0x000fc800000000ff */
[----:B------:R-:W-:-:S05]  /*4ba0*/  PRMT R3, R3, 0x5410, RZ ;  /* 0x0000541003037816 */ /* 0x000fca00000000ff */
[----:B------:R0:W-:Y:S01]  /*4bb0*/  STG.E [R16.64], R3 ;  /* 0x0000000310007986 */ /* 0x0001e2000c101924 */
[----:B------:R-:W-:Y:S05]  /*4bc0*/  BRA `(.L_x_2886) ;  /* 0x00000ac000007947 */ /* 0x000fea0003800000 */
.L_x_2891:
[----:B------:R-:W-:-:S06]  /*4bd0*/  FMUL.FTZ R2, R2, 1 ;  /* 0x3f80000002027820 */ /* 0x000fcc0000410000 */
[----:B------:R-:W0:Y:S02]  /*4be0*/  F2F.F64.F32 R2, R2 ;  /* 0x0000000200027310 */ /* 0x000e240000201800 */
[----:B0-----:R0:W-:Y:S01]  /*4bf0*/  STG.E.64 [R16.64], R2 ;  /* 0x0000000210007986 */ /* 0x0011e2000c101b24 */
[----:B------:R-:W-:Y:S05]  /*4c00*/  BRA `(.L_x_2886) ;  /* 0x00000a8000007947 */ /* 0x000fea0003800000 */
.L_x_2881:
        /* <DEDUP_REMOVED lines=12> */
.L_x_2895:
[----:B------:R-:W-:Y:S01]  /*4cd0*/  FMUL.FTZ R4, R2, 1 ;  /* 0x3f80000002047820 */ /* 0x000fe20000410000 */
[----:B------:R-:W-:-:S05]  /*4ce0*/  CS2R R6, SRZ ;  /* 0x0000000000067805 */ /* 0x000fca000001ff00 */
[----:B------:R-:W0:Y:S02]  /*4cf0*/  F2F.F64.F32 R4, R4 ;  /* 0x0000000400047310 */ /* 0x000e240000201800 */
[----:B0-----:R0:W-:Y:S01]  /*4d00*/  STG.E.128 [R16.64], R4 ;  /* 0x0000000410007986 */ /* 0x0011e2000c101d24 */
[----:B------:R-:W-:Y:S05]  /*4d10*/  BRA `(.L_x_2886) ;  /* 0x0000097000007947 */ /* 0x000fea0003800000 */
.L_x_2894:
        /* <DEDUP_REMOVED lines=20> */
.L_x_2899:
[----:B------:R-:W-:Y:S05]  /*4e60*/  BSYNC B0 ;  /* 0x0000000000007941 */ /* 0x000fea0003800000 */
.L_x_2898:
[----:B------:R-:W-:-:S05]  /*4e70*/  LOP3.LUT R5, R0, R5, RZ, 0xfc, !PT ;  /* 0x0000000500057212 */ /* 0x000fca00078efcff */
[----:B------:R0:W-:Y:S01]  /*4e80*/  STG.E.U8 [R16.64], R5 ;  /* 0x0000000510007986 */ /* 0x0001e2000c101124 */
[----:B------:R-:W-:Y:S05]  /*4e90*/  BRA `(.L_x_2886) ;  /* 0x000007f000007947 */ /* 0x000fea0003800000 */
.L_x_2897:
        /* <DEDUP_REMOVED lines=12> */
.L_x_2901:
[----:B------:R-:W-:Y:S01]  /*4f60*/  IMAD.MOV.U32 R0, RZ, RZ, 0x7f ;  /* 0x0000007fff007424 */ /* 0x000fe200078e00ff */
[----:B------:R-:W-:-:S04]  /*4f70*/  ISETP.GT.U32.AND P0, PT, R4, 0x7f800000, PT ;  /* 0x7f8000000400780c */ /* 0x000fc80003f04070 */
[----:B------:R-:W-:-:S04]  /*4f80*/  SEL R0, R0, 0x7c, P0 ;  /* 0x0000007c00007807 */ /* 0x000fc80000000000 */
.L_x_2902:
[----:B------:R-:W-:Y:S05]  /*4f90*/  BSYNC B0 ;  /* 0x0000000000007941 */ /* 0x000fea0003800000 */
.L_x_2900:
[----:B------:R-:W-:-:S04]  /*4fa0*/  LOP3.LUT R2, R2, 0x80000000, RZ, 0xc0, !PT ;  /* 0x8000000002027812 */ /* 0x000fc800078ec0ff */
[----:B------:R-:W-:-:S04]  /*4fb0*/  SHF.R.U32.HI R3, RZ, 0x18, R2 ;  /* 0x00000018ff037819 */ /* 0x000fc80000011602 */
[----:B------:R-:W-:-:S05]  /*4fc0*/  LOP3.LUT R3, R0, R3, RZ, 0xfc, !PT ;  /* 0x0000000300037212 */ /* 0x000fca00078efcff */
[----:B------:R0:W-:Y:S01]  /*4fd0*/  STG.E.U8 [R16.64], R3 ;  /* 0x0000000310007986 */ /* 0x0001e2000c101124 */
[----:B------:R-:W-:Y:S05]  /*4fe0*/  BRA `(.L_x_2886) ;  /* 0x000006a000007947 */ /* 0x000fea0003800000 */
.L_x_2896:
[----:B------:R-:W-:-:S05]  /*4ff0*/  F2FP.BF16.PACK_AB R2, RZ, R2 ;  /* 0x00000002ff02723e */ /* 0x000fca00000010ff */
[----:B------:R0:W-:Y:S01]  /*5000*/  STG.E.U16 [R16.64], R2 ;  /* 0x0000000210007986 */ /* 0x0001e2000c101524 */
[----:B------:R-:W-:Y:S05]  /*5010*/  BRA `(.L_x_2886) ;  /* 0x0000067000007947 */ /* 0x000fea0003800000 */
.L_x_2893:
        /* <DEDUP_REMOVED lines=11> */
.L_x_2905:
        /* <DEDUP_REMOVED lines=16> */
.L_x_2908:
[----:B------:R-:W-:-:S04]  /*51d0*/  LOP3.LUT R2, R2, 0x80000000, RZ, 0xc0, !PT ;  /* 0x8000000002027812 */ /* 0x000fc800078ec0ff */
[----:B------:R-:W-:-:S04]  /*51e0*/  SHF.R.U32.HI R3, RZ, 0x18, R2 ;  /* 0x00000018ff037819 */ /* 0x000fc80000011602 */
[----:B------:R-:W-:-:S04]  /*51f0*/  LOP3.LUT R0, R0, R3, RZ, 0xfc, !PT ;  /* 0x0000000300007212 */ /* 0x000fc800078efcff */
[----:B------:R-:W-:Y:S02]  /*5200*/  PRMT R8, R0, 0x7610, R8 ;  /* 0x0000761000087816 */ /* 0x000fe40000000008 */
.L_x_2907:
[----:B------:R-:W-:Y:S05]  /*5210*/  BSYNC B0 ;  /* 0x0000000000007941 */ /* 0x000fea0003800000 */
.L_x_2906:
[----:B------:R0:W-:Y:S01]  /*5220*/  STG.E.U8 [R16.64], R8 ;  /* 0x0000000810007986 */ /* 0x0001e2000c101124 */
[----:B------:R-:W-:Y:S05]  /*5230*/  BRA `(.L_x_2886) ;  /* 0x0000045000007947 */ /* 0x000fea0003800000 */
.L_x_2904:
        /* <DEDUP_REMOVED lines=16> */
.L_x_2911:
[----:B------:R-:W-:-:S04]  /*5340*/  LOP3.LUT R2, R2, 0x80000000, RZ, 0xc0, !PT ;  /* 0x8000000002027812 */ /* 0x000fc800078ec0ff */
[----:B------:R-:W-:-:S04]  /*5350*/  SHF.R.U32.HI R3, RZ, 0x18, R2 ;  /* 0x00000018ff037819 */ /* 0x000fc80000011602 */
[----:B------:R-:W-:-:S04]  /*5360*/  LOP3.LUT R0, R0, R3, RZ, 0xfc, !PT ;  /* 0x0000000300007212 */ /* 0x000fc800078efcff */
[----:B------:R-:W-:Y:S02]  /*5370*/  PRMT R8, R0, 0x7610, R8 ;  /* 0x0000761000087816 */ /* 0x000fe40000000008 */
.L_x_2910:
[----:B------:R-:W-:Y:S05]  /*5380*/  BSYNC B0 ;  /* 0x0000000000007941 */ /* 0x000fea0003800000 */
.L_x_2909:
[----:B------:R0:W-:Y:S01]  /*5390*/  STG.E.U8 [R16.64], R8 ;  /* 0x0000000810007986 */ /* 0x0001e2000c101124 */
[----:B------:R-:W-:Y:S05]  /*53a0*/  BRA `(.L_x_2886) ;  /* 0x000002e000007947 */ /* 0x000fea0003800000 */
.L_x_2903:
        /* <DEDUP_REMOVED lines=21> */
.L_x_2885:
        /* <DEDUP_REMOVED lines=20> */
.L_x_2913:
[----:B------:R-:W0:Y:S02]  /*5640*/  F2I.U64.TRUNC R2, R2 ;  /* 0x0000000200027311 */ /* 0x000e24000020d800 */
[----:B0-----:R0:W-:Y:S01]  /*5650*/  STG.E.64 [R16.64], R2 ;  /* 0x0000000210007986 */ /* 0x0011e2000c101b24 */
[----:B------:R-:W-:Y:S05]  /*5660*/  BRA `(.L_x_2886) ;  /* 0x0000002000007947 */ /* 0x000fea0003800000 */
.L_x_2912:
[----:B------:R-:W0:Y:S02]  /*5670*/  F2I.FTZ.U32.TRUNC.NTZ R3, R2 ;  /* 0x0000000200037305 */ /* 0x000e24000021f000 */
[----:B0-----:R0:W-:Y:S02]  /*5680*/  STG.E [R16.64], R3 ;  /* 0x0000000310007986 */ /* 0x0011e4000c101924 */
.L_x_2886:
[----:B------:R-:W-:-:S04]  /*5690*/  IADD3 R19, R19, 0x80, RZ ;  /* 0x0000008013137810 */ /* 0x000fc80007ffe0ff */
[----:B------:R-:W-:-:S13]  /*56a0*/  ISETP.GE.AND P0, PT, R19, c[0x0][0x160], PT ;  /* 0x0000580013007a0c */ /* 0x000fda0003f06270 */
        /* <DEDUP_REMOVED lines=229> */
.L_x_2914:
        /* <DEDUP_REMOVED lines=20> */
.L_x_2919:
[----:B------:R-:W2:Y:S02]  /*6640*/  LDG.E.U8 R0, [R2.64] ;  /* 0x0000002402007981 */ /* 0x000ea4000c1e1100 */
[----:B--2---:R-:W0:Y:S01]  /*6650*/  I2F.U16 R0, R0 ;  /* 0x0000000000007306 */ /* 0x004e220000101000 */
[----:B------:R-:W-:Y:S05]  /*6660*/  BRA `(.L_x_2921) ;  /* 0x00000ca000007947 */ /* 0x000fea0003800000 */
.L_x_2918:
        /* <DEDUP_REMOVED lines=9> */
.L_x_2923:
[----:B------:R-:W2:Y:S02]  /*6700*/  LDG.E R0, [R2.64] ;  /* 0x0000002402007981 */ /* 0x000ea4000c1e1900 */
[----:B--2---:R-:W0:Y:S01]  /*6710*/  I2F R0, R0 ;  /* 0x0000000000007306 */ /* 0x004e220000201400 */
[----:B------:R-:W-:Y:S05]  /*6720*/  BRA `(.L_x_2921) ;  /* 0x00000be000007947 */ /* 0x000fea0003800000 */
.L_x_2922:
[----:B------:R-:W2:Y:S02]  /*6730*/  LDG.E.U16 R0, [R2.64] ;  /* 0x0000002402007981 */ /* 0x000ea4000c1e1500 */
[----:B--2---:R-:W0:Y:S01]  /*6740*/  I2F.S16 R0, R0 ;  /* 0x0000000000007306 */ /* 0x004e220000101400 */
[----:B------:R-:W-:Y:S05]  /*6750*/  BRA `(.L_x_2921) ;  /* 0x00000bb000007947 */ /* 0x000fea0003800000 */
.L_x_2917:
        /* <DEDUP_REMOVED lines=8> */
.L_x_2925:
[----:B------:R-:W2:Y:S02]  /*67e0*/  LDG.E.U16 R0, [R2.64] ;  /* 0x0000002402007981 */ /* 0x000ea4000c1e1500 */
[----:B--2---:R-:W-:Y:S01]  /*67f0*/  HADD2.F32 R0, -RZ, R0.H0_H0 ;  /* 0x20000000ff007230 */ /* 0x004fe20000004100 */
[----:B------:R-:W-:Y:S05]  /*6800*/  BRA `(.L_x_2921) ;  /* 0x00000b0000007947 */ /* 0x000fea0003800000 */
.L_x_2924:
        /* <DEDUP_REMOVED lines=8> */
.L_x_2927:
[----:B------:R-:W2:Y:S02]  /*6890*/  LDG.E.U16 R0, [R2.64] ;  /* 0x0000002402007981 */ /* 0x000ea4000c1e1500 */
[----:B--2---:R-:W-:Y:S01]  /*68a0*/  HADD2.F32 R0, -RZ, R0.H0_H0 ;  /* 0x20000000ff007230 */ /* 0x004fe20000004100 */
[----:B------:R-:W-:Y:S05]  /*68b0*/  BRA `(.L_x_2921) ;  /* 0x00000a5000007947 */ /* 0x000fea0003800000 */
.L_x_2926:
[----:B------:R-:W2:Y:S02]  /*68c0*/  LDG.E.64 R2, [R2.64] ;  /* 0x0000002402027981 */ /* 0x000ea4000c1e1b00 */
[----:B--2---:R-:W0:Y:S01]  /*68d0*/  F2F.F32.F64 R0, R2 ;  /* 0x0000000200007310 */ /* 0x004e220000301000 */
[----:B------:R-:W0:-:S14]  /*68e0*/  DSETP.GEU.AND P0, PT, |R2|, c[0x2][0x0], PT ;  /* 0x008000000200762a */ /* 0x000e1c0003f0e200 */
[----:B0-----:R-:W-:Y:S01]  /*68f0*/  @!P0 FMUL R0, R0, 1.175494350822287508e-38 ;  /* 0x0080000000008820 */ /* 0x001fe20000400000 */
[----:B------:R-:W-:Y:S05]  /*6900*/  BRA `(.L_x_2921) ;  /* 0x00000a0000007947 */ /* 0x000fea0003800000 */
.L_x_2916:
        /* <DEDUP_REMOVED lines=12> */
.L_x_2930:
[----:B------:R-:W2:Y:S02]  /*69d0*/  LDG.E.64 R2, [R2.64] ;  /* 0x0000002402027981 */ /* 0x000ea4000c1e1b00 */
[----:B--2---:R-:W0:Y:S01]  /*69e0*/  F2F.F32.F64 R0, R2 ;  /* 0x0000000200007310 */ /* 0x004e220000301000 */
[----:B------:R-:W0:-:S14]  /*69f0*/  DSETP.GEU.AND P0, PT, |R2|, c[0x2][0x0], PT ;  /* 0x008000000200762a */ /* 0x000e1c0003f0e200 */
[----:B0-----:R-:W-:Y:S01]  /*6a00*/  @!P0 FMUL R0, R0, 1.175494350822287508e-38 ;  /* 0x0080000000008820 */ /* 0x001fe20000400000 */
[----:B------:R-:W-:Y:S05]  /*6a10*/  BRA `(.L_x_2921) ;  /* 0x000008f000007947 */ /* 0x000fea0003800000 */
.L_x_2929:
        /* <DEDUP_REMOVED lines=26> */
.L_x_2932:
        /* <DEDUP_REMOVED lines=13> */
.L_x_2931:
[----:B------:R-:W2:Y:S02]  /*6c90*/  LDG.E.U16 R0, [R2.64] ;  /* 0x0000002402007981 */ /* 0x000ea4000c1e1500 */
[----:B--2---:R-:W-:Y:S01]  /*6ca0*/  PRMT R0, RZ, 0x5410, R0 ;  /* 0x00005410ff007816 */ /* 0x004fe20000000000 */
[----:B------:R-:W-:Y:S05]  /*6cb0*/  BRA `(.L_x_2921) ;  /* 0x0000065000007947 */ /* 0x000fea0003800000 */
.L_x_2928:
        /* <DEDUP_REMOVED lines=11> */
.L_x_2935:
        /* <DEDUP_REMOVED lines=20> */
.L_x_2937:
[----:B------:R-:W-:Y:S05]  /*6eb0*/  BSYNC B0 ;  /* 0x0000000000007941 */ /* 0x000fea0003800000 */
.L_x_2936:
[----:B------:R-:W-:Y:S01]  /*6ec0*/  LEA R3, R0, 0x3b800000, 0x17 ;  /* 0x3b80000000037811 */ /* 0x000fe200078eb8ff */
[----:B------:R-:W-:-:S05]  /*6ed0*/  IMAD.SHL.U32 R0, R2, 0x100000, RZ ;  /* 0x0010000002007824 */ /* 0x000fca00078e00ff */
[----:B------:R-:W-:Y:S01]  /*6ee0*/  LOP3.LUT R0, R3, R0, R4, 0xfe, !PT ;  /* 0x0000000003007212 */ /* 0x000fe200078efe04 */
[----:B------:R-:W-:Y:S05]  /*6ef0*/  BRA `(.L_x_2921) ;  /* 0x0000041000007947 */ /* 0x000fea0003800000 */
.L_x_2934:
        /* <DEDUP_REMOVED lines=20> */
.L_x_2939:
[----:B------:R-:W-:Y:S05]  /*7040*/  BSYNC B0 ;  /* 0x0000000000007941 */ /* 0x000fea0003800000 */
.L_x_2938:
[----:B------:R-:W-:Y:S01]  /*7050*/  LEA R3, R0, 0x37800000, 0x17 ;  /* 0x3780000000037811 */ /* 0x000fe200078eb8ff */
[----:B------:R-:W-:-:S05]  /*7060*/  IMAD.SHL.U32 R0, R2, 0x200000, RZ ;  /* 0x0020000002007824 */ /* 0x000fca00078e00ff */
[----:B------:R-:W-:Y:S01]  /*7070*/  LOP3.LUT R0, R3, R0, R4, 0xfe, !PT ;  /* 0x0000000003007212 */ /* 0x000fe200078efe04 */
[----:B------:R-:W-:Y:S05]  /*7080*/  BRA `(.L_x_2921) ;  /* 0x0000028000007947 */ /* 0x000fea0003800000 */
.L_x_2933:
        /* <DEDUP_REMOVED lines=14> */
.L_x_2920:
        /* <DEDUP_REMOVED lines=21> */
.L_x_2941:
[----:B------:R-:W2:Y:S02]  /*72c0*/  LDG.E.64 R2, [R2.64] ;  /* 0x0000002402027981 */ /* 0x000ea4000c1e1b00 */
[----:B--2---:R0:W1:Y:S01]  /*72d0*/  I2F.U64 R0, R2 ;  /* 0x0000000200007312 */ /* 0x0040620000301000 */
[----:B------:R-:W-:Y:S05]  /*72e0*/  BRA `(.L_x_2921) ;  /* 0x0000002000007947 */ /* 0x000fea0003800000 */
.L_x_2940:
[----:B------:R-:W2:Y:S02]  /*72f0*/  LDG.E R0, [R2.64] ;  /* 0x0000002402007981 */ /* 0x000ea4000c1e1900 */
[----:B--2---:R-:W0:Y:S02]  /*7300*/  I2F.U32 R0, R0 ;  /* 0x0000000000007306 */ /* 0x004e240000201000 */
.L_x_2921:
[----:B------:R-:W-:Y:S05]  /*7310*/  BSYNC B6 ;  /* 0x0000000000067941 */ /* 0x000fea0003800000 */
.L_x_2915:
        /* <DEDUP_REMOVED lines=16> */
.L_x_2945:
[----:B------:R-:W0:Y:S02]  /*7420*/  F2I.S64.TRUNC R2, R2 ;  /* 0x0000000200027311 */ /* 0x000e24000020d900 */
[----:B0-----:R-:W-:-:S05]  /*7430*/  IMAD.MOV.U32 R5, RZ, RZ, R2 ;  /* 0x000000ffff057224 */ /* 0x001fca00078e0002 */
[----:B------:R0:W-:Y:S01]  /*7440*/  STG.E.U8 [R16.64], R5 ;  /* 0x0000000510007986 */ /* 0x0001e2000c101124 */
[----:B------:R-:W-:Y:S05]  /*7450*/  BRA `(.L_x_2947) ;  /* 0x00000d3000007947 */ /* 0x000fea0003800000 */
.L_x_2944:
        /* <DEDUP_REMOVED lines=9> */
.L_x_2949:
[----:B------:R-:W0:Y:S02]  /*74f0*/  F2I.FTZ.TRUNC.NTZ R3, R2 ;  /* 0x0000000200037305 */ /* 0x000e24000021f100 */
[----:B0-----:R0:W-:Y:S01]  /*7500*/  STG.E [R16.64], R3 ;  /* 0x0000000310007986 */ /* 0x0011e2000c101924 */
[----:B------:R-:W-:Y:S05]  /*7510*/  BRA `(.L_x_2947) ;  /* 0x00000c7000007947 */ /* 0x000fea0003800000 */
.L_x_2948:
[----:B------:R-:W0:Y:S02]  /*7520*/  F2I.FTZ.TRUNC.NTZ R3, R2 ;  /* 0x0000000200037305 */ /* 0x000e24000021f100 */
[----:B0-----:R0:W-:Y:S01]  /*7530*/  STG.E.U16 [R16.64], R3 ;  /* 0x0000000310007986 */ /* 0x0011e2000c101524 */
[----:B------:R-:W-:Y:S05]  /*7540*/  BRA `(.L_x_2947) ;  /* 0x00000c4000007947 */ /* 0x000fea0003800000 */
.L_x_2943:
        /* <DEDUP_REMOVED lines=8> */
.L_x_2951:
[----:B------:R-:W-:-:S05]  /*75d0*/  F2FP.PACK_AB R2, RZ, R2 ;  /* 0x00000002ff02723e */ /* 0x000fca00000000ff */
[----:B------:R0:W-:Y:S01]  /*75e0*/  STG.E.U16 [R16.64], R2 ;  /* 0x0000000210007986 */ /* 0x0001e2000c101524 */
[----:B------:R-:W-:Y:S05]  /*75f0*/  BRA `(.L_x_2947) ;  /* 0x00000b9000007947 */ /* 0x000fea0003800000 */
.L_x_2950:
        /* <DEDUP_REMOVED lines=9> */
.L_x_2953:
[----:B------:R-:W-:-:S04]  /*7690*/  F2FP.PACK_AB R3, RZ, R2 ;  /* 0x00000002ff03723e */ /* 0x000fc800000000ff */
[----:B------:R-:W-:-:S05]  /*76a0*/  PRMT R3, R3, 0x5410, RZ ;  /* 0x0000541003037816 */ /* 0x000fca00000000ff */
[----:B------:R0:W-:Y:S01]  /*76b0*/  STG.E [R16.64], R3 ;  /* 0x0000000310007986 */ /* 0x0001e2000c101924 */
[----:B------:R-:W-:Y:S05]  /*76c0*/  BRA `(.L_x_2947) ;  /* 0x00000ac000007947 */ /* 0x000fea0003800000 */
.L_x_2952:
[----:B------:R-:W-:-:S06]  /*76d0*/  FMUL.FTZ R2, R2, 1 ;  /* 0x3f80000002027820 */ /* 0x000fcc0000410000 */
[----:B------:R-:W0:Y:S02]  /*76e0*/  F2F.F64.F32 R2, R2 ;  /* 0x0000000200027310 */ /* 0x000e240000201800 */
[----:B0-----:R0:W-:Y:S01]  /*76f0*/  STG.E.64 [R16.64], R2 ;  /* 0x0000000210007986 */ /* 0x0011e2000c101b24 */
[----:B------:R-:W-:Y:S05]  /*7700*/  BRA `(.L_x_2947) ;  /* 0x00000a8000007947 */ /* 0x000fea0003800000 */
.L_x_2942:
        /* <DEDUP_REMOVED lines=12> */
.L_x_2956:
[----:B------:R-:W-:Y:S01]  /*77d0*/  FMUL.FTZ R4, R2, 1 ;  /* 0x3f80000002047820 */ /* 0x000fe20000410000 */
[----:B------:R-:W-:-:S05]  /*77e0*/  CS2R R6, SRZ ;  /* 0x0000000000067805 */ /* 0x000fca000001ff00 */
[----:B------:R-:W0:Y:S02]  /*77f0*/  F2F.F64.F32 R4, R4 ;  /* 0x0000000400047310 */ /* 0x000e240000201800 */
[----:B0-----:R0:W-:Y:S01]  /*7800*/  STG.E.128 [R16.64], R4 ;  /* 0x0000000410007986 */ /* 0x0011e2000c101d24 */
[----:B------:R-:W-:Y:S05]  /*7810*/  BRA `(.L_x_2947) ;  /* 0x0000097000007947 */ /* 0x000fea0003800000 */
.L_x_2955:
        /* <DEDUP_REMOVED lines=20> */
.L_x_2960:
[----:B------:R-:W-:Y:S05]  /*7960*/  BSYNC B0 ;  /* 0x0000000000007941 */ /* 0x000fea0003800000 */
.L_x_2959:
[----:B------:R-:W-:-:S05]  /*7970*/  LOP3.LUT R5, R0, R5, RZ, 0xfc, !PT ;  /* 0x0000000500057212 */ /* 0x000fca00078efcff */
[----:B------:R0:W-:Y:S01]  /*7980*/  STG.E.U8 [R16.64], R5 ;  /* 0x0000000510007986 */ /* 0x0001e2000c101124 */
[----:B------:R-:W-:Y:S05]  /*7990*/  BRA `(.L_x_2947) ;  /* 0x000007f000007947 */ /* 0x000fea0003800000 */
.L_x_2958:
        /* <DEDUP_REMOVED lines=12> */
.L_x_2962:
[----:B------:R-:W-:Y:S01]  /*7a60*/  IMAD.MOV.U32 R0, RZ, RZ, 0x7f ;  /* 0x0000007fff007424 */ /* 0x000fe200078e00ff */
[----:B------:R-:W-:-:S04]  /*7a70*/  ISETP.GT.U32.AND P0, PT, R4, 0x7f800000, PT ;  /* 0x7f8000000400780c */ /* 0x000fc80003f04070 */
[----:B------:R-:W-:-:S04]  /*7a80*/  SEL R0, R0, 0x7c, P0 ;  /* 0x0000007c00007807 */ /* 0x000fc80000000000 */
.L_x_2963:
[----:B------:R-:W-:Y:S05]  /*7a90*/  BSYNC B0 ;  /* 0x0000000000007941 */ /* 0x000fea0003800000 */
.L_x_2961:
[----:B------:R-:W-:-:S04]  /*7aa0*/  LOP3.LUT R2, R2, 0x80000000, RZ, 0xc0, !PT ;  /* 0x8000000002027812 */ /* 0x000fc800078ec0ff */
[----:B------:R-:W-:-:S04]  /*7ab0*/  SHF.R.U32.HI R3, RZ, 0x18, R2 ;  /* 0x00000018ff037819 */ /* 0x000fc80000011602 */
[----:B------:R-:W-:-:S05]  /*7ac0*/  LOP3.LUT R3, R0, R3, RZ, 0xfc, !PT ;  /* 0x0000000300037212 */ /* 0x000fca00078efcff */
[----:B------:R0:W-:Y:S01]  /*7ad0*/  STG.E.U8 [R16.64], R3 ;  /* 0x0000000310007986 */ /* 0x0001e2000c101124 */
[----:B------:R-:W-:Y:S05]  /*7ae0*/  BRA `(.L_x_2947) ;  /* 0x000006a000007947 */ /* 0x000fea0003800000 */
.L_x_2957:
[----:B------:R-:W-:-:S05]  /*7af0*/  F2FP.BF16.PACK_AB R2, RZ, R2 ;  /* 0x00000002ff02723e */ /* 0x000fca00000010ff */
[----:B------:R0:W-:Y:S01]  /*7b00*/  STG.E.U16 [R16.64], R2 ;  /* 0x0000000210007986 */ /* 0x0001e2000c101524 */
[----:B------:R-:W-:Y:S05]  /*7b10*/  BRA `(.L_x_2947) ;  /* 0x0000067000007947 */ /* 0x000fea0003800000 */
.L_x_2954:
        /* <DEDUP_REMOVED lines=11> */
.L_x_2966:
        /* <DEDUP_REMOVED lines=16> */
.L_x_2969:
[----:B------:R-:W-:-:S04]  /*7cd0*/  LOP3.LUT R2, R2, 0x80000000, RZ, 0xc0, !PT ;  /* 0x8000000002027812 */ /* 0x000fc800078ec0ff */
[----:B------:R-:W-:-:S04]  /*7ce0*/  SHF.R.U32.HI R3, RZ, 0x18, R2 ;  /* 0x00000018ff037819 */ /* 0x000fc80000011602 */
[----:B------:R-:W-:-:S04]  /*7cf0*/  LOP3.LUT R0, R0, R3, RZ, 0xfc, !PT ;  /* 0x0000000300007212 */ /* 0x000fc800078efcff */
[----:B------:R-:W-:Y:S02]  /*7d00*/  PRMT R8, R0, 0x7610, R8 ;  /* 0x0000761000087816 */ /* 0x000fe40000000008 */
.L_x_2968:
[----:B------:R-:W-:Y:S05]  /*7d10*/  BSYNC B0 ;  /* 0x0000000000007941 */ /* 0x000fea0003800000 */
.L_x_2967:
[----:B------:R0:W-:Y:S01]  /*7d20*/  STG.E.U8 [R16.64], R8 ;  /* 0x0000000810007986 */ /* 0x0001e2000c101124 */
[----:B------:R-:W-:Y:S05]  /*7d30*/  BRA `(.L_x_2947) ;  /* 0x0000045000007947 */ /* 0x000fea0003800000 */
.L_x_2965:
        /* <DEDUP_REMOVED lines=16> */
.L_x_2972:
[----:B------:R-:W-:-:S04]  /*7e40*/  LOP3.LUT R2, R2, 0x80000000, RZ, 0xc0, !PT ;  /* 0x8000000002027812 */ /* 0x000fc800078ec0ff */
[----:B------:R-:W-:-:S04]  /*7e50*/  SHF.R.U32.HI R3, RZ, 0x18, R2 ;  /* 0x00000018ff037819 */ /* 0x000fc80000011602 */
[----:B------:R-:W-:-:S04]  /*7e60*/  LOP3.LUT R0, R0, R3, RZ, 0xfc, !PT ;  /* 0x0000000300007212 */ /* 0x000fc800078efcff */
[----:B------:R-:W-:Y:S02]  /*7e70*/  PRMT R8, R0, 0x7610, R8 ;  /* 0x0000761000087816 */ /* 0x000fe40000000008 */
.L_x_2971:
[----:B------:R-:W-:Y:S05]  /*7e80*/  BSYNC B0 ;  /* 0x0000000000007941 */ /* 0x000fea0003800000 */
.L_x_2970:
[----:B------:R0:W-:Y:S01]  /*7e90*/  STG.E.U8 [R16.64], R8 ;  /* 0x0000000810007986 */ /* 0x0001e2000c101124 */
[----:B------:R-:W-:Y:S05]  /*7ea0*/  BRA `(.L_x_2947) ;  /* 0x000002e000007947 */ /* 0x000fea0003800000 */
.L_x_2964:
        /* <DEDUP_REMOVED lines=21> */
.L_x_2946:
        /* <DEDUP_REMOVED lines=20> */
.L_x_2974:
[----:B------:R-:W0:Y:S02]  /*8140*/  F2I.U64.TRUNC R2, R2 ;  /* 0x0000000200027311 */ /* 0x000e24000020d800 */
[----:B0-----:R0:W-:Y:S01]  /*8150*/  STG.E.64 [R16.64], R2 ;  /* 0x0000000210007986 */ /* 0x0011e2000c101b24 */
[----:B------:R-:W-:Y:S05]  /*8160*/  BRA `(.L_x_2947) ;  /* 0x0000002000007947 */ /* 0x000fea0003800000 */
.L_x_2973:
[----:B------:R-:W0:Y:S02]  /*8170*/  F2I.FTZ.U32.TRUNC.NTZ R3, R2 ;  /* 0x0000000200037305 */ /* 0x000e24000021f000 */
[----:B0-----:R0:W-:Y:S02]  /*8180*/  STG.E [R16.64], R3 ;  /* 0x0000000310007986 */ /* 0x0011e4000c101924 */
.L_x_2947:
[----:B------:R-:W-:Y:S02]  /*8190*/  IADD3 R19, R19, 0x80, RZ ;  /* 0x0000008013137810 */ /* 0x000fe40007ffe0ff */
.L_x_2852:
[----:B------:R-:W-:Y:S05]  /*81a0*/  BSYNC B7 ;  /* 0x0000000000077941 */ /* 0x000fea0003800000 */
.L_x_2851:
[----:B------:R-:W-:-:S13]  /*81b0*/  ISETP.GE.AND P0, PT, R19, c[0x0][0x160], PT ;  /* 0x0000580013007a0c */ /* 0x000fda0003f06270 */
[----:B------:R-:W-:Y:S05]  /*81c0*/  @P0 EXIT ;  /* 0x000000000000094d */ /* 0x000fea0003800000 */
        /* <DEDUP_REMOVED lines=228> */
.L_x_2975:
        /* <DEDUP_REMOVED lines=20> */
.L_x_2980:
[----:B------:R-:W2:Y:S02]  /*9150*/  LDG.E.U8 R0, [R2.64] ;  /* 0x0000002402007981 */ /* 0x000ea4000c1e1100 */
[----:B--2---:R-:W0:Y:S01]  /*9160*/  I2F.U16 R0, R0 ;  /* 0x0000000000007306 */ /* 0x004e220000101000 */
[----:B------:R-:W-:Y:S05]  /*9170*/  BRA `(.L_x_2982) ;  /* 0x00000ca000007947 */ /* 0x000fea0003800000 */
.L_x_2979:
        /* <DEDUP_REMOVED lines=9> */
.L_x_2984:
[----:B------:R-:W2:Y:S02]  /*9210*/  LDG.E R0, [R2.64] ;  /* 0x0000002402007981 */ /* 0x000ea4000c1e1900 */
[----:B--2---:R-:W0:Y:S01]  /*9220*/  I2F R0, R0 ;  /* 0x0000000000007306 */ /* 0x004e220000201400 */
[----:B------:R-:W-:Y:S05]  /*9230*/  BRA `(.L_x_2982) ;  /* 0x00000be000007947 */ /* 0x000fea0003800000 */
.L_x_2983:
[----:B------:R-:W2:Y:S02]  /*9240*/  LDG.E.U16 R0, [R2.64] ;  /* 0x0000002402007981 */ /* 0x000ea4000c1e1500 */
[----:B--2---:R-:W0:Y:S01]  /*9250*/  I2F.S16 R0, R0 ;  /* 0x0000000000007306 */ /* 0x004e220000101400 */
[----:B------:R-:W-:Y:S05]  /*9260*/  BRA `(.L_x_2982) ;  /* 0x00000bb000007947 */ /* 0x000fea0003800000 */
.L_x_2978:
        /* <DEDUP_REMOVED lines=8> */
.L_x_2986:
[----:B------:R-:W2:Y:S02]  /*92f0*/  LDG.E.U16 R0, [R2.64] ;  /* 0x0000002402007981 */ /* 0x000ea4000c1e1500 */
[----:B--2---:R-:W-:Y:S01]  /*9300*/  HADD2.F32 R0, -RZ, R0.H0_H0 ;  /* 0x20000000ff007230 */ /* 0x004fe20000004100 */
[----:B------:R-:W-:Y:S05]  /*9310*/  BRA `(.L_x_2982) ;  /* 0x00000b0000007947 */ /* 0x000fea0003800000 */
.L_x_2985:
        /* <DEDUP_REMOVED lines=8> */
.L_x_2988:
[----:B------:R-:W2:Y:S02]  /*93a0*/  LDG.E.U16 R0, [R2.64] ;  /* 0x0000002402007981 */ /* 0x000ea4000c1e1500 */
[----:B--2---:R-:W-:Y:S01]  /*93b0*/  HADD2.F32 R0, -RZ, R0.H0_H0 ;  /* 0x20000000ff007230 */ /* 0x004fe20000004100 */
[----:B------:R-:W-:Y:S05]  /*93c0*/  BRA `(.L_x_2982) ;  /* 0x00000a5000007947 */ /* 0x000fea0003800000 */
.L_x_2987:
[----:B------:R-:W2:Y:S02]  /*93d0*/  LDG.E.64 R2, [R2.64] ;  /* 0x0000002402027981 */ /* 0x000ea4000c1e1b00 */
[----:B--2---:R-:W0:Y:S01]  /*93e0*/  F2F.F32.F64 R0, R2 ;  /* 0x0000000200007310 */ /* 0x004e220000301000 */
[----:B------:R-:W0:-:S14]  /*93f0*/  DSETP.GEU.AND P0, PT, |R2|, c[0x2][0x0], PT ;  /* 0x008000000200762a */ /* 0x000e1c0003f0e200 */
[----:B0-----:R-:W-:Y:S01]  /*9400*/  @!P0 FMUL R0, R0, 1.175494350822287508e-38 ;  /* 0x0080000000008820 */ /* 0x001fe20000400000 */
[----:B------:R-:W-:Y:S05]  /*9410*/  BRA `(.L_x_2982) ;  /* 0x00000a0000007947 */ /* 0x000fea0003800000 */
.L_x_2977:
        /* <DEDUP_REMOVED lines=12> */
.L_x_2991:
[----:B------:R-:W2:Y:S02]  /*94e0*/  LDG.E.64 R2, [R2.64] ;  /* 0x0000002402027981 */ /* 0x000ea4000c1e1b00 */
[----:B--2---:R-:W0:Y:S01]  /*94f0*/  F2F.F32.F64 R0, R2 ;  /* 0x0000000200007310 */ /* 0x004e220000301000 */
[----:B------:R-:W0:-:S14]  /*9500*/  DSETP.GEU.AND P0, PT, |R2|, c[0x2][0x0], PT ;  /* 0x008000000200762a */ /* 0x000e1c0003f0e200 */
[----:B0-----:R-:W-:Y:S01]  /*9510*/  @!P0 FMUL R0, R0, 1.175494350822287508e-38 ;  /* 0x0080000000008820 */ /* 0x001fe20000400000 */
[----:B------:R-:W-:Y:S05]  /*9520*/  BRA `(.L_x_2982) ;  /* 0x000008f000007947 */ /* 0x000fea0003800000 */
.L_x_2990:
        /* <DEDUP_REMOVED lines=26> */
.L_x_2993:
        /* <DEDUP_REMOVED lines=13> */
.L_x_2992:
[----:B------:R-:W2:Y:S02]  /*97a0*/  LDG.E.U16 R0, [R2.64] ;  /* 0x0000002402007981 */ /* 0x000ea4000c1e1500 */
[----:B--2---:R-:W-:Y:S01]  /*97b0*/  PRMT R0, RZ, 0x5410, R0 ;  /* 0x00005410ff007816 */ /* 0x004fe20000000000 */
[----:B------:R-:W-:Y:S05]  /*97c0*/  BRA `(.L_x_2982) ;  /* 0x0000065000007947 */ /* 0x000fea0003800000 */
.L_x_2989:
        /* <DEDUP_REMOVED lines=11> */
.L_x_2996:
        /* <DEDUP_REMOVED lines=20> */
.L_x_2998:
[----:B------:R-:W-:Y:S05]  /*99c0*/  BSYNC B0 ;  /* 0x0000000000007941 */ /* 0x000fea0003800000 */
.L_x_2997:
[----:B------:R-:W-:Y:S01]  /*99d0*/  LEA R3, R0, 0x3b800000, 0x17 ;  /* 0x3b80000000037811 */ /* 0x000fe200078eb8ff */
[----:B------:R-:W-:-:S05]  /*99e0*/  IMAD.SHL.U32 R0, R2, 0x100000, RZ ;  /* 0x0010000002007824 */ /* 0x000fca00078e00ff */
[----:B------:R-:W-:Y:S01]  /*99f0*/  LOP3.LUT R0, R3, R0, R4, 0xfe, !PT ;  /* 0x0000000003007212 */ /* 0x000fe200078efe04 */
[----:B------:R-:W-:Y:S05]  /*9a00*/  BRA `(.L_x_2982) ;  /* 0x0000041000007947 */ /* 0x000fea0003800000 */
.L_x_2995:
        /* <DEDUP_REMOVED lines=20> */
.L_x_3000:
[----:B------:R-:W-:Y:S05]  /*9b50*/  BSYNC B0 ;  /* 0x0000000000007941 */ /* 0x000fea0003800000 */
.L_x_2999:
[----:B------:R-:W-:Y:S01]  /*9b60*/  LEA R3, R0, 0x37800000, 0x17 ;  /* 0x3780000000037811 */ /* 0x000fe200078eb8ff */
[----:B------:R-:W-:-:S05]  /*9b70*/  IMAD.SHL.U32 R0, R2, 0x200000, RZ ;  /* 0x0020000002007824 */ /* 0x000fca00078e00ff */
[----:B------:R-:W-:Y:S01]  /*9b80*/  LOP3.LUT R0, R3, R0, R4, 0xfe, !PT ;  /* 0x0000000003007212 */ /* 0x000fe200078efe04 */
[----:B------:R-:W-:Y:S05]  /*9b90*/  BRA `(.L_x_2982) ;  /* 0x0000028000007947 */ /* 0x000fea0003800000 */
.L_x_2994:
        /* <DEDUP_REMOVED lines=14> */
.L_x_2981:
        /* <DEDUP_REMOVED lines=21> */
.L_x_3002:
[----:B------:R-:W2:Y:S02]  /*9dd0*/  LDG.E.64 R2, [R2.64] ;  /* 0x0000002402027981 */ /* 0x000ea4000c1e1b00 */
[----:B--2---:R0:W1:Y:S01]  /*9de0*/  I2F.U64 R0, R2 ;  /* 0x0000000200007312 */ /* 0x0040620000301000 */
[----:B------:R-:W-:Y:S05]  /*9df0*/  BRA `(.L_x_2982) ;  /* 0x0000002000007947 */ /* 0x000fea0003800000 */
.L_x_3001:
[----:B------:R-:W2:Y:S02]  /*9e00*/  LDG.E R0, [R2.64] ;  /* 0x0000002402007981 */ /* 0x000ea4000c1e1900 */
[----:B--2---:R-:W0:Y:S02]  /*9e10*/  I2F.U32 R0, R0 ;  /* 0x0000000000007306 */ /* 0x004e240000201000 */
.L_x_2982:
[----:B------:R-:W-:Y:S05]  /*9e20*/  BSYNC B6 ;  /* 0x0000000000067941 */ /* 0x000fea0003800000 */
.L_x_2976:
        /* <DEDUP_REMOVED lines=14> */
[----:B0-----:R-:W-:Y:S01]  /*9f10*/  STG.E.U8 [R16.64], R3 ;  /* 0x0000000310007986 */ /* 0x001fe2000c101124 */
[----:B------:R-:W-:Y:S05]  /*9f20*/  EXIT ;  /* 0x000000000000794d */ /* 0x000fea0003800000 */
.L_x_3006:
[----:B------:R-:W0:Y:S02]  /*9f30*/  F2I.S64.TRUNC R2, R2 ;  /* 0x0000000200027311 */ /* 0x000e24000020d900 */
[----:B0-----:R-:W-:-:S05]  /*9f40*/  IMAD.MOV.U32 R5, RZ, RZ, R2 ;  /* 0x000000ffff057224 */ /* 0x001fca00078e0002 */
[----:B------:R-:W-:Y:S01]  /*9f50*/  STG.E.U8 [R16.64], R5 ;  /* 0x0000000510007986 */ /* 0x000fe2000c101124 */
[----:B------:R-:W-:Y:S05]  /*9f60*/  EXIT ;  /* 0x000000000000794d */ /* 0x000fea0003800000 */
.L_x_3005:
[----:B------:R-:W-:-:S13]  /*9f70*/  ISETP.NE.AND P0, PT, R3, 0x2, PT ;  /* 0x000000020300780c */ /* 0x000fda0003f05270 */
[----:B------:R-:W-:Y:S05]  /*9f80*/  @!P0 BRA `(.L_x_3008) ;  /* 0x000000a000008947 */ /* 0x000fea0003800000 */
[----:B------:R-:W-:-:S13]  /*9f90*/  ISETP.NE.AND P0, PT, R3, 0x3, PT ;  /* 0x000000030300780c */ /* 0x000fda0003f05270 */
[----:B------:R-:W-:Y:S05]  /*9fa0*/  @!P0 BRA `(.L_x_3009) ;  /* 0x0000005000008947 */ /* 0x000fea0003800000 */
[----:B------:R-:W-:-:S13]  /*9fb0*/  ISETP.NE.AND P0, PT, R3, 0x4, PT ;  /* 0x000000040300780c */ /* 0x000fda0003f05270 */
[----:B------:R-:W-:Y:S05]  /*9fc0*/  @P0 BRA `(.L_x_3007) ;  /* 0x00000b4000000947 */ /* 0x000fea0003800000 */
[----:B------:R-:W0:Y:S02]  /*9fd0*/  F2I.S64.TRUNC R2, R2 ;  /* 0x0000000200027311 */ /* 0x000e24000020d900 */
[----:B0-----:R-:W-:Y:S01]  /*9fe0*/  STG.E.64 [R16.64], R2 ;  /* 0x0000000210007986 */ /* 0x001fe2000c101b24 */
[----:B------:R-:W-:Y:S05]  /*9ff0*/  EXIT ;  /* 0x000000000000794d */ /* 0x000fea0003800000 */
.L_x_3009:
[----:B------:R-:W0:Y:S02]  /*a000*/  F2I.FTZ.TRUNC.NTZ R3, R2 ;  /* 0x0000000200037305 */ /* 0x000e24000021f100 */
[----:B0-----:R-:W-:Y:S01]  /*a010*/  STG.E [R16.64], R3 ;  /* 0x0000000310007986 */ /* 0x001fe2000c101924 */
[----:B------:R-:W-:Y:S05]  /*a020*/  EXIT ;  /* 0x000000000000794d */ /* 0x000fea0003800000 */
.L_x_3008:
[----:B------:R-:W0:Y:S02]  /*a030*/  F2I.FTZ.TRUNC.NTZ R3, R2 ;  /* 0x0000000200037305 */ /* 0x000e24000021f100 */
[----:B0-----:R-:W-:Y:S01]  /*a040*/  STG.E.U16 [R16.64], R3 ;  /* 0x0000000310007986 */ /* 0x001fe2000c101524 */
[----:B------:R-:W-:Y:S05]  /*a050*/  EXIT ;  /* 0x000000000000794d */ /* 0x000fea0003800000 */
.L_x_3004:
[----:B------:R-:W-:-:S13]  /*a060*/  ISETP.GT.AND P0, PT, R3, 0x6, PT ;  /* 0x000000060300780c */ /* 0x000fda0003f04270 */
[----:B------:R-:W-:Y:S05]  /*a070*/  @P0 BRA `(.L_x_3010) ;  /* 0x0000009000000947 */ /* 0x000fea0003800000 */
[----:B------:R-:W-:-:S13]  /*a080*/  ISETP.NE.AND P0, PT, R3, 0x5, PT ;  /* 0x000000050300780c */ /* 0x000fda0003f05270 */
[----:B------:R-:W-:Y:S05]  /*a090*/  @!P0 BRA `(.L_x_3011) ;  /* 0x0000004000008947 */ /* 0x000fea0003800000 */
[----:B------:R-:W-:-:S13]  /*a0a0*/  ISETP.NE.AND P0, PT, R3, 0x6, PT ;  /* 0x000000060300780c */ /* 0x000fda0003f05270 */
[----:B------:R-:W-:Y:S05]  /*a0b0*/  @P0 BRA `(.L_x_3007) ;  /* 0x00000a5000000947 */ /* 0x000fea0003800000 */
[----:B------:R-:W-:Y:S01]  /*a0c0*/  STG.E [R16.64], R2 ;  /* 0x0000000210007986 */ /* 0x000fe2000c101924 */
[----:B------:R-:W-:Y:S05]  /*a0d0*/  EXIT ;  /* 0x000000000000794d */ /* 0x000fea0003800000 */
.L_x_3011:
[----:B------:R-:W-:-:S05]  /*a0e0*/  F2FP.PACK_AB R2, RZ, R2 ;  /* 0x00000002ff02723e */ /* 0x000fca00000000ff */
[----:B------:R-:W-:Y:S01]  /*a0f0*/  STG.E.U16 [R16.64], R2 ;  /* 0x0000000210007986 */ /* 0x000fe2000c101524 */
[----:B------:R-:W-:Y:S05]  /*a100*/  EXIT ;  /* 0x000000000000794d */ /* 0x000fea0003800000 */
.L_x_3010:
[----:B------:R-:W-:-:S13]  /*a110*/  ISETP.NE.AND P0, PT, R3, 0x7, PT ;  /* 0x000000070300780c */ /* 0x000fda0003f05270 */
[----:B------:R-:W-:Y:S05]  /*a120*/  @!P0 BRA `(.L_x_3012) ;  /* 0x000000b000008947 */ /* 0x000fea0003800000 */
[----:B------:R-:W-:-:S13]  /*a130*/  ISETP.NE.AND P0, PT, R3, 0x8, PT ;  /* 0x000000080300780c */ /* 0x000fda0003f05270 */
[----:B------:R-:W-:Y:S05]  /*a140*/  @!P0 BRA `(.L_x_3013) ;  /* 0x0000005000008947 */ /* 0x000fea0003800000 */
[----:B------:R-:W-:-:S13]  /*a150*/  ISETP.NE.AND P0, PT, R3, 0x9, PT ;  /* 0x000000090300780c */ /* 0x000fda0003f05270 */
[----:B------:R-:W-:Y:S05]  /*a160*/  @P0 BRA `(.L_x_3007) ;  /* 0x000009a000000947 */ /* 0x000fea0003800000 */
[----:B------:R-:W-:-:S05]  /*a170*/  IMAD.MOV.U32 R3, RZ, RZ, RZ ;  /* 0x000000ffff037224 */ /* 0x000fca00078e00ff */
[----:B------:R-:W-:Y:S01]  /*a180*/  STG.E.64 [R16.64], R2 ;  /* 0x0000000210007986 */ /* 0x000fe2000c101b24 */
[----:B------:R-:W-:Y:S05]  /*a190*/  EXIT ;  /* 0x000000000000794d */ /* 0x000fea0003800000 */
.L_x_3013:
[----:B------:R-:W-:-:S04]  /*a1a0*/  F2FP.PACK_AB R3, RZ, R2 ;  /* 0x00000002ff03723e */ /* 0x000fc800000000ff */
[----:B------:R-:W-:-:S05]  /*a1b0*/  PRMT R3, R3, 0x5410, RZ ;  /* 0x0000541003037816 */ /* 0x000fca00000000ff */
[----:B------:R-:W-:Y:S01]  /*a1c0*/  STG.E [R16.64], R3 ;  /* 0x0000000310007986 */ /* 0x000fe2000c101924 */
[----:B------:R-:W-:Y:S05]  /*a1d0*/  EXIT ;  /* 0x000000000000794d */ /* 0x000fea0003800000 */
.L_x_3012:
[----:B------:R-:W-:-:S06]  /*a1e0*/  FMUL.FTZ R2, R2, 1 ;  /* 0x3f80000002027820 */ /* 0x000fcc0000410000 */
[----:B------:R-:W0:Y:S02]  /*a1f0*/  F2F.F64.F32 R2, R2 ;  /* 0x0000000200027310 */ /* 0x000e240000201800 */
[----:B0-----:R-:W-:Y:S01]  /*a200*/  STG.E.64 [R16.64], R2 ;  /* 0x0000000210007986 */ /* 0x001fe2000c101b24 */
[----:B------:R-:W-:Y:S05]  /*a210*/  EXIT ;  /* 0x000000000000794d */ /* 0x000fea0003800000 */
.L_x_3003:
        /* <DEDUP_REMOVED lines=10> */
[----:B------:R-:W-:Y:S01]  /*a2c0*/  STG.E.U8 [R16.64], R3 ;  /* 0x0000000310007986 */ /* 0x000fe2000c101124 */
[----:B------:R-:W-:Y:S05]  /*a2d0*/  EXIT ;  /* 0x000000000000794d */ /* 0x000fea0003800000 */
.L_x_3016:
[----:B------:R-:W-:Y:S01]  /*a2e0*/  FMUL.FTZ R4, R2, 1 ;  /* 0x3f80000002047820 */ /* 0x000fe20000410000 */
[----:B------:R-:W-:-:S05]  /*a2f0*/  CS2R R6, SRZ ;  /* 0x0000000000067805 */ /* 0x000fca000001ff00 */
[----:B------:R-:W0:Y:S02]  /*a300*/  F2F.F64.F32 R4, R4 ;  /* 0x0000000400047310 */ /* 0x000e240000201800 */
[----:B0-----:R-:W-:Y:S01]  /*a310*/  STG.E.128 [R16.64], R4 ;  /* 0x0000000410007986 */ /* 0x001fe2000c101d24 */
[----:B------:R-:W-:Y:S05]  /*a320*/  EXIT ;  /* 0x000000000000794d */ /* 0x000fea0003800000 */
.L_x_3015:
        /* <DEDUP_REMOVED lines=20> */
.L_x_3020:
[----:B------:R-:W-:Y:S05]  /*a470*/  BSYNC B0 ;  /* 0x0000000000007941 */ /* 0x000fea0003800000 */
.L_x_3019:
[----:B------:R-:W-:-:S05]  /*a480*/  LOP3.LUT R5, R0, R5, RZ, 0xfc, !PT ;  /* 0x0000000500057212 */ /* 0x000fca00078efcff */
[----:B------:R-:W-:Y:S01]  /*a490*/  STG.E.U8 [R16.64], R5 ;  /* 0x0000000510007986 */ /* 0x000fe2000c101124 */
[----:B------:R-:W-:Y:S05]  /*a4a0*/  EXIT ;  /* 0x000000000000794d */ /* 0x000fea0003800000 */
.L_x_3018:
        /* <DEDUP_REMOVED lines=12> */
.L_x_3022:
[----:B------:R-:W-:Y:S01]  /*a570*/  IMAD.MOV.U32 R0, RZ, RZ, 0x7f ;  /* 0x0000007fff007424 */ /* 0x000fe200078e00ff */
[----:B------:R-:W-:-:S04]  /*a580*/  ISETP.GT.U32.AND P0, PT, R4, 0x7f800000, PT ;  /* 0x7f8000000400780c */ /* 0x000fc80003f04070 */
[----:B------:R-:W-:-:S04]  /*a590*/  SEL R0, R0, 0x7c, P0 ;  /* 0x0000007c00007807 */ /* 0x000fc80000000000 */
.L_x_3023:
[----:B------:R-:W-:Y:S05]  /*a5a0*/  BSYNC B0 ;  /* 0x0000000000007941 */ /* 0x000fea0003800000 */
.L_x_3021:
[----:B------:R-:W-:-:S04]  /*a5b0*/  LOP3.LUT R2, R2, 0x80000000, RZ, 0xc0, !PT ;  /* 0x8000000002027812 */ /* 0x000fc800078ec0ff */
[----:B------:R-:W-:-:S04]  /*a5c0*/  SHF.R.U32.HI R3, RZ, 0x18, R2 ;  /* 0x00000018ff037819 */ /* 0x000fc80000011602 */
[----:B------:R-:W-:-:S05]  /*a5d0*/  LOP3.LUT R3, R0, R3, RZ, 0xfc, !PT ;  /* 0x0000000300037212 */ /* 0x000fca00078efcff */
[----:B------:R-:W-:Y:S01]  /*a5e0*/  STG.E.U8 [R16.64], R3 ;  /* 0x0000000310007986 */ /* 0x000fe2000c101124 */
[----:B------:R-:W-:Y:S05]  /*a5f0*/  EXIT ;  /* 0x000000000000794d */ /* 0x000fea0003800000 */
.L_x_3017:
[----:B------:R-:W-:-:S05]  /*a600*/  F2FP.BF16.PACK_AB R2, RZ, R2 ;  /* 0x00000002ff02723e */ /* 0x000fca00000010ff */
[----:B------:R-:W-:Y:S01]  /*a610*/  STG.E.U16 [R16.64], R2 ;  /* 0x0000000210007986 */ /* 0x000fe2000c101524 */
[----:B------:R-:W-:Y:S05]  /*a620*/  EXIT ;  /* 0x000000000000794d */ /* 0x000fea0003800000 */
.L_x_3014:
        /* <DEDUP_REMOVED lines=9> */
[----:B0-----:R-:W-:Y:S01]  /*a6c0*/  STG.E.U16 [R16.64], R3 ;  /* 0x0000000310007986 */ /* 0x001fe2000c101524 */
[----:B------:R-:W-:Y:S05]  /*a6d0*/  EXIT ;  /* 0x000000000000794d */ /* 0x000fea0003800000 */
.L_x_3026:
        /* <DEDUP_REMOVED lines=16> */
.L_x_3029:
[----:B------:R-:W-:-:S04]  /*a7e0*/  LOP3.LUT R2, R2, 0x80000000, RZ, 0xc0, !PT ;  /* 0x8000000002027812 */ /* 0x000fc800078ec0ff */
[----:B------:R-:W-:-:S04]  /*a7f0*/  SHF.R.U32.HI R3, RZ, 0x18, R2 ;  /* 0x00000018ff037819 */ /* 0x000fc80000011602 */
[----:B------:R-:W-:-:S04]  /*a800*/  LOP3.LUT R0, R0, R3, RZ, 0xfc, !PT ;  /* 0x0000000300007212 */ /* 0x000fc800078efcff */
[----:B------:R-:W-:Y:S02]  /*a810*/  PRMT R8, R0, 0x7610, R8 ;  /* 0x0000761000087816 */ /* 0x000fe40000000008 */
.L_x_3028:
[----:B------:R-:W-:Y:S05]  /*a820*/  BSYNC B0 ;  /* 0x0000000000007941 */ /* 0x000fea0003800000 */
.L_x_3027:
[----:B------:R-:W-:Y:S01]  /*a830*/  STG.E.U8 [R16.64], R8 ;  /* 0x0000000810007986 */ /* 0x000fe2000c101124 */
[----:B------:R-:W-:Y:S05]  /*a840*/  EXIT ;  /* 0x000000000000794d */ /* 0x000fea0003800000 */
.L_x_3025:
        /* <DEDUP_REMOVED lines=16> */
.L_x_3032:
[----:B------:R-:W-:-:S04]  /*a950*/  LOP3.LUT R2, R2, 0x80000000, RZ, 0xc0, !PT ;  /* 0x8000000002027812 */ /* 0x000fc800078ec0ff */
[----:B------:R-:W-:-:S04]  /*a960*/  SHF.R.U32.HI R3, RZ, 0x18, R2 ;  /* 0x00000018ff037819 */ /* 0x000fc80000011602 */
[----:B------:R-:W-:-:S04]  /*a970*/  LOP3.LUT R0, R0, R3, RZ, 0xfc, !PT ;  /* 0x0000000300007212 */ /* 0x000fc800078efcff */
[----:B------:R-:W-:Y:S02]  /*a980*/  PRMT R8, R0, 0x7610, R8 ;  /* 0x0000761000087816 */ /* 0x000fe40000000008 */
.L_x_3031:
[----:B------:R-:W-:Y:S05]  /*a990*/  BSYNC B0 ;  /* 0x0000000000007941 */ /* 0x000fea0003800000 */
.L_x_3030:
[----:B------:R-:W-:Y:S01]  /*a9a0*/  STG.E.U8 [R16.64], R8 ;  /* 0x0000000810007986 */ /* 0x000fe2000c101124 */
[----:B------:R-:W-:Y:S05]  /*a9b0*/  EXIT ;  /* 0x000000000000794d */ /* 0x000fea0003800000 */
.L_x_3024:
        /* <DEDUP_REMOVED lines=21> */
.L_x_3007:
        /* <DEDUP_REMOVED lines=20> */
.L_x_3034:
[----:B------:R-:W0:Y:S02]  /*ac50*/  F2I.U64.TRUNC R2, R2 ;  /* 0x0000000200027311 */ /* 0x000e24000020d800 */
[----:B0-----:R-:W-:Y:S01]  /*ac60*/  STG.E.64 [R16.64], R2 ;  /* 0x0000000210007986 */ /* 0x001fe2000c101b24 */
[----:B------:R-:W-:Y:S05]  /*ac70*/  EXIT ;  /* 0x000000000000794d */ /* 0x000fea0003800000 */
.L_x_3033:
[----:B------:R-:W0:Y:S02]  /*ac80*/  F2I.FTZ.U32.TRUNC.NTZ R3, R2 ;  /* 0x0000000200037305 */ /* 0x000e24000021f000 */
[----:B0-----:R-:W-:Y:S01]  /*ac90*/  STG.E [R16.64], R3 ;  /* 0x0000000310007986 */ /* 0x001fe2000c101924 */
[----:B------:R-:W-:Y:S05]  /*aca0*/  EXIT ;  /* 0x000000000000794d */ /* 0x000fea0003800000 */
.L_x_3035:
        /* <DEDUP_REMOVED lines=13> */
.L_x_39967:


//--------------------- .text._ZN2at6native27unrolled_elementwise_kernelINS0_13AUnaryFunctorIfffZZZNS0_16fmin_kernel_cudaERNS_18TensorIteratorBaseEENKUlvE_clEvENKUlvE0_clEvEUlffE_EESt5arrayIPcLm2EELi4E23TrivialOffsetCalculatorILi1EjESD_NS0_6memory12LoadWithCastILi1EEENSE_13StoreWithCastILi1EEEEEviT_T0_T2_T3_T4_T5_ --------------------------
	.section	.text._ZN2at6native27unrolled_elementwise_kernelINS0_13AUnaryFunctorIfffZZZNS0_16fmin_kernel_cudaERNS_18TensorIteratorBaseEENKUlvE_clEvENKUlvE0_clEvEUlffE_EESt5arrayIPcLm2EELi4E23TrivialOffsetCalculatorILi1EjESD_NS0_6memory12LoadWithCastILi1EEENSE_13StoreWithCastILi1EEEEEviT_T0_T2_T3_T4_T5_,"ax",@progbits
	.sectioninfo	@"SHI_REGISTERS=28"
	.align	128
        .global         _ZN2at6native27unrolled_elementwise_kernelINS0_13AUnaryFunctorIfffZZZNS0_16fmin_kernel_cudaERNS_18TensorIteratorBaseEENKUlvE_clEvENKUlvE0_clEvEUlffE_EESt5arrayIPcLm2EELi4E23TrivialOffsetCalculatorILi1EjESD_NS0_6memory12LoadWithCastILi1EEENSE_13StoreWithCastILi1EEEEEviT_T0_T2_T3_T4_T5_
        .type           _ZN2at6native27unrolled_elementwise_kernelINS0_13AUnaryFunctorIfffZZZNS0_16fmin_kernel_cudaERNS_18TensorIteratorBaseEENKUlvE_clEvENKUlvE0_clEvEUlffE_EESt5arrayIPcLm2EELi4E23TrivialOffsetCalculatorILi1EjESD_NS0_6memory12LoadWithCastILi1EEENSE_13StoreWithCastILi1EEEEEviT_T0_T2_T3_T4_T5_,@function
        .size           _ZN2at6native27unrolled_elementwise_kernelINS0_13AUnaryFunctorIfffZZZNS0_16fmin_kernel_cudaERNS_18TensorIteratorBaseEENKUlvE_clEvENKUlvE0_clEvEUlffE_EESt5arrayIPcLm2EELi4E23TrivialOffsetCalculatorILi1EjESD_NS0_6memory12LoadWithCastILi1EEENSE_13StoreWithCastILi1EEEEEviT_T0_T2_T3_T4_T5_,(.L_x_39968 - _ZN2at6native27unrolled_elementwise_kernelINS0_13AUnaryFunctorIfffZZZNS0_16fmin_kernel_cudaERNS_18TensorIteratorBaseEENKUlvE_clEvENKUlvE0_clEvEUlffE_EESt5arrayIPcLm2EELi4E23TrivialOffsetCalculatorILi1EjESD_NS0_6memory12LoadWithCastILi1EEENSE_13StoreWithCastILi1EEEEEviT_T0_T2_T3_T4_T5_)
        .other          _ZN2at6native27unrolled_elementwise_kernelINS0_13AUnaryFunctorIfffZZZNS0_16fmin_kernel_cudaERNS_18TensorIteratorBaseEENKUlvE_clEvENKUlvE0_clEvEUlffE_EESt5arrayIPcLm2EELi4E23TrivialOffsetCalculatorILi1EjESD_NS0_6memory12LoadWithCastILi1EEENSE_13StoreWithCastILi1EEEEEviT_T0_T2_T3_T4_T5_,@"STO_CUDA_ENTRY STV_DEFAULT"
_ZN2at6native27unrolled_elementwise_kernelINS0_13AUnaryFunctorIfffZZZNS0_16fmin_kernel_cudaERNS_18TensorIteratorBaseEENKUlvE_clEvENKUlvE0_clEvEUlffE_EESt5arrayIPcLm2EELi4E23TrivialOffsetCalculatorILi1EjESD_NS0_6memory12LoadWithCastILi1EEENSE_13StoreWithCastILi1EEEEEviT_T0_T2_T3_T4_T5_:
.text._ZN2at6native27unrolled_elementwise_kernelINS0_13AUnaryFunctorIfffZZZNS0_16fmin_kernel_cudaERNS_18TensorIteratorBaseEENKUlvE_clEvENKUlvE0_clEvEUlffE_EESt5arrayIPcLm2EELi4E23TrivialOffsetCalculatorILi1EjESD_NS0_6memory12LoadWithCastILi1EEENSE_13StoreWithCastILi1EEEEEviT_T0_T2_T3_T4_T5_:
[----:B------:R-:W-:Y:S02]  /*0000*/  IMAD.MOV.U32 R1, RZ, RZ, c[0x0][0x28] ;  /* 0x00000a00ff017624 */ /* 0x000fe400078e00ff */
[----:B------:R-:W0:Y:S01]  /*0010*/  S2R R2, SR_CTAID.X ;  /* 0x0000000000027919 */ /* 0x000e220000002500 */
[----:B------:R-:W-:Y:S01]  /*0020*/  IMAD.MOV.U32 R3, RZ, RZ, -0x200 ;  /* 0xfffffe00ff037424 */ /* 0x000fe200078e00ff */
[----:B------:R-:W1:Y:S01]  /*0030*/  LDC.U8 R17, c[0x0][0x184] ;  /* 0x00006100ff117b82 */ /* 0x000e620000000000 */
[----:B------:R-:W-:Y:S01]  /*0040*/  ULDC.64 UR36, c[0x0][0x118] ;  /* 0x0000460000247ab9 */ /* 0x000fe20000000a00 */
[----:B------:R-:W2:Y:S01]  /*0050*/  S2R R25, SR_TID.X ;  /* 0x0000000000197919 */ /* 0x000ea20000002100 */
[----:B------:R-:W-:Y:S01]  /*0060*/  BSSY B7, `(.L_x_3036) ;  /* 0x00000e9000077945 */ /* 0x000fe20003800000 */
[----:B------:R-:W-:Y:S01]  /*0070*/  CS2R R22, SRZ ;  /* 0x0000000000167805 */ /* 0x000fe2000001ff00 */
[----:B0-----:R-:W-:-:S05]  /*0080*/  IMAD R16, R2, R3, c[0x0][0x160] ;  /* 0x0000580002107624 */ /* 0x001fca00078e0203 */
[----:B--2---:R-:W-:-:S13]  /*0090*/  ISETP.GE.AND P0, PT, R25, R16, PT ;  /* 0x000000101900720c */ /* 0x004fda0003f06270 */
[----:B------:R-:W-:Y:S05]  /*00a0*/  @P0 BRA `(.L_x_3037) ;  /* 0x00000e4000000947 */ /* 0x000fea0003800000 */
[----:B-1----:R-:W-:Y:S01]  /*00b0*/  PRMT R0, R17, 0x9910, RZ ;  /* 0x0000991011007816 */ /* 0x002fe200000000ff */
[----:B------:R-:W-:Y:S01]  /*00c0*/  IMAD R25, R2, 0x200, R25 ;  /* 0x0000020002197824 */ /* 0x000fe200078e0219 */
[----:B------:R-:W-:Y:S02]  /*00d0*/  BSSY B6, `(.L_x_3038) ;  /* 0x00000df000067945 */ /* 0x000fe40003800000 */
        /* <DEDUP_REMOVED lines=14> */
[----:B--2---:R0:W1:Y:S01]  /*01c0*/  I2F.S16 R22, R4 ;  /* 0x0000000400167306 */ /* 0x0040620000101400 */
[----:B------:R-:W-:Y:S05]  /*01d0*/  BRA `(.L_x_3044) ;  /* 0x00000ce000007947 */ /* 0x000fea0003800000 */
.L_x_3042:
[----:B------:R-:W2:Y:S02]  /*01e0*/  LDG.E.U8 R4, [R4.64] ;  /* 0x0000002404047981 */ /* 0x000ea4000c1e1100 */
[----:B--2---:R0:W1:Y:S01]  /*01f0*/  I2F.U16 R22, R4 ;  /* 0x0000000400167306 */ /* 0x0040620000101000 */
[----:B------:R-:W-:Y:S05]  /*0200*/  BRA `(.L_x_3044) ;  /* 0x00000cb000007947 */ /* 0x000fea0003800000 */
.L_x_3041:
        /* <DEDUP_REMOVED lines=9> */
.L_x_3046:
[----:B------:R-:W2:Y:S02]  /*02a0*/  LDG.E R4, [R4.64] ;  /* 0x0000002404047981 */ /* 0x000ea4000c1e1900 */
[----:B--2---:R0:W1:Y:S01]  /*02b0*/  I2F R22, R4 ;  /* 0x0000000400167306 */ /* 0x0040620000201400 */
[----:B------:R-:W-:Y:S05]  /*02c0*/  BRA `(.L_x_3044) ;  /* 0x00000bf000007947 */ /* 0x000fea0003800000 */
.L_x_3045:
[----:B------:R-:W2:Y:S02]  /*02d0*/  LDG.E.U16 R4, [R4.64] ;  /* 0x0000002404047981 */ /* 0x000ea4000c1e1500 */
[----:B--2---:R0:W1:Y:S01]  /*02e0*/  I2F.S16 R22, R4 ;  /* 0x0000000400167306 */ /* 0x0040620000101400 */
[----:B------:R-:W-:Y:S05]  /*02f0*/  BRA `(.L_x_3044) ;  /* 0x00000bc000007947 */ /* 0x000fea0003800000 */
.L_x_3040:
        /* <DEDUP_REMOVED lines=8> */
.L_x_3048:
[----:B------:R-:W2:Y:S02]  /*0380*/  LDG.E.U16 R4, [R4.64] ;  /* 0x0000002404047981 */ /* 0x000ea4000c1e1500 */
[----:B--2---:R-:W-:Y:S01]  /*0390*/  HADD2.F32 R22, -RZ, R4.H0_H0 ;  /* 0x20000004ff167230 */ /* 0x004fe20000004100 */
[----:B------:R-:W-:Y:S05]  /*03a0*/  BRA `(.L_x_3044) ;  /* 0x00000b1000007947 */ /* 0x000fea0003800000 */
.L_x_3047:
        /* <DEDUP_REMOVED lines=8> */
.L_x_3050:
[----:B------:R-:W2:Y:S02]  /*0430*/  LDG.E.U16 R4, [R4.64] ;  /* 0x0000002404047981 */ /* 0x000ea4000c1e1500 */
[----:B--2---:R-:W-:Y:S01]  /*0440*/  HADD2.F32 R22, -RZ, R4.H0_H0 ;  /* 0x20000004ff167230 */ /* 0x004fe20000004100 */
[----:B------:R-:W-:Y:S05]  /*0450*/  BRA `(.L_x_3044) ;  /* 0x00000a6000007947 */ /* 0x000fea0003800000 */
.L_x_3049:
[----:B------:R-:W2:Y:S02]  /*0460*/  LDG.E.64 R4, [R4.64] ;  /* 0x0000002404047981 */ /* 0x000ea4000c1e1b00 */
[----:B--2---:R-:W0:Y:S01]  /*0470*/  F2F.F32.F64 R22, R4 ;  /* 0x0000000400167310 */ /* 0x004e220000301000 */
[----:B------:R-:W0:-:S14]  /*0480*/  DSETP.GEU.AND P0, PT, |R4|, c[0x2][0x0], PT ;  /* 0x008000000400762a */ /* 0x000e1c0003f0e200 */
[----:B0-----:R-:W-:Y:S01]  /*0490*/  @!P0 FMUL R22, R22, 1.175494350822287508e-38 ;  /* 0x0080000016168820 */ /* 0x001fe20000400000 */
[----:B------:R-:W-:Y:S05]  /*04a0*/  BRA `(.L_x_3044) ;  /* 0x00000a1000007947 */ /* 0x000fea0003800000 */
.L_x_3039:
        /* <DEDUP_REMOVED lines=12> */
.L_x_3053:
[----:B------:R-:W2:Y:S02]  /*0570*/  LDG.E.64 R4, [R4.64] ;  /* 0x0000002404047981 */ /* 0x000ea4000c1e1b00 */
[----:B--2---:R-:W0:Y:S01]  /*0580*/  F2F.F32.F64 R22, R4 ;  /* 0x0000000400167310 */ /* 0x004e220000301000 */
[----:B------:R-:W0:-:S14]  /*0590*/  DSETP.GEU.AND P0, PT, |R4|, c[0x2][0x0], PT ;  /* 0x008000000400762a */ /* 0x000e1c0003f0e200 */
[----:B0-----:R-:W-:Y:S01]  /*05a0*/  @!P0 FMUL R22, R22, 1.175494350822287508e-38 ;  /* 0x0080000016168820 */ /* 0x001fe20000400000 */
[----:B------:R-:W-:Y:S05]  /*05b0*/  BRA `(.L_x_3044) ;  /* 0x0000090000007947 */ /* 0x000fea0003800000 */
.L_x_3052:
        /* <DEDUP_REMOVED lines=24> */
[----:B------:R-:W-:Y:S01]  /*0740*/  LOP3.LUT R22, R3, 0x80000000, R22, 0xf8, !PT ;  /* 0x8000000003167812 */ /* 0x000fe200078ef816 */
[----:B------:R-:W-:Y:S05]  /*0750*/  BRA `(.L_x_3044) ;  /* 0x0000076000007947 */ /* 0x000fea0003800000 */
.L_x_3055:
[----:B------:R-:W2:Y:S02]  /*0760*/  LDG.E.U8 R4, [R4.64] ;  /* 0x0000002404047981 */ /* 0x000ea4000c1e1100 */
[----:B--2---:R-:W-:-:S05]  /*0770*/  IMAD.SHL.U32 R0, R4, 0x2000000, RZ ;  /* 0x0200000004007824 */ /* 0x004fca00078e00ff */
[----:B------:R-:W-:-:S13]  /*0780*/  ISETP.GE.U32.AND P0, PT, R0, 0x8000000, PT ;  /* 0x080000000000780c */ /* 0x000fda0003f06070 */
[C---:B------:R-:W-:Y:S02]  /*0790*/  @P0 IMAD.SHL.U32 R3, R4.reuse, 0x200000, RZ ;  /* 0x0020000004030824 */ /* 0x040fe400078e00ff */
[----:B------:R-:W-:-:S03]  /*07a0*/  @!P0 IMAD.SHL.U32 R0, R4, 0x100, RZ ;  /* 0x0000010004008824 */ /* 0x000fc600078e00ff */
[----:B------:R-:W-:Y:S02]  /*07b0*/  @P0 LOP3.LUT R3, R3, 0xfe00000, RZ, 0xc0, !PT ;  /* 0x0fe0000003030812 */ /* 0x000fe400078ec0ff */
[----:B------:R-:W-:Y:S02]  /*07c0*/  @!P0 LOP3.LUT R0, R0, 0x7f00, RZ, 0xc0, !PT ;  /* 0x00007f0000008812 */ /* 0x000fe400078ec0ff */
[----:B------:R-:W-:Y:S02]  /*07d0*/  @P0 LOP3.LUT R3, R3, 0x70000000, RZ, 0xfc, !PT ;  /* 0x7000000003030812 */ /* 0x000fe400078efcff */
[----:B------:R-:W-:-:S03]  /*07e0*/  @!P0 LOP3.LUT R0, R0, 0x3f000000, RZ, 0xfc, !PT ;  /* 0x3f00000000008812 */ /* 0x000fc600078efcff */
[----:B------:R-:W-:Y:S02]  /*07f0*/  @P0 FMUL.FTZ R22, R3, 1.9259299443872358531e-34 ;  /* 0x0780000003160820 */ /* 0x000fe40000410000 */
[----:B------:R-:W-:Y:S02]  /*0800*/  @!P0 FADD.FTZ R22, R0, -0.5 ;  /* 0xbf00000000168421 */ /* 0x000fe40000010000 */
[----:B------:R-:W-:-:S05]  /*0810*/  IMAD.SHL.U32 R3, R4, 0x1000000, RZ ;  /* 0x0100000004037824 */ /* 0x000fca00078e00ff */
[----:B------:R-:W-:Y:S01]  /*0820*/  LOP3.LUT R22, R22, 0x80000000, R3, 0xf8, !PT ;  /* 0x8000000016167812 */ /* 0x000fe200078ef803 */
[----:B------:R-:W-:Y:S05]  /*0830*/  BRA `(.L_x_3044) ;  /* 0x0000068000007947 */ /* 0x000fea0003800000 */
.L_x_3054:
[----:B------:R-:W2:Y:S02]  /*0840*/  LDG.E.U16 R4, [R4.64] ;  /* 0x0000002404047981 */ /* 0x000ea4000c1e1500 */
[----:B--2---:R-:W-:Y:S01]  /*0850*/  PRMT R22, RZ, 0x5410, R4 ;  /* 0x00005410ff167816 */ /* 0x004fe20000000004 */
[----:B------:R-:W-:Y:S05]  /*0860*/  BRA `(.L_x_3044) ;  /* 0x0000065000007947 */ /* 0x000fea0003800000 */
.L_x_3051:
        /* <DEDUP_REMOVED lines=9> */
[----:B--2---:R0:W1:Y:S01]  /*0900*/  I2F.U16 R22, R4 ;  /* 0x0000000400167306 */ /* 0x0040620000101000 */
[----:B------:R-:W-:Y:S05]  /*0910*/  BRA `(.L_x_3044) ;  /* 0x000005a000007947 */ /* 0x000fea0003800000 */
.L_x_3058:
        /* <DEDUP_REMOVED lines=20> */
.L_x_3060:
[----:B------:R-:W-:Y:S05]  /*0a60*/  BSYNC B0 ;  /* 0x0000000000007941 */ /* 0x000fea0003800000 */
.L_x_3059:
[----:B------:R-:W-:Y:S01]  /*0a70*/  IMAD.SHL.U32 R3, R3, 0x100000, RZ ;  /* 0x0010000003037824 */ /* 0x000fe200078e00ff */
[----:B------:R-:W-:-:S04]  /*0a80*/  LEA R5, R0, 0x3b800000, 0x17 ;  /* 0x3b80000000057811 */ /* 0x000fc800078eb8ff */
[----:B------:R-:W-:Y:S01]  /*0a90*/  LOP3.LUT R22, R5, R3, R22, 0xfe, !PT ;  /* 0x0000000305167212 */ /* 0x000fe200078efe16 */
[----:B------:R-:W-:Y:S05]  /*0aa0*/  BRA `(.L_x_3044) ;  /* 0x0000041000007947 */ /* 0x000fea0003800000 */
.L_x_3057:
        /* <DEDUP_REMOVED lines=20> */
.L_x_3062:
[----:B------:R-:W-:Y:S05]  /*0bf0*/  BSYNC B0 ;  /* 0x0000000000007941 */ /* 0x000fea0003800000 */
.L_x_3061:
[----:B------:R-:W-:Y:S01]  /*0c00*/  IMAD.SHL.U32 R3, R3, 0x200000, RZ ;  /* 0x0020000003037824 */ /* 0x000fe200078e00ff */
[----:B------:R-:W-:-:S04]  /*0c10*/  LEA R5, R0, 0x37800000, 0x17 ;  /* 0x3780000000057811 */ /* 0x000fc800078eb8ff */
[----:B------:R-:W-:Y:S01]  /*0c20*/  LOP3.LUT R22, R5, R3, R22, 0xfe, !PT ;  /* 0x0000000305167212 */ /* 0x000fe200078efe16 */
[----:B------:R-:W-:Y:S05]  /*0c30*/  BRA `(.L_x_3044) ;  /* 0x0000028000007947 */ /* 0x000fea0003800000 */
.L_x_3056:
        /* <DEDUP_REMOVED lines=14> */
.L_x_3043:
        /* <DEDUP_REMOVED lines=21> */
.L_x_3064:
[----:B------:R-:W2:Y:S02]  /*0e70*/  LDG.E.64 R4, [R4.64] ;  /* 0x0000002404047981 */ /* 0x000ea4000c1e1b00 */
[----:B--2---:R0:W1:Y:S01]  /*0e80*/  I2F.U64 R22, R4 ;  /* 0x0000000400167312 */ /* 0x0040620000301000 */
[----:B------:R-:W-:Y:S05]  /*0e90*/  BRA `(.L_x_3044) ;  /* 0x0000002000007947 */ /* 0x000fea0003800000 */
.L_x_3063:
[----:B------:R-:W2:Y:S02]  /*0ea0*/  LDG.E R4, [R4.64] ;  /* 0x0000002404047981 */ /* 0x000ea4000c1e1900 */
[----:B--2---:R0:W1:Y:S02]  /*0eb0*/  I2F.U32 R22, R4 ;  /* 0x0000000400167306 */ /* 0x0040640000201000 */
.L_x_3044:
[----:B------:R-:W-:Y:S05]  /*0ec0*/  BSYNC B6 ;  /* 0x0000000000067941 */ /* 0x000fea0003800000 */
.L_x_3038:
[----:B------:R-:W2:Y:S02]  /*0ed0*/  S2R R25, SR_TID.X ;  /* 0x0000000000197919 */ /* 0x000ea40000002100 */
[----:B--2---:R-:W-:Y:S02]  /*0ee0*/  IADD3 R25, R25, 0x80, RZ ;  /* 0x0000008019197810 */ /* 0x004fe40007ffe0ff */
.L_x_3037:
[----:B-1----:R-:W-:Y:S05]  /*0ef0*/  BSYNC B7 ;  /* 0x0000000000077941 */ /* 0x002fea0003800000 */
.L_x_3036:
[----:B------:R-:W-:Y:S01]  /*0f00*/  ISETP.GE.AND P0, PT, R25, R16, PT ;  /* 0x000000101900720c */ /* 0x000fe20003f06270 */
[----:B------:R-:W-:-:S12]  /*0f10*/  BSSY B7, `(.L_x_3065) ;  /* 0x00000e5000077945 */ /* 0x000fd80003800000 */
[----:B------:R-:W-:Y:S05]  /*0f20*/  @P0 BRA `(.L_x_3066) ;  /* 0x00000e3000000947 */ /* 0x000fea0003800000 */
[----:B------:R-:W-:Y:S01]  /*0f30*/  IMAD R0, R2, 0x200, R25 ;  /* 0x0000020002007824 */ /* 0x000fe200078e0219 */
[----:B------:R-:W-:Y:S01]  /*0f40*/  PRMT R3, R17, 0x9910, RZ ;  /* 0x0000991011037816 */ /* 0x000fe200000000ff */
[----:B------:R-:W-:Y:S02]  /*0f50*/  BSSY B6, `(.L_x_3067) ;  /* 0x00000df000067945 */ /* 0x000fe40003800000 */
[----:B0-----:R-:W-:Y:S02]  /*0f60*/  IMAD R4, R0, c[0x0][0x188], RZ ;  /* 0x0000620000047a24 */ /* 0x001fe400078e02ff */
        /* <DEDUP_REMOVED lines=16> */
.L_x_3071:
[----:B------:R-:W2:Y:S02]  /*1070*/  LDG.E.U8 R4, [R4.64] ;  /* 0x0000002404047981 */ /* 0x000ea4000c1e1100 */
[----:B--2---:R0:W1:Y:S01]  /*1080*/  I2F.U16 R23, R4 ;  /* 0x0000000400177306 */ /* 0x0040620000101000 */
[----:B------:R-:W-:Y:S05]  /*1090*/  BRA `(.L_x_3073) ;  /* 0x00000ca000007947 */ /* 0x000fea0003800000 */
.L_x_3070:
        /* <DEDUP_REMOVED lines=9> */
.L_x_3075:
[----:B------:R-:W2:Y:S02]  /*1130*/  LDG.E R4, [R4.64] ;  /* 0x0000002404047981 */ /* 0x000ea4000c1e1900 */
[----:B--2---:R0:W1:Y:S01]  /*1140*/  I2F R23, R4 ;  /* 0x0000000400177306 */ /* 0x0040620000201400 */
[----:B------:R-:W-:Y:S05]  /*1150*/  BRA `(.L_x_3073) ;  /* 0x00000be000007947 */ /* 0x000fea0003800000 */
.L_x_3074:
[----:B------:R-:W2:Y:S02]  /*1160*/  LDG.E.U16 R4, [R4.64] ;  /* 0x0000002404047981 */ /* 0x000ea4000c1e1500 */
[----:B--2---:R0:W1:Y:S01]  /*1170*/  I2F.S16 R23, R4 ;  /* 0x0000000400177306 */ /* 0x0040620000101400 */
[----:B------:R-:W-:Y:S05]  /*1180*/  BRA `(.L_x_3073) ;  /* 0x00000bb000007947 */ /* 0x000fea0003800000 */
.L_x_3069:
        /* <DEDUP_REMOVED lines=8> */
.L_x_3077:
[----:B------:R-:W2:Y:S02]  /*1210*/  LDG.E.U16 R4, [R4.64] ;  /* 0x0000002404047981 */ /* 0x000ea4000c1e1500 */
[----:B--2---:R-:W-:Y:S01]  /*1220*/  HADD2.F32 R23, -RZ, R4.H0_H0 ;  /* 0x20000004ff177230 */ /* 0x004fe20000004100 */
[----:B------:R-:W-:Y:S05]  /*1230*/  BRA `(.L_x_3073) ;  /* 0x00000b0000007947 */ /* 0x000fea0003800000 */
.L_x_3076:
        /* <DEDUP_REMOVED lines=8> */
.L_x_3079:
[----:B------:R-:W2:Y:S02]  /*12c0*/  LDG.E.U16 R4, [R4.64] ;  /* 0x0000002404047981 */ /* 0x000ea4000c1e1500 */
[----:B--2---:R-:W-:Y:S01]  /*12d0*/  HADD2.F32 R23, -RZ, R4.H0_H0 ;  /* 0x20000004ff177230 */ /* 0x004fe20000004100 */
[----:B------:R-:W-:Y:S05]  /*12e0*/  BRA `(.L_x_3073) ;  /* 0x00000a5000007947 */ /* 0x000fea0003800000 */
.L_x_3078:
[----:B------:R-:W2:Y:S02]  /*12f0*/  LDG.E.64 R4, [R4.64] ;  /* 0x0000002404047981 */ /* 0x000ea4000c1e1b00 */
[----:B--2---:R-:W0:Y:S01]  /*1300*/  F2F.F32.F64 R23, R4 ;  /* 0x0000000400177310 */ /* 0x004e220000301000 */
[----:B------:R-:W0:-:S14]  /*1310*/  DSETP.GEU.AND P0, PT, |R4|, c[0x2][0x0], PT ;  /* 0x008000000400762a */ /* 0x000e1c0003f0e200 */
[----:B0-----:R-:W-:Y:S01]  /*1320*/  @!P0 FMUL R23, R23, 1.175494350822287508e-38 ;  /* 0x0080000017178820 */ /* 0x001fe20000400000 */
[----:B------:R-:W-:Y:S05]  /*1330*/  BRA `(.L_x_3073) ;  /* 0x00000a0000007947 */ /* 0x000fea0003800000 */
.L_x_3068:
        /* <DEDUP_REMOVED lines=12> */
.L_x_3082:
[----:B------:R-:W2:Y:S02]  /*1400*/  LDG.E.64 R4, [R4.64] ;  /* 0x0000002404047981 */ /* 0x000ea4000c1e1b00 */
[----:B--2---:R-:W0:Y:S01]  /*1410*/  F2F.F32.F64 R23, R4 ;  /* 0x0000000400177310 */ /* 0x004e220000301000 */
[----:B------:R-:W0:-:S14]  /*1420*/  DSETP.GEU.AND P0, PT, |R4|, c[0x2][0x0], PT ;  /* 0x008000000400762a */ /* 0x000e1c0003f0e200 */
[----:B0-----:R-:W-:Y:S01]  /*1430*/  @!P0 FMUL R23, R23, 1.175494350822287508e-38 ;  /* 0x0080000017178820 */ /* 0x001fe20000400000 */
[----:B------:R-:W-:Y:S05]  /*1440*/  BRA `(.L_x_3073) ;  /* 0x000008f000007947 */ /* 0x000fea0003800000 */
.L_x_3081:
        /* <DEDUP_REMOVED lines=26> */
.L_x_3084:
        /* <DEDUP_REMOVED lines=13> */
.L_x_3083:
[----:B------:R-:W2:Y:S02]  /*16c0*/  LDG.E.U16 R4, [R4.64] ;  /* 0x0000002404047981 */ /* 0x000ea4000c1e1500 */
[----:B--2---:R-:W-:Y:S01]  /*16d0*/  PRMT R23, RZ, 0x5410, R4 ;  /* 0x00005410ff177816 */ /* 0x004fe20000000004 */
[----:B------:R-:W-:Y:S05]  /*16e0*/  BRA `(.L_x_3073) ;  /* 0x0000065000007947 */ /* 0x000fea0003800000 */
.L_x_3080:
        /* <DEDUP_REMOVED lines=11> */
.L_x_3087:
        /* <DEDUP_REMOVED lines=20> */
.L_x_3089:
[----:B------:R-:W-:Y:S05]  /*18e0*/  BSYNC B0 ;  /* 0x0000000000007941 */ /* 0x000fea0003800000 */
.L_x_3088:
[----:B------:R-:W-:Y:S01]  /*18f0*/  IMAD.SHL.U32 R3, R3, 0x100000, RZ ;  /* 0x0010000003037824 */ /* 0x000fe200078e00ff */
[----:B------:R-:W-:-:S04]  /*1900*/  LEA R0, R0, 0x3b800000, 0x17 ;  /* 0x3b80000000007811 */ /* 0x000fc800078eb8ff */
[----:B------:R-:W-:Y:S01]  /*1910*/  LOP3.LUT R23, R0, R3, R23, 0xfe, !PT ;  /* 0x0000000300177212 */ /* 0x000fe200078efe17 */
[----:B------:R-:W-:Y:S05]  /*1920*/  BRA `(.L_x_3073) ;  /* 0x0000041000007947 */ /* 0x000fea0003800000 */
.L_x_3086:
        /* <DEDUP_REMOVED lines=20> */
.L_x_3091:
[----:B------:R-:W-:Y:S05]  /*1a70*/  BSYNC B0 ;  /* 0x0000000000007941 */ /* 0x000fea0003800000 */
.L_x_3090:
[----:B------:R-:W-:Y:S01]  /*1a80*/  IMAD.SHL.U32 R3, R3, 0x200000, RZ ;  /* 0x0020000003037824 */ /* 0x000fe200078e00ff */
[----:B------:R-:W-:-:S04]  /*1a90*/  LEA R0, R0, 0x37800000, 0x17 ;  /* 0x3780000000007811 */ /* 0x000fc800078eb8ff */
[----:B------:R-:W-:Y:S01]  /*1aa0*/  LOP3.LUT R23, R0, R3, R23, 0xfe, !PT ;  /* 0x0000000300177212 */ /* 0x000fe200078efe17 */
[----:B------:R-:W-:Y:S05]  /*1ab0*/  BRA `(.L_x_3073) ;  /* 0x0000028000007947 */ /* 0x000fea0003800000 */
.L_x_3085:
        /* <DEDUP_REMOVED lines=14> */
.L_x_3072:
        /* <DEDUP_REMOVED lines=19> */
[----:B------:R-:W-:Y:S01]  /*1cd0*/  IMAD.MOV.U32 R23, RZ, RZ, RZ ;  /* 0x000000ffff177224 */ /* 0x000fe200078e00ff */
[----:B------:R-:W-:Y:S05]  /*1ce0*/  BRA `(.L_x_3073) ;  /* 0x0000005000007947 */ /* 0x000fea0003800000 */
.L_x_3093:
[----:B------:R-:W2:Y:S02]  /*1cf0*/  LDG.E.64 R4, [R4.64] ;  /* 0x0000002404047981 */ /* 0x000ea4000c1e1b00 */
[----:B--2---:R0:W1:Y:S01]  /*1d00*/  I2F.U64 R23, R4 ;  /* 0x0000000400177312 */ /* 0x0040620000301000 */
[----:B------:R-:W-:Y:S05]  /*1d10*/  BRA `(.L_x_3073) ;  /* 0x0000002000007947 */ /* 0x000fea0003800000 */
.L_x_3092:
[----:B------:R-:W2:Y:S02]  /*1d20*/  LDG.E R4, [R4.64] ;  /* 0x0000002404047981 */ /* 0x000ea4000c1e1900 */
[----:B--2---:R0:W1:Y:S02]  /*1d30*/  I2F.U32 R23, R4 ;  /* 0x0000000400177306 */ /* 0x0040640000201000 */
.L_x_3073:
[----:B------:R-:W-:Y:S05]  /*1d40*/  BSYNC B6 ;  /* 0x0000000000067941 */ /* 0x000fea0003800000 */
.L_x_3067:
[----:B------:R-:W-:Y:S02]  /*1d50*/  IADD3 R25, R25, 0x80, RZ ;  /* 0x0000008019197810 */ /* 0x000fe40007ffe0ff */
.L_x_3066:
[----:B------:R-:W-:Y:S05]  /*1d60*/  BSYNC B7 ;  /* 0x0000000000077941 */ /* 0x000fea0003800000 */
.L_x_3065:
[----:B------:R-:W-:Y:S01]  /*1d70*/  ISETP.GE.AND P0, PT, R25, R16, PT ;  /* 0x000000101900720c */ /* 0x000fe20003f06270 */
[----:B------:R-:W-:Y:S01]  /*1d80*/  BSSY B7, `(.L_x_3094) ;  /* 0x00000e7000077945 */ /* 0x000fe20003800000 */
[----:B------:R-:W-:Y:S02]  /*1d90*/  IMAD.MOV.U32 R24, RZ, RZ, RZ ;  /* 0x000000ffff187224 */ /* 0x000fe400078e00ff */
[----:B------:R-:W-:-:S09]  /*1da0*/  IMAD.MOV.U32 R18, RZ, RZ, RZ ;  /* 0x000000ffff127224 */ /* 0x000fd200078e00ff */
        /* <DEDUP_REMOVED lines=19> */
[----:B--2---:R0:W2:Y:S01]  /*1ee0*/  I2F.S16 R18, R4 ;  /* 0x0000000400127306 */ /* 0x0040a20000101400 */
[----:B------:R-:W-:Y:S05]  /*1ef0*/  BRA `(.L_x_3102) ;  /* 0x00000cd000007947 */ /* 0x000fea0003800000 */
.L_x_3100:
[----:B------:R-:W2:Y:S02]  /*1f00*/  LDG.E.U8 R4, [R4.64] ;  /* 0x0000002404047981 */ /* 0x000ea4000c1e1100 */
[----:B--2---:R0:W2:Y:S01]  /*1f10*/  I2F.U16 R18, R4 ;  /* 0x0000000400127306 */ /* 0x0040a20000101000 */
[----:B------:R-:W-:Y:S05]  /*1f20*/  BRA `(.L_x_3102) ;  /* 0x00000ca000007947 */ /* 0x000fea0003800000 */
.L_x_3099:
[----:B------:R-:W-:-:S13]  /*1f30*/  ISETP.NE.AND P0, PT, R0, 0x2, PT ;  /* 0x000000020000780c */ /* 0x000fda0003f05270 */
[----:B------:R-:W-:Y:S05]  /*1f40*/  @!P0 BRA `(.L_x_3103) ;  /* 0x000000a000008947 */ /* 0x000fea0003800000 */
[----:B------:R-:W-:-:S13]  /*1f50*/  ISETP.NE.AND P0, PT, R0, 0x3, PT ;  /* 0x000000030000780c */ /* 0x000fda0003f05270 */
[----:B------:R-:W-:Y:S05]  /*1f60*/  @!P0 BRA `(.L_x_3104) ;  /* 0x0000005000008947 */ /* 0x000fea0003800000 */
[----:B------:R-:W-:-:S13]  /*1f70*/  ISETP.NE.AND P0, PT, R0, 0x4, PT ;  /* 0x000000040000780c */ /* 0x000fda0003f05270 */
[----:B------:R-:W-:Y:S05]  /*1f80*/  @P0 BRA `(.L_x_3101) ;  /* 0x00000aa000000947 */ /* 0x000fea0003800000 */
[----:B------:R-:W2:Y:S02]  /*1f90*/  LDG.E.64 R18, [R4.64] ;  /* 0x0000002404127981 */ /* 0x000ea4000c1e1b00 */
[----:B--2---:R0:W2:Y:S01]  /*1fa0*/  I2F.S64 R18, R18 ;  /* 0x0000001200127312 */ /* 0x0040a20000301400 */
[----:B------:R-:W-:Y:S05]  /*1fb0*/  BRA `(.L_x_3102) ;  /* 0x00000c1000007947 */ /* 0x000fea0003800000 */
.L_x_3104:
[----:B------:R-:W2:Y:S02]  /*1fc0*/  LDG.E R4, [R4.64] ;  /* 0x0000002404047981 */ /* 0x000ea4000c1e1900 */
[----:B--2---:R0:W2:Y:S01]  /*1fd0*/  I2F R18, R4 ;  /* 0x0000000400127306 */ /* 0x0040a20000201400 */
[----:B------:R-:W-:Y:S05]  /*1fe0*/  BRA `(.L_x_3102) ;  /* 0x00000be000007947 */ /* 0x000fea0003800000 */
.L_x_3103:
[----:B------:R-:W2:Y:S02]  /*1ff0*/  LDG.E.U16 R4, [R4.64] ;  /* 0x0000002404047981 */ /* 0x000ea4000c1e1500 */
[----:B--2---:R0:W2:Y:S01]  /*2000*/  I2F.S16 R18, R4 ;  /* 0x0000000400127306 */ /* 0x0040a20000101400 */
[----:B------:R-:W-:Y:S05]  /*2010*/  BRA `(.L_x_3102) ;  /* 0x00000bb000007947 */ /* 0x000fea0003800000 */
.L_x_3098:
        /* <DEDUP_REMOVED lines=8> */
.L_x_3106:
[----:B------:R-:W2:Y:S02]  /*20a0*/  LDG.E.U16 R4, [R4.64] ;  /* 0x0000002404047981 */ /* 0x000ea4000c1e1500 */
[----:B--2---:R-:W-:Y:S01]  /*20b0*/  HADD2.F32 R18, -RZ, R4.H0_H0 ;  /* 0x20000004ff127230 */ /* 0x004fe20000004100 */
[----:B------:R-:W-:Y:S05]  /*20c0*/  BRA `(.L_x_3102) ;  /* 0x00000b0000007947 */ /* 0x000fea0003800000 */
.L_x_3105:
        /* <DEDUP_REMOVED lines=8> */
.L_x_3108:
[----:B------:R-:W2:Y:S02]  /*2150*/  LDG.E.U16 R4, [R4.64] ;  /* 0x0000002404047981 */ /* 0x000ea4000c1e1500 */
[----:B--2---:R-:W-:Y:S01]  /*2160*/  HADD2.F32 R18, -RZ, R4.H0_H0 ;  /* 0x20000004ff127230 */ /* 0x004fe20000004100 */
[----:B------:R-:W-:Y:S05]  /*2170*/  BRA `(.L_x_3102) ;  /* 0x00000a5000007947 */ /* 0x000fea0003800000 */
.L_x_3107:
[----:B------:R-:W2:Y:S02]  /*2180*/  LDG.E.64 R4, [R4.64] ;  /* 0x0000002404047981 */ /* 0x000ea4000c1e1b00 */
[----:B--2---:R-:W0:Y:S01]  /*2190*/  F2F.F32.F64 R18, R4 ;  /* 0x0000000400127310 */ /* 0x004e220000301000 */
[----:B------:R-:W0:-:S14]  /*21a0*/  DSETP.GEU.AND P0, PT, |R4|, c[0x2][0x0], PT ;  /* 0x008000000400762a */ /* 0x000e1c0003f0e200 */
[----:B0-----:R-:W-:Y:S01]  /*21b0*/  @!P0 FMUL R18, R18, 1.175494350822287508e-38 ;  /* 0x0080000012128820 */ /* 0x001fe20000400000 */
[----:B------:R-:W-:Y:S05]  /*21c0*/  BRA `(.L_x_3102) ;  /* 0x00000a0000007947 */ /* 0x000fea0003800000 */
.L_x_3097:
        /* <DEDUP_REMOVED lines=12> */
.L_x_3111:
[----:B------:R-:W2:Y:S02]  /*2290*/  LDG.E.64 R4, [R4.64] ;  /* 0x0000002404047981 */ /* 0x000ea4000c1e1b00 */
[----:B--2---:R-:W0:Y:S01]  /*22a0*/  F2F.F32.F64 R18, R4 ;  /* 0x0000000400127310 */ /* 0x004e220000301000 */
[----:B------:R-:W0:-:S14]  /*22b0*/  DSETP.GEU.AND P0, PT, |R4|, c[0x2][0x0], PT ;  /* 0x008000000400762a */ /* 0x000e1c0003f0e200 */
[----:B0-----:R-:W-:Y:S01]  /*22c0*/  @!P0 FMUL R18, R18, 1.175494350822287508e-38 ;  /* 0x0080000012128820 */ /* 0x001fe20000400000 */
[----:B------:R-:W-:Y:S05]  /*22d0*/  BRA `(.L_x_3102) ;  /* 0x000008f000007947 */ /* 0x000fea0003800000 */
.L_x_3110:
        /* <DEDUP_REMOVED lines=26> */
.L_x_3113:
        /* <DEDUP_REMOVED lines=13> */
.L_x_3112:
[----:B------:R-:W2:Y:S02]  /*2550*/  LDG.E.U16 R4, [R4.64] ;  /* 0x0000002404047981 */ /* 0x000ea4000c1e1500 */
[----:B--2---:R-:W-:Y:S01]  /*2560*/  PRMT R18, RZ, 0x5410, R4 ;  /* 0x00005410ff127816 */ /* 0x004fe20000000004 */
[----:B------:R-:W-:Y:S05]  /*2570*/  BRA `(.L_x_3102) ;  /* 0x0000065000007947 */ /* 0x000fea0003800000 */
.L_x_3109:
        /* <DEDUP_REMOVED lines=9> */
[----:B--2---:R0:W2:Y:S01]  /*2610*/  I2F.U16 R18, R4 ;  /* 0x0000000400127306 */ /* 0x0040a20000101000 */
[----:B------:R-:W-:Y:S05]  /*2620*/  BRA `(.L_x_3102) ;  /* 0x000005a000007947 */ /* 0x000fea0003800000 */
.L_x_3116:
        /* <DEDUP_REMOVED lines=20> */
.L_x_3118:
[----:B------:R-:W-:Y:S05]  /*2770*/  BSYNC B0 ;  /* 0x0000000000007941 */ /* 0x000fea0003800000 */
.L_x_3117:
[----:B------:R-:W-:Y:S01]  /*2780*/  IMAD.SHL.U32 R3, R3, 0x100000, RZ ;  /* 0x0010000003037824 */ /* 0x000fe200078e00ff */
[----:B------:R-:W-:-:S04]  /*2790*/  LEA R5, R0, 0x3b800000, 0x17 ;  /* 0x3b80000000057811 */ /* 0x000fc800078eb8ff */
[----:B------:R-:W-:Y:S01]  /*27a0*/  LOP3.LUT R18, R5, R3, R18, 0xfe, !PT ;  /* 0x0000000305127212 */ /* 0x000fe200078efe12 */
[----:B------:R-:W-:Y:S05]  /*27b0*/  BRA `(.L_x_3102) ;  /* 0x0000041000007947 */ /* 0x000fea0003800000 */
.L_x_3115:
        /* <DEDUP_REMOVED lines=20> */
.L_x_3120:
[----:B------:R-:W-:Y:S05]  /*2900*/  BSYNC B0 ;  /* 0x0000000000007941 */ /* 0x000fea0003800000 */
.L_x_3119:
[----:B------:R-:W-:Y:S01]  /*2910*/  IMAD.SHL.U32 R3, R3, 0x200000, RZ ;  /* 0x0020000003037824 */ /* 0x000fe200078e00ff */
[----:B------:R-:W-:-:S04]  /*2920*/  LEA R5, R0, 0x37800000, 0x17 ;  /* 0x3780000000057811 */ /* 0x000fc800078eb8ff */
[----:B------:R-:W-:Y:S01]  /*2930*/  LOP3.LUT R18, R5, R3, R18, 0xfe, !PT ;  /* 0x0000000305127212 */ /* 0x000fe200078efe12 */
[----:B------:R-:W-:Y:S05]  /*2940*/  BRA `(.L_x_3102) ;  /* 0x0000028000007947 */ /* 0x000fea0003800000 */
.L_x_3114:
        /* <DEDUP_REMOVED lines=14> */
.L_x_3101:
        /* <DEDUP_REMOVED lines=18> */
[----:B01---5:R-:W-:Y:S05]  /*2b50*/  CALL.ABS.NOINC R14 ;  /* 0x000000000e007343 */ /* 0x023fea0003c00000 */
[----:B------:R-:W-:Y:S01]  /*2b60*/  IMAD.MOV.U32 R18, RZ, RZ, RZ ;  /* 0x000000ffff127224 */ /* 0x000fe200078e00ff */
[----:B------:R-:W-:Y:S05]  /*2b70*/  BRA `(.L_x_3102) ;  /* 0x0000005000007947 */ /* 0x000fea0003800000 */
.L_x_3122:
[----:B------:R-:W2:Y:S02]  /*2b80*/  LDG.E.64 R18, [R4.64] ;  /* 0x0000002404127981 */ /* 0x000ea4000c1e1b00 */
[----:B--2---:R0:W2:Y:S01]  /*2b90*/  I2F.U64 R18, R18 ;  /* 0x0000001200127312 */ /* 0x0040a20000301000 */
[----:B------:R-:W-:Y:S05]  /*2ba0*/  BRA `(.L_x_3102) ;  /* 0x0000002000007947 */ /* 0x000fea0003800000 */
.L_x_3121:
[----:B------:R-:W2:Y:S02]  /*2bb0*/  LDG.E R4, [R4.64] ;  /* 0x0000002404047981 */ /* 0x000ea4000c1e1900 */
[----:B--2---:R0:W2:Y:S02]  /*2bc0*/  I2F.U32 R18, R4 ;  /* 0x0000000400127306 */ /* 0x0040a40000201000 */
.L_x_3102:
[----:B------:R-:W-:Y:S05]  /*2bd0*/  BSYNC B6 ;  /* 0x0000000000067941 */ /* 0x000fea0003800000 */
.L_x_3096:
[----:B------:R-:W-:Y:S02]  /*2be0*/  IADD3 R25, R25, 0x80, RZ ;  /* 0x0000008019197810 */ /* 0x000fe40007ffe0ff */
.L_x_3095:
[----:B------:R-:W-:Y:S05]  /*2bf0*/  BSYNC B7 ;  /* 0x0000000000077941 */ /* 0x000fea0003800000 */
.L_x_3094:
        /* <DEDUP_REMOVED lines=18> */
[----:B------:R-:W3:Y:S02]  /*2d20*/  LDG.E.S8 R4, [R4.64] ;  /* 0x0000002404047981 */ /* 0x000ee4000c1e1300 */
[----:B---3--:R0:W3:Y:S01]  /*2d30*/  I2F.S16 R24, R4 ;  /* 0x0000000400187306 */ /* 0x0080e20000101400 */
[----:B------:R-:W-:Y:S05]  /*2d40*/  BRA `(.L_x_3124) ;  /* 0x00000ca000007947 */ /* 0x000fea0003800000 */
.L_x_3128:
[----:B------:R-:W3:Y:S02]  /*2d50*/  LDG.E.U8 R4, [R4.64] ;  /* 0x0000002404047981 */ /* 0x000ee4000c1e1100 */
[----:B---3--:R0:W3:Y:S01]  /*2d60*/  I2F.U16 R24, R4 ;  /* 0x0000000400187306 */ /* 0x0080e20000101000 */
[----:B------:R-:W-:Y:S05]  /*2d70*/  BRA `(.L_x_3124) ;  /* 0x00000c7000007947 */ /* 0x000fea0003800000 */
.L_x_3127:
[----:B------:R-:W-:-:S13]  /*2d80*/  ISETP.NE.AND P0, PT, R0, 0x2, PT ;  /* 0x000000020000780c */ /* 0x000fda0003f05270 */
[----:B------:R-:W-:Y:S05]  /*2d90*/  @!P0 BRA `(.L_x_3130) ;  /* 0x000000a000008947 */ /* 0x000fea0003800000 */
[----:B------:R-:W-:-:S13]  /*2da0*/  ISETP.NE.AND P0, PT, R0, 0x3, PT ;  /* 0x000000030000780c */ /* 0x000fda0003f05270 */
[----:B------:R-:W-:Y:S05]  /*2db0*/  @!P0 BRA `(.L_x_3131) ;  /* 0x0000005000008947 */ /* 0x000fea0003800000 */
[----:B------:R-:W-:-:S13]  /*2dc0*/  ISETP.NE.AND P0, PT, R0, 0x4, PT ;  /* 0x000000040000780c */ /* 0x000fda0003f05270 */
[----:B------:R-:W-:Y:S05]  /*2dd0*/  @P0 BRA `(.L_x_3129) ;  /* 0x00000a8000000947 */ /* 0x000fea0003800000 */
[----:B------:R-:W3:Y:S02]  /*2de0*/  LDG.E.64 R24, [R4.64] ;  /* 0x0000002404187981 */ /* 0x000ee4000c1e1b00 */
[----:B---3--:R0:W3:Y:S01]  /*2df0*/  I2F.S64 R24, R24 ;  /* 0x0000001800187312 */ /* 0x0080e20000301400 */
[----:B------:R-:W-:Y:S05]  /*2e00*/  BRA `(.L_x_3124) ;  /* 0x00000be000007947 */ /* 0x000fea0003800000 */
.L_x_3131:
[----:B------:R-:W3:Y:S02]  /*2e10*/  LDG.E R4, [R4.64] ;  /* 0x0000002404047981 */ /* 0x000ee4000c1e1900 */
[----:B---3--:R0:W3:Y:S01]  /*2e20*/  I2F R24, R4 ;  /* 0x0000000400187306 */ /* 0x0080e20000201400 */
[----:B------:R-:W-:Y:S05]  /*2e30*/  BRA `(.L_x_3124) ;  /* 0x00000bb000007947 */ /* 0x000fea0003800000 */
.L_x_3130:
[----:B------:R-:W3:Y:S02]  /*2e40*/  LDG.E.U16 R4, [R4.64] ;  /* 0x0000002404047981 */ /* 0x000ee4000c1e1500 */
[----:B---3--:R0:W3:Y:S01]  /*2e50*/  I2F.S16 R24, R4 ;  /* 0x0000000400187306 */ /* 0x0080e20000101400 */
[----:B------:R-:W-:Y:S05]  /*2e60*/  BRA `(.L_x_3124) ;  /* 0x00000b8000007947 */ /* 0x000fea0003800000 */
.L_x_3126:
        /* <DEDUP_REMOVED lines=8> */
.L_x_3133:
[----:B------:R-:W3:Y:S02]  /*2ef0*/  LDG.E.U16 R4, [R4.64] ;  /* 0x0000002404047981 */ /* 0x000ee4000c1e1500 */
[----:B---3--:R-:W-:Y:S01]  /*2f00*/  HADD2.F32 R24, -RZ, R4.H0_H0 ;  /* 0x20000004ff187230 */ /* 0x008fe20000004100 */
[----:B------:R-:W-:Y:S05]  /*2f10*/  BRA `(.L_x_3124) ;  /* 0x00000ad000007947 */ /* 0x000fea0003800000 */
.L_x_3132:
        /* <DEDUP_REMOVED lines=8> */
.L_x_3135:
[----:B------:R-:W3:Y:S02]  /*2fa0*/  LDG.E.U16 R4, [R4.64] ;  /* 0x0000002404047981 */ /* 0x000ee4000c1e1500 */
[----:B---3--:R-:W-:Y:S01]  /*2fb0*/  HADD2.F32 R24, -RZ, R4.H0_H0 ;  /* 0x20000004ff187230 */ /* 0x008fe20000004100 */
[----:B------:R-:W-:Y:S05]  /*2fc0*/  BRA `(.L_x_3124) ;  /* 0x00000a2000007947 */ /* 0x000fea0003800000 */
.L_x_3134:
[----:B------:R-:W3:Y:S02]  /*2fd0*/  LDG.E.64 R4, [R4.64] ;  /* 0x0000002404047981 */ /* 0x000ee4000c1e1b00 */
[----:B---3--:R-:W0:Y:S01]  /*2fe0*/  F2F.F32.F64 R24, R4 ;  /* 0x0000000400187310 */ /* 0x008e220000301000 */
[----:B------:R-:W0:-:S14]  /*2ff0*/  DSETP.GEU.AND P0, PT, |R4|, c[0x2][0x0], PT ;  /* 0x008000000400762a */ /* 0x000e1c0003f0e200 */
[----:B0-----:R-:W-:Y:S01]  /*3000*/  @!P0 FMUL R24, R24, 1.175494350822287508e-38 ;  /* 0x0080000018188820 */ /* 0x001fe20000400000 */
[----:B------:R-:W-:Y:S05]  /*3010*/  BRA `(.L_x_3124) ;  /* 0x000009d000007947 */ /* 0x000fea0003800000 */
.L_x_3125:
        /* <DEDUP_REMOVED lines=8> */
[----:B------:R-:W3:Y:S02]  /*30a0*/  LDG.E.U8 R4, [R4.64] ;  /* 0x0000002404047981 */ /* 0x000ee4000c1e1100 */
[----:B---3--:R-:W-:-:S04]  /*30b0*/  ISETP.NE.AND P0, PT, R4, RZ, PT ;  /* 0x000000ff0400720c */ /* 0x008fc80003f05270 */
[----:B------:R-:W-:Y:S01]  /*30c0*/  FSEL R24, RZ, 1, !P0 ;  /* 0x3f800000ff187808 */ /* 0x000fe20004000000 */
[----:B------:R-:W-:Y:S05]  /*30d0*/  BRA `(.L_x_3124) ;  /* 0x0000091000007947 */ /* 0x000fea0003800000 */
.L_x_3138:
[----:B------:R-:W3:Y:S02]  /*30e0*/  LDG.E.64 R4, [R4.64] ;  /* 0x0000002404047981 */ /* 0x000ee4000c1e1b00 */
[----:B---3--:R-:W0:Y:S01]  /*30f0*/  F2F.F32.F64 R24, R4 ;  /* 0x0000000400187310 */ /* 0x008e220000301000 */
[----:B------:R-:W0:-:S14]  /*3100*/  DSETP.GEU.AND P0, PT, |R4|, c[0x2][0x0], PT ;  /* 0x008000000400762a */ /* 0x000e1c0003f0e200 */
[----:B0-----:R-:W-:Y:S01]  /*3110*/  @!P0 FMUL R24, R24, 1.175494350822287508e-38 ;  /* 0x0080000018188820 */ /* 0x001fe20000400000 */
[----:B------:R-:W-:Y:S05]  /*3120*/  BRA `(.L_x_3124) ;  /* 0x000008c000007947 */ /* 0x000fea0003800000 */
.L_x_3137:
[----:B------:R-:W-:-:S13]  /*3130*/  ISETP.NE.AND P0, PT, R0, 0xf, PT ;  /* 0x0000000f0000780c */ /* 0x000fda0003f05270 */
[----:B------:R-:W-:Y:S05]  /*3140*/  @!P0 BRA `(.L_x_3139) ;  /* 0x0000025000008947 */ /* 0x000fea0003800000 */
[----:B------:R-:W-:-:S13]  /*3150*/  ISETP.NE.AND P0, PT, R0, 0x17, PT ;  /* 0x000000170000780c */ /* 0x000fda0003f05270 */
[----:B------:R-:W-:Y:S05]  /*3160*/  @!P0 BRA `(.L_x_3140) ;  /* 0x0000016000008947 */ /* 0x000fea0003800000 */
[----:B------:R-:W-:-:S13]  /*3170*/  ISETP.NE.AND P0, PT, R0, 0x18, PT ;  /* 0x000000180000780c */ /* 0x000fda0003f05270 */
[----:B------:R-:W-:Y:S05]  /*3180*/  @P0 BRA `(.L_x_3129) ;  /* 0x000006d000000947 */ /* 0x000fea0003800000 */
[----:B------:R-:W3:Y:S01]  /*3190*/  LDG.E.U8 R24, [R4.64] ;  /* 0x0000002404187981 */ /* 0x000ee2000c1e1100 */
[----:B------:R-:W-:Y:S02]  /*31a0*/  IMAD.MOV.U32 R8, RZ, RZ, -0x800000 ;  /* 0xff800000ff087424 */ /* 0x000fe400078e00ff */
[----:B---3--:R-:W-:-:S05]  /*31b0*/  IMAD.SHL.U32 R24, R24, 0x1000000, RZ ;  /* 0x0100000018187824 */ /* 0x008fca00078e00ff */
        /* <DEDUP_REMOVED lines=17> */
.L_x_3140:
[----:B------:R-:W3:Y:S02]  /*32d0*/  LDG.E.U8 R4, [R4.64] ;  /* 0x0000002404047981 */ /* 0x000ee4000c1e1100 */
[----:B---3--:R-:W-:-:S05]  /*32e0*/  IMAD.SHL.U32 R0, R4, 0x2000000, RZ ;  /* 0x0200000004007824 */ /* 0x008fca00078e00ff */
        /* <DEDUP_REMOVED lines=11> */
.L_x_3139:
[----:B------:R-:W3:Y:S02]  /*33a0*/  LDG.E.U16 R4, [R4.64] ;  /* 0x0000002404047981 */ /* 0x000ee4000c1e1500 */
[----:B---3--:R-:W-:Y:S01]  /*33b0*/  PRMT R24, RZ, 0x5410, R4 ;  /* 0x00005410ff187816 */ /* 0x008fe20000000004 */
[----:B------:R-:W-:Y:S05]  /*33c0*/  BRA `(.L_x_3124) ;  /* 0x0000062000007947 */ /* 0x000fea0003800000 */
.L_x_3136:
        /* <DEDUP_REMOVED lines=8> */
[----:B------:R-:W3:Y:S02]  /*3450*/  LDG.E.U16 R4, [R4.64] ;  /* 0x0000002404047981 */ /* 0x000ee4000c1e1500 */
[----:B---3--:R0:W3:Y:S01]  /*3460*/  I2F.U16 R24, R4 ;  /* 0x0000000400187306 */ /* 0x0080e20000101000 */
[----:B------:R-:W-:Y:S05]  /*3470*/  BRA `(.L_x_3124) ;  /* 0x0000057000007947 */ /* 0x000fea0003800000 */
.L_x_3143:
[----:B------:R-:W3:Y:S02]  /*3480*/  LDG.E.U8 R3, [R4.64] ;  /* 0x0000002404037981 */ /* 0x000ee4000c1e1100 */
[----:B---3--:R-:W-:-:S13]  /*3490*/  ISETP.NE.AND P0, PT, R3, RZ, PT ;  /* 0x000000ff0300720c */ /* 0x008fda0003f05270 */
        /* <DEDUP_REMOVED lines=17> */
.L_x_3145:
[----:B------:R-:W-:Y:S05]  /*35b0*/  BSYNC B0 ;  /* 0x0000000000007941 */ /* 0x000fea0003800000 */
.L_x_3144:
[----:B------:R-:W-:Y:S01]  /*35c0*/  IMAD.SHL.U32 R3, R3, 0x100000, RZ ;  /* 0x0010000003037824 */ /* 0x000fe200078e00ff */
[----:B------:R-:W-:-:S04]  /*35d0*/  LEA R5, R0, 0x3b800000, 0x17 ;  /* 0x3b80000000057811 */ /* 0x000fc800078eb8ff */
[----:B------:R-:W-:Y:S01]  /*35e0*/  LOP3.LUT R24, R5, R3, R24, 0xfe, !PT ;  /* 0x0000000305187212 */ /* 0x000fe200078efe18 */
[----:B------:R-:W-:Y:S05]  /*35f0*/  BRA `(.L_x_3124) ;  /* 0x000003f000007947 */ /* 0x000fea0003800000 */
.L_x_3142:
        /* <DEDUP_REMOVED lines=19> */
.L_x_3147:
[----:B------:R-:W-:Y:S05]  /*3730*/  BSYNC B0 ;  /* 0x0000000000007941 */ /* 0x000fea0003800000 */
.L_x_3146:
[----:B------:R-:W-:Y:S01]  /*3740*/  IMAD.SHL.U32 R3, R3, 0x200000, RZ ;  /* 0x0020000003037824 */ /* 0x000fe200078e00ff */
[----:B------:R-:W-:-:S04]  /*3750*/  LEA R5, R0, 0x37800000, 0x17 ;  /* 0x3780000000057811 */ /* 0x000fc800078eb8ff */
[----:B------:R-:W-:Y:S01]  /*3760*/  LOP3.LUT R24, R5, R3, R24, 0xfe, !PT ;  /* 0x0000000305187212 */ /* 0x000fe200078efe18 */
[----:B------:R-:W-:Y:S05]  /*3770*/  BRA `(.L_x_3124) ;  /* 0x0000027000007947 */ /* 0x000fea0003800000 */
.L_x_3141:
[----:B------:R-:W-:-:S13]  /*3780*/  ISETP.NE.AND P0, PT, R0, 0x1c, PT ;  /* 0x0000001c0000780c */ /* 0x000fda0003f05270 */
[----:B------:R-:W-:Y:S05]  /*3790*/  @!P0 BRA `(.L_x_3148) ;  /* 0x0000023000008947 */ /* 0x000fea0003800000 */
[----:B------:R-:W-:-:S13]  /*37a0*/  ISETP.NE.AND P0, PT, R0, 0x1d, PT ;  /* 0x0000001d0000780c */ /* 0x000fda0003f05270 */
[----:B------:R-:W-:Y:S05]  /*37b0*/  @!P0 BRA `(.L_x_3149) ;  /* 0x000001e000008947 */ /* 0x000fea0003800000 */
[----:B------:R-:W-:-:S13]  /*37c0*/  ISETP.NE.AND P0, PT, R0, 0x2c, PT ;  /* 0x0000002c0000780c */ /* 0x000fda0003f05270 */
[----:B------:R-:W-:Y:S05]  /*37d0*/  @P0 BRA `(.L_x_3129) ;  /* 0x0000008000000947 */ /* 0x000fea0003800000 */
[----:B------:R-:W3:Y:S01]  /*37e0*/  LDG.E.U8 R4, [R4.64] ;  /* 0x0000002404047981 */ /* 0x000ee2000c1e1100 */
[----:B------:R-:W-:Y:S01]  /*37f0*/  IMAD.MOV.U32 R24, RZ, RZ, 0x400000 ;  /* 0x00400000ff187424 */ /* 0x000fe200078e00ff */
[----:B---3--:R-:W-:-:S13]  /*3800*/  ISETP.NE.AND P0, PT, R4, RZ, PT ;  /* 0x000000ff0400720c */ /* 0x008fda0003f05270 */
[----:B------:R-:W-:Y:S05]  /*3810*/  @!P0 BRA `(.L_x_3124) ;  /* 0x000001d000008947 */ /* 0x000fea0003800000 */
[----:B------:R-:W-:-:S13]  /*3820*/  ISETP.NE.AND P0, PT, R4, 0xff, PT ;  /* 0x000000ff0400780c */ /* 0x000fda0003f05270 */
[----:B------:R-:W-:Y:S02]  /*3830*/  @!P0 IMAD.MOV.U32 R24, RZ, RZ, 0x7f800001 ;  /* 0x7f800001ff188424 */ /* 0x000fe400078e00ff */
[----:B------:R-:W-:Y:S01]  /*3840*/  @P0 IMAD.SHL.U32 R24, R4, 0x800000, RZ ;  /* 0x0080000004180824 */ /* 0x000fe200078e00ff */
[----:B------:R-:W-:Y:S05]  /*3850*/  BRA `(.L_x_3124) ;  /* 0x0000019000007947 */ /* 0x000fea0003800000 */
.L_x_3129:
        /* <DEDUP_REMOVED lines=18> */
[----:B012--5:R-:W-:Y:S05]  /*3980*/  CALL.ABS.NOINC R14 ;  /* 0x000000000e007343 */ /* 0x027fea0003c00000 */
[----:B------:R-:W-:Y:S05]  /*3990*/  BRA `(.L_x_3124) ;  /* 0x0000005000007947 */ /* 0x000fea0003800000 */
.L_x_3149:
[----:B------:R-:W3:Y:S02]  /*39a0*/  LDG.E.64 R24, [R4.64] ;  /* 0x0000002404187981 */ /* 0x000ee4000c1e1b00 */
[----:B---3--:R0:W3:Y:S01]  /*39b0*/  I2F.U64 R24, R24 ;  /* 0x0000001800187312 */ /* 0x0080e20000301000 */
[----:B------:R-:W-:Y:S05]  /*39c0*/  BRA `(.L_x_3124) ;  /* 0x0000002000007947 */ /* 0x000fea0003800000 */
.L_x_3148:
[----:B------:R-:W3:Y:S02]  /*39d0*/  LDG.E R4, [R4.64] ;  /* 0x0000002404047981 */ /* 0x000ee4000c1e1900 */
[----:B---3--:R0:W3:Y:S02]  /*39e0*/  I2F.U32 R24, R4 ;  /* 0x0000000400187306 */ /* 0x0080e40000201000 */
.L_x_3124:
[----:B------:R-:W-:Y:S05]  /*39f0*/  BSYNC B6 ;  /* 0x0000000000067941 */ /* 0x000fea0003800000 */
.L_x_3123:
[----:B0-----:R-:W0:Y:S01]  /*3a00*/  S2R R25, SR_TID.X ;  /* 0x0000000000197919 */ /* 0x001e220000002100 */
[----:B------:R-:W4:Y:S01]  /*3a10*/  LDC.U8 R17, c[0x0][0x18c] ;  /* 0x00006300ff117b82 */ /* 0x000f220000000000 */
[----:B------:R-:W-:Y:S01]  /*3a20*/  BSSY B6, `(.L_x_3150) ;  /* 0x000010d000067945 */ /* 0x000fe20003800000 */
[C---:B0-----:R-:W-:Y:S02]  /*3a30*/  IADD3 R3, R25.reuse, 0x100, RZ ;  /* 0x0000010019037810 */ /* 0x041fe40007ffe0ff */
[----:B------:R-:W-:-:S02]  /*3a40*/  IADD3 R5, R25, 0x180, RZ ;  /* 0x0000018019057810 */ /* 0x000fc40007ffe0ff */
[C---:B------:R-:W-:Y:S02]  /*3a50*/  IADD3 R19, R25.reuse, 0x80, RZ ;  /* 0x0000008019137810 */ /* 0x040fe40007ffe0ff */
[-C--:B------:R-:W-:Y:S02]  /*3a60*/  ISETP.GE.AND P3, PT, R25, R16.reuse, PT ;  /* 0x000000101900720c */ /* 0x080fe40003f66270 */
[-C--:B------:R-:W-:Y:S02]  /*3a70*/  ISETP.GE.AND P1, PT, R3, R16.reuse, PT ;  /* 0x000000100300720c */ /* 0x080fe40003f26270 */
[-C--:B------:R-:W-:Y:S02]  /*3a80*/  ISETP.GE.AND P2, PT, R5, R16.reuse, PT ;  /* 0x000000100500720c */ /* 0x080fe40003f46270 */
[----:B------:R-:W-:-:S07]  /*3a90*/  ISETP.GE.AND P0, PT, R19, R16, PT ;  /* 0x000000101300720c */ /* 0x000fce0003f06270 */
[----:B-----5:R-:W-:Y:S02]  /*3aa0*/  @!P3 FMNMX.FTZ R4, R22, c[0x0][0x168], PT ;  /* 0x00005a001604ba09 */ /* 0x020fe40003810000 */
[----:B--2---:R-:W-:Y:S02]  /*3ab0*/  @!P1 FMNMX.FTZ R22, R18, c[0x0][0x168], PT ;  /* 0x00005a0012169a09 */ /* 0x004fe40003810000 */
[----:B---3--:R-:W-:Y:S02]  /*3ac0*/  @!P2 FMNMX.FTZ R24, R24, c[0x0][0x168], PT ;  /* 0x00005a001818aa09 */ /* 0x008fe40003810000 */
[----:B-1----:R-:W-:Y:S01]  /*3ad0*/  @!P0 FMNMX.FTZ R18, R23, c[0x0][0x168], PT ;  /* 0x00005a0017128a09 */ /* 0x002fe20003810000 */
[----:B------:R-:W-:Y:S05]  /*3ae0*/  @P3 BRA `(.L_x_3151) ;  /* 0x0000100000003947 */ /* 0x000fea0003800000 */
[----:B----4-:R-:W-:Y:S01]  /*3af0*/  IMAD R0, R2, 0x200, R25 ;  /* 0x0000020002007824 */ /* 0x010fe200078e0219 */
        /* <DEDUP_REMOVED lines=15> */
[----:B------:R-:W0:Y:S01]  /*3bf0*/  F2I.FTZ.TRUNC.NTZ R3, R4 ;  /* 0x0000000400037305 */ /* 0x000e22000021f100 */
[----:B------:R-:W-:Y:S01]  /*3c00*/  IMAD.MOV.U32 R25, RZ, RZ, R19 ;  /* 0x000000ffff197224 */ /* 0x000fe200078e0013 */
[----:B0-----:R0:W-:Y:S01]  /*3c10*/  STG.E.U8 [R8.64], R3 ;  /* 0x0000000308007986 */ /* 0x0011e2000c101124 */
[----:B------:R-:W-:Y:S05]  /*3c20*/  BRA `(.L_x_3151) ;  /* 0x00000ec000007947 */ /* 0x000fea0003800000 */
.L_x_3155:
[----:B------:R-:W0:Y:S01]  /*3c30*/  F2I.S64.TRUNC R4, R4 ;  /* 0x0000000400047311 */ /* 0x000e22000020d900 */
[----:B------:R-:W-:Y:S02]  /*3c40*/  IMAD.MOV.U32 R25, RZ, RZ, R19 ;  /* 0x000000ffff197224 */ /* 0x000fe400078e0013 */
[----:B0-----:R-:W-:-:S05]  /*3c50*/  IMAD.MOV.U32 R3, RZ, RZ, R4 ;  /* 0x000000ffff037224 */ /* 0x001fca00078e0004 */
[----:B------:R0:W-:Y:S01]  /*3c60*/  STG.E.U8 [R8.64], R3 ;  /* 0x0000000308007986 */ /* 0x0001e2000c101124 */
[----:B------:R-:W-:Y:S05]  /*3c70*/  BRA `(.L_x_3151) ;  /* 0x00000e7000007947 */ /* 0x000fea0003800000 */
.L_x_3154:
[----:B------:R-:W-:-:S13]  /*3c80*/  ISETP.NE.AND P0, PT, R0, 0x2, PT ;  /* 0x000000020000780c */ /* 0x000fda0003f05270 */
[----:B------:R-:W-:Y:S05]  /*3c90*/  @!P0 BRA `(.L_x_3157) ;  /* 0x000000c000008947 */ /* 0x000fea0003800000 */
[----:B------:R-:W-:-:S13]  /*3ca0*/  ISETP.NE.AND P0, PT, R0, 0x3, PT ;  /* 0x000000030000780c */ /* 0x000fda0003f05270 */
[----:B------:R-:W-:Y:S05]  /*3cb0*/  @!P0 BRA `(.L_x_3158) ;  /* 0x0000006000008947 */ /* 0x000fea0003800000 */
[----:B------:R-:W-:-:S13]  /*3cc0*/  ISETP.NE.AND P0, PT, R0, 0x4, PT ;  /* 0x000000040000780c */ /* 0x000fda0003f05270 */
[----:B------:R-:W-:Y:S05]  /*3cd0*/  @P0 BRA `(.L_x_3156) ;  /* 0x00000c5000000947 */ /* 0x000fea0003800000 */
[----:B------:R-:W0:Y:S01]  /*3ce0*/  F2I.S64.TRUNC R4, R4 ;  /* 0x0000000400047311 */ /* 0x000e22000020d900 */
[----:B------:R-:W-:Y:S01]  /*3cf0*/  IMAD.MOV.U32 R25, RZ, RZ, R19 ;  /* 0x000000ffff197224 */ /* 0x000fe200078e0013 */
[----:B0-----:R0:W-:Y:S01]  /*3d00*/  STG.E.64 [R8.64], R4 ;  /* 0x0000000408007986 */ /* 0x0011e2000c101b24 */
[----:B------:R-:W-:Y:S05]  /*3d10*/  BRA `(.L_x_3151) ;  /* 0x00000dd000007947 */ /* 0x000fea0003800000 */
.L_x_3158:
[----:B------:R-:W0:Y:S01]  /*3d20*/  F2I.FTZ.TRUNC.NTZ R3, R4 ;  /* 0x0000000400037305 */ /* 0x000e22000021f100 */
[----:B------:R-:W-:Y:S01]  /*3d30*/  IMAD.MOV.U32 R25, RZ, RZ, R19 ;  /* 0x000000ffff197224 */ /* 0x000fe200078e0013 */
[----:B0-----:R0:W-:Y:S01]  /*3d40*/  STG.E [R8.64], R3 ;  /* 0x0000000308007986 */ /* 0x0011e2000c101924 */
[----:B------:R-:W-:Y:S05]  /*3d50*/  BRA `(.L_x_3151) ;  /* 0x00000d9000007947 */ /* 0x000fea0003800000 */
.L_x_3157:
[----:B------:R-:W0:Y:S01]  /*3d60*/  F2I.FTZ.TRUNC.NTZ R3, R4 ;  /* 0x0000000400037305 */ /* 0x000e22000021f100 */
[----:B------:R-:W-:Y:S01]  /*3d70*/  IMAD.MOV.U32 R25, RZ, RZ, R19 ;  /* 0x000000ffff197224 */ /* 0x000fe200078e0013 */
[----:B0-----:R0:W-:Y:S01]  /*3d80*/  STG.E.U16 [R8.64], R3 ;  /* 0x0000000308007986 */ /* 0x0011e2000c101524 */
[----:B------:R-:W-:Y:S05]  /*3d90*/  BRA `(.L_x_3151) ;  /* 0x00000d5000007947 */ /* 0x000fea0003800000 */
.L_x_3153:
[----:B------:R-:W-:-:S13]  /*3da0*/  ISETP.GT.AND P0, PT, R0, 0x6, PT ;  /* 0x000000060000780c */ /* 0x000fda0003f04270 */
[----:B------:R-:W-:Y:S05]  /*3db0*/  @P0 BRA `(.L_x_3159) ;  /* 0x000000b000000947 */ /* 0x000fea0003800000 */
[----:B------:R-:W-:-:S13]  /*3dc0*/  ISETP.NE.AND P0, PT, R0, 0x5, PT ;  /* 0x000000050000780c */ /* 0x000fda0003f05270 */
[----:B------:R-:W-:Y:S05]  /*3dd0*/  @!P0 BRA `(.L_x_3160) ;  /* 0x0000005000008947 */ /* 0x000fea0003800000 */
[----:B------:R-:W-:-:S13]  /*3de0*/  ISETP.NE.AND P0, PT, R0, 0x6, PT ;  /* 0x000000060000780c */ /* 0x000fda0003f05270 */
[----:B------:R-:W-:Y:S05]  /*3df0*/  @P0 BRA `(.L_x_3156) ;  /* 0x00000b3000000947 */ /* 0x000fea0003800000 */
[----:B------:R0:W-:Y:S01]  /*3e00*/  STG.E [R8.64], R4 ;  /* 0x0000000408007986 */ /* 0x0001e2000c101924 */
[----:B------:R-:W-:Y:S01]  /*3e10*/  IMAD.MOV.U32 R25, RZ, RZ, R19 ;  /* 0x000000ffff197224 */ /* 0x000fe200078e0013 */
[----:B------:R-:W-:Y:S05]  /*3e20*/  BRA `(.L_x_3151) ;  /* 0x00000cc000007947 */ /* 0x000fea0003800000 */
.L_x_3160:
[----:B------:R-:W-:Y:S01]  /*3e30*/  F2FP.PACK_AB R4, RZ, R4 ;  /* 0x00000004ff04723e */ /* 0x000fe200000000ff */
[----:B------:R-:W-:-:S04]  /*3e40*/  IMAD.MOV.U32 R25, RZ, RZ, R19 ;  /* 0x000000ffff197224 */ /* 0x000fc800078e0013 */
[----:B------:R0:W-:Y:S01]  /*3e50*/  STG.E.U16 [R8.64], R4 ;  /* 0x0000000408007986 */ /* 0x0001e2000c101524 */
[----:B------:R-:W-:Y:S05]  /*3e60*/  BRA `(.L_x_3151) ;  /* 0x00000c8000007947 */ /* 0x000fea0003800000 */
.L_x_3159:
[----:B------:R-:W-:-:S13]  /*3e70*/  ISETP.NE.AND P0, PT, R0, 0x7, PT ;  /* 0x000000070000780c */ /* 0x000fda0003f05270 */
[----:B------:R-:W-:Y:S05]  /*3e80*/  @!P0 BRA `(.L_x_3161) ;  /* 0x000000d000008947 */ /* 0x000fea0003800000 */
[----:B------:R-:W-:-:S13]  /*3e90*/  ISETP.NE.AND P0, PT, R0, 0x8, PT ;  /* 0x000000080000780c */ /* 0x000fda0003f05270 */
[----:B------:R-:W-:Y:S05]  /*3ea0*/  @!P0 BRA `(.L_x_3162) ;  /* 0x0000006000008947 */ /* 0x000fea0003800000 */
[----:B------:R-:W-:-:S13]  /*3eb0*/  ISETP.NE.AND P0, PT, R0, 0x9, PT ;  /* 0x000000090000780c */ /* 0x000fda0003f05270 */
[----:B------:R-:W-:Y:S05]  /*3ec0*/  @P0 BRA `(.L_x_3156) ;  /* 0x00000a6000000947 */ /* 0x000fea0003800000 */
[----:B------:R-:W-:Y:S02]  /*3ed0*/  IMAD.MOV.U32 R5, RZ, RZ, RZ ;  /* 0x000000ffff057224 */ /* 0x000fe400078e00ff */
[----:B------:R-:W-:-:S03]  /*3ee0*/  IMAD.MOV.U32 R25, RZ, RZ, R19 ;  /* 0x000000ffff197224 */ /* 0x000fc600078e0013 */
[----:B------:R0:W-:Y:S01]  /*3ef0*/  STG.E.64 [R8.64], R4 ;  /* 0x0000000408007986 */ /* 0x0001e2000c101b24 */
[----:B------:R-:W-:Y:S05]  /*3f00*/  BRA `(.L_x_3151) ;  /* 0x00000be000007947 */ /* 0x000fea0003800000 */
.L_x_3162:
[----:B------:R-:W-:Y:S01]  /*3f10*/  F2FP.PACK_AB R3, RZ, R4 ;  /* 0x00000004ff03723e */ /* 0x000fe200000000ff */
[----:B------:R-:W-:-:S03]  /*3f20*/  IMAD.MOV.U32 R25, RZ, RZ, R19 ;  /* 0x000000ffff197224 */ /* 0x000fc600078e0013 */
[----:B------:R-:W-:-:S05]  /*3f30*/  PRMT R3, R3, 0x5410, RZ ;  /* 0x0000541003037816 */ /* 0x000fca00000000ff */
[----:B------:R0:W-:Y:S01]  /*3f40*/  STG.E [R8.64], R3 ;  /* 0x0000000308007986 */ /* 0x0001e2000c101924 */
[----:B------:R-:W-:Y:S05]  /*3f50*/  BRA `(.L_x_3151) ;  /* 0x00000b9000007947 */ /* 0x000fea0003800000 */
.L_x_3161:
[----:B------:R-:W-:Y:S02]  /*3f60*/  FMUL.FTZ R4, R4, 1 ;  /* 0x3f80000004047820 */ /* 0x000fe40000410000 */
[----:B------:R-:W-:-:S04]  /*3f70*/  IMAD.MOV.U32 R25, RZ, RZ, R19 ;  /* 0x000000ffff197224 */ /* 0x000fc800078e0013 */
[----:B------:R-:W0:Y:S02]  /*3f80*/  F2F.F64.F32 R4, R4 ;  /* 0x0000000400047310 */ /* 0x000e240000201800 */
[----:B0-----:R0:W-:Y:S01]  /*3f90*/  STG.E.64 [R8.64], R4 ;  /* 0x0000000408007986 */ /* 0x0011e2000c101b24 */
[----:B------:R-:W-:Y:S05]  /*3fa0*/  BRA `(.L_x_3151) ;  /* 0x00000b4000007947 */ /* 0x000fea0003800000 */
.L_x_3152:
        /* <DEDUP_REMOVED lines=8> */
[----:B------:R-:W-:Y:S01]  /*4030*/  FSETP.NEU.FTZ.AND P0, PT, R4, RZ, PT ;  /* 0x000000ff0400720b */ /* 0x000fe20003f1d000 */
[----:B------:R-:W-:-:S03]  /*4040*/  IMAD.MOV.U32 R25, RZ, RZ, R19 ;  /* 0x000000ffff197224 */ /* 0x000fc600078e0013 */
[----:B------:R-:W-:-:S05]  /*4050*/  SEL R3, RZ, 0x1, !P0 ;  /* 0x00000001ff037807 */ /* 0x000fca0004000000 */
[----:B------:R0:W-:Y:S01]  /*4060*/  STG.E.U8 [R8.64], R3 ;  /* 0x0000000308007986 */ /* 0x0001e2000c101124 */
[----:B------:R-:W-:Y:S05]  /*4070*/  BRA `(.L_x_3151) ;  /* 0x00000a7000007947 */ /* 0x000fea0003800000 */
.L_x_3165:
[----:B------:R-:W-:Y:S01]  /*4080*/  FMUL.FTZ R4, R4, 1 ;  /* 0x3f80000004047820 */ /* 0x000fe20000410000 */
[----:B------:R-:W-:Y:S01]  /*4090*/  CS2R R6, SRZ ;  /* 0x0000000000067805 */ /* 0x000fe2000001ff00 */
[----:B------:R-:W-:-:S04]  /*40a0*/  IMAD.MOV.U32 R25, RZ, RZ, R19 ;  /* 0x000000ffff197224 */ /* 0x000fc800078e0013 */
[----:B------:R-:W0:Y:S02]  /*40b0*/  F2F.F64.F32 R4, R4 ;  /* 0x0000000400047310 */ /* 0x000e240000201800 */
[----:B0-----:R0:W-:Y:S01]  /*40c0*/  STG.E.128 [R8.64], R4 ;  /* 0x0000000408007986 */ /* 0x0011e2000c101d24 */
[----:B------:R-:W-:Y:S05]  /*40d0*/  BRA `(.L_x_3151) ;  /* 0x00000a1000007947 */ /* 0x000fea0003800000 */
.L_x_3164:
        /* <DEDUP_REMOVED lines=20> */
.L_x_3169:
[----:B------:R-:W-:Y:S05]  /*4220*/  BSYNC B0 ;  /* 0x0000000000007941 */ /* 0x000fea0003800000 */
.L_x_3168:
[----:B------:R-:W-:Y:S01]  /*4230*/  LOP3.LUT R5, R0, R5, RZ, 0xfc, !PT ;  /* 0x0000000500057212 */ /* 0x000fe200078efcff */
[----:B------:R-:W-:-:S04]  /*4240*/  IMAD.MOV.U32 R25, RZ, RZ, R19 ;  /* 0x000000ffff197224 */ /* 0x000fc800078e0013 */
[----:B------:R0:W-:Y:S01]  /*4250*/  STG.E.U8 [R8.64], R5 ;  /* 0x0000000508007986 */ /* 0x0001e2000c101124 */
[----:B------:R-:W-:Y:S05]  /*4260*/  BRA `(.L_x_3151) ;  /* 0x0000088000007947 */ /* 0x000fea0003800000 */
.L_x_3167:
        /* <DEDUP_REMOVED lines=12> */
.L_x_3171:
[----:B------:R-:W-:Y:S01]  /*4330*/  IMAD.MOV.U32 R0, RZ, RZ, 0x7f ;  /* 0x0000007fff007424 */ /* 0x000fe200078e00ff */
[----:B------:R-:W-:-:S04]  /*4340*/  ISETP.GT.U32.AND P0, PT, R5, 0x7f800000, PT ;  /* 0x7f8000000500780c */ /* 0x000fc80003f04070 */
[----:B------:R-:W-:-:S04]  /*4350*/  SEL R0, R0, 0x7c, P0 ;  /* 0x0000007c00007807 */ /* 0x000fc80000000000 */
.L_x_3172:
[----:B------:R-:W-:Y:S05]  /*4360*/  BSYNC B0 ;  /* 0x0000000000007941 */ /* 0x000fea0003800000 */
.L_x_3170:
[----:B------:R-:W-:Y:S01]  /*4370*/  LOP3.LUT R4, R4, 0x80000000, RZ, 0xc0, !PT ;  /* 0x8000000004047812 */ /* 0x000fe200078ec0ff */
[----:B------:R-:W-:-:S03]  /*4380*/  IMAD.MOV.U32 R25, RZ, RZ, R19 ;  /* 0x000000ffff197224 */ /* 0x000fc600078e0013 */
[----:B------:R-:W-:-:S04]  /*4390*/  SHF.R.U32.HI R3, RZ, 0x18, R4 ;  /* 0x00000018ff037819 */ /* 0x000fc80000011604 */
[----:B------:R-:W-:-:S05]  /*43a0*/  LOP3.LUT R3, R0, R3, RZ, 0xfc, !PT ;  /* 0x0000000300037212 */ /* 0x000fca00078efcff */
[----:B------:R0:W-:Y:S01]  /*43b0*/  STG.E.U8 [R8.64], R3 ;  /* 0x0000000308007986 */ /* 0x0001e2000c101124 */
[----:B------:R-:W-:Y:S05]  /*43c0*/  BRA `(.L_x_3151) ;  /* 0x0000072000007947 */ /* 0x000fea0003800000 */
.L_x_3166:
[----:B------:R-:W-:Y:S01]  /*43d0*/  F2FP.BF16.PACK_AB R4, RZ, R4 ;  /* 0x00000004ff04723e */ /* 0x000fe200000010ff */
[----:B------:R-:W-:-:S04]  /*43e0*/  IMAD.MOV.U32 R25, RZ, RZ, R19 ;  /* 0x000000ffff197224 */ /* 0x000fc800078e0013 */
[----:B------:R0:W-:Y:S01]  /*43f0*/  STG.E.U16 [R8.64], R4 ;  /* 0x0000000408007986 */ /* 0x0001e2000c101524 */
[----:B------:R-:W-:Y:S05]  /*4400*/  BRA `(.L_x_3151) ;  /* 0x000006e000007947 */ /* 0x000fea0003800000 */
.L_x_3163:
        /* <DEDUP_REMOVED lines=8> */
[----:B------:R-:W0:Y:S01]  /*4490*/  F2I.FTZ.U32.TRUNC.NTZ R3, R4 ;  /* 0x0000000400037305 */ /* 0x000e22000021f000 */
[----:B------:R-:W-:Y:S01]  /*44a0*/  IMAD.MOV.U32 R25, RZ, RZ, R19 ;  /* 0x000000ffff197224 */ /* 0x000fe200078e0013 */
[----:B0-----:R0:W-:Y:S01]  /*44b0*/  STG.E.U16 [R8.64], R3 ;  /* 0x0000000308007986 */ /* 0x0011e2000c101524 */
[----:B------:R-:W-:Y:S05]  /*44c0*/  BRA `(.L_x_3151) ;  /* 0x0000062000007947 */ /* 0x000fea0003800000 */
.L_x_3175:
        /* <DEDUP_REMOVED lines=16> */
.L_x_3178:
[----:B------:R-:W-:-:S04]  /*45d0*/  LOP3.LUT R4, R4, 0x80000000, RZ, 0xc0, !PT ;  /* 0x8000000004047812 */ /* 0x000fc800078ec0ff */
[----:B------:R-:W-:-:S04]  /*45e0*/  SHF.R.U32.HI R4, RZ, 0x18, R4 ;  /* 0x00000018ff047819 */ /* 0x000fc80000011604 */
[----:B------:R-:W-:-:S04]  /*45f0*/  LOP3.LUT R3, R3, R4, RZ, 0xfc, !PT ;  /* 0x0000000403037212 */ /* 0x000fc800078efcff */
[----:B------:R-:W-:Y:S02]  /*4600*/  PRMT R0, R3, 0x7610, R0 ;  /* 0x0000761003007816 */ /* 0x000fe40000000000 */
.L_x_3177:
[----:B------:R-:W-:Y:S05]  /*4610*/  BSYNC B0 ;  /* 0x0000000000007941 */ /* 0x000fea0003800000 */
.L_x_3176:
[----:B------:R0:W-:Y:S01]  /*4620*/  STG.E.U8 [R8.64], R0 ;  /* 0x0000000008007986 */ /* 0x0001e2000c101124 */
[----:B------:R-:W-:Y:S01]  /*4630*/  IMAD.MOV.U32 R25, RZ, RZ, R19 ;  /* 0x000000ffff197224 */ /* 0x000fe200078e0013 */
[----:B------:R-:W-:Y:S05]  /*4640*/  BRA `(.L_x_3151) ;  /* 0x000004a000007947 */ /* 0x000fea0003800000 */
.L_x_3174:
        /* <DEDUP_REMOVED lines=16> */
.L_x_3181:
[----:B------:R-:W-:-:S04]  /*4750*/  LOP3.LUT R4, R4, 0x80000000, RZ, 0xc0, !PT ;  /* 0x8000000004047812 */ /* 0x000fc800078ec0ff */
[----:B------:R-:W-:-:S04]  /*4760*/  SHF.R.U32.HI R4, RZ, 0x18, R4 ;  /* 0x00000018ff047819 */ /* 0x000fc80000011604 */
[----:B------:R-:W-:-:S04]  /*4770*/  LOP3.LUT R3, R3, R4, RZ, 0xfc, !PT ;  /* 0x0000000403037212 */ /* 0x000fc800078efcff */
[----:B------:R-:W-:Y:S02]  /*4780*/  PRMT R0, R3, 0x7610, R0 ;  /* 0x0000761003007816 */ /* 0x000fe40000000000 */
.L_x_3180:
[----:B------:R-:W-:Y:S05]  /*4790*/  BSYNC B0 ;  /* 0x0000000000007941 */ /* 0x000fea0003800000 */
.L_x_3179:
[----:B------:R0:W-:Y:S01]  /*47a0*/  STG.E.U8 [R8.64], R0 ;  /* 0x0000000008007986 */ /* 0x0001e2000c101124 */
[----:B------:R-:W-:Y:S01]  /*47b0*/  IMAD.MOV.U32 R25, RZ, RZ, R19 ;  /* 0x000000ffff197224 */ /* 0x000fe200078e0013 */
[----:B------:R-:W-:Y:S05]  /*47c0*/  BRA `(.L_x_3151) ;  /* 0x0000032000007947 */ /* 0x000fea0003800000 */
.L_x_3173:
[----:B------:R-:W-:-:S13]  /*47d0*/  ISETP.NE.AND P0, PT, R0, 0x1c, PT ;  /* 0x0000001c0000780c */ /* 0x000fda0003f05270 */
[----:B------:R-:W-:Y:S05]  /*47e0*/  @!P0 BRA `(.L_x_3182) ;  /* 0x000002d000008947 */ /* 0x000fea0003800000 */
[----:B------:R-:W-:-:S13]  /*47f0*/  ISETP.NE.AND P0, PT, R0, 0x1d, PT ;  /* 0x0000001d0000780c */ /* 0x000fda0003f05270 */
[----:B------:R-:W-:Y:S05]  /*4800*/  @!P0 BRA `(.L_x_3183) ;  /* 0x0000027000008947 */ /* 0x000fea0003800000 */
[----:B------:R-:W-:-:S13]  /*4810*/  ISETP.NE.AND P0, PT, R0, 0x2c, PT ;  /* 0x0000002c0000780c */ /* 0x000fda0003f05270 */
[----:B------:R-:W-:Y:S05]  /*4820*/  @P0 BRA `(.L_x_3156) ;  /* 0x0000010000000947 */ /* 0x000fea0003800000 */
[----:B------:R-:W-:Y:S01]  /*4830*/  SHF.R.U32.HI R5, RZ, 0x17, R4 ;  /* 0x00000017ff057819 */ /* 0x000fe20000011604 */
[----:B------:R-:W-:Y:S01]  /*4840*/  IMAD.MOV.U32 R25, RZ, RZ, R19 ;  /* 0x000000ffff197224 */ /* 0x000fe200078e0013 */
        /* <DEDUP_REMOVED lines=14> */
.L_x_3156:
        /* <DEDUP_REMOVED lines=21> */
.L_x_3183:
[----:B------:R-:W0:Y:S01]  /*4a80*/  F2I.U64.TRUNC R4, R4 ;  /* 0x0000000400047311 */ /* 0x000e22000020d800 */
[----:B------:R-:W-:Y:S01]  /*4a90*/  IMAD.MOV.U32 R25, RZ, RZ, R19 ;  /* 0x000000ffff197224 */ /* 0x000fe200078e0013 */
[----:B0-----:R0:W-:Y:S01]  /*4aa0*/  STG.E.64 [R8.64], R4 ;  /* 0x0000000408007986 */ /* 0x0011e2000c101b24 */
[----:B------:R-:W-:Y:S05]  /*4ab0*/  BRA `(.L_x_3151) ;  /* 0x0000003000007947 */ /* 0x000fea0003800000 */
.L_x_3182:
[----:B------:R-:W0:Y:S01]  /*4ac0*/  F2I.FTZ.U32.TRUNC.NTZ R3, R4 ;  /* 0x0000000400037305 */ /* 0x000e22000021f000 */
[----:B------:R-:W-:Y:S01]  /*4ad0*/  IMAD.MOV.U32 R25, RZ, RZ, R19 ;  /* 0x000000ffff197224 */ /* 0x000fe200078e0013 */
[----:B0-----:R0:W-:Y:S06]  /*4ae0*/  STG.E [R8.64], R3 ;  /* 0x0000000308007986 */ /* 0x0011ec000c101924 */
.L_x_3151:
[----:B----4-:R-:W-:Y:S05]  /*4af0*/  BSYNC B6 ;  /* 0x0000000000067941 */ /* 0x010fea0003800000 */
.L_x_3150:
        /* <DEDUP_REMOVED lines=22> */
.L_x_3189:
[----:B------:R-:W0:Y:S02]  /*4c60*/  F2I.S64.TRUNC R18, R18 ;  /* 0x0000001200127311 */ /* 0x000e24000020d900 */
[----:B0-----:R-:W-:-:S05]  /*4c70*/  IMAD.MOV.U32 R3, RZ, RZ, R18 ;  /* 0x000000ffff037224 */ /* 0x001fca00078e0012 */
[----:B------:R0:W-:Y:S01]  /*4c80*/  STG.E.U8 [R8.64], R3 ;  /* 0x0000000308007986 */ /* 0x0001e2000c101124 */
[----:B------:R-:W-:Y:S05]  /*4c90*/  BRA `(.L_x_3191) ;  /* 0x00000d3000007947 */ /* 0x000fea0003800000 */
.L_x_3188:
        /* <DEDUP_REMOVED lines=9> */
.L_x_3193:
[----:B------:R-:W0:Y:S02]  /*4d30*/  F2I.FTZ.TRUNC.NTZ R3, R18 ;  /* 0x0000001200037305 */ /* 0x000e24000021f100 */
[----:B0-----:R0:W-:Y:S01]  /*4d40*/  STG.E [R8.64], R3 ;  /* 0x0000000308007986 */ /* 0x0011e2000c101924 */
[----:B------:R-:W-:Y:S05]  /*4d50*/  BRA `(.L_x_3191) ;  /* 0x00000c7000007947 */ /* 0x000fea0003800000 */
.L_x_3192:
[----:B------:R-:W0:Y:S02]  /*4d60*/  F2I.FTZ.TRUNC.NTZ R3, R18 ;  /* 0x0000001200037305 */ /* 0x000e24000021f100 */
[----:B0-----:R0:W-:Y:S01]  /*4d70*/  STG.E.U16 [R8.64], R3 ;  /* 0x0000000308007986 */ /* 0x0011e2000c101524 */
[----:B------:R-:W-:Y:S05]  /*4d80*/  BRA `(.L_x_3191) ;  /* 0x00000c4000007947 */ /* 0x000fea0003800000 */
.L_x_3187:
        /* <DEDUP_REMOVED lines=8> */
.L_x_3195:
[----:B------:R-:W-:-:S05]  /*4e10*/  F2FP.PACK_AB R18, RZ, R18 ;  /* 0x00000012ff12723e */ /* 0x000fca00000000ff */
[----:B------:R0:W-:Y:S01]  /*4e20*/  STG.E.U16 [R8.64], R18 ;  /* 0x0000001208007986 */ /* 0x0001e2000c101524 */
[----:B------:R-:W-:Y:S05]  /*4e30*/  BRA `(.L_x_3191) ;  /* 0x00000b9000007947 */ /* 0x000fea0003800000 */
.L_x_3194:
        /* <DEDUP_REMOVED lines=9> */
.L_x_3197:
[----:B------:R-:W-:-:S04]  /*4ed0*/  F2FP.PACK_AB R3, RZ, R18 ;  /* 0x00000012ff03723e */ /* 0x000fc800000000ff */
[----:B------:R-:W-:-:S05]  /*4ee0*/  PRMT R3, R3, 0x5410, RZ ;  /* 0x0000541003037816 */ /* 0x000fca00000000ff */
[----:B------:R0:W-:Y:S01]  /*4ef0*/  STG.E [R8.64], R3 ;  /* 0x0000000308007986 */ /* 0x0001e2000c101924 */
[----:B------:R-:W-:Y:S05]  /*4f00*/  BRA `(.L_x_3191) ;  /* 0x00000ac000007947 */ /* 0x000fea0003800000 */
.L_x_3196:
[----:B------:R-:W-:-:S06]  /*4f10*/  FMUL.FTZ R4, R18, 1 ;  /* 0x3f80000012047820 */ /* 0x000fcc0000410000 */
[----:B------:R-:W0:Y:S02]  /*4f20*/  F2F.F64.F32 R4, R4 ;  /* 0x0000000400047310 */ /* 0x000e240000201800 */
[----:B0-----:R0:W-:Y:S01]  /*4f30*/  STG.E.64 [R8.64], R4 ;  /* 0x0000000408007986 */ /* 0x0011e2000c101b24 */
[----:B------:R-:W-:Y:S05]  /*4f40*/  BRA `(.L_x_3191) ;  /* 0x00000a8000007947 */ /* 0x000fea0003800000 */
.L_x_3186:
        /* <DEDUP_REMOVED lines=12> */
.L_x_3200:
[----:B------:R-:W-:Y:S01]  /*5010*/  FMUL.FTZ R4, R18, 1 ;  /* 0x3f80000012047820 */ /* 0x000fe20000410000 */
[----:B------:R-:W-:-:S05]  /*5020*/  CS2R R6, SRZ ;  /* 0x0000000000067805 */ /* 0x000fca000001ff00 */
[----:B------:R-:W0:Y:S02]  /*5030*/  F2F.F64.F32 R4, R4 ;  /* 0x0000000400047310 */ /* 0x000e240000201800 */
[----:B0-----:R0:W-:Y:S01]  /*5040*/  STG.E.128 [R8.64], R4 ;  /* 0x0000000408007986 */ /* 0x0011e2000c101d24 */
[----:B------:R-:W-:Y:S05]  /*5050*/  BRA `(.L_x_3191) ;  /* 0x0000097000007947 */ /* 0x000fea0003800000 */
.L_x_3199:
        /* <DEDUP_REMOVED lines=20> */
.L_x_3204:
[----:B------:R-:W-:Y:S05]  /*51a0*/  BSYNC B0 ;  /* 0x0000000000007941 */ /* 0x000fea0003800000 */
.L_x_3203:
[----:B------:R-:W-:-:S05]  /*51b0*/  LOP3.LUT R5, R0, R5, RZ, 0xfc, !PT ;  /* 0x0000000500057212 */ /* 0x000fca00078efcff */
[----:B------:R0:W-:Y:S01]  /*51c0*/  STG.E.U8 [R8.64], R5 ;  /* 0x0000000508007986 */ /* 0x0001e2000c101124 */
[----:B------:R-:W-:Y:S05]  /*51d0*/  BRA `(.L_x_3191) ;  /* 0x000007f000007947 */ /* 0x000fea0003800000 */
.L_x_3202:
        /* <DEDUP_REMOVED lines=12> */
.L_x_3206:
[----:B------:R-:W-:Y:S01]  /*52a0*/  IMAD.MOV.U32 R0, RZ, RZ, 0x7f ;  /* 0x0000007fff007424 */ /* 0x000fe200078e00ff */
[----:B------:R-:W-:-:S04]  /*52b0*/  ISETP.GT.U32.AND P0, PT, R4, 0x7f800000, PT ;  /* 0x7f8000000400780c */ /* 0x000fc80003f04070 */
[----:B------:R-:W-:-:S04]  /*52c0*/  SEL R0, R0, 0x7c, P0 ;  /* 0x0000007c00007807 */ /* 0x000fc80000000000 */
.L_x_3207:
[----:B------:R-:W-:Y:S05]  /*52d0*/  BSYNC B0 ;  /* 0x0000000000007941 */ /* 0x000fea0003800000 */
.L_x_3205:
[----:B------:R-:W-:-:S04]  /*52e0*/  LOP3.LUT R18, R18, 0x80000000, RZ, 0xc0, !PT ;  /* 0x8000000012127812 */ /* 0x000fc800078ec0ff */
[----:B------:R-:W-:-:S04]  /*52f0*/  SHF.R.U32.HI R3, RZ, 0x18, R18 ;  /* 0x00000018ff037819 */ /* 0x000fc80000011612 */
[----:B------:R-:W-:-:S05]  /*5300*/  LOP3.LUT R3, R0, R3, RZ, 0xfc, !PT ;  /* 0x0000000300037212 */ /* 0x000fca00078efcff */
[----:B------:R0:W-:Y:S01]  /*5310*/  STG.E.U8 [R8.64], R3 ;  /* 0x0000000308007986 */ /* 0x0001e2000c101124 */
[----:B------:R-:W-:Y:S05]  /*5320*/  BRA `(.L_x_3191) ;  /* 0x000006a000007947 */ /* 0x000fea0003800000 */
.L_x_3201:
[----:B------:R-:W-:-:S05]  /*5330*/  F2FP.BF16.PACK_AB R18, RZ, R18 ;  /* 0x00000012ff12723e */ /* 0x000fca00000010ff */
[----:B------:R0:W-:Y:S01]  /*5340*/  STG.E.U16 [R8.64], R18 ;  /* 0x0000001208007986 */ /* 0x0001e2000c101524 */
[----:B------:R-:W-:Y:S05]  /*5350*/  BRA `(.L_x_3191) ;  /* 0x0000067000007947 */ /* 0x000fea0003800000 */
.L_x_3198:
        /* <DEDUP_REMOVED lines=11> */
.L_x_3210:
        /* <DEDUP_REMOVED lines=16> */
.L_x_3213:
[----:B------:R-:W-:-:S04]  /*5510*/  LOP3.LUT R18, R18, 0x80000000, RZ, 0xc0, !PT ;  /* 0x8000000012127812 */ /* 0x000fc800078ec0ff */
[----:B------:R-:W-:-:S04]  /*5520*/  SHF.R.U32.HI R3, RZ, 0x18, R18 ;  /* 0x00000018ff037819 */ /* 0x000fc80000011612 */
[----:B------:R-:W-:-:S04]  /*5530*/  LOP3.LUT R0, R0, R3, RZ, 0xfc, !PT ;  /* 0x0000000300007212 */ /* 0x000fc800078efcff */
[----:B------:R-:W-:Y:S02]  /*5540*/  PRMT R4, R0, 0x7610, R4 ;  /* 0x0000761000047816 */ /* 0x000fe40000000004 */
.L_x_3212:
[----:B------:R-:W-:Y:S05]  /*5550*/  BSYNC B0 ;  /* 0x0000000000007941 */ /* 0x000fea0003800000 */
.L_x_3211:
[----:B------:R0:W-:Y:S01]  /*5560*/  STG.E.U8 [R8.64], R4 ;  /* 0x0000000408007986 */ /* 0x0001e2000c101124 */
[----:B------:R-:W-:Y:S05]  /*5570*/  BRA `(.L_x_3191) ;  /* 0x0000045000007947 */ /* 0x000fea0003800000 */
.L_x_3209:
        /* <DEDUP_REMOVED lines=16> */
.L_x_3216:
[----:B------:R-:W-:-:S04]  /*5680*/  LOP3.LUT R18, R18, 0x80000000, RZ, 0xc0, !PT ;  /* 0x8000000012127812 */ /* 0x000fc800078ec0ff */
[----:B------:R-:W-:-:S04]  /*5690*/  SHF.R.U32.HI R3, RZ, 0x18, R18 ;  /* 0x00000018ff037819 */ /* 0x000fc80000011612 */
[----:B------:R-:W-:-:S04]  /*56a0*/  LOP3.LUT R0, R0, R3, RZ, 0xfc, !PT ;  /* 0x0000000300007212 */ /* 0x000fc800078efcff */
[----:B------:R-:W-:Y:S02]  /*56b0*/  PRMT R4, R0, 0x7610, R4 ;  /* 0x0000761000047816 */ /* 0x000fe40000000004 */
.L_x_3215:
[----:B------:R-:W-:Y:S05]  /*56c0*/  BSYNC B0 ;  /* 0x0000000000007941 */ /* 0x000fea0003800000 */
.L_x_3214:
[----:B------:R0:W-:Y:S01]  /*56d0*/  STG.E.U8 [R8.64], R4 ;  /* 0x0000000408007986 */ /* 0x0001e2000c101124 */
[----:B------:R-:W-:Y:S05]  /*56e0*/  BRA `(.L_x_3191) ;  /* 0x000002e000007947 */ /* 0x000fea0003800000 */
.L_x_3208:
        /* <DEDUP_REMOVED lines=21> */
.L_x_3190:
        /* <DEDUP_REMOVED lines=20> */
.L_x_3218:
[----:B------:R-:W0:Y:S02]  /*5980*/  F2I.U64.TRUNC R18, R18 ;  /* 0x0000001200127311 */ /* 0x000e24000020d800 */
[----:B0-----:R0:W-:Y:S01]  /*5990*/  STG.E.64 [R8.64], R18 ;  /* 0x0000001208007986 */ /* 0x0011e2000c101b24 */
[----:B------:R-:W-:Y:S05]  /*59a0*/  BRA `(.L_x_3191) ;  /* 0x0000002000007947 */ /* 0x000fea0003800000 */
.L_x_3217:
[----:B------:R-:W0:Y:S02]  /*59b0*/  F2I.FTZ.U32.TRUNC.NTZ R3, R18 ;  /* 0x0000001200037305 */ /* 0x000e24000021f000 */
[----:B0-----:R0:W-:Y:S02]  /*59c0*/  STG.E [R8.64], R3 ;  /* 0x0000000308007986 */ /* 0x0011e4000c101924 */
.L_x_3191:
[----:B------:R-:W-:-:S04]  /*59d0*/  IADD3 R25, R25, 0x80, RZ ;  /* 0x0000008019197810 */ /* 0x000fc80007ffe0ff */
[----:B------:R-:W-:-:S13]  /*59e0*/  ISETP.GE.AND P0, PT, R25, R16, PT ;  /* 0x000000101900720c */ /* 0x000fda0003f06270 */
        /* <DEDUP_REMOVED lines=20> */
.L_x_3222:
[----:B------:R-:W0:Y:S02]  /*5b30*/  F2I.S64.TRUNC R22, R22 ;  /* 0x0000001600167311 */ /* 0x000e24000020d900 */
[----:B0-----:R-:W-:-:S05]  /*5b40*/  IMAD.MOV.U32 R3, RZ, RZ, R22 ;  /* 0x000000ffff037224 */ /* 0x001fca00078e0016 */
[----:B------:R0:W-:Y:S01]  /*5b50*/  STG.E.U8 [R8.64], R3 ;  /* 0x0000000308007986 */ /* 0x0001e2000c101124 */
[----:B------:R-:W-:Y:S05]  /*5b60*/  BRA `(.L_x_3224) ;  /* 0x00000d3000007947 */ /* 0x000fea0003800000 */
.L_x_3221:
        /* <DEDUP_REMOVED lines=9> */
.L_x_3226:
[----:B------:R-:W0:Y:S02]  /*5c00*/  F2I.FTZ.TRUNC.NTZ R3, R22 ;  /* 0x0000001600037305 */ /* 0x000e24000021f100 */
[----:B0-----:R0:W-:Y:S01]  /*5c10*/  STG.E [R8.64], R3 ;  /* 0x0000000308007986 */ /* 0x0011e2000c101924 */
[----:B------:R-:W-:Y:S05]  /*5c20*/  BRA `(.L_x_3224) ;  /* 0x00000c7000007947 */ /* 0x000fea0003800000 */
.L_x_3225:
[----:B------:R-:W0:Y:S02]  /*5c30*/  F2I.FTZ.TRUNC.NTZ R3, R22 ;  /* 0x0000001600037305 */ /* 0x000e24000021f100 */
[----:B0-----:R0:W-:Y:S01]  /*5c40*/  STG.E.U16 [R8.64], R3 ;  /* 0x0000000308007986 */ /* 0x0011e2000c101524 */
[----:B------:R-:W-:Y:S05]  /*5c50*/  BRA `(.L_x_3224) ;  /* 0x00000c4000007947 */ /* 0x000fea0003800000 */
.L_x_3220:
        /* <DEDUP_REMOVED lines=8> */
.L_x_3228:
[----:B------:R-:W-:-:S05]  /*5ce0*/  F2FP.PACK_AB R22, RZ, R22 ;  /* 0x00000016ff16723e */ /* 0x000fca00000000ff */
[----:B------:R0:W-:Y:S01]  /*5cf0*/  STG.E.U16 [R8.64], R22 ;  /* 0x0000001608007986 */ /* 0x0001e2000c101524 */
[----:B------:R-:W-:Y:S05]  /*5d00*/  BRA `(.L_x_3224) ;  /* 0x00000b9000007947 */ /* 0x000fea0003800000 */
.L_x_3227:
        /* <DEDUP_REMOVED lines=9> */
.L_x_3230:
[----:B------:R-:W-:-:S04]  /*5da0*/  F2FP.PACK_AB R3, RZ, R22 ;  /* 0x00000016ff03723e */ /* 0x000fc800000000ff */
[----:B------:R-:W-:-:S05]  /*5db0*/  PRMT R3, R3, 0x5410, RZ ;  /* 0x0000541003037816 */ /* 0x000fca00000000ff */
[----:B------:R0:W-:Y:S01]  /*5dc0*/  STG.E [R8.64], R3 ;  /* 0x0000000308007986 */ /* 0x0001e2000c101924 */
[----:B------:R-:W-:Y:S05]  /*5dd0*/  BRA `(.L_x_3224) ;  /* 0x00000ac000007947 */ /* 0x000fea0003800000 */
.L_x_3229:
[----:B------:R-:W-:-:S06]  /*5de0*/  FMUL.FTZ R4, R22, 1 ;  /* 0x3f80000016047820 */ /* 0x000fcc0000410000 */
[----:B------:R-:W0:Y:S02]  /*5df0*/  F2F.F64.F32 R4, R4 ;  /* 0x0000000400047310 */ /* 0x000e240000201800 */
[----:B0-----:R0:W-:Y:S01]  /*5e00*/  STG.E.64 [R8.64], R4 ;  /* 0x0000000408007986 */ /* 0x0011e2000c101b24 */
[----:B------:R-:W-:Y:S05]  /*5e10*/  BRA `(.L_x_3224) ;  /* 0x00000a8000007947 */ /* 0x000fea0003800000 */
.L_x_3219:
        /* <DEDUP_REMOVED lines=12> */
.L_x_3233:
[----:B------:R-:W-:Y:S01]  /*5ee0*/  FMUL.FTZ R4, R22, 1 ;  /* 0x3f80000016047820 */ /* 0x000fe20000410000 */
[----:B------:R-:W-:-:S05]  /*5ef0*/  CS2R R6, SRZ ;  /* 0x0000000000067805 */ /* 0x000fca000001ff00 */
[----:B------:R-:W0:Y:S02]  /*5f00*/  F2F.F64.F32 R4, R4 ;  /* 0x0000000400047310 */ /* 0x000e240000201800 */
[----:B0-----:R0:W-:Y:S01]  /*5f10*/  STG.E.128 [R8.64], R4 ;  /* 0x0000000408007986 */ /* 0x0011e2000c101d24 */
[----:B------:R-:W-:Y:S05]  /*5f20*/  BRA `(.L_x_3224) ;  /* 0x0000097000007947 */ /* 0x000fea0003800000 */
.L_x_3232:
        /* <DEDUP_REMOVED lines=20> */
.L_x_3237:
[----:B------:R-:W-:Y:S05]  /*6070*/  BSYNC B0 ;  /* 0x0000000000007941 */ /* 0x000fea0003800000 */
.L_x_3236:
[----:B------:R-:W-:-:S05]  /*6080*/  LOP3.LUT R5, R0, R5, RZ, 0xfc, !PT ;  /* 0x0000000500057212 */ /* 0x000fca00078efcff */
[----:B------:R0:W-:Y:S01]  /*6090*/  STG.E.U8 [R8.64], R5 ;  /* 0x0000000508007986 */ /* 0x0001e2000c101124 */
[----:B------:R-:W-:Y:S05]  /*60a0*/  BRA `(.L_x_3224) ;  /* 0x000007f000007947 */ /* 0x000fea0003800000 */
.L_x_3235:
        /* <DEDUP_REMOVED lines=12> */
.L_x_3239:
[----:B------:R-:W-:Y:S01]  /*6170*/  IMAD.MOV.U32 R0, RZ, RZ, 0x7f ;  /* 0x0000007fff007424 */ /* 0x000fe200078e00ff */
[----:B------:R-:W-:-:S04]  /*6180*/  ISETP.GT.U32.AND P0, PT, R4, 0x7f800000, PT ;  /* 0x7f8000000400780c */ /* 0x000fc80003f04070 */
[----:B------:R-:W-:-:S04]  /*6190*/  SEL R0, R0, 0x7c, P0 ;  /* 0x0000007c00007807 */ /* 0x000fc80000000000 */
.L_x_3240:
[----:B------:R-:W-:Y:S05]  /*61a0*/  BSYNC B0 ;  /* 0x0000000000007941 */ /* 0x000fea0003800000 */
.L_x_3238:
[----:B------:R-:W-:-:S04]  /*61b0*/  LOP3.LUT R22, R22, 0x80000000, RZ, 0xc0, !PT ;  /* 0x8000000016167812 */ /* 0x000fc800078ec0ff */
[----:B------:R-:W-:-:S04]  /*61c0*/  SHF.R.U32.HI R3, RZ, 0x18, R22 ;  /* 0x00000018ff037819 */ /* 0x000fc80000011616 */
[----:B------:R-:W-:-:S05]  /*61d0*/  LOP3.LUT R3, R0, R3, RZ, 0xfc, !PT ;  /* 0x0000000300037212 */ /* 0x000fca00078efcff */
[----:B------:R0:W-:Y:S01]  /*61e0*/  STG.E.U8 [R8.64], R3 ;  /* 0x0000000308007986 */ /* 0x0001e2000c101124 */
[----:B------:R-:W-:Y:S05]  /*61f0*/  BRA `(.L_x_3224) ;  /* 0x000006a000007947 */ /* 0x000fea0003800000 */
.L_x_3234:
[----:B------:R-:W-:-:S05]  /*6200*/  F2FP.BF16.PACK_AB R22, RZ, R22 ;  /* 0x00000016ff16723e */ /* 0x000fca00000010ff */
[----:B------:R0:W-:Y:S01]  /*6210*/  STG.E.U16 [R8.64], R22 ;  /* 0x0000001608007986 */ /* 0x0001e2000c101524 */
[----:B------:R-:W-:Y:S05]  /*6220*/  BRA `(.L_x_3224) ;  /* 0x0000067000007947 */ /* 0x000fea0003800000 */
.L_x_3231:
        /* <DEDUP_REMOVED lines=11> */
.L_x_3243:
        /* <DEDUP_REMOVED lines=16> */
.L_x_3246:
[----:B------:R-:W-:-:S04]  /*63e0*/  LOP3.LUT R22, R22, 0x80000000, RZ, 0xc0, !PT ;  /* 0x8000000016167812 */ /* 0x000fc800078ec0ff */
[----:B------:R-:W-:-:S04]  /*63f0*/  SHF.R.U32.HI R3, RZ, 0x18, R22 ;  /* 0x00000018ff037819 */ /* 0x000fc80000011616 */
[----:B------:R-:W-:-:S04]  /*6400*/  LOP3.LUT R0, R0, R3, RZ, 0xfc, !PT ;  /* 0x0000000300007212 */ /* 0x000fc800078efcff */
[----:B------:R-:W-:Y:S02]  /*6410*/  PRMT R4, R0, 0x7610, R4 ;  /* 0x0000761000047816 */ /* 0x000fe40000000004 */
.L_x_3245:
[----:B------:R-:W-:Y:S05]  /*6420*/  BSYNC B0 ;  /* 0x0000000000007941 */ /* 0x000fea0003800000 */
.L_x_3244:
[----:B------:R0:W-:Y:S01]  /*6430*/  STG.E.U8 [R8.64], R4 ;  /* 0x0000000408007986 */ /* 0x0001e2000c101124 */
[----:B------:R-:W-:Y:S05]  /*6440*/  BRA `(.L_x_3224) ;  /* 0x0000045000007947 */ /* 0x000fea0003800000 */
.L_x_3242:
        /* <DEDUP_REMOVED lines=16> */
.L_x_3249:
[----:B------:R-:W-:-:S04]  /*6550*/  LOP3.LUT R22, R22, 0x80000000, RZ, 0xc0, !PT ;  /* 0x8000000016167812 */ /* 0x000fc800078ec0ff */
[----:B------:R-:W-:-:S04]  /*6560*/  SHF.R.U32.HI R3, RZ, 0x18, R22 ;  /* 0x00000018ff037819 */ /* 0x000fc80000011616 */
[----:B------:R-:W-:-:S04]  /*6570*/  LOP3.LUT R0, R0, R3, RZ, 0xfc, !PT ;  /* 0x0000000300007212 */ /* 0x000fc800078efcff */
[----:B------:R-:W-:Y:S02]  /*6580*/  PRMT R4, R0, 0x7610, R4 ;  /* 0x0000761000047816 */ /* 0x000fe40000000004 */
.L_x_3248:
[----:B------:R-:W-:Y:S05]  /*6590*/  BSYNC B0 ;  /* 0x0000000000007941 */ /* 0x000fea0003800000 */
.L_x_3247:
[----:B------:R0:W-:Y:S01]  /*65a0*/  STG.E.U8 [R8.64], R4 ;  /* 0x0000000408007986 */ /* 0x0001e2000c101124 */
[----:B------:R-:W-:Y:S05]  /*65b0*/  BRA `(.L_x_3224) ;  /* 0x000002e000007947 */ /* 0x000fea0003800000 */
.L_x_3241:
        /* <DEDUP_REMOVED lines=21> */
.L_x_3223:
        /* <DEDUP_REMOVED lines=20> */
.L_x_3251:
[----:B------:R-:W0:Y:S02]  /*6850*/  F2I.U64.TRUNC R22, R22 ;  /* 0x0000001600167311 */ /* 0x000e24000020d800 */
[----:B0-----:R0:W-:Y:S01]  /*6860*/  STG.E.64 [R8.64], R22 ;  /* 0x0000001608007986 */ /* 0x0011e2000c101b24 */
[----:B------:R-:W-:Y:S05]  /*6870*/  BRA `(.L_x_3224) ;  /* 0x0000002000007947 */ /* 0x000fea0003800000 */
.L_x_3250:
[----:B------:R-:W0:Y:S02]  /*6880*/  F2I.FTZ.U32.TRUNC.NTZ R3, R22 ;  /* 0x0000001600037305 */ /* 0x000e24000021f000 */
[----:B0-----:R0:W-:Y:S02]  /*6890*/  STG.E [R8.64], R3 ;  /* 0x0000000308007986 */ /* 0x0011e4000c101924 */
.L_x_3224:
[----:B------:R-:W-:Y:S02]  /*68a0*/  IADD3 R25, R25, 0x80, RZ ;  /* 0x0000008019197810 */ /* 0x000fe40007ffe0ff */
.L_x_3185:
[----:B------:R-:W-:Y:S05]  /*68b0*/  BSYNC B6 ;  /* 0x0000000000067941 */ /* 0x000fea0003800000 */
.L_x_3184:
        /* <DEDUP_REMOVED lines=20> */
.L_x_3255:
[----:B------:R-:W0:Y:S02]  /*6a00*/  F2I.S64.TRUNC R24, R24 ;  /* 0x0000001800187311 */ /* 0x000e24000020d900 */
[----:B0-----:R-:W-:-:S05]  /*6a10*/  IMAD.MOV.U32 R5, RZ, RZ, R24 ;  /* 0x000000ffff057224 */ /* 0x001fca00078e0018 */
[----:B------:R-:W-:Y:S01]  /*6a20*/  STG.E.U8 [R2.64], R5 ;  /* 0x0000000502007986 */ /* 0x000fe2000c101124 */
[----:B------:R-:W-:Y:S05]  /*6a30*/  EXIT ;  /* 0x000000000000794d */ /* 0x000fea0003800000 */
.L_x_3254:
        /* <DEDUP_REMOVED lines=9> */
.L_x_3258:
[----:B------:R-:W0:Y:S02]  /*6ad0*/  F2I.FTZ.TRUNC.NTZ R5, R24 ;  /* 0x0000001800057305 */ /* 0x000e24000021f100 */
[----:B0-----:R-:W-:Y:S01]  /*6ae0*/  STG.E [R2.64], R5 ;  /* 0x0000000502007986 */ /* 0x001fe2000c101924 */
[----:B------:R-:W-:Y:S05]  /*6af0*/  EXIT ;  /* 0x000000000000794d */ /* 0x000fea0003800000 */
.L_x_3257:
[----:B------:R-:W0:Y:S02]  /*6b00*/  F2I.FTZ.TRUNC.NTZ R5, R24 ;  /* 0x0000001800057305 */ /* 0x000e24000021f100 */
[----:B0-----:R-:W-:Y:S01]  /*6b10*/  STG.E.U16 [R2.64], R5 ;  /* 0x0000000502007986 */ /* 0x001fe2000c101524 */
[----:B------:R-:W-:Y:S05]  /*6b20*/  EXIT ;  /* 0x000000000000794d */ /* 0x000fea0003800000 */
.L_x_3253:
        /* <DEDUP_REMOVED lines=8> */
.L_x_3260:
[----:B------:R-:W-:-:S05]  /*6bb0*/  F2FP.PACK_AB R24, RZ, R24 ;  /* 0x00000018ff18723e */ /* 0x000fca00000000ff */
[----:B------:R-:W-:Y:S01]  /*6bc0*/  STG.E.U16 [R2.64], R24 ;  /* 0x0000001802007986 */ /* 0x000fe2000c101524 */
[----:B------:R-:W-:Y:S05]  /*6bd0*/  EXIT ;  /* 0x000000000000794d */ /* 0x000fea0003800000 */
.L_x_3259:
        /* <DEDUP_REMOVED lines=9> */
.L_x_3262:
[----:B------:R-:W-:-:S04]  /*6c70*/  F2FP.PACK_AB R5, RZ, R24 ;  /* 0x00000018ff05723e */ /* 0x000fc800000000ff */
[----:B------:R-:W-:-:S05]  /*6c80*/  PRMT R5, R5, 0x5410, RZ ;  /* 0x0000541005057816 */ /* 0x000fca00000000ff */
[----:B------:R-:W-:Y:S01]  /*6c90*/  STG.E [R2.64], R5 ;  /* 0x0000000502007986 */ /* 0x000fe2000c101924 */
[----:B------:R-:W-:Y:S05]  /*6ca0*/  EXIT ;  /* 0x000000000000794d */ /* 0x000fea0003800000 */
.L_x_3261:
[----:B------:R-:W-:-:S06]  /*6cb0*/  FMUL.FTZ R4, R24, 1 ;  /* 0x3f80000018047820 */ /* 0x000fcc0000410000 */
[----:B------:R-:W0:Y:S02]  /*6cc0*/  F2F.F64.F32 R4, R4 ;  /* 0x0000000400047310 */ /* 0x000e240000201800 */
[----:B0-----:R-:W-:Y:S01]  /*6cd0*/  STG.E.64 [R2.64], R4 ;  /* 0x0000000402007986 */ /* 0x001fe2000c101b24 */
[----:B------:R-:W-:Y:S05]  /*6ce0*/  EXIT ;  /* 0x000000000000794d */ /* 0x000fea0003800000 */
.L_x_3252:
        /* <DEDUP_REMOVED lines=12> */
.L_x_3265:
[----:B------:R-:W-:Y:S01]  /*6db0*/  FMUL.FTZ R4, R24, 1 ;  /* 0x3f80000018047820 */ /* 0x000fe20000410000 */
[----:B------:R-:W-:-:S05]  /*6dc0*/  CS2R R6, SRZ ;  /* 0x0000000000067805 */ /* 0x000fca000001ff00 */
[----:B------:R-:W0:Y:S02]  /*6dd0*/  F2F.F64.F32 R4, R4 ;  /* 0x0000000400047310 */ /* 0x000e240000201800 */
[----:B0-----:R-:W-:Y:S01]  /*6de0*/  STG.E.128 [R2.64], R4 ;  /* 0x0000000402007986 */ /* 0x001fe2000c101d24 */
[----:B------:R-:W-:Y:S05]  /*6df0*/  EXIT ;  /* 0x000000000000794d */ /* 0x000fea0003800000 */
.L_x_3264:
        /* <DEDUP_REMOVED lines=20> */
.L_x_3269:
[----:B------:R-:W-:Y:S05]  /*6f40*/  BSYNC B0 ;  /* 0x0000000000007941 */ /* 0x000fea0003800000 */
.L_x_3268:
[----:B------:R-:W-:-:S05]  /*6f50*/  LOP3.LUT R7, R0, R7, RZ, 0xfc, !PT ;  /* 0x0000000700077212 */ /* 0x000fca00078efcff */
[----:B------:R-:W-:Y:S01]  /*6f60*/  STG.E.U8 [R2.64], R7 ;  /* 0x0000000702007986 */ /* 0x000fe2000c101124 */
[----:B------:R-:W-:Y:S05]  /*6f70*/  EXIT ;  /* 0x000000000000794d */ /* 0x000fea0003800000 */
.L_x_3267:
[----:B------:R-:W-:Y:S01]  /*6f80*/  LOP3.LUT R4, R24, 0x7fffffff, RZ, 0xc0, !PT ;  /* 0x7fffffff18047812 */ /* 0x000fe200078ec0ff */
[----:B------:R-:W-:Y:S03]  /*6f90*/  BSSY B0, `(.L_x_3270) ;  /* 0x000000e000007945 */ /* 0x000fe60003800000 */
        /* <DEDUP_REMOVED lines=10> */
.L_x_3271:
[----:B------:R-:W-:Y:S01]  /*7040*/  IMAD.MOV.U32 R0, RZ, RZ, 0x7f ;  /* 0x0000007fff007424 */ /* 0x000fe200078e00ff */
[----:B------:R-:W-:-:S04]  /*7050*/  ISETP.GT.U32.AND P0, PT, R4, 0x7f800000, PT ;  /* 0x7f8000000400780c */ /* 0x000fc80003f04070 */
[----:B------:R-:W-:-:S04]  /*7060*/  SEL R0, R0, 0x7c, P0 ;  /* 0x0000007c00007807 */ /* 0x000fc80000000000 */
.L_x_3272:
[----:B------:R-:W-:Y:S05]  /*7070*/  BSYNC B0 ;  /* 0x0000000000007941 */ /* 0x000fea0003800000 */
.L_x_3270:
[----:B------:R-:W-:-:S04]  /*7080*/  LOP3.LUT R24, R24, 0x80000000, RZ, 0xc0, !PT ;  /* 0x8000000018187812 */ /* 0x000fc800078ec0ff */
[----:B------:R-:W-:-:S04]  /*7090*/  SHF.R.U32.HI R5, RZ, 0x18, R24 ;  /* 0x00000018ff057819 */ /* 0x000fc80000011618 */
[----:B------:R-:W-:-:S05]  /*70a0*/  LOP3.LUT R5, R0, R5, RZ, 0xfc, !PT ;  /* 0x0000000500057212 */ /* 0x000fca00078efcff */
[----:B------:R-:W-:Y:S01]  /*70b0*/  STG.E.U8 [R2.64], R5 ;  /* 0x0000000502007986 */ /* 0x000fe2000c101124 */
[----:B------:R-:W-:Y:S05]  /*70c0*/  EXIT ;  /* 0x000000000000794d */ /* 0x000fea0003800000 */
.L_x_3266:
[----:B------:R-:W-:-:S05]  /*70d0*/  F2FP.BF16.PACK_AB R24, RZ, R24 ;  /* 0x00000018ff18723e */ /* 0x000fca00000010ff */
[----:B------:R-:W-:Y:S01]  /*70e0*/  STG.E.U16 [R2.64], R24 ;  /* 0x0000001802007986 */ /* 0x000fe2000c101524 */
[----:B------:R-:W-:Y:S05]  /*70f0*/  EXIT ;  /* 0x000000000000794d */ /* 0x000fea0003800000 */
.L_x_3263:
        /* <DEDUP_REMOVED lines=11> */
.L_x_3275:
        /* <DEDUP_REMOVED lines=16> */
.L_x_3278:
[----:B------:R-:W-:-:S04]  /*72b0*/  LOP3.LUT R24, R24, 0x80000000, RZ, 0xc0, !PT ;  /* 0x8000000018187812 */ /* 0x000fc800078ec0ff */
[----:B------:R-:W-:-:S04]  /*72c0*/  SHF.R.U32.HI R5, RZ, 0x18, R24 ;  /* 0x00000018ff057819 */ /* 0x000fc80000011618 */
[----:B------:R-:W-:-:S04]  /*72d0*/  LOP3.LUT R4, R4, R5, RZ, 0xfc, !PT ;  /* 0x0000000504047212 */ /* 0x000fc800078efcff */
[----:B------:R-:W-:Y:S02]  /*72e0*/  PRMT R0, R4, 0x7610, R0 ;  /* 0x0000761004007816 */ /* 0x000fe40000000000 */
.L_x_3277:
[----:B------:R-:W-:Y:S05]  /*72f0*/  BSYNC B0 ;  /* 0x0000000000007941 */ /* 0x000fea0003800000 */
.L_x_3276:
[----:B------:R-:W-:Y:S01]  /*7300*/  STG.E.U8 [R2.64], R0 ;  /* 0x0000000002007986 */ /* 0x000fe2000c101124 */
[----:B------:R-:W-:Y:S05]  /*7310*/  EXIT ;  /* 0x000000000000794d */ /* 0x000fea0003800000 */
.L_x_3274:
        /* <DEDUP_REMOVED lines=16> */
.L_x_3281:
[----:B------:R-:W-:-:S04]  /*7420*/  LOP3.LUT R24, R24, 0x80000000, RZ, 0xc0, !PT ;  /* 0x8000000018187812 */ /* 0x000fc800078ec0ff */
[----:B------:R-:W-:-:S04]  /*7430*/  SHF.R.U32.HI R5, RZ, 0x18, R24 ;  /* 0x00000018ff057819 */ /* 0x000fc80000011618 */
[----:B------:R-:W-:-:S04]  /*7440*/  LOP3.LUT R4, R4, R5, RZ, 0xfc, !PT ;  /* 0x0000000504047212 */ /* 0x000fc800078efcff */
[----:B------:R-:W-:Y:S02]  /*7450*/  PRMT R0, R4, 0x7610, R0 ;  /* 0x0000761004007816 */ /* 0x000fe40000000000 */
.L_x_3280:
[----:B------:R-:W-:Y:S05]  /*7460*/  BSYNC B0 ;  /* 0x0000000000007941 */ /* 0x000fea0003800000 */
.L_x_3279:
[----:B------:R-:W-:Y:S01]  /*7470*/  STG.E.U8 [R2.64], R0 ;  /* 0x0000000002007986 */ /* 0x000fe2000c101124 */
[----:B------:R-:W-:Y:S05]  /*7480*/  EXIT ;  /* 0x000000000000794d */ /* 0x000fea0003800000 */
.L_x_3273:
        /* <DEDUP_REMOVED lines=21> */
.L_x_3256:
        /* <DEDUP_REMOVED lines=20> */
.L_x_3283:
[----:B------:R-:W0:Y:S02]  /*7720*/  F2I.U64.TRUNC R24, R24 ;  /* 0x0000001800187311 */ /* 0x000e24000020d800 */
[----:B0-----:R-:W-:Y:S01]  /*7730*/  STG.E.64 [R2.64], R24 ;  /* 0x0000001802007986 */ /* 0x001fe2000c101b24 */
[----:B------:R-:W-:Y:S05]  /*7740*/  EXIT ;  /* 0x000000000000794d */ /* 0x000fea0003800000 */
.L_x_3282:
[----:B------:R-:W0:Y:S02]  /*7750*/  F2I.FTZ.U32.TRUNC.NTZ R5, R24 ;  /* 0x0000001800057305 */ /* 0x000e24000021f000 */
[----:B0-----:R-:W-:Y:S01]  /*7760*/  STG.E [R2.64], R5 ;  /* 0x0000000502007986 */ /* 0x001fe2000c101924 */
[----:B------:R-:W-:Y:S05]  /*7770*/  EXIT ;  /* 0x000000000000794d */ /* 0x000fea0003800000 */
.L_x_3284:
        /* <DEDUP_REMOVED lines=16> */
.L_x_39968:


//--------------------- .text._ZN2at6native18elementwise_kernelILi128ELi2EZNS0_22gpu_kernel_impl_nocastINS0_13AUnaryFunctorIfffZZZNS0_16fmin_kernel_cudaERNS_18TensorIteratorBaseEENKUlvE_clEvENKUlvE0_clEvEUlffE_EEEEvS5_RKT_EUliE_EEviT1_ --------------------------
	.section	.text._ZN2at6native18elementwise_kernelILi128ELi2EZNS0_22gpu_kernel_impl_nocastINS0_13AUnaryFunctorIfffZZZNS0_16fmin_kernel_cudaERNS_18TensorIteratorBaseEENKUlvE_clEvENKUlvE0_clEvEUlffE_EEEEvS5_RKT_EUliE_EEviT1_,"ax",@progbits
	.sectioninfo	@"SHI_REGISTERS=12"
	.align	128
        .global         _ZN2at6native18elementwise_kernelILi128ELi2EZNS0_22gpu_kernel_impl_nocastINS0_13AUnaryFunctorIfffZZZNS0_16fmin_kernel_cudaERNS_18TensorIteratorBaseEENKUlvE_clEvENKUlvE0_clEvEUlffE_EEEEvS5_RKT_EUliE_EEviT1_
        .type           _ZN2at6native18elementwise_kernelILi128ELi2EZNS0_22gpu_kernel_impl_nocastINS0_13AUnaryFunctorIfffZZZNS0_16fmin_kernel_cudaERNS_18TensorIteratorBaseEENKUlvE_clEvENKUlvE0_clEvEUlffE_EEEEvS5_RKT_EUliE_EEviT1_,@function
        .size           _ZN2at6native18elementwise_kernelILi128ELi2EZNS0_22gpu_kernel_impl_nocastINS0_13AUnaryFunctorIfffZZZNS0_16fmin_kernel_cudaERNS_18TensorIteratorBaseEENKUlvE_clEvENKUlvE0_clEvEUlffE_EEEEvS5_RKT_EUliE_EEviT1_,(.L_x_39969 - _ZN2at6native18elementwise_kernelILi128ELi2EZNS0_22gpu_kernel_impl_nocastINS0_13AUnaryFunctorIfffZZZNS0_16fmin_kernel_cudaERNS_18TensorIteratorBaseEENKUlvE_clEvENKUlvE0_clEvEUlffE_EEEEvS5_RKT_EUliE_EEviT1_)
        .other          _ZN2at6native18elementwise_kernelILi128ELi2EZNS0_22gpu_kernel_impl_nocastINS0_13AUnaryFunctorIfffZZZNS0_16fmin_kernel_cudaERNS_18TensorIteratorBaseEENKUlvE_clEvENKUlvE0_clEvEUlffE_EEEEvS5_RKT_EUliE_EEviT1_,@"STO_CUDA_ENTRY STV_DEFAULT"
_ZN2at6native18elementwise_kernelILi128ELi2EZNS0_22gpu_kernel_impl_nocastINS0_13AUnaryFunctorIfffZZZNS0_16fmin_kernel_cudaERNS_18TensorIteratorBaseEENKUlvE_clEvENKUlvE0_clEvEUlffE_EEEEvS5_RKT_EUliE_EEviT1_:
.text._ZN2at6native18elementwise_kernelILi128ELi2EZNS0_22gpu_kernel_impl_nocastINS0_13AUnaryFunctorIfffZZZNS0_16fmin_kernel_cudaERNS_18TensorIteratorBaseEENKUlvE_clEvENKUlvE0_clEvEUlffE_EEEEvS5_RKT_EUliE_EEviT1_:
[----:B------:R-:W-:Y:S02]  /*0000*/  MOV R1, c[0x0][0x28] ;  /* 0x00000a0000017a02 */ /* 0x000fe40000000f00 */
[----:B------:R-:W0:Y:S01]  /*0010*/  S2R R0, SR_CTAID.X ;  /* 0x0000000000007919 */ /* 0x000e220000002500 */
[----:B------:R-:W-:Y:S01]  /*0020*/  ULDC.64 UR4, c[0x0][0x118] ;  /* 0x0000460000047ab9 */ /* 0x000fe20000000a00 */
[----:B------:R-:W-:Y:S02]  /*0030*/  BSSY B0, `(.L_x_3285) ;  /* 0x00000f1000007945 */ /* 0x000fe40003800000 */
[----:B------:R-:W0:Y:S02]  /*0040*/  S2R R3, SR_TID.X ;  /* 0x0000000000037919 */ /* 0x000e240000002100 */
[----:B0-----:R-:W-:-:S04]  /*0050*/  LEA R0, R0, R3, 0x8 ;  /* 0x0000000300007211 */ /* 0x001fc800078e40ff */
[----:B------:R-:W-:Y:S02]  /*0060*/  ISETP.GE.AND P0, PT, R0, c[0x0][0x160], PT ;  /* 0x0000580000007a0c */ /* 0x000fe40003f06270 */
[----:B------:R-:W-:-:S11]  /*0070*/  MOV R7, R0 ;  /* 0x0000000000077202 */ /* 0x000fd60000000f00 */
        /* <DEDUP_REMOVED lines=228> */
.L_x_3287:
[----:B------:R-:W-:-:S04]  /*0ec0*/  IADD3 R4, P0, R3, c[0x0][0x368], RZ ;  /* 0x0000da0003047a10 */ /* 0x000fc80007f1e0ff */
[----:B------:R-:W-:-:S05]  /*0ed0*/  IADD3.X R5, RZ, c[0x0][0x36c], RZ, P0, !PT ;  /* 0x0000db00ff057a10 */ /* 0x000fca00007fe4ff */
[----:B------:R-:W2:Y:S01]  /*0ee0*/  LDG.E R4, [R4.64] ;  /* 0x0000000404047981 */ /* 0x000ea2000c1e1900 */
[----:B------:R-:W-:Y:S02]  /*0ef0*/  IADD3 R2, P0, R2, c[0x0][0x360], RZ ;  /* 0x0000d80002027a10 */ /* 0x000fe40007f1e0ff */
[----:B------:R-:W-:Y:S02]  /*0f00*/  IADD3 R7, R0, 0x80, RZ ;  /* 0x0000008000077810 */ /* 0x000fe40007ffe0ff */
[----:B------:R-:W-:Y:S02]  /*0f10*/  IADD3.X R3, RZ, c[0x0][0x364], RZ, P0, !PT ;  /* 0x0000d900ff037a10 */ /* 0x000fe400007fe4ff */
[----:B--2---:R-:W-:-:S05]  /*0f20*/  FMNMX.FTZ R9, R4, c[0x0][0x374], PT ;  /* 0x0000dd0004097a09 */ /* 0x004fca0003810000 */
[----:B------:R0:W-:Y:S02]  /*0f30*/  STG.E [R2.64], R9 ;  /* 0x0000000902007986 */ /* 0x0001e4000c101904 */
.L_x_3286:
[----:B------:R-:W-:Y:S05]  /*0f40*/  BSYNC B0 ;  /* 0x0000000000007941 */ /* 0x000fea0003800000 */
.L_x_3285:
[----:B------:R-:W-:-:S13]  /*0f50*/  ISETP.GE.AND P0, PT, R7, c[0x0][0x160], PT ;  /* 0x0000580007007a0c */ /* 0x000fda0003f06270 */
[----:B------:R-:W-:Y:S05]  /*0f60*/  @P0 EXIT ;  /* 0x000000000000094d */ /* 0x000fea0003800000 */
[----:B------:R-:W-:Y:S01]  /*0f70*/  ISETP.NE.AND P0, PT, RZ, c[0x0][0x168], PT ;  /* 0x00005a00ff007a0c */ /* 0x000fe20003f05270 */
[----:B------:R-:W-:Y:S01]  /*0f80*/  HFMA2.MMA R0, -RZ, RZ, 0, 0 ;  /* 0x00000000ff007435 */ /* 0x000fe200000001ff */
[----:B0-----:R-:W-:-:S11]  /*0f90*/  MOV R2, RZ ;  /* 0x000000ff00027202 */ /* 0x001fd60000000f00 */
[----:B------:R-:W-:Y:S05]  /*0fa0*/  @!P0 BRA `(.L_x_3288) ;  /* 0x00000e0000008947 */ /* 0x000fea0003800000 */
[----:B------:R-:W-:Y:S02]  /*0fb0*/  MOV R2, RZ ;  /* 0x000000ff00027202 */ /* 0x000fe40000000f00 */
[----:B------:R-:W-:-:S05]  /*0fc0*/  MOV R3, R7 ;  /* 0x0000000700037202 */ /* 0x000fca0000000f00 */
[----:B------:R-:W-:Y:S01]  /*0fd0*/  IMAD.HI.U32 R4, R7, c[0x0][0x170], R2 ;  /* 0x00005c0007047a27 */ /* 0x000fe200078e0002 */
[----:B------:R-:W-:-:S04]  /*0fe0*/  MOV R3, c[0x0][0x168] ;  /* 0x00005a0000037a02 */ /* 0x000fc80000000f00 */
[----:B------:R-:W-:Y:S02]  /*0ff0*/  ISETP.NE.AND P0, PT, R3, 0x1, PT ;  /* 0x000000010300780c */ /* 0x000fe40003f05270 */
        /* <DEDUP_REMOVED lines=219> */
.L_x_3288:
[----:B------:R-:W-:-:S04]  /*1db0*/  IADD3 R2, P0, R2, c[0x0][0x368], RZ ;  /* 0x0000da0002027a10 */ /* 0x000fc80007f1e0ff */
[----:B------:R-:W-:-:S05]  /*1dc0*/  IADD3.X R3, RZ, c[0x0][0x36c], RZ, P0, !PT ;  /* 0x0000db00ff037a10 */ /* 0x000fca00007fe4ff */
[----:B------:R-:W2:Y:S01]  /*1dd0*/  LDG.E R2, [R2.64] ;  /* 0x0000000402027981 */ /* 0x000ea2000c1e1900 */
[----:B------:R-:W-:-:S04]  /*1de0*/  IADD3 R4, P0, R0, c[0x0][0x360], RZ ;  /* 0x0000d80000047a10 */ /* 0x000fc80007f1e0ff */
[----:B------:R-:W-:Y:S02]  /*1df0*/  IADD3.X R5, RZ, c[0x0][0x364], RZ, P0, !PT ;  /* 0x0000d900ff057a10 */ /* 0x000fe400007fe4ff */
[----:B--2---:R-:W-:-:S05]  /*1e00*/  FMNMX.FTZ R7, R2, c[0x0][0x374], PT ;  /* 0x0000dd0002077a09 */ /* 0x004fca0003810000 */
[----:B------:R-:W-:Y:S01]  /*1e10*/  STG.E [R4.64], R7 ;  /* 0x0000000704007986 */ /* 0x000fe2000c101904 */
[----:B------:R-:W-:Y:S05]  /*1e20*/  EXIT ;  /* 0x000000000000794d */ /* 0x000fea0003800000 */
.L_x_3289:
        /* <DEDUP_REMOVED lines=13> */
.L_x_39969:


//--------------------- .text._ZN2at6native27unrolled_elementwise_kernelINS0_13AUnaryFunctorIfffZZZNS0_16fmin_kernel_cudaERNS_18TensorIteratorBaseEENKUlvE_clEvENKUlvE0_clEvEUlffE_EESt5arrayIPcLm2EELi4E23TrivialOffsetCalculatorILi1EjESD_NS0_6memory15LoadWithoutCastENSE_16StoreWithoutCastEEEviT_T0_T2_T3_T4_T5_ --------------------------
	.section	.text._ZN2at6native27unrolled_elementwise_kernelINS0_13AUnaryFunctorIfffZZZNS0_16fmin_kernel_cudaERNS_18TensorIteratorBaseEENKUlvE_clEvENKUlvE0_clEvEUlffE_EESt5arrayIPcLm2EELi4E23TrivialOffsetCalculatorILi1EjESD_NS0_6memory15LoadWithoutCastENSE_16StoreWithoutCastEEEviT_T0_T2_T3_T4_T5_,"ax",@progbits
	.sectioninfo	@"SHI_REGISTERS=19"
	.align	128
        .global         _ZN2at6native27unrolled_elementwise_kernelINS0_13AUnaryFunctorIfffZZZNS0_16fmin_kernel_cudaERNS_18TensorIteratorBaseEENKUlvE_clEvENKUlvE0_clEvEUlffE_EESt5arrayIPcLm2EELi4E23TrivialOffsetCalculatorILi1EjESD_NS0_6memory15LoadWithoutCastENSE_16StoreWithoutCastEEEviT_T0_T2_T3_T4_T5_
        .type           _ZN2at6native27unrolled_elementwise_kernelINS0_13AUnaryFunctorIfffZZZNS0_16fmin_kernel_cudaERNS_18TensorIteratorBaseEENKUlvE_clEvENKUlvE0_clEvEUlffE_EESt5arrayIPcLm2EELi4E23TrivialOffsetCalculatorILi1EjESD_NS0_6memory15LoadWithoutCastENSE_16StoreWithoutCastEEEviT_T0_T2_T3_T4_T5_,@function
        .size           _ZN2at6native27unrolled_elementwise_kernelINS0_13AUnaryFunctorIfffZZZNS0_16fmin_kernel_cudaERNS_18TensorIteratorBaseEENKUlvE_clEvENKUlvE0_clEvEUlffE_EESt5arrayIPcLm2EELi4E23TrivialOffsetCalculatorILi1EjESD_NS0_6memory15LoadWithoutCastENSE_16StoreWithoutCastEEEviT_T0_T2_T3_T4_T5_,(.L_x_39970 - _ZN2at6native27unrolled_elementwise_kernelINS0_13AUnaryFunctorIfffZZZNS0_16fmin_kernel_cudaERNS_18TensorIteratorBaseEENKUlvE_clEvENKUlvE0_clEvEUlffE_EESt5arrayIPcLm2EELi4E23TrivialOffsetCalculatorILi1EjESD_NS0_6memory15LoadWithoutCastENSE_16StoreWithoutCastEEEviT_T0_T2_T3_T4_T5_)
        .other          _ZN2at6native27unrolled_elementwise_kernelINS0_13AUnaryFunctorIfffZZZNS0_16fmin_kernel_cudaERNS_18TensorIteratorBaseEENKUlvE_clEvENKUlvE0_clEvEUlffE_EESt5arrayIPcLm2EELi4E23TrivialOffsetCalculatorILi1EjESD_NS0_6memory15LoadWithoutCastENSE_16StoreWithoutCastEEEviT_T0_T2_T3_T4_T5_,@"STO_CUDA_ENTRY STV_DEFAULT"
_ZN2at6native27unrolled_elementwise_kernelINS0_13AUnaryFunctorIfffZZZNS0_16fmin_kernel_cudaERNS_18TensorIteratorBaseEENKUlvE_clEvENKUlvE0_clEvEUlffE_EESt5arrayIPcLm2EELi4E23TrivialOffsetCalculatorILi1EjESD_NS0_6memory15LoadWithoutCastENSE_16StoreWithoutCastEEEviT_T0_T2_T3_T4_T5_:
.text._ZN2at6native27unrolled_elementwise_kernelINS0_13AUnaryFunctorIfffZZZNS0_16fmin_kernel_cudaERNS_18TensorIteratorBaseEENKUlvE_clEvENKUlvE0_clEvEUlffE_EESt5arrayIPcLm2EELi4E23TrivialOffsetCalculatorILi1EjESD_NS0_6memory15LoadWithoutCastENSE_16StoreWithoutCastEEEviT_T0_T2_T3_T4_T5_:
[----:B------:R-:W-:Y:S02]  /*0000*/  IMAD.MOV.U32 R1, RZ, RZ, c[0x0][0x28] ;  /* 0x00000a00ff017624 */ /* 0x000fe400078e00ff */
[----:B------:R-:W0:Y:S01]  /*0010*/  S2R R0, SR_CTAID.X ;  /* 0x0000000000007919 */ /* 0x000e220000002500 */
[----:B------:R-:W-:Y:S01]  /*0020*/  IMAD.MOV.U32 R3, RZ, RZ, -0x200 ;  /* 0xfffffe00ff037424 */ /* 0x000fe200078e00ff */
[----:B------:R-:W-:Y:S02]  /*0030*/  ULDC.64 UR4, c[0x0][0x118] ;  /* 0x0000460000047ab9 */ /* 0x000fe40000000a00 */
[----:B------:R-:W1:Y:S01]  /*0040*/  S2R R5, SR_TID.X ;  /* 0x0000000000057919 */ /* 0x000e620000002100 */
[----:B0-----:R-:W-:Y:S02]  /*0050*/  IMAD R2, R0, R3, c[0x0][0x160] ;  /* 0x0000580000027624 */ /* 0x001fe400078e0203 */
[----:B------:R-:W-:Y:S02]  /*0060*/  IMAD.MOV.U32 R3, RZ, RZ, RZ ;  /* 0x000000ffff037224 */ /* 0x000fe400078e00ff */
[----:B-1----:R-:W-:Y:S01]  /*0070*/  IMAD.MOV.U32 R13, RZ, RZ, R5 ;  /* 0x000000ffff0d7224 */ /* 0x002fe200078e0005 */
[----:B------:R-:W-:-:S13]  /*0080*/  ISETP.GE.AND P0, PT, R5, R2, PT ;  /* 0x000000020500720c */ /* 0x000fda0003f06270 */
[----:B------:R-:W-:Y:S01]  /*0090*/  @!P0 IMAD R6, R0, 0x200, R13 ;  /* 0x0000020000068824 */ /* 0x000fe200078e020d */
[----:B------:R-:W-:Y:S01]  /*00a0*/  @!P0 IADD3 R13, R13, 0x80, RZ ;  /* 0x000000800d0d8810 */ /* 0x000fe20007ffe0ff */
[----:B------:R-:W-:-:S03]  /*00b0*/  @!P0 IMAD.MOV.U32 R7, RZ, RZ, 0x4 ;  /* 0x00000004ff078424 */ /* 0x000fc600078e00ff */
[----:B------:R-:W-:Y:S01]  /*00c0*/  ISETP.GE.AND P1, PT, R13, R2, PT ;  /* 0x000000020d00720c */ /* 0x000fe20003f26270 */
[----:B------:R-:W-:-:S05]  /*00d0*/  @!P0 IMAD.WIDE.U32 R6, R6, R7, c[0x0][0x178] ;  /* 0x00005e0006068625 */ /* 0x000fca00078e0007 */
[----:B------:R0:W2:Y:S07]  /*00e0*/  @!P0 LDG.E R3, [R6.64] ;  /* 0x0000000406038981 */ /* 0x0000ae000c1e1900 */
[----:B------:R-:W-:Y:S01]  /*00f0*/  @!P1 LEA R8, R0, R13, 0x9 ;  /* 0x0000000d00089211 */ /* 0x000fe200078e48ff */
[----:B------:R-:W-:Y:S01]  /*0100*/  @!P1 IMAD.MOV.U32 R9, RZ, RZ, 0x4 ;  /* 0x00000004ff099424 */ /* 0x000fe200078e00ff */
[----:B------:R-:W-:-:S04]  /*0110*/  @!P1 IADD3 R13, R13, 0x80, RZ ;  /* 0x000000800d0d9810 */ /* 0x000fc80007ffe0ff */
[----:B------:R-:W-:Y:S01]  /*0120*/  ISETP.GE.AND P2, PT, R13, R2, PT ;  /* 0x000000020d00720c */ /* 0x000fe20003f46270 */
[----:B------:R-:W-:Y:S02]  /*0130*/  IMAD.MOV.U32 R12, RZ, RZ, RZ ;  /* 0x000000ffff0c7224 */ /* 0x000fe400078e00ff */
[----:B------:R-:W-:Y:S02]  /*0140*/  IMAD.MOV.U32 R14, RZ, RZ, RZ ;  /* 0x000000ffff0e7224 */ /* 0x000fe400078e00ff */
[----:B------:R-:W-:-:S05]  /*0150*/  @!P1 IMAD.WIDE.U32 R8, R8, R9, c[0x0][0x178] ;  /* 0x00005e0008089625 */ /* 0x000fca00078e0009 */
[----:B------:R1:W3:Y:S03]  /*0160*/  @!P1 LDG.E R12, [R8.64] ;  /* 0x00000004080c9981 */ /* 0x0002e6000c1e1900 */
[----:B------:R-:W-:Y:S01]  /*0170*/  @!P2 LEA R10, R0, R13, 0x9 ;  /* 0x0000000d000aa211 */ /* 0x000fe200078e48ff */
[----:B------:R-:W-:-:S04]  /*0180*/  @!P2 IMAD.MOV.U32 R11, RZ, RZ, 0x4 ;  /* 0x00000004ff0ba424 */ /* 0x000fc800078e00ff */
[----:B------:R-:W-:-:S05]  /*0190*/  @!P2 IMAD.WIDE.U32 R10, R10, R11, c[0x0][0x178] ;  /* 0x00005e000a0aa625 */ /* 0x000fca00078e000b */
[----:B------:R4:W3:Y:S01]  /*01a0*/  @!P2 LDG.E R14, [R10.64] ;  /* 0x000000040a0ea981 */ /* 0x0008e2000c1e1900 */
[----:B------:R-:W-:-:S04]  /*01b0*/  @!P2 IADD3 R13, R13, 0x80, RZ ;  /* 0x000000800d0da810 */ /* 0x000fc80007ffe0ff */
[----:B------:R-:W-:Y:S02]  /*01c0*/  ISETP.GE.AND P1, PT, R13, R2, PT ;  /* 0x000000020d00720c */ /* 0x000fe40003f26270 */
[----:B-1----:R-:W-:Y:S01]  /*01d0*/  IADD3 R9, R5, 0x100, RZ ;  /* 0x0000010005097810 */ /* 0x002fe20007ffe0ff */
[----:B------:R-:W-:-:S03]  /*01e0*/  @!P0 IMAD R8, R0, 0x200, R5 ;  /* 0x0000020000088824 */ /* 0x000fc600078e0205 */
[----:B------:R-:W-:Y:S02]  /*01f0*/  ISETP.GE.AND P2, PT, R9, R2, PT ;  /* 0x000000020900720c */ /* 0x000fe40003f46270 */
[----:B------:R-:W-:Y:S01]  /*0200*/  @!P0 MOV R9, 0x4 ;  /* 0x0000000400098802 */ /* 0x000fe20000000f00 */
[----:B------:R-:W-:-:S04]  /*0210*/  IMAD.MOV.U32 R4, RZ, RZ, RZ ;  /* 0x000000ffff047224 */ /* 0x000fc800078e00ff */
[----:B------:R-:W-:Y:S01]  /*0220*/  @!P1 LEA R13, R0, R13, 0x9 ;  /* 0x0000000d000d9211 */ /* 0x000fe200078e48ff */
[----:B------:R-:W-:Y:S02]  /*0230*/  @!P1 IMAD.MOV.U32 R16, RZ, RZ, 0x4 ;  /* 0x00000004ff109424 */ /* 0x000fe400078e00ff */
[----:B------:R-:W-:-:S04]  /*0240*/  @!P0 IMAD.WIDE.U32 R8, R8, R9, c[0x0][0x170] ;  /* 0x00005c0008088625 */ /* 0x000fc800078e0009 */
[----:B0-----:R-:W-:Y:S01]  /*0250*/  @!P1 IMAD.WIDE.U32 R6, R13, R16, c[0x0][0x178] ;  /* 0x00005e000d069625 */ /* 0x001fe200078e0010 */
[C---:B------:R-:W-:Y:S02]  /*0260*/  IADD3 R13, R5.reuse, 0x80, RZ ;  /* 0x00000080050d7810 */ /* 0x040fe40007ffe0ff */
[C---:B----4-:R-:W-:Y:S02]  /*0270*/  IADD3 R11, R5.reuse, 0x180, RZ ;  /* 0x00000180050b7810 */ /* 0x050fe40007ffe0ff */
[----:B------:R0:W5:Y:S01]  /*0280*/  @!P1 LDG.E R4, [R6.64] ;  /* 0x0000000406049981 */ /* 0x000162000c1e1900 */
[----:B------:R-:W-:Y:S02]  /*0290*/  @!P0 IADD3 R5, R5, 0x80, RZ ;  /* 0x0000008005058810 */ /* 0x000fe40007ffe0ff */
[-C--:B------:R-:W-:Y:S02]  /*02a0*/  ISETP.GE.AND P1, PT, R13, R2.reuse, PT ;  /* 0x000000020d00720c */ /* 0x080fe40003f26270 */
[----:B------:R-:W-:Y:S01]  /*02b0*/  ISETP.GE.AND P3, PT, R5, R2, PT ;  /* 0x000000020500720c */ /* 0x000fe20003f66270 */
[----:B------:R-:W-:Y:S01]  /*02c0*/  BSSY B0, `(.L_x_3290) ;  /* 0x0000010000007945 */ /* 0x000fe20003800000 */
[----:B--2---:R-:W-:-:S05]  /*02d0*/  @!P0 FMNMX.FTZ R3, R3, c[0x0][0x168], PT ;  /* 0x00005a0003038a09 */ /* 0x004fca0003810000 */
[----:B------:R0:W-:Y:S04]  /*02e0*/  @!P0 STG.E [R8.64], R3 ;  /* 0x0000000308008986 */ /* 0x0001e8000c101904 */
[----:B---3--:R-:W-:Y:S02]  /*02f0*/  @!P1 FMNMX.FTZ R13, R12, c[0x0][0x168], PT ;  /* 0x00005a000c0d9a09 */ /* 0x008fe40003810000 */
[----:B------:R-:W-:Y:S01]  /*0300*/  @!P2 FMNMX.FTZ R15, R14, c[0x0][0x168], PT ;  /* 0x00005a000e0faa09 */ /* 0x000fe20003810000 */
[----:B------:R-:W-:Y:S05]  /*0310*/  @P3 BRA `(.L_x_3291) ;  /* 0x000000a000003947 */ /* 0x000fea0003800000 */
[----:B0-----:R-:W-:Y:S01]  /*0320*/  IMAD R6, R0, 0x200, R5 ;  /* 0x0000020000067824 */ /* 0x001fe200078e0205 */
[----:B------:R-:W-:Y:S01]  /*0330*/  IADD3 R5, R5, 0x80, RZ ;  /* 0x0000008005057810 */ /* 0x000fe20007ffe0ff */
[----:B------:R-:W-:-:S03]  /*0340*/  IMAD.MOV.U32 R9, RZ, RZ, 0x4 ;  /* 0x00000004ff097424 */ /* 0x000fc600078e00ff */
[----:B------:R-:W-:Y:S01]  /*0350*/  ISETP.GE.AND P0, PT, R5, R2, PT ;  /* 0x000000020500720c */ /* 0x000fe20003f06270 */
[----:B------:R-:W-:-:S05]  /*0360*/  IMAD.WIDE.U32 R6, R6, R9, c[0x0][0x170] ;  /* 0x00005c0006067625 */ /* 0x000fca00078e0009 */
[----:B------:R0:W-:Y:S07]  /*0370*/  STG.E [R6.64], R13 ;  /* 0x0000000d06007986 */ /* 0x0001ee000c101904 */
[----:B------:R-:W-:Y:S01]  /*0380*/  @!P0 IMAD R8, R0, 0x200, R5 ;  /* 0x0000020000088824 */ /* 0x000fe200078e0205 */
[----:B------:R-:W-:-:S03]  /*0390*/  @!P0 IADD3 R5, R5, 0x80, RZ ;  /* 0x0000008005058810 */ /* 0x000fc60007ffe0ff */
[----:B------:R-:W-:-:S05]  /*03a0*/  @!P0 IMAD.WIDE.U32 R8, R8, R9, c[0x0][0x170] ;  /* 0x00005c0008088625 */ /* 0x000fca00078e0009 */
[----:B------:R0:W-:Y:S02]  /*03b0*/  @!P0 STG.E [R8.64], R15 ;  /* 0x0000000f08008986 */ /* 0x0001e4000c101904 */
.L_x_3291:
[----:B0-----:R-:W-:Y:S05]  /*03c0*/  BSYNC B0 ;  /* 0x0000000000007941 */ /* 0x001fea0003800000 */
.L_x_3290:
[-C--:B------:R-:W-:Y:S02]  /*03d0*/  ISETP.GE.AND P1, PT, R5, R2.reuse, PT ;  /* 0x000000020500720c */ /* 0x080fe40003f26270 */
[----:B------:R-:W-:-:S11]  /*03e0*/  ISETP.GE.AND P0, PT, R11, R2, PT ;  /* 0x000000020b00720c */ /* 0x000fd60003f06270 */
[----:B------:R-:W-:Y:S05]  /*03f0*/  @P1 EXIT ;  /* 0x000000000000194d */ /* 0x000fea0003800000 */
[----:B------:R-:W-:Y:S01]  /*0400*/  LEA R2, R0, R5, 0x9 ;  /* 0x0000000500027211 */ /* 0x000fe200078e48ff */
[----:B------:R-:W-:Y:S01]  /*0410*/  IMAD.MOV.U32 R3, RZ, RZ, 0x4 ;  /* 0x00000004ff037424 */ /* 0x000fe200078e00ff */
[----:B-----5:R-:W-:-:S03]  /*0420*/  @!P0 FMNMX.FTZ R5, R4, c[0x0][0x168], PT ;  /* 0x00005a0004058a09 */ /* 0x020fc60003810000 */
[----:B------:R-:W-:-:S05]  /*0430*/  IMAD.WIDE.U32 R2, R2, R3, c[0x0][0x170] ;  /* 0x00005c0002027625 */ /* 0x000fca00078e0003 */
[----:B------:R-:W-:Y:S01]  /*0440*/  STG.E [R2.64], R5 ;  /* 0x0000000502007986 */ /* 0x000fe2000c101904 */
[----:B------:R-:W-:Y:S05]  /*0450*/  EXIT ;  /* 0x000000000000794d */ /* 0x000fea0003800000 */
.L_x_3292:
        /* <DEDUP_REMOVED lines=10> */
.L_x_39970:


//--------------------- .text._ZN2at6native29vectorized_elementwise_kernelILi2ENS0_13AUnaryFunctorIfffZZZNS0_16fmin_kernel_cudaERNS_18TensorIteratorBaseEENKUlvE_clEvENKUlvE0_clEvEUlffE_EESt5arrayIPcLm2EEEEviT0_T1_ --------------------------
	.section	.text._ZN2at6native29vectorized_elementwise_kernelILi2ENS0_13AUnaryFunctorIfffZZZNS0_16fmin_kernel_cudaERNS_18TensorIteratorBaseEENKUlvE_clEvENKUlvE0_clEvEUlffE_EESt5arrayIPcLm2EEEEviT0_T1_,"ax",@progbits
	.sectioninfo	@"SHI_REGISTERS=30"
	.align	128
        .global         _ZN2at6native29vectorized_elementwise_kernelILi2ENS0_13AUnaryFunctorIfffZZZNS0_16fmin_kernel_cudaERNS_18TensorIteratorBaseEENKUlvE_clEvENKUlvE0_clEvEUlffE_EESt5arrayIPcLm2EEEEviT0_T1_
        .type           _ZN2at6native29vectorized_elementwise_kernelILi2ENS0_13AUnaryFunctorIfffZZZNS0_16fmin_kernel_cudaERNS_18TensorIteratorBaseEENKUlvE_clEvENKUlvE0_clEvEUlffE_EESt5arrayIPcLm2EEEEviT0_T1_,@function
        .size           _ZN2at6native29vectorized_elementwise_kernelILi2ENS0_13AUnaryFunctorIfffZZZNS0_16fmin_kernel_cudaERNS_18TensorIteratorBaseEENKUlvE_clEvENKUlvE0_clEvEUlffE_EESt5arrayIPcLm2EEEEviT0_T1_,(.L_x_39971 - _ZN2at6native29vectorized_elementwise_kernelILi2ENS0_13AUnaryFunctorIfffZZZNS0_16fmin_kernel_cudaERNS_18TensorIteratorBaseEENKUlvE_clEvENKUlvE0_clEvEUlffE_EESt5arrayIPcLm2EEEEviT0_T1_)
        .other          _ZN2at6native29vectorized_elementwise_kernelILi2ENS0_13AUnaryFunctorIfffZZZNS0_16fmin_kernel_cudaERNS_18TensorIteratorBaseEENKUlvE_clEvENKUlvE0_clEvEUlffE_EESt5arrayIPcLm2EEEEviT0_T1_,@"STO_CUDA_ENTRY STV_DEFAULT"
_ZN2at6native29vectorized_elementwise_kernelILi2ENS0_13AUnaryFunctorIfffZZZNS0_16fmin_kernel_cudaERNS_18TensorIteratorBaseEENKUlvE_clEvENKUlvE0_clEvEUlffE_EESt5arrayIPcLm2EEEEviT0_T1_:
.text._ZN2at6native29vectorized_elementwise_kernelILi2ENS0_13AUnaryFunctorIfffZZZNS0_16fmin_kernel_cudaERNS_18TensorIteratorBaseEENKUlvE_clEvENKUlvE0_clEvEUlffE_EESt5arrayIPcLm2EEEEviT0_T1_:
        /* <DEDUP_REMOVED lines=12> */
[----:B------:R-:W3:Y:S04]  /*00c0*/  LDG.E.64 R8, [R2.64+0x400] ;  /* 0x0004000402087981 */ /* 0x000ee8000c1e1b00 */
[----:B------:R-:W4:Y:S04]  /*00d0*/  LDG.E.64 R10, [R2.64+0x800] ;  /* 0x00080004020a7981 */ /* 0x000f28000c1e1b00 */
[----:B------:R-:W5:Y:S01]  /*00e0*/  LDG.E.64 R12, [R2.64+0xc00] ;  /* 0x000c0004020c7981 */ /* 0x000f62000c1e1b00 */
[----:B------:R-:W-:-:S06]  /*00f0*/  IMAD.WIDE.U32 R4, R0, R5, c[0x0][0x170] ;  /* 0x00005c0000047625 */ /* 0x000fcc00078e0005 */
[----:B------:R-:W-:Y:S01]  /*0100*/  IMAD.WIDE R4, R15, 0x8, R4 ;  /* 0x000000080f047825 */ /* 0x000fe200078e0204 */
[----:B--2---:R-:W-:Y:S02]  /*0110*/  FMNMX.FTZ R7, R7, c[0x0][0x168], PT ;  /* 0x00005a0007077a09 */ /* 0x004fe40003810000 */
[----:B------:R-:W-:Y:S02]  /*0120*/  FMNMX.FTZ R6, R6, c[0x0][0x168], PT ;  /* 0x00005a0006067a09 */ /* 0x000fe40003810000 */
[----:B---3--:R-:W-:Y:S02]  /*0130*/  FMNMX.FTZ R9, R9, c[0x0][0x168], PT ;  /* 0x00005a0009097a09 */ /* 0x008fe40003810000 */
[----:B------:R-:W-:Y:S01]  /*0140*/  FMNMX.FTZ R8, R8, c[0x0][0x168], PT ;  /* 0x00005a0008087a09 */ /* 0x000fe20003810000 */
[----:B------:R-:W-:Y:S01]  /*0150*/  STG.E.64 [R4.64], R6 ;  /* 0x0000000604007986 */ /* 0x000fe2000c101b04 */
[----:B----4-:R-:W-:Y:S02]  /*0160*/  FMNMX.FTZ R11, R11, c[0x0][0x168], PT ;  /* 0x00005a000b0b7a09 */ /* 0x010fe40003810000 */
[----:B------:R-:W-:Y:S01]  /*0170*/  FMNMX.FTZ R10, R10, c[0x0][0x168], PT ;  /* 0x00005a000a0a7a09 */ /* 0x000fe20003810000 */
[----:B------:R-:W-:Y:S01]  /*0180*/  STG.E.64 [R4.64+0x400], R8 ;  /* 0x0004000804007986 */ /* 0x000fe2000c101b04 */
[----:B-----5:R-:W-:-:S02]  /*0190*/  FMNMX.FTZ R13, R13, c[0x0][0x168], PT ;  /* 0x00005a000d0d7a09 */ /* 0x020fc40003810000 */
[----:B------:R-:W-:Y:S01]  /*01a0*/  FMNMX.FTZ R12, R12, c[0x0][0x168], PT ;  /* 0x00005a000c0c7a09 */ /* 0x000fe20003810000 */
[----:B------:R-:W-:Y:S04]  /*01b0*/  STG.E.64 [R4.64+0x800], R10 ;  /* 0x0008000a04007986 */ /* 0x000fe8000c101b04 */
[----:B------:R-:W-:Y:S01]  /*01c0*/  STG.E.64 [R4.64+0xc00], R12 ;  /* 0x000c000c04007986 */ /* 0x000fe2000c101b04 */
[----:B------:R-:W-:Y:S05]  /*01d0*/  EXIT ;  /* 0x000000000000794d */ /* 0x000fea0003800000 */
.L_x_3293:
[----:B------:R-:W0:Y:S01]  /*01e0*/  S2R R17, SR_TID.X ;  /* 0x0000000000117919 */ /* 0x000e220000002100 */
[----:B------:R-:W-:Y:S01]  /*01f0*/  IMAD.MOV.U32 R13, RZ, RZ, RZ ;  /* 0x000000ffff0d7224 */ /* 0x000fe200078e00ff */
[----:B------:R-:W-:Y:S01]  /*0200*/  CS2R R14, SRZ ;  /* 0x00000000000e7805 */ /* 0x000fe2000001ff00 */
[----:B0-----:R-:W-:Y:S01]  /*0210*/  ISETP.GE.AND P0, PT, R17, R12, PT ;  /* 0x0000000c1100720c */ /* 0x001fe20003f06270 */
[----:B------:R-:W-:-:S12]  /*0220*/  IMAD.MOV.U32 R7, RZ, RZ, R17 ;  /* 0x000000ffff077224 */ /* 0x000fd800078e0011 */
[----:B------:R-:W-:Y:S01]  /*0230*/  @!P0 IMAD.IADD R2, R0, 0x1, R7 ;  /* 0x0000000100028824 */ /* 0x000fe200078e0207 */
[----:B------:R-:W-:Y:S01]  /*0240*/  @!P0 IADD3 R7, R7, 0x80, RZ ;  /* 0x0000008007078810 */ /* 0x000fe20007ffe0ff */
[----:B------:R-:W-:-:S03]  /*0250*/  @!P0 IMAD.MOV.U32 R3, RZ, RZ, 0x4 ;  /* 0x00000004ff038424 */ /* 0x000fc600078e00ff */
[----:B------:R-:W-:Y:S01]  /*0260*/  ISETP.GE.AND P6, PT, R7, R12, PT ;  /* 0x0000000c0700720c */ /* 0x000fe20003fc6270 */
[----:B------:R-:W-:-:S05]  /*0270*/  @!P0 IMAD.WIDE.U32 R2, R2, R3, c[0x0][0x178] ;  /* 0x00005e0002028625 */ /* 0x000fca00078e0003 */
[----:B------:R0:W2:Y:S07]  /*0280*/  @!P0 LDG.E R14, [R2.64] ;  /* 0x00000004020e8981 */ /* 0x0000ae000c1e1900 */
[----:B------:R-:W-:Y:S01]  /*0290*/  @!P6 IMAD.IADD R8, R0, 0x1, R7 ;  /* 0x000000010008e824 */ /* 0x000fe200078e0207 */
[----:B------:R-:W-:Y:S01]  /*02a0*/  @!P6 IADD3 R7, R7, 0x80, RZ ;  /* 0x000000800707e810 */ /* 0x000fe20007ffe0ff */
[----:B------:R-:W-:-:S03]  /*02b0*/  @!P6 IMAD.MOV.U32 R9, RZ, RZ, 0x4 ;  /* 0x00000004ff09e424 */ /* 0x000fc600078e00ff */
[----:B------:R-:W-:Y:S01]  /*02c0*/  ISETP.GE.AND P5, PT, R7, R12, PT ;  /* 0x0000000c0700720c */ /* 0x000fe20003fa6270 */
[----:B------:R-:W-:-:S05]  /*02d0*/  @!P6 IMAD.WIDE.U32 R8, R8, R9, c[0x0][0x178] ;  /* 0x00005e000808e625 */ /* 0x000fca00078e0009 */
[----:B------:R1:W3:Y:S07]  /*02e0*/  @!P6 LDG.E R13, [R8.64] ;  /* 0x00000004080de981 */ /* 0x0002ee000c1e1900 */
[----:B------:R-:W-:Y:S01]  /*02f0*/  @!P5 IMAD.IADD R22, R0, 0x1, R7 ;  /* 0x000000010016d824 */ /* 0x000fe200078e0207 */
[----:B------:R-:W-:Y:S01]  /*0300*/  @!P5 IADD3 R7, R7, 0x80, RZ ;  /* 0x000000800707d810 */ /* 0x000fe20007ffe0ff */
[----:B------:R-:W-:-:S03]  /*0310*/  @!P5 IMAD.MOV.U32 R23, RZ, RZ, 0x4 ;  /* 0x00000004ff17d424 */ /* 0x000fc600078e00ff */
[----:B------:R-:W-:Y:S01]  /*0320*/  ISETP.GE.AND P4, PT, R7, R12, PT ;  /* 0x0000000c0700720c */ /* 0x000fe20003f86270 */
[----:B------:R-:W-:Y:S01]  /*0330*/  @!P5 IMAD.WIDE.U32 R22, R22, R23, c[0x0][0x178] ;  /* 0x00005e001616d625 */ /* 0x000fe200078e0017 */
[----:B------:R-:W-:-:S04]  /*0340*/  CS2R R18, SRZ ;  /* 0x0000000000127805 */ /* 0x000fc8000001ff00 */
[----:B------:R4:W5:Y:S07]  /*0350*/  @!P5 LDG.E R15, [R22.64] ;  /* 0x00000004160fd981 */ /* 0x00096e000c1e1900 */
        /* <DEDUP_REMOVED lines=12> */
[----:B-1----:R-:W-:Y:S02]  /*0420*/  @!P2 IMAD.MOV.U32 R9, RZ, RZ, 0x4 ;  /* 0x00000004ff09a424 */ /* 0x002fe400078e00ff */
[----:B------:R-:W-:Y:S02]  /*0430*/  @!P4 IMAD.MOV.U32 R24, RZ, RZ, 0x4 ;  /* 0x00000004ff18c424 */ /* 0x000fe400078e00ff */
[----:B------:R-:W-:Y:S02]  /*0440*/  @!P1 IMAD.MOV.U32 R27, RZ, RZ, 0x4 ;  /* 0x00000004ff1b9424 */ /* 0x000fe400078e00ff */
[----:B------:R-:W-:Y:S01]  /*0450*/  @!P3 IMAD.MOV.U32 R25, RZ, RZ, 0x4 ;  /* 0x00000004ff19b424 */ /* 0x000fe200078e00ff */
[----:B------:R-:W-:Y:S01]  /*0460*/  CS2R R20, SRZ ;  /* 0x0000000000147805 */ /* 0x000fe2000001ff00 */
[----:B------:R-:W-:-:S04]  /*0470*/  IMAD.MOV.U32 R16, RZ, RZ, RZ ;  /* 0x000000ffff107224 */ /* 0x000fc800078e00ff */
[----:B------:R-:W-:Y:S02]  /*0480*/  @!P6 IMAD.IADD R11, R0, 0x1, R7 ;  /* 0x00000001000be824 */ /* 0x000fe400078e0207 */
[----:B----4-:R-:W-:Y:S02]  /*0490*/  @!P6 IMAD.MOV.U32 R22, RZ, RZ, 0x4 ;  /* 0x00000004ff16e424 */ /* 0x010fe400078e00ff */
[----:B------:R-:W-:-:S04]  /*04a0*/  @!P2 IMAD.WIDE.U32 R6, R6, R9, c[0x0][0x178] ;  /* 0x00005e000606a625 */ /* 0x000fc800078e0009 */
[----:B0-----:R-:W-:Y:S01]  /*04b0*/  @!P4 IMAD.WIDE.U32 R2, R5, R24, c[0x0][0x178] ;  /* 0x00005e000502c625 */ /* 0x001fe200078e0018 */
[----:B------:R0:W4:Y:S03]  /*04c0*/  @!P2 LDG.E R21, [R6.64] ;  /* 0x000000040615a981 */ /* 0x000126000c1e1900 */
[----:B------:R-:W-:Y:S01]  /*04d0*/  @!P1 IMAD.WIDE.U32 R8, R10, R27, c[0x0][0x178] ;  /* 0x00005e000a089625 */ /* 0x000fe200078e001b */
[----:B------:R1:W4:Y:S03]  /*04e0*/  @!P4 LDG.E R19, [R2.64] ;  /* 0x000000040213c981 */ /* 0x000326000c1e1900 */
[----:B------:R-:W-:Y:S01]  /*04f0*/  @!P3 IMAD.WIDE.U32 R4, R4, R25, c[0x0][0x178] ;  /* 0x00005e000404b625 */ /* 0x000fe200078e0019 */
[----:B------:R0:W4:Y:S03]  /*0500*/  @!P1 LDG.E R18, [R8.64] ;  /* 0x0000000408129981 */ /* 0x000126000c1e1900 */
[----:B------:R-:W-:Y:S01]  /*0510*/  @!P6 IMAD.WIDE.U32 R10, R11, R22, c[0x0][0x178] ;  /* 0x00005e000b0ae625 */ /* 0x000fe200078e0016 */
[----:B------:R1:W4:Y:S04]  /*0520*/  @!P3 LDG.E R20, [R4.64] ;  /* 0x000000040414b981 */ /* 0x000328000c1e1900 */
[----:B------:R2:W4:Y:S01]  /*0530*/  @!P6 LDG.E R16, [R10.64] ;  /* 0x000000040a10e981 */ /* 0x000522000c1e1900 */
[C---:B------:R-:W-:Y:S01]  /*0540*/  IADD3 R23, R17.reuse, 0x80, RZ ;  /* 0x0000008011177810 */ /* 0x040fe20007ffe0ff */
[----:B------:R-:W-:Y:S01]  /*0550*/  @!P0 IMAD.IADD R22, R0, 0x1, R17 ;  /* 0x0000000100168824 */ /* 0x000fe200078e0211 */
[----:B0-----:R-:W-:-:S02]  /*0560*/  IADD3 R7, R17, 0x200, RZ ;  /* 0x0000020011077810 */ /* 0x001fc40007ffe0ff */
[-C--:B------:R-:W-:Y:S01]  /*0570*/  ISETP.GE.AND P6, PT, R23, R12.reuse, PT ;  /* 0x0000000c1700720c */ /* 0x080fe20003fc6270 */
[----:B------:R-:W-:Y:S01]  /*0580*/  @!P0 IMAD.MOV.U32 R27, RZ, RZ, 0x4 ;  /* 0x00000004ff1b8424 */ /* 0x000fe200078e00ff */
[----:B-1----:R-:W-:Y:S02]  /*0590*/  IADD3 R5, R17, 0x180, RZ ;  /* 0x0000018011057810 */ /* 0x002fe40007ffe0ff */
[-C--:B------:R-:W-:Y:S01]  /*05a0*/  ISETP.GE.AND P3, PT, R7, R12.reuse, PT ;  /* 0x0000000c0700720c */ /* 0x080fe20003f66270 */
[----:B------:R-:W-:Y:S01]  /*05b0*/  @!P0 IMAD.WIDE.U32 R2, R22, R27, c[0x0][0x170] ;  /* 0x00005c0016028625 */ /* 0x000fe200078e001b */
[----:B------:R-:W-:Y:S02]  /*05c0*/  ISETP.GE.AND P2, PT, R5, R12, PT ;  /* 0x0000000c0500720c */ /* 0x000fe40003f46270 */
[C---:B------:R-:W-:Y:S02]  /*05d0*/  IADD3 R25, R17.reuse, 0x100, RZ ;  /* 0x0000010011197810 */ /* 0x040fe40007ffe0ff */
[----:B------:R-:W-:-:S02]  /*05e0*/  IADD3 R5, R17, 0x280, RZ ;  /* 0x0000028011057810 */ /* 0x000fc40007ffe0ff */
[C---:B------:R-:W-:Y:S02]  /*05f0*/  IADD3 R7, R17.reuse, 0x300, RZ ;  /* 0x0000030011077810 */ /* 0x040fe40007ffe0ff */
[C---:B------:R-:W-:Y:S02]  /*0600*/  IADD3 R9, R17.reuse, 0x380, RZ ;  /* 0x0000038011097810 */ /* 0x040fe40007ffe0ff */
[----:B------:R-:W-:Y:S02]  /*0610*/  @!P0 IADD3 R17, R17, 0x80, RZ ;  /* 0x0000008011118810 */ /* 0x000fe40007ffe0ff */
[-C--:B------:R-:W-:Y:S02]  /*0620*/  ISETP.GE.AND P1, PT, R25, R12.reuse, PT ;  /* 0x0000000c1900720c */ /* 0x080fe40003f26270 */
[-C--:B------:R-:W-:Y:S02]  /*0630*/  ISETP.GE.AND P4, PT, R5, R12.reuse, PT ;  /* 0x0000000c0500720c */ /* 0x080fe40003f86270 */
[----:B------:R-:W-:Y:S01]  /*0640*/  ISETP.GE.AND P5, PT, R7, R12, PT ;  /* 0x0000000c0700720c */ /* 0x000fe20003fa6270 */
[----:B------:R-:W-:Y:S01]  /*0650*/  BSSY B0, `(.L_x_3294) ;  /* 0x0000037000007945 */ /* 0x000fe20003800000 */
[----:B------:R-:W-:Y:S01]  /*0660*/  BSSY B1, `(.L_x_3295) ;  /* 0x000002f000017945 */ /* 0x000fe20003800000 */
[----:B--2---:R-:W-:-:S05]  /*0670*/  @!P0 FMNMX.FTZ R11, R14, c[0x0][0x168], PT ;  /* 0x00005a000e0b8a09 */ /* 0x004fca0003810000 */
[----:B------:R0:W-:Y:S01]  /*0680*/  @!P0 STG.E [R2.64], R11 ;  /* 0x0000000b02008986 */ /* 0x0001e2000c101904 */
[-C--:B------:R-:W-:Y:S02]  /*0690*/  ISETP.GE.AND P0, PT, R17, R12.reuse, PT ;  /* 0x0000000c1100720c */ /* 0x080fe40003f06270 */
[----:B---3--:R-:W-:Y:S02]  /*06a0*/  @!P6 FMNMX.FTZ R13, R13, c[0x0][0x168], PT ;  /* 0x00005a000d0dea09 */ /* 0x008fe40003810000 */
[----:B------:R-:W-:Y:S02]  /*06b0*/  ISETP.GE.AND P6, PT, R9, R12, PT ;  /* 0x0000000c0900720c */ /* 0x000fe40003fc6270 */
[----:B-----5:R-:W-:Y:S02]  /*06c0*/  @!P1 FMNMX.FTZ R15, R15, c[0x0][0x168], PT ;  /* 0x00005a000f0f9a09 */ /* 0x020fe40003810000 */
[----:B----4-:R-:W-:Y:S02]  /*06d0*/  @!P4 FMNMX.FTZ R21, R21, c[0x0][0x168], PT ;  /* 0x00005a001515ca09 */ /* 0x010fe40003810000 */
[----:B------:R-:W-:-:S02]  /*06e0*/  @!P2 FMNMX.FTZ R19, R19, c[0x0][0x168], PT ;  /* 0x00005a001313aa09 */ /* 0x000fc40003810000 */
[----:B------:R-:W-:Y:S02]  /*06f0*/  @!P5 FMNMX.FTZ R18, R18, c[0x0][0x168], PT ;  /* 0x00005a001212da09 */ /* 0x000fe40003810000 */
[----:B------:R-:W-:-:S03]  /*0700*/  @!P3 FMNMX.FTZ R5, R20, c[0x0][0x168], PT ;  /* 0x00005a001405ba09 */ /* 0x000fc60003810000 */
[----:B------:R-:W-:Y:S01]  /*0710*/  @!P6 FMNMX.FTZ R16, R16, c[0x0][0x168], PT ;  /* 0x00005a001010ea09 */ /* 0x000fe20003810000 */
[----:B------:R-:W-:Y:S05]  /*0720*/  @P0 BRA `(.L_x_3296) ;  /* 0x000000c000000947 */ /* 0x000fea0003800000 */
[----:B0-----:R-:W-:Y:S01]  /*0730*/  IMAD.IADD R2, R0, 0x1, R17 ;  /* 0x0000000100027824 */ /* 0x001fe200078e0211 */
[----:B------:R-:W-:Y:S01]  /*0740*/  IADD3 R17, R17, 0x80, RZ ;  /* 0x0000008011117810 */ /* 0x000fe20007ffe0ff */
[----:B------:R-:W-:-:S03]  /*0750*/  IMAD.MOV.U32 R3, RZ, RZ, 0x4 ;  /* 0x00000004ff037424 */ /* 0x000fc600078e00ff */
[----:B------:R-:W-:Y:S01]  /*0760*/  ISETP.GE.AND P0, PT, R17, R12, PT ;  /* 0x0000000c1100720c */ /* 0x000fe20003f06270 */
[----:B------:R-:W-:-:S05]  /*0770*/  IMAD.WIDE.U32 R2, R2, R3, c[0x0][0x170] ;  /* 0x00005c0002027625 */ /* 0x000fca00078e0003 */
[----:B------:R0:W-:Y:S07]  /*0780*/  STG.E [R2.64], R13 ;  /* 0x0000000d02007986 */ /* 0x0001ee000c101904 */
[----:B------:R-:W-:Y:S05]  /*0790*/  @P0 BRA `(.L_x_3297) ;  /* 0x000000c000000947 */ /* 0x000fea0003800000 */
[----:B0-----:R-:W-:Y:S01]  /*07a0*/  IMAD.IADD R2, R0, 0x1, R17 ;  /* 0x0000000100027824 */ /* 0x001fe200078e0211 */
[----:B------:R-:W-:Y:S01]  /*07b0*/  IADD3 R17, R17, 0x80, RZ ;  /* 0x0000008011117810 */ /* 0x000fe20007ffe0ff */
[----:B------:R-:W-:-:S04]  /*07c0*/  IMAD.MOV.U32 R3, RZ, RZ, 0x4 ;  /* 0x00000004ff037424 */ /* 0x000fc800078e00ff */
[----:B------:R-:W-:-:S05]  /*07d0*/  IMAD.WIDE.U32 R2, R2, R3, c[0x0][0x170] ;  /* 0x00005c0002027625 */ /* 0x000fca00078e0003 */
[----:B------:R0:W-:Y:S02]  /*07e0*/  STG.E [R2.64], R15 ;  /* 0x0000000f02007986 */ /* 0x0001e4000c101904 */
.L_x_3296:
[----:B0-----:R-:W-:-:S13]  /*07f0*/  ISETP.GE.AND P0, PT, R17, R12, PT ;  /* 0x0000000c1100720c */ /* 0x001fda0003f06270 */
[----:B------:R-:W-:Y:S05]  /*0800*/  @P0 BRA `(.L_x_3298) ;  /* 0x000000c000000947 */ /* 0x000fea0003800000 */
[----:B------:R-:W-:Y:S01]  /*0810*/  IMAD.IADD R2, R0, 0x1, R17 ;  /* 0x0000000100027824 */ /* 0x000fe200078e0211 */
[----:B------:R-:W-:Y:S01]  /*0820*/  IADD3 R17, R17, 0x80, RZ ;  /* 0x0000008011117810 */ /* 0x000fe20007ffe0ff */
[----:B------:R-:W-:-:S04]  /*0830*/  IMAD.MOV.U32 R3, RZ, RZ, 0x4 ;  /* 0x00000004ff037424 */ /* 0x000fc800078e00ff */
[----:B------:R-:W-:-:S05]  /*0840*/  IMAD.WIDE.U32 R2, R2, R3, c[0x0][0x170] ;  /* 0x00005c0002027625 */ /* 0x000fca00078e0003 */
[----:B------:R0:W-:Y:S02]  /*0850*/  STG.E [R2.64], R19 ;  /* 0x0000001302007986 */ /* 0x0001e4000c101904 */
.L_x_3297:
[----:B------:R-:W-:-:S13]  /*0860*/  ISETP.GE.AND P0, PT, R17, R12, PT ;  /* 0x0000000c1100720c */ /* 0x000fda0003f06270 */
[----:B------:R-:W-:Y:S05]  /*0870*/  @P0 BRA `(.L_x_3299) ;  /* 0x000000d000000947 */ /* 0x000fea0003800000 */
[----:B0-----:R-:W-:Y:S01]  /*0880*/  IMAD.IADD R2, R0, 0x1, R17 ;  /* 0x0000000100027824 */ /* 0x001fe200078e0211 */
[----:B------:R-:W-:Y:S01]  /*0890*/  IADD3 R17, R17, 0x80, RZ ;  /* 0x0000008011117810 */ /* 0x000fe20007ffe0ff */
[----:B------:R-:W-:-:S04]  /*08a0*/  IMAD.MOV.U32 R3, RZ, RZ, 0x4 ;  /* 0x00000004ff037424 */ /* 0x000fc800078e00ff */
[----:B------:R-:W-:-:S05]  /*08b0*/  IMAD.WIDE.U32 R2, R2, R3, c[0x0][0x170] ;  /* 0x00005c0002027625 */ /* 0x000fca00078e0003 */
[----:B------:R0:W-:Y:S02]  /*08c0*/  STG.E [R2.64], R5 ;  /* 0x0000000502007986 */ /* 0x0001e4000c101904 */
.L_x_3298:
[----:B------:R-:W-:-:S13]  /*08d0*/  ISETP.GE.AND P0, PT, R17, R12, PT ;  /* 0x0000000c1100720c */ /* 0x000fda0003f06270 */
[----:B------:R-:W-:Y:S01]  /*08e0*/  @P0 BREAK B1 ;  /* 0x0000000000010942 */ /* 0x000fe20003800000 */
[----:B------:R-:W-:Y:S05]  /*08f0*/  @P0 BRA `(.L_x_3300) ;  /* 0x000000c000000947 */ /* 0x000fea0003800000 */
[----:B0-----:R-:W-:Y:S01]  /*0900*/  IMAD.IADD R2, R0, 0x1, R17 ;  /* 0x0000000100027824 */ /* 0x001fe200078e0211 */
[----:B------:R-:W-:Y:S01]  /*0910*/  IADD3 R17, R17, 0x80, RZ ;  /* 0x0000008011117810 */ /* 0x000fe20007ffe0ff */
[----:B------:R-:W-:-:S04]  /*0920*/  IMAD.MOV.U32 R3, RZ, RZ, 0x4 ;  /* 0x00000004ff037424 */ /* 0x000fc800078e00ff */
[----:B------:R-:W-:-:S05]  /*0930*/  IMAD.WIDE.U32 R2, R2, R3, c[0x0][0x170] ;  /* 0x00005c0002027625 */ /* 0x000fca00078e0003 */
[----:B------:R0:W-:Y:S02]  /*0940*/  STG.E [R2.64], R21 ;  /* 0x0000001502007986 */ /* 0x0001e4000c101904 */
.L_x_3299:
[----:B------:R-:W-:Y:S05]  /*0950*/  BSYNC B1 ;  /* 0x0000000000017941 */ /* 0x000fea0003800000 */
.L_x_3295:
[----:B------:R-:W-:-:S13]  /*0960*/  ISETP.GE.AND P0, PT, R17, R12, PT ;  /* 0x0000000c1100720c */ /* 0x000fda0003f06270 */
[----:B0-----:R-:W-:Y:S01]  /*0970*/  @!P0 IMAD.IADD R2, R0, 0x1, R17 ;  /* 0x0000000100028824 */ /* 0x001fe200078e0211 */
[----:B------:R-:W-:Y:S01]  /*0980*/  @!P0 IADD3 R17, R17, 0x80, RZ ;  /* 0x0000008011118810 */ /* 0x000fe20007ffe0ff */
[----:B------:R-:W-:-:S04]  /*0990*/  @!P0 IMAD.MOV.U32 R3, RZ, RZ, 0x4 ;  /* 0x00000004ff038424 */ /* 0x000fc800078e00ff */
[----:B------:R-:W-:-:S05]  /*09a0*/  @!P0 IMAD.WIDE.U32 R2, R2, R3, c[0x0][0x170] ;  /* 0x00005c0002028625 */ /* 0x000fca00078e0003 */
[----:B------:R0:W-:Y:S02]  /*09b0*/  @!P0 STG.E [R2.64], R18 ;  /* 0x0000001202008986 */ /* 0x0001e4000c101904 */
.L_x_3300:
[----:B------:R-:W-:Y:S05]  /*09c0*/  BSYNC B0 ;  /* 0x0000000000007941 */ /* 0x000fea0003800000 */
.L_x_3294:
[----:B------:R-:W-:Y:S01]  /*09d0*/  WARPSYNC 0xffffffff ;  /* 0xffffffff00007948 */ /* 0x000fe20003800000 */
[----:B------:R-:W-:-:S13]  /*09e0*/  ISETP.GE.AND P0, PT, R17, R12, PT ;  /* 0x0000000c1100720c */ /* 0x000fda0003f06270 */
[----:B------:R-:W-:Y:S05]  /*09f0*/  @P0 EXIT ;  /* 0x000000000000094d */ /* 0x000fea0003800000 */
[----:B0-----:R-:W-:Y:S02]  /*0a00*/  IMAD.IADD R2, R0, 0x1, R17 ;  /* 0x0000000100027824 */ /* 0x001fe400078e0211 */
[----:B------:R-:W-:-:S04]  /*0a10*/  IMAD.MOV.U32 R3, RZ, RZ, 0x4 ;  /* 0x00000004ff037424 */ /* 0x000fc800078e00ff */
[----:B------:R-:W-:-:S05]  /*0a20*/  IMAD.WIDE.U32 R2, R2, R3, c[0x0][0x170] ;  /* 0x00005c0002027625 */ /* 0x000fca00078e0003 */
[----:B------:R-:W-:Y:S01]  /*0a30*/  STG.E [R2.64], R16 ;  /* 0x0000001002007986 */ /* 0x000fe2000c101904 */
[----:B------:R-:W-:Y:S05]  /*0a40*/  EXIT ;  /* 0x000000000000794d */ /* 0x000fea0003800000 */
.L_x_3301:
        /* <DEDUP_REMOVED lines=11> */
.L_x_39971:


//--------------------- .text._ZN2at6native29vectorized_elementwise_kernelILi4ENS0_13AUnaryFunctorIfffZZZNS0_16fmin_kernel_cudaERNS_18TensorIteratorBaseEENKUlvE_clEvENKUlvE0_clEvEUlffE_EESt5arrayIPcLm2EEEEviT0_T1_ --------------------------
	.section	.text._ZN2at6native29vectorized_elementwise_kernelILi4ENS0_13AUnaryFunctorIfffZZZNS0_16fmin_kernel_cudaERNS_18TensorIteratorBaseEENKUlvE_clEvENKUlvE0_clEvEUlffE_EESt5arrayIPcLm2EEEEviT0_T1_,"ax",@progbits
	.sectioninfo	@"SHI_REGISTERS=30"
	.align	128
        .global         _ZN2at6native29vectorized_elementwise_kernelILi4ENS0_13AUnaryFunctorIfffZZZNS0_16fmin_kernel_cudaERNS_18TensorIteratorBaseEENKUlvE_clEvENKUlvE0_clEvEUlffE_EESt5arrayIPcLm2EEEEviT0_T1_
        .type           _ZN2at6native29vectorized_elementwise_kernelILi4ENS0_13AUnaryFunctorIfffZZZNS0_16fmin_kernel_cudaERNS_18TensorIteratorBaseEENKUlvE_clEvENKUlvE0_clEvEUlffE_EESt5arrayIPcLm2EEEEviT0_T1_,@function
        .size           _ZN2at6native29vectorized_elementwise_kernelILi4ENS0_13AUnaryFunctorIfffZZZNS0_16fmin_kernel_cudaERNS_18TensorIteratorBaseEENKUlvE_clEvENKUlvE0_clEvEUlffE_EESt5arrayIPcLm2EEEEviT0_T1_,(.L_x_39972 - _ZN2at6native29vectorized_elementwise_kernelILi4ENS0_13AUnaryFunctorIfffZZZNS0_16fmin_kernel_cudaERNS_18TensorIteratorBaseEENKUlvE_clEvENKUlvE0_clEvEUlffE_EESt5arrayIPcLm2EEEEviT0_T1_)
        .other          _ZN2at6native29vectorized_elementwise_kernelILi4ENS0_13AUnaryFunctorIfffZZZNS0_16fmin_kernel_cudaERNS_18TensorIteratorBaseEENKUlvE_clEvENKUlvE0_clEvEUlffE_EESt5arrayIPcLm2EEEEviT0_T1_,@"STO_CUDA_ENTRY STV_DEFAULT"
_ZN2at6native29vectorized_elementwise_kernelILi4ENS0_13AUnaryFunctorIfffZZZNS0_16fmin_kernel_cudaERNS_18TensorIteratorBaseEENKUlvE_clEvENKUlvE0_clEvEUlffE_EESt5arrayIPcLm2EEEEviT0_T1_:
.text._ZN2at6native29vectorized_elementwise_kernelILi4ENS0_13AUnaryFunctorIfffZZZNS0_16fmin_kernel_cudaERNS_18TensorIteratorBaseEENKUlvE_clEvENKUlvE0_clEvEUlffE_EESt5arrayIPcLm2EEEEviT0_T1_:
        /* <DEDUP_REMOVED lines=11> */
[----:B------:R-:W2:Y:S04]  /*00b0*/  LDG.E.128 R4, [R2.64] ;  /* 0x0000000402047981 */ /* 0x000ea8000c1e1d00 */
[----:B------:R-:W3:Y:S01]  /*00c0*/  LDG.E.128 R8, [R2.64+0x800] ;  /* 0x0008000402087981 */ /* 0x000ee2000c1e1d00 */
[----:B------:R-:W-:-:S06]  /*00d0*/  IMAD.WIDE.U32 R12, R0, R13, c[0x0][0x170] ;  /* 0x00005c00000c7625 */ /* 0x000fcc00078e000d */
[----:B------:R-:W-:Y:S01]  /*00e0*/  IMAD.WIDE R12, R15, 0x10, R12 ;  /* 0x000000100f0c7825 */ /* 0x000fe200078e020c */
[----:B--2---:R-:W-:Y:S02]  /*00f0*/  FMNMX.FTZ R7, R7, c[0x0][0x168], PT ;  /* 0x00005a0007077a09 */ /* 0x004fe40003810000 */
[----:B------:R-:W-:Y:S02]  /*0100*/  FMNMX.FTZ R6, R6, c[0x0][0x168], PT ;  /* 0x00005a0006067a09 */ /* 0x000fe40003810000 */
[----:B------:R-:W-:Y:S02]  /*0110*/  FMNMX.FTZ R5, R5, c[0x0][0x168], PT ;  /* 0x00005a0005057a09 */ /* 0x000fe40003810000 */
[----:B------:R-:W-:Y:S02]  /*0120*/  FMNMX.FTZ R4, R4, c[0x0][0x168], PT ;  /* 0x00005a0004047a09 */ /* 0x000fe40003810000 */
[----:B---3--:R-:W-:Y:S02]  /*0130*/  FMNMX.FTZ R11, R11, c[0x0][0x168], PT ;  /* 0x00005a000b0b7a09 */ /* 0x008fe40003810000 */
[----:B------:R-:W-:Y:S01]  /*0140*/  FMNMX.FTZ R10, R10, c[0x0][0x168], PT ;  /* 0x00005a000a0a7a09 */ /* 0x000fe20003810000 */
[----:B------:R-:W-:Y:S01]  /*0150*/  STG.E.128 [R12.64], R4 ;  /* 0x000000040c007986 */ /* 0x000fe2000c101d04 */
[----:B------:R-:W-:-:S02]  /*0160*/  FMNMX.FTZ R9, R9, c[0x0][0x168], PT ;  /* 0x00005a0009097a09 */ /* 0x000fc40003810000 */
[----:B------:R-:W-:-:S05]  /*0170*/  FMNMX.FTZ R8, R8, c[0x0][0x168], PT ;  /* 0x00005a0008087a09 */ /* 0x000fca0003810000 */
[----:B------:R-:W-:Y:S01]  /*0180*/  STG.E.128 [R12.64+0x800], R8 ;  /* 0x000800080c007986 */ /* 0x000fe2000c101d04 */
[----:B------:R-:W-:Y:S05]  /*0190*/  EXIT ;  /* 0x000000000000794d */ /* 0x000fea0003800000 */
.L_x_3302:
        /* <DEDUP_REMOVED lines=97> */
.L_x_3305:
[----:B0-----:R-:W-:-:S13]  /*07b0*/  ISETP.GE.AND P0, PT, R17, R12, PT ;  /* 0x0000000c1100720c */ /* 0x001fda0003f06270 */
[----:B------:R-:W-:Y:S05]  /*07c0*/  @P0 BRA `(.L_x_3307) ;  /* 0x000000c000000947 */ /* 0x000fea0003800000 */
[----:B------:R-:W-:Y:S01]  /*07d0*/  IMAD.IADD R2, R0, 0x1, R17 ;  /* 0x0000000100027824 */ /* 0x000fe200078e0211 */
[----:B------:R-:W-:Y:S01]  /*07e0*/  IADD3 R17, R17, 0x80, RZ ;  /* 0x0000008011117810 */ /* 0x000fe20007ffe0ff */
[----:B------:R-:W-:-:S04]  /*07f0*/  IMAD.MOV.U32 R3, RZ, RZ, 0x4 ;  /* 0x00000004ff037424 */ /* 0x000fc800078e00ff */
[----:B------:R-:W-:-:S05]  /*0800*/  IMAD.WIDE.U32 R2, R2, R3, c[0x0][0x170] ;  /* 0x00005c0002027625 */ /* 0x000fca00078e0003 */
[----:B------:R0:W-:Y:S02]  /*0810*/  STG.E [R2.64], R19 ;  /* 0x0000001302007986 */ /* 0x0001e4000c101904 */
.L_x_3306:
[----:B------:R-:W-:-:S13]  /*0820*/  ISETP.GE.AND P0, PT, R17, R12, PT ;  /* 0x0000000c1100720c */ /* 0x000fda0003f06270 */
[----:B------:R-:W-:Y:S05]  /*0830*/  @P0 BRA `(.L_x_3308) ;  /* 0x000000d000000947 */ /* 0x000fea0003800000 */
[----:B0-----:R-:W-:Y:S01]  /*0840*/  IMAD.IADD R2, R0, 0x1, R17 ;  /* 0x0000000100027824 */ /* 0x001fe200078e0211 */
[----:B------:R-:W-:Y:S01]  /*0850*/  IADD3 R17, R17, 0x80, RZ ;  /* 0x0000008011117810 */ /* 0x000fe20007ffe0ff */
[----:B------:R-:W-:-:S04]  /*0860*/  IMAD.MOV.U32 R3, RZ, RZ, 0x4 ;  /* 0x00000004ff037424 */ /* 0x000fc800078e00ff */
[----:B------:R-:W-:-:S05]  /*0870*/  IMAD.WIDE.U32 R2, R2, R3, c[0x0][0x170] ;  /* 0x00005c0002027625 */ /* 0x000fca00078e0003 */
[----:B------:R0:W-:Y:S02]  /*0880*/  STG.E [R2.64], R5 ;  /* 0x0000000502007986 */ /* 0x0001e4000c101904 */
.L_x_3307:
        /* <DEDUP_REMOVED lines=8> */
.L_x_3308:
[----:B------:R-:W-:Y:S05]  /*0910*/  BSYNC B1 ;  /* 0x0000000000017941 */ /* 0x000fea0003800000 */
.L_x_3304:
[----:B------:R-:W-:-:S13]  /*0920*/  ISETP.GE.AND P0, PT, R17, R12, PT ;  /* 0x0000000c1100720c */ /* 0x000fda0003f06270 */
[----:B0-----:R-:W-:Y:S01]  /*0930*/  @!P0 IMAD.IADD R2, R0, 0x1, R17 ;  /* 0x0000000100028824 */ /* 0x001fe200078e0211 */
[----:B------:R-:W-:Y:S01]  /*0940*/  @!P0 IADD3 R17, R17, 0x80, RZ ;  /* 0x0000008011118810 */ /* 0x000fe20007ffe0ff */
[----:B------:R-:W-:-:S04]  /*0950*/  @!P0 IMAD.MOV.U32 R3, RZ, RZ, 0x4 ;  /* 0x00000004ff038424 */ /* 0x000fc800078e00ff */
[----:B------:R-:W-:-:S05]  /*0960*/  @!P0 IMAD.WIDE.U32 R2, R2, R3, c[0x0][0x170] ;  /* 0x00005c0002028625 */ /* 0x000fca00078e0003 */
[----:B------:R0:W-:Y:S02]  /*0970*/  @!P0 STG.E [R2.64], R18 ;  /* 0x0000001202008986 */ /* 0x0001e4000c101904 */
.L_x_3309:
[----:B------:R-:W-:Y:S05]  /*0980*/  BSYNC B0 ;  /* 0x0000000000007941 */ /* 0x000fea0003800000 */
.L_x_3303:
        /* <DEDUP_REMOVED lines=8> */
.L_x_3310:
        /* <DEDUP_REMOVED lines=15> */
.L_x_39972:


//--------------------- .text._ZN2at6native29vectorized_elementwise_kernelILi8ENS0_13AUnaryFunctorIfffZZZNS0_16fmin_kernel_cudaERNS_18TensorIteratorBaseEENKUlvE_clEvENKUlvE0_clEvEUlffE_EESt5arrayIPcLm2EEEEviT0_T1_ --------------------------
	.section	.text._ZN2at6native29vectorized_elementwise_kernelILi8ENS0_13AUnaryFunctorIfffZZZNS0_16fmin_kernel_cudaERNS_18TensorIteratorBaseEENKUlvE_clEvENKUlvE0_clEvEUlffE_EESt5arrayIPcLm2EEEEviT0_T1_,"ax",@progbits
	.sectioninfo	@"SHI_REGISTERS=4"
	.align	128
        .global         _ZN2at6native29vectorized_elementwise_kernelILi8ENS0_13AUnaryFunctorIfffZZZNS0_16fmin_kernel_cudaERNS_18TensorIteratorBaseEENKUlvE_clEvENKUlvE0_clEvEUlffE_EESt5arrayIPcLm2EEEEviT0_T1_
        .type           _ZN2at6native29vectorized_elementwise_kernelILi8ENS0_13AUnaryFunctorIfffZZZNS0_16fmin_kernel_cudaERNS_18TensorIteratorBaseEENKUlvE_clEvENKUlvE0_clEvEUlffE_EESt5arrayIPcLm2EEEEviT0_T1_,@function
        .size           _ZN2at6native29vectorized_elementwise_kernelILi8ENS0_13AUnaryFunctorIfffZZZNS0_16fmin_kernel_cudaERNS_18TensorIteratorBaseEENKUlvE_clEvENKUlvE0_clEvEUlffE_EESt5arrayIPcLm2EEEEviT0_T1_,(.L_x_39973 - _ZN2at6native29vectorized_elementwise_kernelILi8ENS0_13AUnaryFunctorIfffZZZNS0_16fmin_kernel_cudaERNS_18TensorIteratorBaseEENKUlvE_clEvENKUlvE0_clEvEUlffE_EESt5arrayIPcLm2EEEEviT0_T1_)
        .other          _ZN2at6native29vectorized_elementwise_kernelILi8ENS0_13AUnaryFunctorIfffZZZNS0_16fmin_kernel_cudaERNS_18TensorIteratorBaseEENKUlvE_clEvENKUlvE0_clEvEUlffE_EESt5arrayIPcLm2EEEEviT0_T1_,@"STO_CUDA_ENTRY STV_DEFAULT"
_ZN2at6native29vectorized_elementwise_kernelILi8ENS0_13AUnaryFunctorIfffZZZNS0_16fmin_kernel_cudaERNS_18TensorIteratorBaseEENKUlvE_clEvENKUlvE0_clEvEUlffE_EESt5arrayIPcLm2EEEEviT0_T1_:
.text._ZN2at6native29vectorized_elementwise_kernelILi8ENS0_13AUnaryFunctorIfffZZZNS0_16fmin_kernel_cudaERNS_18TensorIteratorBaseEENKUlvE_clEvENKUlvE0_clEvEUlffE_EESt5arrayIPcLm2EEEEviT0_T1_:
[----:B------:R-:W-:Y:S02]  /*0000*/  MOV R1, c[0x0][0x28] ;  /* 0x00000a0000017a02 */ /* 0x000fe40000000f00 */
[----:B------:R-:W-:Y:S05]  /*0010*/  EXIT ;  /* 0x000000000000794d */ /* 0x000fea0003800000 */
.L_x_3311:
        /* <DEDUP_REMOVED lines=14> */
.L_x_39973:


//--------------------- .text._ZN2at6native18elementwise_kernelILi128ELi4EZNS0_15gpu_kernel_implINS0_13BinaryFunctorIfffZZZNS0_16fmin_kernel_cudaERNS_18TensorIteratorBaseEENKUlvE_clEvENKUlvE0_clEvEUlffE_EEEEvS5_RKT_EUliE_EEviT1_ --------------------------
	.section	.text._ZN2at6native18elementwise_kernelILi128ELi4EZNS0_15gpu_kernel_implINS0_13BinaryFunctorIfffZZZNS0_16fmin_kernel_cudaERNS_18TensorIteratorBaseEENKUlvE_clEvENKUlvE0_clEvEUlffE_EEEEvS5_RKT_EUliE_EEviT1_,"ax",@progbits
	.sectioninfo	@"SHI_REGISTERS=26"
	.align	128
        .global         _ZN2at6native18elementwise_kernelILi128ELi4EZNS0_15gpu_kernel_implINS0_13BinaryFunctorIfffZZZNS0_16fmin_kernel_cudaERNS_18TensorIteratorBaseEENKUlvE_clEvENKUlvE0_clEvEUlffE_EEEEvS5_RKT_EUliE_EEviT1_
        .type           _ZN2at6native18elementwise_kernelILi128ELi4EZNS0_15gpu_kernel_implINS0_13BinaryFunctorIfffZZZNS0_16fmin_kernel_cudaERNS_18TensorIteratorBaseEENKUlvE_clEvENKUlvE0_clEvEUlffE_EEEEvS5_RKT_EUliE_EEviT1_,@function
        .size           _ZN2at6native18elementwise_kernelILi128ELi4EZNS0_15gpu_kernel_implINS0_13BinaryFunctorIfffZZZNS0_16fmin_kernel_cudaERNS_18TensorIteratorBaseEENKUlvE_clEvENKUlvE0_clEvEUlffE_EEEEvS5_RKT_EUliE_EEviT1_,(.L_x_39974 - _ZN2at6native18elementwise_kernelILi128ELi4EZNS0_15gpu_kernel_implINS0_13BinaryFunctorIfffZZZNS0_16fmin_kernel_cudaERNS_18TensorIteratorBaseEENKUlvE_clEvENKUlvE0_clEvEUlffE_EEEEvS5_RKT_EUliE_EEviT1_)
        .other          _ZN2at6native18elementwise_kernelILi128ELi4EZNS0_15gpu_kernel_implINS0_13BinaryFunctorIfffZZZNS0_16fmin_kernel_cudaERNS_18TensorIteratorBaseEENKUlvE_clEvENKUlvE0_clEvEUlffE_EEEEvS5_RKT_EUliE_EEviT1_,@"STO_CUDA_ENTRY STV_DEFAULT"
_ZN2at6native18elementwise_kernelILi128ELi4EZNS0_15gpu_kernel_implINS0_13BinaryFunctorIfffZZZNS0_16fmin_kernel_cudaERNS_18TensorIteratorBaseEENKUlvE_clEvENKUlvE0_clEvEUlffE_EEEEvS5_RKT_EUliE_EEviT1_:
.text._ZN2at6native18elementwise_kernelILi128ELi4EZNS0_15gpu_kernel_implINS0_13BinaryFunctorIfffZZZNS0_16fmin_kernel_cudaERNS_18TensorIteratorBaseEENKUlvE_clEvENKUlvE0_clEvEUlffE_EEEEvS5_RKT_EUliE_EEviT1_:
        /* <DEDUP_REMOVED lines=263> */
.L_x_3314:
        /* <DEDUP_REMOVED lines=20> */
.L_x_3319:
[----:B------:R-:W2:Y:S02]  /*11b0*/  LDG.E.U8 R2, [R2.64] ;  /* 0x0000002402027981 */ /* 0x000ea4000c1e1100 */
[----:B--2---:R0:W1:Y:S01]  /*11c0*/  I2F.U16 R23, R2 ;  /* 0x0000000200177306 */ /* 0x0040620000101000 */
[----:B------:R-:W-:Y:S05]  /*11d0*/  BRA `(.L_x_3321) ;  /* 0x00000ca000007947 */ /* 0x000fea0003800000 */
.L_x_3318:
        /* <DEDUP_REMOVED lines=9> */
.L_x_3323:
[----:B------:R-:W2:Y:S02]  /*1270*/  LDG.E R2, [R2.64] ;  /* 0x0000002402027981 */ /* 0x000ea4000c1e1900 */
[----:B--2---:R0:W1:Y:S01]  /*1280*/  I2F R23, R2 ;  /* 0x0000000200177306 */ /* 0x0040620000201400 */
[----:B------:R-:W-:Y:S05]  /*1290*/  BRA `(.L_x_3321) ;  /* 0x00000be000007947 */ /* 0x000fea0003800000 */
.L_x_3322:
[----:B------:R-:W2:Y:S02]  /*12a0*/  LDG.E.U16 R2, [R2.64] ;  /* 0x0000002402027981 */ /* 0x000ea4000c1e1500 */
[----:B--2---:R0:W1:Y:S01]  /*12b0*/  I2F.S16 R23, R2 ;  /* 0x0000000200177306 */ /* 0x0040620000101400 */
[----:B------:R-:W-:Y:S05]  /*12c0*/  BRA `(.L_x_3321) ;  /* 0x00000bb000007947 */ /* 0x000fea0003800000 */
.L_x_3317:
        /* <DEDUP_REMOVED lines=8> */
.L_x_3325:
[----:B------:R-:W2:Y:S02]  /*1350*/  LDG.E.U16 R2, [R2.64] ;  /* 0x0000002402027981 */ /* 0x000ea4000c1e1500 */
[----:B--2---:R-:W-:Y:S01]  /*1360*/  HADD2.F32 R23, -RZ, R2.H0_H0 ;  /* 0x20000002ff177230 */ /* 0x004fe20000004100 */
[----:B------:R-:W-:Y:S05]  /*1370*/  BRA `(.L_x_3321) ;  /* 0x00000b0000007947 */ /* 0x000fea0003800000 */
.L_x_3324:
        /* <DEDUP_REMOVED lines=8> */
.L_x_3327:
[----:B------:R-:W2:Y:S02]  /*1400*/  LDG.E.U16 R2, [R2.64] ;  /* 0x0000002402027981 */ /* 0x000ea4000c1e1500 */
[----:B--2---:R-:W-:Y:S01]  /*1410*/  HADD2.F32 R23, -RZ, R2.H0_H0 ;  /* 0x20000002ff177230 */ /* 0x004fe20000004100 */
[----:B------:R-:W-:Y:S05]  /*1420*/  BRA `(.L_x_3321) ;  /* 0x00000a5000007947 */ /* 0x000fea0003800000 */
.L_x_3326:
[----:B------:R-:W2:Y:S02]  /*1430*/  LDG.E.64 R2, [R2.64] ;  /* 0x0000002402027981 */ /* 0x000ea4000c1e1b00 */
[----:B--2---:R-:W0:Y:S01]  /*1440*/  F2F.F32.F64 R23, R2 ;  /* 0x0000000200177310 */ /* 0x004e220000301000 */
[----:B------:R-:W0:-:S14]  /*1450*/  DSETP.GEU.AND P0, PT, |R2|, c[0x2][0x0], PT ;  /* 0x008000000200762a */ /* 0x000e1c0003f0e200 */
[----:B0-----:R-:W-:Y:S01]  /*1460*/  @!P0 FMUL R23, R23, 1.175494350822287508e-38 ;  /* 0x0080000017178820 */ /* 0x001fe20000400000 */
[----:B------:R-:W-:Y:S05]  /*1470*/  BRA `(.L_x_3321) ;  /* 0x00000a0000007947 */ /* 0x000fea0003800000 */
.L_x_3316:
        /* <DEDUP_REMOVED lines=12> */
.L_x_3330:
[----:B------:R-:W2:Y:S02]  /*1540*/  LDG.E.64 R2, [R2.64] ;  /* 0x0000002402027981 */ /* 0x000ea4000c1e1b00 */
[----:B--2---:R-:W0:Y:S01]  /*1550*/  F2F.F32.F64 R23, R2 ;  /* 0x0000000200177310 */ /* 0x004e220000301000 */
[----:B------:R-:W0:-:S14]  /*1560*/  DSETP.GEU.AND P0, PT, |R2|, c[0x2][0x0], PT ;  /* 0x008000000200762a */ /* 0x000e1c0003f0e200 */
[----:B0-----:R-:W-:Y:S01]  /*1570*/  @!P0 FMUL R23, R23, 1.175494350822287508e-38 ;  /* 0x0080000017178820 */ /* 0x001fe20000400000 */
[----:B------:R-:W-:Y:S05]  /*1580*/  BRA `(.L_x_3321) ;  /* 0x000008f000007947 */ /* 0x000fea0003800000 */
.L_x_3329:
        /* <DEDUP_REMOVED lines=11> */
[----:B------:R-:W-:-:S04]  /*1640*/  IADD3 R2, R0, -0x1, RZ ;  /* 0xffffffff00027810 */ /* 0x000fc80007ffe0ff */
[----:B------:R-:W-:Y:S02]  /*1650*/  SHF.R.S32.HI R2, RZ, 0x1f, R2 ;  /* 0x0000001fff027819 */ /* 0x000fe40000011402 */
[----:B0-----:R-:W-:-:S04]  /*1660*/  IADD3 R4, -R4, 0x1f, RZ ;  /* 0x0000001f04047810 */ /* 0x001fc80007ffe1ff */
[C---:B------:R-:W-:Y:S02]  /*1670*/  ISETP.GT.U32.AND P0, PT, R4.reuse, 0x4, PT ;  /* 0x000000040400780c */ /* 0x040fe40003f04070 */
[----:B------:R-:W-:-:S04]  /*1680*/  IADD3 R4, R4, -0x4, RZ ;  /* 0xfffffffc04047810 */ /* 0x000fc80007ffe0ff */
[----:B------:R-:W-:Y:S02]  /*1690*/  SEL R5, R4, RZ, P0 ;  /* 0x000000ff04057207 */ /* 0x000fe40000000000 */
[----:B------:R-:W-:-:S03]  /*16a0*/  IADD3 R4, R0, 0x1000000, RZ ;  /* 0x0100000000047810 */ /* 0x000fc60007ffe0ff */
[----:B------:R-:W-:Y:S01]  /*16b0*/  IMAD R6, R5, R6, 0x3c000000 ;  /* 0x3c00000005067424 */ /* 0x000fe200078e0206 */
[----:B------:R-:W-:Y:S02]  /*16c0*/  SHF.L.U32 R5, R0, R5, RZ ;  /* 0x0000000500057219 */ /* 0x000fe400000006ff */
[----:B------:R-:W-:Y:S02]  /*16d0*/  SHF.R.S32.HI R4, RZ, 0x8, R4 ;  /* 0x00000008ff047819 */ /* 0x000fe40000011404 */
[----:B------:R-:W-:-:S04]  /*16e0*/  LEA.HI R5, R5, R6, RZ, 0x1c ;  /* 0x0000000605057211 */ /* 0x000fc800078fe0ff */
[----:B------:R-:W-:-:S04]  /*16f0*/  LOP3.LUT R5, R5, 0x7f800000, R4, 0xf8, !PT ;  /* 0x7f80000005057812 */ /* 0x000fc800078ef804 */
[----:B------:R-:W-:-:S04]  /*1700*/  LOP3.LUT R2, R5, R2, RZ, 0x30, !PT ;  /* 0x0000000205027212 */ /* 0x000fc800078e30ff */
[----:B------:R-:W-:Y:S01]  /*1710*/  LOP3.LUT R23, R2, 0x80000000, R23, 0xf8, !PT ;  /* 0x8000000002177812 */ /* 0x000fe200078ef817 */
[----:B------:R-:W-:Y:S05]  /*1720*/  BRA `(.L_x_3321) ;  /* 0x0000075000007947 */ /* 0x000fea0003800000 */
.L_x_3332:
        /* <DEDUP_REMOVED lines=13> */
.L_x_3331:
[----:B------:R-:W2:Y:S02]  /*1800*/  LDG.E.U16 R2, [R2.64] ;  /* 0x0000002402027981 */ /* 0x000ea4000c1e1500 */
[----:B--2---:R-:W-:Y:S01]  /*1810*/  PRMT R23, RZ, 0x5410, R2 ;  /* 0x00005410ff177816 */ /* 0x004fe20000000002 */
[----:B------:R-:W-:Y:S05]  /*1820*/  BRA `(.L_x_3321) ;  /* 0x0000065000007947 */ /* 0x000fea0003800000 */
.L_x_3328:
        /* <DEDUP_REMOVED lines=11> */
.L_x_3335:
        /* <DEDUP_REMOVED lines=20> */
.L_x_3337:
[----:B------:R-:W-:Y:S05]  /*1a20*/  BSYNC B0 ;  /* 0x0000000000007941 */ /* 0x000fea0003800000 */
.L_x_3336:
[----:B------:R-:W-:Y:S01]  /*1a30*/  IMAD.SHL.U32 R2, R2, 0x100000, RZ ;  /* 0x0010000002027824 */ /* 0x000fe200078e00ff */
[----:B------:R-:W-:-:S04]  /*1a40*/  LEA R0, R0, 0x3b800000, 0x17 ;  /* 0x3b80000000007811 */ /* 0x000fc800078eb8ff */
[----:B------:R-:W-:Y:S01]  /*1a50*/  LOP3.LUT R23, R0, R2, R23, 0xfe, !PT ;  /* 0x0000000200177212 */ /* 0x000fe200078efe17 */
[----:B------:R-:W-:Y:S05]  /*1a60*/  BRA `(.L_x_3321) ;  /* 0x0000041000007947 */ /* 0x000fea0003800000 */
.L_x_3334:
        /* <DEDUP_REMOVED lines=20> */
.L_x_3339:
[----:B------:R-:W-:Y:S05]  /*1bb0*/  BSYNC B0 ;  /* 0x0000000000007941 */ /* 0x000fea0003800000 */
.L_x_3338:
[----:B------:R-:W-:Y:S01]  /*1bc0*/  IMAD.SHL.U32 R2, R2, 0x200000, RZ ;  /* 0x0020000002027824 */ /* 0x000fe200078e00ff */
[----:B------:R-:W-:-:S04]  /*1bd0*/  LEA R0, R0, 0x37800000, 0x17 ;  /* 0x3780000000007811 */ /* 0x000fc800078eb8ff */
[----:B------:R-:W-:Y:S01]  /*1be0*/  LOP3.LUT R23, R0, R2, R23, 0xfe, !PT ;  /* 0x0000000200177212 */ /* 0x000fe200078efe17 */
[----:B------:R-:W-:Y:S05]  /*1bf0*/  BRA `(.L_x_3321) ;  /* 0x0000028000007947 */ /* 0x000fea0003800000 */
.L_x_3333:
        /* <DEDUP_REMOVED lines=14> */
.L_x_3320:
        /* <DEDUP_REMOVED lines=21> */
.L_x_3341:
[----:B------:R-:W2:Y:S02]  /*1e30*/  LDG.E.64 R2, [R2.64] ;  /* 0x0000002402027981 */ /* 0x000ea4000c1e1b00 */
[----:B--2---:R0:W1:Y:S01]  /*1e40*/  I2F.U64 R23, R2 ;  /* 0x0000000200177312 */ /* 0x0040620000301000 */
[----:B------:R-:W-:Y:S05]  /*1e50*/  BRA `(.L_x_3321) ;  /* 0x0000002000007947 */ /* 0x000fea0003800000 */
.L_x_3340:
[----:B------:R-:W2:Y:S02]  /*1e60*/  LDG.E R2, [R2.64] ;  /* 0x0000002402027981 */ /* 0x000ea4000c1e1900 */
[----:B--2---:R0:W1:Y:S02]  /*1e70*/  I2F.U32 R23, R2 ;  /* 0x0000000200177306 */ /* 0x0040640000201000 */
.L_x_3321:
[----:B------:R-:W-:Y:S05]  /*1e80*/  BSYNC B6 ;  /* 0x0000000000067941 */ /* 0x000fea0003800000 */
.L_x_3315:
[----:B------:R-:W2:Y:S01]  /*1e90*/  LDC.U8 R4, c[0x0][0x3e3] ;  /* 0x0000f8c0ff047b82 */ /* 0x000ea20000000000 */
[----:B0-----:R-:W-:Y:S01]  /*1ea0*/  IADD3 R2, P1, R22, c[0x0][0x3d8], RZ ;  /* 0x0000f60016027a10 */ /* 0x001fe20007f3e0ff */
[----:B------:R-:W-:Y:S04]  /*1eb0*/  BSSY B6, `(.L_x_3342) ;  /* 0x00000dd000067945 */ /* 0x000fe80003800000 */
[----:B------:R-:W-:Y:S01]  /*1ec0*/  IMAD.X R3, RZ, RZ, c[0x0][0x3dc], P1 ;  /* 0x0000f700ff037624 */ /* 0x000fe200008e06ff */
        /* <DEDUP_REMOVED lines=14> */
.L_x_3346:
[----:B------:R-:W2:Y:S02]  /*1fb0*/  LDG.E.U8 R0, [R2.64] ;  /* 0x0000002402007981 */ /* 0x000ea4000c1e1100 */
[----:B--2---:R-:W0:Y:S01]  /*1fc0*/  I2F.U16 R0, R0 ;  /* 0x0000000000007306 */ /* 0x004e220000101000 */
[----:B------:R-:W-:Y:S05]  /*1fd0*/  BRA `(.L_x_3348) ;  /* 0x00000ca000007947 */ /* 0x000fea0003800000 */
.L_x_3345:
        /* <DEDUP_REMOVED lines=9> */
.L_x_3350:
[----:B------:R-:W2:Y:S02]  /*2070*/  LDG.E R0, [R2.64] ;  /* 0x0000002402007981 */ /* 0x000ea4000c1e1900 */
[----:B--2---:R-:W0:Y:S01]  /*2080*/  I2F R0, R0 ;  /* 0x0000000000007306 */ /* 0x004e220000201400 */
[----:B------:R-:W-:Y:S05]  /*2090*/  BRA `(.L_x_3348) ;  /* 0x00000be000007947 */ /* 0x000fea0003800000 */
.L_x_3349:
[----:B------:R-:W2:Y:S02]  /*20a0*/  LDG.E.U16 R0, [R2.64] ;  /* 0x0000002402007981 */ /* 0x000ea4000c1e1500 */
[----:B--2---:R-:W0:Y:S01]  /*20b0*/  I2F.S16 R0, R0 ;  /* 0x0000000000007306 */ /* 0x004e220000101400 */
[----:B------:R-:W-:Y:S05]  /*20c0*/  BRA `(.L_x_3348) ;  /* 0x00000bb000007947 */ /* 0x000fea0003800000 */
.L_x_3344:
        /* <DEDUP_REMOVED lines=8> */
.L_x_3352:
[----:B------:R-:W2:Y:S02]  /*2150*/  LDG.E.U16 R0, [R2.64] ;  /* 0x0000002402007981 */ /* 0x000ea4000c1e1500 */
[----:B--2---:R-:W-:Y:S01]  /*2160*/  HADD2.F32 R0, -RZ, R0.H0_H0 ;  /* 0x20000000ff007230 */ /* 0x004fe20000004100 */
[----:B------:R-:W-:Y:S05]  /*2170*/  BRA `(.L_x_3348) ;  /* 0x00000b0000007947 */ /* 0x000fea0003800000 */
.L_x_3351:
        /* <DEDUP_REMOVED lines=8> */
.L_x_3354:
[----:B------:R-:W2:Y:S02]  /*2200*/  LDG.E.U16 R0, [R2.64] ;  /* 0x0000002402007981 */ /* 0x000ea4000c1e1500 */
[----:B--2---:R-:W-:Y:S01]  /*2210*/  HADD2.F32 R0, -RZ, R0.H0_H0 ;  /* 0x20000000ff007230 */ /* 0x004fe20000004100 */
[----:B------:R-:W-:Y:S05]  /*2220*/  BRA `(.L_x_3348) ;  /* 0x00000a5000007947 */ /* 0x000fea0003800000 */
.L_x_3353:
[----:B------:R-:W2:Y:S02]  /*2230*/  LDG.E.64 R2, [R2.64] ;  /* 0x0000002402027981 */ /* 0x000ea4000c1e1b00 */
[----:B--2---:R-:W0:Y:S01]  /*2240*/  F2F.F32.F64 R0, R2 ;  /* 0x0000000200007310 */ /* 0x004e220000301000 */
[----:B------:R-:W0:-:S14]  /*2250*/  DSETP.GEU.AND P0, PT, |R2|, c[0x2][0x0], PT ;  /* 0x008000000200762a */ /* 0x000e1c0003f0e200 */
[----:B0-----:R-:W-:Y:S01]  /*2260*/  @!P0 FMUL R0, R0, 1.175494350822287508e-38 ;  /* 0x0080000000008820 */ /* 0x001fe20000400000 */
[----:B------:R-:W-:Y:S05]  /*2270*/  BRA `(.L_x_3348) ;  /* 0x00000a0000007947 */ /* 0x000fea0003800000 */
.L_x_3343:
        /* <DEDUP_REMOVED lines=12> */
.L_x_3357:
[----:B------:R-:W2:Y:S02]  /*2340*/  LDG.E.64 R2, [R2.64] ;  /* 0x0000002402027981 */ /* 0x000ea4000c1e1b00 */
[----:B--2---:R-:W0:Y:S01]  /*2350*/  F2F.F32.F64 R0, R2 ;  /* 0x0000000200007310 */ /* 0x004e220000301000 */
[----:B------:R-:W0:-:S14]  /*2360*/  DSETP.GEU.AND P0, PT, |R2|, c[0x2][0x0], PT ;  /* 0x008000000200762a */ /* 0x000e1c0003f0e200 */
[----:B0-----:R-:W-:Y:S01]  /*2370*/  @!P0 FMUL R0, R0, 1.175494350822287508e-38 ;  /* 0x0080000000008820 */ /* 0x001fe20000400000 */
[----:B------:R-:W-:Y:S05]  /*2380*/  BRA `(.L_x_3348) ;  /* 0x000008f000007947 */ /* 0x000fea0003800000 */
.L_x_3356:
        /* <DEDUP_REMOVED lines=26> */
.L_x_3359:
        /* <DEDUP_REMOVED lines=13> */
.L_x_3358:
[----:B------:R-:W2:Y:S02]  /*2600*/  LDG.E.U16 R0, [R2.64] ;  /* 0x0000002402007981 */ /* 0x000ea4000c1e1500 */
[----:B--2---:R-:W-:Y:S01]  /*2610*/  PRMT R0, RZ, 0x5410, R0 ;  /* 0x00005410ff007816 */ /* 0x004fe20000000000 */
[----:B------:R-:W-:Y:S05]  /*2620*/  BRA `(.L_x_3348) ;  /* 0x0000065000007947 */ /* 0x000fea0003800000 */
.L_x_3355:
        /* <DEDUP_REMOVED lines=11> */
.L_x_3362:
        /* <DEDUP_REMOVED lines=20> */
.L_x_3364:
[----:B------:R-:W-:Y:S05]  /*2820*/  BSYNC B0 ;  /* 0x0000000000007941 */ /* 0x000fea0003800000 */
.L_x_3363:
[----:B------:R-:W-:Y:S01]  /*2830*/  LEA R3, R0, 0x3b800000, 0x17 ;  /* 0x3b80000000037811 */ /* 0x000fe200078eb8ff */
[----:B------:R-:W-:-:S05]  /*2840*/  IMAD.SHL.U32 R0, R2, 0x100000, RZ ;  /* 0x0010000002007824 */ /* 0x000fca00078e00ff */
[----:B------:R-:W-:Y:S01]  /*2850*/  LOP3.LUT R0, R3, R0, R4, 0xfe, !PT ;  /* 0x0000000003007212 */ /* 0x000fe200078efe04 */
[----:B------:R-:W-:Y:S05]  /*2860*/  BRA `(.L_x_3348) ;  /* 0x0000041000007947 */ /* 0x000fea0003800000 */
.L_x_3361:
        /* <DEDUP_REMOVED lines=20> */
.L_x_3366:
[----:B------:R-:W-:Y:S05]  /*29b0*/  BSYNC B0 ;  /* 0x0000000000007941 */ /* 0x000fea0003800000 */
.L_x_3365:
[----:B------:R-:W-:Y:S01]  /*29c0*/  LEA R3, R0, 0x37800000, 0x17 ;  /* 0x3780000000037811 */ /* 0x000fe200078eb8ff */
[----:B------:R-:W-:-:S05]  /*29d0*/  IMAD.SHL.U32 R0, R2, 0x200000, RZ ;  /* 0x0020000002007824 */ /* 0x000fca00078e00ff */
[----:B------:R-:W-:Y:S01]  /*29e0*/  LOP3.LUT R0, R3, R0, R4, 0xfe, !PT ;  /* 0x0000000003007212 */ /* 0x000fe200078efe04 */
[----:B------:R-:W-:Y:S05]  /*29f0*/  BRA `(.L_x_3348) ;  /* 0x0000028000007947 */ /* 0x000fea0003800000 */
.L_x_3360:
        /* <DEDUP_REMOVED lines=14> */
.L_x_3347:
        /* <DEDUP_REMOVED lines=21> */
.L_x_3368:
[----:B------:R-:W2:Y:S02]  /*2c30*/  LDG.E.64 R2, [R2.64] ;  /* 0x0000002402027981 */ /* 0x000ea4000c1e1b00 */
[----:B--2---:R0:W2:Y:S01]  /*2c40*/  I2F.U64 R0, R2 ;  /* 0x0000000200007312 */ /* 0x0040a20000301000 */
[----:B------:R-:W-:Y:S05]  /*2c50*/  BRA `(.L_x_3348) ;  /* 0x0000002000007947 */ /* 0x000fea0003800000 */
.L_x_3367:
[----:B------:R-:W2:Y:S02]  /*2c60*/  LDG.E R0, [R2.64] ;  /* 0x0000002402007981 */ /* 0x000ea4000c1e1900 */
[----:B--2---:R-:W0:Y:S02]  /*2c70*/  I2F.U32 R0, R0 ;  /* 0x0000000000007306 */ /* 0x004e240000201000 */
.L_x_3348:
[----:B------:R-:W-:Y:S05]  /*2c80*/  BSYNC B6 ;  /* 0x0000000000067941 */ /* 0x000fea0003800000 */
.L_x_3342:
[----:B------:R-:W3:Y:S01]  /*2c90*/  LDC.U8 R4, c[0x0][0x3e1] ;  /* 0x0000f840ff047b82 */ /* 0x000ee20000000000 */
[----:B012--5:R-:W-:Y:S02]  /*2ca0*/  FMNMX.FTZ R2, R0, R23, PT ;  /* 0x0000001700027209 */ /* 0x027fe40003810000 */
[----:B---3--:R-:W-:-:S04]  /*2cb0*/  PRMT R3, R4, 0x9910, RZ ;  /* 0x0000991004037816 */ /* 0x008fc800000000ff */
        /* <DEDUP_REMOVED lines=13> */
.L_x_3372:
[----:B------:R-:W0:Y:S02]  /*2d90*/  F2I.S64.TRUNC R2, R2 ;  /* 0x0000000200027311 */ /* 0x000e24000020d900 */
[----:B0-----:R-:W-:-:S05]  /*2da0*/  IMAD.MOV.U32 R5, RZ, RZ, R2 ;  /* 0x000000ffff057224 */ /* 0x001fca00078e0002 */
[----:B------:R0:W-:Y:S01]  /*2db0*/  STG.E.U8 [R16.64], R5 ;  /* 0x0000000510007986 */ /* 0x0001e2000c101124 */
[----:B------:R-:W-:Y:S05]  /*2dc0*/  BRA `(.L_x_3374) ;  /* 0x00000d3000007947 */ /* 0x000fea0003800000 */
.L_x_3371:
        /* <DEDUP_REMOVED lines=9> */
.L_x_3376:
[----:B------:R-:W0:Y:S02]  /*2e60*/  F2I.FTZ.TRUNC.NTZ R3, R2 ;  /* 0x0000000200037305 */ /* 0x000e24000021f100 */
[----:B0-----:R0:W-:Y:S01]  /*2e70*/  STG.E [R16.64], R3 ;  /* 0x0000000310007986 */ /* 0x0011e2000c101924 */
[----:B------:R-:W-:Y:S05]  /*2e80*/  BRA `(.L_x_3374) ;  /* 0x00000c7000007947 */ /* 0x000fea0003800000 */
.L_x_3375:
[----:B------:R-:W0:Y:S02]  /*2e90*/  F2I.FTZ.TRUNC.NTZ R3, R2 ;  /* 0x0000000200037305 */ /* 0x000e24000021f100 */
[----:B0-----:R0:W-:Y:S01]  /*2ea0*/  STG.E.U16 [R16.64], R3 ;  /* 0x0000000310007986 */ /* 0x0011e2000c101524 */
[----:B------:R-:W-:Y:S05]  /*2eb0*/  BRA `(.L_x_3374) ;  /* 0x00000c4000007947 */ /* 0x000fea0003800000 */
.L_x_3370:
        /* <DEDUP_REMOVED lines=8> */
.L_x_3378:
[----:B------:R-:W-:-:S05]  /*2f40*/  F2FP.PACK_AB R2, RZ, R2 ;  /* 0x00000002ff02723e */ /* 0x000fca00000000ff */
[----:B------:R0:W-:Y:S01]  /*2f50*/  STG.E.U16 [R16.64], R2 ;  /* 0x0000000210007986 */ /* 0x0001e2000c101524 */
[----:B------:R-:W-:Y:S05]  /*2f60*/  BRA `(.L_x_3374) ;  /* 0x00000b9000007947 */ /* 0x000fea0003800000 */
.L_x_3377:
        /* <DEDUP_REMOVED lines=9> */
.L_x_3380:
[----:B------:R-:W-:-:S04]  /*3000*/  F2FP.PACK_AB R3, RZ, R2 ;  /* 0x00000002ff03723e */ /* 0x000fc800000000ff */
[----:B------:R-:W-:-:S05]  /*3010*/  PRMT R3, R3, 0x5410, RZ ;  /* 0x0000541003037816 */ /* 0x000fca00000000ff */
[----:B------:R0:W-:Y:S01]  /*3020*/  STG.E [R16.64], R3 ;  /* 0x0000000310007986 */ /* 0x0001e2000c101924 */
[----:B------:R-:W-:Y:S05]  /*3030*/  BRA `(.L_x_3374) ;  /* 0x00000ac000007947 */ /* 0x000fea0003800000 */
.L_x_3379:
[----:B------:R-:W-:-:S06]  /*3040*/  FMUL.FTZ R2, R2, 1 ;  /* 0x3f80000002027820 */ /* 0x000fcc0000410000 */
[----:B------:R-:W0:Y:S02]  /*3050*/  F2F.F64.F32 R2, R2 ;  /* 0x0000000200027310 */ /* 0x000e240000201800 */
[----:B0-----:R0:W-:Y:S01]  /*3060*/  STG.E.64 [R16.64], R2 ;  /* 0x0000000210007986 */ /* 0x0011e2000c101b24 */
[----:B------:R-:W-:Y:S05]  /*3070*/  BRA `(.L_x_3374) ;  /* 0x00000a8000007947 */ /* 0x000fea0003800000 */
.L_x_3369:
        /* <DEDUP_REMOVED lines=12> */
.L_x_3383:
[----:B------:R-:W-:Y:S01]  /*3140*/  FMUL.FTZ R4, R2, 1 ;  /* 0x3f80000002047820 */ /* 0x000fe20000410000 */
[----:B------:R-:W-:-:S05]  /*3150*/  CS2R R6, SRZ ;  /* 0x0000000000067805 */ /* 0x000fca000001ff00 */
[----:B------:R-:W0:Y:S02]  /*3160*/  F2F.F64.F32 R4, R4 ;  /* 0x0000000400047310 */ /* 0x000e240000201800 */
[----:B0-----:R0:W-:Y:S01]  /*3170*/  STG.E.128 [R16.64], R4 ;  /* 0x0000000410007986 */ /* 0x0011e2000c101d24 */
[----:B------:R-:W-:Y:S05]  /*3180*/  BRA `(.L_x_3374) ;  /* 0x0000097000007947 */ /* 0x000fea0003800000 */
.L_x_3382:
        /* <DEDUP_REMOVED lines=20> */
.L_x_3387:
[----:B------:R-:W-:Y:S05]  /*32d0*/  BSYNC B0 ;  /* 0x0000000000007941 */ /* 0x000fea0003800000 */
.L_x_3386:
[----:B------:R-:W-:-:S05]  /*32e0*/  LOP3.LUT R5, R0, R5, RZ, 0xfc, !PT ;  /* 0x0000000500057212 */ /* 0x000fca00078efcff */
[----:B------:R0:W-:Y:S01]  /*32f0*/  STG.E.U8 [R16.64], R5 ;  /* 0x0000000510007986 */ /* 0x0001e2000c101124 */
[----:B------:R-:W-:Y:S05]  /*3300*/  BRA `(.L_x_3374) ;  /* 0x000007f000007947 */ /* 0x000fea0003800000 */
.L_x_3385:
        /* <DEDUP_REMOVED lines=12> */
.L_x_3389:
[----:B------:R-:W-:Y:S01]  /*33d0*/  IMAD.MOV.U32 R0, RZ, RZ, 0x7f ;  /* 0x0000007fff007424 */ /* 0x000fe200078e00ff */
[----:B------:R-:W-:-:S04]  /*33e0*/  ISETP.GT.U32.AND P0, PT, R4, 0x7f800000, PT ;  /* 0x7f8000000400780c */ /* 0x000fc80003f04070 */
[----:B------:R-:W-:-:S04]  /*33f0*/  SEL R0, R0, 0x7c, P0 ;  /* 0x0000007c00007807 */ /* 0x000fc80000000000 */
.L_x_3390:
[----:B------:R-:W-:Y:S05]  /*3400*/  BSYNC B0 ;  /* 0x0000000000007941 */ /* 0x000fea0003800000 */
.L_x_3388:
[----:B------:R-:W-:-:S04]  /*3410*/  LOP3.LUT R2, R2, 0x80000000, RZ, 0xc0, !PT ;  /* 0x8000000002027812 */ /* 0x000fc800078ec0ff */
[----:B------:R-:W-:-:S04]  /*3420*/  SHF.R.U32.HI R3, RZ, 0x18, R2 ;  /* 0x00000018ff037819 */ /* 0x000fc80000011602 */
[----:B------:R-:W-:-:S05]  /*3430*/  LOP3.LUT R3, R0, R3, RZ, 0xfc, !PT ;  /* 0x0000000300037212 */ /* 0x000fca00078efcff */
[----:B------:R0:W-:Y:S01]  /*3440*/  STG.E.U8 [R16.64], R3 ;  /* 0x0000000310007986 */ /* 0x0001e2000c101124 */
[----:B------:R-:W-:Y:S05]  /*3450*/  BRA `(.L_x_3374) ;  /* 0x000006a000007947 */ /* 0x000fea0003800000 */
.L_x_3384:
[----:B------:R-:W-:-:S05]  /*3460*/  F2FP.BF16.PACK_AB R2, RZ, R2 ;  /* 0x00000002ff02723e */ /* 0x000fca00000010ff */
[----:B------:R0:W-:Y:S01]  /*3470*/  STG.E.U16 [R16.64], R2 ;  /* 0x0000000210007986 */ /* 0x0001e2000c101524 */
[----:B------:R-:W-:Y:S05]  /*3480*/  BRA `(.L_x_3374) ;  /* 0x0000067000007947 */ /* 0x000fea0003800000 */
.L_x_3381:
        /* <DEDUP_REMOVED lines=11> */
.L_x_3393:
        /* <DEDUP_REMOVED lines=16> */
.L_x_3396:
[----:B------:R-:W-:-:S04]  /*3640*/  LOP3.LUT R2, R2, 0x80000000, RZ, 0xc0, !PT ;  /* 0x8000000002027812 */ /* 0x000fc800078ec0ff */
[----:B------:R-:W-:-:S04]  /*3650*/  SHF.R.U32.HI R3, RZ, 0x18, R2 ;  /* 0x00000018ff037819 */ /* 0x000fc80000011602 */
[----:B------:R-:W-:-:S04]  /*3660*/  LOP3.LUT R0, R0, R3, RZ, 0xfc, !PT ;  /* 0x0000000300007212 */ /* 0x000fc800078efcff */
[----:B------:R-:W-:Y:S02]  /*3670*/  PRMT R8, R0, 0x7610, R8 ;  /* 0x0000761000087816 */ /* 0x000fe40000000008 */
.L_x_3395:
[----:B------:R-:W-:Y:S05]  /*3680*/  BSYNC B0 ;  /* 0x0000000000007941 */ /* 0x000fea0003800000 */
.L_x_3394:
[----:B------:R0:W-:Y:S01]  /*3690*/  STG.E.U8 [R16.64], R8 ;  /* 0x0000000810007986 */ /* 0x0001e2000c101124 */
[----:B------:R-:W-:Y:S05]  /*36a0*/  BRA `(.L_x_3374) ;  /* 0x0000045000007947 */ /* 0x000fea0003800000 */
.L_x_3392:
        /* <DEDUP_REMOVED lines=16> */
.L_x_3399:
[----:B------:R-:W-:-:S04]  /*37b0*/  LOP3.LUT R2, R2, 0x80000000, RZ, 0xc0, !PT ;  /* 0x8000000002027812 */ /* 0x000fc800078ec0ff */
[----:B------:R-:W-:-:S04]  /*37c0*/  SHF.R.U32.HI R3, RZ, 0x18, R2 ;  /* 0x00000018ff037819 */ /* 0x000fc80000011602 */
[----:B------:R-:W-:-:S04]  /*37d0*/  LOP3.LUT R0, R0, R3, RZ, 0xfc, !PT ;  /* 0x0000000300007212 */ /* 0x000fc800078efcff */
[----:B------:R-:W-:Y:S02]  /*37e0*/  PRMT R8, R0, 0x7610, R8 ;  /* 0x0000761000087816 */ /* 0x000fe40000000008 */
.L_x_3398:
[----:B------:R-:W-:Y:S05]  /*37f0*/  BSYNC B0 ;  /* 0x0000000000007941 */ /* 0x000fea0003800000 */
.L_x_3397:
[----:B------:R0:W-:Y:S01]  /*3800*/  STG.E.U8 [R16.64], R8 ;  /* 0x0000000810007986 */ /* 0x0001e2000c101124 */
[----:B------:R-:W-:Y:S05]  /*3810*/  BRA `(.L_x_3374) ;  /* 0x000002e000007947 */ /* 0x000fea0003800000 */
.L_x_3391:
        /* <DEDUP_REMOVED lines=21> */
.L_x_3373:
        /* <DEDUP_REMOVED lines=20> */
.L_x_3401:
[----:B------:R-:W0:Y:S02]  /*3ab0*/  F2I.U64.TRUNC R2, R2 ;  /* 0x0000000200027311 */ /* 0x000e24000020d800 */
[----:B0-----:R0:W-:Y:S01]  /*3ac0*/  STG.E.64 [R16.64], R2 ;  /* 0x0000000210007986 */ /* 0x0011e2000c101b24 */
[----:B------:R-:W-:Y:S05]  /*3ad0*/  BRA `(.L_x_3374) ;  /* 0x0000002000007947 */ /* 0x000fea0003800000 */
.L_x_3400:
[----:B------:R-:W0:Y:S02]  /*3ae0*/  F2I.FTZ.U32.TRUNC.NTZ R3, R2 ;  /* 0x0000000200037305 */ /* 0x000e24000021f000 */
[----:B0-----:R0:W-:Y:S02]  /*3af0*/  STG.E [R16.64], R3 ;  /* 0x0000000310007986 */ /* 0x0011e4000c101924 */
.L_x_3374:
[----:B------:R-:W-:-:S05]  /*3b00*/  IMAD R18, R19, 0x200, R18 ;  /* 0x0000020013127824 */ /* 0x000fca00078e0212 */
[----:B------:R-:W-:Y:S02]  /*3b10*/  IADD3 R23, R18, 0x80, RZ ;  /* 0x0000008012177810 */ /* 0x000fe40007ffe0ff */
.L_x_3313:
[----:B------:R-:W-:Y:S05]  /*3b20*/  BSYNC B7 ;  /* 0x0000000000077941 */ /* 0x000fea0003800000 */
.L_x_3312:
[----:B------:R-:W-:Y:S01]  /*3b30*/  ISETP.GE.AND P0, PT, R23, c[0x0][0x160], PT ;  /* 0x0000580017007a0c */ /* 0x000fe20003f06270 */
[----:B------:R-:W-:-:S12]  /*3b40*/  BSSY B7, `(.L_x_3402) ;  /* 0x0000756000077945 */ /* 0x000fd80003800000 */
[----:B------:R-:W-:Y:S05]  /*3b50*/  @P0 BRA `(.L_x_3403) ;  /* 0x0000754000000947 */ /* 0x000fea0003800000 */
[----:B------:R-:W-:Y:S01]  /*3b60*/  ISETP.NE.AND P0, PT, RZ, c[0x0][0x168], PT ;  /* 0x00005a00ff007a0c */ /* 0x000fe20003f05270 */
[----:B------:R-:W-:Y:S02]  /*3b70*/  IMAD.MOV.U32 R18, RZ, RZ, RZ ;  /* 0x000000ffff127224 */ /* 0x000fe400078e00ff */
[----:B------:R-:W-:Y:S02]  /*3b80*/  IMAD.MOV.U32 R0, RZ, RZ, RZ ;  /* 0x000000ffff007224 */ /* 0x000fe400078e00ff */
[----:B0-----:R-:W-:-:S08]  /*3b90*/  IMAD.MOV.U32 R16, RZ, RZ, RZ ;  /* 0x000000ffff107224 */ /* 0x001fd000078e00ff */
        /* <DEDUP_REMOVED lines=251> */
.L_x_3404:
        /* <DEDUP_REMOVED lines=20> */
.L_x_3409:
[----:B------:R-:W2:Y:S02]  /*4c90*/  LDG.E.U8 R2, [R2.64] ;  /* 0x0000002402027981 */ /* 0x000ea4000c1e1100 */
[----:B--2---:R0:W1:Y:S01]  /*4ca0*/  I2F.U16 R19, R2 ;  /* 0x0000000200137306 */ /* 0x0040620000101000 */
[----:B------:R-:W-:Y:S05]  /*4cb0*/  BRA `(.L_x_3411) ;  /* 0x00000ca000007947 */ /* 0x000fea0003800000 */
.L_x_3408:
        /* <DEDUP_REMOVED lines=9> */
.L_x_3413:
[----:B------:R-:W2:Y:S02]  /*4d50*/  LDG.E R2, [R2.64] ;  /* 0x0000002402027981 */ /* 0x000ea4000c1e1900 */
[----:B--2---:R0:W1:Y:S01]  /*4d60*/  I2F R19, R2 ;  /* 0x0000000200137306 */ /* 0x0040620000201400 */
[----:B------:R-:W-:Y:S05]  /*4d70*/  BRA `(.L_x_3411) ;  /* 0x00000be000007947 */ /* 0x000fea0003800000 */
.L_x_3412:
[----:B------:R-:W2:Y:S02]  /*4d80*/  LDG.E.U16 R2, [R2.64] ;  /* 0x0000002402027981 */ /* 0x000ea4000c1e1500 */
[----:B--2---:R0:W1:Y:S01]  /*4d90*/  I2F.S16 R19, R2 ;  /* 0x0000000200137306 */ /* 0x0040620000101400 */
[----:B------:R-:W-:Y:S05]  /*4da0*/  BRA `(.L_x_3411) ;  /* 0x00000bb000007947 */ /* 0x000fea0003800000 */
.L_x_3407:
        /* <DEDUP_REMOVED lines=8> */
.L_x_3415:
[----:B------:R-:W2:Y:S02]  /*4e30*/  LDG.E.U16 R2, [R2.64] ;  /* 0x0000002402027981 */ /* 0x000ea4000c1e1500 */
[----:B--2---:R-:W-:Y:S01]  /*4e40*/  HADD2.F32 R19, -RZ, R2.H0_H0 ;  /* 0x20000002ff137230 */ /* 0x004fe20000004100 */
[----:B------:R-:W-:Y:S05]  /*4e50*/  BRA `(.L_x_3411) ;  /* 0x00000b0000007947 */ /* 0x000fea0003800000 */
.L_x_3414:
        /* <DEDUP_REMOVED lines=8> */
.L_x_3417:
[----:B------:R-:W2:Y:S02]  /*4ee0*/  LDG.E.U16 R2, [R2.64] ;  /* 0x0000002402027981 */ /* 0x000ea4000c1e1500 */
[----:B--2---:R-:W-:Y:S01]  /*4ef0*/  HADD2.F32 R19, -RZ, R2.H0_H0 ;  /* 0x20000002ff137230 */ /* 0x004fe20000004100 */
[----:B------:R-:W-:Y:S05]  /*4f00*/  BRA `(.L_x_3411) ;  /* 0x00000a5000007947 */ /* 0x000fea0003800000 */
.L_x_3416:
[----:B------:R-:W2:Y:S02]  /*4f10*/  LDG.E.64 R2, [R2.64] ;  /* 0x0000002402027981 */ /* 0x000ea4000c1e1b00 */
[----:B--2---:R-:W0:Y:S01]  /*4f20*/  F2F.F32.F64 R19, R2 ;  /* 0x0000000200137310 */ /* 0x004e220000301000 */
[----:B------:R-:W0:-:S14]  /*4f30*/  DSETP.GEU.AND P0, PT, |R2|, c[0x2][0x0], PT ;  /* 0x008000000200762a */ /* 0x000e1c0003f0e200 */
[----:B0-----:R-:W-:Y:S01]  /*4f40*/  @!P0 FMUL R19, R19, 1.175494350822287508e-38 ;  /* 0x0080000013138820 */ /* 0x001fe20000400000 */
[----:B------:R-:W-:Y:S05]  /*4f50*/  BRA `(.L_x_3411) ;  /* 0x00000a0000007947 */ /* 0x000fea0003800000 */
.L_x_3406:
        /* <DEDUP_REMOVED lines=12> */
.L_x_3420:
[----:B------:R-:W2:Y:S02]  /*5020*/  LDG.E.64 R2, [R2.64] ;  /* 0x0000002402027981 */ /* 0x000ea4000c1e1b00 */
[----:B--2---:R-:W0:Y:S01]  /*5030*/  F2F.F32.F64 R19, R2 ;  /* 0x0000000200137310 */ /* 0x004e220000301000 */
[----:B------:R-:W0:-:S14]  /*5040*/  DSETP.GEU.AND P0, PT, |R2|, c[0x2][0x0], PT ;  /* 0x008000000200762a */ /* 0x000e1c0003f0e200 */
[----:B0-----:R-:W-:Y:S01]  /*5050*/  @!P0 FMUL R19, R19, 1.175494350822287508e-38 ;  /* 0x0080000013138820 */ /* 0x001fe20000400000 */
[----:B------:R-:W-:Y:S05]  /*5060*/  BRA `(.L_x_3411) ;  /* 0x000008f000007947 */ /* 0x000fea0003800000 */
.L_x_3419:
        /* <DEDUP_REMOVED lines=26> */
.L_x_3422:
        /* <DEDUP_REMOVED lines=13> */
.L_x_3421:
[----:B------:R-:W2:Y:S02]  /*52e0*/  LDG.E.U16 R2, [R2.64] ;  /* 0x0000002402027981 */ /* 0x000ea4000c1e1500 */
[----:B--2---:R-:W-:Y:S01]  /*52f0*/  PRMT R19, RZ, 0x5410, R2 ;  /* 0x00005410ff137816 */ /* 0x004fe20000000002 */
[----:B------:R-:W-:Y:S05]  /*5300*/  BRA `(.L_x_3411) ;  /* 0x0000065000007947 */ /* 0x000fea0003800000 */
.L_x_3418:
        /* <DEDUP_REMOVED lines=11> */
.L_x_3425:
        /* <DEDUP_REMOVED lines=20> */
.L_x_3427:
[----:B------:R-:W-:Y:S05]  /*5500*/  BSYNC B0 ;  /* 0x0000000000007941 */ /* 0x000fea0003800000 */
.L_x_3426:
[----:B------:R-:W-:Y:S01]  /*5510*/  IMAD.SHL.U32 R2, R2, 0x100000, RZ ;  /* 0x0010000002027824 */ /* 0x000fe200078e00ff */
[----:B------:R-:W-:-:S04]  /*5520*/  LEA R0, R0, 0x3b800000, 0x17 ;  /* 0x3b80000000007811 */ /* 0x000fc800078eb8ff */
[----:B------:R-:W-:Y:S01]  /*5530*/  LOP3.LUT R19, R0, R2, R19, 0xfe, !PT ;  /* 0x0000000200137212 */ /* 0x000fe200078efe13 */
[----:B------:R-:W-:Y:S05]  /*5540*/  BRA `(.L_x_3411) ;  /* 0x0000041000007947 */ /* 0x000fea0003800000 */
.L_x_3424:
        /* <DEDUP_REMOVED lines=20> */
.L_x_3429:
[----:B------:R-:W-:Y:S05]  /*5690*/  BSYNC B0 ;  /* 0x0000000000007941 */ /* 0x000fea0003800000 */
.L_x_3428:
[----:B------:R-:W-:Y:S01]  /*56a0*/  IMAD.SHL.U32 R2, R2, 0x200000, RZ ;  /* 0x0020000002027824 */ /* 0x000fe200078e00ff */
[----:B------:R-:W-:-:S04]  /*56b0*/  LEA R0, R0, 0x37800000, 0x17 ;  /* 0x3780000000007811 */ /* 0x000fc800078eb8ff */
[----:B------:R-:W-:Y:S01]  /*56c0*/  LOP3.LUT R19, R0, R2, R19, 0xfe, !PT ;  /* 0x0000000200137212 */ /* 0x000fe200078efe13 */
[----:B------:R-:W-:Y:S05]  /*56d0*/  BRA `(.L_x_3411) ;  /* 0x0000028000007947 */ /* 0x000fea0003800000 */
.L_x_3423:
        /* <DEDUP_REMOVED lines=14> */
.L_x_3410:
        /* <DEDUP_REMOVED lines=21> */
.L_x_3431:
[----:B------:R-:W2:Y:S02]  /*5910*/  LDG.E.64 R2, [R2.64] ;  /* 0x0000002402027981 */ /* 0x000ea4000c1e1b00 */
[----:B--2---:R0:W1:Y:S01]  /*5920*/  I2F.U64 R19, R2 ;  /* 0x0000000200137312 */ /* 0x0040620000301000 */
[----:B------:R-:W-:Y:S05]  /*5930*/  BRA `(.L_x_3411) ;  /* 0x0000002000007947 */ /* 0x000fea0003800000 */
.L_x_3430:
[----:B------:R-:W2:Y:S02]  /*5940*/  LDG.E R2, [R2.64] ;  /* 0x0000002402027981 */ /* 0x000ea4000c1e1900 */
[----:B--2---:R0:W1:Y:S02]  /*5950*/  I2F.U32 R19, R2 ;  /* 0x0000000200137306 */ /* 0x0040640000201000 */
.L_x_3411:
[----:B------:R-:W-:Y:S05]  /*5960*/  BSYNC B6 ;  /* 0x0000000000067941 */ /* 0x000fea0003800000 */
.L_x_3405:
        /* <DEDUP_REMOVED lines=18> */
.L_x_3436:
[----:B------:R-:W2:Y:S02]  /*5a90*/  LDG.E.U8 R0, [R2.64] ;  /* 0x0000002402007981 */ /* 0x000ea4000c1e1100 */
[----:B--2---:R-:W0:Y:S01]  /*5aa0*/  I2F.U16 R0, R0 ;  /* 0x0000000000007306 */ /* 0x004e220000101000 */
[----:B------:R-:W-:Y:S05]  /*5ab0*/  BRA `(.L_x_3438) ;  /* 0x00000ca000007947 */ /* 0x000fea0003800000 */
.L_x_3435:
        /* <DEDUP_REMOVED lines=9> */
.L_x_3440:
[----:B------:R-:W2:Y:S02]  /*5b50*/  LDG.E R0, [R2.64] ;  /* 0x0000002402007981 */ /* 0x000ea4000c1e1900 */
[----:B--2---:R-:W0:Y:S01]  /*5b60*/  I2F R0, R0 ;  /* 0x0000000000007306 */ /* 0x004e220000201400 */
[----:B------:R-:W-:Y:S05]  /*5b70*/  BRA `(.L_x_3438) ;  /* 0x00000be000007947 */ /* 0x000fea0003800000 */
.L_x_3439:
[----:B------:R-:W2:Y:S02]  /*5b80*/  LDG.E.U16 R0, [R2.64] ;  /* 0x0000002402007981 */ /* 0x000ea4000c1e1500 */
[----:B--2---:R-:W0:Y:S01]  /*5b90*/  I2F.S16 R0, R0 ;  /* 0x0000000000007306 */ /* 0x004e220000101400 */
[----:B------:R-:W-:Y:S05]  /*5ba0*/  BRA `(.L_x_3438) ;  /* 0x00000bb000007947 */ /* 0x000fea0003800000 */
.L_x_3434:
        /* <DEDUP_REMOVED lines=8> */
.L_x_3442:
[----:B------:R-:W2:Y:S02]  /*5c30*/  LDG.E.U16 R0, [R2.64] ;  /* 0x0000002402007981 */ /* 0x000ea4000c1e1500 */
[----:B--2---:R-:W-:Y:S01]  /*5c40*/  HADD2.F32 R0, -RZ, R0.H0_H0 ;  /* 0x20000000ff007230 */ /* 0x004fe20000004100 */
[----:B------:R-:W-:Y:S05]  /*5c50*/  BRA `(.L_x_3438) ;  /* 0x00000b0000007947 */ /* 0x000fea0003800000 */
.L_x_3441:
        /* <DEDUP_REMOVED lines=8> */
.L_x_3444:
[----:B------:R-:W2:Y:S02]  /*5ce0*/  LDG.E.U16 R0, [R2.64] ;  /* 0x0000002402007981 */ /* 0x000ea4000c1e1500 */
[----:B--2---:R-:W-:Y:S01]  /*5cf0*/  HADD2.F32 R0, -RZ, R0.H0_H0 ;  /* 0x20000000ff007230 */ /* 0x004fe20000004100 */
[----:B------:R-:W-:Y:S05]  /*5d00*/  BRA `(.L_x_3438) ;  /* 0x00000a5000007947 */ /* 0x000fea0003800000 */
.L_x_3443:
[----:B------:R-:W2:Y:S02]  /*5d10*/  LDG.E.64 R2, [R2.64] ;  /* 0x0000002402027981 */ /* 0x000ea4000c1e1b00 */
[----:B--2---:R-:W0:Y:S01]  /*5d20*/  F2F.F32.F64 R0, R2 ;  /* 0x0000000200007310 */ /* 0x004e220000301000 */
[----:B------:R-:W0:-:S14]  /*5d30*/  DSETP.GEU.AND P0, PT, |R2|, c[0x2][0x0], PT ;  /* 0x008000000200762a */ /* 0x000e1c0003f0e200 */
[----:B0-----:R-:W-:Y:S01]  /*5d40*/  @!P0 FMUL R0, R0, 1.175494350822287508e-38 ;  /* 0x0080000000008820 */ /* 0x001fe20000400000 */
[----:B------:R-:W-:Y:S05]  /*5d50*/  BRA `(.L_x_3438) ;  /* 0x00000a0000007947 */ /* 0x000fea0003800000 */
.L_x_3433:
        /* <DEDUP_REMOVED lines=12> */
.L_x_3447:
[----:B------:R-:W2:Y:S02]  /*5e20*/  LDG.E.64 R2, [R2.64] ;  /* 0x0000002402027981 */ /* 0x000ea4000c1e1b00 */
[----:B--2---:R-:W0:Y:S01]  /*5e30*/  F2F.F32.F64 R0, R2 ;  /* 0x0000000200007310 */ /* 0x004e220000301000 */
[----:B------:R-:W0:-:S14]  /*5e40*/  DSETP.GEU.AND P0, PT, |R2|, c[0x2][0x0], PT ;  /* 0x008000000200762a */ /* 0x000e1c0003f0e200 */
[----:B0-----:R-:W-:Y:S01]  /*5e50*/  @!P0 FMUL R0, R0, 1.175494350822287508e-38 ;  /* 0x0080000000008820 */ /* 0x001fe20000400000 */
[----:B------:R-:W-:Y:S05]  /*5e60*/  BRA `(.L_x_3438) ;  /* 0x000008f000007947 */ /* 0x000fea0003800000 */
.L_x_3446:
        /* <DEDUP_REMOVED lines=26> */
.L_x_3449:
        /* <DEDUP_REMOVED lines=13> */
.L_x_3448:
[----:B------:R-:W2:Y:S02]  /*60e0*/  LDG.E.U16 R0, [R2.64] ;  /* 0x0000002402007981 */ /* 0x000ea4000c1e1500 */
[----:B--2---:R-:W-:Y:S01]  /*60f0*/  PRMT R0, RZ, 0x5410, R0 ;  /* 0x00005410ff007816 */ /* 0x004fe20000000000 */
[----:B------:R-:W-:Y:S05]  /*6100*/  BRA `(.L_x_3438) ;  /* 0x0000065000007947 */ /* 0x000fea0003800000 */
.L_x_3445:
        /* <DEDUP_REMOVED lines=11> */
.L_x_3452:
        /* <DEDUP_REMOVED lines=20> */
.L_x_3454:
[----:B------:R-:W-:Y:S05]  /*6300*/  BSYNC B0 ;  /* 0x0000000000007941 */ /* 0x000fea0003800000 */
.L_x_3453:
[----:B------:R-:W-:Y:S01]  /*6310*/  LEA R3, R0, 0x3b800000, 0x17 ;  /* 0x3b80000000037811 */ /* 0x000fe200078eb8ff */
[----:B------:R-:W-:-:S05]  /*6320*/  IMAD.SHL.U32 R0, R2, 0x100000, RZ ;  /* 0x0010000002007824 */ /* 0x000fca00078e00ff */
[----:B------:R-:W-:Y:S01]  /*6330*/  LOP3.LUT R0, R3, R0, R4, 0xfe, !PT ;  /* 0x0000000003007212 */ /* 0x000fe200078efe04 */
[----:B------:R-:W-:Y:S05]  /*6340*/  BRA `(.L_x_3438) ;  /* 0x0000041000007947 */ /* 0x000fea0003800000 */
.L_x_3451:
        /* <DEDUP_REMOVED lines=20> */
.L_x_3456:
[----:B------:R-:W-:Y:S05]  /*6490*/  BSYNC B0 ;  /* 0x0000000000007941 */ /* 0x000fea0003800000 */
.L_x_3455:
[----:B------:R-:W-:Y:S01]  /*64a0*/  LEA R3, R0, 0x37800000, 0x17 ;  /* 0x3780000000037811 */ /* 0x000fe200078eb8ff */
[----:B------:R-:W-:-:S05]  /*64b0*/  IMAD.SHL.U32 R0, R2, 0x200000, RZ ;  /* 0x0020000002007824 */ /* 0x000fca00078e00ff */
[----:B------:R-:W-:Y:S01]  /*64c0*/  LOP3.LUT R0, R3, R0, R4, 0xfe, !PT ;  /* 0x0000000003007212 */ /* 0x000fe200078efe04 */
[----:B------:R-:W-:Y:S05]  /*64d0*/  BRA `(.L_x_3438) ;  /* 0x0000028000007947 */ /* 0x000fea0003800000 */
.L_x_3450:
        /* <DEDUP_REMOVED lines=14> */
.L_x_3437:
        /* <DEDUP_REMOVED lines=21> */
.L_x_3458:
[----:B------:R-:W2:Y:S02]  /*6710*/  LDG.E.64 R2, [R2.64] ;  /* 0x0000002402027981 */ /* 0x000ea4000c1e1b00 */
[----:B--2---:R0:W2:Y:S01]  /*6720*/  I2F.U64 R0, R2 ;  /* 0x0000000200007312 */ /* 0x0040a20000301000 */
[----:B------:R-:W-:Y:S05]  /*6730*/  BRA `(.L_x_3438) ;  /* 0x0000002000007947 */ /* 0x000fea0003800000 */
.L_x_3457:
[----:B------:R-:W2:Y:S02]  /*6740*/  LDG.E R0, [R2.64] ;  /* 0x0000002402007981 */ /* 0x000ea4000c1e1900 */
[----:B--2---:R-:W0:Y:S02]  /*6750*/  I2F.U32 R0, R0 ;  /* 0x0000000000007306 */ /* 0x004e240000201000 */
.L_x_3438:
[----:B------:R-:W-:Y:S05]  /*6760*/  BSYNC B6 ;  /* 0x0000000000067941 */ /* 0x000fea0003800000 */
.L_x_3432:
        /* <DEDUP_REMOVED lines=16> */
.L_x_3462:
[----:B------:R-:W0:Y:S02]  /*6870*/  F2I.S64.TRUNC R2, R2 ;  /* 0x0000000200027311 */ /* 0x000e24000020d900 */
[----:B0-----:R-:W-:-:S05]  /*6880*/  IMAD.MOV.U32 R5, RZ, RZ, R2 ;  /* 0x000000ffff057224 */ /* 0x001fca00078e0002 */
[----:B------:R0:W-:Y:S01]  /*6890*/  STG.E.U8 [R16.64], R5 ;  /* 0x0000000510007986 */ /* 0x0001e2000c101124 */
[----:B------:R-:W-:Y:S05]  /*68a0*/  BRA `(.L_x_3464) ;  /* 0x00000d3000007947 */ /* 0x000fea0003800000 */
.L_x_3461:
        /* <DEDUP_REMOVED lines=9> */
.L_x_3466:
[----:B------:R-:W0:Y:S02]  /*6940*/  F2I.FTZ.TRUNC.NTZ R3, R2 ;  /* 0x0000000200037305 */ /* 0x000e24000021f100 */
[----:B0-----:R0:W-:Y:S01]  /*6950*/  STG.E [R16.64], R3 ;  /* 0x0000000310007986 */ /* 0x0011e2000c101924 */
[----:B------:R-:W-:Y:S05]  /*6960*/  BRA `(.L_x_3464) ;  /* 0x00000c7000007947 */ /* 0x000fea0003800000 */
.L_x_3465:
[----:B------:R-:W0:Y:S02]  /*6970*/  F2I.FTZ.TRUNC.NTZ R3, R2 ;  /* 0x0000000200037305 */ /* 0x000e24000021f100 */
[----:B0-----:R0:W-:Y:S01]  /*6980*/  STG.E.U16 [R16.64], R3 ;  /* 0x0000000310007986 */ /* 0x0011e2000c101524 */
[----:B------:R-:W-:Y:S05]  /*6990*/  BRA `(.L_x_3464) ;  /* 0x00000c4000007947 */ /* 0x000fea0003800000 */
.L_x_3460:
        /* <DEDUP_REMOVED lines=8> */
.L_x_3468:
[----:B------:R-:W-:-:S05]  /*6a20*/  F2FP.PACK_AB R2, RZ, R2 ;  /* 0x00000002ff02723e */ /* 0x000fca00000000ff */
[----:B------:R0:W-:Y:S01]  /*6a30*/  STG.E.U16 [R16.64], R2 ;  /* 0x0000000210007986 */ /* 0x0001e2000c101524 */
[----:B------:R-:W-:Y:S05]  /*6a40*/  BRA `(.L_x_3464) ;  /* 0x00000b9000007947 */ /* 0x000fea0003800000 */
.L_x_3467:
        /* <DEDUP_REMOVED lines=9> */
.L_x_3470:
[----:B------:R-:W-:-:S04]  /*6ae0*/  F2FP.PACK_AB R3, RZ, R2 ;  /* 0x00000002ff03723e */ /* 0x000fc800000000ff */
[----:B------:R-:W-:-:S05]  /*6af0*/  PRMT R3, R3, 0x5410, RZ ;  /* 0x0000541003037816 */ /* 0x000fca00000000ff */
[----:B------:R0:W-:Y:S01]  /*6b00*/  STG.E [R16.64], R3 ;  /* 0x0000000310007986 */ /* 0x0001e2000c101924 */
[----:B------:R-:W-:Y:S05]  /*6b10*/  BRA `(.L_x_3464) ;  /* 0x00000ac000007947 */ /* 0x000fea0003800000 */
.L_x_3469:
[----:B------:R-:W-:-:S06]  /*6b20*/  FMUL.FTZ R2, R2, 1 ;  /* 0x3f80000002027820 */ /* 0x000fcc0000410000 */
[----:B------:R-:W0:Y:S02]  /*6b30*/  F2F.F64.F32 R2, R2 ;  /* 0x0000000200027310 */ /* 0x000e240000201800 */
[----:B0-----:R0:W-:Y:S01]  /*6b40*/  STG.E.64 [R16.64], R2 ;  /* 0x0000000210007986 */ /* 0x0011e2000c101b24 */
[----:B------:R-:W-:Y:S05]  /*6b50*/  BRA `(.L_x_3464) ;  /* 0x00000a8000007947 */ /* 0x000fea0003800000 */
.L_x_3459:
        /* <DEDUP_REMOVED lines=12> */
.L_x_3473:
[----:B------:R-:W-:Y:S01]  /*6c20*/  FMUL.FTZ R4, R2, 1 ;  /* 0x3f80000002047820 */ /* 0x000fe20000410000 */
[----:B------:R-:W-:-:S05]  /*6c30*/  CS2R R6, SRZ ;  /* 0x0000000000067805 */ /* 0x000fca000001ff00 */
[----:B------:R-:W0:Y:S02]  /*6c40*/  F2F.F64.F32 R4, R4 ;  /* 0x0000000400047310 */ /* 0x000e240000201800 */
[----:B0-----:R0:W-:Y:S01]  /*6c50*/  STG.E.128 [R16.64], R4 ;  /* 0x0000000410007986 */ /* 0x0011e2000c101d24 */
[----:B------:R-:W-:Y:S05]  /*6c60*/  BRA `(.L_x_3464) ;  /* 0x0000097000007947 */ /* 0x000fea0003800000 */
.L_x_3472:
        /* <DEDUP_REMOVED lines=20> */
.L_x_3477:
[----:B------:R-:W-:Y:S05]  /*6db0*/  BSYNC B0 ;  /* 0x0000000000007941 */ /* 0x000fea0003800000 */
.L_x_3476:
[----:B------:R-:W-:-:S05]  /*6dc0*/  LOP3.LUT R5, R0, R5, RZ, 0xfc, !PT ;  /* 0x0000000500057212 */ /* 0x000fca00078efcff */
[----:B------:R0:W-:Y:S01]  /*6dd0*/  STG.E.U8 [R16.64], R5 ;  /* 0x0000000510007986 */ /* 0x0001e2000c101124 */
[----:B------:R-:W-:Y:S05]  /*6de0*/  BRA `(.L_x_3464) ;  /* 0x000007f000007947 */ /* 0x000fea0003800000 */
.L_x_3475:
        /* <DEDUP_REMOVED lines=12> */
.L_x_3479:
[----:B------:R-:W-:Y:S01]  /*6eb0*/  IMAD.MOV.U32 R0, RZ, RZ, 0x7f ;  /* 0x0000007fff007424 */ /* 0x000fe200078e00ff */
[----:B------:R-:W-:-:S04]  /*6ec0*/  ISETP.GT.U32.AND P0, PT, R4, 0x7f800000, PT ;  /* 0x7f8000000400780c */ /* 0x000fc80003f04070 */
[----:B------:R-:W-:-:S04]  /*6ed0*/  SEL R0, R0, 0x7c, P0 ;  /* 0x0000007c00007807 */ /* 0x000fc80000000000 */
.L_x_3480:
[----:B------:R-:W-:Y:S05]  /*6ee0*/  BSYNC B0 ;  /* 0x0000000000007941 */ /* 0x000fea0003800000 */
.L_x_3478:
[----:B------:R-:W-:-:S04]  /*6ef0*/  LOP3.LUT R2, R2, 0x80000000, RZ, 0xc0, !PT ;  /* 0x8000000002027812 */ /* 0x000fc800078ec0ff */
[----:B------:R-:W-:-:S04]  /*6f00*/  SHF.R.U32.HI R3, RZ, 0x18, R2 ;  /* 0x00000018ff037819 */ /* 0x000fc80000011602 */
[----:B------:R-:W-:-:S05]  /*6f10*/  LOP3.LUT R3, R0, R3, RZ, 0xfc, !PT ;  /* 0x0000000300037212 */ /* 0x000fca00078efcff */
[----:B------:R0:W-:Y:S01]  /*6f20*/  STG.E.U8 [R16.64], R3 ;  /* 0x0000000310007986 */ /* 0x0001e2000c101124 */
[----:B------:R-:W-:Y:S05]  /*6f30*/  BRA `(.L_x_3464) ;  /* 0x000006a000007947 */ /* 0x000fea0003800000 */
.L_x_3474:
[----:B------:R-:W-:-:S05]  /*6f40*/  F2FP.BF16.PACK_AB R2, RZ, R2 ;  /* 0x00000002ff02723e */ /* 0x000fca00000010ff */
[----:B------:R0:W-:Y:S01]  /*6f50*/  STG.E.U16 [R16.64], R2 ;  /* 0x0000000210007986 */ /* 0x0001e2000c101524 */
[----:B------:R-:W-:Y:S05]  /*6f60*/  BRA `(.L_x_3464) ;  /* 0x0000067000007947 */ /* 0x000fea0003800000 */
.L_x_3471:
        /* <DEDUP_REMOVED lines=11> */
.L_x_3483:
        /* <DEDUP_REMOVED lines=16> */
.L_x_3486:
[----:B------:R-:W-:-:S04]  /*7120*/  LOP3.LUT R2, R2, 0x80000000, RZ, 0xc0, !PT ;  /* 0x8000000002027812 */ /* 0x000fc800078ec0ff */
[----:B------:R-:W-:-:S04]  /*7130*/  SHF.R.U32.HI R3, RZ, 0x18, R2 ;  /* 0x00000018ff037819 */ /* 0x000fc80000011602 */
[----:B------:R-:W-:-:S04]  /*7140*/  LOP3.LUT R0, R0, R3, RZ, 0xfc, !PT ;  /* 0x0000000300007212 */ /* 0x000fc800078efcff */
[----:B------:R-:W-:Y:S02]  /*7150*/  PRMT R8, R0, 0x7610, R8 ;  /* 0x0000761000087816 */ /* 0x000fe40000000008 */
.L_x_3485:
[----:B------:R-:W-:Y:S05]  /*7160*/  BSYNC B0 ;  /* 0x0000000000007941 */ /* 0x000fea0003800000 */
.L_x_3484:
[----:B------:R0:W-:Y:S01]  /*7170*/  STG.E.U8 [R16.64], R8 ;  /* 0x0000000810007986 */ /* 0x0001e2000c101124 */
[----:B------:R-:W-:Y:S05]  /*7180*/  BRA `(.L_x_3464) ;  /* 0x0000045000007947 */ /* 0x000fea0003800000 */
.L_x_3482:
        /* <DEDUP_REMOVED lines=16> */
.L_x_3489:
[----:B------:R-:W-:-:S04]  /*7290*/  LOP3.LUT R2, R2, 0x80000000, RZ, 0xc0, !PT ;  /* 0x8000000002027812 */ /* 0x000fc800078ec0ff */
[----:B------:R-:W-:-:S04]  /*72a0*/  SHF.R.U32.HI R3, RZ, 0x18, R2 ;  /* 0x00000018ff037819 */ /* 0x000fc80000011602 */
[----:B------:R-:W-:-:S04]  /*72b0*/  LOP3.LUT R0, R0, R3, RZ, 0xfc, !PT ;  /* 0x0000000300007212 */ /* 0x000fc800078efcff */
[----:B------:R-:W-:Y:S02]  /*72c0*/  PRMT R8, R0, 0x7610, R8 ;  /* 0x0000761000087816 */ /* 0x000fe40000000008 */
.L_x_3488:
[----:B------:R-:W-:Y:S05]  /*72d0*/  BSYNC B0 ;  /* 0x0000000000007941 */ /* 0x000fea0003800000 */
.L_x_3487:
[----:B------:R0:W-:Y:S01]  /*72e0*/  STG.E.U8 [R16.64], R8 ;  /* 0x0000000810007986 */ /* 0x0001e2000c101124 */
[----:B------:R-:W-:Y:S05]  /*72f0*/  BRA `(.L_x_3464) ;  /* 0x000002e000007947 */ /* 0x000fea0003800000 */
.L_x_3481:
        /* <DEDUP_REMOVED lines=21> */
.L_x_3463:
        /* <DEDUP_REMOVED lines=20> */
.L_x_3491:
[----:B------:R-:W0:Y:S02]  /*7590*/  F2I.U64.TRUNC R2, R2 ;  /* 0x0000000200027311 */ /* 0x000e24000020d800 */
[----:B0-----:R0:W-:Y:S01]  /*75a0*/  STG.E.64 [R16.64], R2 ;  /* 0x0000000210007986 */ /* 0x0011e2000c101b24 */
[----:B------:R-:W-:Y:S05]  /*75b0*/  BRA `(.L_x_3464) ;  /* 0x0000002000007947 */ /* 0x000fea0003800000 */
.L_x_3490:
[----:B------:R-:W0:Y:S02]  /*75c0*/  F2I.FTZ.U32.TRUNC.NTZ R3, R2 ;  /* 0x0000000200037305 */ /* 0x000e24000021f000 */
[----:B0-----:R0:W-:Y:S02]  /*75d0*/  STG.E [R16.64], R3 ;  /* 0x0000000310007986 */ /* 0x0011e4000c101924 */
.L_x_3464:
[----:B------:R-:W-:-:S04]  /*75e0*/  IADD3 R23, R23, 0x80, RZ ;  /* 0x0000008017177810 */ /* 0x000fc80007ffe0ff */
[----:B------:R-:W-:-:S13]  /*75f0*/  ISETP.GE.AND P0, PT, R23, c[0x0][0x160], PT ;  /* 0x0000580017007a0c */ /* 0x000fda0003f06270 */
        /* <DEDUP_REMOVED lines=256> */
.L_x_3492:
        /* <DEDUP_REMOVED lines=20> */
.L_x_3497:
[----:B------:R-:W2:Y:S02]  /*8740*/  LDG.E.U8 R2, [R2.64] ;  /* 0x0000002402027981 */ /* 0x000ea4000c1e1100 */
[----:B--2---:R0:W1:Y:S01]  /*8750*/  I2F.U16 R19, R2 ;  /* 0x0000000200137306 */ /* 0x0040620000101000 */
[----:B------:R-:W-:Y:S05]  /*8760*/  BRA `(.L_x_3499) ;  /* 0x00000ca000007947 */ /* 0x000fea0003800000 */
.L_x_3496:
        /* <DEDUP_REMOVED lines=9> */
.L_x_3501:
[----:B------:R-:W2:Y:S02]  /*8800*/  LDG.E R2, [R2.64] ;  /* 0x0000002402027981 */ /* 0x000ea4000c1e1900 */
[----:B--2---:R0:W1:Y:S01]  /*8810*/  I2F R19, R2 ;  /* 0x0000000200137306 */ /* 0x0040620000201400 */
[----:B------:R-:W-:Y:S05]  /*8820*/  BRA `(.L_x_3499) ;  /* 0x00000be000007947 */ /* 0x000fea0003800000 */
.L_x_3500:
[----:B------:R-:W2:Y:S02]  /*8830*/  LDG.E.U16 R2, [R2.64] ;  /* 0x0000002402027981 */ /* 0x000ea4000c1e1500 */
[----:B--2---:R0:W1:Y:S01]  /*8840*/  I2F.S16 R19, R2 ;  /* 0x0000000200137306 */ /* 0x0040620000101400 */
[----:B------:R-:W-:Y:S05]  /*8850*/  BRA `(.L_x_3499) ;  /* 0x00000bb000007947 */ /* 0x000fea0003800000 */
.L_x_3495:
        /* <DEDUP_REMOVED lines=8> */
.L_x_3503:
[----:B------:R-:W2:Y:S02]  /*88e0*/  LDG.E.U16 R2, [R2.64] ;  /* 0x0000002402027981 */ /* 0x000ea4000c1e1500 */
[----:B--2---:R-:W-:Y:S01]  /*88f0*/  HADD2.F32 R19, -RZ, R2.H0_H0 ;  /* 0x20000002ff137230 */ /* 0x004fe20000004100 */
[----:B------:R-:W-:Y:S05]  /*8900*/  BRA `(.L_x_3499) ;  /* 0x00000b0000007947 */ /* 0x000fea0003800000 */
.L_x_3502:
        /* <DEDUP_REMOVED lines=8> */
.L_x_3505:
[----:B------:R-:W2:Y:S02]  /*8990*/  LDG.E.U16 R2, [R2.64] ;  /* 0x0000002402027981 */ /* 0x000ea4000c1e1500 */
[----:B--2---:R-:W-:Y:S01]  /*89a0*/  HADD2.F32 R19, -RZ, R2.H0_H0 ;  /* 0x20000002ff137230 */ /* 0x004fe20000004100 */
[----:B------:R-:W-:Y:S05]  /*89b0*/  BRA `(.L_x_3499) ;  /* 0x00000a5000007947 */ /* 0x000fea0003800000 */
.L_x_3504:
[----:B------:R-:W2:Y:S02]  /*89c0*/  LDG.E.64 R2, [R2.64] ;  /* 0x0000002402027981 */ /* 0x000ea4000c1e1b00 */
[----:B--2---:R-:W0:Y:S01]  /*89d0*/  F2F.F32.F64 R19, R2 ;  /* 0x0000000200137310 */ /* 0x004e220000301000 */
[----:B------:R-:W0:-:S14]  /*89e0*/  DSETP.GEU.AND P0, PT, |R2|, c[0x2][0x0], PT ;  /* 0x008000000200762a */ /* 0x000e1c0003f0e200 */
[----:B0-----:R-:W-:Y:S01]  /*89f0*/  @!P0 FMUL R19, R19, 1.175494350822287508e-38 ;  /* 0x0080000013138820 */ /* 0x001fe20000400000 */
[----:B------:R-:W-:Y:S05]  /*8a00*/  BRA `(.L_x_3499) ;  /* 0x00000a0000007947 */ /* 0x000fea0003800000 */
.L_x_3494:
        /* <DEDUP_REMOVED lines=12> */
.L_x_3508:
[----:B------:R-:W2:Y:S02]  /*8ad0*/  LDG.E.64 R2, [R2.64] ;  /* 0x0000002402027981 */ /* 0x000ea4000c1e1b00 */
[----:B--2---:R-:W0:Y:S01]  /*8ae0*/  F2F.F32.F64 R19, R2 ;  /* 0x0000000200137310 */ /* 0x004e220000301000 */
[----:B------:R-:W0:-:S14]  /*8af0*/  DSETP.GEU.AND P0, PT, |R2|, c[0x2][0x0], PT ;  /* 0x008000000200762a */ /* 0x000e1c0003f0e200 */
[----:B0-----:R-:W-:Y:S01]  /*8b00*/  @!P0 FMUL R19, R19, 1.175494350822287508e-38 ;  /* 0x0080000013138820 */ /* 0x001fe20000400000 */
[----:B------:R-:W-:Y:S05]  /*8b10*/  BRA `(.L_x_3499) ;  /* 0x000008f000007947 */ /* 0x000fea0003800000 */
.L_x_3507:
        /* <DEDUP_REMOVED lines=26> */
.L_x_3510:
        /* <DEDUP_REMOVED lines=13> */
.L_x_3509:
[----:B------:R-:W2:Y:S02]  /*8d90*/  LDG.E.U16 R2, [R2.64] ;  /* 0x0000002402027981 */ /* 0x000ea4000c1e1500 */
[----:B--2---:R-:W-:Y:S01]  /*8da0*/  PRMT R19, RZ, 0x5410, R2 ;  /* 0x00005410ff137816 */ /* 0x004fe20000000002 */
[----:B------:R-:W-:Y:S05]  /*8db0*/  BRA `(.L_x_3499) ;  /* 0x0000065000007947 */ /* 0x000fea0003800000 */
.L_x_3506:
        /* <DEDUP_REMOVED lines=11> */
.L_x_3513:
        /* <DEDUP_REMOVED lines=20> */
.L_x_3515:
[----:B------:R-:W-:Y:S05]  /*8fb0*/  BSYNC B0 ;  /* 0x0000000000007941 */ /* 0x000fea0003800000 */
.L_x_3514:
[----:B------:R-:W-:Y:S01]  /*8fc0*/  IMAD.SHL.U32 R2, R2, 0x100000, RZ ;  /* 0x0010000002027824 */ /* 0x000fe200078e00ff */
[----:B------:R-:W-:-:S04]  /*8fd0*/  LEA R0, R0, 0x3b800000, 0x17 ;  /* 0x3b80000000007811 */ /* 0x000fc800078eb8ff */
[----:B------:R-:W-:Y:S01]  /*8fe0*/  LOP3.LUT R19, R0, R2, R19, 0xfe, !PT ;  /* 0x0000000200137212 */ /* 0x000fe200078efe13 */
[----:B------:R-:W-:Y:S05]  /*8ff0*/  BRA `(.L_x_3499) ;  /* 0x0000041000007947 */ /* 0x000fea0003800000 */
.L_x_3512:
        /* <DEDUP_REMOVED lines=20> */
.L_x_3517:
[----:B------:R-:W-:Y:S05]  /*9140*/  BSYNC B0 ;  /* 0x0000000000007941 */ /* 0x000fea0003800000 */
.L_x_3516:
[----:B------:R-:W-:Y:S01]  /*9150*/  IMAD.SHL.U32 R2, R2, 0x200000, RZ ;  /* 0x0020000002027824 */ /* 0x000fe200078e00ff */
[----:B------:R-:W-:-:S04]  /*9160*/  LEA R0, R0, 0x37800000, 0x17 ;  /* 0x3780000000007811 */ /* 0x000fc800078eb8ff */
[----:B------:R-:W-:Y:S01]  /*9170*/  LOP3.LUT R19, R0, R2, R19, 0xfe, !PT ;  /* 0x0000000200137212 */ /* 0x000fe200078efe13 */
[----:B------:R-:W-:Y:S05]  /*9180*/  BRA `(.L_x_3499) ;  /* 0x0000028000007947 */ /* 0x000fea0003800000 */
.L_x_3511:
        /* <DEDUP_REMOVED lines=14> */
.L_x_3498:
        /* <DEDUP_REMOVED lines=21> */
.L_x_3519:
[----:B------:R-:W2:Y:S02]  /*93c0*/  LDG.E.64 R2, [R2.64] ;  /* 0x0000002402027981 */ /* 0x000ea4000c1e1b00 */
[----:B--2---:R0:W1:Y:S01]  /*93d0*/  I2F.U64 R19, R2 ;  /* 0x0000000200137312 */ /* 0x0040620000301000 */
[----:B------:R-:W-:Y:S05]  /*93e0*/  BRA `(.L_x_3499) ;  /* 0x0000002000007947 */ /* 0x000fea0003800000 */
.L_x_3518:
[----:B------:R-:W2:Y:S02]  /*93f0*/  LDG.E R2, [R2.64] ;  /* 0x0000002402027981 */ /* 0x000ea4000c1e1900 */
[----:B--2---:R0:W1:Y:S02]  /*9400*/  I2F.U32 R19, R2 ;  /* 0x0000000200137306 */ /* 0x0040640000201000 */
.L_x_3499:
[----:B------:R-:W-:Y:S05]  /*9410*/  BSYNC B6 ;  /* 0x0000000000067941 */ /* 0x000fea0003800000 */
.L_x_3493:
        /* <DEDUP_REMOVED lines=18> */
.L_x_3524:
[----:B------:R-:W2:Y:S02]  /*9540*/  LDG.E.U8 R0, [R2.64] ;  /* 0x0000002402007981 */ /* 0x000ea4000c1e1100 */
[----:B--2---:R-:W0:Y:S01]  /*9550*/  I2F.U16 R0, R0 ;  /* 0x0000000000007306 */ /* 0x004e220000101000 */
[----:B------:R-:W-:Y:S05]  /*9560*/  BRA `(.L_x_3526) ;  /* 0x00000ca000007947 */ /* 0x000fea0003800000 */
.L_x_3523:
        /* <DEDUP_REMOVED lines=9> */
.L_x_3528:
[----:B------:R-:W2:Y:S02]  /*9600*/  LDG.E R0, [R2.64] ;  /* 0x0000002402007981 */ /* 0x000ea4000c1e1900 */
[----:B--2---:R-:W0:Y:S01]  /*9610*/  I2F R0, R0 ;  /* 0x0000000000007306 */ /* 0x004e220000201400 */
[----:B------:R-:W-:Y:S05]  /*9620*/  BRA `(.L_x_3526) ;  /* 0x00000be000007947 */ /* 0x000fea0003800000 */
.L_x_3527:
[----:B------:R-:W2:Y:S02]  /*9630*/  LDG.E.U16 R0, [R2.64] ;  /* 0x0000002402007981 */ /* 0x000ea4000c1e1500 */
[----:B--2---:R-:W0:Y:S01]  /*9640*/  I2F.S16 R0, R0 ;  /* 0x0000000000007306 */ /* 0x004e220000101400 */
[----:B------:R-:W-:Y:S05]  /*9650*/  BRA `(.L_x_3526) ;  /* 0x00000bb000007947 */ /* 0x000fea0003800000 */
.L_x_3522:
        /* <DEDUP_REMOVED lines=8> */
.L_x_3530:
[----:B------:R-:W2:Y:S02]  /*96e0*/  LDG.E.U16 R0, [R2.64] ;  /* 0x0000002402007981 */ /* 0x000ea4000c1e1500 */
[----:B--2---:R-:W-:Y:S01]  /*96f0*/  HADD2.F32 R0, -RZ, R0.H0_H0 ;  /* 0x20000000ff007230 */ /* 0x004fe20000004100 */
[----:B------:R-:W-:Y:S05]  /*9700*/  BRA `(.L_x_3526) ;  /* 0x00000b0000007947 */ /* 0x000fea0003800000 */
.L_x_3529:
        /* <DEDUP_REMOVED lines=8> */
.L_x_3532:
[----:B------:R-:W2:Y:S02]  /*9790*/  LDG.E.U16 R0, [R2.64] ;  /* 0x0000002402007981 */ /* 0x000ea4000c1e1500 */
[----:B--2---:R-:W-:Y:S01]  /*97a0*/  HADD2.F32 R0, -RZ, R0.H0_H0 ;  /* 0x20000000ff007230 */ /* 0x004fe20000004100 */
[----:B------:R-:W-:Y:S05]  /*97b0*/  BRA `(.L_x_3526) ;  /* 0x00000a5000007947 */ /* 0x000fea0003800000 */
.L_x_3531:
[----:B------:R-:W2:Y:S02]  /*97c0*/  LDG.E.64 R2, [R2.64] ;  /* 0x0000002402027981 */ /* 0x000ea4000c1e1b00 */
[----:B--2---:R-:W0:Y:S01]  /*97d0*/  F2F.F32.F64 R0, R2 ;  /* 0x0000000200007310 */ /* 0x004e220000301000 */
[----:B------:R-:W0:-:S14]  /*97e0*/  DSETP.GEU.AND P0, PT, |R2|, c[0x2][0x0], PT ;  /* 0x008000000200762a */ /* 0x000e1c0003f0e200 */
[----:B0-----:R-:W-:Y:S01]  /*97f0*/  @!P0 FMUL R0, R0, 1.175494350822287508e-38 ;  /* 0x0080000000008820 */ /* 0x001fe20000400000 */
[----:B------:R-:W-:Y:S05]  /*9800*/  BRA `(.L_x_3526) ;  /* 0x00000a0000007947 */ /* 0x000fea0003800000 */
.L_x_3521:
        /* <DEDUP_REMOVED lines=12> */
.L_x_3535:
[----:B------:R-:W2:Y:S02]  /*98d0*/  LDG.E.64 R2, [R2.64] ;  /* 0x0000002402027981 */ /* 0x000ea4000c1e1b00 */
[----:B--2---:R-:W0:Y:S01]  /*98e0*/  F2F.F32.F64 R0, R2 ;  /* 0x0000000200007310 */ /* 0x004e220000301000 */
[----:B------:R-:W0:-:S14]  /*98f0*/  DSETP.GEU.AND P0, PT, |R2|, c[0x2][0x0], PT ;  /* 0x008000000200762a */ /* 0x000e1c0003f0e200 */
[----:B0-----:R-:W-:Y:S01]  /*9900*/  @!P0 FMUL R0, R0, 1.175494350822287508e-38 ;  /* 0x0080000000008820 */ /* 0x001fe20000400000 */
[----:B------:R-:W-:Y:S05]  /*9910*/  BRA `(.L_x_3526) ;  /* 0x000008f000007947 */ /* 0x000fea0003800000 */
.L_x_3534:
        /* <DEDUP_REMOVED lines=26> */
.L_x_3537:
        /* <DEDUP_REMOVED lines=13> */
.L_x_3536:
[----:B------:R-:W2:Y:S02]  /*9b90*/  LDG.E.U16 R0, [R2.64] ;  /* 0x0000002402007981 */ /* 0x000ea4000c1e1500 */
[----:B--2---:R-:W-:Y:S01]  /*9ba0*/  PRMT R0, RZ, 0x5410, R0 ;  /* 0x00005410ff007816 */ /* 0x004fe20000000000 */
[----:B------:R-:W-:Y:S05]  /*9bb0*/  BRA `(.L_x_3526) ;  /* 0x0000065000007947 */ /* 0x000fea0003800000 */
.L_x_3533:
        /* <DEDUP_REMOVED lines=11> */
.L_x_3540:
        /* <DEDUP_REMOVED lines=20> */
.L_x_3542:
[----:B------:R-:W-:Y:S05]  /*9db0*/  BSYNC B0 ;  /* 0x0000000000007941 */ /* 0x000fea0003800000 */
.L_x_3541:
[----:B------:R-:W-:Y:S01]  /*9dc0*/  LEA R3, R0, 0x3b800000, 0x17 ;  /* 0x3b80000000037811 */ /* 0x000fe200078eb8ff */
[----:B------:R-:W-:-:S05]  /*9dd0*/  IMAD.SHL.U32 R0, R2, 0x100000, RZ ;  /* 0x0010000002007824 */ /* 0x000fca00078e00ff */
[----:B------:R-:W-:Y:S01]  /*9de0*/  LOP3.LUT R0, R3, R0, R4, 0xfe, !PT ;  /* 0x0000000003007212 */ /* 0x000fe200078efe04 */
[----:B------:R-:W-:Y:S05]  /*9df0*/  BRA `(.L_x_3526) ;  /* 0x0000041000007947 */ /* 0x000fea0003800000 */
.L_x_3539:
        /* <DEDUP_REMOVED lines=20> */
.L_x_3544:
[----:B------:R-:W-:Y:S05]  /*9f40*/  BSYNC B0 ;  /* 0x0000000000007941 */ /* 0x000fea0003800000 */
.L_x_3543:
[----:B------:R-:W-:Y:S01]  /*9f50*/  LEA R3, R0, 0x37800000, 0x17 ;  /* 0x3780000000037811 */ /* 0x000fe200078eb8ff */
[----:B------:R-:W-:-:S05]  /*9f60*/  IMAD.SHL.U32 R0, R2, 0x200000, RZ ;  /* 0x0020000002007824 */ /* 0x000fca00078e00ff */
[----:B------:R-:W-:Y:S01]  /*9f70*/  LOP3.LUT R0, R3, R0, R4, 0xfe, !PT ;  /* 0x0000000003007212 */ /* 0x000fe200078efe04 */
[----:B------:R-:W-:Y:S05]  /*9f80*/  BRA `(.L_x_3526) ;  /* 0x0000028000007947 */ /* 0x000fea0003800000 */
.L_x_3538:
        /* <DEDUP_REMOVED lines=14> */
.L_x_3525:
        /* <DEDUP_REMOVED lines=21> */
.L_x_3546:
[----:B------:R-:W2:Y:S02]  /*a1c0*/  LDG.E.64 R2, [R2.64] ;  /* 0x0000002402027981 */ /* 0x000ea4000c1e1b00 */
[----:B--2---:R0:W2:Y:S01]  /*a1d0*/  I2F.U64 R0, R2 ;  /* 0x0000000200007312 */ /* 0x0040a20000301000 */
[----:B------:R-:W-:Y:S05]  /*a1e0*/  BRA `(.L_x_3526) ;  /* 0x0000002000007947 */ /* 0x000fea0003800000 */
.L_x_3545:
[----:B------:R-:W2:Y:S02]  /*a1f0*/  LDG.E R0, [R2.64] ;  /* 0x0000002402007981 */ /* 0x000ea4000c1e1900 */
[----:B--2---:R-:W0:Y:S02]  /*a200*/  I2F.U32 R0, R0 ;  /* 0x0000000000007306 */ /* 0x004e240000201000 */
.L_x_3526:
[----:B------:R-:W-:Y:S05]  /*a210*/  BSYNC B6 ;  /* 0x0000000000067941 */ /* 0x000fea0003800000 */
.L_x_3520:
        /* <DEDUP_REMOVED lines=16> */
.L_x_3550:
[----:B------:R-:W0:Y:S02]  /*a320*/  F2I.S64.TRUNC R2, R2 ;  /* 0x0000000200027311 */ /* 0x000e24000020d900 */
[----:B0-----:R-:W-:-:S05]  /*a330*/  IMAD.MOV.U32 R5, RZ, RZ, R2 ;  /* 0x000000ffff057224 */ /* 0x001fca00078e0002 */
[----:B------:R0:W-:Y:S01]  /*a340*/  STG.E.U8 [R16.64], R5 ;  /* 0x0000000510007986 */ /* 0x0001e2000c101124 */
[----:B------:R-:W-:Y:S05]  /*a350*/  BRA `(.L_x_3552) ;  /* 0x00000d3000007947 */ /* 0x000fea0003800000 */
.L_x_3549:
        /* <DEDUP_REMOVED lines=9> */
.L_x_3554:
[----:B------:R-:W0:Y:S02]  /*a3f0*/  F2I.FTZ.TRUNC.NTZ R3, R2 ;  /* 0x0000000200037305 */ /* 0x000e24000021f100 */
[----:B0-----:R0:W-:Y:S01]  /*a400*/  STG.E [R16.64], R3 ;  /* 0x0000000310007986 */ /* 0x0011e2000c101924 */
[----:B------:R-:W-:Y:S05]  /*a410*/  BRA `(.L_x_3552) ;  /* 0x00000c7000007947 */ /* 0x000fea0003800000 */
.L_x_3553:
[----:B------:R-:W0:Y:S02]  /*a420*/  F2I.FTZ.TRUNC.NTZ R3, R2 ;  /* 0x0000000200037305 */ /* 0x000e24000021f100 */
[----:B0-----:R0:W-:Y:S01]  /*a430*/  STG.E.U16 [R16.64], R3 ;  /* 0x0000000310007986 */ /* 0x0011e2000c101524 */
[----:B------:R-:W-:Y:S05]  /*a440*/  BRA `(.L_x_3552) ;  /* 0x00000c4000007947 */ /* 0x000fea0003800000 */
.L_x_3548:
        /* <DEDUP_REMOVED lines=8> */
.L_x_3556:
[----:B------:R-:W-:-:S05]  /*a4d0*/  F2FP.PACK_AB R2, RZ, R2 ;  /* 0x00000002ff02723e */ /* 0x000fca00000000ff */
[----:B------:R0:W-:Y:S01]  /*a4e0*/  STG.E.U16 [R16.64], R2 ;  /* 0x0000000210007986 */ /* 0x0001e2000c101524 */
[----:B------:R-:W-:Y:S05]  /*a4f0*/  BRA `(.L_x_3552) ;  /* 0x00000b9000007947 */ /* 0x000fea0003800000 */
.L_x_3555:
        /* <DEDUP_REMOVED lines=9> */
.L_x_3558:
[----:B------:R-:W-:-:S04]  /*a590*/  F2FP.PACK_AB R3, RZ, R2 ;  /* 0x00000002ff03723e */ /* 0x000fc800000000ff */
[----:B------:R-:W-:-:S05]  /*a5a0*/  PRMT R3, R3, 0x5410, RZ ;  /* 0x0000541003037816 */ /* 0x000fca00000000ff */
[----:B------:R0:W-:Y:S01]  /*a5b0*/  STG.E [R16.64], R3 ;  /* 0x0000000310007986 */ /* 0x0001e2000c101924 */
[----:B------:R-:W-:Y:S05]  /*a5c0*/  BRA `(.L_x_3552) ;  /* 0x00000ac000007947 */ /* 0x000fea0003800000 */
.L_x_3557:
[----:B------:R-:W-:-:S06]  /*a5d0*/  FMUL.FTZ R2, R2, 1 ;  /* 0x3f80000002027820 */ /* 0x000fcc0000410000 */
[----:B------:R-:W0:Y:S02]  /*a5e0*/  F2F.F64.F32 R2, R2 ;  /* 0x0000000200027310 */ /* 0x000e240000201800 */
[----:B0-----:R0:W-:Y:S01]  /*a5f0*/  STG.E.64 [R16.64], R2 ;  /* 0x0000000210007986 */ /* 0x0011e2000c101b24 */
[----:B------:R-:W-:Y:S05]  /*a600*/  BRA `(.L_x_3552) ;  /* 0x00000a8000007947 */ /* 0x000fea0003800000 */
.L_x_3547:
        /* <DEDUP_REMOVED lines=12> */
.L_x_3561:
[----:B------:R-:W-:Y:S01]  /*a6d0*/  FMUL.FTZ R4, R2, 1 ;  /* 0x3f80000002047820 */ /* 0x000fe20000410000 */
[----:B------:R-:W-:-:S05]  /*a6e0*/  CS2R R6, SRZ ;  /* 0x0000000000067805 */ /* 0x000fca000001ff00 */
[----:B------:R-:W0:Y:S02]  /*a6f0*/  F2F.F64.F32 R4, R4 ;  /* 0x0000000400047310 */ /* 0x000e240000201800 */
[----:B0-----:R0:W-:Y:S01]  /*a700*/  STG.E.128 [R16.64], R4 ;  /* 0x0000000410007986 */ /* 0x0011e2000c101d24 */
[----:B------:R-:W-:Y:S05]  /*a710*/  BRA `(.L_x_3552) ;  /* 0x0000097000007947 */ /* 0x000fea0003800000 */
.L_x_3560:
        /* <DEDUP_REMOVED lines=20> */
.L_x_3565:
[----:B------:R-:W-:Y:S05]  /*a860*/  BSYNC B0 ;  /* 0x0000000000007941 */ /* 0x000fea0003800000 */
.L_x_3564:
[----:B------:R-:W-:-:S05]  /*a870*/  LOP3.LUT R5, R0, R5, RZ, 0xfc, !PT ;  /* 0x0000000500057212 */ /* 0x000fca00078efcff */
[----:B------:R0:W-:Y:S01]  /*a880*/  STG.E.U8 [R16.64], R5 ;  /* 0x0000000510007986 */ /* 0x0001e2000c101124 */
[----:B------:R-:W-:Y:S05]  /*a890*/  BRA `(.L_x_3552) ;  /* 0x000007f000007947 */ /* 0x000fea0003800000 */
.L_x_3563:
        /* <DEDUP_REMOVED lines=12> */
.L_x_3567:
[----:B------:R-:W-:Y:S01]  /*a960*/  IMAD.MOV.U32 R0, RZ, RZ, 0x7f ;  /* 0x0000007fff007424 */ /* 0x000fe200078e00ff */
[----:B------:R-:W-:-:S04]  /*a970*/  ISETP.GT.U32.AND P0, PT, R4, 0x7f800000, PT ;  /* 0x7f8000000400780c */ /* 0x000fc80003f04070 */
[----:B------:R-:W-:-:S04]  /*a980*/  SEL R0, R0, 0x7c, P0 ;  /* 0x0000007c00007807 */ /* 0x000fc80000000000 */
.L_x_3568:
[----:B------:R-:W-:Y:S05]  /*a990*/  BSYNC B0 ;  /* 0x0000000000007941 */ /* 0x000fea0003800000 */
.L_x_3566:
[----:B------:R-:W-:-:S04]  /*a9a0*/  LOP3.LUT R2, R2, 0x80000000, RZ, 0xc0, !PT ;  /* 0x8000000002027812 */ /* 0x000fc800078ec0ff */
[----:B------:R-:W-:-:S04]  /*a9b0*/  SHF.R.U32.HI R3, RZ, 0x18, R2 ;  /* 0x00000018ff037819 */ /* 0x000fc80000011602 */
[----:B------:R-:W-:-:S05]  /*a9c0*/  LOP3.LUT R3, R0, R3, RZ, 0xfc, !PT ;  /* 0x0000000300037212 */ /* 0x000fca00078efcff */
[----:B------:R0:W-:Y:S01]  /*a9d0*/  STG.E.U8 [R16.64], R3 ;  /* 0x0000000310007986 */ /* 0x0001e2000c101124 */
[----:B------:R-:W-:Y:S05]  /*a9e0*/  BRA `(.L_x_3552) ;  /* 0x000006a000007947 */ /* 0x000fea0003800000 */
.L_x_3562:
[----:B------:R-:W-:-:S05]  /*a9f0*/  F2FP.BF16.PACK_AB R2, RZ, R2 ;  /* 0x00000002ff02723e */ /* 0x000fca00000010ff */
[----:B------:R0:W-:Y:S01]  /*aa00*/  STG.E.U16 [R16.64], R2 ;  /* 0x0000000210007986 */ /* 0x0001e2000c101524 */
[----:B------:R-:W-:Y:S05]  /*aa10*/  BRA `(.L_x_3552) ;  /* 0x0000067000007947 */ /* 0x000fea0003800000 */
.L_x_3559:
        /* <DEDUP_REMOVED lines=11> */
.L_x_3571:
        /* <DEDUP_REMOVED lines=16> */
.L_x_3574:
[----:B------:R-:W-:-:S04]  /*abd0*/  LOP3.LUT R2, R2, 0x80000000, RZ, 0xc0, !PT ;  /* 0x8000000002027812 */ /* 0x000fc800078ec0ff */
[----:B------:R-:W-:-:S04]  /*abe0*/  SHF.R.U32.HI R3, RZ, 0x18, R2 ;  /* 0x00000018ff037819 */ /* 0x000fc80000011602 */
[----:B------:R-:W-:-:S04]  /*abf0*/  LOP3.LUT R0, R0, R3, RZ, 0xfc, !PT ;  /* 0x0000000300007212 */ /* 0x000fc800078efcff */
[----:B------:R-:W-:Y:S02]  /*ac00*/  PRMT R8, R0, 0x7610, R8 ;  /* 0x0000761000087816 */ /* 0x000fe40000000008 */
.L_x_3573:
[----:B------:R-:W-:Y:S05]  /*ac10*/  BSYNC B0 ;  /* 0x0000000000007941 */ /* 0x000fea0003800000 */
.L_x_3572:
[----:B------:R0:W-:Y:S01]  /*ac20*/  STG.E.U8 [R16.64], R8 ;  /* 0x0000000810007986 */ /* 0x0001e2000c101124 */
[----:B------:R-:W-:Y:S05]  /*ac30*/  BRA `(.L_x_3552) ;  /* 0x0000045000007947 */ /* 0x000fea0003800000 */
.L_x_3570:
        /* <DEDUP_REMOVED lines=16> */
.L_x_3577:
[----:B------:R-:W-:-:S04]  /*ad40*/  LOP3.LUT R2, R2, 0x80000000, RZ, 0xc0, !PT ;  /* 0x8000000002027812 */ /* 0x000fc800078ec0ff */
[----:B------:R-:W-:-:S04]  /*ad50*/  SHF.R.U32.HI R3, RZ, 0x18, R2 ;  /* 0x00000018ff037819 */ /* 0x000fc80000011602 */
[----:B------:R-:W-:-:S04]  /*ad60*/  LOP3.LUT R0, R0, R3, RZ, 0xfc, !PT ;  /* 0x0000000300007212 */ /* 0x000fc800078efcff */
[----:B------:R-:W-:Y:S02]  /*ad70*/  PRMT R8, R0, 0x7610, R8 ;  /* 0x0000761000087816 */ /* 0x000fe40000000008 */
.L_x_3576:
[----:B------:R-:W-:Y:S05]  /*ad80*/  BSYNC B0 ;  /* 0x0000000000007941 */ /* 0x000fea0003800000 */
.L_x_3575:
[----:B------:R0:W-:Y:S01]  /*ad90*/  STG.E.U8 [R16.64], R8 ;  /* 0x0000000810007986 */ /* 0x0001e2000c101124 */
[----:B------:R-:W-:Y:S05]  /*ada0*/  BRA `(.L_x_3552) ;  /* 0x000002e000007947 */ /* 0x000fea0003800000 */
.L_x_3569:
        /* <DEDUP_REMOVED lines=21> */
.L_x_3551:
        /* <DEDUP_REMOVED lines=20> */
.L_x_3579:
[----:B------:R-:W0:Y:S02]  /*b040*/  F2I.U64.TRUNC R2, R2 ;  /* 0x0000000200027311 */ /* 0x000e24000020d800 */
[----:B0-----:R0:W-:Y:S01]  /*b050*/  STG.E.64 [R16.64], R2 ;  /* 0x0000000210007986 */ /* 0x0011e2000c101b24 */
[----:B------:R-:W-:Y:S05]  /*b060*/  BRA `(.L_x_3552) ;  /* 0x0000002000007947 */ /* 0x000fea0003800000 */
.L_x_3578:
[----:B------:R-:W0:Y:S02]  /*b070*/  F2I.FTZ.U32.TRUNC.NTZ R3, R2 ;  /* 0x0000000200037305 */ /* 0x000e24000021f000 */
[----:B0-----:R0:W-:Y:S02]  /*b080*/  STG.E [R16.64], R3 ;  /* 0x0000000310007986 */ /* 0x0011e4000c101924 */
.L_x_3552:
[----:B------:R-:W-:Y:S02]  /*b090*/  IADD3 R23, R23, 0x80, RZ ;  /* 0x0000008017177810 */ /* 0x000fe40007ffe0ff */
.L_x_3403:
[----:B------:R-:W-:Y:S05]  /*b0a0*/  BSYNC B7 ;  /* 0x0000000000077941 */ /* 0x000fea0003800000 */
.L_x_3402:
[----:B------:R-:W-:-:S13]  /*b0b0*/  ISETP.GE.AND P0, PT, R23, c[0x0][0x160], PT ;  /* 0x0000580017007a0c */ /* 0x000fda0003f06270 */
[----:B------:R-:W-:Y:S05]  /*b0c0*/  @P0 EXIT ;  /* 0x000000000000094d */ /* 0x000fea0003800000 */
        /* <DEDUP_REMOVED lines=255> */
.L_x_3580:
        /* <DEDUP_REMOVED lines=20> */
.L_x_3585:
[----:B------:R-:W2:Y:S02]  /*c200*/  LDG.E.U8 R2, [R2.64] ;  /* 0x0000002402027981 */ /* 0x000ea4000c1e1100 */
[----:B--2---:R0:W1:Y:S01]  /*c210*/  I2F.U16 R19, R2 ;  /* 0x0000000200137306 */ /* 0x0040620000101000 */
[----:B------:R-:W-:Y:S05]  /*c220*/  BRA `(.L_x_3587) ;  /* 0x00000ca000007947 */ /* 0x000fea0003800000 */
.L_x_3584:
        /* <DEDUP_REMOVED lines=9> */
.L_x_3589:
[----:B------:R-:W2:Y:S02]  /*c2c0*/  LDG.E R2, [R2.64] ;  /* 0x0000002402027981 */ /* 0x000ea4000c1e1900 */
[----:B--2---:R0:W1:Y:S01]  /*c2d0*/  I2F R19, R2 ;  /* 0x0000000200137306 */ /* 0x0040620000201400 */
[----:B------:R-:W-:Y:S05]  /*c2e0*/  BRA `(.L_x_3587) ;  /* 0x00000be000007947 */ /* 0x000fea0003800000 */
.L_x_3588:
[----:B------:R-:W2:Y:S02]  /*c2f0*/  LDG.E.U16 R2, [R2.64] ;  /* 0x0000002402027981 */ /* 0x000ea4000c1e1500 */
[----:B--2---:R0:W1:Y:S01]  /*c300*/  I2F.S16 R19, R2 ;  /* 0x0000000200137306 */ /* 0x0040620000101400 */
[----:B------:R-:W-:Y:S05]  /*c310*/  BRA `(.L_x_3587) ;  /* 0x00000bb000007947 */ /* 0x000fea0003800000 */
.L_x_3583:
        /* <DEDUP_REMOVED lines=8> */
.L_x_3591:
[----:B------:R-:W2:Y:S02]  /*c3a0*/  LDG.E.U16 R2, [R2.64] ;  /* 0x0000002402027981 */ /* 0x000ea4000c1e1500 */
[----:B--2---:R-:W-:Y:S01]  /*c3b0*/  HADD2.F32 R19, -RZ, R2.H0_H0 ;  /* 0x20000002ff137230 */ /* 0x004fe20000004100 */
[----:B------:R-:W-:Y:S05]  /*c3c0*/  BRA `(.L_x_3587) ;  /* 0x00000b0000007947 */ /* 0x000fea0003800000 */
.L_x_3590:
        /* <DEDUP_REMOVED lines=8> */
.L_x_3593:
[----:B------:R-:W2:Y:S02]  /*c450*/  LDG.E.U16 R2, [R2.64] ;  /* 0x0000002402027981 */ /* 0x000ea4000c1e1500 */
[----:B--2---:R-:W-:Y:S01]  /*c460*/  HADD2.F32 R19, -RZ, R2.H0_H0 ;  /* 0x20000002ff137230 */ /* 0x004fe20000004100 */
[----:B------:R-:W-:Y:S05]  /*c470*/  BRA `(.L_x_3587) ;  /* 0x00000a5000007947 */ /* 0x000fea0003800000 */
.L_x_3592:
[----:B------:R-:W2:Y:S02]  /*c480*/  LDG.E.64 R2, [R2.64] ;  /* 0x0000002402027981 */ /* 0x000ea4000c1e1b00 */
[----:B--2---:R-:W0:Y:S01]  /*c490*/  F2F.F32.F64 R19, R2 ;  /* 0x0000000200137310 */ /* 0x004e220000301000 */
[----:B------:R-:W0:-:S14]  /*c4a0*/  DSETP.GEU.AND P0, PT, |R2|, c[0x2][0x0], PT ;  /* 0x008000000200762a */ /* 0x000e1c0003f0e200 */
[----:B0-----:R-:W-:Y:S01]  /*c4b0*/  @!P0 FMUL R19, R19, 1.175494350822287508e-38 ;  /* 0x0080000013138820 */ /* 0x001fe20000400000 */
[----:B------:R-:W-:Y:S05]  /*c4c0*/  BRA `(.L_x_3587) ;  /* 0x00000a0000007947 */ /* 0x000fea0003800000 */
.L_x_3582:
        /* <DEDUP_REMOVED lines=12> */
.L_x_3596:
[----:B------:R-:W2:Y:S02]  /*c590*/  LDG.E.64 R2, [R2.64] ;  /* 0x0000002402027981 */ /* 0x000ea4000c1e1b00 */
[----:B--2---:R-:W0:Y:S01]  /*c5a0*/  F2F.F32.F64 R19, R2 ;  /* 0x0000000200137310 */ /* 0x004e220000301000 */
[----:B------:R-:W0:-:S14]  /*c5b0*/  DSETP.GEU.AND P0, PT, |R2|, c[0x2][0x0], PT ;  /* 0x008000000200762a */ /* 0x000e1c0003f0e200 */
[----:B0-----:R-:W-:Y:S01]  /*c5c0*/  @!P0 FMUL R19, R19, 1.175494350822287508e-38 ;  /* 0x0080000013138820 */ /* 0x001fe20000400000 */
[----:B------:R-:W-:Y:S05]  /*c5d0*/  BRA `(.L_x_3587) ;  /* 0x000008f000007947 */ /* 0x000fea0003800000 */
.L_x_3595:
        /* <DEDUP_REMOVED lines=26> */
.L_x_3598:
        /* <DEDUP_REMOVED lines=13> */
.L_x_3597:
[----:B------:R-:W2:Y:S02]  /*c850*/  LDG.E.U16 R2, [R2.64] ;  /* 0x0000002402027981 */ /* 0x000ea4000c1e1500 */
[----:B--2---:R-:W-:Y:S01]  /*c860*/  PRMT R19, RZ, 0x5410, R2 ;  /* 0x00005410ff137816 */ /* 0x004fe20000000002 */
[----:B------:R-:W-:Y:S05]  /*c870*/  BRA `(.L_x_3587) ;  /* 0x0000065000007947 */ /* 0x000fea0003800000 */
.L_x_3594:
        /* <DEDUP_REMOVED lines=11> */
.L_x_3601:
        /* <DEDUP_REMOVED lines=20> */
.L_x_3603:
[----:B------:R-:W-:Y:S05]  /*ca70*/  BSYNC B0 ;  /* 0x0000000000007941 */ /* 0x000fea0003800000 */
.L_x_3602:
[----:B------:R-:W-:Y:S01]  /*ca80*/  IMAD.SHL.U32 R2, R2, 0x100000, RZ ;  /* 0x0010000002027824 */ /* 0x000fe200078e00ff */
[----:B------:R-:W-:-:S04]  /*ca90*/  LEA R0, R0, 0x3b800000, 0x17 ;  /* 0x3b80000000007811 */ /* 0x000fc800078eb8ff */
[----:B------:R-:W-:Y:S01]  /*caa0*/  LOP3.LUT R19, R0, R2, R19, 0xfe, !PT ;  /* 0x0000000200137212 */ /* 0x000fe200078efe13 */
[----:B------:R-:W-:Y:S05]  /*cab0*/  BRA `(.L_x_3587) ;  /* 0x0000041000007947 */ /* 0x000fea0003800000 */
.L_x_3600:
        /* <DEDUP_REMOVED lines=20> */
.L_x_3605:
[----:B------:R-:W-:Y:S05]  /*cc00*/  BSYNC B0 ;  /* 0x0000000000007941 */ /* 0x000fea0003800000 */
.L_x_3604:
[----:B------:R-:W-:Y:S01]  /*cc10*/  IMAD.SHL.U32 R2, R2, 0x200000, RZ ;  /* 0x0020000002027824 */ /* 0x000fe200078e00ff */
[----:B------:R-:W-:-:S04]  /*cc20*/  LEA R0, R0, 0x37800000, 0x17 ;  /* 0x3780000000007811 */ /* 0x000fc800078eb8ff */
[----:B------:R-:W-:Y:S01]  /*cc30*/  LOP3.LUT R19, R0, R2, R19, 0xfe, !PT ;  /* 0x0000000200137212 */ /* 0x000fe200078efe13 */
[----:B------:R-:W-:Y:S05]  /*cc40*/  BRA `(.L_x_3587) ;  /* 0x0000028000007947 */ /* 0x000fea0003800000 */
.L_x_3599:
        /* <DEDUP_REMOVED lines=14> */
.L_x_3586:
        /* <DEDUP_REMOVED lines=21> */
.L_x_3607:
[----:B------:R-:W2:Y:S02]  /*ce80*/  LDG.E.64 R2, [R2.64] ;  /* 0x0000002402027981 */ /* 0x000ea4000c1e1b00 */
[----:B--2---:R0:W1:Y:S01]  /*ce90*/  I2F.U64 R19, R2 ;  /* 0x0000000200137312 */ /* 0x0040620000301000 */
[----:B------:R-:W-:Y:S05]  /*cea0*/  BRA `(.L_x_3587) ;  /* 0x0000002000007947 */ /* 0x000fea0003800000 */
.L_x_3606:
[----:B------:R-:W2:Y:S02]  /*ceb0*/  LDG.E R2, [R2.64] ;  /* 0x0000002402027981 */ /* 0x000ea4000c1e1900 */
[----:B--2---:R0:W1:Y:S02]  /*cec0*/  I2F.U32 R19, R2 ;  /* 0x0000000200137306 */ /* 0x0040640000201000 */
.L_x_3587:
[----:B------:R-:W-:Y:S05]  /*ced0*/  BSYNC B6 ;  /* 0x0000000000067941 */ /* 0x000fea0003800000 */
.L_x_3581:
        /* <DEDUP_REMOVED lines=18> */
.L_x_3612:
[----:B------:R-:W2:Y:S02]  /*d000*/  LDG.E.U8 R0, [R2.64] ;  /* 0x0000002402007981 */ /* 0x000ea4000c1e1100 */
[----:B--2---:R-:W0:Y:S01]  /*d010*/  I2F.U16 R0, R0 ;  /* 0x0000000000007306 */ /* 0x004e220000101000 */
[----:B------:R-:W-:Y:S05]  /*d020*/  BRA `(.L_x_3614) ;  /* 0x00000ca000007947 */ /* 0x000fea0003800000 */
.L_x_3611:
        /* <DEDUP_REMOVED lines=9> */
.L_x_3616:
[----:B------:R-:W2:Y:S02]  /*d0c0*/  LDG.E R0, [R2.64] ;  /* 0x0000002402007981 */ /* 0x000ea4000c1e1900 */
[----:B--2---:R-:W0:Y:S01]  /*d0d0*/  I2F R0, R0 ;  /* 0x0000000000007306 */ /* 0x004e220000201400 */
[----:B------:R-:W-:Y:S05]  /*d0e0*/  BRA `(.L_x_3614) ;  /* 0x00000be000007947 */ /* 0x000fea0003800000 */
.L_x_3615:
[----:B------:R-:W2:Y:S02]  /*d0f0*/  LDG.E.U16 R0, [R2.64] ;  /* 0x0000002402007981 */ /* 0x000ea4000c1e1500 */
[----:B--2---:R-:W0:Y:S01]  /*d100*/  I2F.S16 R0, R0 ;  /* 0x0000000000007306 */ /* 0x004e220000101400 */
[----:B------:R-:W-:Y:S05]  /*d110*/  BRA `(.L_x_3614) ;  /* 0x00000bb000007947 */ /* 0x000fea0003800000 */
.L_x_3610:
        /* <DEDUP_REMOVED lines=8> */
.L_x_3618:
[----:B------:R-:W2:Y:S02]  /*d1a0*/  LDG.E.U16 R0, [R2.64] ;  /* 0x0000002402007981 */ /* 0x000ea4000c1e1500 */
[----:B--2---:R-:W-:Y:S01]  /*d1b0*/  HADD2.F32 R0, -RZ, R0.H0_H0 ;  /* 0x20000000ff007230 */ /* 0x004fe20000004100 */
[----:B------:R-:W-:Y:S05]  /*d1c0*/  BRA `(.L_x_3614) ;  /* 0x00000b0000007947 */ /* 0x000fea0003800000 */
.L_x_3617:
        /* <DEDUP_REMOVED lines=8> */
.L_x_3620:
[----:B------:R-:W2:Y:S02]  /*d250*/  LDG.E.U16 R0, [R2.64] ;  /* 0x0000002402007981 */ /* 0x000ea4000c1e1500 */
[----:B--2---:R-:W-:Y:S01]  /*d260*/  HADD2.F32 R0, -RZ, R0.H0_H0 ;  /* 0x20000000ff007230 */ /* 0x004fe20000004100 */
[----:B------:R-:W-:Y:S05]  /*d270*/  BRA `(.L_x_3614) ;  /* 0x00000a5000007947 */ /* 0x000fea0003800000 */
.L_x_3619:
[----:B------:R-:W2:Y:S02]  /*d280*/  LDG.E.64 R2, [R2.64] ;  /* 0x0000002402027981 */ /* 0x000ea4000c1e1b00 */
[----:B--2---:R-:W0:Y:S01]  /*d290*/  F2F.F32.F64 R0, R2 ;  /* 0x0000000200007310 */ /* 0x004e220000301000 */
[----:B------:R-:W0:-:S14]  /*d2a0*/  DSETP.GEU.AND P0, PT, |R2|, c[0x2][0x0], PT ;  /* 0x008000000200762a */ /* 0x000e1c0003f0e200 */
[----:B0-----:R-:W-:Y:S01]  /*d2b0*/  @!P0 FMUL R0, R0, 1.175494350822287508e-38 ;  /* 0x0080000000008820 */ /* 0x001fe20000400000 */
[----:B------:R-:W-:Y:S05]  /*d2c0*/  BRA `(.L_x_3614) ;  /* 0x00000a0000007947 */ /* 0x000fea0003800000 */
.L_x_3609:
        /* <DEDUP_REMOVED lines=12> */
.L_x_3623:
[----:B------:R-:W2:Y:S02]  /*d390*/  LDG.E.64 R2, [R2.64] ;  /* 0x0000002402027981 */ /* 0x000ea4000c1e1b00 */
[----:B--2---:R-:W0:Y:S01]  /*d3a0*/  F2F.F32.F64 R0, R2 ;  /* 0x0000000200007310 */ /* 0x004e220000301000 */
[----:B------:R-:W0:-:S14]  /*d3b0*/  DSETP.GEU.AND P0, PT, |R2|, c[0x2][0x0], PT ;  /* 0x008000000200762a */ /* 0x000e1c0003f0e200 */
[----:B0-----:R-:W-:Y:S01]  /*d3c0*/  @!P0 FMUL R0, R0, 1.175494350822287508e-38 ;  /* 0x0080000000008820 */ /* 0x001fe20000400000 */
[----:B------:R-:W-:Y:S05]  /*d3d0*/  BRA `(.L_x_3614) ;  /* 0x000008f000007947 */ /* 0x000fea0003800000 */
.L_x_3622:
        /* <DEDUP_REMOVED lines=26> */
.L_x_3625:
        /* <DEDUP_REMOVED lines=13> */
.L_x_3624:
[----:B------:R-:W2:Y:S02]  /*d650*/  LDG.E.U16 R0, [R2.64] ;  /* 0x0000002402007981 */ /* 0x000ea4000c1e1500 */
[----:B--2---:R-:W-:Y:S01]  /*d660*/  PRMT R0, RZ, 0x5410, R0 ;  /* 0x00005410ff007816 */ /* 0x004fe20000000000 */
[----:B------:R-:W-:Y:S05]  /*d670*/  BRA `(.L_x_3614) ;  /* 0x0000065000007947 */ /* 0x000fea0003800000 */
.L_x_3621:
        /* <DEDUP_REMOVED lines=11> */
.L_x_3628:
        /* <DEDUP_REMOVED lines=20> */
.L_x_3630:
[----:B------:R-:W-:Y:S05]  /*d870*/  BSYNC B0 ;  /* 0x0000000000007941 */ /* 0x000fea0003800000 */
.L_x_3629:
[----:B------:R-:W-:Y:S01]  /*d880*/  LEA R3, R0, 0x3b800000, 0x17 ;  /* 0x3b80000000037811 */ /* 0x000fe200078eb8ff */
[----:B------:R-:W-:-:S05]  /*d890*/  IMAD.SHL.U32 R0, R2, 0x100000, RZ ;  /* 0x0010000002007824 */ /* 0x000fca00078e00ff */
[----:B------:R-:W-:Y:S01]  /*d8a0*/  LOP3.LUT R0, R3, R0, R4, 0xfe, !PT ;  /* 0x0000000003007212 */ /* 0x000fe200078efe04 */
[----:B------:R-:W-:Y:S05]  /*d8b0*/  BRA `(.L_x_3614) ;  /* 0x0000041000007947 */ /* 0x000fea0003800000 */
.L_x_3627:
        /* <DEDUP_REMOVED lines=20> */
.L_x_3632:
[----:B------:R-:W-:Y:S05]  /*da00*/  BSYNC B0 ;  /* 0x0000000000007941 */ /* 0x000fea0003800000 */
.L_x_3631:
[----:B------:R-:W-:Y:S01]  /*da10*/  LEA R3, R0, 0x37800000, 0x17 ;  /* 0x3780000000037811 */ /* 0x000fe200078eb8ff */
[----:B------:R-:W-:-:S05]  /*da20*/  IMAD.SHL.U32 R0, R2, 0x200000, RZ ;  /* 0x0020000002007824 */ /* 0x000fca00078e00ff */
[----:B------:R-:W-:Y:S01]  /*da30*/  LOP3.LUT R0, R3, R0, R4, 0xfe, !PT ;  /* 0x0000000003007212 */ /* 0x000fe200078efe04 */
[----:B------:R-:W-:Y:S05]  /*da40*/  BRA `(.L_x_3614) ;  /* 0x0000028000007947 */ /* 0x000fea0003800000 */
.L_x_3626:
        /* <DEDUP_REMOVED lines=14> */
.L_x_3613:
        /* <DEDUP_REMOVED lines=21> */
.L_x_3634:
[----:B------:R-:W2:Y:S02]  /*dc80*/  LDG.E.64 R2, [R2.64] ;  /* 0x0000002402027981 */ /* 0x000ea4000c1e1b00 */
[----:B--2---:R0:W2:Y:S01]  /*dc90*/  I2F.U64 R0, R2 ;  /* 0x0000000200007312 */ /* 0x0040a20000301000 */
[----:B------:R-:W-:Y:S05]  /*dca0*/  BRA `(.L_x_3614) ;  /* 0x0000002000007947 */ /* 0x000fea0003800000 */
.L_x_3633:
[----:B------:R-:W2:Y:S02]  /*dcb0*/  LDG.E R0, [R2.64] ;  /* 0x0000002402007981 */ /* 0x000ea4000c1e1900 */
[----:B--2---:R-:W0:Y:S02]  /*dcc0*/  I2F.U32 R0, R0 ;  /* 0x0000000000007306 */ /* 0x004e240000201000 */
.L_x_3614:
[----:B------:R-:W-:Y:S05]  /*dcd0*/  BSYNC B6 ;  /* 0x0000000000067941 */ /* 0x000fea0003800000 */
.L_x_3608:
        /* <DEDUP_REMOVED lines=16> */
.L_x_3638:
[----:B------:R-:W0:Y:S02]  /*dde0*/  F2I.S64.TRUNC R2, R2 ;  /* 0x0000000200027311 */ /* 0x000e24000020d900 */
[----:B0-----:R-:W-:-:S05]  /*ddf0*/  IMAD.MOV.U32 R5, RZ, RZ, R2 ;  /* 0x000000ffff057224 */ /* 0x001fca00078e0002 */
[----:B------:R-:W-:Y:S01]  /*de00*/  STG.E.U8 [R16.64], R5 ;  /* 0x0000000510007986 */ /* 0x000fe2000c101124 */
[----:B------:R-:W-:Y:S05]  /*de10*/  EXIT ;  /* 0x000000000000794d */ /* 0x000fea0003800000 */
.L_x_3637:
        /* <DEDUP_REMOVED lines=9> */
.L_x_3641:
[----:B------:R-:W0:Y:S02]  /*deb0*/  F2I.FTZ.TRUNC.NTZ R3, R2 ;  /* 0x0000000200037305 */ /* 0x000e24000021f100 */
[----:B0-----:R-:W-:Y:S01]  /*dec0*/  STG.E [R16.64], R3 ;  /* 0x0000000310007986 */ /* 0x001fe2000c101924 */
[----:B------:R-:W-:Y:S05]  /*ded0*/  EXIT ;  /* 0x000000000000794d */ /* 0x000fea0003800000 */
.L_x_3640:
[----:B------:R-:W0:Y:S02]  /*dee0*/  F2I.FTZ.TRUNC.NTZ R3, R2 ;  /* 0x0000000200037305 */ /* 0x000e24000021f100 */
[----:B0-----:R-:W-:Y:S01]  /*def0*/  STG.E.U16 [R16.64], R3 ;  /* 0x0000000310007986 */ /* 0x001fe2000c101524 */
[----:B------:R-:W-:Y:S05]  /*df00*/  EXIT ;  /* 0x000000000000794d */ /* 0x000fea0003800000 */
.L_x_3636:
        /* <DEDUP_REMOVED lines=8> */
.L_x_3643:
[----:B------:R-:W-:-:S05]  /*df90*/  F2FP.PACK_AB R2, RZ, R2 ;  /* 0x00000002ff02723e */ /* 0x000fca00000000ff */
[----:B------:R-:W-:Y:S01]  /*dfa0*/  STG.E.U16 [R16.64], R2 ;  /* 0x0000000210007986 */ /* 0x000fe2000c101524 */
[----:B------:R-:W-:Y:S05]  /*dfb0*/  EXIT ;  /* 0x000000000000794d */ /* 0x000fea0003800000 */
.L_x_3642:
        /* <DEDUP_REMOVED lines=9> */
.L_x_3645:
[----:B------:R-:W-:-:S04]  /*e050*/  F2FP.PACK_AB R3, RZ, R2 ;  /* 0x00000002ff03723e */ /* 0x000fc800000000ff */
[----:B------:R-:W-:-:S05]  /*e060*/  PRMT R3, R3, 0x5410, RZ ;  /* 0x0000541003037816 */ /* 0x000fca00000000ff */
[----:B------:R-:W-:Y:S01]  /*e070*/  STG.E [R16.64], R3 ;  /* 0x0000000310007986 */ /* 0x000fe2000c101924 */
[----:B------:R-:W-:Y:S05]  /*e080*/  EXIT ;  /* 0x000000000000794d */ /* 0x000fea0003800000 */
.L_x_3644:
[----:B------:R-:W-:-:S06]  /*e090*/  FMUL.FTZ R2, R2, 1 ;  /* 0x3f80000002027820 */ /* 0x000fcc0000410000 */
[----:B------:R-:W0:Y:S02]  /*e0a0*/  F2F.F64.F32 R2, R2 ;  /* 0x0000000200027310 */ /* 0x000e240000201800 */
[----:B0-----:R-:W-:Y:S01]  /*e0b0*/  STG.E.64 [R16.64], R2 ;  /* 0x0000000210007986 */ /* 0x001fe2000c101b24 */
[----:B------:R-:W-:Y:S05]  /*e0c0*/  EXIT ;  /* 0x000000000000794d */ /* 0x000fea0003800000 */
.L_x_3635:
        /* <DEDUP_REMOVED lines=12> */
.L_x_3648:
[----:B------:R-:W-:Y:S01]  /*e190*/  FMUL.FTZ R4, R2, 1 ;  /* 0x3f80000002047820 */ /* 0x000fe20000410000 */
[----:B------:R-:W-:-:S05]  /*e1a0*/  CS2R R6, SRZ ;  /* 0x0000000000067805 */ /* 0x000fca000001ff00 */
[----:B------:R-:W0:Y:S02]  /*e1b0*/  F2F.F64.F32 R4, R4 ;  /* 0x0000000400047310 */ /* 0x000e240000201800 */
[----:B0-----:R-:W-:Y:S01]  /*e1c0*/  STG.E.128 [R16.64], R4 ;  /* 0x0000000410007986 */ /* 0x001fe2000c101d24 */
[----:B------:R-:W-:Y:S05]  /*e1d0*/  EXIT ;  /* 0x000000000000794d */ /* 0x000fea0003800000 */
.L_x_3647:
        /* <DEDUP_REMOVED lines=20> */
.L_x_3652:
[----:B------:R-:W-:Y:S05]  /*e320*/  BSYNC B0 ;  /* 0x0000000000007941 */ /* 0x000fea0003800000 */
.L_x_3651:
[----:B------:R-:W-:-:S05]  /*e330*/  LOP3.LUT R5, R0, R5, RZ, 0xfc, !PT ;  /* 0x0000000500057212 */ /* 0x000fca00078efcff */
[----:B------:R-:W-:Y:S01]  /*e340*/  STG.E.U8 [R16.64], R5 ;  /* 0x0000000510007986 */ /* 0x000fe2000c101124 */
[----:B------:R-:W-:Y:S05]  /*e350*/  EXIT ;  /* 0x000000000000794d */ /* 0x000fea0003800000 */
.L_x_3650:
        /* <DEDUP_REMOVED lines=12> */
.L_x_3654:
[----:B------:R-:W-:Y:S01]  /*e420*/  IMAD.MOV.U32 R0, RZ, RZ, 0x7f ;  /* 0x0000007fff007424 */ /* 0x000fe200078e00ff */
[----:B------:R-:W-:-:S04]  /*e430*/  ISETP.GT.U32.AND P0, PT, R4, 0x7f800000, PT ;  /* 0x7f8000000400780c */ /* 0x000fc80003f04070 */
[----:B------:R-:W-:-:S04]  /*e440*/  SEL R0, R0, 0x7c, P0 ;  /* 0x0000007c00007807 */ /* 0x000fc80000000000 */
.L_x_3655:
[----:B------:R-:W-:Y:S05]  /*e450*/  BSYNC B0 ;  /* 0x0000000000007941 */ /* 0x000fea0003800000 */
.L_x_3653:
[----:B------:R-:W-:-:S04]  /*e460*/  LOP3.LUT R2, R2, 0x80000000, RZ, 0xc0, !PT ;  /* 0x8000000002027812 */ /* 0x000fc800078ec0ff */
[----:B------:R-:W-:-:S04]  /*e470*/  SHF.R.U32.HI R3, RZ, 0x18, R2 ;  /* 0x00000018ff037819 */ /* 0x000fc80000011602 */
[----:B------:R-:W-:-:S05]  /*e480*/  LOP3.LUT R3, R0, R3, RZ, 0xfc, !PT ;  /* 0x0000000300037212 */ /* 0x000fca00078efcff */
[----:B------:R-:W-:Y:S01]  /*e490*/  STG.E.U8 [R16.64], R3 ;  /* 0x0000000310007986 */ /* 0x000fe2000c101124 */
[----:B------:R-:W-:Y:S05]  /*e4a0*/  EXIT ;  /* 0x000000000000794d */ /* 0x000fea0003800000 */
.L_x_3649:
[----:B------:R-:W-:-:S05]  /*e4b0*/  F2FP.BF16.PACK_AB R2, RZ, R2 ;  /* 0x00000002ff02723e */ /* 0x000fca00000010ff */
[----:B------:R-:W-:Y:S01]  /*e4c0*/  STG.E.U16 [R16.64], R2 ;  /* 0x0000000210007986 */ /* 0x000fe2000c101524 */
[----:B------:R-:W-:Y:S05]  /*e4d0*/  EXIT ;  /* 0x000000000000794d */ /* 0x000fea0003800000 */
.L_x_3646:
        /* <DEDUP_REMOVED lines=11> */
.L_x_3658:
        /* <DEDUP_REMOVED lines=16> */
.L_x_3661:
[----:B------:R-:W-:-:S04]  /*e690*/  LOP3.LUT R2, R2, 0x80000000, RZ, 0xc0, !PT ;  /* 0x8000000002027812 */ /* 0x000fc800078ec0ff */
[----:B------:R-:W-:-:S04]  /*e6a0*/  SHF.R.U32.HI R3, RZ, 0x18, R2 ;  /* 0x00000018ff037819 */ /* 0x000fc80000011602 */
[----:B------:R-:W-:-:S04]  /*e6b0*/  LOP3.LUT R0, R0, R3, RZ, 0xfc, !PT ;  /* 0x0000000300007212 */ /* 0x000fc800078efcff */
[----:B------:R-:W-:Y:S02]  /*e6c0*/  PRMT R8, R0, 0x7610, R8 ;  /* 0x0000761000087816 */ /* 0x000fe40000000008 */
.L_x_3660:
[----:B------:R-:W-:Y:S05]  /*e6d0*/  BSYNC B0 ;  /* 0x0000000000007941 */ /* 0x000fea0003800000 */
.L_x_3659:
[----:B------:R-:W-:Y:S01]  /*e6e0*/  STG.E.U8 [R16.64], R8 ;  /* 0x0000000810007986 */ /* 0x000fe2000c101124 */
[----:B------:R-:W-:Y:S05]  /*e6f0*/  EXIT ;  /* 0x000000000000794d */ /* 0x000fea0003800000 */
.L_x_3657:
        /* <DEDUP_REMOVED lines=16> */
.L_x_3664:
[----:B------:R-:W-:-:S04]  /*e800*/  LOP3.LUT R2, R2, 0x80000000, RZ, 0xc0, !PT ;  /* 0x8000000002027812 */ /* 0x000fc800078ec0ff */
[----:B------:R-:W-:-:S04]  /*e810*/  SHF.R.U32.HI R3, RZ, 0x18, R2 ;  /* 0x00000018ff037819 */ /* 0x000fc80000011602 */
[----:B------:R-:W-:-:S04]  /*e820*/  LOP3.LUT R0, R0, R3, RZ, 0xfc, !PT ;  /* 0x0000000300007212 */ /* 0x000fc800078efcff */
[----:B------:R-:W-:Y:S02]  /*e830*/  PRMT R8, R0, 0x7610, R8 ;  /* 0x0000761000087816 */ /* 0x000fe40000000008 */
.L_x_3663:
[----:B------:R-:W-:Y:S05]  /*e840*/  BSYNC B0 ;  /* 0x0000000000007941 */ /* 0x000fea0003800000 */
.L_x_3662:
[----:B------:R-:W-:Y:S01]  /*e850*/  STG.E.U8 [R16.64], R8 ;  /* 0x0000000810007986 */ /* 0x000fe2000c101124 */
[----:B------:R-:W-:Y:S05]  /*e860*/  EXIT ;  /* 0x000000000000794d */ /* 0x000fea0003800000 */
.L_x_3656:
        /* <DEDUP_REMOVED lines=21> */
.L_x_3639:
        /* <DEDUP_REMOVED lines=20> */
.L_x_3666:
[----:B------:R-:W0:Y:S02]  /*eb00*/  F2I.U64.TRUNC R2, R2 ;  /* 0x0000000200027311 */ /* 0x000e24000020d800 */
[----:B0-----:R-:W-:Y:S01]  /*eb10*/  STG.E.64 [R16.64], R2 ;  /* 0x0000000210007986 */ /* 0x001fe2000c101b24 */
[----:B------:R-:W-:Y:S05]  /*eb20*/  EXIT ;  /* 0x000000000000794d */ /* 0x000fea0003800000 */
.L_x_3665:
[----:B------:R-:W0:Y:S02]  /*eb30*/  F2I.FTZ.U32.TRUNC.NTZ R3, R2 ;  /* 0x0000000200037305 */ /* 0x000e24000021f000 */
[----:B0-----:R-:W-:Y:S01]  /*eb40*/  STG.E [R16.64], R3 ;  /* 0x0000000310007986 */ /* 0x001fe2000c101924 */
[----:B------:R-:W-:Y:S05]  /*eb50*/  EXIT ;  /* 0x000000000000794d */ /* 0x000fea0003800000 */
.L_x_3667:
        /* <DEDUP_REMOVED lines=10> */
.L_x_39974:


//--------------------- .text._ZN2at6native27unrolled_elementwise_kernelINS0_13BinaryFunctorIfffZZZNS0_16fmin_kernel_cudaERNS_18TensorIteratorBaseEENKUlvE_clEvENKUlvE0_clEvEUlffE_EESt5arrayIPcLm3EELi4E23TrivialOffsetCalculatorILi2EjESC_ILi1EjENS0_6memory12LoadWithCastILi2EEENSF_13StoreWithCastILi1EEEEEviT_T0_T2_T3_T4_T5_ --------------------------
	.section	.text._ZN2at6native27unrolled_elementwise_kernelINS0_13BinaryFunctorIfffZZZNS0_16fmin_kernel_cudaERNS_18TensorIteratorBaseEENKUlvE_clEvENKUlvE0_clEvEUlffE_EESt5arrayIPcLm3EELi4E23TrivialOffsetCalculatorILi2EjESC_ILi1EjENS0_6memory12LoadWithCastILi2EEENSF_13StoreWithCastILi1EEEEEviT_T0_T2_T3_T4_T5_,"ax",@progbits
	.sectioninfo	@"SHI_REGISTERS=32"
	.align	128
        .global         _ZN2at6native27unrolled_elementwise_kernelINS0_13BinaryFunctorIfffZZZNS0_16fmin_kernel_cudaERNS_18TensorIteratorBaseEENKUlvE_clEvENKUlvE0_clEvEUlffE_EESt5arrayIPcLm3EELi4E23TrivialOffsetCalculatorILi2EjESC_ILi1EjENS0_6memory12LoadWithCastILi2EEENSF_13StoreWithCastILi1EEEEEviT_T0_T2_T3_T4_T5_
        .type           _ZN2at6native27unrolled_elementwise_kernelINS0_13BinaryFunctorIfffZZZNS0_16fmin_kernel_cudaERNS_18TensorIteratorBaseEENKUlvE_clEvENKUlvE0_clEvEUlffE_EESt5arrayIPcLm3EELi4E23TrivialOffsetCalculatorILi2EjESC_ILi1EjENS0_6memory12LoadWithCastILi2EEENSF_13StoreWithCastILi1EEEEEviT_T0_T2_T3_T4_T5_,@function
        .size           _ZN2at6native27unrolled_elementwise_kernelINS0_13BinaryFunctorIfffZZZNS0_16fmin_kernel_cudaERNS_18TensorIteratorBaseEENKUlvE_clEvENKUlvE0_clEvEUlffE_EESt5arrayIPcLm3EELi4E23TrivialOffsetCalculatorILi2EjESC_ILi1EjENS0_6memory12LoadWithCastILi2EEENSF_13StoreWithCastILi1EEEEEviT_T0_T2_T3_T4_T5_,(.L_x_39975 - _ZN2at6native27unrolled_elementwise_kernelINS0_13BinaryFunctorIfffZZZNS0_16fmin_kernel_cudaERNS_18TensorIteratorBaseEENKUlvE_clEvENKUlvE0_clEvEUlffE_EESt5arrayIPcLm3EELi4E23TrivialOffsetCalculatorILi2EjESC_ILi1EjENS0_6memory12LoadWithCastILi2EEENSF_13StoreWithCastILi1EEEEEviT_T0_T2_T3_T4_T5_)
        .other          _ZN2at6native27unrolled_elementwise_kernelINS0_13BinaryFunctorIfffZZZNS0_16fmin_kernel_cudaERNS_18TensorIteratorBaseEENKUlvE_clEvENKUlvE0_clEvEUlffE_EESt5arrayIPcLm3EELi4E23TrivialOffsetCalculatorILi2EjESC_ILi1EjENS0_6memory12LoadWithCastILi2EEENSF_13StoreWithCastILi1EEEEEviT_T0_T2_T3_T4_T5_,@"STO_CUDA_ENTRY STV_DEFAULT"
_ZN2at6native27unrolled_elementwise_kernelINS0_13BinaryFunctorIfffZZZNS0_16fmin_kernel_cudaERNS_18TensorIteratorBaseEENKUlvE_clEvENKUlvE0_clEvEUlffE_EESt5arrayIPcLm3EELi4E23TrivialOffsetCalculatorILi2EjESC_ILi1EjENS0_6memory12LoadWithCastILi2EEENSF_13StoreWithCastILi1EEEEEviT_T0_T2_T3_T4_T5_:
.text._ZN2at6native27unrolled_elementwise_kernelINS0_13BinaryFunctorIfffZZZNS0_16fmin_kernel_cudaERNS_18TensorIteratorBaseEENKUlvE_clEvENKUlvE0_clEvEUlffE_EESt5arrayIPcLm3EELi4E23TrivialOffsetCalculatorILi2EjESC_ILi1EjENS0_6memory12LoadWithCastILi2EEENSF_13StoreWithCastILi1EEEEEviT_T0_T2_T3_T4_T5_:
[----:B------:R-:W-:Y:S02]  /*0000*/  IMAD.MOV.U32 R1, RZ, RZ, c[0x0][0x28] ;  /* 0x00000a00ff017624 */ /* 0x000fe400078e00ff */
[----:B------:R-:W0:Y:S01]  /*0010*/  S2R R2, SR_CTAID.X ;  /* 0x0000000000027919 */ /* 0x000e220000002500 */
[----:B------:R-:W-:Y:S01]  /*0020*/  IMAD.MOV.U32 R3, RZ, RZ, -0x200 ;  /* 0xfffffe00ff037424 */ /* 0x000fe200078e00ff */
[----:B------:R-:W1:Y:S01]  /*0030*/  LDC.U8 R25, c[0x0][0x184] ;  /* 0x00006100ff197b82 */ /* 0x000e620000000000 */
[----:B------:R-:W-:Y:S01]  /*0040*/  ULDC.64 UR36, c[0x0][0x118] ;  /* 0x0000460000247ab9 */ /* 0x000fe20000000a00 */
[----:B------:R-:W2:Y:S01]  /*0050*/  S2R R17, SR_TID.X ;  /* 0x0000000000117919 */ /* 0x000ea20000002100 */
[----:B------:R-:W-:Y:S01]  /*0060*/  BSSY B7, `(.L_x_3668) ;  /* 0x00001cc000077945 */ /* 0x000fe20003800000 */
[----:B------:R-:W-:Y:S02]  /*0070*/  IMAD.MOV.U32 R23, RZ, RZ, RZ ;  /* 0x000000ffff177224 */ /* 0x000fe400078e00ff */
[----:B------:R-:W-:Y:S02]  /*0080*/  IMAD.MOV.U32 R28, RZ, RZ, RZ ;  /* 0x000000ffff1c7224 */ /* 0x000fe400078e00ff */
[----:B------:R-:W3:Y:S01]  /*0090*/  LDC.U8 R19, c[0x0][0x185] ;  /* 0x00006140ff137b82 */ /* 0x000ee20000000000 */
[----:B------:R-:W-:-:S02]  /*00a0*/  IMAD.MOV.U32 R26, RZ, RZ, RZ ;  /* 0x000000ffff1a7224 */ /* 0x000fc400078e00ff */
[----:B0-----:R-:W-:-:S05]  /*00b0*/  IMAD R16, R2, R3, c[0x0][0x160] ;  /* 0x0000580002107624 */ /* 0x001fca00078e0203 */
[----:B--2---:R-:W-:-:S13]  /*00c0*/  ISETP.GE.AND P0, PT, R17, R16, PT ;  /* 0x000000101100720c */ /* 0x004fda0003f06270 */
[----:B------:R-:W-:Y:S05]  /*00d0*/  @P0 BRA `(.L_x_3669) ;  /* 0x00001c4000000947 */ /* 0x000fea0003800000 */
[----:B-1-3--:R-:W-:Y:S01]  /*00e0*/  PRMT R0, R25, 0x9910, RZ ;  /* 0x0000991019007816 */ /* 0x00afe200000000ff */
        /* <DEDUP_REMOVED lines=18> */
.L_x_3674:
[----:B------:R-:W2:Y:S02]  /*0210*/  LDG.E.U8 R4, [R4.64] ;  /* 0x0000002404047981 */ /* 0x000ea4000c1e1100 */
[----:B--2---:R0:W1:Y:S01]  /*0220*/  I2F.U16 R28, R4 ;  /* 0x00000004001c7306 */ /* 0x0040620000101000 */
[----:B------:R-:W-:Y:S05]  /*0230*/  BRA `(.L_x_3676) ;  /* 0x00000cb000007947 */ /* 0x000fea0003800000 */
.L_x_3673:
        /* <DEDUP_REMOVED lines=9> */
.L_x_3678:
[----:B------:R-:W2:Y:S02]  /*02d0*/  LDG.E R4, [R4.64] ;  /* 0x0000002404047981 */ /* 0x000ea4000c1e1900 */
[----:B--2---:R0:W1:Y:S01]  /*02e0*/  I2F R28, R4 ;  /* 0x00000004001c7306 */ /* 0x0040620000201400 */
[----:B------:R-:W-:Y:S05]  /*02f0*/  BRA `(.L_x_3676) ;  /* 0x00000bf000007947 */ /* 0x000fea0003800000 */
.L_x_3677:
[----:B------:R-:W2:Y:S02]  /*0300*/  LDG.E.U16 R4, [R4.64] ;  /* 0x0000002404047981 */ /* 0x000ea4000c1e1500 */
[----:B--2---:R0:W1:Y:S01]  /*0310*/  I2F.S16 R28, R4 ;  /* 0x00000004001c7306 */ /* 0x0040620000101400 */
[----:B------:R-:W-:Y:S05]  /*0320*/  BRA `(.L_x_3676) ;  /* 0x00000bc000007947 */ /* 0x000fea0003800000 */
.L_x_3672:
        /* <DEDUP_REMOVED lines=8> */
.L_x_3680:
[----:B------:R-:W2:Y:S02]  /*03b0*/  LDG.E.U16 R4, [R4.64] ;  /* 0x0000002404047981 */ /* 0x000ea4000c1e1500 */
[----:B--2---:R-:W-:Y:S01]  /*03c0*/  HADD2.F32 R28, -RZ, R4.H0_H0 ;  /* 0x20000004ff1c7230 */ /* 0x004fe20000004100 */
[----:B------:R-:W-:Y:S05]  /*03d0*/  BRA `(.L_x_3676) ;  /* 0x00000b1000007947 */ /* 0x000fea0003800000 */
.L_x_3679:
        /* <DEDUP_REMOVED lines=8> */
.L_x_3682:
[----:B------:R-:W2:Y:S02]  /*0460*/  LDG.E.U16 R4, [R4.64] ;  /* 0x0000002404047981 */ /* 0x000ea4000c1e1500 */
[----:B--2---:R-:W-:Y:S01]  /*0470*/  HADD2.F32 R28, -RZ, R4.H0_H0 ;  /* 0x20000004ff1c7230 */ /* 0x004fe20000004100 */
[----:B------:R-:W-:Y:S05]  /*0480*/  BRA `(.L_x_3676) ;  /* 0x00000a6000007947 */ /* 0x000fea0003800000 */
.L_x_3681:
[----:B------:R-:W2:Y:S02]  /*0490*/  LDG.E.64 R4, [R4.64] ;  /* 0x0000002404047981 */ /* 0x000ea4000c1e1b00 */
[----:B--2---:R-:W0:Y:S01]  /*04a0*/  F2F.F32.F64 R28, R4 ;  /* 0x00000004001c7310 */ /* 0x004e220000301000 */
[----:B------:R-:W0:-:S14]  /*04b0*/  DSETP.GEU.AND P0, PT, |R4|, c[0x2][0x0], PT ;  /* 0x008000000400762a */ /* 0x000e1c0003f0e200 */
[----:B0-----:R-:W-:Y:S01]  /*04c0*/  @!P0 FMUL R28, R28, 1.175494350822287508e-38 ;  /* 0x008000001c1c8820 */ /* 0x001fe20000400000 */
[----:B------:R-:W-:Y:S05]  /*04d0*/  BRA `(.L_x_3676) ;  /* 0x00000a1000007947 */ /* 0x000fea0003800000 */
.L_x_3671:
        /* <DEDUP_REMOVED lines=12> */
.L_x_3685:
[----:B------:R-:W2:Y:S02]  /*05a0*/  LDG.E.64 R4, [R4.64] ;  /* 0x0000002404047981 */ /* 0x000ea4000c1e1b00 */
[----:B--2---:R-:W0:Y:S01]  /*05b0*/  F2F.F32.F64 R28, R4 ;  /* 0x00000004001c7310 */ /* 0x004e220000301000 */
[----:B------:R-:W0:-:S14]  /*05c0*/  DSETP.GEU.AND P0, PT, |R4|, c[0x2][0x0], PT ;  /* 0x008000000400762a */ /* 0x000e1c0003f0e200 */
[----:B0-----:R-:W-:Y:S01]  /*05d0*/  @!P0 FMUL R28, R28, 1.175494350822287508e-38 ;  /* 0x008000001c1c8820 */ /* 0x001fe20000400000 */
[----:B------:R-:W-:Y:S05]  /*05e0*/  BRA `(.L_x_3676) ;  /* 0x0000090000007947 */ /* 0x000fea0003800000 */
.L_x_3684:
        /* <DEDUP_REMOVED lines=26> */
.L_x_3687:
        /* <DEDUP_REMOVED lines=14> */
.L_x_3686:
[----:B------:R-:W2:Y:S02]  /*0870*/  LDG.E.U16 R4, [R4.64] ;  /* 0x0000002404047981 */ /* 0x000ea4000c1e1500 */
[----:B--2---:R-:W-:Y:S01]  /*0880*/  PRMT R28, RZ, 0x5410, R4 ;  /* 0x00005410ff1c7816 */ /* 0x004fe20000000004 */
[----:B------:R-:W-:Y:S05]  /*0890*/  BRA `(.L_x_3676) ;  /* 0x0000065000007947 */ /* 0x000fea0003800000 */
.L_x_3683:
        /* <DEDUP_REMOVED lines=11> */
.L_x_3690:
        /* <DEDUP_REMOVED lines=20> */
.L_x_3692:
[----:B------:R-:W-:Y:S05]  /*0a90*/  BSYNC B0 ;  /* 0x0000000000007941 */ /* 0x000fea0003800000 */
.L_x_3691:
[----:B------:R-:W-:Y:S01]  /*0aa0*/  IMAD.SHL.U32 R3, R3, 0x100000, RZ ;  /* 0x0010000003037824 */ /* 0x000fe200078e00ff */
[----:B------:R-:W-:-:S04]  /*0ab0*/  LEA R5, R0, 0x3b800000, 0x17 ;  /* 0x3b80000000057811 */ /* 0x000fc800078eb8ff */
[----:B------:R-:W-:Y:S01]  /*0ac0*/  LOP3.LUT R28, R5, R3, R28, 0xfe, !PT ;  /* 0x00000003051c7212 */ /* 0x000fe200078efe1c */
[----:B------:R-:W-:Y:S05]  /*0ad0*/  BRA `(.L_x_3676) ;  /* 0x0000041000007947 */ /* 0x000fea0003800000 */
.L_x_3689:
        /* <DEDUP_REMOVED lines=20> */
.L_x_3694:
[----:B------:R-:W-:Y:S05]  /*0c20*/  BSYNC B0 ;  /* 0x0000000000007941 */ /* 0x000fea0003800000 */
.L_x_3693:
[----:B------:R-:W-:Y:S01]  /*0c30*/  IMAD.SHL.U32 R3, R3, 0x200000, RZ ;  /* 0x0020000003037824 */ /* 0x000fe200078e00ff */
[----:B------:R-:W-:-:S04]  /*0c40*/  LEA R5, R0, 0x37800000, 0x17 ;  /* 0x3780000000057811 */ /* 0x000fc800078eb8ff */
[----:B------:R-:W-:Y:S01]  /*0c50*/  LOP3.LUT R28, R5, R3, R28, 0xfe, !PT ;  /* 0x00000003051c7212 */ /* 0x000fe200078efe1c */
[----:B------:R-:W-:Y:S05]  /*0c60*/  BRA `(.L_x_3676) ;  /* 0x0000028000007947 */ /* 0x000fea0003800000 */
.L_x_3688:
        /* <DEDUP_REMOVED lines=14> */
.L_x_3675:
        /* <DEDUP_REMOVED lines=21> */
.L_x_3696:
[----:B------:R-:W2:Y:S02]  /*0ea0*/  LDG.E.64 R28, [R4.64] ;  /* 0x00000024041c7981 */ /* 0x000ea4000c1e1b00 */
[----:B--2---:R0:W1:Y:S01]  /*0eb0*/  I2F.U64 R28, R28 ;  /* 0x0000001c001c7312 */ /* 0x0040620000301000 */
[----:B------:R-:W-:Y:S05]  /*0ec0*/  BRA `(.L_x_3676) ;  /* 0x0000002000007947 */ /* 0x000fea0003800000 */
.L_x_3695:
[----:B------:R-:W2:Y:S02]  /*0ed0*/  LDG.E R4, [R4.64] ;  /* 0x0000002404047981 */ /* 0x000ea4000c1e1900 */
[----:B--2---:R0:W1:Y:S02]  /*0ee0*/  I2F.U32 R28, R4 ;  /* 0x00000004001c7306 */ /* 0x0040640000201000 */
.L_x_3676:
[----:B------:R-:W-:Y:S05]  /*0ef0*/  BSYNC B6 ;  /* 0x0000000000067941 */ /* 0x000fea0003800000 */
.L_x_3670:
[----:B------:R-:W-:Y:S01]  /*0f00*/  PRMT R0, R19, 0x9910, RZ ;  /* 0x0000991013007816 */ /* 0x000fe200000000ff */
[----:B0-----:R-:W-:Y:S01]  /*0f10*/  IMAD R4, R17, c[0x0][0x18c], RZ ;  /* 0x0000630011047a24 */ /* 0x001fe200078e02ff */
[----:B------:R-:W-:Y:S02]  /*0f20*/  BSSY B6, `(.L_x_3697) ;  /* 0x00000dd000067945 */ /* 0x000fe40003800000 */
[----:B------:R-:W-:-:S02]  /*0f30*/  ISETP.GT.AND P0, PT, R0, 0x9, PT ;  /* 0x000000090000780c */ /* 0x000fc40003f04270 */
        /* <DEDUP_REMOVED lines=14> */
.L_x_3701:
[----:B------:R-:W2:Y:S02]  /*1020*/  LDG.E.U8 R4, [R4.64] ;  /* 0x0000002404047981 */ /* 0x000ea4000c1e1100 */
[----:B--2---:R0:W2:Y:S01]  /*1030*/  I2F.U16 R26, R4 ;  /* 0x00000004001a7306 */ /* 0x0040a20000101000 */
[----:B------:R-:W-:Y:S05]  /*1040*/  BRA `(.L_x_3703) ;  /* 0x00000ca000007947 */ /* 0x000fea0003800000 */
.L_x_3700:
        /* <DEDUP_REMOVED lines=9> */
.L_x_3705:
[----:B------:R-:W2:Y:S02]  /*10e0*/  LDG.E R4, [R4.64] ;  /* 0x0000002404047981 */ /* 0x000ea4000c1e1900 */
[----:B--2---:R0:W2:Y:S01]  /*10f0*/  I2F R26, R4 ;  /* 0x00000004001a7306 */ /* 0x0040a20000201400 */
[----:B------:R-:W-:Y:S05]  /*1100*/  BRA `(.L_x_3703) ;  /* 0x00000be000007947 */ /* 0x000fea0003800000 */
.L_x_3704:
[----:B------:R-:W2:Y:S02]  /*1110*/  LDG.E.U16 R4, [R4.64] ;  /* 0x0000002404047981 */ /* 0x000ea4000c1e1500 */
[----:B--2---:R0:W2:Y:S01]  /*1120*/  I2F.S16 R26, R4 ;  /* 0x00000004001a7306 */ /* 0x0040a20000101400 */
[----:B------:R-:W-:Y:S05]  /*1130*/  BRA `(.L_x_3703) ;  /* 0x00000bb000007947 */ /* 0x000fea0003800000 */
.L_x_3699:
        /* <DEDUP_REMOVED lines=8> */
.L_x_3707:
[----:B------:R-:W2:Y:S02]  /*11c0*/  LDG.E.U16 R4, [R4.64] ;  /* 0x0000002404047981 */ /* 0x000ea4000c1e1500 */
[----:B--2---:R-:W-:Y:S01]  /*11d0*/  HADD2.F32 R26, -RZ, R4.H0_H0 ;  /* 0x20000004ff1a7230 */ /* 0x004fe20000004100 */
[----:B------:R-:W-:Y:S05]  /*11e0*/  BRA `(.L_x_3703) ;  /* 0x00000b0000007947 */ /* 0x000fea0003800000 */
.L_x_3706:
        /* <DEDUP_REMOVED lines=8> */
.L_x_3709:
[----:B------:R-:W2:Y:S02]  /*1270*/  LDG.E.U16 R4, [R4.64] ;  /* 0x0000002404047981 */ /* 0x000ea4000c1e1500 */
[----:B--2---:R-:W-:Y:S01]  /*1280*/  HADD2.F32 R26, -RZ, R4.H0_H0 ;  /* 0x20000004ff1a7230 */ /* 0x004fe20000004100 */
[----:B------:R-:W-:Y:S05]  /*1290*/  BRA `(.L_x_3703) ;  /* 0x00000a5000007947 */ /* 0x000fea0003800000 */
.L_x_3708:
[----:B------:R-:W2:Y:S02]  /*12a0*/  LDG.E.64 R4, [R4.64] ;  /* 0x0000002404047981 */ /* 0x000ea4000c1e1b00 */
[----:B--2---:R-:W0:Y:S01]  /*12b0*/  F2F.F32.F64 R26, R4 ;  /* 0x00000004001a7310 */ /* 0x004e220000301000 */
[----:B------:R-:W0:-:S14]  /*12c0*/  DSETP.GEU.AND P0, PT, |R4|, c[0x2][0x0], PT ;  /* 0x008000000400762a */ /* 0x000e1c0003f0e200 */
[----:B0-----:R-:W-:Y:S01]  /*12d0*/  @!P0 FMUL R26, R26, 1.175494350822287508e-38 ;  /* 0x008000001a1a8820 */ /* 0x001fe20000400000 */
[----:B------:R-:W-:Y:S05]  /*12e0*/  BRA `(.L_x_3703) ;  /* 0x00000a0000007947 */ /* 0x000fea0003800000 */
.L_x_3698:
        /* <DEDUP_REMOVED lines=12> */
.L_x_3712:
[----:B------:R-:W2:Y:S02]  /*13b0*/  LDG.E.64 R4, [R4.64] ;  /* 0x0000002404047981 */ /* 0x000ea4000c1e1b00 */
[----:B--2---:R-:W0:Y:S01]  /*13c0*/  F2F.F32.F64 R26, R4 ;  /* 0x00000004001a7310 */ /* 0x004e220000301000 */
[----:B------:R-:W0:-:S14]  /*13d0*/  DSETP.GEU.AND P0, PT, |R4|, c[0x2][0x0], PT ;  /* 0x008000000400762a */ /* 0x000e1c0003f0e200 */
[----:B0-----:R-:W-:Y:S01]  /*13e0*/  @!P0 FMUL R26, R26, 1.175494350822287508e-38 ;  /* 0x008000001a1a8820 */ /* 0x001fe20000400000 */
[----:B------:R-:W-:Y:S05]  /*13f0*/  BRA `(.L_x_3703) ;  /* 0x000008f000007947 */ /* 0x000fea0003800000 */
.L_x_3711:
        /* <DEDUP_REMOVED lines=26> */
.L_x_3714:
        /* <DEDUP_REMOVED lines=13> */
.L_x_3713:
[----:B------:R-:W2:Y:S02]  /*1670*/  LDG.E.U16 R4, [R4.64] ;  /* 0x0000002404047981 */ /* 0x000ea4000c1e1500 */
[----:B--2---:R-:W-:Y:S01]  /*1680*/  PRMT R26, RZ, 0x5410, R4 ;  /* 0x00005410ff1a7816 */ /* 0x004fe20000000004 */
[----:B------:R-:W-:Y:S05]  /*1690*/  BRA `(.L_x_3703) ;  /* 0x0000065000007947 */ /* 0x000fea0003800000 */
.L_x_3710:
        /* <DEDUP_REMOVED lines=11> */
.L_x_3717:
        /* <DEDUP_REMOVED lines=20> */
.L_x_3719:
[----:B------:R-:W-:Y:S05]  /*1890*/  BSYNC B0 ;  /* 0x0000000000007941 */ /* 0x000fea0003800000 */
.L_x_3718:
[----:B------:R-:W-:Y:S01]  /*18a0*/  IMAD.SHL.U32 R3, R3, 0x100000, RZ ;  /* 0x0010000003037824 */ /* 0x000fe200078e00ff */
[----:B------:R-:W-:-:S04]  /*18b0*/  LEA R5, R0, 0x3b800000, 0x17 ;  /* 0x3b80000000057811 */ /* 0x000fc800078eb8ff */
[----:B------:R-:W-:Y:S01]  /*18c0*/  LOP3.LUT R26, R5, R3, R26, 0xfe, !PT ;  /* 0x00000003051a7212 */ /* 0x000fe200078efe1a */
[----:B------:R-:W-:Y:S05]  /*18d0*/  BRA `(.L_x_3703) ;  /* 0x0000041000007947 */ /* 0x000fea0003800000 */
.L_x_3716:
        /* <DEDUP_REMOVED lines=20> */
.L_x_3721:
[----:B------:R-:W-:Y:S05]  /*1a20*/  BSYNC B0 ;  /* 0x0000000000007941 */ /* 0x000fea0003800000 */
.L_x_3720:
[----:B------:R-:W-:Y:S01]  /*1a30*/  IMAD.SHL.U32 R3, R3, 0x200000, RZ ;  /* 0x0020000003037824 */ /* 0x000fe200078e00ff */
[----:B------:R-:W-:-:S04]  /*1a40*/  LEA R5, R0, 0x37800000, 0x17 ;  /* 0x3780000000057811 */ /* 0x000fc800078eb8ff */
[----:B------:R-:W-:Y:S01]  /*1a50*/  LOP3.LUT R26, R5, R3, R26, 0xfe, !PT ;  /* 0x00000003051a7212 */ /* 0x000fe200078efe1a */
[----:B------:R-:W-:Y:S05]  /*1a60*/  BRA `(.L_x_3703) ;  /* 0x0000028000007947 */ /* 0x000fea0003800000 */
.L_x_3715:
        /* <DEDUP_REMOVED lines=14> */
.L_x_3702:
        /* <DEDUP_REMOVED lines=21> */
.L_x_3723:
[----:B------:R-:W2:Y:S02]  /*1ca0*/  LDG.E.64 R26, [R4.64] ;  /* 0x00000024041a7981 */ /* 0x000ea4000c1e1b00 */
[----:B--2---:R0:W2:Y:S01]  /*1cb0*/  I2F.U64 R26, R26 ;  /* 0x0000001a001a7312 */ /* 0x0040a20000301000 */
[----:B------:R-:W-:Y:S05]  /*1cc0*/  BRA `(.L_x_3703) ;  /* 0x0000002000007947 */ /* 0x000fea0003800000 */
.L_x_3722:
[----:B------:R-:W2:Y:S02]  /*1cd0*/  LDG.E R4, [R4.64] ;  /* 0x0000002404047981 */ /* 0x000ea4000c1e1900 */
[----:B--2---:R0:W2:Y:S02]  /*1ce0*/  I2F.U32 R26, R4 ;  /* 0x00000004001a7306 */ /* 0x0040a40000201000 */
.L_x_3703:
[----:B------:R-:W-:Y:S05]  /*1cf0*/  BSYNC B6 ;  /* 0x0000000000067941 */ /* 0x000fea0003800000 */
.L_x_3697:
[----:B------:R-:W3:Y:S02]  /*1d00*/  S2R R17, SR_TID.X ;  /* 0x0000000000117919 */ /* 0x000ee40000002100 */
[----:B---3--:R-:W-:Y:S02]  /*1d10*/  IADD3 R17, R17, 0x80, RZ ;  /* 0x0000008011117810 */ /* 0x008fe40007ffe0ff */
.L_x_3669:
[----:B-1-3--:R-:W-:Y:S05]  /*1d20*/  BSYNC B7 ;  /* 0x0000000000077941 */ /* 0x00afea0003800000 */
.L_x_3668:
[----:B------:R-:W-:Y:S01]  /*1d30*/  ISETP.GE.AND P0, PT, R17, R16, PT ;  /* 0x000000101100720c */ /* 0x000fe20003f06270 */
[----:B------:R-:W-:Y:S01]  /*1d40*/  BSSY B7, `(.L_x_3724) ;  /* 0x00001c5000077945 */ /* 0x000fe20003800000 */
[----:B------:R-:W-:-:S11]  /*1d50*/  IMAD.MOV.U32 R18, RZ, RZ, RZ ;  /* 0x000000ffff127224 */ /* 0x000fd600078e00ff */
[----:B------:R-:W-:Y:S05]  /*1d60*/  @P0 BRA `(.L_x_3725) ;  /* 0x00001c2000000947 */ /* 0x000fea0003800000 */
[----:B------:R-:W-:Y:S01]  /*1d70*/  PRMT R0, R25, 0x9910, RZ ;  /* 0x0000991019007816 */ /* 0x000fe200000000ff */
[----:B------:R-:W-:Y:S01]  /*1d80*/  IMAD R18, R2, 0x200, R17 ;  /* 0x0000020002127824 */ /* 0x000fe200078e0211 */
[----:B------:R-:W-:Y:S02]  /*1d90*/  BSSY B6, `(.L_x_3726) ;  /* 0x00000de000067945 */ /* 0x000fe40003800000 */
        /* <DEDUP_REMOVED lines=14> */
[----:B---3--:R0:W1:Y:S01]  /*1e80*/  I2F.S16 R23, R4 ;  /* 0x0000000400177306 */ /* 0x0080620000101400 */
[----:B------:R-:W-:Y:S05]  /*1e90*/  BRA `(.L_x_3732) ;  /* 0x00000cd000007947 */ /* 0x000fea0003800000 */
.L_x_3730:
[----:B------:R-:W3:Y:S02]  /*1ea0*/  LDG.E.U8 R4, [R4.64] ;  /* 0x0000002404047981 */ /* 0x000ee4000c1e1100 */
[----:B---3--:R0:W1:Y:S01]  /*1eb0*/  I2F.U16 R23, R4 ;  /* 0x0000000400177306 */ /* 0x0080620000101000 */
[----:B------:R-:W-:Y:S05]  /*1ec0*/  BRA `(.L_x_3732) ;  /* 0x00000ca000007947 */ /* 0x000fea0003800000 */
.L_x_3729:
[----:B------:R-:W-:-:S13]  /*1ed0*/  ISETP.NE.AND P0, PT, R0, 0x2, PT ;  /* 0x000000020000780c */ /* 0x000fda0003f05270 */
[----:B------:R-:W-:Y:S05]  /*1ee0*/  @!P0 BRA `(.L_x_3733) ;  /* 0x000000a000008947 */ /* 0x000fea0003800000 */
[----:B------:R-:W-:-:S13]  /*1ef0*/  ISETP.NE.AND P0, PT, R0, 0x3, PT ;  /* 0x000000030000780c */ /* 0x000fda0003f05270 */
[----:B------:R-:W-:Y:S05]  /*1f00*/  @!P0 BRA `(.L_x_3734) ;  /* 0x0000005000008947 */ /* 0x000fea0003800000 */
[----:B------:R-:W-:-:S13]  /*1f10*/  ISETP.NE.AND P0, PT, R0, 0x4, PT ;  /* 0x000000040000780c */ /* 0x000fda0003f05270 */
[----:B------:R-:W-:Y:S05]  /*1f20*/  @P0 BRA `(.L_x_3731) ;  /* 0x00000aa000000947 */ /* 0x000fea0003800000 */
[----:B------:R-:W3:Y:S02]  /*1f30*/  LDG.E.64 R4, [R4.64] ;  /* 0x0000002404047981 */ /* 0x000ee4000c1e1b00 */
[----:B---3--:R0:W1:Y:S01]  /*1f40*/  I2F.S64 R23, R4 ;  /* 0x0000000400177312 */ /* 0x0080620000301400 */
[----:B------:R-:W-:Y:S05]  /*1f50*/  BRA `(.L_x_3732) ;  /* 0x00000c1000007947 */ /* 0x000fea0003800000 */
.L_x_3734:
[----:B------:R-:W3:Y:S02]  /*1f60*/  LDG.E R4, [R4.64] ;  /* 0x0000002404047981 */ /* 0x000ee4000c1e1900 */
[----:B---3--:R0:W1:Y:S01]  /*1f70*/  I2F R23, R4 ;  /* 0x0000000400177306 */ /* 0x0080620000201400 */
[----:B------:R-:W-:Y:S05]  /*1f80*/  BRA `(.L_x_3732) ;  /* 0x00000be000007947 */ /* 0x000fea0003800000 */
.L_x_3733:
[----:B------:R-:W3:Y:S02]  /*1f90*/  LDG.E.U16 R4, [R4.64] ;  /* 0x0000002404047981 */ /* 0x000ee4000c1e1500 */
[----:B---3--:R0:W1:Y:S01]  /*1fa0*/  I2F.S16 R23, R4 ;  /* 0x0000000400177306 */ /* 0x0080620000101400 */
[----:B------:R-:W-:Y:S05]  /*1fb0*/  BRA `(.L_x_3732) ;  /* 0x00000bb000007947 */ /* 0x000fea0003800000 */
.L_x_3728:
        /* <DEDUP_REMOVED lines=8> */
.L_x_3736:
[----:B------:R-:W3:Y:S02]  /*2040*/  LDG.E.U16 R4, [R4.64] ;  /* 0x0000002404047981 */ /* 0x000ee4000c1e1500 */
[----:B---3--:R-:W-:Y:S01]  /*2050*/  HADD2.F32 R23, -RZ, R4.H0_H0 ;  /* 0x20000004ff177230 */ /* 0x008fe20000004100 */
[----:B------:R-:W-:Y:S05]  /*2060*/  BRA `(.L_x_3732) ;  /* 0x00000b0000007947 */ /* 0x000fea0003800000 */
.L_x_3735:
        /* <DEDUP_REMOVED lines=8> */
.L_x_3738:
[----:B------:R-:W3:Y:S02]  /*20f0*/  LDG.E.U16 R4, [R4.64] ;  /* 0x0000002404047981 */ /* 0x000ee4000c1e1500 */
[----:B---3--:R-:W-:Y:S01]  /*2100*/  HADD2.F32 R23, -RZ, R4.H0_H0 ;  /* 0x20000004ff177230 */ /* 0x008fe20000004100 */
[----:B------:R-:W-:Y:S05]  /*2110*/  BRA `(.L_x_3732) ;  /* 0x00000a5000007947 */ /* 0x000fea0003800000 */
.L_x_3737:
[----:B------:R-:W3:Y:S02]  /*2120*/  LDG.E.64 R4, [R4.64] ;  /* 0x0000002404047981 */ /* 0x000ee4000c1e1b00 */
[----:B---3--:R-:W0:Y:S01]  /*2130*/  F2F.F32.F64 R23, R4 ;  /* 0x0000000400177310 */ /* 0x008e220000301000 */
[----:B------:R-:W0:-:S14]  /*2140*/  DSETP.GEU.AND P0, PT, |R4|, c[0x2][0x0], PT ;  /* 0x008000000400762a */ /* 0x000e1c0003f0e200 */
[----:B0-----:R-:W-:Y:S01]  /*2150*/  @!P0 FMUL R23, R23, 1.175494350822287508e-38 ;  /* 0x0080000017178820 */ /* 0x001fe20000400000 */
[----:B------:R-:W-:Y:S05]  /*2160*/  BRA `(.L_x_3732) ;  /* 0x00000a0000007947 */ /* 0x000fea0003800000 */
.L_x_3727:
        /* <DEDUP_REMOVED lines=12> */
.L_x_3741:
[----:B------:R-:W3:Y:S02]  /*2230*/  LDG.E.64 R4, [R4.64] ;  /* 0x0000002404047981 */ /* 0x000ee4000c1e1b00 */
[----:B---3--:R-:W0:Y:S01]  /*2240*/  F2F.F32.F64 R23, R4 ;  /* 0x0000000400177310 */ /* 0x008e220000301000 */
[----:B------:R-:W0:-:S14]  /*2250*/  DSETP.GEU.AND P0, PT, |R4|, c[0x2][0x0], PT ;  /* 0x008000000400762a */ /* 0x000e1c0003f0e200 */
[----:B0-----:R-:W-:Y:S01]  /*2260*/  @!P0 FMUL R23, R23, 1.175494350822287508e-38 ;  /* 0x0080000017178820 */ /* 0x001fe20000400000 */
[----:B------:R-:W-:Y:S05]  /*2270*/  BRA `(.L_x_3732) ;  /* 0x000008f000007947 */ /* 0x000fea0003800000 */
.L_x_3740:
        /* <DEDUP_REMOVED lines=26> */
.L_x_3743:
        /* <DEDUP_REMOVED lines=13> */
.L_x_3742:
[----:B------:R-:W3:Y:S02]  /*24f0*/  LDG.E.U16 R4, [R4.64] ;  /* 0x0000002404047981 */ /* 0x000ee4000c1e1500 */
[----:B---3--:R-:W-:Y:S01]  /*2500*/  PRMT R23, RZ, 0x5410, R4 ;  /* 0x00005410ff177816 */ /* 0x008fe20000000004 */
[----:B------:R-:W-:Y:S05]  /*2510*/  BRA `(.L_x_3732) ;  /* 0x0000065000007947 */ /* 0x000fea0003800000 */
.L_x_3739:
        /* <DEDUP_REMOVED lines=9> */
[----:B---3--:R0:W1:Y:S01]  /*25b0*/  I2F.U16 R23, R4 ;  /* 0x0000000400177306 */ /* 0x0080620000101000 */
[----:B------:R-:W-:Y:S05]  /*25c0*/  BRA `(.L_x_3732) ;  /* 0x000005a000007947 */ /* 0x000fea0003800000 */
.L_x_3746:
[----:B------:R-:W3:Y:S01]  /*25d0*/  LDG.E.U8 R3, [R4.64] ;  /* 0x0000002404037981 */ /* 0x000ee2000c1e1100 */
[----:B------:R-:W-:Y:S01]  /*25e0*/  IMAD.MOV.U32 R23, RZ, RZ, RZ ;  /* 0x000000ffff177224 */ /* 0x000fe200078e00ff */
        /* <DEDUP_REMOVED lines=18> */
.L_x_3748:
[----:B------:R-:W-:Y:S05]  /*2710*/  BSYNC B0 ;  /* 0x0000000000007941 */ /* 0x000fea0003800000 */
.L_x_3747:
[----:B------:R-:W-:Y:S01]  /*2720*/  IMAD.SHL.U32 R3, R3, 0x100000, RZ ;  /* 0x0010000003037824 */ /* 0x000fe200078e00ff */
[----:B------:R-:W-:-:S04]  /*2730*/  LEA R0, R0, 0x3b800000, 0x17 ;  /* 0x3b80000000007811 */ /* 0x000fc800078eb8ff */
[----:B------:R-:W-:Y:S01]  /*2740*/  LOP3.LUT R23, R0, R3, R23, 0xfe, !PT ;  /* 0x0000000300177212 */ /* 0x000fe200078efe17 */
[----:B------:R-:W-:Y:S05]  /*2750*/  BRA `(.L_x_3732) ;  /* 0x0000041000007947 */ /* 0x000fea0003800000 */
.L_x_3745:
        /* <DEDUP_REMOVED lines=20> */
.L_x_3750:
[----:B------:R-:W-:Y:S05]  /*28a0*/  BSYNC B0 ;  /* 0x0000000000007941 */ /* 0x000fea0003800000 */
.L_x_3749:
[----:B------:R-:W-:Y:S01]  /*28b0*/  IMAD.SHL.U32 R3, R3, 0x200000, RZ ;  /* 0x0020000003037824 */ /* 0x000fe200078e00ff */
[----:B------:R-:W-:-:S04]  /*28c0*/  LEA R0, R0, 0x37800000, 0x17 ;  /* 0x3780000000007811 */ /* 0x000fc800078eb8ff */
[----:B------:R-:W-:Y:S01]  /*28d0*/  LOP3.LUT R23, R0, R3, R23, 0xfe, !PT ;  /* 0x0000000300177212 */ /* 0x000fe200078efe17 */
[----:B------:R-:W-:Y:S05]  /*28e0*/  BRA `(.L_x_3732) ;  /* 0x0000028000007947 */ /* 0x000fea0003800000 */
.L_x_3744:
        /* <DEDUP_REMOVED lines=14> */
.L_x_3731:
        /* <DEDUP_REMOVED lines=18> */
[----:B0-2--5:R-:W-:Y:S05]  /*2af0*/  CALL.ABS.NOINC R14 ;  /* 0x000000000e007343 */ /* 0x025fea0003c00000 */
[----:B------:R-:W-:Y:S01]  /*2b00*/  IMAD.MOV.U32 R23, RZ, RZ, RZ ;  /* 0x000000ffff177224 */ /* 0x000fe200078e00ff */
[----:B------:R-:W-:Y:S05]  /*2b10*/  BRA `(.L_x_3732) ;  /* 0x0000005000007947 */ /* 0x000fea0003800000 */
.L_x_3752:
[----:B------:R-:W3:Y:S02]  /*2b20*/  LDG.E.64 R4, [R4.64] ;  /* 0x0000002404047981 */ /* 0x000ee4000c1e1b00 */
[----:B---3--:R0:W1:Y:S01]  /*2b30*/  I2F.U64 R23, R4 ;  /* 0x0000000400177312 */ /* 0x0080620000301000 */
[----:B------:R-:W-:Y:S05]  /*2b40*/  BRA `(.L_x_3732) ;  /* 0x0000002000007947 */ /* 0x000fea0003800000 */
.L_x_3751:
[----:B------:R-:W3:Y:S02]  /*2b50*/  LDG.E R4, [R4.64] ;  /* 0x0000002404047981 */ /* 0x000ee4000c1e1900 */
[----:B---3--:R0:W1:Y:S02]  /*2b60*/  I2F.U32 R23, R4 ;  /* 0x0000000400177306 */ /* 0x0080640000201000 */
.L_x_3732:
[----:B------:R-:W-:Y:S05]  /*2b70*/  BSYNC B6 ;  /* 0x0000000000067941 */ /* 0x000fea0003800000 */
.L_x_3726:
        /* <DEDUP_REMOVED lines=18> */
.L_x_3757:
[----:B------:R-:W3:Y:S02]  /*2ca0*/  LDG.E.U8 R4, [R4.64] ;  /* 0x0000002404047981 */ /* 0x000ee4000c1e1100 */
[----:B---3--:R0:W3:Y:S01]  /*2cb0*/  I2F.U16 R18, R4 ;  /* 0x0000000400127306 */ /* 0x0080e20000101000 */
[----:B------:R-:W-:Y:S05]  /*2cc0*/  BRA `(.L_x_3759) ;  /* 0x00000ca000007947 */ /* 0x000fea0003800000 */
.L_x_3756:
        /* <DEDUP_REMOVED lines=9> */
.L_x_3761:
[----:B------:R-:W3:Y:S02]  /*2d60*/  LDG.E R4, [R4.64] ;  /* 0x0000002404047981 */ /* 0x000ee4000c1e1900 */
[----:B---3--:R0:W3:Y:S01]  /*2d70*/  I2F R18, R4 ;  /* 0x0000000400127306 */ /* 0x0080e20000201400 */
[----:B------:R-:W-:Y:S05]  /*2d80*/  BRA `(.L_x_3759) ;  /* 0x00000be000007947 */ /* 0x000fea0003800000 */
.L_x_3760:
[----:B------:R-:W3:Y:S02]  /*2d90*/  LDG.E.U16 R4, [R4.64] ;  /* 0x0000002404047981 */ /* 0x000ee4000c1e1500 */
[----:B---3--:R0:W3:Y:S01]  /*2da0*/  I2F.S16 R18, R4 ;  /* 0x0000000400127306 */ /* 0x0080e20000101400 */
[----:B------:R-:W-:Y:S05]  /*2db0*/  BRA `(.L_x_3759) ;  /* 0x00000bb000007947 */ /* 0x000fea0003800000 */
.L_x_3755:
        /* <DEDUP_REMOVED lines=8> */
.L_x_3763:
[----:B------:R-:W3:Y:S02]  /*2e40*/  LDG.E.U16 R4, [R4.64] ;  /* 0x0000002404047981 */ /* 0x000ee4000c1e1500 */
[----:B---3--:R-:W-:Y:S01]  /*2e50*/  HADD2.F32 R18, -RZ, R4.H0_H0 ;  /* 0x20000004ff127230 */ /* 0x008fe20000004100 */
[----:B------:R-:W-:Y:S05]  /*2e60*/  BRA `(.L_x_3759) ;  /* 0x00000b0000007947 */ /* 0x000fea0003800000 */
.L_x_3762:
        /* <DEDUP_REMOVED lines=8> */
.L_x_3765:
[----:B------:R-:W3:Y:S02]  /*2ef0*/  LDG.E.U16 R4, [R4.64] ;  /* 0x0000002404047981 */ /* 0x000ee4000c1e1500 */
[----:B---3--:R-:W-:Y:S01]  /*2f00*/  HADD2.F32 R18, -RZ, R4.H0_H0 ;  /* 0x20000004ff127230 */ /* 0x008fe20000004100 */
[----:B------:R-:W-:Y:S05]  /*2f10*/  BRA `(.L_x_3759) ;  /* 0x00000a5000007947 */ /* 0x000fea0003800000 */
.L_x_3764:
[----:B------:R-:W3:Y:S02]  /*2f20*/  LDG.E.64 R4, [R4.64] ;  /* 0x0000002404047981 */ /* 0x000ee4000c1e1b00 */
[----:B---3--:R-:W0:Y:S01]  /*2f30*/  F2F.F32.F64 R18, R4 ;  /* 0x0000000400127310 */ /* 0x008e220000301000 */
[----:B------:R-:W0:-:S14]  /*2f40*/  DSETP.GEU.AND P0, PT, |R4|, c[0x2][0x0], PT ;  /* 0x008000000400762a */ /* 0x000e1c0003f0e200 */
[----:B0-----:R-:W-:Y:S01]  /*2f50*/  @!P0 FMUL R18, R18, 1.175494350822287508e-38 ;  /* 0x0080000012128820 */ /* 0x001fe20000400000 */
[----:B------:R-:W-:Y:S05]  /*2f60*/  BRA `(.L_x_3759) ;  /* 0x00000a0000007947 */ /* 0x000fea0003800000 */
.L_x_3754:
        /* <DEDUP_REMOVED lines=12> */
.L_x_3768:
[----:B------:R-:W3:Y:S02]  /*3030*/  LDG.E.64 R4, [R4.64] ;  /* 0x0000002404047981 */ /* 0x000ee4000c1e1b00 */
[----:B---3--:R-:W0:Y:S01]  /*3040*/  F2F.F32.F64 R18, R4 ;  /* 0x0000000400127310 */ /* 0x008e220000301000 */
[----:B------:R-:W0:-:S14]  /*3050*/  DSETP.GEU.AND P0, PT, |R4|, c[0x2][0x0], PT ;  /* 0x008000000400762a */ /* 0x000e1c0003f0e200 */
[----:B0-----:R-:W-:Y:S01]  /*3060*/  @!P0 FMUL R18, R18, 1.175494350822287508e-38 ;  /* 0x0080000012128820 */ /* 0x001fe20000400000 */
[----:B------:R-:W-:Y:S05]  /*3070*/  BRA `(.L_x_3759) ;  /* 0x000008f000007947 */ /* 0x000fea0003800000 */
.L_x_3767:
        /* <DEDUP_REMOVED lines=26> */
.L_x_3770:
        /* <DEDUP_REMOVED lines=13> */
.L_x_3769:
[----:B------:R-:W3:Y:S02]  /*32f0*/  LDG.E.U16 R4, [R4.64] ;  /* 0x0000002404047981 */ /* 0x000ee4000c1e1500 */
[----:B---3--:R-:W-:Y:S01]  /*3300*/  PRMT R18, RZ, 0x5410, R4 ;  /* 0x00005410ff127816 */ /* 0x008fe20000000004 */
[----:B------:R-:W-:Y:S05]  /*3310*/  BRA `(.L_x_3759) ;  /* 0x0000065000007947 */ /* 0x000fea0003800000 */
.L_x_3766:
        /* <DEDUP_REMOVED lines=11> */
.L_x_3773:
        /* <DEDUP_REMOVED lines=20> */
.L_x_3775:
[----:B------:R-:W-:Y:S05]  /*3510*/  BSYNC B0 ;  /* 0x0000000000007941 */ /* 0x000fea0003800000 */
.L_x_3774:
[----:B------:R-:W-:Y:S01]  /*3520*/  IMAD.SHL.U32 R3, R3, 0x100000, RZ ;  /* 0x0010000003037824 */ /* 0x000fe200078e00ff */
[----:B------:R-:W-:-:S04]  /*3530*/  LEA R5, R0, 0x3b800000, 0x17 ;  /* 0x3b80000000057811 */ /* 0x000fc800078eb8ff */
[----:B------:R-:W-:Y:S01]  /*3540*/  LOP3.LUT R18, R5, R3, R18, 0xfe, !PT ;  /* 0x0000000305127212 */ /* 0x000fe200078efe12 */
[----:B------:R-:W-:Y:S05]  /*3550*/  BRA `(.L_x_3759) ;  /* 0x0000041000007947 */ /* 0x000fea0003800000 */
.L_x_3772:
        /* <DEDUP_REMOVED lines=20> */
.L_x_3777:
[----:B------:R-:W-:Y:S05]  /*36a0*/  BSYNC B0 ;  /* 0x0000000000007941 */ /* 0x000fea0003800000 */
.L_x_3776:
[----:B------:R-:W-:Y:S01]  /*36b0*/  IMAD.SHL.U32 R3, R3, 0x200000, RZ ;  /* 0x0020000003037824 */ /* 0x000fe200078e00ff */
[----:B------:R-:W-:-:S04]  /*36c0*/  LEA R5, R0, 0x37800000, 0x17 ;  /* 0x3780000000057811 */ /* 0x000fc800078eb8ff */
[----:B------:R-:W-:Y:S01]  /*36d0*/  LOP3.LUT R18, R5, R3, R18, 0xfe, !PT ;  /* 0x0000000305127212 */ /* 0x000fe200078efe12 */
[----:B------:R-:W-:Y:S05]  /*36e0*/  BRA `(.L_x_3759) ;  /* 0x0000028000007947 */ /* 0x000fea0003800000 */
.L_x_3771:
        /* <DEDUP_REMOVED lines=14> */
.L_x_3758:
        /* <DEDUP_REMOVED lines=19> */
[----:B------:R-:W-:Y:S01]  /*3900*/  IMAD.MOV.U32 R18, RZ, RZ, RZ ;  /* 0x000000ffff127224 */ /* 0x000fe200078e00ff */
[----:B------:R-:W-:Y:S05]  /*3910*/  BRA `(.L_x_3759) ;  /* 0x0000005000007947 */ /* 0x000fea0003800000 */
.L_x_3779:
[----:B------:R-:W3:Y:S02]  /*3920*/  LDG.E.64 R4, [R4.64] ;  /* 0x0000002404047981 */ /* 0x000ee4000c1e1b00 */
[----:B---3--:R0:W3:Y:S01]  /*3930*/  I2F.U64 R18, R4 ;  /* 0x0000000400127312 */ /* 0x0080e20000301000 */
[----:B------:R-:W-:Y:S05]  /*3940*/  BRA `(.L_x_3759) ;  /* 0x0000002000007947 */ /* 0x000fea0003800000 */
.L_x_3778:
[----:B------:R-:W3:Y:S02]  /*3950*/  LDG.E R4, [R4.64] ;  /* 0x0000002404047981 */ /* 0x000ee4000c1e1900 */
[----:B---3--:R0:W3:Y:S02]  /*3960*/  I2F.U32 R18, R4 ;  /* 0x0000000400127306 */ /* 0x0080e40000201000 */
.L_x_3759:
[----:B------:R-:W-:Y:S05]  /*3970*/  BSYNC B6 ;  /* 0x0000000000067941 */ /* 0x000fea0003800000 */
.L_x_3753:
[----:B------:R-:W-:Y:S02]  /*3980*/  IADD3 R17, R17, 0x80, RZ ;  /* 0x0000008011117810 */ /* 0x000fe40007ffe0ff */
.L_x_3725:
[----:B------:R-:W-:Y:S05]  /*3990*/  BSYNC B7 ;  /* 0x0000000000077941 */ /* 0x000fea0003800000 */
.L_x_3724:
[----:B------:R-:W-:Y:S01]  /*39a0*/  ISETP.GE.AND P0, PT, R17, R16, PT ;  /* 0x000000101100720c */ /* 0x000fe20003f06270 */
[----:B------:R-:W-:Y:S01]  /*39b0*/  BSSY B7, `(.L_x_3780) ;  /* 0x00001c7000077945 */ /* 0x000fe20003800000 */
[----:B------:R-:W-:Y:S02]  /*39c0*/  IMAD.MOV.U32 R24, RZ, RZ, RZ ;  /* 0x000000ffff187224 */ /* 0x000fe400078e00ff */
[----:B------:R-:W-:-:S02]  /*39d0*/  IMAD.MOV.U32 R22, RZ, RZ, RZ ;  /* 0x000000ffff167224 */ /* 0x000fc400078e00ff */
[----:B------:R-:W-:-:S07]  /*39e0*/  IMAD.MOV.U32 R29, RZ, RZ, RZ ;  /* 0x000000ffff1d7224 */ /* 0x000fce00078e00ff */
[----:B------:R-:W-:Y:S05]  /*39f0*/  @P0 BRA `(.L_x_3781) ;  /* 0x00001c2000000947 */ /* 0x000fea0003800000 */
[----:B------:R-:W-:Y:S01]  /*3a00*/  PRMT R0, R25, 0x9910, RZ ;  /* 0x0000991019007816 */ /* 0x000fe200000000ff */
[----:B0-----:R-:W-:Y:S01]  /*3a10*/  IMAD R27, R2, 0x200, R17 ;  /* 0x00000200021b7824 */ /* 0x001fe200078e0211 */
        /* <DEDUP_REMOVED lines=14> */
[----:B------:R-:W4:Y:S02]  /*3b00*/  LDG.E.S8 R4, [R4.64] ;  /* 0x0000002404047981 */ /* 0x000f24000c1e1300 */
[----:B----4-:R0:W4:Y:S01]  /*3b10*/  I2F.S16 R22, R4 ;  /* 0x0000000400167306 */ /* 0x0101220000101400 */
[----:B------:R-:W-:Y:S05]  /*3b20*/  BRA `(.L_x_3788) ;  /* 0x00000cd000007947 */ /* 0x000fea0003800000 */
.L_x_3786:
[----:B------:R-:W4:Y:S02]  /*3b30*/  LDG.E.U8 R4, [R4.64] ;  /* 0x0000002404047981 */ /* 0x000f24000c1e1100 */
[----:B----4-:R0:W4:Y:S01]  /*3b40*/  I2F.U16 R22, R4 ;  /* 0x0000000400167306 */ /* 0x0101220000101000 */
[----:B------:R-:W-:Y:S05]  /*3b50*/  BRA `(.L_x_3788) ;  /* 0x00000ca000007947 */ /* 0x000fea0003800000 */
.L_x_3785:
[----:B------:R-:W-:-:S13]  /*3b60*/  ISETP.NE.AND P0, PT, R0, 0x2, PT ;  /* 0x000000020000780c */ /* 0x000fda0003f05270 */
[----:B------:R-:W-:Y:S05]  /*3b70*/  @!P0 BRA `(.L_x_3789) ;  /* 0x000000a000008947 */ /* 0x000fea0003800000 */
[----:B------:R-:W-:-:S13]  /*3b80*/  ISETP.NE.AND P0, PT, R0, 0x3, PT ;  /* 0x000000030000780c */ /* 0x000fda0003f05270 */
[----:B------:R-:W-:Y:S05]  /*3b90*/  @!P0 BRA `(.L_x_3790) ;  /* 0x0000005000008947 */ /* 0x000fea0003800000 */
[----:B------:R-:W-:-:S13]  /*3ba0*/  ISETP.NE.AND P0, PT, R0, 0x4, PT ;  /* 0x000000040000780c */ /* 0x000fda0003f05270 */
[----:B------:R-:W-:Y:S05]  /*3bb0*/  @P0 BRA `(.L_x_3787) ;  /* 0x00000aa000000947 */ /* 0x000fea0003800000 */
[----:B------:R-:W4:Y:S02]  /*3bc0*/  LDG.E.64 R4, [R4.64] ;  /* 0x0000002404047981 */ /* 0x000f24000c1e1b00 */
[----:B----4-:R0:W4:Y:S01]  /*3bd0*/  I2F.S64 R22, R4 ;  /* 0x0000000400167312 */ /* 0x0101220000301400 */
[----:B------:R-:W-:Y:S05]  /*3be0*/  BRA `(.L_x_3788) ;  /* 0x00000c1000007947 */ /* 0x000fea0003800000 */
.L_x_3790:
[----:B------:R-:W4:Y:S02]  /*3bf0*/  LDG.E R4, [R4.64] ;  /* 0x0000002404047981 */ /* 0x000f24000c1e1900 */
[----:B----4-:R0:W4:Y:S01]  /*3c00*/  I2F R22, R4 ;  /* 0x0000000400167306 */ /* 0x0101220000201400 */
[----:B------:R-:W-:Y:S05]  /*3c10*/  BRA `(.L_x_3788) ;  /* 0x00000be000007947 */ /* 0x000fea0003800000 */
.L_x_3789:
[----:B------:R-:W4:Y:S02]  /*3c20*/  LDG.E.U16 R4, [R4.64] ;  /* 0x0000002404047981 */ /* 0x000f24000c1e1500 */
[----:B----4-:R0:W4:Y:S01]  /*3c30*/  I2F.S16 R22, R4 ;  /* 0x0000000400167306 */ /* 0x0101220000101400 */
[----:B------:R-:W-:Y:S05]  /*3c40*/  BRA `(.L_x_3788) ;  /* 0x00000bb000007947 */ /* 0x000fea0003800000 */
.L_x_3784:
        /* <DEDUP_REMOVED lines=8> */
.L_x_3792:
[----:B------:R-:W4:Y:S02]  /*3cd0*/  LDG.E.U16 R4, [R4.64] ;  /* 0x0000002404047981 */ /* 0x000f24000c1e1500 */
[----:B----4-:R-:W-:Y:S01]  /*3ce0*/  HADD2.F32 R22, -RZ, R4.H0_H0 ;  /* 0x20000004ff167230 */ /* 0x010fe20000004100 */
[----:B------:R-:W-:Y:S05]  /*3cf0*/  BRA `(.L_x_3788) ;  /* 0x00000b0000007947 */ /* 0x000fea0003800000 */
.L_x_3791:
        /* <DEDUP_REMOVED lines=8> */
.L_x_3794:
[----:B------:R-:W4:Y:S02]  /*3d80*/  LDG.E.U16 R4, [R4.64] ;  /* 0x0000002404047981 */ /* 0x000f24000c1e1500 */
[----:B----4-:R-:W-:Y:S01]  /*3d90*/  HADD2.F32 R22, -RZ, R4.H0_H0 ;  /* 0x20000004ff167230 */ /* 0x010fe20000004100 */
[----:B------:R-:W-:Y:S05]  /*3da0*/  BRA `(.L_x_3788) ;  /* 0x00000a5000007947 */ /* 0x000fea0003800000 */
.L_x_3793:
[----:B------:R-:W4:Y:S02]  /*3db0*/  LDG.E.64 R4, [R4.64] ;  /* 0x0000002404047981 */ /* 0x000f24000c1e1b00 */
[----:B----4-:R-:W0:Y:S01]  /*3dc0*/  F2F.F32.F64 R22, R4 ;  /* 0x0000000400167310 */ /* 0x010e220000301000 */
[----:B------:R-:W0:-:S14]  /*3dd0*/  DSETP.GEU.AND P0, PT, |R4|, c[0x2][0x0], PT ;  /* 0x008000000400762a */ /* 0x000e1c0003f0e200 */
[----:B0-----:R-:W-:Y:S01]  /*3de0*/  @!P0 FMUL R22, R22, 1.175494350822287508e-38 ;  /* 0x0080000016168820 */ /* 0x001fe20000400000 */
[----:B------:R-:W-:Y:S05]  /*3df0*/  BRA `(.L_x_3788) ;  /* 0x00000a0000007947 */ /* 0x000fea0003800000 */
.L_x_3783:
        /* <DEDUP_REMOVED lines=8> */
[----:B------:R-:W4:Y:S02]  /*3e80*/  LDG.E.U8 R4, [R4.64] ;  /* 0x0000002404047981 */ /* 0x000f24000c1e1100 */
[----:B----4-:R-:W-:-:S04]  /*3e90*/  ISETP.NE.AND P0, PT, R4, RZ, PT ;  /* 0x000000ff0400720c */ /* 0x010fc80003f05270 */
[----:B------:R-:W-:Y:S01]  /*3ea0*/  FSEL R22, RZ, 1, !P0 ;  /* 0x3f800000ff167808 */ /* 0x000fe20004000000 */
[----:B------:R-:W-:Y:S05]  /*3eb0*/  BRA `(.L_x_3788) ;  /* 0x0000094000007947 */ /* 0x000fea0003800000 */
.L_x_3797:
[----:B------:R-:W4:Y:S02]  /*3ec0*/  LDG.E.64 R4, [R4.64] ;  /* 0x0000002404047981 */ /* 0x000f24000c1e1b00 */
[----:B----4-:R-:W0:Y:S01]  /*3ed0*/  F2F.F32.F64 R22, R4 ;  /* 0x0000000400167310 */ /* 0x010e220000301000 */
[----:B------:R-:W0:-:S14]  /*3ee0*/  DSETP.GEU.AND P0, PT, |R4|, c[0x2][0x0], PT ;  /* 0x008000000400762a */ /* 0x000e1c0003f0e200 */
[----:B0-----:R-:W-:Y:S01]  /*3ef0*/  @!P0 FMUL R22, R22, 1.175494350822287508e-38 ;  /* 0x0080000016168820 */ /* 0x001fe20000400000 */
[----:B------:R-:W-:Y:S05]  /*3f00*/  BRA `(.L_x_3788) ;  /* 0x000008f000007947 */ /* 0x000fea0003800000 */
.L_x_3796:
[----:B------:R-:W-:-:S13]  /*3f10*/  ISETP.NE.AND P0, PT, R0, 0xf, PT ;  /* 0x0000000f0000780c */ /* 0x000fda0003f05270 */
[----:B------:R-:W-:Y:S05]  /*3f20*/  @!P0 BRA `(.L_x_3798) ;  /* 0x0000025000008947 */ /* 0x000fea0003800000 */
[----:B------:R-:W-:-:S13]  /*3f30*/  ISETP.NE.AND P0, PT, R0, 0x17, PT ;  /* 0x000000170000780c */ /* 0x000fda0003f05270 */
[----:B------:R-:W-:Y:S05]  /*3f40*/  @!P0 BRA `(.L_x_3799) ;  /* 0x0000016000008947 */ /* 0x000fea0003800000 */
[----:B------:R-:W-:-:S13]  /*3f50*/  ISETP.NE.AND P0, PT, R0, 0x18, PT ;  /* 0x000000180000780c */ /* 0x000fda0003f05270 */
[----:B------:R-:W-:Y:S05]  /*3f60*/  @P0 BRA `(.L_x_3787) ;  /* 0x000006f000000947 */ /* 0x000fea0003800000 */
[----:B------:R-:W4:Y:S01]  /*3f70*/  LDG.E.U8 R22, [R4.64] ;  /* 0x0000002404167981 */ /* 0x000f22000c1e1100 */
[----:B------:R-:W-:Y:S02]  /*3f80*/  IMAD.MOV.U32 R8, RZ, RZ, -0x800000 ;  /* 0xff800000ff087424 */ /* 0x000fe400078e00ff */
[----:B----4-:R-:W-:-:S05]  /*3f90*/  IMAD.SHL.U32 R22, R22, 0x1000000, RZ ;  /* 0x0100000016167824 */ /* 0x010fca00078e00ff */
        /* <DEDUP_REMOVED lines=17> */
.L_x_3799:
[----:B------:R-:W4:Y:S02]  /*40b0*/  LDG.E.U8 R4, [R4.64] ;  /* 0x0000002404047981 */ /* 0x000f24000c1e1100 */
[----:B----4-:R-:W-:-:S05]  /*40c0*/  IMAD.SHL.U32 R0, R4, 0x2000000, RZ ;  /* 0x0200000004007824 */ /* 0x010fca00078e00ff */
        /* <DEDUP_REMOVED lines=11> */
.L_x_3798:
[----:B------:R-:W4:Y:S02]  /*4180*/  LDG.E.U16 R4, [R4.64] ;  /* 0x0000002404047981 */ /* 0x000f24000c1e1500 */
[----:B----4-:R-:W-:Y:S01]  /*4190*/  PRMT R22, RZ, 0x5410, R4 ;  /* 0x00005410ff167816 */ /* 0x010fe20000000004 */
[----:B------:R-:W-:Y:S05]  /*41a0*/  BRA `(.L_x_3788) ;  /* 0x0000065000007947 */ /* 0x000fea0003800000 */
.L_x_3795:
        /* <DEDUP_REMOVED lines=8> */
[----:B------:R-:W4:Y:S02]  /*4230*/  LDG.E.U16 R4, [R4.64] ;  /* 0x0000002404047981 */ /* 0x000f24000c1e1500 */
[----:B----4-:R0:W4:Y:S01]  /*4240*/  I2F.U16 R22, R4 ;  /* 0x0000000400167306 */ /* 0x0101220000101000 */
[----:B------:R-:W-:Y:S05]  /*4250*/  BRA `(.L_x_3788) ;  /* 0x000005a000007947 */ /* 0x000fea0003800000 */
.L_x_3802:
[----:B------:R-:W4:Y:S01]  /*4260*/  LDG.E.U8 R3, [R4.64] ;  /* 0x0000002404037981 */ /* 0x000f22000c1e1100 */
[----:B------:R-:W-:Y:S01]  /*4270*/  IMAD.MOV.U32 R22, RZ, RZ, RZ ;  /* 0x000000ffff167224 */ /* 0x000fe200078e00ff */
[----:B----4-:R-:W-:-:S13]  /*4280*/  ISETP.NE.AND P0, PT, R3, RZ, PT ;  /* 0x000000ff0300720c */ /* 0x010fda0003f05270 */
        /* <DEDUP_REMOVED lines=17> */
.L_x_3804:
[----:B------:R-:W-:Y:S05]  /*43a0*/  BSYNC B0 ;  /* 0x0000000000007941 */ /* 0x000fea0003800000 */
.L_x_3803:
[----:B------:R-:W-:Y:S01]  /*43b0*/  IMAD.SHL.U32 R3, R3, 0x100000, RZ ;  /* 0x0010000003037824 */ /* 0x000fe200078e00ff */
[----:B------:R-:W-:-:S04]  /*43c0*/  LEA R5, R0, 0x3b800000, 0x17 ;  /* 0x3b80000000057811 */ /* 0x000fc800078eb8ff */
[----:B------:R-:W-:Y:S01]  /*43d0*/  LOP3.LUT R22, R5, R3, R22, 0xfe, !PT ;  /* 0x0000000305167212 */ /* 0x000fe200078efe16 */
[----:B------:R-:W-:Y:S05]  /*43e0*/  BRA `(.L_x_3788) ;  /* 0x0000041000007947 */ /* 0x000fea0003800000 */
.L_x_3801:
        /* <DEDUP_REMOVED lines=20> */
.L_x_3806:
[----:B------:R-:W-:Y:S05]  /*4530*/  BSYNC B0 ;  /* 0x0000000000007941 */ /* 0x000fea0003800000 */
.L_x_3805:
[----:B------:R-:W-:Y:S01]  /*4540*/  IMAD.SHL.U32 R3, R3, 0x200000, RZ ;  /* 0x0020000003037824 */ /* 0x000fe200078e00ff */
[----:B------:R-:W-:-:S04]  /*4550*/  LEA R5, R0, 0x37800000, 0x17 ;  /* 0x3780000000057811 */ /* 0x000fc800078eb8ff */
[----:B------:R-:W-:Y:S01]  /*4560*/  LOP3.LUT R22, R5, R3, R22, 0xfe, !PT ;  /* 0x0000000305167212 */ /* 0x000fe200078efe16 */
[----:B------:R-:W-:Y:S05]  /*4570*/  BRA `(.L_x_3788) ;  /* 0x0000028000007947 */ /* 0x000fea0003800000 */
.L_x_3800:
[----:B------:R-:W-:-:S13]  /*4580*/  ISETP.NE.AND P0, PT, R0, 0x1c, PT ;  /* 0x0000001c0000780c */ /* 0x000fda0003f05270 */
[----:B------:R-:W-:Y:S05]  /*4590*/  @!P0 BRA `(.L_x_3807) ;  /* 0x0000024000008947 */ /* 0x000fea0003800000 */
[----:B------:R-:W-:-:S13]  /*45a0*/  ISETP.NE.AND P0, PT, R0, 0x1d, PT ;  /* 0x0000001d0000780c */ /* 0x000fda0003f05270 */
[----:B------:R-:W-:Y:S05]  /*45b0*/  @!P0 BRA `(.L_x_3808) ;  /* 0x000001f000008947 */ /* 0x000fea0003800000 */
[----:B------:R-:W-:-:S13]  /*45c0*/  ISETP.NE.AND P0, PT, R0, 0x2c, PT ;  /* 0x0000002c0000780c */ /* 0x000fda0003f05270 */
[----:B------:R-:W-:Y:S05]  /*45d0*/  @P0 BRA `(.L_x_3787) ;  /* 0x0000008000000947 */ /* 0x000fea0003800000 */
[----:B------:R-:W4:Y:S01]  /*45e0*/  LDG.E.U8 R4, [R4.64] ;  /* 0x0000002404047981 */ /* 0x000f22000c1e1100 */
[----:B------:R-:W-:Y:S01]  /*45f0*/  IMAD.MOV.U32 R22, RZ, RZ, 0x400000 ;  /* 0x00400000ff167424 */ /* 0x000fe200078e00ff */
[----:B----4-:R-:W-:-:S13]  /*4600*/  ISETP.NE.AND P0, PT, R4, RZ, PT ;  /* 0x000000ff0400720c */ /* 0x010fda0003f05270 */
[----:B------:R-:W-:Y:S05]  /*4610*/  @!P0 BRA `(.L_x_3788) ;  /* 0x000001e000008947 */ /* 0x000fea0003800000 */
[----:B------:R-:W-:-:S13]  /*4620*/  ISETP.NE.AND P0, PT, R4, 0xff, PT ;  /* 0x000000ff0400780c */ /* 0x000fda0003f05270 */
[----:B------:R-:W-:Y:S02]  /*4630*/  @!P0 IMAD.MOV.U32 R22, RZ, RZ, 0x7f800001 ;  /* 0x7f800001ff168424 */ /* 0x000fe400078e00ff */
[----:B------:R-:W-:Y:S01]  /*4640*/  @P0 IMAD.SHL.U32 R22, R4, 0x800000, RZ ;  /* 0x0080000004160824 */ /* 0x000fe200078e00ff */
[----:B------:R-:W-:Y:S05]  /*4650*/  BRA `(.L_x_3788) ;  /* 0x000001a000007947 */ /* 0x000fea0003800000 */
.L_x_3787:
        /* <DEDUP_REMOVED lines=18> */
[----:B0123-5:R-:W-:Y:S05]  /*4780*/  CALL.ABS.NOINC R14 ;  /* 0x000000000e007343 */ /* 0x02ffea0003c00000 */
[----:B------:R-:W-:Y:S01]  /*4790*/  IMAD.MOV.U32 R22, RZ, RZ, RZ ;  /* 0x000000ffff167224 */ /* 0x000fe200078e00ff */
[----:B------:R-:W-:Y:S05]  /*47a0*/  BRA `(.L_x_3788) ;  /* 0x0000005000007947 */ /* 0x000fea0003800000 */
.L_x_3808:
[----:B------:R-:W4:Y:S02]  /*47b0*/  LDG.E.64 R4, [R4.64] ;  /* 0x0000002404047981 */ /* 0x000f24000c1e1b00 */
[----:B----4-:R0:W4:Y:S01]  /*47c0*/  I2F.U64 R22, R4 ;  /* 0x0000000400167312 */ /* 0x0101220000301000 */
[----:B------:R-:W-:Y:S05]  /*47d0*/  BRA `(.L_x_3788) ;  /* 0x0000002000007947 */ /* 0x000fea0003800000 */
.L_x_3807:
[----:B------:R-:W4:Y:S02]  /*47e0*/  LDG.E R4, [R4.64] ;  /* 0x0000002404047981 */ /* 0x000f24000c1e1900 */
[----:B----4-:R0:W4:Y:S02]  /*47f0*/  I2F.U32 R22, R4 ;  /* 0x0000000400167306 */ /* 0x0101240000201000 */
.L_x_3788:
[----:B------:R-:W-:Y:S05]  /*4800*/  BSYNC B6 ;  /* 0x0000000000067941 */ /* 0x000fea0003800000 */
.L_x_3782:
        /* <DEDUP_REMOVED lines=15> */
[----:B----4-:R-:W4:Y:S02]  /*4900*/  LDG.E.S8 R4, [R4.64] ;  /* 0x0000002404047981 */ /* 0x010f24000c1e1300 */
[----:B----4-:R0:W4:Y:S01]  /*4910*/  I2F.S16 R29, R4 ;  /* 0x00000004001d7306 */ /* 0x0101220000101400 */
[----:B------:R-:W-:Y:S05]  /*4920*/  BRA `(.L_x_3815) ;  /* 0x00000cd000007947 */ /* 0x000fea0003800000 */
.L_x_3813:
[----:B----4-:R-:W4:Y:S02]  /*4930*/  LDG.E.U8 R4, [R4.64] ;  /* 0x0000002404047981 */ /* 0x010f24000c1e1100 */
[----:B----4-:R0:W4:Y:S01]  /*4940*/  I2F.U16 R29, R4 ;  /* 0x00000004001d7306 */ /* 0x0101220000101000 */
[----:B------:R-:W-:Y:S05]  /*4950*/  BRA `(.L_x_3815) ;  /* 0x00000ca000007947 */ /* 0x000fea0003800000 */
.L_x_3812:
[----:B------:R-:W-:-:S13]  /*4960*/  ISETP.NE.AND P0, PT, R0, 0x2, PT ;  /* 0x000000020000780c */ /* 0x000fda0003f05270 */
[----:B------:R-:W-:Y:S05]  /*4970*/  @!P0 BRA `(.L_x_3816) ;  /* 0x000000a000008947 */ /* 0x000fea0003800000 */
[----:B------:R-:W-:-:S13]  /*4980*/  ISETP.NE.AND P0, PT, R0, 0x3, PT ;  /* 0x000000030000780c */ /* 0x000fda0003f05270 */
[----:B------:R-:W-:Y:S05]  /*4990*/  @!P0 BRA `(.L_x_3817) ;  /* 0x0000005000008947 */ /* 0x000fea0003800000 */
[----:B------:R-:W-:-:S13]  /*49a0*/  ISETP.NE.AND P0, PT, R0, 0x4, PT ;  /* 0x000000040000780c */ /* 0x000fda0003f05270 */
[----:B------:R-:W-:Y:S05]  /*49b0*/  @P0 BRA `(.L_x_3814) ;  /* 0x00000aa000000947 */ /* 0x000fea0003800000 */
[----:B----4-:R-:W4:Y:S02]  /*49c0*/  LDG.E.64 R4, [R4.64] ;  /* 0x0000002404047981 */ /* 0x010f24000c1e1b00 */
[----:B----4-:R0:W4:Y:S01]  /*49d0*/  I2F.S64 R29, R4 ;  /* 0x00000004001d7312 */ /* 0x0101220000301400 */
[----:B------:R-:W-:Y:S05]  /*49e0*/  BRA `(.L_x_3815) ;  /* 0x00000c1000007947 */ /* 0x000fea0003800000 */
.L_x_3817:
[----:B----4-:R-:W4:Y:S02]  /*49f0*/  LDG.E R4, [R4.64] ;  /* 0x0000002404047981 */ /* 0x010f24000c1e1900 */
[----:B----4-:R0:W4:Y:S01]  /*4a00*/  I2F R29, R4 ;  /* 0x00000004001d7306 */ /* 0x0101220000201400 */
[----:B------:R-:W-:Y:S05]  /*4a10*/  BRA `(.L_x_3815) ;  /* 0x00000be000007947 */ /* 0x000fea0003800000 */
.L_x_3816:
[----:B----4-:R-:W4:Y:S02]  /*4a20*/  LDG.E.U16 R4, [R4.64] ;  /* 0x0000002404047981 */ /* 0x010f24000c1e1500 */
[----:B----4-:R0:W4:Y:S01]  /*4a30*/  I2F.S16 R29, R4 ;  /* 0x00000004001d7306 */ /* 0x0101220000101400 */
[----:B------:R-:W-:Y:S05]  /*4a40*/  BRA `(.L_x_3815) ;  /* 0x00000bb000007947 */ /* 0x000fea0003800000 */
.L_x_3811:
        /* <DEDUP_REMOVED lines=8> */
.L_x_3819:
[----:B----4-:R-:W4:Y:S02]  /*4ad0*/  LDG.E.U16 R4, [R4.64] ;  /* 0x0000002404047981 */ /* 0x010f24000c1e1500 */
[----:B----4-:R-:W-:Y:S01]  /*4ae0*/  HADD2.F32 R29, -RZ, R4.H0_H0 ;  /* 0x20000004ff1d7230 */ /* 0x010fe20000004100 */
[----:B------:R-:W-:Y:S05]  /*4af0*/  BRA `(.L_x_3815) ;  /* 0x00000b0000007947 */ /* 0x000fea0003800000 */
.L_x_3818:
        /* <DEDUP_REMOVED lines=8> */
.L_x_3821:
[----:B----4-:R-:W4:Y:S02]  /*4b80*/  LDG.E.U16 R4, [R4.64] ;  /* 0x0000002404047981 */ /* 0x010f24000c1e1500 */
[----:B----4-:R-:W-:Y:S01]  /*4b90*/  HADD2.F32 R29, -RZ, R4.H0_H0 ;  /* 0x20000004ff1d7230 */ /* 0x010fe20000004100 */
[----:B------:R-:W-:Y:S05]  /*4ba0*/  BRA `(.L_x_3815) ;  /* 0x00000a5000007947 */ /* 0x000fea0003800000 */
.L_x_3820:
[----:B----4-:R-:W4:Y:S02]  /*4bb0*/  LDG.E.64 R4, [R4.64] ;  /* 0x0000002404047981 */ /* 0x010f24000c1e1b00 */
[----:B----4-:R-:W0:Y:S01]  /*4bc0*/  F2F.F32.F64 R29, R4 ;  /* 0x00000004001d7310 */ /* 0x010e220000301000 */
[----:B------:R-:W0:-:S14]  /*4bd0*/  DSETP.GEU.AND P0, PT, |R4|, c[0x2][0x0], PT ;  /* 0x008000000400762a */ /* 0x000e1c0003f0e200 */
[----:B0-----:R-:W-:Y:S01]  /*4be0*/  @!P0 FMUL R29, R29, 1.175494350822287508e-38 ;  /* 0x008000001d1d8820 */ /* 0x001fe20000400000 */
[----:B------:R-:W-:Y:S05]  /*4bf0*/  BRA `(.L_x_3815) ;  /* 0x00000a0000007947 */ /* 0x000fea0003800000 */
.L_x_3810:
        /* <DEDUP_REMOVED lines=8> */
[----:B----4-:R-:W4:Y:S02]  /*4c80*/  LDG.E.U8 R4, [R4.64] ;  /* 0x0000002404047981 */ /* 0x010f24000c1e1100 */
[----:B----4-:R-:W-:-:S04]  /*4c90*/  ISETP.NE.AND P0, PT, R4, RZ, PT ;  /* 0x000000ff0400720c */ /* 0x010fc80003f05270 */
[----:B------:R-:W-:Y:S01]  /*4ca0*/  FSEL R29, RZ, 1, !P0 ;  /* 0x3f800000ff1d7808 */ /* 0x000fe20004000000 */
[----:B------:R-:W-:Y:S05]  /*4cb0*/  BRA `(.L_x_3815) ;  /* 0x0000094000007947 */ /* 0x000fea0003800000 */
.L_x_3824:
[----:B----4-:R-:W4:Y:S02]  /*4cc0*/  LDG.E.64 R4, [R4.64] ;  /* 0x0000002404047981 */ /* 0x010f24000c1e1b00 */
[----:B----4-:R-:W0:Y:S01]  /*4cd0*/  F2F.F32.F64 R29, R4 ;  /* 0x00000004001d7310 */ /* 0x010e220000301000 */
[----:B------:R-:W0:-:S14]  /*4ce0*/  DSETP.GEU.AND P0, PT, |R4|, c[0x2][0x0], PT ;  /* 0x008000000400762a */ /* 0x000e1c0003f0e200 */
[----:B0-----:R-:W-:Y:S01]  /*4cf0*/  @!P0 FMUL R29, R29, 1.175494350822287508e-38 ;  /* 0x008000001d1d8820 */ /* 0x001fe20000400000 */
[----:B------:R-:W-:Y:S05]  /*4d00*/  BRA `(.L_x_3815) ;  /* 0x000008f000007947 */ /* 0x000fea0003800000 */
.L_x_3823:
[----:B------:R-:W-:-:S13]  /*4d10*/  ISETP.NE.AND P0, PT, R0, 0xf, PT ;  /* 0x0000000f0000780c */ /* 0x000fda0003f05270 */
[----:B------:R-:W-:Y:S05]  /*4d20*/  @!P0 BRA `(.L_x_3825) ;  /* 0x0000025000008947 */ /* 0x000fea0003800000 */
[----:B------:R-:W-:-:S13]  /*4d30*/  ISETP.NE.AND P0, PT, R0, 0x17, PT ;  /* 0x000000170000780c */ /* 0x000fda0003f05270 */
[----:B------:R-:W-:Y:S05]  /*4d40*/  @!P0 BRA `(.L_x_3826) ;  /* 0x0000016000008947 */ /* 0x000fea0003800000 */
[----:B------:R-:W-:-:S13]  /*4d50*/  ISETP.NE.AND P0, PT, R0, 0x18, PT ;  /* 0x000000180000780c */ /* 0x000fda0003f05270 */
[----:B------:R-:W-:Y:S05]  /*4d60*/  @P0 BRA `(.L_x_3814) ;  /* 0x000006f000000947 */ /* 0x000fea0003800000 */
[----:B----4-:R-:W4:Y:S01]  /*4d70*/  LDG.E.U8 R29, [R4.64] ;  /* 0x00000024041d7981 */ /* 0x010f22000c1e1100 */
        /* <DEDUP_REMOVED lines=19> */
.L_x_3826:
[----:B----4-:R-:W4:Y:S02]  /*4eb0*/  LDG.E.U8 R4, [R4.64] ;  /* 0x0000002404047981 */ /* 0x010f24000c1e1100 */
        /* <DEDUP_REMOVED lines=12> */
.L_x_3825:
[----:B----4-:R-:W4:Y:S02]  /*4f80*/  LDG.E.U16 R4, [R4.64] ;  /* 0x0000002404047981 */ /* 0x010f24000c1e1500 */
[----:B----4-:R-:W-:Y:S01]  /*4f90*/  PRMT R29, RZ, 0x5410, R4 ;  /* 0x00005410ff1d7816 */ /* 0x010fe20000000004 */
[----:B------:R-:W-:Y:S05]  /*4fa0*/  BRA `(.L_x_3815) ;  /* 0x0000065000007947 */ /* 0x000fea0003800000 */
.L_x_3822:
        /* <DEDUP_REMOVED lines=8> */
[----:B----4-:R-:W4:Y:S02]  /*5030*/  LDG.E.U16 R4, [R4.64] ;  /* 0x0000002404047981 */ /* 0x010f24000c1e1500 */
[----:B----4-:R0:W4:Y:S01]  /*5040*/  I2F.U16 R29, R4 ;  /* 0x00000004001d7306 */ /* 0x0101220000101000 */
[----:B------:R-:W-:Y:S05]  /*5050*/  BRA `(.L_x_3815) ;  /* 0x000005a000007947 */ /* 0x000fea0003800000 */
.L_x_3829:
[----:B----4-:R-:W4:Y:S01]  /*5060*/  LDG.E.U8 R3, [R4.64] ;  /* 0x0000002404037981 */ /* 0x010f22000c1e1100 */
        /* <DEDUP_REMOVED lines=19> */
.L_x_3831:
[----:B------:R-:W-:Y:S05]  /*51a0*/  BSYNC B0 ;  /* 0x0000000000007941 */ /* 0x000fea0003800000 */
.L_x_3830:
[----:B------:R-:W-:Y:S01]  /*51b0*/  IMAD.SHL.U32 R3, R3, 0x100000, RZ ;  /* 0x0010000003037824 */ /* 0x000fe200078e00ff */
[----:B------:R-:W-:-:S04]  /*51c0*/  LEA R0, R0, 0x3b800000, 0x17 ;  /* 0x3b80000000007811 */ /* 0x000fc800078eb8ff */
[----:B------:R-:W-:Y:S01]  /*51d0*/  LOP3.LUT R29, R0, R3, R29, 0xfe, !PT ;  /* 0x00000003001d7212 */ /* 0x000fe200078efe1d */
[----:B------:R-:W-:Y:S05]  /*51e0*/  BRA `(.L_x_3815) ;  /* 0x0000041000007947 */ /* 0x000fea0003800000 */
.L_x_3828:
        /* <DEDUP_REMOVED lines=20> */
.L_x_3833:
[----:B------:R-:W-:Y:S05]  /*5330*/  BSYNC B0 ;  /* 0x0000000000007941 */ /* 0x000fea0003800000 */
.L_x_3832:
[----:B------:R-:W-:Y:S01]  /*5340*/  IMAD.SHL.U32 R3, R3, 0x200000, RZ ;  /* 0x0020000003037824 */ /* 0x000fe200078e00ff */
[----:B------:R-:W-:-:S04]  /*5350*/  LEA R0, R0, 0x37800000, 0x17 ;  /* 0x3780000000007811 */ /* 0x000fc800078eb8ff */
[----:B------:R-:W-:Y:S01]  /*5360*/  LOP3.LUT R29, R0, R3, R29, 0xfe, !PT ;  /* 0x00000003001d7212 */ /* 0x000fe200078efe1d */
[----:B------:R-:W-:Y:S05]  /*5370*/  BRA `(.L_x_3815) ;  /* 0x0000028000007947 */ /* 0x000fea0003800000 */
.L_x_3827:
[----:B------:R-:W-:-:S13]  /*5380*/  ISETP.NE.AND P0, PT, R0, 0x1c, PT ;  /* 0x0000001c0000780c */ /* 0x000fda0003f05270 */
[----:B------:R-:W-:Y:S05]  /*5390*/  @!P0 BRA `(.L_x_3834) ;  /* 0x0000024000008947 */ /* 0x000fea0003800000 */
[----:B------:R-:W-:-:S13]  /*53a0*/  ISETP.NE.AND P0, PT, R0, 0x1d, PT ;  /* 0x0000001d0000780c */ /* 0x000fda0003f05270 */
[----:B------:R-:W-:Y:S05]  /*53b0*/  @!P0 BRA `(.L_x_3835) ;  /* 0x000001f000008947 */ /* 0x000fea0003800000 */
[----:B------:R-:W-:-:S13]  /*53c0*/  ISETP.NE.AND P0, PT, R0, 0x2c, PT ;  /* 0x0000002c0000780c */ /* 0x000fda0003f05270 */
[----:B------:R-:W-:Y:S05]  /*53d0*/  @P0 BRA `(.L_x_3814) ;  /* 0x0000008000000947 */ /* 0x000fea0003800000 */
[----:B----4-:R-:W4:Y:S01]  /*53e0*/  LDG.E.U8 R4, [R4.64] ;  /* 0x0000002404047981 */ /* 0x010f22000c1e1100 */
[----:B------:R-:W-:Y:S01]  /*53f0*/  IMAD.MOV.U32 R29, RZ, RZ, 0x400000 ;  /* 0x00400000ff1d7424 */ /* 0x000fe200078e00ff */
[----:B----4-:R-:W-:-:S13]  /*5400*/  ISETP.NE.AND P0, PT, R4, RZ, PT ;  /* 0x000000ff0400720c */ /* 0x010fda0003f05270 */
[----:B------:R-:W-:Y:S05]  /*5410*/  @!P0 BRA `(.L_x_3815) ;  /* 0x000001e000008947 */ /* 0x000fea0003800000 */
[----:B------:R-:W-:-:S13]  /*5420*/  ISETP.NE.AND P0, PT, R4, 0xff, PT ;  /* 0x000000ff0400780c */ /* 0x000fda0003f05270 */
[----:B------:R-:W-:Y:S02]  /*5430*/  @!P0 IMAD.MOV.U32 R29, RZ, RZ, 0x7f800001 ;  /* 0x7f800001ff1d8424 */ /* 0x000fe400078e00ff */
[----:B------:R-:W-:Y:S01]  /*5440*/  @P0 IMAD.SHL.U32 R29, R4, 0x800000, RZ ;  /* 0x00800000041d0824 */ /* 0x000fe200078e00ff */
[----:B------:R-:W-:Y:S05]  /*5450*/  BRA `(.L_x_3815) ;  /* 0x000001a000007947 */ /* 0x000fea0003800000 */
.L_x_3814:
        /* <DEDUP_REMOVED lines=18> */
[----:B012345:R-:W-:Y:S05]  /*5580*/  CALL.ABS.NOINC R14 ;  /* 0x000000000e007343 */ /* 0x03ffea0003c00000 */
[----:B------:R-:W-:Y:S01]  /*5590*/  IMAD.MOV.U32 R29, RZ, RZ, RZ ;  /* 0x000000ffff1d7224 */ /* 0x000fe200078e00ff */
[----:B------:R-:W-:Y:S05]  /*55a0*/  BRA `(.L_x_3815) ;  /* 0x0000005000007947 */ /* 0x000fea0003800000 */
.L_x_3835:
[----:B----4-:R-:W4:Y:S02]  /*55b0*/  LDG.E.64 R4, [R4.64] ;  /* 0x0000002404047981 */ /* 0x010f24000c1e1b00 */
[----:B----4-:R0:W4:Y:S01]  /*55c0*/  I2F.U64 R29, R4 ;  /* 0x00000004001d7312 */ /* 0x0101220000301000 */
[----:B------:R-:W-:Y:S05]  /*55d0*/  BRA `(.L_x_3815) ;  /* 0x0000002000007947 */ /* 0x000fea0003800000 */
.L_x_3834:
[----:B----4-:R-:W4:Y:S02]  /*55e0*/  LDG.E R4, [R4.64] ;  /* 0x0000002404047981 */ /* 0x010f24000c1e1900 */
[----:B----4-:R0:W4:Y:S02]  /*55f0*/  I2F.U32 R29, R4 ;  /* 0x00000004001d7306 */ /* 0x0101240000201000 */
.L_x_3815:
[----:B------:R-:W-:Y:S05]  /*5600*/  BSYNC B6 ;  /* 0x0000000000067941 */ /* 0x000fea0003800000 */
.L_x_3809:
[----:B------:R-:W-:Y:S02]  /*5610*/  IADD3 R17, R17, 0x80, RZ ;  /* 0x0000008011117810 */ /* 0x000fe40007ffe0ff */
.L_x_3781:
[----:B------:R-:W-:Y:S05]  /*5620*/  BSYNC B7 ;  /* 0x0000000000077941 */ /* 0x000fea0003800000 */
.L_x_3780:
[----:B------:R-:W-:Y:S01]  /*5630*/  ISETP.GE.AND P0, PT, R17, R16, PT ;  /* 0x000000101100720c */ /* 0x000fe20003f06270 */
[----:B------:R-:W-:Y:S01]  /*5640*/  BSSY B7, `(.L_x_3836) ;  /* 0x00001bf000077945 */ /* 0x000fe20003800000 */
[----:B0-----:R-:W-:-:S11]  /*5650*/  IMAD.MOV.U32 R27, RZ, RZ, RZ ;  /* 0x000000ffff1b7224 */ /* 0x001fd600078e00ff */
[----:B------:R-:W-:Y:S05]  /*5660*/  @P0 BRA `(.L_x_3837) ;  /* 0x00001bc000000947 */ /* 0x000fea0003800000 */
[----:B------:R-:W-:Y:S01]  /*5670*/  PRMT R0, R25, 0x9910, RZ ;  /* 0x0000991019007816 */ /* 0x000fe200000000ff */
        /* <DEDUP_REMOVED lines=18> */
.L_x_3842:
[----:B----4-:R-:W4:Y:S02]  /*57a0*/  LDG.E.U8 R4, [R4.64] ;  /* 0x0000002404047981 */ /* 0x010f24000c1e1100 */
[----:B----4-:R0:W4:Y:S01]  /*57b0*/  I2F.U16 R27, R4 ;  /* 0x00000004001b7306 */ /* 0x0101220000101000 */
[----:B------:R-:W-:Y:S05]  /*57c0*/  BRA `(.L_x_3844) ;  /* 0x00000ca000007947 */ /* 0x000fea0003800000 */
.L_x_3841:
        /* <DEDUP_REMOVED lines=9> */
.L_x_3846:
[----:B----4-:R-:W4:Y:S02]  /*5860*/  LDG.E R4, [R4.64] ;  /* 0x0000002404047981 */ /* 0x010f24000c1e1900 */
[----:B----4-:R0:W4:Y:S01]  /*5870*/  I2F R27, R4 ;  /* 0x00000004001b7306 */ /* 0x0101220000201400 */
[----:B------:R-:W-:Y:S05]  /*5880*/  BRA `(.L_x_3844) ;  /* 0x00000be000007947 */ /* 0x000fea0003800000 */
.L_x_3845:
[----:B----4-:R-:W4:Y:S02]  /*5890*/  LDG.E.U16 R4, [R4.64] ;  /* 0x0000002404047981 */ /* 0x010f24000c1e1500 */
[----:B----4-:R0:W4:Y:S01]  /*58a0*/  I2F.S16 R27, R4 ;  /* 0x00000004001b7306 */ /* 0x0101220000101400 */
[----:B------:R-:W-:Y:S05]  /*58b0*/  BRA `(.L_x_3844) ;  /* 0x00000bb000007947 */ /* 0x000fea0003800000 */
.L_x_3840:
        /* <DEDUP_REMOVED lines=8> */
.L_x_3848:
[----:B----4-:R-:W4:Y:S02]  /*5940*/  LDG.E.U16 R4, [R4.64] ;  /* 0x0000002404047981 */ /* 0x010f24000c1e1500 */
[----:B----4-:R-:W-:Y:S01]  /*5950*/  HADD2.F32 R27, -RZ, R4.H0_H0 ;  /* 0x20000004ff1b7230 */ /* 0x010fe20000004100 */
[----:B------:R-:W-:Y:S05]  /*5960*/  BRA `(.L_x_3844) ;  /* 0x00000b0000007947 */ /* 0x000fea0003800000 */
.L_x_3847:
        /* <DEDUP_REMOVED lines=8> */
.L_x_3850:
[----:B----4-:R-:W4:Y:S02]  /*59f0*/  LDG.E.U16 R4, [R4.64] ;  /* 0x0000002404047981 */ /* 0x010f24000c1e1500 */
[----:B----4-:R-:W-:Y:S01]  /*5a00*/  HADD2.F32 R27, -RZ, R4.H0_H0 ;  /* 0x20000004ff1b7230 */ /* 0x010fe20000004100 */
[----:B------:R-:W-:Y:S05]  /*5a10*/  BRA `(.L_x_3844) ;  /* 0x00000a5000007947 */ /* 0x000fea0003800000 */
.L_x_3849:
[----:B----4-:R-:W4:Y:S02]  /*5a20*/  LDG.E.64 R4, [R4.64] ;  /* 0x0000002404047981 */ /* 0x010f24000c1e1b00 */
[----:B----4-:R-:W0:Y:S01]  /*5a30*/  F2F.F32.F64 R27, R4 ;  /* 0x00000004001b7310 */ /* 0x010e220000301000 */
[----:B------:R-:W0:-:S14]  /*5a40*/  DSETP.GEU.AND P0, PT, |R4|, c[0x2][0x0], PT ;  /* 0x008000000400762a */ /* 0x000e1c0003f0e200 */
[----:B0-----:R-:W-:Y:S01]  /*5a50*/  @!P0 FMUL R27, R27, 1.175494350822287508e-38 ;  /* 0x008000001b1b8820 */ /* 0x001fe20000400000 */
[----:B------:R-:W-:Y:S05]  /*5a60*/  BRA `(.L_x_3844) ;  /* 0x00000a0000007947 */ /* 0x000fea0003800000 */
.L_x_3839:
        /* <DEDUP_REMOVED lines=12> */
.L_x_3853:
[----:B----4-:R-:W4:Y:S02]  /*5b30*/  LDG.E.64 R4, [R4.64] ;  /* 0x0000002404047981 */ /* 0x010f24000c1e1b00 */
[----:B----4-:R-:W0:Y:S01]  /*5b40*/  F2F.F32.F64 R27, R4 ;  /* 0x00000004001b7310 */ /* 0x010e220000301000 */
[----:B------:R-:W0:-:S14]  /*5b50*/  DSETP.GEU.AND P0, PT, |R4|, c[0x2][0x0], PT ;  /* 0x008000000400762a */ /* 0x000e1c0003f0e200 */
[----:B0-----:R-:W-:Y:S01]  /*5b60*/  @!P0 FMUL R27, R27, 1.175494350822287508e-38 ;  /* 0x008000001b1b8820 */ /* 0x001fe20000400000 */
[----:B------:R-:W-:Y:S05]  /*5b70*/  BRA `(.L_x_3844) ;  /* 0x000008f000007947 */ /* 0x000fea0003800000 */
.L_x_3852:
        /* <DEDUP_REMOVED lines=26> */
.L_x_3855:
        /* <DEDUP_REMOVED lines=13> */
.L_x_3854:
[----:B----4-:R-:W4:Y:S02]  /*5df0*/  LDG.E.U16 R4, [R4.64] ;  /* 0x0000002404047981 */ /* 0x010f24000c1e1500 */
[----:B----4-:R-:W-:Y:S01]  /*5e00*/  PRMT R27, RZ, 0x5410, R4 ;  /* 0x00005410ff1b7816 */ /* 0x010fe20000000004 */
[----:B------:R-:W-:Y:S05]  /*5e10*/  BRA `(.L_x_3844) ;  /* 0x0000065000007947 */ /* 0x000fea0003800000 */
.L_x_3851:
        /* <DEDUP_REMOVED lines=11> */
.L_x_3858:
        /* <DEDUP_REMOVED lines=20> */
.L_x_3860:
[----:B------:R-:W-:Y:S05]  /*6010*/  BSYNC B0 ;  /* 0x0000000000007941 */ /* 0x000fea0003800000 */
.L_x_3859:
[----:B------:R-:W-:Y:S01]  /*6020*/  IMAD.SHL.U32 R3, R3, 0x100000, RZ ;  /* 0x0010000003037824 */ /* 0x000fe200078e00ff */
[----:B------:R-:W-:-:S04]  /*6030*/  LEA R0, R0, 0x3b800000, 0x17 ;  /* 0x3b80000000007811 */ /* 0x000fc800078eb8ff */
[----:B------:R-:W-:Y:S01]  /*6040*/  LOP3.LUT R27, R0, R3, R27, 0xfe, !PT ;  /* 0x00000003001b7212 */ /* 0x000fe200078efe1b */
[----:B------:R-:W-:Y:S05]  /*6050*/  BRA `(.L_x_3844) ;  /* 0x0000041000007947 */ /* 0x000fea0003800000 */
.L_x_3857:
        /* <DEDUP_REMOVED lines=20> */
.L_x_3862:
[----:B------:R-:W-:Y:S05]  /*61a0*/  BSYNC B0 ;  /* 0x0000000000007941 */ /* 0x000fea0003800000 */
.L_x_3861:
[----:B------:R-:W-:Y:S01]  /*61b0*/  IMAD.SHL.U32 R3, R3, 0x200000, RZ ;  /* 0x0020000003037824 */ /* 0x000fe200078e00ff */
[----:B------:R-:W-:-:S04]  /*61c0*/  LEA R0, R0, 0x37800000, 0x17 ;  /* 0x3780000000007811 */ /* 0x000fc800078eb8ff */
[----:B------:R-:W-:Y:S01]  /*61d0*/  LOP3.LUT R27, R0, R3, R27, 0xfe, !PT ;  /* 0x00000003001b7212 */ /* 0x000fe200078efe1b */
[----:B------:R-:W-:Y:S05]  /*61e0*/  BRA `(.L_x_3844) ;  /* 0x0000028000007947 */ /* 0x000fea0003800000 */
.L_x_3856:
        /* <DEDUP_REMOVED lines=14> */
.L_x_3843:
        /* <DEDUP_REMOVED lines=21> */
.L_x_3864:
[----:B----4-:R-:W4:Y:S02]  /*6420*/  LDG.E.64 R4, [R4.64] ;  /* 0x0000002404047981 */ /* 0x010f24000c1e1b00 */
[----:B----4-:R0:W4:Y:S01]  /*6430*/  I2F.U64 R27, R4 ;  /* 0x00000004001b7312 */ /* 0x0101220000301000 */
[----:B------:R-:W-:Y:S05]  /*6440*/  BRA `(.L_x_3844) ;  /* 0x0000002000007947 */ /* 0x000fea0003800000 */
.L_x_3863:
[----:B----4-:R-:W4:Y:S02]  /*6450*/  LDG.E R4, [R4.64] ;  /* 0x0000002404047981 */ /* 0x010f24000c1e1900 */
[----:B----4-:R0:W4:Y:S02]  /*6460*/  I2F.U32 R27, R4 ;  /* 0x00000004001b7306 */ /* 0x0101240000201000 */
.L_x_3844:
[----:B------:R-:W-:Y:S05]  /*6470*/  BSYNC B6 ;  /* 0x0000000000067941 */ /* 0x000fea0003800000 */
.L_x_3838:
        /* <DEDUP_REMOVED lines=17> */
.L_x_3868:
[----:B----4-:R-:W4:Y:S02]  /*6590*/  LDG.E.U8 R4, [R4.64] ;  /* 0x0000002404047981 */ /* 0x010f24000c1e1100 */
[----:B----4-:R0:W4:Y:S01]  /*65a0*/  I2F.U16 R24, R4 ;  /* 0x0000000400187306 */ /* 0x0101220000101000 */
[----:B------:R-:W-:Y:S05]  /*65b0*/  BRA `(.L_x_3837) ;  /* 0x00000c7000007947 */ /* 0x000fea0003800000 */
.L_x_3867:
        /* <DEDUP_REMOVED lines=9> */
.L_x_3871:
[----:B----4-:R-:W4:Y:S02]  /*6650*/  LDG.E R4, [R4.64] ;  /* 0x0000002404047981 */ /* 0x010f24000c1e1900 */
[----:B----4-:R0:W4:Y:S01]  /*6660*/  I2F R24, R4 ;  /* 0x0000000400187306 */ /* 0x0101220000201400 */
[----:B------:R-:W-:Y:S05]  /*6670*/  BRA `(.L_x_3837) ;  /* 0x00000bb000007947 */ /* 0x000fea0003800000 */
.L_x_3870:
[----:B----4-:R-:W4:Y:S02]  /*6680*/  LDG.E.U16 R4, [R4.64] ;  /* 0x0000002404047981 */ /* 0x010f24000c1e1500 */
[----:B----4-:R0:W4:Y:S01]  /*6690*/  I2F.S16 R24, R4 ;  /* 0x0000000400187306 */ /* 0x0101220000101400 */
[----:B------:R-:W-:Y:S05]  /*66a0*/  BRA `(.L_x_3837) ;  /* 0x00000b8000007947 */ /* 0x000fea0003800000 */
.L_x_3866:
        /* <DEDUP_REMOVED lines=8> */
.L_x_3873:
[----:B----4-:R-:W4:Y:S02]  /*6730*/  LDG.E.U16 R4, [R4.64] ;  /* 0x0000002404047981 */ /* 0x010f24000c1e1500 */
[----:B----4-:R-:W-:Y:S01]  /*6740*/  HADD2.F32 R24, -RZ, R4.H0_H0 ;  /* 0x20000004ff187230 */ /* 0x010fe20000004100 */
[----:B------:R-:W-:Y:S05]  /*6750*/  BRA `(.L_x_3837) ;  /* 0x00000ad000007947 */ /* 0x000fea0003800000 */
.L_x_3872:
        /* <DEDUP_REMOVED lines=8> */
.L_x_3875:
[----:B----4-:R-:W4:Y:S02]  /*67e0*/  LDG.E.U16 R4, [R4.64] ;  /* 0x0000002404047981 */ /* 0x010f24000c1e1500 */
[----:B----4-:R-:W-:Y:S01]  /*67f0*/  HADD2.F32 R24, -RZ, R4.H0_H0 ;  /* 0x20000004ff187230 */ /* 0x010fe20000004100 */
[----:B------:R-:W-:Y:S05]  /*6800*/  BRA `(.L_x_3837) ;  /* 0x00000a2000007947 */ /* 0x000fea0003800000 */
.L_x_3874:
[----:B----4-:R-:W4:Y:S02]  /*6810*/  LDG.E.64 R4, [R4.64] ;  /* 0x0000002404047981 */ /* 0x010f24000c1e1b00 */
[----:B----4-:R-:W0:Y:S01]  /*6820*/  F2F.F32.F64 R24, R4 ;  /* 0x0000000400187310 */ /* 0x010e220000301000 */
[----:B------:R-:W0:-:S14]  /*6830*/  DSETP.GEU.AND P0, PT, |R4|, c[0x2][0x0], PT ;  /* 0x008000000400762a */ /* 0x000e1c0003f0e200 */
[----:B0-----:R-:W-:Y:S01]  /*6840*/  @!P0 FMUL R24, R24, 1.175494350822287508e-38 ;  /* 0x0080000018188820 */ /* 0x001fe20000400000 */
[----:B------:R-:W-:Y:S05]  /*6850*/  BRA `(.L_x_3837) ;  /* 0x000009d000007947 */ /* 0x000fea0003800000 */
.L_x_3865:
        /* <DEDUP_REMOVED lines=12> */
.L_x_3878:
[----:B----4-:R-:W4:Y:S02]  /*6920*/  LDG.E.64 R4, [R4.64] ;  /* 0x0000002404047981 */ /* 0x010f24000c1e1b00 */
[----:B----4-:R-:W0:Y:S01]  /*6930*/  F2F.F32.F64 R24, R4 ;  /* 0x0000000400187310 */ /* 0x010e220000301000 */
[----:B------:R-:W0:-:S14]  /*6940*/  DSETP.GEU.AND P0, PT, |R4|, c[0x2][0x0], PT ;  /* 0x008000000400762a */ /* 0x000e1c0003f0e200 */
[----:B0-----:R-:W-:Y:S01]  /*6950*/  @!P0 FMUL R24, R24, 1.175494350822287508e-38 ;  /* 0x0080000018188820 */ /* 0x001fe20000400000 */
[----:B------:R-:W-:Y:S05]  /*6960*/  BRA `(.L_x_3837) ;  /* 0x000008c000007947 */ /* 0x000fea0003800000 */
.L_x_3877:
        /* <DEDUP_REMOVED lines=26> */
.L_x_3880:
        /* <DEDUP_REMOVED lines=13> */
.L_x_3879:
[----:B----4-:R-:W4:Y:S02]  /*6be0*/  LDG.E.U16 R4, [R4.64] ;  /* 0x0000002404047981 */ /* 0x010f24000c1e1500 */
[----:B----4-:R-:W-:Y:S01]  /*6bf0*/  PRMT R24, RZ, 0x5410, R4 ;  /* 0x00005410ff187816 */ /* 0x010fe20000000004 */
[----:B------:R-:W-:Y:S05]  /*6c00*/  BRA `(.L_x_3837) ;  /* 0x0000062000007947 */ /* 0x000fea0003800000 */
.L_x_3876:
        /* <DEDUP_REMOVED lines=11> */
.L_x_3883:
[----:B----4-:R-:W4:Y:S02]  /*6cc0*/  LDG.E.U8 R3, [R4.64] ;  /* 0x0000002404037981 */ /* 0x010f24000c1e1100 */
        /* <DEDUP_REMOVED lines=18> */
.L_x_3885:
[----:B------:R-:W-:Y:S05]  /*6df0*/  BSYNC B0 ;  /* 0x0000000000007941 */ /* 0x000fea0003800000 */
.L_x_3884:
[----:B------:R-:W-:Y:S01]  /*6e00*/  IMAD.SHL.U32 R3, R3, 0x100000, RZ ;  /* 0x0010000003037824 */ /* 0x000fe200078e00ff */
[----:B------:R-:W-:-:S04]  /*6e10*/  LEA R5, R0, 0x3b800000, 0x17 ;  /* 0x3b80000000057811 */ /* 0x000fc800078eb8ff */
[----:B------:R-:W-:Y:S01]  /*6e20*/  LOP3.LUT R24, R5, R3, R24, 0xfe, !PT ;  /* 0x0000000305187212 */ /* 0x000fe200078efe18 */
[----:B------:R-:W-:Y:S05]  /*6e30*/  BRA `(.L_x_3837) ;  /* 0x000003f000007947 */ /* 0x000fea0003800000 */
.L_x_3882:
        /* <DEDUP_REMOVED lines=19> */
.L_x_3887:
[----:B------:R-:W-:Y:S05]  /*6f70*/  BSYNC B0 ;  /* 0x0000000000007941 */ /* 0x000fea0003800000 */
.L_x_3886:
[----:B------:R-:W-:Y:S01]  /*6f80*/  IMAD.SHL.U32 R3, R3, 0x200000, RZ ;  /* 0x0020000003037824 */ /* 0x000fe200078e00ff */
[----:B------:R-:W-:-:S04]  /*6f90*/  LEA R5, R0, 0x37800000, 0x17 ;  /* 0x3780000000057811 */ /* 0x000fc800078eb8ff */
[----:B------:R-:W-:Y:S01]  /*6fa0*/  LOP3.LUT R24, R5, R3, R24, 0xfe, !PT ;  /* 0x0000000305187212 */ /* 0x000fe200078efe18 */
[----:B------:R-:W-:Y:S05]  /*6fb0*/  BRA `(.L_x_3837) ;  /* 0x0000027000007947 */ /* 0x000fea0003800000 */
.L_x_3881:
        /* <DEDUP_REMOVED lines=14> */
.L_x_3869:
        /* <DEDUP_REMOVED lines=19> */
[----:B------:R-:W-:Y:S05]  /*71d0*/  BRA `(.L_x_3837) ;  /* 0x0000005000007947 */ /* 0x000fea0003800000 */
.L_x_3889:
[----:B----4-:R-:W4:Y:S02]  /*71e0*/  LDG.E.64 R24, [R4.64] ;  /* 0x0000002404187981 */ /* 0x010f24000c1e1b00 */
[----:B----4-:R0:W4:Y:S01]  /*71f0*/  I2F.U64 R24, R24 ;  /* 0x0000001800187312 */ /* 0x0101220000301000 */
[----:B------:R-:W-:Y:S05]  /*7200*/  BRA `(.L_x_3837) ;  /* 0x0000002000007947 */ /* 0x000fea0003800000 */
.L_x_3888:
[----:B----4-:R-:W4:Y:S02]  /*7210*/  LDG.E R4, [R4.64] ;  /* 0x0000002404047981 */ /* 0x010f24000c1e1900 */
[----:B----4-:R0:W4:Y:S02]  /*7220*/  I2F.U32 R24, R4 ;  /* 0x0000000400187306 */ /* 0x0101240000201000 */
.L_x_3837:
[----:B------:R-:W-:Y:S05]  /*7230*/  BSYNC B7 ;  /* 0x0000000000077941 */ /* 0x000fea0003800000 */
.L_x_3836:
        /* <DEDUP_REMOVED lines=10> */
[----:B--2--5:R-:W-:Y:S02]  /*72e0*/  @!P3 FMNMX.FTZ R4, R26, R28, PT ;  /* 0x0000001c1a04b209 */ /* 0x024fe40003810000 */
[----:B----4-:R-:W-:Y:S02]  /*72f0*/  @!P1 FMNMX.FTZ R22, R29, R22, PT ;  /* 0x000000161d169209 */ /* 0x010fe40003810000 */
[----:B------:R-:W-:Y:S02]  /*7300*/  @!P2 FMNMX.FTZ R24, R27, R24, PT ;  /* 0x000000181b18a209 */ /* 0x000fe40003810000 */
[----:B-1-3--:R-:W-:Y:S01]  /*7310*/  @!P0 FMNMX.FTZ R18, R18, R23, PT ;  /* 0x0000001712128209 */ /* 0x00afe20003810000 */
[----:B------:R-:W-:Y:S05]  /*7320*/  @P3 BRA `(.L_x_3891) ;  /* 0x0000100000003947 */ /* 0x000fea0003800000 */
[----:B------:R-:W-:Y:S01]  /*7330*/  IMAD R0, R2, 0x200, R25 ;  /* 0x0000020002007824 */ /* 0x000fe200078e0219 */
        /* <DEDUP_REMOVED lines=19> */
.L_x_3895:
[----:B------:R-:W0:Y:S01]  /*7470*/  F2I.S64.TRUNC R4, R4 ;  /* 0x0000000400047311 */ /* 0x000e22000020d900 */
[----:B------:R-:W-:Y:S02]  /*7480*/  IMAD.MOV.U32 R25, RZ, RZ, R19 ;  /* 0x000000ffff197224 */ /* 0x000fe400078e0013 */
[----:B0-----:R-:W-:-:S05]  /*7490*/  IMAD.MOV.U32 R3, RZ, RZ, R4 ;  /* 0x000000ffff037224 */ /* 0x001fca00078e0004 */
[----:B------:R0:W-:Y:S01]  /*74a0*/  STG.E.U8 [R8.64], R3 ;  /* 0x0000000308007986 */ /* 0x0001e2000c101124 */
[----:B------:R-:W-:Y:S05]  /*74b0*/  BRA `(.L_x_3891) ;  /* 0x00000e7000007947 */ /* 0x000fea0003800000 */
.L_x_3894:
        /* <DEDUP_REMOVED lines=10> */
.L_x_3898:
[----:B------:R-:W0:Y:S01]  /*7560*/  F2I.FTZ.TRUNC.NTZ R3, R4 ;  /* 0x0000000400037305 */ /* 0x000e22000021f100 */
[----:B------:R-:W-:Y:S01]  /*7570*/  IMAD.MOV.U32 R25, RZ, RZ, R19 ;  /* 0x000000ffff197224 */ /* 0x000fe200078e0013 */
[----:B0-----:R0:W-:Y:S01]  /*7580*/  STG.E [R8.64], R3 ;  /* 0x0000000308007986 */ /* 0x0011e2000c101924 */
[----:B------:R-:W-:Y:S05]  /*7590*/  BRA `(.L_x_3891) ;  /* 0x00000d9000007947 */ /* 0x000fea0003800000 */
.L_x_3897:
[----:B------:R-:W0:Y:S01]  /*75a0*/  F2I.FTZ.TRUNC.NTZ R3, R4 ;  /* 0x0000000400037305 */ /* 0x000e22000021f100 */
[----:B------:R-:W-:Y:S01]  /*75b0*/  IMAD.MOV.U32 R25, RZ, RZ, R19 ;  /* 0x000000ffff197224 */ /* 0x000fe200078e0013 */
[----:B0-----:R0:W-:Y:S01]  /*75c0*/  STG.E.U16 [R8.64], R3 ;  /* 0x0000000308007986 */ /* 0x0011e2000c101524 */
[----:B------:R-:W-:Y:S05]  /*75d0*/  BRA `(.L_x_3891) ;  /* 0x00000d5000007947 */ /* 0x000fea0003800000 */
.L_x_3893:
        /* <DEDUP_REMOVED lines=9> */
.L_x_3900:
[----:B------:R-:W-:Y:S01]  /*7670*/  F2FP.PACK_AB R4, RZ, R4 ;  /* 0x00000004ff04723e */ /* 0x000fe200000000ff */
[----:B------:R-:W-:-:S04]  /*7680*/  IMAD.MOV.U32 R25, RZ, RZ, R19 ;  /* 0x000000ffff197224 */ /* 0x000fc800078e0013 */
[----:B------:R0:W-:Y:S01]  /*7690*/  STG.E.U16 [R8.64], R4 ;  /* 0x0000000408007986 */ /* 0x0001e2000c101524 */
[----:B------:R-:W-:Y:S05]  /*76a0*/  BRA `(.L_x_3891) ;  /* 0x00000c8000007947 */ /* 0x000fea0003800000 */
.L_x_3899:
        /* <DEDUP_REMOVED lines=10> */
.L_x_3902:
[----:B------:R-:W-:Y:S01]  /*7750*/  F2FP.PACK_AB R3, RZ, R4 ;  /* 0x00000004ff03723e */ /* 0x000fe200000000ff */
[----:B------:R-:W-:-:S03]  /*7760*/  IMAD.MOV.U32 R25, RZ, RZ, R19 ;  /* 0x000000ffff197224 */ /* 0x000fc600078e0013 */
[----:B------:R-:W-:-:S05]  /*7770*/  PRMT R3, R3, 0x5410, RZ ;  /* 0x0000541003037816 */ /* 0x000fca00000000ff */
[----:B------:R0:W-:Y:S01]  /*7780*/  STG.E [R8.64], R3 ;  /* 0x0000000308007986 */ /* 0x0001e2000c101924 */
[----:B------:R-:W-:Y:S05]  /*7790*/  BRA `(.L_x_3891) ;  /* 0x00000b9000007947 */ /* 0x000fea0003800000 */
.L_x_3901:
[----:B------:R-:W-:Y:S02]  /*77a0*/  FMUL.FTZ R4, R4, 1 ;  /* 0x3f80000004047820 */ /* 0x000fe40000410000 */
[----:B------:R-:W-:-:S04]  /*77b0*/  IMAD.MOV.U32 R25, RZ, RZ, R19 ;  /* 0x000000ffff197224 */ /* 0x000fc800078e0013 */
[----:B------:R-:W0:Y:S02]  /*77c0*/  F2F.F64.F32 R4, R4 ;  /* 0x0000000400047310 */ /* 0x000e240000201800 */
[----:B0-----:R0:W-:Y:S01]  /*77d0*/  STG.E.64 [R8.64], R4 ;  /* 0x0000000408007986 */ /* 0x0011e2000c101b24 */
[----:B------:R-:W-:Y:S05]  /*77e0*/  BRA `(.L_x_3891) ;  /* 0x00000b4000007947 */ /* 0x000fea0003800000 */
.L_x_3892:
        /* <DEDUP_REMOVED lines=13> */
.L_x_3905:
[----:B------:R-:W-:Y:S01]  /*78c0*/  FMUL.FTZ R4, R4, 1 ;  /* 0x3f80000004047820 */ /* 0x000fe20000410000 */
[----:B------:R-:W-:Y:S01]  /*78d0*/  CS2R R6, SRZ ;  /* 0x0000000000067805 */ /* 0x000fe2000001ff00 */
[----:B------:R-:W-:-:S04]  /*78e0*/  IMAD.MOV.U32 R25, RZ, RZ, R19 ;  /* 0x000000ffff197224 */ /* 0x000fc800078e0013 */
[----:B------:R-:W0:Y:S02]  /*78f0*/  F2F.F64.F32 R4, R4 ;  /* 0x0000000400047310 */ /* 0x000e240000201800 */
[----:B0-----:R0:W-:Y:S01]  /*7900*/  STG.E.128 [R8.64], R4 ;  /* 0x0000000408007986 */ /* 0x0011e2000c101d24 */
[----:B------:R-:W-:Y:S05]  /*7910*/  BRA `(.L_x_3891) ;  /* 0x00000a1000007947 */ /* 0x000fea0003800000 */
.L_x_3904:
        /* <DEDUP_REMOVED lines=20> */
.L_x_3909:
[----:B------:R-:W-:Y:S05]  /*7a60*/  BSYNC B0 ;  /* 0x0000000000007941 */ /* 0x000fea0003800000 */
.L_x_3908:
[----:B------:R-:W-:Y:S01]  /*7a70*/  LOP3.LUT R5, R0, R5, RZ, 0xfc, !PT ;  /* 0x0000000500057212 */ /* 0x000fe200078efcff */
[----:B------:R-:W-:-:S04]  /*7a80*/  IMAD.MOV.U32 R25, RZ, RZ, R19 ;  /* 0x000000ffff197224 */ /* 0x000fc800078e0013 */
[----:B------:R0:W-:Y:S01]  /*7a90*/  STG.E.U8 [R8.64], R5 ;  /* 0x0000000508007986 */ /* 0x0001e2000c101124 */
[----:B------:R-:W-:Y:S05]  /*7aa0*/  BRA `(.L_x_3891) ;  /* 0x0000088000007947 */ /* 0x000fea0003800000 */
.L_x_3907:
        /* <DEDUP_REMOVED lines=12> */
.L_x_3911:
[----:B------:R-:W-:Y:S01]  /*7b70*/  IMAD.MOV.U32 R0, RZ, RZ, 0x7f ;  /* 0x0000007fff007424 */ /* 0x000fe200078e00ff */
[----:B------:R-:W-:-:S04]  /*7b80*/  ISETP.GT.U32.AND P0, PT, R5, 0x7f800000, PT ;  /* 0x7f8000000500780c */ /* 0x000fc80003f04070 */
[----:B------:R-:W-:-:S04]  /*7b90*/  SEL R0, R0, 0x7c, P0 ;  /* 0x0000007c00007807 */ /* 0x000fc80000000000 */
.L_x_3912:
[----:B------:R-:W-:Y:S05]  /*7ba0*/  BSYNC B0 ;  /* 0x0000000000007941 */ /* 0x000fea0003800000 */
.L_x_3910:
[----:B------:R-:W-:Y:S01]  /*7bb0*/  LOP3.LUT R4, R4, 0x80000000, RZ, 0xc0, !PT ;  /* 0x8000000004047812 */ /* 0x000fe200078ec0ff */
[----:B------:R-:W-:-:S03]  /*7bc0*/  IMAD.MOV.U32 R25, RZ, RZ, R19 ;  /* 0x000000ffff197224 */ /* 0x000fc600078e0013 */
[----:B------:R-:W-:-:S04]  /*7bd0*/  SHF.R.U32.HI R3, RZ, 0x18, R4 ;  /* 0x00000018ff037819 */ /* 0x000fc80000011604 */
[----:B------:R-:W-:-:S05]  /*7be0*/  LOP3.LUT R3, R0, R3, RZ, 0xfc, !PT ;  /* 0x0000000300037212 */ /* 0x000fca00078efcff */
[----:B------:R0:W-:Y:S01]  /*7bf0*/  STG.E.U8 [R8.64], R3 ;  /* 0x0000000308007986 */ /* 0x0001e2000c101124 */
[----:B------:R-:W-:Y:S05]  /*7c00*/  BRA `(.L_x_3891) ;  /* 0x0000072000007947 */ /* 0x000fea0003800000 */
.L_x_3906:
[----:B------:R-:W-:Y:S01]  /*7c10*/  F2FP.BF16.PACK_AB R4, RZ, R4 ;  /* 0x00000004ff04723e */ /* 0x000fe200000010ff */
[----:B------:R-:W-:-:S04]  /*7c20*/  IMAD.MOV.U32 R25, RZ, RZ, R19 ;  /* 0x000000ffff197224 */ /* 0x000fc800078e0013 */
[----:B------:R0:W-:Y:S01]  /*7c30*/  STG.E.U16 [R8.64], R4 ;  /* 0x0000000408007986 */ /* 0x0001e2000c101524 */
[----:B------:R-:W-:Y:S05]  /*7c40*/  BRA `(.L_x_3891) ;  /* 0x000006e000007947 */ /* 0x000fea0003800000 */
.L_x_3903:
        /* <DEDUP_REMOVED lines=12> */
.L_x_3915:
        /* <DEDUP_REMOVED lines=16> */
.L_x_3918:
[----:B------:R-:W-:-:S04]  /*7e10*/  LOP3.LUT R4, R4, 0x80000000, RZ, 0xc0, !PT ;  /* 0x8000000004047812 */ /* 0x000fc800078ec0ff */
[----:B------:R-:W-:-:S04]  /*7e20*/  SHF.R.U32.HI R4, RZ, 0x18, R4 ;  /* 0x00000018ff047819 */ /* 0x000fc80000011604 */
[----:B------:R-:W-:-:S04]  /*7e30*/  LOP3.LUT R3, R3, R4, RZ, 0xfc, !PT ;  /* 0x0000000403037212 */ /* 0x000fc800078efcff */
[----:B------:R-:W-:Y:S02]  /*7e40*/  PRMT R0, R3, 0x7610, R0 ;  /* 0x0000761003007816 */ /* 0x000fe40000000000 */
.L_x_3917:
[----:B------:R-:W-:Y:S05]  /*7e50*/  BSYNC B0 ;  /* 0x0000000000007941 */ /* 0x000fea0003800000 */
.L_x_3916:
[----:B------:R0:W-:Y:S01]  /*7e60*/  STG.E.U8 [R8.64], R0 ;  /* 0x0000000008007986 */ /* 0x0001e2000c101124 */
[----:B------:R-:W-:Y:S01]  /*7e70*/  IMAD.MOV.U32 R25, RZ, RZ, R19 ;  /* 0x000000ffff197224 */ /* 0x000fe200078e0013 */
[----:B------:R-:W-:Y:S05]  /*7e80*/  BRA `(.L_x_3891) ;  /* 0x000004a000007947 */ /* 0x000fea0003800000 */
.L_x_3914:
        /* <DEDUP_REMOVED lines=16> */
.L_x_3921:
[----:B------:R-:W-:-:S04]  /*7f90*/  LOP3.LUT R4, R4, 0x80000000, RZ, 0xc0, !PT ;  /* 0x8000000004047812 */ /* 0x000fc800078ec0ff */
[----:B------:R-:W-:-:S04]  /*7fa0*/  SHF.R.U32.HI R4, RZ, 0x18, R4 ;  /* 0x00000018ff047819 */ /* 0x000fc80000011604 */
[----:B------:R-:W-:-:S04]  /*7fb0*/  LOP3.LUT R3, R3, R4, RZ, 0xfc, !PT ;  /* 0x0000000403037212 */ /* 0x000fc800078efcff */
[----:B------:R-:W-:Y:S02]  /*7fc0*/  PRMT R0, R3, 0x7610, R0 ;  /* 0x0000761003007816 */ /* 0x000fe40000000000 */
.L_x_3920:
[----:B------:R-:W-:Y:S05]  /*7fd0*/  BSYNC B0 ;  /* 0x0000000000007941 */ /* 0x000fea0003800000 */
.L_x_3919:
[----:B------:R0:W-:Y:S01]  /*7fe0*/  STG.E.U8 [R8.64], R0 ;  /* 0x0000000008007986 */ /* 0x0001e2000c101124 */
[----:B------:R-:W-:Y:S01]  /*7ff0*/  IMAD.MOV.U32 R25, RZ, RZ, R19 ;  /* 0x000000ffff197224 */ /* 0x000fe200078e0013 */
[----:B------:R-:W-:Y:S05]  /*8000*/  BRA `(.L_x_3891) ;  /* 0x0000032000007947 */ /* 0x000fea0003800000 */
.L_x_3913:
        /* <DEDUP_REMOVED lines=22> */
.L_x_3896:
        /* <DEDUP_REMOVED lines=21> */
.L_x_3923:
[----:B------:R-:W0:Y:S01]  /*82c0*/  F2I.U64.TRUNC R4, R4 ;  /* 0x0000000400047311 */ /* 0x000e22000020d800 */
[----:B------:R-:W-:Y:S01]  /*82d0*/  IMAD.MOV.U32 R25, RZ, RZ, R19 ;  /* 0x000000ffff197224 */ /* 0x000fe200078e0013 */
[----:B0-----:R0:W-:Y:S01]  /*82e0*/  STG.E.64 [R8.64], R4 ;  /* 0x0000000408007986 */ /* 0x0011e2000c101b24 */
[----:B------:R-:W-:Y:S05]  /*82f0*/  BRA `(.L_x_3891) ;  /* 0x0000003000007947 */ /* 0x000fea0003800000 */
.L_x_3922:
[----:B------:R-:W0:Y:S01]  /*8300*/  F2I.FTZ.U32.TRUNC.NTZ R3, R4 ;  /* 0x0000000400037305 */ /* 0x000e22000021f000 */
[----:B------:R-:W-:Y:S01]  /*8310*/  IMAD.MOV.U32 R25, RZ, RZ, R19 ;  /* 0x000000ffff197224 */ /* 0x000fe200078e0013 */
[----:B0-----:R0:W-:Y:S06]  /*8320*/  STG.E [R8.64], R3 ;  /* 0x0000000308007986 */ /* 0x0011ec000c101924 */
.L_x_3891:
[----:B------:R-:W-:Y:S05]  /*8330*/  BSYNC B6 ;  /* 0x0000000000067941 */ /* 0x000fea0003800000 */
.L_x_3890:
        /* <DEDUP_REMOVED lines=22> */
.L_x_3929:
[----:B------:R-:W0:Y:S02]  /*84a0*/  F2I.S64.TRUNC R18, R18 ;  /* 0x0000001200127311 */ /* 0x000e24000020d900 */
[----:B0-----:R-:W-:-:S05]  /*84b0*/  IMAD.MOV.U32 R3, RZ, RZ, R18 ;  /* 0x000000ffff037224 */ /* 0x001fca00078e0012 */
[----:B------:R0:W-:Y:S01]  /*84c0*/  STG.E.U8 [R8.64], R3 ;  /* 0x0000000308007986 */ /* 0x0001e2000c101124 */
[----:B------:R-:W-:Y:S05]  /*84d0*/  BRA `(.L_x_3931) ;  /* 0x00000d3000007947 */ /* 0x000fea0003800000 */
.L_x_3928:
        /* <DEDUP_REMOVED lines=9> */
.L_x_3933:
[----:B------:R-:W0:Y:S02]  /*8570*/  F2I.FTZ.TRUNC.NTZ R3, R18 ;  /* 0x0000001200037305 */ /* 0x000e24000021f100 */
[----:B0-----:R0:W-:Y:S01]  /*8580*/  STG.E [R8.64], R3 ;  /* 0x0000000308007986 */ /* 0x0011e2000c101924 */
[----:B------:R-:W-:Y:S05]  /*8590*/  BRA `(.L_x_3931) ;  /* 0x00000c7000007947 */ /* 0x000fea0003800000 */
.L_x_3932:
[----:B------:R-:W0:Y:S02]  /*85a0*/  F2I.FTZ.TRUNC.NTZ R3, R18 ;  /* 0x0000001200037305 */ /* 0x000e24000021f100 */
[----:B0-----:R0:W-:Y:S01]  /*85b0*/  STG.E.U16 [R8.64], R3 ;  /* 0x0000000308007986 */ /* 0x0011e2000c101524 */
[----:B------:R-:W-:Y:S05]  /*85c0*/  BRA `(.L_x_3931) ;  /* 0x00000c4000007947 */ /* 0x000fea0003800000 */
.L_x_3927:
        /* <DEDUP_REMOVED lines=8> */
.L_x_3935:
[----:B------:R-:W-:-:S05]  /*8650*/  F2FP.PACK_AB R18, RZ, R18 ;  /* 0x00000012ff12723e */ /* 0x000fca00000000ff */
[----:B------:R0:W-:Y:S01]  /*8660*/  STG.E.U16 [R8.64], R18 ;  /* 0x0000001208007986 */ /* 0x0001e2000c101524 */
[----:B------:R-:W-:Y:S05]  /*8670*/  BRA `(.L_x_3931) ;  /* 0x00000b9000007947 */ /* 0x000fea0003800000 */
.L_x_3934:
        /* <DEDUP_REMOVED lines=9> */
.L_x_3937:
[----:B------:R-:W-:-:S04]  /*8710*/  F2FP.PACK_AB R3, RZ, R18 ;  /* 0x00000012ff03723e */ /* 0x000fc800000000ff */
[----:B------:R-:W-:-:S05]  /*8720*/  PRMT R3, R3, 0x5410, RZ ;  /* 0x0000541003037816 */ /* 0x000fca00000000ff */
[----:B------:R0:W-:Y:S01]  /*8730*/  STG.E [R8.64], R3 ;  /* 0x0000000308007986 */ /* 0x0001e2000c101924 */
[----:B------:R-:W-:Y:S05]  /*8740*/  BRA `(.L_x_3931) ;  /* 0x00000ac000007947 */ /* 0x000fea0003800000 */
.L_x_3936:
[----:B------:R-:W-:-:S06]  /*8750*/  FMUL.FTZ R4, R18, 1 ;  /* 0x3f80000012047820 */ /* 0x000fcc0000410000 */
[----:B------:R-:W0:Y:S02]  /*8760*/  F2F.F64.F32 R4, R4 ;  /* 0x0000000400047310 */ /* 0x000e240000201800 */
[----:B0-----:R0:W-:Y:S01]  /*8770*/  STG.E.64 [R8.64], R4 ;  /* 0x0000000408007986 */ /* 0x0011e2000c101b24 */
[----:B------:R-:W-:Y:S05]  /*8780*/  BRA `(.L_x_3931) ;  /* 0x00000a8000007947 */ /* 0x000fea0003800000 */
.L_x_3926:
        /* <DEDUP_REMOVED lines=12> */
.L_x_3940:
[----:B------:R-:W-:Y:S01]  /*8850*/  FMUL.FTZ R4, R18, 1 ;  /* 0x3f80000012047820 */ /* 0x000fe20000410000 */
[----:B------:R-:W-:-:S05]  /*8860*/  CS2R R6, SRZ ;  /* 0x0000000000067805 */ /* 0x000fca000001ff00 */
[----:B------:R-:W0:Y:S02]  /*8870*/  F2F.F64.F32 R4, R4 ;  /* 0x0000000400047310 */ /* 0x000e240000201800 */
[----:B0-----:R0:W-:Y:S01]  /*8880*/  STG.E.128 [R8.64], R4 ;  /* 0x0000000408007986 */ /* 0x0011e2000c101d24 */
[----:B------:R-:W-:Y:S05]  /*8890*/  BRA `(.L_x_3931) ;  /* 0x0000097000007947 */ /* 0x000fea0003800000 */
.L_x_3939:
        /* <DEDUP_REMOVED lines=20> */
.L_x_3944:
[----:B------:R-:W-:Y:S05]  /*89e0*/  BSYNC B0 ;  /* 0x0000000000007941 */ /* 0x000fea0003800000 */
.L_x_3943:
[----:B------:R-:W-:-:S05]  /*89f0*/  LOP3.LUT R5, R0, R5, RZ, 0xfc, !PT ;  /* 0x0000000500057212 */ /* 0x000fca00078efcff */
[----:B------:R0:W-:Y:S01]  /*8a00*/  STG.E.U8 [R8.64], R5 ;  /* 0x0000000508007986 */ /* 0x0001e2000c101124 */
[----:B------:R-:W-:Y:S05]  /*8a10*/  BRA `(.L_x_3931) ;  /* 0x000007f000007947 */ /* 0x000fea0003800000 */
.L_x_3942:
        /* <DEDUP_REMOVED lines=12> */
.L_x_3946:
[----:B------:R-:W-:Y:S01]  /*8ae0*/  IMAD.MOV.U32 R0, RZ, RZ, 0x7f ;  /* 0x0000007fff007424 */ /* 0x000fe200078e00ff */
[----:B------:R-:W-:-:S04]  /*8af0*/  ISETP.GT.U32.AND P0, PT, R4, 0x7f800000, PT ;  /* 0x7f8000000400780c */ /* 0x000fc80003f04070 */
[----:B------:R-:W-:-:S04]  /*8b00*/  SEL R0, R0, 0x7c, P0 ;  /* 0x0000007c00007807 */ /* 0x000fc80000000000 */
.L_x_3947:
[----:B------:R-:W-:Y:S05]  /*8b10*/  BSYNC B0 ;  /* 0x0000000000007941 */ /* 0x000fea0003800000 */
.L_x_3945:
[----:B------:R-:W-:-:S04]  /*8b20*/  LOP3.LUT R18, R18, 0x80000000, RZ, 0xc0, !PT ;  /* 0x8000000012127812 */ /* 0x000fc800078ec0ff */
[----:B------:R-:W-:-:S04]  /*8b30*/  SHF.R.U32.HI R3, RZ, 0x18, R18 ;  /* 0x00000018ff037819 */ /* 0x000fc80000011612 */
[----:B------:R-:W-:-:S05]  /*8b40*/  LOP3.LUT R3, R0, R3, RZ, 0xfc, !PT ;  /* 0x0000000300037212 */ /* 0x000fca00078efcff */
[----:B------:R0:W-:Y:S01]  /*8b50*/  STG.E.U8 [R8.64], R3 ;  /* 0x0000000308007986 */ /* 0x0001e2000c101124 */
[----:B------:R-:W-:Y:S05]  /*8b60*/  BRA `(.L_x_3931) ;  /* 0x000006a000007947 */ /* 0x000fea0003800000 */
.L_x_3941:
[----:B------:R-:W-:-:S05]  /*8b70*/  F2FP.BF16.PACK_AB R18, RZ, R18 ;  /* 0x00000012ff12723e */ /* 0x000fca00000010ff */
[----:B------:R0:W-:Y:S01]  /*8b80*/  STG.E.U16 [R8.64], R18 ;  /* 0x0000001208007986 */ /* 0x0001e2000c101524 */
[----:B------:R-:W-:Y:S05]  /*8b90*/  BRA `(.L_x_3931) ;  /* 0x0000067000007947 */ /* 0x000fea0003800000 */
.L_x_3938:
        /* <DEDUP_REMOVED lines=11> */
.L_x_3950:
        /* <DEDUP_REMOVED lines=16> */
.L_x_3953:
[----:B------:R-:W-:-:S04]  /*8d50*/  LOP3.LUT R18, R18, 0x80000000, RZ, 0xc0, !PT ;  /* 0x8000000012127812 */ /* 0x000fc800078ec0ff */
[----:B------:R-:W-:-:S04]  /*8d60*/  SHF.R.U32.HI R3, RZ, 0x18, R18 ;  /* 0x00000018ff037819 */ /* 0x000fc80000011612 */
[----:B------:R-:W-:-:S04]  /*8d70*/  LOP3.LUT R0, R0, R3, RZ, 0xfc, !PT ;  /* 0x0000000300007212 */ /* 0x000fc800078efcff */
[----:B------:R-:W-:Y:S02]  /*8d80*/  PRMT R4, R0, 0x7610, R4 ;  /* 0x0000761000047816 */ /* 0x000fe40000000004 */
.L_x_3952:
[----:B------:R-:W-:Y:S05]  /*8d90*/  BSYNC B0 ;  /* 0x0000000000007941 */ /* 0x000fea0003800000 */
.L_x_3951:
[----:B------:R0:W-:Y:S01]  /*8da0*/  STG.E.U8 [R8.64], R4 ;  /* 0x0000000408007986 */ /* 0x0001e2000c101124 */
[----:B------:R-:W-:Y:S05]  /*8db0*/  BRA `(.L_x_3931) ;  /* 0x0000045000007947 */ /* 0x000fea0003800000 */
.L_x_3949:
        /* <DEDUP_REMOVED lines=16> */
.L_x_3956:
[----:B------:R-:W-:-:S04]  /*8ec0*/  LOP3.LUT R18, R18, 0x80000000, RZ, 0xc0, !PT ;  /* 0x8000000012127812 */ /* 0x000fc800078ec0ff */
[----:B------:R-:W-:-:S04]  /*8ed0*/  SHF.R.U32.HI R3, RZ, 0x18, R18 ;  /* 0x00000018ff037819 */ /* 0x000fc80000011612 */
[----:B------:R-:W-:-:S04]  /*8ee0*/  LOP3.LUT R0, R0, R3, RZ, 0xfc, !PT ;  /* 0x0000000300007212 */ /* 0x000fc800078efcff */
[----:B------:R-:W-:Y:S02]  /*8ef0*/  PRMT R4, R0, 0x7610, R4 ;  /* 0x0000761000047816 */ /* 0x000fe40000000004 */
.L_x_3955:
[----:B------:R-:W-:Y:S05]  /*8f00*/  BSYNC B0 ;  /* 0x0000000000007941 */ /* 0x000fea0003800000 */
.L_x_3954:
[----:B------:R0:W-:Y:S01]  /*8f10*/  STG.E.U8 [R8.64], R4 ;  /* 0x0000000408007986 */ /* 0x0001e2000c101124 */
[----:B------:R-:W-:Y:S05]  /*8f20*/  BRA `(.L_x_3931) ;  /* 0x000002e000007947 */ /* 0x000fea0003800000 */
.L_x_3948:
        /* <DEDUP_REMOVED lines=21> */
.L_x_3930:
        /* <DEDUP_REMOVED lines=20> */
.L_x_3958:
[----:B------:R-:W0:Y:S02]  /*91c0*/  F2I.U64.TRUNC R18, R18 ;  /* 0x0000001200127311 */ /* 0x000e24000020d800 */
[----:B0-----:R0:W-:Y:S01]  /*91d0*/  STG.E.64 [R8.64], R18 ;  /* 0x0000001208007986 */ /* 0x0011e2000c101b24 */
[----:B------:R-:W-:Y:S05]  /*91e0*/  BRA `(.L_x_3931) ;  /* 0x0000002000007947 */ /* 0x000fea0003800000 */
.L_x_3957:
[----:B------:R-:W0:Y:S02]  /*91f0*/  F2I.FTZ.U32.TRUNC.NTZ R3, R18 ;  /* 0x0000001200037305 */ /* 0x000e24000021f000 */
[----:B0-----:R0:W-:Y:S02]  /*9200*/  STG.E [R8.64], R3 ;  /* 0x0000000308007986 */ /* 0x0011e4000c101924 */
.L_x_3931:
        /* <DEDUP_REMOVED lines=22> */
.L_x_3962:
[----:B------:R-:W0:Y:S02]  /*9370*/  F2I.S64.TRUNC R22, R22 ;  /* 0x0000001600167311 */ /* 0x000e24000020d900 */
[----:B0-----:R-:W-:-:S05]  /*9380*/  IMAD.MOV.U32 R3, RZ, RZ, R22 ;  /* 0x000000ffff037224 */ /* 0x001fca00078e0016 */
[----:B------:R0:W-:Y:S01]  /*9390*/  STG.E.U8 [R8.64], R3 ;  /* 0x0000000308007986 */ /* 0x0001e2000c101124 */
[----:B------:R-:W-:Y:S05]  /*93a0*/  BRA `(.L_x_3964) ;  /* 0x00000d3000007947 */ /* 0x000fea0003800000 */
.L_x_3961:
        /* <DEDUP_REMOVED lines=9> */
.L_x_3966:
[----:B------:R-:W0:Y:S02]  /*9440*/  F2I.FTZ.TRUNC.NTZ R3, R22 ;  /* 0x0000001600037305 */ /* 0x000e24000021f100 */
[----:B0-----:R0:W-:Y:S01]  /*9450*/  STG.E [R8.64], R3 ;  /* 0x0000000308007986 */ /* 0x0011e2000c101924 */
[----:B------:R-:W-:Y:S05]  /*9460*/  BRA `(.L_x_3964) ;  /* 0x00000c7000007947 */ /* 0x000fea0003800000 */
.L_x_3965:
[----:B------:R-:W0:Y:S02]  /*9470*/  F2I.FTZ.TRUNC.NTZ R3, R22 ;  /* 0x0000001600037305 */ /* 0x000e24000021f100 */
[----:B0-----:R0:W-:Y:S01]  /*9480*/  STG.E.U16 [R8.64], R3 ;  /* 0x0000000308007986 */ /* 0x0011e2000c101524 */
[----:B------:R-:W-:Y:S05]  /*9490*/  BRA `(.L_x_3964) ;  /* 0x00000c4000007947 */ /* 0x000fea0003800000 */
.L_x_3960:
        /* <DEDUP_REMOVED lines=8> */
.L_x_3968:
[----:B------:R-:W-:-:S05]  /*9520*/  F2FP.PACK_AB R22, RZ, R22 ;  /* 0x00000016ff16723e */ /* 0x000fca00000000ff */
[----:B------:R0:W-:Y:S01]  /*9530*/  STG.E.U16 [R8.64], R22 ;  /* 0x0000001608007986 */ /* 0x0001e2000c101524 */
[----:B------:R-:W-:Y:S05]  /*9540*/  BRA `(.L_x_3964) ;  /* 0x00000b9000007947 */ /* 0x000fea0003800000 */
.L_x_3967:
        /* <DEDUP_REMOVED lines=9> */
.L_x_3970:
[----:B------:R-:W-:-:S04]  /*95e0*/  F2FP.PACK_AB R3, RZ, R22 ;  /* 0x00000016ff03723e */ /* 0x000fc800000000ff */
[----:B------:R-:W-:-:S05]  /*95f0*/  PRMT R3, R3, 0x5410, RZ ;  /* 0x0000541003037816 */ /* 0x000fca00000000ff */
[----:B------:R0:W-:Y:S01]  /*9600*/  STG.E [R8.64], R3 ;  /* 0x0000000308007986 */ /* 0x0001e2000c101924 */
[----:B------:R-:W-:Y:S05]  /*9610*/  BRA `(.L_x_3964) ;  /* 0x00000ac000007947 */ /* 0x000fea0003800000 */
.L_x_3969:
[----:B------:R-:W-:-:S06]  /*9620*/  FMUL.FTZ R4, R22, 1 ;  /* 0x3f80000016047820 */ /* 0x000fcc0000410000 */
[----:B------:R-:W0:Y:S02]  /*9630*/  F2F.F64.F32 R4, R4 ;  /* 0x0000000400047310 */ /* 0x000e240000201800 */
[----:B0-----:R0:W-:Y:S01]  /*9640*/  STG.E.64 [R8.64], R4 ;  /* 0x0000000408007986 */ /* 0x0011e2000c101b24 */
[----:B------:R-:W-:Y:S05]  /*9650*/  BRA `(.L_x_3964) ;  /* 0x00000a8000007947 */ /* 0x000fea0003800000 */
.L_x_3959:
        /* <DEDUP_REMOVED lines=12> */
.L_x_3973:
[----:B------:R-:W-:Y:S01]  /*9720*/  FMUL.FTZ R4, R22, 1 ;  /* 0x3f80000016047820 */ /* 0x000fe20000410000 */
[----:B------:R-:W-:-:S05]  /*9730*/  CS2R R6, SRZ ;  /* 0x0000000000067805 */ /* 0x000fca000001ff00 */
[----:B------:R-:W0:Y:S02]  /*9740*/  F2F.F64.F32 R4, R4 ;  /* 0x0000000400047310 */ /* 0x000e240000201800 */
[----:B0-----:R0:W-:Y:S01]  /*9750*/  STG.E.128 [R8.64], R4 ;  /* 0x0000000408007986 */ /* 0x0011e2000c101d24 */
[----:B------:R-:W-:Y:S05]  /*9760*/  BRA `(.L_x_3964) ;  /* 0x0000097000007947 */ /* 0x000fea0003800000 */
.L_x_3972:
        /* <DEDUP_REMOVED lines=20> */
.L_x_3977:
[----:B------:R-:W-:Y:S05]  /*98b0*/  BSYNC B0 ;  /* 0x0000000000007941 */ /* 0x000fea0003800000 */
.L_x_3976:
[----:B------:R-:W-:-:S05]  /*98c0*/  LOP3.LUT R5, R0, R5, RZ, 0xfc, !PT ;  /* 0x0000000500057212 */ /* 0x000fca00078efcff */
[----:B------:R0:W-:Y:S01]  /*98d0*/  STG.E.U8 [R8.64], R5 ;  /* 0x0000000508007986 */ /* 0x0001e2000c101124 */
[----:B------:R-:W-:Y:S05]  /*98e0*/  BRA `(.L_x_3964) ;  /* 0x000007f000007947 */ /* 0x000fea0003800000 */
.L_x_3975:
        /* <DEDUP_REMOVED lines=12> */
.L_x_3979:
[----:B------:R-:W-:Y:S01]  /*99b0*/  IMAD.MOV.U32 R0, RZ, RZ, 0x7f ;  /* 0x0000007fff007424 */ /* 0x000fe200078e00ff */
[----:B------:R-:W-:-:S04]  /*99c0*/  ISETP.GT.U32.AND P0, PT, R4, 0x7f800000, PT ;  /* 0x7f8000000400780c */ /* 0x000fc80003f04070 */
[----:B------:R-:W-:-:S04]  /*99d0*/  SEL R0, R0, 0x7c, P0 ;  /* 0x0000007c00007807 */ /* 0x000fc80000000000 */
.L_x_3980:
[----:B------:R-:W-:Y:S05]  /*99e0*/  BSYNC B0 ;  /* 0x0000000000007941 */ /* 0x000fea0003800000 */
.L_x_3978:
[----:B------:R-:W-:-:S04]  /*99f0*/  LOP3.LUT R22, R22, 0x80000000, RZ, 0xc0, !PT ;  /* 0x8000000016167812 */ /* 0x000fc800078ec0ff */
[----:B------:R-:W-:-:S04]  /*9a00*/  SHF.R.U32.HI R3, RZ, 0x18, R22 ;  /* 0x00000018ff037819 */ /* 0x000fc80000011616 */
[----:B------:R-:W-:-:S05]  /*9a10*/  LOP3.LUT R3, R0, R3, RZ, 0xfc, !PT ;  /* 0x0000000300037212 */ /* 0x000fca00078efcff */
[----:B------:R0:W-:Y:S01]  /*9a20*/  STG.E.U8 [R8.64], R3 ;  /* 0x0000000308007986 */ /* 0x0001e2000c101124 */
[----:B------:R-:W-:Y:S05]  /*9a30*/  BRA `(.L_x_3964) ;  /* 0x000006a000007947 */ /* 0x000fea0003800000 */
.L_x_3974:
[----:B------:R-:W-:-:S05]  /*9a40*/  F2FP.BF16.PACK_AB R22, RZ, R22 ;  /* 0x00000016ff16723e */ /* 0x000fca00000010ff */
[----:B------:R0:W-:Y:S01]  /*9a50*/  STG.E.U16 [R8.64], R22 ;  /* 0x0000001608007986 */ /* 0x0001e2000c101524 */
[----:B------:R-:W-:Y:S05]  /*9a60*/  BRA `(.L_x_3964) ;  /* 0x0000067000007947 */ /* 0x000fea0003800000 */
.L_x_3971:
        /* <DEDUP_REMOVED lines=11> */
.L_x_3983:
        /* <DEDUP_REMOVED lines=16> */
.L_x_3986:
[----:B------:R-:W-:-:S04]  /*9c20*/  LOP3.LUT R22, R22, 0x80000000, RZ, 0xc0, !PT ;  /* 0x8000000016167812 */ /* 0x000fc800078ec0ff */
[----:B------:R-:W-:-:S04]  /*9c30*/  SHF.R.U32.HI R3, RZ, 0x18, R22 ;  /* 0x00000018ff037819 */ /* 0x000fc80000011616 */
[----:B------:R-:W-:-:S04]  /*9c40*/  LOP3.LUT R0, R0, R3, RZ, 0xfc, !PT ;  /* 0x0000000300007212 */ /* 0x000fc800078efcff */
[----:B------:R-:W-:Y:S02]  /*9c50*/  PRMT R4, R0, 0x7610, R4 ;  /* 0x0000761000047816 */ /* 0x000fe40000000004 */
.L_x_3985:
[----:B------:R-:W-:Y:S05]  /*9c60*/  BSYNC B0 ;  /* 0x0000000000007941 */ /* 0x000fea0003800000 */
.L_x_3984:
[----:B------:R0:W-:Y:S01]  /*9c70*/  STG.E.U8 [R8.64], R4 ;  /* 0x0000000408007986 */ /* 0x0001e2000c101124 */
[----:B------:R-:W-:Y:S05]  /*9c80*/  BRA `(.L_x_3964) ;  /* 0x0000045000007947 */ /* 0x000fea0003800000 */
.L_x_3982:
        /* <DEDUP_REMOVED lines=16> */
.L_x_3989:
[----:B------:R-:W-:-:S04]  /*9d90*/  LOP3.LUT R22, R22, 0x80000000, RZ, 0xc0, !PT ;  /* 0x8000000016167812 */ /* 0x000fc800078ec0ff */
[----:B------:R-:W-:-:S04]  /*9da0*/  SHF.R.U32.HI R3, RZ, 0x18, R22 ;  /* 0x00000018ff037819 */ /* 0x000fc80000011616 */
[----:B------:R-:W-:-:S04]  /*9db0*/  LOP3.LUT R0, R0, R3, RZ, 0xfc, !PT ;  /* 0x0000000300007212 */ /* 0x000fc800078efcff */
[----:B------:R-:W-:Y:S02]  /*9dc0*/  PRMT R4, R0, 0x7610, R4 ;  /* 0x0000761000047816 */ /* 0x000fe40000000004 */
.L_x_3988:
[----:B------:R-:W-:Y:S05]  /*9dd0*/  BSYNC B0 ;  /* 0x0000000000007941 */ /* 0x000fea0003800000 */
.L_x_3987:
[----:B------:R0:W-:Y:S01]  /*9de0*/  STG.E.U8 [R8.64], R4 ;  /* 0x0000000408007986 */ /* 0x0001e2000c101124 */
[----:B------:R-:W-:Y:S05]  /*9df0*/  BRA `(.L_x_3964) ;  /* 0x000002e000007947 */ /* 0x000fea0003800000 */
.L_x_3981:
        /* <DEDUP_REMOVED lines=21> */
.L_x_3963:
        /* <DEDUP_REMOVED lines=20> */
.L_x_3991:
[----:B------:R-:W0:Y:S02]  /*a090*/  F2I.U64.TRUNC R22, R22 ;  /* 0x0000001600167311 */ /* 0x000e24000020d800 */
[----:B0-----:R0:W-:Y:S01]  /*a0a0*/  STG.E.64 [R8.64], R22 ;  /* 0x0000001608007986 */ /* 0x0011e2000c101b24 */
[----:B------:R-:W-:Y:S05]  /*a0b0*/  BRA `(.L_x_3964) ;  /* 0x0000002000007947 */ /* 0x000fea0003800000 */
.L_x_3990:
[----:B------:R-:W0:Y:S02]  /*a0c0*/  F2I.FTZ.U32.TRUNC.NTZ R3, R22 ;  /* 0x0000001600037305 */ /* 0x000e24000021f000 */
[----:B0-----:R0:W-:Y:S02]  /*a0d0*/  STG.E [R8.64], R3 ;  /* 0x0000000308007986 */ /* 0x0011e4000c101924 */
.L_x_3964:
[----:B------:R-:W-:Y:S02]  /*a0e0*/  IADD3 R25, R25, 0x80, RZ ;  /* 0x0000008019197810 */ /* 0x000fe40007ffe0ff */
.L_x_3925:
[----:B------:R-:W-:Y:S05]  /*a0f0*/  BSYNC B6 ;  /* 0x0000000000067941 */ /* 0x000fea0003800000 */
.L_x_3924:
        /* <DEDUP_REMOVED lines=20> */
.L_x_3995:
[----:B------:R-:W0:Y:S02]  /*a240*/  F2I.S64.TRUNC R24, R24 ;  /* 0x0000001800187311 */ /* 0x000e24000020d900 */
[----:B0-----:R-:W-:-:S05]  /*a250*/  IMAD.MOV.U32 R5, RZ, RZ, R24 ;  /* 0x000000ffff057224 */ /* 0x001fca00078e0018 */
[----:B------:R-:W-:Y:S01]  /*a260*/  STG.E.U8 [R2.64], R5 ;  /* 0x0000000502007986 */ /* 0x000fe2000c101124 */
[----:B------:R-:W-:Y:S05]  /*a270*/  EXIT ;  /* 0x000000000000794d */ /* 0x000fea0003800000 */
.L_x_3994:
        /* <DEDUP_REMOVED lines=9> */
.L_x_3998:
[----:B------:R-:W0:Y:S02]  /*a310*/  F2I.FTZ.TRUNC.NTZ R5, R24 ;  /* 0x0000001800057305 */ /* 0x000e24000021f100 */
[----:B0-----:R-:W-:Y:S01]  /*a320*/  STG.E [R2.64], R5 ;  /* 0x0000000502007986 */ /* 0x001fe2000c101924 */
[----:B------:R-:W-:Y:S05]  /*a330*/  EXIT ;  /* 0x000000000000794d */ /* 0x000fea0003800000 */
.L_x_3997:
[----:B------:R-:W0:Y:S02]  /*a340*/  F2I.FTZ.TRUNC.NTZ R5, R24 ;  /* 0x0000001800057305 */ /* 0x000e24000021f100 */
[----:B0-----:R-:W-:Y:S01]  /*a350*/  STG.E.U16 [R2.64], R5 ;  /* 0x0000000502007986 */ /* 0x001fe2000c101524 */
[----:B------:R-:W-:Y:S05]  /*a360*/  EXIT ;  /* 0x000000000000794d */ /* 0x000fea0003800000 */
.L_x_3993:
        /* <DEDUP_REMOVED lines=8> */
.L_x_4000:
[----:B------:R-:W-:-:S05]  /*a3f0*/  F2FP.PACK_AB R24, RZ, R24 ;  /* 0x00000018ff18723e */ /* 0x000fca00000000ff */
[----:B------:R-:W-:Y:S01]  /*a400*/  STG.E.U16 [R2.64], R24 ;  /* 0x0000001802007986 */ /* 0x000fe2000c101524 */
[----:B------:R-:W-:Y:S05]  /*a410*/  EXIT ;  /* 0x000000000000794d */ /* 0x000fea0003800000 */
.L_x_3999:
        /* <DEDUP_REMOVED lines=9> */
.L_x_4002:
[----:B------:R-:W-:-:S04]  /*a4b0*/  F2FP.PACK_AB R5, RZ, R24 ;  /* 0x00000018ff05723e */ /* 0x000fc800000000ff */
[----:B------:R-:W-:-:S05]  /*a4c0*/  PRMT R5, R5, 0x5410, RZ ;  /* 0x0000541005057816 */ /* 0x000fca00000000ff */
[----:B------:R-:W-:Y:S01]  /*a4d0*/  STG.E [R2.64], R5 ;  /* 0x0000000502007986 */ /* 0x000fe2000c101924 */
[----:B------:R-:W-:Y:S05]  /*a4e0*/  EXIT ;  /* 0x000000000000794d */ /* 0x000fea0003800000 */
.L_x_4001:
[----:B------:R-:W-:-:S06]  /*a4f0*/  FMUL.FTZ R4, R24, 1 ;  /* 0x3f80000018047820 */ /* 0x000fcc0000410000 */
[----:B------:R-:W0:Y:S02]  /*a500*/  F2F.F64.F32 R4, R4 ;  /* 0x0000000400047310 */ /* 0x000e240000201800 */
[----:B0-----:R-:W-:Y:S01]  /*a510*/  STG.E.64 [R2.64], R4 ;  /* 0x0000000402007986 */ /* 0x001fe2000c101b24 */
[----:B------:R-:W-:Y:S05]  /*a520*/  EXIT ;  /* 0x000000000000794d */ /* 0x000fea0003800000 */
.L_x_3992:
        /* <DEDUP_REMOVED lines=12> */
.L_x_4005:
[----:B------:R-:W-:Y:S01]  /*a5f0*/  FMUL.FTZ R4, R24, 1 ;  /* 0x3f80000018047820 */ /* 0x000fe20000410000 */
[----:B------:R-:W-:-:S05]  /*a600*/  CS2R R6, SRZ ;  /* 0x0000000000067805 */ /* 0x000fca000001ff00 */
[----:B------:R-:W0:Y:S02]  /*a610*/  F2F.F64.F32 R4, R4 ;  /* 0x0000000400047310 */ /* 0x000e240000201800 */
[----:B0-----:R-:W-:Y:S01]  /*a620*/  STG.E.128 [R2.64], R4 ;  /* 0x0000000402007986 */ /* 0x001fe2000c101d24 */
[----:B------:R-:W-:Y:S05]  /*a630*/  EXIT ;  /* 0x000000000000794d */ /* 0x000fea0003800000 */
.L_x_4004:
        /* <DEDUP_REMOVED lines=20> */
.L_x_4009:
[----:B------:R-:W-:Y:S05]  /*a780*/  BSYNC B0 ;  /* 0x0000000000007941 */ /* 0x000fea0003800000 */
.L_x_4008:
[----:B------:R-:W-:-:S05]  /*a790*/  LOP3.LUT R7, R0, R7, RZ, 0xfc, !PT ;  /* 0x0000000700077212 */ /* 0x000fca00078efcff */
[----:B------:R-:W-:Y:S01]  /*a7a0*/  STG.E.U8 [R2.64], R7 ;  /* 0x0000000702007986 */ /* 0x000fe2000c101124 */
[----:B------:R-:W-:Y:S05]  /*a7b0*/  EXIT ;  /* 0x000000000000794d */ /* 0x000fea0003800000 */
.L_x_4007:
        /* <DEDUP_REMOVED lines=12> */
.L_x_4011:
[----:B------:R-:W-:Y:S01]  /*a880*/  IMAD.MOV.U32 R0, RZ, RZ, 0x7f ;  /* 0x0000007fff007424 */ /* 0x000fe200078e00ff */
[----:B------:R-:W-:-:S04]  /*a890*/  ISETP.GT.U32.AND P0, PT, R4, 0x7f800000, PT ;  /* 0x7f8000000400780c */ /* 0x000fc80003f04070 */
[----:B------:R-:W-:-:S04]  /*a8a0*/  SEL R0, R0, 0x7c, P0 ;  /* 0x0000007c00007807 */ /* 0x000fc80000000000 */
.L_x_4012:
[----:B------:R-:W-:Y:S05]  /*a8b0*/  BSYNC B0 ;  /* 0x0000000000007941 */ /* 0x000fea0003800000 */
.L_x_4010:
[----:B------:R-:W-:-:S04]  /*a8c0*/  LOP3.LUT R24, R24, 0x80000000, RZ, 0xc0, !PT ;  /* 0x8000000018187812 */ /* 0x000fc800078ec0ff */
[----:B------:R-:W-:-:S04]  /*a8d0*/  SHF.R.U32.HI R5, RZ, 0x18, R24 ;  /* 0x00000018ff057819 */ /* 0x000fc80000011618 */
[----:B------:R-:W-:-:S05]  /*a8e0*/  LOP3.LUT R5, R0, R5, RZ, 0xfc, !PT ;  /* 0x0000000500057212 */ /* 0x000fca00078efcff */
[----:B------:R-:W-:Y:S01]  /*a8f0*/  STG.E.U8 [R2.64], R5 ;  /* 0x0000000502007986 */ /* 0x000fe2000c101124 */
[----:B------:R-:W-:Y:S05]  /*a900*/  EXIT ;  /* 0x000000000000794d */ /* 0x000fea0003800000 */
.L_x_4006:
[----:B------:R-:W-:-:S05]  /*a910*/  F2FP.BF16.PACK_AB R24, RZ, R24 ;  /* 0x00000018ff18723e */ /* 0x000fca00000010ff */
[----:B------:R-:W-:Y:S01]  /*a920*/  STG.E.U16 [R2.64], R24 ;  /* 0x0000001802007986 */ /* 0x000fe2000c101524 */
[----:B------:R-:W-:Y:S05]  /*a930*/  EXIT ;  /* 0x000000000000794d */ /* 0x000fea0003800000 */
.L_x_4003:
        /* <DEDUP_REMOVED lines=11> */
.L_x_4015:
        /* <DEDUP_REMOVED lines=16> */
.L_x_4018:
[----:B------:R-:W-:-:S04]  /*aaf0*/  LOP3.LUT R24, R24, 0x80000000, RZ, 0xc0, !PT ;  /* 0x8000000018187812 */ /* 0x000fc800078ec0ff */
[----:B------:R-:W-:-:S04]  /*ab00*/  SHF.R.U32.HI R5, RZ, 0x18, R24 ;  /* 0x00000018ff057819 */ /* 0x000fc80000011618 */
[----:B------:R-:W-:-:S04]  /*ab10*/  LOP3.LUT R4, R4, R5, RZ, 0xfc, !PT ;  /* 0x0000000504047212 */ /* 0x000fc800078efcff */
[----:B------:R-:W-:Y:S02]  /*ab20*/  PRMT R0, R4, 0x7610, R0 ;  /* 0x0000761004007816 */ /* 0x000fe40000000000 */
.L_x_4017:
[----:B------:R-:W-:Y:S05]  /*ab30*/  BSYNC B0 ;  /* 0x0000000000007941 */ /* 0x000fea0003800000 */
.L_x_4016:
[----:B------:R-:W-:Y:S01]  /*ab40*/  STG.E.U8 [R2.64], R0 ;  /* 0x0000000002007986 */ /* 0x000fe2000c101124 */
[----:B------:R-:W-:Y:S05]  /*ab50*/  EXIT ;  /* 0x000000000000794d */ /* 0x000fea0003800000 */
.L_x_4014:
        /* <DEDUP_REMOVED lines=16> */
.L_x_4021:
[----:B------:R-:W-:-:S04]  /*ac60*/  LOP3.LUT R24, R24, 0x80000000, RZ, 0xc0, !PT ;  /* 0x8000000018187812 */ /* 0x000fc800078ec0ff */
[----:B------:R-:W-:-:S04]  /*ac70*/  SHF.R.U32.HI R5, RZ, 0x18, R24 ;  /* 0x00000018ff057819 */ /* 0x000fc80000011618 */
[----:B------:R-:W-:-:S04]  /*ac80*/  LOP3.LUT R4, R4, R5, RZ, 0xfc, !PT ;  /* 0x0000000504047212 */ /* 0x000fc800078efcff */
[----:B------:R-:W-:Y:S02]  /*ac90*/  PRMT R0, R4, 0x7610, R0 ;  /* 0x0000761004007816 */ /* 0x000fe40000000000 */
.L_x_4020:
[----:B------:R-:W-:Y:S05]  /*aca0*/  BSYNC B0 ;  /* 0x0000000000007941 */ /* 0x000fea0003800000 */
.L_x_4019:
[----:B------:R-:W-:Y:S01]  /*acb0*/  STG.E.U8 [R2.64], R0 ;  /* 0x0000000002007986 */ /* 0x000fe2000c101124 */
[----:B------:R-:W-:Y:S05]  /*acc0*/  EXIT ;  /* 0x000000000000794d */ /* 0x000fea0003800000 */
.L_x_4013:
        /* <DEDUP_REMOVED lines=21> */
.L_x_3996:
        /* <DEDUP_REMOVED lines=20> */
.L_x_4023:
[----:B------:R-:W0:Y:S02]  /*af60*/  F2I.U64.TRUNC R24, R24 ;  /* 0x0000001800187311 */ /* 0x000e24000020d800 */
[----:B0-----:R-:W-:Y:S01]  /*af70*/  STG.E.64 [R2.64], R24 ;  /* 0x0000001802007986 */ /* 0x001fe2000c101b24 */
[----:B------:R-:W-:Y:S05]  /*af80*/  EXIT ;  /* 0x000000000000794d */ /* 0x000fea0003800000 */
.L_x_4022:
[----:B------:R-:W0:Y:S02]  /*af90*/  F2I.FTZ.U32.TRUNC.NTZ R5, R24 ;  /* 0x0000001800057305 */ /* 0x000e24000021f000 */
[----:B0-----:R-:W-:Y:S01]  /*afa0*/  STG.E [R2.64], R5 ;  /* 0x0000000502007986 */ /* 0x001fe2000c101924 */
[----:B------:R-:W-:Y:S05]  /*afb0*/  EXIT ;  /* 0x000000000000794d */ /* 0x000fea0003800000 */
.L_x_4024:
        /* <DEDUP_REMOVED lines=12> */
.L_x_39975:


//--------------------- .text._ZN2at6native18elementwise_kernelILi128ELi2EZNS0_22gpu_kernel_impl_nocastINS0_13BinaryFunctorIfffZZZNS0_16fmin_kernel_cudaERNS_18TensorIteratorBaseEENKUlvE_clEvENKUlvE0_clEvEUlffE_EEEEvS5_RKT_EUliE_EEviT1_ --------------------------
	.section	.text._ZN2at6native18elementwise_kernelILi128ELi2EZNS0_22gpu_kernel_impl_nocastINS0_13BinaryFunctorIfffZZZNS0_16fmin_kernel_cudaERNS_18TensorIteratorBaseEENKUlvE_clEvENKUlvE0_clEvEUlffE_EEEEvS5_RKT_EUliE_EEviT1_,"ax",@progbits
	.sectioninfo	@"SHI_REGISTERS=14"
	.align	128
        .global         _ZN2at6native18elementwise_kernelILi128ELi2EZNS0_22gpu_kernel_impl_nocastINS0_13BinaryFunctorIfffZZZNS0_16fmin_kernel_cudaERNS_18TensorIteratorBaseEENKUlvE_clEvENKUlvE0_clEvEUlffE_EEEEvS5_RKT_EUliE_EEviT1_
        .type           _ZN2at6native18elementwise_kernelILi128ELi2EZNS0_22gpu_kernel_impl_nocastINS0_13BinaryFunctorIfffZZZNS0_16fmin_kernel_cudaERNS_18TensorIteratorBaseEENKUlvE_clEvENKUlvE0_clEvEUlffE_EEEEvS5_RKT_EUliE_EEviT1_,@function
        .size           _ZN2at6native18elementwise_kernelILi128ELi2EZNS0_22gpu_kernel_impl_nocastINS0_13BinaryFunctorIfffZZZNS0_16fmin_kernel_cudaERNS_18TensorIteratorBaseEENKUlvE_clEvENKUlvE0_clEvEUlffE_EEEEvS5_RKT_EUliE_EEviT1_,(.L_x_39976 - _ZN2at6native18elementwise_kernelILi128ELi2EZNS0_22gpu_kernel_impl_nocastINS0_13BinaryFunctorIfffZZZNS0_16fmin_kernel_cudaERNS_18TensorIteratorBaseEENKUlvE_clEvENKUlvE0_clEvEUlffE_EEEEvS5_RKT_EUliE_EEviT1_)
        .other          _ZN2at6native18elementwise_kernelILi128ELi2EZNS0_22gpu_kernel_impl_nocastINS0_13BinaryFunctorIfffZZZNS0_16fmin_kernel_cudaERNS_18TensorIteratorBaseEENKUlvE_clEvENKUlvE0_clEvEUlffE_EEEEvS5_RKT_EUliE_EEviT1_,@"STO_CUDA_ENTRY STV_DEFAULT"
_ZN2at6native18elementwise_kernelILi128ELi2EZNS0_22gpu_kernel_impl_nocastINS0_13BinaryFunctorIfffZZZNS0_16fmin_kernel_cudaERNS_18TensorIteratorBaseEENKUlvE_clEvENKUlvE0_clEvEUlffE_EEEEvS5_RKT_EUliE_EEviT1_:
.text._ZN2at6native18elementwise_kernelILi128ELi2EZNS0_22gpu_kernel_impl_nocastINS0_13BinaryFunctorIfffZZZNS0_16fmin_kernel_cudaERNS_18TensorIteratorBaseEENKUlvE_clEvENKUlvE0_clEvEUlffE_EEEEvS5_RKT_EUliE_EEviT1_:
        /* <DEDUP_REMOVED lines=262> */
.L_x_4027:
[----:B------:R-:W-:Y:S02]  /*1060*/  IADD3 R6, P0, R3, c[0x0][0x3d0], RZ ;  /* 0x0000f40003067a10 */ /* 0x000fe40007f1e0ff */
[----:B------:R-:W-:Y:S02]  /*1070*/  IADD3 R4, P1, R4, c[0x0][0x3d8], RZ ;  /* 0x0000f60004047a10 */ /* 0x000fe40007f3e0ff */
[----:B------:R-:W-:Y:S02]  /*1080*/  IADD3.X R7, RZ, c[0x0][0x3d4], RZ, P0, !PT ;  /* 0x0000f500ff077a10 */ /* 0x000fe400007fe4ff */
[----:B------:R-:W-:-:S04]  /*1090*/  IADD3.X R5, RZ, c[0x0][0x3dc], RZ, P1, !PT ;  /* 0x0000f700ff057a10 */ /* 0x000fc80000ffe4ff */
[----:B------:R-:W2:Y:S04]  /*10a0*/  LDG.E R7, [R6.64] ;  /* 0x0000000406077981 */ /* 0x000ea8000c1e1900 */
[----:B------:R-:W2:Y:S01]  /*10b0*/  LDG.E R4, [R4.64] ;  /* 0x0000000404047981 */ /* 0x000ea2000c1e1900 */
[----:B------:R-:W-:-:S04]  /*10c0*/  IADD3 R2, P0, R2, c[0x0][0x3c8], RZ ;  /* 0x0000f20002027a10 */ /* 0x000fc80007f1e0ff */
[----:B------:R-:W-:Y:S02]  /*10d0*/  IADD3.X R3, RZ, c[0x0][0x3cc], RZ, P0, !PT ;  /* 0x0000f300ff037a10 */ /* 0x000fe400007fe4ff */
[----:B------:R-:W-:Y:S02]  /*10e0*/  IADD3 R9, R0, 0x80, RZ ;  /* 0x0000008000097810 */ /* 0x000fe40007ffe0ff */
[----:B--2---:R-:W-:-:S05]  /*10f0*/  FMNMX.FTZ R11, R4, R7, PT ;  /* 0x00000007040b7209 */ /* 0x004fca0003810000 */
[----:B------:R0:W-:Y:S02]  /*1100*/  STG.E [R2.64], R11 ;  /* 0x0000000b02007986 */ /* 0x0001e4000c101904 */
.L_x_4026:
[----:B------:R-:W-:Y:S05]  /*1110*/  BSYNC B0 ;  /* 0x0000000000007941 */ /* 0x000fea0003800000 */
.L_x_4025:
        /* <DEDUP_REMOVED lines=255> */
.L_x_4028:
        /* <DEDUP_REMOVED lines=8> */
[----:B--2---:R-:W-:-:S05]  /*2190*/  FMNMX.FTZ R9, R4, R3, PT ;  /* 0x0000000304097209 */ /* 0x004fca0003810000 */
[----:B------:R-:W-:Y:S01]  /*21a0*/  STG.E [R6.64], R9 ;  /* 0x0000000906007986 */ /* 0x000fe2000c101904 */
[----:B------:R-:W-:Y:S05]  /*21b0*/  EXIT ;  /* 0x000000000000794d */ /* 0x000fea0003800000 */
.L_x_4029:
        /* <DEDUP_REMOVED lines=12> */
.L_x_39976:


//--------------------- .text._ZN2at6native27unrolled_elementwise_kernelINS0_13BinaryFunctorIfffZZZNS0_16fmin_kernel_cudaERNS_18TensorIteratorBaseEENKUlvE_clEvENKUlvE0_clEvEUlffE_EESt5arrayIPcLm3EELi4E23TrivialOffsetCalculatorILi2EjESC_ILi1EjENS0_6memory15LoadWithoutCastENSF_16StoreWithoutCastEEEviT_T0_T2_T3_T4_T5_ --------------------------
	.section	.text._ZN2at6native27unrolled_elementwise_kernelINS0_13BinaryFunctorIfffZZZNS0_16fmin_kernel_cudaERNS_18TensorIteratorBaseEENKUlvE_clEvENKUlvE0_clEvEUlffE_EESt5arrayIPcLm3EELi4E23TrivialOffsetCalculatorILi2EjESC_ILi1EjENS0_6memory15LoadWithoutCastENSF_16StoreWithoutCastEEEviT_T0_T2_T3_T4_T5_,"ax",@progbits
	.sectioninfo	@"SHI_REGISTERS=26"
	.align	128
        .global         _ZN2at6native27unrolled_elementwise_kernelINS0_13BinaryFunctorIfffZZZNS0_16fmin_kernel_cudaERNS_18TensorIteratorBaseEENKUlvE_clEvENKUlvE0_clEvEUlffE_EESt5arrayIPcLm3EELi4E23TrivialOffsetCalculatorILi2EjESC_ILi1EjENS0_6memory15LoadWithoutCastENSF_16StoreWithoutCastEEEviT_T0_T2_T3_T4_T5_
        .type           _ZN2at6native27unrolled_elementwise_kernelINS0_13BinaryFunctorIfffZZZNS0_16fmin_kernel_cudaERNS_18TensorIteratorBaseEENKUlvE_clEvENKUlvE0_clEvEUlffE_EESt5arrayIPcLm3EELi4E23TrivialOffsetCalculatorILi2EjESC_ILi1EjENS0_6memory15LoadWithoutCastENSF_16StoreWithoutCastEEEviT_T0_T2_T3_T4_T5_,@function
        .size           _ZN2at6native27unrolled_elementwise_kernelINS0_13BinaryFunctorIfffZZZNS0_16fmin_kernel_cudaERNS_18TensorIteratorBaseEENKUlvE_clEvENKUlvE0_clEvEUlffE_EESt5arrayIPcLm3EELi4E23TrivialOffsetCalculatorILi2EjESC_ILi1EjENS0_6memory15LoadWithoutCastENSF_16StoreWithoutCastEEEviT_T0_T2_T3_T4_T5_,(.L_x_39977 - _ZN2at6native27unrolled_elementwise_kernelINS0_13BinaryFunctorIfffZZZNS0_16fmin_kernel_cudaERNS_18TensorIteratorBaseEENKUlvE_clEvENKUlvE0_clEvEUlffE_EESt5arrayIPcLm3EELi4E23TrivialOffsetCalculatorILi2EjESC_ILi1EjENS0_6memory15LoadWithoutCastENSF_16StoreWithoutCastEEEviT_T0_T2_T3_T4_T5_)
        .other          _ZN2at6native27unrolled_elementwise_kernelINS0_13BinaryFunctorIfffZZZNS0_16fmin_kernel_cudaERNS_18TensorIteratorBaseEENKUlvE_clEvENKUlvE0_clEvEUlffE_EESt5arrayIPcLm3EELi4E23TrivialOffsetCalculatorILi2EjESC_ILi1EjENS0_6memory15LoadWithoutCastENSF_16StoreWithoutCastEEEviT_T0_T2_T3_T4_T5_,@"STO_CUDA_ENTRY STV_DEFAULT"
_ZN2at6native27unrolled_elementwise_kernelINS0_13BinaryFunctorIfffZZZNS0_16fmin_kernel_cudaERNS_18TensorIteratorBaseEENKUlvE_clEvENKUlvE0_clEvEUlffE_EESt5arrayIPcLm3EELi4E23TrivialOffsetCalculatorILi2EjESC_ILi1EjENS0_6memory15LoadWithoutCastENSF_16StoreWithoutCastEEEviT_T0_T2_T3_T4_T5_:
.text._ZN2at6native27unrolled_elementwise_kernelINS0_13BinaryFunctorIfffZZZNS0_16fmin_kernel_cudaERNS_18TensorIteratorBaseEENKUlvE_clEvENKUlvE0_clEvEUlffE_EESt5arrayIPcLm3EELi4E23TrivialOffsetCalculatorILi2EjESC_ILi1EjENS0_6memory15LoadWithoutCastENSF_16StoreWithoutCastEEEviT_T0_T2_T3_T4_T5_:
[----:B------:R-:W-:Y:S02]  /*0000*/  IMAD.MOV.U32 R1, RZ, RZ, c[0x0][0x28] ;  /* 0x00000a00ff017624 */ /* 0x000fe400078e00ff */
[----:B------:R-:W0:Y:S01]  /*0010*/  S2R R0, SR_CTAID.X ;  /* 0x0000000000007919 */ /* 0x000e220000002500 */
[----:B------:R-:W-:Y:S01]  /*0020*/  IMAD.MOV.U32 R3, RZ, RZ, -0x200 ;  /* 0xfffffe00ff037424 */ /* 0x000fe200078e00ff */
[----:B------:R-:W-:Y:S01]  /*0030*/  ULDC.64 UR4, c[0x0][0x118] ;  /* 0x0000460000047ab9 */ /* 0x000fe20000000a00 */
[----:B------:R-:W-:Y:S01]  /*0040*/  IMAD.MOV.U32 R4, RZ, RZ, RZ ;  /* 0x000000ffff047224 */ /* 0x000fe200078e00ff */
[----:B------:R-:W1:Y:S01]  /*0050*/  S2R R5, SR_TID.X ;  /* 0x0000000000057919 */ /* 0x000e620000002100 */
[----:B0-----:R-:W-:Y:S02]  /*0060*/  IMAD R2, R0, R3, c[0x0][0x160] ;  /* 0x0000580000027624 */ /* 0x001fe400078e0203 */
[----:B------:R-:W-:Y:S01]  /*0070*/  IMAD.MOV.U32 R3, RZ, RZ, RZ ;  /* 0x000000ffff037224 */ /* 0x000fe200078e00ff */
[----:B-1----:R-:W-:Y:S02]  /*0080*/  MOV R23, R5 ;  /* 0x0000000500177202 */ /* 0x002fe40000000f00 */
[----:B------:R-:W-:-:S13]  /*0090*/  ISETP.GE.AND P0, PT, R5, R2, PT ;  /* 0x000000020500720c */ /* 0x000fda0003f06270 */
[----:B------:R-:W-:Y:S01]  /*00a0*/  @!P0 IMAD R18, R0, 0x200, R23 ;  /* 0x0000020000128824 */ /* 0x000fe200078e0217 */
[----:B------:R-:W-:Y:S02]  /*00b0*/  @!P0 IADD3 R23, R23, 0x80, RZ ;  /* 0x0000008017178810 */ /* 0x000fe40007ffe0ff */
[----:B------:R-:W-:Y:S02]  /*00c0*/  @!P0 MOV R19, 0x4 ;  /* 0x0000000400138802 */ /* 0x000fe40000000f00 */
[----:B------:R-:W-:-:S03]  /*00d0*/  ISETP.GE.AND P1, PT, R23, R2, PT ;  /* 0x000000021700720c */ /* 0x000fc60003f26270 */
[----:B------:R-:W-:-:S04]  /*00e0*/  @!P0 IMAD.WIDE.U32 R10, R18, R19, c[0x0][0x170] ;  /* 0x00005c00120a8625 */ /* 0x000fc800078e0013 */
[----:B------:R-:W-:Y:S01]  /*00f0*/  @!P0 IMAD.WIDE.U32 R18, R18, R19, c[0x0][0x178] ;  /* 0x00005e0012128625 */ /* 0x000fe200078e0013 */
[----:B------:R0:W2:Y:S04]  /*0100*/  @!P0 LDG.E R4, [R10.64] ;  /* 0x000000040a048981 */ /* 0x0000a8000c1e1900 */
[----:B------:R1:W2:Y:S01]  /*0110*/  @!P0 LDG.E R3, [R18.64] ;  /* 0x0000000412038981 */ /* 0x0002a2000c1e1900 */
[----:B------:R-:W-:Y:S01]  /*0120*/  @!P1 IMAD R14, R0, 0x200, R23 ;  /* 0x00000200000e9824 */ /* 0x000fe200078e0217 */
[----:B------:R-:W-:-:S04]  /*0130*/  @!P1 IADD3 R23, R23, 0x80, RZ ;  /* 0x0000008017179810 */ /* 0x000fc80007ffe0ff */
[----:B------:R-:W-:Y:S02]  /*0140*/  ISETP.GE.AND P2, PT, R23, R2, PT ;  /* 0x000000021700720c */ /* 0x000fe40003f46270 */
[----:B------:R-:W-:Y:S01]  /*0150*/  @!P1 MOV R15, 0x4 ;  /* 0x00000004000f9802 */ /* 0x000fe20000000f00 */
[----:B------:R-:W-:Y:S01]  /*0160*/  CS2R R6, SRZ ;  /* 0x0000000000067805 */ /* 0x000fe2000001ff00 */
[----:B------:R-:W-:-:S03]  /*0170*/  CS2R R8, SRZ ;  /* 0x0000000000087805 */ /* 0x000fc6000001ff00 */
[----:B------:R-:W-:-:S06]  /*0180*/  @!P1 IMAD.WIDE.U32 R12, R14, R15, c[0x0][0x170] ;  /* 0x00005c000e0c9625 */ /* 0x000fcc00078e000f */
[----:B------:R-:W-:Y:S01]  /*0190*/  @!P2 IMAD R20, R0, 0x200, R23 ;  /* 0x000002000014a824 */ /* 0x000fe200078e0217 */
[----:B------:R3:W4:Y:S01]  /*01a0*/  @!P1 LDG.E R6, [R12.64] ;  /* 0x000000040c069981 */ /* 0x000722000c1e1900 */
[----:B------:R-:W-:Y:S02]  /*01b0*/  @!P2 IMAD.MOV.U32 R21, RZ, RZ, 0x4 ;  /* 0x00000004ff15a424 */ /* 0x000fe400078e00ff */
[----:B------:R-:W-:-:S04]  /*01c0*/  @!P1 IMAD.WIDE.U32 R14, R14, R15, c[0x0][0x178] ;  /* 0x00005e000e0e9625 */ /* 0x000fc800078e000f */
[CC--:B------:R-:W-:Y:S01]  /*01d0*/  @!P2 IMAD.WIDE.U32 R16, R20.reuse, R21.reuse, c[0x0][0x170] ;  /* 0x00005c001410a625 */ /* 0x0c0fe200078e0015 */
[----:B------:R0:W4:Y:S03]  /*01e0*/  @!P1 LDG.E R7, [R14.64] ;  /* 0x000000040e079981 */ /* 0x000126000c1e1900 */
[----:B------:R-:W-:Y:S01]  /*01f0*/  @!P2 IMAD.WIDE.U32 R20, R20, R21, c[0x0][0x178] ;  /* 0x00005e001414a625 */ /* 0x000fe200078e0015 */
[----:B------:R0:W4:Y:S04]  /*0200*/  @!P2 LDG.E R8, [R16.64] ;  /* 0x000000041008a981 */ /* 0x000128000c1e1900 */
[----:B------:R1:W4:Y:S01]  /*0210*/  @!P2 LDG.E R9, [R20.64] ;  /* 0x000000041409a981 */ /* 0x000322000c1e1900 */
[----:B------:R-:W-:-:S04]  /*0220*/  @!P2 IADD3 R23, R23, 0x80, RZ ;  /* 0x000000801717a810 */ /* 0x000fc80007ffe0ff */
[----:B------:R-:W-:Y:S01]  /*0230*/  ISETP.GE.AND P1, PT, R23, R2, PT ;  /* 0x000000021700720c */ /* 0x000fe20003f26270 */
[--C-:B0-----:R-:W-:Y:S02]  /*0240*/  IMAD.MOV.U32 R15, RZ, RZ, R5.reuse ;  /* 0x000000ffff0f7224 */ /* 0x101fe400078e0005 */
[----:B------:R-:W-:Y:S02]  /*0250*/  @!P0 IMAD R5, R0, 0x200, R5 ;  /* 0x0000020000058824 */ /* 0x000fe400078e0205 */
[----:B------:R-:W-:Y:S01]  /*0260*/  @!P0 IMAD.MOV.U32 R14, RZ, RZ, 0x4 ;  /* 0x00000004ff0e8424 */ /* 0x000fe200078e00ff */
[----:B------:R-:W-:Y:S01]  /*0270*/  CS2R R10, SRZ ;  /* 0x00000000000a7805 */ /* 0x000fe2000001ff00 */
[----:B------:R-:W-:-:S06]  /*0280*/  IADD3 R17, R15, 0x100, RZ ;  /* 0x000001000f117810 */ /* 0x000fcc0007ffe0ff */
[----:B------:R-:W-:Y:S01]  /*0290*/  @!P1 LEA R22, R0, R23, 0x9 ;  /* 0x0000001700169211 */ /* 0x000fe200078e48ff */
[----:B------:R-:W-:Y:S01]  /*02a0*/  @!P1 IMAD.MOV.U32 R23, RZ, RZ, 0x4 ;  /* 0x00000004ff179424 */ /* 0x000fe200078e00ff */
[----:B-1----:R-:W-:-:S03]  /*02b0*/  IADD3 R21, R15, 0x80, RZ ;  /* 0x000000800f157810 */ /* 0x002fc60007ffe0ff */
[----:B------:R-:W-:-:S04]  /*02c0*/  @!P1 IMAD.WIDE.U32 R18, R22, R23, c[0x0][0x170] ;  /* 0x00005c0016129625 */ /* 0x000fc800078e0017 */
[----:B---3--:R-:W-:Y:S01]  /*02d0*/  @!P1 IMAD.WIDE.U32 R12, R22, R23, c[0x0][0x178] ;  /* 0x00005e00160c9625 */ /* 0x008fe200078e0017 */
[----:B------:R0:W5:Y:S01]  /*02e0*/  @!P1 LDG.E R10, [R18.64] ;  /* 0x00000004120a9981 */ /* 0x000162000c1e1900 */
[-C--:B------:R-:W-:Y:S02]  /*02f0*/  ISETP.GE.AND P2, PT, R17, R2.reuse, PT ;  /* 0x000000021100720c */ /* 0x080fe40003f46270 */
[----:B------:R-:W-:Y:S01]  /*0300*/  IADD3 R17, R15, 0x180, RZ ;  /* 0x000001800f117810 */ /* 0x000fe20007ffe0ff */
[----:B------:R4:W5:Y:S01]  /*0310*/  @!P1 LDG.E R11, [R12.64] ;  /* 0x000000040c0b9981 */ /* 0x000962000c1e1900 */
[----:B------:R-:W-:Y:S02]  /*0320*/  @!P0 MOV R15, R21 ;  /* 0x00000015000f8202 */ /* 0x000fe40000000f00 */
[-C--:B------:R-:W-:Y:S02]  /*0330*/  ISETP.GE.AND P1, PT, R21, R2.reuse, PT ;  /* 0x000000021500720c */ /* 0x080fe40003f26270 */
[----:B------:R-:W-:Y:S01]  /*0340*/  ISETP.GE.AND P3, PT, R15, R2, PT ;  /* 0x000000020f00720c */ /* 0x000fe20003f66270 */
[----:B------:R-:W-:Y:S01]  /*0350*/  BSSY B0, `(.L_x_4030) ;  /* 0x0000011000007945 */ /* 0x000fe20003800000 */
[----:B--2---:R-:W-:Y:S01]  /*0360*/  @!P0 FMNMX.FTZ R3, R3, R4, PT ;  /* 0x0000000403038209 */ /* 0x004fe20003810000 */
[----:B------:R-:W-:-:S05]  /*0370*/  @!P0 IMAD.WIDE.U32 R4, R5, R14, c[0x0][0x168] ;  /* 0x00005a0005048625 */ /* 0x000fca00078e000e */
[----:B------:R0:W-:Y:S03]  /*0380*/  @!P0 STG.E [R4.64], R3 ;  /* 0x0000000304008986 */ /* 0x0001e6000c101904 */
[----:B----4-:R-:W-:Y:S02]  /*0390*/  @!P1 FMNMX.FTZ R13, R7, R6, PT ;  /* 0x00000006070d9209 */ /* 0x010fe40003810000 */
[----:B------:R-:W-:Y:S01]  /*03a0*/  @!P2 FMNMX.FTZ R9, R9, R8, PT ;  /* 0x000000080909a209 */ /* 0x000fe20003810000 */
[----:B------:R-:W-:Y:S05]  /*03b0*/  @P3 BRA `(.L_x_4031) ;  /* 0x000000a000003947 */ /* 0x000fea0003800000 */
[----:B0-----:R-:W-:Y:S01]  /*03c0*/  LEA R4, R0, R15, 0x9 ;  /* 0x0000000f00047211 */ /* 0x001fe200078e48ff */
[----:B------:R-:W-:Y:S01]  /*03d0*/  IMAD.MOV.U32 R7, RZ, RZ, 0x4 ;  /* 0x00000004ff077424 */ /* 0x000fe200078e00ff */
[----:B------:R-:W-:-:S03]  /*03e0*/  IADD3 R15, R15, 0x80, RZ ;  /* 0x000000800f0f7810 */ /* 0x000fc60007ffe0ff */
[----:B------:R-:W-:Y:S01]  /*03f0*/  IMAD.WIDE.U32 R4, R4, R7, c[0x0][0x168] ;  /* 0x00005a0004047625 */ /* 0x000fe200078e0007 */
[----:B------:R-:W-:-:S04]  /*0400*/  ISETP.GE.AND P0, PT, R15, R2, PT ;  /* 0x000000020f00720c */ /* 0x000fc80003f06270 */
[----:B------:R0:W-:Y:S09]  /*0410*/  STG.E [R4.64], R13 ;  /* 0x0000000d04007986 */ /* 0x0001f2000c101904 */
[----:B------:R-:W-:Y:S02]  /*0420*/  @!P0 LEA R6, R0, R15, 0x9 ;  /* 0x0000000f00068211 */ /* 0x000fe400078e48ff */
[----:B------:R-:W-:-:S03]  /*0430*/  @!P0 IADD3 R15, R15, 0x80, RZ ;  /* 0x000000800f0f8810 */ /* 0x000fc60007ffe0ff */
[----:B------:R-:W-:-:S05]  /*0440*/  @!P0 IMAD.WIDE.U32 R6, R6, R7, c[0x0][0x168] ;  /* 0x00005a0006068625 */ /* 0x000fca00078e0007 */
[----:B------:R0:W-:Y:S02]  /*0450*/  @!P0 STG.E [R6.64], R9 ;  /* 0x0000000906008986 */ /* 0x0001e4000c101904 */
.L_x_4031:
[----:B0-----:R-:W-:Y:S05]  /*0460*/  BSYNC B0 ;  /* 0x0000000000007941 */ /* 0x001fea0003800000 */
.L_x_4030:
[-C--:B------:R-:W-:Y:S02]  /*0470*/  ISETP.GE.AND P1, PT, R15, R2.reuse, PT ;  /* 0x000000020f00720c */ /* 0x080fe40003f26270 */
[----:B------:R-:W-:-:S11]  /*0480*/  ISETP.GE.AND P0, PT, R17, R2, PT ;  /* 0x000000021100720c */ /* 0x000fd60003f06270 */
[----:B------:R-:W-:Y:S05]  /*0490*/  @P1 EXIT ;  /* 0x000000000000194d */ /* 0x000fea0003800000 */
[----:B------:R-:W-:Y:S01]  /*04a0*/  HFMA2.MMA R3, -RZ, RZ, 0, 2.384185791015625e-07 ;  /* 0x00000004ff037435 */ /* 0x000fe200000001ff */
[----:B------:R-:W-:Y:S01]  /*04b0*/  IMAD R2, R0, 0x200, R15 ;  /* 0x0000020000027824 */ /* 0x000fe200078e020f */
[----:B-----5:R-:W-:-:S08]  /*04c0*/  @!P0 FMNMX.FTZ R11, R11, R10, PT ;  /* 0x0000000a0b0b8209 */ /* 0x020fd00003810000 */
[----:B------:R-:W-:-:S05]  /*04d0*/  IMAD.WIDE.U32 R2, R2, R3, c[0x0][0x168] ;  /* 0x00005a0002027625 */ /* 0x000fca00078e0003 */
[----:B------:R-:W-:Y:S01]  /*04e0*/  STG.E [R2.64], R11 ;  /* 0x0000000b02007986 */ /* 0x000fe2000c101904 */
[----:B------:R-:W-:Y:S05]  /*04f0*/  EXIT ;  /* 0x000000000000794d */ /* 0x000fea0003800000 */
.L_x_4032:
        /* <DEDUP_REMOVED lines=16> */
.L_x_39977:


//--------------------- .text._ZN2at6native29vectorized_elementwise_kernelILi2ENS0_13BinaryFunctorIfffZZZNS0_16fmin_kernel_cudaERNS_18TensorIteratorBaseEENKUlvE_clEvENKUlvE0_clEvEUlffE_EESt5arrayIPcLm3EEEEviT0_T1_ --------------------------
	.section	.text._ZN2at6native29vectorized_elementwise_kernelILi2ENS0_13BinaryFunctorIfffZZZNS0_16fmin_kernel_cudaERNS_18TensorIteratorBaseEENKUlvE_clEvENKUlvE0_clEvEUlffE_EESt5arrayIPcLm3EEEEviT0_T1_,"ax",@progbits
	.sectioninfo	@"SHI_REGISTERS=32"
	.align	128
        .global         _ZN2at6native29vectorized_elementwise_kernelILi2ENS0_13BinaryFunctorIfffZZZNS0_16fmin_kernel_cudaERNS_18TensorIteratorBaseEENKUlvE_clEvENKUlvE0_clEvEUlffE_EESt5arrayIPcLm3EEEEviT0_T1_
        .type           _ZN2at6native29vectorized_elementwise_kernelILi2ENS0_13BinaryFunctorIfffZZZNS0_16fmin_kernel_cudaERNS_18TensorIteratorBaseEENKUlvE_clEvENKUlvE0_clEvEUlffE_EESt5arrayIPcLm3EEEEviT0_T1_,@function
        .size           _ZN2at6native29vectorized_elementwise_kernelILi2ENS0_13BinaryFunctorIfffZZZNS0_16fmin_kernel_cudaERNS_18TensorIteratorBaseEENKUlvE_clEvENKUlvE0_clEvEUlffE_EESt5arrayIPcLm3EEEEviT0_T1_,(.L_x_39978 - _ZN2at6native29vectorized_elementwise_kernelILi2ENS0_13BinaryFunctorIfffZZZNS0_16fmin_kernel_cudaERNS_18TensorIteratorBaseEENKUlvE_clEvENKUlvE0_clEvEUlffE_EESt5arrayIPcLm3EEEEviT0_T1_)
        .other          _ZN2at6native29vectorized_elementwise_kernelILi2ENS0_13BinaryFunctorIfffZZZNS0_16fmin_kernel_cudaERNS_18TensorIteratorBaseEENKUlvE_clEvENKUlvE0_clEvEUlffE_EESt5arrayIPcLm3EEEEviT0_T1_,@"STO_CUDA_ENTRY STV_DEFAULT"
_ZN2at6native29vectorized_elementwise_kernelILi2ENS0_13BinaryFunctorIfffZZZNS0_16fmin_kernel_cudaERNS_18TensorIteratorBaseEENKUlvE_clEvENKUlvE0_clEvEUlffE_EESt5arrayIPcLm3EEEEviT0_T1_:
.text._ZN2at6native29vectorized_elementwise_kernelILi2ENS0_13BinaryFunctorIfffZZZNS0_16fmin_kernel_cudaERNS_18TensorIteratorBaseEENKUlvE_clEvENKUlvE0_clEvEUlffE_EESt5arrayIPcLm3EEEEviT0_T1_:
        /* <DEDUP_REMOVED lines=14> */
[----:B------:R-:W2:Y:S04]  /*00e0*/  LDG.E.64 R16, [R20.64] ;  /* 0x0000000414107981 */ /* 0x000ea8000c1e1b00 */
[----:B------:R-:W3:Y:S04]  /*00f0*/  LDG.E.64 R8, [R18.64+0x400] ;  /* 0x0004000412087981 */ /* 0x000ee8000c1e1b00 */
[----:B------:R-:W3:Y:S04]  /*0100*/  LDG.E.64 R10, [R20.64+0x400] ;  /* 0x00040004140a7981 */ /* 0x000ee8000c1e1b00 */
[----:B------:R-:W4:Y:S04]  /*0110*/  LDG.E.64 R4, [R18.64+0x800] ;  /* 0x0008000412047981 */ /* 0x000f28000c1e1b00 */
[----:B------:R-:W4:Y:S04]  /*0120*/  LDG.E.64 R2, [R20.64+0x800] ;  /* 0x0008000414027981 */ /* 0x000f28000c1e1b00 */
[----:B------:R-:W5:Y:S04]  /*0130*/  LDG.E.64 R6, [R18.64+0xc00] ;  /* 0x000c000412067981 */ /* 0x000f68000c1e1b00 */
[----:B------:R-:W5:Y:S01]  /*0140*/  LDG.E.64 R12, [R20.64+0xc00] ;  /* 0x000c0004140c7981 */ /* 0x000f62000c1e1b00 */
[----:B------:R-:W-:-:S06]  /*0150*/  IMAD.WIDE.U32 R22, R0, R23, c[0x0][0x168] ;  /* 0x00005a0000167625 */ /* 0x000fcc00078e0017 */
[----:B------:R-:W-:Y:S01]  /*0160*/  IMAD.WIDE R22, R25, 0x8, R22 ;  /* 0x0000000819167825 */ /* 0x000fe200078e0216 */
[----:B--2---:R-:W-:Y:S02]  /*0170*/  FMNMX.FTZ R15, R15, R17, PT ;  /* 0x000000110f0f7209 */ /* 0x004fe40003810000 */
[----:B------:R-:W-:-:S05]  /*0180*/  FMNMX.FTZ R14, R14, R16, PT ;  /* 0x000000100e0e7209 */ /* 0x000fca0003810000 */
[----:B------:R-:W-:Y:S01]  /*0190*/  STG.E.64 [R22.64], R14 ;  /* 0x0000000e16007986 */ /* 0x000fe2000c101b04 */
[----:B---3--:R-:W-:Y:S02]  /*01a0*/  FMNMX.FTZ R9, R9, R11, PT ;  /* 0x0000000b09097209 */ /* 0x008fe40003810000 */
[----:B------:R-:W-:-:S05]  /*01b0*/  FMNMX.FTZ R8, R8, R10, PT ;  /* 0x0000000a08087209 */ /* 0x000fca0003810000 */
[----:B------:R-:W-:Y:S01]  /*01c0*/  STG.E.64 [R22.64+0x400], R8 ;  /* 0x0004000816007986 */ /* 0x000fe2000c101b04 */
[----:B----4-:R-:W-:Y:S02]  /*01d0*/  FMNMX.FTZ R3, R5, R3, PT ;  /* 0x0000000305037209 */ /* 0x010fe40003810000 */
[----:B------:R-:W-:-:S05]  /*01e0*/  FMNMX.FTZ R2, R4, R2, PT ;  /* 0x0000000204027209 */ /* 0x000fca0003810000 */
[----:B------:R-:W-:Y:S01]  /*01f0*/  STG.E.64 [R22.64+0x800], R2 ;  /* 0x0008000216007986 */ /* 0x000fe2000c101b04 */
[----:B-----5:R-:W-:Y:S02]  /*0200*/  FMNMX.FTZ R7, R7, R13, PT ;  /* 0x0000000d07077209 */ /* 0x020fe40003810000 */
[----:B------:R-:W-:-:S05]  /*0210*/  FMNMX.FTZ R6, R6, R12, PT ;  /* 0x0000000c06067209 */ /* 0x000fca0003810000 */
[----:B------:R-:W-:Y:S01]  /*0220*/  STG.E.64 [R22.64+0xc00], R6 ;  /* 0x000c000616007986 */ /* 0x000fe2000c101b04 */
[----:B------:R-:W-:Y:S05]  /*0230*/  EXIT ;  /* 0x000000000000794d */ /* 0x000fea0003800000 */
.L_x_4033:
[----:B------:R-:W0:Y:S01]  /*0240*/  S2R R21, SR_TID.X ;  /* 0x0000000000157919 */ /* 0x000e220000002100 */
[----:B------:R-:W-:Y:S01]  /*0250*/  IMAD.MOV.U32 R20, RZ, RZ, RZ ;  /* 0x000000ffff147224 */ /* 0x000fe200078e00ff */
[----:B------:R-:W-:Y:S01]  /*0260*/  CS2R R18, SRZ ;  /* 0x0000000000127805 */ /* 0x000fe2000001ff00 */
        /* <DEDUP_REMOVED lines=10> */
[----:B------:R0:W2:Y:S04]  /*0310*/  @!P0 LDG.E R20, [R2.64] ;  /* 0x0000000402148981 */ /* 0x0000a8000c1e1900 */
[----:B------:R1:W2:Y:S03]  /*0320*/  @!P0 LDG.E R13, [R4.64] ;  /* 0x00000004040d8981 */ /* 0x0002a6000c1e1900 */
[----:B------:R-:W-:Y:S01]  /*0330*/  @!P3 IADD3 R24, R0, R23, RZ ;  /* 0x000000170018b210 */ /* 0x000fe20007ffe0ff */
[----:B------:R-:W-:Y:S01]  /*0340*/  @!P3 IMAD.MOV.U32 R25, RZ, RZ, 0x4 ;  /* 0x00000004ff19b424 */ /* 0x000fe200078e00ff */
[----:B------:R-:W-:-:S03]  /*0350*/  @!P3 IADD3 R23, R23, 0x80, RZ ;  /* 0x000000801717b810 */ /* 0x000fc60007ffe0ff */
[----:B------:R-:W-:Y:S01]  /*0360*/  @!P3 IMAD.WIDE.U32 R6, R24, R25, c[0x0][0x170] ;  /* 0x00005c001806b625 */ /* 0x000fe200078e0019 */
[----:B------:R-:W-:-:S03]  /*0370*/  ISETP.GE.AND P4, PT, R23, R12, PT ;  /* 0x0000000c1700720c */ /* 0x000fc60003f86270 */
[----:B------:R-:W-:Y:S01]  /*0380*/  @!P3 IMAD.WIDE.U32 R24, R24, R25, c[0x0][0x178] ;  /* 0x00005e001818b625 */ /* 0x000fe200078e0019 */
[----:B------:R3:W4:Y:S01]  /*0390*/  @!P3 LDG.E R18, [R6.64] ;  /* 0x000000040612b981 */ /* 0x000722000c1e1900 */
[----:B------:R-:W-:-:S03]  /*03a0*/  CS2R R14, SRZ ;  /* 0x00000000000e7805 */ /* 0x000fc6000001ff00 */
[----:B------:R5:W4:Y:S05]  /*03b0*/  @!P3 LDG.E R17, [R24.64] ;  /* 0x000000041811b981 */ /* 0x000b2a000c1e1900 */
[----:B------:R-:W-:Y:S01]  /*03c0*/  @!P4 IMAD.IADD R9, R0, 0x1, R23 ;  /* 0x000000010009c824 */ /* 0x000fe200078e0217 */
[----:B------:R-:W-:-:S04]  /*03d0*/  @!P4 IADD3 R23, R23, 0x80, RZ ;  /* 0x000000801717c810 */ /* 0x000fc80007ffe0ff */
[----:B------:R-:W-:-:S13]  /*03e0*/  ISETP.GE.AND P5, PT, R23, R12, PT ;  /* 0x0000000c1700720c */ /* 0x000fda0003fa6270 */
[----:B------:R-:W-:Y:S01]  /*03f0*/  @!P5 IMAD.IADD R8, R0, 0x1, R23 ;  /* 0x000000010008d824 */ /* 0x000fe200078e0217 */
[----:B------:R-:W-:-:S04]  /*0400*/  @!P5 IADD3 R23, R23, 0x80, RZ ;  /* 0x000000801717d810 */ /* 0x000fc80007ffe0ff */
[----:B------:R-:W-:-:S13]  /*0410*/  ISETP.GE.AND P1, PT, R23, R12, PT ;  /* 0x0000000c1700720c */ /* 0x000fda0003f26270 */
[----:B------:R-:W-:Y:S02]  /*0420*/  @!P1 IADD3 R10, R0, R23, RZ ;  /* 0x00000017000a9210 */ /* 0x000fe40007ffe0ff */
[----:B------:R-:W-:-:S04]  /*0430*/  @!P1 IADD3 R23, R23, 0x80, RZ ;  /* 0x0000008017179810 */ /* 0x000fc80007ffe0ff */
[----:B------:R-:W-:Y:S01]  /*0440*/  ISETP.GE.AND P2, PT, R23, R12, PT ;  /* 0x0000000c1700720c */ /* 0x000fe20003f46270 */
[----:B------:R-:W-:Y:S01]  /*0450*/  @!P4 IMAD.MOV.U32 R22, RZ, RZ, 0x4 ;  /* 0x00000004ff16c424 */ /* 0x000fe200078e00ff */
[----:B------:R-:W-:-:S11]  /*0460*/  @!P5 MOV R11, 0x4 ;  /* 0x00000004000bd802 */ /* 0x000fd60000000f00 */
[----:B------:R-:W-:Y:S01]  /*0470*/  @!P2 IMAD.IADD R26, R0, 0x1, R23 ;  /* 0x00000001001aa824 */ /* 0x000fe200078e0217 */
[----:B------:R-:W-:-:S04]  /*0480*/  @!P2 IADD3 R23, R23, 0x80, RZ ;  /* 0x000000801717a810 */ /* 0x000fc80007ffe0ff */
[----:B------:R-:W-:Y:S01]  /*0490*/  ISETP.GE.AND P6, PT, R23, R12, PT ;  /* 0x0000000c1700720c */ /* 0x000fe20003fc6270 */
[----:B0-----:R-:W-:-:S04]  /*04a0*/  @!P4 IMAD.WIDE.U32 R2, R9, R22, c[0x0][0x170] ;  /* 0x00005c000902c625 */ /* 0x001fc800078e0016 */
[----:B-1----:R-:W-:Y:S01]  /*04b0*/  @!P4 IMAD.WIDE.U32 R4, R9, R22, c[0x0][0x178] ;  /* 0x00005e000904c625 */ /* 0x002fe200078e0016 */
[----:B------:R0:W4:Y:S03]  /*04c0*/  @!P4 LDG.E R14, [R2.64] ;  /* 0x00000004020ec981 */ /* 0x000126000c1e1900 */
[CC--:B---3--:R-:W-:Y:S01]  /*04d0*/  @!P5 IMAD.WIDE.U32 R6, R8.reuse, R11.reuse, c[0x0][0x170] ;  /* 0x00005c000806d625 */ /* 0x0c8fe200078e000b */
[----:B------:R1:W3:Y:S03]  /*04e0*/  @!P4 LDG.E R19, [R4.64] ;  /* 0x000000040413c981 */ /* 0x0002e6000c1e1900 */
[----:B------:R-:W-:Y:S01]  /*04f0*/  @!P5 IMAD.WIDE.U32 R8, R8, R11, c[0x0][0x178] ;  /* 0x00005e000808d625 */ /* 0x000fe200078e000b */
[----:B------:R-:W-:Y:S01]  /*0500*/  CS2R R28, SRZ ;  /* 0x00000000001c7805 */ /* 0x000fe2000001ff00 */
[----:B------:R0:W3:Y:S04]  /*0510*/  @!P5 LDG.E R15, [R6.64] ;  /* 0x00000004060fd981 */ /* 0x0000e8000c1e1900 */
[----:B------:R0:W3:Y:S01]  /*0520*/  @!P5 LDG.E R16, [R8.64] ;  /* 0x000000040810d981 */ /* 0x0000e2000c1e1900 */
[----:B-1----:R-:W-:Y:S01]  /*0530*/  @!P2 MOV R5, 0x4 ;  /* 0x000000040005a802 */ /* 0x002fe20000000f00 */
[----:B------:R-:W-:-:S02]  /*0540*/  @!P1 IMAD.MOV.U32 R11, RZ, RZ, 0x4 ;  /* 0x00000004ff0b9424 */ /* 0x000fc400078e00ff */
[----:B0-----:R-:W-:Y:S01]  /*0550*/  @!P6 IMAD.IADD R8, R0, 0x1, R23 ;  /* 0x000000010008e824 */ /* 0x001fe200078e0217 */
[----:B------:R-:W-:-:S04]  /*0560*/  @!P6 IADD3 R23, R23, 0x80, RZ ;  /* 0x000000801717e810 */ /* 0x000fc80007ffe0ff */
[----:B------:R-:W-:Y:S01]  /*0570*/  ISETP.GE.AND P3, PT, R23, R12, PT ;  /* 0x0000000c1700720c */ /* 0x000fe20003f66270 */
[----:B------:R-:W-:Y:S02]  /*0580*/  IMAD.MOV.U32 R22, RZ, RZ, RZ ;  /* 0x000000ffff167224 */ /* 0x000fe400078e00ff */
[----:B-----5:R-:W-:-:S04]  /*0590*/  @!P1 IMAD.WIDE.U32 R24, R10, R11, c[0x0][0x170] ;  /* 0x00005c000a189625 */ /* 0x020fc800078e000b */
[----:B------:R-:W-:Y:S01]  /*05a0*/  @!P2 IMAD.WIDE.U32 R2, R26, R5, c[0x0][0x170] ;  /* 0x00005c001a02a625 */ /* 0x000fe200078e0005 */
[----:B------:R0:W5:Y:S03]  /*05b0*/  @!P1 LDG.E R22, [R24.64] ;  /* 0x0000000418169981 */ /* 0x000166000c1e1900 */
[----:B------:R-:W-:Y:S01]  /*05c0*/  IMAD.MOV.U32 R27, RZ, RZ, RZ ;  /* 0x000000ffff1b7224 */ /* 0x000fe200078e00ff */
[----:B------:R1:W5:Y:S01]  /*05d0*/  @!P2 LDG.E R28, [R2.64] ;  /* 0x00000004021ca981 */ /* 0x000362000c1e1900 */
[----:B------:R-:W-:-:S04]  /*05e0*/  @!P1 IMAD.WIDE.U32 R10, R10, R11, c[0x0][0x178] ;  /* 0x00005e000a0a9625 */ /* 0x000fc800078e000b */
[----:B0-----:R-:W-:Y:S01]  /*05f0*/  @!P3 IMAD.IADD R25, R0, 0x1, R23 ;  /* 0x000000010019b824 */ /* 0x001fe200078e0217 */
[----:B------:R-:W-:Y:S01]  /*0600*/  HFMA2.MMA R23, -RZ, RZ, 0, 0 ;  /* 0x00000000ff177435 */ /* 0x000fe200000001ff */
[----:B------:R-:W-:Y:S01]  /*0610*/  @!P6 IMAD.MOV.U32 R9, RZ, RZ, 0x4 ;  /* 0x00000004ff09e424 */ /* 0x000fe200078e00ff */
[----:B------:R0:W5:Y:S01]  /*0620*/  @!P1 LDG.E R27, [R10.64] ;  /* 0x000000040a1b9981 */ /* 0x000162000c1e1900 */
[----:B-1----:R-:W-:Y:S02]  /*0630*/  @!P3 IMAD.MOV.U32 R2, RZ, RZ, 0x4 ;  /* 0x00000004ff02b424 */ /* 0x002fe400078e00ff */
[----:B------:R-:W-:-:S04]  /*0640*/  @!P2 IMAD.WIDE.U32 R4, R26, R5, c[0x0][0x178] ;  /* 0x00005e001a04a625 */ /* 0x000fc800078e0005 */
[----:B------:R-:W-:Y:S01]  /*0650*/  IMAD.MOV.U32 R26, RZ, RZ, RZ ;  /* 0x000000ffff1a7224 */ /* 0x000fe200078e00ff */
[----:B------:R1:W5:Y:S01]  /*0660*/  @!P2 LDG.E R29, [R4.64] ;  /* 0x00000004041da981 */ /* 0x000362000c1e1900 */
[----:B0-----:R-:W-:-:S04]  /*0670*/  @!P3 IMAD.WIDE.U32 R10, R25, R2, c[0x0][0x170] ;  /* 0x00005c00190ab625 */ /* 0x001fc800078e0002 */
[----:B------:R-:W-:Y:S02]  /*0680*/  @!P3 IMAD.WIDE.U32 R2, R25, R2, c[0x0][0x178] ;  /* 0x00005e001902b625 */ /* 0x000fe400078e0002 */
[----:B------:R-:W-:Y:S02]  /*0690*/  CS2R R24, SRZ ;  /* 0x0000000000187805 */ /* 0x000fe4000001ff00 */
[----:B------:R-:W-:-:S04]  /*06a0*/  @!P6 IMAD.WIDE.U32 R6, R8, R9, c[0x0][0x170] ;  /* 0x00005c000806e625 */ /* 0x000fc800078e0009 */
[----:B------:R-:W-:Y:S01]  /*06b0*/  @!P6 IMAD.WIDE.U32 R8, R8, R9, c[0x0][0x178] ;  /* 0x00005e000808e625 */ /* 0x000fe200078e0009 */
[----:B------:R0:W5:Y:S04]  /*06c0*/  @!P6 LDG.E R26, [R6.64] ;  /* 0x00000004061ae981 */ /* 0x000168000c1e1900 */
[----:B------:R0:W5:Y:S04]  /*06d0*/  @!P6 LDG.E R23, [R8.64] ;  /* 0x000000040817e981 */ /* 0x000168000c1e1900 */
[----:B------:R0:W5:Y:S04]  /*06e0*/  @!P3 LDG.E R24, [R10.64] ;  /* 0x000000040a18b981 */ /* 0x000168000c1e1900 */
[----:B------:R0:W5:Y:S01]  /*06f0*/  @!P3 LDG.E R25, [R2.64] ;  /* 0x000000040219b981 */ /* 0x000162000c1e1900 */
[C---:B-1----:R-:W-:Y:S01]  /*0700*/  IADD3 R5, R21.reuse, 0x100, RZ ;  /* 0x0000010015057810 */ /* 0x042fe20007ffe0ff */
[----:B------:R-:W-:Y:S01]  /*0710*/  @!P0 IMAD.IADD R4, R0, 0x1, R21 ;  /* 0x0000000100048824 */ /* 0x000fe200078e0215 */
[----:B0-----:R-:W-:-:S02]  /*0720*/  IADD3 R7, R21, 0x180, RZ ;  /* 0x0000018015077810 */ /* 0x001fc40007ffe0ff */
[-C--:B------:R-:W-:Y:S01]  /*0730*/  ISETP.GE.AND P6, PT, R5, R12.reuse, PT ;  /* 0x0000000c0500720c */ /* 0x080fe20003fc6270 */
[----:B------:R-:W-:Y:S01]  /*0740*/  @!P0 IMAD.MOV.U32 R6, RZ, RZ, 0x4 ;  /* 0x00000004ff068424 */ /* 0x000fe200078e00ff */
[----:B------:R-:W-:Y:S02]  /*0750*/  IADD3 R11, R21, 0x80, RZ ;  /* 0x00000080150b7810 */ /* 0x000fe40007ffe0ff */
[----:B------:R-:W-:Y:S01]  /*0760*/  ISETP.GE.AND P1, PT, R7, R12, PT ;  /* 0x0000000c0700720c */ /* 0x000fe20003f26270 */
[----:B------:R-:W-:Y:S01]  /*0770*/  @!P0 IMAD.WIDE.U32 R4, R4, R6, c[0x0][0x168] ;  /* 0x00005a0004048625 */ /* 0x000fe200078e0006 */
[C---:B------:R-:W-:Y:S02]  /*0780*/  IADD3 R3, R21.reuse, 0x280, RZ ;  /* 0x0000028015037810 */ /* 0x040fe40007ffe0ff */
[C---:B------:R-:W-:Y:S02]  /*0790*/  IADD3 R7, R21.reuse, 0x300, RZ ;  /* 0x0000030015077810 */ /* 0x040fe40007ffe0ff */
[----:B------:R-:W-:-:S02]  /*07a0*/  IADD3 R9, R21, 0x380, RZ ;  /* 0x0000038015097810 */ /* 0x000fc40007ffe0ff */
[-C--:B------:R-:W-:Y:S02]  /*07b0*/  ISETP.GE.AND P3, PT, R11, R12.reuse, PT ;  /* 0x0000000c0b00720c */ /* 0x080fe40003f66270 */
[-C--:B------:R-:W-:Y:S02]  /*07c0*/  ISETP.GE.AND P4, PT, R3, R12.reuse, PT ;  /* 0x0000000c0300720c */ /* 0x080fe40003f86270 */
[----:B------:R-:W-:Y:S01]  /*07d0*/  ISETP.GE.AND P5, PT, R7, R12, PT ;  /* 0x0000000c0700720c */ /* 0x000fe20003fa6270 */
[----:B------:R-:W-:Y:S01]  /*07e0*/  BSSY B0, `(.L_x_4034) ;  /* 0x000003a000007945 */ /* 0x000fe20003800000 */
[----:B------:R-:W-:Y:S01]  /*07f0*/  BSSY B1, `(.L_x_4035) ;  /* 0x0000032000017945 */ /* 0x000fe20003800000 */
[----:B--2---:R-:W-:Y:S02]  /*0800*/  @!P0 FMNMX.FTZ R20, R13, R20, PT ;  /* 0x000000140d148209 */ /* 0x004fe40003810000 */
[----:B------:R-:W-:Y:S01]  /*0810*/  IADD3 R13, R21, 0x200, RZ ;  /* 0x00000200150d7810 */ /* 0x000fe20007ffe0ff */
[----:B------:R-:W-:-:S02]  /*0820*/  @!P0 IMAD.MOV.U32 R21, RZ, RZ, R11 ;  /* 0x000000ffff158224 */ /* 0x000fc400078e000b */
[----:B------:R0:W-:Y:S01]  /*0830*/  @!P0 STG.E [R4.64], R20 ;  /* 0x0000001404008986 */ /* 0x0001e2000c101904 */
[-C--:B------:R-:W-:Y:S02]  /*0840*/  ISETP.GE.AND P2, PT, R13, R12.reuse, PT ;  /* 0x0000000c0d00720c */ /* 0x080fe40003f46270 */
[----:B------:R-:W-:Y:S02]  /*0850*/  ISETP.GE.AND P0, PT, R21, R12, PT ;  /* 0x0000000c1500720c */ /* 0x000fe40003f06270 */
[----:B----4-:R-:W-:Y:S02]  /*0860*/  @!P3 FMNMX.FTZ R17, R17, R18, PT ;  /* 0x000000121111b209 */ /* 0x010fe40003810000 */
[----:B---3--:R-:W-:Y:S02]  /*0870*/  @!P6 FMNMX.FTZ R14, R19, R14, PT ;  /* 0x0000000e130ee209 */ /* 0x008fe40003810000 */
[----:B------:R-:W-:Y:S02]  /*0880*/  ISETP.GE.AND P6, PT, R9, R12, PT ;  /* 0x0000000c0900720c */ /* 0x000fe40003fc6270 */
[----:B------:R-:W-:-:S03]  /*0890*/  @!P1 FMNMX.FTZ R15, R16, R15, PT ;  /* 0x0000000f100f9209 */ /* 0x000fc60003810000 */
[----:B-----5:R-:W-:Y:S02]  /*08a0*/  @!P2 FMNMX.FTZ R22, R27, R22, PT ;  /* 0x000000161b16a209 */ /* 0x020fe40003810000 */
[----:B------:R-:W-:Y:S02]  /*08b0*/  @!P4 FMNMX.FTZ R28, R29, R28, PT ;  /* 0x0000001c1d1cc209 */ /* 0x000fe40003810000 */
[----:B------:R-:W-:-:S04]  /*08c0*/  @!P5 FMNMX.FTZ R23, R23, R26, PT ;  /* 0x0000001a1717d209 */ /* 0x000fc80003810000 */
[----:B------:R-:W-:Y:S01]  /*08d0*/  @!P6 FMNMX.FTZ R24, R25, R24, PT ;  /* 0x000000181918e209 */ /* 0x000fe20003810000 */
[----:B------:R-:W-:Y:S05]  /*08e0*/  @P0 BRA `(.L_x_4036) ;  /* 0x000000c000000947 */ /* 0x000fea0003800000 */
[----:B0-----:R-:W-:Y:S01]  /*08f0*/  MOV R3, 0x4 ;  /* 0x0000000400037802 */ /* 0x001fe20000000f00 */
[----:B------:R-:W-:Y:S01]  /*0900*/  IMAD.IADD R2, R0, 0x1, R21 ;  /* 0x0000000100027824 */ /* 0x000fe200078e0215 */
[----:B------:R-:W-:-:S03]  /*0910*/  IADD3 R21, R21, 0x80, RZ ;  /* 0x0000008015157810 */ /* 0x000fc60007ffe0ff */
[----:B------:R-:W-:Y:S01]  /*0920*/  IMAD.WIDE.U32 R2, R2, R3, c[0x0][0x168] ;  /* 0x00005a0002027625 */ /* 0x000fe200078e0003 */
[----:B------:R-:W-:-:S04]  /*0930*/  ISETP.GE.AND P0, PT, R21, R12, PT ;  /* 0x0000000c1500720c */ /* 0x000fc80003f06270 */
[----:B------:R0:W-:Y:S09]  /*0940*/  STG.E [R2.64], R17 ;  /* 0x0000001102007986 */ /* 0x0001f2000c101904 */
[----:B------:R-:W-:Y:S05]  /*0950*/  @P0 BRA `(.L_x_4037) ;  /* 0x000000c000000947 */ /* 0x000fea0003800000 */
[----:B0-----:R-:W-:Y:S01]  /*0960*/  IMAD.IADD R2, R0, 0x1, R21 ;  /* 0x0000000100027824 */ /* 0x001fe200078e0215 */
[----:B------:R-:W-:Y:S01]  /*0970*/  IADD3 R21, R21, 0x80, RZ ;  /* 0x0000008015157810 */ /* 0x000fe20007ffe0ff */
[----:B------:R-:W-:-:S04]  /*0980*/  IMAD.MOV.U32 R3, RZ, RZ, 0x4 ;  /* 0x00000004ff037424 */ /* 0x000fc800078e00ff */
[----:B------:R-:W-:-:S05]  /*0990*/  IMAD.WIDE.U32 R2, R2, R3, c[0x0][0x168] ;  /* 0x00005a0002027625 */ /* 0x000fca00078e0003 */
[----:B------:R0:W-:Y:S02]  /*09a0*/  STG.E [R2.64], R14 ;  /* 0x0000000e02007986 */ /* 0x0001e4000c101904 */
.L_x_4036:
[----:B0-----:R-:W-:-:S13]  /*09b0*/  ISETP.GE.AND P0, PT, R21, R12, PT ;  /* 0x0000000c1500720c */ /* 0x001fda0003f06270 */
[----:B------:R-:W-:Y:S05]  /*09c0*/  @P0 BRA `(.L_x_4038) ;  /* 0x000000c000000947 */ /* 0x000fea0003800000 */
[----:B------:R-:W-:Y:S01]  /*09d0*/  IMAD.IADD R2, R0, 0x1, R21 ;  /* 0x0000000100027824 */ /* 0x000fe200078e0215 */
[----:B------:R-:W-:Y:S01]  /*09e0*/  IADD3 R21, R21, 0x80, RZ ;  /* 0x0000008015157810 */ /* 0x000fe20007ffe0ff */
[----:B------:R-:W-:-:S04]  /*09f0*/  IMAD.MOV.U32 R3, RZ, RZ, 0x4 ;  /* 0x00000004ff037424 */ /* 0x000fc800078e00ff */
[----:B------:R-:W-:-:S05]  /*0a00*/  IMAD.WIDE.U32 R2, R2, R3, c[0x0][0x168] ;  /* 0x00005a0002027625 */ /* 0x000fca00078e0003 */
[----:B------:R0:W-:Y:S02]  /*0a10*/  STG.E [R2.64], R15 ;  /* 0x0000000f02007986 */ /* 0x0001e4000c101904 */
.L_x_4037:
[----:B------:R-:W-:-:S13]  /*0a20*/  ISETP.GE.AND P0, PT, R21, R12, PT ;  /* 0x0000000c1500720c */ /* 0x000fda0003f06270 */
[----:B------:R-:W-:Y:S05]  /*0a30*/  @P0 BRA `(.L_x_4039) ;  /* 0x000000d000000947 */ /* 0x000fea0003800000 */
[----:B0-----:R-:W-:Y:S01]  /*0a40*/  IADD3 R2, R0, R21, RZ ;  /* 0x0000001500027210 */ /* 0x001fe20007ffe0ff */
[----:B------:R-:W-:Y:S01]  /*0a50*/  IMAD.MOV.U32 R3, RZ, RZ, 0x4 ;  /* 0x00000004ff037424 */ /* 0x000fe200078e00ff */
[----:B------:R-:W-:-:S03]  /*0a60*/  IADD3 R21, R21, 0x80, RZ ;  /* 0x0000008015157810 */ /* 0x000fc60007ffe0ff */
[----:B------:R-:W-:-:S05]  /*0a70*/  IMAD.WIDE.U32 R2, R2, R3, c[0x0][0x168] ;  /* 0x00005a0002027625 */ /* 0x000fca00078e0003 */
[----:B------:R0:W-:Y:S02]  /*0a80*/  STG.E [R2.64], R22 ;  /* 0x0000001602007986 */ /* 0x0001e4000c101904 */
.L_x_4038:
        /* <DEDUP_REMOVED lines=8> */
.L_x_4039:
[----:B------:R-:W-:Y:S05]  /*0b10*/  BSYNC B1 ;  /* 0x0000000000017941 */ /* 0x000fea0003800000 */
.L_x_4035:
[----:B------:R-:W-:-:S13]  /*0b20*/  ISETP.GE.AND P0, PT, R21, R12, PT ;  /* 0x0000000c1500720c */ /* 0x000fda0003f06270 */
[----:B0-----:R-:W-:Y:S01]  /*0b30*/  @!P0 MOV R3, 0x4 ;  /* 0x0000000400038802 */ /* 0x001fe20000000f00 */
[----:B------:R-:W-:Y:S01]  /*0b40*/  @!P0 IMAD.IADD R2, R0, 0x1, R21 ;  /* 0x0000000100028824 */ /* 0x000fe200078e0215 */
[----:B------:R-:W-:-:S03]  /*0b50*/  @!P0 IADD3 R21, R21, 0x80, RZ ;  /* 0x0000008015158810 */ /* 0x000fc60007ffe0ff */
[----:B------:R-:W-:-:S05]  /*0b60*/  @!P0 IMAD.WIDE.U32 R2, R2, R3, c[0x0][0x168] ;  /* 0x00005a0002028625 */ /* 0x000fca00078e0003 */
[----:B------:R0:W-:Y:S02]  /*0b70*/  @!P0 STG.E [R2.64], R23 ;  /* 0x0000001702008986 */ /* 0x0001e4000c101904 */
.L_x_4040:
[----:B------:R-:W-:Y:S05]  /*0b80*/  BSYNC B0 ;  /* 0x0000000000007941 */ /* 0x000fea0003800000 */
.L_x_4034:
        /* <DEDUP_REMOVED lines=8> */
.L_x_4041:
        /* <DEDUP_REMOVED lines=15> */
.L_x_39978:


//--------------------- .text._ZN2at6native29vectorized_elementwise_kernelILi4ENS0_13BinaryFunctorIfffZZZNS0_16fmin_kernel_cudaERNS_18TensorIteratorBaseEENKUlvE_clEvENKUlvE0_clEvEUlffE_EESt5arrayIPcLm3EEEEviT0_T1_ --------------------------
	.section	.text._ZN2at6native29vectorized_elementwise_kernelILi4ENS0_13BinaryFunctorIfffZZZNS0_16fmin_kernel_cudaERNS_18TensorIteratorBaseEENKUlvE_clEvENKUlvE0_clEvEUlffE_EESt5arrayIPcLm3EEEEviT0_T1_,"ax",@progbits
	.sectioninfo	@"SHI_REGISTERS=32"
	.align	128
        .global         _ZN2at6native29vectorized_elementwise_kernelILi4ENS0_13BinaryFunctorIfffZZZNS0_16fmin_kernel_cudaERNS_18TensorIteratorBaseEENKUlvE_clEvENKUlvE0_clEvEUlffE_EESt5arrayIPcLm3EEEEviT0_T1_
        .type           _ZN2at6native29vectorized_elementwise_kernelILi4ENS0_13BinaryFunctorIfffZZZNS0_16fmin_kernel_cudaERNS_18TensorIteratorBaseEENKUlvE_clEvENKUlvE0_clEvEUlffE_EESt5arrayIPcLm3EEEEviT0_T1_,@function
        .size           _ZN2at6native29vectorized_elementwise_kernelILi4ENS0_13BinaryFunctorIfffZZZNS0_16fmin_kernel_cudaERNS_18TensorIteratorBaseEENKUlvE_clEvENKUlvE0_clEvEUlffE_EESt5arrayIPcLm3EEEEviT0_T1_,(.L_x_39979 - _ZN2at6native29vectorized_elementwise_kernelILi4ENS0_13BinaryFunctorIfffZZZNS0_16fmin_kernel_cudaERNS_18TensorIteratorBaseEENKUlvE_clEvENKUlvE0_clEvEUlffE_EESt5arrayIPcLm3EEEEviT0_T1_)
        .other          _ZN2at6native29vectorized_elementwise_kernelILi4ENS0_13BinaryFunctorIfffZZZNS0_16fmin_kernel_cudaERNS_18TensorIteratorBaseEENKUlvE_clEvENKUlvE0_clEvEUlffE_EESt5arrayIPcLm3EEEEviT0_T1_,@"STO_CUDA_ENTRY STV_DEFAULT"
_ZN2at6native29vectorized_elementwise_kernelILi4ENS0_13BinaryFunctorIfffZZZNS0_16fmin_kernel_cudaERNS_18TensorIteratorBaseEENKUlvE_clEvENKUlvE0_clEvEUlffE_EESt5arrayIPcLm3EEEEviT0_T1_:
.text._ZN2at6native29vectorized_elementwise_kernelILi4ENS0_13BinaryFunctorIfffZZZNS0_16fmin_kernel_cudaERNS_18TensorIteratorBaseEENKUlvE_clEvENKUlvE0_clEvEUlffE_EESt5arrayIPcLm3EEEEviT0_T1_:
        /* <DEDUP_REMOVED lines=13> */
[----:B------:R-:W2:Y:S04]  /*00d0*/  LDG.E.128 R12, [R2.64+0x800] ;  /* 0x00080004020c7981 */ /* 0x000ea8000c1e1d00 */
[----:B------:R-:W3:Y:S04]  /*00e0*/  LDG.E.128 R4, [R2.64] ;  /* 0x0000000402047981 */ /* 0x000ee8000c1e1d00 */
[----:B------:R-:W3:Y:S04]  /*00f0*/  LDG.E.128 R8, [R20.64] ;  /* 0x0000000414087981 */ /* 0x000ee8000c1e1d00 */
[----:B------:R-:W2:Y:S01]  /*0100*/  LDG.E.128 R16, [R20.64+0x800] ;  /* 0x0008000414107981 */ /* 0x000ea2000c1e1d00 */
[----:B------:R-:W-:-:S06]  /*0110*/  IMAD.WIDE.U32 R22, R0, R23, c[0x0][0x168] ;  /* 0x00005a0000167625 */ /* 0x000fcc00078e0017 */
[----:B------:R-:W-:Y:S01]  /*0120*/  IMAD.WIDE R22, R25, 0x10, R22 ;  /* 0x0000001019167825 */ /* 0x000fe200078e0216 */
[----:B---3--:R-:W-:Y:S02]  /*0130*/  FMNMX.FTZ R7, R7, R11, PT ;  /* 0x0000000b07077209 */ /* 0x008fe40003810000 */
[----:B------:R-:W-:Y:S02]  /*0140*/  FMNMX.FTZ R6, R6, R10, PT ;  /* 0x0000000a06067209 */ /* 0x000fe40003810000 */
[----:B------:R-:W-:Y:S02]  /*0150*/  FMNMX.FTZ R5, R5, R9, PT ;  /* 0x0000000905057209 */ /* 0x000fe40003810000 */
[----:B------:R-:W-:Y:S02]  /*0160*/  FMNMX.FTZ R4, R4, R8, PT ;  /* 0x0000000804047209 */ /* 0x000fe40003810000 */
[----:B--2---:R-:W-:Y:S02]  /*0170*/  FMNMX.FTZ R15, R15, R19, PT ;  /* 0x000000130f0f7209 */ /* 0x004fe40003810000 */
[----:B------:R-:W-:-:S02]  /*0180*/  FMNMX.FTZ R14, R14, R18, PT ;  /* 0x000000120e0e7209 */ /* 0x000fc40003810000 */
[----:B------:R-:W-:Y:S02]  /*0190*/  FMNMX.FTZ R13, R13, R17, PT ;  /* 0x000000110d0d7209 */ /* 0x000fe40003810000 */
[----:B------:R-:W-:Y:S01]  /*01a0*/  FMNMX.FTZ R12, R12, R16, PT ;  /* 0x000000100c0c7209 */ /* 0x000fe20003810000 */
[----:B------:R-:W-:Y:S04]  /*01b0*/  STG.E.128 [R22.64], R4 ;  /* 0x0000000416007986 */ /* 0x000fe8000c101d04 */
[----:B------:R-:W-:Y:S01]  /*01c0*/  STG.E.128 [R22.64+0x800], R12 ;  /* 0x0008000c16007986 */ /* 0x000fe2000c101d04 */
[----:B------:R-:W-:Y:S05]  /*01d0*/  EXIT ;  /* 0x000000000000794d */ /* 0x000fea0003800000 */
.L_x_4042:
        /* <DEDUP_REMOVED lines=119> */
.L_x_4045:
[----:B0-----:R-:W-:-:S13]  /*0950*/  ISETP.GE.AND P0, PT, R21, R12, PT ;  /* 0x0000000c1500720c */ /* 0x001fda0003f06270 */
[----:B------:R-:W-:Y:S05]  /*0960*/  @P0 BRA `(.L_x_4047) ;  /* 0x000000c000000947 */ /* 0x000fea0003800000 */
[----:B------:R-:W-:Y:S01]  /*0970*/  IMAD.IADD R2, R0, 0x1, R21 ;  /* 0x0000000100027824 */ /* 0x000fe200078e0215 */
[----:B------:R-:W-:Y:S01]  /*0980*/  IADD3 R21, R21, 0x80, RZ ;  /* 0x0000008015157810 */ /* 0x000fe20007ffe0ff */
[----:B------:R-:W-:-:S04]  /*0990*/  IMAD.MOV.U32 R3, RZ, RZ, 0x4 ;  /* 0x00000004ff037424 */ /* 0x000fc800078e00ff */
[----:B------:R-:W-:-:S05]  /*09a0*/  IMAD.WIDE.U32 R2, R2, R3, c[0x0][0x168] ;  /* 0x00005a0002027625 */ /* 0x000fca00078e0003 */
[----:B------:R0:W-:Y:S02]  /*09b0*/  STG.E [R2.64], R15 ;  /* 0x0000000f02007986 */ /* 0x0001e4000c101904 */
.L_x_4046:
[----:B------:R-:W-:-:S13]  /*09c0*/  ISETP.GE.AND P0, PT, R21, R12, PT ;  /* 0x0000000c1500720c */ /* 0x000fda0003f06270 */
[----:B------:R-:W-:Y:S05]  /*09d0*/  @P0 BRA `(.L_x_4048) ;  /* 0x000000d000000947 */ /* 0x000fea0003800000 */
[----:B0-----:R-:W-:Y:S01]  /*09e0*/  IADD3 R2, R0, R21, RZ ;  /* 0x0000001500027210 */ /* 0x001fe20007ffe0ff */
[----:B------:R-:W-:Y:S01]  /*09f0*/  IMAD.MOV.U32 R3, RZ, RZ, 0x4 ;  /* 0x00000004ff037424 */ /* 0x000fe200078e00ff */
[----:B------:R-:W-:-:S03]  /*0a00*/  IADD3 R21, R21, 0x80, RZ ;  /* 0x0000008015157810 */ /* 0x000fc60007ffe0ff */
[----:B------:R-:W-:-:S05]  /*0a10*/  IMAD.WIDE.U32 R2, R2, R3, c[0x0][0x168] ;  /* 0x00005a0002027625 */ /* 0x000fca00078e0003 */
[----:B------:R0:W-:Y:S02]  /*0a20*/  STG.E [R2.64], R22 ;  /* 0x0000001602007986 */ /* 0x0001e4000c101904 */
.L_x_4047:
        /* <DEDUP_REMOVED lines=8> */
.L_x_4048:
[----:B------:R-:W-:Y:S05]  /*0ab0*/  BSYNC B1 ;  /* 0x0000000000017941 */ /* 0x000fea0003800000 */
.L_x_4044:
[----:B------:R-:W-:-:S13]  /*0ac0*/  ISETP.GE.AND P0, PT, R21, R12, PT ;  /* 0x0000000c1500720c */ /* 0x000fda0003f06270 */
[----:B0-----:R-:W-:Y:S01]  /*0ad0*/  @!P0 MOV R3, 0x4 ;  /* 0x0000000400038802 */ /* 0x001fe20000000f00 */
[----:B------:R-:W-:Y:S01]  /*0ae0*/  @!P0 IMAD.IADD R2, R0, 0x1, R21 ;  /* 0x0000000100028824 */ /* 0x000fe200078e0215 */
[----:B------:R-:W-:-:S03]  /*0af0*/  @!P0 IADD3 R21, R21, 0x80, RZ ;  /* 0x0000008015158810 */ /* 0x000fc60007ffe0ff */
[----:B------:R-:W-:-:S05]  /*0b00*/  @!P0 IMAD.WIDE.U32 R2, R2, R3, c[0x0][0x168] ;  /* 0x00005a0002028625 */ /* 0x000fca00078e0003 */
[----:B------:R0:W-:Y:S02]  /*0b10*/  @!P0 STG.E [R2.64], R23 ;  /* 0x0000001702008986 */ /* 0x0001e4000c101904 */
.L_x_4049:
[----:B------:R-:W-:Y:S05]  /*0b20*/  BSYNC B0 ;  /* 0x0000000000007941 */ /* 0x000fea0003800000 */
.L_x_4043:
        /* <DEDUP_REMOVED lines=8> */
.L_x_4050:
        /* <DEDUP_REMOVED lines=13> */
.L_x_39979:


//--------------------- .text._ZN2at6native29vectorized_elementwise_kernelILi8ENS0_13BinaryFunctorIfffZZZNS0_16fmin_kernel_cudaERNS_18TensorIteratorBaseEENKUlvE_clEvENKUlvE0_clEvEUlffE_EESt5arrayIPcLm3EEEEviT0_T1_ --------------------------
	.section	.text._ZN2at6native29vectorized_elementwise_kernelILi8ENS0_13BinaryFunctorIfffZZZNS0_16fmin_kernel_cudaERNS_18TensorIteratorBaseEENKUlvE_clEvENKUlvE0_clEvEUlffE_EESt5arrayIPcLm3EEEEviT0_T1_,"ax",@progbits
	.sectioninfo	@"SHI_REGISTERS=4"
	.align	128
        .global         _ZN2at6native29vectorized_elementwise_kernelILi8ENS0_13BinaryFunctorIfffZZZNS0_16fmin_kernel_cudaERNS_18TensorIteratorBaseEENKUlvE_clEvENKUlvE0_clEvEUlffE_EESt5arrayIPcLm3EEEEviT0_T1_
        .type           _ZN2at6native29vectorized_elementwise_kernelILi8ENS0_13BinaryFunctorIfffZZZNS0_16fmin_kernel_cudaERNS_18TensorIteratorBaseEENKUlvE_clEvENKUlvE0_clEvEUlffE_EESt5arrayIPcLm3EEEEviT0_T1_,@function
        .size           _ZN2at6native29vectorized_elementwise_kernelILi8ENS0_13BinaryFunctorIfffZZZNS0_16fmin_kernel_cudaERNS_18TensorIteratorBaseEENKUlvE_clEvENKUlvE0_clEvEUlffE_EESt5arrayIPcLm3EEEEviT0_T1_,(.L_x_39980 - _ZN2at6native29vectorized_elementwise_kernelILi8ENS0_13BinaryFunctorIfffZZZNS0_16fmin_kernel_cudaERNS_18TensorIteratorBaseEENKUlvE_clEvENKUlvE0_clEvEUlffE_EESt5arrayIPcLm3EEEEviT0_T1_)
        .other          _ZN2at6native29vectorized_elementwise_kernelILi8ENS0_13BinaryFunctorIfffZZZNS0_16fmin_kernel_cudaERNS_18TensorIteratorBaseEENKUlvE_clEvENKUlvE0_clEvEUlffE_EESt5arrayIPcLm3EEEEviT0_T1_,@"STO_CUDA_ENTRY STV_DEFAULT"
_ZN2at6native29vectorized_elementwise_kernelILi8ENS0_13BinaryFunctorIfffZZZNS0_16fmin_kernel_cudaERNS_18TensorIteratorBaseEENKUlvE_clEvENKUlvE0_clEvEUlffE_EESt5arrayIPcLm3EEEEviT0_T1_:
.text._ZN2at6native29vectorized_elementwise_kernelILi8ENS0_13BinaryFunctorIfffZZZNS0_16fmin_kernel_cudaERNS_18TensorIteratorBaseEENKUlvE_clEvENKUlvE0_clEvEUlffE_EESt5arrayIPcLm3EEEEviT0_T1_:
[----:B------:R-:W-:Y:S02]  /*0000*/  MOV R1, c[0x0][0x28] ;  /* 0x00000a0000017a02 */ /* 0x000fe40000000f00 */
[----:B------:R-:W-:Y:S05]  /*0010*/  EXIT ;  /* 0x000000000000794d */ /* 0x000fea0003800000 */
.L_x_4051:
        /* <DEDUP_REMOVED lines=14> */
.L_x_39980:


//--------------------- .text._ZN2at6native18elementwise_kernelILi128ELi4EZNS0_15gpu_kernel_implINS0_13AUnaryFunctorIdddZZZNS0_16fmin_kernel_cudaERNS_18TensorIteratorBaseEENKUlvE_clEvENKUlvE_clEvEUlddE_EEEEvS5_RKT_EUliE_EEviT1_ --------------------------
	.section	.text._ZN2at6native18elementwise_kernelILi128ELi4EZNS0_15gpu_kernel_implINS0_13AUnaryFunctorIdddZZZNS0_16fmin_kernel_cudaERNS_18TensorIteratorBaseEENKUlvE_clEvENKUlvE_clEvEUlddE_EEEEvS5_RKT_EUliE_EEviT1_,"ax",@progbits
	.sectioninfo	@"SHI_REGISTERS=26"
	.align	128
        .global         _ZN2at6native18elementwise_kernelILi128ELi4EZNS0_15gpu_kernel_implINS0_13AUnaryFunctorIdddZZZNS0_16fmin_kernel_cudaERNS_18TensorIteratorBaseEENKUlvE_clEvENKUlvE_clEvEUlddE_EEEEvS5_RKT_EUliE_EEviT1_
        .type           _ZN2at6native18elementwise_kernelILi128ELi4EZNS0_15gpu_kernel_implINS0_13AUnaryFunctorIdddZZZNS0_16fmin_kernel_cudaERNS_18TensorIteratorBaseEENKUlvE_clEvENKUlvE_clEvEUlddE_EEEEvS5_RKT_EUliE_EEviT1_,@function
        .size           _ZN2at6native18elementwise_kernelILi128ELi4EZNS0_15gpu_kernel_implINS0_13AUnaryFunctorIdddZZZNS0_16fmin_kernel_cudaERNS_18TensorIteratorBaseEENKUlvE_clEvENKUlvE_clEvEUlddE_EEEEvS5_RKT_EUliE_EEviT1_,(.L_x_39981 - _ZN2at6native18elementwise_kernelILi128ELi4EZNS0_15gpu_kernel_implINS0_13AUnaryFunctorIdddZZZNS0_16fmin_kernel_cudaERNS_18TensorIteratorBaseEENKUlvE_clEvENKUlvE_clEvEUlddE_EEEEvS5_RKT_EUliE_EEviT1_)
        .other          _ZN2at6native18elementwise_kernelILi128ELi4EZNS0_15gpu_kernel_implINS0_13AUnaryFunctorIdddZZZNS0_16fmin_kernel_cudaERNS_18TensorIteratorBaseEENKUlvE_clEvENKUlvE_clEvEUlddE_EEEEvS5_RKT_EUliE_EEviT1_,@"STO_CUDA_ENTRY STV_DEFAULT"
_ZN2at6native18elementwise_kernelILi128ELi4EZNS0_15gpu_kernel_implINS0_13AUnaryFunctorIdddZZZNS0_16fmin_kernel_cudaERNS_18TensorIteratorBaseEENKUlvE_clEvENKUlvE_clEvEUlddE_EEEEvS5_RKT_EUliE_EEviT1_:
.text._ZN2at6native18elementwise_kernelILi128ELi4EZNS0_15gpu_kernel_implINS0_13AUnaryFunctorIdddZZZNS0_16fmin_kernel_cudaERNS_18TensorIteratorBaseEENKUlvE_clEvENKUlvE_clEvEUlddE_EEEEvS5_RKT_EUliE_EEviT1_:
        /* <DEDUP_REMOVED lines=237> */
.L_x_4054:
        /* <DEDUP_REMOVED lines=17> */
[----:B--2---:R-:W0:Y:S01]  /*0fe0*/  I2F.F64.S16 R2, R2 ;  /* 0x0000000200027312 */ /* 0x004e220000101c00 */
[----:B------:R-:W-:Y:S05]  /*0ff0*/  BRA `(.L_x_4060) ;  /* 0x00000e2000007947 */ /* 0x000fea0003800000 */
.L_x_4058:
[----:B------:R-:W2:Y:S02]  /*1000*/  LDG.E.U8 R2, [R4.64] ;  /* 0x0000002404027981 */ /* 0x000ea4000c1e1100 */
[----:B--2---:R-:W0:Y:S01]  /*1010*/  I2F.F64.U16 R2, R2 ;  /* 0x0000000200027312 */ /* 0x004e220000101800 */
[----:B------:R-:W-:Y:S05]  /*1020*/  BRA `(.L_x_4060) ;  /* 0x00000df000007947 */ /* 0x000fea0003800000 */
.L_x_4057:
[----:B------:R-:W-:-:S13]  /*1030*/  ISETP.NE.AND P0, PT, R2, 0x2, PT ;  /* 0x000000020200780c */ /* 0x000fda0003f05270 */
[----:B------:R-:W-:Y:S05]  /*1040*/  @!P0 BRA `(.L_x_4061) ;  /* 0x000000a000008947 */ /* 0x000fea0003800000 */
[----:B------:R-:W-:-:S13]  /*1050*/  ISETP.NE.AND P0, PT, R2, 0x3, PT ;  /* 0x000000030200780c */ /* 0x000fda0003f05270 */
[----:B------:R-:W-:Y:S05]  /*1060*/  @!P0 BRA `(.L_x_4062) ;  /* 0x0000005000008947 */ /* 0x000fea0003800000 */
[----:B------:R-:W-:-:S13]  /*1070*/  ISETP.NE.AND P0, PT, R2, 0x4, PT ;  /* 0x000000040200780c */ /* 0x000fda0003f05270 */
[----:B------:R-:W-:Y:S05]  /*1080*/  @P0 BRA `(.L_x_4059) ;  /* 0x00000bf000000947 */ /* 0x000fea0003800000 */
[----:B------:R-:W2:Y:S02]  /*1090*/  LDG.E.64 R2, [R4.64] ;  /* 0x0000002404027981 */ /* 0x000ea4000c1e1b00 */
[----:B--2---:R-:W0:Y:S01]  /*10a0*/  I2F.F64.S64 R2, R2 ;  /* 0x0000000200027312 */ /* 0x004e220000301c00 */
[----:B------:R-:W-:Y:S05]  /*10b0*/  BRA `(.L_x_4060) ;  /* 0x00000d6000007947 */ /* 0x000fea0003800000 */
.L_x_4062:
[----:B------:R-:W2:Y:S02]  /*10c0*/  LDG.E R2, [R4.64] ;  /* 0x0000002404027981 */ /* 0x000ea4000c1e1900 */
[----:B--2---:R-:W0:Y:S01]  /*10d0*/  I2F.F64 R2, R2 ;  /* 0x0000000200027312 */ /* 0x004e220000201c00 */
[----:B------:R-:W-:Y:S05]  /*10e0*/  BRA `(.L_x_4060) ;  /* 0x00000d3000007947 */ /* 0x000fea0003800000 */
.L_x_4061:
[----:B------:R-:W2:Y:S02]  /*10f0*/  LDG.E.U16 R2, [R4.64] ;  /* 0x0000002404027981 */ /* 0x000ea4000c1e1500 */
[----:B--2---:R-:W0:Y:S01]  /*1100*/  I2F.F64.S16 R2, R2 ;  /* 0x0000000200027312 */ /* 0x004e220000101c00 */
[----:B------:R-:W-:Y:S05]  /*1110*/  BRA `(.L_x_4060) ;  /* 0x00000d0000007947 */ /* 0x000fea0003800000 */
.L_x_4056:
[----:B------:R-:W-:-:S13]  /*1120*/  ISETP.GT.AND P0, PT, R2, 0x6, PT ;  /* 0x000000060200780c */ /* 0x000fda0003f04270 */
[----:B------:R-:W-:Y:S05]  /*1130*/  @P0 BRA `(.L_x_4063) ;  /* 0x000000d000000947 */ /* 0x000fea0003800000 */
[----:B------:R-:W-:-:S13]  /*1140*/  ISETP.NE.AND P0, PT, R2, 0x5, PT ;  /* 0x000000050200780c */ /* 0x000fda0003f05270 */
[----:B------:R-:W-:Y:S05]  /*1150*/  @!P0 BRA `(.L_x_4064) ;  /* 0x0000006000008947 */ /* 0x000fea0003800000 */
[----:B------:R-:W-:-:S13]  /*1160*/  ISETP.NE.AND P0, PT, R2, 0x6, PT ;  /* 0x000000060200780c */ /* 0x000fda0003f05270 */
[----:B------:R-:W-:Y:S05]  /*1170*/  @P0 BRA `(.L_x_4059) ;  /* 0x00000b0000000947 */ /* 0x000fea0003800000 */
[----:B------:R-:W2:Y:S02]  /*1180*/  LDG.E R2, [R4.64] ;  /* 0x0000002404027981 */ /* 0x000ea4000c1e1900 */
[----:B--2---:R-:W-:-:S06]  /*1190*/  FMUL.FTZ R2, R2, 1 ;  /* 0x3f80000002027820 */ /* 0x004fcc0000410000 */
[----:B------:R-:W0:Y:S01]  /*11a0*/  F2F.F64.F32 R2, R2 ;  /* 0x0000000200027310 */ /* 0x000e220000201800 */
[----:B------:R-:W-:Y:S05]  /*11b0*/  BRA `(.L_x_4060) ;  /* 0x00000c6000007947 */ /* 0x000fea0003800000 */
.L_x_4064:
[----:B------:R-:W2:Y:S02]  /*11c0*/  LDG.E.U16 R0, [R4.64] ;  /* 0x0000002404007981 */ /* 0x000ea4000c1e1500 */
[----:B--2---:R-:W-:-:S05]  /*11d0*/  HADD2.F32 R0, -RZ, R0.H0_H0 ;  /* 0x20000000ff007230 */ /* 0x004fca0000004100 */
[----:B------:R-:W-:-:S04]  /*11e0*/  FMUL.FTZ R0, R0, 1 ;  /* 0x3f80000000007820 */ /* 0x000fc80000410000 */
[----:B------:R0:W1:Y:S01]  /*11f0*/  F2F.F64.F32 R2, R0 ;  /* 0x0000000000027310 */ /* 0x0000620000201800 */
[----:B------:R-:W-:Y:S05]  /*1200*/  BRA `(.L_x_4060) ;  /* 0x00000c1000007947 */ /* 0x000fea0003800000 */
.L_x_4063:
[----:B------:R-:W-:-:S13]  /*1210*/  ISETP.NE.AND P0, PT, R2, 0x7, PT ;  /* 0x000000070200780c */ /* 0x000fda0003f05270 */
[----:B------:R-:W-:Y:S05]  /*1220*/  @!P0 BRA `(.L_x_4065) ;  /* 0x000000d000008947 */ /* 0x000fea0003800000 */
        /* <DEDUP_REMOVED lines=8> */
.L_x_4066:
[----:B------:R-:W2:Y:S02]  /*12b0*/  LDG.E.U16 R4, [R4.64] ;  /* 0x0000002404047981 */ /* 0x000ea4000c1e1500 */
[----:B--2---:R-:W-:-:S05]  /*12c0*/  HADD2.F32 R0, -RZ, R4.H0_H0 ;  /* 0x20000004ff007230 */ /* 0x004fca0000004100 */
[----:B------:R-:W-:-:S04]  /*12d0*/  FMUL.FTZ R0, R0, 1 ;  /* 0x3f80000000007820 */ /* 0x000fc80000410000 */
[----:B------:R0:W1:Y:S01]  /*12e0*/  F2F.F64.F32 R2, R0 ;  /* 0x0000000000027310 */ /* 0x0000620000201800 */
[----:B------:R-:W-:Y:S05]  /*12f0*/  BRA `(.L_x_4060) ;  /* 0x00000b2000007947 */ /* 0x000fea0003800000 */
.L_x_4065:
[----:B------:R0:W5:Y:S01]  /*1300*/  LDG.E.64 R2, [R4.64] ;  /* 0x0000002404027981 */ /* 0x000162000c1e1b00 */
[----:B------:R-:W-:Y:S05]  /*1310*/  BRA `(.L_x_4060) ;  /* 0x00000b0000007947 */ /* 0x000fea0003800000 */
.L_x_4055:
        /* <DEDUP_REMOVED lines=8> */
[----:B------:R-:W2:Y:S01]  /*13a0*/  LDG.E.U8 R4, [R4.64] ;  /* 0x0000002404047981 */ /* 0x000ea2000c1e1100 */
[----:B------:R-:W-:Y:S01]  /*13b0*/  IMAD.MOV.U32 R2, RZ, RZ, RZ ;  /* 0x000000ffff027224 */ /* 0x000fe200078e00ff */
[----:B--2---:R-:W-:-:S04]  /*13c0*/  ISETP.NE.AND P0, PT, R4, RZ, PT ;  /* 0x000000ff0400720c */ /* 0x004fc80003f05270 */
[----:B------:R-:W-:Y:S01]  /*13d0*/  FSEL R3, RZ, 1.875, !P0 ;  /* 0x3ff00000ff037808 */ /* 0x000fe20004000000 */
[----:B------:R-:W-:Y:S05]  /*13e0*/  BRA `(.L_x_4060) ;  /* 0x00000a3000007947 */ /* 0x000fea0003800000 */
.L_x_4069:
[----:B------:R0:W5:Y:S01]  /*13f0*/  LDG.E.64 R2, [R4.64] ;  /* 0x0000002404027981 */ /* 0x000162000c1e1b00 */
[----:B------:R-:W-:Y:S05]  /*1400*/  BRA `(.L_x_4060) ;  /* 0x00000a1000007947 */ /* 0x000fea0003800000 */
.L_x_4068:
        /* <DEDUP_REMOVED lines=24> */
[----:B------:R-:W-:-:S05]  /*1590*/  LOP3.LUT R3, R3, 0x80000000, R0, 0xf8, !PT ;  /* 0x8000000003037812 */ /* 0x000fca00078ef800 */
[----:B------:R-:W-:-:S06]  /*15a0*/  FMUL.FTZ R3, R3, 1 ;  /* 0x3f80000003037820 */ /* 0x000fcc0000410000 */
[----:B------:R-:W0:Y:S01]  /*15b0*/  F2F.F64.F32 R2, R3 ;  /* 0x0000000300027310 */ /* 0x000e220000201800 */
[----:B------:R-:W-:Y:S05]  /*15c0*/  BRA `(.L_x_4060) ;  /* 0x0000085000007947 */ /* 0x000fea0003800000 */
.L_x_4071:
        /* <DEDUP_REMOVED lines=11> */
[----:B------:R-:W-:-:S05]  /*1680*/  LOP3.LUT R2, R2, 0x80000000, R3, 0xf8, !PT ;  /* 0x8000000002027812 */ /* 0x000fca00078ef803 */
[----:B------:R-:W-:-:S06]  /*1690*/  FMUL.FTZ R2, R2, 1 ;  /* 0x3f80000002027820 */ /* 0x000fcc0000410000 */
[----:B------:R-:W0:Y:S01]  /*16a0*/  F2F.F64.F32 R2, R2 ;  /* 0x0000000200027310 */ /* 0x000e220000201800 */
[----:B------:R-:W-:Y:S05]  /*16b0*/  BRA `(.L_x_4060) ;  /* 0x0000076000007947 */ /* 0x000fea0003800000 */
.L_x_4070:
[----:B------:R-:W2:Y:S02]  /*16c0*/  LDG.E.U16 R0, [R4.64] ;  /* 0x0000002404007981 */ /* 0x000ea4000c1e1500 */
[----:B--2---:R-:W-:-:S05]  /*16d0*/  PRMT R0, RZ, 0x5410, R0 ;  /* 0x00005410ff007816 */ /* 0x004fca0000000000 */
[----:B------:R-:W-:-:S04]  /*16e0*/  FMUL.FTZ R0, R0, 1 ;  /* 0x3f80000000007820 */ /* 0x000fc80000410000 */
[----:B------:R0:W1:Y:S01]  /*16f0*/  F2F.F64.F32 R2, R0 ;  /* 0x0000000000027310 */ /* 0x0000620000201800 */
[----:B------:R-:W-:Y:S05]  /*1700*/  BRA `(.L_x_4060) ;  /* 0x0000071000007947 */ /* 0x000fea0003800000 */
.L_x_4067:
        /* <DEDUP_REMOVED lines=9> */
[----:B--2---:R-:W0:Y:S01]  /*17a0*/  I2F.F64.U16 R2, R2 ;  /* 0x0000000200027312 */ /* 0x004e220000101800 */
[----:B------:R-:W-:Y:S05]  /*17b0*/  BRA `(.L_x_4060) ;  /* 0x0000066000007947 */ /* 0x000fea0003800000 */
.L_x_4074:
        /* <DEDUP_REMOVED lines=21> */
.L_x_4078:
[----:B------:R-:W-:Y:S05]  /*1910*/  BSYNC B1 ;  /* 0x0000000000017941 */ /* 0x000fea0003800000 */
.L_x_4077:
[----:B------:R-:W-:Y:S01]  /*1920*/  LEA R3, R0, 0x3b800000, 0x17 ;  /* 0x3b80000000037811 */ /* 0x000fe200078eb8ff */
[----:B------:R-:W-:-:S05]  /*1930*/  IMAD.SHL.U32 R0, R2, 0x100000, RZ ;  /* 0x0010000002007824 */ /* 0x000fca00078e00ff */
[----:B------:R-:W-:Y:S02]  /*1940*/  LOP3.LUT R0, R3, R0, R4, 0xfe, !PT ;  /* 0x0000000003007212 */ /* 0x000fe400078efe04 */
.L_x_4076:
[----:B------:R-:W-:Y:S05]  /*1950*/  BSYNC B0 ;  /* 0x0000000000007941 */ /* 0x000fea0003800000 */
.L_x_4075:
[----:B------:R-:W-:-:S04]  /*1960*/  FMUL.FTZ R0, R0, 1 ;  /* 0x3f80000000007820 */ /* 0x000fc80000410000 */
[----:B------:R0:W1:Y:S01]  /*1970*/  F2F.F64.F32 R2, R0 ;  /* 0x0000000000027310 */ /* 0x0000620000201800 */
[----:B------:R-:W-:Y:S05]  /*1980*/  BRA `(.L_x_4060) ;  /* 0x0000049000007947 */ /* 0x000fea0003800000 */
.L_x_4073:
        /* <DEDUP_REMOVED lines=21> */
.L_x_4082:
[----:B------:R-:W-:Y:S05]  /*1ae0*/  BSYNC B1 ;  /* 0x0000000000017941 */ /* 0x000fea0003800000 */
.L_x_4081:
[----:B------:R-:W-:Y:S01]  /*1af0*/  LEA R3, R0, 0x37800000, 0x17 ;  /* 0x3780000000037811 */ /* 0x000fe200078eb8ff */
[----:B------:R-:W-:-:S05]  /*1b00*/  IMAD.SHL.U32 R0, R2, 0x200000, RZ ;  /* 0x0020000002007824 */ /* 0x000fca00078e00ff */
[----:B------:R-:W-:Y:S02]  /*1b10*/  LOP3.LUT R0, R3, R0, R4, 0xfe, !PT ;  /* 0x0000000003007212 */ /* 0x000fe400078efe04 */
.L_x_4080:
[----:B------:R-:W-:Y:S05]  /*1b20*/  BSYNC B0 ;  /* 0x0000000000007941 */ /* 0x000fea0003800000 */
.L_x_4079:
[----:B------:R-:W-:-:S04]  /*1b30*/  FMUL.FTZ R0, R0, 1 ;  /* 0x3f80000000007820 */ /* 0x000fc80000410000 */
[----:B------:R0:W1:Y:S01]  /*1b40*/  F2F.F64.F32 R2, R0 ;  /* 0x0000000000027310 */ /* 0x0000620000201800 */
[----:B------:R-:W-:Y:S05]  /*1b50*/  BRA `(.L_x_4060) ;  /* 0x000002c000007947 */ /* 0x000fea0003800000 */
.L_x_4072:
        /* <DEDUP_REMOVED lines=14> */
.L_x_4086:
[----:B------:R-:W-:Y:S05]  /*1c40*/  BSYNC B0 ;  /* 0x0000000000007941 */ /* 0x000fea0003800000 */
.L_x_4085:
[----:B------:R-:W-:-:S04]  /*1c50*/  FMUL.FTZ R0, R0, 1 ;  /* 0x3f80000000007820 */ /* 0x000fc80000410000 */
[----:B------:R0:W1:Y:S01]  /*1c60*/  F2F.F64.F32 R2, R0 ;  /* 0x0000000000027310 */ /* 0x0000620000201800 */
[----:B------:R-:W-:Y:S05]  /*1c70*/  BRA `(.L_x_4060) ;  /* 0x000001a000007947 */ /* 0x000fea0003800000 */
.L_x_4059:
        /* <DEDUP_REMOVED lines=19> */
[----:B------:R-:W-:Y:S01]  /*1db0*/  CS2R R2, SRZ ;  /* 0x0000000000027805 */ /* 0x000fe2000001ff00 */
[----:B------:R-:W-:Y:S05]  /*1dc0*/  BRA `(.L_x_4060) ;  /* 0x0000005000007947 */ /* 0x000fea0003800000 */
.L_x_4084:
[----:B------:R-:W2:Y:S02]  /*1dd0*/  LDG.E.64 R2, [R4.64] ;  /* 0x0000002404027981 */ /* 0x000ea4000c1e1b00 */
[----:B--2---:R-:W0:Y:S01]  /*1de0*/  I2F.F64.U64 R2, R2 ;  /* 0x0000000200027312 */ /* 0x004e220000301800 */
[----:B------:R-:W-:Y:S05]  /*1df0*/  BRA `(.L_x_4060) ;  /* 0x0000002000007947 */ /* 0x000fea0003800000 */
.L_x_4083:
[----:B------:R-:W2:Y:S02]  /*1e00*/  LDG.E R2, [R4.64] ;  /* 0x0000002404027981 */ /* 0x000ea4000c1e1900 */
[----:B--2---:R-:W0:Y:S02]  /*1e10*/  I2F.F64.U32 R2, R2 ;  /* 0x0000000200027312 */ /* 0x004e240000201800 */
.L_x_4060:
[----:B------:R-:W2:Y:S01]  /*1e20*/  LDC.U8 R6, c[0x0][0x380] ;  /* 0x0000e000ff067b82 */ /* 0x000ea20000000000 */
[----:B01---5:R-:W0:Y:S01]  /*1e30*/  DSETP.MIN.AND P1, P2, R2, c[0x0][0x378], PT ;  /* 0x0000de000200762a */ /* 0x023e220003a20000 */
[----:B------:R-:W-:Y:S02]  /*1e40*/  IMAD.MOV.U32 R4, RZ, RZ, R3 ;  /* 0x000000ffff047224 */ /* 0x000fe400078e0003 */
[----:B------:R-:W-:-:S03]  /*1e50*/  IMAD.MOV.U32 R7, RZ, RZ, c[0x0][0x37c] ;  /* 0x0000df00ff077624 */ /* 0x000fc600078e00ff */
[----:B0-----:R-:W-:Y:S02]  /*1e60*/  FSEL R5, R4, c[0x0][0x37c], P1 ;  /* 0x0000df0004057a08 */ /* 0x001fe40000800000 */
[----:B------:R-:W-:-:S06]  /*1e70*/  SEL R4, R2, c[0x0][0x378], P1 ;  /* 0x0000de0002047a07 */ /* 0x000fcc0000800000 */
[----:B------:R-:W-:Y:S02]  /*1e80*/  @P2 LOP3.LUT R5, R7, 0x80000, RZ, 0xfc, !PT ;  /* 0x0008000007052812 */ /* 0x000fe400078efcff */
        /* <DEDUP_REMOVED lines=11> */
[----:B------:R-:W0:Y:S02]  /*1f40*/  F2I.F64.TRUNC R5, R4 ;  /* 0x0000000400057311 */ /* 0x000e24000030d100 */
[----:B0-----:R0:W-:Y:S01]  /*1f50*/  STG.E.U8 [R16.64], R5 ;  /* 0x0000000510007986 */ /* 0x0011e2000c101124 */
[----:B------:R-:W-:Y:S05]  /*1f60*/  BRA `(.L_x_4092) ;  /* 0x00000f1000007947 */ /* 0x000fea0003800000 */
.L_x_4090:
[----:B------:R-:W0:Y:S02]  /*1f70*/  F2I.S64.F64.TRUNC R4, R4 ;  /* 0x0000000400047311 */ /* 0x000e24000030d900 */
[----:B0-----:R-:W-:-:S05]  /*1f80*/  IMAD.MOV.U32 R3, RZ, RZ, R4 ;  /* 0x000000ffff037224 */ /* 0x001fca00078e0004 */
[----:B------:R0:W-:Y:S01]  /*1f90*/  STG.E.U8 [R16.64], R3 ;  /* 0x0000000310007986 */ /* 0x0001e2000c101124 */
[----:B------:R-:W-:Y:S05]  /*1fa0*/  BRA `(.L_x_4092) ;  /* 0x00000ed000007947 */ /* 0x000fea0003800000 */
.L_x_4089:
[----:B------:R-:W-:-:S13]  /*1fb0*/  ISETP.NE.AND P0, PT, R0, 0x2, PT ;  /* 0x000000020000780c */ /* 0x000fda0003f05270 */
[----:B------:R-:W-:Y:S05]  /*1fc0*/  @!P0 BRA `(.L_x_4093) ;  /* 0x000000a000008947 */ /* 0x000fea0003800000 */
[----:B------:R-:W-:-:S13]  /*1fd0*/  ISETP.NE.AND P0, PT, R0, 0x3, PT ;  /* 0x000000030000780c */ /* 0x000fda0003f05270 */
[----:B------:R-:W-:Y:S05]  /*1fe0*/  @!P0 BRA `(.L_x_4094) ;  /* 0x0000005000008947 */ /* 0x000fea0003800000 */
[----:B------:R-:W-:-:S13]  /*1ff0*/  ISETP.NE.AND P0, PT, R0, 0x4, PT ;  /* 0x000000040000780c */ /* 0x000fda0003f05270 */
[----:B------:R-:W-:Y:S05]  /*2000*/  @P0 BRA `(.L_x_4091) ;  /* 0x00000ce000000947 */ /* 0x000fea0003800000 */
[----:B------:R-:W0:Y:S02]  /*2010*/  F2I.S64.F64.TRUNC R4, R4 ;  /* 0x0000000400047311 */ /* 0x000e24000030d900 */
[----:B0-----:R0:W-:Y:S01]  /*2020*/  STG.E.64 [R16.64], R4 ;  /* 0x0000000410007986 */ /* 0x0011e2000c101b24 */
[----:B------:R-:W-:Y:S05]  /*2030*/  BRA `(.L_x_4092) ;  /* 0x00000e4000007947 */ /* 0x000fea0003800000 */
.L_x_4094:
[----:B------:R-:W0:Y:S02]  /*2040*/  F2I.F64.TRUNC R5, R4 ;  /* 0x0000000400057311 */ /* 0x000e24000030d100 */
[----:B0-----:R0:W-:Y:S01]  /*2050*/  STG.E [R16.64], R5 ;  /* 0x0000000510007986 */ /* 0x0011e2000c101924 */
[----:B------:R-:W-:Y:S05]  /*2060*/  BRA `(.L_x_4092) ;  /* 0x00000e1000007947 */ /* 0x000fea0003800000 */
.L_x_4093:
[----:B------:R-:W0:Y:S02]  /*2070*/  F2I.F64.TRUNC R5, R4 ;  /* 0x0000000400057311 */ /* 0x000e24000030d100 */
[----:B0-----:R0:W-:Y:S01]  /*2080*/  STG.E.U16 [R16.64], R5 ;  /* 0x0000000510007986 */ /* 0x0011e2000c101524 */
[----:B------:R-:W-:Y:S05]  /*2090*/  BRA `(.L_x_4092) ;  /* 0x00000de000007947 */ /* 0x000fea0003800000 */
.L_x_4088:
[----:B------:R-:W-:-:S13]  /*20a0*/  ISETP.GT.AND P0, PT, R0, 0x6, PT ;  /* 0x000000060000780c */ /* 0x000fda0003f04270 */
[----:B------:R-:W-:Y:S05]  /*20b0*/  @P0 BRA `(.L_x_4095) ;  /* 0x000000f000000947 */ /* 0x000fea0003800000 */
[----:B------:R-:W-:-:S13]  /*20c0*/  ISETP.NE.AND P0, PT, R0, 0x5, PT ;  /* 0x000000050000780c */ /* 0x000fda0003f05270 */
[----:B------:R-:W-:Y:S05]  /*20d0*/  @!P0 BRA `(.L_x_4096) ;  /* 0x0000007000008947 */ /* 0x000fea0003800000 */
[----:B------:R-:W-:-:S13]  /*20e0*/  ISETP.NE.AND P0, PT, R0, 0x6, PT ;  /* 0x000000060000780c */ /* 0x000fda0003f05270 */
[----:B------:R-:W-:Y:S05]  /*20f0*/  @P0 BRA `(.L_x_4091) ;  /* 0x00000bf000000947 */ /* 0x000fea0003800000 */
[----:B------:R-:W0:Y:S01]  /*2100*/  F2F.F32.F64 R3, R4 ;  /* 0x0000000400037310 */ /* 0x000e220000301000 */
[----:B------:R-:W0:-:S14]  /*2110*/  DSETP.GEU.AND P0, PT, |R4|, c[0x2][0x0], PT ;  /* 0x008000000400762a */ /* 0x000e1c0003f0e200 */
[----:B0-----:R-:W-:-:S05]  /*2120*/  @!P0 FMUL R3, R3, 1.175494350822287508e-38 ;  /* 0x0080000003038820 */ /* 0x001fca0000400000 */
[----:B------:R0:W-:Y:S01]  /*2130*/  STG.E [R16.64], R3 ;  /* 0x0000000310007986 */ /* 0x0001e2000c101924 */
[----:B------:R-:W-:Y:S05]  /*2140*/  BRA `(.L_x_4092) ;  /* 0x00000d3000007947 */ /* 0x000fea0003800000 */
.L_x_4096:
[----:B------:R-:W0:Y:S01]  /*2150*/  F2F.F32.F64 R0, R4 ;  /* 0x0000000400007310 */ /* 0x000e220000301000 */
[----:B------:R-:W0:-:S14]  /*2160*/  DSETP.GEU.AND P0, PT, |R4|, c[0x2][0x0], PT ;  /* 0x008000000400762a */ /* 0x000e1c0003f0e200 */
[----:B0-----:R-:W-:-:S05]  /*2170*/  @!P0 FMUL R0, R0, 1.175494350822287508e-38 ;  /* 0x0080000000008820 */ /* 0x001fca0000400000 */
[----:B------:R-:W-:-:S05]  /*2180*/  F2FP.PACK_AB R0, RZ, R0 ;  /* 0x00000000ff00723e */ /* 0x000fca00000000ff */
[----:B------:R0:W-:Y:S01]  /*2190*/  STG.E.U16 [R16.64], R0 ;  /* 0x0000000010007986 */ /* 0x0001e2000c101524 */
[----:B------:R-:W-:Y:S05]  /*21a0*/  BRA `(.L_x_4092) ;  /* 0x00000cd000007947 */ /* 0x000fea0003800000 */
.L_x_4095:
[----:B------:R-:W-:-:S13]  /*21b0*/  ISETP.NE.AND P0, PT, R0, 0x7, PT ;  /* 0x000000070000780c */ /* 0x000fda0003f05270 */
[----:B------:R-:W-:Y:S05]  /*21c0*/  @!P0 BRA `(.L_x_4097) ;  /* 0x0000011000008947 */ /* 0x000fea0003800000 */
[----:B------:R-:W-:-:S13]  /*21d0*/  ISETP.NE.AND P0, PT, R0, 0x8, PT ;  /* 0x000000080000780c */ /* 0x000fda0003f05270 */
[----:B------:R-:W-:Y:S05]  /*21e0*/  @!P0 BRA `(.L_x_4098) ;  /* 0x0000008000008947 */ /* 0x000fea0003800000 */
[----:B------:R-:W-:-:S13]  /*21f0*/  ISETP.NE.AND P0, PT, R0, 0x9, PT ;  /* 0x000000090000780c */ /* 0x000fda0003f05270 */
[----:B------:R-:W-:Y:S05]  /*2200*/  @P0 BRA `(.L_x_4091) ;  /* 0x00000ae000000947 */ /* 0x000fea0003800000 */
[----:B------:R-:W0:Y:S01]  /*2210*/  F2F.F32.F64 R2, R4 ;  /* 0x0000000400027310 */ /* 0x000e220000301000 */
[----:B------:R-:W0:Y:S01]  /*2220*/  DSETP.GEU.AND P0, PT, |R4|, c[0x2][0x0], PT ;  /* 0x008000000400762a */ /* 0x000e220003f0e200 */
[----:B------:R-:W-:-:S13]  /*2230*/  IMAD.MOV.U32 R3, RZ, RZ, RZ ;  /* 0x000000ffff037224 */ /* 0x000fda00078e00ff */
[----:B0-----:R-:W-:-:S05]  /*2240*/  @!P0 FMUL R2, R2, 1.175494350822287508e-38 ;  /* 0x0080000002028820 */ /* 0x001fca0000400000 */
[----:B------:R0:W-:Y:S01]  /*2250*/  STG.E.64 [R16.64], R2 ;  /* 0x0000000210007986 */ /* 0x0001e2000c101b24 */
[----:B------:R-:W-:Y:S05]  /*2260*/  BRA `(.L_x_4092) ;  /* 0x00000c1000007947 */ /* 0x000fea0003800000 */
.L_x_4098:
[----:B------:R-:W0:Y:S01]  /*2270*/  F2F.F32.F64 R0, R4 ;  /* 0x0000000400007310 */ /* 0x000e220000301000 */
[----:B------:R-:W0:-:S14]  /*2280*/  DSETP.GEU.AND P0, PT, |R4|, c[0x2][0x0], PT ;  /* 0x008000000400762a */ /* 0x000e1c0003f0e200 */
[----:B0-----:R-:W-:-:S05]  /*2290*/  @!P0 FMUL R0, R0, 1.175494350822287508e-38 ;  /* 0x0080000000008820 */ /* 0x001fca0000400000 */
[----:B------:R-:W-:-:S04]  /*22a0*/  F2FP.PACK_AB R3, RZ, R0 ;  /* 0x00000000ff03723e */ /* 0x000fc800000000ff */
[----:B------:R-:W-:-:S05]  /*22b0*/  PRMT R3, R3, 0x5410, RZ ;  /* 0x0000541003037816 */ /* 0x000fca00000000ff */
[----:B------:R0:W-:Y:S01]  /*22c0*/  STG.E [R16.64], R3 ;  /* 0x0000000310007986 */ /* 0x0001e2000c101924 */
[----:B------:R-:W-:Y:S05]  /*22d0*/  BRA `(.L_x_4092) ;  /* 0x00000ba000007947 */ /* 0x000fea0003800000 */
.L_x_4097:
[----:B------:R0:W-:Y:S01]  /*22e0*/  STG.E.64 [R16.64], R4 ;  /* 0x0000000410007986 */ /* 0x0001e2000c101b24 */
[----:B------:R-:W-:Y:S05]  /*22f0*/  BRA `(.L_x_4092) ;  /* 0x00000b8000007947 */ /* 0x000fea0003800000 */
.L_x_4087:
        /* <DEDUP_REMOVED lines=8> */
[----:B------:R-:W0:-:S06]  /*2380*/  DSETP.NEU.AND P0, PT, R4, RZ, PT ;  /* 0x000000ff0400722a */ /* 0x000e0c0003f0d000 */
[----:B0-----:R-:W-:-:S05]  /*2390*/  SEL R3, RZ, 0x1, !P0 ;  /* 0x00000001ff037807 */ /* 0x001fca0004000000 */
[----:B------:R0:W-:Y:S01]  /*23a0*/  STG.E.U8 [R16.64], R3 ;  /* 0x0000000310007986 */ /* 0x0001e2000c101124 */
[----:B------:R-:W-:Y:S05]  /*23b0*/  BRA `(.L_x_4092) ;  /* 0x00000ac000007947 */ /* 0x000fea0003800000 */
.L_x_4101:
[----:B------:R-:W-:-:S05]  /*23c0*/  CS2R R6, SRZ ;  /* 0x0000000000067805 */ /* 0x000fca000001ff00 */
[----:B------:R0:W-:Y:S01]  /*23d0*/  STG.E.128 [R16.64], R4 ;  /* 0x0000000410007986 */ /* 0x0001e2000c101d24 */
[----:B------:R-:W-:Y:S05]  /*23e0*/  BRA `(.L_x_4092) ;  /* 0x00000a9000007947 */ /* 0x000fea0003800000 */
.L_x_4100:
        /* <DEDUP_REMOVED lines=8> */
[----:B------:R-:W-:-:S13]  /*2470*/  BSSY B0, `(.L_x_4104) ;  /* 0x000000f000007945 */ /* 0x000fda0003800000 */
[----:B0-----:R-:W-:-:S05]  /*2480*/  @!P0 FMUL R7, R7, 1.175494350822287508e-38 ;  /* 0x0080000007078820 */ /* 0x001fca0000400000 */
        /* <DEDUP_REMOVED lines=13> */
.L_x_4105:
[----:B------:R-:W-:Y:S05]  /*2560*/  BSYNC B0 ;  /* 0x0000000000007941 */ /* 0x000fea0003800000 */
.L_x_4104:
[----:B------:R-:W-:-:S05]  /*2570*/  LOP3.LUT R3, R0, R3, RZ, 0xfc, !PT ;  /* 0x0000000300037212 */ /* 0x000fca00078efcff */
[----:B------:R0:W-:Y:S01]  /*2580*/  STG.E.U8 [R16.64], R3 ;  /* 0x0000000310007986 */ /* 0x0001e2000c101124 */
[----:B------:R-:W-:Y:S05]  /*2590*/  BRA `(.L_x_4092) ;  /* 0x000008e000007947 */ /* 0x000fea0003800000 */
.L_x_4103:
[----:B------:R-:W0:Y:S01]  /*25a0*/  F2F.F32.F64 R3, R4 ;  /* 0x0000000400037310 */ /* 0x000e220000301000 */
[----:B------:R-:W0:Y:S01]  /*25b0*/  DSETP.GEU.AND P0, PT, |R4|, c[0x2][0x0], PT ;  /* 0x008000000400762a */ /* 0x000e220003f0e200 */
[----:B------:R-:W-:-:S13]  /*25c0*/  BSSY B0, `(.L_x_4106) ;  /* 0x0000010000007945 */ /* 0x000fda0003800000 */
[----:B0-----:R-:W-:-:S05]  /*25d0*/  @!P0 FMUL R3, R3, 1.175494350822287508e-38 ;  /* 0x0080000003038820 */ /* 0x001fca0000400000 */
        /* <DEDUP_REMOVED lines=11> */
.L_x_4107:
[----:B------:R-:W-:Y:S01]  /*2690*/  IMAD.MOV.U32 R0, RZ, RZ, 0x7f ;  /* 0x0000007fff007424 */ /* 0x000fe200078e00ff */
[----:B------:R-:W-:-:S04]  /*26a0*/  ISETP.GT.U32.AND P0, PT, R2, 0x7f800000, PT ;  /* 0x7f8000000200780c */ /* 0x000fc80003f04070 */
[----:B------:R-:W-:-:S04]  /*26b0*/  SEL R0, R0, 0x7c, P0 ;  /* 0x0000007c00007807 */ /* 0x000fc80000000000 */
.L_x_4108:
[----:B------:R-:W-:Y:S05]  /*26c0*/  BSYNC B0 ;  /* 0x0000000000007941 */ /* 0x000fea0003800000 */
.L_x_4106:
[----:B------:R-:W-:-:S04]  /*26d0*/  LOP3.LUT R2, R3, 0x80000000, RZ, 0xc0, !PT ;  /* 0x8000000003027812 */ /* 0x000fc800078ec0ff */
[----:B------:R-:W-:-:S04]  /*26e0*/  SHF.R.U32.HI R3, RZ, 0x18, R2 ;  /* 0x00000018ff037819 */ /* 0x000fc80000011602 */
[----:B------:R-:W-:-:S05]  /*26f0*/  LOP3.LUT R3, R0, R3, RZ, 0xfc, !PT ;  /* 0x0000000300037212 */ /* 0x000fca00078efcff */
[----:B------:R0:W-:Y:S01]  /*2700*/  STG.E.U8 [R16.64], R3 ;  /* 0x0000000310007986 */ /* 0x0001e2000c101124 */
[----:B------:R-:W-:Y:S05]  /*2710*/  BRA `(.L_x_4092) ;  /* 0x0000076000007947 */ /* 0x000fea0003800000 */
.L_x_4102:
[----:B------:R-:W0:Y:S01]  /*2720*/  F2F.F32.F64 R0, R4 ;  /* 0x0000000400007310 */ /* 0x000e220000301000 */
[----:B------:R-:W0:-:S14]  /*2730*/  DSETP.GEU.AND P0, PT, |R4|, c[0x2][0x0], PT ;  /* 0x008000000400762a */ /* 0x000e1c0003f0e200 */
[----:B0-----:R-:W-:-:S05]  /*2740*/  @!P0 FMUL R0, R0, 1.175494350822287508e-38 ;  /* 0x0080000000008820 */ /* 0x001fca0000400000 */
[----:B------:R-:W-:-:S05]  /*2750*/  F2FP.BF16.PACK_AB R0, RZ, R0 ;  /* 0x00000000ff00723e */ /* 0x000fca00000010ff */
[----:B------:R0:W-:Y:S01]  /*2760*/  STG.E.U16 [R16.64], R0 ;  /* 0x0000000010007986 */ /* 0x0001e2000c101524 */
[----:B------:R-:W-:Y:S05]  /*2770*/  BRA `(.L_x_4092) ;  /* 0x0000070000007947 */ /* 0x000fea0003800000 */
.L_x_4099:
        /* <DEDUP_REMOVED lines=8> */
[----:B------:R-:W0:Y:S02]  /*2800*/  F2I.U32.F64.TRUNC R5, R4 ;  /* 0x0000000400057311 */ /* 0x000e24000030d000 */
[----:B0-----:R0:W-:Y:S01]  /*2810*/  STG.E.U16 [R16.64], R5 ;  /* 0x0000000510007986 */ /* 0x0011e2000c101524 */
[----:B------:R-:W-:Y:S05]  /*2820*/  BRA `(.L_x_4092) ;  /* 0x0000065000007947 */ /* 0x000fea0003800000 */
.L_x_4111:
[----:B------:R-:W0:Y:S01]  /*2830*/  F2F.F32.F64 R3, R4 ;  /* 0x0000000400037310 */ /* 0x000e220000301000 */
[----:B------:R-:W0:Y:S01]  /*2840*/  DSETP.GEU.AND P0, PT, |R4|, c[0x2][0x0], PT ;  /* 0x008000000400762a */ /* 0x000e220003f0e200 */
[----:B------:R-:W-:Y:S01]  /*2850*/  BSSY B0, `(.L_x_4112) ;  /* 0x0000015000007945 */ /* 0x000fe20003800000 */
[----:B------:R-:W-:-:S12]  /*2860*/  IMAD.MOV.U32 R8, RZ, RZ, 0x80 ;  /* 0x00000080ff087424 */ /* 0x000fd800078e00ff */
[----:B0-----:R-:W-:-:S05]  /*2870*/  @!P0 FMUL R3, R3, 1.175494350822287508e-38 ;  /* 0x0080000003038820 */ /* 0x001fca0000400000 */
        /* <DEDUP_REMOVED lines=14> */
.L_x_4114:
[----:B------:R-:W-:-:S04]  /*2960*/  LOP3.LUT R2, R3, 0x80000000, RZ, 0xc0, !PT ;  /* 0x8000000003027812 */ /* 0x000fc800078ec0ff */
[----:B------:R-:W-:-:S04]  /*2970*/  SHF.R.U32.HI R3, RZ, 0x18, R2 ;  /* 0x00000018ff037819 */ /* 0x000fc80000011602 */
[----:B------:R-:W-:-:S04]  /*2980*/  LOP3.LUT R0, R0, R3, RZ, 0xfc, !PT ;  /* 0x0000000300007212 */ /* 0x000fc800078efcff */
[----:B------:R-:W-:Y:S02]  /*2990*/  PRMT R8, R0, 0x7610, R8 ;  /* 0x0000761000087816 */ /* 0x000fe40000000008 */
.L_x_4113:
[----:B------:R-:W-:Y:S05]  /*29a0*/  BSYNC B0 ;  /* 0x0000000000007941 */ /* 0x000fea0003800000 */
.L_x_4112:
[----:B------:R0:W-:Y:S01]  /*29b0*/  STG.E.U8 [R16.64], R8 ;  /* 0x0000000810007986 */ /* 0x0001e2000c101124 */
[----:B------:R-:W-:Y:S05]  /*29c0*/  BRA `(.L_x_4092) ;  /* 0x000004b000007947 */ /* 0x000fea0003800000 */
.L_x_4110:
        /* <DEDUP_REMOVED lines=19> */
.L_x_4117:
[----:B------:R-:W-:-:S04]  /*2b00*/  LOP3.LUT R2, R3, 0x80000000, RZ, 0xc0, !PT ;  /* 0x8000000003027812 */ /* 0x000fc800078ec0ff */
[----:B------:R-:W-:-:S04]  /*2b10*/  SHF.R.U32.HI R3, RZ, 0x18, R2 ;  /* 0x00000018ff037819 */ /* 0x000fc80000011602 */
[----:B------:R-:W-:-:S04]  /*2b20*/  LOP3.LUT R0, R0, R3, RZ, 0xfc, !PT ;  /* 0x0000000300007212 */ /* 0x000fc800078efcff */
[----:B------:R-:W-:Y:S02]  /*2b30*/  PRMT R8, R0, 0x7610, R8 ;  /* 0x0000761000087816 */ /* 0x000fe40000000008 */
.L_x_4116:
[----:B------:R-:W-:Y:S05]  /*2b40*/  BSYNC B0 ;  /* 0x0000000000007941 */ /* 0x000fea0003800000 */
.L_x_4115:
[----:B------:R0:W-:Y:S01]  /*2b50*/  STG.E.U8 [R16.64], R8 ;  /* 0x0000000810007986 */ /* 0x0001e2000c101124 */
[----:B------:R-:W-:Y:S05]  /*2b60*/  BRA `(.L_x_4092) ;  /* 0x0000031000007947 */ /* 0x000fea0003800000 */
.L_x_4109:
[----:B------:R-:W-:-:S13]  /*2b70*/  ISETP.NE.AND P0, PT, R0, 0x1c, PT ;  /* 0x0000001c0000780c */ /* 0x000fda0003f05270 */
[----:B------:R-:W-:Y:S05]  /*2b80*/  @!P0 BRA `(.L_x_4118) ;  /* 0x000002d000008947 */ /* 0x000fea0003800000 */
[----:B------:R-:W-:-:S13]  /*2b90*/  ISETP.NE.AND P0, PT, R0, 0x1d, PT ;  /* 0x0000001d0000780c */ /* 0x000fda0003f05270 */
[----:B------:R-:W-:Y:S05]  /*2ba0*/  @!P0 BRA `(.L_x_4119) ;  /* 0x0000028000008947 */ /* 0x000fea0003800000 */
[----:B------:R-:W-:-:S13]  /*2bb0*/  ISETP.NE.AND P0, PT, R0, 0x2c, PT ;  /* 0x0000002c0000780c */ /* 0x000fda0003f05270 */
[----:B------:R-:W-:Y:S05]  /*2bc0*/  @P0 BRA `(.L_x_4091) ;  /* 0x0000012000000947 */ /* 0x000fea0003800000 */
[----:B------:R-:W0:Y:S01]  /*2bd0*/  F2F.F32.F64 R6, R4 ;  /* 0x0000000400067310 */ /* 0x000e220000301000 */
[----:B------:R-:W0:-:S14]  /*2be0*/  DSETP.GEU.AND P0, PT, |R4|, c[0x2][0x0], PT ;  /* 0x008000000400762a */ /* 0x000e1c0003f0e200 */
[----:B0-----:R-:W-:Y:S01]  /*2bf0*/  @!P0 FMUL R6, R6, 1.175494350822287508e-38 ;  /* 0x0080000006068820 */ /* 0x001fe20000400000 */
        /* <DEDUP_REMOVED lines=15> */
.L_x_4091:
        /* <DEDUP_REMOVED lines=20> */
.L_x_4119:
[----:B------:R-:W0:Y:S02]  /*2e30*/  F2I.U64.F64.TRUNC R4, R4 ;  /* 0x0000000400047311 */ /* 0x000e24000030d800 */
[----:B0-----:R0:W-:Y:S01]  /*2e40*/  STG.E.64 [R16.64], R4 ;  /* 0x0000000410007986 */ /* 0x0011e2000c101b24 */
[----:B------:R-:W-:Y:S05]  /*2e50*/  BRA `(.L_x_4092) ;  /* 0x0000002000007947 */ /* 0x000fea0003800000 */
.L_x_4118:
[----:B------:R-:W0:Y:S02]  /*2e60*/  F2I.U32.F64.TRUNC R5, R4 ;  /* 0x0000000400057311 */ /* 0x000e24000030d000 */
[----:B0-----:R0:W-:Y:S02]  /*2e70*/  STG.E [R16.64], R5 ;  /* 0x0000000510007986 */ /* 0x0011e4000c101924 */
.L_x_4092:
[----:B------:R-:W-:-:S05]  /*2e80*/  IMAD R18, R18, 0x200, R23 ;  /* 0x0000020012127824 */ /* 0x000fca00078e0217 */
[----:B------:R-:W-:Y:S02]  /*2e90*/  IADD3 R19, R18, 0x80, RZ ;  /* 0x0000008012137810 */ /* 0x000fe40007ffe0ff */
.L_x_4053:
[----:B------:R-:W-:Y:S05]  /*2ea0*/  BSYNC B6 ;  /* 0x0000000000067941 */ /* 0x000fea0003800000 */
.L_x_4052:
        /* <DEDUP_REMOVED lines=231> */
.L_x_4122:
        /* <DEDUP_REMOVED lines=19> */
.L_x_4126:
[----:B------:R-:W2:Y:S02]  /*3e50*/  LDG.E.U8 R2, [R4.64] ;  /* 0x0000002404027981 */ /* 0x000ea4000c1e1100 */
[----:B--2---:R-:W0:Y:S01]  /*3e60*/  I2F.F64.U16 R2, R2 ;  /* 0x0000000200027312 */ /* 0x004e220000101800 */
[----:B------:R-:W-:Y:S05]  /*3e70*/  BRA `(.L_x_4128) ;  /* 0x00000df000007947 */ /* 0x000fea0003800000 */
.L_x_4125:
        /* <DEDUP_REMOVED lines=9> */
.L_x_4130:
[----:B------:R-:W2:Y:S02]  /*3f10*/  LDG.E R2, [R4.64] ;  /* 0x0000002404027981 */ /* 0x000ea4000c1e1900 */
[----:B--2---:R-:W0:Y:S01]  /*3f20*/  I2F.F64 R2, R2 ;  /* 0x0000000200027312 */ /* 0x004e220000201c00 */
[----:B------:R-:W-:Y:S05]  /*3f30*/  BRA `(.L_x_4128) ;  /* 0x00000d3000007947 */ /* 0x000fea0003800000 */
.L_x_4129:
[----:B------:R-:W2:Y:S02]  /*3f40*/  LDG.E.U16 R2, [R4.64] ;  /* 0x0000002404027981 */ /* 0x000ea4000c1e1500 */
[----:B--2---:R-:W0:Y:S01]  /*3f50*/  I2F.F64.S16 R2, R2 ;  /* 0x0000000200027312 */ /* 0x004e220000101c00 */
[----:B------:R-:W-:Y:S05]  /*3f60*/  BRA `(.L_x_4128) ;  /* 0x00000d0000007947 */ /* 0x000fea0003800000 */
.L_x_4124:
        /* <DEDUP_REMOVED lines=10> */
.L_x_4132:
[----:B------:R-:W2:Y:S02]  /*4010*/  LDG.E.U16 R0, [R4.64] ;  /* 0x0000002404007981 */ /* 0x000ea4000c1e1500 */
[----:B--2---:R-:W-:-:S05]  /*4020*/  HADD2.F32 R0, -RZ, R0.H0_H0 ;  /* 0x20000000ff007230 */ /* 0x004fca0000004100 */
[----:B------:R-:W-:-:S04]  /*4030*/  FMUL.FTZ R0, R0, 1 ;  /* 0x3f80000000007820 */ /* 0x000fc80000410000 */
[----:B------:R0:W1:Y:S01]  /*4040*/  F2F.F64.F32 R2, R0 ;  /* 0x0000000000027310 */ /* 0x0000620000201800 */
[----:B------:R-:W-:Y:S05]  /*4050*/  BRA `(.L_x_4128) ;  /* 0x00000c1000007947 */ /* 0x000fea0003800000 */
.L_x_4131:
        /* <DEDUP_REMOVED lines=10> */
.L_x_4134:
[----:B------:R-:W2:Y:S02]  /*4100*/  LDG.E.U16 R4, [R4.64] ;  /* 0x0000002404047981 */ /* 0x000ea4000c1e1500 */
[----:B--2---:R-:W-:-:S05]  /*4110*/  HADD2.F32 R0, -RZ, R4.H0_H0 ;  /* 0x20000004ff007230 */ /* 0x004fca0000004100 */
[----:B------:R-:W-:-:S04]  /*4120*/  FMUL.FTZ R0, R0, 1 ;  /* 0x3f80000000007820 */ /* 0x000fc80000410000 */
[----:B------:R0:W1:Y:S01]  /*4130*/  F2F.F64.F32 R2, R0 ;  /* 0x0000000000027310 */ /* 0x0000620000201800 */
[----:B------:R-:W-:Y:S05]  /*4140*/  BRA `(.L_x_4128) ;  /* 0x00000b2000007947 */ /* 0x000fea0003800000 */
.L_x_4133:
[----:B------:R0:W5:Y:S01]  /*4150*/  LDG.E.64 R2, [R4.64] ;  /* 0x0000002404027981 */ /* 0x000162000c1e1b00 */
[----:B------:R-:W-:Y:S05]  /*4160*/  BRA `(.L_x_4128) ;  /* 0x00000b0000007947 */ /* 0x000fea0003800000 */
.L_x_4123:
        /* <DEDUP_REMOVED lines=13> */
.L_x_4137:
[----:B------:R0:W5:Y:S01]  /*4240*/  LDG.E.64 R2, [R4.64] ;  /* 0x0000002404027981 */ /* 0x000162000c1e1b00 */
[----:B------:R-:W-:Y:S05]  /*4250*/  BRA `(.L_x_4128) ;  /* 0x00000a1000007947 */ /* 0x000fea0003800000 */
.L_x_4136:
        /* <DEDUP_REMOVED lines=28> */
.L_x_4139:
        /* <DEDUP_REMOVED lines=15> */
.L_x_4138:
[----:B------:R-:W2:Y:S02]  /*4510*/  LDG.E.U16 R0, [R4.64] ;  /* 0x0000002404007981 */ /* 0x000ea4000c1e1500 */
[----:B--2---:R-:W-:-:S05]  /*4520*/  PRMT R0, RZ, 0x5410, R0 ;  /* 0x00005410ff007816 */ /* 0x004fca0000000000 */
[----:B------:R-:W-:-:S04]  /*4530*/  FMUL.FTZ R0, R0, 1 ;  /* 0x3f80000000007820 */ /* 0x000fc80000410000 */
[----:B------:R0:W1:Y:S01]  /*4540*/  F2F.F64.F32 R2, R0 ;  /* 0x0000000000027310 */ /* 0x0000620000201800 */
[----:B------:R-:W-:Y:S05]  /*4550*/  BRA `(.L_x_4128) ;  /* 0x0000071000007947 */ /* 0x000fea0003800000 */
.L_x_4135:
        /* <DEDUP_REMOVED lines=11> */
.L_x_4142:
        /* <DEDUP_REMOVED lines=21> */
.L_x_4146:
[----:B------:R-:W-:Y:S05]  /*4760*/  BSYNC B1 ;  /* 0x0000000000017941 */ /* 0x000fea0003800000 */
.L_x_4145:
[----:B------:R-:W-:Y:S01]  /*4770*/  LEA R3, R0, 0x3b800000, 0x17 ;  /* 0x3b80000000037811 */ /* 0x000fe200078eb8ff */
[----:B------:R-:W-:-:S05]  /*4780*/  IMAD.SHL.U32 R0, R2, 0x100000, RZ ;  /* 0x0010000002007824 */ /* 0x000fca00078e00ff */
[----:B------:R-:W-:Y:S02]  /*4790*/  LOP3.LUT R0, R3, R0, R4, 0xfe, !PT ;  /* 0x0000000003007212 */ /* 0x000fe400078efe04 */
.L_x_4144:
[----:B------:R-:W-:Y:S05]  /*47a0*/  BSYNC B0 ;  /* 0x0000000000007941 */ /* 0x000fea0003800000 */
.L_x_4143:
[----:B------:R-:W-:-:S04]  /*47b0*/  FMUL.FTZ R0, R0, 1 ;  /* 0x3f80000000007820 */ /* 0x000fc80000410000 */
[----:B------:R0:W1:Y:S01]  /*47c0*/  F2F.F64.F32 R2, R0 ;  /* 0x0000000000027310 */ /* 0x0000620000201800 */
[----:B------:R-:W-:Y:S05]  /*47d0*/  BRA `(.L_x_4128) ;  /* 0x0000049000007947 */ /* 0x000fea0003800000 */
.L_x_4141:
        /* <DEDUP_REMOVED lines=21> */
.L_x_4150:
[----:B------:R-:W-:Y:S05]  /*4930*/  BSYNC B1 ;  /* 0x0000000000017941 */ /* 0x000fea0003800000 */
.L_x_4149:
[----:B------:R-:W-:Y:S01]  /*4940*/  LEA R3, R0, 0x37800000, 0x17 ;  /* 0x3780000000037811 */ /* 0x000fe200078eb8ff */
[----:B------:R-:W-:-:S05]  /*4950*/  IMAD.SHL.U32 R0, R2, 0x200000, RZ ;  /* 0x0020000002007824 */ /* 0x000fca00078e00ff */
[----:B------:R-:W-:Y:S02]  /*4960*/  LOP3.LUT R0, R3, R0, R4, 0xfe, !PT ;  /* 0x0000000003007212 */ /* 0x000fe400078efe04 */
.L_x_4148:
[----:B------:R-:W-:Y:S05]  /*4970*/  BSYNC B0 ;  /* 0x0000000000007941 */ /* 0x000fea0003800000 */
.L_x_4147:
[----:B------:R-:W-:-:S04]  /*4980*/  FMUL.FTZ R0, R0, 1 ;  /* 0x3f80000000007820 */ /* 0x000fc80000410000 */
[----:B------:R0:W1:Y:S01]  /*4990*/  F2F.F64.F32 R2, R0 ;  /* 0x0000000000027310 */ /* 0x0000620000201800 */
[----:B------:R-:W-:Y:S05]  /*49a0*/  BRA `(.L_x_4128) ;  /* 0x000002c000007947 */ /* 0x000fea0003800000 */
.L_x_4140:
        /* <DEDUP_REMOVED lines=14> */
.L_x_4154:
[----:B------:R-:W-:Y:S05]  /*4a90*/  BSYNC B0 ;  /* 0x0000000000007941 */ /* 0x000fea0003800000 */
.L_x_4153:
[----:B------:R-:W-:-:S04]  /*4aa0*/  FMUL.FTZ R0, R0, 1 ;  /* 0x3f80000000007820 */ /* 0x000fc80000410000 */
[----:B------:R0:W1:Y:S01]  /*4ab0*/  F2F.F64.F32 R2, R0 ;  /* 0x0000000000027310 */ /* 0x0000620000201800 */
[----:B------:R-:W-:Y:S05]  /*4ac0*/  BRA `(.L_x_4128) ;  /* 0x000001a000007947 */ /* 0x000fea0003800000 */
.L_x_4127:
        /* <DEDUP_REMOVED lines=21> */
.L_x_4152:
[----:B------:R-:W2:Y:S02]  /*4c20*/  LDG.E.64 R2, [R4.64] ;  /* 0x0000002404027981 */ /* 0x000ea4000c1e1b00 */
[----:B--2---:R-:W0:Y:S01]  /*4c30*/  I2F.F64.U64 R2, R2 ;  /* 0x0000000200027312 */ /* 0x004e220000301800 */
[----:B------:R-:W-:Y:S05]  /*4c40*/  BRA `(.L_x_4128) ;  /* 0x0000002000007947 */ /* 0x000fea0003800000 */
.L_x_4151:
[----:B------:R-:W2:Y:S02]  /*4c50*/  LDG.E R2, [R4.64] ;  /* 0x0000002404027981 */ /* 0x000ea4000c1e1900 */
[----:B--2---:R-:W0:Y:S02]  /*4c60*/  I2F.F64.U32 R2, R2 ;  /* 0x0000000200027312 */ /* 0x004e240000201800 */
.L_x_4128:
        /* <DEDUP_REMOVED lines=21> */
.L_x_4158:
[----:B------:R-:W0:Y:S02]  /*4dc0*/  F2I.S64.F64.TRUNC R4, R4 ;  /* 0x0000000400047311 */ /* 0x000e24000030d900 */
[----:B0-----:R-:W-:-:S05]  /*4dd0*/  IMAD.MOV.U32 R3, RZ, RZ, R4 ;  /* 0x000000ffff037224 */ /* 0x001fca00078e0004 */
[----:B------:R0:W-:Y:S01]  /*4de0*/  STG.E.U8 [R16.64], R3 ;  /* 0x0000000310007986 */ /* 0x0001e2000c101124 */
[----:B------:R-:W-:Y:S05]  /*4df0*/  BRA `(.L_x_4160) ;  /* 0x00000ed000007947 */ /* 0x000fea0003800000 */
.L_x_4157:
        /* <DEDUP_REMOVED lines=9> */
.L_x_4162:
[----:B------:R-:W0:Y:S02]  /*4e90*/  F2I.F64.TRUNC R5, R4 ;  /* 0x0000000400057311 */ /* 0x000e24000030d100 */
[----:B0-----:R0:W-:Y:S01]  /*4ea0*/  STG.E [R16.64], R5 ;  /* 0x0000000510007986 */ /* 0x0011e2000c101924 */
[----:B------:R-:W-:Y:S05]  /*4eb0*/  BRA `(.L_x_4160) ;  /* 0x00000e1000007947 */ /* 0x000fea0003800000 */
.L_x_4161:
[----:B------:R-:W0:Y:S02]  /*4ec0*/  F2I.F64.TRUNC R5, R4 ;  /* 0x0000000400057311 */ /* 0x000e24000030d100 */
[----:B0-----:R0:W-:Y:S01]  /*4ed0*/  STG.E.U16 [R16.64], R5 ;  /* 0x0000000510007986 */ /* 0x0011e2000c101524 */
[----:B------:R-:W-:Y:S05]  /*4ee0*/  BRA `(.L_x_4160) ;  /* 0x00000de000007947 */ /* 0x000fea0003800000 */
.L_x_4156:
        /* <DEDUP_REMOVED lines=11> */
.L_x_4164:
[----:B------:R-:W0:Y:S01]  /*4fa0*/  F2F.F32.F64 R0, R4 ;  /* 0x0000000400007310 */ /* 0x000e220000301000 */
[----:B------:R-:W0:-:S14]  /*4fb0*/  DSETP.GEU.AND P0, PT, |R4|, c[0x2][0x0], PT ;  /* 0x008000000400762a */ /* 0x000e1c0003f0e200 */
[----:B0-----:R-:W-:-:S05]  /*4fc0*/  @!P0 FMUL R0, R0, 1.175494350822287508e-38 ;  /* 0x0080000000008820 */ /* 0x001fca0000400000 */
[----:B------:R-:W-:-:S05]  /*4fd0*/  F2FP.PACK_AB R0, RZ, R0 ;  /* 0x00000000ff00723e */ /* 0x000fca00000000ff */
[----:B------:R0:W-:Y:S01]  /*4fe0*/  STG.E.U16 [R16.64], R0 ;  /* 0x0000000010007986 */ /* 0x0001e2000c101524 */
[----:B------:R-:W-:Y:S05]  /*4ff0*/  BRA `(.L_x_4160) ;  /* 0x00000cd000007947 */ /* 0x000fea0003800000 */
.L_x_4163:
        /* <DEDUP_REMOVED lines=12> */
.L_x_4166:
[----:B------:R-:W0:Y:S01]  /*50c0*/  F2F.F32.F64 R0, R4 ;  /* 0x0000000400007310 */ /* 0x000e220000301000 */
[----:B------:R-:W0:-:S14]  /*50d0*/  DSETP.GEU.AND P0, PT, |R4|, c[0x2][0x0], PT ;  /* 0x008000000400762a */ /* 0x000e1c0003f0e200 */
[----:B0-----:R-:W-:-:S05]  /*50e0*/  @!P0 FMUL R0, R0, 1.175494350822287508e-38 ;  /* 0x0080000000008820 */ /* 0x001fca0000400000 */
[----:B------:R-:W-:-:S04]  /*50f0*/  F2FP.PACK_AB R3, RZ, R0 ;  /* 0x00000000ff03723e */ /* 0x000fc800000000ff */
[----:B------:R-:W-:-:S05]  /*5100*/  PRMT R3, R3, 0x5410, RZ ;  /* 0x0000541003037816 */ /* 0x000fca00000000ff */
[----:B------:R0:W-:Y:S01]  /*5110*/  STG.E [R16.64], R3 ;  /* 0x0000000310007986 */ /* 0x0001e2000c101924 */
[----:B------:R-:W-:Y:S05]  /*5120*/  BRA `(.L_x_4160) ;  /* 0x00000ba000007947 */ /* 0x000fea0003800000 */
.L_x_4165:
[----:B------:R0:W-:Y:S01]  /*5130*/  STG.E.64 [R16.64], R4 ;  /* 0x0000000410007986 */ /* 0x0001e2000c101b24 */
[----:B------:R-:W-:Y:S05]  /*5140*/  BRA `(.L_x_4160) ;  /* 0x00000b8000007947 */ /* 0x000fea0003800000 */
.L_x_4155:
        /* <DEDUP_REMOVED lines=12> */
.L_x_4169:
[----:B------:R-:W-:-:S05]  /*5210*/  CS2R R6, SRZ ;  /* 0x0000000000067805 */ /* 0x000fca000001ff00 */
[----:B------:R0:W-:Y:S01]  /*5220*/  STG.E.128 [R16.64], R4 ;  /* 0x0000000410007986 */ /* 0x0001e2000c101d24 */
[----:B------:R-:W-:Y:S05]  /*5230*/  BRA `(.L_x_4160) ;  /* 0x00000a9000007947 */ /* 0x000fea0003800000 */
.L_x_4168:
        /* <DEDUP_REMOVED lines=23> */
.L_x_4173:
[----:B------:R-:W-:Y:S05]  /*53b0*/  BSYNC B0 ;  /* 0x0000000000007941 */ /* 0x000fea0003800000 */
.L_x_4172:
[----:B------:R-:W-:-:S05]  /*53c0*/  LOP3.LUT R3, R0, R3, RZ, 0xfc, !PT ;  /* 0x0000000300037212 */ /* 0x000fca00078efcff */
[----:B------:R0:W-:Y:S01]  /*53d0*/  STG.E.U8 [R16.64], R3 ;  /* 0x0000000310007986 */ /* 0x0001e2000c101124 */
[----:B------:R-:W-:Y:S05]  /*53e0*/  BRA `(.L_x_4160) ;  /* 0x000008e000007947 */ /* 0x000fea0003800000 */
.L_x_4171:
        /* <DEDUP_REMOVED lines=15> */
.L_x_4175:
[----:B------:R-:W-:Y:S01]  /*54e0*/  IMAD.MOV.U32 R0, RZ, RZ, 0x7f ;  /* 0x0000007fff007424 */ /* 0x000fe200078e00ff */
[----:B------:R-:W-:-:S04]  /*54f0*/  ISETP.GT.U32.AND P0, PT, R2, 0x7f800000, PT ;  /* 0x7f8000000200780c */ /* 0x000fc80003f04070 */
[----:B------:R-:W-:-:S04]  /*5500*/  SEL R0, R0, 0x7c, P0 ;  /* 0x0000007c00007807 */ /* 0x000fc80000000000 */
.L_x_4176:
[----:B------:R-:W-:Y:S05]  /*5510*/  BSYNC B0 ;  /* 0x0000000000007941 */ /* 0x000fea0003800000 */
.L_x_4174:
[----:B------:R-:W-:-:S04]  /*5520*/  LOP3.LUT R2, R3, 0x80000000, RZ, 0xc0, !PT ;  /* 0x8000000003027812 */ /* 0x000fc800078ec0ff */
[----:B------:R-:W-:-:S04]  /*5530*/  SHF.R.U32.HI R3, RZ, 0x18, R2 ;  /* 0x00000018ff037819 */ /* 0x000fc80000011602 */
[----:B------:R-:W-:-:S05]  /*5540*/  LOP3.LUT R3, R0, R3, RZ, 0xfc, !PT ;  /* 0x0000000300037212 */ /* 0x000fca00078efcff */
[----:B------:R0:W-:Y:S01]  /*5550*/  STG.E.U8 [R16.64], R3 ;  /* 0x0000000310007986 */ /* 0x0001e2000c101124 */
[----:B------:R-:W-:Y:S05]  /*5560*/  BRA `(.L_x_4160) ;  /* 0x0000076000007947 */ /* 0x000fea0003800000 */
.L_x_4170:
[----:B------:R-:W0:Y:S01]  /*5570*/  F2F.F32.F64 R0, R4 ;  /* 0x0000000400007310 */ /* 0x000e220000301000 */
[----:B------:R-:W0:-:S14]  /*5580*/  DSETP.GEU.AND P0, PT, |R4|, c[0x2][0x0], PT ;  /* 0x008000000400762a */ /* 0x000e1c0003f0e200 */
[----:B0-----:R-:W-:-:S05]  /*5590*/  @!P0 FMUL R0, R0, 1.175494350822287508e-38 ;  /* 0x0080000000008820 */ /* 0x001fca0000400000 */
[----:B------:R-:W-:-:S05]  /*55a0*/  F2FP.BF16.PACK_AB R0, RZ, R0 ;  /* 0x00000000ff00723e */ /* 0x000fca00000010ff */
[----:B------:R0:W-:Y:S01]  /*55b0*/  STG.E.U16 [R16.64], R0 ;  /* 0x0000000010007986 */ /* 0x0001e2000c101524 */
[----:B------:R-:W-:Y:S05]  /*55c0*/  BRA `(.L_x_4160) ;  /* 0x0000070000007947 */ /* 0x000fea0003800000 */
.L_x_4167:
        /* <DEDUP_REMOVED lines=11> */
.L_x_4179:
        /* <DEDUP_REMOVED lines=19> */
.L_x_4182:
[----:B------:R-:W-:-:S04]  /*57b0*/  LOP3.LUT R2, R3, 0x80000000, RZ, 0xc0, !PT ;  /* 0x8000000003027812 */ /* 0x000fc800078ec0ff */
[----:B------:R-:W-:-:S04]  /*57c0*/  SHF.R.U32.HI R3, RZ, 0x18, R2 ;  /* 0x00000018ff037819 */ /* 0x000fc80000011602 */
[----:B------:R-:W-:-:S04]  /*57d0*/  LOP3.LUT R0, R0, R3, RZ, 0xfc, !PT ;  /* 0x0000000300007212 */ /* 0x000fc800078efcff */
[----:B------:R-:W-:Y:S02]  /*57e0*/  PRMT R8, R0, 0x7610, R8 ;  /* 0x0000761000087816 */ /* 0x000fe40000000008 */
.L_x_4181:
[----:B------:R-:W-:Y:S05]  /*57f0*/  BSYNC B0 ;  /* 0x0000000000007941 */ /* 0x000fea0003800000 */
.L_x_4180:
[----:B------:R0:W-:Y:S01]  /*5800*/  STG.E.U8 [R16.64], R8 ;  /* 0x0000000810007986 */ /* 0x0001e2000c101124 */
[----:B------:R-:W-:Y:S05]  /*5810*/  BRA `(.L_x_4160) ;  /* 0x000004b000007947 */ /* 0x000fea0003800000 */
.L_x_4178:
        /* <DEDUP_REMOVED lines=19> */
.L_x_4185:
[----:B------:R-:W-:-:S04]  /*5950*/  LOP3.LUT R2, R3, 0x80000000, RZ, 0xc0, !PT ;  /* 0x8000000003027812 */ /* 0x000fc800078ec0ff */
[----:B------:R-:W-:-:S04]  /*5960*/  SHF.R.U32.HI R3, RZ, 0x18, R2 ;  /* 0x00000018ff037819 */ /* 0x000fc80000011602 */
[----:B------:R-:W-:-:S04]  /*5970*/  LOP3.LUT R0, R0, R3, RZ, 0xfc, !PT ;  /* 0x0000000300007212 */ /* 0x000fc800078efcff */
[----:B------:R-:W-:Y:S02]  /*5980*/  PRMT R8, R0, 0x7610, R8 ;  /* 0x0000761000087816 */ /* 0x000fe40000000008 */
.L_x_4184:
[----:B------:R-:W-:Y:S05]  /*5990*/  BSYNC B0 ;  /* 0x0000000000007941 */ /* 0x000fea0003800000 */
.L_x_4183:
[----:B------:R0:W-:Y:S01]  /*59a0*/  STG.E.U8 [R16.64], R8 ;  /* 0x0000000810007986 */ /* 0x0001e2000c101124 */
[----:B------:R-:W-:Y:S05]  /*59b0*/  BRA `(.L_x_4160) ;  /* 0x0000031000007947 */ /* 0x000fea0003800000 */
.L_x_4177:
        /* <DEDUP_REMOVED lines=24> */
.L_x_4159:
        /* <DEDUP_REMOVED lines=20> */
.L_x_4187:
[----:B------:R-:W0:Y:S02]  /*5c80*/  F2I.U64.F64.TRUNC R4, R4 ;  /* 0x0000000400047311 */ /* 0x000e24000030d800 */
[----:B0-----:R0:W-:Y:S01]  /*5c90*/  STG.E.64 [R16.64], R4 ;  /* 0x0000000410007986 */ /* 0x0011e2000c101b24 */
[----:B------:R-:W-:Y:S05]  /*5ca0*/  BRA `(.L_x_4160) ;  /* 0x0000002000007947 */ /* 0x000fea0003800000 */
.L_x_4186:
[----:B------:R-:W0:Y:S02]  /*5cb0*/  F2I.U32.F64.TRUNC R5, R4 ;  /* 0x0000000400057311 */ /* 0x000e24000030d000 */
[----:B0-----:R0:W-:Y:S02]  /*5cc0*/  STG.E [R16.64], R5 ;  /* 0x0000000510007986 */ /* 0x0011e4000c101924 */
.L_x_4160:
        /* <DEDUP_REMOVED lines=231> */
.L_x_4188:
        /* <DEDUP_REMOVED lines=19> */
.L_x_4192:
[----:B------:R-:W2:Y:S02]  /*6c70*/  LDG.E.U8 R2, [R4.64] ;  /* 0x0000002404027981 */ /* 0x000ea4000c1e1100 */
[----:B--2---:R-:W0:Y:S01]  /*6c80*/  I2F.F64.U16 R2, R2 ;  /* 0x0000000200027312 */ /* 0x004e220000101800 */
[----:B------:R-:W-:Y:S05]  /*6c90*/  BRA `(.L_x_4194) ;  /* 0x00000df000007947 */ /* 0x000fea0003800000 */
.L_x_4191:
        /* <DEDUP_REMOVED lines=9> */
.L_x_4196:
[----:B------:R-:W2:Y:S02]  /*6d30*/  LDG.E R2, [R4.64] ;  /* 0x0000002404027981 */ /* 0x000ea4000c1e1900 */
[----:B--2---:R-:W0:Y:S01]  /*6d40*/  I2F.F64 R2, R2 ;  /* 0x0000000200027312 */ /* 0x004e220000201c00 */
[----:B------:R-:W-:Y:S05]  /*6d50*/  BRA `(.L_x_4194) ;  /* 0x00000d3000007947 */ /* 0x000fea0003800000 */
.L_x_4195:
[----:B------:R-:W2:Y:S02]  /*6d60*/  LDG.E.U16 R2, [R4.64] ;  /* 0x0000002404027981 */ /* 0x000ea4000c1e1500 */
[----:B--2---:R-:W0:Y:S01]  /*6d70*/  I2F.F64.S16 R2, R2 ;  /* 0x0000000200027312 */ /* 0x004e220000101c00 */
[----:B------:R-:W-:Y:S05]  /*6d80*/  BRA `(.L_x_4194) ;  /* 0x00000d0000007947 */ /* 0x000fea0003800000 */
.L_x_4190:
        /* <DEDUP_REMOVED lines=10> */
.L_x_4198:
[----:B------:R-:W2:Y:S02]  /*6e30*/  LDG.E.U16 R0, [R4.64] ;  /* 0x0000002404007981 */ /* 0x000ea4000c1e1500 */
[----:B--2---:R-:W-:-:S05]  /*6e40*/  HADD2.F32 R0, -RZ, R0.H0_H0 ;  /* 0x20000000ff007230 */ /* 0x004fca0000004100 */
[----:B------:R-:W-:-:S04]  /*6e50*/  FMUL.FTZ R0, R0, 1 ;  /* 0x3f80000000007820 */ /* 0x000fc80000410000 */
[----:B------:R0:W1:Y:S01]  /*6e60*/  F2F.F64.F32 R2, R0 ;  /* 0x0000000000027310 */ /* 0x0000620000201800 */
[----:B------:R-:W-:Y:S05]  /*6e70*/  BRA `(.L_x_4194) ;  /* 0x00000c1000007947 */ /* 0x000fea0003800000 */
.L_x_4197:
        /* <DEDUP_REMOVED lines=10> */
.L_x_4200:
[----:B------:R-:W2:Y:S02]  /*6f20*/  LDG.E.U16 R4, [R4.64] ;  /* 0x0000002404047981 */ /* 0x000ea4000c1e1500 */
[----:B--2---:R-:W-:-:S05]  /*6f30*/  HADD2.F32 R0, -RZ, R4.H0_H0 ;  /* 0x20000004ff007230 */ /* 0x004fca0000004100 */
[----:B------:R-:W-:-:S04]  /*6f40*/  FMUL.FTZ R0, R0, 1 ;  /* 0x3f80000000007820 */ /* 0x000fc80000410000 */
[----:B------:R0:W1:Y:S01]  /*6f50*/  F2F.F64.F32 R2, R0 ;  /* 0x0000000000027310 */ /* 0x0000620000201800 */
[----:B------:R-:W-:Y:S05]  /*6f60*/  BRA `(.L_x_4194) ;  /* 0x00000b2000007947 */ /* 0x000fea0003800000 */
.L_x_4199:
[----:B------:R0:W5:Y:S01]  /*6f70*/  LDG.E.64 R2, [R4.64] ;  /* 0x0000002404027981 */ /* 0x000162000c1e1b00 */
[----:B------:R-:W-:Y:S05]  /*6f80*/  BRA `(.L_x_4194) ;  /* 0x00000b0000007947 */ /* 0x000fea0003800000 */
.L_x_4189:
        /* <DEDUP_REMOVED lines=13> */
.L_x_4203:
[----:B------:R0:W5:Y:S01]  /*7060*/  LDG.E.64 R2, [R4.64] ;  /* 0x0000002404027981 */ /* 0x000162000c1e1b00 */
[----:B------:R-:W-:Y:S05]  /*7070*/  BRA `(.L_x_4194) ;  /* 0x00000a1000007947 */ /* 0x000fea0003800000 */
.L_x_4202:
        /* <DEDUP_REMOVED lines=28> */
.L_x_4205:
        /* <DEDUP_REMOVED lines=15> */
.L_x_4204:
[----:B------:R-:W2:Y:S02]  /*7330*/  LDG.E.U16 R0, [R4.64] ;  /* 0x0000002404007981 */ /* 0x000ea4000c1e1500 */
[----:B--2---:R-:W-:-:S05]  /*7340*/  PRMT R0, RZ, 0x5410, R0 ;  /* 0x00005410ff007816 */ /* 0x004fca0000000000 */
[----:B------:R-:W-:-:S04]  /*7350*/  FMUL.FTZ R0, R0, 1 ;  /* 0x3f80000000007820 */ /* 0x000fc80000410000 */
[----:B------:R0:W1:Y:S01]  /*7360*/  F2F.F64.F32 R2, R0 ;  /* 0x0000000000027310 */ /* 0x0000620000201800 */
[----:B------:R-:W-:Y:S05]  /*7370*/  BRA `(.L_x_4194) ;  /* 0x0000071000007947 */ /* 0x000fea0003800000 */
.L_x_4201:
        /* <DEDUP_REMOVED lines=11> */
.L_x_4208:
        /* <DEDUP_REMOVED lines=21> */
.L_x_4212:
[----:B------:R-:W-:Y:S05]  /*7580*/  BSYNC B1 ;  /* 0x0000000000017941 */ /* 0x000fea0003800000 */
.L_x_4211:
[----:B------:R-:W-:Y:S01]  /*7590*/  LEA R3, R0, 0x3b800000, 0x17 ;  /* 0x3b80000000037811 */ /* 0x000fe200078eb8ff */
[----:B------:R-:W-:-:S05]  /*75a0*/  IMAD.SHL.U32 R0, R2, 0x100000, RZ ;  /* 0x0010000002007824 */ /* 0x000fca00078e00ff */
[----:B------:R-:W-:Y:S02]  /*75b0*/  LOP3.LUT R0, R3, R0, R4, 0xfe, !PT ;  /* 0x0000000003007212 */ /* 0x000fe400078efe04 */
.L_x_4210:
[----:B------:R-:W-:Y:S05]  /*75c0*/  BSYNC B0 ;  /* 0x0000000000007941 */ /* 0x000fea0003800000 */
.L_x_4209:
[----:B------:R-:W-:-:S04]  /*75d0*/  FMUL.FTZ R0, R0, 1 ;  /* 0x3f80000000007820 */ /* 0x000fc80000410000 */
[----:B------:R0:W1:Y:S01]  /*75e0*/  F2F.F64.F32 R2, R0 ;  /* 0x0000000000027310 */ /* 0x0000620000201800 */
[----:B------:R-:W-:Y:S05]  /*75f0*/  BRA `(.L_x_4194) ;  /* 0x0000049000007947 */ /* 0x000fea0003800000 */
.L_x_4207:
        /* <DEDUP_REMOVED lines=21> */
.L_x_4216:
[----:B------:R-:W-:Y:S05]  /*7750*/  BSYNC B1 ;  /* 0x0000000000017941 */ /* 0x000fea0003800000 */
.L_x_4215:
[----:B------:R-:W-:Y:S01]  /*7760*/  LEA R3, R0, 0x37800000, 0x17 ;  /* 0x3780000000037811 */ /* 0x000fe200078eb8ff */
[----:B------:R-:W-:-:S05]  /*7770*/  IMAD.SHL.U32 R0, R2, 0x200000, RZ ;  /* 0x0020000002007824 */ /* 0x000fca00078e00ff */
[----:B------:R-:W-:Y:S02]  /*7780*/  LOP3.LUT R0, R3, R0, R4, 0xfe, !PT ;  /* 0x0000000003007212 */ /* 0x000fe400078efe04 */
.L_x_4214:
[----:B------:R-:W-:Y:S05]  /*7790*/  BSYNC B0 ;  /* 0x0000000000007941 */ /* 0x000fea0003800000 */
.L_x_4213:
[----:B------:R-:W-:-:S04]  /*77a0*/  FMUL.FTZ R0, R0, 1 ;  /* 0x3f80000000007820 */ /* 0x000fc80000410000 */
[----:B------:R0:W1:Y:S01]  /*77b0*/  F2F.F64.F32 R2, R0 ;  /* 0x0000000000027310 */ /* 0x0000620000201800 */
[----:B------:R-:W-:Y:S05]  /*77c0*/  BRA `(.L_x_4194) ;  /* 0x000002c000007947 */ /* 0x000fea0003800000 */
.L_x_4206:
        /* <DEDUP_REMOVED lines=14> */
.L_x_4220:
[----:B------:R-:W-:Y:S05]  /*78b0*/  BSYNC B0 ;  /* 0x0000000000007941 */ /* 0x000fea0003800000 */
.L_x_4219:
[----:B------:R-:W-:-:S04]  /*78c0*/  FMUL.FTZ R0, R0, 1 ;  /* 0x3f80000000007820 */ /* 0x000fc80000410000 */
[----:B------:R0:W1:Y:S01]  /*78d0*/  F2F.F64.F32 R2, R0 ;  /* 0x0000000000027310 */ /* 0x0000620000201800 */
[----:B------:R-:W-:Y:S05]  /*78e0*/  BRA `(.L_x_4194) ;  /* 0x000001a000007947 */ /* 0x000fea0003800000 */
.L_x_4193:
        /* <DEDUP_REMOVED lines=21> */
.L_x_4218:
[----:B------:R-:W2:Y:S02]  /*7a40*/  LDG.E.64 R2, [R4.64] ;  /* 0x0000002404027981 */ /* 0x000ea4000c1e1b00 */
[----:B--2---:R-:W0:Y:S01]  /*7a50*/  I2F.F64.U64 R2, R2 ;  /* 0x0000000200027312 */ /* 0x004e220000301800 */
[----:B------:R-:W-:Y:S05]  /*7a60*/  BRA `(.L_x_4194) ;  /* 0x0000002000007947 */ /* 0x000fea0003800000 */
.L_x_4217:
[----:B------:R-:W2:Y:S02]  /*7a70*/  LDG.E R2, [R4.64] ;  /* 0x0000002404027981 */ /* 0x000ea4000c1e1900 */
[----:B--2---:R-:W0:Y:S02]  /*7a80*/  I2F.F64.U32 R2, R2 ;  /* 0x0000000200027312 */ /* 0x004e240000201800 */
.L_x_4194:
        /* <DEDUP_REMOVED lines=21> */
.L_x_4224:
[----:B------:R-:W0:Y:S02]  /*7be0*/  F2I.S64.F64.TRUNC R4, R4 ;  /* 0x0000000400047311 */ /* 0x000e24000030d900 */
[----:B0-----:R-:W-:-:S05]  /*7bf0*/  IMAD.MOV.U32 R3, RZ, RZ, R4 ;  /* 0x000000ffff037224 */ /* 0x001fca00078e0004 */
[----:B------:R0:W-:Y:S01]  /*7c00*/  STG.E.U8 [R16.64], R3 ;  /* 0x0000000310007986 */ /* 0x0001e2000c101124 */
[----:B------:R-:W-:Y:S05]  /*7c10*/  BRA `(.L_x_4226) ;  /* 0x00000ed000007947 */ /* 0x000fea0003800000 */
.L_x_4223:
        /* <DEDUP_REMOVED lines=9> */
.L_x_4228:
[----:B------:R-:W0:Y:S02]  /*7cb0*/  F2I.F64.TRUNC R5, R4 ;  /* 0x0000000400057311 */ /* 0x000e24000030d100 */
[----:B0-----:R0:W-:Y:S01]  /*7cc0*/  STG.E [R16.64], R5 ;  /* 0x0000000510007986 */ /* 0x0011e2000c101924 */
[----:B------:R-:W-:Y:S05]  /*7cd0*/  BRA `(.L_x_4226) ;  /* 0x00000e1000007947 */ /* 0x000fea0003800000 */
.L_x_4227:
[----:B------:R-:W0:Y:S02]  /*7ce0*/  F2I.F64.TRUNC R5, R4 ;  /* 0x0000000400057311 */ /* 0x000e24000030d100 */
[----:B0-----:R0:W-:Y:S01]  /*7cf0*/  STG.E.U16 [R16.64], R5 ;  /* 0x0000000510007986 */ /* 0x0011e2000c101524 */
[----:B------:R-:W-:Y:S05]  /*7d00*/  BRA `(.L_x_4226) ;  /* 0x00000de000007947 */ /* 0x000fea0003800000 */
.L_x_4222:
        /* <DEDUP_REMOVED lines=11> */
.L_x_4230:
[----:B------:R-:W0:Y:S01]  /*7dc0*/  F2F.F32.F64 R0, R4 ;  /* 0x0000000400007310 */ /* 0x000e220000301000 */
[----:B------:R-:W0:-:S14]  /*7dd0*/  DSETP.GEU.AND P0, PT, |R4|, c[0x2][0x0], PT ;  /* 0x008000000400762a */ /* 0x000e1c0003f0e200 */
[----:B0-----:R-:W-:-:S05]  /*7de0*/  @!P0 FMUL R0, R0, 1.175494350822287508e-38 ;  /* 0x0080000000008820 */ /* 0x001fca0000400000 */
[----:B------:R-:W-:-:S05]  /*7df0*/  F2FP.PACK_AB R0, RZ, R0 ;  /* 0x00000000ff00723e */ /* 0x000fca00000000ff */
[----:B------:R0:W-:Y:S01]  /*7e00*/  STG.E.U16 [R16.64], R0 ;  /* 0x0000000010007986 */ /* 0x0001e2000c101524 */
[----:B------:R-:W-:Y:S05]  /*7e10*/  BRA `(.L_x_4226) ;  /* 0x00000cd000007947 */ /* 0x000fea0003800000 */
.L_x_4229:
        /* <DEDUP_REMOVED lines=12> */
.L_x_4232:
[----:B------:R-:W0:Y:S01]  /*7ee0*/  F2F.F32.F64 R0, R4 ;  /* 0x0000000400007310 */ /* 0x000e220000301000 */
[----:B------:R-:W0:-:S14]  /*7ef0*/  DSETP.GEU.AND P0, PT, |R4|, c[0x2][0x0], PT ;  /* 0x008000000400762a */ /* 0x000e1c0003f0e200 */
[----:B0-----:R-:W-:-:S05]  /*7f00*/  @!P0 FMUL R0, R0, 1.175494350822287508e-38 ;  /* 0x0080000000008820 */ /* 0x001fca0000400000 */
[----:B------:R-:W-:-:S04]  /*7f10*/  F2FP.PACK_AB R3, RZ, R0 ;  /* 0x00000000ff03723e */ /* 0x000fc800000000ff */
[----:B------:R-:W-:-:S05]  /*7f20*/  PRMT R3, R3, 0x5410, RZ ;  /* 0x0000541003037816 */ /* 0x000fca00000000ff */
[----:B------:R0:W-:Y:S01]  /*7f30*/  STG.E [R16.64], R3 ;  /* 0x0000000310007986 */ /* 0x0001e2000c101924 */
[----:B------:R-:W-:Y:S05]  /*7f40*/  BRA `(.L_x_4226) ;  /* 0x00000ba000007947 */ /* 0x000fea0003800000 */
.L_x_4231:
[----:B------:R0:W-:Y:S01]  /*7f50*/  STG.E.64 [R16.64], R4 ;  /* 0x0000000410007986 */ /* 0x0001e2000c101b24 */
[----:B------:R-:W-:Y:S05]  /*7f60*/  BRA `(.L_x_4226) ;  /* 0x00000b8000007947 */ /* 0x000fea0003800000 */
.L_x_4221:
        /* <DEDUP_REMOVED lines=12> */
.L_x_4235:
[----:B------:R-:W-:-:S05]  /*8030*/  CS2R R6, SRZ ;  /* 0x0000000000067805 */ /* 0x000fca000001ff00 */
[----:B------:R0:W-:Y:S01]  /*8040*/  STG.E.128 [R16.64], R4 ;  /* 0x0000000410007986 */ /* 0x0001e2000c101d24 */
[----:B------:R-:W-:Y:S05]  /*8050*/  BRA `(.L_x_4226) ;  /* 0x00000a9000007947 */ /* 0x000fea0003800000 */
.L_x_4234:
        /* <DEDUP_REMOVED lines=23> */
.L_x_4239:
[----:B------:R-:W-:Y:S05]  /*81d0*/  BSYNC B0 ;  /* 0x0000000000007941 */ /* 0x000fea0003800000 */
.L_x_4238:
[----:B------:R-:W-:-:S05]  /*81e0*/  LOP3.LUT R3, R0, R3, RZ, 0xfc, !PT ;  /* 0x0000000300037212 */ /* 0x000fca00078efcff */
[----:B------:R0:W-:Y:S01]  /*81f0*/  STG.E.U8 [R16.64], R3 ;  /* 0x0000000310007986 */ /* 0x0001e2000c101124 */
[----:B------:R-:W-:Y:S05]  /*8200*/  BRA `(.L_x_4226) ;  /* 0x000008e000007947 */ /* 0x000fea0003800000 */
.L_x_4237:
        /* <DEDUP_REMOVED lines=15> */
.L_x_4241:
[----:B------:R-:W-:Y:S01]  /*8300*/  IMAD.MOV.U32 R0, RZ, RZ, 0x7f ;  /* 0x0000007fff007424 */ /* 0x000fe200078e00ff */
[----:B------:R-:W-:-:S04]  /*8310*/  ISETP.GT.U32.AND P0, PT, R2, 0x7f800000, PT ;  /* 0x7f8000000200780c */ /* 0x000fc80003f04070 */
[----:B------:R-:W-:-:S04]  /*8320*/  SEL R0, R0, 0x7c, P0 ;  /* 0x0000007c00007807 */ /* 0x000fc80000000000 */
.L_x_4242:
[----:B------:R-:W-:Y:S05]  /*8330*/  BSYNC B0 ;  /* 0x0000000000007941 */ /* 0x000fea0003800000 */
.L_x_4240:
[----:B------:R-:W-:-:S04]  /*8340*/  LOP3.LUT R2, R3, 0x80000000, RZ, 0xc0, !PT ;  /* 0x8000000003027812 */ /* 0x000fc800078ec0ff */
[----:B------:R-:W-:-:S04]  /*8350*/  SHF.R.U32.HI R3, RZ, 0x18, R2 ;  /* 0x00000018ff037819 */ /* 0x000fc80000011602 */
[----:B------:R-:W-:-:S05]  /*8360*/  LOP3.LUT R3, R0, R3, RZ, 0xfc, !PT ;  /* 0x0000000300037212 */ /* 0x000fca00078efcff */
[----:B------:R0:W-:Y:S01]  /*8370*/  STG.E.U8 [R16.64], R3 ;  /* 0x0000000310007986 */ /* 0x0001e2000c101124 */
[----:B------:R-:W-:Y:S05]  /*8380*/  BRA `(.L_x_4226) ;  /* 0x0000076000007947 */ /* 0x000fea0003800000 */
.L_x_4236:
[----:B------:R-:W0:Y:S01]  /*8390*/  F2F.F32.F64 R0, R4 ;  /* 0x0000000400007310 */ /* 0x000e220000301000 */
[----:B------:R-:W0:-:S14]  /*83a0*/  DSETP.GEU.AND P0, PT, |R4|, c[0x2][0x0], PT ;  /* 0x008000000400762a */ /* 0x000e1c0003f0e200 */
[----:B0-----:R-:W-:-:S05]  /*83b0*/  @!P0 FMUL R0, R0, 1.175494350822287508e-38 ;  /* 0x0080000000008820 */ /* 0x001fca0000400000 */
[----:B------:R-:W-:-:S05]  /*83c0*/  F2FP.BF16.PACK_AB R0, RZ, R0 ;  /* 0x00000000ff00723e */ /* 0x000fca00000010ff */
[----:B------:R0:W-:Y:S01]  /*83d0*/  STG.E.U16 [R16.64], R0 ;  /* 0x0000000010007986 */ /* 0x0001e2000c101524 */
[----:B------:R-:W-:Y:S05]  /*83e0*/  BRA `(.L_x_4226) ;  /* 0x0000070000007947 */ /* 0x000fea0003800000 */
.L_x_4233:
        /* <DEDUP_REMOVED lines=11> */
.L_x_4245:
        /* <DEDUP_REMOVED lines=19> */
.L_x_4248:
[----:B------:R-:W-:-:S04]  /*85d0*/  LOP3.LUT R2, R3, 0x80000000, RZ, 0xc0, !PT ;  /* 0x8000000003027812 */ /* 0x000fc800078ec0ff */
[----:B------:R-:W-:-:S04]  /*85e0*/  SHF.R.U32.HI R3, RZ, 0x18, R2 ;  /* 0x00000018ff037819 */ /* 0x000fc80000011602 */
[----:B------:R-:W-:-:S04]  /*85f0*/  LOP3.LUT R0, R0, R3, RZ, 0xfc, !PT ;  /* 0x0000000300007212 */ /* 0x000fc800078efcff */
[----:B------:R-:W-:Y:S02]  /*8600*/  PRMT R8, R0, 0x7610, R8 ;  /* 0x0000761000087816 */ /* 0x000fe40000000008 */
.L_x_4247:
[----:B------:R-:W-:Y:S05]  /*8610*/  BSYNC B0 ;  /* 0x0000000000007941 */ /* 0x000fea0003800000 */
.L_x_4246:
[----:B------:R0:W-:Y:S01]  /*8620*/  STG.E.U8 [R16.64], R8 ;  /* 0x0000000810007986 */ /* 0x0001e2000c101124 */
[----:B------:R-:W-:Y:S05]  /*8630*/  BRA `(.L_x_4226) ;  /* 0x000004b000007947 */ /* 0x000fea0003800000 */
.L_x_4244:
        /* <DEDUP_REMOVED lines=19> */
.L_x_4251:
[----:B------:R-:W-:-:S04]  /*8770*/  LOP3.LUT R2, R3, 0x80000000, RZ, 0xc0, !PT ;  /* 0x8000000003027812 */ /* 0x000fc800078ec0ff */
[----:B------:R-:W-:-:S04]  /*8780*/  SHF.R.U32.HI R3, RZ, 0x18, R2 ;  /* 0x00000018ff037819 */ /* 0x000fc80000011602 */
[----:B------:R-:W-:-:S04]  /*8790*/  LOP3.LUT R0, R0, R3, RZ, 0xfc, !PT ;  /* 0x0000000300007212 */ /* 0x000fc800078efcff */
[----:B------:R-:W-:Y:S02]  /*87a0*/  PRMT R8, R0, 0x7610, R8 ;  /* 0x0000761000087816 */ /* 0x000fe40000000008 */
.L_x_4250:
[----:B------:R-:W-:Y:S05]  /*87b0*/  BSYNC B0 ;  /* 0x0000000000007941 */ /* 0x000fea0003800000 */
.L_x_4249:
[----:B------:R0:W-:Y:S01]  /*87c0*/  STG.E.U8 [R16.64], R8 ;  /* 0x0000000810007986 */ /* 0x0001e2000c101124 */
[----:B------:R-:W-:Y:S05]  /*87d0*/  BRA `(.L_x_4226) ;  /* 0x0000031000007947 */ /* 0x000fea0003800000 */
.L_x_4243:
        /* <DEDUP_REMOVED lines=24> */
.L_x_4225:
        /* <DEDUP_REMOVED lines=20> */
.L_x_4253:
[----:B------:R-:W0:Y:S02]  /*8aa0*/  F2I.U64.F64.TRUNC R4, R4 ;  /* 0x0000000400047311 */ /* 0x000e24000030d800 */
[----:B0-----:R0:W-:Y:S01]  /*8ab0*/  STG.E.64 [R16.64], R4 ;  /* 0x0000000410007986 */ /* 0x0011e2000c101b24 */
[----:B------:R-:W-:Y:S05]  /*8ac0*/  BRA `(.L_x_4226) ;  /* 0x0000002000007947 */ /* 0x000fea0003800000 */
.L_x_4252:
[----:B------:R-:W0:Y:S02]  /*8ad0*/  F2I.U32.F64.TRUNC R5, R4 ;  /* 0x0000000400057311 */ /* 0x000e24000030d000 */
[----:B0-----:R0:W-:Y:S02]  /*8ae0*/  STG.E [R16.64], R5 ;  /* 0x0000000510007986 */ /* 0x0011e4000c101924 */
.L_x_4226:
[----:B------:R-:W-:Y:S02]  /*8af0*/  IADD3 R19, R19, 0x80, RZ ;  /* 0x0000008013137810 */ /* 0x000fe40007ffe0ff */
.L_x_4121:
[----:B------:R-:W-:Y:S05]  /*8b00*/  BSYNC B6 ;  /* 0x0000000000067941 */ /* 0x000fea0003800000 */
.L_x_4120:
        /* <DEDUP_REMOVED lines=230> */
.L_x_4254:
        /* <DEDUP_REMOVED lines=19> */
.L_x_4258:
[----:B------:R-:W2:Y:S02]  /*9aa0*/  LDG.E.U8 R2, [R4.64] ;  /* 0x0000002404027981 */ /* 0x000ea4000c1e1100 */
[----:B--2---:R-:W0:Y:S01]  /*9ab0*/  I2F.F64.U16 R2, R2 ;  /* 0x0000000200027312 */ /* 0x004e220000101800 */
[----:B------:R-:W-:Y:S05]  /*9ac0*/  BRA `(.L_x_4260) ;  /* 0x00000df000007947 */ /* 0x000fea0003800000 */
.L_x_4257:
        /* <DEDUP_REMOVED lines=9> */
.L_x_4262:
[----:B------:R-:W2:Y:S02]  /*9b60*/  LDG.E R2, [R4.64] ;  /* 0x0000002404027981 */ /* 0x000ea4000c1e1900 */
[----:B--2---:R-:W0:Y:S01]  /*9b70*/  I2F.F64 R2, R2 ;  /* 0x0000000200027312 */ /* 0x004e220000201c00 */
[----:B------:R-:W-:Y:S05]  /*9b80*/  BRA `(.L_x_4260) ;  /* 0x00000d3000007947 */ /* 0x000fea0003800000 */
.L_x_4261:
[----:B------:R-:W2:Y:S02]  /*9b90*/  LDG.E.U16 R2, [R4.64] ;  /* 0x0000002404027981 */ /* 0x000ea4000c1e1500 */
[----:B--2---:R-:W0:Y:S01]  /*9ba0*/  I2F.F64.S16 R2, R2 ;  /* 0x0000000200027312 */ /* 0x004e220000101c00 */
[----:B------:R-:W-:Y:S05]  /*9bb0*/  BRA `(.L_x_4260) ;  /* 0x00000d0000007947 */ /* 0x000fea0003800000 */
.L_x_4256:
        /* <DEDUP_REMOVED lines=10> */
.L_x_4264:
[----:B------:R-:W2:Y:S02]  /*9c60*/  LDG.E.U16 R0, [R4.64] ;  /* 0x0000002404007981 */ /* 0x000ea4000c1e1500 */
[----:B--2---:R-:W-:-:S05]  /*9c70*/  HADD2.F32 R0, -RZ, R0.H0_H0 ;  /* 0x20000000ff007230 */ /* 0x004fca0000004100 */
[----:B------:R-:W-:-:S04]  /*9c80*/  FMUL.FTZ R0, R0, 1 ;  /* 0x3f80000000007820 */ /* 0x000fc80000410000 */
[----:B------:R0:W1:Y:S01]  /*9c90*/  F2F.F64.F32 R2, R0 ;  /* 0x0000000000027310 */ /* 0x0000620000201800 */
[----:B------:R-:W-:Y:S05]  /*9ca0*/  BRA `(.L_x_4260) ;  /* 0x00000c1000007947 */ /* 0x000fea0003800000 */
.L_x_4263:
        /* <DEDUP_REMOVED lines=10> */
.L_x_4266:
[----:B------:R-:W2:Y:S02]  /*9d50*/  LDG.E.U16 R4, [R4.64] ;  /* 0x0000002404047981 */ /* 0x000ea4000c1e1500 */
[----:B--2---:R-:W-:-:S05]  /*9d60*/  HADD2.F32 R0, -RZ, R4.H0_H0 ;  /* 0x20000004ff007230 */ /* 0x004fca0000004100 */
[----:B------:R-:W-:-:S04]  /*9d70*/  FMUL.FTZ R0, R0, 1 ;  /* 0x3f80000000007820 */ /* 0x000fc80000410000 */
[----:B------:R0:W1:Y:S01]  /*9d80*/  F2F.F64.F32 R2, R0 ;  /* 0x0000000000027310 */ /* 0x0000620000201800 */
[----:B------:R-:W-:Y:S05]  /*9d90*/  BRA `(.L_x_4260) ;  /* 0x00000b2000007947 */ /* 0x000fea0003800000 */
.L_x_4265:
[----:B------:R0:W5:Y:S01]  /*9da0*/  LDG.E.64 R2, [R4.64] ;  /* 0x0000002404027981 */ /* 0x000162000c1e1b00 */
[----:B------:R-:W-:Y:S05]  /*9db0*/  BRA `(.L_x_4260) ;  /* 0x00000b0000007947 */ /* 0x000fea0003800000 */
.L_x_4255:
        /* <DEDUP_REMOVED lines=13> */
.L_x_4269:
[----:B------:R0:W5:Y:S01]  /*9e90*/  LDG.E.64 R2, [R4.64] ;  /* 0x0000002404027981 */ /* 0x000162000c1e1b00 */
[----:B------:R-:W-:Y:S05]  /*9ea0*/  BRA `(.L_x_4260) ;  /* 0x00000a1000007947 */ /* 0x000fea0003800000 */
.L_x_4268:
        /* <DEDUP_REMOVED lines=28> */
.L_x_4271:
        /* <DEDUP_REMOVED lines=15> */
.L_x_4270:
[----:B------:R-:W2:Y:S02]  /*a160*/  LDG.E.U16 R0, [R4.64] ;  /* 0x0000002404007981 */ /* 0x000ea4000c1e1500 */
[----:B--2---:R-:W-:-:S05]  /*a170*/  PRMT R0, RZ, 0x5410, R0 ;  /* 0x00005410ff007816 */ /* 0x004fca0000000000 */
[----:B------:R-:W-:-:S04]  /*a180*/  FMUL.FTZ R0, R0, 1 ;  /* 0x3f80000000007820 */ /* 0x000fc80000410000 */
[----:B------:R0:W1:Y:S01]  /*a190*/  F2F.F64.F32 R2, R0 ;  /* 0x0000000000027310 */ /* 0x0000620000201800 */
[----:B------:R-:W-:Y:S05]  /*a1a0*/  BRA `(.L_x_4260) ;  /* 0x0000071000007947 */ /* 0x000fea0003800000 */
.L_x_4267:
        /* <DEDUP_REMOVED lines=11> */
.L_x_4274:
        /* <DEDUP_REMOVED lines=21> */
.L_x_4278:
[----:B------:R-:W-:Y:S05]  /*a3b0*/  BSYNC B1 ;  /* 0x0000000000017941 */ /* 0x000fea0003800000 */
.L_x_4277:
[----:B------:R-:W-:Y:S01]  /*a3c0*/  LEA R3, R0, 0x3b800000, 0x17 ;  /* 0x3b80000000037811 */ /* 0x000fe200078eb8ff */
[----:B------:R-:W-:-:S05]  /*a3d0*/  IMAD.SHL.U32 R0, R2, 0x100000, RZ ;  /* 0x0010000002007824 */ /* 0x000fca00078e00ff */
[----:B------:R-:W-:Y:S02]  /*a3e0*/  LOP3.LUT R0, R3, R0, R4, 0xfe, !PT ;  /* 0x0000000003007212 */ /* 0x000fe400078efe04 */
.L_x_4276:
[----:B------:R-:W-:Y:S05]  /*a3f0*/  BSYNC B0 ;  /* 0x0000000000007941 */ /* 0x000fea0003800000 */
.L_x_4275:
[----:B------:R-:W-:-:S04]  /*a400*/  FMUL.FTZ R0, R0, 1 ;  /* 0x3f80000000007820 */ /* 0x000fc80000410000 */
[----:B------:R0:W1:Y:S01]  /*a410*/  F2F.F64.F32 R2, R0 ;  /* 0x0000000000027310 */ /* 0x0000620000201800 */
[----:B------:R-:W-:Y:S05]  /*a420*/  BRA `(.L_x_4260) ;  /* 0x0000049000007947 */ /* 0x000fea0003800000 */
.L_x_4273:
        /* <DEDUP_REMOVED lines=21> */
.L_x_4282:
[----:B------:R-:W-:Y:S05]  /*a580*/  BSYNC B1 ;  /* 0x0000000000017941 */ /* 0x000fea0003800000 */
.L_x_4281:
[----:B------:R-:W-:Y:S01]  /*a590*/  LEA R3, R0, 0x37800000, 0x17 ;  /* 0x3780000000037811 */ /* 0x000fe200078eb8ff */
[----:B------:R-:W-:-:S05]  /*a5a0*/  IMAD.SHL.U32 R0, R2, 0x200000, RZ ;  /* 0x0020000002007824 */ /* 0x000fca00078e00ff */
[----:B------:R-:W-:Y:S02]  /*a5b0*/  LOP3.LUT R0, R3, R0, R4, 0xfe, !PT ;  /* 0x0000000003007212 */ /* 0x000fe400078efe04 */
.L_x_4280:
[----:B------:R-:W-:Y:S05]  /*a5c0*/  BSYNC B0 ;  /* 0x0000000000007941 */ /* 0x000fea0003800000 */
.L_x_4279:
[----:B------:R-:W-:-:S04]  /*a5d0*/  FMUL.FTZ R0, R0, 1 ;  /* 0x3f80000000007820 */ /* 0x000fc80000410000 */
[----:B------:R0:W1:Y:S01]  /*a5e0*/  F2F.F64.F32 R2, R0 ;  /* 0x0000000000027310 */ /* 0x0000620000201800 */
[----:B------:R-:W-:Y:S05]  /*a5f0*/  BRA `(.L_x_4260) ;  /* 0x000002c000007947 */ /* 0x000fea0003800000 */
.L_x_4272:
        /* <DEDUP_REMOVED lines=14> */
.L_x_4286:
[----:B------:R-:W-:Y:S05]  /*a6e0*/  BSYNC B0 ;  /* 0x0000000000007941 */ /* 0x000fea0003800000 */
.L_x_4285:
[----:B------:R-:W-:-:S04]  /*a6f0*/  FMUL.FTZ R0, R0, 1 ;  /* 0x3f80000000007820 */ /* 0x000fc80000410000 */
[----:B------:R0:W1:Y:S01]  /*a700*/  F2F.F64.F32 R2, R0 ;  /* 0x0000000000027310 */ /* 0x0000620000201800 */
[----:B------:R-:W-:Y:S05]  /*a710*/  BRA `(.L_x_4260) ;  /* 0x000001a000007947 */ /* 0x000fea0003800000 */
.L_x_4259:
        /* <DEDUP_REMOVED lines=21> */
.L_x_4284:
[----:B------:R-:W2:Y:S02]  /*a870*/  LDG.E.64 R2, [R4.64] ;  /* 0x0000002404027981 */ /* 0x000ea4000c1e1b00 */
[----:B--2---:R-:W0:Y:S01]  /*a880*/  I2F.F64.U64 R2, R2 ;  /* 0x0000000200027312 */ /* 0x004e220000301800 */
[----:B------:R-:W-:Y:S05]  /*a890*/  BRA `(.L_x_4260) ;  /* 0x0000002000007947 */ /* 0x000fea0003800000 */
.L_x_4283:
[----:B------:R-:W2:Y:S02]  /*a8a0*/  LDG.E R2, [R4.64] ;  /* 0x0000002404027981 */ /* 0x000ea4000c1e1900 */
[----:B--2---:R-:W0:Y:S02]  /*a8b0*/  I2F.F64.U32 R2, R2 ;  /* 0x0000000200027312 */ /* 0x004e240000201800 */
.L_x_4260:
        /* <DEDUP_REMOVED lines=19> */
[----:B0-----:R-:W-:Y:S01]  /*a9f0*/  STG.E.U8 [R16.64], R5 ;  /* 0x0000000510007986 */ /* 0x001fe2000c101124 */
[----:B------:R-:W-:Y:S05]  /*aa00*/  EXIT ;  /* 0x000000000000794d */ /* 0x000fea0003800000 */
.L_x_4290:
[----:B------:R-:W0:Y:S02]  /*aa10*/  F2I.S64.F64.TRUNC R4, R4 ;  /* 0x0000000400047311 */ /* 0x000e24000030d900 */
[----:B0-----:R-:W-:-:S05]  /*aa20*/  IMAD.MOV.U32 R3, RZ, RZ, R4 ;  /* 0x000000ffff037224 */ /* 0x001fca00078e0004 */
[----:B------:R-:W-:Y:S01]  /*aa30*/  STG.E.U8 [R16.64], R3 ;  /* 0x0000000310007986 */ /* 0x000fe2000c101124 */
[----:B------:R-:W-:Y:S05]  /*aa40*/  EXIT ;  /* 0x000000000000794d */ /* 0x000fea0003800000 */
.L_x_4289:
[----:B------:R-:W-:-:S13]  /*aa50*/  ISETP.NE.AND P0, PT, R0, 0x2, PT ;  /* 0x000000020000780c */ /* 0x000fda0003f05270 */
[----:B------:R-:W-:Y:S05]  /*aa60*/  @!P0 BRA `(.L_x_4292) ;  /* 0x000000a000008947 */ /* 0x000fea0003800000 */
[----:B------:R-:W-:-:S13]  /*aa70*/  ISETP.NE.AND P0, PT, R0, 0x3, PT ;  /* 0x000000030000780c */ /* 0x000fda0003f05270 */
[----:B------:R-:W-:Y:S05]  /*aa80*/  @!P0 BRA `(.L_x_4293) ;  /* 0x0000005000008947 */ /* 0x000fea0003800000 */
[----:B------:R-:W-:-:S13]  /*aa90*/  ISETP.NE.AND P0, PT, R0, 0x4, PT ;  /* 0x000000040000780c */ /* 0x000fda0003f05270 */
[----:B------:R-:W-:Y:S05]  /*aaa0*/  @P0 BRA `(.L_x_4291) ;  /* 0x00000ce000000947 */ /* 0x000fea0003800000 */
[----:B------:R-:W0:Y:S02]  /*aab0*/  F2I.S64.F64.TRUNC R4, R4 ;  /* 0x0000000400047311 */ /* 0x000e24000030d900 */
[----:B0-----:R-:W-:Y:S01]  /*aac0*/  STG.E.64 [R16.64], R4 ;  /* 0x0000000410007986 */ /* 0x001fe2000c101b24 */
[----:B------:R-:W-:Y:S05]  /*aad0*/  EXIT ;  /* 0x000000000000794d */ /* 0x000fea0003800000 */
.L_x_4293:
[----:B------:R-:W0:Y:S02]  /*aae0*/  F2I.F64.TRUNC R5, R4 ;  /* 0x0000000400057311 */ /* 0x000e24000030d100 */
[----:B0-----:R-:W-:Y:S01]  /*aaf0*/  STG.E [R16.64], R5 ;  /* 0x0000000510007986 */ /* 0x001fe2000c101924 */
[----:B------:R-:W-:Y:S05]  /*ab00*/  EXIT ;  /* 0x000000000000794d */ /* 0x000fea0003800000 */
.L_x_4292:
[----:B------:R-:W0:Y:S02]  /*ab10*/  F2I.F64.TRUNC R5, R4 ;  /* 0x0000000400057311 */ /* 0x000e24000030d100 */
[----:B0-----:R-:W-:Y:S01]  /*ab20*/  STG.E.U16 [R16.64], R5 ;  /* 0x0000000510007986 */ /* 0x001fe2000c101524 */
[----:B------:R-:W-:Y:S05]  /*ab30*/  EXIT ;  /* 0x000000000000794d */ /* 0x000fea0003800000 */
.L_x_4288:
        /* <DEDUP_REMOVED lines=9> */
[----:B------:R-:W-:Y:S01]  /*abd0*/  STG.E [R16.64], R3 ;  /* 0x0000000310007986 */ /* 0x000fe2000c101924 */
[----:B------:R-:W-:Y:S05]  /*abe0*/  EXIT ;  /* 0x000000000000794d */ /* 0x000fea0003800000 */
.L_x_4295:
[----:B------:R-:W0:Y:S01]  /*abf0*/  F2F.F32.F64 R0, R4 ;  /* 0x0000000400007310 */ /* 0x000e220000301000 */
[----:B------:R-:W0:-:S14]  /*ac00*/  DSETP.GEU.AND P0, PT, |R4|, c[0x2][0x0], PT ;  /* 0x008000000400762a */ /* 0x000e1c0003f0e200 */
[----:B0-----:R-:W-:-:S05]  /*ac10*/  @!P0 FMUL R0, R0, 1.175494350822287508e-38 ;  /* 0x0080000000008820 */ /* 0x001fca0000400000 */
[----:B------:R-:W-:-:S05]  /*ac20*/  F2FP.PACK_AB R0, RZ, R0 ;  /* 0x00000000ff00723e */ /* 0x000fca00000000ff */
[----:B------:R-:W-:Y:S01]  /*ac30*/  STG.E.U16 [R16.64], R0 ;  /* 0x0000000010007986 */ /* 0x000fe2000c101524 */
[----:B------:R-:W-:Y:S05]  /*ac40*/  EXIT ;  /* 0x000000000000794d */ /* 0x000fea0003800000 */
.L_x_4294:
        /* <DEDUP_REMOVED lines=10> */
[----:B------:R-:W-:Y:S01]  /*acf0*/  STG.E.64 [R16.64], R2 ;  /* 0x0000000210007986 */ /* 0x000fe2000c101b24 */
[----:B------:R-:W-:Y:S05]  /*ad00*/  EXIT ;  /* 0x000000000000794d */ /* 0x000fea0003800000 */
.L_x_4297:
[----:B------:R-:W0:Y:S01]  /*ad10*/  F2F.F32.F64 R0, R4 ;  /* 0x0000000400007310 */ /* 0x000e220000301000 */
[----:B------:R-:W0:-:S14]  /*ad20*/  DSETP.GEU.AND P0, PT, |R4|, c[0x2][0x0], PT ;  /* 0x008000000400762a */ /* 0x000e1c0003f0e200 */
[----:B0-----:R-:W-:-:S05]  /*ad30*/  @!P0 FMUL R0, R0, 1.175494350822287508e-38 ;  /* 0x0080000000008820 */ /* 0x001fca0000400000 */
[----:B------:R-:W-:-:S04]  /*ad40*/  F2FP.PACK_AB R3, RZ, R0 ;  /* 0x00000000ff03723e */ /* 0x000fc800000000ff */
[----:B------:R-:W-:-:S05]  /*ad50*/  PRMT R3, R3, 0x5410, RZ ;  /* 0x0000541003037816 */ /* 0x000fca00000000ff */
[----:B------:R-:W-:Y:S01]  /*ad60*/  STG.E [R16.64], R3 ;  /* 0x0000000310007986 */ /* 0x000fe2000c101924 */
[----:B------:R-:W-:Y:S05]  /*ad70*/  EXIT ;  /* 0x000000000000794d */ /* 0x000fea0003800000 */
.L_x_4296:
[----:B------:R-:W-:Y:S01]  /*ad80*/  STG.E.64 [R16.64], R4 ;  /* 0x0000000410007986 */ /* 0x000fe2000c101b24 */
[----:B------:R-:W-:Y:S05]  /*ad90*/  EXIT ;  /* 0x000000000000794d */ /* 0x000fea0003800000 */
.L_x_4287:
        /* <DEDUP_REMOVED lines=10> */
[----:B------:R-:W-:Y:S01]  /*ae40*/  STG.E.U8 [R16.64], R3 ;  /* 0x0000000310007986 */ /* 0x000fe2000c101124 */
[----:B------:R-:W-:Y:S05]  /*ae50*/  EXIT ;  /* 0x000000000000794d */ /* 0x000fea0003800000 */
.L_x_4300:
[----:B------:R-:W-:-:S05]  /*ae60*/  CS2R R6, SRZ ;  /* 0x0000000000067805 */ /* 0x000fca000001ff00 */
[----:B------:R-:W-:Y:S01]  /*ae70*/  STG.E.128 [R16.64], R4 ;  /* 0x0000000410007986 */ /* 0x000fe2000c101d24 */
[----:B------:R-:W-:Y:S05]  /*ae80*/  EXIT ;  /* 0x000000000000794d */ /* 0x000fea0003800000 */
.L_x_4299:
        /* <DEDUP_REMOVED lines=23> */
.L_x_4304:
[----:B------:R-:W-:Y:S05]  /*b000*/  BSYNC B0 ;  /* 0x0000000000007941 */ /* 0x000fea0003800000 */
.L_x_4303:
[----:B------:R-:W-:-:S05]  /*b010*/  LOP3.LUT R3, R0, R3, RZ, 0xfc, !PT ;  /* 0x0000000300037212 */ /* 0x000fca00078efcff */
[----:B------:R-:W-:Y:S01]  /*b020*/  STG.E.U8 [R16.64], R3 ;  /* 0x0000000310007986 */ /* 0x000fe2000c101124 */
[----:B------:R-:W-:Y:S05]  /*b030*/  EXIT ;  /* 0x000000000000794d */ /* 0x000fea0003800000 */
.L_x_4302:
        /* <DEDUP_REMOVED lines=15> */
.L_x_4306:
[----:B------:R-:W-:Y:S01]  /*b130*/  IMAD.MOV.U32 R0, RZ, RZ, 0x7f ;  /* 0x0000007fff007424 */ /* 0x000fe200078e00ff */
[----:B------:R-:W-:-:S04]  /*b140*/  ISETP.GT.U32.AND P0, PT, R2, 0x7f800000, PT ;  /* 0x7f8000000200780c */ /* 0x000fc80003f04070 */
[----:B------:R-:W-:-:S04]  /*b150*/  SEL R0, R0, 0x7c, P0 ;  /* 0x0000007c00007807 */ /* 0x000fc80000000000 */
.L_x_4307:
[----:B------:R-:W-:Y:S05]  /*b160*/  BSYNC B0 ;  /* 0x0000000000007941 */ /* 0x000fea0003800000 */
.L_x_4305:
[----:B------:R-:W-:-:S04]  /*b170*/  LOP3.LUT R2, R3, 0x80000000, RZ, 0xc0, !PT ;  /* 0x8000000003027812 */ /* 0x000fc800078ec0ff */
[----:B------:R-:W-:-:S04]  /*b180*/  SHF.R.U32.HI R3, RZ, 0x18, R2 ;  /* 0x00000018ff037819 */ /* 0x000fc80000011602 */
[----:B------:R-:W-:-:S05]  /*b190*/  LOP3.LUT R3, R0, R3, RZ, 0xfc, !PT ;  /* 0x0000000300037212 */ /* 0x000fca00078efcff */
[----:B------:R-:W-:Y:S01]  /*b1a0*/  STG.E.U8 [R16.64], R3 ;  /* 0x0000000310007986 */ /* 0x000fe2000c101124 */
[----:B------:R-:W-:Y:S05]  /*b1b0*/  EXIT ;  /* 0x000000000000794d */ /* 0x000fea0003800000 */
.L_x_4301:
[----:B------:R-:W0:Y:S01]  /*b1c0*/  F2F.F32.F64 R0, R4 ;  /* 0x0000000400007310 */ /* 0x000e220000301000 */
[----:B------:R-:W0:-:S14]  /*b1d0*/  DSETP.GEU.AND P0, PT, |R4|, c[0x2][0x0], PT ;  /* 0x008000000400762a */ /* 0x000e1c0003f0e200 */
[----:B0-----:R-:W-:-:S05]  /*b1e0*/  @!P0 FMUL R0, R0, 1.175494350822287508e-38 ;  /* 0x0080000000008820 */ /* 0x001fca0000400000 */
[----:B------:R-:W-:-:S05]  /*b1f0*/  F2FP.BF16.PACK_AB R0, RZ, R0 ;  /* 0x00000000ff00723e */ /* 0x000fca00000010ff */
[----:B------:R-:W-:Y:S01]  /*b200*/  STG.E.U16 [R16.64], R0 ;  /* 0x0000000010007986 */ /* 0x000fe2000c101524 */
[----:B------:R-:W-:Y:S05]  /*b210*/  EXIT ;  /* 0x000000000000794d */ /* 0x000fea0003800000 */
.L_x_4298:
        /* <DEDUP_REMOVED lines=9> */
[----:B0-----:R-:W-:Y:S01]  /*b2b0*/  STG.E.U16 [R16.64], R5 ;  /* 0x0000000510007986 */ /* 0x001fe2000c101524 */
[----:B------:R-:W-:Y:S05]  /*b2c0*/  EXIT ;  /* 0x000000000000794d */ /* 0x000fea0003800000 */
.L_x_4310:
        /* <DEDUP_REMOVED lines=19> */
.L_x_4313:
[----:B------:R-:W-:-:S04]  /*b400*/  LOP3.LUT R2, R3, 0x80000000, RZ, 0xc0, !PT ;  /* 0x8000000003027812 */ /* 0x000fc800078ec0ff */
[----:B------:R-:W-:-:S04]  /*b410*/  SHF.R.U32.HI R3, RZ, 0x18, R2 ;  /* 0x00000018ff037819 */ /* 0x000fc80000011602 */
[----:B------:R-:W-:-:S04]  /*b420*/  LOP3.LUT R0, R0, R3, RZ, 0xfc, !PT ;  /* 0x0000000300007212 */ /* 0x000fc800078efcff */
[----:B------:R-:W-:Y:S02]  /*b430*/  PRMT R8, R0, 0x7610, R8 ;  /* 0x0000761000087816 */ /* 0x000fe40000000008 */
.L_x_4312:
[----:B------:R-:W-:Y:S05]  /*b440*/  BSYNC B0 ;  /* 0x0000000000007941 */ /* 0x000fea0003800000 */
.L_x_4311:
[----:B------:R-:W-:Y:S01]  /*b450*/  STG.E.U8 [R16.64], R8 ;  /* 0x0000000810007986 */ /* 0x000fe2000c101124 */
[----:B------:R-:W-:Y:S05]  /*b460*/  EXIT ;  /* 0x000000000000794d */ /* 0x000fea0003800000 */
.L_x_4309:
        /* <DEDUP_REMOVED lines=19> */
.L_x_4316:
[----:B------:R-:W-:-:S04]  /*b5a0*/  LOP3.LUT R2, R3, 0x80000000, RZ, 0xc0, !PT ;  /* 0x8000000003027812 */ /* 0x000fc800078ec0ff */
[----:B------:R-:W-:-:S04]  /*b5b0*/  SHF.R.U32.HI R3, RZ, 0x18, R2 ;  /* 0x00000018ff037819 */ /* 0x000fc80000011602 */
[----:B------:R-:W-:-:S04]  /*b5c0*/  LOP3.LUT R0, R0, R3, RZ, 0xfc, !PT ;  /* 0x0000000300007212 */ /* 0x000fc800078efcff */
[----:B------:R-:W-:Y:S02]  /*b5d0*/  PRMT R8, R0, 0x7610, R8 ;  /* 0x0000761000087816 */ /* 0x000fe40000000008 */
.L_x_4315:
[----:B------:R-:W-:Y:S05]  /*b5e0*/  BSYNC B0 ;  /* 0x0000000000007941 */ /* 0x000fea0003800000 */
.L_x_4314:
[----:B------:R-:W-:Y:S01]  /*b5f0*/  STG.E.U8 [R16.64], R8 ;  /* 0x0000000810007986 */ /* 0x000fe2000c101124 */
[----:B------:R-:W-:Y:S05]  /*b600*/  EXIT ;  /* 0x000000000000794d */ /* 0x000fea0003800000 */
.L_x_4308:
        /* <DEDUP_REMOVED lines=24> */
.L_x_4291:
        /* <DEDUP_REMOVED lines=20> */
.L_x_4318:
[----:B------:R-:W0:Y:S02]  /*b8d0*/  F2I.U64.F64.TRUNC R4, R4 ;  /* 0x0000000400047311 */ /* 0x000e24000030d800 */
[----:B0-----:R-:W-:Y:S01]  /*b8e0*/  STG.E.64 [R16.64], R4 ;  /* 0x0000000410007986 */ /* 0x001fe2000c101b24 */
[----:B------:R-:W-:Y:S05]  /*b8f0*/  EXIT ;  /* 0x000000000000794d */ /* 0x000fea0003800000 */
.L_x_4317:
[----:B------:R-:W0:Y:S02]  /*b900*/  F2I.U32.F64.TRUNC R5, R4 ;  /* 0x0000000400057311 */ /* 0x000e24000030d000 */
[----:B0-----:R-:W-:Y:S01]  /*b910*/  STG.E [R16.64], R5 ;  /* 0x0000000510007986 */ /* 0x001fe2000c101924 */
[----:B------:R-:W-:Y:S05]  /*b920*/  EXIT ;  /* 0x000000000000794d */ /* 0x000fea0003800000 */
.L_x_4319:
        /* <DEDUP_REMOVED lines=13> */
.L_x_39981:


//--------------------- .text._ZN2at6native27unrolled_elementwise_kernelINS0_13AUnaryFunctorIdddZZZNS0_16fmin_kernel_cudaERNS_18TensorIteratorBaseEENKUlvE_clEvENKUlvE_clEvEUlddE_EESt5arrayIPcLm2EELi4E23TrivialOffsetCalculatorILi1EjESD_NS0_6memory12LoadWithCastILi1EEENSE_13StoreWithCastILi1EEEEEviT_T0_T2_T3_T4_T5_ --------------------------
	.section	.text._ZN2at6native27unrolled_elementwise_kernelINS0_13AUnaryFunctorIdddZZZNS0_16fmin_kernel_cudaERNS_18TensorIteratorBaseEENKUlvE_clEvENKUlvE_clEvEUlddE_EESt5arrayIPcLm2EELi4E23TrivialOffsetCalculatorILi1EjESD_NS0_6memory12LoadWithCastILi1EEENSE_13StoreWithCastILi1EEEEEviT_T0_T2_T3_T4_T5_,"ax",@progbits
	.sectioninfo	@"SHI_REGISTERS=34"
	.align	128
        .global         _ZN2at6native27unrolled_elementwise_kernelINS0_13AUnaryFunctorIdddZZZNS0_16fmin_kernel_cudaERNS_18TensorIteratorBaseEENKUlvE_clEvENKUlvE_clEvEUlddE_EESt5arrayIPcLm2EELi4E23TrivialOffsetCalculatorILi1EjESD_NS0_6memory12LoadWithCastILi1EEENSE_13StoreWithCastILi1EEEEEviT_T0_T2_T3_T4_T5_
        .type           _ZN2at6native27unrolled_elementwise_kernelINS0_13AUnaryFunctorIdddZZZNS0_16fmin_kernel_cudaERNS_18TensorIteratorBaseEENKUlvE_clEvENKUlvE_clEvEUlddE_EESt5arrayIPcLm2EELi4E23TrivialOffsetCalculatorILi1EjESD_NS0_6memory12LoadWithCastILi1EEENSE_13StoreWithCastILi1EEEEEviT_T0_T2_T3_T4_T5_,@function
        .size           _ZN2at6native27unrolled_elementwise_kernelINS0_13AUnaryFunctorIdddZZZNS0_16fmin_kernel_cudaERNS_18TensorIteratorBaseEENKUlvE_clEvENKUlvE_clEvEUlddE_EESt5arrayIPcLm2EELi4E23TrivialOffsetCalculatorILi1EjESD_NS0_6memory12LoadWithCastILi1EEENSE_13StoreWithCastILi1EEEEEviT_T0_T2_T3_T4_T5_,(.L_x_39982 - _ZN2at6native27unrolled_elementwise_kernelINS0_13AUnaryFunctorIdddZZZNS0_16fmin_kernel_cudaERNS_18TensorIteratorBaseEENKUlvE_clEvENKUlvE_clEvEUlddE_EESt5arrayIPcLm2EELi4E23TrivialOffsetCalculatorILi1EjESD_NS0_6memory12LoadWithCastILi1EEENSE_13StoreWithCastILi1EEEEEviT_T0_T2_T3_T4_T5_)
        .other          _ZN2at6native27unrolled_elementwise_kernelINS0_13AUnaryFunctorIdddZZZNS0_16fmin_kernel_cudaERNS_18TensorIteratorBaseEENKUlvE_clEvENKUlvE_clEvEUlddE_EESt5arrayIPcLm2EELi4E23TrivialOffsetCalculatorILi1EjESD_NS0_6memory12LoadWithCastILi1EEENSE_13StoreWithCastILi1EEEEEviT_T0_T2_T3_T4_T5_,@"STO_CUDA_ENTRY STV_DEFAULT"
_ZN2at6native27unrolled_elementwise_kernelINS0_13AUnaryFunctorIdddZZZNS0_16fmin_kernel_cudaERNS_18TensorIteratorBaseEENKUlvE_clEvENKUlvE_clEvEUlddE_EESt5arrayIPcLm2EELi4E23TrivialOffsetCalculatorILi1EjESD_NS0_6memory12LoadWithCastILi1EEENSE_13StoreWithCastILi1EEEEEviT_T0_T2_T3_T4_T5_:
.text._ZN2at6native27unrolled_elementwise_kernelINS0_13AUnaryFunctorIdddZZZNS0_16fmin_kernel_cudaERNS_18TensorIteratorBaseEENKUlvE_clEvENKUlvE_clEvEUlddE_EESt5arrayIPcLm2EELi4E23TrivialOffsetCalculatorILi1EjESD_NS0_6memory12LoadWithCastILi1EEENSE_13StoreWithCastILi1EEEEEviT_T0_T2_T3_T4_T5_:
        /* <DEDUP_REMOVED lines=8> */
[----:B------:R-:W-:Y:S01]  /*0080*/  CS2R R30, SRZ ;  /* 0x00000000001e7805 */ /* 0x000fe2000001ff00 */
        /* <DEDUP_REMOVED lines=19> */
[----:B--2---:R0:W1:Y:S01]  /*01c0*/  I2F.F64.S16 R30, R4 ;  /* 0x00000004001e7312 */ /* 0x0040620000101c00 */
[----:B------:R-:W-:Y:S05]  /*01d0*/  BRA `(.L_x_4327) ;  /* 0x00000e3000007947 */ /* 0x000fea0003800000 */
.L_x_4325:
[----:B------:R-:W2:Y:S02]  /*01e0*/  LDG.E.U8 R4, [R4.64] ;  /* 0x0000002404047981 */ /* 0x000ea4000c1e1100 */
[----:B--2---:R0:W1:Y:S01]  /*01f0*/  I2F.F64.U16 R30, R4 ;  /* 0x00000004001e7312 */ /* 0x0040620000101800 */
[----:B------:R-:W-:Y:S05]  /*0200*/  BRA `(.L_x_4327) ;  /* 0x00000e0000007947 */ /* 0x000fea0003800000 */
.L_x_4324:
        /* <DEDUP_REMOVED lines=9> */
.L_x_4329:
[----:B------:R-:W2:Y:S02]  /*02a0*/  LDG.E R4, [R4.64] ;  /* 0x0000002404047981 */ /* 0x000ea4000c1e1900 */
[----:B--2---:R0:W1:Y:S01]  /*02b0*/  I2F.F64 R30, R4 ;  /* 0x00000004001e7312 */ /* 0x0040620000201c00 */
[----:B------:R-:W-:Y:S05]  /*02c0*/  BRA `(.L_x_4327) ;  /* 0x00000d4000007947 */ /* 0x000fea0003800000 */
.L_x_4328:
[----:B------:R-:W2:Y:S02]  /*02d0*/  LDG.E.U16 R4, [R4.64] ;  /* 0x0000002404047981 */ /* 0x000ea4000c1e1500 */
[----:B--2---:R0:W1:Y:S01]  /*02e0*/  I2F.F64.S16 R30, R4 ;  /* 0x00000004001e7312 */ /* 0x0040620000101c00 */
[----:B------:R-:W-:Y:S05]  /*02f0*/  BRA `(.L_x_4327) ;  /* 0x00000d1000007947 */ /* 0x000fea0003800000 */
.L_x_4323:
        /* <DEDUP_REMOVED lines=10> */
.L_x_4331:
[----:B------:R-:W2:Y:S02]  /*03a0*/  LDG.E.U16 R0, [R4.64] ;  /* 0x0000002404007981 */ /* 0x000ea4000c1e1500 */
[----:B--2---:R-:W-:-:S05]  /*03b0*/  HADD2.F32 R0, -RZ, R0.H0_H0 ;  /* 0x20000000ff007230 */ /* 0x004fca0000004100 */
[----:B------:R-:W-:-:S04]  /*03c0*/  FMUL.FTZ R0, R0, 1 ;  /* 0x3f80000000007820 */ /* 0x000fc80000410000 */
[----:B------:R0:W1:Y:S01]  /*03d0*/  F2F.F64.F32 R30, R0 ;  /* 0x00000000001e7310 */ /* 0x0000620000201800 */
[----:B------:R-:W-:Y:S05]  /*03e0*/  BRA `(.L_x_4327) ;  /* 0x00000c2000007947 */ /* 0x000fea0003800000 */
.L_x_4330:
        /* <DEDUP_REMOVED lines=10> */
.L_x_4333:
[----:B------:R-:W2:Y:S02]  /*0490*/  LDG.E.U16 R4, [R4.64] ;  /* 0x0000002404047981 */ /* 0x000ea4000c1e1500 */
[----:B--2---:R-:W-:-:S05]  /*04a0*/  HADD2.F32 R0, -RZ, R4.H0_H0 ;  /* 0x20000004ff007230 */ /* 0x004fca0000004100 */
[----:B------:R-:W-:-:S04]  /*04b0*/  FMUL.FTZ R0, R0, 1 ;  /* 0x3f80000000007820 */ /* 0x000fc80000410000 */
[----:B------:R0:W1:Y:S01]  /*04c0*/  F2F.F64.F32 R30, R0 ;  /* 0x00000000001e7310 */ /* 0x0000620000201800 */
[----:B------:R-:W-:Y:S05]  /*04d0*/  BRA `(.L_x_4327) ;  /* 0x00000b3000007947 */ /* 0x000fea0003800000 */
.L_x_4332:
[----:B------:R0:W5:Y:S01]  /*04e0*/  LDG.E.64 R30, [R4.64] ;  /* 0x00000024041e7981 */ /* 0x000162000c1e1b00 */
[----:B------:R-:W-:Y:S05]  /*04f0*/  BRA `(.L_x_4327) ;  /* 0x00000b1000007947 */ /* 0x000fea0003800000 */
.L_x_4322:
        /* <DEDUP_REMOVED lines=13> */
.L_x_4336:
[----:B------:R0:W5:Y:S01]  /*05d0*/  LDG.E.64 R30, [R4.64] ;  /* 0x00000024041e7981 */ /* 0x000162000c1e1b00 */
[----:B------:R-:W-:Y:S05]  /*05e0*/  BRA `(.L_x_4327) ;  /* 0x00000a2000007947 */ /* 0x000fea0003800000 */
.L_x_4335:
        /* <DEDUP_REMOVED lines=24> */
[----:B------:R-:W-:-:S05]  /*0770*/  LOP3.LUT R7, R7, 0x80000000, R0, 0xf8, !PT ;  /* 0x8000000007077812 */ /* 0x000fca00078ef800 */
[----:B------:R-:W-:-:S04]  /*0780*/  FMUL.FTZ R7, R7, 1 ;  /* 0x3f80000007077820 */ /* 0x000fc80000410000 */
[----:B------:R0:W1:Y:S01]  /*0790*/  F2F.F64.F32 R30, R7 ;  /* 0x00000007001e7310 */ /* 0x0000620000201800 */
[----:B------:R-:W-:Y:S05]  /*07a0*/  BRA `(.L_x_4327) ;  /* 0x0000086000007947 */ /* 0x000fea0003800000 */
.L_x_4338:
        /* <DEDUP_REMOVED lines=12> */
[----:B------:R-:W-:-:S05]  /*0870*/  LOP3.LUT R0, R3, 0x80000000, R0, 0xf8, !PT ;  /* 0x8000000003007812 */ /* 0x000fca00078ef800 */
[----:B------:R-:W-:-:S04]  /*0880*/  FMUL.FTZ R0, R0, 1 ;  /* 0x3f80000000007820 */ /* 0x000fc80000410000 */
[----:B------:R0:W1:Y:S01]  /*0890*/  F2F.F64.F32 R30, R0 ;  /* 0x00000000001e7310 */ /* 0x0000620000201800 */
[----:B------:R-:W-:Y:S05]  /*08a0*/  BRA `(.L_x_4327) ;  /* 0x0000076000007947 */ /* 0x000fea0003800000 */
.L_x_4337:
[----:B------:R-:W2:Y:S02]  /*08b0*/  LDG.E.U16 R0, [R4.64] ;  /* 0x0000002404007981 */ /* 0x000ea4000c1e1500 */
[----:B--2---:R-:W-:-:S05]  /*08c0*/  PRMT R0, RZ, 0x5410, R0 ;  /* 0x00005410ff007816 */ /* 0x004fca0000000000 */
[----:B------:R-:W-:-:S04]  /*08d0*/  FMUL.FTZ R0, R0, 1 ;  /* 0x3f80000000007820 */ /* 0x000fc80000410000 */
[----:B------:R0:W1:Y:S01]  /*08e0*/  F2F.F64.F32 R30, R0 ;  /* 0x00000000001e7310 */ /* 0x0000620000201800 */
[----:B------:R-:W-:Y:S05]  /*08f0*/  BRA `(.L_x_4327) ;  /* 0x0000071000007947 */ /* 0x000fea0003800000 */
.L_x_4334:
        /* <DEDUP_REMOVED lines=9> */
[----:B--2---:R0:W1:Y:S01]  /*0990*/  I2F.F64.U16 R30, R4 ;  /* 0x00000004001e7312 */ /* 0x0040620000101800 */
[----:B------:R-:W-:Y:S05]  /*09a0*/  BRA `(.L_x_4327) ;  /* 0x0000066000007947 */ /* 0x000fea0003800000 */
.L_x_4341:
        /* <DEDUP_REMOVED lines=21> */
.L_x_4345:
[----:B------:R-:W-:Y:S05]  /*0b00*/  BSYNC B1 ;  /* 0x0000000000017941 */ /* 0x000fea0003800000 */
.L_x_4344:
[----:B------:R-:W-:Y:S01]  /*0b10*/  LEA R5, R0, 0x3b800000, 0x17 ;  /* 0x3b80000000057811 */ /* 0x000fe200078eb8ff */
[----:B------:R-:W-:-:S05]  /*0b20*/  IMAD.SHL.U32 R0, R3, 0x100000, RZ ;  /* 0x0010000003007824 */ /* 0x000fca00078e00ff */
[----:B------:R-:W-:Y:S02]  /*0b30*/  LOP3.LUT R0, R5, R0, R6, 0xfe, !PT ;  /* 0x0000000005007212 */ /* 0x000fe400078efe06 */
.L_x_4343:
[----:B------:R-:W-:Y:S05]  /*0b40*/  BSYNC B0 ;  /* 0x0000000000007941 */ /* 0x000fea0003800000 */
.L_x_4342:
[----:B------:R-:W-:-:S04]  /*0b50*/  FMUL.FTZ R0, R0, 1 ;  /* 0x3f80000000007820 */ /* 0x000fc80000410000 */
[----:B------:R0:W1:Y:S01]  /*0b60*/  F2F.F64.F32 R30, R0 ;  /* 0x00000000001e7310 */ /* 0x0000620000201800 */
[----:B------:R-:W-:Y:S05]  /*0b70*/  BRA `(.L_x_4327) ;  /* 0x0000049000007947 */ /* 0x000fea0003800000 */
.L_x_4340:
        /* <DEDUP_REMOVED lines=21> */
.L_x_4349:
[----:B------:R-:W-:Y:S05]  /*0cd0*/  BSYNC B1 ;  /* 0x0000000000017941 */ /* 0x000fea0003800000 */
.L_x_4348:
[----:B------:R-:W-:Y:S01]  /*0ce0*/  LEA R5, R0, 0x37800000, 0x17 ;  /* 0x3780000000057811 */ /* 0x000fe200078eb8ff */
[----:B------:R-:W-:-:S05]  /*0cf0*/  IMAD.SHL.U32 R0, R3, 0x200000, RZ ;  /* 0x0020000003007824 */ /* 0x000fca00078e00ff */
[----:B------:R-:W-:Y:S02]  /*0d00*/  LOP3.LUT R0, R5, R0, R6, 0xfe, !PT ;  /* 0x0000000005007212 */ /* 0x000fe400078efe06 */
.L_x_4347:
[----:B------:R-:W-:Y:S05]  /*0d10*/  BSYNC B0 ;  /* 0x0000000000007941 */ /* 0x000fea0003800000 */
.L_x_4346:
[----:B------:R-:W-:-:S04]  /*0d20*/  FMUL.FTZ R0, R0, 1 ;  /* 0x3f80000000007820 */ /* 0x000fc80000410000 */
[----:B------:R0:W1:Y:S01]  /*0d30*/  F2F.F64.F32 R30, R0 ;  /* 0x00000000001e7310 */ /* 0x0000620000201800 */
[----:B------:R-:W-:Y:S05]  /*0d40*/  BRA `(.L_x_4327) ;  /* 0x000002c000007947 */ /* 0x000fea0003800000 */
.L_x_4339:
        /* <DEDUP_REMOVED lines=14> */
.L_x_4353:
[----:B------:R-:W-:Y:S05]  /*0e30*/  BSYNC B0 ;  /* 0x0000000000007941 */ /* 0x000fea0003800000 */
.L_x_4352:
[----:B------:R-:W-:-:S04]  /*0e40*/  FMUL.FTZ R0, R0, 1 ;  /* 0x3f80000000007820 */ /* 0x000fc80000410000 */
[----:B------:R0:W1:Y:S01]  /*0e50*/  F2F.F64.F32 R30, R0 ;  /* 0x00000000001e7310 */ /* 0x0000620000201800 */
[----:B------:R-:W-:Y:S05]  /*0e60*/  BRA `(.L_x_4327) ;  /* 0x000001a000007947 */ /* 0x000fea0003800000 */
.L_x_4326:
        /* <DEDUP_REMOVED lines=21> */
.L_x_4351:
[----:B------:R-:W2:Y:S02]  /*0fc0*/  LDG.E.64 R30, [R4.64] ;  /* 0x00000024041e7981 */ /* 0x000ea4000c1e1b00 */
[----:B--2---:R-:W0:Y:S01]  /*0fd0*/  I2F.F64.U64 R30, R30 ;  /* 0x0000001e001e7312 */ /* 0x004e220000301800 */
[----:B------:R-:W-:Y:S05]  /*0fe0*/  BRA `(.L_x_4327) ;  /* 0x0000002000007947 */ /* 0x000fea0003800000 */
.L_x_4350:
[----:B------:R-:W2:Y:S02]  /*0ff0*/  LDG.E R4, [R4.64] ;  /* 0x0000002404047981 */ /* 0x000ea4000c1e1900 */
[----:B--2---:R0:W1:Y:S02]  /*1000*/  I2F.F64.U32 R30, R4 ;  /* 0x00000004001e7312 */ /* 0x0040640000201800 */
.L_x_4327:
[----:B------:R-:W2:Y:S02]  /*1010*/  S2R R22, SR_TID.X ;  /* 0x0000000000167919 */ /* 0x000ea40000002100 */
[----:B--2---:R-:W-:Y:S02]  /*1020*/  IADD3 R22, R22, 0x80, RZ ;  /* 0x0000008016167810 */ /* 0x004fe40007ffe0ff */
.L_x_4321:
[----:B-1----:R-:W-:Y:S05]  /*1030*/  BSYNC B6 ;  /* 0x0000000000067941 */ /* 0x002fea0003800000 */
.L_x_4320:
        /* <DEDUP_REMOVED lines=22> */
.L_x_4359:
[----:B------:R-:W2:Y:S02]  /*11a0*/  LDG.E.U8 R4, [R4.64] ;  /* 0x0000002404047981 */ /* 0x000ea4000c1e1100 */
[----:B--2---:R0:W1:Y:S01]  /*11b0*/  I2F.F64.U16 R24, R4 ;  /* 0x0000000400187312 */ /* 0x0040620000101800 */
[----:B------:R-:W-:Y:S05]  /*11c0*/  BRA `(.L_x_4361) ;  /* 0x00000df000007947 */ /* 0x000fea0003800000 */
.L_x_4358:
        /* <DEDUP_REMOVED lines=9> */
.L_x_4363:
[----:B------:R-:W2:Y:S02]  /*1260*/  LDG.E R4, [R4.64] ;  /* 0x0000002404047981 */ /* 0x000ea4000c1e1900 */
[----:B--2---:R0:W1:Y:S01]  /*1270*/  I2F.F64 R24, R4 ;  /* 0x0000000400187312 */ /* 0x0040620000201c00 */
[----:B------:R-:W-:Y:S05]  /*1280*/  BRA `(.L_x_4361) ;  /* 0x00000d3000007947 */ /* 0x000fea0003800000 */
.L_x_4362:
[----:B------:R-:W2:Y:S02]  /*1290*/  LDG.E.U16 R4, [R4.64] ;  /* 0x0000002404047981 */ /* 0x000ea4000c1e1500 */
[----:B--2---:R0:W1:Y:S01]  /*12a0*/  I2F.F64.S16 R24, R4 ;  /* 0x0000000400187312 */ /* 0x0040620000101c00 */
[----:B------:R-:W-:Y:S05]  /*12b0*/  BRA `(.L_x_4361) ;  /* 0x00000d0000007947 */ /* 0x000fea0003800000 */
.L_x_4357:
        /* <DEDUP_REMOVED lines=10> */
.L_x_4365:
[----:B------:R-:W2:Y:S02]  /*1360*/  LDG.E.U16 R0, [R4.64] ;  /* 0x0000002404007981 */ /* 0x000ea4000c1e1500 */
[----:B--2---:R-:W-:-:S05]  /*1370*/  HADD2.F32 R0, -RZ, R0.H0_H0 ;  /* 0x20000000ff007230 */ /* 0x004fca0000004100 */
[----:B------:R-:W-:-:S04]  /*1380*/  FMUL.FTZ R0, R0, 1 ;  /* 0x3f80000000007820 */ /* 0x000fc80000410000 */
[----:B------:R0:W1:Y:S01]  /*1390*/  F2F.F64.F32 R24, R0 ;  /* 0x0000000000187310 */ /* 0x0000620000201800 */
[----:B------:R-:W-:Y:S05]  /*13a0*/  BRA `(.L_x_4361) ;  /* 0x00000c1000007947 */ /* 0x000fea0003800000 */
.L_x_4364:
        /* <DEDUP_REMOVED lines=10> */
.L_x_4367:
[----:B------:R-:W2:Y:S02]  /*1450*/  LDG.E.U16 R4, [R4.64] ;  /* 0x0000002404047981 */ /* 0x000ea4000c1e1500 */
[----:B--2---:R-:W-:-:S05]  /*1460*/  HADD2.F32 R0, -RZ, R4.H0_H0 ;  /* 0x20000004ff007230 */ /* 0x004fca0000004100 */
[----:B------:R-:W-:-:S04]  /*1470*/  FMUL.FTZ R0, R0, 1 ;  /* 0x3f80000000007820 */ /* 0x000fc80000410000 */
[----:B------:R0:W1:Y:S01]  /*1480*/  F2F.F64.F32 R24, R0 ;  /* 0x0000000000187310 */ /* 0x0000620000201800 */
[----:B------:R-:W-:Y:S05]  /*1490*/  BRA `(.L_x_4361) ;  /* 0x00000b2000007947 */ /* 0x000fea0003800000 */
.L_x_4366:
[----:B------:R0:W5:Y:S01]  /*14a0*/  LDG.E.64 R24, [R4.64] ;  /* 0x0000002404187981 */ /* 0x000162000c1e1b00 */
[----:B------:R-:W-:Y:S05]  /*14b0*/  BRA `(.L_x_4361) ;  /* 0x00000b0000007947 */ /* 0x000fea0003800000 */
.L_x_4356:
        /* <DEDUP_REMOVED lines=13> */
.L_x_4370:
[----:B------:R0:W5:Y:S01]  /*1590*/  LDG.E.64 R24, [R4.64] ;  /* 0x0000002404187981 */ /* 0x000162000c1e1b00 */
[----:B------:R-:W-:Y:S05]  /*15a0*/  BRA `(.L_x_4361) ;  /* 0x00000a1000007947 */ /* 0x000fea0003800000 */
.L_x_4369:
        /* <DEDUP_REMOVED lines=28> */
.L_x_4372:
        /* <DEDUP_REMOVED lines=15> */
.L_x_4371:
[----:B------:R-:W2:Y:S02]  /*1860*/  LDG.E.U16 R0, [R4.64] ;  /* 0x0000002404007981 */ /* 0x000ea4000c1e1500 */
[----:B--2---:R-:W-:-:S05]  /*1870*/  PRMT R0, RZ, 0x5410, R0 ;  /* 0x00005410ff007816 */ /* 0x004fca0000000000 */
[----:B------:R-:W-:-:S04]  /*1880*/  FMUL.FTZ R0, R0, 1 ;  /* 0x3f80000000007820 */ /* 0x000fc80000410000 */
[----:B------:R0:W1:Y:S01]  /*1890*/  F2F.F64.F32 R24, R0 ;  /* 0x0000000000187310 */ /* 0x0000620000201800 */
[----:B------:R-:W-:Y:S05]  /*18a0*/  BRA `(.L_x_4361) ;  /* 0x0000071000007947 */ /* 0x000fea0003800000 */
.L_x_4368:
        /* <DEDUP_REMOVED lines=11> */
.L_x_4375:
        /* <DEDUP_REMOVED lines=21> */
.L_x_4379:
[----:B------:R-:W-:Y:S05]  /*1ab0*/  BSYNC B1 ;  /* 0x0000000000017941 */ /* 0x000fea0003800000 */
.L_x_4378:
[----:B------:R-:W-:Y:S01]  /*1ac0*/  LEA R5, R0, 0x3b800000, 0x17 ;  /* 0x3b80000000057811 */ /* 0x000fe200078eb8ff */
[----:B------:R-:W-:-:S05]  /*1ad0*/  IMAD.SHL.U32 R0, R3, 0x100000, RZ ;  /* 0x0010000003007824 */ /* 0x000fca00078e00ff */
[----:B------:R-:W-:Y:S02]  /*1ae0*/  LOP3.LUT R0, R5, R0, R6, 0xfe, !PT ;  /* 0x0000000005007212 */ /* 0x000fe400078efe06 */
.L_x_4377:
[----:B------:R-:W-:Y:S05]  /*1af0*/  BSYNC B0 ;  /* 0x0000000000007941 */ /* 0x000fea0003800000 */
.L_x_4376:
[----:B------:R-:W-:-:S04]  /*1b00*/  FMUL.FTZ R0, R0, 1 ;  /* 0x3f80000000007820 */ /* 0x000fc80000410000 */
[----:B------:R0:W1:Y:S01]  /*1b10*/  F2F.F64.F32 R24, R0 ;  /* 0x0000000000187310 */ /* 0x0000620000201800 */
[----:B------:R-:W-:Y:S05]  /*1b20*/  BRA `(.L_x_4361) ;  /* 0x0000049000007947 */ /* 0x000fea0003800000 */
.L_x_4374:
        /* <DEDUP_REMOVED lines=21> */
.L_x_4383:
[----:B------:R-:W-:Y:S05]  /*1c80*/  BSYNC B1 ;  /* 0x0000000000017941 */ /* 0x000fea0003800000 */
.L_x_4382:
[----:B------:R-:W-:Y:S01]  /*1c90*/  LEA R5, R0, 0x37800000, 0x17 ;  /* 0x3780000000057811 */ /* 0x000fe200078eb8ff */
[----:B------:R-:W-:-:S05]  /*1ca0*/  IMAD.SHL.U32 R0, R3, 0x200000, RZ ;  /* 0x0020000003007824 */ /* 0x000fca00078e00ff */
[----:B------:R-:W-:Y:S02]  /*1cb0*/  LOP3.LUT R0, R5, R0, R6, 0xfe, !PT ;  /* 0x0000000005007212 */ /* 0x000fe400078efe06 */
.L_x_4381:
[----:B------:R-:W-:Y:S05]  /*1cc0*/  BSYNC B0 ;  /* 0x0000000000007941 */ /* 0x000fea0003800000 */
.L_x_4380:
[----:B------:R-:W-:-:S04]  /*1cd0*/  FMUL.FTZ R0, R0, 1 ;  /* 0x3f80000000007820 */ /* 0x000fc80000410000 */
[----:B------:R0:W1:Y:S01]  /*1ce0*/  F2F.F64.F32 R24, R0 ;  /* 0x0000000000187310 */ /* 0x0000620000201800 */
[----:B------:R-:W-:Y:S05]  /*1cf0*/  BRA `(.L_x_4361) ;  /* 0x000002c000007947 */ /* 0x000fea0003800000 */
.L_x_4373:
        /* <DEDUP_REMOVED lines=14> */
.L_x_4387:
[----:B------:R-:W-:Y:S05]  /*1de0*/  BSYNC B0 ;  /* 0x0000000000007941 */ /* 0x000fea0003800000 */
.L_x_4386:
[----:B------:R-:W-:-:S04]  /*1df0*/  FMUL.FTZ R0, R0, 1 ;  /* 0x3f80000000007820 */ /* 0x000fc80000410000 */
[----:B------:R0:W1:Y:S01]  /*1e00*/  F2F.F64.F32 R24, R0 ;  /* 0x0000000000187310 */ /* 0x0000620000201800 */
[----:B------:R-:W-:Y:S05]  /*1e10*/  BRA `(.L_x_4361) ;  /* 0x000001a000007947 */ /* 0x000fea0003800000 */
.L_x_4360:
        /* <DEDUP_REMOVED lines=19> */
[----:B------:R-:W-:Y:S01]  /*1f50*/  CS2R R24, SRZ ;  /* 0x0000000000187805 */ /* 0x000fe2000001ff00 */
[----:B------:R-:W-:Y:S05]  /*1f60*/  BRA `(.L_x_4361) ;  /* 0x0000005000007947 */ /* 0x000fea0003800000 */
.L_x_4385:
[----:B------:R-:W2:Y:S02]  /*1f70*/  LDG.E.64 R24, [R4.64] ;  /* 0x0000002404187981 */ /* 0x000ea4000c1e1b00 */
[----:B--2---:R-:W0:Y:S01]  /*1f80*/  I2F.F64.U64 R24, R24 ;  /* 0x0000001800187312 */ /* 0x004e220000301800 */
[----:B------:R-:W-:Y:S05]  /*1f90*/  BRA `(.L_x_4361) ;  /* 0x0000002000007947 */ /* 0x000fea0003800000 */
.L_x_4384:
[----:B------:R-:W2:Y:S02]  /*1fa0*/  LDG.E R4, [R4.64] ;  /* 0x0000002404047981 */ /* 0x000ea4000c1e1900 */
[----:B--2---:R0:W1:Y:S02]  /*1fb0*/  I2F.F64.U32 R24, R4 ;  /* 0x0000000400187312 */ /* 0x0040640000201800 */
.L_x_4361:
[----:B------:R-:W-:-:S03]  /*1fc0*/  IADD3 R22, R22, 0x80, RZ ;  /* 0x0000008016167810 */ /* 0x000fc60007ffe0ff */
.L_x_4355:
[----:B------:R-:W-:Y:S05]  /*1fd0*/  BSYNC B6 ;  /* 0x0000000000067941 */ /* 0x000fea0003800000 */
.L_x_4354:
[----:B------:R-:W-:Y:S01]  /*1fe0*/  ISETP.GE.AND P0, PT, R22, R19, PT ;  /* 0x000000131600720c */ /* 0x000fe20003f06270 */
[----:B------:R-:W-:Y:S01]  /*1ff0*/  BSSY B6, `(.L_x_4388) ;  /* 0x00000fa000067945 */ /* 0x000fe20003800000 */
[----:B------:R-:W-:Y:S01]  /*2000*/  CS2R R16, SRZ ;  /* 0x0000000000107805 */ /* 0x000fe2000001ff00 */
[----:B------:R-:W-:-:S10]  /*2010*/  CS2R R28, SRZ ;  /* 0x00000000001c7805 */ /* 0x000fd4000001ff00 */
        /* <DEDUP_REMOVED lines=18> */
[----:B--2---:R0:W2:Y:S01]  /*2140*/  I2F.F64.S16 R28, R4 ;  /* 0x00000004001c7312 */ /* 0x0040a20000101c00 */
[----:B------:R-:W-:Y:S05]  /*2150*/  BRA `(.L_x_4395) ;  /* 0x00000e2000007947 */ /* 0x000fea0003800000 */
.L_x_4393:
[----:B------:R-:W2:Y:S02]  /*2160*/  LDG.E.U8 R4, [R4.64] ;  /* 0x0000002404047981 */ /* 0x000ea4000c1e1100 */
[----:B--2---:R0:W2:Y:S01]  /*2170*/  I2F.F64.U16 R28, R4 ;  /* 0x00000004001c7312 */ /* 0x0040a20000101800 */
[----:B------:R-:W-:Y:S05]  /*2180*/  BRA `(.L_x_4395) ;  /* 0x00000df000007947 */ /* 0x000fea0003800000 */
.L_x_4392:
        /* <DEDUP_REMOVED lines=9> */
.L_x_4397:
[----:B------:R-:W2:Y:S02]  /*2220*/  LDG.E R4, [R4.64] ;  /* 0x0000002404047981 */ /* 0x000ea4000c1e1900 */
[----:B--2---:R0:W2:Y:S01]  /*2230*/  I2F.F64 R28, R4 ;  /* 0x00000004001c7312 */ /* 0x0040a20000201c00 */
[----:B------:R-:W-:Y:S05]  /*2240*/  BRA `(.L_x_4395) ;  /* 0x00000d3000007947 */ /* 0x000fea0003800000 */
.L_x_4396:
[----:B------:R-:W2:Y:S02]  /*2250*/  LDG.E.U16 R4, [R4.64] ;  /* 0x0000002404047981 */ /* 0x000ea4000c1e1500 */
[----:B--2---:R0:W2:Y:S01]  /*2260*/  I2F.F64.S16 R28, R4 ;  /* 0x00000004001c7312 */ /* 0x0040a20000101c00 */
[----:B------:R-:W-:Y:S05]  /*2270*/  BRA `(.L_x_4395) ;  /* 0x00000d0000007947 */ /* 0x000fea0003800000 */
.L_x_4391:
        /* <DEDUP_REMOVED lines=10> */
.L_x_4399:
[----:B------:R-:W2:Y:S02]  /*2320*/  LDG.E.U16 R0, [R4.64] ;  /* 0x0000002404007981 */ /* 0x000ea4000c1e1500 */
[----:B--2---:R-:W-:-:S05]  /*2330*/  HADD2.F32 R0, -RZ, R0.H0_H0 ;  /* 0x20000000ff007230 */ /* 0x004fca0000004100 */
[----:B------:R-:W-:-:S04]  /*2340*/  FMUL.FTZ R0, R0, 1 ;  /* 0x3f80000000007820 */ /* 0x000fc80000410000 */
[----:B------:R0:W2:Y:S01]  /*2350*/  F2F.F64.F32 R28, R0 ;  /* 0x00000000001c7310 */ /* 0x0000a20000201800 */
[----:B------:R-:W-:Y:S05]  /*2360*/  BRA `(.L_x_4395) ;  /* 0x00000c1000007947 */ /* 0x000fea0003800000 */
.L_x_4398:
        /* <DEDUP_REMOVED lines=10> */
.L_x_4401:
[----:B------:R-:W2:Y:S02]  /*2410*/  LDG.E.U16 R4, [R4.64] ;  /* 0x0000002404047981 */ /* 0x000ea4000c1e1500 */
[----:B--2---:R-:W-:-:S05]  /*2420*/  HADD2.F32 R0, -RZ, R4.H0_H0 ;  /* 0x20000004ff007230 */ /* 0x004fca0000004100 */
[----:B------:R-:W-:-:S04]  /*2430*/  FMUL.FTZ R0, R0, 1 ;  /* 0x3f80000000007820 */ /* 0x000fc80000410000 */
[----:B------:R0:W2:Y:S01]  /*2440*/  F2F.F64.F32 R28, R0 ;  /* 0x00000000001c7310 */ /* 0x0000a20000201800 */
[----:B------:R-:W-:Y:S05]  /*2450*/  BRA `(.L_x_4395) ;  /* 0x00000b2000007947 */ /* 0x000fea0003800000 */
.L_x_4400:
[----:B------:R0:W5:Y:S01]  /*2460*/  LDG.E.64 R28, [R4.64] ;  /* 0x00000024041c7981 */ /* 0x000162000c1e1b00 */
[----:B------:R-:W-:Y:S05]  /*2470*/  BRA `(.L_x_4395) ;  /* 0x00000b0000007947 */ /* 0x000fea0003800000 */
.L_x_4390:
        /* <DEDUP_REMOVED lines=13> */
.L_x_4404:
[----:B------:R0:W5:Y:S01]  /*2550*/  LDG.E.64 R28, [R4.64] ;  /* 0x00000024041c7981 */ /* 0x000162000c1e1b00 */
[----:B------:R-:W-:Y:S05]  /*2560*/  BRA `(.L_x_4395) ;  /* 0x00000a1000007947 */ /* 0x000fea0003800000 */
.L_x_4403:
        /* <DEDUP_REMOVED lines=26> */
[----:B------:R0:W2:Y:S01]  /*2710*/  F2F.F64.F32 R28, R7 ;  /* 0x00000007001c7310 */ /* 0x0000a20000201800 */
[----:B------:R-:W-:Y:S05]  /*2720*/  BRA `(.L_x_4395) ;  /* 0x0000085000007947 */ /* 0x000fea0003800000 */
.L_x_4406:
        /* <DEDUP_REMOVED lines=13> */
[----:B------:R0:W2:Y:S01]  /*2800*/  F2F.F64.F32 R28, R0 ;  /* 0x00000000001c7310 */ /* 0x0000a20000201800 */
[----:B------:R-:W-:Y:S05]  /*2810*/  BRA `(.L_x_4395) ;  /* 0x0000076000007947 */ /* 0x000fea0003800000 */
.L_x_4405:
[----:B------:R-:W2:Y:S02]  /*2820*/  LDG.E.U16 R0, [R4.64] ;  /* 0x0000002404007981 */ /* 0x000ea4000c1e1500 */
[----:B--2---:R-:W-:-:S05]  /*2830*/  PRMT R0, RZ, 0x5410, R0 ;  /* 0x00005410ff007816 */ /* 0x004fca0000000000 */
[----:B------:R-:W-:-:S04]  /*2840*/  FMUL.FTZ R0, R0, 1 ;  /* 0x3f80000000007820 */ /* 0x000fc80000410000 */
[----:B------:R0:W2:Y:S01]  /*2850*/  F2F.F64.F32 R28, R0 ;  /* 0x00000000001c7310 */ /* 0x0000a20000201800 */
[----:B------:R-:W-:Y:S05]  /*2860*/  BRA `(.L_x_4395) ;  /* 0x0000071000007947 */ /* 0x000fea0003800000 */
.L_x_4402:
        /* <DEDUP_REMOVED lines=9> */
[----:B--2---:R0:W2:Y:S01]  /*2900*/  I2F.F64.U16 R28, R4 ;  /* 0x00000004001c7312 */ /* 0x0040a20000101800 */
[----:B------:R-:W-:Y:S05]  /*2910*/  BRA `(.L_x_4395) ;  /* 0x0000066000007947 */ /* 0x000fea0003800000 */
.L_x_4409:
        /* <DEDUP_REMOVED lines=21> */
.L_x_4413:
[----:B------:R-:W-:Y:S05]  /*2a70*/  BSYNC B1 ;  /* 0x0000000000017941 */ /* 0x000fea0003800000 */
.L_x_4412:
[----:B------:R-:W-:Y:S01]  /*2a80*/  LEA R5, R0, 0x3b800000, 0x17 ;  /* 0x3b80000000057811 */ /* 0x000fe200078eb8ff */
[----:B------:R-:W-:-:S05]  /*2a90*/  IMAD.SHL.U32 R0, R3, 0x100000, RZ ;  /* 0x0010000003007824 */ /* 0x000fca00078e00ff */
[----:B------:R-:W-:Y:S02]  /*2aa0*/  LOP3.LUT R0, R5, R0, R6, 0xfe, !PT ;  /* 0x0000000005007212 */ /* 0x000fe400078efe06 */
.L_x_4411:
[----:B------:R-:W-:Y:S05]  /*2ab0*/  BSYNC B0 ;  /* 0x0000000000007941 */ /* 0x000fea0003800000 */
.L_x_4410:
[----:B------:R-:W-:-:S04]  /*2ac0*/  FMUL.FTZ R0, R0, 1 ;  /* 0x3f80000000007820 */ /* 0x000fc80000410000 */
[----:B------:R0:W2:Y:S01]  /*2ad0*/  F2F.F64.F32 R28, R0 ;  /* 0x00000000001c7310 */ /* 0x0000a20000201800 */
[----:B------:R-:W-:Y:S05]  /*2ae0*/  BRA `(.L_x_4395) ;  /* 0x0000049000007947 */ /* 0x000fea0003800000 */
.L_x_4408:
        /* <DEDUP_REMOVED lines=21> */
.L_x_4417:
[----:B------:R-:W-:Y:S05]  /*2c40*/  BSYNC B1 ;  /* 0x0000000000017941 */ /* 0x000fea0003800000 */
.L_x_4416:
[----:B------:R-:W-:Y:S01]  /*2c50*/  LEA R5, R0, 0x37800000, 0x17 ;  /* 0x3780000000057811 */ /* 0x000fe200078eb8ff */
[----:B------:R-:W-:-:S05]  /*2c60*/  IMAD.SHL.U32 R0, R3, 0x200000, RZ ;  /* 0x0020000003007824 */ /* 0x000fca00078e00ff */
[----:B------:R-:W-:Y:S02]  /*2c70*/  LOP3.LUT R0, R5, R0, R6, 0xfe, !PT ;  /* 0x0000000005007212 */ /* 0x000fe400078efe06 */
.L_x_4415:
[----:B------:R-:W-:Y:S05]  /*2c80*/  BSYNC B0 ;  /* 0x0000000000007941 */ /* 0x000fea0003800000 */
.L_x_4414:
[----:B------:R-:W-:-:S04]  /*2c90*/  FMUL.FTZ R0, R0, 1 ;  /* 0x3f80000000007820 */ /* 0x000fc80000410000 */
[----:B------:R0:W2:Y:S01]  /*2ca0*/  F2F.F64.F32 R28, R0 ;  /* 0x00000000001c7310 */ /* 0x0000a20000201800 */
[----:B------:R-:W-:Y:S05]  /*2cb0*/  BRA `(.L_x_4395) ;  /* 0x000002c000007947 */ /* 0x000fea0003800000 */
.L_x_4407:
        /* <DEDUP_REMOVED lines=14> */
.L_x_4421:
[----:B------:R-:W-:Y:S05]  /*2da0*/  BSYNC B0 ;  /* 0x0000000000007941 */ /* 0x000fea0003800000 */
.L_x_4420:
[----:B------:R-:W-:-:S04]  /*2db0*/  FMUL.FTZ R0, R0, 1 ;  /* 0x3f80000000007820 */ /* 0x000fc80000410000 */
[----:B------:R0:W2:Y:S01]  /*2dc0*/  F2F.F64.F32 R28, R0 ;  /* 0x00000000001c7310 */ /* 0x0000a20000201800 */
[----:B------:R-:W-:Y:S05]  /*2dd0*/  BRA `(.L_x_4395) ;  /* 0x000001a000007947 */ /* 0x000fea0003800000 */
.L_x_4394:
        /* <DEDUP_REMOVED lines=18> */
[----:B01---5:R-:W-:Y:S05]  /*2f00*/  CALL.ABS.NOINC R14 ;  /* 0x000000000e007343 */ /* 0x023fea0003c00000 */
[----:B------:R-:W-:Y:S01]  /*2f10*/  CS2R R28, SRZ ;  /* 0x00000000001c7805 */ /* 0x000fe2000001ff00 */
[----:B------:R-:W-:Y:S05]  /*2f20*/  BRA `(.L_x_4395) ;  /* 0x0000005000007947 */ /* 0x000fea0003800000 */
.L_x_4419:
[----:B------:R-:W2:Y:S02]  /*2f30*/  LDG.E.64 R28, [R4.64] ;  /* 0x00000024041c7981 */ /* 0x000ea4000c1e1b00 */
[----:B--2---:R-:W0:Y:S01]  /*2f40*/  I2F.F64.U64 R28, R28 ;  /* 0x0000001c001c7312 */ /* 0x004e220000301800 */
[----:B------:R-:W-:Y:S05]  /*2f50*/  BRA `(.L_x_4395) ;  /* 0x0000002000007947 */ /* 0x000fea0003800000 */
.L_x_4418:
[----:B------:R-:W2:Y:S02]  /*2f60*/  LDG.E R4, [R4.64] ;  /* 0x0000002404047981 */ /* 0x000ea4000c1e1900 */
[----:B--2---:R0:W2:Y:S02]  /*2f70*/  I2F.F64.U32 R28, R4 ;  /* 0x00000004001c7312 */ /* 0x0040a40000201800 */
.L_x_4395:
[----:B------:R-:W-:-:S03]  /*2f80*/  IADD3 R22, R22, 0x80, RZ ;  /* 0x0000008016167810 */ /* 0x000fc60007ffe0ff */
.L_x_4389:
[----:B------:R-:W-:Y:S05]  /*2f90*/  BSYNC B6 ;  /* 0x0000000000067941 */ /* 0x000fea0003800000 */
.L_x_4388:
[----:B------:R-:W-:Y:S01]  /*2fa0*/  ISETP.GE.AND P0, PT, R22, R19, PT ;  /* 0x000000131600720c */ /* 0x000fe20003f06270 */
[----:B------:R-:W-:-:S12]  /*2fb0*/  BSSY B6, `(.L_x_4422) ;  /* 0x00000f5000067945 */ /* 0x000fd80003800000 */
[----:B------:R-:W-:Y:S05]  /*2fc0*/  @P0 BRA `(.L_x_4423) ;  /* 0x00000f3000000947 */ /* 0x000fea0003800000 */
        /* <DEDUP_REMOVED lines=16> */
[----:B---3--:R0:W3:Y:S01]  /*30d0*/  I2F.F64.S16 R16, R4 ;  /* 0x0000000400107312 */ /* 0x0080e20000101c00 */
[----:B------:R-:W-:Y:S05]  /*30e0*/  BRA `(.L_x_4423) ;  /* 0x00000e1000007947 */ /* 0x000fea0003800000 */
.L_x_4427:
[----:B------:R-:W3:Y:S02]  /*30f0*/  LDG.E.U8 R4, [R4.64] ;  /* 0x0000002404047981 */ /* 0x000ee4000c1e1100 */
[----:B---3--:R0:W3:Y:S01]  /*3100*/  I2F.F64.U16 R16, R4 ;  /* 0x0000000400107312 */ /* 0x0080e20000101800 */
[----:B------:R-:W-:Y:S05]  /*3110*/  BRA `(.L_x_4423) ;  /* 0x00000de000007947 */ /* 0x000fea0003800000 */
.L_x_4426:
[----:B------:R-:W-:-:S13]  /*3120*/  ISETP.NE.AND P0, PT, R0, 0x2, PT ;  /* 0x000000020000780c */ /* 0x000fda0003f05270 */
[----:B------:R-:W-:Y:S05]  /*3130*/  @!P0 BRA `(.L_x_4429) ;  /* 0x000000a000008947 */ /* 0x000fea0003800000 */
[----:B------:R-:W-:-:S13]  /*3140*/  ISETP.NE.AND P0, PT, R0, 0x3, PT ;  /* 0x000000030000780c */ /* 0x000fda0003f05270 */
[----:B------:R-:W-:Y:S05]  /*3150*/  @!P0 BRA `(.L_x_4430) ;  /* 0x0000005000008947 */ /* 0x000fea0003800000 */
[----:B------:R-:W-:-:S13]  /*3160*/  ISETP.NE.AND P0, PT, R0, 0x4, PT ;  /* 0x000000040000780c */ /* 0x000fda0003f05270 */
[----:B------:R-:W-:Y:S05]  /*3170*/  @P0 BRA `(.L_x_4428) ;  /* 0x00000bf000000947 */ /* 0x000fea0003800000 */
[----:B------:R-:W3:Y:S02]  /*3180*/  LDG.E.64 R16, [R4.64] ;  /* 0x0000002404107981 */ /* 0x000ee4000c1e1b00 */
[----:B---3--:R-:W0:Y:S01]  /*3190*/  I2F.F64.S64 R16, R16 ;  /* 0x0000001000107312 */ /* 0x008e220000301c00 */
[----:B------:R-:W-:Y:S05]  /*31a0*/  BRA `(.L_x_4423) ;  /* 0x00000d5000007947 */ /* 0x000fea0003800000 */
.L_x_4430:
[----:B------:R-:W3:Y:S02]  /*31b0*/  LDG.E R4, [R4.64] ;  /* 0x0000002404047981 */ /* 0x000ee4000c1e1900 */
[----:B---3--:R0:W3:Y:S01]  /*31c0*/  I2F.F64 R16, R4 ;  /* 0x0000000400107312 */ /* 0x0080e20000201c00 */
[----:B------:R-:W-:Y:S05]  /*31d0*/  BRA `(.L_x_4423) ;  /* 0x00000d2000007947 */ /* 0x000fea0003800000 */
.L_x_4429:
[----:B------:R-:W3:Y:S02]  /*31e0*/  LDG.E.U16 R4, [R4.64] ;  /* 0x0000002404047981 */ /* 0x000ee4000c1e1500 */
[----:B---3--:R0:W3:Y:S01]  /*31f0*/  I2F.F64.S16 R16, R4 ;  /* 0x0000000400107312 */ /* 0x0080e20000101c00 */
[----:B------:R-:W-:Y:S05]  /*3200*/  BRA `(.L_x_4423) ;  /* 0x00000cf000007947 */ /* 0x000fea0003800000 */
.L_x_4425:
[----:B------:R-:W-:-:S13]  /*3210*/  ISETP.GT.AND P0, PT, R0, 0x6, PT ;  /* 0x000000060000780c */ /* 0x000fda0003f04270 */
[----:B------:R-:W-:Y:S05]  /*3220*/  @P0 BRA `(.L_x_4431) ;  /* 0x000000d000000947 */ /* 0x000fea0003800000 */
[----:B------:R-:W-:-:S13]  /*3230*/  ISETP.NE.AND P0, PT, R0, 0x5, PT ;  /* 0x000000050000780c */ /* 0x000fda0003f05270 */
[----:B------:R-:W-:Y:S05]  /*3240*/  @!P0 BRA `(.L_x_4432) ;  /* 0x0000006000008947 */ /* 0x000fea0003800000 */
[----:B------:R-:W-:-:S13]  /*3250*/  ISETP.NE.AND P0, PT, R0, 0x6, PT ;  /* 0x000000060000780c */ /* 0x000fda0003f05270 */
[----:B------:R-:W-:Y:S05]  /*3260*/  @P0 BRA `(.L_x_4428) ;  /* 0x00000b0000000947 */ /* 0x000fea0003800000 */
[----:B------:R-:W3:Y:S02]  /*3270*/  LDG.E R16, [R4.64] ;  /* 0x0000002404107981 */ /* 0x000ee4000c1e1900 */
[----:B---3--:R-:W-:-:S06]  /*3280*/  FMUL.FTZ R16, R16, 1 ;  /* 0x3f80000010107820 */ /* 0x008fcc0000410000 */
[----:B------:R-:W0:Y:S01]  /*3290*/  F2F.F64.F32 R16, R16 ;  /* 0x0000001000107310 */ /* 0x000e220000201800 */
[----:B------:R-:W-:Y:S05]  /*32a0*/  BRA `(.L_x_4423) ;  /* 0x00000c5000007947 */ /* 0x000fea0003800000 */
.L_x_4432:
[----:B------:R-:W3:Y:S02]  /*32b0*/  LDG.E.U16 R0, [R4.64] ;  /* 0x0000002404007981 */ /* 0x000ee4000c1e1500 */
[----:B---3--:R-:W-:-:S05]  /*32c0*/  HADD2.F32 R0, -RZ, R0.H0_H0 ;  /* 0x20000000ff007230 */ /* 0x008fca0000004100 */
[----:B------:R-:W-:-:S04]  /*32d0*/  FMUL.FTZ R0, R0, 1 ;  /* 0x3f80000000007820 */ /* 0x000fc80000410000 */
[----:B------:R0:W3:Y:S01]  /*32e0*/  F2F.F64.F32 R16, R0 ;  /* 0x0000000000107310 */ /* 0x0000e20000201800 */
[----:B------:R-:W-:Y:S05]  /*32f0*/  BRA `(.L_x_4423) ;  /* 0x00000c0000007947 */ /* 0x000fea0003800000 */
.L_x_4431:
[----:B------:R-:W-:-:S13]  /*3300*/  ISETP.NE.AND P0, PT, R0, 0x7, PT ;  /* 0x000000070000780c */ /* 0x000fda0003f05270 */
[----:B------:R-:W-:Y:S05]  /*3310*/  @!P0 BRA `(.L_x_4433) ;  /* 0x000000d000008947 */ /* 0x000fea0003800000 */
        /* <DEDUP_REMOVED lines=8> */
.L_x_4434:
[----:B------:R-:W3:Y:S02]  /*33a0*/  LDG.E.U16 R4, [R4.64] ;  /* 0x0000002404047981 */ /* 0x000ee4000c1e1500 */
[----:B---3--:R-:W-:-:S05]  /*33b0*/  HADD2.F32 R0, -RZ, R4.H0_H0 ;  /* 0x20000004ff007230 */ /* 0x008fca0000004100 */
[----:B------:R-:W-:-:S04]  /*33c0*/  FMUL.FTZ R0, R0, 1 ;  /* 0x3f80000000007820 */ /* 0x000fc80000410000 */
[----:B------:R0:W3:Y:S01]  /*33d0*/  F2F.F64.F32 R16, R0 ;  /* 0x0000000000107310 */ /* 0x0000e20000201800 */
[----:B------:R-:W-:Y:S05]  /*33e0*/  BRA `(.L_x_4423) ;  /* 0x00000b1000007947 */ /* 0x000fea0003800000 */
.L_x_4433:
[----:B------:R0:W5:Y:S01]  /*33f0*/  LDG.E.64 R16, [R4.64] ;  /* 0x0000002404107981 */ /* 0x000162000c1e1b00 */
[----:B------:R-:W-:Y:S05]  /*3400*/  BRA `(.L_x_4423) ;  /* 0x00000af000007947 */ /* 0x000fea0003800000 */
.L_x_4424:
        /* <DEDUP_REMOVED lines=8> */
[----:B------:R-:W3:Y:S01]  /*3490*/  LDG.E.U8 R4, [R4.64] ;  /* 0x0000002404047981 */ /* 0x000ee2000c1e1100 */
[----:B------:R-:W-:Y:S01]  /*34a0*/  IMAD.MOV.U32 R16, RZ, RZ, RZ ;  /* 0x000000ffff107224 */ /* 0x000fe200078e00ff */
[----:B---3--:R-:W-:-:S04]  /*34b0*/  ISETP.NE.AND P0, PT, R4, RZ, PT ;  /* 0x000000ff0400720c */ /* 0x008fc80003f05270 */
[----:B------:R-:W-:Y:S01]  /*34c0*/  FSEL R17, RZ, 1.875, !P0 ;  /* 0x3ff00000ff117808 */ /* 0x000fe20004000000 */
[----:B------:R-:W-:Y:S05]  /*34d0*/  BRA `(.L_x_4423) ;  /* 0x00000a2000007947 */ /* 0x000fea0003800000 */
.L_x_4437:
[----:B------:R0:W5:Y:S01]  /*34e0*/  LDG.E.64 R16, [R4.64] ;  /* 0x0000002404107981 */ /* 0x000162000c1e1b00 */
[----:B------:R-:W-:Y:S05]  /*34f0*/  BRA `(.L_x_4423) ;  /* 0x00000a0000007947 */ /* 0x000fea0003800000 */
.L_x_4436:
        /* <DEDUP_REMOVED lines=26> */
[----:B------:R0:W3:Y:S01]  /*36a0*/  F2F.F64.F32 R16, R7 ;  /* 0x0000000700107310 */ /* 0x0000e20000201800 */
[----:B------:R-:W-:Y:S05]  /*36b0*/  BRA `(.L_x_4423) ;  /* 0x0000084000007947 */ /* 0x000fea0003800000 */
.L_x_4439:
        /* <DEDUP_REMOVED lines=13> */
[----:B------:R0:W3:Y:S01]  /*3790*/  F2F.F64.F32 R16, R0 ;  /* 0x0000000000107310 */ /* 0x0000e20000201800 */
[----:B------:R-:W-:Y:S05]  /*37a0*/  BRA `(.L_x_4423) ;  /* 0x0000075000007947 */ /* 0x000fea0003800000 */
.L_x_4438:
[----:B------:R-:W3:Y:S02]  /*37b0*/  LDG.E.U16 R0, [R4.64] ;  /* 0x0000002404007981 */ /* 0x000ee4000c1e1500 */
[----:B---3--:R-:W-:-:S05]  /*37c0*/  PRMT R0, RZ, 0x5410, R0 ;  /* 0x00005410ff007816 */ /* 0x008fca0000000000 */
[----:B------:R-:W-:-:S04]  /*37d0*/  FMUL.FTZ R0, R0, 1 ;  /* 0x3f80000000007820 */ /* 0x000fc80000410000 */
[----:B------:R0:W3:Y:S01]  /*37e0*/  F2F.F64.F32 R16, R0 ;  /* 0x0000000000107310 */ /* 0x0000e20000201800 */
[----:B------:R-:W-:Y:S05]  /*37f0*/  BRA `(.L_x_4423) ;  /* 0x0000070000007947 */ /* 0x000fea0003800000 */
.L_x_4435:
        /* <DEDUP_REMOVED lines=9> */
[----:B---3--:R0:W3:Y:S01]  /*3890*/  I2F.F64.U16 R16, R4 ;  /* 0x0000000400107312 */ /* 0x0080e20000101800 */
[----:B------:R-:W-:Y:S05]  /*38a0*/  BRA `(.L_x_4423) ;  /* 0x0000065000007947 */ /* 0x000fea0003800000 */
.L_x_4442:
[----:B------:R-:W3:Y:S01]  /*38b0*/  LDG.E.U8 R3, [R4.64] ;  /* 0x0000002404037981 */ /* 0x000ee2000c1e1100 */
[----:B------:R-:W-:Y:S01]  /*38c0*/  BSSY B0, `(.L_x_4443) ;  /* 0x0000018000007945 */ /* 0x000fe20003800000 */
        /* <DEDUP_REMOVED lines=19> */
.L_x_4446:
[----:B------:R-:W-:Y:S05]  /*3a00*/  BSYNC B1 ;  /* 0x0000000000017941 */ /* 0x000fea0003800000 */
.L_x_4445:
[----:B------:R-:W-:Y:S01]  /*3a10*/  LEA R5, R0, 0x3b800000, 0x17 ;  /* 0x3b80000000057811 */ /* 0x000fe200078eb8ff */
[----:B------:R-:W-:-:S05]  /*3a20*/  IMAD.SHL.U32 R0, R3, 0x100000, RZ ;  /* 0x0010000003007824 */ /* 0x000fca00078e00ff */
[----:B------:R-:W-:Y:S02]  /*3a30*/  LOP3.LUT R0, R5, R0, R6, 0xfe, !PT ;  /* 0x0000000005007212 */ /* 0x000fe400078efe06 */
.L_x_4444:
[----:B------:R-:W-:Y:S05]  /*3a40*/  BSYNC B0 ;  /* 0x0000000000007941 */ /* 0x000fea0003800000 */
.L_x_4443:
[----:B------:R-:W-:-:S04]  /*3a50*/  FMUL.FTZ R0, R0, 1 ;  /* 0x3f80000000007820 */ /* 0x000fc80000410000 */
[----:B------:R0:W3:Y:S01]  /*3a60*/  F2F.F64.F32 R16, R0 ;  /* 0x0000000000107310 */ /* 0x0000e20000201800 */
[----:B------:R-:W-:Y:S05]  /*3a70*/  BRA `(.L_x_4423) ;  /* 0x0000048000007947 */ /* 0x000fea0003800000 */
.L_x_4441:
        /* <DEDUP_REMOVED lines=21> */
.L_x_4450:
[----:B------:R-:W-:Y:S05]  /*3bd0*/  BSYNC B1 ;  /* 0x0000000000017941 */ /* 0x000fea0003800000 */
.L_x_4449:
[----:B------:R-:W-:Y:S01]  /*3be0*/  LEA R5, R0, 0x37800000, 0x17 ;  /* 0x3780000000057811 */ /* 0x000fe200078eb8ff */
[----:B------:R-:W-:-:S05]  /*3bf0*/  IMAD.SHL.U32 R0, R3, 0x200000, RZ ;  /* 0x0020000003007824 */ /* 0x000fca00078e00ff */
[----:B------:R-:W-:Y:S02]  /*3c00*/  LOP3.LUT R0, R5, R0, R6, 0xfe, !PT ;  /* 0x0000000005007212 */ /* 0x000fe400078efe06 */
.L_x_4448:
[----:B------:R-:W-:Y:S05]  /*3c10*/  BSYNC B0 ;  /* 0x0000000000007941 */ /* 0x000fea0003800000 */
.L_x_4447:
[----:B------:R-:W-:-:S04]  /*3c20*/  FMUL.FTZ R0, R0, 1 ;  /* 0x3f80000000007820 */ /* 0x000fc80000410000 */
[----:B------:R0:W3:Y:S01]  /*3c30*/  F2F.F64.F32 R16, R0 ;  /* 0x0000000000107310 */ /* 0x0000e20000201800 */
[----:B------:R-:W-:Y:S05]  /*3c40*/  BRA `(.L_x_4423) ;  /* 0x000002b000007947 */ /* 0x000fea0003800000 */
.L_x_4440:
[----:B------:R-:W-:-:S13]  /*3c50*/  ISETP.NE.AND P0, PT, R0, 0x1c, PT ;  /* 0x0000001c0000780c */ /* 0x000fda0003f05270 */
[----:B------:R-:W-:Y:S05]  /*3c60*/  @!P0 BRA `(.L_x_4451) ;  /* 0x0000027000008947 */ /* 0x000fea0003800000 */
[----:B------:R-:W-:-:S13]  /*3c70*/  ISETP.NE.AND P0, PT, R0, 0x1d, PT ;  /* 0x0000001d0000780c */ /* 0x000fda0003f05270 */
[----:B------:R-:W-:Y:S05]  /*3c80*/  @!P0 BRA `(.L_x_4452) ;  /* 0x0000022000008947 */ /* 0x000fea0003800000 */
[----:B------:R-:W-:-:S13]  /*3c90*/  ISETP.NE.AND P0, PT, R0, 0x2c, PT ;  /* 0x0000002c0000780c */ /* 0x000fda0003f05270 */
[----:B------:R-:W-:Y:S05]  /*3ca0*/  @P0 BRA `(.L_x_4428) ;  /* 0x000000c000000947 */ /* 0x000fea0003800000 */
[----:B------:R-:W3:Y:S01]  /*3cb0*/  LDG.E.U8 R4, [R4.64] ;  /* 0x0000002404047981 */ /* 0x000ee2000c1e1100 */
[----:B------:R-:W-:Y:S01]  /*3cc0*/  BSSY B0, `(.L_x_4453) ;  /* 0x0000007000007945 */ /* 0x000fe20003800000 */
[----:B------:R-:W-:Y:S01]  /*3cd0*/  IMAD.MOV.U32 R0, RZ, RZ, 0x400000 ;  /* 0x00400000ff007424 */ /* 0x000fe200078e00ff */
[----:B---3--:R-:W-:-:S13]  /*3ce0*/  ISETP.NE.AND P0, PT, R4, RZ, PT ;  /* 0x000000ff0400720c */ /* 0x008fda0003f05270 */
[----:B------:R-:W-:Y:S05]  /*3cf0*/  @!P0 BRA `(.L_x_4454) ;  /* 0x0000003000008947 */ /* 0x000fea0003800000 */
[----:B------:R-:W-:-:S13]  /*3d00*/  ISETP.NE.AND P0, PT, R4, 0xff, PT ;  /* 0x000000ff0400780c */ /* 0x000fda0003f05270 */
[----:B------:R-:W-:Y:S02]  /*3d10*/  @!P0 IMAD.MOV.U32 R0, RZ, RZ, 0x7f800001 ;  /* 0x7f800001ff008424 */ /* 0x000fe400078e00ff */
[----:B------:R-:W-:Y:S02]  /*3d20*/  @P0 IMAD.SHL.U32 R0, R4, 0x800000, RZ ;  /* 0x0080000004000824 */ /* 0x000fe400078e00ff */
.L_x_4454:
[----:B------:R-:W-:Y:S05]  /*3d30*/  BSYNC B0 ;  /* 0x0000000000007941 */ /* 0x000fea0003800000 */
.L_x_4453:
[----:B------:R-:W-:-:S04]  /*3d40*/  FMUL.FTZ R0, R0, 1 ;  /* 0x3f80000000007820 */ /* 0x000fc80000410000 */
[----:B------:R0:W3:Y:S01]  /*3d50*/  F2F.F64.F32 R16, R0 ;  /* 0x0000000000107310 */ /* 0x0000e20000201800 */
[----:B------:R-:W-:Y:S05]  /*3d60*/  BRA `(.L_x_4423) ;  /* 0x0000019000007947 */ /* 0x000fea0003800000 */
.L_x_4428:
        /* <DEDUP_REMOVED lines=18> */
[----:B012--5:R-:W-:Y:S05]  /*3e90*/  CALL.ABS.NOINC R14 ;  /* 0x000000000e007343 */ /* 0x027fea0003c00000 */
[----:B------:R-:W-:Y:S05]  /*3ea0*/  BRA `(.L_x_4423) ;  /* 0x0000005000007947 */ /* 0x000fea0003800000 */
.L_x_4452:
[----:B------:R-:W3:Y:S02]  /*3eb0*/  LDG.E.64 R16, [R4.64] ;  /* 0x0000002404107981 */ /* 0x000ee4000c1e1b00 */
[----:B---3--:R-:W0:Y:S01]  /*3ec0*/  I2F.F64.U64 R16, R16 ;  /* 0x0000001000107312 */ /* 0x008e220000301800 */
[----:B------:R-:W-:Y:S05]  /*3ed0*/  BRA `(.L_x_4423) ;  /* 0x0000002000007947 */ /* 0x000fea0003800000 */
.L_x_4451:
[----:B------:R-:W3:Y:S02]  /*3ee0*/  LDG.E R4, [R4.64] ;  /* 0x0000002404047981 */ /* 0x000ee4000c1e1900 */
[----:B---3--:R0:W3:Y:S02]  /*3ef0*/  I2F.F64.U32 R16, R4 ;  /* 0x0000000400107312 */ /* 0x0080e40000201800 */
.L_x_4423:
[----:B------:R-:W-:Y:S05]  /*3f00*/  BSYNC B6 ;  /* 0x0000000000067941 */ /* 0x000fea0003800000 */
.L_x_4422:
[----:B------:R-:W4:Y:S01]  /*3f10*/  S2R R22, SR_TID.X ;  /* 0x0000000000167919 */ /* 0x000f220000002100 */
[----:B------:R-:W-:Y:S01]  /*3f20*/  IMAD.MOV.U32 R3, RZ, RZ, c[0x0][0x174] ;  /* 0x00005d00ff037624 */ /* 0x000fe200078e00ff */
[----:B------:R-:W3:Y:S01]  /*3f30*/  LDC.U8 R18, c[0x0][0x194] ;  /* 0x00006500ff127b82 */ /* 0x000ee20000000000 */
[----:B0-----:R-:W-:Y:S01]  /*3f40*/  IMAD.MOV.U32 R5, RZ, RZ, c[0x0][0x174] ;  /* 0x00005d00ff057624 */ /* 0x001fe200078e00ff */
[----:B------:R-:W-:Y:S01]  /*3f50*/  BSSY B6, `(.L_x_4455) ;  /* 0x0000145000067945 */ /* 0x000fe20003800000 */
[----:B----4-:R-:W-:-:S02]  /*3f60*/  IADD3 R0, R22, 0x100, RZ ;  /* 0x0000010016007810 */ /* 0x010fc40007ffe0ff */
[----:B------:R-:W-:Y:S02]  /*3f70*/  IADD3 R4, R22, 0x180, RZ ;  /* 0x0000018016047810 */ /* 0x000fe40007ffe0ff */
[-C--:B------:R-:W-:Y:S02]  /*3f80*/  ISETP.GE.AND P3, PT, R0, R19.reuse, PT ;  /* 0x000000130000720c */ /* 0x080fe40003f66270 */
[----:B------:R-:W-:Y:S02]  /*3f90*/  ISETP.GE.AND P2, PT, R4, R19, PT ;  /* 0x000000130400720c */ /* 0x000fe40003f46270 */
[----:B------:R-:W-:-:S04]  /*3fa0*/  IADD3 R26, R22, 0x80, RZ ;  /* 0x00000080161a7810 */ /* 0x000fc80007ffe0ff */
[----:B------:R-:W-:-:S05]  /*3fb0*/  ISETP.GE.AND P1, PT, R26, R19, PT ;  /* 0x000000131a00720c */ /* 0x000fca0003f26270 */
[----:B--2--5:R-:W0:Y:S01]  /*3fc0*/  @!P3 DSETP.MIN.AND P6, P0, R28, c[0x0][0x170], PT ;  /* 0x00005c001c00b62a */ /* 0x024e2200038c0000 */
[----:B------:R-:W-:Y:S01]  /*3fd0*/  @!P3 IMAD.MOV.U32 R0, RZ, RZ, R29 ;  /* 0x000000ffff00b224 */ /* 0x000fe200078e001d */
[----:B------:R-:W-:Y:S01]  /*3fe0*/  @!P3 LOP3.LUT R3, R3, 0x80000, RZ, 0xfc, !PT ;  /* 0x000800000303b812 */ /* 0x000fe200078efcff */
[----:B---3--:R-:W-:Y:S01]  /*3ff0*/  @!P2 IMAD.MOV.U32 R4, RZ, RZ, R17 ;  /* 0x000000ffff04a224 */ /* 0x008fe200078e0011 */
[----:B------:R-:W2:Y:S01]  /*4000*/  @!P2 DSETP.MIN.AND P5, P4, R16, c[0x0][0x170], PT ;  /* 0x00005c001000a62a */ /* 0x000ea20003ca0000 */
[----:B------:R-:W-:Y:S02]  /*4010*/  @!P2 LOP3.LUT R5, R5, 0x80000, RZ, 0xfc, !PT ;  /* 0x000800000505a812 */ /* 0x000fe400078efcff */
[----:B0-----:R-:W-:-:S03]  /*4020*/  @!P3 FSEL R6, R0, c[0x0][0x174], P6 ;  /* 0x00005d000006ba08 */ /* 0x001fc60003000000 */
[----:B--2---:R-:W-:Y:S02]  /*4030*/  @!P2 FSEL R0, R4, c[0x0][0x174], P5 ;  /* 0x00005d000400aa08 */ /* 0x004fe40002800000 */
[----:B------:R-:W-:Y:S02]  /*4040*/  @!P3 SEL R6, R3, R6, P0 ;  /* 0x000000060306b207 */ /* 0x000fe40000000000 */
[----:B------:R-:W-:Y:S01]  /*4050*/  @!P2 SEL R3, R5, R0, P4 ;  /* 0x000000000503a207 */ /* 0x000fe20002000000 */
[----:B-1----:R0:W1:Y:S01]  /*4060*/  @!P1 DSETP.MIN.AND P4, P0, R24, c[0x0][0x170], PT ;  /* 0x00005c001800962a */ /* 0x0020620003880000 */
[----:B------:R-:W-:Y:S01]  /*4070*/  IMAD.MOV.U32 R5, RZ, RZ, c[0x0][0x174] ;  /* 0x00005d00ff057624 */ /* 0x000fe200078e00ff */
[----:B------:R-:W-:Y:S01]  /*4080*/  P2R R7, PR, RZ, 0x40 ;  /* 0x00000040ff077803 */ /* 0x000fe20000000000 */
[----:B------:R-:W-:Y:S01]  /*4090*/  @!P1 IMAD.MOV.U32 R0, RZ, RZ, R25 ;  /* 0x000000ffff009224 */ /* 0x000fe200078e0019 */
[----:B------:R-:W-:Y:S01]  /*40a0*/  P2R R8, PR, RZ, 0x20 ;  /* 0x00000020ff087803 */ /* 0x000fe20000000000 */
[----:B0-----:R-:W-:Y:S01]  /*40b0*/  @!P3 IMAD.MOV.U32 R25, RZ, RZ, R6 ;  /* 0x000000ffff19b224 */ /* 0x001fe200078e0006 */
[----:B------:R-:W-:Y:S01]  /*40c0*/  @!P1 LOP3.LUT R5, R5, 0x80000, RZ, 0xfc, !PT ;  /* 0x0008000005059812 */ /* 0x000fe200078efcff */
[----:B------:R-:W-:Y:S01]  /*40d0*/  @!P2 IMAD.MOV.U32 R17, RZ, RZ, R3 ;  /* 0x000000ffff11a224 */ /* 0x000fe200078e0003 */
[----:B-1----:R-:W-:-:S04]  /*40e0*/  @!P1 FSEL R0, R0, c[0x0][0x174], P4 ;  /* 0x00005d0000009a08 */ /* 0x002fc80002000000 */
[----:B------:R-:W-:Y:S02]  /*40f0*/  @!P1 SEL R0, R5, R0, P0 ;  /* 0x0000000005009207 */ /* 0x000fe40000000000 */
[----:B------:R-:W-:-:S03]  /*4100*/  ISETP.GE.AND P0, PT, R22, R19, PT ;  /* 0x000000131600720c */ /* 0x000fc60003f06270 */
[----:B------:R-:W-:-:S10]  /*4110*/  @!P1 IMAD.MOV.U32 R29, RZ, RZ, R0 ;  /* 0x000000ffff1d9224 */ /* 0x000fd400078e0000 */
[----:B------:R-:W0:Y:S01]  /*4120*/  @!P0 DSETP.MIN.AND P6, P5, R30, c[0x0][0x170], PT ;  /* 0x00005c001e00862a */ /* 0x000e220003dc0000 */
[----:B------:R-:W-:Y:S02]  /*4130*/  @!P0 IMAD.MOV.U32 R4, RZ, RZ, R30 ;  /* 0x000000ffff048224 */ /* 0x000fe400078e001e */
[----:B------:R-:W-:-:S03]  /*4140*/  @!P0 IMAD.MOV.U32 R5, RZ, RZ, R31 ;  /* 0x000000ffff058224 */ /* 0x000fc600078e001f */
[----:B0-----:R-:W-:Y:S02]  /*4150*/  @!P0 SEL R4, R4, c[0x0][0x170], P6 ;  /* 0x00005c0004048a07 */ /* 0x001fe40003000000 */
[----:B------:R-:W-:Y:S02]  /*4160*/  @!P0 FSEL R5, R5, c[0x0][0x174], P6 ;  /* 0x00005d0005058a08 */ /* 0x000fe40003000000 */
[----:B------:R-:W-:-:S04]  /*4170*/  ISETP.NE.AND P6, PT, R7, RZ, PT ;  /* 0x000000ff0700720c */ /* 0x000fc80003fc5270 */
[----:B------:R-:W-:Y:S02]  /*4180*/  P2R R9, PR, RZ, 0x20 ;  /* 0x00000020ff097803 */ /* 0x000fe40000000000 */
[----:B------:R-:W-:Y:S01]  /*4190*/  ISETP.NE.AND P5, PT, R8, RZ, PT ;  /* 0x000000ff0800720c */ /* 0x000fe20003fa5270 */
[----:B------:R-:W-:Y:S01]  /*41a0*/  IMAD.MOV.U32 R8, RZ, RZ, c[0x0][0x174] ;  /* 0x00005d00ff087624 */ /* 0x000fe200078e00ff */
[----:B------:R-:W-:Y:S02]  /*41b0*/  @!P3 SEL R7, R28, c[0x0][0x170], P6 ;  /* 0x00005c001c07ba07 */ /* 0x000fe40003000000 */
[----:B------:R-:W-:Y:S02]  /*41c0*/  ISETP.NE.AND P6, PT, R9, RZ, PT ;  /* 0x000000ff0900720c */ /* 0x000fe40003fc5270 */
[----:B------:R-:W-:Y:S02]  /*41d0*/  @!P0 LOP3.LUT R8, R8, 0x80000, RZ, 0xfc, !PT ;  /* 0x0008000008088812 */ /* 0x000fe400078efcff */
[----:B------:R-:W-:Y:S01]  /*41e0*/  @!P1 SEL R28, R24, c[0x0][0x170], P4 ;  /* 0x00005c00181c9a07 */ /* 0x000fe20002000000 */
[----:B------:R-:W-:Y:S01]  /*41f0*/  @!P3 IMAD.MOV.U32 R24, RZ, RZ, R7 ;  /* 0x000000ffff18b224 */ /* 0x000fe200078e0007 */
[----:B------:R-:W-:-:S02]  /*4200*/  @!P0 SEL R5, R8, R5, P6 ;  /* 0x0000000508058207 */ /* 0x000fc40003000000 */
[----:B------:R-:W-:Y:S01]  /*4210*/  @!P2 SEL R16, R16, c[0x0][0x170], P5 ;  /* 0x00005c001010aa07 */ /* 0x000fe20002800000 */
        /* <DEDUP_REMOVED lines=16> */
[----:B------:R-:W0:Y:S01]  /*4320*/  F2I.F64.TRUNC R5, R4 ;  /* 0x0000000400057311 */ /* 0x000e22000030d100 */
[----:B------:R-:W-:Y:S01]  /*4330*/  IMAD.MOV.U32 R22, RZ, RZ, R26 ;  /* 0x000000ffff167224 */ /* 0x000fe200078e001a */
[----:B0-----:R0:W-:Y:S01]  /*4340*/  STG.E.U8 [R8.64], R5 ;  /* 0x0000000508007986 */ /* 0x0011e2000c101124 */
[----:B------:R-:W-:Y:S05]  /*4350*/  BRA `(.L_x_4456) ;  /* 0x0000104000007947 */ /* 0x000fea0003800000 */
.L_x_4460:
[----:B------:R-:W0:Y:S01]  /*4360*/  F2I.S64.F64.TRUNC R4, R4 ;  /* 0x0000000400047311 */ /* 0x000e22000030d900 */
[----:B------:R-:W-:Y:S02]  /*4370*/  IMAD.MOV.U32 R22, RZ, RZ, R26 ;  /* 0x000000ffff167224 */ /* 0x000fe400078e001a */
[----:B0-----:R-:W-:-:S05]  /*4380*/  IMAD.MOV.U32 R3, RZ, RZ, R4 ;  /* 0x000000ffff037224 */ /* 0x001fca00078e0004 */
[----:B------:R0:W-:Y:S01]  /*4390*/  STG.E.U8 [R8.64], R3 ;  /* 0x0000000308007986 */ /* 0x0001e2000c101124 */
[----:B------:R-:W-:Y:S05]  /*43a0*/  BRA `(.L_x_4456) ;  /* 0x00000ff000007947 */ /* 0x000fea0003800000 */
.L_x_4459:
[----:B------:R-:W-:-:S13]  /*43b0*/  ISETP.NE.AND P0, PT, R0, 0x2, PT ;  /* 0x000000020000780c */ /* 0x000fda0003f05270 */
[----:B------:R-:W-:Y:S05]  /*43c0*/  @!P0 BRA `(.L_x_4462) ;  /* 0x000000c000008947 */ /* 0x000fea0003800000 */
[----:B------:R-:W-:-:S13]  /*43d0*/  ISETP.NE.AND P0, PT, R0, 0x3, PT ;  /* 0x000000030000780c */ /* 0x000fda0003f05270 */
[----:B------:R-:W-:Y:S05]  /*43e0*/  @!P0 BRA `(.L_x_4463) ;  /* 0x0000006000008947 */ /* 0x000fea0003800000 */
[----:B------:R-:W-:-:S13]  /*43f0*/  ISETP.NE.AND P0, PT, R0, 0x4, PT ;  /* 0x000000040000780c */ /* 0x000fda0003f05270 */
[----:B------:R-:W-:Y:S05]  /*4400*/  @P0 BRA `(.L_x_4461) ;  /* 0x00000dd000000947 */ /* 0x000fea0003800000 */
[----:B------:R-:W0:Y:S01]  /*4410*/  F2I.S64.F64.TRUNC R4, R4 ;  /* 0x0000000400047311 */ /* 0x000e22000030d900 */
[----:B------:R-:W-:Y:S01]  /*4420*/  IMAD.MOV.U32 R22, RZ, RZ, R26 ;  /* 0x000000ffff167224 */ /* 0x000fe200078e001a */
[----:B0-----:R0:W-:Y:S01]  /*4430*/  STG.E.64 [R8.64], R4 ;  /* 0x0000000408007986 */ /* 0x0011e2000c101b24 */
[----:B------:R-:W-:Y:S05]  /*4440*/  BRA `(.L_x_4456) ;  /* 0x00000f5000007947 */ /* 0x000fea0003800000 */
.L_x_4463:
[----:B------:R-:W0:Y:S01]  /*4450*/  F2I.F64.TRUNC R5, R4 ;  /* 0x0000000400057311 */ /* 0x000e22000030d100 */
[----:B------:R-:W-:Y:S01]  /*4460*/  IMAD.MOV.U32 R22, RZ, RZ, R26 ;  /* 0x000000ffff167224 */ /* 0x000fe200078e001a */
[----:B0-----:R0:W-:Y:S01]  /*4470*/  STG.E [R8.64], R5 ;  /* 0x0000000508007986 */ /* 0x0011e2000c101924 */
[----:B------:R-:W-:Y:S05]  /*4480*/  BRA `(.L_x_4456) ;  /* 0x00000f1000007947 */ /* 0x000fea0003800000 */
.L_x_4462:
[----:B------:R-:W0:Y:S01]  /*4490*/  F2I.F64.TRUNC R5, R4 ;  /* 0x0000000400057311 */ /* 0x000e22000030d100 */
[----:B------:R-:W-:Y:S01]  /*44a0*/  IMAD.MOV.U32 R22, RZ, RZ, R26 ;  /* 0x000000ffff167224 */ /* 0x000fe200078e001a */
[----:B0-----:R0:W-:Y:S01]  /*44b0*/  STG.E.U16 [R8.64], R5 ;  /* 0x0000000508007986 */ /* 0x0011e2000c101524 */
[----:B------:R-:W-:Y:S05]  /*44c0*/  BRA `(.L_x_4456) ;  /* 0x00000ed000007947 */ /* 0x000fea0003800000 */
.L_x_4458:
[----:B------:R-:W-:-:S13]  /*44d0*/  ISETP.GT.AND P0, PT, R0, 0x6, PT ;  /* 0x000000060000780c */ /* 0x000fda0003f04270 */
[----:B------:R-:W-:Y:S05]  /*44e0*/  @P0 BRA `(.L_x_4464) ;  /* 0x0000011000000947 */ /* 0x000fea0003800000 */
[----:B------:R-:W-:-:S13]  /*44f0*/  ISETP.NE.AND P0, PT, R0, 0x5, PT ;  /* 0x000000050000780c */ /* 0x000fda0003f05270 */
[----:B------:R-:W-:Y:S05]  /*4500*/  @!P0 BRA `(.L_x_4465) ;  /* 0x0000008000008947 */ /* 0x000fea0003800000 */
[----:B------:R-:W-:-:S13]  /*4510*/  ISETP.NE.AND P0, PT, R0, 0x6, PT ;  /* 0x000000060000780c */ /* 0x000fda0003f05270 */
[----:B------:R-:W-:Y:S05]  /*4520*/  @P0 BRA `(.L_x_4461) ;  /* 0x00000cb000000947 */ /* 0x000fea0003800000 */
[----:B------:R-:W0:Y:S01]  /*4530*/  F2F.F32.F64 R3, R4 ;  /* 0x0000000400037310 */ /* 0x000e220000301000 */
[----:B------:R-:W0:Y:S01]  /*4540*/  DSETP.GEU.AND P0, PT, |R4|, c[0x2][0x0], PT ;  /* 0x008000000400762a */ /* 0x000e220003f0e200 */
[----:B------:R-:W-:-:S13]  /*4550*/  IMAD.MOV.U32 R22, RZ, RZ, R26 ;  /* 0x000000ffff167224 */ /* 0x000fda00078e001a */
[----:B0-----:R-:W-:-:S05]  /*4560*/  @!P0 FMUL R3, R3, 1.175494350822287508e-38 ;  /* 0x0080000003038820 */ /* 0x001fca0000400000 */
[----:B------:R0:W-:Y:S01]  /*4570*/  STG.E [R8.64], R3 ;  /* 0x0000000308007986 */ /* 0x0001e2000c101924 */
[----:B------:R-:W-:Y:S05]  /*4580*/  BRA `(.L_x_4456) ;  /* 0x00000e1000007947 */ /* 0x000fea0003800000 */
.L_x_4465:
[----:B------:R-:W0:Y:S01]  /*4590*/  F2F.F32.F64 R0, R4 ;  /* 0x0000000400007310 */ /* 0x000e220000301000 */
[----:B------:R-:W0:Y:S01]  /*45a0*/  DSETP.GEU.AND P0, PT, |R4|, c[0x2][0x0], PT ;  /* 0x008000000400762a */ /* 0x000e220003f0e200 */
[----:B------:R-:W-:-:S13]  /*45b0*/  IMAD.MOV.U32 R22, RZ, RZ, R26 ;  /* 0x000000ffff167224 */ /* 0x000fda00078e001a */
[----:B0-----:R-:W-:-:S05]  /*45c0*/  @!P0 FMUL R0, R0, 1.175494350822287508e-38 ;  /* 0x0080000000008820 */ /* 0x001fca0000400000 */
[----:B------:R-:W-:-:S05]  /*45d0*/  F2FP.PACK_AB R0, RZ, R0 ;  /* 0x00000000ff00723e */ /* 0x000fca00000000ff */
[----:B------:R0:W-:Y:S01]  /*45e0*/  STG.E.U16 [R8.64], R0 ;  /* 0x0000000008007986 */ /* 0x0001e2000c101524 */
[----:B------:R-:W-:Y:S05]  /*45f0*/  BRA `(.L_x_4456) ;  /* 0x00000da000007947 */ /* 0x000fea0003800000 */
.L_x_4464:
        /* <DEDUP_REMOVED lines=8> */
[----:B------:R-:W-:Y:S02]  /*4680*/  IMAD.MOV.U32 R7, RZ, RZ, RZ ;  /* 0x000000ffff077224 */ /* 0x000fe400078e00ff */
[----:B------:R-:W-:-:S11]  /*4690*/  IMAD.MOV.U32 R22, RZ, RZ, R26 ;  /* 0x000000ffff167224 */ /* 0x000fd600078e001a */
[----:B0-----:R-:W-:-:S05]  /*46a0*/  @!P0 FMUL R6, R6, 1.175494350822287508e-38 ;  /* 0x0080000006068820 */ /* 0x001fca0000400000 */
[----:B------:R0:W-:Y:S01]  /*46b0*/  STG.E.64 [R8.64], R6 ;  /* 0x0000000608007986 */ /* 0x0001e2000c101b24 */
[----:B------:R-:W-:Y:S05]  /*46c0*/  BRA `(.L_x_4456) ;  /* 0x00000cd000007947 */ /* 0x000fea0003800000 */
.L_x_4467:
[----:B------:R-:W0:Y:S01]  /*46d0*/  F2F.F32.F64 R0, R4 ;  /* 0x0000000400007310 */ /* 0x000e220000301000 */
[----:B------:R-:W0:Y:S01]  /*46e0*/  DSETP.GEU.AND P0, PT, |R4|, c[0x2][0x0], PT ;  /* 0x008000000400762a */ /* 0x000e220003f0e200 */
[----:B------:R-:W-:-:S13]  /*46f0*/  IMAD.MOV.U32 R22, RZ, RZ, R26 ;  /* 0x000000ffff167224 */ /* 0x000fda00078e001a */
[----:B0-----:R-:W-:-:S05]  /*4700*/  @!P0 FMUL R0, R0, 1.175494350822287508e-38 ;  /* 0x0080000000008820 */ /* 0x001fca0000400000 */
[----:B------:R-:W-:-:S04]  /*4710*/  F2FP.PACK_AB R3, RZ, R0 ;  /* 0x00000000ff03723e */ /* 0x000fc800000000ff */
[----:B------:R-:W-:-:S05]  /*4720*/  PRMT R3, R3, 0x5410, RZ ;  /* 0x0000541003037816 */ /* 0x000fca00000000ff */
[----:B------:R0:W-:Y:S01]  /*4730*/  STG.E [R8.64], R3 ;  /* 0x0000000308007986 */ /* 0x0001e2000c101924 */
[----:B------:R-:W-:Y:S05]  /*4740*/  BRA `(.L_x_4456) ;  /* 0x00000c5000007947 */ /* 0x000fea0003800000 */
.L_x_4466:
[----:B------:R0:W-:Y:S01]  /*4750*/  STG.E.64 [R8.64], R4 ;  /* 0x0000000408007986 */ /* 0x0001e2000c101b24 */
[----:B------:R-:W-:Y:S01]  /*4760*/  IMAD.MOV.U32 R22, RZ, RZ, R26 ;  /* 0x000000ffff167224 */ /* 0x000fe200078e001a */
[----:B------:R-:W-:Y:S05]  /*4770*/  BRA `(.L_x_4456) ;  /* 0x00000c2000007947 */ /* 0x000fea0003800000 */
.L_x_4457:
        /* <DEDUP_REMOVED lines=8> */
[----:B------:R-:W0:Y:S01]  /*4800*/  DSETP.NEU.AND P0, PT, R4, RZ, PT ;  /* 0x000000ff0400722a */ /* 0x000e220003f0d000 */
[----:B------:R-:W-:-:S05]  /*4810*/  IMAD.MOV.U32 R22, RZ, RZ, R26 ;  /* 0x000000ffff167224 */ /* 0x000fca00078e001a */
[----:B0-----:R-:W-:-:S05]  /*4820*/  SEL R3, RZ, 0x1, !P0 ;  /* 0x00000001ff037807 */ /* 0x001fca0004000000 */
[----:B------:R0:W-:Y:S01]  /*4830*/  STG.E.U8 [R8.64], R3 ;  /* 0x0000000308007986 */ /* 0x0001e2000c101124 */
[----:B------:R-:W-:Y:S05]  /*4840*/  BRA `(.L_x_4456) ;  /* 0x00000b5000007947 */ /* 0x000fea0003800000 */
.L_x_4470:
[----:B------:R-:W-:Y:S01]  /*4850*/  CS2R R6, SRZ ;  /* 0x0000000000067805 */ /* 0x000fe2000001ff00 */
[----:B------:R-:W-:-:S04]  /*4860*/  IMAD.MOV.U32 R22, RZ, RZ, R26 ;  /* 0x000000ffff167224 */ /* 0x000fc800078e001a */
[----:B------:R0:W-:Y:S01]  /*4870*/  STG.E.128 [R8.64], R4 ;  /* 0x0000000408007986 */ /* 0x0001e2000c101d24 */
[----:B------:R-:W-:Y:S05]  /*4880*/  BRA `(.L_x_4456) ;  /* 0x00000b1000007947 */ /* 0x000fea0003800000 */
.L_x_4469:
        /* <DEDUP_REMOVED lines=23> */
.L_x_4474:
[----:B------:R-:W-:Y:S05]  /*4a00*/  BSYNC B0 ;  /* 0x0000000000007941 */ /* 0x000fea0003800000 */
.L_x_4473:
[----:B------:R-:W-:Y:S01]  /*4a10*/  LOP3.LUT R7, R0, R7, RZ, 0xfc, !PT ;  /* 0x0000000700077212 */ /* 0x000fe200078efcff */
[----:B------:R-:W-:-:S04]  /*4a20*/  IMAD.MOV.U32 R22, RZ, RZ, R26 ;  /* 0x000000ffff167224 */ /* 0x000fc800078e001a */
[----:B------:R0:W-:Y:S01]  /*4a30*/  STG.E.U8 [R8.64], R7 ;  /* 0x0000000708007986 */ /* 0x0001e2000c101124 */
[----:B------:R-:W-:Y:S05]  /*4a40*/  BRA `(.L_x_4456) ;  /* 0x0000095000007947 */ /* 0x000fea0003800000 */
.L_x_4472:
        /* <DEDUP_REMOVED lines=15> */
.L_x_4476:
[----:B------:R-:W-:Y:S01]  /*4b40*/  IMAD.MOV.U32 R0, RZ, RZ, 0x7f ;  /* 0x0000007fff007424 */ /* 0x000fe200078e00ff */
[----:B------:R-:W-:-:S04]  /*4b50*/  ISETP.GT.U32.AND P0, PT, R3, 0x7f800000, PT ;  /* 0x7f8000000300780c */ /* 0x000fc80003f04070 */
[----:B------:R-:W-:-:S04]  /*4b60*/  SEL R0, R0, 0x7c, P0 ;  /* 0x0000007c00007807 */ /* 0x000fc80000000000 */
.L_x_4477:
[----:B------:R-:W-:Y:S05]  /*4b70*/  BSYNC B0 ;  /* 0x0000000000007941 */ /* 0x000fea0003800000 */
.L_x_4475:
[----:B------:R-:W-:Y:S01]  /*4b80*/  LOP3.LUT R3, R7, 0x80000000, RZ, 0xc0, !PT ;  /* 0x8000000007037812 */ /* 0x000fe200078ec0ff */
[----:B------:R-:W-:-:S03]  /*4b90*/  IMAD.MOV.U32 R22, RZ, RZ, R26 ;  /* 0x000000ffff167224 */ /* 0x000fc600078e001a */
[----:B------:R-:W-:-:S04]  /*4ba0*/  SHF.R.U32.HI R3, RZ, 0x18, R3 ;  /* 0x00000018ff037819 */ /* 0x000fc80000011603 */
[----:B------:R-:W-:-:S05]  /*4bb0*/  LOP3.LUT R3, R0, R3, RZ, 0xfc, !PT ;  /* 0x0000000300037212 */ /* 0x000fca00078efcff */
[----:B------:R0:W-:Y:S01]  /*4bc0*/  STG.E.U8 [R8.64], R3 ;  /* 0x0000000308007986 */ /* 0x0001e2000c101124 */
[----:B------:R-:W-:Y:S05]  /*4bd0*/  BRA `(.L_x_4456) ;  /* 0x000007c000007947 */ /* 0x000fea0003800000 */
.L_x_4471:
[----:B------:R-:W0:Y:S01]  /*4be0*/  F2F.F32.F64 R0, R4 ;  /* 0x0000000400007310 */ /* 0x000e220000301000 */
[----:B------:R-:W0:Y:S01]  /*4bf0*/  DSETP.GEU.AND P0, PT, |R4|, c[0x2][0x0], PT ;  /* 0x008000000400762a */ /* 0x000e220003f0e200 */
[----:B------:R-:W-:-:S13]  /*4c00*/  IMAD.MOV.U32 R22, RZ, RZ, R26 ;  /* 0x000000ffff167224 */ /* 0x000fda00078e001a */
[----:B0-----:R-:W-:-:S05]  /*4c10*/  @!P0 FMUL R0, R0, 1.175494350822287508e-38 ;  /* 0x0080000000008820 */ /* 0x001fca0000400000 */
[----:B------:R-:W-:-:S05]  /*4c20*/  F2FP.BF16.PACK_AB R0, RZ, R0 ;  /* 0x00000000ff00723e */ /* 0x000fca00000010ff */
[----:B------:R0:W-:Y:S01]  /*4c30*/  STG.E.U16 [R8.64], R0 ;  /* 0x0000000008007986 */ /* 0x0001e2000c101524 */
[----:B------:R-:W-:Y:S05]  /*4c40*/  BRA `(.L_x_4456) ;  /* 0x0000075000007947 */ /* 0x000fea0003800000 */
.L_x_4468:
        /* <DEDUP_REMOVED lines=8> */
[----:B------:R-:W0:Y:S01]  /*4cd0*/  F2I.U32.F64.TRUNC R5, R4 ;  /* 0x0000000400057311 */ /* 0x000e22000030d000 */
[----:B------:R-:W-:Y:S01]  /*4ce0*/  IMAD.MOV.U32 R22, RZ, RZ, R26 ;  /* 0x000000ffff167224 */ /* 0x000fe200078e001a */
[----:B0-----:R0:W-:Y:S01]  /*4cf0*/  STG.E.U16 [R8.64], R5 ;  /* 0x0000000508007986 */ /* 0x0011e2000c101524 */
[----:B------:R-:W-:Y:S05]  /*4d00*/  BRA `(.L_x_4456) ;  /* 0x0000069000007947 */ /* 0x000fea0003800000 */
.L_x_4480:
        /* <DEDUP_REMOVED lines=19> */
.L_x_4483:
[----:B------:R-:W-:-:S04]  /*4e40*/  LOP3.LUT R0, R7, 0x80000000, RZ, 0xc0, !PT ;  /* 0x8000000007007812 */ /* 0x000fc800078ec0ff */
[----:B------:R-:W-:-:S04]  /*4e50*/  SHF.R.U32.HI R0, RZ, 0x18, R0 ;  /* 0x00000018ff007819 */ /* 0x000fc80000011600 */
[----:B------:R-:W-:Y:S02]  /*4e60*/  LOP3.LUT R0, R3, R0, RZ, 0xfc, !PT ;  /* 0x0000000003007212 */ /* 0x000fe400078efcff */
.L_x_4482:
[----:B------:R-:W-:Y:S05]  /*4e70*/  BSYNC B0 ;  /* 0x0000000000007941 */ /* 0x000fea0003800000 */
.L_x_4481:
[----:B------:R0:W-:Y:S01]  /*4e80*/  STG.E.U8 [R8.64], R0 ;  /* 0x0000000008007986 */ /* 0x0001e2000c101124 */
[----:B------:R-:W-:Y:S01]  /*4e90*/  IMAD.MOV.U32 R22, RZ, RZ, R26 ;  /* 0x000000ffff167224 */ /* 0x000fe200078e001a */
[----:B------:R-:W-:Y:S05]  /*4ea0*/  BRA `(.L_x_4456) ;  /* 0x000004f000007947 */ /* 0x000fea0003800000 */
.L_x_4479:
        /* <DEDUP_REMOVED lines=19> */
.L_x_4486:
[----:B------:R-:W-:-:S04]  /*4fe0*/  LOP3.LUT R0, R7, 0x80000000, RZ, 0xc0, !PT ;  /* 0x8000000007007812 */ /* 0x000fc800078ec0ff */
[----:B------:R-:W-:-:S04]  /*4ff0*/  SHF.R.U32.HI R0, RZ, 0x18, R0 ;  /* 0x00000018ff007819 */ /* 0x000fc80000011600 */
[----:B------:R-:W-:Y:S02]  /*5000*/  LOP3.LUT R0, R3, R0, RZ, 0xfc, !PT ;  /* 0x0000000003007212 */ /* 0x000fe400078efcff */
.L_x_4485:
[----:B------:R-:W-:Y:S05]  /*5010*/  BSYNC B0 ;  /* 0x0000000000007941 */ /* 0x000fea0003800000 */
.L_x_4484:
[----:B------:R0:W-:Y:S01]  /*5020*/  STG.E.U8 [R8.64], R0 ;  /* 0x0000000008007986 */ /* 0x0001e2000c101124 */
[----:B------:R-:W-:Y:S01]  /*5030*/  IMAD.MOV.U32 R22, RZ, RZ, R26 ;  /* 0x000000ffff167224 */ /* 0x000fe200078e001a */
[----:B------:R-:W-:Y:S05]  /*5040*/  BRA `(.L_x_4456) ;  /* 0x0000035000007947 */ /* 0x000fea0003800000 */
.L_x_4478:
        /* <DEDUP_REMOVED lines=8> */
[----:B------:R-:W-:-:S13]  /*50d0*/  IMAD.MOV.U32 R22, RZ, RZ, R26 ;  /* 0x000000ffff167224 */ /* 0x000fda00078e001a */
        /* <DEDUP_REMOVED lines=16> */
.L_x_4461:
        /* <DEDUP_REMOVED lines=21> */
.L_x_4488:
[----:B------:R-:W0:Y:S01]  /*5330*/  F2I.U64.F64.TRUNC R4, R4 ;  /* 0x0000000400047311 */ /* 0x000e22000030d800 */
[----:B------:R-:W-:Y:S01]  /*5340*/  IMAD.MOV.U32 R22, RZ, RZ, R26 ;  /* 0x000000ffff167224 */ /* 0x000fe200078e001a */
[----:B0-----:R0:W-:Y:S01]  /*5350*/  STG.E.64 [R8.64], R4 ;  /* 0x0000000408007986 */ /* 0x0011e2000c101b24 */
[----:B------:R-:W-:Y:S05]  /*5360*/  BRA `(.L_x_4456) ;  /* 0x0000003000007947 */ /* 0x000fea0003800000 */
.L_x_4487:
[----:B------:R-:W0:Y:S01]  /*5370*/  F2I.U32.F64.TRUNC R5, R4 ;  /* 0x0000000400057311 */ /* 0x000e22000030d000 */
[----:B------:R-:W-:Y:S01]  /*5380*/  IMAD.MOV.U32 R22, RZ, RZ, R26 ;  /* 0x000000ffff167224 */ /* 0x000fe200078e001a */
[----:B0-----:R0:W-:Y:S06]  /*5390*/  STG.E [R8.64], R5 ;  /* 0x0000000508007986 */ /* 0x0011ec000c101924 */
.L_x_4456:
[----:B------:R-:W-:Y:S05]  /*53a0*/  BSYNC B6 ;  /* 0x0000000000067941 */ /* 0x000fea0003800000 */
.L_x_4455:
        /* <DEDUP_REMOVED lines=22> */
.L_x_4494:
[----:B------:R-:W0:Y:S02]  /*5510*/  F2I.S64.F64.TRUNC R28, R28 ;  /* 0x0000001c001c7311 */ /* 0x000e24000030d900 */
[----:B0-----:R-:W-:-:S05]  /*5520*/  IMAD.MOV.U32 R3, RZ, RZ, R28 ;  /* 0x000000ffff037224 */ /* 0x001fca00078e001c */
[----:B------:R0:W-:Y:S01]  /*5530*/  STG.E.U8 [R4.64], R3 ;  /* 0x0000000304007986 */ /* 0x0001e2000c101124 */
[----:B------:R-:W-:Y:S05]  /*5540*/  BRA `(.L_x_4496) ;  /* 0x00000eb000007947 */ /* 0x000fea0003800000 */
.L_x_4493:
        /* <DEDUP_REMOVED lines=9> */
.L_x_4498:
[----:B------:R-:W0:Y:S02]  /*55e0*/  F2I.F64.TRUNC R29, R28 ;  /* 0x0000001c001d7311 */ /* 0x000e24000030d100 */
[----:B0-----:R0:W-:Y:S01]  /*55f0*/  STG.E [R4.64], R29 ;  /* 0x0000001d04007986 */ /* 0x0011e2000c101924 */
[----:B------:R-:W-:Y:S05]  /*5600*/  BRA `(.L_x_4496) ;  /* 0x00000df000007947 */ /* 0x000fea0003800000 */
.L_x_4497:
[----:B------:R-:W0:Y:S02]  /*5610*/  F2I.F64.TRUNC R29, R28 ;  /* 0x0000001c001d7311 */ /* 0x000e24000030d100 */
[----:B0-----:R0:W-:Y:S01]  /*5620*/  STG.E.U16 [R4.64], R29 ;  /* 0x0000001d04007986 */ /* 0x0011e2000c101524 */
[----:B------:R-:W-:Y:S05]  /*5630*/  BRA `(.L_x_4496) ;  /* 0x00000dc000007947 */ /* 0x000fea0003800000 */
.L_x_4492:
        /* <DEDUP_REMOVED lines=11> */
.L_x_4500:
[----:B------:R-:W0:Y:S01]  /*56f0*/  F2F.F32.F64 R0, R28 ;  /* 0x0000001c00007310 */ /* 0x000e220000301000 */
[----:B------:R-:W0:-:S14]  /*5700*/  DSETP.GEU.AND P0, PT, |R28|, c[0x2][0x0], PT ;  /* 0x008000001c00762a */ /* 0x000e1c0003f0e200 */
[----:B0-----:R-:W-:-:S05]  /*5710*/  @!P0 FMUL R0, R0, 1.175494350822287508e-38 ;  /* 0x0080000000008820 */ /* 0x001fca0000400000 */
[----:B------:R-:W-:-:S05]  /*5720*/  F2FP.PACK_AB R0, RZ, R0 ;  /* 0x00000000ff00723e */ /* 0x000fca00000000ff */
[----:B------:R0:W-:Y:S01]  /*5730*/  STG.E.U16 [R4.64], R0 ;  /* 0x0000000004007986 */ /* 0x0001e2000c101524 */
[----:B------:R-:W-:Y:S05]  /*5740*/  BRA `(.L_x_4496) ;  /* 0x00000cb000007947 */ /* 0x000fea0003800000 */
.L_x_4499:
        /* <DEDUP_REMOVED lines=12> */
.L_x_4502:
[----:B------:R-:W0:Y:S01]  /*5810*/  F2F.F32.F64 R0, R28 ;  /* 0x0000001c00007310 */ /* 0x000e220000301000 */
[----:B------:R-:W0:-:S14]  /*5820*/  DSETP.GEU.AND P0, PT, |R28|, c[0x2][0x0], PT ;  /* 0x008000001c00762a */ /* 0x000e1c0003f0e200 */
[----:B0-----:R-:W-:-:S05]  /*5830*/  @!P0 FMUL R0, R0, 1.175494350822287508e-38 ;  /* 0x0080000000008820 */ /* 0x001fca0000400000 */
[----:B------:R-:W-:-:S04]  /*5840*/  F2FP.PACK_AB R3, RZ, R0 ;  /* 0x00000000ff03723e */ /* 0x000fc800000000ff */
[----:B------:R-:W-:-:S05]  /*5850*/  PRMT R3, R3, 0x5410, RZ ;  /* 0x0000541003037816 */ /* 0x000fca00000000ff */
[----:B------:R0:W-:Y:S01]  /*5860*/  STG.E [R4.64], R3 ;  /* 0x0000000304007986 */ /* 0x0001e2000c101924 */
[----:B------:R-:W-:Y:S05]  /*5870*/  BRA `(.L_x_4496) ;  /* 0x00000b8000007947 */ /* 0x000fea0003800000 */
.L_x_4501:
[----:B------:R0:W-:Y:S01]  /*5880*/  STG.E.64 [R4.64], R28 ;  /* 0x0000001c04007986 */ /* 0x0001e2000c101b24 */
[----:B------:R-:W-:Y:S05]  /*5890*/  BRA `(.L_x_4496) ;  /* 0x00000b6000007947 */ /* 0x000fea0003800000 */
.L_x_4491:
        /* <DEDUP_REMOVED lines=12> */
.L_x_4505:
[----:B------:R-:W-:-:S05]  /*5960*/  CS2R R30, SRZ ;  /* 0x00000000001e7805 */ /* 0x000fca000001ff00 */
[----:B------:R0:W-:Y:S01]  /*5970*/  STG.E.128 [R4.64], R28 ;  /* 0x0000001c04007986 */ /* 0x0001e2000c101d24 */
[----:B------:R-:W-:Y:S05]  /*5980*/  BRA `(.L_x_4496) ;  /* 0x00000a7000007947 */ /* 0x000fea0003800000 */
.L_x_4504:
        /* <DEDUP_REMOVED lines=23> */
.L_x_4509:
[----:B------:R-:W-:Y:S05]  /*5b00*/  BSYNC B0 ;  /* 0x0000000000007941 */ /* 0x000fea0003800000 */
.L_x_4508:
[----:B------:R-:W-:-:S05]  /*5b10*/  LOP3.LUT R7, R0, R7, RZ, 0xfc, !PT ;  /* 0x0000000700077212 */ /* 0x000fca00078efcff */
[----:B------:R0:W-:Y:S01]  /*5b20*/  STG.E.U8 [R4.64], R7 ;  /* 0x0000000704007986 */ /* 0x0001e2000c101124 */
[----:B------:R-:W-:Y:S05]  /*5b30*/  BRA `(.L_x_4496) ;  /* 0x000008c000007947 */ /* 0x000fea0003800000 */
.L_x_4507:
        /* <DEDUP_REMOVED lines=15> */
.L_x_4511:
[----:B------:R-:W-:Y:S01]  /*5c30*/  IMAD.MOV.U32 R0, RZ, RZ, 0x7f ;  /* 0x0000007fff007424 */ /* 0x000fe200078e00ff */
[----:B------:R-:W-:-:S04]  /*5c40*/  ISETP.GT.U32.AND P0, PT, R3, 0x7f800000, PT ;  /* 0x7f8000000300780c */ /* 0x000fc80003f04070 */
[----:B------:R-:W-:-:S04]  /*5c50*/  SEL R0, R0, 0x7c, P0 ;  /* 0x0000007c00007807 */ /* 0x000fc80000000000 */
.L_x_4512:
[----:B------:R-:W-:Y:S05]  /*5c60*/  BSYNC B0 ;  /* 0x0000000000007941 */ /* 0x000fea0003800000 */
.L_x_4510:
[----:B------:R-:W-:-:S04]  /*5c70*/  LOP3.LUT R3, R7, 0x80000000, RZ, 0xc0, !PT ;  /* 0x8000000007037812 */ /* 0x000fc800078ec0ff */
[----:B------:R-:W-:-:S04]  /*5c80*/  SHF.R.U32.HI R3, RZ, 0x18, R3 ;  /* 0x00000018ff037819 */ /* 0x000fc80000011603 */
[----:B------:R-:W-:-:S05]  /*5c90*/  LOP3.LUT R3, R0, R3, RZ, 0xfc, !PT ;  /* 0x0000000300037212 */ /* 0x000fca00078efcff */
[----:B------:R0:W-:Y:S01]  /*5ca0*/  STG.E.U8 [R4.64], R3 ;  /* 0x0000000304007986 */ /* 0x0001e2000c101124 */
[----:B------:R-:W-:Y:S05]  /*5cb0*/  BRA `(.L_x_4496) ;  /* 0x0000074000007947 */ /* 0x000fea0003800000 */
.L_x_4506:
[----:B------:R-:W0:Y:S01]  /*5cc0*/  F2F.F32.F64 R0, R28 ;  /* 0x0000001c00007310 */ /* 0x000e220000301000 */
[----:B------:R-:W0:-:S14]  /*5cd0*/  DSETP.GEU.AND P0, PT, |R28|, c[0x2][0x0], PT ;  /* 0x008000001c00762a */ /* 0x000e1c0003f0e200 */
[----:B0-----:R-:W-:-:S05]  /*5ce0*/  @!P0 FMUL R0, R0, 1.175494350822287508e-38 ;  /* 0x0080000000008820 */ /* 0x001fca0000400000 */
[----:B------:R-:W-:-:S05]  /*5cf0*/  F2FP.BF16.PACK_AB R0, RZ, R0 ;  /* 0x00000000ff00723e */ /* 0x000fca00000010ff */
[----:B------:R0:W-:Y:S01]  /*5d00*/  STG.E.U16 [R4.64], R0 ;  /* 0x0000000004007986 */ /* 0x0001e2000c101524 */
[----:B------:R-:W-:Y:S05]  /*5d10*/  BRA `(.L_x_4496) ;  /* 0x000006e000007947 */ /* 0x000fea0003800000 */
.L_x_4503:
        /* <DEDUP_REMOVED lines=11> */
.L_x_4515:
        /* <DEDUP_REMOVED lines=19> */
.L_x_4518:
[----:B------:R-:W-:-:S04]  /*5f00*/  LOP3.LUT R0, R7, 0x80000000, RZ, 0xc0, !PT ;  /* 0x8000000007007812 */ /* 0x000fc800078ec0ff */
[----:B------:R-:W-:-:S04]  /*5f10*/  SHF.R.U32.HI R0, RZ, 0x18, R0 ;  /* 0x00000018ff007819 */ /* 0x000fc80000011600 */
[----:B------:R-:W-:Y:S02]  /*5f20*/  LOP3.LUT R0, R3, R0, RZ, 0xfc, !PT ;  /* 0x0000000003007212 */ /* 0x000fe400078efcff */
.L_x_4517:
[----:B------:R-:W-:Y:S05]  /*5f30*/  BSYNC B0 ;  /* 0x0000000000007941 */ /* 0x000fea0003800000 */
.L_x_4516:
[----:B------:R0:W-:Y:S01]  /*5f40*/  STG.E.U8 [R4.64], R0 ;  /* 0x0000000004007986 */ /* 0x0001e2000c101124 */
[----:B------:R-:W-:Y:S05]  /*5f50*/  BRA `(.L_x_4496) ;  /* 0x000004a000007947 */ /* 0x000fea0003800000 */
.L_x_4514:
        /* <DEDUP_REMOVED lines=19> */
.L_x_4521:
[----:B------:R-:W-:-:S04]  /*6090*/  LOP3.LUT R0, R7, 0x80000000, RZ, 0xc0, !PT ;  /* 0x8000000007007812 */ /* 0x000fc800078ec0ff */
[----:B------:R-:W-:-:S04]  /*60a0*/  SHF.R.U32.HI R0, RZ, 0x18, R0 ;  /* 0x00000018ff007819 */ /* 0x000fc80000011600 */
[----:B------:R-:W-:Y:S02]  /*60b0*/  LOP3.LUT R0, R3, R0, RZ, 0xfc, !PT ;  /* 0x0000000003007212 */ /* 0x000fe400078efcff */
.L_x_4520:
[----:B------:R-:W-:Y:S05]  /*60c0*/  BSYNC B0 ;  /* 0x0000000000007941 */ /* 0x000fea0003800000 */
.L_x_4519:
[----:B------:R0:W-:Y:S01]  /*60d0*/  STG.E.U8 [R4.64], R0 ;  /* 0x0000000004007986 */ /* 0x0001e2000c101124 */
[----:B------:R-:W-:Y:S05]  /*60e0*/  BRA `(.L_x_4496) ;  /* 0x0000031000007947 */ /* 0x000fea0003800000 */
.L_x_4513:
        /* <DEDUP_REMOVED lines=24> */
.L_x_4495:
        /* <DEDUP_REMOVED lines=20> */
.L_x_4523:
[----:B------:R-:W0:Y:S02]  /*63b0*/  F2I.U64.F64.TRUNC R28, R28 ;  /* 0x0000001c001c7311 */ /* 0x000e24000030d800 */
[----:B0-----:R0:W-:Y:S01]  /*63c0*/  STG.E.64 [R4.64], R28 ;  /* 0x0000001c04007986 */ /* 0x0011e2000c101b24 */
[----:B------:R-:W-:Y:S05]  /*63d0*/  BRA `(.L_x_4496) ;  /* 0x0000002000007947 */ /* 0x000fea0003800000 */
.L_x_4522:
[----:B------:R-:W0:Y:S02]  /*63e0*/  F2I.U32.F64.TRUNC R29, R28 ;  /* 0x0000001c001d7311 */ /* 0x000e24000030d000 */
[----:B0-----:R0:W-:Y:S02]  /*63f0*/  STG.E [R4.64], R29 ;  /* 0x0000001d04007986 */ /* 0x0011e4000c101924 */
.L_x_4496:
        /* <DEDUP_REMOVED lines=22> */
.L_x_4527:
[----:B------:R-:W0:Y:S02]  /*6560*/  F2I.S64.F64.TRUNC R24, R24 ;  /* 0x0000001800187311 */ /* 0x000e24000030d900 */
[----:B0-----:R-:W-:-:S05]  /*6570*/  IMAD.MOV.U32 R3, RZ, RZ, R24 ;  /* 0x000000ffff037224 */ /* 0x001fca00078e0018 */
[----:B------:R0:W-:Y:S01]  /*6580*/  STG.E.U8 [R4.64], R3 ;  /* 0x0000000304007986 */ /* 0x0001e2000c101124 */
[----:B------:R-:W-:Y:S05]  /*6590*/  BRA `(.L_x_4529) ;  /* 0x00000eb000007947 */ /* 0x000fea0003800000 */
.L_x_4526:
        /* <DEDUP_REMOVED lines=9> */
.L_x_4531:
[----:B------:R-:W0:Y:S02]  /*6630*/  F2I.F64.TRUNC R25, R24 ;  /* 0x0000001800197311 */ /* 0x000e24000030d100 */
[----:B0-----:R0:W-:Y:S01]  /*6640*/  STG.E [R4.64], R25 ;  /* 0x0000001904007986 */ /* 0x0011e2000c101924 */
[----:B------:R-:W-:Y:S05]  /*6650*/  BRA `(.L_x_4529) ;  /* 0x00000df000007947 */ /* 0x000fea0003800000 */
.L_x_4530:
[----:B------:R-:W0:Y:S02]  /*6660*/  F2I.F64.TRUNC R25, R24 ;  /* 0x0000001800197311 */ /* 0x000e24000030d100 */
[----:B0-----:R0:W-:Y:S01]  /*6670*/  STG.E.U16 [R4.64], R25 ;  /* 0x0000001904007986 */ /* 0x0011e2000c101524 */
[----:B------:R-:W-:Y:S05]  /*6680*/  BRA `(.L_x_4529) ;  /* 0x00000dc000007947 */ /* 0x000fea0003800000 */
.L_x_4525:
        /* <DEDUP_REMOVED lines=11> */
.L_x_4533:
[----:B------:R-:W0:Y:S01]  /*6740*/  F2F.F32.F64 R0, R24 ;  /* 0x0000001800007310 */ /* 0x000e220000301000 */
[----:B------:R-:W0:-:S14]  /*6750*/  DSETP.GEU.AND P0, PT, |R24|, c[0x2][0x0], PT ;  /* 0x008000001800762a */ /* 0x000e1c0003f0e200 */
[----:B0-----:R-:W-:-:S05]  /*6760*/  @!P0 FMUL R0, R0, 1.175494350822287508e-38 ;  /* 0x0080000000008820 */ /* 0x001fca0000400000 */
[----:B------:R-:W-:-:S05]  /*6770*/  F2FP.PACK_AB R0, RZ, R0 ;  /* 0x00000000ff00723e */ /* 0x000fca00000000ff */
[----:B------:R0:W-:Y:S01]  /*6780*/  STG.E.U16 [R4.64], R0 ;  /* 0x0000000004007986 */ /* 0x0001e2000c101524 */
[----:B------:R-:W-:Y:S05]  /*6790*/  BRA `(.L_x_4529) ;  /* 0x00000cb000007947 */ /* 0x000fea0003800000 */
.L_x_4532:
        /* <DEDUP_REMOVED lines=12> */
.L_x_4535:
[----:B------:R-:W0:Y:S01]  /*6860*/  F2F.F32.F64 R0, R24 ;  /* 0x0000001800007310 */ /* 0x000e220000301000 */
[----:B------:R-:W0:-:S14]  /*6870*/  DSETP.GEU.AND P0, PT, |R24|, c[0x2][0x0], PT ;  /* 0x008000001800762a */ /* 0x000e1c0003f0e200 */
[----:B0-----:R-:W-:-:S05]  /*6880*/  @!P0 FMUL R0, R0, 1.175494350822287508e-38 ;  /* 0x0080000000008820 */ /* 0x001fca0000400000 */
[----:B------:R-:W-:-:S04]  /*6890*/  F2FP.PACK_AB R3, RZ, R0 ;  /* 0x00000000ff03723e */ /* 0x000fc800000000ff */
[----:B------:R-:W-:-:S05]  /*68a0*/  PRMT R3, R3, 0x5410, RZ ;  /* 0x0000541003037816 */ /* 0x000fca00000000ff */
[----:B------:R0:W-:Y:S01]  /*68b0*/  STG.E [R4.64], R3 ;  /* 0x0000000304007986 */ /* 0x0001e2000c101924 */
[----:B------:R-:W-:Y:S05]  /*68c0*/  BRA `(.L_x_4529) ;  /* 0x00000b8000007947 */ /* 0x000fea0003800000 */
.L_x_4534:
[----:B------:R0:W-:Y:S01]  /*68d0*/  STG.E.64 [R4.64], R24 ;  /* 0x0000001804007986 */ /* 0x0001e2000c101b24 */
[----:B------:R-:W-:Y:S05]  /*68e0*/  BRA `(.L_x_4529) ;  /* 0x00000b6000007947 */ /* 0x000fea0003800000 */
.L_x_4524:
        /* <DEDUP_REMOVED lines=12> */
.L_x_4538:
[----:B------:R-:W-:-:S05]  /*69b0*/  CS2R R26, SRZ ;  /* 0x00000000001a7805 */ /* 0x000fca000001ff00 */
[----:B------:R0:W-:Y:S01]  /*69c0*/  STG.E.128 [R4.64], R24 ;  /* 0x0000001804007986 */ /* 0x0001e2000c101d24 */
[----:B------:R-:W-:Y:S05]  /*69d0*/  BRA `(.L_x_4529) ;  /* 0x00000a7000007947 */ /* 0x000fea0003800000 */
.L_x_4537:
        /* <DEDUP_REMOVED lines=23> */
.L_x_4542:
[----:B------:R-:W-:Y:S05]  /*6b50*/  BSYNC B0 ;  /* 0x0000000000007941 */ /* 0x000fea0003800000 */
.L_x_4541:
[----:B------:R-:W-:-:S05]  /*6b60*/  LOP3.LUT R7, R0, R7, RZ, 0xfc, !PT ;  /* 0x0000000700077212 */ /* 0x000fca00078efcff */
[----:B------:R0:W-:Y:S01]  /*6b70*/  STG.E.U8 [R4.64], R7 ;  /* 0x0000000704007986 */ /* 0x0001e2000c101124 */
[----:B------:R-:W-:Y:S05]  /*6b80*/  BRA `(.L_x_4529) ;  /* 0x000008c000007947 */ /* 0x000fea0003800000 */
.L_x_4540:
        /* <DEDUP_REMOVED lines=15> */
.L_x_4544:
[----:B------:R-:W-:Y:S01]  /*6c80*/  IMAD.MOV.U32 R0, RZ, RZ, 0x7f ;  /* 0x0000007fff007424 */ /* 0x000fe200078e00ff */
[----:B------:R-:W-:-:S04]  /*6c90*/  ISETP.GT.U32.AND P0, PT, R3, 0x7f800000, PT ;  /* 0x7f8000000300780c */ /* 0x000fc80003f04070 */
[----:B------:R-:W-:-:S04]  /*6ca0*/  SEL R0, R0, 0x7c, P0 ;  /* 0x0000007c00007807 */ /* 0x000fc80000000000 */
.L_x_4545:
[----:B------:R-:W-:Y:S05]  /*6cb0*/  BSYNC B0 ;  /* 0x0000000000007941 */ /* 0x000fea0003800000 */
.L_x_4543:
[----:B------:R-:W-:-:S04]  /*6cc0*/  LOP3.LUT R3, R7, 0x80000000, RZ, 0xc0, !PT ;  /* 0x8000000007037812 */ /* 0x000fc800078ec0ff */
[----:B------:R-:W-:-:S04]  /*6cd0*/  SHF.R.U32.HI R3, RZ, 0x18, R3 ;  /* 0x00000018ff037819 */ /* 0x000fc80000011603 */
[----:B------:R-:W-:-:S05]  /*6ce0*/  LOP3.LUT R3, R0, R3, RZ, 0xfc, !PT ;  /* 0x0000000300037212 */ /* 0x000fca00078efcff */
[----:B------:R0:W-:Y:S01]  /*6cf0*/  STG.E.U8 [R4.64], R3 ;  /* 0x0000000304007986 */ /* 0x0001e2000c101124 */
[----:B------:R-:W-:Y:S05]  /*6d00*/  BRA `(.L_x_4529) ;  /* 0x0000074000007947 */ /* 0x000fea0003800000 */
.L_x_4539:
[----:B------:R-:W0:Y:S01]  /*6d10*/  F2F.F32.F64 R0, R24 ;  /* 0x0000001800007310 */ /* 0x000e220000301000 */
[----:B------:R-:W0:-:S14]  /*6d20*/  DSETP.GEU.AND P0, PT, |R24|, c[0x2][0x0], PT ;  /* 0x008000001800762a */ /* 0x000e1c0003f0e200 */
[----:B0-----:R-:W-:-:S05]  /*6d30*/  @!P0 FMUL R0, R0, 1.175494350822287508e-38 ;  /* 0x0080000000008820 */ /* 0x001fca0000400000 */
[----:B------:R-:W-:-:S05]  /*6d40*/  F2FP.BF16.PACK_AB R0, RZ, R0 ;  /* 0x00000000ff00723e */ /* 0x000fca00000010ff */
[----:B------:R0:W-:Y:S01]  /*6d50*/  STG.E.U16 [R4.64], R0 ;  /* 0x0000000004007986 */ /* 0x0001e2000c101524 */
[----:B------:R-:W-:Y:S05]  /*6d60*/  BRA `(.L_x_4529) ;  /* 0x000006e000007947 */ /* 0x000fea0003800000 */
.L_x_4536:
        /* <DEDUP_REMOVED lines=11> */
.L_x_4548:
        /* <DEDUP_REMOVED lines=19> */
.L_x_4551:
[----:B------:R-:W-:-:S04]  /*6f50*/  LOP3.LUT R0, R7, 0x80000000, RZ, 0xc0, !PT ;  /* 0x8000000007007812 */ /* 0x000fc800078ec0ff */
[----:B------:R-:W-:-:S04]  /*6f60*/  SHF.R.U32.HI R0, RZ, 0x18, R0 ;  /* 0x00000018ff007819 */ /* 0x000fc80000011600 */
[----:B------:R-:W-:Y:S02]  /*6f70*/  LOP3.LUT R0, R3, R0, RZ, 0xfc, !PT ;  /* 0x0000000003007212 */ /* 0x000fe400078efcff */
.L_x_4550:
[----:B------:R-:W-:Y:S05]  /*6f80*/  BSYNC B0 ;  /* 0x0000000000007941 */ /* 0x000fea0003800000 */
.L_x_4549:
[----:B------:R0:W-:Y:S01]  /*6f90*/  STG.E.U8 [R4.64], R0 ;  /* 0x0000000004007986 */ /* 0x0001e2000c101124 */
[----:B------:R-:W-:Y:S05]  /*6fa0*/  BRA `(.L_x_4529) ;  /* 0x000004a000007947 */ /* 0x000fea0003800000 */
.L_x_4547:
        /* <DEDUP_REMOVED lines=19> */
.L_x_4554:
[----:B------:R-:W-:-:S04]  /*70e0*/  LOP3.LUT R0, R7, 0x80000000, RZ, 0xc0, !PT ;  /* 0x8000000007007812 */ /* 0x000fc800078ec0ff */
[----:B------:R-:W-:-:S04]  /*70f0*/  SHF.R.U32.HI R0, RZ, 0x18, R0 ;  /* 0x00000018ff007819 */ /* 0x000fc80000011600 */
[----:B------:R-:W-:Y:S02]  /*7100*/  LOP3.LUT R0, R3, R0, RZ, 0xfc, !PT ;  /* 0x0000000003007212 */ /* 0x000fe400078efcff */
.L_x_4553:
[----:B------:R-:W-:Y:S05]  /*7110*/  BSYNC B0 ;  /* 0x0000000000007941 */ /* 0x000fea0003800000 */
.L_x_4552:
[----:B------:R0:W-:Y:S01]  /*7120*/  STG.E.U8 [R4.64], R0 ;  /* 0x0000000004007986 */ /* 0x0001e2000c101124 */
[----:B------:R-:W-:Y:S05]  /*7130*/  BRA `(.L_x_4529) ;  /* 0x0000031000007947 */ /* 0x000fea0003800000 */
.L_x_4546:
        /* <DEDUP_REMOVED lines=24> */
.L_x_4528:
        /* <DEDUP_REMOVED lines=20> */
.L_x_4556:
[----:B------:R-:W0:Y:S02]  /*7400*/  F2I.U64.F64.TRUNC R24, R24 ;  /* 0x0000001800187311 */ /* 0x000e24000030d800 */
[----:B0-----:R0:W-:Y:S01]  /*7410*/  STG.E.64 [R4.64], R24 ;  /* 0x0000001804007986 */ /* 0x0011e2000c101b24 */
[----:B------:R-:W-:Y:S05]  /*7420*/  BRA `(.L_x_4529) ;  /* 0x0000002000007947 */ /* 0x000fea0003800000 */
.L_x_4555:
[----:B------:R-:W0:Y:S02]  /*7430*/  F2I.U32.F64.TRUNC R25, R24 ;  /* 0x0000001800197311 */ /* 0x000e24000030d000 */
[----:B0-----:R0:W-:Y:S02]  /*7440*/  STG.E [R4.64], R25 ;  /* 0x0000001904007986 */ /* 0x0011e4000c101924 */
.L_x_4529:
[----:B------:R-:W-:Y:S02]  /*7450*/  IADD3 R22, R22, 0x80, RZ ;  /* 0x0000008016167810 */ /* 0x000fe40007ffe0ff */
.L_x_4490:
[----:B------:R-:W-:Y:S05]  /*7460*/  BSYNC B6 ;  /* 0x0000000000067941 */ /* 0x000fea0003800000 */
.L_x_4489:
        /* <DEDUP_REMOVED lines=20> */
.L_x_4560:
[----:B------:R-:W0:Y:S02]  /*75b0*/  F2I.S64.F64.TRUNC R16, R16 ;  /* 0x0000001000107311 */ /* 0x000e24000030d900 */
[----:B0-----:R-:W-:-:S05]  /*75c0*/  IMAD.MOV.U32 R5, RZ, RZ, R16 ;  /* 0x000000ffff057224 */ /* 0x001fca00078e0010 */
[----:B------:R-:W-:Y:S01]  /*75d0*/  STG.E.U8 [R2.64], R5 ;  /* 0x0000000502007986 */ /* 0x000fe2000c101124 */
[----:B------:R-:W-:Y:S05]  /*75e0*/  EXIT ;  /* 0x000000000000794d */ /* 0x000fea0003800000 */
.L_x_4559:
        /* <DEDUP_REMOVED lines=9> */
.L_x_4563:
[----:B------:R-:W0:Y:S02]  /*7680*/  F2I.F64.TRUNC R17, R16 ;  /* 0x0000001000117311 */ /* 0x000e24000030d100 */
[----:B0-----:R-:W-:Y:S01]  /*7690*/  STG.E [R2.64], R17 ;  /* 0x0000001102007986 */ /* 0x001fe2000c101924 */
[----:B------:R-:W-:Y:S05]  /*76a0*/  EXIT ;  /* 0x000000000000794d */ /* 0x000fea0003800000 */
.L_x_4562:
[----:B------:R-:W0:Y:S02]  /*76b0*/  F2I.F64.TRUNC R17, R16 ;  /* 0x0000001000117311 */ /* 0x000e24000030d100 */
[----:B0-----:R-:W-:Y:S01]  /*76c0*/  STG.E.U16 [R2.64], R17 ;  /* 0x0000001102007986 */ /* 0x001fe2000c101524 */
[----:B------:R-:W-:Y:S05]  /*76d0*/  EXIT ;  /* 0x000000000000794d */ /* 0x000fea0003800000 */
.L_x_4558:
        /* <DEDUP_REMOVED lines=11> */
.L_x_4565:
[----:B------:R-:W0:Y:S01]  /*7790*/  F2F.F32.F64 R0, R16 ;  /* 0x0000001000007310 */ /* 0x000e220000301000 */
[----:B------:R-:W0:-:S14]  /*77a0*/  DSETP.GEU.AND P0, PT, |R16|, c[0x2][0x0], PT ;  /* 0x008000001000762a */ /* 0x000e1c0003f0e200 */
[----:B0-----:R-:W-:-:S05]  /*77b0*/  @!P0 FMUL R0, R0, 1.175494350822287508e-38 ;  /* 0x0080000000008820 */ /* 0x001fca0000400000 */
[----:B------:R-:W-:-:S05]  /*77c0*/  F2FP.PACK_AB R0, RZ, R0 ;  /* 0x00000000ff00723e */ /* 0x000fca00000000ff */
[----:B------:R-:W-:Y:S01]  /*77d0*/  STG.E.U16 [R2.64], R0 ;  /* 0x0000000002007986 */ /* 0x000fe2000c101524 */
[----:B------:R-:W-:Y:S05]  /*77e0*/  EXIT ;  /* 0x000000000000794d */ /* 0x000fea0003800000 */
.L_x_4564:
        /* <DEDUP_REMOVED lines=12> */
.L_x_4567:
[----:B------:R-:W0:Y:S01]  /*78b0*/  F2F.F32.F64 R0, R16 ;  /* 0x0000001000007310 */ /* 0x000e220000301000 */
[----:B------:R-:W0:-:S14]  /*78c0*/  DSETP.GEU.AND P0, PT, |R16|, c[0x2][0x0], PT ;  /* 0x008000001000762a */ /* 0x000e1c0003f0e200 */
[----:B0-----:R-:W-:-:S05]  /*78d0*/  @!P0 FMUL R0, R0, 1.175494350822287508e-38 ;  /* 0x0080000000008820 */ /* 0x001fca0000400000 */
[----:B------:R-:W-:-:S04]  /*78e0*/  F2FP.PACK_AB R5, RZ, R0 ;  /* 0x00000000ff05723e */ /* 0x000fc800000000ff */
[----:B------:R-:W-:-:S05]  /*78f0*/  PRMT R5, R5, 0x5410, RZ ;  /* 0x0000541005057816 */ /* 0x000fca00000000ff */
[----:B------:R-:W-:Y:S01]  /*7900*/  STG.E [R2.64], R5 ;  /* 0x0000000502007986 */ /* 0x000fe2000c101924 */
[----:B------:R-:W-:Y:S05]  /*7910*/  EXIT ;  /* 0x000000000000794d */ /* 0x000fea0003800000 */
.L_x_4566:
[----:B------:R-:W-:Y:S01]  /*7920*/  STG.E.64 [R2.64], R16 ;  /* 0x0000001002007986 */ /* 0x000fe2000c101b24 */
[----:B------:R-:W-:Y:S05]  /*7930*/  EXIT ;  /* 0x000000000000794d */ /* 0x000fea0003800000 */
.L_x_4557:
        /* <DEDUP_REMOVED lines=12> */
.L_x_4570:
[----:B------:R-:W-:-:S05]  /*7a00*/  CS2R R18, SRZ ;  /* 0x0000000000127805 */ /* 0x000fca000001ff00 */
[----:B------:R-:W-:Y:S01]  /*7a10*/  STG.E.128 [R2.64], R16 ;  /* 0x0000001002007986 */ /* 0x000fe2000c101d24 */
[----:B------:R-:W-:Y:S05]  /*7a20*/  EXIT ;  /* 0x000000000000794d */ /* 0x000fea0003800000 */
.L_x_4569:
        /* <DEDUP_REMOVED lines=23> */
.L_x_4574:
[----:B------:R-:W-:Y:S05]  /*7ba0*/  BSYNC B0 ;  /* 0x0000000000007941 */ /* 0x000fea0003800000 */
.L_x_4573:
[----:B------:R-:W-:-:S05]  /*7bb0*/  LOP3.LUT R5, R0, R5, RZ, 0xfc, !PT ;  /* 0x0000000500057212 */ /* 0x000fca00078efcff */
[----:B------:R-:W-:Y:S01]  /*7bc0*/  STG.E.U8 [R2.64], R5 ;  /* 0x0000000502007986 */ /* 0x000fe2000c101124 */
[----:B------:R-:W-:Y:S05]  /*7bd0*/  EXIT ;  /* 0x000000000000794d */ /* 0x000fea0003800000 */
.L_x_4572:
        /* <DEDUP_REMOVED lines=15> */
.L_x_4576:
[----:B------:R-:W-:Y:S01]  /*7cd0*/  IMAD.MOV.U32 R0, RZ, RZ, 0x7f ;  /* 0x0000007fff007424 */ /* 0x000fe200078e00ff */
[----:B------:R-:W-:-:S04]  /*7ce0*/  ISETP.GT.U32.AND P0, PT, R4, 0x7f800000, PT ;  /* 0x7f8000000400780c */ /* 0x000fc80003f04070 */
[----:B------:R-:W-:-:S04]  /*7cf0*/  SEL R0, R0, 0x7c, P0 ;  /* 0x0000007c00007807 */ /* 0x000fc80000000000 */
.L_x_4577:
[----:B------:R-:W-:Y:S05]  /*7d00*/  BSYNC B0 ;  /* 0x0000000000007941 */ /* 0x000fea0003800000 */
.L_x_4575:
[----:B------:R-:W-:-:S04]  /*7d10*/  LOP3.LUT R4, R5, 0x80000000, RZ, 0xc0, !PT ;  /* 0x8000000005047812 */ /* 0x000fc800078ec0ff */
[----:B------:R-:W-:-:S04]  /*7d20*/  SHF.R.U32.HI R5, RZ, 0x18, R4 ;  /* 0x00000018ff057819 */ /* 0x000fc80000011604 */
[----:B------:R-:W-:-:S05]  /*7d30*/  LOP3.LUT R5, R0, R5, RZ, 0xfc, !PT ;  /* 0x0000000500057212 */ /* 0x000fca00078efcff */
[----:B------:R-:W-:Y:S01]  /*7d40*/  STG.E.U8 [R2.64], R5 ;  /* 0x0000000502007986 */ /* 0x000fe2000c101124 */
[----:B------:R-:W-:Y:S05]  /*7d50*/  EXIT ;  /* 0x000000000000794d */ /* 0x000fea0003800000 */
.L_x_4571:
[----:B------:R-:W0:Y:S01]  /*7d60*/  F2F.F32.F64 R0, R16 ;  /* 0x0000001000007310 */ /* 0x000e220000301000 */
[----:B------:R-:W0:-:S14]  /*7d70*/  DSETP.GEU.AND P0, PT, |R16|, c[0x2][0x0], PT ;  /* 0x008000001000762a */ /* 0x000e1c0003f0e200 */
[----:B0-----:R-:W-:-:S05]  /*7d80*/  @!P0 FMUL R0, R0, 1.175494350822287508e-38 ;  /* 0x0080000000008820 */ /* 0x001fca0000400000 */
[----:B------:R-:W-:-:S05]  /*7d90*/  F2FP.BF16.PACK_AB R0, RZ, R0 ;  /* 0x00000000ff00723e */ /* 0x000fca00000010ff */
[----:B------:R-:W-:Y:S01]  /*7da0*/  STG.E.U16 [R2.64], R0 ;  /* 0x0000000002007986 */ /* 0x000fe2000c101524 */
[----:B------:R-:W-:Y:S05]  /*7db0*/  EXIT ;  /* 0x000000000000794d */ /* 0x000fea0003800000 */
.L_x_4568:
        /* <DEDUP_REMOVED lines=11> */
.L_x_4580:
        /* <DEDUP_REMOVED lines=19> */
.L_x_4583:
[----:B------:R-:W-:-:S04]  /*7fa0*/  LOP3.LUT R0, R7, 0x80000000, RZ, 0xc0, !PT ;  /* 0x8000000007007812 */ /* 0x000fc800078ec0ff */
[----:B------:R-:W-:-:S04]  /*7fb0*/  SHF.R.U32.HI R5, RZ, 0x18, R0 ;  /* 0x00000018ff057819 */ /* 0x000fc80000011600 */
[----:B------:R-:W-:-:S04]  /*7fc0*/  LOP3.LUT R4, R4, R5, RZ, 0xfc, !PT ;  /* 0x0000000504047212 */ /* 0x000fc800078efcff */
[----:B------:R-:W-:Y:S02]  /*7fd0*/  PRMT R0, R4, 0x7610, R0 ;  /* 0x0000761004007816 */ /* 0x000fe40000000000 */
.L_x_4582:
[----:B------:R-:W-:Y:S05]  /*7fe0*/  BSYNC B0 ;  /* 0x0000000000007941 */ /* 0x000fea0003800000 */
.L_x_4581:
[----:B------:R-:W-:Y:S01]  /*7ff0*/  STG.E.U8 [R2.64], R0 ;  /* 0x0000000002007986 */ /* 0x000fe2000c101124 */
[----:B------:R-:W-:Y:S05]  /*8000*/  EXIT ;  /* 0x000000000000794d */ /* 0x000fea0003800000 */
.L_x_4579:
        /* <DEDUP_REMOVED lines=19> */
.L_x_4586:
[----:B------:R-:W-:-:S04]  /*8140*/  LOP3.LUT R0, R7, 0x80000000, RZ, 0xc0, !PT ;  /* 0x8000000007007812 */ /* 0x000fc800078ec0ff */
[----:B------:R-:W-:-:S04]  /*8150*/  SHF.R.U32.HI R5, RZ, 0x18, R0 ;  /* 0x00000018ff057819 */ /* 0x000fc80000011600 */
[----:B------:R-:W-:-:S04]  /*8160*/  LOP3.LUT R4, R4, R5, RZ, 0xfc, !PT ;  /* 0x0000000504047212 */ /* 0x000fc800078efcff */
[----:B------:R-:W-:Y:S02]  /*8170*/  PRMT R0, R4, 0x7610, R0 ;  /* 0x0000761004007816 */ /* 0x000fe40000000000 */
.L_x_4585:
[----:B------:R-:W-:Y:S05]  /*8180*/  BSYNC B0 ;  /* 0x0000000000007941 */ /* 0x000fea0003800000 */
.L_x_4584:
[----:B------:R-:W-:Y:S01]  /*8190*/  STG.E.U8 [R2.64], R0 ;  /* 0x0000000002007986 */ /* 0x000fe2000c101124 */
[----:B------:R-:W-:Y:S05]  /*81a0*/  EXIT ;  /* 0x000000000000794d */ /* 0x000fea0003800000 */
.L_x_4578:
        /* <DEDUP_REMOVED lines=24> */
.L_x_4561:
        /* <DEDUP_REMOVED lines=20> */
.L_x_4588:
[----:B------:R-:W0:Y:S02]  /*8470*/  F2I.U64.F64.TRUNC R16, R16 ;  /* 0x0000001000107311 */ /* 0x000e24000030d800 */
[----:B0-----:R-:W-:Y:S01]  /*8480*/  STG.E.64 [R2.64], R16 ;  /* 0x0000001002007986 */ /* 0x001fe2000c101b24 */
[----:B------:R-:W-:Y:S05]  /*8490*/  EXIT ;  /* 0x000000000000794d */ /* 0x000fea0003800000 */
.L_x_4587:
[----:B------:R-:W0:Y:S02]  /*84a0*/  F2I.U32.F64.TRUNC R17, R16 ;  /* 0x0000001000117311 */ /* 0x000e24000030d000 */
[----:B0-----:R-:W-:Y:S01]  /*84b0*/  STG.E [R2.64], R17 ;  /* 0x0000001102007986 */ /* 0x001fe2000c101924 */
[----:B------:R-:W-:Y:S05]  /*84c0*/  EXIT ;  /* 0x000000000000794d */ /* 0x000fea0003800000 */
.L_x_4589:
        /* <DEDUP_REMOVED lines=11> */
.L_x_39982:


//--------------------- .text._ZN2at6native18elementwise_kernelILi128ELi2EZNS0_22gpu_kernel_impl_nocastINS0_13AUnaryFunctorIdddZZZNS0_16fmin_kernel_cudaERNS_18TensorIteratorBaseEENKUlvE_clEvENKUlvE_clEvEUlddE_EEEEvS5_RKT_EUliE_EEviT1_ --------------------------
	.section	.text._ZN2at6native18elementwise_kernelILi128ELi2EZNS0_22gpu_kernel_impl_nocastINS0_13AUnaryFunctorIdddZZZNS0_16fmin_kernel_cudaERNS_18TensorIteratorBaseEENKUlvE_clEvENKUlvE_clEvEUlddE_EEEEvS5_RKT_EUliE_EEviT1_,"ax",@progbits
	.sectioninfo	@"SHI_REGISTERS=12"
	.align	128
        .global         _ZN2at6native18elementwise_kernelILi128ELi2EZNS0_22gpu_kernel_impl_nocastINS0_13AUnaryFunctorIdddZZZNS0_16fmin_kernel_cudaERNS_18TensorIteratorBaseEENKUlvE_clEvENKUlvE_clEvEUlddE_EEEEvS5_RKT_EUliE_EEviT1_
        .type           _ZN2at6native18elementwise_kernelILi128ELi2EZNS0_22gpu_kernel_impl_nocastINS0_13AUnaryFunctorIdddZZZNS0_16fmin_kernel_cudaERNS_18TensorIteratorBaseEENKUlvE_clEvENKUlvE_clEvEUlddE_EEEEvS5_RKT_EUliE_EEviT1_,@function
        .size           _ZN2at6native18elementwise_kernelILi128ELi2EZNS0_22gpu_kernel_impl_nocastINS0_13AUnaryFunctorIdddZZZNS0_16fmin_kernel_cudaERNS_18TensorIteratorBaseEENKUlvE_clEvENKUlvE_clEvEUlddE_EEEEvS5_RKT_EUliE_EEviT1_,(.L_x_39983 - _ZN2at6native18elementwise_kernelILi128ELi2EZNS0_22gpu_kernel_impl_nocastINS0_13AUnaryFunctorIdddZZZNS0_16fmin_kernel_cudaERNS_18TensorIteratorBaseEENKUlvE_clEvENKUlvE_clEvEUlddE_EEEEvS5_RKT_EUliE_EEviT1_)
        .other          _ZN2at6native18elementwise_kernelILi128ELi2EZNS0_22gpu_kernel_impl_nocastINS0_13AUnaryFunctorIdddZZZNS0_16fmin_kernel_cudaERNS_18TensorIteratorBaseEENKUlvE_clEvENKUlvE_clEvEUlddE_EEEEvS5_RKT_EUliE_EEviT1_,@"STO_CUDA_ENTRY STV_DEFAULT"
_ZN2at6native18elementwise_kernelILi128ELi2EZNS0_22gpu_kernel_impl_nocastINS0_13AUnaryFunctorIdddZZZNS0_16fmin_kernel_cudaERNS_18TensorIteratorBaseEENKUlvE_clEvENKUlvE_clEvEUlddE_EEEEvS5_RKT_EUliE_EEviT1_:
.text._ZN2at6native18elementwise_kernelILi128ELi2EZNS0_22gpu_kernel_impl_nocastINS0_13AUnaryFunctorIdddZZZNS0_16fmin_kernel_cudaERNS_18TensorIteratorBaseEENKUlvE_clEvENKUlvE_clEvEUlddE_EEEEvS5_RKT_EUliE_EEviT1_:
        /* <DEDUP_REMOVED lines=236> */
.L_x_4592:
[----:B------:R-:W-:-:S05]  /*0ec0*/  IADD3 R4, P0, R3, c[0x0][0x368], RZ ;  /* 0x0000da0003047a10 */ /* 0x000fca0007f1e0ff */
[----:B------:R-:W-:-:S06]  /*0ed0*/  IMAD.X R5, RZ, RZ, c[0x0][0x36c], P0 ;  /* 0x0000db00ff057624 */ /* 0x000fcc00000e06ff */
[----:B------:R-:W2:Y:S01]  /*0ee0*/  LDG.E.64 R4, [R4.64] ;  /* 0x0000000404047981 */ /* 0x000ea2000c1e1b00 */
[----:B------:R-:W-:Y:S02]  /*0ef0*/  IADD3 R6, P0, R2, c[0x0][0x360], RZ ;  /* 0x0000d80002067a10 */ /* 0x000fe40007f1e0ff */
[----:B------:R-:W-:Y:S02]  /*0f00*/  MOV R8, c[0x0][0x37c] ;  /* 0x0000df0000087a02 */ /* 0x000fe40000000f00 */
[----:B------:R-:W-:Y:S02]  /*0f10*/  IADD3.X R7, RZ, c[0x0][0x364], RZ, P0, !PT ;  /* 0x0000d900ff077a10 */ /* 0x000fe400007fe4ff */
[----:B------:R-:W-:Y:S01]  /*0f20*/  IADD3 R9, R0, 0x80, RZ ;  /* 0x0000008000097810 */ /* 0x000fe20007ffe0ff */
[----:B--2---:R-:W0:Y:S01]  /*0f30*/  DSETP.MIN.AND P1, P2, R4, c[0x0][0x378], PT ;  /* 0x0000de000400762a */ /* 0x004e220003a20000 */
[----:B------:R-:W-:-:S05]  /*0f40*/  MOV R2, R5 ;  /* 0x0000000500027202 */ /* 0x000fca0000000f00 */
[----:B0-----:R-:W-:Y:S02]  /*0f50*/  FSEL R3, R2, c[0x0][0x37c], P1 ;  /* 0x0000df0002037a08 */ /* 0x001fe40000800000 */
[----:B------:R-:W-:-:S04]  /*0f60*/  MOV R2, R4 ;  /* 0x0000000400027202 */ /* 0x000fc80000000f00 */
[----:B------:R-:W-:Y:S02]  /*0f70*/  SEL R2, R2, c[0x0][0x378], P1 ;  /* 0x0000de0002027a07 */ /* 0x000fe40000800000 */
[----:B------:R-:W-:-:S05]  /*0f80*/  @P2 LOP3.LUT R3, R8, 0x80000, RZ, 0xfc, !PT ;  /* 0x0008000008032812 */ /* 0x000fca00078efcff */
[----:B------:R0:W-:Y:S02]  /*0f90*/  STG.E.64 [R6.64], R2 ;  /* 0x0000000206007986 */ /* 0x0001e4000c101b04 */
.L_x_4591:
[----:B------:R-:W-:Y:S05]  /*0fa0*/  BSYNC B0 ;  /* 0x0000000000007941 */ /* 0x000fea0003800000 */
.L_x_4590:
[----:B------:R-:W-:-:S13]  /*0fb0*/  ISETP.GE.AND P0, PT, R9, c[0x0][0x160], PT ;  /* 0x0000580009007a0c */ /* 0x000fda0003f06270 */
[----:B------:R-:W-:Y:S05]  /*0fc0*/  @P0 EXIT ;  /* 0x000000000000094d */ /* 0x000fea0003800000 */
[----:B------:R-:W-:Y:S01]  /*0fd0*/  ISETP.NE.AND P0, PT, RZ, c[0x0][0x168], PT ;  /* 0x00005a00ff007a0c */ /* 0x000fe20003f05270 */
[----:B------:R-:W-:Y:S01]  /*0fe0*/  HFMA2.MMA R0, -RZ, RZ, 0, 0 ;  /* 0x00000000ff007435 */ /* 0x000fe200000001ff */
[----:B0-----:R-:W-:-:S11]  /*0ff0*/  MOV R2, RZ ;  /* 0x000000ff00027202 */ /* 0x001fd60000000f00 */
[----:B------:R-:W-:Y:S05]  /*1000*/  @!P0 BRA `(.L_x_4593) ;  /* 0x00000e0000008947 */ /* 0x000fea0003800000 */
[----:B------:R-:W-:Y:S01]  /*1010*/  MOV R3, R9 ;  /* 0x0000000900037202 */ /* 0x000fe20000000f00 */
[----:B------:R-:W-:-:S04]  /*1020*/  IMAD.MOV.U32 R2, RZ, RZ, RZ ;  /* 0x000000ffff027224 */ /* 0x000fc800078e00ff */
        /* <DEDUP_REMOVED lines=210> */
[----:B------:R-:W-:Y:S01]  /*1d50*/  SHF.R.U32.HI R7, RZ, c[0x0][0x288], R6 ;  /* 0x0000a200ff077a19 */ /* 0x000fe20000011606 */
[----:B------:R-:W-:-:S03]  /*1d60*/  @P0 IMAD.MOV.U32 R6, RZ, RZ, RZ ;  /* 0x000000ffff060224 */ /* 0x000fc600078e00ff */
[C---:B------:R-:W-:Y:S01]  /*1d70*/  IADD3 R4, -R7.reuse, RZ, RZ ;  /* 0x000000ff07047210 */ /* 0x040fe20007ffe1ff */
        /* <DEDUP_REMOVED lines=9> */
.L_x_4593:
[----:B------:R-:W-:-:S04]  /*1e10*/  IADD3 R4, P0, R2, c[0x0][0x368], RZ ;  /* 0x0000da0002047a10 */ /* 0x000fc80007f1e0ff */
[----:B------:R-:W-:-:S05]  /*1e20*/  IADD3.X R5, RZ, c[0x0][0x36c], RZ, P0, !PT ;  /* 0x0000db00ff057a10 */ /* 0x000fca00007fe4ff */
[----:B------:R-:W2:Y:S01]  /*1e30*/  LDG.E.64 R2, [R4.64] ;  /* 0x0000000404027981 */ /* 0x000ea2000c1e1b00 */
[----:B------:R-:W-:Y:S02]  /*1e40*/  IADD3 R6, P0, R0, c[0x0][0x360], RZ ;  /* 0x0000d80000067a10 */ /* 0x000fe40007f1e0ff */
[----:B------:R-:W-:Y:S02]  /*1e50*/  MOV R8, c[0x0][0x37c] ;  /* 0x0000df0000087a02 */ /* 0x000fe40000000f00 */
[----:B------:R-:W-:Y:S01]  /*1e60*/  IADD3.X R7, RZ, c[0x0][0x364], RZ, P0, !PT ;  /* 0x0000d900ff077a10 */ /* 0x000fe200007fe4ff */
[----:B--2---:R-:W0:Y:S01]  /*1e70*/  DSETP.MIN.AND P1, P2, R2, c[0x0][0x378], PT ;  /* 0x0000de000200762a */ /* 0x004e220003a20000 */
[----:B------:R-:W-:-:S05]  /*1e80*/  MOV R0, R3 ;  /* 0x0000000300007202 */ /* 0x000fca0000000f00 */
[----:B0-----:R-:W-:Y:S02]  /*1e90*/  FSEL R9, R0, c[0x0][0x37c], P1 ;  /* 0x0000df0000097a08 */ /* 0x001fe40000800000 */
[----:B------:R-:W-:-:S06]  /*1ea0*/  SEL R2, R2, c[0x0][0x378], P1 ;  /* 0x0000de0002027a07 */ /* 0x000fcc0000800000 */
[----:B------:R-:W-:-:S04]  /*1eb0*/  @P2 LOP3.LUT R9, R8, 0x80000, RZ, 0xfc, !PT ;  /* 0x0008000008092812 */ /* 0x000fc800078efcff */
[----:B------:R-:W-:-:S05]  /*1ec0*/  MOV R3, R9 ;  /* 0x0000000900037202 */ /* 0x000fca0000000f00 */
[----:B------:R-:W-:Y:S01]  /*1ed0*/  STG.E.64 [R6.64], R2 ;  /* 0x0000000206007986 */ /* 0x000fe2000c101b04 */
[----:B------:R-:W-:Y:S05]  /*1ee0*/  EXIT ;  /* 0x000000000000794d */ /* 0x000fea0003800000 */
.L_x_4594:
        /* <DEDUP_REMOVED lines=9> */
.L_x_39983:


//--------------------- .text._ZN2at6native27unrolled_elementwise_kernelINS0_13AUnaryFunctorIdddZZZNS0_16fmin_kernel_cudaERNS_18TensorIteratorBaseEENKUlvE_clEvENKUlvE_clEvEUlddE_EESt5arrayIPcLm2EELi4E23TrivialOffsetCalculatorILi1EjESD_NS0_6memory15LoadWithoutCastENSE_16StoreWithoutCastEEEviT_T0_T2_T3_T4_T5_ --------------------------
	.section	.text._ZN2at6native27unrolled_elementwise_kernelINS0_13AUnaryFunctorIdddZZZNS0_16fmin_kernel_cudaERNS_18TensorIteratorBaseEENKUlvE_clEvENKUlvE_clEvEUlddE_EESt5arrayIPcLm2EELi4E23TrivialOffsetCalculatorILi1EjESD_NS0_6memory15LoadWithoutCastENSE_16StoreWithoutCastEEEviT_T0_T2_T3_T4_T5_,"ax",@progbits
	.sectioninfo	@"SHI_REGISTERS=24"
	.align	128
        .global         _ZN2at6native27unrolled_elementwise_kernelINS0_13AUnaryFunctorIdddZZZNS0_16fmin_kernel_cudaERNS_18TensorIteratorBaseEENKUlvE_clEvENKUlvE_clEvEUlddE_EESt5arrayIPcLm2EELi4E23TrivialOffsetCalculatorILi1EjESD_NS0_6memory15LoadWithoutCastENSE_16StoreWithoutCastEEEviT_T0_T2_T3_T4_T5_
        .type           _ZN2at6native27unrolled_elementwise_kernelINS0_13AUnaryFunctorIdddZZZNS0_16fmin_kernel_cudaERNS_18TensorIteratorBaseEENKUlvE_clEvENKUlvE_clEvEUlddE_EESt5arrayIPcLm2EELi4E23TrivialOffsetCalculatorILi1EjESD_NS0_6memory15LoadWithoutCastENSE_16StoreWithoutCastEEEviT_T0_T2_T3_T4_T5_,@function
        .size           _ZN2at6native27unrolled_elementwise_kernelINS0_13AUnaryFunctorIdddZZZNS0_16fmin_kernel_cudaERNS_18TensorIteratorBaseEENKUlvE_clEvENKUlvE_clEvEUlddE_EESt5arrayIPcLm2EELi4E23TrivialOffsetCalculatorILi1EjESD_NS0_6memory15LoadWithoutCastENSE_16StoreWithoutCastEEEviT_T0_T2_T3_T4_T5_,(.L_x_39984 - _ZN2at6native27unrolled_elementwise_kernelINS0_13AUnaryFunctorIdddZZZNS0_16fmin_kernel_cudaERNS_18TensorIteratorBaseEENKUlvE_clEvENKUlvE_clEvEUlddE_EESt5arrayIPcLm2EELi4E23TrivialOffsetCalculatorILi1EjESD_NS0_6memory15LoadWithoutCastENSE_16StoreWithoutCastEEEviT_T0_T2_T3_T4_T5_)
        .other          _ZN2at6native27unrolled_elementwise_kernelINS0_13AUnaryFunctorIdddZZZNS0_16fmin_kernel_cudaERNS_18TensorIteratorBaseEENKUlvE_clEvENKUlvE_clEvEUlddE_EESt5arrayIPcLm2EELi4E23TrivialOffsetCalculatorILi1EjESD_NS0_6memory15LoadWithoutCastENSE_16StoreWithoutCastEEEviT_T0_T2_T3_T4_T5_,@"STO_CUDA_ENTRY STV_DEFAULT"
_ZN2at6native27unrolled_elementwise_kernelINS0_13AUnaryFunctorIdddZZZNS0_16fmin_kernel_cudaERNS_18TensorIteratorBaseEENKUlvE_clEvENKUlvE_clEvEUlddE_EESt5arrayIPcLm2EELi4E23TrivialOffsetCalculatorILi1EjESD_NS0_6memory15LoadWithoutCastENSE_16StoreWithoutCastEEEviT_T0_T2_T3_T4_T5_:
.text._ZN2at6native27unrolled_elementwise_kernelINS0_13AUnaryFunctorIdddZZZNS0_16fmin_kernel_cudaERNS_18TensorIteratorBaseEENKUlvE_clEvENKUlvE_clEvEUlddE_EESt5arrayIPcLm2EELi4E23TrivialOffsetCalculatorILi1EjESD_NS0_6memory15LoadWithoutCastENSE_16StoreWithoutCastEEEviT_T0_T2_T3_T4_T5_:
[----:B------:R-:W-:Y:S02]  /*0000*/  IMAD.MOV.U32 R1, RZ, RZ, c[0x0][0x28] ;  /* 0x00000a00ff017624 */ /* 0x000fe400078e00ff */
[----:B------:R-:W0:Y:S01]  /*0010*/  S2R R0, SR_CTAID.X ;  /* 0x0000000000007919 */ /* 0x000e220000002500 */
[----:B------:R-:W-:Y:S01]  /*0020*/  IMAD.MOV.U32 R5, RZ, RZ, -0x200 ;  /* 0xfffffe00ff057424 */ /* 0x000fe200078e00ff */
[----:B------:R-:W-:Y:S01]  /*0030*/  CS2R R8, SRZ ;  /* 0x0000000000087805 */ /* 0x000fe2000001ff00 */
        /* <DEDUP_REMOVED lines=10> */
[----:B------:R-:W-:-:S04]  /*00e0*/  CS2R R10, SRZ ;  /* 0x00000000000a7805 */ /* 0x000fc8000001ff00 */
[----:B------:R0:W2:Y:S07]  /*00f0*/  @!P0 LDG.E.64 R8, [R4.64] ;  /* 0x0000000404088981 */ /* 0x0000ae000c1e1b00 */
[----:B------:R-:W-:Y:S01]  /*0100*/  @!P1 IMAD R12, R0, 0x200, R15 ;  /* 0x00000200000c9824 */ /* 0x000fe200078e020f */
[----:B------:R-:W-:Y:S01]  /*0110*/  @!P1 IADD3 R15, R15, 0x80, RZ ;  /* 0x000000800f0f9810 */ /* 0x000fe20007ffe0ff */
[----:B------:R-:W-:-:S03]  /*0120*/  @!P1 IMAD.MOV.U32 R13, RZ, RZ, 0x8 ;  /* 0x00000008ff0d9424 */ /* 0x000fc600078e00ff */
[----:B------:R-:W-:Y:S01]  /*0130*/  ISETP.GE.AND P2, PT, R15, R2, PT ;  /* 0x000000020f00720c */ /* 0x000fe20003f46270 */
[----:B------:R-:W-:-:S05]  /*0140*/  @!P1 IMAD.WIDE.U32 R12, R12, R13, c[0x0][0x180] ;  /* 0x000060000c0c9625 */ /* 0x000fca00078e000d */
[----:B------:R1:W3:Y:S01]  /*0150*/  @!P1 LDG.E.64 R10, [R12.64] ;  /* 0x000000040c0a9981 */ /* 0x0002e2000c1e1b00 */
[----:B------:R-:W-:-:S06]  /*0160*/  CS2R R6, SRZ ;  /* 0x0000000000067805 */ /* 0x000fcc000001ff00 */
[----:B------:R-:W-:Y:S02]  /*0170*/  @!P2 IMAD R16, R0, 0x200, R15 ;  /* 0x000002000010a824 */ /* 0x000fe400078e020f */
[----:B------:R-:W-:-:S04]  /*0180*/  @!P2 IMAD.MOV.U32 R17, RZ, RZ, 0x8 ;  /* 0x00000008ff11a424 */ /* 0x000fc800078e00ff */
[----:B------:R-:W-:-:S05]  /*0190*/  @!P2 IMAD.WIDE.U32 R16, R16, R17, c[0x0][0x180] ;  /* 0x000060001010a625 */ /* 0x000fca00078e0011 */
[----:B------:R4:W3:Y:S01]  /*01a0*/  @!P2 LDG.E.64 R6, [R16.64] ;  /* 0x000000041006a981 */ /* 0x0008e2000c1e1b00 */
[----:B------:R-:W-:Y:S01]  /*01b0*/  @!P2 IADD3 R15, R15, 0x80, RZ ;  /* 0x000000800f0fa810 */ /* 0x000fe20007ffe0ff */
[----:B-1----:R-:W-:-:S03]  /*01c0*/  IMAD.MOV.U32 R13, RZ, RZ, R3 ;  /* 0x000000ffff0d7224 */ /* 0x002fc600078e0003 */
[----:B------:R-:W-:Y:S02]  /*01d0*/  ISETP.GE.AND P1, PT, R15, R2, PT ;  /* 0x000000020f00720c */ /* 0x000fe40003f26270 */
[----:B------:R-:W-:-:S04]  /*01e0*/  IADD3 R19, R13, 0x80, RZ ;  /* 0x000000800d137810 */ /* 0x000fc80007ffe0ff */
[----:B------:R-:W-:Y:S01]  /*01f0*/  ISETP.GE.AND P5, PT, R19, R2, PT ;  /* 0x000000021300720c */ /* 0x000fe20003fa6270 */
[----:B0-----:R-:W-:-:S06]  /*0200*/  CS2R R4, SRZ ;  /* 0x0000000000047805 */ /* 0x001fcc000001ff00 */
[----:B------:R-:W-:Y:S02]  /*0210*/  @!P1 IMAD R14, R0, 0x200, R15 ;  /* 0x00000200000e9824 */ /* 0x000fe400078e020f */
[----:B------:R-:W-:-:S04]  /*0220*/  @!P1 IMAD.MOV.U32 R15, RZ, RZ, 0x8 ;  /* 0x00000008ff0f9424 */ /* 0x000fc800078e00ff */
[----:B------:R-:W-:-:S05]  /*0230*/  @!P1 IMAD.WIDE.U32 R14, R14, R15, c[0x0][0x180] ;  /* 0x000060000e0e9625 */ /* 0x000fca00078e000f */
[----:B------:R0:W5:Y:S01]  /*0240*/  @!P1 LDG.E.64 R4, [R14.64] ;  /* 0x000000040e049981 */ /* 0x000162000c1e1b00 */
[----:B------:R-:W-:Y:S01]  /*0250*/  IMAD.MOV.U32 R21, RZ, RZ, c[0x0][0x174] ;  /* 0x00005d00ff157624 */ /* 0x000fe200078e00ff */
[----:B----4-:R-:W-:-:S04]  /*0260*/  IADD3 R17, R13, 0x100, RZ ;  /* 0x000001000d117810 */ /* 0x010fc80007ffe0ff */
[----:B------:R-:W-:Y:S02]  /*0270*/  @!P0 LOP3.LUT R21, R21, 0x80000, RZ, 0xfc, !PT ;  /* 0x0008000015158812 */ /* 0x000fe400078efcff */
[-C--:B------:R-:W-:Y:S02]  /*0280*/  ISETP.GE.AND P3, PT, R17, R2.reuse, PT ;  /* 0x000000021100720c */ /* 0x080fe40003f66270 */
[----:B------:R-:W-:Y:S02]  /*0290*/  IADD3 R19, R13, 0x180, RZ ;  /* 0x000001800d137810 */ /* 0x000fe40007ffe0ff */
[----:B------:R-:W-:Y:S01]  /*02a0*/  @!P0 IADD3 R13, R3, 0x80, RZ ;  /* 0x00000080030d8810 */ /* 0x000fe20007ffe0ff */
[----:B------:R-:W-:Y:S01]  /*02b0*/  IMAD.MOV.U32 R16, RZ, RZ, c[0x0][0x174] ;  /* 0x00005d00ff107624 */ /* 0x000fe200078e00ff */
[----:B------:R-:W-:Y:S01]  /*02c0*/  BSSY B0, `(.L_x_4595) ;  /* 0x0000025000007945 */ /* 0x000fe20003800000 */
[----:B------:R-:W-:Y:S01]  /*02d0*/  ISETP.GE.AND P1, PT, R19, R2, PT ;  /* 0x000000021300720c */ /* 0x000fe20003f26270 */
[----:B--2---:R-:W1:Y:S01]  /*02e0*/  @!P0 DSETP.MIN.AND P2, P4, R8, c[0x0][0x170], PT ;  /* 0x00005c000800862a */ /* 0x004e620003c40000 */
[----:B------:R-:W-:-:S05]  /*02f0*/  @!P0 MOV R12, R9 ;  /* 0x00000009000c8202 */ /* 0x000fca0000000f00 */
[----:B-1----:R-:W-:Y:S02]  /*0300*/  @!P0 FSEL R12, R12, c[0x0][0x174], P2 ;  /* 0x00005d000c0c8a08 */ /* 0x002fe40001000000 */
[----:B0-----:R-:W-:Y:S01]  /*0310*/  @!P0 SEL R14, R8, c[0x0][0x170], P2 ;  /* 0x00005c00080e8a07 */ /* 0x001fe20001000000 */
[----:B---3--:R0:W1:Y:S01]  /*0320*/  @!P5 DSETP.MIN.AND P2, P6, R10, c[0x0][0x170], PT ;  /* 0x00005c000a00d62a */ /* 0x0080620003e40000 */
[----:B------:R-:W-:Y:S02]  /*0330*/  @!P5 IMAD.MOV.U32 R8, RZ, RZ, R10 ;  /* 0x000000ffff08d224 */ /* 0x000fe400078e000a */
[----:B0-----:R-:W-:-:S03]  /*0340*/  @!P0 IMAD R10, R0, 0x200, R3 ;  /* 0x00000200000a8824 */ /* 0x001fc600078e0203 */
[----:B-1----:R-:W-:Y:S01]  /*0350*/  @!P5 FSEL R9, R11, c[0x0][0x174], P2 ;  /* 0x00005d000b09da08 */ /* 0x002fe20001000000 */
[----:B------:R-:W-:Y:S01]  /*0360*/  @!P0 IMAD.MOV.U32 R11, RZ, RZ, 0x8 ;  /* 0x00000008ff0b8424 */ /* 0x000fe200078e00ff */
[----:B------:R-:W-:Y:S01]  /*0370*/  @!P0 SEL R15, R21, R12, P4 ;  /* 0x0000000c150f8207 */ /* 0x000fe20002000000 */
[----:B------:R-:W-:Y:S02]  /*0380*/  IMAD.MOV.U32 R12, RZ, RZ, c[0x0][0x174] ;  /* 0x00005d00ff0c7624 */ /* 0x000fe400078e00ff */
[----:B------:R-:W-:-:S03]  /*0390*/  @!P0 IMAD.WIDE.U32 R10, R10, R11, c[0x0][0x178] ;  /* 0x00005e000a0a8625 */ /* 0x000fc600078e000b */
[----:B------:R-:W-:Y:S02]  /*03a0*/  @!P5 LOP3.LUT R12, R12, 0x80000, RZ, 0xfc, !PT ;  /* 0x000800000c0cd812 */ /* 0x000fe400078efcff */
[----:B------:R0:W-:Y:S01]  /*03b0*/  @!P0 STG.E.64 [R10.64], R14 ;  /* 0x0000000e0a008986 */ /* 0x0001e2000c101b04 */
[----:B------:R-:W-:Y:S02]  /*03c0*/  @!P5 SEL R8, R8, c[0x0][0x170], P2 ;  /* 0x00005c000808da07 */ /* 0x000fe40001000000 */
[----:B------:R-:W-:Y:S02]  /*03d0*/  @!P5 SEL R9, R12, R9, P6 ;  /* 0x000000090c09d207 */ /* 0x000fe40003000000 */
[----:B------:R-:W-:Y:S01]  /*03e0*/  ISETP.GE.AND P5, PT, R13, R2, PT ;  /* 0x000000020d00720c */ /* 0x000fe20003fa6270 */
[----:B------:R-:W1:Y:S01]  /*03f0*/  @!P3 DSETP.MIN.AND P2, P4, R6, c[0x0][0x170], PT ;  /* 0x00005c000600b62a */ /* 0x000e620003c40000 */
[----:B------:R-:W-:Y:S01]  /*0400*/  @!P3 IMAD.MOV.U32 R3, RZ, RZ, R7 ;  /* 0x000000ffff03b224 */ /* 0x000fe200078e0007 */
[----:B------:R-:W-:-:S04]  /*0410*/  @!P3 LOP3.LUT R12, R16, 0x80000, RZ, 0xfc, !PT ;  /* 0x00080000100cb812 */ /* 0x000fc800078efcff */
[----:B-1----:R-:W-:Y:S02]  /*0420*/  @!P3 FSEL R3, R3, c[0x0][0x174], P2 ;  /* 0x00005d000303ba08 */ /* 0x002fe40001000000 */
[----:B------:R-:W-:Y:S02]  /*0430*/  @!P3 SEL R6, R6, c[0x0][0x170], P2 ;  /* 0x00005c000606ba07 */ /* 0x000fe40001000000 */
[----:B------:R-:W-:Y:S01]  /*0440*/  @!P3 SEL R7, R12, R3, P4 ;  /* 0x000000030c07b207 */ /* 0x000fe20002000000 */
[----:B------:R-:W-:Y:S01]  /*0450*/  IMAD.MOV.U32 R3, RZ, RZ, c[0x0][0x174] ;  /* 0x00005d00ff037624 */ /* 0x000fe200078e00ff */
[----:B------:R-:W-:Y:S05]  /*0460*/  @P5 BRA `(.L_x_4596) ;  /* 0x000000a000005947 */ /* 0x000fea0003800000 */
[----:B0-----:R-:W-:Y:S01]  /*0470*/  LEA R10, R0, R13, 0x9 ;  /* 0x0000000d000a7211 */ /* 0x001fe200078e48ff */
[----:B------:R-:W-:Y:S01]  /*0480*/  IMAD.MOV.U32 R15, RZ, RZ, 0x8 ;  /* 0x00000008ff0f7424 */ /* 0x000fe200078e00ff */
[----:B------:R-:W-:-:S03]  /*0490*/  IADD3 R13, R13, 0x80, RZ ;  /* 0x000000800d0d7810 */ /* 0x000fc60007ffe0ff */
[----:B------:R-:W-:Y:S01]  /*04a0*/  IMAD.WIDE.U32 R10, R10, R15, c[0x0][0x178] ;  /* 0x00005e000a0a7625 */ /* 0x000fe200078e000f */
[----:B------:R-:W-:-:S04]  /*04b0*/  ISETP.GE.AND P0, PT, R13, R2, PT ;  /* 0x000000020d00720c */ /* 0x000fc80003f06270 */
[----:B------:R0:W-:Y:S09]  /*04c0*/  STG.E.64 [R10.64], R8 ;  /* 0x000000080a007986 */ /* 0x0001f2000c101b04 */
[----:B------:R-:W-:Y:S01]  /*04d0*/  @!P0 IMAD R14, R0, 0x200, R13 ;  /* 0x00000200000e8824 */ /* 0x000fe200078e020d */
[----:B------:R-:W-:-:S03]  /*04e0*/  @!P0 IADD3 R13, R13, 0x80, RZ ;  /* 0x000000800d0d8810 */ /* 0x000fc60007ffe0ff */
[----:B------:R-:W-:-:S05]  /*04f0*/  @!P0 IMAD.WIDE.U32 R14, R14, R15, c[0x0][0x178] ;  /* 0x00005e000e0e8625 */ /* 0x000fca00078e000f */
[----:B------:R0:W-:Y:S02]  /*0500*/  @!P0 STG.E.64 [R14.64], R6 ;  /* 0x000000060e008986 */ /* 0x0001e4000c101b04 */
.L_x_4596:
[----:B0-----:R-:W-:Y:S05]  /*0510*/  BSYNC B0 ;  /* 0x0000000000007941 */ /* 0x001fea0003800000 */
.L_x_4595:
[----:B------:R-:W-:Y:S01]  /*0520*/  ISETP.GE.AND P0, PT, R13, R2, PT ;  /* 0x000000020d00720c */ /* 0x000fe20003f06270 */
[----:B-----5:R-:W0:Y:S01]  /*0530*/  @!P1 DSETP.MIN.AND P2, P3, R4, c[0x0][0x170], PT ;  /* 0x00005c000400962a */ /* 0x020e220003b40000 */
[----:B------:R-:W-:Y:S01]  /*0540*/  @!P1 IMAD.MOV.U32 R2, RZ, RZ, R5 ;  /* 0x000000ffff029224 */ /* 0x000fe200078e0005 */
[----:B------:R-:W-:-:S04]  /*0550*/  @!P1 LOP3.LUT R7, R3, 0x80000, RZ, 0xfc, !PT ;  /* 0x0008000003079812 */ /* 0x000fc800078efcff */
[----:B0-----:R-:W-:-:S06]  /*0560*/  @!P1 FSEL R6, R2, c[0x0][0x174], P2 ;  /* 0x00005d0002069a08 */ /* 0x001fcc0001000000 */
[----:B------:R-:W-:Y:S05]  /*0570*/  @P0 EXIT ;  /* 0x000000000000094d */ /* 0x000fea0003800000 */
[----:B------:R-:W-:Y:S01]  /*0580*/  IMAD R2, R0, 0x200, R13 ;  /* 0x0000020000027824 */ /* 0x000fe200078e020d */
[----:B------:R-:W-:Y:S01]  /*0590*/  @!P1 SEL R5, R7, R6, P3 ;  /* 0x0000000607059207 */ /* 0x000fe20001800000 */
[----:B------:R-:W-:Y:S01]  /*05a0*/  IMAD.MOV.U32 R3, RZ, RZ, 0x8 ;  /* 0x00000008ff037424 */ /* 0x000fe200078e00ff */
[----:B------:R-:W-:-:S03]  /*05b0*/  @!P1 SEL R4, R4, c[0x0][0x170], P2 ;  /* 0x00005c0004049a07 */ /* 0x000fc60001000000 */
[----:B------:R-:W-:-:S05]  /*05c0*/  IMAD.WIDE.U32 R2, R2, R3, c[0x0][0x178] ;  /* 0x00005e0002027625 */ /* 0x000fca00078e0003 */
[----:B------:R-:W-:Y:S01]  /*05d0*/  STG.E.64 [R2.64], R4 ;  /* 0x0000000402007986 */ /* 0x000fe2000c101b04 */
[----:B------:R-:W-:Y:S05]  /*05e0*/  EXIT ;  /* 0x000000000000794d */ /* 0x000fea0003800000 */
.L_x_4597:
        /* <DEDUP_REMOVED lines=9> */
.L_x_39984:


//--------------------- .text._ZN2at6native29vectorized_elementwise_kernelILi2ENS0_13AUnaryFunctorIdddZZZNS0_16fmin_kernel_cudaERNS_18TensorIteratorBaseEENKUlvE_clEvENKUlvE_clEvEUlddE_EESt5arrayIPcLm2EEEEviT0_T1_ --------------------------
	.section	.text._ZN2at6native29vectorized_elementwise_kernelILi2ENS0_13AUnaryFunctorIdddZZZNS0_16fmin_kernel_cudaERNS_18TensorIteratorBaseEENKUlvE_clEvENKUlvE_clEvEUlddE_EESt5arrayIPcLm2EEEEviT0_T1_,"ax",@progbits
	.sectioninfo	@"SHI_REGISTERS=40"
	.align	128
        .global         _ZN2at6native29vectorized_elementwise_kernelILi2ENS0_13AUnaryFunctorIdddZZZNS0_16fmin_kernel_cudaERNS_18TensorIteratorBaseEENKUlvE_clEvENKUlvE_clEvEUlddE_EESt5arrayIPcLm2EEEEviT0_T1_
        .type           _ZN2at6native29vectorized_elementwise_kernelILi2ENS0_13AUnaryFunctorIdddZZZNS0_16fmin_kernel_cudaERNS_18TensorIteratorBaseEENKUlvE_clEvENKUlvE_clEvEUlddE_EESt5arrayIPcLm2EEEEviT0_T1_,@function
        .size           _ZN2at6native29vectorized_elementwise_kernelILi2ENS0_13AUnaryFunctorIdddZZZNS0_16fmin_kernel_cudaERNS_18TensorIteratorBaseEENKUlvE_clEvENKUlvE_clEvEUlddE_EESt5arrayIPcLm2EEEEviT0_T1_,(.L_x_39985 - _ZN2at6native29vectorized_elementwise_kernelILi2ENS0_13AUnaryFunctorIdddZZZNS0_16fmin_kernel_cudaERNS_18TensorIteratorBaseEENKUlvE_clEvENKUlvE_clEvEUlddE_EESt5arrayIPcLm2EEEEviT0_T1_)
        .other          _ZN2at6native29vectorized_elementwise_kernelILi2ENS0_13AUnaryFunctorIdddZZZNS0_16fmin_kernel_cudaERNS_18TensorIteratorBaseEENKUlvE_clEvENKUlvE_clEvEUlddE_EESt5arrayIPcLm2EEEEviT0_T1_,@"STO_CUDA_ENTRY STV_DEFAULT"
_ZN2at6native29vectorized_elementwise_kernelILi2ENS0_13AUnaryFunctorIdddZZZNS0_16fmin_kernel_cudaERNS_18TensorIteratorBaseEENKUlvE_clEvENKUlvE_clEvEUlddE_EESt5arrayIPcLm2EEEEviT0_T1_:
.text._ZN2at6native29vectorized_elementwise_kernelILi2ENS0_13AUnaryFunctorIdddZZZNS0_16fmin_kernel_cudaERNS_18TensorIteratorBaseEENKUlvE_clEvENKUlvE_clEvEUlddE_EESt5arrayIPcLm2EEEEviT0_T1_:
        /* <DEDUP_REMOVED lines=11> */
[----:B------:R0:W2:Y:S04]  /*00b0*/  LDG.E.128 R16, [R24.64] ;  /* 0x0000000418107981 */ /* 0x0000a8000c1e1d00 */
[----:B------:R0:W3:Y:S04]  /*00c0*/  LDG.E.128 R4, [R24.64+0x800] ;  /* 0x0008000418047981 */ /* 0x0000e8000c1e1d00 */
[----:B------:R0:W4:Y:S04]  /*00d0*/  LDG.E.128 R12, [R24.64+0x1000] ;  /* 0x00100004180c7981 */ /* 0x000128000c1e1d00 */
[----:B------:R0:W5:Y:S01]  /*00e0*/  LDG.E.128 R8, [R24.64+0x1800] ;  /* 0x0018000418087981 */ /* 0x000162000c1e1d00 */
[----:B------:R-:W-:-:S02]  /*00f0*/  IMAD.MOV.U32 R23, RZ, RZ, c[0x0][0x174] ;  /* 0x00005d00ff177624 */ /* 0x000fc400078e00ff */
[----:B------:R-:W-:Y:S02]  /*0100*/  IMAD.MOV.U32 R26, RZ, RZ, c[0x0][0x174] ;  /* 0x00005d00ff1a7624 */ /* 0x000fe400078e00ff */
[----:B------:R-:W-:-:S04]  /*0110*/  IMAD.WIDE.U32 R30, R37, R22, c[0x0][0x178] ;  /* 0x00005e00251e7625 */ /* 0x000fc800078e0016 */
[----:B0-----:R-:W-:Y:S01]  /*0120*/  IMAD.MOV.U32 R24, RZ, RZ, c[0x0][0x174] ;  /* 0x00005d00ff187624 */ /* 0x001fe200078e00ff */
[----:B--2---:R-:W0:Y:S01]  /*0130*/  DSETP.MIN.AND P2, P3, R18, c[0x0][0x170], PT ;  /* 0x00005c001200762a */ /* 0x004e220003b40000 */
[----:B------:R-:W-:Y:S02]  /*0140*/  IMAD.MOV.U32 R0, RZ, RZ, R19 ;  /* 0x000000ffff007224 */ /* 0x000fe400078e0013 */
[----:B------:R-:W-:Y:S01]  /*0150*/  IMAD.MOV.U32 R3, RZ, RZ, R17 ;  /* 0x000000ffff037224 */ /* 0x000fe200078e0011 */
[----:B------:R-:W1:Y:S01]  /*0160*/  DSETP.MIN.AND P1, P5, R16, c[0x0][0x170], PT ;  /* 0x00005c001000762a */ /* 0x000e620003d20000 */
[----:B---3--:R-:W-:Y:S01]  /*0170*/  IMAD.MOV.U32 R21, RZ, RZ, R7 ;  /* 0x000000ffff157224 */ /* 0x008fe200078e0007 */
[----:B0-----:R-:W-:Y:S02]  /*0180*/  FSEL R20, R0, c[0x0][0x174], P2 ;  /* 0x00005d0000147a08 */ /* 0x001fe40001000000 */
[----:B------:R0:W2:Y:S01]  /*0190*/  DSETP.MIN.AND P0, P6, R6, c[0x0][0x170], PT ;  /* 0x00005c000600762a */ /* 0x0000a20003e00000 */
[----:B------:R-:W-:Y:S01]  /*01a0*/  SEL R27, R18, c[0x0][0x170], P2 ;  /* 0x00005c00121b7a07 */ /* 0x000fe20001000000 */
[----:B0-----:R-:W-:Y:S01]  /*01b0*/  IMAD.MOV.U32 R7, RZ, RZ, c[0x0][0x174] ;  /* 0x00005d00ff077624 */ /* 0x001fe200078e00ff */
[----:B-1----:R-:W-:Y:S01]  /*01c0*/  FSEL R0, R3, c[0x0][0x174], P1 ;  /* 0x00005d0003007a08 */ /* 0x002fe20000800000 */
[----:B------:R-:W-:Y:S01]  /*01d0*/  IMAD.MOV.U32 R3, RZ, RZ, c[0x0][0x174] ;  /* 0x00005d00ff037624 */ /* 0x000fe200078e00ff */
[----:B------:R-:W-:-:S02]  /*01e0*/  SEL R29, R16, c[0x0][0x170], P1 ;  /* 0x00005c00101d7a07 */ /* 0x000fc40000800000 */
[----:B--2---:R-:W-:Y:S01]  /*01f0*/  FSEL R25, R21, c[0x0][0x174], P0 ;  /* 0x00005d0015197a08 */ /* 0x004fe20000000000 */
[----:B----4-:R-:W-:Y:S01]  /*0200*/  IMAD.MOV.U32 R21, RZ, RZ, R15 ;  /* 0x000000ffff157224 */ /* 0x010fe200078e000f */
[----:B------:R-:W-:Y:S01]  /*0210*/  @P3 LOP3.LUT R20, R23, 0x80000, RZ, 0xfc, !PT ;  /* 0x0008000017143812 */ /* 0x000fe200078efcff */
[----:B------:R-:W0:Y:S01]  /*0220*/  DSETP.MIN.AND P3, P4, R4, c[0x0][0x170], PT ;  /* 0x00005c000400762a */ /* 0x000e220003c60000 */
[----:B------:R-:W-:-:S03]  /*0230*/  @P5 LOP3.LUT R0, R26, 0x80000, RZ, 0xfc, !PT ;  /* 0x000800001a005812 */ /* 0x000fc600078efcff */
[----:B------:R-:W-:Y:S01]  /*0240*/  @P6 LOP3.LUT R25, R3, 0x80000, RZ, 0xfc, !PT ;  /* 0x0008000003196812 */ /* 0x000fe200078efcff */
[----:B------:R-:W1:Y:S01]  /*0250*/  DSETP.MIN.AND P5, P6, R14, c[0x0][0x170], PT ;  /* 0x00005c000e00762a */ /* 0x000e620003ea0000 */
[----:B------:R-:W-:Y:S01]  /*0260*/  IMAD.MOV.U32 R3, RZ, RZ, R5 ;  /* 0x000000ffff037224 */ /* 0x000fe200078e0005 */
[----:B0-----:R-:W-:Y:S01]  /*0270*/  SEL R22, R4, c[0x0][0x170], P3 ;  /* 0x00005c0004167a07 */ /* 0x001fe20001800000 */
[----:B-----5:R-:W-:Y:S02]  /*0280*/  IMAD.MOV.U32 R5, RZ, RZ, R9 ;  /* 0x000000ffff057224 */ /* 0x020fe400078e0009 */
[----:B------:R-:W-:Y:S01]  /*0290*/  IMAD.MOV.U32 R4, RZ, RZ, R29 ;  /* 0x000000ffff047224 */ /* 0x000fe200078e001d */
[----:B------:R-:W-:Y:S01]  /*02a0*/  FSEL R23, R3, c[0x0][0x174], P3 ;  /* 0x00005d0003177a08 */ /* 0x000fe20001800000 */
[----:B------:R-:W-:Y:S01]  /*02b0*/  IMAD.MOV.U32 R3, RZ, RZ, c[0x0][0x174] ;  /* 0x00005d00ff037624 */ /* 0x000fe200078e00ff */
[----:B-1----:R-:W-:-:S04]  /*02c0*/  FSEL R21, R21, c[0x0][0x174], P5 ;  /* 0x00005d0015157a08 */ /* 0x002fc80002800000 */
[----:B------:R-:W-:Y:S01]  /*02d0*/  @P4 LOP3.LUT R23, R3, 0x80000, RZ, 0xfc, !PT ;  /* 0x0008000003174812 */ /* 0x000fe200078efcff */
[----:B------:R-:W-:Y:S01]  /*02e0*/  IMAD.MOV.U32 R3, RZ, RZ, R13 ;  /* 0x000000ffff037224 */ /* 0x000fe200078e000d */
[----:B------:R-:W-:Y:S01]  /*02f0*/  @P6 LOP3.LUT R21, R24, 0x80000, RZ, 0xfc, !PT ;  /* 0x0008000018156812 */ /* 0x000fe200078efcff */
[----:B------:R-:W0:Y:S01]  /*0300*/  DSETP.MIN.AND P4, P6, R12, c[0x0][0x170], PT ;  /* 0x00005c000c00762a */ /* 0x000e220003e80000 */
[----:B------:R-:W-:Y:S01]  /*0310*/  SEL R24, R6, c[0x0][0x170], P0 ;  /* 0x00005c0006187a07 */ /* 0x000fe20000000000 */
[----:B------:R-:W-:-:S04]  /*0320*/  IMAD.MOV.U32 R6, RZ, RZ, R27 ;  /* 0x000000ffff067224 */ /* 0x000fc800078e001b */
[----:B0-----:R-:W-:Y:S01]  /*0330*/  FSEL R19, R3, c[0x0][0x174], P4 ;  /* 0x00005d0003137a08 */ /* 0x001fe20002000000 */
[----:B------:R-:W-:Y:S01]  /*0340*/  IMAD.MOV.U32 R3, RZ, RZ, c[0x0][0x174] ;  /* 0x00005d00ff037624 */ /* 0x000fe200078e00ff */
[----:B------:R-:W-:-:S06]  /*0350*/  SEL R18, R12, c[0x0][0x170], P4 ;  /* 0x00005c000c127a07 */ /* 0x000fcc0002000000 */
[----:B------:R-:W-:Y:S01]  /*0360*/  @P6 LOP3.LUT R19, R3, 0x80000, RZ, 0xfc, !PT ;  /* 0x0008000003136812 */ /* 0x000fe200078efcff */
[----:B------:R-:W0:Y:S01]  /*0370*/  DSETP.MIN.AND P2, P6, R10, c[0x0][0x170], PT ;  /* 0x00005c000a00762a */ /* 0x000e220003e40000 */
[----:B------:R-:W-:-:S05]  /*0380*/  IMAD.MOV.U32 R3, RZ, RZ, R11 ;  /* 0x000000ffff037224 */ /* 0x000fca00078e000b */
[----:B0-----:R-:W-:Y:S01]  /*0390*/  FSEL R17, R3, c[0x0][0x174], P2 ;  /* 0x00005d0003117a08 */ /* 0x001fe20001000000 */
[----:B------:R-:W-:Y:S01]  /*03a0*/  IMAD.MOV.U32 R3, RZ, RZ, c[0x0][0x174] ;  /* 0x00005d00ff037624 */ /* 0x000fe200078e00ff */
[----:B------:R-:W-:-:S06]  /*03b0*/  SEL R16, R10, c[0x0][0x170], P2 ;  /* 0x00005c000a107a07 */ /* 0x000fcc0001000000 */
[----:B------:R-:W-:Y:S01]  /*03c0*/  @P6 LOP3.LUT R17, R3, 0x80000, RZ, 0xfc, !PT ;  /* 0x0008000003116812 */ /* 0x000fe200078efcff */
[----:B------:R-:W0:Y:S01]  /*03d0*/  DSETP.MIN.AND P1, P6, R8, c[0x0][0x170], PT ;  /* 0x00005c000800762a */ /* 0x000e220003e20000 */
[----:B------:R-:W-:-:S05]  /*03e0*/  IMAD.WIDE R2, R2, 0x10, R30 ;  /* 0x0000001002027825 */ /* 0x000fca00078e021e */
[----:B0-----:R-:W-:Y:S01]  /*03f0*/  FSEL R15, R5, c[0x0][0x174], P1 ;  /* 0x00005d00050f7a08 */ /* 0x001fe20000800000 */
[----:B------:R-:W-:-:S07]  /*0400*/  IMAD.MOV.U32 R5, RZ, RZ, R0 ;  /* 0x000000ffff057224 */ /* 0x000fce00078e0000 */
[----:B------:R-:W-:Y:S01]  /*0410*/  @P6 LOP3.LUT R15, R7, 0x80000, RZ, 0xfc, !PT ;  /* 0x00080000070f6812 */ /* 0x000fe200078efcff */
[----:B------:R-:W-:Y:S01]  /*0420*/  IMAD.MOV.U32 R7, RZ, RZ, R20 ;  /* 0x000000ffff077224 */ /* 0x000fe200078e0014 */
[----:B------:R-:W-:Y:S02]  /*0430*/  SEL R20, R14, c[0x0][0x170], P5 ;  /* 0x00005c000e147a07 */ /* 0x000fe40002800000 */
[----:B------:R-:W-:Y:S02]  /*0440*/  SEL R14, R8, c[0x0][0x170], P1 ;  /* 0x00005c00080e7a07 */ /* 0x000fe40000800000 */
[----:B------:R0:W-:Y:S02]  /*0450*/  STG.E.128 [R2.64], R4 ;  /* 0x0000000402007986 */ /* 0x0001e4000c101d04 */
[----:B0-----:R-:W-:Y:S02]  /*0460*/  IMAD.MOV.U32 R6, RZ, RZ, R24 ;  /* 0x000000ffff067224 */ /* 0x001fe400078e0018 */
[----:B------:R-:W-:-:S02]  /*0470*/  IMAD.MOV.U32 R7, RZ, RZ, R25 ;  /* 0x000000ffff077224 */ /* 0x000fc400078e0019 */
[----:B------:R-:W-:Y:S02]  /*0480*/  IMAD.MOV.U32 R4, RZ, RZ, R22 ;  /* 0x000000ffff047224 */ /* 0x000fe400078e0016 */
[----:B------:R-:W-:-:S05]  /*0490*/  IMAD.MOV.U32 R5, RZ, RZ, R23 ;  /* 0x000000ffff057224 */ /* 0x000fca00078e0017 */
[----:B------:R0:W-:Y:S02]  /*04a0*/  STG.E.128 [R2.64+0x800], R4 ;  /* 0x0008000402007986 */ /* 0x0001e4000c101d04 */
[----:B0-----:R-:W-:Y:S02]  /*04b0*/  IMAD.MOV.U32 R6, RZ, RZ, R20 ;  /* 0x000000ffff067224 */ /* 0x001fe400078e0014 */
[----:B------:R-:W-:Y:S02]  /*04c0*/  IMAD.MOV.U32 R7, RZ, RZ, R21 ;  /* 0x000000ffff077224 */ /* 0x000fe400078e0015 */
[----:B------:R-:W-:Y:S02]  /*04d0*/  IMAD.MOV.U32 R4, RZ, RZ, R18 ;  /* 0x000000ffff047224 */ /* 0x000fe400078e0012 */
[----:B------:R-:W-:-:S05]  /*04e0*/  IMAD.MOV.U32 R5, RZ, RZ, R19 ;  /* 0x000000ffff057224 */ /* 0x000fca00078e0013 */
[----:B------:R0:W-:Y:S02]  /*04f0*/  STG.E.128 [R2.64+0x1000], R4 ;  /* 0x0010000402007986 */ /* 0x0001e4000c101d04 */
[----:B0-----:R-:W-:Y:S02]  /*0500*/  IMAD.MOV.U32 R6, RZ, RZ, R16 ;  /* 0x000000ffff067224 */ /* 0x001fe400078e0010 */
[----:B------:R-:W-:Y:S02]  /*0510*/  IMAD.MOV.U32 R7, RZ, RZ, R17 ;  /* 0x000000ffff077224 */ /* 0x000fe400078e0011 */
[----:B------:R-:W-:Y:S02]  /*0520*/  IMAD.MOV.U32 R4, RZ, RZ, R14 ;  /* 0x000000ffff047224 */ /* 0x000fe400078e000e */
[----:B------:R-:W-:-:S05]  /*0530*/  IMAD.MOV.U32 R5, RZ, RZ, R15 ;  /* 0x000000ffff057224 */ /* 0x000fca00078e000f */
[----:B------:R-:W-:Y:S01]  /*0540*/  STG.E.128 [R2.64+0x1800], R4 ;  /* 0x0018000402007986 */ /* 0x000fe2000c101d04 */
[----:B------:R-:W-:Y:S05]  /*0550*/  EXIT ;  /* 0x000000000000794d */ /* 0x000fea0003800000 */
.L_x_4598:
[----:B------:R-:W0:Y:S01]  /*0560*/  S2R R3, SR_TID.X ;  /* 0x0000000000037919 */ /* 0x000e220000002100 */
[----:B------:R-:W-:Y:S01]  /*0570*/  CS2R R4, SRZ ;  /* 0x0000000000047805 */ /* 0x000fe2000001ff00 */
        /* <DEDUP_REMOVED lines=10> */
[----:B------:R0:W2:Y:S07]  /*0620*/  @!P1 LDG.E.64 R4, [R6.64] ;  /* 0x0000000406049981 */ /* 0x0000ae000c1e1b00 */
[----:B------:R-:W-:Y:S01]  /*0630*/  @!P2 IMAD.IADD R10, R37, 0x1, R2 ;  /* 0x00000001250aa824 */ /* 0x000fe200078e0202 */
[----:B------:R-:W-:Y:S01]  /*0640*/  @!P2 IADD3 R2, R2, 0x80, RZ ;  /* 0x000000800202a810 */ /* 0x000fe20007ffe0ff */
[----:B------:R-:W-:-:S03]  /*0650*/  @!P2 IMAD.MOV.U32 R11, RZ, RZ, 0x8 ;  /* 0x00000008ff0ba424 */ /* 0x000fc600078e00ff */
[----:B------:R-:W-:Y:S01]  /*0660*/  ISETP.GE.AND P1, PT, R2, R0, PT ;  /* 0x000000000200720c */ /* 0x000fe20003f26270 */
[----:B------:R-:W-:Y:S01]  /*0670*/  CS2R R30, SRZ ;  /* 0x00000000001e7805 */ /* 0x000fe2000001ff00 */
[----:B------:R-:W-:-:S05]  /*0680*/  @!P2 IMAD.WIDE.U32 R10, R10, R11, c[0x0][0x180] ;  /* 0x000060000a0aa625 */ /* 0x000fca00078e000b */
[----:B------:R1:W3:Y:S01]  /*0690*/  @!P2 LDG.E.64 R30, [R10.64] ;  /* 0x000000040a1ea981 */ /* 0x0002e2000c1e1b00 */
[----:B------:R-:W-:-:S05]  /*06a0*/  CS2R R16, SRZ ;  /* 0x0000000000107805 */ /* 0x000fca000001ff00 */
[----:B------:R-:W-:Y:S02]  /*06b0*/  @!P1 IMAD.IADD R12, R37, 0x1, R2 ;  /* 0x00000001250c9824 */ /* 0x000fe400078e0202 */
[----:B------:R-:W-:-:S04]  /*06c0*/  @!P1 IMAD.MOV.U32 R13, RZ, RZ, 0x8 ;  /* 0x00000008ff0d9424 */ /* 0x000fc800078e00ff */
[----:B------:R-:W-:-:S05]  /*06d0*/  @!P1 IMAD.WIDE.U32 R12, R12, R13, c[0x0][0x180] ;  /* 0x000060000c0c9625 */ /* 0x000fca00078e000d */
[----:B------:R4:W5:Y:S01]  /*06e0*/  @!P1 LDG.E.64 R16, [R12.64] ;  /* 0x000000040c109981 */ /* 0x000962000c1e1b00 */
[----:B------:R-:W-:-:S04]  /*06f0*/  @!P1 IADD3 R2, R2, 0x80, RZ ;  /* 0x0000008002029810 */ /* 0x000fc80007ffe0ff */
[----:B------:R-:W-:-:S13]  /*0700*/  ISETP.GE.AND P2, PT, R2, R0, PT ;  /* 0x000000000200720c */ /* 0x000fda0003f46270 */
[----:B0-----:R-:W-:Y:S01]  /*0710*/  @!P2 IMAD.IADD R6, R37, 0x1, R2 ;  /* 0x000000012506a824 */ /* 0x001fe200078e0202 */
[----:B------:R-:W-:-:S04]  /*0720*/  @!P2 IADD3 R2, R2, 0x80, RZ ;  /* 0x000000800202a810 */ /* 0x000fc80007ffe0ff */
[----:B------:R-:W-:-:S13]  /*0730*/  ISETP.GE.AND P4, PT, R2, R0, PT ;  /* 0x000000000200720c */ /* 0x000fda0003f86270 */
[----:B-1----:R-:W-:Y:S01]  /*0740*/  @!P4 IMAD.IADD R11, R37, 0x1, R2 ;  /* 0x00000001250bc824 */ /* 0x002fe200078e0202 */
[----:B------:R-:W-:-:S04]  /*0750*/  @!P4 IADD3 R2, R2, 0x80, RZ ;  /* 0x000000800202c810 */ /* 0x000fc80007ffe0ff */
[----:B------:R-:W-:Y:S02]  /*0760*/  ISETP.GE.AND P5, PT, R2, R0, PT ;  /* 0x000000000200720c */ /* 0x000fe40003fa6270 */
[----:B------:R-:W-:Y:S01]  /*0770*/  IADD3 R10, R3, 0x80, RZ ;  /* 0x00000080030a7810 */ /* 0x000fe20007ffe0ff */
[----:B------:R-:W-:-:S03]  /*0780*/  @!P2 IMAD.MOV.U32 R7, RZ, RZ, 0x8 ;  /* 0x00000008ff07a424 */ /* 0x000fc600078e00ff */
[----:B------:R-:W-:Y:S01]  /*0790*/  ISETP.GE.AND P6, PT, R10, R0, PT ;  /* 0x000000000a00720c */ /* 0x000fe20003fc6270 */
[----:B----4-:R-:W-:Y:S01]  /*07a0*/  @!P4 IMAD.MOV.U32 R12, RZ, RZ, 0x8 ;  /* 0x00000008ff0cc424 */ /* 0x010fe200078e00ff */
[----:B------:R-:W-:Y:S01]  /*07b0*/  CS2R R18, SRZ ;  /* 0x0000000000127805 */ /* 0x000fe2000001ff00 */
[----:B------:R-:W-:-:S04]  /*07c0*/  CS2R R20, SRZ ;  /* 0x0000000000147805 */ /* 0x000fc8000001ff00 */
[----:B------:R-:W-:Y:S01]  /*07d0*/  @!P5 IMAD.IADD R14, R37, 0x1, R2 ;  /* 0x00000001250ed824 */ /* 0x000fe200078e0202 */
[----:B------:R-:W-:Y:S01]  /*07e0*/  @!P5 IADD3 R2, R2, 0x80, RZ ;  /* 0x000000800202d810 */ /* 0x000fe20007ffe0ff */
[----:B------:R-:W-:-:S03]  /*07f0*/  @!P2 IMAD.WIDE.U32 R6, R6, R7, c[0x0][0x180] ;  /* 0x000060000606a625 */ /* 0x000fc600078e0007 */
[----:B------:R-:W-:Y:S01]  /*0800*/  ISETP.GE.AND P3, PT, R2, R0, PT ;  /* 0x000000000200720c */ /* 0x000fe20003f66270 */
[----:B------:R-:W-:Y:S01]  /*0810*/  @!P4 IMAD.WIDE.U32 R12, R11, R12, c[0x0][0x180] ;  /* 0x000060000b0cc625 */ /* 0x000fe200078e000c */
[----:B------:R0:W4:Y:S01]  /*0820*/  @!P2 LDG.E.64 R18, [R6.64] ;  /* 0x000000040612a981 */ /* 0x000122000c1e1b00 */
[----:B------:R-:W-:-:S03]  /*0830*/  IADD3 R9, R3, 0x100, RZ ;  /* 0x0000010003097810 */ /* 0x000fc60007ffe0ff */
[----:B------:R1:W4:Y:S01]  /*0840*/  @!P4 LDG.E.64 R20, [R12.64] ;  /* 0x000000040c14c981 */ /* 0x000322000c1e1b00 */
[----:B------:R-:W-:Y:S01]  /*0850*/  ISETP.GE.AND P1, PT, R9, R0, PT ;  /* 0x000000000900720c */ /* 0x000fe20003f26270 */
[----:B------:R-:W-:Y:S02]  /*0860*/  @!P5 IMAD.MOV.U32 R15, RZ, RZ, 0x8 ;  /* 0x00000008ff0fd424 */ /* 0x000fe400078e00ff */
[----:B------:R-:W-:-:S03]  /*0870*/  IMAD.MOV.U32 R11, RZ, RZ, c[0x0][0x174] ;  /* 0x00005d00ff0b7624 */ /* 0x000fc600078e00ff */
[----:B------:R-:W-:Y:S02]  /*0880*/  @!P3 IMAD.IADD R26, R37, 0x1, R2 ;  /* 0x00000001251ab824 */ /* 0x000fe400078e0202 */
[----:B------:R-:W-:Y:S01]  /*0890*/  @!P3 IMAD.MOV.U32 R27, RZ, RZ, 0x8 ;  /* 0x00000008ff1bb424 */ /* 0x000fe200078e00ff */
[----:B------:R-:W-:Y:S01]  /*08a0*/  CS2R R22, SRZ ;  /* 0x0000000000167805 */ /* 0x000fe2000001ff00 */
[----:B------:R-:W-:Y:S01]  /*08b0*/  CS2R R24, SRZ ;  /* 0x0000000000187805 */ /* 0x000fe2000001ff00 */
[----:B------:R-:W-:Y:S01]  /*08c0*/  @!P5 IMAD.WIDE.U32 R14, R14, R15, c[0x0][0x180] ;  /* 0x000060000e0ed625 */ /* 0x000fe200078e000f */
[----:B------:R-:W-:-:S03]  /*08d0*/  IADD3 R9, R3, 0x180, RZ ;  /* 0x0000018003097810 */ /* 0x000fc60007ffe0ff */
[----:B------:R-:W-:Y:S01]  /*08e0*/  @!P3 IMAD.WIDE.U32 R26, R26, R27, c[0x0][0x180] ;  /* 0x000060001a1ab625 */ /* 0x000fe200078e001b */
[----:B------:R-:W-:Y:S01]  /*08f0*/  @!P6 LOP3.LUT R11, R11, 0x80000, RZ, 0xfc, !PT ;  /* 0x000800000b0be812 */ /* 0x000fe200078efcff */
[----:B------:R0:W4:Y:S02]  /*0900*/  @!P5 LDG.E.64 R22, [R14.64] ;  /* 0x000000040e16d981 */ /* 0x000124000c1e1b00 */
[----:B-1----:R-:W-:Y:S02]  /*0910*/  IMAD.MOV.U32 R13, RZ, RZ, c[0x0][0x174] ;  /* 0x00005d00ff0d7624 */ /* 0x002fe400078e00ff */
[----:B------:R1:W4:Y:S03]  /*0920*/  @!P3 LDG.E.64 R24, [R26.64] ;  /* 0x000000041a18b981 */ /* 0x000326000c1e1b00 */
[----:B------:R-:W-:Y:S01]  /*0930*/  @!P1 LOP3.LUT R13, R13, 0x80000, RZ, 0xfc, !PT ;  /* 0x000800000d0d9812 */ /* 0x000fe200078efcff */
[----:B-1----:R-:W-:Y:S01]  /*0940*/  CS2R R26, SRZ ;  /* 0x00000000001a7805 */ /* 0x002fe2000001ff00 */
[----:B--2---:R-:W1:Y:S01]  /*0950*/  @!P6 DSETP.MIN.AND P2, P4, R4, c[0x0][0x170], PT ;  /* 0x00005c000400e62a */ /* 0x004e620003c40000 */
[----:B------:R-:W-:-:S05]  /*0960*/  @!P6 IMAD.MOV.U32 R2, RZ, RZ, R5 ;  /* 0x000000ffff02e224 */ /* 0x000fca00078e0005 */
[----:B-1----:R-:W-:-:S04]  /*0970*/  @!P6 FSEL R2, R2, c[0x0][0x174], P2 ;  /* 0x00005d000202ea08 */ /* 0x002fc80001000000 */
[----:B0-----:R-:W-:-:S04]  /*0980*/  @!P6 SEL R15, R11, R2, P4 ;  /* 0x000000020b0fe207 */ /* 0x001fc80002000000 */
[----:B------:R-:W-:Y:S02]  /*0990*/  P2R R7, PR, RZ, 0x4 ;  /* 0x00000004ff077803 */ /* 0x000fe40000000000 */
[----:B------:R-:W-:Y:S01]  /*09a0*/  ISETP.GE.AND P2, PT, R9, R0, PT ;  /* 0x000000000900720c */ /* 0x000fe20003f46270 */
[----:B---3--:R-:W0:Y:S01]  /*09b0*/  @!P1 DSETP.MIN.AND P5, P3, R30, c[0x0][0x170], PT ;  /* 0x00005c001e00962a */ /* 0x008e220003ba0000 */
[----:B------:R-:W-:-:S05]  /*09c0*/  @!P1 IMAD.MOV.U32 R2, RZ, RZ, R31 ;  /* 0x000000ffff029224 */ /* 0x000fca00078e001f */
[----:B0-----:R-:W-:-:S04]  /*09d0*/  @!P1 FSEL R12, R2, c[0x0][0x174], P5 ;  /* 0x00005d00020c9a08 */ /* 0x001fc80002800000 */
[----:B------:R-:W-:Y:S02]  /*09e0*/  @!P1 SEL R13, R13, R12, P3 ;  /* 0x0000000c0d0d9207 */ /* 0x000fe40001800000 */
[----:B-----5:R-:W0:Y:S01]  /*09f0*/  @!P2 DSETP.MIN.AND P4, P3, R16, c[0x0][0x170], PT ;  /* 0x00005c001000a62a */ /* 0x020e220003b80000 */
[----:B------:R-:W-:-:S05]  /*0a00*/  @!P2 IMAD.MOV.U32 R9, RZ, RZ, R17 ;  /* 0x000000ffff09a224 */ /* 0x000fca00078e0011 */
[----:B0-----:R-:W-:Y:S01]  /*0a10*/  @!P2 FSEL R11, R9, c[0x0][0x174], P4 ;  /* 0x00005d00090baa08 */ /* 0x001fe20002000000 */
[----:B------:R-:W-:-:S04]  /*0a20*/  @!P0 IMAD.MOV.U32 R9, RZ, RZ, 0x8 ;  /* 0x00000008ff098424 */ /* 0x000fc800078e00ff */
[----:B------:R-:W-:-:S05]  /*0a30*/  @!P0 IMAD.WIDE.U32 R8, R8, R9, c[0x0][0x180] ;  /* 0x0000600008088625 */ /* 0x000fca00078e0009 */
[----:B------:R-:W2:Y:S01]  /*0a40*/  @!P0 LDG.E.64 R26, [R8.64] ;  /* 0x00000004081a8981 */ /* 0x000ea2000c1e1b00 */
[----:B------:R-:W-:Y:S01]  /*0a50*/  IMAD.MOV.U32 R2, RZ, RZ, c[0x0][0x174] ;  /* 0x00005d00ff027624 */ /* 0x000fe200078e00ff */
[----:B------:R-:W-:-:S04]  /*0a60*/  P2R R36, PR, RZ, 0x4 ;  /* 0x00000004ff247803 */ /* 0x000fc80000000000 */
[----:B------:R-:W-:Y:S01]  /*0a70*/  @!P2 LOP3.LUT R12, R2, 0x80000, RZ, 0xfc, !PT ;  /* 0x00080000020ca812 */ /* 0x000fe200078efcff */
[----:B------:R-:W-:-:S03]  /*0a80*/  IMAD.MOV.U32 R14, RZ, RZ, c[0x0][0x174] ;  /* 0x00005d00ff0e7624 */ /* 0x000fc600078e00ff */
[----:B------:R-:W-:Y:S02]  /*0a90*/  @!P2 SEL R11, R12, R11, P3 ;  /* 0x0000000b0c0ba207 */ /* 0x000fe40001800000 */
[----:B------:R-:W-:Y:S02]  /*0aa0*/  @!P0 LOP3.LUT R14, R14, 0x80000, RZ, 0xfc, !PT ;  /* 0x000800000e0e8812 */ /* 0x000fe400078efcff */
[----:B------:R-:W-:Y:S02]  /*0ab0*/  IADD3 R33, R3, 0x200, RZ ;  /* 0x0000020003217810 */ /* 0x000fe40007ffe0ff */
[----:B------:R-:W-:Y:S02]  /*0ac0*/  P2R R6, PR, RZ, 0x20 ;  /* 0x00000020ff067803 */ /* 0x000fe40000000000 */
[----:B------:R-:W-:Y:S02]  /*0ad0*/  P2R R2, PR, RZ, 0x10 ;  /* 0x00000010ff027803 */ /* 0x000fe40000000000 */
[----:B------:R-:W-:Y:S01]  /*0ae0*/  P2R R35, PR, RZ, 0x1 ;  /* 0x00000001ff237803 */ /* 0x000fe20000000000 */
[----:B------:R-:W-:-:S02]  /*0af0*/  IMAD.MOV.U32 R5, RZ, RZ, c[0x0][0x174] ;  /* 0x00005d00ff057624 */ /* 0x000fc400078e00ff */
[----:B------:R-:W-:Y:S01]  /*0b00*/  IMAD.MOV.U32 R31, RZ, RZ, c[0x0][0x174] ;  /* 0x00005d00ff1f7624 */ /* 0x000fe200078e00ff */
[----:B------:R-:W-:Y:S01]  /*0b10*/  BSSY B0, `(.L_x_4599) ;  /* 0x0000076000007945 */ /* 0x000fe20003800000 */
[----:B------:R-:W-:Y:S01]  /*0b20*/  BSSY B1, `(.L_x_4600) ;  /* 0x000006e000017945 */ /* 0x000fe20003800000 */
[----:B--2---:R-:W0:Y:S01]  /*0b30*/  @!P0 DSETP.MIN.AND P2, P3, R26, c[0x0][0x170], PT ;  /* 0x00005c001a00862a */ /* 0x004e220003b40000 */
[----:B------:R-:W-:-:S05]  /*0b40*/  @!P0 IMAD.MOV.U32 R12, RZ, RZ, R27 ;  /* 0x000000ffff0c8224 */ /* 0x000fca00078e001b */
[----:B0-----:R-:W-:-:S04]  /*0b50*/  @!P0 FSEL R29, R12, c[0x0][0x174], P2 ;  /* 0x00005d000c1d8a08 */ /* 0x001fc80001000000 */
[----:B------:R-:W-:Y:S02]  /*0b60*/  @!P0 SEL R29, R14, R29, P3 ;  /* 0x0000001d0e1d8207 */ /* 0x000fe40001800000 */
[----:B------:R-:W-:Y:S01]  /*0b70*/  ISETP.GE.AND P3, PT, R33, R0, PT ;  /* 0x000000002100720c */ /* 0x000fe20003f66270 */
[----:B------:R-:W-:-:S12]  /*0b80*/  IMAD.MOV.U32 R12, RZ, RZ, c[0x0][0x174] ;  /* 0x00005d00ff0c7624 */ /* 0x000fd800078e00ff */
[----:B------:R-:W-:Y:S01]  /*0b90*/  @!P3 LOP3.LUT R9, R12, 0x80000, RZ, 0xfc, !PT ;  /* 0x000800000c09b812 */ /* 0x000fe200078efcff */
[----:B----4-:R-:W0:Y:S01]  /*0ba0*/  @!P3 DSETP.MIN.AND P5, P4, R18, c[0x0][0x170], PT ;  /* 0x00005c001200b62a */ /* 0x010e220003ca0000 */
[----:B------:R-:W-:Y:S01]  /*0bb0*/  @!P3 IMAD.MOV.U32 R12, RZ, RZ, R19 ;  /* 0x000000ffff0cb224 */ /* 0x000fe200078e0013 */
[----:B------:R-:W-:-:S04]  /*0bc0*/  P2R R33, PR, RZ, 0x8 ;  /* 0x00000008ff217803 */ /* 0x000fc80000000000 */
[----:B0-----:R-:W-:-:S04]  /*0bd0*/  @!P3 FSEL R12, R12, c[0x0][0x174], P5 ;  /* 0x00005d000c0cba08 */ /* 0x001fc80002800000 */
[----:B------:R-:W-:Y:S02]  /*0be0*/  @!P3 SEL R9, R9, R12, P4 ;  /* 0x0000000c0909b207 */ /* 0x000fe40002000000 */
[----:B------:R-:W-:Y:S02]  /*0bf0*/  ISETP.NE.AND P3, PT, R2, RZ, PT ;  /* 0x000000ff0200720c */ /* 0x000fe40003f65270 */
[----:B------:R-:W-:-:S04]  /*0c00*/  IADD3 R2, R3, 0x280, RZ ;  /* 0x0000028003027810 */ /* 0x000fc80007ffe0ff */
[-C--:B------:R-:W-:Y:S02]  /*0c10*/  ISETP.GE.AND P4, PT, R2, R0.reuse, PT ;  /* 0x000000000200720c */ /* 0x080fe40003f86270 */
[----:B------:R-:W-:Y:S02]  /*0c20*/  P2R R28, PR, RZ, 0x4 ;  /* 0x00000004ff1c7803 */ /* 0x000fe40000000000 */
[----:B------:R-:W-:Y:S02]  /*0c30*/  ISETP.NE.AND P2, PT, R6, RZ, PT ;  /* 0x000000ff0600720c */ /* 0x000fe40003f45270 */
[----:B------:R-:W-:Y:S02]  /*0c40*/  P2R R8, PR, RZ, 0x20 ;  /* 0x00000020ff087803 */ /* 0x000fe40000000000 */
[----:B------:R-:W-:Y:S02]  /*0c50*/  P2R R34, PR, RZ, 0x4 ;  /* 0x00000004ff227803 */ /* 0x000fe40000000000 */
[----:B------:R-:W-:-:S02]  /*0c60*/  ISETP.GE.AND P2, PT, R10, R0, PT ;  /* 0x000000000a00720c */ /* 0x000fc40003f46270 */
[----:B------:R-:W-:Y:S01]  /*0c70*/  ISETP.NE.AND P0, PT, R7, RZ, PT ;  /* 0x000000ff0700720c */ /* 0x000fe20003f05270 */
[----:B------:R-:W0:Y:S01]  /*0c80*/  @!P4 DSETP.MIN.AND P6, P5, R20, c[0x0][0x170], PT ;  /* 0x00005c001400c62a */ /* 0x000e220003dc0000 */
[----:B------:R-:W-:Y:S02]  /*0c90*/  IMAD.MOV.U32 R7, RZ, RZ, c[0x0][0x174] ;  /* 0x00005d00ff077624 */ /* 0x000fe400078e00ff */
[----:B------:R-:W-:-:S03]  /*0ca0*/  @!P4 IMAD.MOV.U32 R12, RZ, RZ, R21 ;  /* 0x000000ffff0cc224 */ /* 0x000fc600078e0015 */
[----:B------:R-:W-:Y:S02]  /*0cb0*/  @!P4 LOP3.LUT R7, R7, 0x80000, RZ, 0xfc, !PT ;  /* 0x000800000707c812 */ /* 0x000fe400078efcff */
[----:B0-----:R-:W-:Y:S02]  /*0cc0*/  @!P4 FSEL R12, R12, c[0x0][0x174], P6 ;  /* 0x00005d000c0cca08 */ /* 0x001fe40003000000 */
[----:B------:R-:W-:Y:S02]  /*0cd0*/  P2R R32, PR, RZ, 0x10 ;  /* 0x00000010ff207803 */ /* 0x000fe40000000000 */
[----:B------:R-:W-:Y:S02]  /*0ce0*/  @!P4 SEL R7, R7, R12, P5 ;  /* 0x0000000c0707c207 */ /* 0x000fe40002800000 */
[----:B------:R-:W-:Y:S01]  /*0cf0*/  ISETP.NE.AND P4, PT, R8, RZ, PT ;  /* 0x000000ff0800720c */ /* 0x000fe20003f85270 */
[----:B------:R-:W-:Y:S01]  /*0d00*/  @!P2 IMAD.MOV.U32 R8, RZ, RZ, R4 ;  /* 0x000000ffff08a224 */ /* 0x000fe200078e0004 */
[----:B------:R-:W-:-:S04]  /*0d10*/  IADD3 R4, R3, 0x300, RZ ;  /* 0x0000030003047810 */ /* 0x000fc80007ffe0ff */
[----:B------:R-:W-:Y:S02]  /*0d20*/  ISETP.GE.AND P5, PT, R4, R0, PT ;  /* 0x000000000400720c */ /* 0x000fe40003fa6270 */
[----:B------:R-:W-:Y:S02]  /*0d30*/  P2R R14, PR, RZ, 0x1 ;  /* 0x00000001ff0e7803 */ /* 0x000fe40000000000 */
[----:B------:R-:W-:-:S09]  /*0d40*/  P2R R2, PR, RZ, 0x40 ;  /* 0x00000040ff027803 */ /* 0x000fd20000000000 */
[----:B------:R-:W0:Y:S01]  /*0d50*/  @!P5 DSETP.MIN.AND P0, P6, R22, c[0x0][0x170], PT ;  /* 0x00005c001600d62a */ /* 0x000e220003e00000 */
[----:B------:R-:W-:Y:S01]  /*0d60*/  @!P5 IMAD.MOV.U32 R10, RZ, RZ, R23 ;  /* 0x000000ffff0ad224 */ /* 0x000fe200078e0017 */
[----:B------:R-:W-:-:S04]  /*0d70*/  @!P5 LOP3.LUT R5, R5, 0x80000, RZ, 0xfc, !PT ;  /* 0x000800000505d812 */ /* 0x000fc800078efcff */
[----:B0-----:R-:W-:-:S04]  /*0d80*/  @!P5 FSEL R10, R10, c[0x0][0x174], P0 ;  /* 0x00005d000a0ada08 */ /* 0x001fc80000000000 */
[----:B------:R-:W-:Y:S02]  /*0d90*/  @!P5 SEL R5, R5, R10, P6 ;  /* 0x0000000a0505d207 */ /* 0x000fe40003000000 */
        /* <DEDUP_REMOVED lines=9> */
[----:B------:R-:W-:-:S04]  /*0e30*/  ISETP.NE.AND P0, PT, R14, RZ, PT ;  /* 0x000000ff0e00720c */ /* 0x000fc80003f05270 */
[----:B------:R-:W-:Y:S02]  /*0e40*/  @!P2 SEL R14, R8, c[0x0][0x170], P0 ;  /* 0x00005c00080eaa07 */ /* 0x000fe40000000000 */
[----:B------:R-:W-:Y:S02]  /*0e50*/  ISETP.NE.AND P0, PT, R35, RZ, PT ;  /* 0x000000ff2300720c */ /* 0x000fe40003f05270 */
[----:B------:R-:W-:-:S04]  /*0e60*/  ISETP.NE.AND P2, PT, R34, RZ, PT ;  /* 0x000000ff2200720c */ /* 0x000fc80003f45270 */
[----:B------:R-:W-:Y:S02]  /*0e70*/  @!P1 SEL R12, R30, c[0x0][0x170], P2 ;  /* 0x00005c001e0c9a07 */ /* 0x000fe40001000000 */
[----:B------:R-:W-:-:S05]  /*0e80*/  ISETP.NE.AND P2, PT, R28, RZ, PT ;  /* 0x000000ff1c00720c */ /* 0x000fca0003f45270 */
[----:B------:R-:W-:Y:S02]  /*0e90*/  @!P0 SEL R28, R26, c[0x0][0x170], P2 ;  /* 0x00005c001a1c8a07 */ /* 0x000fe40001000000 */
[----:B------:R-:W-:Y:S02]  /*0ea0*/  ISETP.NE.AND P2, PT, R36, RZ, PT ;  /* 0x000000ff2400720c */ /* 0x000fe40003f45270 */
[----:B------:R-:W-:Y:S02]  /*0eb0*/  P2R R10, PR, RZ, 0x8 ;  /* 0x00000008ff0a7803 */ /* 0x000fe40000000000 */
[----:B------:R-:W-:Y:S02]  /*0ec0*/  ISETP.NE.AND P3, PT, R6, RZ, PT ;  /* 0x000000ff0600720c */ /* 0x000fe40003f65270 */
[----:B------:R-:W-:Y:S01]  /*0ed0*/  ISETP.NE.AND P1, PT, R10, RZ, PT ;  /* 0x000000ff0a00720c */ /* 0x000fe20003f25270 */
[----:B------:R-:W-:-:S06]  /*0ee0*/  @!P0 IMAD.MOV.U32 R17, RZ, RZ, 0x8 ;  /* 0x00000008ff118424 */ /* 0x000fcc00078e00ff */
[----:B------:R-:W-:Y:S02]  /*0ef0*/  @!P2 SEL R10, R16, c[0x0][0x170], P3 ;  /* 0x00005c00100aaa07 */ /* 0x000fe40001800000 */
[----:B------:R-:W-:Y:S01]  /*0f00*/  ISETP.NE.AND P3, PT, R33, RZ, PT ;  /* 0x000000ff2100720c */ /* 0x000fe20003f65270 */
[----:B------:R-:W-:Y:S01]  /*0f10*/  @!P0 IMAD.IADD R16, R37, 0x1, R3 ;  /* 0x0000000125108824 */ /* 0x000fe200078e0203 */
[----:B------:R-:W-:-:S03]  /*0f20*/  @!P0 IADD3 R3, R3, 0x80, RZ ;  /* 0x0000008003038810 */ /* 0x000fc60007ffe0ff */
[----:B------:R-:W-:-:S05]  /*0f30*/  @!P0 IMAD.WIDE.U32 R16, R16, R17, c[0x0][0x178] ;  /* 0x00005e0010108625 */ /* 0x000fca00078e0011 */
[----:B------:R0:W-:Y:S01]  /*0f40*/  @!P0 STG.E.64 [R16.64], R28 ;  /* 0x0000001c10008986 */ /* 0x0001e2000c101b04 */
[----:B------:R-:W-:Y:S02]  /*0f50*/  ISETP.GE.AND P0, PT, R3, R0, PT ;  /* 0x000000000300720c */ /* 0x000fe40003f06270 */
[----:B------:R-:W-:Y:S02]  /*0f60*/  @!P3 SEL R8, R18, c[0x0][0x170], P4 ;  /* 0x00005c001208ba07 */ /* 0x000fe40002000000 */
[----:B------:R-:W-:Y:S02]  /*0f70*/  ISETP.NE.AND P4, PT, R32, RZ, PT ;  /* 0x000000ff2000720c */ /* 0x000fe40003f85270 */
[----:B------:R-:W-:Y:S02]  /*0f80*/  ISETP.NE.AND P2, PT, R4, RZ, PT ;  /* 0x000000ff0400720c */ /* 0x000fe40003f45270 */
[----:B------:R-:W-:Y:S02]  /*0f90*/  ISETP.NE.AND P3, PT, R2, RZ, PT ;  /* 0x000000ff0200720c */ /* 0x000fe40003f65270 */
[----:B------:R-:W-:-:S02]  /*0fa0*/  @!P5 SEL R4, R22, c[0x0][0x170], P2 ;  /* 0x00005c001604da07 */ /* 0x000fc40001000000 */
[----:B------:R-:W-:-:S05]  /*0fb0*/  @!P6 SEL R30, R24, c[0x0][0x170], P1 ;  /* 0x00005c00181eea07 */ /* 0x000fca0000800000 */
[----:B------:R-:W-:Y:S01]  /*0fc0*/  @!P4 SEL R6, R20, c[0x0][0x170], P3 ;  /* 0x00005c001406ca07 */ /* 0x000fe20001800000 */
[----:B------:R-:W-:Y:S05]  /*0fd0*/  @P0 BRA `(.L_x_4601) ;  /* 0x000000c000000947 */ /* 0x000fea0003800000 */
[----:B0-----:R-:W-:Y:S01]  /*0fe0*/  IMAD.IADD R16, R37, 0x1, R3 ;  /* 0x0000000125107824 */ /* 0x001fe200078e0203 */
[----:B------:R-:W-:Y:S01]  /*0ff0*/  IADD3 R3, R3, 0x80, RZ ;  /* 0x0000008003037810 */ /* 0x000fe20007ffe0ff */
[----:B------:R-:W-:-:S03]  /*1000*/  IMAD.MOV.U32 R17, RZ, RZ, 0x8 ;  /* 0x00000008ff117424 */ /* 0x000fc600078e00ff */
[----:B------:R-:W-:Y:S01]  /*1010*/  ISETP.GE.AND P0, PT, R3, R0, PT ;  /* 0x000000000300720c */ /* 0x000fe20003f06270 */
[----:B------:R-:W-:-:S05]  /*1020*/  IMAD.WIDE.U32 R16, R16, R17, c[0x0][0x178] ;  /* 0x00005e0010107625 */ /* 0x000fca00078e0011 */
[----:B------:R0:W-:Y:S07]  /*1030*/  STG.E.64 [R16.64], R14 ;  /* 0x0000000e10007986 */ /* 0x0001ee000c101b04 */
[----:B------:R-:W-:Y:S05]  /*1040*/  @P0 BRA `(.L_x_4602) ;  /* 0x000000c000000947 */ /* 0x000fea0003800000 */
[----:B0-----:R-:W-:Y:S01]  /*1050*/  IMAD.IADD R14, R37, 0x1, R3 ;  /* 0x00000001250e7824 */ /* 0x001fe200078e0203 */
[----:B------:R-:W-:Y:S01]  /*1060*/  IADD3 R3, R3, 0x80, RZ ;  /* 0x0000008003037810 */ /* 0x000fe20007ffe0ff */
[----:B------:R-:W-:-:S04]  /*1070*/  IMAD.MOV.U32 R15, RZ, RZ, 0x8 ;  /* 0x00000008ff0f7424 */ /* 0x000fc800078e00ff */
[----:B------:R-:W-:-:S05]  /*1080*/  IMAD.WIDE.U32 R14, R14, R15, c[0x0][0x178] ;  /* 0x00005e000e0e7625 */ /* 0x000fca00078e000f */
[----:B------:R0:W-:Y:S02]  /*1090*/  STG.E.64 [R14.64], R12 ;  /* 0x0000000c0e007986 */ /* 0x0001e4000c101b04 */
.L_x_4601:
[----:B0-----:R-:W-:-:S13]  /*10a0*/  ISETP.GE.AND P0, PT, R3, R0, PT ;  /* 0x000000000300720c */ /* 0x001fda0003f06270 */
[----:B------:R-:W-:Y:S05]  /*10b0*/  @P0 BRA `(.L_x_4603) ;  /* 0x000000c000000947 */ /* 0x000fea0003800000 */
[----:B------:R-:W-:Y:S01]  /*10c0*/  IMAD.IADD R12, R37, 0x1, R3 ;  /* 0x00000001250c7824 */ /* 0x000fe200078e0203 */
[----:B------:R-:W-:Y:S01]  /*10d0*/  IADD3 R3, R3, 0x80, RZ ;  /* 0x0000008003037810 */ /* 0x000fe20007ffe0ff */
[----:B------:R-:W-:-:S04]  /*10e0*/  IMAD.MOV.U32 R13, RZ, RZ, 0x8 ;  /* 0x00000008ff0d7424 */ /* 0x000fc800078e00ff */
[----:B------:R-:W-:-:S05]  /*10f0*/  IMAD.WIDE.U32 R12, R12, R13, c[0x0][0x178] ;  /* 0x00005e000c0c7625 */ /* 0x000fca00078e000d */
[----:B------:R0:W-:Y:S02]  /*1100*/  STG.E.64 [R12.64], R10 ;  /* 0x0000000a0c007986 */ /* 0x0001e4000c101b04 */
.L_x_4602:
[----:B------:R-:W-:-:S13]  /*1110*/  ISETP.GE.AND P0, PT, R3, R0, PT ;  /* 0x000000000300720c */ /* 0x000fda0003f06270 */
[----:B------:R-:W-:Y:S05]  /*1120*/  @P0 BRA `(.L_x_4604) ;  /* 0x000000d000000947 */ /* 0x000fea0003800000 */
[----:B0-----:R-:W-:Y:S01]  /*1130*/  IMAD.IADD R10, R37, 0x1, R3 ;  /* 0x00000001250a7824 */ /* 0x001fe200078e0203 */
[----:B------:R-:W-:Y:S01]  /*1140*/  IADD3 R3, R3, 0x80, RZ ;  /* 0x0000008003037810 */ /* 0x000fe20007ffe0ff */
[----:B------:R-:W-:-:S04]  /*1150*/  IMAD.MOV.U32 R11, RZ, RZ, 0x8 ;  /* 0x00000008ff0b7424 */ /* 0x000fc800078e00ff */
[----:B------:R-:W-:-:S05]  /*1160*/  IMAD.WIDE.U32 R10, R10, R11, c[0x0][0x178] ;  /* 0x00005e000a0a7625 */ /* 0x000fca00078e000b */
[----:B------:R0:W-:Y:S02]  /*1170*/  STG.E.64 [R10.64], R8 ;  /* 0x000000080a007986 */ /* 0x0001e4000c101b04 */
.L_x_4603:
[----:B------:R-:W-:-:S13]  /*1180*/  ISETP.GE.AND P0, PT, R3, R0, PT ;  /* 0x000000000300720c */ /* 0x000fda0003f06270 */
[----:B------:R-:W-:Y:S01]  /*1190*/  @P0 BREAK B1 ;  /* 0x0000000000010942 */ /* 0x000fe20003800000 */
[----:B------:R-:W-:Y:S05]  /*11a0*/  @P0 BRA `(.L_x_4605) ;  /* 0x000000c000000947 */ /* 0x000fea0003800000 */
[----:B0-----:R-:W-:Y:S01]  /*11b0*/  IMAD.IADD R8, R37, 0x1, R3 ;  /* 0x0000000125087824 */ /* 0x001fe200078e0203 */
[----:B------:R-:W-:Y:S01]  /*11c0*/  IADD3 R3, R3, 0x80, RZ ;  /* 0x0000008003037810 */ /* 0x000fe20007ffe0ff */
[----:B------:R-:W-:-:S04]  /*11d0*/  IMAD.MOV.U32 R9, RZ, RZ, 0x8 ;  /* 0x00000008ff097424 */ /* 0x000fc800078e00ff */
[----:B------:R-:W-:-:S05]  /*11e0*/  IMAD.WIDE.U32 R8, R8, R9, c[0x0][0x178] ;  /* 0x00005e0008087625 */ /* 0x000fca00078e0009 */
[----:B------:R0:W-:Y:S02]  /*11f0*/  STG.E.64 [R8.64], R6 ;  /* 0x0000000608007986 */ /* 0x0001e4000c101b04 */
.L_x_4604:
[----:B------:R-:W-:Y:S05]  /*1200*/  BSYNC B1 ;  /* 0x0000000000017941 */ /* 0x000fea0003800000 */
.L_x_4600:
[----:B------:R-:W-:-:S13]  /*1210*/  ISETP.GE.AND P0, PT, R3, R0, PT ;  /* 0x000000000300720c */ /* 0x000fda0003f06270 */
[----:B0-----:R-:W-:Y:S01]  /*1220*/  @!P0 IMAD.IADD R6, R37, 0x1, R3 ;  /* 0x0000000125068824 */ /* 0x001fe200078e0203 */
[----:B------:R-:W-:Y:S01]  /*1230*/  @!P0 IADD3 R3, R3, 0x80, RZ ;  /* 0x0000008003038810 */ /* 0x000fe20007ffe0ff */
[----:B------:R-:W-:-:S04]  /*1240*/  @!P0 IMAD.MOV.U32 R7, RZ, RZ, 0x8 ;  /* 0x00000008ff078424 */ /* 0x000fc800078e00ff */
[----:B------:R-:W-:-:S05]  /*1250*/  @!P0 IMAD.WIDE.U32 R6, R6, R7, c[0x0][0x178] ;  /* 0x00005e0006068625 */ /* 0x000fca00078e0007 */
[----:B------:R0:W-:Y:S02]  /*1260*/  @!P0 STG.E.64 [R6.64], R4 ;  /* 0x0000000406008986 */ /* 0x0001e4000c101b04 */
.L_x_4605:
[----:B------:R-:W-:Y:S05]  /*1270*/  BSYNC B0 ;  /* 0x0000000000007941 */ /* 0x000fea0003800000 */
.L_x_4599:
[----:B------:R-:W-:Y:S01]  /*1280*/  WARPSYNC 0xffffffff ;  /* 0xffffffff00007948 */ /* 0x000fe20003800000 */
[----:B------:R-:W-:-:S13]  /*1290*/  ISETP.GE.AND P0, PT, R3, R0, PT ;  /* 0x000000000300720c */ /* 0x000fda0003f06270 */
[----:B------:R-:W-:Y:S05]  /*12a0*/  @P0 EXIT ;  /* 0x000000000000094d */ /* 0x000fea0003800000 */
[----:B------:R-:W-:Y:S02]  /*12b0*/  IMAD.IADD R3, R37, 0x1, R3 ;  /* 0x0000000125037824 */ /* 0x000fe400078e0203 */
[----:B------:R-:W-:-:S04]  /*12c0*/  IMAD.MOV.U32 R2, RZ, RZ, 0x8 ;  /* 0x00000008ff027424 */ /* 0x000fc800078e00ff */
[----:B------:R-:W-:-:S05]  /*12d0*/  IMAD.WIDE.U32 R2, R3, R2, c[0x0][0x178] ;  /* 0x00005e0003027625 */ /* 0x000fca00078e0002 */
[----:B------:R-:W-:Y:S01]  /*12e0*/  STG.E.64 [R2.64], R30 ;  /* 0x0000001e02007986 */ /* 0x000fe2000c101b04 */
[----:B------:R-:W-:Y:S05]  /*12f0*/  EXIT ;  /* 0x000000000000794d */ /* 0x000fea0003800000 */
.L_x_4606:
        /* <DEDUP_REMOVED lines=16> */
.L_x_39985:


//--------------------- .text._ZN2at6native29vectorized_elementwise_kernelILi4ENS0_13AUnaryFunctorIdddZZZNS0_16fmin_kernel_cudaERNS_18TensorIteratorBaseEENKUlvE_clEvENKUlvE_clEvEUlddE_EESt5arrayIPcLm2EEEEviT0_T1_ --------------------------
	.section	.text._ZN2at6native29vectorized_elementwise_kernelILi4ENS0_13AUnaryFunctorIdddZZZNS0_16fmin_kernel_cudaERNS_18TensorIteratorBaseEENKUlvE_clEvENKUlvE_clEvEUlddE_EESt5arrayIPcLm2EEEEviT0_T1_,"ax",@progbits
	.sectioninfo	@"SHI_REGISTERS=40"
	.align	128
        .global         _ZN2at6native29vectorized_elementwise_kernelILi4ENS0_13AUnaryFunctorIdddZZZNS0_16fmin_kernel_cudaERNS_18TensorIteratorBaseEENKUlvE_clEvENKUlvE_clEvEUlddE_EESt5arrayIPcLm2EEEEviT0_T1_
        .type           _ZN2at6native29vectorized_elementwise_kernelILi4ENS0_13AUnaryFunctorIdddZZZNS0_16fmin_kernel_cudaERNS_18TensorIteratorBaseEENKUlvE_clEvENKUlvE_clEvEUlddE_EESt5arrayIPcLm2EEEEviT0_T1_,@function
        .size           _ZN2at6native29vectorized_elementwise_kernelILi4ENS0_13AUnaryFunctorIdddZZZNS0_16fmin_kernel_cudaERNS_18TensorIteratorBaseEENKUlvE_clEvENKUlvE_clEvEUlddE_EESt5arrayIPcLm2EEEEviT0_T1_,(.L_x_39986 - _ZN2at6native29vectorized_elementwise_kernelILi4ENS0_13AUnaryFunctorIdddZZZNS0_16fmin_kernel_cudaERNS_18TensorIteratorBaseEENKUlvE_clEvENKUlvE_clEvEUlddE_EESt5arrayIPcLm2EEEEviT0_T1_)
        .other          _ZN2at6native29vectorized_elementwise_kernelILi4ENS0_13AUnaryFunctorIdddZZZNS0_16fmin_kernel_cudaERNS_18TensorIteratorBaseEENKUlvE_clEvENKUlvE_clEvEUlddE_EESt5arrayIPcLm2EEEEviT0_T1_,@"STO_CUDA_ENTRY STV_DEFAULT"
_ZN2at6native29vectorized_elementwise_kernelILi4ENS0_13AUnaryFunctorIdddZZZNS0_16fmin_kernel_cudaERNS_18TensorIteratorBaseEENKUlvE_clEvENKUlvE_clEvEUlddE_EESt5arrayIPcLm2EEEEviT0_T1_:
.text._ZN2at6native29vectorized_elementwise_kernelILi4ENS0_13AUnaryFunctorIdddZZZNS0_16fmin_kernel_cudaERNS_18TensorIteratorBaseEENKUlvE_clEvENKUlvE_clEvEUlddE_EESt5arrayIPcLm2EEEEviT0_T1_:
        /* <DEDUP_REMOVED lines=86> */
.L_x_4607:
        /* <DEDUP_REMOVED lines=180> */
.L_x_4610:
[----:B0-----:R-:W-:-:S13]  /*10a0*/  ISETP.GE.AND P0, PT, R3, R0, PT ;  /* 0x000000000300720c */ /* 0x001fda0003f06270 */
[----:B------:R-:W-:Y:S05]  /*10b0*/  @P0 BRA `(.L_x_4612) ;  /* 0x000000c000000947 */ /* 0x000fea0003800000 */
[----:B------:R-:W-:Y:S01]  /*10c0*/  IMAD.IADD R12, R37, 0x1, R3 ;  /* 0x00000001250c7824 */ /* 0x000fe200078e0203 */
[----:B------:R-:W-:Y:S01]  /*10d0*/  IADD3 R3, R3, 0x80, RZ ;  /* 0x0000008003037810 */ /* 0x000fe20007ffe0ff */
[----:B------:R-:W-:-:S04]  /*10e0*/  IMAD.MOV.U32 R13, RZ, RZ, 0x8 ;  /* 0x00000008ff0d7424 */ /* 0x000fc800078e00ff */
[----:B------:R-:W-:-:S05]  /*10f0*/  IMAD.WIDE.U32 R12, R12, R13, c[0x0][0x178] ;  /* 0x00005e000c0c7625 */ /* 0x000fca00078e000d */
[----:B------:R0:W-:Y:S02]  /*1100*/  STG.E.64 [R12.64], R10 ;  /* 0x0000000a0c007986 */ /* 0x0001e4000c101b04 */
.L_x_4611:
[----:B------:R-:W-:-:S13]  /*1110*/  ISETP.GE.AND P0, PT, R3, R0, PT ;  /* 0x000000000300720c */ /* 0x000fda0003f06270 */
[----:B------:R-:W-:Y:S05]  /*1120*/  @P0 BRA `(.L_x_4613) ;  /* 0x000000d000000947 */ /* 0x000fea0003800000 */
[----:B0-----:R-:W-:Y:S01]  /*1130*/  IMAD.IADD R10, R37, 0x1, R3 ;  /* 0x00000001250a7824 */ /* 0x001fe200078e0203 */
[----:B------:R-:W-:Y:S01]  /*1140*/  IADD3 R3, R3, 0x80, RZ ;  /* 0x0000008003037810 */ /* 0x000fe20007ffe0ff */
[----:B------:R-:W-:-:S04]  /*1150*/  IMAD.MOV.U32 R11, RZ, RZ, 0x8 ;  /* 0x00000008ff0b7424 */ /* 0x000fc800078e00ff */
[----:B------:R-:W-:-:S05]  /*1160*/  IMAD.WIDE.U32 R10, R10, R11, c[0x0][0x178] ;  /* 0x00005e000a0a7625 */ /* 0x000fca00078e000b */
[----:B------:R0:W-:Y:S02]  /*1170*/  STG.E.64 [R10.64], R8 ;  /* 0x000000080a007986 */ /* 0x0001e4000c101b04 */
.L_x_4612:
        /* <DEDUP_REMOVED lines=8> */
.L_x_4613:
[----:B------:R-:W-:Y:S05]  /*1200*/  BSYNC B1 ;  /* 0x0000000000017941 */ /* 0x000fea0003800000 */
.L_x_4609:
[----:B------:R-:W-:-:S13]  /*1210*/  ISETP.GE.AND P0, PT, R3, R0, PT ;  /* 0x000000000300720c */ /* 0x000fda0003f06270 */
[----:B0-----:R-:W-:Y:S01]  /*1220*/  @!P0 IMAD.IADD R6, R37, 0x1, R3 ;  /* 0x0000000125068824 */ /* 0x001fe200078e0203 */
[----:B------:R-:W-:Y:S01]  /*1230*/  @!P0 IADD3 R3, R3, 0x80, RZ ;  /* 0x0000008003038810 */ /* 0x000fe20007ffe0ff */
[----:B------:R-:W-:-:S04]  /*1240*/  @!P0 IMAD.MOV.U32 R7, RZ, RZ, 0x8 ;  /* 0x00000008ff078424 */ /* 0x000fc800078e00ff */
[----:B------:R-:W-:-:S05]  /*1250*/  @!P0 IMAD.WIDE.U32 R6, R6, R7, c[0x0][0x178] ;  /* 0x00005e0006068625 */ /* 0x000fca00078e0007 */
[----:B------:R0:W-:Y:S02]  /*1260*/  @!P0 STG.E.64 [R6.64], R4 ;  /* 0x0000000406008986 */ /* 0x0001e4000c101b04 */
.L_x_4614:
[----:B------:R-:W-:Y:S05]  /*1270*/  BSYNC B0 ;  /* 0x0000000000007941 */ /* 0x000fea0003800000 */
.L_x_4608:
        /* <DEDUP_REMOVED lines=8> */
.L_x_4615:
        /* <DEDUP_REMOVED lines=16> */
.L_x_39986:


//--------------------- .text._ZN2at6native29vectorized_elementwise_kernelILi8ENS0_13AUnaryFunctorIdddZZZNS0_16fmin_kernel_cudaERNS_18TensorIteratorBaseEENKUlvE_clEvENKUlvE_clEvEUlddE_EESt5arrayIPcLm2EEEEviT0_T1_ --------------------------
	.section	.text._ZN2at6native29vectorized_elementwise_kernelILi8ENS0_13AUnaryFunctorIdddZZZNS0_16fmin_kernel_cudaERNS_18TensorIteratorBaseEENKUlvE_clEvENKUlvE_clEvEUlddE_EESt5arrayIPcLm2EEEEviT0_T1_,"ax",@progbits
	.sectioninfo	@"SHI_REGISTERS=4"
	.align	128
        .global         _ZN2at6native29vectorized_elementwise_kernelILi8ENS0_13AUnaryFunctorIdddZZZNS0_16fmin_kernel_cudaERNS_18TensorIteratorBaseEENKUlvE_clEvENKUlvE_clEvEUlddE_EESt5arrayIPcLm2EEEEviT0_T1_
        .type           _ZN2at6native29vectorized_elementwise_kernelILi8ENS0_13AUnaryFunctorIdddZZZNS0_16fmin_kernel_cudaERNS_18TensorIteratorBaseEENKUlvE_clEvENKUlvE_clEvEUlddE_EESt5arrayIPcLm2EEEEviT0_T1_,@function
        .size           _ZN2at6native29vectorized_elementwise_kernelILi8ENS0_13AUnaryFunctorIdddZZZNS0_16fmin_kernel_cudaERNS_18TensorIteratorBaseEENKUlvE_clEvENKUlvE_clEvEUlddE_EESt5arrayIPcLm2EEEEviT0_T1_,(.L_x_39987 - _ZN2at6native29vectorized_elementwise_kernelILi8ENS0_13AUnaryFunctorIdddZZZNS0_16fmin_kernel_cudaERNS_18TensorIteratorBaseEENKUlvE_clEvENKUlvE_clEvEUlddE_EESt5arrayIPcLm2EEEEviT0_T1_)
        .other          _ZN2at6native29vectorized_elementwise_kernelILi8ENS0_13AUnaryFunctorIdddZZZNS0_16fmin_kernel_cudaERNS_18TensorIteratorBaseEENKUlvE_clEvENKUlvE_clEvEUlddE_EESt5arrayIPcLm2EEEEviT0_T1_,@"STO_CUDA_ENTRY STV_DEFAULT"
_ZN2at6native29vectorized_elementwise_kernelILi8ENS0_13AUnaryFunctorIdddZZZNS0_16fmin_kernel_cudaERNS_18TensorIteratorBaseEENKUlvE_clEvENKUlvE_clEvEUlddE_EESt5arrayIPcLm2EEEEviT0_T1_:
.text._ZN2at6native29vectorized_elementwise_kernelILi8ENS0_13AUnaryFunctorIdddZZZNS0_16fmin_kernel_cudaERNS_18TensorIteratorBaseEENKUlvE_clEvENKUlvE_clEvEUlddE_EESt5arrayIPcLm2EEEEviT0_T1_:
[----:B------:R-:W-:Y:S02]  /*0000*/  MOV R1, c[0x0][0x28] ;  /* 0x00000a0000017a02 */ /* 0x000fe40000000f00 */
[----:B------:R-:W-:Y:S05]  /*0010*/  EXIT ;  /* 0x000000000000794d */ /* 0x000fea0003800000 */
.L_x_4616:
        /* <DEDUP_REMOVED lines=14> */
.L_x_39987:


//--------------------- .text._ZN2at6native18elementwise_kernelILi128ELi4EZNS0_15gpu_kernel_implINS0_13BinaryFunctorIdddZZZNS0_16fmin_kernel_cudaERNS_18TensorIteratorBaseEENKUlvE_clEvENKUlvE_clEvEUlddE_EEEEvS5_RKT_EUliE_EEviT1_ --------------------------
	.section	.text._ZN2at6native18elementwise_kernelILi128ELi4EZNS0_15gpu_kernel_implINS0_13BinaryFunctorIdddZZZNS0_16fmin_kernel_cudaERNS_18TensorIteratorBaseEENKUlvE_clEvENKUlvE_clEvEUlddE_EEEEvS5_RKT_EUliE_EEviT1_,"ax",@progbits
	.sectioninfo	@"SHI_REGISTERS=28"
	.align	128
        .global         _ZN2at6native18elementwise_kernelILi128ELi4EZNS0_15gpu_kernel_implINS0_13BinaryFunctorIdddZZZNS0_16fmin_kernel_cudaERNS_18TensorIteratorBaseEENKUlvE_clEvENKUlvE_clEvEUlddE_EEEEvS5_RKT_EUliE_EEviT1_
        .type           _ZN2at6native18elementwise_kernelILi128ELi4EZNS0_15gpu_kernel_implINS0_13BinaryFunctorIdddZZZNS0_16fmin_kernel_cudaERNS_18TensorIteratorBaseEENKUlvE_clEvENKUlvE_clEvEUlddE_EEEEvS5_RKT_EUliE_EEviT1_,@function
        .size           _ZN2at6native18elementwise_kernelILi128ELi4EZNS0_15gpu_kernel_implINS0_13BinaryFunctorIdddZZZNS0_16fmin_kernel_cudaERNS_18TensorIteratorBaseEENKUlvE_clEvENKUlvE_clEvEUlddE_EEEEvS5_RKT_EUliE_EEviT1_,(.L_x_39988 - _ZN2at6native18elementwise_kernelILi128ELi4EZNS0_15gpu_kernel_implINS0_13BinaryFunctorIdddZZZNS0_16fmin_kernel_cudaERNS_18TensorIteratorBaseEENKUlvE_clEvENKUlvE_clEvEUlddE_EEEEvS5_RKT_EUliE_EEviT1_)
        .other          _ZN2at6native18elementwise_kernelILi128ELi4EZNS0_15gpu_kernel_implINS0_13BinaryFunctorIdddZZZNS0_16fmin_kernel_cudaERNS_18TensorIteratorBaseEENKUlvE_clEvENKUlvE_clEvEUlddE_EEEEvS5_RKT_EUliE_EEviT1_,@"STO_CUDA_ENTRY STV_DEFAULT"
_ZN2at6native18elementwise_kernelILi128ELi4EZNS0_15gpu_kernel_implINS0_13BinaryFunctorIdddZZZNS0_16fmin_kernel_cudaERNS_18TensorIteratorBaseEENKUlvE_clEvENKUlvE_clEvEUlddE_EEEEvS5_RKT_EUliE_EEviT1_:
.text._ZN2at6native18elementwise_kernelILi128ELi4EZNS0_15gpu_kernel_implINS0_13BinaryFunctorIdddZZZNS0_16fmin_kernel_cudaERNS_18TensorIteratorBaseEENKUlvE_clEvENKUlvE_clEvEUlddE_EEEEvS5_RKT_EUliE_EEviT1_:
        /* <DEDUP_REMOVED lines=264> */
.L_x_4619:
        /* <DEDUP_REMOVED lines=19> */
.L_x_4623:
[----:B------:R-:W2:Y:S02]  /*11b0*/  LDG.E.U8 R2, [R2.64] ;  /* 0x0000002402027981 */ /* 0x000ea4000c1e1100 */
[----:B--2---:R0:W1:Y:S01]  /*11c0*/  I2F.F64.U16 R18, R2 ;  /* 0x0000000200127312 */ /* 0x0040620000101800 */
[----:B------:R-:W-:Y:S05]  /*11d0*/  BRA `(.L_x_4625) ;  /* 0x00000df000007947 */ /* 0x000fea0003800000 */
.L_x_4622:
        /* <DEDUP_REMOVED lines=9> */
.L_x_4627:
[----:B------:R-:W2:Y:S02]  /*1270*/  LDG.E R2, [R2.64] ;  /* 0x0000002402027981 */ /* 0x000ea4000c1e1900 */
[----:B--2---:R0:W1:Y:S01]  /*1280*/  I2F.F64 R18, R2 ;  /* 0x0000000200127312 */ /* 0x0040620000201c00 */
[----:B------:R-:W-:Y:S05]  /*1290*/  BRA `(.L_x_4625) ;  /* 0x00000d3000007947 */ /* 0x000fea0003800000 */
.L_x_4626:
[----:B------:R-:W2:Y:S02]  /*12a0*/  LDG.E.U16 R2, [R2.64] ;  /* 0x0000002402027981 */ /* 0x000ea4000c1e1500 */
[----:B--2---:R0:W1:Y:S01]  /*12b0*/  I2F.F64.S16 R18, R2 ;  /* 0x0000000200127312 */ /* 0x0040620000101c00 */
[----:B------:R-:W-:Y:S05]  /*12c0*/  BRA `(.L_x_4625) ;  /* 0x00000d0000007947 */ /* 0x000fea0003800000 */
.L_x_4621:
        /* <DEDUP_REMOVED lines=10> */
.L_x_4629:
[----:B------:R-:W2:Y:S02]  /*1370*/  LDG.E.U16 R0, [R2.64] ;  /* 0x0000002402007981 */ /* 0x000ea4000c1e1500 */
[----:B--2---:R-:W-:-:S05]  /*1380*/  HADD2.F32 R0, -RZ, R0.H0_H0 ;  /* 0x20000000ff007230 */ /* 0x004fca0000004100 */
[----:B------:R-:W-:-:S04]  /*1390*/  FMUL.FTZ R0, R0, 1 ;  /* 0x3f80000000007820 */ /* 0x000fc80000410000 */
[----:B------:R0:W1:Y:S01]  /*13a0*/  F2F.F64.F32 R18, R0 ;  /* 0x0000000000127310 */ /* 0x0000620000201800 */
[----:B------:R-:W-:Y:S05]  /*13b0*/  BRA `(.L_x_4625) ;  /* 0x00000c1000007947 */ /* 0x000fea0003800000 */
.L_x_4628:
        /* <DEDUP_REMOVED lines=10> */
.L_x_4631:
[----:B------:R-:W2:Y:S02]  /*1460*/  LDG.E.U16 R2, [R2.64] ;  /* 0x0000002402027981 */ /* 0x000ea4000c1e1500 */
[----:B--2---:R-:W-:-:S05]  /*1470*/  HADD2.F32 R0, -RZ, R2.H0_H0 ;  /* 0x20000002ff007230 */ /* 0x004fca0000004100 */
[----:B------:R-:W-:-:S04]  /*1480*/  FMUL.FTZ R0, R0, 1 ;  /* 0x3f80000000007820 */ /* 0x000fc80000410000 */
[----:B------:R0:W1:Y:S01]  /*1490*/  F2F.F64.F32 R18, R0 ;  /* 0x0000000000127310 */ /* 0x0000620000201800 */
[----:B------:R-:W-:Y:S05]  /*14a0*/  BRA `(.L_x_4625) ;  /* 0x00000b2000007947 */ /* 0x000fea0003800000 */
.L_x_4630:
[----:B------:R0:W5:Y:S01]  /*14b0*/  LDG.E.64 R18, [R2.64] ;  /* 0x0000002402127981 */ /* 0x000162000c1e1b00 */
[----:B------:R-:W-:Y:S05]  /*14c0*/  BRA `(.L_x_4625) ;  /* 0x00000b0000007947 */ /* 0x000fea0003800000 */
.L_x_4620:
        /* <DEDUP_REMOVED lines=13> */
.L_x_4634:
[----:B------:R0:W5:Y:S01]  /*15a0*/  LDG.E.64 R18, [R2.64] ;  /* 0x0000002402127981 */ /* 0x000162000c1e1b00 */
[----:B------:R-:W-:Y:S05]  /*15b0*/  BRA `(.L_x_4625) ;  /* 0x00000a1000007947 */ /* 0x000fea0003800000 */
.L_x_4633:
        /* <DEDUP_REMOVED lines=28> */
.L_x_4636:
        /* <DEDUP_REMOVED lines=11> */
[----:B------:R-:W-:-:S05]  /*1830*/  LOP3.LUT R4, R4, 0x80000000, R5, 0xf8, !PT ;  /* 0x8000000004047812 */ /* 0x000fca00078ef805 */
[----:B------:R-:W-:-:S04]  /*1840*/  FMUL.FTZ R4, R4, 1 ;  /* 0x3f80000004047820 */ /* 0x000fc80000410000 */
[----:B------:R0:W1:Y:S01]  /*1850*/  F2F.F64.F32 R18, R4 ;  /* 0x0000000400127310 */ /* 0x0000620000201800 */
[----:B------:R-:W-:Y:S05]  /*1860*/  BRA `(.L_x_4625) ;  /* 0x0000076000007947 */ /* 0x000fea0003800000 */
.L_x_4635:
[----:B------:R-:W2:Y:S02]  /*1870*/  LDG.E.U16 R0, [R2.64] ;  /* 0x0000002402007981 */ /* 0x000ea4000c1e1500 */
[----:B--2---:R-:W-:-:S05]  /*1880*/  PRMT R0, RZ, 0x5410, R0 ;  /* 0x00005410ff007816 */ /* 0x004fca0000000000 */
[----:B------:R-:W-:-:S04]  /*1890*/  FMUL.FTZ R0, R0, 1 ;  /* 0x3f80000000007820 */ /* 0x000fc80000410000 */
[----:B------:R0:W1:Y:S01]  /*18a0*/  F2F.F64.F32 R18, R0 ;  /* 0x0000000000127310 */ /* 0x0000620000201800 */
[----:B------:R-:W-:Y:S05]  /*18b0*/  BRA `(.L_x_4625) ;  /* 0x0000071000007947 */ /* 0x000fea0003800000 */
.L_x_4632:
        /* <DEDUP_REMOVED lines=11> */
.L_x_4639:
        /* <DEDUP_REMOVED lines=21> */
.L_x_4643:
[----:B------:R-:W-:Y:S05]  /*1ac0*/  BSYNC B1 ;  /* 0x0000000000017941 */ /* 0x000fea0003800000 */
.L_x_4642:
[----:B------:R-:W-:Y:S01]  /*1ad0*/  LEA R3, R0, 0x3b800000, 0x17 ;  /* 0x3b80000000037811 */ /* 0x000fe200078eb8ff */
[----:B------:R-:W-:-:S05]  /*1ae0*/  IMAD.SHL.U32 R0, R2, 0x100000, RZ ;  /* 0x0010000002007824 */ /* 0x000fca00078e00ff */
[----:B------:R-:W-:Y:S02]  /*1af0*/  LOP3.LUT R0, R3, R0, R4, 0xfe, !PT ;  /* 0x0000000003007212 */ /* 0x000fe400078efe04 */
.L_x_4641:
[----:B------:R-:W-:Y:S05]  /*1b00*/  BSYNC B0 ;  /* 0x0000000000007941 */ /* 0x000fea0003800000 */
.L_x_4640:
[----:B------:R-:W-:-:S04]  /*1b10*/  FMUL.FTZ R0, R0, 1 ;  /* 0x3f80000000007820 */ /* 0x000fc80000410000 */
[----:B------:R0:W1:Y:S01]  /*1b20*/  F2F.F64.F32 R18, R0 ;  /* 0x0000000000127310 */ /* 0x0000620000201800 */
[----:B------:R-:W-:Y:S05]  /*1b30*/  BRA `(.L_x_4625) ;  /* 0x0000049000007947 */ /* 0x000fea0003800000 */
.L_x_4638:
        /* <DEDUP_REMOVED lines=21> */
.L_x_4647:
[----:B------:R-:W-:Y:S05]  /*1c90*/  BSYNC B1 ;  /* 0x0000000000017941 */ /* 0x000fea0003800000 */
.L_x_4646:
[----:B------:R-:W-:Y:S01]  /*1ca0*/  LEA R3, R0, 0x37800000, 0x17 ;  /* 0x3780000000037811 */ /* 0x000fe200078eb8ff */
[----:B------:R-:W-:-:S05]  /*1cb0*/  IMAD.SHL.U32 R0, R2, 0x200000, RZ ;  /* 0x0020000002007824 */ /* 0x000fca00078e00ff */
[----:B------:R-:W-:Y:S02]  /*1cc0*/  LOP3.LUT R0, R3, R0, R4, 0xfe, !PT ;  /* 0x0000000003007212 */ /* 0x000fe400078efe04 */
.L_x_4645:
[----:B------:R-:W-:Y:S05]  /*1cd0*/  BSYNC B0 ;  /* 0x0000000000007941 */ /* 0x000fea0003800000 */
.L_x_4644:
[----:B------:R-:W-:-:S04]  /*1ce0*/  FMUL.FTZ R0, R0, 1 ;  /* 0x3f80000000007820 */ /* 0x000fc80000410000 */
[----:B------:R0:W1:Y:S01]  /*1cf0*/  F2F.F64.F32 R18, R0 ;  /* 0x0000000000127310 */ /* 0x0000620000201800 */
[----:B------:R-:W-:Y:S05]  /*1d00*/  BRA `(.L_x_4625) ;  /* 0x000002c000007947 */ /* 0x000fea0003800000 */
.L_x_4637:
        /* <DEDUP_REMOVED lines=14> */
.L_x_4651:
[----:B------:R-:W-:Y:S05]  /*1df0*/  BSYNC B0 ;  /* 0x0000000000007941 */ /* 0x000fea0003800000 */
.L_x_4650:
[----:B------:R-:W-:-:S04]  /*1e00*/  FMUL.FTZ R0, R0, 1 ;  /* 0x3f80000000007820 */ /* 0x000fc80000410000 */
[----:B------:R0:W1:Y:S01]  /*1e10*/  F2F.F64.F32 R18, R0 ;  /* 0x0000000000127310 */ /* 0x0000620000201800 */
[----:B------:R-:W-:Y:S05]  /*1e20*/  BRA `(.L_x_4625) ;  /* 0x000001a000007947 */ /* 0x000fea0003800000 */
.L_x_4624:
        /* <DEDUP_REMOVED lines=21> */
.L_x_4649:
[----:B------:R-:W2:Y:S02]  /*1f80*/  LDG.E.64 R18, [R2.64] ;  /* 0x0000002402127981 */ /* 0x000ea4000c1e1b00 */
[----:B--2---:R-:W0:Y:S01]  /*1f90*/  I2F.F64.U64 R18, R18 ;  /* 0x0000001200127312 */ /* 0x004e220000301800 */
[----:B------:R-:W-:Y:S05]  /*1fa0*/  BRA `(.L_x_4625) ;  /* 0x0000002000007947 */ /* 0x000fea0003800000 */
.L_x_4648:
[----:B------:R-:W2:Y:S02]  /*1fb0*/  LDG.E R2, [R2.64] ;  /* 0x0000002402027981 */ /* 0x000ea4000c1e1900 */
[----:B--2---:R0:W1:Y:S02]  /*1fc0*/  I2F.F64.U32 R18, R2 ;  /* 0x0000000200127312 */ /* 0x0040640000201800 */
.L_x_4625:
[----:B0-----:R-:W0:Y:S01]  /*1fd0*/  LDC.U8 R2, c[0x0][0x3e3] ;  /* 0x0000f8c0ff027b82 */ /* 0x001e220000000000 */
[----:B------:R-:W-:-:S05]  /*1fe0*/  IADD3 R4, P1, R24, c[0x0][0x3d8], RZ ;  /* 0x0000f60018047a10 */ /* 0x000fca0007f3e0ff */
        /* <DEDUP_REMOVED lines=15> */
.L_x_4655:
[----:B------:R-:W2:Y:S02]  /*20e0*/  LDG.E.U8 R2, [R4.64] ;  /* 0x0000002404027981 */ /* 0x000ea4000c1e1100 */
[----:B--2---:R-:W0:Y:S01]  /*20f0*/  I2F.F64.U16 R2, R2 ;  /* 0x0000000200027312 */ /* 0x004e220000101800 */
[----:B------:R-:W-:Y:S05]  /*2100*/  BRA `(.L_x_4657) ;  /* 0x00000df000007947 */ /* 0x000fea0003800000 */
.L_x_4654:
        /* <DEDUP_REMOVED lines=9> */
.L_x_4659:
[----:B------:R-:W2:Y:S02]  /*21a0*/  LDG.E R2, [R4.64] ;  /* 0x0000002404027981 */ /* 0x000ea4000c1e1900 */
[----:B--2---:R-:W0:Y:S01]  /*21b0*/  I2F.F64 R2, R2 ;  /* 0x0000000200027312 */ /* 0x004e220000201c00 */
[----:B------:R-:W-:Y:S05]  /*21c0*/  BRA `(.L_x_4657) ;  /* 0x00000d3000007947 */ /* 0x000fea0003800000 */
.L_x_4658:
[----:B------:R-:W2:Y:S02]  /*21d0*/  LDG.E.U16 R2, [R4.64] ;  /* 0x0000002404027981 */ /* 0x000ea4000c1e1500 */
[----:B--2---:R-:W0:Y:S01]  /*21e0*/  I2F.F64.S16 R2, R2 ;  /* 0x0000000200027312 */ /* 0x004e220000101c00 */
[----:B------:R-:W-:Y:S05]  /*21f0*/  BRA `(.L_x_4657) ;  /* 0x00000d0000007947 */ /* 0x000fea0003800000 */
.L_x_4653:
        /* <DEDUP_REMOVED lines=10> */
.L_x_4661:
[----:B------:R-:W2:Y:S02]  /*22a0*/  LDG.E.U16 R0, [R4.64] ;  /* 0x0000002404007981 */ /* 0x000ea4000c1e1500 */
[----:B--2---:R-:W-:-:S05]  /*22b0*/  HADD2.F32 R0, -RZ, R0.H0_H0 ;  /* 0x20000000ff007230 */ /* 0x004fca0000004100 */
[----:B------:R-:W-:-:S04]  /*22c0*/  FMUL.FTZ R0, R0, 1 ;  /* 0x3f80000000007820 */ /* 0x000fc80000410000 */
[----:B------:R0:W2:Y:S01]  /*22d0*/  F2F.F64.F32 R2, R0 ;  /* 0x0000000000027310 */ /* 0x0000a20000201800 */
[----:B------:R-:W-:Y:S05]  /*22e0*/  BRA `(.L_x_4657) ;  /* 0x00000c1000007947 */ /* 0x000fea0003800000 */
.L_x_4660:
        /* <DEDUP_REMOVED lines=10> */
.L_x_4663:
[----:B------:R-:W2:Y:S02]  /*2390*/  LDG.E.U16 R4, [R4.64] ;  /* 0x0000002404047981 */ /* 0x000ea4000c1e1500 */
[----:B--2---:R-:W-:-:S05]  /*23a0*/  HADD2.F32 R0, -RZ, R4.H0_H0 ;  /* 0x20000004ff007230 */ /* 0x004fca0000004100 */
[----:B------:R-:W-:-:S04]  /*23b0*/  FMUL.FTZ R0, R0, 1 ;  /* 0x3f80000000007820 */ /* 0x000fc80000410000 */
[----:B------:R0:W2:Y:S01]  /*23c0*/  F2F.F64.F32 R2, R0 ;  /* 0x0000000000027310 */ /* 0x0000a20000201800 */
[----:B------:R-:W-:Y:S05]  /*23d0*/  BRA `(.L_x_4657) ;  /* 0x00000b2000007947 */ /* 0x000fea0003800000 */
.L_x_4662:
[----:B------:R0:W5:Y:S01]  /*23e0*/  LDG.E.64 R2, [R4.64] ;  /* 0x0000002404027981 */ /* 0x000162000c1e1b00 */
[----:B------:R-:W-:Y:S05]  /*23f0*/  BRA `(.L_x_4657) ;  /* 0x00000b0000007947 */ /* 0x000fea0003800000 */
.L_x_4652:
        /* <DEDUP_REMOVED lines=13> */
.L_x_4666:
[----:B------:R0:W5:Y:S01]  /*24d0*/  LDG.E.64 R2, [R4.64] ;  /* 0x0000002404027981 */ /* 0x000162000c1e1b00 */
[----:B------:R-:W-:Y:S05]  /*24e0*/  BRA `(.L_x_4657) ;  /* 0x00000a1000007947 */ /* 0x000fea0003800000 */
.L_x_4665:
        /* <DEDUP_REMOVED lines=28> */
.L_x_4668:
        /* <DEDUP_REMOVED lines=15> */
.L_x_4667:
[----:B------:R-:W2:Y:S02]  /*27a0*/  LDG.E.U16 R0, [R4.64] ;  /* 0x0000002404007981 */ /* 0x000ea4000c1e1500 */
[----:B--2---:R-:W-:-:S05]  /*27b0*/  PRMT R0, RZ, 0x5410, R0 ;  /* 0x00005410ff007816 */ /* 0x004fca0000000000 */
[----:B------:R-:W-:-:S04]  /*27c0*/  FMUL.FTZ R0, R0, 1 ;  /* 0x3f80000000007820 */ /* 0x000fc80000410000 */
[----:B------:R0:W2:Y:S01]  /*27d0*/  F2F.F64.F32 R2, R0 ;  /* 0x0000000000027310 */ /* 0x0000a20000201800 */
[----:B------:R-:W-:Y:S05]  /*27e0*/  BRA `(.L_x_4657) ;  /* 0x0000071000007947 */ /* 0x000fea0003800000 */
.L_x_4664:
        /* <DEDUP_REMOVED lines=11> */
.L_x_4671:
        /* <DEDUP_REMOVED lines=21> */
.L_x_4675:
[----:B------:R-:W-:Y:S05]  /*29f0*/  BSYNC B1 ;  /* 0x0000000000017941 */ /* 0x000fea0003800000 */
.L_x_4674:
[----:B------:R-:W-:Y:S01]  /*2a00*/  LEA R3, R0, 0x3b800000, 0x17 ;  /* 0x3b80000000037811 */ /* 0x000fe200078eb8ff */
[----:B------:R-:W-:-:S05]  /*2a10*/  IMAD.SHL.U32 R0, R2, 0x100000, RZ ;  /* 0x0010000002007824 */ /* 0x000fca00078e00ff */
[----:B------:R-:W-:Y:S02]  /*2a20*/  LOP3.LUT R0, R3, R0, R4, 0xfe, !PT ;  /* 0x0000000003007212 */ /* 0x000fe400078efe04 */
.L_x_4673:
[----:B------:R-:W-:Y:S05]  /*2a30*/  BSYNC B0 ;  /* 0x0000000000007941 */ /* 0x000fea0003800000 */
.L_x_4672:
[----:B------:R-:W-:-:S04]  /*2a40*/  FMUL.FTZ R0, R0, 1 ;  /* 0x3f80000000007820 */ /* 0x000fc80000410000 */
[----:B------:R0:W2:Y:S01]  /*2a50*/  F2F.F64.F32 R2, R0 ;  /* 0x0000000000027310 */ /* 0x0000a20000201800 */
[----:B------:R-:W-:Y:S05]  /*2a60*/  BRA `(.L_x_4657) ;  /* 0x0000049000007947 */ /* 0x000fea0003800000 */
.L_x_4670:
        /* <DEDUP_REMOVED lines=21> */
.L_x_4679:
[----:B------:R-:W-:Y:S05]  /*2bc0*/  BSYNC B1 ;  /* 0x0000000000017941 */ /* 0x000fea0003800000 */
.L_x_4678:
[----:B------:R-:W-:Y:S01]  /*2bd0*/  LEA R3, R0, 0x37800000, 0x17 ;  /* 0x3780000000037811 */ /* 0x000fe200078eb8ff */
[----:B------:R-:W-:-:S05]  /*2be0*/  IMAD.SHL.U32 R0, R2, 0x200000, RZ ;  /* 0x0020000002007824 */ /* 0x000fca00078e00ff */
[----:B------:R-:W-:Y:S02]  /*2bf0*/  LOP3.LUT R0, R3, R0, R4, 0xfe, !PT ;  /* 0x0000000003007212 */ /* 0x000fe400078efe04 */
.L_x_4677:
[----:B------:R-:W-:Y:S05]  /*2c00*/  BSYNC B0 ;  /* 0x0000000000007941 */ /* 0x000fea0003800000 */
.L_x_4676:
[----:B------:R-:W-:-:S04]  /*2c10*/  FMUL.FTZ R0, R0, 1 ;  /* 0x3f80000000007820 */ /* 0x000fc80000410000 */
[----:B------:R0:W2:Y:S01]  /*2c20*/  F2F.F64.F32 R2, R0 ;  /* 0x0000000000027310 */ /* 0x0000a20000201800 */
[----:B------:R-:W-:Y:S05]  /*2c30*/  BRA `(.L_x_4657) ;  /* 0x000002c000007947 */ /* 0x000fea0003800000 */
.L_x_4669:
        /* <DEDUP_REMOVED lines=14> */
.L_x_4683:
[----:B------:R-:W-:Y:S05]  /*2d20*/  BSYNC B0 ;  /* 0x0000000000007941 */ /* 0x000fea0003800000 */
.L_x_4682:
[----:B------:R-:W-:-:S04]  /*2d30*/  FMUL.FTZ R0, R0, 1 ;  /* 0x3f80000000007820 */ /* 0x000fc80000410000 */
[----:B------:R0:W2:Y:S01]  /*2d40*/  F2F.F64.F32 R2, R0 ;  /* 0x0000000000027310 */ /* 0x0000a20000201800 */
[----:B------:R-:W-:Y:S05]  /*2d50*/  BRA `(.L_x_4657) ;  /* 0x000001a000007947 */ /* 0x000fea0003800000 */
.L_x_4656:
        /* <DEDUP_REMOVED lines=21> */
.L_x_4681:
[----:B------:R-:W2:Y:S02]  /*2eb0*/  LDG.E.64 R2, [R4.64] ;  /* 0x0000002404027981 */ /* 0x000ea4000c1e1b00 */
[----:B--2---:R-:W0:Y:S01]  /*2ec0*/  I2F.F64.U64 R2, R2 ;  /* 0x0000000200027312 */ /* 0x004e220000301800 */
[----:B------:R-:W-:Y:S05]  /*2ed0*/  BRA `(.L_x_4657) ;  /* 0x0000002000007947 */ /* 0x000fea0003800000 */
.L_x_4680:
[----:B------:R-:W2:Y:S02]  /*2ee0*/  LDG.E R2, [R4.64] ;  /* 0x0000002404027981 */ /* 0x000ea4000c1e1900 */
[----:B--2---:R-:W0:Y:S02]  /*2ef0*/  I2F.F64.U32 R2, R2 ;  /* 0x0000000200027312 */ /* 0x004e240000201800 */
.L_x_4657:
[----:B------:R-:W3:Y:S01]  /*2f00*/  LDC.U8 R6, c[0x0][0x3e1] ;  /* 0x0000f840ff067b82 */ /* 0x000ee20000000000 */
[----:B012--5:R0:W1:Y:S01]  /*2f10*/  DSETP.MIN.AND P1, P2, R2, R18, PT ;  /* 0x000000120200722a */ /* 0x0270620003a20000 */
[----:B------:R-:W-:Y:S02]  /*2f20*/  IMAD.MOV.U32 R4, RZ, RZ, R2 ;  /* 0x000000ffff047224 */ /* 0x000fe400078e0002 */
[----:B0-----:R-:W-:-:S03]  /*2f30*/  IMAD.MOV.U32 R2, RZ, RZ, R19 ;  /* 0x000000ffff027224 */ /* 0x001fc600078e0013 */
[----:B-1----:R-:W-:Y:S02]  /*2f40*/  SEL R4, R4, R18, P1 ;  /* 0x0000001204047207 */ /* 0x002fe40000800000 */
[----:B------:R-:W-:-:S06]  /*2f50*/  FSEL R5, R3, R2, P1 ;  /* 0x0000000203057208 */ /* 0x000fcc0000800000 */
[----:B------:R-:W-:Y:S02]  /*2f60*/  @P2 LOP3.LUT R5, R2, 0x80000, RZ, 0xfc, !PT ;  /* 0x0008000002052812 */ /* 0x000fe400078efcff */
        /* <DEDUP_REMOVED lines=14> */
.L_x_4687:
[----:B------:R-:W0:Y:S02]  /*3050*/  F2I.S64.F64.TRUNC R4, R4 ;  /* 0x0000000400047311 */ /* 0x000e24000030d900 */
[----:B0-----:R-:W-:-:S05]  /*3060*/  IMAD.MOV.U32 R3, RZ, RZ, R4 ;  /* 0x000000ffff037224 */ /* 0x001fca00078e0004 */
[----:B------:R0:W-:Y:S01]  /*3070*/  STG.E.U8 [R16.64], R3 ;  /* 0x0000000310007986 */ /* 0x0001e2000c101124 */
[----:B------:R-:W-:Y:S05]  /*3080*/  BRA `(.L_x_4689) ;  /* 0x00000ed000007947 */ /* 0x000fea0003800000 */
.L_x_4686:
        /* <DEDUP_REMOVED lines=9> */
.L_x_4691:
[----:B------:R-:W0:Y:S02]  /*3120*/  F2I.F64.TRUNC R5, R4 ;  /* 0x0000000400057311 */ /* 0x000e24000030d100 */
[----:B0-----:R0:W-:Y:S01]  /*3130*/  STG.E [R16.64], R5 ;  /* 0x0000000510007986 */ /* 0x0011e2000c101924 */
[----:B------:R-:W-:Y:S05]  /*3140*/  BRA `(.L_x_4689) ;  /* 0x00000e1000007947 */ /* 0x000fea0003800000 */
.L_x_4690:
[----:B------:R-:W0:Y:S02]  /*3150*/  F2I.F64.TRUNC R5, R4 ;  /* 0x0000000400057311 */ /* 0x000e24000030d100 */
[----:B0-----:R0:W-:Y:S01]  /*3160*/  STG.E.U16 [R16.64], R5 ;  /* 0x0000000510007986 */ /* 0x0011e2000c101524 */
[----:B------:R-:W-:Y:S05]  /*3170*/  BRA `(.L_x_4689) ;  /* 0x00000de000007947 */ /* 0x000fea0003800000 */
.L_x_4685:
        /* <DEDUP_REMOVED lines=11> */
.L_x_4693:
[----:B------:R-:W0:Y:S01]  /*3230*/  F2F.F32.F64 R0, R4 ;  /* 0x0000000400007310 */ /* 0x000e220000301000 */
[----:B------:R-:W0:-:S14]  /*3240*/  DSETP.GEU.AND P0, PT, |R4|, c[0x2][0x0], PT ;  /* 0x008000000400762a */ /* 0x000e1c0003f0e200 */
[----:B0-----:R-:W-:-:S05]  /*3250*/  @!P0 FMUL R0, R0, 1.175494350822287508e-38 ;  /* 0x0080000000008820 */ /* 0x001fca0000400000 */
[----:B------:R-:W-:-:S05]  /*3260*/  F2FP.PACK_AB R0, RZ, R0 ;  /* 0x00000000ff00723e */ /* 0x000fca00000000ff */
[----:B------:R0:W-:Y:S01]  /*3270*/  STG.E.U16 [R16.64], R0 ;  /* 0x0000000010007986 */ /* 0x0001e2000c101524 */
[----:B------:R-:W-:Y:S05]  /*3280*/  BRA `(.L_x_4689) ;  /* 0x00000cd000007947 */ /* 0x000fea0003800000 */
.L_x_4692:
        /* <DEDUP_REMOVED lines=12> */
.L_x_4695:
[----:B------:R-:W0:Y:S01]  /*3350*/  F2F.F32.F64 R0, R4 ;  /* 0x0000000400007310 */ /* 0x000e220000301000 */
[----:B------:R-:W0:-:S14]  /*3360*/  DSETP.GEU.AND P0, PT, |R4|, c[0x2][0x0], PT ;  /* 0x008000000400762a */ /* 0x000e1c0003f0e200 */
[----:B0-----:R-:W-:-:S05]  /*3370*/  @!P0 FMUL R0, R0, 1.175494350822287508e-38 ;  /* 0x0080000000008820 */ /* 0x001fca0000400000 */
[----:B------:R-:W-:-:S04]  /*3380*/  F2FP.PACK_AB R3, RZ, R0 ;  /* 0x00000000ff03723e */ /* 0x000fc800000000ff */
[----:B------:R-:W-:-:S05]  /*3390*/  PRMT R3, R3, 0x5410, RZ ;  /* 0x0000541003037816 */ /* 0x000fca00000000ff */
[----:B------:R0:W-:Y:S01]  /*33a0*/  STG.E [R16.64], R3 ;  /* 0x0000000310007986 */ /* 0x0001e2000c101924 */
[----:B------:R-:W-:Y:S05]  /*33b0*/  BRA `(.L_x_4689) ;  /* 0x00000ba000007947 */ /* 0x000fea0003800000 */
.L_x_4694:
[----:B------:R0:W-:Y:S01]  /*33c0*/  STG.E.64 [R16.64], R4 ;  /* 0x0000000410007986 */ /* 0x0001e2000c101b24 */
[----:B------:R-:W-:Y:S05]  /*33d0*/  BRA `(.L_x_4689) ;  /* 0x00000b8000007947 */ /* 0x000fea0003800000 */
.L_x_4684:
        /* <DEDUP_REMOVED lines=12> */
.L_x_4698:
[----:B------:R-:W-:-:S05]  /*34a0*/  CS2R R6, SRZ ;  /* 0x0000000000067805 */ /* 0x000fca000001ff00 */
[----:B------:R0:W-:Y:S01]  /*34b0*/  STG.E.128 [R16.64], R4 ;  /* 0x0000000410007986 */ /* 0x0001e2000c101d24 */
[----:B------:R-:W-:Y:S05]  /*34c0*/  BRA `(.L_x_4689) ;  /* 0x00000a9000007947 */ /* 0x000fea0003800000 */
.L_x_4697:
        /* <DEDUP_REMOVED lines=23> */
.L_x_4702:
[----:B------:R-:W-:Y:S05]  /*3640*/  BSYNC B0 ;  /* 0x0000000000007941 */ /* 0x000fea0003800000 */
.L_x_4701:
[----:B------:R-:W-:-:S05]  /*3650*/  LOP3.LUT R3, R0, R3, RZ, 0xfc, !PT ;  /* 0x0000000300037212 */ /* 0x000fca00078efcff */
[----:B------:R0:W-:Y:S01]  /*3660*/  STG.E.U8 [R16.64], R3 ;  /* 0x0000000310007986 */ /* 0x0001e2000c101124 */
[----:B------:R-:W-:Y:S05]  /*3670*/  BRA `(.L_x_4689) ;  /* 0x000008e000007947 */ /* 0x000fea0003800000 */
.L_x_4700:
        /* <DEDUP_REMOVED lines=15> */
.L_x_4704:
[----:B------:R-:W-:Y:S01]  /*3770*/  IMAD.MOV.U32 R0, RZ, RZ, 0x7f ;  /* 0x0000007fff007424 */ /* 0x000fe200078e00ff */
[----:B------:R-:W-:-:S04]  /*3780*/  ISETP.GT.U32.AND P0, PT, R2, 0x7f800000, PT ;  /* 0x7f8000000200780c */ /* 0x000fc80003f04070 */
[----:B------:R-:W-:-:S04]  /*3790*/  SEL R0, R0, 0x7c, P0 ;  /* 0x0000007c00007807 */ /* 0x000fc80000000000 */
.L_x_4705:
[----:B------:R-:W-:Y:S05]  /*37a0*/  BSYNC B0 ;  /* 0x0000000000007941 */ /* 0x000fea0003800000 */
.L_x_4703:
[----:B------:R-:W-:-:S04]  /*37b0*/  LOP3.LUT R2, R3, 0x80000000, RZ, 0xc0, !PT ;  /* 0x8000000003027812 */ /* 0x000fc800078ec0ff */
[----:B------:R-:W-:-:S04]  /*37c0*/  SHF.R.U32.HI R3, RZ, 0x18, R2 ;  /* 0x00000018ff037819 */ /* 0x000fc80000011602 */
[----:B------:R-:W-:-:S05]  /*37d0*/  LOP3.LUT R3, R0, R3, RZ, 0xfc, !PT ;  /* 0x0000000300037212 */ /* 0x000fca00078efcff */
[----:B------:R0:W-:Y:S01]  /*37e0*/  STG.E.U8 [R16.64], R3 ;  /* 0x0000000310007986 */ /* 0x0001e2000c101124 */
[----:B------:R-:W-:Y:S05]  /*37f0*/  BRA `(.L_x_4689) ;  /* 0x0000076000007947 */ /* 0x000fea0003800000 */
.L_x_4699:
[----:B------:R-:W0:Y:S01]  /*3800*/  F2F.F32.F64 R0, R4 ;  /* 0x0000000400007310 */ /* 0x000e220000301000 */
[----:B------:R-:W0:-:S14]  /*3810*/  DSETP.GEU.AND P0, PT, |R4|, c[0x2][0x0], PT ;  /* 0x008000000400762a */ /* 0x000e1c0003f0e200 */
[----:B0-----:R-:W-:-:S05]  /*3820*/  @!P0 FMUL R0, R0, 1.175494350822287508e-38 ;  /* 0x0080000000008820 */ /* 0x001fca0000400000 */
[----:B------:R-:W-:-:S05]  /*3830*/  F2FP.BF16.PACK_AB R0, RZ, R0 ;  /* 0x00000000ff00723e */ /* 0x000fca00000010ff */
[----:B------:R0:W-:Y:S01]  /*3840*/  STG.E.U16 [R16.64], R0 ;  /* 0x0000000010007986 */ /* 0x0001e2000c101524 */
[----:B------:R-:W-:Y:S05]  /*3850*/  BRA `(.L_x_4689) ;  /* 0x0000070000007947 */ /* 0x000fea0003800000 */
.L_x_4696:
        /* <DEDUP_REMOVED lines=11> */
.L_x_4708:
        /* <DEDUP_REMOVED lines=19> */
.L_x_4711:
[----:B------:R-:W-:-:S04]  /*3a40*/  LOP3.LUT R2, R3, 0x80000000, RZ, 0xc0, !PT ;  /* 0x8000000003027812 */ /* 0x000fc800078ec0ff */
[----:B------:R-:W-:-:S04]  /*3a50*/  SHF.R.U32.HI R3, RZ, 0x18, R2 ;  /* 0x00000018ff037819 */ /* 0x000fc80000011602 */
[----:B------:R-:W-:-:S04]  /*3a60*/  LOP3.LUT R0, R0, R3, RZ, 0xfc, !PT ;  /* 0x0000000300007212 */ /* 0x000fc800078efcff */
[----:B------:R-:W-:Y:S02]  /*3a70*/  PRMT R8, R0, 0x7610, R8 ;  /* 0x0000761000087816 */ /* 0x000fe40000000008 */
.L_x_4710:
[----:B------:R-:W-:Y:S05]  /*3a80*/  BSYNC B0 ;  /* 0x0000000000007941 */ /* 0x000fea0003800000 */
.L_x_4709:
[----:B------:R0:W-:Y:S01]  /*3a90*/  STG.E.U8 [R16.64], R8 ;  /* 0x0000000810007986 */ /* 0x0001e2000c101124 */
[----:B------:R-:W-:Y:S05]  /*3aa0*/  BRA `(.L_x_4689) ;  /* 0x000004b000007947 */ /* 0x000fea0003800000 */
.L_x_4707:
        /* <DEDUP_REMOVED lines=19> */
.L_x_4714:
[----:B------:R-:W-:-:S04]  /*3be0*/  LOP3.LUT R2, R3, 0x80000000, RZ, 0xc0, !PT ;  /* 0x8000000003027812 */ /* 0x000fc800078ec0ff */
[----:B------:R-:W-:-:S04]  /*3bf0*/  SHF.R.U32.HI R3, RZ, 0x18, R2 ;  /* 0x00000018ff037819 */ /* 0x000fc80000011602 */
[----:B------:R-:W-:-:S04]  /*3c00*/  LOP3.LUT R0, R0, R3, RZ, 0xfc, !PT ;  /* 0x0000000300007212 */ /* 0x000fc800078efcff */
[----:B------:R-:W-:Y:S02]  /*3c10*/  PRMT R8, R0, 0x7610, R8 ;  /* 0x0000761000087816 */ /* 0x000fe40000000008 */
.L_x_4713:
[----:B------:R-:W-:Y:S05]  /*3c20*/  BSYNC B0 ;  /* 0x0000000000007941 */ /* 0x000fea0003800000 */
.L_x_4712:
[----:B------:R0:W-:Y:S01]  /*3c30*/  STG.E.U8 [R16.64], R8 ;  /* 0x0000000810007986 */ /* 0x0001e2000c101124 */
[----:B------:R-:W-:Y:S05]  /*3c40*/  BRA `(.L_x_4689) ;  /* 0x0000031000007947 */ /* 0x000fea0003800000 */
.L_x_4706:
        /* <DEDUP_REMOVED lines=24> */
.L_x_4688:
        /* <DEDUP_REMOVED lines=20> */
.L_x_4716:
[----:B------:R-:W0:Y:S02]  /*3f10*/  F2I.U64.F64.TRUNC R4, R4 ;  /* 0x0000000400047311 */ /* 0x000e24000030d800 */
[----:B0-----:R0:W-:Y:S01]  /*3f20*/  STG.E.64 [R16.64], R4 ;  /* 0x0000000410007986 */ /* 0x0011e2000c101b24 */
[----:B------:R-:W-:Y:S05]  /*3f30*/  BRA `(.L_x_4689) ;  /* 0x0000002000007947 */ /* 0x000fea0003800000 */
.L_x_4715:
[----:B------:R-:W0:Y:S02]  /*3f40*/  F2I.U32.F64.TRUNC R5, R4 ;  /* 0x0000000400057311 */ /* 0x000e24000030d000 */
[----:B0-----:R0:W-:Y:S02]  /*3f50*/  STG.E [R16.64], R5 ;  /* 0x0000000510007986 */ /* 0x0011e4000c101924 */
.L_x_4689:
[----:B------:R-:W-:-:S05]  /*3f60*/  IMAD R22, R22, 0x200, R25 ;  /* 0x0000020016167824 */ /* 0x000fca00078e0219 */
[----:B------:R-:W-:Y:S02]  /*3f70*/  IADD3 R23, R22, 0x80, RZ ;  /* 0x0000008016177810 */ /* 0x000fe40007ffe0ff */
.L_x_4618:
[----:B------:R-:W-:Y:S05]  /*3f80*/  BSYNC B6 ;  /* 0x0000000000067941 */ /* 0x000fea0003800000 */
.L_x_4617:
        /* <DEDUP_REMOVED lines=258> */
.L_x_4719:
        /* <DEDUP_REMOVED lines=19> */
.L_x_4723:
[----:B------:R-:W2:Y:S02]  /*50e0*/  LDG.E.U8 R2, [R2.64] ;  /* 0x0000002402027981 */ /* 0x000ea4000c1e1100 */
[----:B--2---:R0:W1:Y:S01]  /*50f0*/  I2F.F64.U16 R18, R2 ;  /* 0x0000000200127312 */ /* 0x0040620000101800 */
[----:B------:R-:W-:Y:S05]  /*5100*/  BRA `(.L_x_4725) ;  /* 0x00000df000007947 */ /* 0x000fea0003800000 */
.L_x_4722:
        /* <DEDUP_REMOVED lines=9> */
.L_x_4727:
[----:B------:R-:W2:Y:S02]  /*51a0*/  LDG.E R2, [R2.64] ;  /* 0x0000002402027981 */ /* 0x000ea4000c1e1900 */
[----:B--2---:R0:W1:Y:S01]  /*51b0*/  I2F.F64 R18, R2 ;  /* 0x0000000200127312 */ /* 0x0040620000201c00 */
[----:B------:R-:W-:Y:S05]  /*51c0*/  BRA `(.L_x_4725) ;  /* 0x00000d3000007947 */ /* 0x000fea0003800000 */
.L_x_4726:
[----:B------:R-:W2:Y:S02]  /*51d0*/  LDG.E.U16 R2, [R2.64] ;  /* 0x0000002402027981 */ /* 0x000ea4000c1e1500 */
[----:B--2---:R0:W1:Y:S01]  /*51e0*/  I2F.F64.S16 R18, R2 ;  /* 0x0000000200127312 */ /* 0x0040620000101c00 */
[----:B------:R-:W-:Y:S05]  /*51f0*/  BRA `(.L_x_4725) ;  /* 0x00000d0000007947 */ /* 0x000fea0003800000 */
.L_x_4721:
        /* <DEDUP_REMOVED lines=10> */
.L_x_4729:
[----:B------:R-:W2:Y:S02]  /*52a0*/  LDG.E.U16 R0, [R2.64] ;  /* 0x0000002402007981 */ /* 0x000ea4000c1e1500 */
[----:B--2---:R-:W-:-:S05]  /*52b0*/  HADD2.F32 R0, -RZ, R0.H0_H0 ;  /* 0x20000000ff007230 */ /* 0x004fca0000004100 */
[----:B------:R-:W-:-:S04]  /*52c0*/  FMUL.FTZ R0, R0, 1 ;  /* 0x3f80000000007820 */ /* 0x000fc80000410000 */
[----:B------:R0:W1:Y:S01]  /*52d0*/  F2F.F64.F32 R18, R0 ;  /* 0x0000000000127310 */ /* 0x0000620000201800 */
[----:B------:R-:W-:Y:S05]  /*52e0*/  BRA `(.L_x_4725) ;  /* 0x00000c1000007947 */ /* 0x000fea0003800000 */
.L_x_4728:
        /* <DEDUP_REMOVED lines=10> */
.L_x_4731:
[----:B------:R-:W2:Y:S02]  /*5390*/  LDG.E.U16 R2, [R2.64] ;  /* 0x0000002402027981 */ /* 0x000ea4000c1e1500 */
[----:B--2---:R-:W-:-:S05]  /*53a0*/  HADD2.F32 R0, -RZ, R2.H0_H0 ;  /* 0x20000002ff007230 */ /* 0x004fca0000004100 */
[----:B------:R-:W-:-:S04]  /*53b0*/  FMUL.FTZ R0, R0, 1 ;  /* 0x3f80000000007820 */ /* 0x000fc80000410000 */
[----:B------:R0:W1:Y:S01]  /*53c0*/  F2F.F64.F32 R18, R0 ;  /* 0x0000000000127310 */ /* 0x0000620000201800 */
[----:B------:R-:W-:Y:S05]  /*53d0*/  BRA `(.L_x_4725) ;  /* 0x00000b2000007947 */ /* 0x000fea0003800000 */
.L_x_4730:
[----:B------:R0:W5:Y:S01]  /*53e0*/  LDG.E.64 R18, [R2.64] ;  /* 0x0000002402127981 */ /* 0x000162000c1e1b00 */
[----:B------:R-:W-:Y:S05]  /*53f0*/  BRA `(.L_x_4725) ;  /* 0x00000b0000007947 */ /* 0x000fea0003800000 */
.L_x_4720:
        /* <DEDUP_REMOVED lines=13> */
.L_x_4734:
[----:B------:R0:W5:Y:S01]  /*54d0*/  LDG.E.64 R18, [R2.64] ;  /* 0x0000002402127981 */ /* 0x000162000c1e1b00 */
[----:B------:R-:W-:Y:S05]  /*54e0*/  BRA `(.L_x_4725) ;  /* 0x00000a1000007947 */ /* 0x000fea0003800000 */
.L_x_4733:
        /* <DEDUP_REMOVED lines=28> */
.L_x_4736:
        /* <DEDUP_REMOVED lines=15> */
.L_x_4735:
[----:B------:R-:W2:Y:S02]  /*57a0*/  LDG.E.U16 R0, [R2.64] ;  /* 0x0000002402007981 */ /* 0x000ea4000c1e1500 */
[----:B--2---:R-:W-:-:S05]  /*57b0*/  PRMT R0, RZ, 0x5410, R0 ;  /* 0x00005410ff007816 */ /* 0x004fca0000000000 */
[----:B------:R-:W-:-:S04]  /*57c0*/  FMUL.FTZ R0, R0, 1 ;  /* 0x3f80000000007820 */ /* 0x000fc80000410000 */
[----:B------:R0:W1:Y:S01]  /*57d0*/  F2F.F64.F32 R18, R0 ;  /* 0x0000000000127310 */ /* 0x0000620000201800 */
[----:B------:R-:W-:Y:S05]  /*57e0*/  BRA `(.L_x_4725) ;  /* 0x0000071000007947 */ /* 0x000fea0003800000 */
.L_x_4732:
        /* <DEDUP_REMOVED lines=11> */
.L_x_4739:
        /* <DEDUP_REMOVED lines=21> */
.L_x_4743:
[----:B------:R-:W-:Y:S05]  /*59f0*/  BSYNC B1 ;  /* 0x0000000000017941 */ /* 0x000fea0003800000 */
.L_x_4742:
[----:B------:R-:W-:Y:S01]  /*5a00*/  LEA R3, R0, 0x3b800000, 0x17 ;  /* 0x3b80000000037811 */ /* 0x000fe200078eb8ff */
[----:B------:R-:W-:-:S05]  /*5a10*/  IMAD.SHL.U32 R0, R2, 0x100000, RZ ;  /* 0x0010000002007824 */ /* 0x000fca00078e00ff */
[----:B------:R-:W-:Y:S02]  /*5a20*/  LOP3.LUT R0, R3, R0, R4, 0xfe, !PT ;  /* 0x0000000003007212 */ /* 0x000fe400078efe04 */
.L_x_4741:
[----:B------:R-:W-:Y:S05]  /*5a30*/  BSYNC B0 ;  /* 0x0000000000007941 */ /* 0x000fea0003800000 */
.L_x_4740:
[----:B------:R-:W-:-:S04]  /*5a40*/  FMUL.FTZ R0, R0, 1 ;  /* 0x3f80000000007820 */ /* 0x000fc80000410000 */
[----:B------:R0:W1:Y:S01]  /*5a50*/  F2F.F64.F32 R18, R0 ;  /* 0x0000000000127310 */ /* 0x0000620000201800 */
[----:B------:R-:W-:Y:S05]  /*5a60*/  BRA `(.L_x_4725) ;  /* 0x0000049000007947 */ /* 0x000fea0003800000 */
.L_x_4738:
        /* <DEDUP_REMOVED lines=21> */
.L_x_4747:
[----:B------:R-:W-:Y:S05]  /*5bc0*/  BSYNC B1 ;  /* 0x0000000000017941 */ /* 0x000fea0003800000 */
.L_x_4746:
[----:B------:R-:W-:Y:S01]  /*5bd0*/  LEA R3, R0, 0x37800000, 0x17 ;  /* 0x3780000000037811 */ /* 0x000fe200078eb8ff */
[----:B------:R-:W-:-:S05]  /*5be0*/  IMAD.SHL.U32 R0, R2, 0x200000, RZ ;  /* 0x0020000002007824 */ /* 0x000fca00078e00ff */
[----:B------:R-:W-:Y:S02]  /*5bf0*/  LOP3.LUT R0, R3, R0, R4, 0xfe, !PT ;  /* 0x0000000003007212 */ /* 0x000fe400078efe04 */
.L_x_4745:
[----:B------:R-:W-:Y:S05]  /*5c00*/  BSYNC B0 ;  /* 0x0000000000007941 */ /* 0x000fea0003800000 */
.L_x_4744:
[----:B------:R-:W-:-:S04]  /*5c10*/  FMUL.FTZ R0, R0, 1 ;  /* 0x3f80000000007820 */ /* 0x000fc80000410000 */
[----:B------:R0:W1:Y:S01]  /*5c20*/  F2F.F64.F32 R18, R0 ;  /* 0x0000000000127310 */ /* 0x0000620000201800 */
[----:B------:R-:W-:Y:S05]  /*5c30*/  BRA `(.L_x_4725) ;  /* 0x000002c000007947 */ /* 0x000fea0003800000 */
.L_x_4737:
        /* <DEDUP_REMOVED lines=14> */
.L_x_4751:
[----:B------:R-:W-:Y:S05]  /*5d20*/  BSYNC B0 ;  /* 0x0000000000007941 */ /* 0x000fea0003800000 */
.L_x_4750:
[----:B------:R-:W-:-:S04]  /*5d30*/  FMUL.FTZ R0, R0, 1 ;  /* 0x3f80000000007820 */ /* 0x000fc80000410000 */
[----:B------:R0:W1:Y:S01]  /*5d40*/  F2F.F64.F32 R18, R0 ;  /* 0x0000000000127310 */ /* 0x0000620000201800 */
[----:B------:R-:W-:Y:S05]  /*5d50*/  BRA `(.L_x_4725) ;  /* 0x000001a000007947 */ /* 0x000fea0003800000 */
.L_x_4724:
        /* <DEDUP_REMOVED lines=21> */
.L_x_4749:
[----:B------:R-:W2:Y:S02]  /*5eb0*/  LDG.E.64 R18, [R2.64] ;  /* 0x0000002402127981 */ /* 0x000ea4000c1e1b00 */
[----:B--2---:R-:W0:Y:S01]  /*5ec0*/  I2F.F64.U64 R18, R18 ;  /* 0x0000001200127312 */ /* 0x004e220000301800 */
[----:B------:R-:W-:Y:S05]  /*5ed0*/  BRA `(.L_x_4725) ;  /* 0x0000002000007947 */ /* 0x000fea0003800000 */
.L_x_4748:
[----:B------:R-:W2:Y:S02]  /*5ee0*/  LDG.E R2, [R2.64] ;  /* 0x0000002402027981 */ /* 0x000ea4000c1e1900 */
[----:B--2---:R0:W1:Y:S02]  /*5ef0*/  I2F.F64.U32 R18, R2 ;  /* 0x0000000200127312 */ /* 0x0040640000201800 */
.L_x_4725:
        /* <DEDUP_REMOVED lines=17> */
.L_x_4755:
[----:B------:R-:W2:Y:S02]  /*6010*/  LDG.E.U8 R2, [R4.64] ;  /* 0x0000002404027981 */ /* 0x000ea4000c1e1100 */
[----:B--2---:R-:W0:Y:S01]  /*6020*/  I2F.F64.U16 R2, R2 ;  /* 0x0000000200027312 */ /* 0x004e220000101800 */
[----:B------:R-:W-:Y:S05]  /*6030*/  BRA `(.L_x_4757) ;  /* 0x00000df000007947 */ /* 0x000fea0003800000 */
.L_x_4754:
        /* <DEDUP_REMOVED lines=9> */
.L_x_4759:
[----:B------:R-:W2:Y:S02]  /*60d0*/  LDG.E R2, [R4.64] ;  /* 0x0000002404027981 */ /* 0x000ea4000c1e1900 */
[----:B--2---:R-:W0:Y:S01]  /*60e0*/  I2F.F64 R2, R2 ;  /* 0x0000000200027312 */ /* 0x004e220000201c00 */
[----:B------:R-:W-:Y:S05]  /*60f0*/  BRA `(.L_x_4757) ;  /* 0x00000d3000007947 */ /* 0x000fea0003800000 */
.L_x_4758:
[----:B------:R-:W2:Y:S02]  /*6100*/  LDG.E.U16 R2, [R4.64] ;  /* 0x0000002404027981 */ /* 0x000ea4000c1e1500 */
[----:B--2---:R-:W0:Y:S01]  /*6110*/  I2F.F64.S16 R2, R2 ;  /* 0x0000000200027312 */ /* 0x004e220000101c00 */
[----:B------:R-:W-:Y:S05]  /*6120*/  BRA `(.L_x_4757) ;  /* 0x00000d0000007947 */ /* 0x000fea0003800000 */
.L_x_4753:
        /* <DEDUP_REMOVED lines=10> */
.L_x_4761:
[----:B------:R-:W2:Y:S02]  /*61d0*/  LDG.E.U16 R0, [R4.64] ;  /* 0x0000002404007981 */ /* 0x000ea4000c1e1500 */
[----:B--2---:R-:W-:-:S05]  /*61e0*/  HADD2.F32 R0, -RZ, R0.H0_H0 ;  /* 0x20000000ff007230 */ /* 0x004fca0000004100 */
[----:B------:R-:W-:-:S04]  /*61f0*/  FMUL.FTZ R0, R0, 1 ;  /* 0x3f80000000007820 */ /* 0x000fc80000410000 */
[----:B------:R0:W2:Y:S01]  /*6200*/  F2F.F64.F32 R2, R0 ;  /* 0x0000000000027310 */ /* 0x0000a20000201800 */
[----:B------:R-:W-:Y:S05]  /*6210*/  BRA `(.L_x_4757) ;  /* 0x00000c1000007947 */ /* 0x000fea0003800000 */
.L_x_4760:
        /* <DEDUP_REMOVED lines=10> */
.L_x_4763:
[----:B------:R-:W2:Y:S02]  /*62c0*/  LDG.E.U16 R4, [R4.64] ;  /* 0x0000002404047981 */ /* 0x000ea4000c1e1500 */
[----:B--2---:R-:W-:-:S05]  /*62d0*/  HADD2.F32 R0, -RZ, R4.H0_H0 ;  /* 0x20000004ff007230 */ /* 0x004fca0000004100 */
[----:B------:R-:W-:-:S04]  /*62e0*/  FMUL.FTZ R0, R0, 1 ;  /* 0x3f80000000007820 */ /* 0x000fc80000410000 */
[----:B------:R0:W2:Y:S01]  /*62f0*/  F2F.F64.F32 R2, R0 ;  /* 0x0000000000027310 */ /* 0x0000a20000201800 */
[----:B------:R-:W-:Y:S05]  /*6300*/  BRA `(.L_x_4757) ;  /* 0x00000b2000007947 */ /* 0x000fea0003800000 */
.L_x_4762:
[----:B------:R0:W5:Y:S01]  /*6310*/  LDG.E.64 R2, [R4.64] ;  /* 0x0000002404027981 */ /* 0x000162000c1e1b00 */
[----:B------:R-:W-:Y:S05]  /*6320*/  BRA `(.L_x_4757) ;  /* 0x00000b0000007947 */ /* 0x000fea0003800000 */
.L_x_4752:
        /* <DEDUP_REMOVED lines=13> */
.L_x_4766:
[----:B------:R0:W5:Y:S01]  /*6400*/  LDG.E.64 R2, [R4.64] ;  /* 0x0000002404027981 */ /* 0x000162000c1e1b00 */
[----:B------:R-:W-:Y:S05]  /*6410*/  BRA `(.L_x_4757) ;  /* 0x00000a1000007947 */ /* 0x000fea0003800000 */
.L_x_4765:
        /* <DEDUP_REMOVED lines=28> */
.L_x_4768:
        /* <DEDUP_REMOVED lines=15> */
.L_x_4767:
[----:B------:R-:W2:Y:S02]  /*66d0*/  LDG.E.U16 R0, [R4.64] ;  /* 0x0000002404007981 */ /* 0x000ea4000c1e1500 */
[----:B--2---:R-:W-:-:S05]  /*66e0*/  PRMT R0, RZ, 0x5410, R0 ;  /* 0x00005410ff007816 */ /* 0x004fca0000000000 */
[----:B------:R-:W-:-:S04]  /*66f0*/  FMUL.FTZ R0, R0, 1 ;  /* 0x3f80000000007820 */ /* 0x000fc80000410000 */
[----:B------:R0:W2:Y:S01]  /*6700*/  F2F.F64.F32 R2, R0 ;  /* 0x0000000000027310 */ /* 0x0000a20000201800 */
[----:B------:R-:W-:Y:S05]  /*6710*/  BRA `(.L_x_4757) ;  /* 0x0000071000007947 */ /* 0x000fea0003800000 */
.L_x_4764:
        /* <DEDUP_REMOVED lines=11> */
.L_x_4771:
        /* <DEDUP_REMOVED lines=21> */
.L_x_4775:
[----:B------:R-:W-:Y:S05]  /*6920*/  BSYNC B1 ;  /* 0x0000000000017941 */ /* 0x000fea0003800000 */
.L_x_4774:
[----:B------:R-:W-:Y:S01]  /*6930*/  LEA R3, R0, 0x3b800000, 0x17 ;  /* 0x3b80000000037811 */ /* 0x000fe200078eb8ff */
[----:B------:R-:W-:-:S05]  /*6940*/  IMAD.SHL.U32 R0, R2, 0x100000, RZ ;  /* 0x0010000002007824 */ /* 0x000fca00078e00ff */
[----:B------:R-:W-:Y:S02]  /*6950*/  LOP3.LUT R0, R3, R0, R4, 0xfe, !PT ;  /* 0x0000000003007212 */ /* 0x000fe400078efe04 */
.L_x_4773:
[----:B------:R-:W-:Y:S05]  /*6960*/  BSYNC B0 ;  /* 0x0000000000007941 */ /* 0x000fea0003800000 */
.L_x_4772:
[----:B------:R-:W-:-:S04]  /*6970*/  FMUL.FTZ R0, R0, 1 ;  /* 0x3f80000000007820 */ /* 0x000fc80000410000 */
[----:B------:R0:W2:Y:S01]  /*6980*/  F2F.F64.F32 R2, R0 ;  /* 0x0000000000027310 */ /* 0x0000a20000201800 */
[----:B------:R-:W-:Y:S05]  /*6990*/  BRA `(.L_x_4757) ;  /* 0x0000049000007947 */ /* 0x000fea0003800000 */
.L_x_4770:
        /* <DEDUP_REMOVED lines=21> */
.L_x_4779:
[----:B------:R-:W-:Y:S05]  /*6af0*/  BSYNC B1 ;  /* 0x0000000000017941 */ /* 0x000fea0003800000 */
.L_x_4778:
[----:B------:R-:W-:Y:S01]  /*6b00*/  LEA R3, R0, 0x37800000, 0x17 ;  /* 0x3780000000037811 */ /* 0x000fe200078eb8ff */
[----:B------:R-:W-:-:S05]  /*6b10*/  IMAD.SHL.U32 R0, R2, 0x200000, RZ ;  /* 0x0020000002007824 */ /* 0x000fca00078e00ff */
[----:B------:R-:W-:Y:S02]  /*6b20*/  LOP3.LUT R0, R3, R0, R4, 0xfe, !PT ;  /* 0x0000000003007212 */ /* 0x000fe400078efe04 */
.L_x_4777:
[----:B------:R-:W-:Y:S05]  /*6b30*/  BSYNC B0 ;  /* 0x0000000000007941 */ /* 0x000fea0003800000 */
.L_x_4776:
[----:B------:R-:W-:-:S04]  /*6b40*/  FMUL.FTZ R0, R0, 1 ;  /* 0x3f80000000007820 */ /* 0x000fc80000410000 */
[----:B------:R0:W2:Y:S01]  /*6b50*/  F2F.F64.F32 R2, R0 ;  /* 0x0000000000027310 */ /* 0x0000a20000201800 */
[----:B------:R-:W-:Y:S05]  /*6b60*/  BRA `(.L_x_4757) ;  /* 0x000002c000007947 */ /* 0x000fea0003800000 */
.L_x_4769:
        /* <DEDUP_REMOVED lines=14> */
.L_x_4783:
[----:B------:R-:W-:Y:S05]  /*6c50*/  BSYNC B0 ;  /* 0x0000000000007941 */ /* 0x000fea0003800000 */
.L_x_4782:
[----:B------:R-:W-:-:S04]  /*6c60*/  FMUL.FTZ R0, R0, 1 ;  /* 0x3f80000000007820 */ /* 0x000fc80000410000 */
[----:B------:R0:W2:Y:S01]  /*6c70*/  F2F.F64.F32 R2, R0 ;  /* 0x0000000000027310 */ /* 0x0000a20000201800 */
[----:B------:R-:W-:Y:S05]  /*6c80*/  BRA `(.L_x_4757) ;  /* 0x000001a000007947 */ /* 0x000fea0003800000 */
.L_x_4756:
        /* <DEDUP_REMOVED lines=21> */
.L_x_4781:
[----:B------:R-:W2:Y:S02]  /*6de0*/  LDG.E.64 R2, [R4.64] ;  /* 0x0000002404027981 */ /* 0x000ea4000c1e1b00 */
[----:B--2---:R-:W0:Y:S01]  /*6df0*/  I2F.F64.U64 R2, R2 ;  /* 0x0000000200027312 */ /* 0x004e220000301800 */
[----:B------:R-:W-:Y:S05]  /*6e00*/  BRA `(.L_x_4757) ;  /* 0x0000002000007947 */ /* 0x000fea0003800000 */
.L_x_4780:
[----:B------:R-:W2:Y:S02]  /*6e10*/  LDG.E R2, [R4.64] ;  /* 0x0000002404027981 */ /* 0x000ea4000c1e1900 */
[----:B--2---:R-:W0:Y:S02]  /*6e20*/  I2F.F64.U32 R2, R2 ;  /* 0x0000000200027312 */ /* 0x004e240000201800 */
.L_x_4757:
        /* <DEDUP_REMOVED lines=21> */
.L_x_4787:
[----:B------:R-:W0:Y:S02]  /*6f80*/  F2I.S64.F64.TRUNC R4, R4 ;  /* 0x0000000400047311 */ /* 0x000e24000030d900 */
[----:B0-----:R-:W-:-:S05]  /*6f90*/  IMAD.MOV.U32 R3, RZ, RZ, R4 ;  /* 0x000000ffff037224 */ /* 0x001fca00078e0004 */
[----:B------:R0:W-:Y:S01]  /*6fa0*/  STG.E.U8 [R16.64], R3 ;  /* 0x0000000310007986 */ /* 0x0001e2000c101124 */
[----:B------:R-:W-:Y:S05]  /*6fb0*/  BRA `(.L_x_4789) ;  /* 0x00000ed000007947 */ /* 0x000fea0003800000 */
.L_x_4786:
        /* <DEDUP_REMOVED lines=9> */
.L_x_4791:
[----:B------:R-:W0:Y:S02]  /*7050*/  F2I.F64.TRUNC R5, R4 ;  /* 0x0000000400057311 */ /* 0x000e24000030d100 */
[----:B0-----:R0:W-:Y:S01]  /*7060*/  STG.E [R16.64], R5 ;  /* 0x0000000510007986 */ /* 0x0011e2000c101924 */
[----:B------:R-:W-:Y:S05]  /*7070*/  BRA `(.L_x_4789) ;  /* 0x00000e1000007947 */ /* 0x000fea0003800000 */
.L_x_4790:
[----:B------:R-:W0:Y:S02]  /*7080*/  F2I.F64.TRUNC R5, R4 ;  /* 0x0000000400057311 */ /* 0x000e24000030d100 */
[----:B0-----:R0:W-:Y:S01]  /*7090*/  STG.E.U16 [R16.64], R5 ;  /* 0x0000000510007986 */ /* 0x0011e2000c101524 */
[----:B------:R-:W-:Y:S05]  /*70a0*/  BRA `(.L_x_4789) ;  /* 0x00000de000007947 */ /* 0x000fea0003800000 */
.L_x_4785:
        /* <DEDUP_REMOVED lines=11> */
.L_x_4793:
[----:B------:R-:W0:Y:S01]  /*7160*/  F2F.F32.F64 R0, R4 ;  /* 0x0000000400007310 */ /* 0x000e220000301000 */
[----:B------:R-:W0:-:S14]  /*7170*/  DSETP.GEU.AND P0, PT, |R4|, c[0x2][0x0], PT ;  /* 0x008000000400762a */ /* 0x000e1c0003f0e200 */
[----:B0-----:R-:W-:-:S05]  /*7180*/  @!P0 FMUL R0, R0, 1.175494350822287508e-38 ;  /* 0x0080000000008820 */ /* 0x001fca0000400000 */
[----:B------:R-:W-:-:S05]  /*7190*/  F2FP.PACK_AB R0, RZ, R0 ;  /* 0x00000000ff00723e */ /* 0x000fca00000000ff */
[----:B------:R0:W-:Y:S01]  /*71a0*/  STG.E.U16 [R16.64], R0 ;  /* 0x0000000010007986 */ /* 0x0001e2000c101524 */
[----:B------:R-:W-:Y:S05]  /*71b0*/  BRA `(.L_x_4789) ;  /* 0x00000cd000007947 */ /* 0x000fea0003800000 */
.L_x_4792:
        /* <DEDUP_REMOVED lines=12> */
.L_x_4795:
[----:B------:R-:W0:Y:S01]  /*7280*/  F2F.F32.F64 R0, R4 ;  /* 0x0000000400007310 */ /* 0x000e220000301000 */
[----:B------:R-:W0:-:S14]  /*7290*/  DSETP.GEU.AND P0, PT, |R4|, c[0x2][0x0], PT ;  /* 0x008000000400762a */ /* 0x000e1c0003f0e200 */
[----:B0-----:R-:W-:-:S05]  /*72a0*/  @!P0 FMUL R0, R0, 1.175494350822287508e-38 ;  /* 0x0080000000008820 */ /* 0x001fca0000400000 */
[----:B------:R-:W-:-:S04]  /*72b0*/  F2FP.PACK_AB R3, RZ, R0 ;  /* 0x00000000ff03723e */ /* 0x000fc800000000ff */
[----:B------:R-:W-:-:S05]  /*72c0*/  PRMT R3, R3, 0x5410, RZ ;  /* 0x0000541003037816 */ /* 0x000fca00000000ff */
[----:B------:R0:W-:Y:S01]  /*72d0*/  STG.E [R16.64], R3 ;  /* 0x0000000310007986 */ /* 0x0001e2000c101924 */
[----:B------:R-:W-:Y:S05]  /*72e0*/  BRA `(.L_x_4789) ;  /* 0x00000ba000007947 */ /* 0x000fea0003800000 */
.L_x_4794:
[----:B------:R0:W-:Y:S01]  /*72f0*/  STG.E.64 [R16.64], R4 ;  /* 0x0000000410007986 */ /* 0x0001e2000c101b24 */
[----:B------:R-:W-:Y:S05]  /*7300*/  BRA `(.L_x_4789) ;  /* 0x00000b8000007947 */ /* 0x000fea0003800000 */
.L_x_4784:
        /* <DEDUP_REMOVED lines=12> */
.L_x_4798:
[----:B------:R-:W-:-:S05]  /*73d0*/  CS2R R6, SRZ ;  /* 0x0000000000067805 */ /* 0x000fca000001ff00 */
[----:B------:R0:W-:Y:S01]  /*73e0*/  STG.E.128 [R16.64], R4 ;  /* 0x0000000410007986 */ /* 0x0001e2000c101d24 */
[----:B------:R-:W-:Y:S05]  /*73f0*/  BRA `(.L_x_4789) ;  /* 0x00000a9000007947 */ /* 0x000fea0003800000 */
.L_x_4797:
        /* <DEDUP_REMOVED lines=23> */
.L_x_4802:
[----:B------:R-:W-:Y:S05]  /*7570*/  BSYNC B0 ;  /* 0x0000000000007941 */ /* 0x000fea0003800000 */
.L_x_4801:
[----:B------:R-:W-:-:S05]  /*7580*/  LOP3.LUT R3, R0, R3, RZ, 0xfc, !PT ;  /* 0x0000000300037212 */ /* 0x000fca00078efcff */
[----:B------:R0:W-:Y:S01]  /*7590*/  STG.E.U8 [R16.64], R3 ;  /* 0x0000000310007986 */ /* 0x0001e2000c101124 */
[----:B------:R-:W-:Y:S05]  /*75a0*/  BRA `(.L_x_4789) ;  /* 0x000008e000007947 */ /* 0x000fea0003800000 */
.L_x_4800:
        /* <DEDUP_REMOVED lines=15> */
.L_x_4804:
[----:B------:R-:W-:Y:S01]  /*76a0*/  IMAD.MOV.U32 R0, RZ, RZ, 0x7f ;  /* 0x0000007fff007424 */ /* 0x000fe200078e00ff */
[----:B------:R-:W-:-:S04]  /*76b0*/  ISETP.GT.U32.AND P0, PT, R2, 0x7f800000, PT ;  /* 0x7f8000000200780c */ /* 0x000fc80003f04070 */
[----:B------:R-:W-:-:S04]  /*76c0*/  SEL R0, R0, 0x7c, P0 ;  /* 0x0000007c00007807 */ /* 0x000fc80000000000 */
.L_x_4805:
[----:B------:R-:W-:Y:S05]  /*76d0*/  BSYNC B0 ;  /* 0x0000000000007941 */ /* 0x000fea0003800000 */
.L_x_4803:
[----:B------:R-:W-:-:S04]  /*76e0*/  LOP3.LUT R2, R3, 0x80000000, RZ, 0xc0, !PT ;  /* 0x8000000003027812 */ /* 0x000fc800078ec0ff */
[----:B------:R-:W-:-:S04]  /*76f0*/  SHF.R.U32.HI R3, RZ, 0x18, R2 ;  /* 0x00000018ff037819 */ /* 0x000fc80000011602 */
[----:B------:R-:W-:-:S05]  /*7700*/  LOP3.LUT R3, R0, R3, RZ, 0xfc, !PT ;  /* 0x0000000300037212 */ /* 0x000fca00078efcff */
[----:B------:R0:W-:Y:S01]  /*7710*/  STG.E.U8 [R16.64], R3 ;  /* 0x0000000310007986 */ /* 0x0001e2000c101124 */
[----:B------:R-:W-:Y:S05]  /*7720*/  BRA `(.L_x_4789) ;  /* 0x0000076000007947 */ /* 0x000fea0003800000 */
.L_x_4799:
[----:B------:R-:W0:Y:S01]  /*7730*/  F2F.F32.F64 R0, R4 ;  /* 0x0000000400007310 */ /* 0x000e220000301000 */
[----:B------:R-:W0:-:S14]  /*7740*/  DSETP.GEU.AND P0, PT, |R4|, c[0x2][0x0], PT ;  /* 0x008000000400762a */ /* 0x000e1c0003f0e200 */
[----:B0-----:R-:W-:-:S05]  /*7750*/  @!P0 FMUL R0, R0, 1.175494350822287508e-38 ;  /* 0x0080000000008820 */ /* 0x001fca0000400000 */
[----:B------:R-:W-:-:S05]  /*7760*/  F2FP.BF16.PACK_AB R0, RZ, R0 ;  /* 0x00000000ff00723e */ /* 0x000fca00000010ff */
[----:B------:R0:W-:Y:S01]  /*7770*/  STG.E.U16 [R16.64], R0 ;  /* 0x0000000010007986 */ /* 0x0001e2000c101524 */
[----:B------:R-:W-:Y:S05]  /*7780*/  BRA `(.L_x_4789) ;  /* 0x0000070000007947 */ /* 0x000fea0003800000 */
.L_x_4796:
        /* <DEDUP_REMOVED lines=11> */
.L_x_4808:
        /* <DEDUP_REMOVED lines=19> */
.L_x_4811:
[----:B------:R-:W-:-:S04]  /*7970*/  LOP3.LUT R2, R3, 0x80000000, RZ, 0xc0, !PT ;  /* 0x8000000003027812 */ /* 0x000fc800078ec0ff */
[----:B------:R-:W-:-:S04]  /*7980*/  SHF.R.U32.HI R3, RZ, 0x18, R2 ;  /* 0x00000018ff037819 */ /* 0x000fc80000011602 */
[----:B------:R-:W-:-:S04]  /*7990*/  LOP3.LUT R0, R0, R3, RZ, 0xfc, !PT ;  /* 0x0000000300007212 */ /* 0x000fc800078efcff */
[----:B------:R-:W-:Y:S02]  /*79a0*/  PRMT R8, R0, 0x7610, R8 ;  /* 0x0000761000087816 */ /* 0x000fe40000000008 */
.L_x_4810:
[----:B------:R-:W-:Y:S05]  /*79b0*/  BSYNC B0 ;  /* 0x0000000000007941 */ /* 0x000fea0003800000 */
.L_x_4809:
[----:B------:R0:W-:Y:S01]  /*79c0*/  STG.E.U8 [R16.64], R8 ;  /* 0x0000000810007986 */ /* 0x0001e2000c101124 */
[----:B------:R-:W-:Y:S05]  /*79d0*/  BRA `(.L_x_4789) ;  /* 0x000004b000007947 */ /* 0x000fea0003800000 */
.L_x_4807:
        /* <DEDUP_REMOVED lines=19> */
.L_x_4814:
[----:B------:R-:W-:-:S04]  /*7b10*/  LOP3.LUT R2, R3, 0x80000000, RZ, 0xc0, !PT ;  /* 0x8000000003027812 */ /* 0x000fc800078ec0ff */
[----:B------:R-:W-:-:S04]  /*7b20*/  SHF.R.U32.HI R3, RZ, 0x18, R2 ;  /* 0x00000018ff037819 */ /* 0x000fc80000011602 */
[----:B------:R-:W-:-:S04]  /*7b30*/  LOP3.LUT R0, R0, R3, RZ, 0xfc, !PT ;  /* 0x0000000300007212 */ /* 0x000fc800078efcff */
[----:B------:R-:W-:Y:S02]  /*7b40*/  PRMT R8, R0, 0x7610, R8 ;  /* 0x0000761000087816 */ /* 0x000fe40000000008 */
.L_x_4813:
[----:B------:R-:W-:Y:S05]  /*7b50*/  BSYNC B0 ;  /* 0x0000000000007941 */ /* 0x000fea0003800000 */
.L_x_4812:
[----:B------:R0:W-:Y:S01]  /*7b60*/  STG.E.U8 [R16.64], R8 ;  /* 0x0000000810007986 */ /* 0x0001e2000c101124 */
[----:B------:R-:W-:Y:S05]  /*7b70*/  BRA `(.L_x_4789) ;  /* 0x0000031000007947 */ /* 0x000fea0003800000 */
.L_x_4806:
        /* <DEDUP_REMOVED lines=24> */
.L_x_4788:
        /* <DEDUP_REMOVED lines=20> */
.L_x_4816:
[----:B------:R-:W0:Y:S02]  /*7e40*/  F2I.U64.F64.TRUNC R4, R4 ;  /* 0x0000000400047311 */ /* 0x000e24000030d800 */
[----:B0-----:R0:W-:Y:S01]  /*7e50*/  STG.E.64 [R16.64], R4 ;  /* 0x0000000410007986 */ /* 0x0011e2000c101b24 */
[----:B------:R-:W-:Y:S05]  /*7e60*/  BRA `(.L_x_4789) ;  /* 0x0000002000007947 */ /* 0x000fea0003800000 */
.L_x_4815:
[----:B------:R-:W0:Y:S02]  /*7e70*/  F2I.U32.F64.TRUNC R5, R4 ;  /* 0x0000000400057311 */ /* 0x000e24000030d000 */
[----:B0-----:R0:W-:Y:S02]  /*7e80*/  STG.E [R16.64], R5 ;  /* 0x0000000510007986 */ /* 0x0011e4000c101924 */
.L_x_4789:
        /* <DEDUP_REMOVED lines=258> */
.L_x_4817:
        /* <DEDUP_REMOVED lines=19> */
.L_x_4821:
[----:B------:R-:W2:Y:S02]  /*8fe0*/  LDG.E.U8 R2, [R2.64] ;  /* 0x0000002402027981 */ /* 0x000ea4000c1e1100 */
[----:B--2---:R0:W1:Y:S01]  /*8ff0*/  I2F.F64.U16 R18, R2 ;  /* 0x0000000200127312 */ /* 0x0040620000101800 */
[----:B------:R-:W-:Y:S05]  /*9000*/  BRA `(.L_x_4823) ;  /* 0x00000df000007947 */ /* 0x000fea0003800000 */
.L_x_4820:
        /* <DEDUP_REMOVED lines=9> */
.L_x_4825:
[----:B------:R-:W2:Y:S02]  /*90a0*/  LDG.E R2, [R2.64] ;  /* 0x0000002402027981 */ /* 0x000ea4000c1e1900 */
[----:B--2---:R0:W1:Y:S01]  /*90b0*/  I2F.F64 R18, R2 ;  /* 0x0000000200127312 */ /* 0x0040620000201c00 */
[----:B------:R-:W-:Y:S05]  /*90c0*/  BRA `(.L_x_4823) ;  /* 0x00000d3000007947 */ /* 0x000fea0003800000 */
.L_x_4824:
[----:B------:R-:W2:Y:S02]  /*90d0*/  LDG.E.U16 R2, [R2.64] ;  /* 0x0000002402027981 */ /* 0x000ea4000c1e1500 */
[----:B--2---:R0:W1:Y:S01]  /*90e0*/  I2F.F64.S16 R18, R2 ;  /* 0x0000000200127312 */ /* 0x0040620000101c00 */
[----:B------:R-:W-:Y:S05]  /*90f0*/  BRA `(.L_x_4823) ;  /* 0x00000d0000007947 */ /* 0x000fea0003800000 */
.L_x_4819:
        /* <DEDUP_REMOVED lines=10> */
.L_x_4827:
[----:B------:R-:W2:Y:S02]  /*91a0*/  LDG.E.U16 R0, [R2.64] ;  /* 0x0000002402007981 */ /* 0x000ea4000c1e1500 */
[----:B--2---:R-:W-:-:S05]  /*91b0*/  HADD2.F32 R0, -RZ, R0.H0_H0 ;  /* 0x20000000ff007230 */ /* 0x004fca0000004100 */
[----:B------:R-:W-:-:S04]  /*91c0*/  FMUL.FTZ R0, R0, 1 ;  /* 0x3f80000000007820 */ /* 0x000fc80000410000 */
[----:B------:R0:W1:Y:S01]  /*91d0*/  F2F.F64.F32 R18, R0 ;  /* 0x0000000000127310 */ /* 0x0000620000201800 */
[----:B------:R-:W-:Y:S05]  /*91e0*/  BRA `(.L_x_4823) ;  /* 0x00000c1000007947 */ /* 0x000fea0003800000 */
.L_x_4826:
        /* <DEDUP_REMOVED lines=10> */
.L_x_4829:
[----:B------:R-:W2:Y:S02]  /*9290*/  LDG.E.U16 R2, [R2.64] ;  /* 0x0000002402027981 */ /* 0x000ea4000c1e1500 */
[----:B--2---:R-:W-:-:S05]  /*92a0*/  HADD2.F32 R0, -RZ, R2.H0_H0 ;  /* 0x20000002ff007230 */ /* 0x004fca0000004100 */
[----:B------:R-:W-:-:S04]  /*92b0*/  FMUL.FTZ R0, R0, 1 ;  /* 0x3f80000000007820 */ /* 0x000fc80000410000 */
[----:B------:R0:W1:Y:S01]  /*92c0*/  F2F.F64.F32 R18, R0 ;  /* 0x0000000000127310 */ /* 0x0000620000201800 */
[----:B------:R-:W-:Y:S05]  /*92d0*/  BRA `(.L_x_4823) ;  /* 0x00000b2000007947 */ /* 0x000fea0003800000 */
.L_x_4828:
[----:B------:R0:W5:Y:S01]  /*92e0*/  LDG.E.64 R18, [R2.64] ;  /* 0x0000002402127981 */ /* 0x000162000c1e1b00 */
[----:B------:R-:W-:Y:S05]  /*92f0*/  BRA `(.L_x_4823) ;  /* 0x00000b0000007947 */ /* 0x000fea0003800000 */
.L_x_4818:
        /* <DEDUP_REMOVED lines=13> */
.L_x_4832:
[----:B------:R0:W5:Y:S01]  /*93d0*/  LDG.E.64 R18, [R2.64] ;  /* 0x0000002402127981 */ /* 0x000162000c1e1b00 */
[----:B------:R-:W-:Y:S05]  /*93e0*/  BRA `(.L_x_4823) ;  /* 0x00000a1000007947 */ /* 0x000fea0003800000 */
.L_x_4831:
        /* <DEDUP_REMOVED lines=28> */
.L_x_4834:
        /* <DEDUP_REMOVED lines=15> */
.L_x_4833:
[----:B------:R-:W2:Y:S02]  /*96a0*/  LDG.E.U16 R0, [R2.64] ;  /* 0x0000002402007981 */ /* 0x000ea4000c1e1500 */
[----:B--2---:R-:W-:-:S05]  /*96b0*/  PRMT R0, RZ, 0x5410, R0 ;  /* 0x00005410ff007816 */ /* 0x004fca0000000000 */
[----:B------:R-:W-:-:S04]  /*96c0*/  FMUL.FTZ R0, R0, 1 ;  /* 0x3f80000000007820 */ /* 0x000fc80000410000 */
[----:B------:R0:W1:Y:S01]  /*96d0*/  F2F.F64.F32 R18, R0 ;  /* 0x0000000000127310 */ /* 0x0000620000201800 */
[----:B------:R-:W-:Y:S05]  /*96e0*/  BRA `(.L_x_4823) ;  /* 0x0000071000007947 */ /* 0x000fea0003800000 */
.L_x_4830:
        /* <DEDUP_REMOVED lines=11> */
.L_x_4837:
        /* <DEDUP_REMOVED lines=21> */
.L_x_4841:
[----:B------:R-:W-:Y:S05]  /*98f0*/  BSYNC B1 ;  /* 0x0000000000017941 */ /* 0x000fea0003800000 */
.L_x_4840:
[----:B------:R-:W-:Y:S01]  /*9900*/  LEA R3, R0, 0x3b800000, 0x17 ;  /* 0x3b80000000037811 */ /* 0x000fe200078eb8ff */
[----:B------:R-:W-:-:S05]  /*9910*/  IMAD.SHL.U32 R0, R2, 0x100000, RZ ;  /* 0x0010000002007824 */ /* 0x000fca00078e00ff */
[----:B------:R-:W-:Y:S02]  /*9920*/  LOP3.LUT R0, R3, R0, R4, 0xfe, !PT ;  /* 0x0000000003007212 */ /* 0x000fe400078efe04 */
.L_x_4839:
[----:B------:R-:W-:Y:S05]  /*9930*/  BSYNC B0 ;  /* 0x0000000000007941 */ /* 0x000fea0003800000 */
.L_x_4838:
[----:B------:R-:W-:-:S04]  /*9940*/  FMUL.FTZ R0, R0, 1 ;  /* 0x3f80000000007820 */ /* 0x000fc80000410000 */
[----:B------:R0:W1:Y:S01]  /*9950*/  F2F.F64.F32 R18, R0 ;  /* 0x0000000000127310 */ /* 0x0000620000201800 */
[----:B------:R-:W-:Y:S05]  /*9960*/  BRA `(.L_x_4823) ;  /* 0x0000049000007947 */ /* 0x000fea0003800000 */
.L_x_4836:
        /* <DEDUP_REMOVED lines=21> */
.L_x_4845:
[----:B------:R-:W-:Y:S05]  /*9ac0*/  BSYNC B1 ;  /* 0x0000000000017941 */ /* 0x000fea0003800000 */
.L_x_4844:
[----:B------:R-:W-:Y:S01]  /*9ad0*/  LEA R3, R0, 0x37800000, 0x17 ;  /* 0x3780000000037811 */ /* 0x000fe200078eb8ff */
[----:B------:R-:W-:-:S05]  /*9ae0*/  IMAD.SHL.U32 R0, R2, 0x200000, RZ ;  /* 0x0020000002007824 */ /* 0x000fca00078e00ff */
[----:B------:R-:W-:Y:S02]  /*9af0*/  LOP3.LUT R0, R3, R0, R4, 0xfe, !PT ;  /* 0x0000000003007212 */ /* 0x000fe400078efe04 */
.L_x_4843:
[----:B------:R-:W-:Y:S05]  /*9b00*/  BSYNC B0 ;  /* 0x0000000000007941 */ /* 0x000fea0003800000 */
.L_x_4842:
[----:B------:R-:W-:-:S04]  /*9b10*/  FMUL.FTZ R0, R0, 1 ;  /* 0x3f80000000007820 */ /* 0x000fc80000410000 */
[----:B------:R0:W1:Y:S01]  /*9b20*/  F2F.F64.F32 R18, R0 ;  /* 0x0000000000127310 */ /* 0x0000620000201800 */
[----:B------:R-:W-:Y:S05]  /*9b30*/  BRA `(.L_x_4823) ;  /* 0x000002c000007947 */ /* 0x000fea0003800000 */
.L_x_4835:
        /* <DEDUP_REMOVED lines=14> */
.L_x_4849:
[----:B------:R-:W-:Y:S05]  /*9c20*/  BSYNC B0 ;  /* 0x0000000000007941 */ /* 0x000fea0003800000 */
.L_x_4848:
[----:B------:R-:W-:-:S04]  /*9c30*/  FMUL.FTZ R0, R0, 1 ;  /* 0x3f80000000007820 */ /* 0x000fc80000410000 */
[----:B------:R0:W1:Y:S01]  /*9c40*/  F2F.F64.F32 R18, R0 ;  /* 0x0000000000127310 */ /* 0x0000620000201800 */
[----:B------:R-:W-:Y:S05]  /*9c50*/  BRA `(.L_x_4823) ;  /* 0x000001a000007947 */ /* 0x000fea0003800000 */
.L_x_4822:
        /* <DEDUP_REMOVED lines=21> */
.L_x_4847:
[----:B------:R-:W2:Y:S02]  /*9db0*/  LDG.E.64 R18, [R2.64] ;  /* 0x0000002402127981 */ /* 0x000ea4000c1e1b00 */
[----:B--2---:R-:W0:Y:S01]  /*9dc0*/  I2F.F64.U64 R18, R18 ;  /* 0x0000001200127312 */ /* 0x004e220000301800 */
[----:B------:R-:W-:Y:S05]  /*9dd0*/  BRA `(.L_x_4823) ;  /* 0x0000002000007947 */ /* 0x000fea0003800000 */
.L_x_4846:
[----:B------:R-:W2:Y:S02]  /*9de0*/  LDG.E R2, [R2.64] ;  /* 0x0000002402027981 */ /* 0x000ea4000c1e1900 */
[----:B--2---:R0:W1:Y:S02]  /*9df0*/  I2F.F64.U32 R18, R2 ;  /* 0x0000000200127312 */ /* 0x0040640000201800 */
.L_x_4823:
        /* <DEDUP_REMOVED lines=17> */
.L_x_4853:
[----:B------:R-:W2:Y:S02]  /*9f10*/  LDG.E.U8 R2, [R4.64] ;  /* 0x0000002404027981 */ /* 0x000ea4000c1e1100 */
[----:B--2---:R-:W0:Y:S01]  /*9f20*/  I2F.F64.U16 R2, R2 ;  /* 0x0000000200027312 */ /* 0x004e220000101800 */
[----:B------:R-:W-:Y:S05]  /*9f30*/  BRA `(.L_x_4855) ;  /* 0x00000df000007947 */ /* 0x000fea0003800000 */
.L_x_4852:
        /* <DEDUP_REMOVED lines=9> */
.L_x_4857:
[----:B------:R-:W2:Y:S02]  /*9fd0*/  LDG.E R2, [R4.64] ;  /* 0x0000002404027981 */ /* 0x000ea4000c1e1900 */
[----:B--2---:R-:W0:Y:S01]  /*9fe0*/  I2F.F64 R2, R2 ;  /* 0x0000000200027312 */ /* 0x004e220000201c00 */
[----:B------:R-:W-:Y:S05]  /*9ff0*/  BRA `(.L_x_4855) ;  /* 0x00000d3000007947 */ /* 0x000fea0003800000 */
.L_x_4856:
[----:B------:R-:W2:Y:S02]  /*a000*/  LDG.E.U16 R2, [R4.64] ;  /* 0x0000002404027981 */ /* 0x000ea4000c1e1500 */
[----:B--2---:R-:W0:Y:S01]  /*a010*/  I2F.F64.S16 R2, R2 ;  /* 0x0000000200027312 */ /* 0x004e220000101c00 */
[----:B------:R-:W-:Y:S05]  /*a020*/  BRA `(.L_x_4855) ;  /* 0x00000d0000007947 */ /* 0x000fea0003800000 */
.L_x_4851:
        /* <DEDUP_REMOVED lines=10> */
.L_x_4859:
[----:B------:R-:W2:Y:S02]  /*a0d0*/  LDG.E.U16 R0, [R4.64] ;  /* 0x0000002404007981 */ /* 0x000ea4000c1e1500 */
[----:B--2---:R-:W-:-:S05]  /*a0e0*/  HADD2.F32 R0, -RZ, R0.H0_H0 ;  /* 0x20000000ff007230 */ /* 0x004fca0000004100 */
[----:B------:R-:W-:-:S04]  /*a0f0*/  FMUL.FTZ R0, R0, 1 ;  /* 0x3f80000000007820 */ /* 0x000fc80000410000 */
[----:B------:R0:W2:Y:S01]  /*a100*/  F2F.F64.F32 R2, R0 ;  /* 0x0000000000027310 */ /* 0x0000a20000201800 */
[----:B------:R-:W-:Y:S05]  /*a110*/  BRA `(.L_x_4855) ;  /* 0x00000c1000007947 */ /* 0x000fea0003800000 */
.L_x_4858:
        /* <DEDUP_REMOVED lines=10> */
.L_x_4861:
[----:B------:R-:W2:Y:S02]  /*a1c0*/  LDG.E.U16 R4, [R4.64] ;  /* 0x0000002404047981 */ /* 0x000ea4000c1e1500 */
[----:B--2---:R-:W-:-:S05]  /*a1d0*/  HADD2.F32 R0, -RZ, R4.H0_H0 ;  /* 0x20000004ff007230 */ /* 0x004fca0000004100 */
[----:B------:R-:W-:-:S04]  /*a1e0*/  FMUL.FTZ R0, R0, 1 ;  /* 0x3f80000000007820 */ /* 0x000fc80000410000 */
[----:B------:R0:W2:Y:S01]  /*a1f0*/  F2F.F64.F32 R2, R0 ;  /* 0x0000000000027310 */ /* 0x0000a20000201800 */
[----:B------:R-:W-:Y:S05]  /*a200*/  BRA `(.L_x_4855) ;  /* 0x00000b2000007947 */ /* 0x000fea0003800000 */
.L_x_4860:
[----:B------:R0:W5:Y:S01]  /*a210*/  LDG.E.64 R2, [R4.64] ;  /* 0x0000002404027981 */ /* 0x000162000c1e1b00 */
[----:B------:R-:W-:Y:S05]  /*a220*/  BRA `(.L_x_4855) ;  /* 0x00000b0000007947 */ /* 0x000fea0003800000 */
.L_x_4850:
        /* <DEDUP_REMOVED lines=13> */
.L_x_4864:
[----:B------:R0:W5:Y:S01]  /*a300*/  LDG.E.64 R2, [R4.64] ;  /* 0x0000002404027981 */ /* 0x000162000c1e1b00 */
[----:B------:R-:W-:Y:S05]  /*a310*/  BRA `(.L_x_4855) ;  /* 0x00000a1000007947 */ /* 0x000fea0003800000 */
.L_x_4863:
        /* <DEDUP_REMOVED lines=28> */
.L_x_4866:
        /* <DEDUP_REMOVED lines=15> */
.L_x_4865:
[----:B------:R-:W2:Y:S02]  /*a5d0*/  LDG.E.U16 R0, [R4.64] ;  /* 0x0000002404007981 */ /* 0x000ea4000c1e1500 */
[----:B--2---:R-:W-:-:S05]  /*a5e0*/  PRMT R0, RZ, 0x5410, R0 ;  /* 0x00005410ff007816 */ /* 0x004fca0000000000 */
[----:B------:R-:W-:-:S04]  /*a5f0*/  FMUL.FTZ R0, R0, 1 ;  /* 0x3f80000000007820 */ /* 0x000fc80000410000 */
[----:B------:R0:W2:Y:S01]  /*a600*/  F2F.F64.F32 R2, R0 ;  /* 0x0000000000027310 */ /* 0x0000a20000201800 */
[----:B------:R-:W-:Y:S05]  /*a610*/  BRA `(.L_x_4855) ;  /* 0x0000071000007947 */ /* 0x000fea0003800000 */
.L_x_4862:
        /* <DEDUP_REMOVED lines=11> */
.L_x_4869:
        /* <DEDUP_REMOVED lines=21> */
.L_x_4873:
[----:B------:R-:W-:Y:S05]  /*a820*/  BSYNC B1 ;  /* 0x0000000000017941 */ /* 0x000fea0003800000 */
.L_x_4872:
[----:B------:R-:W-:Y:S01]  /*a830*/  LEA R3, R0, 0x3b800000, 0x17 ;  /* 0x3b80000000037811 */ /* 0x000fe200078eb8ff */
[----:B------:R-:W-:-:S05]  /*a840*/  IMAD.SHL.U32 R0, R2, 0x100000, RZ ;  /* 0x0010000002007824 */ /* 0x000fca00078e00ff */
[----:B------:R-:W-:Y:S02]  /*a850*/  LOP3.LUT R0, R3, R0, R4, 0xfe, !PT ;  /* 0x0000000003007212 */ /* 0x000fe400078efe04 */
.L_x_4871:
[----:B------:R-:W-:Y:S05]  /*a860*/  BSYNC B0 ;  /* 0x0000000000007941 */ /* 0x000fea0003800000 */
.L_x_4870:
[----:B------:R-:W-:-:S04]  /*a870*/  FMUL.FTZ R0, R0, 1 ;  /* 0x3f80000000007820 */ /* 0x000fc80000410000 */
[----:B------:R0:W2:Y:S01]  /*a880*/  F2F.F64.F32 R2, R0 ;  /* 0x0000000000027310 */ /* 0x0000a20000201800 */
[----:B------:R-:W-:Y:S05]  /*a890*/  BRA `(.L_x_4855) ;  /* 0x0000049000007947 */ /* 0x000fea0003800000 */
.L_x_4868:
        /* <DEDUP_REMOVED lines=21> */
.L_x_4877:
[----:B------:R-:W-:Y:S05]  /*a9f0*/  BSYNC B1 ;  /* 0x0000000000017941 */ /* 0x000fea0003800000 */
.L_x_4876:
[----:B------:R-:W-:Y:S01]  /*aa00*/  LEA R3, R0, 0x37800000, 0x17 ;  /* 0x3780000000037811 */ /* 0x000fe200078eb8ff */
[----:B------:R-:W-:-:S05]  /*aa10*/  IMAD.SHL.U32 R0, R2, 0x200000, RZ ;  /* 0x0020000002007824 */ /* 0x000fca00078e00ff */
[----:B------:R-:W-:Y:S02]  /*aa20*/  LOP3.LUT R0, R3, R0, R4, 0xfe, !PT ;  /* 0x0000000003007212 */ /* 0x000fe400078efe04 */
.L_x_4875:
[----:B------:R-:W-:Y:S05]  /*aa30*/  BSYNC B0 ;  /* 0x0000000000007941 */ /* 0x000fea0003800000 */
.L_x_4874:
[----:B------:R-:W-:-:S04]  /*aa40*/  FMUL.FTZ R0, R0, 1 ;  /* 0x3f80000000007820 */ /* 0x000fc80000410000 */
[----:B------:R0:W2:Y:S01]  /*aa50*/  F2F.F64.F32 R2, R0 ;  /* 0x0000000000027310 */ /* 0x0000a20000201800 */
[----:B------:R-:W-:Y:S05]  /*aa60*/  BRA `(.L_x_4855) ;  /* 0x000002c000007947 */ /* 0x000fea0003800000 */
.L_x_4867:
        /* <DEDUP_REMOVED lines=14> */
.L_x_4881:
[----:B------:R-:W-:Y:S05]  /*ab50*/  BSYNC B0 ;  /* 0x0000000000007941 */ /* 0x000fea0003800000 */
.L_x_4880:
[----:B------:R-:W-:-:S04]  /*ab60*/  FMUL.FTZ R0, R0, 1 ;  /* 0x3f80000000007820 */ /* 0x000fc80000410000 */
[----:B------:R0:W2:Y:S01]  /*ab70*/  F2F.F64.F32 R2, R0 ;  /* 0x0000000000027310 */ /* 0x0000a20000201800 */
[----:B------:R-:W-:Y:S05]  /*ab80*/  BRA `(.L_x_4855) ;  /* 0x000001a000007947 */ /* 0x000fea0003800000 */
.L_x_4854:
        /* <DEDUP_REMOVED lines=21> */
.L_x_4879:
[----:B------:R-:W2:Y:S02]  /*ace0*/  LDG.E.64 R2, [R4.64] ;  /* 0x0000002404027981 */ /* 0x000ea4000c1e1b00 */
[----:B--2---:R-:W0:Y:S01]  /*acf0*/  I2F.F64.U64 R2, R2 ;  /* 0x0000000200027312 */ /* 0x004e220000301800 */
[----:B------:R-:W-:Y:S05]  /*ad00*/  BRA `(.L_x_4855) ;  /* 0x0000002000007947 */ /* 0x000fea0003800000 */
.L_x_4878:
[----:B------:R-:W2:Y:S02]  /*ad10*/  LDG.E R2, [R4.64] ;  /* 0x0000002404027981 */ /* 0x000ea4000c1e1900 */
[----:B--2---:R-:W0:Y:S02]  /*ad20*/  I2F.F64.U32 R2, R2 ;  /* 0x0000000200027312 */ /* 0x004e240000201800 */
.L_x_4855:
        /* <DEDUP_REMOVED lines=21> */
.L_x_4885:
[----:B------:R-:W0:Y:S02]  /*ae80*/  F2I.S64.F64.TRUNC R4, R4 ;  /* 0x0000000400047311 */ /* 0x000e24000030d900 */
[----:B0-----:R-:W-:-:S05]  /*ae90*/  IMAD.MOV.U32 R3, RZ, RZ, R4 ;  /* 0x000000ffff037224 */ /* 0x001fca00078e0004 */
[----:B------:R0:W-:Y:S01]  /*aea0*/  STG.E.U8 [R16.64], R3 ;  /* 0x0000000310007986 */ /* 0x0001e2000c101124 */
[----:B------:R-:W-:Y:S05]  /*aeb0*/  BRA `(.L_x_4887) ;  /* 0x00000ed000007947 */ /* 0x000fea0003800000 */
.L_x_4884:
        /* <DEDUP_REMOVED lines=9> */
.L_x_4889:
[----:B------:R-:W0:Y:S02]  /*af50*/  F2I.F64.TRUNC R5, R4 ;  /* 0x0000000400057311 */ /* 0x000e24000030d100 */
[----:B0-----:R0:W-:Y:S01]  /*af60*/  STG.E [R16.64], R5 ;  /* 0x0000000510007986 */ /* 0x0011e2000c101924 */
[----:B------:R-:W-:Y:S05]  /*af70*/  BRA `(.L_x_4887) ;  /* 0x00000e1000007947 */ /* 0x000fea0003800000 */
.L_x_4888:
[----:B------:R-:W0:Y:S02]  /*af80*/  F2I.F64.TRUNC R5, R4 ;  /* 0x0000000400057311 */ /* 0x000e24000030d100 */
[----:B0-----:R0:W-:Y:S01]  /*af90*/  STG.E.U16 [R16.64], R5 ;  /* 0x0000000510007986 */ /* 0x0011e2000c101524 */
[----:B------:R-:W-:Y:S05]  /*afa0*/  BRA `(.L_x_4887) ;  /* 0x00000de000007947 */ /* 0x000fea0003800000 */
.L_x_4883:
        /* <DEDUP_REMOVED lines=11> */
.L_x_4891:
[----:B------:R-:W0:Y:S01]  /*b060*/  F2F.F32.F64 R0, R4 ;  /* 0x0000000400007310 */ /* 0x000e220000301000 */
[----:B------:R-:W0:-:S14]  /*b070*/  DSETP.GEU.AND P0, PT, |R4|, c[0x2][0x0], PT ;  /* 0x008000000400762a */ /* 0x000e1c0003f0e200 */
[----:B0-----:R-:W-:-:S05]  /*b080*/  @!P0 FMUL R0, R0, 1.175494350822287508e-38 ;  /* 0x0080000000008820 */ /* 0x001fca0000400000 */
[----:B------:R-:W-:-:S05]  /*b090*/  F2FP.PACK_AB R0, RZ, R0 ;  /* 0x00000000ff00723e */ /* 0x000fca00000000ff */
[----:B------:R0:W-:Y:S01]  /*b0a0*/  STG.E.U16 [R16.64], R0 ;  /* 0x0000000010007986 */ /* 0x0001e2000c101524 */
[----:B------:R-:W-:Y:S05]  /*b0b0*/  BRA `(.L_x_4887) ;  /* 0x00000cd000007947 */ /* 0x000fea0003800000 */
.L_x_4890:
        /* <DEDUP_REMOVED lines=12> */
.L_x_4893:
[----:B------:R-:W0:Y:S01]  /*b180*/  F2F.F32.F64 R0, R4 ;  /* 0x0000000400007310 */ /* 0x000e220000301000 */
[----:B------:R-:W0:-:S14]  /*b190*/  DSETP.GEU.AND P0, PT, |R4|, c[0x2][0x0], PT ;  /* 0x008000000400762a */ /* 0x000e1c0003f0e200 */
[----:B0-----:R-:W-:-:S05]  /*b1a0*/  @!P0 FMUL R0, R0, 1.175494350822287508e-38 ;  /* 0x0080000000008820 */ /* 0x001fca0000400000 */
[----:B------:R-:W-:-:S04]  /*b1b0*/  F2FP.PACK_AB R3, RZ, R0 ;  /* 0x00000000ff03723e */ /* 0x000fc800000000ff */
[----:B------:R-:W-:-:S05]  /*b1c0*/  PRMT R3, R3, 0x5410, RZ ;  /* 0x0000541003037816 */ /* 0x000fca00000000ff */
[----:B------:R0:W-:Y:S01]  /*b1d0*/  STG.E [R16.64], R3 ;  /* 0x0000000310007986 */ /* 0x0001e2000c101924 */
[----:B------:R-:W-:Y:S05]  /*b1e0*/  BRA `(.L_x_4887) ;  /* 0x00000ba000007947 */ /* 0x000fea0003800000 */
.L_x_4892:
[----:B------:R0:W-:Y:S01]  /*b1f0*/  STG.E.64 [R16.64], R4 ;  /* 0x0000000410007986 */ /* 0x0001e2000c101b24 */
[----:B------:R-:W-:Y:S05]  /*b200*/  BRA `(.L_x_4887) ;  /* 0x00000b8000007947 */ /* 0x000fea0003800000 */
.L_x_4882:
        /* <DEDUP_REMOVED lines=12> */
.L_x_4896:
[----:B------:R-:W-:-:S05]  /*b2d0*/  CS2R R6, SRZ ;  /* 0x0000000000067805 */ /* 0x000fca000001ff00 */
[----:B------:R0:W-:Y:S01]  /*b2e0*/  STG.E.128 [R16.64], R4 ;  /* 0x0000000410007986 */ /* 0x0001e2000c101d24 */
[----:B------:R-:W-:Y:S05]  /*b2f0*/  BRA `(.L_x_4887) ;  /* 0x00000a9000007947 */ /* 0x000fea0003800000 */
.L_x_4895:
        /* <DEDUP_REMOVED lines=23> */
.L_x_4900:
[----:B------:R-:W-:Y:S05]  /*b470*/  BSYNC B0 ;  /* 0x0000000000007941 */ /* 0x000fea0003800000 */
.L_x_4899:
[----:B------:R-:W-:-:S05]  /*b480*/  LOP3.LUT R3, R0, R3, RZ, 0xfc, !PT ;  /* 0x0000000300037212 */ /* 0x000fca00078efcff */
[----:B------:R0:W-:Y:S01]  /*b490*/  STG.E.U8 [R16.64], R3 ;  /* 0x0000000310007986 */ /* 0x0001e2000c101124 */
[----:B------:R-:W-:Y:S05]  /*b4a0*/  BRA `(.L_x_4887) ;  /* 0x000008e000007947 */ /* 0x000fea0003800000 */
.L_x_4898:
        /* <DEDUP_REMOVED lines=15> */
.L_x_4902:
[----:B------:R-:W-:Y:S01]  /*b5a0*/  IMAD.MOV.U32 R0, RZ, RZ, 0x7f ;  /* 0x0000007fff007424 */ /* 0x000fe200078e00ff */
[----:B------:R-:W-:-:S04]  /*b5b0*/  ISETP.GT.U32.AND P0, PT, R2, 0x7f800000, PT ;  /* 0x7f8000000200780c */ /* 0x000fc80003f04070 */
[----:B------:R-:W-:-:S04]  /*b5c0*/  SEL R0, R0, 0x7c, P0 ;  /* 0x0000007c00007807 */ /* 0x000fc80000000000 */
.L_x_4903:
[----:B------:R-:W-:Y:S05]  /*b5d0*/  BSYNC B0 ;  /* 0x0000000000007941 */ /* 0x000fea0003800000 */
.L_x_4901:
[----:B------:R-:W-:-:S04]  /*b5e0*/  LOP3.LUT R2, R3, 0x80000000, RZ, 0xc0, !PT ;  /* 0x8000000003027812 */ /* 0x000fc800078ec0ff */
[----:B------:R-:W-:-:S04]  /*b5f0*/  SHF.R.U32.HI R3, RZ, 0x18, R2 ;  /* 0x00000018ff037819 */ /* 0x000fc80000011602 */
[----:B------:R-:W-:-:S05]  /*b600*/  LOP3.LUT R3, R0, R3, RZ, 0xfc, !PT ;  /* 0x0000000300037212 */ /* 0x000fca00078efcff */
[----:B------:R0:W-:Y:S01]  /*b610*/  STG.E.U8 [R16.64], R3 ;  /* 0x0000000310007986 */ /* 0x0001e2000c101124 */
[----:B------:R-:W-:Y:S05]  /*b620*/  BRA `(.L_x_4887) ;  /* 0x0000076000007947 */ /* 0x000fea0003800000 */
.L_x_4897:
[----:B------:R-:W0:Y:S01]  /*b630*/  F2F.F32.F64 R0, R4 ;  /* 0x0000000400007310 */ /* 0x000e220000301000 */
[----:B------:R-:W0:-:S14]  /*b640*/  DSETP.GEU.AND P0, PT, |R4|, c[0x2][0x0], PT ;  /* 0x008000000400762a */ /* 0x000e1c0003f0e200 */
[----:B0-----:R-:W-:-:S05]  /*b650*/  @!P0 FMUL R0, R0, 1.175494350822287508e-38 ;  /* 0x0080000000008820 */ /* 0x001fca0000400000 */
[----:B------:R-:W-:-:S05]  /*b660*/  F2FP.BF16.PACK_AB R0, RZ, R0 ;  /* 0x00000000ff00723e */ /* 0x000fca00000010ff */
[----:B------:R0:W-:Y:S01]  /*b670*/  STG.E.U16 [R16.64], R0 ;  /* 0x0000000010007986 */ /* 0x0001e2000c101524 */
[----:B------:R-:W-:Y:S05]  /*b680*/  BRA `(.L_x_4887) ;  /* 0x0000070000007947 */ /* 0x000fea0003800000 */
.L_x_4894:
        /* <DEDUP_REMOVED lines=11> */
.L_x_4906:
        /* <DEDUP_REMOVED lines=19> */
.L_x_4909:
[----:B------:R-:W-:-:S04]  /*b870*/  LOP3.LUT R2, R3, 0x80000000, RZ, 0xc0, !PT ;  /* 0x8000000003027812 */ /* 0x000fc800078ec0ff */
[----:B------:R-:W-:-:S04]  /*b880*/  SHF.R.U32.HI R3, RZ, 0x18, R2 ;  /* 0x00000018ff037819 */ /* 0x000fc80000011602 */
[----:B------:R-:W-:-:S04]  /*b890*/  LOP3.LUT R0, R0, R3, RZ, 0xfc, !PT ;  /* 0x0000000300007212 */ /* 0x000fc800078efcff */
[----:B------:R-:W-:Y:S02]  /*b8a0*/  PRMT R8, R0, 0x7610, R8 ;  /* 0x0000761000087816 */ /* 0x000fe40000000008 */
.L_x_4908:
[----:B------:R-:W-:Y:S05]  /*b8b0*/  BSYNC B0 ;  /* 0x0000000000007941 */ /* 0x000fea0003800000 */
.L_x_4907:
[----:B------:R0:W-:Y:S01]  /*b8c0*/  STG.E.U8 [R16.64], R8 ;  /* 0x0000000810007986 */ /* 0x0001e2000c101124 */
[----:B------:R-:W-:Y:S05]  /*b8d0*/  BRA `(.L_x_4887) ;  /* 0x000004b000007947 */ /* 0x000fea0003800000 */
.L_x_4905:
        /* <DEDUP_REMOVED lines=19> */
.L_x_4912:
[----:B------:R-:W-:-:S04]  /*ba10*/  LOP3.LUT R2, R3, 0x80000000, RZ, 0xc0, !PT ;  /* 0x8000000003027812 */ /* 0x000fc800078ec0ff */
[----:B------:R-:W-:-:S04]  /*ba20*/  SHF.R.U32.HI R3, RZ, 0x18, R2 ;  /* 0x00000018ff037819 */ /* 0x000fc80000011602 */
[----:B------:R-:W-:-:S04]  /*ba30*/  LOP3.LUT R0, R0, R3, RZ, 0xfc, !PT ;  /* 0x0000000300007212 */ /* 0x000fc800078efcff */
[----:B------:R-:W-:Y:S02]  /*ba40*/  PRMT R8, R0, 0x7610, R8 ;  /* 0x0000761000087816 */ /* 0x000fe40000000008 */
.L_x_4911:
[----:B------:R-:W-:Y:S05]  /*ba50*/  BSYNC B0 ;  /* 0x0000000000007941 */ /* 0x000fea0003800000 */
.L_x_4910:
[----:B------:R0:W-:Y:S01]  /*ba60*/  STG.E.U8 [R16.64], R8 ;  /* 0x0000000810007986 */ /* 0x0001e2000c101124 */
[----:B------:R-:W-:Y:S05]  /*ba70*/  BRA `(.L_x_4887) ;  /* 0x0000031000007947 */ /* 0x000fea0003800000 */
.L_x_4904:
        /* <DEDUP_REMOVED lines=24> */
.L_x_4886:
        /* <DEDUP_REMOVED lines=20> */
.L_x_4914:
[----:B------:R-:W0:Y:S02]  /*bd40*/  F2I.U64.F64.TRUNC R4, R4 ;  /* 0x0000000400047311 */ /* 0x000e24000030d800 */
[----:B0-----:R0:W-:Y:S01]  /*bd50*/  STG.E.64 [R16.64], R4 ;  /* 0x0000000410007986 */ /* 0x0011e2000c101b24 */
[----:B------:R-:W-:Y:S05]  /*bd60*/  BRA `(.L_x_4887) ;  /* 0x0000002000007947 */ /* 0x000fea0003800000 */
.L_x_4913:
[----:B------:R-:W0:Y:S02]  /*bd70*/  F2I.U32.F64.TRUNC R5, R4 ;  /* 0x0000000400057311 */ /* 0x000e24000030d000 */
[----:B0-----:R0:W-:Y:S02]  /*bd80*/  STG.E [R16.64], R5 ;  /* 0x0000000510007986 */ /* 0x0011e4000c101924 */
.L_x_4887:
[----:B------:R-:W-:Y:S02]  /*bd90*/  IADD3 R23, R23, 0x80, RZ ;  /* 0x0000008017177810 */ /* 0x000fe40007ffe0ff */
.L_x_4718:
[----:B------:R-:W-:Y:S05]  /*bda0*/  BSYNC B6 ;  /* 0x0000000000067941 */ /* 0x000fea0003800000 */
.L_x_4717:
        /* <DEDUP_REMOVED lines=257> */
.L_x_4915:
        /* <DEDUP_REMOVED lines=19> */
.L_x_4919:
[----:B------:R-:W2:Y:S02]  /*cef0*/  LDG.E.U8 R2, [R2.64] ;  /* 0x0000002402027981 */ /* 0x000ea4000c1e1100 */
[----:B--2---:R0:W1:Y:S01]  /*cf00*/  I2F.F64.U16 R18, R2 ;  /* 0x0000000200127312 */ /* 0x0040620000101800 */
[----:B------:R-:W-:Y:S05]  /*cf10*/  BRA `(.L_x_4921) ;  /* 0x00000df000007947 */ /* 0x000fea0003800000 */
.L_x_4918:
        /* <DEDUP_REMOVED lines=9> */
.L_x_4923:
[----:B------:R-:W2:Y:S02]  /*cfb0*/  LDG.E R2, [R2.64] ;  /* 0x0000002402027981 */ /* 0x000ea4000c1e1900 */
[----:B--2---:R0:W1:Y:S01]  /*cfc0*/  I2F.F64 R18, R2 ;  /* 0x0000000200127312 */ /* 0x0040620000201c00 */
[----:B------:R-:W-:Y:S05]  /*cfd0*/  BRA `(.L_x_4921) ;  /* 0x00000d3000007947 */ /* 0x000fea0003800000 */
.L_x_4922:
[----:B------:R-:W2:Y:S02]  /*cfe0*/  LDG.E.U16 R2, [R2.64] ;  /* 0x0000002402027981 */ /* 0x000ea4000c1e1500 */
[----:B--2---:R0:W1:Y:S01]  /*cff0*/  I2F.F64.S16 R18, R2 ;  /* 0x0000000200127312 */ /* 0x0040620000101c00 */
[----:B------:R-:W-:Y:S05]  /*d000*/  BRA `(.L_x_4921) ;  /* 0x00000d0000007947 */ /* 0x000fea0003800000 */
.L_x_4917:
        /* <DEDUP_REMOVED lines=10> */
.L_x_4925:
[----:B------:R-:W2:Y:S02]  /*d0b0*/  LDG.E.U16 R0, [R2.64] ;  /* 0x0000002402007981 */ /* 0x000ea4000c1e1500 */
[----:B--2---:R-:W-:-:S05]  /*d0c0*/  HADD2.F32 R0, -RZ, R0.H0_H0 ;  /* 0x20000000ff007230 */ /* 0x004fca0000004100 */
[----:B------:R-:W-:-:S04]  /*d0d0*/  FMUL.FTZ R0, R0, 1 ;  /* 0x3f80000000007820 */ /* 0x000fc80000410000 */
[----:B------:R0:W1:Y:S01]  /*d0e0*/  F2F.F64.F32 R18, R0 ;  /* 0x0000000000127310 */ /* 0x0000620000201800 */
[----:B------:R-:W-:Y:S05]  /*d0f0*/  BRA `(.L_x_4921) ;  /* 0x00000c1000007947 */ /* 0x000fea0003800000 */
.L_x_4924:
        /* <DEDUP_REMOVED lines=10> */
.L_x_4927:
[----:B------:R-:W2:Y:S02]  /*d1a0*/  LDG.E.U16 R2, [R2.64] ;  /* 0x0000002402027981 */ /* 0x000ea4000c1e1500 */
[----:B--2---:R-:W-:-:S05]  /*d1b0*/  HADD2.F32 R0, -RZ, R2.H0_H0 ;  /* 0x20000002ff007230 */ /* 0x004fca0000004100 */
[----:B------:R-:W-:-:S04]  /*d1c0*/  FMUL.FTZ R0, R0, 1 ;  /* 0x3f80000000007820 */ /* 0x000fc80000410000 */
[----:B------:R0:W1:Y:S01]  /*d1d0*/  F2F.F64.F32 R18, R0 ;  /* 0x0000000000127310 */ /* 0x0000620000201800 */
[----:B------:R-:W-:Y:S05]  /*d1e0*/  BRA `(.L_x_4921) ;  /* 0x00000b2000007947 */ /* 0x000fea0003800000 */
.L_x_4926:
[----:B------:R0:W5:Y:S01]  /*d1f0*/  LDG.E.64 R18, [R2.64] ;  /* 0x0000002402127981 */ /* 0x000162000c1e1b00 */
[----:B------:R-:W-:Y:S05]  /*d200*/  BRA `(.L_x_4921) ;  /* 0x00000b0000007947 */ /* 0x000fea0003800000 */
.L_x_4916:
        /* <DEDUP_REMOVED lines=13> */
.L_x_4930:
[----:B------:R0:W5:Y:S01]  /*d2e0*/  LDG.E.64 R18, [R2.64] ;  /* 0x0000002402127981 */ /* 0x000162000c1e1b00 */
[----:B------:R-:W-:Y:S05]  /*d2f0*/  BRA `(.L_x_4921) ;  /* 0x00000a1000007947 */ /* 0x000fea0003800000 */
.L_x_4929:
        /* <DEDUP_REMOVED lines=28> */
.L_x_4932:
        /* <DEDUP_REMOVED lines=15> */
.L_x_4931:
[----:B------:R-:W2:Y:S02]  /*d5b0*/  LDG.E.U16 R0, [R2.64] ;  /* 0x0000002402007981 */ /* 0x000ea4000c1e1500 */
[----:B--2---:R-:W-:-:S05]  /*d5c0*/  PRMT R0, RZ, 0x5410, R0 ;  /* 0x00005410ff007816 */ /* 0x004fca0000000000 */
[----:B------:R-:W-:-:S04]  /*d5d0*/  FMUL.FTZ R0, R0, 1 ;  /* 0x3f80000000007820 */ /* 0x000fc80000410000 */
[----:B------:R0:W1:Y:S01]  /*d5e0*/  F2F.F64.F32 R18, R0 ;  /* 0x0000000000127310 */ /* 0x0000620000201800 */
[----:B------:R-:W-:Y:S05]  /*d5f0*/  BRA `(.L_x_4921) ;  /* 0x0000071000007947 */ /* 0x000fea0003800000 */
.L_x_4928:
        /* <DEDUP_REMOVED lines=11> */
.L_x_4935:
        /* <DEDUP_REMOVED lines=21> */
.L_x_4939:
[----:B------:R-:W-:Y:S05]  /*d800*/  BSYNC B1 ;  /* 0x0000000000017941 */ /* 0x000fea0003800000 */
.L_x_4938:
[----:B------:R-:W-:Y:S01]  /*d810*/  LEA R3, R0, 0x3b800000, 0x17 ;  /* 0x3b80000000037811 */ /* 0x000fe200078eb8ff */
[----:B------:R-:W-:-:S05]  /*d820*/  IMAD.SHL.U32 R0, R2, 0x100000, RZ ;  /* 0x0010000002007824 */ /* 0x000fca00078e00ff */
[----:B------:R-:W-:Y:S02]  /*d830*/  LOP3.LUT R0, R3, R0, R4, 0xfe, !PT ;  /* 0x0000000003007212 */ /* 0x000fe400078efe04 */
.L_x_4937:
[----:B------:R-:W-:Y:S05]  /*d840*/  BSYNC B0 ;  /* 0x0000000000007941 */ /* 0x000fea0003800000 */
.L_x_4936:
[----:B------:R-:W-:-:S04]  /*d850*/  FMUL.FTZ R0, R0, 1 ;  /* 0x3f80000000007820 */ /* 0x000fc80000410000 */
[----:B------:R0:W1:Y:S01]  /*d860*/  F2F.F64.F32 R18, R0 ;  /* 0x0000000000127310 */ /* 0x0000620000201800 */
[----:B------:R-:W-:Y:S05]  /*d870*/  BRA `(.L_x_4921) ;  /* 0x0000049000007947 */ /* 0x000fea0003800000 */
.L_x_4934:
        /* <DEDUP_REMOVED lines=21> */
.L_x_4943:
[----:B------:R-:W-:Y:S05]  /*d9d0*/  BSYNC B1 ;  /* 0x0000000000017941 */ /* 0x000fea0003800000 */
.L_x_4942:
[----:B------:R-:W-:Y:S01]  /*d9e0*/  LEA R3, R0, 0x37800000, 0x17 ;  /* 0x3780000000037811 */ /* 0x000fe200078eb8ff */
[----:B------:R-:W-:-:S05]  /*d9f0*/  IMAD.SHL.U32 R0, R2, 0x200000, RZ ;  /* 0x0020000002007824 */ /* 0x000fca00078e00ff */
[----:B------:R-:W-:Y:S02]  /*da00*/  LOP3.LUT R0, R3, R0, R4, 0xfe, !PT ;  /* 0x0000000003007212 */ /* 0x000fe400078efe04 */
.L_x_4941:
[----:B------:R-:W-:Y:S05]  /*da10*/  BSYNC B0 ;  /* 0x0000000000007941 */ /* 0x000fea0003800000 */
.L_x_4940:
[----:B------:R-:W-:-:S04]  /*da20*/  FMUL.FTZ R0, R0, 1 ;  /* 0x3f80000000007820 */ /* 0x000fc80000410000 */
[----:B------:R0:W1:Y:S01]  /*da30*/  F2F.F64.F32 R18, R0 ;  /* 0x0000000000127310 */ /* 0x0000620000201800 */
[----:B------:R-:W-:Y:S05]  /*da40*/  BRA `(.L_x_4921) ;  /* 0x000002c000007947 */ /* 0x000fea0003800000 */
.L_x_4933:
        /* <DEDUP_REMOVED lines=14> */
.L_x_4947:
[----:B------:R-:W-:Y:S05]  /*db30*/  BSYNC B0 ;  /* 0x0000000000007941 */ /* 0x000fea0003800000 */
.L_x_4946:
[----:B------:R-:W-:-:S04]  /*db40*/  FMUL.FTZ R0, R0, 1 ;  /* 0x3f80000000007820 */ /* 0x000fc80000410000 */
[----:B------:R0:W1:Y:S01]  /*db50*/  F2F.F64.F32 R18, R0 ;  /* 0x0000000000127310 */ /* 0x0000620000201800 */
[----:B------:R-:W-:Y:S05]  /*db60*/  BRA `(.L_x_4921) ;  /* 0x000001a000007947 */ /* 0x000fea0003800000 */
.L_x_4920:
        /* <DEDUP_REMOVED lines=21> */
.L_x_4945:
[----:B------:R-:W2:Y:S02]  /*dcc0*/  LDG.E.64 R18, [R2.64] ;  /* 0x0000002402127981 */ /* 0x000ea4000c1e1b00 */
[----:B--2---:R-:W0:Y:S01]  /*dcd0*/  I2F.F64.U64 R18, R18 ;  /* 0x0000001200127312 */ /* 0x004e220000301800 */
[----:B------:R-:W-:Y:S05]  /*dce0*/  BRA `(.L_x_4921) ;  /* 0x0000002000007947 */ /* 0x000fea0003800000 */
.L_x_4944:
[----:B------:R-:W2:Y:S02]  /*dcf0*/  LDG.E R2, [R2.64] ;  /* 0x0000002402027981 */ /* 0x000ea4000c1e1900 */
[----:B--2---:R0:W1:Y:S02]  /*dd00*/  I2F.F64.U32 R18, R2 ;  /* 0x0000000200127312 */ /* 0x0040640000201800 */
.L_x_4921:
        /* <DEDUP_REMOVED lines=17> */
.L_x_4951:
[----:B------:R-:W2:Y:S02]  /*de20*/  LDG.E.U8 R2, [R22.64] ;  /* 0x0000002416027981 */ /* 0x000ea4000c1e1100 */
[----:B--2---:R-:W0:Y:S01]  /*de30*/  I2F.F64.U16 R2, R2 ;  /* 0x0000000200027312 */ /* 0x004e220000101800 */
[----:B------:R-:W-:Y:S05]  /*de40*/  BRA `(.L_x_4953) ;  /* 0x00000df000007947 */ /* 0x000fea0003800000 */
.L_x_4950:
        /* <DEDUP_REMOVED lines=9> */
.L_x_4955:
[----:B------:R-:W2:Y:S02]  /*dee0*/  LDG.E R2, [R22.64] ;  /* 0x0000002416027981 */ /* 0x000ea4000c1e1900 */
[----:B--2---:R-:W0:Y:S01]  /*def0*/  I2F.F64 R2, R2 ;  /* 0x0000000200027312 */ /* 0x004e220000201c00 */
[----:B------:R-:W-:Y:S05]  /*df00*/  BRA `(.L_x_4953) ;  /* 0x00000d3000007947 */ /* 0x000fea0003800000 */
.L_x_4954:
[----:B------:R-:W2:Y:S02]  /*df10*/  LDG.E.U16 R2, [R22.64] ;  /* 0x0000002416027981 */ /* 0x000ea4000c1e1500 */
[----:B--2---:R-:W0:Y:S01]  /*df20*/  I2F.F64.S16 R2, R2 ;  /* 0x0000000200027312 */ /* 0x004e220000101c00 */
[----:B------:R-:W-:Y:S05]  /*df30*/  BRA `(.L_x_4953) ;  /* 0x00000d0000007947 */ /* 0x000fea0003800000 */
.L_x_4949:
        /* <DEDUP_REMOVED lines=10> */
.L_x_4957:
[----:B------:R-:W2:Y:S02]  /*dfe0*/  LDG.E.U16 R0, [R22.64] ;  /* 0x0000002416007981 */ /* 0x000ea4000c1e1500 */
[----:B--2---:R-:W-:-:S05]  /*dff0*/  HADD2.F32 R0, -RZ, R0.H0_H0 ;  /* 0x20000000ff007230 */ /* 0x004fca0000004100 */
[----:B------:R-:W-:-:S04]  /*e000*/  FMUL.FTZ R0, R0, 1 ;  /* 0x3f80000000007820 */ /* 0x000fc80000410000 */
[----:B------:R0:W2:Y:S01]  /*e010*/  F2F.F64.F32 R2, R0 ;  /* 0x0000000000027310 */ /* 0x0000a20000201800 */
[----:B------:R-:W-:Y:S05]  /*e020*/  BRA `(.L_x_4953) ;  /* 0x00000c1000007947 */ /* 0x000fea0003800000 */
.L_x_4956:
        /* <DEDUP_REMOVED lines=10> */
.L_x_4959:
[----:B------:R-:W2:Y:S02]  /*e0d0*/  LDG.E.U16 R22, [R22.64] ;  /* 0x0000002416167981 */ /* 0x000ea4000c1e1500 */
[----:B--2---:R-:W-:-:S05]  /*e0e0*/  HADD2.F32 R0, -RZ, R22.H0_H0 ;  /* 0x20000016ff007230 */ /* 0x004fca0000004100 */
[----:B------:R-:W-:-:S04]  /*e0f0*/  FMUL.FTZ R0, R0, 1 ;  /* 0x3f80000000007820 */ /* 0x000fc80000410000 */
[----:B------:R0:W2:Y:S01]  /*e100*/  F2F.F64.F32 R2, R0 ;  /* 0x0000000000027310 */ /* 0x0000a20000201800 */
[----:B------:R-:W-:Y:S05]  /*e110*/  BRA `(.L_x_4953) ;  /* 0x00000b2000007947 */ /* 0x000fea0003800000 */
.L_x_4958:
[----:B------:R0:W5:Y:S01]  /*e120*/  LDG.E.64 R2, [R22.64] ;  /* 0x0000002416027981 */ /* 0x000162000c1e1b00 */
[----:B------:R-:W-:Y:S05]  /*e130*/  BRA `(.L_x_4953) ;  /* 0x00000b0000007947 */ /* 0x000fea0003800000 */
.L_x_4948:
        /* <DEDUP_REMOVED lines=13> */
.L_x_4962:
[----:B------:R0:W5:Y:S01]  /*e210*/  LDG.E.64 R2, [R22.64] ;  /* 0x0000002416027981 */ /* 0x000162000c1e1b00 */
[----:B------:R-:W-:Y:S05]  /*e220*/  BRA `(.L_x_4953) ;  /* 0x00000a1000007947 */ /* 0x000fea0003800000 */
.L_x_4961:
        /* <DEDUP_REMOVED lines=28> */
.L_x_4964:
        /* <DEDUP_REMOVED lines=15> */
.L_x_4963:
[----:B------:R-:W2:Y:S02]  /*e4e0*/  LDG.E.U16 R0, [R22.64] ;  /* 0x0000002416007981 */ /* 0x000ea4000c1e1500 */
[----:B--2---:R-:W-:-:S05]  /*e4f0*/  PRMT R0, RZ, 0x5410, R0 ;  /* 0x00005410ff007816 */ /* 0x004fca0000000000 */
[----:B------:R-:W-:-:S04]  /*e500*/  FMUL.FTZ R0, R0, 1 ;  /* 0x3f80000000007820 */ /* 0x000fc80000410000 */
[----:B------:R0:W2:Y:S01]  /*e510*/  F2F.F64.F32 R2, R0 ;  /* 0x0000000000027310 */ /* 0x0000a20000201800 */
[----:B------:R-:W-:Y:S05]  /*e520*/  BRA `(.L_x_4953) ;  /* 0x0000071000007947 */ /* 0x000fea0003800000 */
.L_x_4960:
        /* <DEDUP_REMOVED lines=11> */
.L_x_4967:
        /* <DEDUP_REMOVED lines=21> */
.L_x_4971:
[----:B------:R-:W-:Y:S05]  /*e730*/  BSYNC B1 ;  /* 0x0000000000017941 */ /* 0x000fea0003800000 */
.L_x_4970:
[----:B------:R-:W-:Y:S01]  /*e740*/  LEA R3, R0, 0x3b800000, 0x17 ;  /* 0x3b80000000037811 */ /* 0x000fe200078eb8ff */
[----:B------:R-:W-:-:S05]  /*e750*/  IMAD.SHL.U32 R0, R2, 0x100000, RZ ;  /* 0x0010000002007824 */ /* 0x000fca00078e00ff */
[----:B------:R-:W-:Y:S02]  /*e760*/  LOP3.LUT R0, R3, R0, R4, 0xfe, !PT ;  /* 0x0000000003007212 */ /* 0x000fe400078efe04 */
.L_x_4969:
[----:B------:R-:W-:Y:S05]  /*e770*/  BSYNC B0 ;  /* 0x0000000000007941 */ /* 0x000fea0003800000 */
.L_x_4968:
[----:B------:R-:W-:-:S04]  /*e780*/  FMUL.FTZ R0, R0, 1 ;  /* 0x3f80000000007820 */ /* 0x000fc80000410000 */
[----:B------:R0:W2:Y:S01]  /*e790*/  F2F.F64.F32 R2, R0 ;  /* 0x0000000000027310 */ /* 0x0000a20000201800 */
[----:B------:R-:W-:Y:S05]  /*e7a0*/  BRA `(.L_x_4953) ;  /* 0x0000049000007947 */ /* 0x000fea0003800000 */
.L_x_4966:
        /* <DEDUP_REMOVED lines=21> */
.L_x_4975:
[----:B------:R-:W-:Y:S05]  /*e900*/  BSYNC B1 ;  /* 0x0000000000017941 */ /* 0x000fea0003800000 */
.L_x_4974:
[----:B------:R-:W-:Y:S01]  /*e910*/  LEA R3, R0, 0x37800000, 0x17 ;  /* 0x3780000000037811 */ /* 0x000fe200078eb8ff */
[----:B------:R-:W-:-:S05]  /*e920*/  IMAD.SHL.U32 R0, R2, 0x200000, RZ ;  /* 0x0020000002007824 */ /* 0x000fca00078e00ff */
[----:B------:R-:W-:Y:S02]  /*e930*/  LOP3.LUT R0, R3, R0, R4, 0xfe, !PT ;  /* 0x0000000003007212 */ /* 0x000fe400078efe04 */
.L_x_4973:
[----:B------:R-:W-:Y:S05]  /*e940*/  BSYNC B0 ;  /* 0x0000000000007941 */ /* 0x000fea0003800000 */
.L_x_4972:
[----:B------:R-:W-:-:S04]  /*e950*/  FMUL.FTZ R0, R0, 1 ;  /* 0x3f80000000007820 */ /* 0x000fc80000410000 */
[----:B------:R0:W2:Y:S01]  /*e960*/  F2F.F64.F32 R2, R0 ;  /* 0x0000000000027310 */ /* 0x0000a20000201800 */
[----:B------:R-:W-:Y:S05]  /*e970*/  BRA `(.L_x_4953) ;  /* 0x000002c000007947 */ /* 0x000fea0003800000 */
.L_x_4965:
        /* <DEDUP_REMOVED lines=14> */
.L_x_4979:
[----:B------:R-:W-:Y:S05]  /*ea60*/  BSYNC B0 ;  /* 0x0000000000007941 */ /* 0x000fea0003800000 */
.L_x_4978:
[----:B------:R-:W-:-:S04]  /*ea70*/  FMUL.FTZ R0, R0, 1 ;  /* 0x3f80000000007820 */ /* 0x000fc80000410000 */
[----:B------:R0:W2:Y:S01]  /*ea80*/  F2F.F64.F32 R2, R0 ;  /* 0x0000000000027310 */ /* 0x0000a20000201800 */
[----:B------:R-:W-:Y:S05]  /*ea90*/  BRA `(.L_x_4953) ;  /* 0x000001a000007947 */ /* 0x000fea0003800000 */
.L_x_4952:
        /* <DEDUP_REMOVED lines=21> */
.L_x_4977:
[----:B------:R-:W2:Y:S02]  /*ebf0*/  LDG.E.64 R2, [R22.64] ;  /* 0x0000002416027981 */ /* 0x000ea4000c1e1b00 */
[----:B--2---:R-:W0:Y:S01]  /*ec00*/  I2F.F64.U64 R2, R2 ;  /* 0x0000000200027312 */ /* 0x004e220000301800 */
[----:B------:R-:W-:Y:S05]  /*ec10*/  BRA `(.L_x_4953) ;  /* 0x0000002000007947 */ /* 0x000fea0003800000 */
.L_x_4976:
[----:B------:R-:W2:Y:S02]  /*ec20*/  LDG.E R2, [R22.64] ;  /* 0x0000002416027981 */ /* 0x000ea4000c1e1900 */
[----:B--2---:R-:W0:Y:S02]  /*ec30*/  I2F.F64.U32 R2, R2 ;  /* 0x0000000200027312 */ /* 0x004e240000201800 */
.L_x_4953:
        /* <DEDUP_REMOVED lines=21> */
.L_x_4983:
[----:B------:R-:W0:Y:S02]  /*ed90*/  F2I.S64.F64.TRUNC R4, R4 ;  /* 0x0000000400047311 */ /* 0x000e24000030d900 */
[----:B0-----:R-:W-:-:S05]  /*eda0*/  IMAD.MOV.U32 R3, RZ, RZ, R4 ;  /* 0x000000ffff037224 */ /* 0x001fca00078e0004 */
[----:B------:R-:W-:Y:S01]  /*edb0*/  STG.E.U8 [R16.64], R3 ;  /* 0x0000000310007986 */ /* 0x000fe2000c101124 */
[----:B------:R-:W-:Y:S05]  /*edc0*/  EXIT ;  /* 0x000000000000794d */ /* 0x000fea0003800000 */
.L_x_4982:
        /* <DEDUP_REMOVED lines=9> */
.L_x_4986:
[----:B------:R-:W0:Y:S02]  /*ee60*/  F2I.F64.TRUNC R5, R4 ;  /* 0x0000000400057311 */ /* 0x000e24000030d100 */
[----:B0-----:R-:W-:Y:S01]  /*ee70*/  STG.E [R16.64], R5 ;  /* 0x0000000510007986 */ /* 0x001fe2000c101924 */
[----:B------:R-:W-:Y:S05]  /*ee80*/  EXIT ;  /* 0x000000000000794d */ /* 0x000fea0003800000 */
.L_x_4985:
[----:B------:R-:W0:Y:S02]  /*ee90*/  F2I.F64.TRUNC R5, R4 ;  /* 0x0000000400057311 */ /* 0x000e24000030d100 */
[----:B0-----:R-:W-:Y:S01]  /*eea0*/  STG.E.U16 [R16.64], R5 ;  /* 0x0000000510007986 */ /* 0x001fe2000c101524 */
[----:B------:R-:W-:Y:S05]  /*eeb0*/  EXIT ;  /* 0x000000000000794d */ /* 0x000fea0003800000 */
.L_x_4981:
        /* <DEDUP_REMOVED lines=11> */
.L_x_4988:
[----:B------:R-:W0:Y:S01]  /*ef70*/  F2F.F32.F64 R0, R4 ;  /* 0x0000000400007310 */ /* 0x000e220000301000 */
[----:B------:R-:W0:-:S14]  /*ef80*/  DSETP.GEU.AND P0, PT, |R4|, c[0x2][0x0], PT ;  /* 0x008000000400762a */ /* 0x000e1c0003f0e200 */
[----:B0-----:R-:W-:-:S05]  /*ef90*/  @!P0 FMUL R0, R0, 1.175494350822287508e-38 ;  /* 0x0080000000008820 */ /* 0x001fca0000400000 */
[----:B------:R-:W-:-:S05]  /*efa0*/  F2FP.PACK_AB R0, RZ, R0 ;  /* 0x00000000ff00723e */ /* 0x000fca00000000ff */
[----:B------:R-:W-:Y:S01]  /*efb0*/  STG.E.U16 [R16.64], R0 ;  /* 0x0000000010007986 */ /* 0x000fe2000c101524 */
[----:B------:R-:W-:Y:S05]  /*efc0*/  EXIT ;  /* 0x000000000000794d */ /* 0x000fea0003800000 */
.L_x_4987:
        /* <DEDUP_REMOVED lines=12> */
.L_x_4990:
[----:B------:R-:W0:Y:S01]  /*f090*/  F2F.F32.F64 R0, R4 ;  /* 0x0000000400007310 */ /* 0x000e220000301000 */
[----:B------:R-:W0:-:S14]  /*f0a0*/  DSETP.GEU.AND P0, PT, |R4|, c[0x2][0x0], PT ;  /* 0x008000000400762a */ /* 0x000e1c0003f0e200 */
[----:B0-----:R-:W-:-:S05]  /*f0b0*/  @!P0 FMUL R0, R0, 1.175494350822287508e-38 ;  /* 0x0080000000008820 */ /* 0x001fca0000400000 */
[----:B------:R-:W-:-:S04]  /*f0c0*/  F2FP.PACK_AB R3, RZ, R0 ;  /* 0x00000000ff03723e */ /* 0x000fc800000000ff */
[----:B------:R-:W-:-:S05]  /*f0d0*/  PRMT R3, R3, 0x5410, RZ ;  /* 0x0000541003037816 */ /* 0x000fca00000000ff */
[----:B------:R-:W-:Y:S01]  /*f0e0*/  STG.E [R16.64], R3 ;  /* 0x0000000310007986 */ /* 0x000fe2000c101924 */
[----:B------:R-:W-:Y:S05]  /*f0f0*/  EXIT ;  /* 0x000000000000794d */ /* 0x000fea0003800000 */
.L_x_4989:
[----:B------:R-:W-:Y:S01]  /*f100*/  STG.E.64 [R16.64], R4 ;  /* 0x0000000410007986 */ /* 0x000fe2000c101b24 */
[----:B------:R-:W-:Y:S05]  /*f110*/  EXIT ;  /* 0x000000000000794d */ /* 0x000fea0003800000 */
.L_x_4980:
        /* <DEDUP_REMOVED lines=12> */
.L_x_4993:
[----:B------:R-:W-:-:S05]  /*f1e0*/  CS2R R6, SRZ ;  /* 0x0000000000067805 */ /* 0x000fca000001ff00 */
[----:B------:R-:W-:Y:S01]  /*f1f0*/  STG.E.128 [R16.64], R4 ;  /* 0x0000000410007986 */ /* 0x000fe2000c101d24 */
[----:B------:R-:W-:Y:S05]  /*f200*/  EXIT ;  /* 0x000000000000794d */ /* 0x000fea0003800000 */
.L_x_4992:
        /* <DEDUP_REMOVED lines=23> */
.L_x_4997:
[----:B------:R-:W-:Y:S05]  /*f380*/  BSYNC B0 ;  /* 0x0000000000007941 */ /* 0x000fea0003800000 */
.L_x_4996:
[----:B------:R-:W-:-:S05]  /*f390*/  LOP3.LUT R3, R0, R3, RZ, 0xfc, !PT ;  /* 0x0000000300037212 */ /* 0x000fca00078efcff */
[----:B------:R-:W-:Y:S01]  /*f3a0*/  STG.E.U8 [R16.64], R3 ;  /* 0x0000000310007986 */ /* 0x000fe2000c101124 */
[----:B------:R-:W-:Y:S05]  /*f3b0*/  EXIT ;  /* 0x000000000000794d */ /* 0x000fea0003800000 */
.L_x_4995:
        /* <DEDUP_REMOVED lines=15> */
.L_x_4999:
[----:B------:R-:W-:Y:S01]  /*f4b0*/  IMAD.MOV.U32 R0, RZ, RZ, 0x7f ;  /* 0x0000007fff007424 */ /* 0x000fe200078e00ff */
[----:B------:R-:W-:-:S04]  /*f4c0*/  ISETP.GT.U32.AND P0, PT, R2, 0x7f800000, PT ;  /* 0x7f8000000200780c */ /* 0x000fc80003f04070 */
[----:B------:R-:W-:-:S04]  /*f4d0*/  SEL R0, R0, 0x7c, P0 ;  /* 0x0000007c00007807 */ /* 0x000fc80000000000 */
.L_x_5000:
[----:B------:R-:W-:Y:S05]  /*f4e0*/  BSYNC B0 ;  /* 0x0000000000007941 */ /* 0x000fea0003800000 */
.L_x_4998:
[----:B------:R-:W-:-:S04]  /*f4f0*/  LOP3.LUT R2, R3, 0x80000000, RZ, 0xc0, !PT ;  /* 0x8000000003027812 */ /* 0x000fc800078ec0ff */
[----:B------:R-:W-:-:S04]  /*f500*/  SHF.R.U32.HI R3, RZ, 0x18, R2 ;  /* 0x00000018ff037819 */ /* 0x000fc80000011602 */
[----:B------:R-:W-:-:S05]  /*f510*/  LOP3.LUT R3, R0, R3, RZ, 0xfc, !PT ;  /* 0x0000000300037212 */ /* 0x000fca00078efcff */
[----:B------:R-:W-:Y:S01]  /*f520*/  STG.E.U8 [R16.64], R3 ;  /* 0x0000000310007986 */ /* 0x000fe2000c101124 */
[----:B------:R-:W-:Y:S05]  /*f530*/  EXIT ;  /* 0x000000000000794d */ /* 0x000fea0003800000 */
.L_x_4994:
[----:B------:R-:W0:Y:S01]  /*f540*/  F2F.F32.F64 R0, R4 ;  /* 0x0000000400007310 */ /* 0x000e220000301000 */
[----:B------:R-:W0:-:S14]  /*f550*/  DSETP.GEU.AND P0, PT, |R4|, c[0x2][0x0], PT ;  /* 0x008000000400762a */ /* 0x000e1c0003f0e200 */
[----:B0-----:R-:W-:-:S05]  /*f560*/  @!P0 FMUL R0, R0, 1.175494350822287508e-38 ;  /* 0x0080000000008820 */ /* 0x001fca0000400000 */
[----:B------:R-:W-:-:S05]  /*f570*/  F2FP.BF16.PACK_AB R0, RZ, R0 ;  /* 0x00000000ff00723e */ /* 0x000fca00000010ff */
[----:B------:R-:W-:Y:S01]  /*f580*/  STG.E.U16 [R16.64], R0 ;  /* 0x0000000010007986 */ /* 0x000fe2000c101524 */
[----:B------:R-:W-:Y:S05]  /*f590*/  EXIT ;  /* 0x000000000000794d */ /* 0x000fea0003800000 */
.L_x_4991:
        /* <DEDUP_REMOVED lines=11> */
.L_x_5003:
        /* <DEDUP_REMOVED lines=19> */
.L_x_5006:
[----:B------:R-:W-:-:S04]  /*f780*/  LOP3.LUT R2, R3, 0x80000000, RZ, 0xc0, !PT ;  /* 0x8000000003027812 */ /* 0x000fc800078ec0ff */
[----:B------:R-:W-:-:S04]  /*f790*/  SHF.R.U32.HI R3, RZ, 0x18, R2 ;  /* 0x00000018ff037819 */ /* 0x000fc80000011602 */
[----:B------:R-:W-:-:S04]  /*f7a0*/  LOP3.LUT R0, R0, R3, RZ, 0xfc, !PT ;  /* 0x0000000300007212 */ /* 0x000fc800078efcff */
[----:B------:R-:W-:Y:S02]  /*f7b0*/  PRMT R8, R0, 0x7610, R8 ;  /* 0x0000761000087816 */ /* 0x000fe40000000008 */
.L_x_5005:
[----:B------:R-:W-:Y:S05]  /*f7c0*/  BSYNC B0 ;  /* 0x0000000000007941 */ /* 0x000fea0003800000 */
.L_x_5004:
[----:B------:R-:W-:Y:S01]  /*f7d0*/  STG.E.U8 [R16.64], R8 ;  /* 0x0000000810007986 */ /* 0x000fe2000c101124 */
[----:B------:R-:W-:Y:S05]  /*f7e0*/  EXIT ;  /* 0x000000000000794d */ /* 0x000fea0003800000 */
.L_x_5002:
        /* <DEDUP_REMOVED lines=19> */
.L_x_5009:
[----:B------:R-:W-:-:S04]  /*f920*/  LOP3.LUT R2, R3, 0x80000000, RZ, 0xc0, !PT ;  /* 0x8000000003027812 */ /* 0x000fc800078ec0ff */
[----:B------:R-:W-:-:S04]  /*f930*/  SHF.R.U32.HI R3, RZ, 0x18, R2 ;  /* 0x00000018ff037819 */ /* 0x000fc80000011602 */
[----:B------:R-:W-:-:S04]  /*f940*/  LOP3.LUT R0, R0, R3, RZ, 0xfc, !PT ;  /* 0x0000000300007212 */ /* 0x000fc800078efcff */
[----:B------:R-:W-:Y:S02]  /*f950*/  PRMT R8, R0, 0x7610, R8 ;  /* 0x0000761000087816 */ /* 0x000fe40000000008 */
.L_x_5008:
[----:B------:R-:W-:Y:S05]  /*f960*/  BSYNC B0 ;  /* 0x0000000000007941 */ /* 0x000fea0003800000 */
.L_x_5007:
[----:B------:R-:W-:Y:S01]  /*f970*/  STG.E.U8 [R16.64], R8 ;  /* 0x0000000810007986 */ /* 0x000fe2000c101124 */
[----:B------:R-:W-:Y:S05]  /*f980*/  EXIT ;  /* 0x000000000000794d */ /* 0x000fea0003800000 */
.L_x_5001:
        /* <DEDUP_REMOVED lines=24> */
.L_x_4984:
        /* <DEDUP_REMOVED lines=20> */
.L_x_5011:
[----:B------:R-:W0:Y:S02]  /*fc50*/  F2I.U64.F64.TRUNC R4, R4 ;  /* 0x0000000400047311 */ /* 0x000e24000030d800 */
[----:B0-----:R-:W-:Y:S01]  /*fc60*/  STG.E.64 [R16.64], R4 ;  /* 0x0000000410007986 */ /* 0x001fe2000c101b24 */
[----:B------:R-:W-:Y:S05]  /*fc70*/  EXIT ;  /* 0x000000000000794d */ /* 0x000fea0003800000 */
.L_x_5010:
[----:B------:R-:W0:Y:S02]  /*fc80*/  F2I.U32.F64.TRUNC R5, R4 ;  /* 0x0000000400057311 */ /* 0x000e24000030d000 */
[----:B0-----:R-:W-:Y:S01]  /*fc90*/  STG.E [R16.64], R5 ;  /* 0x0000000510007986 */ /* 0x001fe2000c101924 */
[----:B------:R-:W-:Y:S05]  /*fca0*/  EXIT ;  /* 0x000000000000794d */ /* 0x000fea0003800000 */
.L_x_5012:
        /* <DEDUP_REMOVED lines=13> */
.L_x_39988:


//--------------------- .text._ZN2at6native27unrolled_elementwise_kernelINS0_13BinaryFunctorIdddZZZNS0_16fmin_kernel_cudaERNS_18TensorIteratorBaseEENKUlvE_clEvENKUlvE_clEvEUlddE_EESt5arrayIPcLm3EELi4E23TrivialOffsetCalculatorILi2EjESC_ILi1EjENS0_6memory12LoadWithCastILi2EEENSF_13StoreWithCastILi1EEEEEviT_T0_T2_T3_T4_T5_ --------------------------
	.section	.text._ZN2at6native27unrolled_elementwise_kernelINS0_13BinaryFunctorIdddZZZNS0_16fmin_kernel_cudaERNS_18TensorIteratorBaseEENKUlvE_clEvENKUlvE_clEvEUlddE_EESt5arrayIPcLm3EELi4E23TrivialOffsetCalculatorILi2EjESC_ILi1EjENS0_6memory12LoadWithCastILi2EEENSF_13StoreWithCastILi1EEEEEviT_T0_T2_T3_T4_T5_,"ax",@progbits
	.sectioninfo	@"SHI_REGISTERS=40"
	.align	128
        .global         _ZN2at6native27unrolled_elementwise_kernelINS0_13BinaryFunctorIdddZZZNS0_16fmin_kernel_cudaERNS_18TensorIteratorBaseEENKUlvE_clEvENKUlvE_clEvEUlddE_EESt5arrayIPcLm3EELi4E23TrivialOffsetCalculatorILi2EjESC_ILi1EjENS0_6memory12LoadWithCastILi2EEENSF_13StoreWithCastILi1EEEEEviT_T0_T2_T3_T4_T5_
        .type           _ZN2at6native27unrolled_elementwise_kernelINS0_13BinaryFunctorIdddZZZNS0_16fmin_kernel_cudaERNS_18TensorIteratorBaseEENKUlvE_clEvENKUlvE_clEvEUlddE_EESt5arrayIPcLm3EELi4E23TrivialOffsetCalculatorILi2EjESC_ILi1EjENS0_6memory12LoadWithCastILi2EEENSF_13StoreWithCastILi1EEEEEviT_T0_T2_T3_T4_T5_,@function
        .size           _ZN2at6native27unrolled_elementwise_kernelINS0_13BinaryFunctorIdddZZZNS0_16fmin_kernel_cudaERNS_18TensorIteratorBaseEENKUlvE_clEvENKUlvE_clEvEUlddE_EESt5arrayIPcLm3EELi4E23TrivialOffsetCalculatorILi2EjESC_ILi1EjENS0_6memory12LoadWithCastILi2EEENSF_13StoreWithCastILi1EEEEEviT_T0_T2_T3_T4_T5_,(.L_x_39989 - _ZN2at6native27unrolled_elementwise_kernelINS0_13BinaryFunctorIdddZZZNS0_16fmin_kernel_cudaERNS_18TensorIteratorBaseEENKUlvE_clEvENKUlvE_clEvEUlddE_EESt5arrayIPcLm3EELi4E23TrivialOffsetCalculatorILi2EjESC_ILi1EjENS0_6memory12LoadWithCastILi2EEENSF_13StoreWithCastILi1EEEEEviT_T0_T2_T3_T4_T5_)
        .other          _ZN2at6native27unrolled_elementwise_kernelINS0_13BinaryFunctorIdddZZZNS0_16fmin_kernel_cudaERNS_18TensorIteratorBaseEENKUlvE_clEvENKUlvE_clEvEUlddE_EESt5arrayIPcLm3EELi4E23TrivialOffsetCalculatorILi2EjESC_ILi1EjENS0_6memory12LoadWithCastILi2EEENSF_13StoreWithCastILi1EEEEEviT_T0_T2_T3_T4_T5_,@"STO_CUDA_ENTRY STV_DEFAULT"
_ZN2at6native27unrolled_elementwise_kernelINS0_13BinaryFunctorIdddZZZNS0_16fmin_kernel_cudaERNS_18TensorIteratorBaseEENKUlvE_clEvENKUlvE_clEvEUlddE_EESt5arrayIPcLm3EELi4E23TrivialOffsetCalculatorILi2EjESC_ILi1EjENS0_6memory12LoadWithCastILi2EEENSF_13StoreWithCastILi1EEEEEviT_T0_T2_T3_T4_T5_:
.text._ZN2at6native27unrolled_elementwise_kernelINS0_13BinaryFunctorIdddZZZNS0_16fmin_kernel_cudaERNS_18TensorIteratorBaseEENKUlvE_clEvENKUlvE_clEvEUlddE_EESt5arrayIPcLm3EELi4E23TrivialOffsetCalculatorILi2EjESC_ILi1EjENS0_6memory12LoadWithCastILi2EEENSF_13StoreWithCastILi1EEEEEviT_T0_T2_T3_T4_T5_:
        /* <DEDUP_REMOVED lines=9> */
[----:B------:R-:W-:Y:S02]  /*0090*/  CS2R R30, SRZ ;  /* 0x00000000001e7805 */ /* 0x000fe4000001ff00 */
[----:B------:R-:W3:Y:S01]  /*00a0*/  LDC.U8 R27, c[0x0][0x185] ;  /* 0x00006140ff1b7b82 */ /* 0x000ee20000000000 */
        /* <DEDUP_REMOVED lines=21> */
.L_x_5018:
[----:B------:R-:W2:Y:S02]  /*0200*/  LDG.E.U8 R4, [R4.64] ;  /* 0x0000002404047981 */ /* 0x000ea4000c1e1100 */
[----:B--2---:R0:W1:Y:S01]  /*0210*/  I2F.F64.U16 R34, R4 ;  /* 0x0000000400227312 */ /* 0x0040620000101800 */
[----:B------:R-:W-:Y:S05]  /*0220*/  BRA `(.L_x_5020) ;  /* 0x00000e0000007947 */ /* 0x000fea0003800000 */
.L_x_5017:
        /* <DEDUP_REMOVED lines=9> */
.L_x_5022:
[----:B------:R-:W2:Y:S02]  /*02c0*/  LDG.E R4, [R4.64] ;  /* 0x0000002404047981 */ /* 0x000ea4000c1e1900 */
[----:B--2---:R0:W1:Y:S01]  /*02d0*/  I2F.F64 R34, R4 ;  /* 0x0000000400227312 */ /* 0x0040620000201c00 */
[----:B------:R-:W-:Y:S05]  /*02e0*/  BRA `(.L_x_5020) ;  /* 0x00000d4000007947 */ /* 0x000fea0003800000 */
.L_x_5021:
[----:B------:R-:W2:Y:S02]  /*02f0*/  LDG.E.U16 R4, [R4.64] ;  /* 0x0000002404047981 */ /* 0x000ea4000c1e1500 */
[----:B--2---:R0:W1:Y:S01]  /*0300*/  I2F.F64.S16 R34, R4 ;  /* 0x0000000400227312 */ /* 0x0040620000101c00 */
[----:B------:R-:W-:Y:S05]  /*0310*/  BRA `(.L_x_5020) ;  /* 0x00000d1000007947 */ /* 0x000fea0003800000 */
.L_x_5016:
        /* <DEDUP_REMOVED lines=10> */
.L_x_5024:
[----:B------:R-:W2:Y:S02]  /*03c0*/  LDG.E.U16 R0, [R4.64] ;  /* 0x0000002404007981 */ /* 0x000ea4000c1e1500 */
[----:B--2---:R-:W-:-:S05]  /*03d0*/  HADD2.F32 R0, -RZ, R0.H0_H0 ;  /* 0x20000000ff007230 */ /* 0x004fca0000004100 */
[----:B------:R-:W-:-:S04]  /*03e0*/  FMUL.FTZ R0, R0, 1 ;  /* 0x3f80000000007820 */ /* 0x000fc80000410000 */
[----:B------:R0:W1:Y:S01]  /*03f0*/  F2F.F64.F32 R34, R0 ;  /* 0x0000000000227310 */ /* 0x0000620000201800 */
[----:B------:R-:W-:Y:S05]  /*0400*/  BRA `(.L_x_5020) ;  /* 0x00000c2000007947 */ /* 0x000fea0003800000 */
.L_x_5023:
        /* <DEDUP_REMOVED lines=10> */
.L_x_5026:
[----:B------:R-:W2:Y:S02]  /*04b0*/  LDG.E.U16 R4, [R4.64] ;  /* 0x0000002404047981 */ /* 0x000ea4000c1e1500 */
[----:B--2---:R-:W-:-:S05]  /*04c0*/  HADD2.F32 R0, -RZ, R4.H0_H0 ;  /* 0x20000004ff007230 */ /* 0x004fca0000004100 */
[----:B------:R-:W-:-:S04]  /*04d0*/  FMUL.FTZ R0, R0, 1 ;  /* 0x3f80000000007820 */ /* 0x000fc80000410000 */
[----:B------:R0:W1:Y:S01]  /*04e0*/  F2F.F64.F32 R34, R0 ;  /* 0x0000000000227310 */ /* 0x0000620000201800 */
[----:B------:R-:W-:Y:S05]  /*04f0*/  BRA `(.L_x_5020) ;  /* 0x00000b3000007947 */ /* 0x000fea0003800000 */
.L_x_5025:
[----:B------:R0:W5:Y:S01]  /*0500*/  LDG.E.64 R34, [R4.64] ;  /* 0x0000002404227981 */ /* 0x000162000c1e1b00 */
[----:B------:R-:W-:Y:S05]  /*0510*/  BRA `(.L_x_5020) ;  /* 0x00000b1000007947 */ /* 0x000fea0003800000 */
.L_x_5015:
        /* <DEDUP_REMOVED lines=13> */
.L_x_5029:
[----:B------:R0:W5:Y:S01]  /*05f0*/  LDG.E.64 R34, [R4.64] ;  /* 0x0000002404227981 */ /* 0x000162000c1e1b00 */
[----:B------:R-:W-:Y:S05]  /*0600*/  BRA `(.L_x_5020) ;  /* 0x00000a2000007947 */ /* 0x000fea0003800000 */
.L_x_5028:
        /* <DEDUP_REMOVED lines=28> */
.L_x_5031:
        /* <DEDUP_REMOVED lines=16> */
.L_x_5030:
[----:B------:R-:W2:Y:S02]  /*08d0*/  LDG.E.U16 R0, [R4.64] ;  /* 0x0000002404007981 */ /* 0x000ea4000c1e1500 */
[----:B--2---:R-:W-:-:S05]  /*08e0*/  PRMT R0, RZ, 0x5410, R0 ;  /* 0x00005410ff007816 */ /* 0x004fca0000000000 */
[----:B------:R-:W-:-:S04]  /*08f0*/  FMUL.FTZ R0, R0, 1 ;  /* 0x3f80000000007820 */ /* 0x000fc80000410000 */
[----:B------:R0:W1:Y:S01]  /*0900*/  F2F.F64.F32 R34, R0 ;  /* 0x0000000000227310 */ /* 0x0000620000201800 */
[----:B------:R-:W-:Y:S05]  /*0910*/  BRA `(.L_x_5020) ;  /* 0x0000071000007947 */ /* 0x000fea0003800000 */
.L_x_5027:
        /* <DEDUP_REMOVED lines=11> */
.L_x_5034:
        /* <DEDUP_REMOVED lines=21> */
.L_x_5038:
[----:B------:R-:W-:Y:S05]  /*0b20*/  BSYNC B1 ;  /* 0x0000000000017941 */ /* 0x000fea0003800000 */
.L_x_5037:
[----:B------:R-:W-:Y:S01]  /*0b30*/  LEA R5, R0, 0x3b800000, 0x17 ;  /* 0x3b80000000057811 */ /* 0x000fe200078eb8ff */
[----:B------:R-:W-:-:S05]  /*0b40*/  IMAD.SHL.U32 R0, R3, 0x100000, RZ ;  /* 0x0010000003007824 */ /* 0x000fca00078e00ff */
[----:B------:R-:W-:Y:S02]  /*0b50*/  LOP3.LUT R0, R5, R0, R6, 0xfe, !PT ;  /* 0x0000000005007212 */ /* 0x000fe400078efe06 */
.L_x_5036:
[----:B------:R-:W-:Y:S05]  /*0b60*/  BSYNC B0 ;  /* 0x0000000000007941 */ /* 0x000fea0003800000 */
.L_x_5035:
[----:B------:R-:W-:-:S04]  /*0b70*/  FMUL.FTZ R0, R0, 1 ;  /* 0x3f80000000007820 */ /* 0x000fc80000410000 */
[----:B------:R0:W1:Y:S01]  /*0b80*/  F2F.F64.F32 R34, R0 ;  /* 0x0000000000227310 */ /* 0x0000620000201800 */
[----:B------:R-:W-:Y:S05]  /*0b90*/  BRA `(.L_x_5020) ;  /* 0x0000049000007947 */ /* 0x000fea0003800000 */
.L_x_5033:
        /* <DEDUP_REMOVED lines=21> */
.L_x_5042:
[----:B------:R-:W-:Y:S05]  /*0cf0*/  BSYNC B1 ;  /* 0x0000000000017941 */ /* 0x000fea0003800000 */
.L_x_5041:
[----:B------:R-:W-:Y:S01]  /*0d00*/  LEA R5, R0, 0x37800000, 0x17 ;  /* 0x3780000000057811 */ /* 0x000fe200078eb8ff */
[----:B------:R-:W-:-:S05]  /*0d10*/  IMAD.SHL.U32 R0, R3, 0x200000, RZ ;  /* 0x0020000003007824 */ /* 0x000fca00078e00ff */
[----:B------:R-:W-:Y:S02]  /*0d20*/  LOP3.LUT R0, R5, R0, R6, 0xfe, !PT ;  /* 0x0000000005007212 */ /* 0x000fe400078efe06 */
.L_x_5040:
[----:B------:R-:W-:Y:S05]  /*0d30*/  BSYNC B0 ;  /* 0x0000000000007941 */ /* 0x000fea0003800000 */
.L_x_5039:
[----:B------:R-:W-:-:S04]  /*0d40*/  FMUL.FTZ R0, R0, 1 ;  /* 0x3f80000000007820 */ /* 0x000fc80000410000 */
[----:B------:R0:W1:Y:S01]  /*0d50*/  F2F.F64.F32 R34, R0 ;  /* 0x0000000000227310 */ /* 0x0000620000201800 */
[----:B------:R-:W-:Y:S05]  /*0d60*/  BRA `(.L_x_5020) ;  /* 0x000002c000007947 */ /* 0x000fea0003800000 */
.L_x_5032:
        /* <DEDUP_REMOVED lines=14> */
.L_x_5046:
[----:B------:R-:W-:Y:S05]  /*0e50*/  BSYNC B0 ;  /* 0x0000000000007941 */ /* 0x000fea0003800000 */
.L_x_5045:
[----:B------:R-:W-:-:S04]  /*0e60*/  FMUL.FTZ R0, R0, 1 ;  /* 0x3f80000000007820 */ /* 0x000fc80000410000 */
[----:B------:R0:W1:Y:S01]  /*0e70*/  F2F.F64.F32 R34, R0 ;  /* 0x0000000000227310 */ /* 0x0000620000201800 */
[----:B------:R-:W-:Y:S05]  /*0e80*/  BRA `(.L_x_5020) ;  /* 0x000001a000007947 */ /* 0x000fea0003800000 */
.L_x_5019:
        /* <DEDUP_REMOVED lines=21> */
.L_x_5044:
[----:B------:R-:W2:Y:S02]  /*0fe0*/  LDG.E.64 R34, [R4.64] ;  /* 0x0000002404227981 */ /* 0x000ea4000c1e1b00 */
[----:B--2---:R-:W0:Y:S01]  /*0ff0*/  I2F.F64.U64 R34, R34 ;  /* 0x0000002200227312 */ /* 0x004e220000301800 */
[----:B------:R-:W-:Y:S05]  /*1000*/  BRA `(.L_x_5020) ;  /* 0x0000002000007947 */ /* 0x000fea0003800000 */
.L_x_5043:
[----:B------:R-:W2:Y:S02]  /*1010*/  LDG.E R4, [R4.64] ;  /* 0x0000002404047981 */ /* 0x000ea4000c1e1900 */
[----:B--2---:R0:W1:Y:S02]  /*1020*/  I2F.F64.U32 R34, R4 ;  /* 0x0000000400227312 */ /* 0x0040640000201800 */
.L_x_5020:
[----:B0-----:R-:W-:Y:S01]  /*1030*/  PRMT R0, R27, 0x9910, RZ ;  /* 0x000099101b007816 */ /* 0x001fe200000000ff */
[----:B------:R-:W-:-:S03]  /*1040*/  IMAD R4, R26, c[0x0][0x18c], RZ ;  /* 0x000063001a047a24 */ /* 0x000fc600078e02ff */
        /* <DEDUP_REMOVED lines=15> */
.L_x_5050:
[----:B------:R-:W2:Y:S02]  /*1140*/  LDG.E.U8 R4, [R4.64] ;  /* 0x0000002404047981 */ /* 0x000ea4000c1e1100 */
[----:B--2---:R0:W2:Y:S01]  /*1150*/  I2F.F64.U16 R30, R4 ;  /* 0x00000004001e7312 */ /* 0x0040a20000101800 */
[----:B------:R-:W-:Y:S05]  /*1160*/  BRA `(.L_x_5052) ;  /* 0x00000df000007947 */ /* 0x000fea0003800000 */
.L_x_5049:
        /* <DEDUP_REMOVED lines=9> */
.L_x_5054:
[----:B------:R-:W2:Y:S02]  /*1200*/  LDG.E R4, [R4.64] ;  /* 0x0000002404047981 */ /* 0x000ea4000c1e1900 */
[----:B--2---:R0:W2:Y:S01]  /*1210*/  I2F.F64 R30, R4 ;  /* 0x00000004001e7312 */ /* 0x0040a20000201c00 */
[----:B------:R-:W-:Y:S05]  /*1220*/  BRA `(.L_x_5052) ;  /* 0x00000d3000007947 */ /* 0x000fea0003800000 */
.L_x_5053:
[----:B------:R-:W2:Y:S02]  /*1230*/  LDG.E.U16 R4, [R4.64] ;  /* 0x0000002404047981 */ /* 0x000ea4000c1e1500 */
[----:B--2---:R0:W2:Y:S01]  /*1240*/  I2F.F64.S16 R30, R4 ;  /* 0x00000004001e7312 */ /* 0x0040a20000101c00 */
[----:B------:R-:W-:Y:S05]  /*1250*/  BRA `(.L_x_5052) ;  /* 0x00000d0000007947 */ /* 0x000fea0003800000 */
.L_x_5048:
        /* <DEDUP_REMOVED lines=10> */
.L_x_5056:
[----:B------:R-:W2:Y:S02]  /*1300*/  LDG.E.U16 R0, [R4.64] ;  /* 0x0000002404007981 */ /* 0x000ea4000c1e1500 */
[----:B--2---:R-:W-:-:S05]  /*1310*/  HADD2.F32 R0, -RZ, R0.H0_H0 ;  /* 0x20000000ff007230 */ /* 0x004fca0000004100 */
[----:B------:R-:W-:-:S04]  /*1320*/  FMUL.FTZ R0, R0, 1 ;  /* 0x3f80000000007820 */ /* 0x000fc80000410000 */
[----:B------:R0:W2:Y:S01]  /*1330*/  F2F.F64.F32 R30, R0 ;  /* 0x00000000001e7310 */ /* 0x0000a20000201800 */
[----:B------:R-:W-:Y:S05]  /*1340*/  BRA `(.L_x_5052) ;  /* 0x00000c1000007947 */ /* 0x000fea0003800000 */
.L_x_5055:
        /* <DEDUP_REMOVED lines=10> */
.L_x_5058:
[----:B------:R-:W2:Y:S02]  /*13f0*/  LDG.E.U16 R4, [R4.64] ;  /* 0x0000002404047981 */ /* 0x000ea4000c1e1500 */
[----:B--2---:R-:W-:-:S05]  /*1400*/  HADD2.F32 R0, -RZ, R4.H0_H0 ;  /* 0x20000004ff007230 */ /* 0x004fca0000004100 */
[----:B------:R-:W-:-:S04]  /*1410*/  FMUL.FTZ R0, R0, 1 ;  /* 0x3f80000000007820 */ /* 0x000fc80000410000 */
[----:B------:R0:W2:Y:S01]  /*1420*/  F2F.F64.F32 R30, R0 ;  /* 0x00000000001e7310 */ /* 0x0000a20000201800 */
[----:B------:R-:W-:Y:S05]  /*1430*/  BRA `(.L_x_5052) ;  /* 0x00000b2000007947 */ /* 0x000fea0003800000 */
.L_x_5057:
[----:B------:R0:W5:Y:S01]  /*1440*/  LDG.E.64 R30, [R4.64] ;  /* 0x00000024041e7981 */ /* 0x000162000c1e1b00 */
[----:B------:R-:W-:Y:S05]  /*1450*/  BRA `(.L_x_5052) ;  /* 0x00000b0000007947 */ /* 0x000fea0003800000 */
.L_x_5047:
        /* <DEDUP_REMOVED lines=13> */
.L_x_5061:
[----:B------:R0:W5:Y:S01]  /*1530*/  LDG.E.64 R30, [R4.64] ;  /* 0x00000024041e7981 */ /* 0x000162000c1e1b00 */
[----:B------:R-:W-:Y:S05]  /*1540*/  BRA `(.L_x_5052) ;  /* 0x00000a1000007947 */ /* 0x000fea0003800000 */
.L_x_5060:
        /* <DEDUP_REMOVED lines=28> */
.L_x_5063:
        /* <DEDUP_REMOVED lines=15> */
.L_x_5062:
[----:B------:R-:W2:Y:S02]  /*1800*/  LDG.E.U16 R0, [R4.64] ;  /* 0x0000002404007981 */ /* 0x000ea4000c1e1500 */
[----:B--2---:R-:W-:-:S05]  /*1810*/  PRMT R0, RZ, 0x5410, R0 ;  /* 0x00005410ff007816 */ /* 0x004fca0000000000 */
[----:B------:R-:W-:-:S04]  /*1820*/  FMUL.FTZ R0, R0, 1 ;  /* 0x3f80000000007820 */ /* 0x000fc80000410000 */
[----:B------:R0:W2:Y:S01]  /*1830*/  F2F.F64.F32 R30, R0 ;  /* 0x00000000001e7310 */ /* 0x0000a20000201800 */
[----:B------:R-:W-:Y:S05]  /*1840*/  BRA `(.L_x_5052) ;  /* 0x0000071000007947 */ /* 0x000fea0003800000 */
.L_x_5059:
        /* <DEDUP_REMOVED lines=11> */
.L_x_5066:
        /* <DEDUP_REMOVED lines=21> */
.L_x_5070:
[----:B------:R-:W-:Y:S05]  /*1a50*/  BSYNC B1 ;  /* 0x0000000000017941 */ /* 0x000fea0003800000 */
.L_x_5069:
[----:B------:R-:W-:Y:S01]  /*1a60*/  LEA R5, R0, 0x3b800000, 0x17 ;  /* 0x3b80000000057811 */ /* 0x000fe200078eb8ff */
[----:B------:R-:W-:-:S05]  /*1a70*/  IMAD.SHL.U32 R0, R3, 0x100000, RZ ;  /* 0x0010000003007824 */ /* 0x000fca00078e00ff */
[----:B------:R-:W-:Y:S02]  /*1a80*/  LOP3.LUT R0, R5, R0, R6, 0xfe, !PT ;  /* 0x0000000005007212 */ /* 0x000fe400078efe06 */
.L_x_5068:
[----:B------:R-:W-:Y:S05]  /*1a90*/  BSYNC B0 ;  /* 0x0000000000007941 */ /* 0x000fea0003800000 */
.L_x_5067:
[----:B------:R-:W-:-:S04]  /*1aa0*/  FMUL.FTZ R0, R0, 1 ;  /* 0x3f80000000007820 */ /* 0x000fc80000410000 */
[----:B------:R0:W2:Y:S01]  /*1ab0*/  F2F.F64.F32 R30, R0 ;  /* 0x00000000001e7310 */ /* 0x0000a20000201800 */
[----:B------:R-:W-:Y:S05]  /*1ac0*/  BRA `(.L_x_5052) ;  /* 0x0000049000007947 */ /* 0x000fea0003800000 */
.L_x_5065:
        /* <DEDUP_REMOVED lines=21> */
.L_x_5074:
[----:B------:R-:W-:Y:S05]  /*1c20*/  BSYNC B1 ;  /* 0x0000000000017941 */ /* 0x000fea0003800000 */
.L_x_5073:
[----:B------:R-:W-:Y:S01]  /*1c30*/  LEA R5, R0, 0x37800000, 0x17 ;  /* 0x3780000000057811 */ /* 0x000fe200078eb8ff */
[----:B------:R-:W-:-:S05]  /*1c40*/  IMAD.SHL.U32 R0, R3, 0x200000, RZ ;  /* 0x0020000003007824 */ /* 0x000fca00078e00ff */
[----:B------:R-:W-:Y:S02]  /*1c50*/  LOP3.LUT R0, R5, R0, R6, 0xfe, !PT ;  /* 0x0000000005007212 */ /* 0x000fe400078efe06 */
.L_x_5072:
[----:B------:R-:W-:Y:S05]  /*1c60*/  BSYNC B0 ;  /* 0x0000000000007941 */ /* 0x000fea0003800000 */
.L_x_5071:
[----:B------:R-:W-:-:S04]  /*1c70*/  FMUL.FTZ R0, R0, 1 ;  /* 0x3f80000000007820 */ /* 0x000fc80000410000 */
[----:B------:R0:W2:Y:S01]  /*1c80*/  F2F.F64.F32 R30, R0 ;  /* 0x00000000001e7310 */ /* 0x0000a20000201800 */
[----:B------:R-:W-:Y:S05]  /*1c90*/  BRA `(.L_x_5052) ;  /* 0x000002c000007947 */ /* 0x000fea0003800000 */
.L_x_5064:
        /* <DEDUP_REMOVED lines=14> */
.L_x_5078:
[----:B------:R-:W-:Y:S05]  /*1d80*/  BSYNC B0 ;  /* 0x0000000000007941 */ /* 0x000fea0003800000 */
.L_x_5077:
[----:B------:R-:W-:-:S04]  /*1d90*/  FMUL.FTZ R0, R0, 1 ;  /* 0x3f80000000007820 */ /* 0x000fc80000410000 */
[----:B------:R0:W2:Y:S01]  /*1da0*/  F2F.F64.F32 R30, R0 ;  /* 0x00000000001e7310 */ /* 0x0000a20000201800 */
[----:B------:R-:W-:Y:S05]  /*1db0*/  BRA `(.L_x_5052) ;  /* 0x000001a000007947 */ /* 0x000fea0003800000 */
.L_x_5051:
        /* <DEDUP_REMOVED lines=21> */
.L_x_5076:
[----:B------:R-:W2:Y:S02]  /*1f10*/  LDG.E.64 R30, [R4.64] ;  /* 0x00000024041e7981 */ /* 0x000ea4000c1e1b00 */
[----:B--2---:R-:W0:Y:S01]  /*1f20*/  I2F.F64.U64 R30, R30 ;  /* 0x0000001e001e7312 */ /* 0x004e220000301800 */
[----:B------:R-:W-:Y:S05]  /*1f30*/  BRA `(.L_x_5052) ;  /* 0x0000002000007947 */ /* 0x000fea0003800000 */
.L_x_5075:
[----:B------:R-:W2:Y:S02]  /*1f40*/  LDG.E R4, [R4.64] ;  /* 0x0000002404047981 */ /* 0x000ea4000c1e1900 */
[----:B--2---:R0:W2:Y:S02]  /*1f50*/  I2F.F64.U32 R30, R4 ;  /* 0x00000004001e7312 */ /* 0x0040a40000201800 */
.L_x_5052:
[----:B------:R-:W3:Y:S02]  /*1f60*/  S2R R26, SR_TID.X ;  /* 0x00000000001a7919 */ /* 0x000ee40000002100 */
[----:B---3--:R-:W-:Y:S02]  /*1f70*/  IADD3 R26, R26, 0x80, RZ ;  /* 0x000000801a1a7810 */ /* 0x008fe40007ffe0ff */
.L_x_5014:
[----:B-1-3--:R-:W-:Y:S05]  /*1f80*/  BSYNC B6 ;  /* 0x0000000000067941 */ /* 0x00afea0003800000 */
.L_x_5013:
[----:B------:R-:W-:Y:S01]  /*1f90*/  ISETP.GE.AND P0, PT, R26, R32, PT ;  /* 0x000000201a00720c */ /* 0x000fe20003f06270 */
[----:B------:R-:W-:Y:S01]  /*1fa0*/  BSSY B6, `(.L_x_5079) ;  /* 0x00001eb000067945 */ /* 0x000fe20003800000 */
[----:B------:R-:W-:-:S11]  /*1fb0*/  CS2R R28, SRZ ;  /* 0x00000000001c7805 */ /* 0x000fd6000001ff00 */
        /* <DEDUP_REMOVED lines=17> */
[----:B---3--:R0:W1:Y:S01]  /*20d0*/  I2F.F64.S16 R36, R4 ;  /* 0x0000000400247312 */ /* 0x0080620000101c00 */
[----:B------:R-:W-:Y:S05]  /*20e0*/  BRA `(.L_x_5086) ;  /* 0x00000e2000007947 */ /* 0x000fea0003800000 */
.L_x_5084:
[----:B------:R-:W3:Y:S02]  /*20f0*/  LDG.E.U8 R4, [R4.64] ;  /* 0x0000002404047981 */ /* 0x000ee4000c1e1100 */
[----:B---3--:R0:W1:Y:S01]  /*2100*/  I2F.F64.U16 R36, R4 ;  /* 0x0000000400247312 */ /* 0x0080620000101800 */
[----:B------:R-:W-:Y:S05]  /*2110*/  BRA `(.L_x_5086) ;  /* 0x00000df000007947 */ /* 0x000fea0003800000 */
.L_x_5083:
        /* <DEDUP_REMOVED lines=9> */
.L_x_5088:
[----:B------:R-:W3:Y:S02]  /*21b0*/  LDG.E R4, [R4.64] ;  /* 0x0000002404047981 */ /* 0x000ee4000c1e1900 */
[----:B---3--:R0:W1:Y:S01]  /*21c0*/  I2F.F64 R36, R4 ;  /* 0x0000000400247312 */ /* 0x0080620000201c00 */
[----:B------:R-:W-:Y:S05]  /*21d0*/  BRA `(.L_x_5086) ;  /* 0x00000d3000007947 */ /* 0x000fea0003800000 */
.L_x_5087:
[----:B------:R-:W3:Y:S02]  /*21e0*/  LDG.E.U16 R4, [R4.64] ;  /* 0x0000002404047981 */ /* 0x000ee4000c1e1500 */
[----:B---3--:R0:W1:Y:S01]  /*21f0*/  I2F.F64.S16 R36, R4 ;  /* 0x0000000400247312 */ /* 0x0080620000101c00 */
[----:B------:R-:W-:Y:S05]  /*2200*/  BRA `(.L_x_5086) ;  /* 0x00000d0000007947 */ /* 0x000fea0003800000 */
.L_x_5082:
        /* <DEDUP_REMOVED lines=10> */
.L_x_5090:
[----:B------:R-:W3:Y:S02]  /*22b0*/  LDG.E.U16 R0, [R4.64] ;  /* 0x0000002404007981 */ /* 0x000ee4000c1e1500 */
[----:B---3--:R-:W-:-:S05]  /*22c0*/  HADD2.F32 R0, -RZ, R0.H0_H0 ;  /* 0x20000000ff007230 */ /* 0x008fca0000004100 */
[----:B------:R-:W-:-:S04]  /*22d0*/  FMUL.FTZ R0, R0, 1 ;  /* 0x3f80000000007820 */ /* 0x000fc80000410000 */
[----:B------:R0:W1:Y:S01]  /*22e0*/  F2F.F64.F32 R36, R0 ;  /* 0x0000000000247310 */ /* 0x0000620000201800 */
[----:B------:R-:W-:Y:S05]  /*22f0*/  BRA `(.L_x_5086) ;  /* 0x00000c1000007947 */ /* 0x000fea0003800000 */
.L_x_5089:
        /* <DEDUP_REMOVED lines=10> */
.L_x_5092:
[----:B------:R-:W3:Y:S02]  /*23a0*/  LDG.E.U16 R4, [R4.64] ;  /* 0x0000002404047981 */ /* 0x000ee4000c1e1500 */
[----:B---3--:R-:W-:-:S05]  /*23b0*/  HADD2.F32 R0, -RZ, R4.H0_H0 ;  /* 0x20000004ff007230 */ /* 0x008fca0000004100 */
[----:B------:R-:W-:-:S04]  /*23c0*/  FMUL.FTZ R0, R0, 1 ;  /* 0x3f80000000007820 */ /* 0x000fc80000410000 */
[----:B------:R0:W1:Y:S01]  /*23d0*/  F2F.F64.F32 R36, R0 ;  /* 0x0000000000247310 */ /* 0x0000620000201800 */
[----:B------:R-:W-:Y:S05]  /*23e0*/  BRA `(.L_x_5086) ;  /* 0x00000b2000007947 */ /* 0x000fea0003800000 */
.L_x_5091:
[----:B------:R0:W5:Y:S01]  /*23f0*/  LDG.E.64 R36, [R4.64] ;  /* 0x0000002404247981 */ /* 0x000162000c1e1b00 */
[----:B------:R-:W-:Y:S05]  /*2400*/  BRA `(.L_x_5086) ;  /* 0x00000b0000007947 */ /* 0x000fea0003800000 */
.L_x_5081:
        /* <DEDUP_REMOVED lines=13> */
.L_x_5095:
[----:B------:R0:W5:Y:S01]  /*24e0*/  LDG.E.64 R36, [R4.64] ;  /* 0x0000002404247981 */ /* 0x000162000c1e1b00 */
[----:B------:R-:W-:Y:S05]  /*24f0*/  BRA `(.L_x_5086) ;  /* 0x00000a1000007947 */ /* 0x000fea0003800000 */
.L_x_5094:
        /* <DEDUP_REMOVED lines=28> */
.L_x_5097:
        /* <DEDUP_REMOVED lines=15> */
.L_x_5096:
[----:B------:R-:W3:Y:S02]  /*27b0*/  LDG.E.U16 R0, [R4.64] ;  /* 0x0000002404007981 */ /* 0x000ee4000c1e1500 */
[----:B---3--:R-:W-:-:S05]  /*27c0*/  PRMT R0, RZ, 0x5410, R0 ;  /* 0x00005410ff007816 */ /* 0x008fca0000000000 */
[----:B------:R-:W-:-:S04]  /*27d0*/  FMUL.FTZ R0, R0, 1 ;  /* 0x3f80000000007820 */ /* 0x000fc80000410000 */
[----:B------:R0:W1:Y:S01]  /*27e0*/  F2F.F64.F32 R36, R0 ;  /* 0x0000000000247310 */ /* 0x0000620000201800 */
[----:B------:R-:W-:Y:S05]  /*27f0*/  BRA `(.L_x_5086) ;  /* 0x0000071000007947 */ /* 0x000fea0003800000 */
.L_x_5093:
        /* <DEDUP_REMOVED lines=9> */
[----:B---3--:R0:W1:Y:S01]  /*2890*/  I2F.F64.U16 R36, R4 ;  /* 0x0000000400247312 */ /* 0x0080620000101800 */
[----:B------:R-:W-:Y:S05]  /*28a0*/  BRA `(.L_x_5086) ;  /* 0x0000066000007947 */ /* 0x000fea0003800000 */
.L_x_5100:
        /* <DEDUP_REMOVED lines=21> */
.L_x_5104:
[----:B------:R-:W-:Y:S05]  /*2a00*/  BSYNC B1 ;  /* 0x0000000000017941 */ /* 0x000fea0003800000 */
.L_x_5103:
[----:B------:R-:W-:Y:S01]  /*2a10*/  LEA R5, R0, 0x3b800000, 0x17 ;  /* 0x3b80000000057811 */ /* 0x000fe200078eb8ff */
[----:B------:R-:W-:-:S05]  /*2a20*/  IMAD.SHL.U32 R0, R3, 0x100000, RZ ;  /* 0x0010000003007824 */ /* 0x000fca00078e00ff */
[----:B------:R-:W-:Y:S02]  /*2a30*/  LOP3.LUT R0, R5, R0, R6, 0xfe, !PT ;  /* 0x0000000005007212 */ /* 0x000fe400078efe06 */
.L_x_5102:
[----:B------:R-:W-:Y:S05]  /*2a40*/  BSYNC B0 ;  /* 0x0000000000007941 */ /* 0x000fea0003800000 */
.L_x_5101:
[----:B------:R-:W-:-:S04]  /*2a50*/  FMUL.FTZ R0, R0, 1 ;  /* 0x3f80000000007820 */ /* 0x000fc80000410000 */
[----:B------:R0:W1:Y:S01]  /*2a60*/  F2F.F64.F32 R36, R0 ;  /* 0x0000000000247310 */ /* 0x0000620000201800 */
[----:B------:R-:W-:Y:S05]  /*2a70*/  BRA `(.L_x_5086) ;  /* 0x0000049000007947 */ /* 0x000fea0003800000 */
.L_x_5099:
        /* <DEDUP_REMOVED lines=21> */
.L_x_5108:
[----:B------:R-:W-:Y:S05]  /*2bd0*/  BSYNC B1 ;  /* 0x0000000000017941 */ /* 0x000fea0003800000 */
.L_x_5107:
[----:B------:R-:W-:Y:S01]  /*2be0*/  LEA R5, R0, 0x37800000, 0x17 ;  /* 0x3780000000057811 */ /* 0x000fe200078eb8ff */
[----:B------:R-:W-:-:S05]  /*2bf0*/  IMAD.SHL.U32 R0, R3, 0x200000, RZ ;  /* 0x0020000003007824 */ /* 0x000fca00078e00ff */
[----:B------:R-:W-:Y:S02]  /*2c00*/  LOP3.LUT R0, R5, R0, R6, 0xfe, !PT ;  /* 0x0000000005007212 */ /* 0x000fe400078efe06 */
.L_x_5106:
[----:B------:R-:W-:Y:S05]  /*2c10*/  BSYNC B0 ;  /* 0x0000000000007941 */ /* 0x000fea0003800000 */
.L_x_5105:
[----:B------:R-:W-:-:S04]  /*2c20*/  FMUL.FTZ R0, R0, 1 ;  /* 0x3f80000000007820 */ /* 0x000fc80000410000 */
[----:B------:R0:W1:Y:S01]  /*2c30*/  F2F.F64.F32 R36, R0 ;  /* 0x0000000000247310 */ /* 0x0000620000201800 */
[----:B------:R-:W-:Y:S05]  /*2c40*/  BRA `(.L_x_5086) ;  /* 0x000002c000007947 */ /* 0x000fea0003800000 */
.L_x_5098:
        /* <DEDUP_REMOVED lines=14> */
.L_x_5112:
[----:B------:R-:W-:Y:S05]  /*2d30*/  BSYNC B0 ;  /* 0x0000000000007941 */ /* 0x000fea0003800000 */
.L_x_5111:
[----:B------:R-:W-:-:S04]  /*2d40*/  FMUL.FTZ R0, R0, 1 ;  /* 0x3f80000000007820 */ /* 0x000fc80000410000 */
[----:B------:R0:W1:Y:S01]  /*2d50*/  F2F.F64.F32 R36, R0 ;  /* 0x0000000000247310 */ /* 0x0000620000201800 */
[----:B------:R-:W-:Y:S05]  /*2d60*/  BRA `(.L_x_5086) ;  /* 0x000001a000007947 */ /* 0x000fea0003800000 */
.L_x_5085:
        /* <DEDUP_REMOVED lines=18> */
[----:B0-2--5:R-:W-:Y:S05]  /*2e90*/  CALL.ABS.NOINC R14 ;  /* 0x000000000e007343 */ /* 0x025fea0003c00000 */
[----:B------:R-:W-:Y:S01]  /*2ea0*/  CS2R R36, SRZ ;  /* 0x0000000000247805 */ /* 0x000fe2000001ff00 */
[----:B------:R-:W-:Y:S05]  /*2eb0*/  BRA `(.L_x_5086) ;  /* 0x0000005000007947 */ /* 0x000fea0003800000 */
.L_x_5110:
[----:B------:R-:W3:Y:S02]  /*2ec0*/  LDG.E.64 R36, [R4.64] ;  /* 0x0000002404247981 */ /* 0x000ee4000c1e1b00 */
[----:B---3--:R-:W0:Y:S01]  /*2ed0*/  I2F.F64.U64 R36, R36 ;  /* 0x0000002400247312 */ /* 0x008e220000301800 */
[----:B------:R-:W-:Y:S05]  /*2ee0*/  BRA `(.L_x_5086) ;  /* 0x0000002000007947 */ /* 0x000fea0003800000 */
.L_x_5109:
[----:B------:R-:W3:Y:S02]  /*2ef0*/  LDG.E R4, [R4.64] ;  /* 0x0000002404047981 */ /* 0x000ee4000c1e1900 */
[----:B---3--:R0:W1:Y:S02]  /*2f00*/  I2F.F64.U32 R36, R4 ;  /* 0x0000000400247312 */ /* 0x0080640000201800 */
.L_x_5086:
        /* <DEDUP_REMOVED lines=17> */
.L_x_5116:
[----:B------:R-:W3:Y:S02]  /*3020*/  LDG.E.U8 R4, [R4.64] ;  /* 0x0000002404047981 */ /* 0x000ee4000c1e1100 */
[----:B---3--:R0:W3:Y:S01]  /*3030*/  I2F.F64.U16 R28, R4 ;  /* 0x00000004001c7312 */ /* 0x0080e20000101800 */
[----:B------:R-:W-:Y:S05]  /*3040*/  BRA `(.L_x_5118) ;  /* 0x00000df000007947 */ /* 0x000fea0003800000 */
.L_x_5115:
        /* <DEDUP_REMOVED lines=9> */
.L_x_5120:
[----:B------:R-:W3:Y:S02]  /*30e0*/  LDG.E R4, [R4.64] ;  /* 0x0000002404047981 */ /* 0x000ee4000c1e1900 */
[----:B---3--:R0:W3:Y:S01]  /*30f0*/  I2F.F64 R28, R4 ;  /* 0x00000004001c7312 */ /* 0x0080e20000201c00 */
[----:B------:R-:W-:Y:S05]  /*3100*/  BRA `(.L_x_5118) ;  /* 0x00000d3000007947 */ /* 0x000fea0003800000 */
.L_x_5119:
[----:B------:R-:W3:Y:S02]  /*3110*/  LDG.E.U16 R4, [R4.64] ;  /* 0x0000002404047981 */ /* 0x000ee4000c1e1500 */
[----:B---3--:R0:W3:Y:S01]  /*3120*/  I2F.F64.S16 R28, R4 ;  /* 0x00000004001c7312 */ /* 0x0080e20000101c00 */
[----:B------:R-:W-:Y:S05]  /*3130*/  BRA `(.L_x_5118) ;  /* 0x00000d0000007947 */ /* 0x000fea0003800000 */
.L_x_5114:
        /* <DEDUP_REMOVED lines=10> */
.L_x_5122:
[----:B------:R-:W3:Y:S02]  /*31e0*/  LDG.E.U16 R0, [R4.64] ;  /* 0x0000002404007981 */ /* 0x000ee4000c1e1500 */
[----:B---3--:R-:W-:-:S05]  /*31f0*/  HADD2.F32 R0, -RZ, R0.H0_H0 ;  /* 0x20000000ff007230 */ /* 0x008fca0000004100 */
[----:B------:R-:W-:-:S04]  /*3200*/  FMUL.FTZ R0, R0, 1 ;  /* 0x3f80000000007820 */ /* 0x000fc80000410000 */
[----:B------:R0:W3:Y:S01]  /*3210*/  F2F.F64.F32 R28, R0 ;  /* 0x00000000001c7310 */ /* 0x0000e20000201800 */
[----:B------:R-:W-:Y:S05]  /*3220*/  BRA `(.L_x_5118) ;  /* 0x00000c1000007947 */ /* 0x000fea0003800000 */
.L_x_5121:
        /* <DEDUP_REMOVED lines=10> */
.L_x_5124:
[----:B------:R-:W3:Y:S02]  /*32d0*/  LDG.E.U16 R4, [R4.64] ;  /* 0x0000002404047981 */ /* 0x000ee4000c1e1500 */
[----:B---3--:R-:W-:-:S05]  /*32e0*/  HADD2.F32 R0, -RZ, R4.H0_H0 ;  /* 0x20000004ff007230 */ /* 0x008fca0000004100 */
[----:B------:R-:W-:-:S04]  /*32f0*/  FMUL.FTZ R0, R0, 1 ;  /* 0x3f80000000007820 */ /* 0x000fc80000410000 */
[----:B------:R0:W3:Y:S01]  /*3300*/  F2F.F64.F32 R28, R0 ;  /* 0x00000000001c7310 */ /* 0x0000e20000201800 */
[----:B------:R-:W-:Y:S05]  /*3310*/  BRA `(.L_x_5118) ;  /* 0x00000b2000007947 */ /* 0x000fea0003800000 */
.L_x_5123:
[----:B------:R0:W5:Y:S01]  /*3320*/  LDG.E.64 R28, [R4.64] ;  /* 0x00000024041c7981 */ /* 0x000162000c1e1b00 */
[----:B------:R-:W-:Y:S05]  /*3330*/  BRA `(.L_x_5118) ;  /* 0x00000b0000007947 */ /* 0x000fea0003800000 */
.L_x_5113:
        /* <DEDUP_REMOVED lines=13> */
.L_x_5127:
[----:B------:R0:W5:Y:S01]  /*3410*/  LDG.E.64 R28, [R4.64] ;  /* 0x00000024041c7981 */ /* 0x000162000c1e1b00 */
[----:B------:R-:W-:Y:S05]  /*3420*/  BRA `(.L_x_5118) ;  /* 0x00000a1000007947 */ /* 0x000fea0003800000 */
.L_x_5126:
        /* <DEDUP_REMOVED lines=28> */
.L_x_5129:
        /* <DEDUP_REMOVED lines=15> */
.L_x_5128:
[----:B------:R-:W3:Y:S02]  /*36e0*/  LDG.E.U16 R0, [R4.64] ;  /* 0x0000002404007981 */ /* 0x000ee4000c1e1500 */
[----:B---3--:R-:W-:-:S05]  /*36f0*/  PRMT R0, RZ, 0x5410, R0 ;  /* 0x00005410ff007816 */ /* 0x008fca0000000000 */
[----:B------:R-:W-:-:S04]  /*3700*/  FMUL.FTZ R0, R0, 1 ;  /* 0x3f80000000007820 */ /* 0x000fc80000410000 */
[----:B------:R0:W3:Y:S01]  /*3710*/  F2F.F64.F32 R28, R0 ;  /* 0x00000000001c7310 */ /* 0x0000e20000201800 */
[----:B------:R-:W-:Y:S05]  /*3720*/  BRA `(.L_x_5118) ;  /* 0x0000071000007947 */ /* 0x000fea0003800000 */
.L_x_5125:
        /* <DEDUP_REMOVED lines=11> */
.L_x_5132:
        /* <DEDUP_REMOVED lines=21> */
.L_x_5136:
[----:B------:R-:W-:Y:S05]  /*3930*/  BSYNC B1 ;  /* 0x0000000000017941 */ /* 0x000fea0003800000 */
.L_x_5135:
[----:B------:R-:W-:Y:S01]  /*3940*/  LEA R5, R0, 0x3b800000, 0x17 ;  /* 0x3b80000000057811 */ /* 0x000fe200078eb8ff */
[----:B------:R-:W-:-:S05]  /*3950*/  IMAD.SHL.U32 R0, R3, 0x100000, RZ ;  /* 0x0010000003007824 */ /* 0x000fca00078e00ff */
[----:B------:R-:W-:Y:S02]  /*3960*/  LOP3.LUT R0, R5, R0, R6, 0xfe, !PT ;  /* 0x0000000005007212 */ /* 0x000fe400078efe06 */
.L_x_5134:
[----:B------:R-:W-:Y:S05]  /*3970*/  BSYNC B0 ;  /* 0x0000000000007941 */ /* 0x000fea0003800000 */
.L_x_5133:
[----:B------:R-:W-:-:S04]  /*3980*/  FMUL.FTZ R0, R0, 1 ;  /* 0x3f80000000007820 */ /* 0x000fc80000410000 */
[----:B------:R0:W3:Y:S01]  /*3990*/  F2F.F64.F32 R28, R0 ;  /* 0x00000000001c7310 */ /* 0x0000e20000201800 */
[----:B------:R-:W-:Y:S05]  /*39a0*/  BRA `(.L_x_5118) ;  /* 0x0000049000007947 */ /* 0x000fea0003800000 */
.L_x_5131:
        /* <DEDUP_REMOVED lines=21> */
.L_x_5140:
[----:B------:R-:W-:Y:S05]  /*3b00*/  BSYNC B1 ;  /* 0x0000000000017941 */ /* 0x000fea0003800000 */
.L_x_5139:
[----:B------:R-:W-:Y:S01]  /*3b10*/  LEA R5, R0, 0x37800000, 0x17 ;  /* 0x3780000000057811 */ /* 0x000fe200078eb8ff */
[----:B------:R-:W-:-:S05]  /*3b20*/  IMAD.SHL.U32 R0, R3, 0x200000, RZ ;  /* 0x0020000003007824 */ /* 0x000fca00078e00ff */
[----:B------:R-:W-:Y:S02]  /*3b30*/  LOP3.LUT R0, R5, R0, R6, 0xfe, !PT ;  /* 0x0000000005007212 */ /* 0x000fe400078efe06 */
.L_x_5138:
[----:B------:R-:W-:Y:S05]  /*3b40*/  BSYNC B0 ;  /* 0x0000000000007941 */ /* 0x000fea0003800000 */
.L_x_5137:
[----:B------:R-:W-:-:S04]  /*3b50*/  FMUL.FTZ R0, R0, 1 ;  /* 0x3f80000000007820 */ /* 0x000fc80000410000 */
[----:B------:R0:W3:Y:S01]  /*3b60*/  F2F.F64.F32 R28, R0 ;  /* 0x00000000001c7310 */ /* 0x0000e20000201800 */
[----:B------:R-:W-:Y:S05]  /*3b70*/  BRA `(.L_x_5118) ;  /* 0x000002c000007947 */ /* 0x000fea0003800000 */
.L_x_5130:
        /* <DEDUP_REMOVED lines=14> */
.L_x_5144:
[----:B------:R-:W-:Y:S05]  /*3c60*/  BSYNC B0 ;  /* 0x0000000000007941 */ /* 0x000fea0003800000 */
.L_x_5143:
[----:B------:R-:W-:-:S04]  /*3c70*/  FMUL.FTZ R0, R0, 1 ;  /* 0x3f80000000007820 */ /* 0x000fc80000410000 */
[----:B------:R0:W3:Y:S01]  /*3c80*/  F2F.F64.F32 R28, R0 ;  /* 0x00000000001c7310 */ /* 0x0000e20000201800 */
[----:B------:R-:W-:Y:S05]  /*3c90*/  BRA `(.L_x_5118) ;  /* 0x000001a000007947 */ /* 0x000fea0003800000 */
.L_x_5117:
        /* <DEDUP_REMOVED lines=19> */
[----:B------:R-:W-:Y:S01]  /*3dd0*/  CS2R R28, SRZ ;  /* 0x00000000001c7805 */ /* 0x000fe2000001ff00 */
[----:B------:R-:W-:Y:S05]  /*3de0*/  BRA `(.L_x_5118) ;  /* 0x0000005000007947 */ /* 0x000fea0003800000 */
.L_x_5142:
[----:B------:R-:W3:Y:S02]  /*3df0*/  LDG.E.64 R28, [R4.64] ;  /* 0x00000024041c7981 */ /* 0x000ee4000c1e1b00 */
[----:B---3--:R-:W0:Y:S01]  /*3e00*/  I2F.F64.U64 R28, R28 ;  /* 0x0000001c001c7312 */ /* 0x008e220000301800 */
[----:B------:R-:W-:Y:S05]  /*3e10*/  BRA `(.L_x_5118) ;  /* 0x0000002000007947 */ /* 0x000fea0003800000 */
.L_x_5141:
[----:B------:R-:W3:Y:S02]  /*3e20*/  LDG.E R4, [R4.64] ;  /* 0x0000002404047981 */ /* 0x000ee4000c1e1900 */
[----:B---3--:R0:W3:Y:S02]  /*3e30*/  I2F.F64.U32 R28, R4 ;  /* 0x00000004001c7312 */ /* 0x0080e40000201800 */
.L_x_5118:
[----:B------:R-:W-:-:S03]  /*3e40*/  IADD3 R26, R26, 0x80, RZ ;  /* 0x000000801a1a7810 */ /* 0x000fc60007ffe0ff */
.L_x_5080:
[----:B------:R-:W-:Y:S05]  /*3e50*/  BSYNC B6 ;  /* 0x0000000000067941 */ /* 0x000fea0003800000 */
.L_x_5079:
[----:B------:R-:W-:Y:S01]  /*3e60*/  ISETP.GE.AND P0, PT, R26, R32, PT ;  /* 0x000000201a00720c */ /* 0x000fe20003f06270 */
[----:B------:R-:W-:Y:S01]  /*3e70*/  BSSY B6, `(.L_x_5145) ;  /* 0x00001ed000067945 */ /* 0x000fe20003800000 */
[----:B------:R-:W-:Y:S01]  /*3e80*/  CS2R R22, SRZ ;  /* 0x0000000000167805 */ /* 0x000fe2000001ff00 */
[----:B------:R-:W-:Y:S01]  /*3e90*/  CS2R R24, SRZ ;  /* 0x0000000000187805 */ /* 0x000fe2000001ff00 */
[----:B------:R-:W-:-:S09]  /*3ea0*/  CS2R R16, SRZ ;  /* 0x0000000000107805 */ /* 0x000fd2000001ff00 */
        /* <DEDUP_REMOVED lines=17> */
[----:B----4-:R0:W4:Y:S01]  /*3fc0*/  I2F.F64.S16 R24, R4 ;  /* 0x0000000400187312 */ /* 0x0101220000101c00 */
[----:B------:R-:W-:Y:S05]  /*3fd0*/  BRA `(.L_x_5152) ;  /* 0x00000e2000007947 */ /* 0x000fea0003800000 */
.L_x_5150:
[----:B------:R-:W4:Y:S02]  /*3fe0*/  LDG.E.U8 R4, [R4.64] ;  /* 0x0000002404047981 */ /* 0x000f24000c1e1100 */
[----:B----4-:R0:W4:Y:S01]  /*3ff0*/  I2F.F64.U16 R24, R4 ;  /* 0x0000000400187312 */ /* 0x0101220000101800 */
[----:B------:R-:W-:Y:S05]  /*4000*/  BRA `(.L_x_5152) ;  /* 0x00000df000007947 */ /* 0x000fea0003800000 */
.L_x_5149:
[----:B------:R-:W-:-:S13]  /*4010*/  ISETP.NE.AND P0, PT, R0, 0x2, PT ;  /* 0x000000020000780c */ /* 0x000fda0003f05270 */
[----:B------:R-:W-:Y:S05]  /*4020*/  @!P0 BRA `(.L_x_5153) ;  /* 0x000000a000008947 */ /* 0x000fea0003800000 */
[----:B------:R-:W-:-:S13]  /*4030*/  ISETP.NE.AND P0, PT, R0, 0x3, PT ;  /* 0x000000030000780c */ /* 0x000fda0003f05270 */
[----:B------:R-:W-:Y:S05]  /*4040*/  @!P0 BRA `(.L_x_5154) ;  /* 0x0000005000008947 */ /* 0x000fea0003800000 */
[----:B------:R-:W-:-:S13]  /*4050*/  ISETP.NE.AND P0, PT, R0, 0x4, PT ;  /* 0x000000040000780c */ /* 0x000fda0003f05270 */
[----:B------:R-:W-:Y:S05]  /*4060*/  @P0 BRA `(.L_x_5151) ;  /* 0x00000bf000000947 */ /* 0x000fea0003800000 */
[----:B------:R-:W4:Y:S02]  /*4070*/  LDG.E.64 R24, [R4.64] ;  /* 0x0000002404187981 */ /* 0x000f24000c1e1b00 */
[----:B----4-:R-:W0:Y:S01]  /*4080*/  I2F.F64.S64 R24, R24 ;  /* 0x0000001800187312 */ /* 0x010e220000301c00 */
[----:B------:R-:W-:Y:S05]  /*4090*/  BRA `(.L_x_5152) ;  /* 0x00000d6000007947 */ /* 0x000fea0003800000 */
.L_x_5154:
[----:B------:R-:W4:Y:S02]  /*40a0*/  LDG.E R4, [R4.64] ;  /* 0x0000002404047981 */ /* 0x000f24000c1e1900 */
[----:B----4-:R0:W4:Y:S01]  /*40b0*/  I2F.F64 R24, R4 ;  /* 0x0000000400187312 */ /* 0x0101220000201c00 */
[----:B------:R-:W-:Y:S05]  /*40c0*/  BRA `(.L_x_5152) ;  /* 0x00000d3000007947 */ /* 0x000fea0003800000 */
.L_x_5153:
[----:B------:R-:W4:Y:S02]  /*40d0*/  LDG.E.U16 R4, [R4.64] ;  /* 0x0000002404047981 */ /* 0x000f24000c1e1500 */
[----:B----4-:R0:W4:Y:S01]  /*40e0*/  I2F.F64.S16 R24, R4 ;  /* 0x0000000400187312 */ /* 0x0101220000101c00 */
[----:B------:R-:W-:Y:S05]  /*40f0*/  BRA `(.L_x_5152) ;  /* 0x00000d0000007947 */ /* 0x000fea0003800000 */
.L_x_5148:
[----:B------:R-:W-:-:S13]  /*4100*/  ISETP.GT.AND P0, PT, R0, 0x6, PT ;  /* 0x000000060000780c */ /* 0x000fda0003f04270 */
[----:B------:R-:W-:Y:S05]  /*4110*/  @P0 BRA `(.L_x_5155) ;  /* 0x000000d000000947 */ /* 0x000fea0003800000 */
[----:B------:R-:W-:-:S13]  /*4120*/  ISETP.NE.AND P0, PT, R0, 0x5, PT ;  /* 0x000000050000780c */ /* 0x000fda0003f05270 */
[----:B------:R-:W-:Y:S05]  /*4130*/  @!P0 BRA `(.L_x_5156) ;  /* 0x0000006000008947 */ /* 0x000fea0003800000 */
[----:B------:R-:W-:-:S13]  /*4140*/  ISETP.NE.AND P0, PT, R0, 0x6, PT ;  /* 0x000000060000780c */ /* 0x000fda0003f05270 */
[----:B------:R-:W-:Y:S05]  /*4150*/  @P0 BRA `(.L_x_5151) ;  /* 0x00000b0000000947 */ /* 0x000fea0003800000 */
[----:B------:R-:W4:Y:S02]  /*4160*/  LDG.E R24, [R4.64] ;  /* 0x0000002404187981 */ /* 0x000f24000c1e1900 */
[----:B----4-:R-:W-:-:S06]  /*4170*/  FMUL.FTZ R24, R24, 1 ;  /* 0x3f80000018187820 */ /* 0x010fcc0000410000 */
[----:B------:R-:W0:Y:S01]  /*4180*/  F2F.F64.F32 R24, R24 ;  /* 0x0000001800187310 */ /* 0x000e220000201800 */
[----:B------:R-:W-:Y:S05]  /*4190*/  BRA `(.L_x_5152) ;  /* 0x00000c6000007947 */ /* 0x000fea0003800000 */
.L_x_5156:
[----:B------:R-:W4:Y:S02]  /*41a0*/  LDG.E.U16 R0, [R4.64] ;  /* 0x0000002404007981 */ /* 0x000f24000c1e1500 */
[----:B----4-:R-:W-:-:S05]  /*41b0*/  HADD2.F32 R0, -RZ, R0.H0_H0 ;  /* 0x20000000ff007230 */ /* 0x010fca0000004100 */
[----:B------:R-:W-:-:S04]  /*41c0*/  FMUL.FTZ R0, R0, 1 ;  /* 0x3f80000000007820 */ /* 0x000fc80000410000 */
[----:B------:R0:W4:Y:S01]  /*41d0*/  F2F.F64.F32 R24, R0 ;  /* 0x0000000000187310 */ /* 0x0001220000201800 */
[----:B------:R-:W-:Y:S05]  /*41e0*/  BRA `(.L_x_5152) ;  /* 0x00000c1000007947 */ /* 0x000fea0003800000 */
.L_x_5155:
[----:B------:R-:W-:-:S13]  /*41f0*/  ISETP.NE.AND P0, PT, R0, 0x7, PT ;  /* 0x000000070000780c */ /* 0x000fda0003f05270 */
[----:B------:R-:W-:Y:S05]  /*4200*/  @!P0 BRA `(.L_x_5157) ;  /* 0x000000d000008947 */ /* 0x000fea0003800000 */
        /* <DEDUP_REMOVED lines=8> */
.L_x_5158:
[----:B------:R-:W4:Y:S02]  /*4290*/  LDG.E.U16 R4, [R4.64] ;  /* 0x0000002404047981 */ /* 0x000f24000c1e1500 */
[----:B----4-:R-:W-:-:S05]  /*42a0*/  HADD2.F32 R0, -RZ, R4.H0_H0 ;  /* 0x20000004ff007230 */ /* 0x010fca0000004100 */
[----:B------:R-:W-:-:S04]  /*42b0*/  FMUL.FTZ R0, R0, 1 ;  /* 0x3f80000000007820 */ /* 0x000fc80000410000 */
[----:B------:R0:W4:Y:S01]  /*42c0*/  F2F.F64.F32 R24, R0 ;  /* 0x0000000000187310 */ /* 0x0001220000201800 */
[----:B------:R-:W-:Y:S05]  /*42d0*/  BRA `(.L_x_5152) ;  /* 0x00000b2000007947 */ /* 0x000fea0003800000 */
.L_x_5157:
[----:B------:R0:W5:Y:S01]  /*42e0*/  LDG.E.64 R24, [R4.64] ;  /* 0x0000002404187981 */ /* 0x000162000c1e1b00 */
[----:B------:R-:W-:Y:S05]  /*42f0*/  BRA `(.L_x_5152) ;  /* 0x00000b0000007947 */ /* 0x000fea0003800000 */
.L_x_5147:
        /* <DEDUP_REMOVED lines=8> */
[----:B------:R-:W4:Y:S01]  /*4380*/  LDG.E.U8 R4, [R4.64] ;  /* 0x0000002404047981 */ /* 0x000f22000c1e1100 */
[----:B------:R-:W-:Y:S01]  /*4390*/  IMAD.MOV.U32 R24, RZ, RZ, RZ ;  /* 0x000000ffff187224 */ /* 0x000fe200078e00ff */
[----:B----4-:R-:W-:-:S04]  /*43a0*/  ISETP.NE.AND P0, PT, R4, RZ, PT ;  /* 0x000000ff0400720c */ /* 0x010fc80003f05270 */
[----:B------:R-:W-:Y:S01]  /*43b0*/  FSEL R25, RZ, 1.875, !P0 ;  /* 0x3ff00000ff197808 */ /* 0x000fe20004000000 */
[----:B------:R-:W-:Y:S05]  /*43c0*/  BRA `(.L_x_5152) ;  /* 0x00000a3000007947 */ /* 0x000fea0003800000 */
.L_x_5161:
[----:B------:R0:W5:Y:S01]  /*43d0*/  LDG.E.64 R24, [R4.64] ;  /* 0x0000002404187981 */ /* 0x000162000c1e1b00 */
[----:B------:R-:W-:Y:S05]  /*43e0*/  BRA `(.L_x_5152) ;  /* 0x00000a1000007947 */ /* 0x000fea0003800000 */
.L_x_5160:
        /* <DEDUP_REMOVED lines=26> */
[----:B------:R0:W4:Y:S01]  /*4590*/  F2F.F64.F32 R24, R7 ;  /* 0x0000000700187310 */ /* 0x0001220000201800 */
[----:B------:R-:W-:Y:S05]  /*45a0*/  BRA `(.L_x_5152) ;  /* 0x0000085000007947 */ /* 0x000fea0003800000 */
.L_x_5163:
        /* <DEDUP_REMOVED lines=13> */
[----:B------:R0:W4:Y:S01]  /*4680*/  F2F.F64.F32 R24, R0 ;  /* 0x0000000000187310 */ /* 0x0001220000201800 */
[----:B------:R-:W-:Y:S05]  /*4690*/  BRA `(.L_x_5152) ;  /* 0x0000076000007947 */ /* 0x000fea0003800000 */
.L_x_5162:
[----:B------:R-:W4:Y:S02]  /*46a0*/  LDG.E.U16 R0, [R4.64] ;  /* 0x0000002404007981 */ /* 0x000f24000c1e1500 */
[----:B----4-:R-:W-:-:S05]  /*46b0*/  PRMT R0, RZ, 0x5410, R0 ;  /* 0x00005410ff007816 */ /* 0x010fca0000000000 */
[----:B------:R-:W-:-:S04]  /*46c0*/  FMUL.FTZ R0, R0, 1 ;  /* 0x3f80000000007820 */ /* 0x000fc80000410000 */
[----:B------:R0:W4:Y:S01]  /*46d0*/  F2F.F64.F32 R24, R0 ;  /* 0x0000000000187310 */ /* 0x0001220000201800 */
[----:B------:R-:W-:Y:S05]  /*46e0*/  BRA `(.L_x_5152) ;  /* 0x0000071000007947 */ /* 0x000fea0003800000 */
.L_x_5159:
        /* <DEDUP_REMOVED lines=9> */
[----:B----4-:R0:W4:Y:S01]  /*4780*/  I2F.F64.U16 R24, R4 ;  /* 0x0000000400187312 */ /* 0x0101220000101800 */
[----:B------:R-:W-:Y:S05]  /*4790*/  BRA `(.L_x_5152) ;  /* 0x0000066000007947 */ /* 0x000fea0003800000 */
.L_x_5166:
[----:B------:R-:W4:Y:S01]  /*47a0*/  LDG.E.U8 R3, [R4.64] ;  /* 0x0000002404037981 */ /* 0x000f22000c1e1100 */
[----:B------:R-:W-:Y:S01]  /*47b0*/  BSSY B0, `(.L_x_5167) ;  /* 0x0000018000007945 */ /* 0x000fe20003800000 */
        /* <DEDUP_REMOVED lines=19> */
.L_x_5170:
[----:B------:R-:W-:Y:S05]  /*48f0*/  BSYNC B1 ;  /* 0x0000000000017941 */ /* 0x000fea0003800000 */
.L_x_5169:
[----:B------:R-:W-:Y:S01]  /*4900*/  LEA R5, R0, 0x3b800000, 0x17 ;  /* 0x3b80000000057811 */ /* 0x000fe200078eb8ff */
[----:B------:R-:W-:-:S05]  /*4910*/  IMAD.SHL.U32 R0, R3, 0x100000, RZ ;  /* 0x0010000003007824 */ /* 0x000fca00078e00ff */
[----:B------:R-:W-:Y:S02]  /*4920*/  LOP3.LUT R0, R5, R0, R6, 0xfe, !PT ;  /* 0x0000000005007212 */ /* 0x000fe400078efe06 */
.L_x_5168:
[----:B------:R-:W-:Y:S05]  /*4930*/  BSYNC B0 ;  /* 0x0000000000007941 */ /* 0x000fea0003800000 */
.L_x_5167:
[----:B------:R-:W-:-:S04]  /*4940*/  FMUL.FTZ R0, R0, 1 ;  /* 0x3f80000000007820 */ /* 0x000fc80000410000 */
[----:B------:R0:W4:Y:S01]  /*4950*/  F2F.F64.F32 R24, R0 ;  /* 0x0000000000187310 */ /* 0x0001220000201800 */
[----:B------:R-:W-:Y:S05]  /*4960*/  BRA `(.L_x_5152) ;  /* 0x0000049000007947 */ /* 0x000fea0003800000 */
.L_x_5165:
        /* <DEDUP_REMOVED lines=21> */
.L_x_5174:
[----:B------:R-:W-:Y:S05]  /*4ac0*/  BSYNC B1 ;  /* 0x0000000000017941 */ /* 0x000fea0003800000 */
.L_x_5173:
[----:B------:R-:W-:Y:S01]  /*4ad0*/  LEA R5, R0, 0x37800000, 0x17 ;  /* 0x3780000000057811 */ /* 0x000fe200078eb8ff */
[----:B------:R-:W-:-:S05]  /*4ae0*/  IMAD.SHL.U32 R0, R3, 0x200000, RZ ;  /* 0x0020000003007824 */ /* 0x000fca00078e00ff */
[----:B------:R-:W-:Y:S02]  /*4af0*/  LOP3.LUT R0, R5, R0, R6, 0xfe, !PT ;  /* 0x0000000005007212 */ /* 0x000fe400078efe06 */
.L_x_5172:
[----:B------:R-:W-:Y:S05]  /*4b00*/  BSYNC B0 ;  /* 0x0000000000007941 */ /* 0x000fea0003800000 */
.L_x_5171:
[----:B------:R-:W-:-:S04]  /*4b10*/  FMUL.FTZ R0, R0, 1 ;  /* 0x3f80000000007820 */ /* 0x000fc80000410000 */
[----:B------:R0:W4:Y:S01]  /*4b20*/  F2F.F64.F32 R24, R0 ;  /* 0x0000000000187310 */ /* 0x0001220000201800 */
[----:B------:R-:W-:Y:S05]  /*4b30*/  BRA `(.L_x_5152) ;  /* 0x000002c000007947 */ /* 0x000fea0003800000 */
.L_x_5164:
[----:B------:R-:W-:-:S13]  /*4b40*/  ISETP.NE.AND P0, PT, R0, 0x1c, PT ;  /* 0x0000001c0000780c */ /* 0x000fda0003f05270 */
[----:B------:R-:W-:Y:S05]  /*4b50*/  @!P0 BRA `(.L_x_5175) ;  /* 0x0000028000008947 */ /* 0x000fea0003800000 */
[----:B------:R-:W-:-:S13]  /*4b60*/  ISETP.NE.AND P0, PT, R0, 0x1d, PT ;  /* 0x0000001d0000780c */ /* 0x000fda0003f05270 */
[----:B------:R-:W-:Y:S05]  /*4b70*/  @!P0 BRA `(.L_x_5176) ;  /* 0x0000023000008947 */ /* 0x000fea0003800000 */
[----:B------:R-:W-:-:S13]  /*4b80*/  ISETP.NE.AND P0, PT, R0, 0x2c, PT ;  /* 0x0000002c0000780c */ /* 0x000fda0003f05270 */
[----:B------:R-:W-:Y:S05]  /*4b90*/  @P0 BRA `(.L_x_5151) ;  /* 0x000000c000000947 */ /* 0x000fea0003800000 */
[----:B------:R-:W4:Y:S01]  /*4ba0*/  LDG.E.U8 R4, [R4.64] ;  /* 0x0000002404047981 */ /* 0x000f22000c1e1100 */
[----:B------:R-:W-:Y:S01]  /*4bb0*/  BSSY B0, `(.L_x_5177) ;  /* 0x0000007000007945 */ /* 0x000fe20003800000 */
[----:B------:R-:W-:Y:S01]  /*4bc0*/  IMAD.MOV.U32 R0, RZ, RZ, 0x400000 ;  /* 0x00400000ff007424 */ /* 0x000fe200078e00ff */
[----:B----4-:R-:W-:-:S13]  /*4bd0*/  ISETP.NE.AND P0, PT, R4, RZ, PT ;  /* 0x000000ff0400720c */ /* 0x010fda0003f05270 */
[----:B------:R-:W-:Y:S05]  /*4be0*/  @!P0 BRA `(.L_x_5178) ;  /* 0x0000003000008947 */ /* 0x000fea0003800000 */
[----:B------:R-:W-:-:S13]  /*4bf0*/  ISETP.NE.AND P0, PT, R4, 0xff, PT ;  /* 0x000000ff0400780c */ /* 0x000fda0003f05270 */
[----:B------:R-:W-:Y:S02]  /*4c00*/  @!P0 IMAD.MOV.U32 R0, RZ, RZ, 0x7f800001 ;  /* 0x7f800001ff008424 */ /* 0x000fe400078e00ff */
[----:B------:R-:W-:Y:S02]  /*4c10*/  @P0 IMAD.SHL.U32 R0, R4, 0x800000, RZ ;  /* 0x0080000004000824 */ /* 0x000fe400078e00ff */
.L_x_5178:
[----:B------:R-:W-:Y:S05]  /*4c20*/  BSYNC B0 ;  /* 0x0000000000007941 */ /* 0x000fea0003800000 */
.L_x_5177:
[----:B------:R-:W-:-:S04]  /*4c30*/  FMUL.FTZ R0, R0, 1 ;  /* 0x3f80000000007820 */ /* 0x000fc80000410000 */
[----:B------:R0:W4:Y:S01]  /*4c40*/  F2F.F64.F32 R24, R0 ;  /* 0x0000000000187310 */ /* 0x0001220000201800 */
[----:B------:R-:W-:Y:S05]  /*4c50*/  BRA `(.L_x_5152) ;  /* 0x000001a000007947 */ /* 0x000fea0003800000 */
.L_x_5151:
        /* <DEDUP_REMOVED lines=18> */
[----:B0123-5:R-:W-:Y:S05]  /*4d80*/  CALL.ABS.NOINC R14 ;  /* 0x000000000e007343 */ /* 0x02ffea0003c00000 */
[----:B------:R-:W-:Y:S01]  /*4d90*/  CS2R R24, SRZ ;  /* 0x0000000000187805 */ /* 0x000fe2000001ff00 */
[----:B------:R-:W-:Y:S05]  /*4da0*/  BRA `(.L_x_5152) ;  /* 0x0000005000007947 */ /* 0x000fea0003800000 */
.L_x_5176:
[----:B------:R-:W4:Y:S02]  /*4db0*/  LDG.E.64 R24, [R4.64] ;  /* 0x0000002404187981 */ /* 0x000f24000c1e1b00 */
[----:B----4-:R-:W0:Y:S01]  /*4dc0*/  I2F.F64.U64 R24, R24 ;  /* 0x0000001800187312 */ /* 0x010e220000301800 */
[----:B------:R-:W-:Y:S05]  /*4dd0*/  BRA `(.L_x_5152) ;  /* 0x0000002000007947 */ /* 0x000fea0003800000 */
.L_x_5175:
[----:B------:R-:W4:Y:S02]  /*4de0*/  LDG.E R4, [R4.64] ;  /* 0x0000002404047981 */ /* 0x000f24000c1e1900 */
[----:B----4-:R0:W4:Y:S02]  /*4df0*/  I2F.F64.U32 R24, R4 ;  /* 0x0000000400187312 */ /* 0x0101240000201800 */
.L_x_5152:
        /* <DEDUP_REMOVED lines=15> */
[----:B----4-:R0:W4:Y:S01]  /*4ef0*/  I2F.F64.S16 R16, R4 ;  /* 0x0000000400107312 */ /* 0x0101220000101c00 */
[----:B------:R-:W-:Y:S05]  /*4f00*/  BRA `(.L_x_5184) ;  /* 0x00000e2000007947 */ /* 0x000fea0003800000 */
.L_x_5182:
[----:B----4-:R-:W4:Y:S02]  /*4f10*/  LDG.E.U8 R4, [R4.64] ;  /* 0x0000002404047981 */ /* 0x010f24000c1e1100 */
[----:B----4-:R0:W4:Y:S01]  /*4f20*/  I2F.F64.U16 R16, R4 ;  /* 0x0000000400107312 */ /* 0x0101220000101800 */
[----:B------:R-:W-:Y:S05]  /*4f30*/  BRA `(.L_x_5184) ;  /* 0x00000df000007947 */ /* 0x000fea0003800000 */
.L_x_5181:
[----:B------:R-:W-:-:S13]  /*4f40*/  ISETP.NE.AND P0, PT, R0, 0x2, PT ;  /* 0x000000020000780c */ /* 0x000fda0003f05270 */
[----:B------:R-:W-:Y:S05]  /*4f50*/  @!P0 BRA `(.L_x_5185) ;  /* 0x000000a000008947 */ /* 0x000fea0003800000 */
[----:B------:R-:W-:-:S13]  /*4f60*/  ISETP.NE.AND P0, PT, R0, 0x3, PT ;  /* 0x000000030000780c */ /* 0x000fda0003f05270 */
[----:B------:R-:W-:Y:S05]  /*4f70*/  @!P0 BRA `(.L_x_5186) ;  /* 0x0000005000008947 */ /* 0x000fea0003800000 */
[----:B------:R-:W-:-:S13]  /*4f80*/  ISETP.NE.AND P0, PT, R0, 0x4, PT ;  /* 0x000000040000780c */ /* 0x000fda0003f05270 */
[----:B------:R-:W-:Y:S05]  /*4f90*/  @P0 BRA `(.L_x_5183) ;  /* 0x00000bf000000947 */ /* 0x000fea0003800000 */
[----:B----4-:R-:W4:Y:S02]  /*4fa0*/  LDG.E.64 R16, [R4.64] ;  /* 0x0000002404107981 */ /* 0x010f24000c1e1b00 */
[----:B----4-:R-:W0:Y:S01]  /*4fb0*/  I2F.F64.S64 R16, R16 ;  /* 0x0000001000107312 */ /* 0x010e220000301c00 */
[----:B------:R-:W-:Y:S05]  /*4fc0*/  BRA `(.L_x_5184) ;  /* 0x00000d6000007947 */ /* 0x000fea0003800000 */
.L_x_5186:
[----:B----4-:R-:W4:Y:S02]  /*4fd0*/  LDG.E R4, [R4.64] ;  /* 0x0000002404047981 */ /* 0x010f24000c1e1900 */
[----:B----4-:R0:W4:Y:S01]  /*4fe0*/  I2F.F64 R16, R4 ;  /* 0x0000000400107312 */ /* 0x0101220000201c00 */
[----:B------:R-:W-:Y:S05]  /*4ff0*/  BRA `(.L_x_5184) ;  /* 0x00000d3000007947 */ /* 0x000fea0003800000 */
.L_x_5185:
[----:B----4-:R-:W4:Y:S02]  /*5000*/  LDG.E.U16 R4, [R4.64] ;  /* 0x0000002404047981 */ /* 0x010f24000c1e1500 */
[----:B----4-:R0:W4:Y:S01]  /*5010*/  I2F.F64.S16 R16, R4 ;  /* 0x0000000400107312 */ /* 0x0101220000101c00 */
[----:B------:R-:W-:Y:S05]  /*5020*/  BRA `(.L_x_5184) ;  /* 0x00000d0000007947 */ /* 0x000fea0003800000 */
.L_x_5180:
[----:B------:R-:W-:-:S13]  /*5030*/  ISETP.GT.AND P0, PT, R0, 0x6, PT ;  /* 0x000000060000780c */ /* 0x000fda0003f04270 */
[----:B------:R-:W-:Y:S05]  /*5040*/  @P0 BRA `(.L_x_5187) ;  /* 0x000000d000000947 */ /* 0x000fea0003800000 */
[----:B------:R-:W-:-:S13]  /*5050*/  ISETP.NE.AND P0, PT, R0, 0x5, PT ;  /* 0x000000050000780c */ /* 0x000fda0003f05270 */
[----:B------:R-:W-:Y:S05]  /*5060*/  @!P0 BRA `(.L_x_5188) ;  /* 0x0000006000008947 */ /* 0x000fea0003800000 */
[----:B------:R-:W-:-:S13]  /*5070*/  ISETP.NE.AND P0, PT, R0, 0x6, PT ;  /* 0x000000060000780c */ /* 0x000fda0003f05270 */
[----:B------:R-:W-:Y:S05]  /*5080*/  @P0 BRA `(.L_x_5183) ;  /* 0x00000b0000000947 */ /* 0x000fea0003800000 */
[----:B----4-:R-:W4:Y:S02]  /*5090*/  LDG.E R16, [R4.64] ;  /* 0x0000002404107981 */ /* 0x010f24000c1e1900 */
[----:B----4-:R-:W-:-:S06]  /*50a0*/  FMUL.FTZ R16, R16, 1 ;  /* 0x3f80000010107820 */ /* 0x010fcc0000410000 */
[----:B------:R-:W0:Y:S01]  /*50b0*/  F2F.F64.F32 R16, R16 ;  /* 0x0000001000107310 */ /* 0x000e220000201800 */
[----:B------:R-:W-:Y:S05]  /*50c0*/  BRA `(.L_x_5184) ;  /* 0x00000c6000007947 */ /* 0x000fea0003800000 */
.L_x_5188:
[----:B----4-:R-:W4:Y:S02]  /*50d0*/  LDG.E.U16 R0, [R4.64] ;  /* 0x0000002404007981 */ /* 0x010f24000c1e1500 */
[----:B----4-:R-:W-:-:S05]  /*50e0*/  HADD2.F32 R0, -RZ, R0.H0_H0 ;  /* 0x20000000ff007230 */ /* 0x010fca0000004100 */
[----:B------:R-:W-:-:S04]  /*50f0*/  FMUL.FTZ R0, R0, 1 ;  /* 0x3f80000000007820 */ /* 0x000fc80000410000 */
[----:B------:R0:W4:Y:S01]  /*5100*/  F2F.F64.F32 R16, R0 ;  /* 0x0000000000107310 */ /* 0x0001220000201800 */
[----:B------:R-:W-:Y:S05]  /*5110*/  BRA `(.L_x_5184) ;  /* 0x00000c1000007947 */ /* 0x000fea0003800000 */
.L_x_5187:
[----:B------:R-:W-:-:S13]  /*5120*/  ISETP.NE.AND P0, PT, R0, 0x7, PT ;  /* 0x000000070000780c */ /* 0x000fda0003f05270 */
[----:B------:R-:W-:Y:S05]  /*5130*/  @!P0 BRA `(.L_x_5189) ;  /* 0x000000d000008947 */ /* 0x000fea0003800000 */
        /* <DEDUP_REMOVED lines=8> */
.L_x_5190:
[----:B----4-:R-:W4:Y:S02]  /*51c0*/  LDG.E.U16 R4, [R4.64] ;  /* 0x0000002404047981 */ /* 0x010f24000c1e1500 */
[----:B----4-:R-:W-:-:S05]  /*51d0*/  HADD2.F32 R0, -RZ, R4.H0_H0 ;  /* 0x20000004ff007230 */ /* 0x010fca0000004100 */
[----:B------:R-:W-:-:S04]  /*51e0*/  FMUL.FTZ R0, R0, 1 ;  /* 0x3f80000000007820 */ /* 0x000fc80000410000 */
[----:B------:R0:W4:Y:S01]  /*51f0*/  F2F.F64.F32 R16, R0 ;  /* 0x0000000000107310 */ /* 0x0001220000201800 */
[----:B------:R-:W-:Y:S05]  /*5200*/  BRA `(.L_x_5184) ;  /* 0x00000b2000007947 */ /* 0x000fea0003800000 */
.L_x_5189:
[----:B------:R0:W5:Y:S01]  /*5210*/  LDG.E.64 R16, [R4.64] ;  /* 0x0000002404107981 */ /* 0x000162000c1e1b00 */
[----:B------:R-:W-:Y:S05]  /*5220*/  BRA `(.L_x_5184) ;  /* 0x00000b0000007947 */ /* 0x000fea0003800000 */
.L_x_5179:
        /* <DEDUP_REMOVED lines=8> */
[----:B----4-:R-:W4:Y:S01]  /*52b0*/  LDG.E.U8 R4, [R4.64] ;  /* 0x0000002404047981 */ /* 0x010f22000c1e1100 */
[----:B------:R-:W-:Y:S01]  /*52c0*/  IMAD.MOV.U32 R16, RZ, RZ, RZ ;  /* 0x000000ffff107224 */ /* 0x000fe200078e00ff */
[----:B----4-:R-:W-:-:S04]  /*52d0*/  ISETP.NE.AND P0, PT, R4, RZ, PT ;  /* 0x000000ff0400720c */ /* 0x010fc80003f05270 */
[----:B------:R-:W-:Y:S01]  /*52e0*/  FSEL R17, RZ, 1.875, !P0 ;  /* 0x3ff00000ff117808 */ /* 0x000fe20004000000 */
[----:B------:R-:W-:Y:S05]  /*52f0*/  BRA `(.L_x_5184) ;  /* 0x00000a3000007947 */ /* 0x000fea0003800000 */
.L_x_5193:
[----:B------:R0:W5:Y:S01]  /*5300*/  LDG.E.64 R16, [R4.64] ;  /* 0x0000002404107981 */ /* 0x000162000c1e1b00 */
[----:B------:R-:W-:Y:S05]  /*5310*/  BRA `(.L_x_5184) ;  /* 0x00000a1000007947 */ /* 0x000fea0003800000 */
.L_x_5192:
        /* <DEDUP_REMOVED lines=28> */
.L_x_5195:
        /* <DEDUP_REMOVED lines=15> */
.L_x_5194:
[----:B----4-:R-:W4:Y:S02]  /*55d0*/  LDG.E.U16 R0, [R4.64] ;  /* 0x0000002404007981 */ /* 0x010f24000c1e1500 */
[----:B----4-:R-:W-:-:S05]  /*55e0*/  PRMT R0, RZ, 0x5410, R0 ;  /* 0x00005410ff007816 */ /* 0x010fca0000000000 */
[----:B------:R-:W-:-:S04]  /*55f0*/  FMUL.FTZ R0, R0, 1 ;  /* 0x3f80000000007820 */ /* 0x000fc80000410000 */
[----:B------:R0:W4:Y:S01]  /*5600*/  F2F.F64.F32 R16, R0 ;  /* 0x0000000000107310 */ /* 0x0001220000201800 */
[----:B------:R-:W-:Y:S05]  /*5610*/  BRA `(.L_x_5184) ;  /* 0x0000071000007947 */ /* 0x000fea0003800000 */
.L_x_5191:
        /* <DEDUP_REMOVED lines=9> */
[----:B----4-:R0:W4:Y:S01]  /*56b0*/  I2F.F64.U16 R16, R4 ;  /* 0x0000000400107312 */ /* 0x0101220000101800 */
[----:B------:R-:W-:Y:S05]  /*56c0*/  BRA `(.L_x_5184) ;  /* 0x0000066000007947 */ /* 0x000fea0003800000 */
.L_x_5198:
[----:B----4-:R-:W4:Y:S01]  /*56d0*/  LDG.E.U8 R3, [R4.64] ;  /* 0x0000002404037981 */ /* 0x010f22000c1e1100 */
        /* <DEDUP_REMOVED lines=20> */
.L_x_5202:
[----:B------:R-:W-:Y:S05]  /*5820*/  BSYNC B1 ;  /* 0x0000000000017941 */ /* 0x000fea0003800000 */
.L_x_5201:
[----:B------:R-:W-:Y:S01]  /*5830*/  LEA R5, R0, 0x3b800000, 0x17 ;  /* 0x3b80000000057811 */ /* 0x000fe200078eb8ff */
[----:B------:R-:W-:-:S05]  /*5840*/  IMAD.SHL.U32 R0, R3, 0x100000, RZ ;  /* 0x0010000003007824 */ /* 0x000fca00078e00ff */
[----:B------:R-:W-:Y:S02]  /*5850*/  LOP3.LUT R0, R5, R0, R6, 0xfe, !PT ;  /* 0x0000000005007212 */ /* 0x000fe400078efe06 */
.L_x_5200:
[----:B------:R-:W-:Y:S05]  /*5860*/  BSYNC B0 ;  /* 0x0000000000007941 */ /* 0x000fea0003800000 */
.L_x_5199:
[----:B------:R-:W-:-:S04]  /*5870*/  FMUL.FTZ R0, R0, 1 ;  /* 0x3f80000000007820 */ /* 0x000fc80000410000 */
[----:B------:R0:W4:Y:S01]  /*5880*/  F2F.F64.F32 R16, R0 ;  /* 0x0000000000107310 */ /* 0x0001220000201800 */
[----:B------:R-:W-:Y:S05]  /*5890*/  BRA `(.L_x_5184) ;  /* 0x0000049000007947 */ /* 0x000fea0003800000 */
.L_x_5197:
        /* <DEDUP_REMOVED lines=21> */
.L_x_5206:
[----:B------:R-:W-:Y:S05]  /*59f0*/  BSYNC B1 ;  /* 0x0000000000017941 */ /* 0x000fea0003800000 */
.L_x_5205:
[----:B------:R-:W-:Y:S01]  /*5a00*/  LEA R5, R0, 0x37800000, 0x17 ;  /* 0x3780000000057811 */ /* 0x000fe200078eb8ff */
[----:B------:R-:W-:-:S05]  /*5a10*/  IMAD.SHL.U32 R0, R3, 0x200000, RZ ;  /* 0x0020000003007824 */ /* 0x000fca00078e00ff */
[----:B------:R-:W-:Y:S02]  /*5a20*/  LOP3.LUT R0, R5, R0, R6, 0xfe, !PT ;  /* 0x0000000005007212 */ /* 0x000fe400078efe06 */
.L_x_5204:
[----:B------:R-:W-:Y:S05]  /*5a30*/  BSYNC B0 ;  /* 0x0000000000007941 */ /* 0x000fea0003800000 */
.L_x_5203:
[----:B------:R-:W-:-:S04]  /*5a40*/  FMUL.FTZ R0, R0, 1 ;  /* 0x3f80000000007820 */ /* 0x000fc80000410000 */
[----:B------:R0:W4:Y:S01]  /*5a50*/  F2F.F64.F32 R16, R0 ;  /* 0x0000000000107310 */ /* 0x0001220000201800 */
[----:B------:R-:W-:Y:S05]  /*5a60*/  BRA `(.L_x_5184) ;  /* 0x000002c000007947 */ /* 0x000fea0003800000 */
.L_x_5196:
[----:B------:R-:W-:-:S13]  /*5a70*/  ISETP.NE.AND P0, PT, R0, 0x1c, PT ;  /* 0x0000001c0000780c */ /* 0x000fda0003f05270 */
[----:B------:R-:W-:Y:S05]  /*5a80*/  @!P0 BRA `(.L_x_5207) ;  /* 0x0000028000008947 */ /* 0x000fea0003800000 */
[----:B------:R-:W-:-:S13]  /*5a90*/  ISETP.NE.AND P0, PT, R0, 0x1d, PT ;  /* 0x0000001d0000780c */ /* 0x000fda0003f05270 */
[----:B------:R-:W-:Y:S05]  /*5aa0*/  @!P0 BRA `(.L_x_5208) ;  /* 0x0000023000008947 */ /* 0x000fea0003800000 */
[----:B------:R-:W-:-:S13]  /*5ab0*/  ISETP.NE.AND P0, PT, R0, 0x2c, PT ;  /* 0x0000002c0000780c */ /* 0x000fda0003f05270 */
[----:B------:R-:W-:Y:S05]  /*5ac0*/  @P0 BRA `(.L_x_5183) ;  /* 0x000000c000000947 */ /* 0x000fea0003800000 */
[----:B----4-:R-:W4:Y:S01]  /*5ad0*/  LDG.E.U8 R4, [R4.64] ;  /* 0x0000002404047981 */ /* 0x010f22000c1e1100 */
[----:B------:R-:W-:Y:S01]  /*5ae0*/  BSSY B0, `(.L_x_5209) ;  /* 0x0000007000007945 */ /* 0x000fe20003800000 */
[----:B------:R-:W-:Y:S01]  /*5af0*/  IMAD.MOV.U32 R0, RZ, RZ, 0x400000 ;  /* 0x00400000ff007424 */ /* 0x000fe200078e00ff */
[----:B----4-:R-:W-:-:S13]  /*5b00*/  ISETP.NE.AND P0, PT, R4, RZ, PT ;  /* 0x000000ff0400720c */ /* 0x010fda0003f05270 */
[----:B------:R-:W-:Y:S05]  /*5b10*/  @!P0 BRA `(.L_x_5210) ;  /* 0x0000003000008947 */ /* 0x000fea0003800000 */
[----:B------:R-:W-:-:S13]  /*5b20*/  ISETP.NE.AND P0, PT, R4, 0xff, PT ;  /* 0x000000ff0400780c */ /* 0x000fda0003f05270 */
[----:B------:R-:W-:Y:S02]  /*5b30*/  @!P0 IMAD.MOV.U32 R0, RZ, RZ, 0x7f800001 ;  /* 0x7f800001ff008424 */ /* 0x000fe400078e00ff */
[----:B------:R-:W-:Y:S02]  /*5b40*/  @P0 IMAD.SHL.U32 R0, R4, 0x800000, RZ ;  /* 0x0080000004000824 */ /* 0x000fe400078e00ff */
.L_x_5210:
[----:B------:R-:W-:Y:S05]  /*5b50*/  BSYNC B0 ;  /* 0x0000000000007941 */ /* 0x000fea0003800000 */
.L_x_5209:
[----:B------:R-:W-:-:S04]  /*5b60*/  FMUL.FTZ R0, R0, 1 ;  /* 0x3f80000000007820 */ /* 0x000fc80000410000 */
[----:B------:R0:W4:Y:S01]  /*5b70*/  F2F.F64.F32 R16, R0 ;  /* 0x0000000000107310 */ /* 0x0001220000201800 */
[----:B------:R-:W-:Y:S05]  /*5b80*/  BRA `(.L_x_5184) ;  /* 0x000001a000007947 */ /* 0x000fea0003800000 */
.L_x_5183:
        /* <DEDUP_REMOVED lines=18> */
[----:B012345:R-:W-:Y:S05]  /*5cb0*/  CALL.ABS.NOINC R14 ;  /* 0x000000000e007343 */ /* 0x03ffea0003c00000 */
[----:B------:R-:W-:Y:S01]  /*5cc0*/  CS2R R16, SRZ ;  /* 0x0000000000107805 */ /* 0x000fe2000001ff00 */
[----:B------:R-:W-:Y:S05]  /*5cd0*/  BRA `(.L_x_5184) ;  /* 0x0000005000007947 */ /* 0x000fea0003800000 */
.L_x_5208:
[----:B----4-:R-:W4:Y:S02]  /*5ce0*/  LDG.E.64 R16, [R4.64] ;  /* 0x0000002404107981 */ /* 0x010f24000c1e1b00 */
[----:B----4-:R-:W0:Y:S01]  /*5cf0*/  I2F.F64.U64 R16, R16 ;  /* 0x0000001000107312 */ /* 0x010e220000301800 */
[----:B------:R-:W-:Y:S05]  /*5d00*/  BRA `(.L_x_5184) ;  /* 0x0000002000007947 */ /* 0x000fea0003800000 */
.L_x_5207:
[----:B----4-:R-:W4:Y:S02]  /*5d10*/  LDG.E R4, [R4.64] ;  /* 0x0000002404047981 */ /* 0x010f24000c1e1900 */
[----:B----4-:R0:W4:Y:S02]  /*5d20*/  I2F.F64.U32 R16, R4 ;  /* 0x0000000400107312 */ /* 0x0101240000201800 */
.L_x_5184:
[----:B------:R-:W-:-:S03]  /*5d30*/  IADD3 R26, R26, 0x80, RZ ;  /* 0x000000801a1a7810 */ /* 0x000fc60007ffe0ff */
.L_x_5146:
[----:B------:R-:W-:Y:S05]  /*5d40*/  BSYNC B6 ;  /* 0x0000000000067941 */ /* 0x000fea0003800000 */
.L_x_5145:
        /* <DEDUP_REMOVED lines=22> */
.L_x_5216:
[----:B----4-:R-:W4:Y:S02]  /*5eb0*/  LDG.E.U8 R4, [R4.64] ;  /* 0x0000002404047981 */ /* 0x010f24000c1e1100 */
[----:B----4-:R0:W4:Y:S01]  /*5ec0*/  I2F.F64.U16 R18, R4 ;  /* 0x0000000400127312 */ /* 0x0101220000101800 */
[----:B------:R-:W-:Y:S05]  /*5ed0*/  BRA `(.L_x_5218) ;  /* 0x00000df000007947 */ /* 0x000fea0003800000 */
.L_x_5215:
        /* <DEDUP_REMOVED lines=9> */
.L_x_5220:
[----:B----4-:R-:W4:Y:S02]  /*5f70*/  LDG.E R4, [R4.64] ;  /* 0x0000002404047981 */ /* 0x010f24000c1e1900 */
[----:B----4-:R0:W4:Y:S01]  /*5f80*/  I2F.F64 R18, R4 ;  /* 0x0000000400127312 */ /* 0x0101220000201c00 */
[----:B------:R-:W-:Y:S05]  /*5f90*/  BRA `(.L_x_5218) ;  /* 0x00000d3000007947 */ /* 0x000fea0003800000 */
.L_x_5219:
[----:B----4-:R-:W4:Y:S02]  /*5fa0*/  LDG.E.U16 R4, [R4.64] ;  /* 0x0000002404047981 */ /* 0x010f24000c1e1500 */
[----:B----4-:R0:W4:Y:S01]  /*5fb0*/  I2F.F64.S16 R18, R4 ;  /* 0x0000000400127312 */ /* 0x0101220000101c00 */
[----:B------:R-:W-:Y:S05]  /*5fc0*/  BRA `(.L_x_5218) ;  /* 0x00000d0000007947 */ /* 0x000fea0003800000 */
.L_x_5214:
        /* <DEDUP_REMOVED lines=10> */
.L_x_5222:
[----:B----4-:R-:W4:Y:S02]  /*6070*/  LDG.E.U16 R0, [R4.64] ;  /* 0x0000002404007981 */ /* 0x010f24000c1e1500 */
[----:B----4-:R-:W-:-:S05]  /*6080*/  HADD2.F32 R0, -RZ, R0.H0_H0 ;  /* 0x20000000ff007230 */ /* 0x010fca0000004100 */
[----:B------:R-:W-:-:S04]  /*6090*/  FMUL.FTZ R0, R0, 1 ;  /* 0x3f80000000007820 */ /* 0x000fc80000410000 */
[----:B------:R0:W4:Y:S01]  /*60a0*/  F2F.F64.F32 R18, R0 ;  /* 0x0000000000127310 */ /* 0x0001220000201800 */
[----:B------:R-:W-:Y:S05]  /*60b0*/  BRA `(.L_x_5218) ;  /* 0x00000c1000007947 */ /* 0x000fea0003800000 */
.L_x_5221:
        /* <DEDUP_REMOVED lines=10> */
.L_x_5224:
[----:B----4-:R-:W4:Y:S02]  /*6160*/  LDG.E.U16 R4, [R4.64] ;  /* 0x0000002404047981 */ /* 0x010f24000c1e1500 */
[----:B----4-:R-:W-:-:S05]  /*6170*/  HADD2.F32 R0, -RZ, R4.H0_H0 ;  /* 0x20000004ff007230 */ /* 0x010fca0000004100 */
[----:B------:R-:W-:-:S04]  /*6180*/  FMUL.FTZ R0, R0, 1 ;  /* 0x3f80000000007820 */ /* 0x000fc80000410000 */
[----:B------:R0:W4:Y:S01]  /*6190*/  F2F.F64.F32 R18, R0 ;  /* 0x0000000000127310 */ /* 0x0001220000201800 */
[----:B------:R-:W-:Y:S05]  /*61a0*/  BRA `(.L_x_5218) ;  /* 0x00000b2000007947 */ /* 0x000fea0003800000 */
.L_x_5223:
[----:B------:R0:W5:Y:S01]  /*61b0*/  LDG.E.64 R18, [R4.64] ;  /* 0x0000002404127981 */ /* 0x000162000c1e1b00 */
[----:B------:R-:W-:Y:S05]  /*61c0*/  BRA `(.L_x_5218) ;  /* 0x00000b0000007947 */ /* 0x000fea0003800000 */
.L_x_5213:
        /* <DEDUP_REMOVED lines=13> */
.L_x_5227:
[----:B------:R0:W5:Y:S01]  /*62a0*/  LDG.E.64 R18, [R4.64] ;  /* 0x0000002404127981 */ /* 0x000162000c1e1b00 */
[----:B------:R-:W-:Y:S05]  /*62b0*/  BRA `(.L_x_5218) ;  /* 0x00000a1000007947 */ /* 0x000fea0003800000 */
.L_x_5226:
        /* <DEDUP_REMOVED lines=28> */
.L_x_5229:
        /* <DEDUP_REMOVED lines=15> */
.L_x_5228:
[----:B----4-:R-:W4:Y:S02]  /*6570*/  LDG.E.U16 R0, [R4.64] ;  /* 0x0000002404007981 */ /* 0x010f24000c1e1500 */
[----:B----4-:R-:W-:-:S05]  /*6580*/  PRMT R0, RZ, 0x5410, R0 ;  /* 0x00005410ff007816 */ /* 0x010fca0000000000 */
[----:B------:R-:W-:-:S04]  /*6590*/  FMUL.FTZ R0, R0, 1 ;  /* 0x3f80000000007820 */ /* 0x000fc80000410000 */
[----:B------:R0:W4:Y:S01]  /*65a0*/  F2F.F64.F32 R18, R0 ;  /* 0x0000000000127310 */ /* 0x0001220000201800 */
[----:B------:R-:W-:Y:S05]  /*65b0*/  BRA `(.L_x_5218) ;  /* 0x0000071000007947 */ /* 0x000fea0003800000 */
.L_x_5225:
        /* <DEDUP_REMOVED lines=11> */
.L_x_5232:
        /* <DEDUP_REMOVED lines=21> */
.L_x_5236:
[----:B------:R-:W-:Y:S05]  /*67c0*/  BSYNC B1 ;  /* 0x0000000000017941 */ /* 0x000fea0003800000 */
.L_x_5235:
[----:B------:R-:W-:Y:S01]  /*67d0*/  LEA R5, R0, 0x3b800000, 0x17 ;  /* 0x3b80000000057811 */ /* 0x000fe200078eb8ff */
[----:B------:R-:W-:-:S05]  /*67e0*/  IMAD.SHL.U32 R0, R3, 0x100000, RZ ;  /* 0x0010000003007824 */ /* 0x000fca00078e00ff */
[----:B------:R-:W-:Y:S02]  /*67f0*/  LOP3.LUT R0, R5, R0, R6, 0xfe, !PT ;  /* 0x0000000005007212 */ /* 0x000fe400078efe06 */
.L_x_5234:
[----:B------:R-:W-:Y:S05]  /*6800*/  BSYNC B0 ;  /* 0x0000000000007941 */ /* 0x000fea0003800000 */
.L_x_5233:
[----:B------:R-:W-:-:S04]  /*6810*/  FMUL.FTZ R0, R0, 1 ;  /* 0x3f80000000007820 */ /* 0x000fc80000410000 */
[----:B------:R0:W4:Y:S01]  /*6820*/  F2F.F64.F32 R18, R0 ;  /* 0x0000000000127310 */ /* 0x0001220000201800 */
[----:B------:R-:W-:Y:S05]  /*6830*/  BRA `(.L_x_5218) ;  /* 0x0000049000007947 */ /* 0x000fea0003800000 */
.L_x_5231:
        /* <DEDUP_REMOVED lines=21> */
.L_x_5240:
[----:B------:R-:W-:Y:S05]  /*6990*/  BSYNC B1 ;  /* 0x0000000000017941 */ /* 0x000fea0003800000 */
.L_x_5239:
[----:B------:R-:W-:Y:S01]  /*69a0*/  LEA R5, R0, 0x37800000, 0x17 ;  /* 0x3780000000057811 */ /* 0x000fe200078eb8ff */
[----:B------:R-:W-:-:S05]  /*69b0*/  IMAD.SHL.U32 R0, R3, 0x200000, RZ ;  /* 0x0020000003007824 */ /* 0x000fca00078e00ff */
[----:B------:R-:W-:Y:S02]  /*69c0*/  LOP3.LUT R0, R5, R0, R6, 0xfe, !PT ;  /* 0x0000000005007212 */ /* 0x000fe400078efe06 */
.L_x_5238:
[----:B------:R-:W-:Y:S05]  /*69d0*/  BSYNC B0 ;  /* 0x0000000000007941 */ /* 0x000fea0003800000 */
.L_x_5237:
[----:B------:R-:W-:-:S04]  /*69e0*/  FMUL.FTZ R0, R0, 1 ;  /* 0x3f80000000007820 */ /* 0x000fc80000410000 */
[----:B------:R0:W4:Y:S01]  /*69f0*/  F2F.F64.F32 R18, R0 ;  /* 0x0000000000127310 */ /* 0x0001220000201800 */
[----:B------:R-:W-:Y:S05]  /*6a00*/  BRA `(.L_x_5218) ;  /* 0x000002c000007947 */ /* 0x000fea0003800000 */
.L_x_5230:
        /* <DEDUP_REMOVED lines=14> */
.L_x_5244:
[----:B------:R-:W-:Y:S05]  /*6af0*/  BSYNC B0 ;  /* 0x0000000000007941 */ /* 0x000fea0003800000 */
.L_x_5243:
[----:B------:R-:W-:-:S04]  /*6b00*/  FMUL.FTZ R0, R0, 1 ;  /* 0x3f80000000007820 */ /* 0x000fc80000410000 */
[----:B------:R0:W4:Y:S01]  /*6b10*/  F2F.F64.F32 R18, R0 ;  /* 0x0000000000127310 */ /* 0x0001220000201800 */
[----:B------:R-:W-:Y:S05]  /*6b20*/  BRA `(.L_x_5218) ;  /* 0x000001a000007947 */ /* 0x000fea0003800000 */
.L_x_5217:
        /* <DEDUP_REMOVED lines=21> */
.L_x_5242:
[----:B----4-:R-:W4:Y:S02]  /*6c80*/  LDG.E.64 R18, [R4.64] ;  /* 0x0000002404127981 */ /* 0x010f24000c1e1b00 */
[----:B----4-:R-:W0:Y:S01]  /*6c90*/  I2F.F64.U64 R18, R18 ;  /* 0x0000001200127312 */ /* 0x010e220000301800 */
[----:B------:R-:W-:Y:S05]  /*6ca0*/  BRA `(.L_x_5218) ;  /* 0x0000002000007947 */ /* 0x000fea0003800000 */
.L_x_5241:
[----:B----4-:R-:W4:Y:S02]  /*6cb0*/  LDG.E R4, [R4.64] ;  /* 0x0000002404047981 */ /* 0x010f24000c1e1900 */
[----:B----4-:R0:W4:Y:S02]  /*6cc0*/  I2F.F64.U32 R18, R4 ;  /* 0x0000000400127312 */ /* 0x0101240000201800 */
.L_x_5218:
        /* <DEDUP_REMOVED lines=17> */
.L_x_5248:
[----:B----4-:R-:W4:Y:S02]  /*6de0*/  LDG.E.U8 R4, [R4.64] ;  /* 0x0000002404047981 */ /* 0x010f24000c1e1100 */
[----:B----4-:R0:W4:Y:S01]  /*6df0*/  I2F.F64.U16 R22, R4 ;  /* 0x0000000400167312 */ /* 0x0101220000101800 */
[----:B------:R-:W-:Y:S05]  /*6e00*/  BRA `(.L_x_5212) ;  /* 0x00000de000007947 */ /* 0x000fea0003800000 */
.L_x_5247:
        /* <DEDUP_REMOVED lines=9> */
.L_x_5251:
[----:B----4-:R-:W4:Y:S02]  /*6ea0*/  LDG.E R4, [R4.64] ;  /* 0x0000002404047981 */ /* 0x010f24000c1e1900 */
[----:B----4-:R0:W4:Y:S01]  /*6eb0*/  I2F.F64 R22, R4 ;  /* 0x0000000400167312 */ /* 0x0101220000201c00 */
[----:B------:R-:W-:Y:S05]  /*6ec0*/  BRA `(.L_x_5212) ;  /* 0x00000d2000007947 */ /* 0x000fea0003800000 */
.L_x_5250:
[----:B----4-:R-:W4:Y:S02]  /*6ed0*/  LDG.E.U16 R4, [R4.64] ;  /* 0x0000002404047981 */ /* 0x010f24000c1e1500 */
[----:B----4-:R0:W4:Y:S01]  /*6ee0*/  I2F.F64.S16 R22, R4 ;  /* 0x0000000400167312 */ /* 0x0101220000101c00 */
[----:B------:R-:W-:Y:S05]  /*6ef0*/  BRA `(.L_x_5212) ;  /* 0x00000cf000007947 */ /* 0x000fea0003800000 */
.L_x_5246:
        /* <DEDUP_REMOVED lines=10> */
.L_x_5253:
[----:B----4-:R-:W4:Y:S02]  /*6fa0*/  LDG.E.U16 R0, [R4.64] ;  /* 0x0000002404007981 */ /* 0x010f24000c1e1500 */
[----:B----4-:R-:W-:-:S05]  /*6fb0*/  HADD2.F32 R0, -RZ, R0.H0_H0 ;  /* 0x20000000ff007230 */ /* 0x010fca0000004100 */
[----:B------:R-:W-:-:S04]  /*6fc0*/  FMUL.FTZ R0, R0, 1 ;  /* 0x3f80000000007820 */ /* 0x000fc80000410000 */
[----:B------:R0:W4:Y:S01]  /*6fd0*/  F2F.F64.F32 R22, R0 ;  /* 0x0000000000167310 */ /* 0x0001220000201800 */
[----:B------:R-:W-:Y:S05]  /*6fe0*/  BRA `(.L_x_5212) ;  /* 0x00000c0000007947 */ /* 0x000fea0003800000 */
.L_x_5252:
        /* <DEDUP_REMOVED lines=10> */
.L_x_5255:
[----:B----4-:R-:W4:Y:S02]  /*7090*/  LDG.E.U16 R4, [R4.64] ;  /* 0x0000002404047981 */ /* 0x010f24000c1e1500 */
[----:B----4-:R-:W-:-:S05]  /*70a0*/  HADD2.F32 R0, -RZ, R4.H0_H0 ;  /* 0x20000004ff007230 */ /* 0x010fca0000004100 */
[----:B------:R-:W-:-:S04]  /*70b0*/  FMUL.FTZ R0, R0, 1 ;  /* 0x3f80000000007820 */ /* 0x000fc80000410000 */
[----:B------:R0:W4:Y:S01]  /*70c0*/  F2F.F64.F32 R22, R0 ;  /* 0x0000000000167310 */ /* 0x0001220000201800 */
[----:B------:R-:W-:Y:S05]  /*70d0*/  BRA `(.L_x_5212) ;  /* 0x00000b1000007947 */ /* 0x000fea0003800000 */
.L_x_5254:
[----:B------:R0:W5:Y:S01]  /*70e0*/  LDG.E.64 R22, [R4.64] ;  /* 0x0000002404167981 */ /* 0x000162000c1e1b00 */
[----:B------:R-:W-:Y:S05]  /*70f0*/  BRA `(.L_x_5212) ;  /* 0x00000af000007947 */ /* 0x000fea0003800000 */
.L_x_5245:
        /* <DEDUP_REMOVED lines=13> */
.L_x_5258:
[----:B------:R0:W5:Y:S01]  /*71d0*/  LDG.E.64 R22, [R4.64] ;  /* 0x0000002404167981 */ /* 0x000162000c1e1b00 */
[----:B------:R-:W-:Y:S05]  /*71e0*/  BRA `(.L_x_5212) ;  /* 0x00000a0000007947 */ /* 0x000fea0003800000 */
.L_x_5257:
        /* <DEDUP_REMOVED lines=28> */
.L_x_5260:
        /* <DEDUP_REMOVED lines=15> */
.L_x_5259:
[----:B----4-:R-:W4:Y:S02]  /*74a0*/  LDG.E.U16 R0, [R4.64] ;  /* 0x0000002404007981 */ /* 0x010f24000c1e1500 */
[----:B----4-:R-:W-:-:S05]  /*74b0*/  PRMT R0, RZ, 0x5410, R0 ;  /* 0x00005410ff007816 */ /* 0x010fca0000000000 */
[----:B------:R-:W-:-:S04]  /*74c0*/  FMUL.FTZ R0, R0, 1 ;  /* 0x3f80000000007820 */ /* 0x000fc80000410000 */
[----:B------:R0:W4:Y:S01]  /*74d0*/  F2F.F64.F32 R22, R0 ;  /* 0x0000000000167310 */ /* 0x0001220000201800 */
[----:B------:R-:W-:Y:S05]  /*74e0*/  BRA `(.L_x_5212) ;  /* 0x0000070000007947 */ /* 0x000fea0003800000 */
.L_x_5256:
        /* <DEDUP_REMOVED lines=11> */
.L_x_5263:
        /* <DEDUP_REMOVED lines=21> */
.L_x_5267:
[----:B------:R-:W-:Y:S05]  /*76f0*/  BSYNC B1 ;  /* 0x0000000000017941 */ /* 0x000fea0003800000 */
.L_x_5266:
[----:B------:R-:W-:Y:S01]  /*7700*/  LEA R5, R0, 0x3b800000, 0x17 ;  /* 0x3b80000000057811 */ /* 0x000fe200078eb8ff */
[----:B------:R-:W-:-:S05]  /*7710*/  IMAD.SHL.U32 R0, R3, 0x100000, RZ ;  /* 0x0010000003007824 */ /* 0x000fca00078e00ff */
[----:B------:R-:W-:Y:S02]  /*7720*/  LOP3.LUT R0, R5, R0, R6, 0xfe, !PT ;  /* 0x0000000005007212 */ /* 0x000fe400078efe06 */
.L_x_5265:
[----:B------:R-:W-:Y:S05]  /*7730*/  BSYNC B0 ;  /* 0x0000000000007941 */ /* 0x000fea0003800000 */
.L_x_5264:
[----:B------:R-:W-:-:S04]  /*7740*/  FMUL.FTZ R0, R0, 1 ;  /* 0x3f80000000007820 */ /* 0x000fc80000410000 */
[----:B------:R0:W4:Y:S01]  /*7750*/  F2F.F64.F32 R22, R0 ;  /* 0x0000000000167310 */ /* 0x0001220000201800 */
[----:B------:R-:W-:Y:S05]  /*7760*/  BRA `(.L_x_5212) ;  /* 0x0000048000007947 */ /* 0x000fea0003800000 */
.L_x_5262:
        /* <DEDUP_REMOVED lines=21> */
.L_x_5271:
[----:B------:R-:W-:Y:S05]  /*78c0*/  BSYNC B1 ;  /* 0x0000000000017941 */ /* 0x000fea0003800000 */
.L_x_5270:
[----:B------:R-:W-:Y:S01]  /*78d0*/  LEA R5, R0, 0x37800000, 0x17 ;  /* 0x3780000000057811 */ /* 0x000fe200078eb8ff */
[----:B------:R-:W-:-:S05]  /*78e0*/  IMAD.SHL.U32 R0, R3, 0x200000, RZ ;  /* 0x0020000003007824 */ /* 0x000fca00078e00ff */
[----:B------:R-:W-:Y:S02]  /*78f0*/  LOP3.LUT R0, R5, R0, R6, 0xfe, !PT ;  /* 0x0000000005007212 */ /* 0x000fe400078efe06 */
.L_x_5269:
[----:B------:R-:W-:Y:S05]  /*7900*/  BSYNC B0 ;  /* 0x0000000000007941 */ /* 0x000fea0003800000 */
.L_x_5268:
[----:B------:R-:W-:-:S04]  /*7910*/  FMUL.FTZ R0, R0, 1 ;  /* 0x3f80000000007820 */ /* 0x000fc80000410000 */
[----:B------:R0:W4:Y:S01]  /*7920*/  F2F.F64.F32 R22, R0 ;  /* 0x0000000000167310 */ /* 0x0001220000201800 */
[----:B------:R-:W-:Y:S05]  /*7930*/  BRA `(.L_x_5212) ;  /* 0x000002b000007947 */ /* 0x000fea0003800000 */
.L_x_5261:
        /* <DEDUP_REMOVED lines=14> */
.L_x_5275:
[----:B------:R-:W-:Y:S05]  /*7a20*/  BSYNC B0 ;  /* 0x0000000000007941 */ /* 0x000fea0003800000 */
.L_x_5274:
[----:B------:R-:W-:-:S04]  /*7a30*/  FMUL.FTZ R0, R0, 1 ;  /* 0x3f80000000007820 */ /* 0x000fc80000410000 */
[----:B------:R0:W4:Y:S01]  /*7a40*/  F2F.F64.F32 R22, R0 ;  /* 0x0000000000167310 */ /* 0x0001220000201800 */
[----:B------:R-:W-:Y:S05]  /*7a50*/  BRA `(.L_x_5212) ;  /* 0x0000019000007947 */ /* 0x000fea0003800000 */
.L_x_5249:
        /* <DEDUP_REMOVED lines=19> */
[----:B------:R-:W-:Y:S05]  /*7b90*/  BRA `(.L_x_5212) ;  /* 0x0000005000007947 */ /* 0x000fea0003800000 */
.L_x_5273:
[----:B----4-:R-:W4:Y:S02]  /*7ba0*/  LDG.E.64 R22, [R4.64] ;  /* 0x0000002404167981 */ /* 0x010f24000c1e1b00 */
[----:B----4-:R-:W0:Y:S01]  /*7bb0*/  I2F.F64.U64 R22, R22 ;  /* 0x0000001600167312 */ /* 0x010e220000301800 */
[----:B------:R-:W-:Y:S05]  /*7bc0*/  BRA `(.L_x_5212) ;  /* 0x0000002000007947 */ /* 0x000fea0003800000 */
.L_x_5272:
[----:B----4-:R-:W4:Y:S02]  /*7bd0*/  LDG.E R4, [R4.64] ;  /* 0x0000002404047981 */ /* 0x010f24000c1e1900 */
[----:B----4-:R0:W4:Y:S02]  /*7be0*/  I2F.F64.U32 R22, R4 ;  /* 0x0000000400167312 */ /* 0x0101240000201800 */
.L_x_5212:
[----:B------:R-:W-:Y:S05]  /*7bf0*/  BSYNC B6 ;  /* 0x0000000000067941 */ /* 0x000fea0003800000 */
.L_x_5211:
[----:B------:R-:W4:Y:S01]  /*7c00*/  S2R R33, SR_TID.X ;  /* 0x0000000000217919 */ /* 0x000f220000002100 */
[----:B------:R-:W-:Y:S01]  /*7c10*/  BSSY B6, `(.L_x_5276) ;  /* 0x000013d000067945 */ /* 0x000fe20003800000 */
[C---:B----4-:R-:W-:Y:S02]  /*7c20*/  ISETP.GE.AND P0, PT, R33.reuse, R32, PT ;  /* 0x000000202100720c */ /* 0x050fe40003f06270 */
[C---:B------:R-:W-:Y:S02]  /*7c30*/  IADD3 R27, R33.reuse, 0x80, RZ ;  /* 0x00000080211b7810 */ /* 0x040fe40007ffe0ff */
[----:B------:R-:W-:-:S02]  /*7c40*/  IADD3 R3, R33, 0x100, RZ ;  /* 0x0000010021037810 */ /* 0x000fc40007ffe0ff */
[-C--:B------:R-:W-:Y:S02]  /*7c50*/  ISETP.GE.AND P1, PT, R27, R32.reuse, PT ;  /* 0x000000201b00720c */ /* 0x080fe40003f26270 */
[----:B------:R-:W-:Y:S02]  /*7c60*/  ISETP.GE.AND P2, PT, R3, R32, PT ;  /* 0x000000200300720c */ /* 0x000fe40003f46270 */
[----:B------:R-:W-:-:S03]  /*7c70*/  IADD3 R3, R33, 0x180, RZ ;  /* 0x0000018021037810 */ /* 0x000fc60007ffe0ff */
[----:B0-2--5:R0:W2:Y:S01]  /*7c80*/  @!P0 DSETP.MIN.AND P3, P4, R30, R34, PT ;  /* 0x000000221e00822a */ /* 0x0250a20003c60000 */
[----:B------:R-:W-:Y:S01]  /*7c90*/  @!P0 IMAD.MOV.U32 R4, RZ, RZ, R30 ;  /* 0x000000ffff048224 */ /* 0x000fe200078e001e */
[----:B------:R-:W-:Y:S01]  /*7ca0*/  @!P0 LOP3.LUT R0, R35, 0x80000, RZ, 0xfc, !PT ;  /* 0x0008000023008812 */ /* 0x000fe200078efcff */
[----:B------:R-:W-:Y:S02]  /*7cb0*/  @!P0 IMAD.MOV.U32 R5, RZ, RZ, R34 ;  /* 0x000000ffff058224 */ /* 0x000fe400078e0022 */
[----:B0-----:R-:W0:Y:S01]  /*7cc0*/  LDC.U8 R34, c[0x0][0x190] ;  /* 0x00006400ff227b82 */ /* 0x001e220000000000 */
[----:B--2---:R-:W-:Y:S01]  /*7cd0*/  @!P0 FSEL R31, R31, R35, P3 ;  /* 0x000000231f1f8208 */ /* 0x004fe20001800000 */
[----:B-1-3--:R-:W1:Y:S01]  /*7ce0*/  @!P1 DSETP.MIN.AND P6, P5, R28, R36, PT ;  /* 0x000000241c00922a */ /* 0x00ae620003dc0000 */
[----:B------:R-:W-:Y:S01]  /*7cf0*/  @!P0 SEL R4, R4, R5, P3 ;  /* 0x0000000504048207 */ /* 0x000fe20001800000 */
[----:B------:R-:W-:Y:S01]  /*7d00*/  @!P2 IMAD.MOV.U32 R6, RZ, RZ, R24 ;  /* 0x000000ffff06a224 */ /* 0x000fe200078e0018 */
[----:B------:R-:W-:Y:S01]  /*7d10*/  ISETP.GE.AND P3, PT, R3, R32, PT ;  /* 0x000000200300720c */ /* 0x000fe20003f66270 */
[----:B------:R-:W-:Y:S01]  /*7d20*/  @!P1 IMAD.MOV.U32 R3, RZ, RZ, R36 ;  /* 0x000000ffff039224 */ /* 0x000fe200078e0024 */
[----:B------:R-:W-:Y:S01]  /*7d30*/  @!P0 SEL R5, R0, R31, P4 ;  /* 0x0000001f00058207 */ /* 0x000fe20002000000 */
[----:B------:R-:W-:Y:S01]  /*7d40*/  @!P1 IMAD.MOV.U32 R0, RZ, RZ, R28 ;  /* 0x000000ffff009224 */ /* 0x000fe200078e001c */
[----:B-1----:R-:W-:-:S04]  /*7d50*/  @!P1 FSEL R29, R29, R37, P6 ;  /* 0x000000251d1d9208 */ /* 0x002fc80003000000 */
[----:B------:R-:W-:Y:S01]  /*7d60*/  @!P1 SEL R28, R0, R3, P6 ;  /* 0x00000003001c9207 */ /* 0x000fe20003000000 */
[----:B------:R-:W1:Y:S01]  /*7d70*/  @!P2 DSETP.MIN.AND P6, P4, R16, R24, PT ;  /* 0x000000181000a22a */ /* 0x000e620003cc0000 */
[----:B------:R-:W-:Y:S01]  /*7d80*/  @!P2 IMAD.MOV.U32 R3, RZ, RZ, R16 ;  /* 0x000000ffff03a224 */ /* 0x000fe200078e0010 */
[----:B------:R-:W-:-:S04]  /*7d90*/  @!P1 LOP3.LUT R0, R37, 0x80000, RZ, 0xfc, !PT ;  /* 0x0008000025009812 */ /* 0x000fc800078efcff */
[----:B-1----:R-:W-:Y:S01]  /*7da0*/  @!P2 SEL R24, R3, R6, P6 ;  /* 0x000000060318a207 */ /* 0x002fe20003000000 */
[----:B------:R-:W-:Y:S01]  /*7db0*/  @!P3 IMAD.MOV.U32 R3, RZ, RZ, R22 ;  /* 0x000000ffff03b224 */ /* 0x000fe200078e0016 */
[----:B------:R-:W-:Y:S01]  /*7dc0*/  @!P1 SEL R29, R0, R29, P5 ;  /* 0x0000001d001d9207 */ /* 0x000fe20002800000 */
[----:B------:R-:W-:Y:S01]  /*7dd0*/  @!P3 IMAD.MOV.U32 R0, RZ, RZ, R18 ;  /* 0x000000ffff00b224 */ /* 0x000fe200078e0012 */
[----:B------:R-:W-:Y:S01]  /*7de0*/  @!P2 FSEL R17, R17, R25, P6 ;  /* 0x000000191111a208 */ /* 0x000fe20003000000 */
[----:B------:R-:W1:Y:S01]  /*7df0*/  @!P3 DSETP.MIN.AND P5, P6, R18, R22, PT ;  /* 0x000000161200b22a */ /* 0x000e620003ea0000 */
[----:B------:R-:W-:-:S05]  /*7e00*/  @!P3 LOP3.LUT R6, R23, 0x80000, RZ, 0xfc, !PT ;  /* 0x000800001706b812 */ /* 0x000fca00078efcff */
[----:B-1----:R-:W-:Y:S02]  /*7e10*/  @!P3 SEL R16, R0, R3, P5 ;  /* 0x000000030010b207 */ /* 0x002fe40002800000 */
[----:B------:R-:W-:Y:S02]  /*7e20*/  @!P2 LOP3.LUT R0, R25, 0x80000, RZ, 0xfc, !PT ;  /* 0x000800001900a812 */ /* 0x000fe400078efcff */
[----:B------:R-:W-:Y:S02]  /*7e30*/  @!P3 FSEL R19, R19, R23, P5 ;  /* 0x000000171313b208 */ /* 0x000fe40002800000 */
[----:B------:R-:W-:Y:S02]  /*7e40*/  @!P2 SEL R25, R0, R17, P4 ;  /* 0x000000110019a207 */ /* 0x000fe40002000000 */
[----:B------:R-:W-:Y:S01]  /*7e50*/  @!P3 SEL R17, R6, R19, P6 ;  /* 0x000000130611b207 */ /* 0x000fe20003000000 */
        /* <DEDUP_REMOVED lines=20> */
.L_x_5281:
[----:B------:R-:W0:Y:S01]  /*7fa0*/  F2I.S64.F64.TRUNC R4, R4 ;  /* 0x0000000400047311 */ /* 0x000e22000030d900 */
[----:B------:R-:W-:Y:S02]  /*7fb0*/  IMAD.MOV.U32 R33, RZ, RZ, R27 ;  /* 0x000000ffff217224 */ /* 0x000fe400078e001b */
[----:B0-----:R-:W-:-:S05]  /*7fc0*/  IMAD.MOV.U32 R3, RZ, RZ, R4 ;  /* 0x000000ffff037224 */ /* 0x001fca00078e0004 */
[----:B------:R0:W-:Y:S01]  /*7fd0*/  STG.E.U8 [R8.64], R3 ;  /* 0x0000000308007986 */ /* 0x0001e2000c101124 */
[----:B------:R-:W-:Y:S05]  /*7fe0*/  BRA `(.L_x_5277) ;  /* 0x00000ff000007947 */ /* 0x000fea0003800000 */
.L_x_5280:
        /* <DEDUP_REMOVED lines=10> */
.L_x_5284:
[----:B------:R-:W0:Y:S01]  /*8090*/  F2I.F64.TRUNC R5, R4 ;  /* 0x0000000400057311 */ /* 0x000e22000030d100 */
[----:B------:R-:W-:Y:S01]  /*80a0*/  IMAD.MOV.U32 R33, RZ, RZ, R27 ;  /* 0x000000ffff217224 */ /* 0x000fe200078e001b */
[----:B0-----:R0:W-:Y:S01]  /*80b0*/  STG.E [R8.64], R5 ;  /* 0x0000000508007986 */ /* 0x0011e2000c101924 */
[----:B------:R-:W-:Y:S05]  /*80c0*/  BRA `(.L_x_5277) ;  /* 0x00000f1000007947 */ /* 0x000fea0003800000 */
.L_x_5283:
[----:B------:R-:W0:Y:S01]  /*80d0*/  F2I.F64.TRUNC R5, R4 ;  /* 0x0000000400057311 */ /* 0x000e22000030d100 */
[----:B------:R-:W-:Y:S01]  /*80e0*/  IMAD.MOV.U32 R33, RZ, RZ, R27 ;  /* 0x000000ffff217224 */ /* 0x000fe200078e001b */
[----:B0-----:R0:W-:Y:S01]  /*80f0*/  STG.E.U16 [R8.64], R5 ;  /* 0x0000000508007986 */ /* 0x0011e2000c101524 */
[----:B------:R-:W-:Y:S05]  /*8100*/  BRA `(.L_x_5277) ;  /* 0x00000ed000007947 */ /* 0x000fea0003800000 */
.L_x_5279:
        /* <DEDUP_REMOVED lines=12> */
.L_x_5286:
[----:B------:R-:W0:Y:S01]  /*81d0*/  F2F.F32.F64 R0, R4 ;  /* 0x0000000400007310 */ /* 0x000e220000301000 */
[----:B------:R-:W0:Y:S01]  /*81e0*/  DSETP.GEU.AND P0, PT, |R4|, c[0x2][0x0], PT ;  /* 0x008000000400762a */ /* 0x000e220003f0e200 */
[----:B------:R-:W-:-:S13]  /*81f0*/  IMAD.MOV.U32 R33, RZ, RZ, R27 ;  /* 0x000000ffff217224 */ /* 0x000fda00078e001b */
[----:B0-----:R-:W-:-:S05]  /*8200*/  @!P0 FMUL R0, R0, 1.175494350822287508e-38 ;  /* 0x0080000000008820 */ /* 0x001fca0000400000 */
[----:B------:R-:W-:-:S05]  /*8210*/  F2FP.PACK_AB R0, RZ, R0 ;  /* 0x00000000ff00723e */ /* 0x000fca00000000ff */
[----:B------:R0:W-:Y:S01]  /*8220*/  STG.E.U16 [R8.64], R0 ;  /* 0x0000000008007986 */ /* 0x0001e2000c101524 */
[----:B------:R-:W-:Y:S05]  /*8230*/  BRA `(.L_x_5277) ;  /* 0x00000da000007947 */ /* 0x000fea0003800000 */
.L_x_5285:
        /* <DEDUP_REMOVED lines=13> */
.L_x_5288:
        /* <DEDUP_REMOVED lines=8> */
.L_x_5287:
[----:B------:R0:W-:Y:S01]  /*8390*/  STG.E.64 [R8.64], R4 ;  /* 0x0000000408007986 */ /* 0x0001e2000c101b24 */
[----:B------:R-:W-:Y:S01]  /*83a0*/  IMAD.MOV.U32 R33, RZ, RZ, R27 ;  /* 0x000000ffff217224 */ /* 0x000fe200078e001b */
[----:B------:R-:W-:Y:S05]  /*83b0*/  BRA `(.L_x_5277) ;  /* 0x00000c2000007947 */ /* 0x000fea0003800000 */
.L_x_5278:
        /* <DEDUP_REMOVED lines=13> */
.L_x_5291:
[----:B------:R-:W-:Y:S01]  /*8490*/  CS2R R6, SRZ ;  /* 0x0000000000067805 */ /* 0x000fe2000001ff00 */
[----:B------:R-:W-:-:S04]  /*84a0*/  IMAD.MOV.U32 R33, RZ, RZ, R27 ;  /* 0x000000ffff217224 */ /* 0x000fc800078e001b */
[----:B------:R0:W-:Y:S01]  /*84b0*/  STG.E.128 [R8.64], R4 ;  /* 0x0000000408007986 */ /* 0x0001e2000c101d24 */
[----:B------:R-:W-:Y:S05]  /*84c0*/  BRA `(.L_x_5277) ;  /* 0x00000b1000007947 */ /* 0x000fea0003800000 */
.L_x_5290:
        /* <DEDUP_REMOVED lines=23> */
.L_x_5295:
[----:B------:R-:W-:Y:S05]  /*8640*/  BSYNC B0 ;  /* 0x0000000000007941 */ /* 0x000fea0003800000 */
.L_x_5294:
[----:B------:R-:W-:Y:S01]  /*8650*/  LOP3.LUT R7, R0, R7, RZ, 0xfc, !PT ;  /* 0x0000000700077212 */ /* 0x000fe200078efcff */
[----:B------:R-:W-:-:S04]  /*8660*/  IMAD.MOV.U32 R33, RZ, RZ, R27 ;  /* 0x000000ffff217224 */ /* 0x000fc800078e001b */
[----:B------:R0:W-:Y:S01]  /*8670*/  STG.E.U8 [R8.64], R7 ;  /* 0x0000000708007986 */ /* 0x0001e2000c101124 */
[----:B------:R-:W-:Y:S05]  /*8680*/  BRA `(.L_x_5277) ;  /* 0x0000095000007947 */ /* 0x000fea0003800000 */
.L_x_5293:
        /* <DEDUP_REMOVED lines=15> */
.L_x_5297:
[----:B------:R-:W-:Y:S01]  /*8780*/  IMAD.MOV.U32 R0, RZ, RZ, 0x7f ;  /* 0x0000007fff007424 */ /* 0x000fe200078e00ff */
[----:B------:R-:W-:-:S04]  /*8790*/  ISETP.GT.U32.AND P0, PT, R3, 0x7f800000, PT ;  /* 0x7f8000000300780c */ /* 0x000fc80003f04070 */
[----:B------:R-:W-:-:S04]  /*87a0*/  SEL R0, R0, 0x7c, P0 ;  /* 0x0000007c00007807 */ /* 0x000fc80000000000 */
.L_x_5298:
[----:B------:R-:W-:Y:S05]  /*87b0*/  BSYNC B0 ;  /* 0x0000000000007941 */ /* 0x000fea0003800000 */
.L_x_5296:
[----:B------:R-:W-:Y:S01]  /*87c0*/  LOP3.LUT R3, R7, 0x80000000, RZ, 0xc0, !PT ;  /* 0x8000000007037812 */ /* 0x000fe200078ec0ff */
[----:B------:R-:W-:-:S03]  /*87d0*/  IMAD.MOV.U32 R33, RZ, RZ, R27 ;  /* 0x000000ffff217224 */ /* 0x000fc600078e001b */
[----:B------:R-:W-:-:S04]  /*87e0*/  SHF.R.U32.HI R3, RZ, 0x18, R3 ;  /* 0x00000018ff037819 */ /* 0x000fc80000011603 */
[----:B------:R-:W-:-:S05]  /*87f0*/  LOP3.LUT R3, R0, R3, RZ, 0xfc, !PT ;  /* 0x0000000300037212 */ /* 0x000fca00078efcff */
[----:B------:R0:W-:Y:S01]  /*8800*/  STG.E.U8 [R8.64], R3 ;  /* 0x0000000308007986 */ /* 0x0001e2000c101124 */
[----:B------:R-:W-:Y:S05]  /*8810*/  BRA `(.L_x_5277) ;  /* 0x000007c000007947 */ /* 0x000fea0003800000 */
.L_x_5292:
[----:B------:R-:W0:Y:S01]  /*8820*/  F2F.F32.F64 R0, R4 ;  /* 0x0000000400007310 */ /* 0x000e220000301000 */
[----:B------:R-:W0:Y:S01]  /*8830*/  DSETP.GEU.AND P0, PT, |R4|, c[0x2][0x0], PT ;  /* 0x008000000400762a */ /* 0x000e220003f0e200 */
[----:B------:R-:W-:-:S13]  /*8840*/  IMAD.MOV.U32 R33, RZ, RZ, R27 ;  /* 0x000000ffff217224 */ /* 0x000fda00078e001b */
[----:B0-----:R-:W-:-:S05]  /*8850*/  @!P0 FMUL R0, R0, 1.175494350822287508e-38 ;  /* 0x0080000000008820 */ /* 0x001fca0000400000 */
[----:B------:R-:W-:-:S05]  /*8860*/  F2FP.BF16.PACK_AB R0, RZ, R0 ;  /* 0x00000000ff00723e */ /* 0x000fca00000010ff */
[----:B------:R0:W-:Y:S01]  /*8870*/  STG.E.U16 [R8.64], R0 ;  /* 0x0000000008007986 */ /* 0x0001e2000c101524 */
[----:B------:R-:W-:Y:S05]  /*8880*/  BRA `(.L_x_5277) ;  /* 0x0000075000007947 */ /* 0x000fea0003800000 */
.L_x_5289:
        /* <DEDUP_REMOVED lines=12> */
.L_x_5301:
        /* <DEDUP_REMOVED lines=19> */
.L_x_5304:
[----:B------:R-:W-:-:S04]  /*8a80*/  LOP3.LUT R0, R7, 0x80000000, RZ, 0xc0, !PT ;  /* 0x8000000007007812 */ /* 0x000fc800078ec0ff */
[----:B------:R-:W-:-:S04]  /*8a90*/  SHF.R.U32.HI R0, RZ, 0x18, R0 ;  /* 0x00000018ff007819 */ /* 0x000fc80000011600 */
[----:B------:R-:W-:Y:S02]  /*8aa0*/  LOP3.LUT R0, R3, R0, RZ, 0xfc, !PT ;  /* 0x0000000003007212 */ /* 0x000fe400078efcff */
.L_x_5303:
[----:B------:R-:W-:Y:S05]  /*8ab0*/  BSYNC B0 ;  /* 0x0000000000007941 */ /* 0x000fea0003800000 */
.L_x_5302:
[----:B------:R0:W-:Y:S01]  /*8ac0*/  STG.E.U8 [R8.64], R0 ;  /* 0x0000000008007986 */ /* 0x0001e2000c101124 */
[----:B------:R-:W-:Y:S01]  /*8ad0*/  IMAD.MOV.U32 R33, RZ, RZ, R27 ;  /* 0x000000ffff217224 */ /* 0x000fe200078e001b */
[----:B------:R-:W-:Y:S05]  /*8ae0*/  BRA `(.L_x_5277) ;  /* 0x000004f000007947 */ /* 0x000fea0003800000 */
.L_x_5300:
        /* <DEDUP_REMOVED lines=19> */
.L_x_5307:
[----:B------:R-:W-:-:S04]  /*8c20*/  LOP3.LUT R0, R7, 0x80000000, RZ, 0xc0, !PT ;  /* 0x8000000007007812 */ /* 0x000fc800078ec0ff */
[----:B------:R-:W-:-:S04]  /*8c30*/  SHF.R.U32.HI R0, RZ, 0x18, R0 ;  /* 0x00000018ff007819 */ /* 0x000fc80000011600 */
[----:B------:R-:W-:Y:S02]  /*8c40*/  LOP3.LUT R0, R3, R0, RZ, 0xfc, !PT ;  /* 0x0000000003007212 */ /* 0x000fe400078efcff */
.L_x_5306:
[----:B------:R-:W-:Y:S05]  /*8c50*/  BSYNC B0 ;  /* 0x0000000000007941 */ /* 0x000fea0003800000 */
.L_x_5305:
[----:B------:R0:W-:Y:S01]  /*8c60*/  STG.E.U8 [R8.64], R0 ;  /* 0x0000000008007986 */ /* 0x0001e2000c101124 */
[----:B------:R-:W-:Y:S01]  /*8c70*/  IMAD.MOV.U32 R33, RZ, RZ, R27 ;  /* 0x000000ffff217224 */ /* 0x000fe200078e001b */
[----:B------:R-:W-:Y:S05]  /*8c80*/  BRA `(.L_x_5277) ;  /* 0x0000035000007947 */ /* 0x000fea0003800000 */
.L_x_5299:
        /* <DEDUP_REMOVED lines=25> */
.L_x_5282:
        /* <DEDUP_REMOVED lines=21> */
.L_x_5309:
[----:B------:R-:W0:Y:S01]  /*8f70*/  F2I.U64.F64.TRUNC R4, R4 ;  /* 0x0000000400047311 */ /* 0x000e22000030d800 */
[----:B------:R-:W-:Y:S01]  /*8f80*/  IMAD.MOV.U32 R33, RZ, RZ, R27 ;  /* 0x000000ffff217224 */ /* 0x000fe200078e001b */
[----:B0-----:R0:W-:Y:S01]  /*8f90*/  STG.E.64 [R8.64], R4 ;  /* 0x0000000408007986 */ /* 0x0011e2000c101b24 */
[----:B------:R-:W-:Y:S05]  /*8fa0*/  BRA `(.L_x_5277) ;  /* 0x0000003000007947 */ /* 0x000fea0003800000 */
.L_x_5308:
[----:B------:R-:W0:Y:S01]  /*8fb0*/  F2I.U32.F64.TRUNC R5, R4 ;  /* 0x0000000400057311 */ /* 0x000e22000030d000 */
[----:B------:R-:W-:Y:S01]  /*8fc0*/  IMAD.MOV.U32 R33, RZ, RZ, R27 ;  /* 0x000000ffff217224 */ /* 0x000fe200078e001b */
[----:B0-----:R0:W-:Y:S06]  /*8fd0*/  STG.E [R8.64], R5 ;  /* 0x0000000508007986 */ /* 0x0011ec000c101924 */
.L_x_5277:
[----:B0-----:R-:W-:Y:S05]  /*8fe0*/  BSYNC B6 ;  /* 0x0000000000067941 */ /* 0x001fea0003800000 */
.L_x_5276:
[----:B------:R-:W-:Y:S01]  /*8ff0*/  ISETP.GE.AND P0, PT, R33, R32, PT ;  /* 0x000000202100720c */ /* 0x000fe20003f06270 */
[----:B------:R-:W-:-:S12]  /*9000*/  BSSY B6, `(.L_x_5310) ;  /* 0x000020a000067945 */ /* 0x000fd80003800000 */
        /* <DEDUP_REMOVED lines=20> */
.L_x_5315:
[----:B------:R-:W0:Y:S02]  /*9150*/  F2I.S64.F64.TRUNC R28, R28 ;  /* 0x0000001c001c7311 */ /* 0x000e24000030d900 */
[----:B0-----:R-:W-:-:S05]  /*9160*/  IMAD.MOV.U32 R3, RZ, RZ, R28 ;  /* 0x000000ffff037224 */ /* 0x001fca00078e001c */
[----:B------:R0:W-:Y:S01]  /*9170*/  STG.E.U8 [R4.64], R3 ;  /* 0x0000000304007986 */ /* 0x0001e2000c101124 */
[----:B------:R-:W-:Y:S05]  /*9180*/  BRA `(.L_x_5317) ;  /* 0x00000eb000007947 */ /* 0x000fea0003800000 */
.L_x_5314:
        /* <DEDUP_REMOVED lines=9> */
.L_x_5319:
[----:B------:R-:W0:Y:S02]  /*9220*/  F2I.F64.TRUNC R29, R28 ;  /* 0x0000001c001d7311 */ /* 0x000e24000030d100 */
[----:B0-----:R0:W-:Y:S01]  /*9230*/  STG.E [R4.64], R29 ;  /* 0x0000001d04007986 */ /* 0x0011e2000c101924 */
[----:B------:R-:W-:Y:S05]  /*9240*/  BRA `(.L_x_5317) ;  /* 0x00000df000007947 */ /* 0x000fea0003800000 */
.L_x_5318:
[----:B------:R-:W0:Y:S02]  /*9250*/  F2I.F64.TRUNC R29, R28 ;  /* 0x0000001c001d7311 */ /* 0x000e24000030d100 */
[----:B0-----:R0:W-:Y:S01]  /*9260*/  STG.E.U16 [R4.64], R29 ;  /* 0x0000001d04007986 */ /* 0x0011e2000c101524 */
[----:B------:R-:W-:Y:S05]  /*9270*/  BRA `(.L_x_5317) ;  /* 0x00000dc000007947 */ /* 0x000fea0003800000 */
.L_x_5313:
        /* <DEDUP_REMOVED lines=11> */
.L_x_5321:
[----:B------:R-:W0:Y:S01]  /*9330*/  F2F.F32.F64 R0, R28 ;  /* 0x0000001c00007310 */ /* 0x000e220000301000 */
[----:B------:R-:W0:-:S14]  /*9340*/  DSETP.GEU.AND P0, PT, |R28|, c[0x2][0x0], PT ;  /* 0x008000001c00762a */ /* 0x000e1c0003f0e200 */
[----:B0-----:R-:W-:-:S05]  /*9350*/  @!P0 FMUL R0, R0, 1.175494350822287508e-38 ;  /* 0x0080000000008820 */ /* 0x001fca0000400000 */
[----:B------:R-:W-:-:S05]  /*9360*/  F2FP.PACK_AB R0, RZ, R0 ;  /* 0x00000000ff00723e */ /* 0x000fca00000000ff */
[----:B------:R0:W-:Y:S01]  /*9370*/  STG.E.U16 [R4.64], R0 ;  /* 0x0000000004007986 */ /* 0x0001e2000c101524 */
[----:B------:R-:W-:Y:S05]  /*9380*/  BRA `(.L_x_5317) ;  /* 0x00000cb000007947 */ /* 0x000fea0003800000 */
.L_x_5320:
        /* <DEDUP_REMOVED lines=12> */
.L_x_5323:
[----:B------:R-:W0:Y:S01]  /*9450*/  F2F.F32.F64 R0, R28 ;  /* 0x0000001c00007310 */ /* 0x000e220000301000 */
[----:B------:R-:W0:-:S14]  /*9460*/  DSETP.GEU.AND P0, PT, |R28|, c[0x2][0x0], PT ;  /* 0x008000001c00762a */ /* 0x000e1c0003f0e200 */
[----:B0-----:R-:W-:-:S05]  /*9470*/  @!P0 FMUL R0, R0, 1.175494350822287508e-38 ;  /* 0x0080000000008820 */ /* 0x001fca0000400000 */
[----:B------:R-:W-:-:S04]  /*9480*/  F2FP.PACK_AB R3, RZ, R0 ;  /* 0x00000000ff03723e */ /* 0x000fc800000000ff */
[----:B------:R-:W-:-:S05]  /*9490*/  PRMT R3, R3, 0x5410, RZ ;  /* 0x0000541003037816 */ /* 0x000fca00000000ff */
[----:B------:R0:W-:Y:S01]  /*94a0*/  STG.E [R4.64], R3 ;  /* 0x0000000304007986 */ /* 0x0001e2000c101924 */
[----:B------:R-:W-:Y:S05]  /*94b0*/  BRA `(.L_x_5317) ;  /* 0x00000b8000007947 */ /* 0x000fea0003800000 */
.L_x_5322:
[----:B------:R0:W-:Y:S01]  /*94c0*/  STG.E.64 [R4.64], R28 ;  /* 0x0000001c04007986 */ /* 0x0001e2000c101b24 */
[----:B------:R-:W-:Y:S05]  /*94d0*/  BRA `(.L_x_5317) ;  /* 0x00000b6000007947 */ /* 0x000fea0003800000 */
.L_x_5312:
        /* <DEDUP_REMOVED lines=12> */
.L_x_5326:
[----:B------:R-:W-:-:S05]  /*95a0*/  CS2R R30, SRZ ;  /* 0x00000000001e7805 */ /* 0x000fca000001ff00 */
[----:B------:R0:W-:Y:S01]  /*95b0*/  STG.E.128 [R4.64], R28 ;  /* 0x0000001c04007986 */ /* 0x0001e2000c101d24 */
[----:B------:R-:W-:Y:S05]  /*95c0*/  BRA `(.L_x_5317) ;  /* 0x00000a7000007947 */ /* 0x000fea0003800000 */
.L_x_5325:
        /* <DEDUP_REMOVED lines=23> */
.L_x_5330:
[----:B------:R-:W-:Y:S05]  /*9740*/  BSYNC B0 ;  /* 0x0000000000007941 */ /* 0x000fea0003800000 */
.L_x_5329:
[----:B------:R-:W-:-:S05]  /*9750*/  LOP3.LUT R7, R0, R7, RZ, 0xfc, !PT ;  /* 0x0000000700077212 */ /* 0x000fca00078efcff */
[----:B------:R0:W-:Y:S01]  /*9760*/  STG.E.U8 [R4.64], R7 ;  /* 0x0000000704007986 */ /* 0x0001e2000c101124 */
[----:B------:R-:W-:Y:S05]  /*9770*/  BRA `(.L_x_5317) ;  /* 0x000008c000007947 */ /* 0x000fea0003800000 */
.L_x_5328:
        /* <DEDUP_REMOVED lines=15> */
.L_x_5332:
[----:B------:R-:W-:Y:S01]  /*9870*/  IMAD.MOV.U32 R0, RZ, RZ, 0x7f ;  /* 0x0000007fff007424 */ /* 0x000fe200078e00ff */
[----:B------:R-:W-:-:S04]  /*9880*/  ISETP.GT.U32.AND P0, PT, R3, 0x7f800000, PT ;  /* 0x7f8000000300780c */ /* 0x000fc80003f04070 */
[----:B------:R-:W-:-:S04]  /*9890*/  SEL R0, R0, 0x7c, P0 ;  /* 0x0000007c00007807 */ /* 0x000fc80000000000 */
.L_x_5333:
[----:B------:R-:W-:Y:S05]  /*98a0*/  BSYNC B0 ;  /* 0x0000000000007941 */ /* 0x000fea0003800000 */
.L_x_5331:
[----:B------:R-:W-:-:S04]  /*98b0*/  LOP3.LUT R3, R7, 0x80000000, RZ, 0xc0, !PT ;  /* 0x8000000007037812 */ /* 0x000fc800078ec0ff */
[----:B------:R-:W-:-:S04]  /*98c0*/  SHF.R.U32.HI R3, RZ, 0x18, R3 ;  /* 0x00000018ff037819 */ /* 0x000fc80000011603 */
[----:B------:R-:W-:-:S05]  /*98d0*/  LOP3.LUT R3, R0, R3, RZ, 0xfc, !PT ;  /* 0x0000000300037212 */ /* 0x000fca00078efcff */
[----:B------:R0:W-:Y:S01]  /*98e0*/  STG.E.U8 [R4.64], R3 ;  /* 0x0000000304007986 */ /* 0x0001e2000c101124 */
[----:B------:R-:W-:Y:S05]  /*98f0*/  BRA `(.L_x_5317) ;  /* 0x0000074000007947 */ /* 0x000fea0003800000 */
.L_x_5327:
[----:B------:R-:W0:Y:S01]  /*9900*/  F2F.F32.F64 R0, R28 ;  /* 0x0000001c00007310 */ /* 0x000e220000301000 */
[----:B------:R-:W0:-:S14]  /*9910*/  DSETP.GEU.AND P0, PT, |R28|, c[0x2][0x0], PT ;  /* 0x008000001c00762a */ /* 0x000e1c0003f0e200 */
[----:B0-----:R-:W-:-:S05]  /*9920*/  @!P0 FMUL R0, R0, 1.175494350822287508e-38 ;  /* 0x0080000000008820 */ /* 0x001fca0000400000 */
[----:B------:R-:W-:-:S05]  /*9930*/  F2FP.BF16.PACK_AB R0, RZ, R0 ;  /* 0x00000000ff00723e */ /* 0x000fca00000010ff */
[----:B------:R0:W-:Y:S01]  /*9940*/  STG.E.U16 [R4.64], R0 ;  /* 0x0000000004007986 */ /* 0x0001e2000c101524 */
[----:B------:R-:W-:Y:S05]  /*9950*/  BRA `(.L_x_5317) ;  /* 0x000006e000007947 */ /* 0x000fea0003800000 */
.L_x_5324:
        /* <DEDUP_REMOVED lines=11> */
.L_x_5336:
        /* <DEDUP_REMOVED lines=19> */
.L_x_5339:
[----:B------:R-:W-:-:S04]  /*9b40*/  LOP3.LUT R0, R7, 0x80000000, RZ, 0xc0, !PT ;  /* 0x8000000007007812 */ /* 0x000fc800078ec0ff */
[----:B------:R-:W-:-:S04]  /*9b50*/  SHF.R.U32.HI R0, RZ, 0x18, R0 ;  /* 0x00000018ff007819 */ /* 0x000fc80000011600 */
[----:B------:R-:W-:Y:S02]  /*9b60*/  LOP3.LUT R0, R3, R0, RZ, 0xfc, !PT ;  /* 0x0000000003007212 */ /* 0x000fe400078efcff */
.L_x_5338:
[----:B------:R-:W-:Y:S05]  /*9b70*/  BSYNC B0 ;  /* 0x0000000000007941 */ /* 0x000fea0003800000 */
.L_x_5337:
[----:B------:R0:W-:Y:S01]  /*9b80*/  STG.E.U8 [R4.64], R0 ;  /* 0x0000000004007986 */ /* 0x0001e2000c101124 */
[----:B------:R-:W-:Y:S05]  /*9b90*/  BRA `(.L_x_5317) ;  /* 0x000004a000007947 */ /* 0x000fea0003800000 */
.L_x_5335:
        /* <DEDUP_REMOVED lines=19> */
.L_x_5342:
[----:B------:R-:W-:-:S04]  /*9cd0*/  LOP3.LUT R0, R7, 0x80000000, RZ, 0xc0, !PT ;  /* 0x8000000007007812 */ /* 0x000fc800078ec0ff */
[----:B------:R-:W-:-:S04]  /*9ce0*/  SHF.R.U32.HI R0, RZ, 0x18, R0 ;  /* 0x00000018ff007819 */ /* 0x000fc80000011600 */
[----:B------:R-:W-:Y:S02]  /*9cf0*/  LOP3.LUT R0, R3, R0, RZ, 0xfc, !PT ;  /* 0x0000000003007212 */ /* 0x000fe400078efcff */
.L_x_5341:
[----:B------:R-:W-:Y:S05]  /*9d00*/  BSYNC B0 ;  /* 0x0000000000007941 */ /* 0x000fea0003800000 */
.L_x_5340:
[----:B------:R0:W-:Y:S01]  /*9d10*/  STG.E.U8 [R4.64], R0 ;  /* 0x0000000004007986 */ /* 0x0001e2000c101124 */
[----:B------:R-:W-:Y:S05]  /*9d20*/  BRA `(.L_x_5317) ;  /* 0x0000031000007947 */ /* 0x000fea0003800000 */
.L_x_5334:
        /* <DEDUP_REMOVED lines=24> */
.L_x_5316:
        /* <DEDUP_REMOVED lines=20> */
.L_x_5344:
[----:B------:R-:W0:Y:S02]  /*9ff0*/  F2I.U64.F64.TRUNC R28, R28 ;  /* 0x0000001c001c7311 */ /* 0x000e24000030d800 */
[----:B0-----:R0:W-:Y:S01]  /*a000*/  STG.E.64 [R4.64], R28 ;  /* 0x0000001c04007986 */ /* 0x0011e2000c101b24 */
[----:B------:R-:W-:Y:S05]  /*a010*/  BRA `(.L_x_5317) ;  /* 0x0000002000007947 */ /* 0x000fea0003800000 */
.L_x_5343:
[----:B------:R-:W0:Y:S02]  /*a020*/  F2I.U32.F64.TRUNC R29, R28 ;  /* 0x0000001c001d7311 */ /* 0x000e24000030d000 */
[----:B0-----:R0:W-:Y:S02]  /*a030*/  STG.E [R4.64], R29 ;  /* 0x0000001d04007986 */ /* 0x0011e4000c101924 */
.L_x_5317:
        /* <DEDUP_REMOVED lines=22> */
.L_x_5348:
[----:B------:R-:W0:Y:S02]  /*a1a0*/  F2I.S64.F64.TRUNC R24, R24 ;  /* 0x0000001800187311 */ /* 0x000e24000030d900 */
[----:B0-----:R-:W-:-:S05]  /*a1b0*/  IMAD.MOV.U32 R3, RZ, RZ, R24 ;  /* 0x000000ffff037224 */ /* 0x001fca00078e0018 */
[----:B------:R0:W-:Y:S01]  /*a1c0*/  STG.E.U8 [R4.64], R3 ;  /* 0x0000000304007986 */ /* 0x0001e2000c101124 */
[----:B------:R-:W-:Y:S05]  /*a1d0*/  BRA `(.L_x_5350) ;  /* 0x00000eb000007947 */ /* 0x000fea0003800000 */
.L_x_5347:
        /* <DEDUP_REMOVED lines=9> */
.L_x_5352:
[----:B------:R-:W0:Y:S02]  /*a270*/  F2I.F64.TRUNC R25, R24 ;  /* 0x0000001800197311 */ /* 0x000e24000030d100 */
[----:B0-----:R0:W-:Y:S01]  /*a280*/  STG.E [R4.64], R25 ;  /* 0x0000001904007986 */ /* 0x0011e2000c101924 */
[----:B------:R-:W-:Y:S05]  /*a290*/  BRA `(.L_x_5350) ;  /* 0x00000df000007947 */ /* 0x000fea0003800000 */
.L_x_5351:
[----:B------:R-:W0:Y:S02]  /*a2a0*/  F2I.F64.TRUNC R25, R24 ;  /* 0x0000001800197311 */ /* 0x000e24000030d100 */
[----:B0-----:R0:W-:Y:S01]  /*a2b0*/  STG.E.U16 [R4.64], R25 ;  /* 0x0000001904007986 */ /* 0x0011e2000c101524 */
[----:B------:R-:W-:Y:S05]  /*a2c0*/  BRA `(.L_x_5350) ;  /* 0x00000dc000007947 */ /* 0x000fea0003800000 */
.L_x_5346:
        /* <DEDUP_REMOVED lines=11> */
.L_x_5354:
[----:B------:R-:W0:Y:S01]  /*a380*/  F2F.F32.F64 R0, R24 ;  /* 0x0000001800007310 */ /* 0x000e220000301000 */
[----:B------:R-:W0:-:S14]  /*a390*/  DSETP.GEU.AND P0, PT, |R24|, c[0x2][0x0], PT ;  /* 0x008000001800762a */ /* 0x000e1c0003f0e200 */
[----:B0-----:R-:W-:-:S05]  /*a3a0*/  @!P0 FMUL R0, R0, 1.175494350822287508e-38 ;  /* 0x0080000000008820 */ /* 0x001fca0000400000 */
[----:B------:R-:W-:-:S05]  /*a3b0*/  F2FP.PACK_AB R0, RZ, R0 ;  /* 0x00000000ff00723e */ /* 0x000fca00000000ff */
[----:B------:R0:W-:Y:S01]  /*a3c0*/  STG.E.U16 [R4.64], R0 ;  /* 0x0000000004007986 */ /* 0x0001e2000c101524 */
[----:B------:R-:W-:Y:S05]  /*a3d0*/  BRA `(.L_x_5350) ;  /* 0x00000cb000007947 */ /* 0x000fea0003800000 */
.L_x_5353:
        /* <DEDUP_REMOVED lines=12> */
.L_x_5356:
[----:B------:R-:W0:Y:S01]  /*a4a0*/  F2F.F32.F64 R0, R24 ;  /* 0x0000001800007310 */ /* 0x000e220000301000 */
[----:B------:R-:W0:-:S14]  /*a4b0*/  DSETP.GEU.AND P0, PT, |R24|, c[0x2][0x0], PT ;  /* 0x008000001800762a */ /* 0x000e1c0003f0e200 */
[----:B0-----:R-:W-:-:S05]  /*a4c0*/  @!P0 FMUL R0, R0, 1.175494350822287508e-38 ;  /* 0x0080000000008820 */ /* 0x001fca0000400000 */
[----:B------:R-:W-:-:S04]  /*a4d0*/  F2FP.PACK_AB R3, RZ, R0 ;  /* 0x00000000ff03723e */ /* 0x000fc800000000ff */
[----:B------:R-:W-:-:S05]  /*a4e0*/  PRMT R3, R3, 0x5410, RZ ;  /* 0x0000541003037816 */ /* 0x000fca00000000ff */
[----:B------:R0:W-:Y:S01]  /*a4f0*/  STG.E [R4.64], R3 ;  /* 0x0000000304007986 */ /* 0x0001e2000c101924 */
[----:B------:R-:W-:Y:S05]  /*a500*/  BRA `(.L_x_5350) ;  /* 0x00000b8000007947 */ /* 0x000fea0003800000 */
.L_x_5355:
[----:B------:R0:W-:Y:S01]  /*a510*/  STG.E.64 [R4.64], R24 ;  /* 0x0000001804007986 */ /* 0x0001e2000c101b24 */
[----:B------:R-:W-:Y:S05]  /*a520*/  BRA `(.L_x_5350) ;  /* 0x00000b6000007947 */ /* 0x000fea0003800000 */
.L_x_5345:
        /* <DEDUP_REMOVED lines=12> */
.L_x_5359:
[----:B------:R-:W-:-:S05]  /*a5f0*/  CS2R R26, SRZ ;  /* 0x00000000001a7805 */ /* 0x000fca000001ff00 */
[----:B------:R0:W-:Y:S01]  /*a600*/  STG.E.128 [R4.64], R24 ;  /* 0x0000001804007986 */ /* 0x0001e2000c101d24 */
[----:B------:R-:W-:Y:S05]  /*a610*/  BRA `(.L_x_5350) ;  /* 0x00000a7000007947 */ /* 0x000fea0003800000 */
.L_x_5358:
        /* <DEDUP_REMOVED lines=23> */
.L_x_5363:
[----:B------:R-:W-:Y:S05]  /*a790*/  BSYNC B0 ;  /* 0x0000000000007941 */ /* 0x000fea0003800000 */
.L_x_5362:
[----:B------:R-:W-:-:S05]  /*a7a0*/  LOP3.LUT R7, R0, R7, RZ, 0xfc, !PT ;  /* 0x0000000700077212 */ /* 0x000fca00078efcff */
[----:B------:R0:W-:Y:S01]  /*a7b0*/  STG.E.U8 [R4.64], R7 ;  /* 0x0000000704007986 */ /* 0x0001e2000c101124 */
[----:B------:R-:W-:Y:S05]  /*a7c0*/  BRA `(.L_x_5350) ;  /* 0x000008c000007947 */ /* 0x000fea0003800000 */
.L_x_5361:
        /* <DEDUP_REMOVED lines=15> */
.L_x_5365:
[----:B------:R-:W-:Y:S01]  /*a8c0*/  IMAD.MOV.U32 R0, RZ, RZ, 0x7f ;  /* 0x0000007fff007424 */ /* 0x000fe200078e00ff */
[----:B------:R-:W-:-:S04]  /*a8d0*/  ISETP.GT.U32.AND P0, PT, R3, 0x7f800000, PT ;  /* 0x7f8000000300780c */ /* 0x000fc80003f04070 */
[----:B------:R-:W-:-:S04]  /*a8e0*/  SEL R0, R0, 0x7c, P0 ;  /* 0x0000007c00007807 */ /* 0x000fc80000000000 */
.L_x_5366:
[----:B------:R-:W-:Y:S05]  /*a8f0*/  BSYNC B0 ;  /* 0x0000000000007941 */ /* 0x000fea0003800000 */
.L_x_5364:
[----:B------:R-:W-:-:S04]  /*a900*/  LOP3.LUT R3, R7, 0x80000000, RZ, 0xc0, !PT ;  /* 0x8000000007037812 */ /* 0x000fc800078ec0ff */
[----:B------:R-:W-:-:S04]  /*a910*/  SHF.R.U32.HI R3, RZ, 0x18, R3 ;  /* 0x00000018ff037819 */ /* 0x000fc80000011603 */
[----:B------:R-:W-:-:S05]  /*a920*/  LOP3.LUT R3, R0, R3, RZ, 0xfc, !PT ;  /* 0x0000000300037212 */ /* 0x000fca00078efcff */
[----:B------:R0:W-:Y:S01]  /*a930*/  STG.E.U8 [R4.64], R3 ;  /* 0x0000000304007986 */ /* 0x0001e2000c101124 */
[----:B------:R-:W-:Y:S05]  /*a940*/  BRA `(.L_x_5350) ;  /* 0x0000074000007947 */ /* 0x000fea0003800000 */
.L_x_5360:
[----:B------:R-:W0:Y:S01]  /*a950*/  F2F.F32.F64 R0, R24 ;  /* 0x0000001800007310 */ /* 0x000e220000301000 */
[----:B------:R-:W0:-:S14]  /*a960*/  DSETP.GEU.AND P0, PT, |R24|, c[0x2][0x0], PT ;  /* 0x008000001800762a */ /* 0x000e1c0003f0e200 */
[----:B0-----:R-:W-:-:S05]  /*a970*/  @!P0 FMUL R0, R0, 1.175494350822287508e-38 ;  /* 0x0080000000008820 */ /* 0x001fca0000400000 */
[----:B------:R-:W-:-:S05]  /*a980*/  F2FP.BF16.PACK_AB R0, RZ, R0 ;  /* 0x00000000ff00723e */ /* 0x000fca00000010ff */
[----:B------:R0:W-:Y:S01]  /*a990*/  STG.E.U16 [R4.64], R0 ;  /* 0x0000000004007986 */ /* 0x0001e2000c101524 */
[----:B------:R-:W-:Y:S05]  /*a9a0*/  BRA `(.L_x_5350) ;  /* 0x000006e000007947 */ /* 0x000fea0003800000 */
.L_x_5357:
        /* <DEDUP_REMOVED lines=11> */
.L_x_5369:
        /* <DEDUP_REMOVED lines=19> */
.L_x_5372:
[----:B------:R-:W-:-:S04]  /*ab90*/  LOP3.LUT R0, R7, 0x80000000, RZ, 0xc0, !PT ;  /* 0x8000000007007812 */ /* 0x000fc800078ec0ff */
[----:B------:R-:W-:-:S04]  /*aba0*/  SHF.R.U32.HI R0, RZ, 0x18, R0 ;  /* 0x00000018ff007819 */ /* 0x000fc80000011600 */
[----:B------:R-:W-:Y:S02]  /*abb0*/  LOP3.LUT R0, R3, R0, RZ, 0xfc, !PT ;  /* 0x0000000003007212 */ /* 0x000fe400078efcff */
.L_x_5371:
[----:B------:R-:W-:Y:S05]  /*abc0*/  BSYNC B0 ;  /* 0x0000000000007941 */ /* 0x000fea0003800000 */
.L_x_5370:
[----:B------:R0:W-:Y:S01]  /*abd0*/  STG.E.U8 [R4.64], R0 ;  /* 0x0000000004007986 */ /* 0x0001e2000c101124 */
[----:B------:R-:W-:Y:S05]  /*abe0*/  BRA `(.L_x_5350) ;  /* 0x000004a000007947 */ /* 0x000fea0003800000 */
.L_x_5368:
        /* <DEDUP_REMOVED lines=19> */
.L_x_5375:
[----:B------:R-:W-:-:S04]  /*ad20*/  LOP3.LUT R0, R7, 0x80000000, RZ, 0xc0, !PT ;  /* 0x8000000007007812 */ /* 0x000fc800078ec0ff */
[----:B------:R-:W-:-:S04]  /*ad30*/  SHF.R.U32.HI R0, RZ, 0x18, R0 ;  /* 0x00000018ff007819 */ /* 0x000fc80000011600 */
[----:B------:R-:W-:Y:S02]  /*ad40*/  LOP3.LUT R0, R3, R0, RZ, 0xfc, !PT ;  /* 0x0000000003007212 */ /* 0x000fe400078efcff */
.L_x_5374:
[----:B------:R-:W-:Y:S05]  /*ad50*/  BSYNC B0 ;  /* 0x0000000000007941 */ /* 0x000fea0003800000 */
.L_x_5373:
[----:B------:R0:W-:Y:S01]  /*ad60*/  STG.E.U8 [R4.64], R0 ;  /* 0x0000000004007986 */ /* 0x0001e2000c101124 */
[----:B------:R-:W-:Y:S05]  /*ad70*/  BRA `(.L_x_5350) ;  /* 0x0000031000007947 */ /* 0x000fea0003800000 */
.L_x_5367:
        /* <DEDUP_REMOVED lines=24> */
.L_x_5349:
        /* <DEDUP_REMOVED lines=20> */
.L_x_5377:
[----:B------:R-:W0:Y:S02]  /*b040*/  F2I.U64.F64.TRUNC R24, R24 ;  /* 0x0000001800187311 */ /* 0x000e24000030d800 */
[----:B0-----:R0:W-:Y:S01]  /*b050*/  STG.E.64 [R4.64], R24 ;  /* 0x0000001804007986 */ /* 0x0011e2000c101b24 */
[----:B------:R-:W-:Y:S05]  /*b060*/  BRA `(.L_x_5350) ;  /* 0x0000002000007947 */ /* 0x000fea0003800000 */
.L_x_5376:
[----:B------:R-:W0:Y:S02]  /*b070*/  F2I.U32.F64.TRUNC R25, R24 ;  /* 0x0000001800197311 */ /* 0x000e24000030d000 */
[----:B0-----:R0:W-:Y:S02]  /*b080*/  STG.E [R4.64], R25 ;  /* 0x0000001904007986 */ /* 0x0011e4000c101924 */
.L_x_5350:
[----:B------:R-:W-:Y:S02]  /*b090*/  IADD3 R33, R33, 0x80, RZ ;  /* 0x0000008021217810 */ /* 0x000fe40007ffe0ff */
.L_x_5311:
[----:B------:R-:W-:Y:S05]  /*b0a0*/  BSYNC B6 ;  /* 0x0000000000067941 */ /* 0x000fea0003800000 */
.L_x_5310:
        /* <DEDUP_REMOVED lines=20> */
.L_x_5381:
[----:B------:R-:W0:Y:S02]  /*b1f0*/  F2I.S64.F64.TRUNC R16, R16 ;  /* 0x0000001000107311 */ /* 0x000e24000030d900 */
[----:B0-----:R-:W-:-:S05]  /*b200*/  IMAD.MOV.U32 R5, RZ, RZ, R16 ;  /* 0x000000ffff057224 */ /* 0x001fca00078e0010 */
[----:B------:R-:W-:Y:S01]  /*b210*/  STG.E.U8 [R2.64], R5 ;  /* 0x0000000502007986 */ /* 0x000fe2000c101124 */
[----:B------:R-:W-:Y:S05]  /*b220*/  EXIT ;  /* 0x000000000000794d */ /* 0x000fea0003800000 */
.L_x_5380:
        /* <DEDUP_REMOVED lines=9> */
.L_x_5384:
[----:B------:R-:W0:Y:S02]  /*b2c0*/  F2I.F64.TRUNC R17, R16 ;  /* 0x0000001000117311 */ /* 0x000e24000030d100 */
[----:B0-----:R-:W-:Y:S01]  /*b2d0*/  STG.E [R2.64], R17 ;  /* 0x0000001102007986 */ /* 0x001fe2000c101924 */
[----:B------:R-:W-:Y:S05]  /*b2e0*/  EXIT ;  /* 0x000000000000794d */ /* 0x000fea0003800000 */
.L_x_5383:
[----:B------:R-:W0:Y:S02]  /*b2f0*/  F2I.F64.TRUNC R17, R16 ;  /* 0x0000001000117311 */ /* 0x000e24000030d100 */
[----:B0-----:R-:W-:Y:S01]  /*b300*/  STG.E.U16 [R2.64], R17 ;  /* 0x0000001102007986 */ /* 0x001fe2000c101524 */
[----:B------:R-:W-:Y:S05]  /*b310*/  EXIT ;  /* 0x000000000000794d */ /* 0x000fea0003800000 */
.L_x_5379:
        /* <DEDUP_REMOVED lines=11> */
.L_x_5386:
[----:B------:R-:W0:Y:S01]  /*b3d0*/  F2F.F32.F64 R0, R16 ;  /* 0x0000001000007310 */ /* 0x000e220000301000 */
[----:B------:R-:W0:-:S14]  /*b3e0*/  DSETP.GEU.AND P0, PT, |R16|, c[0x2][0x0], PT ;  /* 0x008000001000762a */ /* 0x000e1c0003f0e200 */
[----:B0-----:R-:W-:-:S05]  /*b3f0*/  @!P0 FMUL R0, R0, 1.175494350822287508e-38 ;  /* 0x0080000000008820 */ /* 0x001fca0000400000 */
[----:B------:R-:W-:-:S05]  /*b400*/  F2FP.PACK_AB R0, RZ, R0 ;  /* 0x00000000ff00723e */ /* 0x000fca00000000ff */
[----:B------:R-:W-:Y:S01]  /*b410*/  STG.E.U16 [R2.64], R0 ;  /* 0x0000000002007986 */ /* 0x000fe2000c101524 */
[----:B------:R-:W-:Y:S05]  /*b420*/  EXIT ;  /* 0x000000000000794d */ /* 0x000fea0003800000 */
.L_x_5385:
        /* <DEDUP_REMOVED lines=12> */
.L_x_5388:
[----:B------:R-:W0:Y:S01]  /*b4f0*/  F2F.F32.F64 R0, R16 ;  /* 0x0000001000007310 */ /* 0x000e220000301000 */
[----:B------:R-:W0:-:S14]  /*b500*/  DSETP.GEU.AND P0, PT, |R16|, c[0x2][0x0], PT ;  /* 0x008000001000762a */ /* 0x000e1c0003f0e200 */
[----:B0-----:R-:W-:-:S05]  /*b510*/  @!P0 FMUL R0, R0, 1.175494350822287508e-38 ;  /* 0x0080000000008820 */ /* 0x001fca0000400000 */
[----:B------:R-:W-:-:S04]  /*b520*/  F2FP.PACK_AB R5, RZ, R0 ;  /* 0x00000000ff05723e */ /* 0x000fc800000000ff */
[----:B------:R-:W-:-:S05]  /*b530*/  PRMT R5, R5, 0x5410, RZ ;  /* 0x0000541005057816 */ /* 0x000fca00000000ff */
[----:B------:R-:W-:Y:S01]  /*b540*/  STG.E [R2.64], R5 ;  /* 0x0000000502007986 */ /* 0x000fe2000c101924 */
[----:B------:R-:W-:Y:S05]  /*b550*/  EXIT ;  /* 0x000000000000794d */ /* 0x000fea0003800000 */
.L_x_5387:
[----:B------:R-:W-:Y:S01]  /*b560*/  STG.E.64 [R2.64], R16 ;  /* 0x0000001002007986 */ /* 0x000fe2000c101b24 */
[----:B------:R-:W-:Y:S05]  /*b570*/  EXIT ;  /* 0x000000000000794d */ /* 0x000fea0003800000 */
.L_x_5378:
        /* <DEDUP_REMOVED lines=12> */
.L_x_5391:
[----:B------:R-:W-:-:S05]  /*b640*/  CS2R R18, SRZ ;  /* 0x0000000000127805 */ /* 0x000fca000001ff00 */
[----:B------:R-:W-:Y:S01]  /*b650*/  STG.E.128 [R2.64], R16 ;  /* 0x0000001002007986 */ /* 0x000fe2000c101d24 */
[----:B------:R-:W-:Y:S05]  /*b660*/  EXIT ;  /* 0x000000000000794d */ /* 0x000fea0003800000 */
.L_x_5390:
        /* <DEDUP_REMOVED lines=23> */
.L_x_5395:
[----:B------:R-:W-:Y:S05]  /*b7e0*/  BSYNC B0 ;  /* 0x0000000000007941 */ /* 0x000fea0003800000 */
.L_x_5394:
[----:B------:R-:W-:-:S05]  /*b7f0*/  LOP3.LUT R5, R0, R5, RZ, 0xfc, !PT ;  /* 0x0000000500057212 */ /* 0x000fca00078efcff */
[----:B------:R-:W-:Y:S01]  /*b800*/  STG.E.U8 [R2.64], R5 ;  /* 0x0000000502007986 */ /* 0x000fe2000c101124 */
[----:B------:R-:W-:Y:S05]  /*b810*/  EXIT ;  /* 0x000000000000794d */ /* 0x000fea0003800000 */
.L_x_5393:
        /* <DEDUP_REMOVED lines=15> */
.L_x_5397:
[----:B------:R-:W-:Y:S01]  /*b910*/  IMAD.MOV.U32 R0, RZ, RZ, 0x7f ;  /* 0x0000007fff007424 */ /* 0x000fe200078e00ff */
[----:B------:R-:W-:-:S04]  /*b920*/  ISETP.GT.U32.AND P0, PT, R4, 0x7f800000, PT ;  /* 0x7f8000000400780c */ /* 0x000fc80003f04070 */
[----:B------:R-:W-:-:S04]  /*b930*/  SEL R0, R0, 0x7c, P0 ;  /* 0x0000007c00007807 */ /* 0x000fc80000000000 */
.L_x_5398:
[----:B------:R-:W-:Y:S05]  /*b940*/  BSYNC B0 ;  /* 0x0000000000007941 */ /* 0x000fea0003800000 */
.L_x_5396:
[----:B------:R-:W-:-:S04]  /*b950*/  LOP3.LUT R4, R5, 0x80000000, RZ, 0xc0, !PT ;  /* 0x8000000005047812 */ /* 0x000fc800078ec0ff */
[----:B------:R-:W-:-:S04]  /*b960*/  SHF.R.U32.HI R5, RZ, 0x18, R4 ;  /* 0x00000018ff057819 */ /* 0x000fc80000011604 */
[----:B------:R-:W-:-:S05]  /*b970*/  LOP3.LUT R5, R0, R5, RZ, 0xfc, !PT ;  /* 0x0000000500057212 */ /* 0x000fca00078efcff */
[----:B------:R-:W-:Y:S01]  /*b980*/  STG.E.U8 [R2.64], R5 ;  /* 0x0000000502007986 */ /* 0x000fe2000c101124 */
[----:B------:R-:W-:Y:S05]  /*b990*/  EXIT ;  /* 0x000000000000794d */ /* 0x000fea0003800000 */
.L_x_5392:
[----:B------:R-:W0:Y:S01]  /*b9a0*/  F2F.F32.F64 R0, R16 ;  /* 0x0000001000007310 */ /* 0x000e220000301000 */
[----:B------:R-:W0:-:S14]  /*b9b0*/  DSETP.GEU.AND P0, PT, |R16|, c[0x2][0x0], PT ;  /* 0x008000001000762a */ /* 0x000e1c0003f0e200 */
[----:B0-----:R-:W-:-:S05]  /*b9c0*/  @!P0 FMUL R0, R0, 1.175494350822287508e-38 ;  /* 0x0080000000008820 */ /* 0x001fca0000400000 */
[----:B------:R-:W-:-:S05]  /*b9d0*/  F2FP.BF16.PACK_AB R0, RZ, R0 ;  /* 0x00000000ff00723e */ /* 0x000fca00000010ff */
[----:B------:R-:W-:Y:S01]  /*b9e0*/  STG.E.U16 [R2.64], R0 ;  /* 0x0000000002007986 */ /* 0x000fe2000c101524 */
[----:B------:R-:W-:Y:S05]  /*b9f0*/  EXIT ;  /* 0x000000000000794d */ /* 0x000fea0003800000 */
.L_x_5389:
        /* <DEDUP_REMOVED lines=11> */
.L_x_5401:
        /* <DEDUP_REMOVED lines=19> */
.L_x_5404:
[----:B------:R-:W-:-:S04]  /*bbe0*/  LOP3.LUT R0, R7, 0x80000000, RZ, 0xc0, !PT ;  /* 0x8000000007007812 */ /* 0x000fc800078ec0ff */
[----:B------:R-:W-:-:S04]  /*bbf0*/  SHF.R.U32.HI R5, RZ, 0x18, R0 ;  /* 0x00000018ff057819 */ /* 0x000fc80000011600 */
[----:B------:R-:W-:-:S04]  /*bc00*/  LOP3.LUT R4, R4, R5, RZ, 0xfc, !PT ;  /* 0x0000000504047212 */ /* 0x000fc800078efcff */
[----:B------:R-:W-:Y:S02]  /*bc10*/  PRMT R0, R4, 0x7610, R0 ;  /* 0x0000761004007816 */ /* 0x000fe40000000000 */
.L_x_5403:
[----:B------:R-:W-:Y:S05]  /*bc20*/  BSYNC B0 ;  /* 0x0000000000007941 */ /* 0x000fea0003800000 */
.L_x_5402:
[----:B------:R-:W-:Y:S01]  /*bc30*/  STG.E.U8 [R2.64], R0 ;  /* 0x0000000002007986 */ /* 0x000fe2000c101124 */
[----:B------:R-:W-:Y:S05]  /*bc40*/  EXIT ;  /* 0x000000000000794d */ /* 0x000fea0003800000 */
.L_x_5400:
        /* <DEDUP_REMOVED lines=19> */
.L_x_5407:
[----:B------:R-:W-:-:S04]  /*bd80*/  LOP3.LUT R0, R7, 0x80000000, RZ, 0xc0, !PT ;  /* 0x8000000007007812 */ /* 0x000fc800078ec0ff */
[----:B------:R-:W-:-:S04]  /*bd90*/  SHF.R.U32.HI R5, RZ, 0x18, R0 ;  /* 0x00000018ff057819 */ /* 0x000fc80000011600 */
[----:B------:R-:W-:-:S04]  /*bda0*/  LOP3.LUT R4, R4, R5, RZ, 0xfc, !PT ;  /* 0x0000000504047212 */ /* 0x000fc800078efcff */
[----:B------:R-:W-:Y:S02]  /*bdb0*/  PRMT R0, R4, 0x7610, R0 ;  /* 0x0000761004007816 */ /* 0x000fe40000000000 */
.L_x_5406:
[----:B------:R-:W-:Y:S05]  /*bdc0*/  BSYNC B0 ;  /* 0x0000000000007941 */ /* 0x000fea0003800000 */
.L_x_5405:
[----:B------:R-:W-:Y:S01]  /*bdd0*/  STG.E.U8 [R2.64], R0 ;  /* 0x0000000002007986 */ /* 0x000fe2000c101124 */
[----:B------:R-:W-:Y:S05]  /*bde0*/  EXIT ;  /* 0x000000000000794d */ /* 0x000fea0003800000 */
.L_x_5399:
        /* <DEDUP_REMOVED lines=24> */
.L_x_5382:
[----:B------:R-:W-:Y:S01]  /*bf70*/  MOV R0, 0x0 ;  /* 0x0000000000007802 */ /* 0x000fe20000000f00 */
[----:B------:R-:W-:Y:S02]  /*bf80*/  IMAD.MOV.U32 R4, RZ, RZ, c[0x4][0x188] ;  /* 0x01006200ff047624 */ /* 0x000fe400078e00ff */
[----:B------:R-:W-:Y:S01]  /*bf90*/  IMAD.MOV.U32 R5, RZ, RZ, c[0x4][0x18c] ;  /* 0x01006300ff057624 */ /* 0x000fe200078e00ff */
[----:B------:R0:W1:Y:S01]  /*bfa0*/  LDC.64 R2, c[0x4][R0] ;  /* 0x0100000000027b82 */ /* 0x0000620000000a00 */
[----:B------:R-:W-:Y:S02]  /*bfb0*/  IMAD.MOV.U32 R6, RZ, RZ, c[0x4][0x190] ;  /* 0x01006400ff067624 */ /* 0x000fe400078e00ff */
[----:B------:R-:W-:Y:S02]  /*bfc0*/  IMAD.MOV.U32 R7, RZ, RZ, c[0x4][0x194] ;  /* 0x01006500ff077624 */ /* 0x000fe400078e00ff */
[----:B------:R-:W-:-:S02]  /*bfd0*/  IMAD.MOV.U32 R8, RZ, RZ, 0x65 ;  /* 0x00000065ff087424 */ /* 0x000fc400078e00ff */
[----:B------:R-:W-:Y:S02]  /*bfe0*/  IMAD.MOV.U32 R10, RZ, RZ, c[0x4][0x70] ;  /* 0x01001c00ff0a7624 */ /* 0x000fe400078e00ff */
[----:B------:R-:W-:Y:S02]  /*bff0*/  IMAD.MOV.U32 R11, RZ, RZ, c[0x4][0x74] ;  /* 0x01001d00ff0b7624 */ /* 0x000fe400078e00ff */
[----:B------:R-:W-:Y:S02]  /*c000*/  IMAD.MOV.U32 R12, RZ, RZ, 0x1 ;  /* 0x00000001ff0c7424 */ /* 0x000fe400078e00ff */
[----:B------:R-:W-:Y:S02]  /*c010*/  IMAD.MOV.U32 R13, RZ, RZ, RZ ;  /* 0x000000ffff0d7224 */ /* 0x000fe400078e00ff */
[----:B0-----:R-:W-:Y:S01]  /*c020*/  LEPC R14 ;  /* 0x00000000000e734e */ /* 0x001fe20000000000 */
[----:B------:R-:W-:Y:S02]  /*c030*/  MOV R9, 0xc0a0 ;  /* 0x0000c0a000097802 */ /* 0x000fe40000000f00 */
[----:B------:R-:W-:Y:S02]  /*c040*/  MOV R20, 0xc020 ;  /* 0x0000c02000147802 */ /* 0x000fe40000000f00 */
[----:B------:R-:W-:-:S02]  /*c050*/  MOV R21, 0x0 ;  /* 0x0000000000157802 */ /* 0x000fc40000000f00 */
[----:B------:R-:W-:Y:S02]  /*c060*/  MOV R0, 0x0 ;  /* 0x0000000000007802 */ /* 0x000fe40000000f00 */
[----:B------:R-:W-:-:S04]  /*c070*/  IADD3 R20, P0, P1, -R20, R9, R14 ;  /* 0x0000000914147210 */ /* 0x000fc8000791e10e */
[----:B------:R-:W-:-:S04]  /*c080*/  IADD3.X R21, ~R0, R21, R15, P0, P1 ;  /* 0x0000001500157210 */ /* 0x000fc800007e250f */
[----:B-1----:R-:W-:Y:S05]  /*c090*/  CALL.ABS.NOINC R2 ;  /* 0x0000000002007343 */ /* 0x002fea0003c00000 */
[----:B------:R-:W-:Y:S05]  /*c0a0*/  EXIT ;  /* 0x000000000000794d */ /* 0x000fea0003800000 */
.L_x_5409:
[----:B------:R-:W0:Y:S02]  /*c0b0*/  F2I.U64.F64.TRUNC R16, R16 ;  /* 0x0000001000107311 */ /* 0x000e24000030d800 */
[----:B0-----:R-:W-:Y:S01]  /*c0c0*/  STG.E.64 [R2.64], R16 ;  /* 0x0000001002007986 */ /* 0x001fe2000c101b24 */
[----:B------:R-:W-:Y:S05]  /*c0d0*/  EXIT ;  /* 0x000000000000794d */ /* 0x000fea0003800000 */
.L_x_5408:
[----:B------:R-:W0:Y:S02]  /*c0e0*/  F2I.U32.F64.TRUNC R17, R16 ;  /* 0x0000001000117311 */ /* 0x000e24000030d000 */
[----:B0-----:R-:W-:Y:S01]  /*c0f0*/  STG.E [R2.64], R17 ;  /* 0x0000001102007986 */ /* 0x001fe2000c101924 */
[----:B------:R-:W-:Y:S05]  /*c100*/  EXIT ;  /* 0x000000000000794d */ /* 0x000fea0003800000 */
.L_x_5410:
        /* <DEDUP_REMOVED lines=15> */
.L_x_39989:


//--------------------- .text._ZN2at6native18elementwise_kernelILi128ELi2EZNS0_22gpu_kernel_impl_nocastINS0_13BinaryFunctorIdddZZZNS0_16fmin_kernel_cudaERNS_18TensorIteratorBaseEENKUlvE_clEvENKUlvE_clEvEUlddE_EEEEvS5_RKT_EUliE_EEviT1_ --------------------------
	.section	.text._ZN2at6native18elementwise_kernelILi128ELi2EZNS0_22gpu_kernel_impl_nocastINS0_13BinaryFunctorIdddZZZNS0_16fmin_kernel_cudaERNS_18TensorIteratorBaseEENKUlvE_clEvENKUlvE_clEvEUlddE_EEEEvS5_RKT_EUliE_EEviT1_,"ax",@progbits
	.sectioninfo	@"SHI_REGISTERS=14"
	.align	128
        .global         _ZN2at6native18elementwise_kernelILi128ELi2EZNS0_22gpu_kernel_impl_nocastINS0_13BinaryFunctorIdddZZZNS0_16fmin_kernel_cudaERNS_18TensorIteratorBaseEENKUlvE_clEvENKUlvE_clEvEUlddE_EEEEvS5_RKT_EUliE_EEviT1_
        .type           _ZN2at6native18elementwise_kernelILi128ELi2EZNS0_22gpu_kernel_impl_nocastINS0_13BinaryFunctorIdddZZZNS0_16fmin_kernel_cudaERNS_18TensorIteratorBaseEENKUlvE_clEvENKUlvE_clEvEUlddE_EEEEvS5_RKT_EUliE_EEviT1_,@function
        .size           _ZN2at6native18elementwise_kernelILi128ELi2EZNS0_22gpu_kernel_impl_nocastINS0_13BinaryFunctorIdddZZZNS0_16fmin_kernel_cudaERNS_18TensorIteratorBaseEENKUlvE_clEvENKUlvE_clEvEUlddE_EEEEvS5_RKT_EUliE_EEviT1_,(.L_x_39990 - _ZN2at6native18elementwise_kernelILi128ELi2EZNS0_22gpu_kernel_impl_nocastINS0_13BinaryFunctorIdddZZZNS0_16fmin_kernel_cudaERNS_18TensorIteratorBaseEENKUlvE_clEvENKUlvE_clEvEUlddE_EEEEvS5_RKT_EUliE_EEviT1_)
        .other          _ZN2at6native18elementwise_kernelILi128ELi2EZNS0_22gpu_kernel_impl_nocastINS0_13BinaryFunctorIdddZZZNS0_16fmin_kernel_cudaERNS_18TensorIteratorBaseEENKUlvE_clEvENKUlvE_clEvEUlddE_EEEEvS5_RKT_EUliE_EEviT1_,@"STO_CUDA_ENTRY STV_DEFAULT"
_ZN2at6native18elementwise_kernelILi128ELi2EZNS0_22gpu_kernel_impl_nocastINS0_13BinaryFunctorIdddZZZNS0_16fmin_kernel_cudaERNS_18TensorIteratorBaseEENKUlvE_clEvENKUlvE_clEvEUlddE_EEEEvS5_RKT_EUliE_EEviT1_:
.text._ZN2at6native18elementwise_kernelILi128ELi2EZNS0_22gpu_kernel_impl_nocastINS0_13BinaryFunctorIdddZZZNS0_16fmin_kernel_cudaERNS_18TensorIteratorBaseEENKUlvE_clEvENKUlvE_clEvEUlddE_EEEEvS5_RKT_EUliE_EEviT1_:
        /* <DEDUP_REMOVED lines=261> */
[----:B------:R-:W-:-:S05]  /*1050*/  @P0 IMAD R4, R9, c[0x0][0x3c0], R4 ;  /* 0x0000f00009040a24 */ /* 0x000fca00078e0204 */
.L_x_5413:
[----:B------:R-:W-:Y:S02]  /*1060*/  IADD3 R4, P1, R4, c[0x0][0x3d8], RZ ;  /* 0x0000f60004047a10 */ /* 0x000fe40007f3e0ff */
[----:B------:R-:W-:Y:S02]  /*1070*/  IADD3 R6, P0, R3, c[0x0][0x3d0], RZ ;  /* 0x0000f40003067a10 */ /* 0x000fe40007f1e0ff */
[----:B------:R-:W-:Y:S02]  /*1080*/  IADD3.X R5, RZ, c[0x0][0x3dc], RZ, P1, !PT ;  /* 0x0000f700ff057a10 */ /* 0x000fe40000ffe4ff */
[----:B------:R-:W-:-:S04]  /*1090*/  IADD3.X R7, RZ, c[0x0][0x3d4], RZ, P0, !PT ;  /* 0x0000f500ff077a10 */ /* 0x000fc800007fe4ff */
[----:B------:R-:W2:Y:S04]  /*10a0*/  LDG.E.64 R4, [R4.64] ;  /* 0x0000000404047981 */ /* 0x000ea8000c1e1b00 */
[----:B------:R-:W3:Y:S01]  /*10b0*/  LDG.E.64 R6, [R6.64] ;  /* 0x0000000406067981 */ /* 0x000ee2000c1e1b00 */
[----:B------:R-:W-:-:S04]  /*10c0*/  IADD3 R8, P0, R2, c[0x0][0x3c8], RZ ;  /* 0x0000f20002087a10 */ /* 0x000fc80007f1e0ff */
[----:B------:R-:W-:Y:S02]  /*10d0*/  IADD3.X R9, RZ, c[0x0][0x3cc], RZ, P0, !PT ;  /* 0x0000f300ff097a10 */ /* 0x000fe400007fe4ff */
[----:B--2---:R-:W-:Y:S01]  /*10e0*/  MOV R3, R4 ;  /* 0x0000000400037202 */ /* 0x004fe20000000f00 */
[----:B---3--:R-:W0:Y:S01]  /*10f0*/  DSETP.MIN.AND P1, P2, R4, R6, PT ;  /* 0x000000060400722a */ /* 0x008e220003a20000 */
[----:B------:R-:W-:Y:S02]  /*1100*/  MOV R10, R7 ;  /* 0x00000007000a7202 */ /* 0x000fe40000000f00 */
[----:B------:R-:W-:-:S03]  /*1110*/  MOV R2, R6 ;  /* 0x0000000600027202 */ /* 0x000fc60000000f00 */
[----:B0-----:R-:W-:Y:S02]  /*1120*/  FSEL R11, R5, R10, P1 ;  /* 0x0000000a050b7208 */ /* 0x001fe40000800000 */
[----:B------:R-:W-:-:S06]  /*1130*/  SEL R2, R3, R2, P1 ;  /* 0x0000000203027207 */ /* 0x000fcc0000800000 */
[----:B------:R-:W-:-:S04]  /*1140*/  @P2 LOP3.LUT R11, R10, 0x80000, RZ, 0xfc, !PT ;  /* 0x000800000a0b2812 */ /* 0x000fc800078efcff */
[----:B------:R-:W-:Y:S02]  /*1150*/  MOV R3, R11 ;  /* 0x0000000b00037202 */ /* 0x000fe40000000f00 */
[----:B------:R-:W-:-:S03]  /*1160*/  IADD3 R11, R0, 0x80, RZ ;  /* 0x00000080000b7810 */ /* 0x000fc60007ffe0ff */
[----:B------:R0:W-:Y:S04]  /*1170*/  STG.E.64 [R8.64], R2 ;  /* 0x0000000208007986 */ /* 0x0001e8000c101b04 */
.L_x_5412:
[----:B------:R-:W-:Y:S05]  /*1180*/  BSYNC B0 ;  /* 0x0000000000007941 */ /* 0x000fea0003800000 */
.L_x_5411:
[----:B------:R-:W-:-:S13]  /*1190*/  ISETP.GE.AND P0, PT, R11, c[0x0][0x160], PT ;  /* 0x000058000b007a0c */ /* 0x000fda0003f06270 */
[----:B------:R-:W-:Y:S05]  /*11a0*/  @P0 EXIT ;  /* 0x000000000000094d */ /* 0x000fea0003800000 */
[----:B------:R-:W-:Y:S01]  /*11b0*/  ISETP.NE.AND P0, PT, RZ, c[0x0][0x168], PT ;  /* 0x00005a00ff007a0c */ /* 0x000fe20003f05270 */
[----:B0-----:R-:W-:Y:S01]  /*11c0*/  CS2R R2, SRZ ;  /* 0x0000000000027805 */ /* 0x001fe2000001ff00 */
[----:B------:R-:W-:-:S11]  /*11d0*/  MOV R0, RZ ;  /* 0x000000ff00007202 */ /* 0x000fd60000000f00 */
        /* <DEDUP_REMOVED lines=250> */
.L_x_5414:
[----:B------:R-:W-:Y:S02]  /*2180*/  IADD3 R4, P0, R2, c[0x0][0x3d0], RZ ;  /* 0x0000f40002047a10 */ /* 0x000fe40007f1e0ff */
[----:B------:R-:W-:Y:S02]  /*2190*/  IADD3 R6, P1, R3, c[0x0][0x3d8], RZ ;  /* 0x0000f60003067a10 */ /* 0x000fe40007f3e0ff */
[----:B------:R-:W-:Y:S02]  /*21a0*/  IADD3.X R5, RZ, c[0x0][0x3d4], RZ, P0, !PT ;  /* 0x0000f500ff057a10 */ /* 0x000fe400007fe4ff */
[----:B------:R-:W-:-:S04]  /*21b0*/  IADD3.X R7, RZ, c[0x0][0x3dc], RZ, P1, !PT ;  /* 0x0000f700ff077a10 */ /* 0x000fc80000ffe4ff */
[----:B------:R-:W2:Y:S04]  /*21c0*/  LDG.E.64 R4, [R4.64] ;  /* 0x0000000404047981 */ /* 0x000ea8000c1e1b00 */
[----:B------:R-:W2:Y:S01]  /*21d0*/  LDG.E.64 R2, [R6.64] ;  /* 0x0000000406027981 */ /* 0x000ea2000c1e1b00 */
[----:B------:R-:W-:-:S04]  /*21e0*/  IADD3 R8, P0, R0, c[0x0][0x3c8], RZ ;  /* 0x0000f20000087a10 */ /* 0x000fc80007f1e0ff */
[----:B------:R-:W-:Y:S01]  /*21f0*/  IADD3.X R9, RZ, c[0x0][0x3cc], RZ, P0, !PT ;  /* 0x0000f300ff097a10 */ /* 0x000fe200007fe4ff */
[----:B--2---:R-:W0:Y:S01]  /*2200*/  DSETP.MIN.AND P1, P2, R2, R4, PT ;  /* 0x000000040200722a */ /* 0x004e220003a20000 */
[----:B------:R-:W-:Y:S02]  /*2210*/  MOV R0, R5 ;  /* 0x0000000500007202 */ /* 0x000fe40000000f00 */
[----:B------:R-:W-:-:S03]  /*2220*/  MOV R10, R2 ;  /* 0x00000002000a7202 */ /* 0x000fc60000000f00 */
[----:B0-----:R-:W-:Y:S02]  /*2230*/  FSEL R11, R3, R0, P1 ;  /* 0x00000000030b7208 */ /* 0x001fe40000800000 */
[----:B------:R-:W-:-:S06]  /*2240*/  MOV R3, R4 ;  /* 0x0000000400037202 */ /* 0x000fcc0000000f00 */
[----:B------:R-:W-:Y:S02]  /*2250*/  @P2 LOP3.LUT R11, R0, 0x80000, RZ, 0xfc, !PT ;  /* 0x00080000000b2812 */ /* 0x000fe400078efcff */
[----:B------:R-:W-:Y:S02]  /*2260*/  SEL R2, R10, R3, P1 ;  /* 0x000000030a027207 */ /* 0x000fe40000800000 */
[----:B------:R-:W-:-:S05]  /*2270*/  MOV R3, R11 ;  /* 0x0000000b00037202 */ /* 0x000fca0000000f00 */
[----:B------:R-:W-:Y:S01]  /*2280*/  STG.E.64 [R8.64], R2 ;  /* 0x0000000208007986 */ /* 0x000fe2000c101b04 */
[----:B------:R-:W-:Y:S05]  /*2290*/  EXIT ;  /* 0x000000000000794d */ /* 0x000fea0003800000 */
.L_x_5415:
        /* <DEDUP_REMOVED lines=14> */
.L_x_39990:


//--------------------- .text._ZN2at6native27unrolled_elementwise_kernelINS0_13BinaryFunctorIdddZZZNS0_16fmin_kernel_cudaERNS_18TensorIteratorBaseEENKUlvE_clEvENKUlvE_clEvEUlddE_EESt5arrayIPcLm3EELi4E23TrivialOffsetCalculatorILi2EjESC_ILi1EjENS0_6memory15LoadWithoutCastENSF_16StoreWithoutCastEEEviT_T0_T2_T3_T4_T5_ --------------------------
	.section	.text._ZN2at6native27unrolled_elementwise_kernelINS0_13BinaryFunctorIdddZZZNS0_16fmin_kernel_cudaERNS_18TensorIteratorBaseEENKUlvE_clEvENKUlvE_clEvEUlddE_EESt5arrayIPcLm3EELi4E23TrivialOffsetCalculatorILi2EjESC_ILi1EjENS0_6memory15LoadWithoutCastENSF_16StoreWithoutCastEEEviT_T0_T2_T3_T4_T5_,"ax",@progbits
	.sectioninfo	@"SHI_REGISTERS=32"
	.align	128
        .global         _ZN2at6native27unrolled_elementwise_kernelINS0_13BinaryFunctorIdddZZZNS0_16fmin_kernel_cudaERNS_18TensorIteratorBaseEENKUlvE_clEvENKUlvE_clEvEUlddE_EESt5arrayIPcLm3EELi4E23TrivialOffsetCalculatorILi2EjESC_ILi1EjENS0_6memory15LoadWithoutCastENSF_16StoreWithoutCastEEEviT_T0_T2_T3_T4_T5_
        .type           _ZN2at6native27unrolled_elementwise_kernelINS0_13BinaryFunctorIdddZZZNS0_16fmin_kernel_cudaERNS_18TensorIteratorBaseEENKUlvE_clEvENKUlvE_clEvEUlddE_EESt5arrayIPcLm3EELi4E23TrivialOffsetCalculatorILi2EjESC_ILi1EjENS0_6memory15LoadWithoutCastENSF_16StoreWithoutCastEEEviT_T0_T2_T3_T4_T5_,@function
        .size           _ZN2at6native27unrolled_elementwise_kernelINS0_13BinaryFunctorIdddZZZNS0_16fmin_kernel_cudaERNS_18TensorIteratorBaseEENKUlvE_clEvENKUlvE_clEvEUlddE_EESt5arrayIPcLm3EELi4E23TrivialOffsetCalculatorILi2EjESC_ILi1EjENS0_6memory15LoadWithoutCastENSF_16StoreWithoutCastEEEviT_T0_T2_T3_T4_T5_,(.L_x_39991 - _ZN2at6native27unrolled_elementwise_kernelINS0_13BinaryFunctorIdddZZZNS0_16fmin_kernel_cudaERNS_18TensorIteratorBaseEENKUlvE_clEvENKUlvE_clEvEUlddE_EESt5arrayIPcLm3EELi4E23TrivialOffsetCalculatorILi2EjESC_ILi1EjENS0_6memory15LoadWithoutCastENSF_16StoreWithoutCastEEEviT_T0_T2_T3_T4_T5_)
        .other          _ZN2at6native27unrolled_elementwise_kernelINS0_13BinaryFunctorIdddZZZNS0_16fmin_kernel_cudaERNS_18TensorIteratorBaseEENKUlvE_clEvENKUlvE_clEvEUlddE_EESt5arrayIPcLm3EELi4E23TrivialOffsetCalculatorILi2EjESC_ILi1EjENS0_6memory15LoadWithoutCastENSF_16StoreWithoutCastEEEviT_T0_T2_T3_T4_T5_,@"STO_CUDA_ENTRY STV_DEFAULT"
_ZN2at6native27unrolled_elementwise_kernelINS0_13BinaryFunctorIdddZZZNS0_16fmin_kernel_cudaERNS_18TensorIteratorBaseEENKUlvE_clEvENKUlvE_clEvEUlddE_EESt5arrayIPcLm3EELi4E23TrivialOffsetCalculatorILi2EjESC_ILi1EjENS0_6memory15LoadWithoutCastENSF_16StoreWithoutCastEEEviT_T0_T2_T3_T4_T5_:
.text._ZN2at6native27unrolled_elementwise_kernelINS0_13BinaryFunctorIdddZZZNS0_16fmin_kernel_cudaERNS_18TensorIteratorBaseEENKUlvE_clEvENKUlvE_clEvEUlddE_EESt5arrayIPcLm3EELi4E23TrivialOffsetCalculatorILi2EjESC_ILi1EjENS0_6memory15LoadWithoutCastENSF_16StoreWithoutCastEEEviT_T0_T2_T3_T4_T5_:
[----:B------:R-:W-:Y:S02]  /*0000*/  IMAD.MOV.U32 R1, RZ, RZ, c[0x0][0x28] ;  /* 0x00000a00ff017624 */ /* 0x000fe400078e00ff */
[----:B------:R-:W0:Y:S01]  /*0010*/  S2R R0, SR_CTAID.X ;  /* 0x0000000000007919 */ /* 0x000e220000002500 */
[----:B------:R-:W-:Y:S01]  /*0020*/  IMAD.MOV.U32 R3, RZ, RZ, -0x200 ;  /* 0xfffffe00ff037424 */ /* 0x000fe200078e00ff */
[----:B------:R-:W-:Y:S01]  /*0030*/  CS2R R18, SRZ ;  /* 0x0000000000127805 */ /* 0x000fe2000001ff00 */
[----:B------:R-:W-:Y:S01]  /*0040*/  CS2R R16, SRZ ;  /* 0x0000000000107805 */ /* 0x000fe2000001ff00 */
[----:B------:R-:W1:Y:S01]  /*0050*/  S2R R15, SR_TID.X ;  /* 0x00000000000f7919 */ /* 0x000e620000002100 */
[----:B------:R-:W-:Y:S01]  /*0060*/  ULDC.64 UR4, c[0x0][0x118] ;  /* 0x0000460000047ab9 */ /* 0x000fe20000000a00 */
[----:B0-----:R-:W-:Y:S02]  /*0070*/  IMAD R14, R0, R3, c[0x0][0x160] ;  /* 0x00005800000e7624 */ /* 0x001fe400078e0203 */
        /* <DEDUP_REMOVED lines=8> */
[----:B------:R0:W2:Y:S04]  /*0100*/  @!P0 LDG.E.64 R18, [R2.64] ;  /* 0x0000000402128981 */ /* 0x0000a8000c1e1b00 */
[----:B------:R1:W3:Y:S03]  /*0110*/  @!P0 LDG.E.64 R16, [R4.64] ;  /* 0x0000000404108981 */ /* 0x0002e6000c1e1b00 */
[----:B------:R-:W-:Y:S02]  /*0120*/  @!P1 LEA R20, R0, R7, 0x9 ;  /* 0x0000000700149211 */ /* 0x000fe400078e48ff */
[----:B------:R-:W-:-:S04]  /*0130*/  @!P1 IADD3 R7, R7, 0x80, RZ ;  /* 0x0000008007079810 */ /* 0x000fc80007ffe0ff */
[----:B------:R-:W-:Y:S01]  /*0140*/  ISETP.GE.AND P3, PT, R7, R14, PT ;  /* 0x0000000e0700720c */ /* 0x000fe20003f66270 */
[----:B------:R-:W-:Y:S01]  /*0150*/  @!P1 IMAD.MOV.U32 R21, RZ, RZ, 0x8 ;  /* 0x00000008ff159424 */ /* 0x000fe200078e00ff */
[----:B------:R-:W-:Y:S01]  /*0160*/  CS2R R10, SRZ ;  /* 0x00000000000a7805 */ /* 0x000fe2000001ff00 */
[----:B------:R-:W-:Y:S02]  /*0170*/  CS2R R12, SRZ ;  /* 0x00000000000c7805 */ /* 0x000fe4000001ff00 */
[----:B------:R-:W-:-:S04]  /*0180*/  @!P1 IMAD.WIDE.U32 R8, R20, R21, c[0x0][0x170] ;  /* 0x00005c0014089625 */ /* 0x000fc800078e0015 */
[----:B------:R-:W-:Y:S01]  /*0190*/  @!P1 IMAD.WIDE.U32 R20, R20, R21, c[0x0][0x178] ;  /* 0x00005e0014149625 */ /* 0x000fe200078e0015 */
[----:B------:R4:W5:Y:S03]  /*01a0*/  @!P1 LDG.E.64 R10, [R8.64] ;  /* 0x00000004080a9981 */ /* 0x000966000c1e1b00 */
[----:B------:R-:W-:Y:S01]  /*01b0*/  @!P3 IMAD R28, R0, 0x200, R7 ;  /* 0x00000200001cb824 */ /* 0x000fe200078e0207 */
[----:B------:R4:W5:Y:S01]  /*01c0*/  @!P1 LDG.E.64 R12, [R20.64] ;  /* 0x00000004140c9981 */ /* 0x000962000c1e1b00 */
[----:B------:R-:W-:Y:S01]  /*01d0*/  @!P3 IMAD.MOV.U32 R29, RZ, RZ, 0x8 ;  /* 0x00000008ff1db424 */ /* 0x000fe200078e00ff */
[----:B0-----:R-:W-:Y:S01]  /*01e0*/  CS2R R2, SRZ ;  /* 0x0000000000027805 */ /* 0x001fe2000001ff00 */
[----:B-1----:R-:W-:Y:S02]  /*01f0*/  CS2R R4, SRZ ;  /* 0x0000000000047805 */ /* 0x002fe4000001ff00 */
[----:B------:R-:W-:-:S04]  /*0200*/  @!P3 IMAD.WIDE.U32 R24, R28, R29, c[0x0][0x170] ;  /* 0x00005c001c18b625 */ /* 0x000fc800078e001d */
[----:B------:R-:W-:Y:S01]  /*0210*/  @!P3 IMAD.WIDE.U32 R28, R28, R29, c[0x0][0x178] ;  /* 0x00005e001c1cb625 */ /* 0x000fe200078e001d */
[----:B------:R0:W5:Y:S04]  /*0220*/  @!P3 LDG.E.64 R2, [R24.64] ;  /* 0x000000041802b981 */ /* 0x000168000c1e1b00 */
[----:B------:R1:W5:Y:S01]  /*0230*/  @!P3 LDG.E.64 R4, [R28.64] ;  /* 0x000000041c04b981 */ /* 0x000362000c1e1b00 */
[----:B------:R-:W-:-:S04]  /*0240*/  @!P3 IADD3 R7, R7, 0x80, RZ ;  /* 0x000000800707b810 */ /* 0x000fc80007ffe0ff */
[----:B------:R-:W-:Y:S01]  /*0250*/  ISETP.GE.AND P2, PT, R7, R14, PT ;  /* 0x0000000e0700720c */ /* 0x000fe20003f46270 */
[----:B----4-:R-:W-:-:S12]  /*0260*/  CS2R R8, SRZ ;  /* 0x0000000000087805 */ /* 0x010fd8000001ff00 */
[----:B------:R-:W-:Y:S01]  /*0270*/  @!P2 MOV R27, 0x8 ;  /* 0x00000008001ba802 */ /* 0x000fe20000000f00 */
[----:B------:R-:W-:Y:S02]  /*0280*/  @!P2 IMAD R26, R0, 0x200, R7 ;  /* 0x00000200001aa824 */ /* 0x000fe400078e0207 */
[----:B------:R-:W-:Y:S02]  /*0290*/  CS2R R6, SRZ ;  /* 0x0000000000067805 */ /* 0x000fe4000001ff00 */
[----:B------:R-:W-:-:S04]  /*02a0*/  @!P2 IMAD.WIDE.U32 R22, R26, R27, c[0x0][0x170] ;  /* 0x00005c001a16a625 */ /* 0x000fc800078e001b */
[----:B------:R-:W-:Y:S01]  /*02b0*/  @!P2 IMAD.WIDE.U32 R26, R26, R27, c[0x0][0x178] ;  /* 0x00005e001a1aa625 */ /* 0x000fe200078e001b */
[----:B------:R4:W5:Y:S04]  /*02c0*/  @!P2 LDG.E.64 R6, [R22.64] ;  /* 0x000000041606a981 */ /* 0x000968000c1e1b00 */
[----:B------:R-:W5:Y:S01]  /*02d0*/  @!P2 LDG.E.64 R8, [R26.64] ;  /* 0x000000041a08a981 */ /* 0x000f62000c1e1b00 */
[----:B------:R-:W-:-:S05]  /*02e0*/  IMAD.MOV.U32 R21, RZ, RZ, R15 ;  /* 0x000000ffff157224 */ /* 0x000fca00078e000f */
[C---:B0-----:R-:W-:Y:S02]  /*02f0*/  IADD3 R25, R21.reuse, 0x80, RZ ;  /* 0x0000008015197810 */ /* 0x041fe40007ffe0ff */
[----:B-1----:R-:W-:Y:S02]  /*0300*/  IADD3 R29, R21, 0x100, RZ ;  /* 0x00000100151d7810 */ /* 0x002fe40007ffe0ff */
[-C--:B------:R-:W-:Y:S02]  /*0310*/  ISETP.GE.AND P3, PT, R25, R14.reuse, PT ;  /* 0x0000000e1900720c */ /* 0x080fe40003f66270 */
[----:B------:R-:W-:Y:S01]  /*0320*/  ISETP.GE.AND P2, PT, R29, R14, PT ;  /* 0x0000000e1d00720c */ /* 0x000fe20003f46270 */
[----:B------:R-:W-:Y:S01]  /*0330*/  BSSY B0, `(.L_x_5416) ;  /* 0x000002a000007945 */ /* 0x000fe20003800000 */
[----:B--2---:R-:W-:Y:S01]  /*0340*/  @!P0 IMAD.MOV.U32 R29, RZ, RZ, R18 ;  /* 0x000000ffff1d8224 */ /* 0x004fe200078e0012 */
[----:B---3--:R0:W1:Y:S02]  /*0350*/  @!P0 DSETP.MIN.AND P1, P4, R16, R18, PT ;  /* 0x000000121000822a */ /* 0x0080640003c20000 */
[----:B0-----:R-:W-:Y:S01]  /*0360*/  @!P0 IMAD.MOV.U32 R18, RZ, RZ, R17 ;  /* 0x000000ffff128224 */ /* 0x001fe200078e0011 */
[----:B----4-:R-:W-:-:S04]  /*0370*/  @!P0 LOP3.LUT R23, R19, 0x80000, RZ, 0xfc, !PT ;  /* 0x0008000013178812 */ /* 0x010fc800078efcff */
[----:B-1----:R-:W-:Y:S02]  /*0380*/  @!P0 FSEL R18, R18, R19, P1 ;  /* 0x0000001312128208 */ /* 0x002fe40000800000 */
[----:B------:R-:W-:Y:S02]  /*0390*/  IADD3 R19, R21, 0x180, RZ ;  /* 0x0000018015137810 */ /* 0x000fe40007ffe0ff */
[----:B------:R-:W-:Y:S02]  /*03a0*/  @!P0 SEL R16, R16, R29, P1 ;  /* 0x0000001d10108207 */ /* 0x000fe40000800000 */
[----:B------:R-:W-:Y:S02]  /*03b0*/  @!P0 SEL R17, R23, R18, P4 ;  /* 0x0000001217118207 */ /* 0x000fe40002000000 */
[----:B------:R-:W-:Y:S02]  /*03c0*/  ISETP.GE.AND P1, PT, R19, R14, PT ;  /* 0x0000000e1300720c */ /* 0x000fe40003f26270 */
[----:B-----5:R-:W-:Y:S01]  /*03d0*/  @!P3 MOV R19, R10 ;  /* 0x0000000a0013b202 */ /* 0x020fe20000000f00 */
[----:B------:R0:W1:-:S02]  /*03e0*/  @!P3 DSETP.MIN.AND P5, P4, R12, R10, PT ;  /* 0x0000000a0c00b22a */ /* 0x0000440003ca0000 */
[----:B0-----:R-:W-:-:S05]  /*03f0*/  @!P3 IMAD.MOV.U32 R10, RZ, RZ, R13 ;  /* 0x000000ffff0ab224 */ /* 0x001fca00078e000d */
[----:B-1----:R-:W-:Y:S02]  /*0400*/  @!P3 FSEL R18, R10, R11, P5 ;  /* 0x0000000b0a12b208 */ /* 0x002fe40002800000 */
[----:B------:R-:W-:Y:S01]  /*0410*/  @!P3 SEL R10, R12, R19, P5 ;  /* 0x000000130c0ab207 */ /* 0x000fe20002800000 */
[----:B------:R0:W1:Y:S01]  /*0420*/  @!P2 DSETP.MIN.AND P5, P6, R4, R2, PT ;  /* 0x000000020400a22a */ /* 0x0000620003ea0000 */
[----:B------:R-:W-:Y:S02]  /*0430*/  @!P2 IMAD.MOV.U32 R13, RZ, RZ, R2 ;  /* 0x000000ffff0da224 */ /* 0x000fe400078e0002 */
[----:B0-----:R-:W-:-:S03]  /*0440*/  @!P2 IMAD.MOV.U32 R2, RZ, RZ, R4 ;  /* 0x000000ffff02a224 */ /* 0x001fc600078e0004 */
[----:B-1----:R-:W-:Y:S01]  /*0450*/  @!P2 FSEL R12, R5, R3, P5 ;  /* 0x00000003050ca208 */ /* 0x002fe20002800000 */
[----:B------:R-:W-:Y:S01]  /*0460*/  @!P0 IMAD R4, R0, 0x200, R15 ;  /* 0x0000020000048824 */ /* 0x000fe200078e020f */
[----:B------:R-:W-:-:S05]  /*0470*/  @!P0 MOV R5, 0x8 ;  /* 0x0000000800058802 */ /* 0x000fca0000000f00 */
[----:B------:R-:W-:Y:S01]  /*0480*/  @!P0 IMAD.WIDE.U32 R4, R4, R5, c[0x0][0x168] ;  /* 0x00005a0004048625 */ /* 0x000fe200078e0005 */
[----:B------:R-:W-:-:S03]  /*0490*/  @!P2 LOP3.LUT R3, R3, 0x80000, RZ, 0xfc, !PT ;  /* 0x000800000303a812 */ /* 0x000fc600078efcff */
[----:B------:R-:W-:Y:S01]  /*04a0*/  @!P0 IMAD.MOV.U32 R21, RZ, RZ, R25 ;  /* 0x000000ffff158224 */ /* 0x000fe200078e0019 */
[----:B------:R0:W-:Y:S01]  /*04b0*/  @!P0 STG.E.64 [R4.64], R16 ;  /* 0x0000001004008986 */ /* 0x0001e2000c101b04 */
[----:B------:R-:W-:Y:S02]  /*04c0*/  @!P2 SEL R2, R2, R13, P5 ;  /* 0x0000000d0202a207 */ /* 0x000fe40002800000 */
[----:B------:R-:W-:Y:S02]  /*04d0*/  @!P2 SEL R3, R3, R12, P6 ;  /* 0x0000000c0303a207 */ /* 0x000fe40003000000 */
[----:B------:R-:W-:Y:S02]  /*04e0*/  ISETP.GE.AND P2, PT, R21, R14, PT ;  /* 0x0000000e1500720c */ /* 0x000fe40003f46270 */
[----:B------:R-:W-:-:S04]  /*04f0*/  @!P3 LOP3.LUT R11, R11, 0x80000, RZ, 0xfc, !PT ;  /* 0x000800000b0bb812 */ /* 0x000fc800078efcff */
[----:B------:R-:W-:Y:S01]  /*0500*/  @!P3 SEL R11, R11, R18, P4 ;  /* 0x000000120b0bb207 */ /* 0x000fe20002000000 */
[----:B------:R0:W1:-:S06]  /*0510*/  @!P1 DSETP.MIN.AND P3, P4, R8, R6, PT ;  /* 0x000000060800922a */ /* 0x00004c0003c60000 */
[----:B------:R-:W-:Y:S05]  /*0520*/  @P2 BRA `(.L_x_5417) ;  /* 0x000000a000002947 */ /* 0x000fea0003800000 */
[----:B01----:R-:W-:Y:S01]  /*0530*/  IMAD R4, R0, 0x200, R21 ;  /* 0x0000020000047824 */ /* 0x003fe200078e0215 */
[----:B------:R-:W-:Y:S01]  /*0540*/  IADD3 R21, R21, 0x80, RZ ;  /* 0x0000008015157810 */ /* 0x000fe20007ffe0ff */
[----:B------:R-:W-:-:S03]  /*0550*/  IMAD.MOV.U32 R13, RZ, RZ, 0x8 ;  /* 0x00000008ff0d7424 */ /* 0x000fc600078e00ff */
[----:B------:R-:W-:Y:S01]  /*0560*/  ISETP.GE.AND P0, PT, R21, R14, PT ;  /* 0x0000000e1500720c */ /* 0x000fe20003f06270 */
[----:B------:R-:W-:-:S05]  /*0570*/  IMAD.WIDE.U32 R4, R4, R13, c[0x0][0x168] ;  /* 0x00005a0004047625 */ /* 0x000fca00078e000d */
[----:B------:R0:W-:Y:S07]  /*0580*/  STG.E.64 [R4.64], R10 ;  /* 0x0000000a04007986 */ /* 0x0001ee000c101b04 */
[----:B------:R-:W-:Y:S01]  /*0590*/  @!P0 IMAD R12, R0, 0x200, R21 ;  /* 0x00000200000c8824 */ /* 0x000fe200078e0215 */
[----:B------:R-:W-:-:S03]  /*05a0*/  @!P0 IADD3 R21, R21, 0x80, RZ ;  /* 0x0000008015158810 */ /* 0x000fc60007ffe0ff */
[----:B------:R-:W-:-:S05]  /*05b0*/  @!P0 IMAD.WIDE.U32 R12, R12, R13, c[0x0][0x168] ;  /* 0x00005a000c0c8625 */ /* 0x000fca00078e000d */
[----:B------:R0:W-:Y:S02]  /*05c0*/  @!P0 STG.E.64 [R12.64], R2 ;  /* 0x000000020c008986 */ /* 0x0001e4000c101b04 */
.L_x_5417:
[----:B01----:R-:W-:Y:S05]  /*05d0*/  BSYNC B0 ;  /* 0x0000000000007941 */ /* 0x003fea0003800000 */
.L_x_5416:
[----:B------:R-:W-:Y:S01]  /*05e0*/  ISETP.GE.AND P0, PT, R21, R14, PT ;  /* 0x0000000e1500720c */ /* 0x000fe20003f06270 */
[----:B------:R-:W-:Y:S01]  /*05f0*/  @!P1 IMAD.MOV.U32 R3, RZ, RZ, R7 ;  /* 0x000000ffff039224 */ /* 0x000fe200078e0007 */
[----:B------:R-:W-:-:S04]  /*0600*/  @!P1 MOV R2, R9 ;  /* 0x0000000900029202 */ /* 0x000fc80000000f00 */
[----:B------:R-:W-:Y:S02]  /*0610*/  @!P1 FSEL R5, R2, R3, P3 ;  /* 0x0000000302059208 */ /* 0x000fe40001800000 */
[----:B------:R-:W-:-:S05]  /*0620*/  @!P1 LOP3.LUT R10, R3, 0x80000, RZ, 0xfc, !PT ;  /* 0x00080000030a9812 */ /* 0x000fca00078efcff */
[----:B------:R-:W-:Y:S05]  /*0630*/  @P0 EXIT ;  /* 0x000000000000094d */ /* 0x000fea0003800000 */
[----:B------:R-:W-:Y:S01]  /*0640*/  IMAD R2, R0, 0x200, R21 ;  /* 0x0000020000027824 */ /* 0x000fe200078e0215 */
[----:B------:R-:W-:Y:S01]  /*0650*/  @!P1 SEL R4, R8, R6, P3 ;  /* 0x0000000608049207 */ /* 0x000fe20001800000 */
[----:B------:R-:W-:Y:S01]  /*0660*/  IMAD.MOV.U32 R3, RZ, RZ, 0x8 ;  /* 0x00000008ff037424 */ /* 0x000fe200078e00ff */
[----:B------:R-:W-:-:S03]  /*0670*/  @!P1 SEL R5, R10, R5, P4 ;  /* 0x000000050a059207 */ /* 0x000fc60002000000 */
[----:B------:R-:W-:-:S05]  /*0680*/  IMAD.WIDE.U32 R2, R2, R3, c[0x0][0x168] ;  /* 0x00005a0002027625 */ /* 0x000fca00078e0003 */
[----:B------:R-:W-:Y:S01]  /*0690*/  STG.E.64 [R2.64], R4 ;  /* 0x0000000402007986 */ /* 0x000fe2000c101b04 */
[----:B------:R-:W-:Y:S05]  /*06a0*/  EXIT ;  /* 0x000000000000794d */ /* 0x000fea0003800000 */
.L_x_5418:
        /* <DEDUP_REMOVED lines=13> */
.L_x_39991:


//--------------------- .text._ZN2at6native29vectorized_elementwise_kernelILi2ENS0_13BinaryFunctorIdddZZZNS0_16fmin_kernel_cudaERNS_18TensorIteratorBaseEENKUlvE_clEvENKUlvE_clEvEUlddE_EESt5arrayIPcLm3EEEEviT0_T1_ --------------------------
	.section	.text._ZN2at6native29vectorized_elementwise_kernelILi2ENS0_13BinaryFunctorIdddZZZNS0_16fmin_kernel_cudaERNS_18TensorIteratorBaseEENKUlvE_clEvENKUlvE_clEvEUlddE_EESt5arrayIPcLm3EEEEviT0_T1_,"ax",@progbits
	.sectioninfo	@"SHI_REGISTERS=44"
	.align	128
        .global         _ZN2at6native29vectorized_elementwise_kernelILi2ENS0_13BinaryFunctorIdddZZZNS0_16fmin_kernel_cudaERNS_18TensorIteratorBaseEENKUlvE_clEvENKUlvE_clEvEUlddE_EESt5arrayIPcLm3EEEEviT0_T1_
        .type           _ZN2at6native29vectorized_elementwise_kernelILi2ENS0_13BinaryFunctorIdddZZZNS0_16fmin_kernel_cudaERNS_18TensorIteratorBaseEENKUlvE_clEvENKUlvE_clEvEUlddE_EESt5arrayIPcLm3EEEEviT0_T1_,@function
        .size           _ZN2at6native29vectorized_elementwise_kernelILi2ENS0_13BinaryFunctorIdddZZZNS0_16fmin_kernel_cudaERNS_18TensorIteratorBaseEENKUlvE_clEvENKUlvE_clEvEUlddE_EESt5arrayIPcLm3EEEEviT0_T1_,(.L_x_39992 - _ZN2at6native29vectorized_elementwise_kernelILi2ENS0_13BinaryFunctorIdddZZZNS0_16fmin_kernel_cudaERNS_18TensorIteratorBaseEENKUlvE_clEvENKUlvE_clEvEUlddE_EESt5arrayIPcLm3EEEEviT0_T1_)
        .other          _ZN2at6native29vectorized_elementwise_kernelILi2ENS0_13BinaryFunctorIdddZZZNS0_16fmin_kernel_cudaERNS_18TensorIteratorBaseEENKUlvE_clEvENKUlvE_clEvEUlddE_EESt5arrayIPcLm3EEEEviT0_T1_,@"STO_CUDA_ENTRY STV_DEFAULT"
_ZN2at6native29vectorized_elementwise_kernelILi2ENS0_13BinaryFunctorIdddZZZNS0_16fmin_kernel_cudaERNS_18TensorIteratorBaseEENKUlvE_clEvENKUlvE_clEvEUlddE_EESt5arrayIPcLm3EEEEviT0_T1_:
.text._ZN2at6native29vectorized_elementwise_kernelILi2ENS0_13BinaryFunctorIdddZZZNS0_16fmin_kernel_cudaERNS_18TensorIteratorBaseEENKUlvE_clEvENKUlvE_clEvEUlddE_EESt5arrayIPcLm3EEEEviT0_T1_:
        /* <DEDUP_REMOVED lines=13> */
[----:B------:R-:W2:Y:S04]  /*00d0*/  LDG.E.128 R24, [R38.64] ;  /* 0x0000000426187981 */ /* 0x000ea8000c1e1d00 */
[----:B------:R-:W3:Y:S04]  /*00e0*/  LDG.E.128 R20, [R30.64] ;  /* 0x000000041e147981 */ /* 0x000ee8000c1e1d00 */
[----:B------:R-:W4:Y:S04]  /*00f0*/  LDG.E.128 R16, [R38.64+0x800] ;  /* 0x0008000426107981 */ /* 0x000f28000c1e1d00 */
[----:B------:R-:W4:Y:S01]  /*0100*/  LDG.E.128 R12, [R30.64+0x800] ;  /* 0x000800041e0c7981 */ /* 0x000f22000c1e1d00 */
[----:B------:R-:W-:-:S03]  /*0110*/  IMAD.WIDE.U32 R2, R0, R3, c[0x0][0x168] ;  /* 0x00005a0000027625 */ /* 0x000fc600078e0003 */
[----:B------:R-:W5:Y:S03]  /*0120*/  LDG.E.128 R8, [R38.64+0x1000] ;  /* 0x0010000426087981 */ /* 0x000f66000c1e1d00 */
[----:B------:R-:W-:Y:S02]  /*0130*/  IMAD.WIDE R2, R5, 0x10, R2 ;  /* 0x0000001005027825 */ /* 0x000fe400078e0202 */
[----:B------:R0:W5:Y:S02]  /*0140*/  LDG.E.128 R4, [R30.64+0x1000] ;  /* 0x001000041e047981 */ /* 0x000164000c1e1d00 */
[----:B--2---:R-:W-:Y:S01]  /*0150*/  IMAD.MOV.U32 R0, RZ, RZ, R24 ;  /* 0x000000ffff007224 */ /* 0x004fe200078e0018 */
[----:B------:R-:W-:Y:S01]  /*0160*/  MOV R32, R27 ;  /* 0x0000001b00207202 */ /* 0x000fe20000000f00 */
[----:B------:R-:W-:Y:S01]  /*0170*/  IMAD.MOV.U32 R29, RZ, RZ, R25 ;  /* 0x000000ffff1d7224 */ /* 0x000fe200078e0019 */
[----:B---3--:R-:W1:Y:S01]  /*0180*/  DSETP.MIN.AND P2, P3, R24, R20, PT ;  /* 0x000000141800722a */ /* 0x008e620003b40000 */
[----:B------:R-:W-:-:S02]  /*0190*/  IMAD.MOV.U32 R28, RZ, RZ, R26 ;  /* 0x000000ffff1c7224 */ /* 0x000fc400078e001a */
[----:B------:R-:W-:Y:S01]  /*01a0*/  IMAD.MOV.U32 R33, RZ, RZ, R20 ;  /* 0x000000ffff217224 */ /* 0x000fe200078e0014 */
[----:B------:R2:W3:Y:S01]  /*01b0*/  DSETP.MIN.AND P0, P1, R26, R22, PT ;  /* 0x000000161a00722a */ /* 0x0004e20003900000 */
[----:B------:R-:W-:Y:S01]  /*01c0*/  IMAD.MOV.U32 R34, RZ, RZ, R21 ;  /* 0x000000ffff227224 */ /* 0x000fe200078e0015 */
[----:B--2---:R0:W2:Y:S01]  /*01d0*/  LDG.E.128 R24, [R30.64+0x1800] ;  /* 0x001800041e187981 */ /* 0x0040a2000c1e1d00 */
[----:B------:R-:W-:Y:S02]  /*01e0*/  IMAD.MOV.U32 R35, RZ, RZ, R22 ;  /* 0x000000ffff237224 */ /* 0x000fe400078e0016 */
[----:B------:R-:W-:Y:S02]  /*01f0*/  IMAD.MOV.U32 R37, RZ, RZ, R23 ;  /* 0x000000ffff257224 */ /* 0x000fe400078e0017 */
[----:B------:R-:W2:Y:S01]  /*0200*/  LDG.E.128 R20, [R38.64+0x1800] ;  /* 0x0018000426147981 */ /* 0x000ea2000c1e1d00 */
[----:B-1----:R-:W-:Y:S02]  /*0210*/  SEL R0, R0, R33, P2 ;  /* 0x0000002100007207 */ /* 0x002fe40001000000 */
[----:B------:R-:W-:-:S02]  /*0220*/  FSEL R33, R29, R34, P2 ;  /* 0x000000221d217208 */ /* 0x000fc40001000000 */
[----:B---3--:R-:W-:Y:S01]  /*0230*/  FSEL R29, R32, R37, P0 ;  /* 0x00000025201d7208 */ /* 0x008fe20000000000 */
[----:B----4-:R1:W3:Y:S01]  /*0240*/  DSETP.MIN.AND P2, P4, R16, R12, PT ;  /* 0x0000000c1000722a */ /* 0x0102e20003c40000 */
[----:B------:R-:W-:Y:S02]  /*0250*/  SEL R28, R28, R35, P0 ;  /* 0x000000231c1c7207 */ /* 0x000fe40000000000 */
[----:B------:R-:W-:Y:S01]  /*0260*/  @P1 LOP3.LUT R29, R37, 0x80000, RZ, 0xfc, !PT ;  /* 0x00080000251d1812 */ /* 0x000fe200078efcff */
[----:B------:R4:W0:Y:S01]  /*0270*/  DSETP.MIN.AND P0, P1, R18, R14, PT ;  /* 0x0000000e1200722a */ /* 0x0008220003900000 */
[----:B------:R-:W-:Y:S01]  /*0280*/  IMAD.MOV.U32 R32, RZ, RZ, R16 ;  /* 0x000000ffff207224 */ /* 0x000fe200078e0010 */
[----:B------:R-:W-:Y:S01]  /*0290*/  @P3 LOP3.LUT R33, R34, 0x80000, RZ, 0xfc, !PT ;  /* 0x0008000022213812 */ /* 0x000fe200078efcff */
[----:B------:R-:W-:Y:S01]  /*02a0*/  IMAD.MOV.U32 R34, RZ, RZ, R17 ;  /* 0x000000ffff227224 */ /* 0x000fe200078e0011 */
[----:B-1----:R-:W-:Y:S01]  /*02b0*/  MOV R16, R18 ;  /* 0x0000001200107202 */ /* 0x002fe20000000f00 */
[----:B------:R-:W-:-:S02]  /*02c0*/  IMAD.MOV.U32 R35, RZ, RZ, R13 ;  /* 0x000000ffff237224 */ /* 0x000fc400078e000d */
[----:B----4-:R-:W-:Y:S02]  /*02d0*/  IMAD.MOV.U32 R18, RZ, RZ, R15 ;  /* 0x000000ffff127224 */ /* 0x010fe400078e000f */
[----:B------:R-:W-:Y:S01]  /*02e0*/  IMAD.MOV.U32 R17, RZ, RZ, R14 ;  /* 0x000000ffff117224 */ /* 0x000fe200078e000e */
[----:B---3--:R-:W-:Y:S01]  /*02f0*/  FSEL R15, R34, R35, P2 ;  /* 0x00000023220f7208 */ /* 0x008fe20001000000 */
[----:B0-----:R-:W-:Y:S01]  /*0300*/  IMAD.MOV.U32 R31, RZ, RZ, R12 ;  /* 0x000000ffff1f7224 */ /* 0x001fe200078e000c */
[----:B------:R-:W-:Y:S02]  /*0310*/  FSEL R13, R19, R18, P0 ;  /* 0x00000012130d7208 */ /* 0x000fe40000000000 */
[----:B------:R-:W-:Y:S01]  /*0320*/  @P4 LOP3.LUT R15, R35, 0x80000, RZ, 0xfc, !PT ;  /* 0x00080000230f4812 */ /* 0x000fe200078efcff */
[----:B-----5:R-:W0:Y:S01]  /*0330*/  DSETP.MIN.AND P5, P4, R10, R6, PT ;  /* 0x000000060a00722a */ /* 0x020e220003ca0000 */
[----:B------:R-:W-:Y:S02]  /*0340*/  @P1 LOP3.LUT R13, R18, 0x80000, RZ, 0xfc, !PT ;  /* 0x00080000120d1812 */ /* 0x000fe400078efcff */
[----:B------:R-:W-:Y:S01]  /*0350*/  SEL R12, R16, R17, P0 ;  /* 0x00000011100c7207 */ /* 0x000fe20000000000 */
[----:B------:R1:W3:Y:S01]  /*0360*/  DSETP.MIN.AND P1, P3, R8, R4, PT ;  /* 0x000000040800722a */ /* 0x0002e20003b20000 */
[----:B------:R-:W-:Y:S01]  /*0370*/  MOV R18, R9 ;  /* 0x0000000900127202 */ /* 0x000fe20000000f00 */
[----:B------:R-:W-:-:S02]  /*0380*/  IMAD.MOV.U32 R16, RZ, RZ, R10 ;  /* 0x000000ffff107224 */ /* 0x000fc400078e000a */
[----:B-1----:R-:W-:Y:S01]  /*0390*/  IMAD.MOV.U32 R9, RZ, RZ, R6 ;  /* 0x000000ffff097224 */ /* 0x002fe200078e0006 */
[----:B------:R-:W-:Y:S02]  /*03a0*/  SEL R14, R32, R31, P2 ;  /* 0x0000001f200e7207 */ /* 0x000fe40001000000 */
[----:B0-----:R-:W-:Y:S02]  /*03b0*/  FSEL R11, R11, R7, P5 ;  /* 0x000000070b0b7208 */ /* 0x001fe40002800000 */
[----:B------:R-:W-:Y:S01]  /*03c0*/  SEL R10, R16, R9, P5 ;  /* 0x00000009100a7207 */ /* 0x000fe20002800000 */
[----:B------:R-:W-:Y:S02]  /*03d0*/  IMAD.MOV.U32 R17, RZ, RZ, R8 ;  /* 0x000000ffff117224 */ /* 0x000fe400078e0008 */
[----:B------:R-:W-:Y:S01]  /*03e0*/  IMAD.MOV.U32 R19, RZ, RZ, R5 ;  /* 0x000000ffff137224 */ /* 0x000fe200078e0005 */
[----:B------:R-:W-:Y:S01]  /*03f0*/  @P4 LOP3.LUT R11, R7, 0x80000, RZ, 0xfc, !PT ;  /* 0x00080000070b4812 */ /* 0x000fe200078efcff */
[----:B------:R-:W-:-:S03]  /*0400*/  IMAD.MOV.U32 R8, RZ, RZ, R4 ;  /* 0x000000ffff087224 */ /* 0x000fc600078e0004 */
[----:B---3--:R-:W-:Y:S02]  /*0410*/  FSEL R9, R18, R19, P1 ;  /* 0x0000001312097208 */ /* 0x008fe40000800000 */
[----:B------:R-:W-:Y:S02]  /*0420*/  SEL R8, R17, R8, P1 ;  /* 0x0000000811087207 */ /* 0x000fe40000800000 */
[----:B------:R-:W-:Y:S01]  /*0430*/  @P3 LOP3.LUT R9, R19, 0x80000, RZ, 0xfc, !PT ;  /* 0x0008000013093812 */ /* 0x000fe200078efcff */
[----:B------:R-:W-:Y:S02]  /*0440*/  IMAD.MOV.U32 R32, RZ, RZ, R0 ;  /* 0x000000ffff207224 */ /* 0x000fe400078e0000 */
[----:B------:R-:W-:Y:S02]  /*0450*/  IMAD.MOV.U32 R34, RZ, RZ, R28 ;  /* 0x000000ffff227224 */ /* 0x000fe400078e001c */
[----:B------:R-:W-:Y:S01]  /*0460*/  IMAD.MOV.U32 R35, RZ, RZ, R29 ;  /* 0x000000ffff237224 */ /* 0x000fe200078e001d */
[----:B------:R-:W-:Y:S04]  /*0470*/  STG.E.128 [R2.64+0x1000], R8 ;  /* 0x0010000802007986 */ /* 0x000fe8000c101d04 */
[----:B------:R-:W-:Y:S01]  /*0480*/  STG.E.128 [R2.64], R32 ;  /* 0x0000002002007986 */ /* 0x000fe2000c101d04 */
[----:B--2---:R0:W1:-:S04]  /*0490*/  DSETP.MIN.AND P2, P0, R22, R26, PT ;  /* 0x0000001a1600722a */ /* 0x0040480003840000 */
[----:B------:R-:W2:Y:S01]  /*04a0*/  DSETP.MIN.AND P5, P6, R20, R24, PT ;  /* 0x000000181400722a */ /* 0x000ea20003ea0000 */
[----:B------:R-:W-:Y:S01]  /*04b0*/  IMAD.MOV.U32 R5, RZ, RZ, R23 ;  /* 0x000000ffff057224 */ /* 0x000fe200078e0017 */
[----:B------:R-:W-:Y:S01]  /*04c0*/  MOV R7, R26 ;  /* 0x0000001a00077202 */ /* 0x000fe20000000f00 */
[----:B------:R-:W-:Y:S02]  /*04d0*/  IMAD.MOV.U32 R4, RZ, RZ, R22 ;  /* 0x000000ffff047224 */ /* 0x000fe400078e0016 */
[----:B------:R-:W-:Y:S02]  /*04e0*/  IMAD.MOV.U32 R6, RZ, RZ, R20 ;  /* 0x000000ffff067224 */ /* 0x000fe400078e0014 */
[----:B0-----:R-:W-:Y:S01]  /*04f0*/  IMAD.MOV.U32 R23, RZ, RZ, R24 ;  /* 0x000000ffff177224 */ /* 0x001fe200078e0018 */
[----:B-1----:R-:W-:Y:S01]  /*0500*/  FSEL R19, R5, R27, P2 ;  /* 0x0000001b05137208 */ /* 0x002fe20001000000 */
[----:B------:R-:W-:Y:S01]  /*0510*/  IMAD.MOV.U32 R5, RZ, RZ, R15 ;  /* 0x000000ffff057224 */ /* 0x000fe200078e000f */
[----:B--2---:R-:W-:-:S02]  /*0520*/  FSEL R17, R21, R25, P5 ;  /* 0x0000001915117208 */ /* 0x004fc40002800000 */
[----:B------:R-:W-:Y:S01]  /*0530*/  SEL R18, R4, R7, P2 ;  /* 0x0000000704127207 */ /* 0x000fe20001000000 */
[----:B------:R-:W-:Y:S01]  /*0540*/  IMAD.MOV.U32 R4, RZ, RZ, R14 ;  /* 0x000000ffff047224 */ /* 0x000fe200078e000e */
[----:B------:R-:W-:Y:S01]  /*0550*/  SEL R16, R6, R23, P5 ;  /* 0x0000001706107207 */ /* 0x000fe20002800000 */
[----:B------:R-:W-:Y:S01]  /*0560*/  IMAD.MOV.U32 R7, RZ, RZ, R13 ;  /* 0x000000ffff077224 */ /* 0x000fe200078e000d */
[----:B------:R-:W-:Y:S02]  /*0570*/  @P0 LOP3.LUT R19, R27, 0x80000, RZ, 0xfc, !PT ;  /* 0x000800001b130812 */ /* 0x000fe400078efcff */
[----:B------:R-:W-:Y:S02]  /*0580*/  @P6 LOP3.LUT R17, R25, 0x80000, RZ, 0xfc, !PT ;  /* 0x0008000019116812 */ /* 0x000fe400078efcff */
[----:B------:R-:W-:-:S03]  /*0590*/  MOV R6, R12 ;  /* 0x0000000c00067202 */ /* 0x000fc60000000f00 */
[----:B------:R-:W-:Y:S04]  /*05a0*/  STG.E.128 [R2.64+0x1800], R16 ;  /* 0x0018001002007986 */ /* 0x000fe8000c101d04 */
[----:B------:R-:W-:Y:S01]  /*05b0*/  STG.E.128 [R2.64+0x800], R4 ;  /* 0x0008000402007986 */ /* 0x000fe2000c101d04 */
[----:B------:R-:W-:Y:S05]  /*05c0*/  EXIT ;  /* 0x000000000000794d */ /* 0x000fea0003800000 */
.L_x_5419:
[----:B------:R-:W0:Y:S01]  /*05d0*/  S2R R35, SR_TID.X ;  /* 0x0000000000237919 */ /* 0x000e220000002100 */
[----:B------:R-:W-:Y:S01]  /*05e0*/  CS2R R32, SRZ ;  /* 0x0000000000207805 */ /* 0x000fe2000001ff00 */
[----:B------:R-:W-:Y:S01]  /*05f0*/  CS2R R22, SRZ ;  /* 0x0000000000167805 */ /* 0x000fe2000001ff00 */
[----:B0-----:R-:W-:Y:S01]  /*0600*/  ISETP.GE.AND P0, PT, R35, R34, PT ;  /* 0x000000222300720c */ /* 0x001fe20003f06270 */
[----:B------:R-:W-:-:S12]  /*0610*/  IMAD.MOV.U32 R27, RZ, RZ, R35 ;  /* 0x000000ffff1b7224 */ /* 0x000fd800078e0023 */
[----:B------:R-:W-:Y:S02]  /*0620*/  @!P0 IMAD.IADD R8, R0, 0x1, R27 ;  /* 0x0000000100088824 */ /* 0x000fe400078e021b */
[----:B------:R-:W-:-:S04]  /*0630*/  @!P0 IMAD.MOV.U32 R9, RZ, RZ, 0x8 ;  /* 0x00000008ff098424 */ /* 0x000fc800078e00ff */
[----:B------:R-:W-:-:S04]  /*0640*/  @!P0 IMAD.WIDE.U32 R6, R8, R9, c[0x0][0x170] ;  /* 0x00005c0008068625 */ /* 0x000fc800078e0009 */
[----:B------:R-:W-:Y:S01]  /*0650*/  @!P0 IMAD.WIDE.U32 R8, R8, R9, c[0x0][0x178] ;  /* 0x00005e0008088625 */ /* 0x000fe200078e0009 */
[----:B------:R0:W2:Y:S04]  /*0660*/  @!P0 LDG.E.64 R32, [R6.64] ;  /* 0x0000000406208981 */ /* 0x0000a8000c1e1b00 */
[----:B------:R1:W3:Y:S01]  /*0670*/  @!P0 LDG.E.64 R22, [R8.64] ;  /* 0x0000000408168981 */ /* 0x0002e2000c1e1b00 */
[----:B------:R-:W-:Y:S01]  /*0680*/  @!P0 IADD3 R27, R27, 0x80, RZ ;  /* 0x000000801b1b8810 */ /* 0x000fe20007ffe0ff */
[----:B------:R-:W-:Y:S01]  /*0690*/  CS2R R2, SRZ ;  /* 0x0000000000027805 */ /* 0x000fe2000001ff00 */
[----:B------:R-:W-:Y:S02]  /*06a0*/  CS2R R4, SRZ ;  /* 0x0000000000047805 */ /* 0x000fe4000001ff00 */
[----:B------:R-:W-:-:S13]  /*06b0*/  ISETP.GE.AND P1, PT, R27, R34, PT ;  /* 0x000000221b00720c */ /* 0x000fda0003f26270 */
[----:B------:R-:W-:Y:S02]  /*06c0*/  @!P1 IMAD.IADD R10, R0, 0x1, R27 ;  /* 0x00000001000a9824 */ /* 0x000fe400078e021b */
[----:B------:R-:W-:Y:S01]  /*06d0*/  @!P1 IMAD.MOV.U32 R11, RZ, RZ, 0x8 ;  /* 0x00000008ff0b9424 */ /* 0x000fe200078e00ff */
[----:B------:R-:W-:-:S03]  /*06e0*/  @!P1 IADD3 R27, R27, 0x80, RZ ;  /* 0x000000801b1b9810 */ /* 0x000fc60007ffe0ff */
[----:B------:R-:W-:-:S04]  /*06f0*/  @!P1 IMAD.WIDE.U32 R12, R10, R11, c[0x0][0x178] ;  /* 0x00005e000a0c9625 */ /* 0x000fc800078e000b */
[----:B------:R-:W-:Y:S01]  /*0700*/  @!P1 IMAD.WIDE.U32 R10, R10, R11, c[0x0][0x170] ;  /* 0x00005c000a0a9625 */ /* 0x000fe200078e000b */
[----:B------:R4:W5:Y:S04]  /*0710*/  @!P1 LDG.E.64 R2, [R12.64] ;  /* 0x000000040c029981 */ /* 0x000968000c1e1b00 */
[----:B------:R4:W5:Y:S01]  /*0720*/  @!P1 LDG.E.64 R4, [R10.64] ;  /* 0x000000040a049981 */ /* 0x000962000c1e1b00 */
[----:B------:R-:W-:Y:S01]  /*0730*/  ISETP.GE.AND P1, PT, R27, R34, PT ;  /* 0x000000221b00720c */ /* 0x000fe20003f26270 */
[----:B0-----:R-:W-:Y:S01]  /*0740*/  CS2R R6, SRZ ;  /* 0x0000000000067805 */ /* 0x001fe2000001ff00 */
[----:B-1----:R-:W-:-:S11]  /*0750*/  CS2R R8, SRZ ;  /* 0x0000000000087805 */ /* 0x002fd6000001ff00 */
[----:B------:R-:W-:Y:S01]  /*0760*/  @!P1 IADD3 R16, R0, R27, RZ ;  /* 0x0000001b00109210 */ /* 0x000fe20007ffe0ff */
[----:B------:R-:W-:Y:S01]  /*0770*/  @!P1 IMAD.MOV.U32 R17, RZ, RZ, 0x8 ;  /* 0x00000008ff119424 */ /* 0x000fe200078e00ff */
[----:B------:R-:W-:-:S03]  /*0780*/  @!P1 IADD3 R27, R27, 0x80, RZ ;  /* 0x000000801b1b9810 */ /* 0x000fc60007ffe0ff */
[----:B------:R-:W-:Y:S01]  /*0790*/  @!P1 IMAD.WIDE.U32 R14, R16, R17, c[0x0][0x170] ;  /* 0x00005c00100e9625 */ /* 0x000fe200078e0011 */
[----:B------:R-:W-:-:S03]  /*07a0*/  ISETP.GE.AND P2, PT, R27, R34, PT ;  /* 0x000000221b00720c */ /* 0x000fc60003f46270 */
[----:B------:R-:W-:Y:S01]  /*07b0*/  @!P1 IMAD.WIDE.U32 R16, R16, R17, c[0x0][0x178] ;  /* 0x00005e0010109625 */ /* 0x000fe200078e0011 */
[----:B------:R0:W5:Y:S04]  /*07c0*/  @!P1 LDG.E.64 R6, [R14.64] ;  /* 0x000000040e069981 */ /* 0x000168000c1e1b00 */
[----:B------:R1:W5:Y:S01]  /*07d0*/  @!P1 LDG.E.64 R8, [R16.64] ;  /* 0x0000000410089981 */ /* 0x000362000c1e1b00 */
[----:B----4-:R-:W-:Y:S01]  /*07e0*/  CS2R R10, SRZ ;  /* 0x00000000000a7805 */ /* 0x010fe2000001ff00 */
[----:B------:R-:W-:-:S03]  /*07f0*/  CS2R R12, SRZ ;  /* 0x00000000000c7805 */ /* 0x000fc6000001ff00 */
[----:B------:R-:W-:Y:S01]  /*0800*/  @!P2 IMAD.IADD R20, R0, 0x1, R27 ;  /* 0x000000010014a824 */ /* 0x000fe200078e021b */
[----:B------:R-:W-:Y:S01]  /*0810*/  @!P2 IADD3 R27, R27, 0x80, RZ ;  /* 0x000000801b1ba810 */ /* 0x000fe20007ffe0ff */
[----:B------:R-:W-:-:S03]  /*0820*/  @!P2 IMAD.MOV.U32 R21, RZ, RZ, 0x8 ;  /* 0x00000008ff15a424 */ /* 0x000fc600078e00ff */
[----:B------:R-:W-:Y:S01]  /*0830*/  ISETP.GE.AND P1, PT, R27, R34, PT ;  /* 0x000000221b00720c */ /* 0x000fe20003f26270 */
[----:B------:R-:W-:-:S04]  /*0840*/  @!P2 IMAD.WIDE.U32 R18, R20, R21, c[0x0][0x170] ;  /* 0x00005c001412a625 */ /* 0x000fc800078e0015 */
[----:B------:R-:W-:Y:S01]  /*0850*/  @!P2 IMAD.WIDE.U32 R20, R20, R21, c[0x0][0x178] ;  /* 0x00005e001414a625 */ /* 0x000fe200078e0015 */
[----:B------:R4:W5:Y:S04]  /*0860*/  @!P2 LDG.E.64 R10, [R18.64] ;  /* 0x00000004120aa981 */ /* 0x000968000c1e1b00 */
[----:B------:R4:W5:Y:S01]  /*0870*/  @!P2 LDG.E.64 R12, [R20.64] ;  /* 0x00000004140ca981 */ /* 0x000962000c1e1b00 */
[----:B0-----:R-:W-:Y:S01]  /*0880*/  CS2R R14, SRZ ;  /* 0x00000000000e7805 */ /* 0x001fe2000001ff00 */
[----:B-1----:R-:W-:Y:S01]  /*0890*/  CS2R R16, SRZ ;  /* 0x0000000000107805 */ /* 0x002fe2000001ff00 */
        /* <DEDUP_REMOVED lines=8> */
[----:B----4-:R-:W-:Y:S02]  /*0920*/  CS2R R18, SRZ ;  /* 0x0000000000127805 */ /* 0x010fe4000001ff00 */
[----:B------:R-:W-:Y:S01]  /*0930*/  @!P2 MOV R39, 0x8 ;  /* 0x000000080027a802 */ /* 0x000fe20000000f00 */
[----:B------:R-:W-:Y:S01]  /*0940*/  @!P2 IMAD.IADD R38, R0, 0x1, R27 ;  /* 0x000000010026a824 */ /* 0x000fe200078e021b */
[----:B------:R-:W-:-:S03]  /*0950*/  CS2R R20, SRZ ;  /* 0x0000000000147805 */ /* 0x000fc6000001ff00 */
[----:B------:R-:W-:Y:S01]  /*0960*/  @!P2 IMAD.WIDE.U32 R36, R38, R39, c[0x0][0x170] ;  /* 0x00005c002624a625 */ /* 0x000fe200078e0027 */
[----:B------:R-:W-:-:S03]  /*0970*/  @!P2 IADD3 R27, R27, 0x80, RZ ;  /* 0x000000801b1ba810 */ /* 0x000fc60007ffe0ff */
[----:B------:R-:W-:Y:S01]  /*0980*/  @!P2 IMAD.WIDE.U32 R38, R38, R39, c[0x0][0x178] ;  /* 0x00005e002626a625 */ /* 0x000fe200078e0027 */
[----:B------:R4:W5:Y:S01]  /*0990*/  @!P2 LDG.E.64 R18, [R36.64] ;  /* 0x000000042412a981 */ /* 0x000962000c1e1b00 */
[----:B------:R-:W-:-:S03]  /*09a0*/  ISETP.GE.AND P1, PT, R27, R34, PT ;  /* 0x000000221b00720c */ /* 0x000fc60003f26270 */
[----:B------:R1:W5:Y:S01]  /*09b0*/  @!P2 LDG.E.64 R20, [R38.64] ;  /* 0x000000042614a981 */ /* 0x000362000c1e1b00 */
[----:B0-----:R-:W-:-:S09]  /*09c0*/  CS2R R24, SRZ ;  /* 0x0000000000187805 */ /* 0x001fd2000001ff00 */
[----:B------:R-:W-:Y:S02]  /*09d0*/  @!P1 IMAD.IADD R30, R0, 0x1, R27 ;  /* 0x00000001001e9824 */ /* 0x000fe400078e021b */
[----:B------:R-:W-:Y:S01]  /*09e0*/  @!P1 IMAD.MOV.U32 R31, RZ, RZ, 0x8 ;  /* 0x00000008ff1f9424 */ /* 0x000fe200078e00ff */
[----:B------:R-:W-:-:S03]  /*09f0*/  @!P1 IADD3 R27, R27, 0x80, RZ ;  /* 0x000000801b1b9810 */ /* 0x000fc60007ffe0ff */
[----:B-1----:R-:W-:-:S04]  /*0a00*/  @!P1 IMAD.WIDE.U32 R28, R30, R31, c[0x0][0x170] ;  /* 0x00005c001e1c9625 */ /* 0x002fc800078e001f */
[----:B------:R-:W-:-:S05]  /*0a10*/  @!P1 IMAD.WIDE.U32 R30, R30, R31, c[0x0][0x178] ;  /* 0x00005e001e1e9625 */ /* 0x000fca00078e001f */
[----:B------:R0:W5:Y:S01]  /*0a20*/  @!P1 LDG.E.64 R24, [R30.64] ;  /* 0x000000041e189981 */ /* 0x000162000c1e1b00 */
[----:B--2---:R-:W-:Y:S01]  /*0a30*/  @!P0 IMAD.MOV.U32 R26, RZ, RZ, R32 ;  /* 0x000000ffff1a8224 */ /* 0x004fe200078e0020 */
[----:B---3--:R1:W2:Y:S01]  /*0a40*/  @!P0 DSETP.MIN.AND P2, P3, R22, R32, PT ;  /* 0x000000201600822a */ /* 0x0082a20003b40000 */
[----:B----4-:R-:W-:Y:S02]  /*0a50*/  @!P0 IMAD.MOV.U32 R36, RZ, RZ, R22 ;  /* 0x000000ffff248224 */ /* 0x010fe400078e0016 */
[----:B-1----:R-:W-:Y:S02]  /*0a60*/  @!P0 IMAD.MOV.U32 R32, RZ, RZ, R23 ;  /* 0x000000ffff208224 */ /* 0x002fe400078e0017 */
[----:B------:R-:W-:-:S06]  /*0a70*/  CS2R R22, SRZ ;  /* 0x0000000000167805 */ /* 0x000fcc000001ff00 */
[----:B------:R1:W3:Y:S01]  /*0a80*/  @!P1 LDG.E.64 R22, [R28.64] ;  /* 0x000000041c169981 */ /* 0x0002e2000c1e1b00 */
[----:B------:R-:W-:Y:S02]  /*0a90*/  ISETP.GE.AND P1, PT, R27, R34, PT ;  /* 0x000000221b00720c */ /* 0x000fe40003f26270 */
[----:B--2---:R-:W-:Y:S02]  /*0aa0*/  @!P0 SEL R26, R36, R26, P2 ;  /* 0x0000001a241a8207 */ /* 0x004fe40001000000 */
[----:B------:R-:W-:Y:S02]  /*0ab0*/  @!P0 FSEL R36, R32, R33, P2 ;  /* 0x0000002120248208 */ /* 0x000fe40001000000 */
[----:B------:R-:W-:-:S07]  /*0ac0*/  @!P0 LOP3.LUT R37, R33, 0x80000, RZ, 0xfc, !PT ;  /* 0x0008000021258812 */ /* 0x000fce00078efcff */
[----:B------:R-:W-:Y:S01]  /*0ad0*/  @!P1 IADD3 R32, R0, R27, RZ ;  /* 0x0000001b00209210 */ /* 0x000fe20007ffe0ff */
[----:B------:R-:W-:Y:S01]  /*0ae0*/  @!P1 IMAD.MOV.U32 R33, RZ, RZ, 0x8 ;  /* 0x00000008ff219424 */ /* 0x000fe200078e00ff */
[----:B-1----:R-:W-:-:S03]  /*0af0*/  CS2R R28, SRZ ;  /* 0x00000000001c7805 */ /* 0x002fc6000001ff00 */
[----:B------:R-:W-:-:S04]  /*0b00*/  @!P1 IMAD.WIDE.U32 R40, R32, R33, c[0x0][0x170] ;  /* 0x00005c0020289625 */ /* 0x000fc800078e0021 */
[----:B0-----:R-:W-:Y:S01]  /*0b10*/  @!P1 IMAD.WIDE.U32 R30, R32, R33, c[0x0][0x178] ;  /* 0x00005e00201e9625 */ /* 0x001fe200078e0021 */
[----:B------:R-:W2:Y:S01]  /*0b20*/  @!P1 LDG.E.64 R28, [R40.64] ;  /* 0x00000004281c9981 */ /* 0x000ea2000c1e1b00 */
[----:B------:R-:W-:-:S06]  /*0b30*/  CS2R R32, SRZ ;  /* 0x0000000000207805 */ /* 0x000fcc000001ff00 */
[----:B------:R-:W4:Y:S01]  /*0b40*/  @!P1 LDG.E.64 R32, [R30.64] ;  /* 0x000000041e209981 */ /* 0x000f22000c1e1b00 */
[----:B------:R-:W-:Y:S02]  /*0b50*/  @!P0 SEL R27, R37, R36, P3 ;  /* 0x00000024251b8207 */ /* 0x000fe40001800000 */
[----:B------:R-:W-:-:S04]  /*0b60*/  IADD3 R37, R35, 0x80, RZ ;  /* 0x0000008023257810 */ /* 0x000fc80007ffe0ff */
[----:B------:R-:W-:-:S13]  /*0b70*/  ISETP.GE.AND P1, PT, R37, R34, PT ;  /* 0x000000222500720c */ /* 0x000fda0003f26270 */
[----:B-----5:R0:W1:Y:S01]  /*0b80*/  @!P1 DSETP.MIN.AND P2, P3, R2, R4, PT ;  /* 0x000000040200922a */ /* 0x0200620003b40000 */
[----:B------:R-:W-:Y:S02]  /*0b90*/  @!P1 IMAD.MOV.U32 R36, RZ, RZ, R3 ;  /* 0x000000ffff249224 */ /* 0x000fe400078e0003 */
[----:B------:R-:W-:Y:S02]  /*0ba0*/  @!P1 IMAD.MOV.U32 R38, RZ, RZ, R2 ;  /* 0x000000ffff269224 */ /* 0x000fe400078e0002 */
[----:B0-----:R-:W-:Y:S01]  /*0bb0*/  @!P1 IMAD.MOV.U32 R3, RZ, RZ, R4 ;  /* 0x000000ffff039224 */ /* 0x001fe200078e0004 */
[----:B-1----:R-:W-:Y:S02]  /*0bc0*/  @!P1 FSEL R36, R36, R5, P2 ;  /* 0x0000000524249208 */ /* 0x002fe40001000000 */
[----:B------:R-:W-:Y:S02]  /*0bd0*/  @!P1 LOP3.LUT R5, R5, 0x80000, RZ, 0xfc, !PT ;  /* 0x0008000005059812 */ /* 0x000fe400078efcff */
[----:B------:R-:W-:-:S02]  /*0be0*/  @!P1 SEL R2, R38, R3, P2 ;  /* 0x0000000326029207 */ /* 0x000fc40001000000 */
[----:B------:R-:W-:Y:S02]  /*0bf0*/  @!P1 SEL R3, R5, R36, P3 ;  /* 0x0000002405039207 */ /* 0x000fe40001800000 */
[----:B------:R-:W-:-:S04]  /*0c00*/  IADD3 R5, R35, 0x100, RZ ;  /* 0x0000010023057810 */ /* 0x000fc80007ffe0ff */
[----:B------:R-:W-:-:S13]  /*0c10*/  ISETP.GE.AND P2, PT, R5, R34, PT ;  /* 0x000000220500720c */ /* 0x000fda0003f46270 */
[----:B------:R0:W1:Y:S01]  /*0c20*/  @!P2 DSETP.MIN.AND P3, P4, R8, R6, PT ;  /* 0x000000060800a22a */ /* 0x0000620003c60000 */
[----:B------:R-:W-:Y:S02]  /*0c30*/  @!P2 IMAD.MOV.U32 R4, RZ, RZ, R8 ;  /* 0x000000ffff04a224 */ /* 0x000fe400078e0008 */
[----:B0-----:R-:W-:Y:S01]  /*0c40*/  @!P2 IMAD.MOV.U32 R8, RZ, RZ, R7 ;  /* 0x000000ffff08a224 */ /* 0x001fe200078e0007 */
[----:B------:R-:W-:-:S04]  /*0c50*/  IADD3 R7, R35, 0x180, RZ ;  /* 0x0000018023077810 */ /* 0x000fc80007ffe0ff */
[----:B------:R-:W-:Y:S02]  /*0c60*/  ISETP.GE.AND P1, PT, R7, R34, PT ;  /* 0x000000220700720c */ /* 0x000fe40003f26270 */
[----:B------:R-:W-:Y:S02]  /*0c70*/  @!P2 MOV R5, R6 ;  /* 0x000000060005a202 */ /* 0x000fe40000000f00 */
[----:B-1----:R-:W-:Y:S02]  /*0c80*/  @!P2 FSEL R9, R9, R8, P3 ;  /* 0x000000080909a208 */ /* 0x002fe40001800000 */
[----:B------:R-:W-:Y:S02]  /*0c90*/  @!P2 LOP3.LUT R8, R8, 0x80000, RZ, 0xfc, !PT ;  /* 0x000800000808a812 */ /* 0x000fe400078efcff */
[----:B------:R-:W-:Y:S02]  /*0ca0*/  IADD3 R7, R35, 0x200, RZ ;  /* 0x0000020023077810 */ /* 0x000fe40007ffe0ff */
[----:B------:R-:W-:-:S02]  /*0cb0*/  @!P2 SEL R4, R4, R5, P3 ;  /* 0x000000050404a207 */ /* 0x000fc40001800000 */
[----:B------:R-:W-:Y:S02]  /*0cc0*/  @!P2 SEL R5, R8, R9, P4 ;  /* 0x000000090805a207 */ /* 0x000fe40002000000 */
[----:B------:R-:W-:Y:S01]  /*0cd0*/  ISETP.GE.AND P2, PT, R7, R34, PT ;  /* 0x000000220700720c */ /* 0x000fe20003f46270 */
[----:B------:R-:W0:Y:S01]  /*0ce0*/  @!P1 DSETP.MIN.AND P3, P4, R12, R10, PT ;  /* 0x0000000a0c00922a */ /* 0x000e220003c60000 */
[----:B------:R-:W-:Y:S02]  /*0cf0*/  @!P1 IMAD.MOV.U32 R7, RZ, RZ, R10 ;  /* 0x000000ffff079224 */ /* 0x000fe400078e000a */
[----:B------:R-:W-:Y:S01]  /*0d00*/  @!P1 IMAD.MOV.U32 R6, RZ, RZ, R12 ;  /* 0x000000ffff069224 */ /* 0x000fe200078e000c */
[----:B------:R-:W-:Y:S02]  /*0d10*/  @!P1 LOP3.LUT R8, R11, 0x80000, RZ, 0xfc, !PT ;  /* 0x000800000b089812 */ /* 0x000fe400078efcff */
[----:B0-----:R-:W-:Y:S02]  /*0d20*/  @!P1 FSEL R13, R13, R11, P3 ;  /* 0x0000000b0d0d9208 */ /* 0x001fe40001800000 */
[----:B------:R-:W-:-:S02]  /*0d30*/  @!P1 SEL R6, R6, R7, P3 ;  /* 0x0000000706069207 */ /* 0x000fc40001800000 */
[----:B------:R-:W-:Y:S02]  /*0d40*/  @!P1 SEL R7, R8, R13, P4 ;  /* 0x0000000d08079207 */ /* 0x000fe40002000000 */
[----:B------:R-:W0:Y:S01]  /*0d50*/  @!P2 DSETP.MIN.AND P1, P3, R16, R14, PT ;  /* 0x0000000e1000a22a */ /* 0x000e220003b20000 */
[----:B------:R-:W-:Y:S02]  /*0d60*/  @!P2 IMAD.MOV.U32 R11, RZ, RZ, R14 ;  /* 0x000000ffff0ba224 */ /* 0x000fe400078e000e */
[----:B------:R-:W-:Y:S01]  /*0d70*/  @!P2 IMAD.MOV.U32 R8, RZ, RZ, R16 ;  /* 0x000000ffff08a224 */ /* 0x000fe200078e0010 */
[----:B------:R-:W-:Y:S02]  /*0d80*/  IADD3 R9, R35, 0x280, RZ ;  /* 0x0000028023097810 */ /* 0x000fe40007ffe0ff */
[----:B0-----:R-:W-:Y:S02]  /*0d90*/  @!P2 FSEL R17, R17, R15, P1 ;  /* 0x0000000f1111a208 */ /* 0x001fe40000800000 */
[----:B------:R-:W-:-:S02]  /*0da0*/  @!P2 SEL R8, R8, R11, P1 ;  /* 0x0000000b0808a207 */ /* 0x000fc40000800000 */
[----:B------:R-:W-:Y:S02]  /*0db0*/  ISETP.GE.AND P1, PT, R9, R34, PT ;  /* 0x000000220900720c */ /* 0x000fe40003f26270 */
[----:B------:R-:W-:-:S04]  /*0dc0*/  @!P2 LOP3.LUT R10, R15, 0x80000, RZ, 0xfc, !PT ;  /* 0x000800000f0aa812 */ /* 0x000fc800078efcff */
[----:B------:R-:W-:-:S07]  /*0dd0*/  @!P2 SEL R9, R10, R17, P3 ;  /* 0x000000110a09a207 */ /* 0x000fce0001800000 */
[----:B------:R-:W0:Y:S01]  /*0de0*/  @!P1 DSETP.MIN.AND P2, P3, R20, R18, PT ;  /* 0x000000121400922a */ /* 0x000e220003b40000 */
[----:B------:R-:W-:Y:S02]  /*0df0*/  @!P1 IMAD.MOV.U32 R12, RZ, RZ, R19 ;  /* 0x000000ffff0c9224 */ /* 0x000fe400078e0013 */
[----:B------:R-:W-:Y:S01]  /*0e00*/  @!P1 IMAD.MOV.U32 R11, RZ, RZ, R21 ;  /* 0x000000ffff0b9224 */ /* 0x000fe200078e0015 */
[----:B------:R-:W-:Y:S01]  /*0e10*/  @!P1 MOV R13, R18 ;  /* 0x00000012000d9202 */ /* 0x000fe20000000f00 */
[----:B------:R-:W-:-:S03]  /*0e20*/  @!P1 IMAD.MOV.U32 R10, RZ, RZ, R20 ;  /* 0x000000ffff0a9224 */ /* 0x000fc600078e0014 */
[----:B0-----:R-:W-:Y:S02]  /*0e30*/  @!P1 FSEL R11, R11, R12, P2 ;  /* 0x0000000c0b0b9208 */ /* 0x001fe40001000000 */
[----:B------:R-:W-:Y:S02]  /*0e40*/  @!P1 SEL R10, R10, R13, P2 ;  /* 0x0000000d0a0a9207 */ /* 0x000fe40001000000 */
[----:B------:R-:W-:Y:S02]  /*0e50*/  @!P1 LOP3.LUT R12, R12, 0x80000, RZ, 0xfc, !PT ;  /* 0x000800000c0c9812 */ /* 0x000fe400078efcff */
[----:B------:R-:W-:Y:S02]  /*0e60*/  IADD3 R13, R35, 0x300, RZ ;  /* 0x00000300230d7810 */ /* 0x000fe40007ffe0ff */
[----:B------:R-:W-:Y:S02]  /*0e70*/  @!P1 SEL R11, R12, R11, P3 ;  /* 0x0000000b0c0b9207 */ /* 0x000fe40001800000 */
[----:B------:R-:W-:-:S13]  /*0e80*/  ISETP.GE.AND P1, PT, R13, R34, PT ;  /* 0x000000220d00720c */ /* 0x000fda0003f26270 */
[----:B------:R-:W-:Y:S01]  /*0e90*/  @!P1 IMAD.MOV.U32 R13, RZ, RZ, R25 ;  /* 0x000000ffff0d9224 */ /* 0x000fe200078e0019 */
[----:B------:R-:W-:Y:S01]  /*0ea0*/  @!P1 MOV R12, R24 ;  /* 0x00000018000c9202 */ /* 0x000fe20000000f00 */
[----:B------:R-:W-:Y:S01]  /*0eb0*/  BSSY B0, `(.L_x_5420) ;  /* 0x0000044000007945 */ /* 0x000fe20003800000 */
[----:B------:R-:W-:Y:S01]  /*0ec0*/  BSSY B1, `(.L_x_5421) ;  /* 0x000003c000017945 */ /* 0x000fe20003800000 */
[----:B---3--:R-:W0:Y:S01]  /*0ed0*/  @!P1 DSETP.MIN.AND P2, P3, R24, R22, PT ;  /* 0x000000161800922a */ /* 0x008e220003b40000 */
[----:B------:R-:W-:Y:S02]  /*0ee0*/  @!P1 IMAD.MOV.U32 R14, RZ, RZ, R23 ;  /* 0x000000ffff0e9224 */ /* 0x000fe400078e0017 */
[----:B------:R-:W-:-:S03]  /*0ef0*/  @!P1 IMAD.MOV.U32 R15, RZ, RZ, R22 ;  /* 0x000000ffff0f9224 */ /* 0x000fc600078e0016 */
[----:B0-----:R-:W-:Y:S02]  /*0f00*/  @!P1 FSEL R13, R13, R14, P2 ;  /* 0x0000000e0d0d9208 */ /* 0x001fe40001000000 */
[----:B------:R-:W-:Y:S02]  /*0f10*/  @!P1 SEL R12, R12, R15, P2 ;  /* 0x0000000f0c0c9207 */ /* 0x000fe40001000000 */
[----:B------:R-:W-:Y:S02]  /*0f20*/  @!P1 LOP3.LUT R14, R14, 0x80000, RZ, 0xfc, !PT ;  /* 0x000800000e0e9812 */ /* 0x000fe400078efcff */
[----:B------:R-:W-:Y:S02]  /*0f30*/  IADD3 R15, R35, 0x380, RZ ;  /* 0x00000380230f7810 */ /* 0x000fe40007ffe0ff */
[----:B------:R-:W-:Y:S02]  /*0f40*/  @!P1 SEL R13, R14, R13, P3 ;  /* 0x0000000d0e0d9207 */ /* 0x000fe40001800000 */
[----:B------:R-:W-:-:S13]  /*0f50*/  ISETP.GE.AND P1, PT, R15, R34, PT ;  /* 0x000000220f00720c */ /* 0x000fda0003f26270 */
[----:B--2---:R-:W-:Y:S01]  /*0f60*/  @!P1 IMAD.MOV.U32 R16, RZ, RZ, R29 ;  /* 0x000000ffff109224 */ /* 0x004fe200078e001d */
[----:B----4-:R-:W0:Y:S01]  /*0f70*/  @!P1 DSETP.MIN.AND P2, P3, R32, R28, PT ;  /* 0x0000001c2000922a */ /* 0x010e220003b40000 */
[----:B------:R-:W-:Y:S02]  /*0f80*/  @!P1 IMAD.MOV.U32 R15, RZ, RZ, R33 ;  /* 0x000000ffff0f9224 */ /* 0x000fe400078e0021 */
[----:B------:R-:W-:Y:S02]  /*0f90*/  @!P1 IMAD.MOV.U32 R17, RZ, RZ, R28 ;  /* 0x000000ffff119224 */ /* 0x000fe400078e001c */
[----:B------:R-:W-:Y:S01]  /*0fa0*/  @!P1 IMAD.MOV.U32 R14, RZ, RZ, R32 ;  /* 0x000000ffff0e9224 */ /* 0x000fe200078e0020 */
[----:B0-----:R-:W-:Y:S02]  /*0fb0*/  @!P1 FSEL R15, R15, R16, P2 ;  /* 0x000000100f0f9208 */ /* 0x001fe40001000000 */
[----:B------:R-:W-:Y:S02]  /*0fc0*/  @!P1 LOP3.LUT R16, R16, 0x80000, RZ, 0xfc, !PT ;  /* 0x0008000010109812 */ /* 0x000fe400078efcff */
[----:B------:R-:W-:-:S02]  /*0fd0*/  @!P1 SEL R14, R14, R17, P2 ;  /* 0x000000110e0e9207 */ /* 0x000fc40001000000 */
[----:B------:R-:W-:Y:S01]  /*0fe0*/  @!P1 SEL R15, R16, R15, P3 ;  /* 0x0000000f100f9207 */ /* 0x000fe20001800000 */
[----:B------:R-:W-:Y:S01]  /*0ff0*/  @!P0 IMAD.MOV.U32 R17, RZ, RZ, 0x8 ;  /* 0x00000008ff118424 */ /* 0x000fe200078e00ff */
[----:B------:R-:W-:Y:S01]  /*1000*/  @!P0 IADD3 R16, R0, R35, RZ ;  /* 0x0000002300108210 */ /* 0x000fe20007ffe0ff */
[----:B------:R-:W-:-:S04]  /*1010*/  @!P0 IMAD.MOV.U32 R35, RZ, RZ, R37 ;  /* 0x000000ffff238224 */ /* 0x000fc800078e0025 */
[----:B------:R-:W-:-:S05]  /*1020*/  @!P0 IMAD.WIDE.U32 R16, R16, R17, c[0x0][0x168] ;  /* 0x00005a0010108625 */ /* 0x000fca00078e0011 */
[----:B------:R0:W-:Y:S01]  /*1030*/  @!P0 STG.E.64 [R16.64], R26 ;  /* 0x0000001a10008986 */ /* 0x0001e2000c101b04 */
[----:B------:R-:W-:-:S13]  /*1040*/  ISETP.GE.AND P0, PT, R35, R34, PT ;  /* 0x000000222300720c */ /* 0x000fda0003f06270 */
        /* <DEDUP_REMOVED lines=8> */
[----:B0-----:R-:W-:Y:S01]  /*10d0*/  MOV R3, 0x8 ;  /* 0x0000000800037802 */ /* 0x001fe20000000f00 */
[----:B------:R-:W-:Y:S01]  /*10e0*/  IMAD.IADD R2, R0, 0x1, R35 ;  /* 0x0000000100027824 */ /* 0x000fe200078e0223 */
[----:B------:R-:W-:-:S03]  /*10f0*/  IADD3 R35, R35, 0x80, RZ ;  /* 0x0000008023237810 */ /* 0x000fc60007ffe0ff */
[----:B------:R-:W-:-:S05]  /*1100*/  IMAD.WIDE.U32 R2, R2, R3, c[0x0][0x168] ;  /* 0x00005a0002027625 */ /* 0x000fca00078e0003 */
[----:B------:R0:W-:Y:S02]  /*1110*/  STG.E.64 [R2.64], R4 ;  /* 0x0000000402007986 */ /* 0x0001e4000c101b04 */
.L_x_5422:
[----:B0-----:R-:W-:-:S13]  /*1120*/  ISETP.GE.AND P0, PT, R35, R34, PT ;  /* 0x000000222300720c */ /* 0x001fda0003f06270 */
[----:B------:R-:W-:Y:S05]  /*1130*/  @P0 BRA `(.L_x_5424) ;  /* 0x000000c000000947 */ /* 0x000fea0003800000 */
[----:B------:R-:W-:Y:S01]  /*1140*/  IMAD.IADD R2, R0, 0x1, R35 ;  /* 0x0000000100027824 */ /* 0x000fe200078e0223 */
[----:B------:R-:W-:Y:S01]  /*1150*/  IADD3 R35, R35, 0x80, RZ ;  /* 0x0000008023237810 */ /* 0x000fe20007ffe0ff */
[----:B------:R-:W-:-:S04]  /*1160*/  IMAD.MOV.U32 R3, RZ, RZ, 0x8 ;  /* 0x00000008ff037424 */ /* 0x000fc800078e00ff */
[----:B------:R-:W-:-:S05]  /*1170*/  IMAD.WIDE.U32 R2, R2, R3, c[0x0][0x168] ;  /* 0x00005a0002027625 */ /* 0x000fca00078e0003 */
[----:B------:R0:W-:Y:S02]  /*1180*/  STG.E.64 [R2.64], R6 ;  /* 0x0000000602007986 */ /* 0x0001e4000c101b04 */
.L_x_5423:
[----:B------:R-:W-:-:S13]  /*1190*/  ISETP.GE.AND P0, PT, R35, R34, PT ;  /* 0x000000222300720c */ /* 0x000fda0003f06270 */
[----:B------:R-:W-:Y:S05]  /*11a0*/  @P0 BRA `(.L_x_5425) ;  /* 0x000000d000000947 */ /* 0x000fea0003800000 */
[----:B0-----:R-:W-:Y:S01]  /*11b0*/  IMAD.IADD R2, R0, 0x1, R35 ;  /* 0x0000000100027824 */ /* 0x001fe200078e0223 */
[----:B------:R-:W-:Y:S01]  /*11c0*/  IADD3 R35, R35, 0x80, RZ ;  /* 0x0000008023237810 */ /* 0x000fe20007ffe0ff */
[----:B------:R-:W-:-:S04]  /*11d0*/  IMAD.MOV.U32 R3, RZ, RZ, 0x8 ;  /* 0x00000008ff037424 */ /* 0x000fc800078e00ff */
[----:B------:R-:W-:-:S05]  /*11e0*/  IMAD.WIDE.U32 R2, R2, R3, c[0x0][0x168] ;  /* 0x00005a0002027625 */ /* 0x000fca00078e0003 */
[----:B------:R0:W-:Y:S02]  /*11f0*/  STG.E.64 [R2.64], R8 ;  /* 0x0000000802007986 */ /* 0x0001e4000c101b04 */
.L_x_5424:
[----:B------:R-:W-:-:S13]  /*1200*/  ISETP.GE.AND P0, PT, R35, R34, PT ;  /* 0x000000222300720c */ /* 0x000fda0003f06270 */
[----:B------:R-:W-:Y:S01]  /*1210*/  @P0 BREAK B1 ;  /* 0x0000000000010942 */ /* 0x000fe20003800000 */
[----:B------:R-:W-:Y:S05]  /*1220*/  @P0 BRA `(.L_x_5426) ;  /* 0x000000c000000947 */ /* 0x000fea0003800000 */
[----:B0-----:R-:W-:Y:S01]  /*1230*/  HFMA2.MMA R3, -RZ, RZ, 0, 4.76837158203125e-07 ;  /* 0x00000008ff037435 */ /* 0x001fe200000001ff */
[----:B------:R-:W-:Y:S01]  /*1240*/  IMAD.IADD R2, R0, 0x1, R35 ;  /* 0x0000000100027824 */ /* 0x000fe200078e0223 */
[----:B------:R-:W-:-:S08]  /*1250*/  IADD3 R35, R35, 0x80, RZ ;  /* 0x0000008023237810 */ /* 0x000fd00007ffe0ff */
[----:B------:R-:W-:-:S05]  /*1260*/  IMAD.WIDE.U32 R2, R2, R3, c[0x0][0x168] ;  /* 0x00005a0002027625 */ /* 0x000fca00078e0003 */
[----:B------:R0:W-:Y:S02]  /*1270*/  STG.E.64 [R2.64], R10 ;  /* 0x0000000a02007986 */ /* 0x0001e4000c101b04 */
.L_x_5425:
[----:B------:R-:W-:Y:S05]  /*1280*/  BSYNC B1 ;  /* 0x0000000000017941 */ /* 0x000fea0003800000 */
.L_x_5421:
[----:B------:R-:W-:-:S13]  /*1290*/  ISETP.GE.AND P0, PT, R35, R34, PT ;  /* 0x000000222300720c */ /* 0x000fda0003f06270 */
[----:B0-----:R-:W-:Y:S01]  /*12a0*/  @!P0 IMAD.IADD R2, R0, 0x1, R35 ;  /* 0x0000000100028824 */ /* 0x001fe200078e0223 */
[----:B------:R-:W-:Y:S01]  /*12b0*/  @!P0 IADD3 R35, R35, 0x80, RZ ;  /* 0x0000008023238810 */ /* 0x000fe20007ffe0ff */
[----:B------:R-:W-:-:S04]  /*12c0*/  @!P0 IMAD.MOV.U32 R3, RZ, RZ, 0x8 ;  /* 0x00000008ff038424 */ /* 0x000fc800078e00ff */
[----:B------:R-:W-:-:S05]  /*12d0*/  @!P0 IMAD.WIDE.U32 R2, R2, R3, c[0x0][0x168] ;  /* 0x00005a0002028625 */ /* 0x000fca00078e0003 */
[----:B------:R0:W-:Y:S02]  /*12e0*/  @!P0 STG.E.64 [R2.64], R12 ;  /* 0x0000000c02008986 */ /* 0x0001e4000c101b04 */
.L_x_5426:
[----:B------:R-:W-:Y:S05]  /*12f0*/  BSYNC B0 ;  /* 0x0000000000007941 */ /* 0x000fea0003800000 */
.L_x_5420:
[----:B------:R-:W-:Y:S01]  /*1300*/  WARPSYNC 0xffffffff ;  /* 0xffffffff00007948 */ /* 0x000fe20003800000 */
[----:B------:R-:W-:-:S13]  /*1310*/  ISETP.GE.AND P0, PT, R35, R34, PT ;  /* 0x000000222300720c */ /* 0x000fda0003f06270 */
[----:B------:R-:W-:Y:S05]  /*1320*/  @P0 EXIT ;  /* 0x000000000000094d */ /* 0x000fea0003800000 */
[----:B0-----:R-:W-:Y:S02]  /*1330*/  IMAD.IADD R2, R0, 0x1, R35 ;  /* 0x0000000100027824 */ /* 0x001fe400078e0223 */
[----:B------:R-:W-:-:S04]  /*1340*/  IMAD.MOV.U32 R3, RZ, RZ, 0x8 ;  /* 0x00000008ff037424 */ /* 0x000fc800078e00ff */
[----:B------:R-:W-:-:S05]  /*1350*/  IMAD.WIDE.U32 R2, R2, R3, c[0x0][0x168] ;  /* 0x00005a0002027625 */ /* 0x000fca00078e0003 */
[----:B------:R-:W-:Y:S01]  /*1360*/  STG.E.64 [R2.64], R14 ;  /* 0x0000000e02007986 */ /* 0x000fe2000c101b04 */
[----:B------:R-:W-:Y:S05]  /*1370*/  EXIT ;  /* 0x000000000000794d */ /* 0x000fea0003800000 */
.L_x_5427:
        /* <DEDUP_REMOVED lines=16> */
.L_x_39992:


//--------------------- .text._ZN2at6native29vectorized_elementwise_kernelILi4ENS0_13BinaryFunctorIdddZZZNS0_16fmin_kernel_cudaERNS_18TensorIteratorBaseEENKUlvE_clEvENKUlvE_clEvEUlddE_EESt5arrayIPcLm3EEEEviT0_T1_ --------------------------
	.section	.text._ZN2at6native29vectorized_elementwise_kernelILi4ENS0_13BinaryFunctorIdddZZZNS0_16fmin_kernel_cudaERNS_18TensorIteratorBaseEENKUlvE_clEvENKUlvE_clEvEUlddE_EESt5arrayIPcLm3EEEEviT0_T1_,"ax",@progbits
	.sectioninfo	@"SHI_REGISTERS=44"
	.align	128
        .global         _ZN2at6native29vectorized_elementwise_kernelILi4ENS0_13BinaryFunctorIdddZZZNS0_16fmin_kernel_cudaERNS_18TensorIteratorBaseEENKUlvE_clEvENKUlvE_clEvEUlddE_EESt5arrayIPcLm3EEEEviT0_T1_
        .type           _ZN2at6native29vectorized_elementwise_kernelILi4ENS0_13BinaryFunctorIdddZZZNS0_16fmin_kernel_cudaERNS_18TensorIteratorBaseEENKUlvE_clEvENKUlvE_clEvEUlddE_EESt5arrayIPcLm3EEEEviT0_T1_,@function
        .size           _ZN2at6native29vectorized_elementwise_kernelILi4ENS0_13BinaryFunctorIdddZZZNS0_16fmin_kernel_cudaERNS_18TensorIteratorBaseEENKUlvE_clEvENKUlvE_clEvEUlddE_EESt5arrayIPcLm3EEEEviT0_T1_,(.L_x_39993 - _ZN2at6native29vectorized_elementwise_kernelILi4ENS0_13BinaryFunctorIdddZZZNS0_16fmin_kernel_cudaERNS_18TensorIteratorBaseEENKUlvE_clEvENKUlvE_clEvEUlddE_EESt5arrayIPcLm3EEEEviT0_T1_)
        .other          _ZN2at6native29vectorized_elementwise_kernelILi4ENS0_13BinaryFunctorIdddZZZNS0_16fmin_kernel_cudaERNS_18TensorIteratorBaseEENKUlvE_clEvENKUlvE_clEvEUlddE_EESt5arrayIPcLm3EEEEviT0_T1_,@"STO_CUDA_ENTRY STV_DEFAULT"
_ZN2at6native29vectorized_elementwise_kernelILi4ENS0_13BinaryFunctorIdddZZZNS0_16fmin_kernel_cudaERNS_18TensorIteratorBaseEENKUlvE_clEvENKUlvE_clEvEUlddE_EESt5arrayIPcLm3EEEEviT0_T1_:
.text._ZN2at6native29vectorized_elementwise_kernelILi4ENS0_13BinaryFunctorIdddZZZNS0_16fmin_kernel_cudaERNS_18TensorIteratorBaseEENKUlvE_clEvENKUlvE_clEvEUlddE_EESt5arrayIPcLm3EEEEviT0_T1_:
        /* <DEDUP_REMOVED lines=93> */
.L_x_5428:
        /* <DEDUP_REMOVED lines=181> */
.L_x_5431:
[----:B0-----:R-:W-:-:S13]  /*1120*/  ISETP.GE.AND P0, PT, R35, R34, PT ;  /* 0x000000222300720c */ /* 0x001fda0003f06270 */
[----:B------:R-:W-:Y:S05]  /*1130*/  @P0 BRA `(.L_x_5433) ;  /* 0x000000c000000947 */ /* 0x000fea0003800000 */
[----:B------:R-:W-:Y:S01]  /*1140*/  IMAD.IADD R2, R0, 0x1, R35 ;  /* 0x0000000100027824 */ /* 0x000fe200078e0223 */
[----:B------:R-:W-:Y:S01]  /*1150*/  IADD3 R35, R35, 0x80, RZ ;  /* 0x0000008023237810 */ /* 0x000fe20007ffe0ff */
[----:B------:R-:W-:-:S04]  /*1160*/  IMAD.MOV.U32 R3, RZ, RZ, 0x8 ;  /* 0x00000008ff037424 */ /* 0x000fc800078e00ff */
[----:B------:R-:W-:-:S05]  /*1170*/  IMAD.WIDE.U32 R2, R2, R3, c[0x0][0x168] ;  /* 0x00005a0002027625 */ /* 0x000fca00078e0003 */
[----:B------:R0:W-:Y:S02]  /*1180*/  STG.E.64 [R2.64], R6 ;  /* 0x0000000602007986 */ /* 0x0001e4000c101b04 */
.L_x_5432:
[----:B------:R-:W-:-:S13]  /*1190*/  ISETP.GE.AND P0, PT, R35, R34, PT ;  /* 0x000000222300720c */ /* 0x000fda0003f06270 */
[----:B------:R-:W-:Y:S05]  /*11a0*/  @P0 BRA `(.L_x_5434) ;  /* 0x000000d000000947 */ /* 0x000fea0003800000 */
[----:B0-----:R-:W-:Y:S01]  /*11b0*/  IMAD.IADD R2, R0, 0x1, R35 ;  /* 0x0000000100027824 */ /* 0x001fe200078e0223 */
[----:B------:R-:W-:Y:S01]  /*11c0*/  IADD3 R35, R35, 0x80, RZ ;  /* 0x0000008023237810 */ /* 0x000fe20007ffe0ff */
[----:B------:R-:W-:-:S04]  /*11d0*/  IMAD.MOV.U32 R3, RZ, RZ, 0x8 ;  /* 0x00000008ff037424 */ /* 0x000fc800078e00ff */
[----:B------:R-:W-:-:S05]  /*11e0*/  IMAD.WIDE.U32 R2, R2, R3, c[0x0][0x168] ;  /* 0x00005a0002027625 */ /* 0x000fca00078e0003 */
[----:B------:R0:W-:Y:S02]  /*11f0*/  STG.E.64 [R2.64], R8 ;  /* 0x0000000802007986 */ /* 0x0001e4000c101b04 */
.L_x_5433:
        /* <DEDUP_REMOVED lines=8> */
.L_x_5434:
[----:B------:R-:W-:Y:S05]  /*1280*/  BSYNC B1 ;  /* 0x0000000000017941 */ /* 0x000fea0003800000 */
.L_x_5430:
[----:B------:R-:W-:-:S13]  /*1290*/  ISETP.GE.AND P0, PT, R35, R34, PT ;  /* 0x000000222300720c */ /* 0x000fda0003f06270 */
[----:B0-----:R-:W-:Y:S01]  /*12a0*/  @!P0 IMAD.IADD R2, R0, 0x1, R35 ;  /* 0x0000000100028824 */ /* 0x001fe200078e0223 */
[----:B------:R-:W-:Y:S01]  /*12b0*/  @!P0 IADD3 R35, R35, 0x80, RZ ;  /* 0x0000008023238810 */ /* 0x000fe20007ffe0ff */
[----:B------:R-:W-:-:S04]  /*12c0*/  @!P0 IMAD.MOV.U32 R3, RZ, RZ, 0x8 ;  /* 0x00000008ff038424 */ /* 0x000fc800078e00ff */
[----:B------:R-:W-:-:S05]  /*12d0*/  @!P0 IMAD.WIDE.U32 R2, R2, R3, c[0x0][0x168] ;  /* 0x00005a0002028625 */ /* 0x000fca00078e0003 */
[----:B------:R0:W-:Y:S02]  /*12e0*/  @!P0 STG.E.64 [R2.64], R12 ;  /* 0x0000000c02008986 */ /* 0x0001e4000c101b04 */
.L_x_5435:
[----:B------:R-:W-:Y:S05]  /*12f0*/  BSYNC B0 ;  /* 0x0000000000007941 */ /* 0x000fea0003800000 */
.L_x_5429:
        /* <DEDUP_REMOVED lines=8> */
.L_x_5436:
        /* <DEDUP_REMOVED lines=16> */
.L_x_39993:


//--------------------- .text._ZN2at6native29vectorized_elementwise_kernelILi8ENS0_13BinaryFunctorIdddZZZNS0_16fmin_kernel_cudaERNS_18TensorIteratorBaseEENKUlvE_clEvENKUlvE_clEvEUlddE_EESt5arrayIPcLm3EEEEviT0_T1_ --------------------------
	.section	.text._ZN2at6native29vectorized_elementwise_kernelILi8ENS0_13BinaryFunctorIdddZZZNS0_16fmin_kernel_cudaERNS_18TensorIteratorBaseEENKUlvE_clEvENKUlvE_clEvEUlddE_EESt5arrayIPcLm3EEEEviT0_T1_,"ax",@progbits
	.sectioninfo	@"SHI_REGISTERS=4"
	.align	128
        .global         _ZN2at6native29vectorized_elementwise_kernelILi8ENS0_13BinaryFunctorIdddZZZNS0_16fmin_kernel_cudaERNS_18TensorIteratorBaseEENKUlvE_clEvENKUlvE_clEvEUlddE_EESt5arrayIPcLm3EEEEviT0_T1_
        .type           _ZN2at6native29vectorized_elementwise_kernelILi8ENS0_13BinaryFunctorIdddZZZNS0_16fmin_kernel_cudaERNS_18TensorIteratorBaseEENKUlvE_clEvENKUlvE_clEvEUlddE_EESt5arrayIPcLm3EEEEviT0_T1_,@function
        .size           _ZN2at6native29vectorized_elementwise_kernelILi8ENS0_13BinaryFunctorIdddZZZNS0_16fmin_kernel_cudaERNS_18TensorIteratorBaseEENKUlvE_clEvENKUlvE_clEvEUlddE_EESt5arrayIPcLm3EEEEviT0_T1_,(.L_x_39994 - _ZN2at6native29vectorized_elementwise_kernelILi8ENS0_13BinaryFunctorIdddZZZNS0_16fmin_kernel_cudaERNS_18TensorIteratorBaseEENKUlvE_clEvENKUlvE_clEvEUlddE_EESt5arrayIPcLm3EEEEviT0_T1_)
        .other          _ZN2at6native29vectorized_elementwise_kernelILi8ENS0_13BinaryFunctorIdddZZZNS0_16fmin_kernel_cudaERNS_18TensorIteratorBaseEENKUlvE_clEvENKUlvE_clEvEUlddE_EESt5arrayIPcLm3EEEEviT0_T1_,@"STO_CUDA_ENTRY STV_DEFAULT"
_ZN2at6native29vectorized_elementwise_kernelILi8ENS0_13BinaryFunctorIdddZZZNS0_16fmin_kernel_cudaERNS_18TensorIteratorBaseEENKUlvE_clEvENKUlvE_clEvEUlddE_EESt5arrayIPcLm3EEEEviT0_T1_:
.text._ZN2at6native29vectorized_elementwise_kernelILi8ENS0_13BinaryFunctorIdddZZZNS0_16fmin_kernel_cudaERNS_18TensorIteratorBaseEENKUlvE_clEvENKUlvE_clEvEUlddE_EESt5arrayIPcLm3EEEEviT0_T1_:
[----:B------:R-:W-:Y:S02]  /*0000*/  MOV R1, c[0x0][0x28] ;  /* 0x00000a0000017a02 */ /* 0x000fe40000000f00 */
[----:B------:R-:W-:Y:S05]  /*0010*/  EXIT ;  /* 0x000000000000794d */ /* 0x000fea0003800000 */
.L_x_5437:
        /* <DEDUP_REMOVED lines=14> */
.L_x_39994:


//--------------------- .text._ZN2at6native18elementwise_kernelILi128ELi4EZNS0_15gpu_kernel_implINS0_13AUnaryFunctorIN3c108BFloat16ES5_S5_ZZZNS0_16fmax_kernel_cudaERNS_18TensorIteratorBaseEENKUlvE_clEvENKUlvE2_clEvEUlS5_S5_E_EEEEvS7_RKT_EUliE_EEviT1_ --------------------------
	.section	.text._ZN2at6native18elementwise_kernelILi128ELi4EZNS0_15gpu_kernel_implINS0_13AUnaryFunctorIN3c108BFloat16ES5_S5_ZZZNS0_16fmax_kernel_cudaERNS_18TensorIteratorBaseEENKUlvE_clEvENKUlvE2_clEvEUlS5_S5_E_EEEEvS7_RKT_EUliE_EEviT1_,"ax",@progbits
	.sectioninfo	@"SHI_REGISTERS=26"
	.align	128
        .global         _ZN2at6native18elementwise_kernelILi128ELi4EZNS0_15gpu_kernel_implINS0_13AUnaryFunctorIN3c108BFloat16ES5_S5_ZZZNS0_16fmax_kernel_cudaERNS_18TensorIteratorBaseEENKUlvE_clEvENKUlvE2_clEvEUlS5_S5_E_EEEEvS7_RKT_EUliE_EEviT1_
        .type           _ZN2at6native18elementwise_kernelILi128ELi4EZNS0_15gpu_kernel_implINS0_13AUnaryFunctorIN3c108BFloat16ES5_S5_ZZZNS0_16fmax_kernel_cudaERNS_18TensorIteratorBaseEENKUlvE_clEvENKUlvE2_clEvEUlS5_S5_E_EEEEvS7_RKT_EUliE_EEviT1_,@function
        .size           _ZN2at6native18elementwise_kernelILi128ELi4EZNS0_15gpu_kernel_implINS0_13AUnaryFunctorIN3c108BFloat16ES5_S5_ZZZNS0_16fmax_kernel_cudaERNS_18TensorIteratorBaseEENKUlvE_clEvENKUlvE2_clEvEUlS5_S5_E_EEEEvS7_RKT_EUliE_EEviT1_,(.L_x_39995 - _ZN2at6native18elementwise_kernelILi128ELi4EZNS0_15gpu_kernel_implINS0_13AUnaryFunctorIN3c108BFloat16ES5_S5_ZZZNS0_16fmax_kernel_cudaERNS_18TensorIteratorBaseEENKUlvE_clEvENKUlvE2_clEvEUlS5_S5_E_EEEEvS7_RKT_EUliE_EEviT1_)
        .other          _ZN2at6native18elementwise_kernelILi128ELi4EZNS0_15gpu_kernel_implINS0_13AUnaryFunctorIN3c108BFloat16ES5_S5_ZZZNS0_16fmax_kernel_cudaERNS_18TensorIteratorBaseEENKUlvE_clEvENKUlvE2_clEvEUlS5_S5_E_EEEEvS7_RKT_EUliE_EEviT1_,@"STO_CUDA_ENTRY STV_DEFAULT"
_ZN2at6native18elementwise_kernelILi128ELi4EZNS0_15gpu_kernel_implINS0_13AUnaryFunctorIN3c108BFloat16ES5_S5_ZZZNS0_16fmax_kernel_cudaERNS_18TensorIteratorBaseEENKUlvE_clEvENKUlvE2_clEvEUlS5_S5_E_EEEEvS7_RKT_EUliE_EEviT1_:
.text._ZN2at6native18elementwise_kernelILi128ELi4EZNS0_15gpu_kernel_implINS0_13AUnaryFunctorIN3c108BFloat16ES5_S5_ZZZNS0_16fmax_kernel_cudaERNS_18TensorIteratorBaseEENKUlvE_clEvENKUlvE2_clEvEUlS5_S5_E_EEEEvS7_RKT_EUliE_EEviT1_:
        /* <DEDUP_REMOVED lines=237> */
.L_x_5440:
        /* <DEDUP_REMOVED lines=20> */
.L_x_5444:
[----:B------:R-:W2:Y:S02]  /*1010*/  LDG.E.U8 R2, [R2.64] ;  /* 0x0000002402027981 */ /* 0x000ea4000c1e1100 */
[----:B--2---:R-:W0:Y:S02]  /*1020*/  I2F.U16 R0, R2 ;  /* 0x0000000200007306 */ /* 0x004e240000101000 */
[----:B0-----:R-:W-:Y:S01]  /*1030*/  F2FP.BF16.PACK_AB R0, RZ, R0 ;  /* 0x00000000ff00723e */ /* 0x001fe200000010ff */
[----:B------:R-:W-:Y:S05]  /*1040*/  BRA `(.L_x_5446) ;  /* 0x00000e3000007947 */ /* 0x000fea0003800000 */
.L_x_5443:
        /* <DEDUP_REMOVED lines=10> */
.L_x_5448:
[----:B------:R-:W2:Y:S02]  /*10f0*/  LDG.E R2, [R2.64] ;  /* 0x0000002402027981 */ /* 0x000ea4000c1e1900 */
[----:B--2---:R-:W0:Y:S02]  /*1100*/  I2F R0, R2 ;  /* 0x0000000200007306 */ /* 0x004e240000201400 */
[----:B0-----:R-:W-:Y:S01]  /*1110*/  F2FP.BF16.PACK_AB R0, RZ, R0 ;  /* 0x00000000ff00723e */ /* 0x001fe200000010ff */
[----:B------:R-:W-:Y:S05]  /*1120*/  BRA `(.L_x_5446) ;  /* 0x00000d5000007947 */ /* 0x000fea0003800000 */
.L_x_5447:
[----:B------:R-:W2:Y:S02]  /*1130*/  LDG.E.U16 R2, [R2.64] ;  /* 0x0000002402027981 */ /* 0x000ea4000c1e1500 */
[----:B--2---:R-:W0:Y:S02]  /*1140*/  I2F.S16 R0, R2 ;  /* 0x0000000200007306 */ /* 0x004e240000101400 */
[----:B0-----:R-:W-:Y:S01]  /*1150*/  F2FP.BF16.PACK_AB R0, RZ, R0 ;  /* 0x00000000ff00723e */ /* 0x001fe200000010ff */
[----:B------:R-:W-:Y:S05]  /*1160*/  BRA `(.L_x_5446) ;  /* 0x00000d1000007947 */ /* 0x000fea0003800000 */
.L_x_5442:
        /* <DEDUP_REMOVED lines=9> */
.L_x_5450:
[----:B------:R-:W2:Y:S02]  /*1200*/  LDG.E.U16 R0, [R2.64] ;  /* 0x0000002402007981 */ /* 0x000ea4000c1e1500 */
[----:B--2---:R-:W-:-:S05]  /*1210*/  HADD2.F32 R0, -RZ, R0.H0_H0 ;  /* 0x20000000ff007230 */ /* 0x004fca0000004100 */
[----:B------:R-:W-:Y:S01]  /*1220*/  F2FP.BF16.PACK_AB R0, RZ, R0 ;  /* 0x00000000ff00723e */ /* 0x000fe200000010ff */
[----:B------:R-:W-:Y:S05]  /*1230*/  BRA `(.L_x_5446) ;  /* 0x00000c4000007947 */ /* 0x000fea0003800000 */
.L_x_5449:
        /* <DEDUP_REMOVED lines=9> */
.L_x_5452:
[----:B------:R-:W2:Y:S02]  /*12d0*/  LDG.E.U16 R2, [R2.64] ;  /* 0x0000002402027981 */ /* 0x000ea4000c1e1500 */
[----:B--2---:R-:W-:-:S05]  /*12e0*/  HADD2.F32 R0, -RZ, R2.H0_H0 ;  /* 0x20000002ff007230 */ /* 0x004fca0000004100 */
[----:B------:R-:W-:Y:S01]  /*12f0*/  F2FP.BF16.PACK_AB R0, RZ, R0 ;  /* 0x00000000ff00723e */ /* 0x000fe200000010ff */
[----:B------:R-:W-:Y:S05]  /*1300*/  BRA `(.L_x_5446) ;  /* 0x00000b7000007947 */ /* 0x000fea0003800000 */
.L_x_5451:
[----:B------:R-:W2:Y:S02]  /*1310*/  LDG.E.64 R2, [R2.64] ;  /* 0x0000002402027981 */ /* 0x000ea4000c1e1b00 */
[----:B--2---:R-:W0:Y:S01]  /*1320*/  F2F.F32.F64 R0, R2 ;  /* 0x0000000200007310 */ /* 0x004e220000301000 */
[----:B------:R-:W0:-:S14]  /*1330*/  DSETP.GEU.AND P0, PT, |R2|, c[0x2][0x0], PT ;  /* 0x008000000200762a */ /* 0x000e1c0003f0e200 */
[----:B0-----:R-:W-:-:S05]  /*1340*/  @!P0 FMUL R0, R0, 1.175494350822287508e-38 ;  /* 0x0080000000008820 */ /* 0x001fca0000400000 */
[----:B------:R-:W-:Y:S01]  /*1350*/  F2FP.BF16.PACK_AB R0, RZ, R0 ;  /* 0x00000000ff00723e */ /* 0x000fe200000010ff */
[----:B------:R-:W-:Y:S05]  /*1360*/  BRA `(.L_x_5446) ;  /* 0x00000b1000007947 */ /* 0x000fea0003800000 */
.L_x_5441:
        /* <DEDUP_REMOVED lines=13> */
.L_x_5455:
[----:B------:R-:W2:Y:S02]  /*1440*/  LDG.E.64 R2, [R2.64] ;  /* 0x0000002402027981 */ /* 0x000ea4000c1e1b00 */
[----:B--2---:R-:W0:Y:S01]  /*1450*/  F2F.F32.F64 R0, R2 ;  /* 0x0000000200007310 */ /* 0x004e220000301000 */
[----:B------:R-:W0:-:S14]  /*1460*/  DSETP.GEU.AND P0, PT, |R2|, c[0x2][0x0], PT ;  /* 0x008000000200762a */ /* 0x000e1c0003f0e200 */
[----:B0-----:R-:W-:-:S05]  /*1470*/  @!P0 FMUL R0, R0, 1.175494350822287508e-38 ;  /* 0x0080000000008820 */ /* 0x001fca0000400000 */
[----:B------:R-:W-:Y:S01]  /*1480*/  F2FP.BF16.PACK_AB R0, RZ, R0 ;  /* 0x00000000ff00723e */ /* 0x000fe200000010ff */
[----:B------:R-:W-:Y:S05]  /*1490*/  BRA `(.L_x_5446) ;  /* 0x000009e000007947 */ /* 0x000fea0003800000 */
.L_x_5454:
        /* <DEDUP_REMOVED lines=28> */
.L_x_5457:
        /* <DEDUP_REMOVED lines=15> */
.L_x_5456:
[----:B------:R0:W5:Y:S01]  /*1750*/  LDG.E.U16 R0, [R2.64] ;  /* 0x0000002402007981 */ /* 0x000162000c1e1500 */
[----:B------:R-:W-:Y:S05]  /*1760*/  BRA `(.L_x_5446) ;  /* 0x0000071000007947 */ /* 0x000fea0003800000 */
.L_x_5453:
        /* <DEDUP_REMOVED lines=12> */
.L_x_5460:
        /* <DEDUP_REMOVED lines=21> */
.L_x_5464:
[----:B------:R-:W-:Y:S05]  /*1980*/  BSYNC B1 ;  /* 0x0000000000017941 */ /* 0x000fea0003800000 */
.L_x_5463:
[----:B------:R-:W-:Y:S01]  /*1990*/  LEA R3, R0, 0x3b800000, 0x17 ;  /* 0x3b80000000037811 */ /* 0x000fe200078eb8ff */
[----:B------:R-:W-:-:S05]  /*19a0*/  IMAD.SHL.U32 R0, R2, 0x100000, RZ ;  /* 0x0010000002007824 */ /* 0x000fca00078e00ff */
[----:B------:R-:W-:Y:S02]  /*19b0*/  LOP3.LUT R0, R3, R0, R4, 0xfe, !PT ;  /* 0x0000000003007212 */ /* 0x000fe400078efe04 */
.L_x_5462:
[----:B------:R-:W-:Y:S05]  /*19c0*/  BSYNC B0 ;  /* 0x0000000000007941 */ /* 0x000fea0003800000 */
.L_x_5461:
[----:B------:R-:W-:Y:S01]  /*19d0*/  F2FP.BF16.PACK_AB R0, RZ, R0 ;  /* 0x00000000ff00723e */ /* 0x000fe200000010ff */
[----:B------:R-:W-:Y:S05]  /*19e0*/  BRA `(.L_x_5446) ;  /* 0x0000049000007947 */ /* 0x000fea0003800000 */
.L_x_5459:
        /* <DEDUP_REMOVED lines=21> */
.L_x_5468:
[----:B------:R-:W-:Y:S05]  /*1b40*/  BSYNC B1 ;  /* 0x0000000000017941 */ /* 0x000fea0003800000 */
.L_x_5467:
[----:B------:R-:W-:Y:S01]  /*1b50*/  LEA R3, R0, 0x37800000, 0x17 ;  /* 0x3780000000037811 */ /* 0x000fe200078eb8ff */
[----:B------:R-:W-:-:S05]  /*1b60*/  IMAD.SHL.U32 R0, R2, 0x200000, RZ ;  /* 0x0020000002007824 */ /* 0x000fca00078e00ff */
[----:B------:R-:W-:Y:S02]  /*1b70*/  LOP3.LUT R0, R3, R0, R4, 0xfe, !PT ;  /* 0x0000000003007212 */ /* 0x000fe400078efe04 */
.L_x_5466:
[----:B------:R-:W-:Y:S05]  /*1b80*/  BSYNC B0 ;  /* 0x0000000000007941 */ /* 0x000fea0003800000 */
.L_x_5465:
[----:B------:R-:W-:Y:S01]  /*1b90*/  F2FP.BF16.PACK_AB R0, RZ, R0 ;  /* 0x00000000ff00723e */ /* 0x000fe200000010ff */
[----:B------:R-:W-:Y:S05]  /*1ba0*/  BRA `(.L_x_5446) ;  /* 0x000002d000007947 */ /* 0x000fea0003800000 */
.L_x_5458:
        /* <DEDUP_REMOVED lines=14> */
.L_x_5472:
[----:B------:R-:W-:Y:S05]  /*1c90*/  BSYNC B0 ;  /* 0x0000000000007941 */ /* 0x000fea0003800000 */
.L_x_5471:
[----:B------:R-:W-:Y:S01]  /*1ca0*/  F2FP.BF16.PACK_AB R0, RZ, R0 ;  /* 0x00000000ff00723e */ /* 0x000fe200000010ff */
[----:B------:R-:W-:Y:S05]  /*1cb0*/  BRA `(.L_x_5446) ;  /* 0x000001c000007947 */ /* 0x000fea0003800000 */
.L_x_5445:
        /* <DEDUP_REMOVED lines=21> */
.L_x_5470:
[----:B------:R-:W2:Y:S02]  /*1e10*/  LDG.E.64 R2, [R2.64] ;  /* 0x0000002402027981 */ /* 0x000ea4000c1e1b00 */
[----:B--2---:R-:W0:Y:S02]  /*1e20*/  I2F.U64 R0, R2 ;  /* 0x0000000200007312 */ /* 0x004e240000301000 */
[----:B0-----:R-:W-:Y:S01]  /*1e30*/  F2FP.BF16.PACK_AB R0, RZ, R0 ;  /* 0x00000000ff00723e */ /* 0x001fe200000010ff */
[----:B------:R-:W-:Y:S05]  /*1e40*/  BRA `(.L_x_5446) ;  /* 0x0000003000007947 */ /* 0x000fea0003800000 */
.L_x_5469:
[----:B------:R-:W2:Y:S02]  /*1e50*/  LDG.E R2, [R2.64] ;  /* 0x0000002402027981 */ /* 0x000ea4000c1e1900 */
[----:B--2---:R-:W0:Y:S02]  /*1e60*/  I2F.U32 R0, R2 ;  /* 0x0000000200007306 */ /* 0x004e240000201000 */
[----:B0-----:R-:W-:-:S06]  /*1e70*/  F2FP.BF16.PACK_AB R0, RZ, R0 ;  /* 0x00000000ff00723e */ /* 0x001fcc00000010ff */
.L_x_5446:
[----:B0-----:R-:W0:Y:S01]  /*1e80*/  LDC.U8 R3, c[0x0][0x374] ;  /* 0x0000dd00ff037b82 */ /* 0x001e220000000000 */
[----:B------:R-:W-:Y:S01]  /*1e90*/  ULDC.U16 UR4, c[0x0][0x372] ;  /* 0x0000dc8000047ab9 */ /* 0x000fe20000000400 */
[----:B-----5:R-:W-:Y:S01]  /*1ea0*/  PRMT R0, RZ, 0x5410, R0 ;  /* 0x00005410ff007816 */ /* 0x020fe20000000000 */
[----:B------:R-:W-:-:S06]  /*1eb0*/  UPRMT UR4, URZ, 0x5410, UR4 ;  /* 0x000054103f047896 */ /* 0x000fcc0008000004 */
[----:B------:R-:W-:-:S04]  /*1ec0*/  FMNMX.FTZ R0, R0, UR4, !PT ;  /* 0x0000000400007c09 */ /* 0x000fc8000f810000 */
        /* <DEDUP_REMOVED lines=16> */
.L_x_5476:
[----:B------:R-:W-:-:S06]  /*1fd0*/  PRMT R3, RZ, 0x5410, R0 ;  /* 0x00005410ff037816 */ /* 0x000fcc0000000000 */
[----:B------:R-:W0:Y:S02]  /*1fe0*/  F2I.S64.TRUNC R2, R3 ;  /* 0x0000000300027311 */ /* 0x000e24000020d900 */
[----:B0-----:R0:W-:Y:S01]  /*1ff0*/  STG.E.U8 [R16.64], R2 ;  /* 0x0000000210007986 */ /* 0x0011e2000c101124 */
[----:B------:R-:W-:Y:S05]  /*2000*/  BRA `(.L_x_5478) ;  /* 0x00000e4000007947 */ /* 0x000fea0003800000 */
.L_x_5475:
        /* <DEDUP_REMOVED lines=10> */
.L_x_5480:
[----:B------:R-:W-:-:S04]  /*20b0*/  PRMT R0, RZ, 0x5410, R0 ;  /* 0x00005410ff007816 */ /* 0x000fc80000000000 */
[----:B------:R-:W0:Y:S02]  /*20c0*/  F2I.FTZ.TRUNC.NTZ R3, R0 ;  /* 0x0000000000037305 */ /* 0x000e24000021f100 */
[----:B0-----:R0:W-:Y:S01]  /*20d0*/  STG.E [R16.64], R3 ;  /* 0x0000000310007986 */ /* 0x0011e2000c101924 */
[----:B------:R-:W-:Y:S05]  /*20e0*/  BRA `(.L_x_5478) ;  /* 0x00000d6000007947 */ /* 0x000fea0003800000 */
.L_x_5479:
[----:B------:R-:W-:-:S04]  /*20f0*/  PRMT R0, RZ, 0x5410, R0 ;  /* 0x00005410ff007816 */ /* 0x000fc80000000000 */
[----:B------:R-:W0:Y:S02]  /*2100*/  F2I.FTZ.TRUNC.NTZ R3, R0 ;  /* 0x0000000000037305 */ /* 0x000e24000021f100 */
[----:B0-----:R0:W-:Y:S01]  /*2110*/  STG.E.U16 [R16.64], R3 ;  /* 0x0000000310007986 */ /* 0x0011e2000c101524 */
[----:B------:R-:W-:Y:S05]  /*2120*/  BRA `(.L_x_5478) ;  /* 0x00000d2000007947 */ /* 0x000fea0003800000 */
.L_x_5474:
        /* <DEDUP_REMOVED lines=9> */
.L_x_5482:
[----:B------:R-:W-:-:S04]  /*21c0*/  PRMT R0, RZ, 0x5410, R0 ;  /* 0x00005410ff007816 */ /* 0x000fc80000000000 */
[----:B------:R-:W-:-:S05]  /*21d0*/  F2FP.PACK_AB R0, RZ, R0 ;  /* 0x00000000ff00723e */ /* 0x000fca00000000ff */
[----:B------:R0:W-:Y:S01]  /*21e0*/  STG.E.U16 [R16.64], R0 ;  /* 0x0000000010007986 */ /* 0x0001e2000c101524 */
[----:B------:R-:W-:Y:S05]  /*21f0*/  BRA `(.L_x_5478) ;  /* 0x00000c5000007947 */ /* 0x000fea0003800000 */
.L_x_5481:
        /* <DEDUP_REMOVED lines=10> */
.L_x_5484:
[----:B------:R-:W-:-:S04]  /*22a0*/  PRMT R0, RZ, 0x5410, R0 ;  /* 0x00005410ff007816 */ /* 0x000fc80000000000 */
[----:B------:R-:W-:-:S04]  /*22b0*/  F2FP.PACK_AB R3, RZ, R0 ;  /* 0x00000000ff03723e */ /* 0x000fc800000000ff */
[----:B------:R-:W-:-:S05]  /*22c0*/  PRMT R3, R3, 0x5410, RZ ;  /* 0x0000541003037816 */ /* 0x000fca00000000ff */
[----:B------:R0:W-:Y:S01]  /*22d0*/  STG.E [R16.64], R3 ;  /* 0x0000000310007986 */ /* 0x0001e2000c101924 */
[----:B------:R-:W-:Y:S05]  /*22e0*/  BRA `(.L_x_5478) ;  /* 0x00000b6000007947 */ /* 0x000fea0003800000 */
.L_x_5483:
[----:B------:R-:W-:-:S05]  /*22f0*/  PRMT R2, RZ, 0x5410, R0 ;  /* 0x00005410ff027816 */ /* 0x000fca0000000000 */
[----:B------:R-:W-:-:S06]  /*2300*/  FMUL.FTZ R2, R2, 1 ;  /* 0x3f80000002027820 */ /* 0x000fcc0000410000 */
[----:B------:R-:W0:Y:S02]  /*2310*/  F2F.F64.F32 R2, R2 ;  /* 0x0000000200027310 */ /* 0x000e240000201800 */
[----:B0-----:R0:W-:Y:S01]  /*2320*/  STG.E.64 [R16.64], R2 ;  /* 0x0000000210007986 */ /* 0x0011e2000c101b24 */
[----:B------:R-:W-:Y:S05]  /*2330*/  BRA `(.L_x_5478) ;  /* 0x00000b1000007947 */ /* 0x000fea0003800000 */
.L_x_5473:
        /* <DEDUP_REMOVED lines=13> */
.L_x_5487:
[----:B------:R-:W-:Y:S01]  /*2410*/  PRMT R0, RZ, 0x5410, R0 ;  /* 0x00005410ff007816 */ /* 0x000fe20000000000 */
[----:B------:R-:W-:-:S04]  /*2420*/  CS2R R6, SRZ ;  /* 0x0000000000067805 */ /* 0x000fc8000001ff00 */
[----:B------:R-:W-:-:S04]  /*2430*/  FMUL.FTZ R0, R0, 1 ;  /* 0x3f80000000007820 */ /* 0x000fc80000410000 */
[----:B------:R-:W0:Y:S02]  /*2440*/  F2F.F64.F32 R4, R0 ;  /* 0x0000000000047310 */ /* 0x000e240000201800 */
[----:B0-----:R0:W-:Y:S01]  /*2450*/  STG.E.128 [R16.64], R4 ;  /* 0x0000000410007986 */ /* 0x0011e2000c101d24 */
[----:B------:R-:W-:Y:S05]  /*2460*/  BRA `(.L_x_5478) ;  /* 0x000009e000007947 */ /* 0x000fea0003800000 */
.L_x_5486:
        /* <DEDUP_REMOVED lines=21> */
.L_x_5491:
[----:B------:R-:W-:Y:S05]  /*25c0*/  BSYNC B0 ;  /* 0x0000000000007941 */ /* 0x000fea0003800000 */
.L_x_5490:
[----:B------:R-:W-:-:S05]  /*25d0*/  LOP3.LUT R3, R0, R3, RZ, 0xfc, !PT ;  /* 0x0000000300037212 */ /* 0x000fca00078efcff */
[----:B------:R0:W-:Y:S01]  /*25e0*/  STG.E.U8 [R16.64], R3 ;  /* 0x0000000310007986 */ /* 0x0001e2000c101124 */
[----:B------:R-:W-:Y:S05]  /*25f0*/  BRA `(.L_x_5478) ;  /* 0x0000085000007947 */ /* 0x000fea0003800000 */
.L_x_5489:
        /* <DEDUP_REMOVED lines=13> */
.L_x_5493:
[----:B------:R-:W-:Y:S01]  /*26d0*/  IMAD.MOV.U32 R0, RZ, RZ, 0x7f ;  /* 0x0000007fff007424 */ /* 0x000fe200078e00ff */
[----:B------:R-:W-:-:S04]  /*26e0*/  ISETP.GT.U32.AND P0, PT, R2, 0x7f800000, PT ;  /* 0x7f8000000200780c */ /* 0x000fc80003f04070 */
[----:B------:R-:W-:-:S04]  /*26f0*/  SEL R0, R0, 0x7c, P0 ;  /* 0x0000007c00007807 */ /* 0x000fc80000000000 */
.L_x_5494:
[----:B------:R-:W-:Y:S05]  /*2700*/  BSYNC B0 ;  /* 0x0000000000007941 */ /* 0x000fea0003800000 */
.L_x_5492:
[----:B------:R-:W-:-:S04]  /*2710*/  LOP3.LUT R2, R3, 0x80000000, RZ, 0xc0, !PT ;  /* 0x8000000003027812 */ /* 0x000fc800078ec0ff */
[----:B------:R-:W-:-:S04]  /*2720*/  SHF.R.U32.HI R3, RZ, 0x18, R2 ;  /* 0x00000018ff037819 */ /* 0x000fc80000011602 */
[----:B------:R-:W-:-:S05]  /*2730*/  LOP3.LUT R3, R0, R3, RZ, 0xfc, !PT ;  /* 0x0000000300037212 */ /* 0x000fca00078efcff */
[----:B------:R0:W-:Y:S01]  /*2740*/  STG.E.U8 [R16.64], R3 ;  /* 0x0000000310007986 */ /* 0x0001e2000c101124 */
[----:B------:R-:W-:Y:S05]  /*2750*/  BRA `(.L_x_5478) ;  /* 0x000006f000007947 */ /* 0x000fea0003800000 */
.L_x_5488:
[----:B------:R0:W-:Y:S01]  /*2760*/  STG.E.U16 [R16.64], R0 ;  /* 0x0000000010007986 */ /* 0x0001e2000c101524 */
[----:B------:R-:W-:Y:S05]  /*2770*/  BRA `(.L_x_5478) ;  /* 0x000006d000007947 */ /* 0x000fea0003800000 */
.L_x_5485:
        /* <DEDUP_REMOVED lines=12> */
.L_x_5497:
        /* <DEDUP_REMOVED lines=17> */
.L_x_5500:
[----:B------:R-:W-:-:S04]  /*2950*/  LOP3.LUT R2, R3, 0x80000000, RZ, 0xc0, !PT ;  /* 0x8000000003027812 */ /* 0x000fc800078ec0ff */
[----:B------:R-:W-:-:S04]  /*2960*/  SHF.R.U32.HI R3, RZ, 0x18, R2 ;  /* 0x00000018ff037819 */ /* 0x000fc80000011602 */
[----:B------:R-:W-:-:S04]  /*2970*/  LOP3.LUT R0, R0, R3, RZ, 0xfc, !PT ;  /* 0x0000000300007212 */ /* 0x000fc800078efcff */
[----:B------:R-:W-:Y:S02]  /*2980*/  PRMT R8, R0, 0x7610, R8 ;  /* 0x0000761000087816 */ /* 0x000fe40000000008 */
.L_x_5499:
[----:B------:R-:W-:Y:S05]  /*2990*/  BSYNC B0 ;  /* 0x0000000000007941 */ /* 0x000fea0003800000 */
.L_x_5498:
[----:B------:R0:W-:Y:S01]  /*29a0*/  STG.E.U8 [R16.64], R8 ;  /* 0x0000000810007986 */ /* 0x0001e2000c101124 */
[----:B------:R-:W-:Y:S05]  /*29b0*/  BRA `(.L_x_5478) ;  /* 0x0000049000007947 */ /* 0x000fea0003800000 */
.L_x_5496:
        /* <DEDUP_REMOVED lines=17> */
.L_x_5503:
[----:B------:R-:W-:-:S04]  /*2ad0*/  LOP3.LUT R2, R3, 0x80000000, RZ, 0xc0, !PT ;  /* 0x8000000003027812 */ /* 0x000fc800078ec0ff */
[----:B------:R-:W-:-:S04]  /*2ae0*/  SHF.R.U32.HI R3, RZ, 0x18, R2 ;  /* 0x00000018ff037819 */ /* 0x000fc80000011602 */
[----:B------:R-:W-:-:S04]  /*2af0*/  LOP3.LUT R0, R0, R3, RZ, 0xfc, !PT ;  /* 0x0000000300007212 */ /* 0x000fc800078efcff */
[----:B------:R-:W-:Y:S02]  /*2b00*/  PRMT R8, R0, 0x7610, R8 ;  /* 0x0000761000087816 */ /* 0x000fe40000000008 */
.L_x_5502:
[----:B------:R-:W-:Y:S05]  /*2b10*/  BSYNC B0 ;  /* 0x0000000000007941 */ /* 0x000fea0003800000 */
.L_x_5501:
[----:B------:R0:W-:Y:S01]  /*2b20*/  STG.E.U8 [R16.64], R8 ;  /* 0x0000000810007986 */ /* 0x0001e2000c101124 */
[----:B------:R-:W-:Y:S05]  /*2b30*/  BRA `(.L_x_5478) ;  /* 0x0000031000007947 */ /* 0x000fea0003800000 */
.L_x_5495:
        /* <DEDUP_REMOVED lines=22> */
.L_x_5477:
        /* <DEDUP_REMOVED lines=20> */
.L_x_5505:
[----:B------:R-:W-:-:S06]  /*2de0*/  PRMT R2, RZ, 0x5410, R0 ;  /* 0x00005410ff027816 */ /* 0x000fcc0000000000 */
[----:B------:R-:W0:Y:S02]  /*2df0*/  F2I.U64.TRUNC R2, R2 ;  /* 0x0000000200027311 */ /* 0x000e24000020d800 */
[----:B0-----:R0:W-:Y:S01]  /*2e00*/  STG.E.64 [R16.64], R2 ;  /* 0x0000000210007986 */ /* 0x0011e2000c101b24 */
[----:B------:R-:W-:Y:S05]  /*2e10*/  BRA `(.L_x_5478) ;  /* 0x0000003000007947 */ /* 0x000fea0003800000 */
.L_x_5504:
[----:B------:R-:W-:-:S04]  /*2e20*/  PRMT R0, RZ, 0x5410, R0 ;  /* 0x00005410ff007816 */ /* 0x000fc80000000000 */
[----:B------:R-:W0:Y:S02]  /*2e30*/  F2I.FTZ.U32.TRUNC.NTZ R3, R0 ;  /* 0x0000000000037305 */ /* 0x000e24000021f000 */
[----:B0-----:R0:W-:Y:S02]  /*2e40*/  STG.E [R16.64], R3 ;  /* 0x0000000310007986 */ /* 0x0011e4000c101924 */
.L_x_5478:
[----:B------:R-:W-:-:S05]  /*2e50*/  IMAD R18, R18, 0x200, R23 ;  /* 0x0000020012127824 */ /* 0x000fca00078e0217 */
[----:B------:R-:W-:Y:S02]  /*2e60*/  IADD3 R19, R18, 0x80, RZ ;  /* 0x0000008012137810 */ /* 0x000fe40007ffe0ff */
.L_x_5439:
[----:B------:R-:W-:Y:S05]  /*2e70*/  BSYNC B6 ;  /* 0x0000000000067941 */ /* 0x000fea0003800000 */
.L_x_5438:
        /* <DEDUP_REMOVED lines=231> */
.L_x_5508:
        /* <DEDUP_REMOVED lines=20> */
.L_x_5512:
[----:B------:R-:W2:Y:S02]  /*3e30*/  LDG.E.U8 R2, [R2.64] ;  /* 0x0000002402027981 */ /* 0x000ea4000c1e1100 */
[----:B--2---:R-:W0:Y:S02]  /*3e40*/  I2F.U16 R0, R2 ;  /* 0x0000000200007306 */ /* 0x004e240000101000 */
[----:B0-----:R-:W-:Y:S01]  /*3e50*/  F2FP.BF16.PACK_AB R0, RZ, R0 ;  /* 0x00000000ff00723e */ /* 0x001fe200000010ff */
[----:B------:R-:W-:Y:S05]  /*3e60*/  BRA `(.L_x_5514) ;  /* 0x00000e3000007947 */ /* 0x000fea0003800000 */
.L_x_5511:
        /* <DEDUP_REMOVED lines=10> */
.L_x_5516:
[----:B------:R-:W2:Y:S02]  /*3f10*/  LDG.E R2, [R2.64] ;  /* 0x0000002402027981 */ /* 0x000ea4000c1e1900 */
[----:B--2---:R-:W0:Y:S02]  /*3f20*/  I2F R0, R2 ;  /* 0x0000000200007306 */ /* 0x004e240000201400 */
[----:B0-----:R-:W-:Y:S01]  /*3f30*/  F2FP.BF16.PACK_AB R0, RZ, R0 ;  /* 0x00000000ff00723e */ /* 0x001fe200000010ff */
[----:B------:R-:W-:Y:S05]  /*3f40*/  BRA `(.L_x_5514) ;  /* 0x00000d5000007947 */ /* 0x000fea0003800000 */
.L_x_5515:
[----:B------:R-:W2:Y:S02]  /*3f50*/  LDG.E.U16 R2, [R2.64] ;  /* 0x0000002402027981 */ /* 0x000ea4000c1e1500 */
[----:B--2---:R-:W0:Y:S02]  /*3f60*/  I2F.S16 R0, R2 ;  /* 0x0000000200007306 */ /* 0x004e240000101400 */
[----:B0-----:R-:W-:Y:S01]  /*3f70*/  F2FP.BF16.PACK_AB R0, RZ, R0 ;  /* 0x00000000ff00723e */ /* 0x001fe200000010ff */
[----:B------:R-:W-:Y:S05]  /*3f80*/  BRA `(.L_x_5514) ;  /* 0x00000d1000007947 */ /* 0x000fea0003800000 */
.L_x_5510:
        /* <DEDUP_REMOVED lines=9> */
.L_x_5518:
[----:B------:R-:W2:Y:S02]  /*4020*/  LDG.E.U16 R0, [R2.64] ;  /* 0x0000002402007981 */ /* 0x000ea4000c1e1500 */
[----:B--2---:R-:W-:-:S05]  /*4030*/  HADD2.F32 R0, -RZ, R0.H0_H0 ;  /* 0x20000000ff007230 */ /* 0x004fca0000004100 */
[----:B------:R-:W-:Y:S01]  /*4040*/  F2FP.BF16.PACK_AB R0, RZ, R0 ;  /* 0x00000000ff00723e */ /* 0x000fe200000010ff */
[----:B------:R-:W-:Y:S05]  /*4050*/  BRA `(.L_x_5514) ;  /* 0x00000c4000007947 */ /* 0x000fea0003800000 */
.L_x_5517:
        /* <DEDUP_REMOVED lines=9> */
.L_x_5520:
[----:B------:R-:W2:Y:S02]  /*40f0*/  LDG.E.U16 R2, [R2.64] ;  /* 0x0000002402027981 */ /* 0x000ea4000c1e1500 */
[----:B--2---:R-:W-:-:S05]  /*4100*/  HADD2.F32 R0, -RZ, R2.H0_H0 ;  /* 0x20000002ff007230 */ /* 0x004fca0000004100 */
[----:B------:R-:W-:Y:S01]  /*4110*/  F2FP.BF16.PACK_AB R0, RZ, R0 ;  /* 0x00000000ff00723e */ /* 0x000fe200000010ff */
[----:B------:R-:W-:Y:S05]  /*4120*/  BRA `(.L_x_5514) ;  /* 0x00000b7000007947 */ /* 0x000fea0003800000 */
.L_x_5519:
[----:B------:R-:W2:Y:S02]  /*4130*/  LDG.E.64 R2, [R2.64] ;  /* 0x0000002402027981 */ /* 0x000ea4000c1e1b00 */
[----:B--2---:R-:W0:Y:S01]  /*4140*/  F2F.F32.F64 R0, R2 ;  /* 0x0000000200007310 */ /* 0x004e220000301000 */
[----:B------:R-:W0:-:S14]  /*4150*/  DSETP.GEU.AND P0, PT, |R2|, c[0x2][0x0], PT ;  /* 0x008000000200762a */ /* 0x000e1c0003f0e200 */
[----:B0-----:R-:W-:-:S05]  /*4160*/  @!P0 FMUL R0, R0, 1.175494350822287508e-38 ;  /* 0x0080000000008820 */ /* 0x001fca0000400000 */
[----:B------:R-:W-:Y:S01]  /*4170*/  F2FP.BF16.PACK_AB R0, RZ, R0 ;  /* 0x00000000ff00723e */ /* 0x000fe200000010ff */
[----:B------:R-:W-:Y:S05]  /*4180*/  BRA `(.L_x_5514) ;  /* 0x00000b1000007947 */ /* 0x000fea0003800000 */
.L_x_5509:
        /* <DEDUP_REMOVED lines=13> */
.L_x_5523:
[----:B------:R-:W2:Y:S02]  /*4260*/  LDG.E.64 R2, [R2.64] ;  /* 0x0000002402027981 */ /* 0x000ea4000c1e1b00 */
[----:B--2---:R-:W0:Y:S01]  /*4270*/  F2F.F32.F64 R0, R2 ;  /* 0x0000000200007310 */ /* 0x004e220000301000 */
[----:B------:R-:W0:-:S14]  /*4280*/  DSETP.GEU.AND P0, PT, |R2|, c[0x2][0x0], PT ;  /* 0x008000000200762a */ /* 0x000e1c0003f0e200 */
[----:B0-----:R-:W-:-:S05]  /*4290*/  @!P0 FMUL R0, R0, 1.175494350822287508e-38 ;  /* 0x0080000000008820 */ /* 0x001fca0000400000 */
[----:B------:R-:W-:Y:S01]  /*42a0*/  F2FP.BF16.PACK_AB R0, RZ, R0 ;  /* 0x00000000ff00723e */ /* 0x000fe200000010ff */
[----:B------:R-:W-:Y:S05]  /*42b0*/  BRA `(.L_x_5514) ;  /* 0x000009e000007947 */ /* 0x000fea0003800000 */
.L_x_5522:
        /* <DEDUP_REMOVED lines=28> */
.L_x_5525:
        /* <DEDUP_REMOVED lines=15> */
.L_x_5524:
[----:B------:R0:W5:Y:S01]  /*4570*/  LDG.E.U16 R0, [R2.64] ;  /* 0x0000002402007981 */ /* 0x000162000c1e1500 */
[----:B------:R-:W-:Y:S05]  /*4580*/  BRA `(.L_x_5514) ;  /* 0x0000071000007947 */ /* 0x000fea0003800000 */
.L_x_5521:
        /* <DEDUP_REMOVED lines=12> */
.L_x_5528:
        /* <DEDUP_REMOVED lines=21> */
.L_x_5532:
[----:B------:R-:W-:Y:S05]  /*47a0*/  BSYNC B1 ;  /* 0x0000000000017941 */ /* 0x000fea0003800000 */
.L_x_5531:
[----:B------:R-:W-:Y:S01]  /*47b0*/  LEA R3, R0, 0x3b800000, 0x17 ;  /* 0x3b80000000037811 */ /* 0x000fe200078eb8ff */
[----:B------:R-:W-:-:S05]  /*47c0*/  IMAD.SHL.U32 R0, R2, 0x100000, RZ ;  /* 0x0010000002007824 */ /* 0x000fca00078e00ff */
[----:B------:R-:W-:Y:S02]  /*47d0*/  LOP3.LUT R0, R3, R0, R4, 0xfe, !PT ;  /* 0x0000000003007212 */ /* 0x000fe400078efe04 */
.L_x_5530:
[----:B------:R-:W-:Y:S05]  /*47e0*/  BSYNC B0 ;  /* 0x0000000000007941 */ /* 0x000fea0003800000 */
.L_x_5529:
[----:B------:R-:W-:Y:S01]  /*47f0*/  F2FP.BF16.PACK_AB R0, RZ, R0 ;  /* 0x00000000ff00723e */ /* 0x000fe200000010ff */
[----:B------:R-:W-:Y:S05]  /*4800*/  BRA `(.L_x_5514) ;  /* 0x0000049000007947 */ /* 0x000fea0003800000 */
.L_x_5527:
        /* <DEDUP_REMOVED lines=21> */
.L_x_5536:
[----:B------:R-:W-:Y:S05]  /*4960*/  BSYNC B1 ;  /* 0x0000000000017941 */ /* 0x000fea0003800000 */
.L_x_5535:
[----:B------:R-:W-:Y:S01]  /*4970*/  LEA R3, R0, 0x37800000, 0x17 ;  /* 0x3780000000037811 */ /* 0x000fe200078eb8ff */
[----:B------:R-:W-:-:S05]  /*4980*/  IMAD.SHL.U32 R0, R2, 0x200000, RZ ;  /* 0x0020000002007824 */ /* 0x000fca00078e00ff */
[----:B------:R-:W-:Y:S02]  /*4990*/  LOP3.LUT R0, R3, R0, R4, 0xfe, !PT ;  /* 0x0000000003007212 */ /* 0x000fe400078efe04 */
.L_x_5534:
[----:B------:R-:W-:Y:S05]  /*49a0*/  BSYNC B0 ;  /* 0x0000000000007941 */ /* 0x000fea0003800000 */
.L_x_5533:
[----:B------:R-:W-:Y:S01]  /*49b0*/  F2FP.BF16.PACK_AB R0, RZ, R0 ;  /* 0x00000000ff00723e */ /* 0x000fe200000010ff */
[----:B------:R-:W-:Y:S05]  /*49c0*/  BRA `(.L_x_5514) ;  /* 0x000002d000007947 */ /* 0x000fea0003800000 */
.L_x_5526:
        /* <DEDUP_REMOVED lines=14> */
.L_x_5540:
[----:B------:R-:W-:Y:S05]  /*4ab0*/  BSYNC B0 ;  /* 0x0000000000007941 */ /* 0x000fea0003800000 */
.L_x_5539:
[----:B------:R-:W-:Y:S01]  /*4ac0*/  F2FP.BF16.PACK_AB R0, RZ, R0 ;  /* 0x00000000ff00723e */ /* 0x000fe200000010ff */
[----:B------:R-:W-:Y:S05]  /*4ad0*/  BRA `(.L_x_5514) ;  /* 0x000001c000007947 */ /* 0x000fea0003800000 */
.L_x_5513:
        /* <DEDUP_REMOVED lines=21> */
.L_x_5538:
[----:B------:R-:W2:Y:S02]  /*4c30*/  LDG.E.64 R2, [R2.64] ;  /* 0x0000002402027981 */ /* 0x000ea4000c1e1b00 */
[----:B--2---:R-:W0:Y:S02]  /*4c40*/  I2F.U64 R0, R2 ;  /* 0x0000000200007312 */ /* 0x004e240000301000 */
[----:B0-----:R-:W-:Y:S01]  /*4c50*/  F2FP.BF16.PACK_AB R0, RZ, R0 ;  /* 0x00000000ff00723e */ /* 0x001fe200000010ff */
[----:B------:R-:W-:Y:S05]  /*4c60*/  BRA `(.L_x_5514) ;  /* 0x0000003000007947 */ /* 0x000fea0003800000 */
.L_x_5537:
[----:B------:R-:W2:Y:S02]  /*4c70*/  LDG.E R2, [R2.64] ;  /* 0x0000002402027981 */ /* 0x000ea4000c1e1900 */
[----:B--2---:R-:W0:Y:S02]  /*4c80*/  I2F.U32 R0, R2 ;  /* 0x0000000200007306 */ /* 0x004e240000201000 */
[----:B0-----:R-:W-:-:S06]  /*4c90*/  F2FP.BF16.PACK_AB R0, RZ, R0 ;  /* 0x00000000ff00723e */ /* 0x001fcc00000010ff */
.L_x_5514:
        /* <DEDUP_REMOVED lines=21> */
.L_x_5544:
[----:B------:R-:W-:-:S06]  /*4df0*/  PRMT R3, RZ, 0x5410, R0 ;  /* 0x00005410ff037816 */ /* 0x000fcc0000000000 */
[----:B------:R-:W0:Y:S02]  /*4e00*/  F2I.S64.TRUNC R2, R3 ;  /* 0x0000000300027311 */ /* 0x000e24000020d900 */
[----:B0-----:R0:W-:Y:S01]  /*4e10*/  STG.E.U8 [R16.64], R2 ;  /* 0x0000000210007986 */ /* 0x0011e2000c101124 */
[----:B------:R-:W-:Y:S05]  /*4e20*/  BRA `(.L_x_5546) ;  /* 0x00000e4000007947 */ /* 0x000fea0003800000 */
.L_x_5543:
        /* <DEDUP_REMOVED lines=10> */
.L_x_5548:
[----:B------:R-:W-:-:S04]  /*4ed0*/  PRMT R0, RZ, 0x5410, R0 ;  /* 0x00005410ff007816 */ /* 0x000fc80000000000 */
[----:B------:R-:W0:Y:S02]  /*4ee0*/  F2I.FTZ.TRUNC.NTZ R3, R0 ;  /* 0x0000000000037305 */ /* 0x000e24000021f100 */
[----:B0-----:R0:W-:Y:S01]  /*4ef0*/  STG.E [R16.64], R3 ;  /* 0x0000000310007986 */ /* 0x0011e2000c101924 */
[----:B------:R-:W-:Y:S05]  /*4f00*/  BRA `(.L_x_5546) ;  /* 0x00000d6000007947 */ /* 0x000fea0003800000 */
.L_x_5547:
[----:B------:R-:W-:-:S04]  /*4f10*/  PRMT R0, RZ, 0x5410, R0 ;  /* 0x00005410ff007816 */ /* 0x000fc80000000000 */
[----:B------:R-:W0:Y:S02]  /*4f20*/  F2I.FTZ.TRUNC.NTZ R3, R0 ;  /* 0x0000000000037305 */ /* 0x000e24000021f100 */
[----:B0-----:R0:W-:Y:S01]  /*4f30*/  STG.E.U16 [R16.64], R3 ;  /* 0x0000000310007986 */ /* 0x0011e2000c101524 */
[----:B------:R-:W-:Y:S05]  /*4f40*/  BRA `(.L_x_5546) ;  /* 0x00000d2000007947 */ /* 0x000fea0003800000 */
.L_x_5542:
        /* <DEDUP_REMOVED lines=9> */
.L_x_5550:
[----:B------:R-:W-:-:S04]  /*4fe0*/  PRMT R0, RZ, 0x5410, R0 ;  /* 0x00005410ff007816 */ /* 0x000fc80000000000 */
[----:B------:R-:W-:-:S05]  /*4ff0*/  F2FP.PACK_AB R0, RZ, R0 ;  /* 0x00000000ff00723e */ /* 0x000fca00000000ff */
[----:B------:R0:W-:Y:S01]  /*5000*/  STG.E.U16 [R16.64], R0 ;  /* 0x0000000010007986 */ /* 0x0001e2000c101524 */
[----:B------:R-:W-:Y:S05]  /*5010*/  BRA `(.L_x_5546) ;  /* 0x00000c5000007947 */ /* 0x000fea0003800000 */
.L_x_5549:
        /* <DEDUP_REMOVED lines=10> */
.L_x_5552:
[----:B------:R-:W-:-:S04]  /*50c0*/  PRMT R0, RZ, 0x5410, R0 ;  /* 0x00005410ff007816 */ /* 0x000fc80000000000 */
[----:B------:R-:W-:-:S04]  /*50d0*/  F2FP.PACK_AB R3, RZ, R0 ;  /* 0x00000000ff03723e */ /* 0x000fc800000000ff */
[----:B------:R-:W-:-:S05]  /*50e0*/  PRMT R3, R3, 0x5410, RZ ;  /* 0x0000541003037816 */ /* 0x000fca00000000ff */
[----:B------:R0:W-:Y:S01]  /*50f0*/  STG.E [R16.64], R3 ;  /* 0x0000000310007986 */ /* 0x0001e2000c101924 */
[----:B------:R-:W-:Y:S05]  /*5100*/  BRA `(.L_x_5546) ;  /* 0x00000b6000007947 */ /* 0x000fea0003800000 */
.L_x_5551:
[----:B------:R-:W-:-:S05]  /*5110*/  PRMT R2, RZ, 0x5410, R0 ;  /* 0x00005410ff027816 */ /* 0x000fca0000000000 */
[----:B------:R-:W-:-:S06]  /*5120*/  FMUL.FTZ R2, R2, 1 ;  /* 0x3f80000002027820 */ /* 0x000fcc0000410000 */
[----:B------:R-:W0:Y:S02]  /*5130*/  F2F.F64.F32 R2, R2 ;  /* 0x0000000200027310 */ /* 0x000e240000201800 */
[----:B0-----:R0:W-:Y:S01]  /*5140*/  STG.E.64 [R16.64], R2 ;  /* 0x0000000210007986 */ /* 0x0011e2000c101b24 */
[----:B------:R-:W-:Y:S05]  /*5150*/  BRA `(.L_x_5546) ;  /* 0x00000b1000007947 */ /* 0x000fea0003800000 */
.L_x_5541:
        /* <DEDUP_REMOVED lines=13> */
.L_x_5555:
[----:B------:R-:W-:Y:S01]  /*5230*/  PRMT R0, RZ, 0x5410, R0 ;  /* 0x00005410ff007816 */ /* 0x000fe20000000000 */
[----:B------:R-:W-:-:S04]  /*5240*/  CS2R R6, SRZ ;  /* 0x0000000000067805 */ /* 0x000fc8000001ff00 */
[----:B------:R-:W-:-:S04]  /*5250*/  FMUL.FTZ R0, R0, 1 ;  /* 0x3f80000000007820 */ /* 0x000fc80000410000 */
[----:B------:R-:W0:Y:S02]  /*5260*/  F2F.F64.F32 R4, R0 ;  /* 0x0000000000047310 */ /* 0x000e240000201800 */
[----:B0-----:R0:W-:Y:S01]  /*5270*/  STG.E.128 [R16.64], R4 ;  /* 0x0000000410007986 */ /* 0x0011e2000c101d24 */
[----:B------:R-:W-:Y:S05]  /*5280*/  BRA `(.L_x_5546) ;  /* 0x000009e000007947 */ /* 0x000fea0003800000 */
.L_x_5554:
        /* <DEDUP_REMOVED lines=21> */
.L_x_5559:
[----:B------:R-:W-:Y:S05]  /*53e0*/  BSYNC B0 ;  /* 0x0000000000007941 */ /* 0x000fea0003800000 */
.L_x_5558:
[----:B------:R-:W-:-:S05]  /*53f0*/  LOP3.LUT R3, R0, R3, RZ, 0xfc, !PT ;  /* 0x0000000300037212 */ /* 0x000fca00078efcff */
[----:B------:R0:W-:Y:S01]  /*5400*/  STG.E.U8 [R16.64], R3 ;  /* 0x0000000310007986 */ /* 0x0001e2000c101124 */
[----:B------:R-:W-:Y:S05]  /*5410*/  BRA `(.L_x_5546) ;  /* 0x0000085000007947 */ /* 0x000fea0003800000 */
.L_x_5557:
        /* <DEDUP_REMOVED lines=13> */
.L_x_5561:
[----:B------:R-:W-:Y:S01]  /*54f0*/  IMAD.MOV.U32 R0, RZ, RZ, 0x7f ;  /* 0x0000007fff007424 */ /* 0x000fe200078e00ff */
[----:B------:R-:W-:-:S04]  /*5500*/  ISETP.GT.U32.AND P0, PT, R2, 0x7f800000, PT ;  /* 0x7f8000000200780c */ /* 0x000fc80003f04070 */
[----:B------:R-:W-:-:S04]  /*5510*/  SEL R0, R0, 0x7c, P0 ;  /* 0x0000007c00007807 */ /* 0x000fc80000000000 */
.L_x_5562:
[----:B------:R-:W-:Y:S05]  /*5520*/  BSYNC B0 ;  /* 0x0000000000007941 */ /* 0x000fea0003800000 */
.L_x_5560:
[----:B------:R-:W-:-:S04]  /*5530*/  LOP3.LUT R2, R3, 0x80000000, RZ, 0xc0, !PT ;  /* 0x8000000003027812 */ /* 0x000fc800078ec0ff */
[----:B------:R-:W-:-:S04]  /*5540*/  SHF.R.U32.HI R3, RZ, 0x18, R2 ;  /* 0x00000018ff037819 */ /* 0x000fc80000011602 */
[----:B------:R-:W-:-:S05]  /*5550*/  LOP3.LUT R3, R0, R3, RZ, 0xfc, !PT ;  /* 0x0000000300037212 */ /* 0x000fca00078efcff */
[----:B------:R0:W-:Y:S01]  /*5560*/  STG.E.U8 [R16.64], R3 ;  /* 0x0000000310007986 */ /* 0x0001e2000c101124 */
[----:B------:R-:W-:Y:S05]  /*5570*/  BRA `(.L_x_5546) ;  /* 0x000006f000007947 */ /* 0x000fea0003800000 */
.L_x_5556:
[----:B------:R0:W-:Y:S01]  /*5580*/  STG.E.U16 [R16.64], R0 ;  /* 0x0000000010007986 */ /* 0x0001e2000c101524 */
[----:B------:R-:W-:Y:S05]  /*5590*/  BRA `(.L_x_5546) ;  /* 0x000006d000007947 */ /* 0x000fea0003800000 */
.L_x_5553:
        /* <DEDUP_REMOVED lines=12> */
.L_x_5565:
        /* <DEDUP_REMOVED lines=17> */
.L_x_5568:
[----:B------:R-:W-:-:S04]  /*5770*/  LOP3.LUT R2, R3, 0x80000000, RZ, 0xc0, !PT ;  /* 0x8000000003027812 */ /* 0x000fc800078ec0ff */
[----:B------:R-:W-:-:S04]  /*5780*/  SHF.R.U32.HI R3, RZ, 0x18, R2 ;  /* 0x00000018ff037819 */ /* 0x000fc80000011602 */
[----:B------:R-:W-:-:S04]  /*5790*/  LOP3.LUT R0, R0, R3, RZ, 0xfc, !PT ;  /* 0x0000000300007212 */ /* 0x000fc800078efcff */
[----:B------:R-:W-:Y:S02]  /*57a0*/  PRMT R8, R0, 0x7610, R8 ;  /* 0x0000761000087816 */ /* 0x000fe40000000008 */
.L_x_5567:
[----:B------:R-:W-:Y:S05]  /*57b0*/  BSYNC B0 ;  /* 0x0000000000007941 */ /* 0x000fea0003800000 */
.L_x_5566:
[----:B------:R0:W-:Y:S01]  /*57c0*/  STG.E.U8 [R16.64], R8 ;  /* 0x0000000810007986 */ /* 0x0001e2000c101124 */
[----:B------:R-:W-:Y:S05]  /*57d0*/  BRA `(.L_x_5546) ;  /* 0x0000049000007947 */ /* 0x000fea0003800000 */
.L_x_5564:
        /* <DEDUP_REMOVED lines=17> */
.L_x_5571:
[----:B------:R-:W-:-:S04]  /*58f0*/  LOP3.LUT R2, R3, 0x80000000, RZ, 0xc0, !PT ;  /* 0x8000000003027812 */ /* 0x000fc800078ec0ff */
[----:B------:R-:W-:-:S04]  /*5900*/  SHF.R.U32.HI R3, RZ, 0x18, R2 ;  /* 0x00000018ff037819 */ /* 0x000fc80000011602 */
[----:B------:R-:W-:-:S04]  /*5910*/  LOP3.LUT R0, R0, R3, RZ, 0xfc, !PT ;  /* 0x0000000300007212 */ /* 0x000fc800078efcff */
[----:B------:R-:W-:Y:S02]  /*5920*/  PRMT R8, R0, 0x7610, R8 ;  /* 0x0000761000087816 */ /* 0x000fe40000000008 */
.L_x_5570:
[----:B------:R-:W-:Y:S05]  /*5930*/  BSYNC B0 ;  /* 0x0000000000007941 */ /* 0x000fea0003800000 */
.L_x_5569:
[----:B------:R0:W-:Y:S01]  /*5940*/  STG.E.U8 [R16.64], R8 ;  /* 0x0000000810007986 */ /* 0x0001e2000c101124 */
[----:B------:R-:W-:Y:S05]  /*5950*/  BRA `(.L_x_5546) ;  /* 0x0000031000007947 */ /* 0x000fea0003800000 */
.L_x_5563:
        /* <DEDUP_REMOVED lines=22> */
.L_x_5545:
        /* <DEDUP_REMOVED lines=20> */
.L_x_5573:
[----:B------:R-:W-:-:S06]  /*5c00*/  PRMT R2, RZ, 0x5410, R0 ;  /* 0x00005410ff027816 */ /* 0x000fcc0000000000 */
[----:B------:R-:W0:Y:S02]  /*5c10*/  F2I.U64.TRUNC R2, R2 ;  /* 0x0000000200027311 */ /* 0x000e24000020d800 */
[----:B0-----:R0:W-:Y:S01]  /*5c20*/  STG.E.64 [R16.64], R2 ;  /* 0x0000000210007986 */ /* 0x0011e2000c101b24 */
[----:B------:R-:W-:Y:S05]  /*5c30*/  BRA `(.L_x_5546) ;  /* 0x0000003000007947 */ /* 0x000fea0003800000 */
.L_x_5572:
[----:B------:R-:W-:-:S04]  /*5c40*/  PRMT R0, RZ, 0x5410, R0 ;  /* 0x00005410ff007816 */ /* 0x000fc80000000000 */
[----:B------:R-:W0:Y:S02]  /*5c50*/  F2I.FTZ.U32.TRUNC.NTZ R3, R0 ;  /* 0x0000000000037305 */ /* 0x000e24000021f000 */
[----:B0-----:R0:W-:Y:S02]  /*5c60*/  STG.E [R16.64], R3 ;  /* 0x0000000310007986 */ /* 0x0011e4000c101924 */
.L_x_5546:
        /* <DEDUP_REMOVED lines=231> */
.L_x_5574:
        /* <DEDUP_REMOVED lines=20> */
.L_x_5578:
[----:B------:R-:W2:Y:S02]  /*6c20*/  LDG.E.U8 R2, [R2.64] ;  /* 0x0000002402027981 */ /* 0x000ea4000c1e1100 */
[----:B--2---:R-:W0:Y:S02]  /*6c30*/  I2F.U16 R0, R2 ;  /* 0x0000000200007306 */ /* 0x004e240000101000 */
[----:B0-----:R-:W-:Y:S01]  /*6c40*/  F2FP.BF16.PACK_AB R0, RZ, R0 ;  /* 0x00000000ff00723e */ /* 0x001fe200000010ff */
[----:B------:R-:W-:Y:S05]  /*6c50*/  BRA `(.L_x_5580) ;  /* 0x00000e3000007947 */ /* 0x000fea0003800000 */
.L_x_5577:
        /* <DEDUP_REMOVED lines=10> */
.L_x_5582:
[----:B------:R-:W2:Y:S02]  /*6d00*/  LDG.E R2, [R2.64] ;  /* 0x0000002402027981 */ /* 0x000ea4000c1e1900 */
[----:B--2---:R-:W0:Y:S02]  /*6d10*/  I2F R0, R2 ;  /* 0x0000000200007306 */ /* 0x004e240000201400 */
[----:B0-----:R-:W-:Y:S01]  /*6d20*/  F2FP.BF16.PACK_AB R0, RZ, R0 ;  /* 0x00000000ff00723e */ /* 0x001fe200000010ff */
[----:B------:R-:W-:Y:S05]  /*6d30*/  BRA `(.L_x_5580) ;  /* 0x00000d5000007947 */ /* 0x000fea0003800000 */
.L_x_5581:
[----:B------:R-:W2:Y:S02]  /*6d40*/  LDG.E.U16 R2, [R2.64] ;  /* 0x0000002402027981 */ /* 0x000ea4000c1e1500 */
[----:B--2---:R-:W0:Y:S02]  /*6d50*/  I2F.S16 R0, R2 ;  /* 0x0000000200007306 */ /* 0x004e240000101400 */
[----:B0-----:R-:W-:Y:S01]  /*6d60*/  F2FP.BF16.PACK_AB R0, RZ, R0 ;  /* 0x00000000ff00723e */ /* 0x001fe200000010ff */
[----:B------:R-:W-:Y:S05]  /*6d70*/  BRA `(.L_x_5580) ;  /* 0x00000d1000007947 */ /* 0x000fea0003800000 */
.L_x_5576:
        /* <DEDUP_REMOVED lines=9> */
.L_x_5584:
[----:B------:R-:W2:Y:S02]  /*6e10*/  LDG.E.U16 R0, [R2.64] ;  /* 0x0000002402007981 */ /* 0x000ea4000c1e1500 */
[----:B--2---:R-:W-:-:S05]  /*6e20*/  HADD2.F32 R0, -RZ, R0.H0_H0 ;  /* 0x20000000ff007230 */ /* 0x004fca0000004100 */
[----:B------:R-:W-:Y:S01]  /*6e30*/  F2FP.BF16.PACK_AB R0, RZ, R0 ;  /* 0x00000000ff00723e */ /* 0x000fe200000010ff */
[----:B------:R-:W-:Y:S05]  /*6e40*/  BRA `(.L_x_5580) ;  /* 0x00000c4000007947 */ /* 0x000fea0003800000 */
.L_x_5583:
        /* <DEDUP_REMOVED lines=9> */
.L_x_5586:
[----:B------:R-:W2:Y:S02]  /*6ee0*/  LDG.E.U16 R2, [R2.64] ;  /* 0x0000002402027981 */ /* 0x000ea4000c1e1500 */
[----:B--2---:R-:W-:-:S05]  /*6ef0*/  HADD2.F32 R0, -RZ, R2.H0_H0 ;  /* 0x20000002ff007230 */ /* 0x004fca0000004100 */
[----:B------:R-:W-:Y:S01]  /*6f00*/  F2FP.BF16.PACK_AB R0, RZ, R0 ;  /* 0x00000000ff00723e */ /* 0x000fe200000010ff */
[----:B------:R-:W-:Y:S05]  /*6f10*/  BRA `(.L_x_5580) ;  /* 0x00000b7000007947 */ /* 0x000fea0003800000 */
.L_x_5585:
[----:B------:R-:W2:Y:S02]  /*6f20*/  LDG.E.64 R2, [R2.64] ;  /* 0x0000002402027981 */ /* 0x000ea4000c1e1b00 */
[----:B--2---:R-:W0:Y:S01]  /*6f30*/  F2F.F32.F64 R0, R2 ;  /* 0x0000000200007310 */ /* 0x004e220000301000 */
[----:B------:R-:W0:-:S14]  /*6f40*/  DSETP.GEU.AND P0, PT, |R2|, c[0x2][0x0], PT ;  /* 0x008000000200762a */ /* 0x000e1c0003f0e200 */
[----:B0-----:R-:W-:-:S05]  /*6f50*/  @!P0 FMUL R0, R0, 1.175494350822287508e-38 ;  /* 0x0080000000008820 */ /* 0x001fca0000400000 */
[----:B------:R-:W-:Y:S01]  /*6f60*/  F2FP.BF16.PACK_AB R0, RZ, R0 ;  /* 0x00000000ff00723e */ /* 0x000fe200000010ff */
[----:B------:R-:W-:Y:S05]  /*6f70*/  BRA `(.L_x_5580) ;  /* 0x00000b1000007947 */ /* 0x000fea0003800000 */
.L_x_5575:
        /* <DEDUP_REMOVED lines=13> */
.L_x_5589:
[----:B------:R-:W2:Y:S02]  /*7050*/  LDG.E.64 R2, [R2.64] ;  /* 0x0000002402027981 */ /* 0x000ea4000c1e1b00 */
[----:B--2---:R-:W0:Y:S01]  /*7060*/  F2F.F32.F64 R0, R2 ;  /* 0x0000000200007310 */ /* 0x004e220000301000 */
[----:B------:R-:W0:-:S14]  /*7070*/  DSETP.GEU.AND P0, PT, |R2|, c[0x2][0x0], PT ;  /* 0x008000000200762a */ /* 0x000e1c0003f0e200 */
[----:B0-----:R-:W-:-:S05]  /*7080*/  @!P0 FMUL R0, R0, 1.175494350822287508e-38 ;  /* 0x0080000000008820 */ /* 0x001fca0000400000 */
[----:B------:R-:W-:Y:S01]  /*7090*/  F2FP.BF16.PACK_AB R0, RZ, R0 ;  /* 0x00000000ff00723e */ /* 0x000fe200000010ff */
[----:B------:R-:W-:Y:S05]  /*70a0*/  BRA `(.L_x_5580) ;  /* 0x000009e000007947 */ /* 0x000fea0003800000 */
.L_x_5588:
        /* <DEDUP_REMOVED lines=28> */
.L_x_5591:
        /* <DEDUP_REMOVED lines=15> */
.L_x_5590:
[----:B------:R0:W5:Y:S01]  /*7360*/  LDG.E.U16 R0, [R2.64] ;  /* 0x0000002402007981 */ /* 0x000162000c1e1500 */
[----:B------:R-:W-:Y:S05]  /*7370*/  BRA `(.L_x_5580) ;  /* 0x0000071000007947 */ /* 0x000fea0003800000 */
.L_x_5587:
        /* <DEDUP_REMOVED lines=12> */
.L_x_5594:
        /* <DEDUP_REMOVED lines=21> */
.L_x_5598:
[----:B------:R-:W-:Y:S05]  /*7590*/  BSYNC B1 ;  /* 0x0000000000017941 */ /* 0x000fea0003800000 */
.L_x_5597:
[----:B------:R-:W-:Y:S01]  /*75a0*/  LEA R3, R0, 0x3b800000, 0x17 ;  /* 0x3b80000000037811 */ /* 0x000fe200078eb8ff */
[----:B------:R-:W-:-:S05]  /*75b0*/  IMAD.SHL.U32 R0, R2, 0x100000, RZ ;  /* 0x0010000002007824 */ /* 0x000fca00078e00ff */
[----:B------:R-:W-:Y:S02]  /*75c0*/  LOP3.LUT R0, R3, R0, R4, 0xfe, !PT ;  /* 0x0000000003007212 */ /* 0x000fe400078efe04 */
.L_x_5596:
[----:B------:R-:W-:Y:S05]  /*75d0*/  BSYNC B0 ;  /* 0x0000000000007941 */ /* 0x000fea0003800000 */
.L_x_5595:
[----:B------:R-:W-:Y:S01]  /*75e0*/  F2FP.BF16.PACK_AB R0, RZ, R0 ;  /* 0x00000000ff00723e */ /* 0x000fe200000010ff */
[----:B------:R-:W-:Y:S05]  /*75f0*/  BRA `(.L_x_5580) ;  /* 0x0000049000007947 */ /* 0x000fea0003800000 */
.L_x_5593:
        /* <DEDUP_REMOVED lines=21> */
.L_x_5602:
[----:B------:R-:W-:Y:S05]  /*7750*/  BSYNC B1 ;  /* 0x0000000000017941 */ /* 0x000fea0003800000 */
.L_x_5601:
[----:B------:R-:W-:Y:S01]  /*7760*/  LEA R3, R0, 0x37800000, 0x17 ;  /* 0x3780000000037811 */ /* 0x000fe200078eb8ff */
[----:B------:R-:W-:-:S05]  /*7770*/  IMAD.SHL.U32 R0, R2, 0x200000, RZ ;  /* 0x0020000002007824 */ /* 0x000fca00078e00ff */
[----:B------:R-:W-:Y:S02]  /*7780*/  LOP3.LUT R0, R3, R0, R4, 0xfe, !PT ;  /* 0x0000000003007212 */ /* 0x000fe400078efe04 */
.L_x_5600:
[----:B------:R-:W-:Y:S05]  /*7790*/  BSYNC B0 ;  /* 0x0000000000007941 */ /* 0x000fea0003800000 */
.L_x_5599:
[----:B------:R-:W-:Y:S01]  /*77a0*/  F2FP.BF16.PACK_AB R0, RZ, R0 ;  /* 0x00000000ff00723e */ /* 0x000fe200000010ff */
[----:B------:R-:W-:Y:S05]  /*77b0*/  BRA `(.L_x_5580) ;  /* 0x000002d000007947 */ /* 0x000fea0003800000 */
.L_x_5592:
        /* <DEDUP_REMOVED lines=14> */
.L_x_5606:
[----:B------:R-:W-:Y:S05]  /*78a0*/  BSYNC B0 ;  /* 0x0000000000007941 */ /* 0x000fea0003800000 */
.L_x_5605:
[----:B------:R-:W-:Y:S01]  /*78b0*/  F2FP.BF16.PACK_AB R0, RZ, R0 ;  /* 0x00000000ff00723e */ /* 0x000fe200000010ff */
[----:B------:R-:W-:Y:S05]  /*78c0*/  BRA `(.L_x_5580) ;  /* 0x000001c000007947 */ /* 0x000fea0003800000 */
.L_x_5579:
        /* <DEDUP_REMOVED lines=21> */
.L_x_5604:
[----:B------:R-:W2:Y:S02]  /*7a20*/  LDG.E.64 R2, [R2.64] ;  /* 0x0000002402027981 */ /* 0x000ea4000c1e1b00 */
[----:B--2---:R-:W0:Y:S02]  /*7a30*/  I2F.U64 R0, R2 ;  /* 0x0000000200007312 */ /* 0x004e240000301000 */
[----:B0-----:R-:W-:Y:S01]  /*7a40*/  F2FP.BF16.PACK_AB R0, RZ, R0 ;  /* 0x00000000ff00723e */ /* 0x001fe200000010ff */
[----:B------:R-:W-:Y:S05]  /*7a50*/  BRA `(.L_x_5580) ;  /* 0x0000003000007947 */ /* 0x000fea0003800000 */
.L_x_5603:
[----:B------:R-:W2:Y:S02]  /*7a60*/  LDG.E R2, [R2.64] ;  /* 0x0000002402027981 */ /* 0x000ea4000c1e1900 */
[----:B--2---:R-:W0:Y:S02]  /*7a70*/  I2F.U32 R0, R2 ;  /* 0x0000000200007306 */ /* 0x004e240000201000 */
[----:B0-----:R-:W-:-:S06]  /*7a80*/  F2FP.BF16.PACK_AB R0, RZ, R0 ;  /* 0x00000000ff00723e */ /* 0x001fcc00000010ff */
.L_x_5580:
        /* <DEDUP_REMOVED lines=21> */
.L_x_5610:
[----:B------:R-:W-:-:S06]  /*7be0*/  PRMT R3, RZ, 0x5410, R0 ;  /* 0x00005410ff037816 */ /* 0x000fcc0000000000 */
[----:B------:R-:W0:Y:S02]  /*7bf0*/  F2I.S64.TRUNC R2, R3 ;  /* 0x0000000300027311 */ /* 0x000e24000020d900 */
[----:B0-----:R0:W-:Y:S01]  /*7c00*/  STG.E.U8 [R16.64], R2 ;  /* 0x0000000210007986 */ /* 0x0011e2000c101124 */
[----:B------:R-:W-:Y:S05]  /*7c10*/  BRA `(.L_x_5612) ;  /* 0x00000e4000007947 */ /* 0x000fea0003800000 */
.L_x_5609:
        /* <DEDUP_REMOVED lines=10> */
.L_x_5614:
[----:B------:R-:W-:-:S04]  /*7cc0*/  PRMT R0, RZ, 0x5410, R0 ;  /* 0x00005410ff007816 */ /* 0x000fc80000000000 */
[----:B------:R-:W0:Y:S02]  /*7cd0*/  F2I.FTZ.TRUNC.NTZ R3, R0 ;  /* 0x0000000000037305 */ /* 0x000e24000021f100 */
[----:B0-----:R0:W-:Y:S01]  /*7ce0*/  STG.E [R16.64], R3 ;  /* 0x0000000310007986 */ /* 0x0011e2000c101924 */
[----:B------:R-:W-:Y:S05]  /*7cf0*/  BRA `(.L_x_5612) ;  /* 0x00000d6000007947 */ /* 0x000fea0003800000 */
.L_x_5613:
[----:B------:R-:W-:-:S04]  /*7d00*/  PRMT R0, RZ, 0x5410, R0 ;  /* 0x00005410ff007816 */ /* 0x000fc80000000000 */
[----:B------:R-:W0:Y:S02]  /*7d10*/  F2I.FTZ.TRUNC.NTZ R3, R0 ;  /* 0x0000000000037305 */ /* 0x000e24000021f100 */
[----:B0-----:R0:W-:Y:S01]  /*7d20*/  STG.E.U16 [R16.64], R3 ;  /* 0x0000000310007986 */ /* 0x0011e2000c101524 */
[----:B------:R-:W-:Y:S05]  /*7d30*/  BRA `(.L_x_5612) ;  /* 0x00000d2000007947 */ /* 0x000fea0003800000 */
.L_x_5608:
        /* <DEDUP_REMOVED lines=9> */
.L_x_5616:
[----:B------:R-:W-:-:S04]  /*7dd0*/  PRMT R0, RZ, 0x5410, R0 ;  /* 0x00005410ff007816 */ /* 0x000fc80000000000 */
[----:B------:R-:W-:-:S05]  /*7de0*/  F2FP.PACK_AB R0, RZ, R0 ;  /* 0x00000000ff00723e */ /* 0x000fca00000000ff */
[----:B------:R0:W-:Y:S01]  /*7df0*/  STG.E.U16 [R16.64], R0 ;  /* 0x0000000010007986 */ /* 0x0001e2000c101524 */
[----:B------:R-:W-:Y:S05]  /*7e00*/  BRA `(.L_x_5612) ;  /* 0x00000c5000007947 */ /* 0x000fea0003800000 */
.L_x_5615:
        /* <DEDUP_REMOVED lines=10> */
.L_x_5618:
[----:B------:R-:W-:-:S04]  /*7eb0*/  PRMT R0, RZ, 0x5410, R0 ;  /* 0x00005410ff007816 */ /* 0x000fc80000000000 */
[----:B------:R-:W-:-:S04]  /*7ec0*/  F2FP.PACK_AB R3, RZ, R0 ;  /* 0x00000000ff03723e */ /* 0x000fc800000000ff */
[----:B------:R-:W-:-:S05]  /*7ed0*/  PRMT R3, R3, 0x5410, RZ ;  /* 0x0000541003037816 */ /* 0x000fca00000000ff */
[----:B------:R0:W-:Y:S01]  /*7ee0*/  STG.E [R16.64], R3 ;  /* 0x0000000310007986 */ /* 0x0001e2000c101924 */
[----:B------:R-:W-:Y:S05]  /*7ef0*/  BRA `(.L_x_5612) ;  /* 0x00000b6000007947 */ /* 0x000fea0003800000 */
.L_x_5617:
[----:B------:R-:W-:-:S05]  /*7f00*/  PRMT R2, RZ, 0x5410, R0 ;  /* 0x00005410ff027816 */ /* 0x000fca0000000000 */
[----:B------:R-:W-:-:S06]  /*7f10*/  FMUL.FTZ R2, R2, 1 ;  /* 0x3f80000002027820 */ /* 0x000fcc0000410000 */
[----:B------:R-:W0:Y:S02]  /*7f20*/  F2F.F64.F32 R2, R2 ;  /* 0x0000000200027310 */ /* 0x000e240000201800 */
[----:B0-----:R0:W-:Y:S01]  /*7f30*/  STG.E.64 [R16.64], R2 ;  /* 0x0000000210007986 */ /* 0x0011e2000c101b24 */
[----:B------:R-:W-:Y:S05]  /*7f40*/  BRA `(.L_x_5612) ;  /* 0x00000b1000007947 */ /* 0x000fea0003800000 */
.L_x_5607:
        /* <DEDUP_REMOVED lines=13> */
.L_x_5621:
[----:B------:R-:W-:Y:S01]  /*8020*/  PRMT R0, RZ, 0x5410, R0 ;  /* 0x00005410ff007816 */ /* 0x000fe20000000000 */
[----:B------:R-:W-:-:S04]  /*8030*/  CS2R R6, SRZ ;  /* 0x0000000000067805 */ /* 0x000fc8000001ff00 */
[----:B------:R-:W-:-:S04]  /*8040*/  FMUL.FTZ R0, R0, 1 ;  /* 0x3f80000000007820 */ /* 0x000fc80000410000 */
[----:B------:R-:W0:Y:S02]  /*8050*/  F2F.F64.F32 R4, R0 ;  /* 0x0000000000047310 */ /* 0x000e240000201800 */
[----:B0-----:R0:W-:Y:S01]  /*8060*/  STG.E.128 [R16.64], R4 ;  /* 0x0000000410007986 */ /* 0x0011e2000c101d24 */
[----:B------:R-:W-:Y:S05]  /*8070*/  BRA `(.L_x_5612) ;  /* 0x000009e000007947 */ /* 0x000fea0003800000 */
.L_x_5620:
        /* <DEDUP_REMOVED lines=21> */
.L_x_5625:
[----:B------:R-:W-:Y:S05]  /*81d0*/  BSYNC B0 ;  /* 0x0000000000007941 */ /* 0x000fea0003800000 */
.L_x_5624:
[----:B------:R-:W-:-:S05]  /*81e0*/  LOP3.LUT R3, R0, R3, RZ, 0xfc, !PT ;  /* 0x0000000300037212 */ /* 0x000fca00078efcff */
[----:B------:R0:W-:Y:S01]  /*81f0*/  STG.E.U8 [R16.64], R3 ;  /* 0x0000000310007986 */ /* 0x0001e2000c101124 */
[----:B------:R-:W-:Y:S05]  /*8200*/  BRA `(.L_x_5612) ;  /* 0x0000085000007947 */ /* 0x000fea0003800000 */
.L_x_5623:
        /* <DEDUP_REMOVED lines=13> */
.L_x_5627:
[----:B------:R-:W-:Y:S01]  /*82e0*/  IMAD.MOV.U32 R0, RZ, RZ, 0x7f ;  /* 0x0000007fff007424 */ /* 0x000fe200078e00ff */
[----:B------:R-:W-:-:S04]  /*82f0*/  ISETP.GT.U32.AND P0, PT, R2, 0x7f800000, PT ;  /* 0x7f8000000200780c */ /* 0x000fc80003f04070 */
[----:B------:R-:W-:-:S04]  /*8300*/  SEL R0, R0, 0x7c, P0 ;  /* 0x0000007c00007807 */ /* 0x000fc80000000000 */
.L_x_5628:
[----:B------:R-:W-:Y:S05]  /*8310*/  BSYNC B0 ;  /* 0x0000000000007941 */ /* 0x000fea0003800000 */
.L_x_5626:
[----:B------:R-:W-:-:S04]  /*8320*/  LOP3.LUT R2, R3, 0x80000000, RZ, 0xc0, !PT ;  /* 0x8000000003027812 */ /* 0x000fc800078ec0ff */
[----:B------:R-:W-:-:S04]  /*8330*/  SHF.R.U32.HI R3, RZ, 0x18, R2 ;  /* 0x00000018ff037819 */ /* 0x000fc80000011602 */
[----:B------:R-:W-:-:S05]  /*8340*/  LOP3.LUT R3, R0, R3, RZ, 0xfc, !PT ;  /* 0x0000000300037212 */ /* 0x000fca00078efcff */
[----:B------:R0:W-:Y:S01]  /*8350*/  STG.E.U8 [R16.64], R3 ;  /* 0x0000000310007986 */ /* 0x0001e2000c101124 */
[----:B------:R-:W-:Y:S05]  /*8360*/  BRA `(.L_x_5612) ;  /* 0x000006f000007947 */ /* 0x000fea0003800000 */
.L_x_5622:
[----:B------:R0:W-:Y:S01]  /*8370*/  STG.E.U16 [R16.64], R0 ;  /* 0x0000000010007986 */ /* 0x0001e2000c101524 */
[----:B------:R-:W-:Y:S05]  /*8380*/  BRA `(.L_x_5612) ;  /* 0x000006d000007947 */ /* 0x000fea0003800000 */
.L_x_5619:
        /* <DEDUP_REMOVED lines=12> */
.L_x_5631:
        /* <DEDUP_REMOVED lines=17> */
.L_x_5634:
[----:B------:R-:W-:-:S04]  /*8560*/  LOP3.LUT R2, R3, 0x80000000, RZ, 0xc0, !PT ;  /* 0x8000000003027812 */ /* 0x000fc800078ec0ff */
[----:B------:R-:W-:-:S04]  /*8570*/  SHF.R.U32.HI R3, RZ, 0x18, R2 ;  /* 0x00000018ff037819 */ /* 0x000fc80000011602 */
[----:B------:R-:W-:-:S04]  /*8580*/  LOP3.LUT R0, R0, R3, RZ, 0xfc, !PT ;  /* 0x0000000300007212 */ /* 0x000fc800078efcff */
[----:B------:R-:W-:Y:S02]  /*8590*/  PRMT R8, R0, 0x7610, R8 ;  /* 0x0000761000087816 */ /* 0x000fe40000000008 */
.L_x_5633:
[----:B------:R-:W-:Y:S05]  /*85a0*/  BSYNC B0 ;  /* 0x0000000000007941 */ /* 0x000fea0003800000 */
.L_x_5632:
[----:B------:R0:W-:Y:S01]  /*85b0*/  STG.E.U8 [R16.64], R8 ;  /* 0x0000000810007986 */ /* 0x0001e2000c101124 */
[----:B------:R-:W-:Y:S05]  /*85c0*/  BRA `(.L_x_5612) ;  /* 0x0000049000007947 */ /* 0x000fea0003800000 */
.L_x_5630:
        /* <DEDUP_REMOVED lines=17> */
.L_x_5637:
[----:B------:R-:W-:-:S04]  /*86e0*/  LOP3.LUT R2, R3, 0x80000000, RZ, 0xc0, !PT ;  /* 0x8000000003027812 */ /* 0x000fc800078ec0ff */
[----:B------:R-:W-:-:S04]  /*86f0*/  SHF.R.U32.HI R3, RZ, 0x18, R2 ;  /* 0x00000018ff037819 */ /* 0x000fc80000011602 */
[----:B------:R-:W-:-:S04]  /*8700*/  LOP3.LUT R0, R0, R3, RZ, 0xfc, !PT ;  /* 0x0000000300007212 */ /* 0x000fc800078efcff */
[----:B------:R-:W-:Y:S02]  /*8710*/  PRMT R8, R0, 0x7610, R8 ;  /* 0x0000761000087816 */ /* 0x000fe40000000008 */
.L_x_5636:
[----:B------:R-:W-:Y:S05]  /*8720*/  BSYNC B0 ;  /* 0x0000000000007941 */ /* 0x000fea0003800000 */
.L_x_5635:
[----:B------:R0:W-:Y:S01]  /*8730*/  STG.E.U8 [R16.64], R8 ;  /* 0x0000000810007986 */ /* 0x0001e2000c101124 */
[----:B------:R-:W-:Y:S05]  /*8740*/  BRA `(.L_x_5612) ;  /* 0x0000031000007947 */ /* 0x000fea0003800000 */
.L_x_5629:
        /* <DEDUP_REMOVED lines=22> */
.L_x_5611:
        /* <DEDUP_REMOVED lines=20> */
.L_x_5639:
[----:B------:R-:W-:-:S06]  /*89f0*/  PRMT R2, RZ, 0x5410, R0 ;  /* 0x00005410ff027816 */ /* 0x000fcc0000000000 */
[----:B------:R-:W0:Y:S02]  /*8a00*/  F2I.U64.TRUNC R2, R2 ;  /* 0x0000000200027311 */ /* 0x000e24000020d800 */
[----:B0-----:R0:W-:Y:S01]  /*8a10*/  STG.E.64 [R16.64], R2 ;  /* 0x0000000210007986 */ /* 0x0011e2000c101b24 */
[----:B------:R-:W-:Y:S05]  /*8a20*/  BRA `(.L_x_5612) ;  /* 0x0000003000007947 */ /* 0x000fea0003800000 */
.L_x_5638:
[----:B------:R-:W-:-:S04]  /*8a30*/  PRMT R0, RZ, 0x5410, R0 ;  /* 0x00005410ff007816 */ /* 0x000fc80000000000 */
[----:B------:R-:W0:Y:S02]  /*8a40*/  F2I.FTZ.U32.TRUNC.NTZ R3, R0 ;  /* 0x0000000000037305 */ /* 0x000e24000021f000 */
[----:B0-----:R0:W-:Y:S02]  /*8a50*/  STG.E [R16.64], R3 ;  /* 0x0000000310007986 */ /* 0x0011e4000c101924 */
.L_x_5612:
[----:B------:R-:W-:Y:S02]  /*8a60*/  IADD3 R19, R19, 0x80, RZ ;  /* 0x0000008013137810 */ /* 0x000fe40007ffe0ff */
.L_x_5507:
[----:B------:R-:W-:Y:S05]  /*8a70*/  BSYNC B6 ;  /* 0x0000000000067941 */ /* 0x000fea0003800000 */
.L_x_5506:
        /* <DEDUP_REMOVED lines=230> */
.L_x_5640:
        /* <DEDUP_REMOVED lines=20> */
.L_x_5644:
[----:B------:R-:W2:Y:S02]  /*9a20*/  LDG.E.U8 R2, [R2.64] ;  /* 0x0000002402027981 */ /* 0x000ea4000c1e1100 */
[----:B--2---:R-:W0:Y:S02]  /*9a30*/  I2F.U16 R0, R2 ;  /* 0x0000000200007306 */ /* 0x004e240000101000 */
[----:B0-----:R-:W-:Y:S01]  /*9a40*/  F2FP.BF16.PACK_AB R0, RZ, R0 ;  /* 0x00000000ff00723e */ /* 0x001fe200000010ff */
[----:B------:R-:W-:Y:S05]  /*9a50*/  BRA `(.L_x_5646) ;  /* 0x00000e3000007947 */ /* 0x000fea0003800000 */
.L_x_5643:
        /* <DEDUP_REMOVED lines=10> */
.L_x_5648:
[----:B------:R-:W2:Y:S02]  /*9b00*/  LDG.E R2, [R2.64] ;  /* 0x0000002402027981 */ /* 0x000ea4000c1e1900 */
[----:B--2---:R-:W0:Y:S02]  /*9b10*/  I2F R0, R2 ;  /* 0x0000000200007306 */ /* 0x004e240000201400 */
[----:B0-----:R-:W-:Y:S01]  /*9b20*/  F2FP.BF16.PACK_AB R0, RZ, R0 ;  /* 0x00000000ff00723e */ /* 0x001fe200000010ff */
[----:B------:R-:W-:Y:S05]  /*9b30*/  BRA `(.L_x_5646) ;  /* 0x00000d5000007947 */ /* 0x000fea0003800000 */
.L_x_5647:
[----:B------:R-:W2:Y:S02]  /*9b40*/  LDG.E.U16 R2, [R2.64] ;  /* 0x0000002402027981 */ /* 0x000ea4000c1e1500 */
[----:B--2---:R-:W0:Y:S02]  /*9b50*/  I2F.S16 R0, R2 ;  /* 0x0000000200007306 */ /* 0x004e240000101400 */
[----:B0-----:R-:W-:Y:S01]  /*9b60*/  F2FP.BF16.PACK_AB R0, RZ, R0 ;  /* 0x00000000ff00723e */ /* 0x001fe200000010ff */
[----:B------:R-:W-:Y:S05]  /*9b70*/  BRA `(.L_x_5646) ;  /* 0x00000d1000007947 */ /* 0x000fea0003800000 */
.L_x_5642:
        /* <DEDUP_REMOVED lines=9> */
.L_x_5650:
[----:B------:R-:W2:Y:S02]  /*9c10*/  LDG.E.U16 R0, [R2.64] ;  /* 0x0000002402007981 */ /* 0x000ea4000c1e1500 */
[----:B--2---:R-:W-:-:S05]  /*9c20*/  HADD2.F32 R0, -RZ, R0.H0_H0 ;  /* 0x20000000ff007230 */ /* 0x004fca0000004100 */
[----:B------:R-:W-:Y:S01]  /*9c30*/  F2FP.BF16.PACK_AB R0, RZ, R0 ;  /* 0x00000000ff00723e */ /* 0x000fe200000010ff */
[----:B------:R-:W-:Y:S05]  /*9c40*/  BRA `(.L_x_5646) ;  /* 0x00000c4000007947 */ /* 0x000fea0003800000 */
.L_x_5649:
        /* <DEDUP_REMOVED lines=9> */
.L_x_5652:
[----:B------:R-:W2:Y:S02]  /*9ce0*/  LDG.E.U16 R2, [R2.64] ;  /* 0x0000002402027981 */ /* 0x000ea4000c1e1500 */
[----:B--2---:R-:W-:-:S05]  /*9cf0*/  HADD2.F32 R0, -RZ, R2.H0_H0 ;  /* 0x20000002ff007230 */ /* 0x004fca0000004100 */
[----:B------:R-:W-:Y:S01]  /*9d00*/  F2FP.BF16.PACK_AB R0, RZ, R0 ;  /* 0x00000000ff00723e */ /* 0x000fe200000010ff */
[----:B------:R-:W-:Y:S05]  /*9d10*/  BRA `(.L_x_5646) ;  /* 0x00000b7000007947 */ /* 0x000fea0003800000 */
.L_x_5651:
[----:B------:R-:W2:Y:S02]  /*9d20*/  LDG.E.64 R2, [R2.64] ;  /* 0x0000002402027981 */ /* 0x000ea4000c1e1b00 */
[----:B--2---:R-:W0:Y:S01]  /*9d30*/  F2F.F32.F64 R0, R2 ;  /* 0x0000000200007310 */ /* 0x004e220000301000 */
[----:B------:R-:W0:-:S14]  /*9d40*/  DSETP.GEU.AND P0, PT, |R2|, c[0x2][0x0], PT ;  /* 0x008000000200762a */ /* 0x000e1c0003f0e200 */
[----:B0-----:R-:W-:-:S05]  /*9d50*/  @!P0 FMUL R0, R0, 1.175494350822287508e-38 ;  /* 0x0080000000008820 */ /* 0x001fca0000400000 */
[----:B------:R-:W-:Y:S01]  /*9d60*/  F2FP.BF16.PACK_AB R0, RZ, R0 ;  /* 0x00000000ff00723e */ /* 0x000fe200000010ff */
[----:B------:R-:W-:Y:S05]  /*9d70*/  BRA `(.L_x_5646) ;  /* 0x00000b1000007947 */ /* 0x000fea0003800000 */
.L_x_5641:
        /* <DEDUP_REMOVED lines=13> */
.L_x_5655:
[----:B------:R-:W2:Y:S02]  /*9e50*/  LDG.E.64 R2, [R2.64] ;  /* 0x0000002402027981 */ /* 0x000ea4000c1e1b00 */
[----:B--2---:R-:W0:Y:S01]  /*9e60*/  F2F.F32.F64 R0, R2 ;  /* 0x0000000200007310 */ /* 0x004e220000301000 */
[----:B------:R-:W0:-:S14]  /*9e70*/  DSETP.GEU.AND P0, PT, |R2|, c[0x2][0x0], PT ;  /* 0x008000000200762a */ /* 0x000e1c0003f0e200 */
[----:B0-----:R-:W-:-:S05]  /*9e80*/  @!P0 FMUL R0, R0, 1.175494350822287508e-38 ;  /* 0x0080000000008820 */ /* 0x001fca0000400000 */
[----:B------:R-:W-:Y:S01]  /*9e90*/  F2FP.BF16.PACK_AB R0, RZ, R0 ;  /* 0x00000000ff00723e */ /* 0x000fe200000010ff */
[----:B------:R-:W-:Y:S05]  /*9ea0*/  BRA `(.L_x_5646) ;  /* 0x000009e000007947 */ /* 0x000fea0003800000 */
.L_x_5654:
        /* <DEDUP_REMOVED lines=28> */
.L_x_5657:
        /* <DEDUP_REMOVED lines=15> */
.L_x_5656:
[----:B------:R0:W5:Y:S01]  /*a160*/  LDG.E.U16 R0, [R2.64] ;  /* 0x0000002402007981 */ /* 0x000162000c1e1500 */
[----:B------:R-:W-:Y:S05]  /*a170*/  BRA `(.L_x_5646) ;  /* 0x0000071000007947 */ /* 0x000fea0003800000 */
.L_x_5653:
        /* <DEDUP_REMOVED lines=12> */
.L_x_5660:
        /* <DEDUP_REMOVED lines=21> */
.L_x_5664:
[----:B------:R-:W-:Y:S05]  /*a390*/  BSYNC B1 ;  /* 0x0000000000017941 */ /* 0x000fea0003800000 */
.L_x_5663:
[----:B------:R-:W-:Y:S01]  /*a3a0*/  LEA R3, R0, 0x3b800000, 0x17 ;  /* 0x3b80000000037811 */ /* 0x000fe200078eb8ff */
[----:B------:R-:W-:-:S05]  /*a3b0*/  IMAD.SHL.U32 R0, R2, 0x100000, RZ ;  /* 0x0010000002007824 */ /* 0x000fca00078e00ff */
[----:B------:R-:W-:Y:S02]  /*a3c0*/  LOP3.LUT R0, R3, R0, R4, 0xfe, !PT ;  /* 0x0000000003007212 */ /* 0x000fe400078efe04 */
.L_x_5662:
[----:B------:R-:W-:Y:S05]  /*a3d0*/  BSYNC B0 ;  /* 0x0000000000007941 */ /* 0x000fea0003800000 */
.L_x_5661:
[----:B------:R-:W-:Y:S01]  /*a3e0*/  F2FP.BF16.PACK_AB R0, RZ, R0 ;  /* 0x00000000ff00723e */ /* 0x000fe200000010ff */
[----:B------:R-:W-:Y:S05]  /*a3f0*/  BRA `(.L_x_5646) ;  /* 0x0000049000007947 */ /* 0x000fea0003800000 */
.L_x_5659:
        /* <DEDUP_REMOVED lines=21> */
.L_x_5668:
[----:B------:R-:W-:Y:S05]  /*a550*/  BSYNC B1 ;  /* 0x0000000000017941 */ /* 0x000fea0003800000 */
.L_x_5667:
[----:B------:R-:W-:Y:S01]  /*a560*/  LEA R3, R0, 0x37800000, 0x17 ;  /* 0x3780000000037811 */ /* 0x000fe200078eb8ff */
[----:B------:R-:W-:-:S05]  /*a570*/  IMAD.SHL.U32 R0, R2, 0x200000, RZ ;  /* 0x0020000002007824 */ /* 0x000fca00078e00ff */
[----:B------:R-:W-:Y:S02]  /*a580*/  LOP3.LUT R0, R3, R0, R4, 0xfe, !PT ;  /* 0x0000000003007212 */ /* 0x000fe400078efe04 */
.L_x_5666:
[----:B------:R-:W-:Y:S05]  /*a590*/  BSYNC B0 ;  /* 0x0000000000007941 */ /* 0x000fea0003800000 */
.L_x_5665:
[----:B------:R-:W-:Y:S01]  /*a5a0*/  F2FP.BF16.PACK_AB R0, RZ, R0 ;  /* 0x00000000ff00723e */ /* 0x000fe200000010ff */
[----:B------:R-:W-:Y:S05]  /*a5b0*/  BRA `(.L_x_5646) ;  /* 0x000002d000007947 */ /* 0x000fea0003800000 */
.L_x_5658:
        /* <DEDUP_REMOVED lines=14> */
.L_x_5672:
[----:B------:R-:W-:Y:S05]  /*a6a0*/  BSYNC B0 ;  /* 0x0000000000007941 */ /* 0x000fea0003800000 */
.L_x_5671:
[----:B------:R-:W-:Y:S01]  /*a6b0*/  F2FP.BF16.PACK_AB R0, RZ, R0 ;  /* 0x00000000ff00723e */ /* 0x000fe200000010ff */
[----:B------:R-:W-:Y:S05]  /*a6c0*/  BRA `(.L_x_5646) ;  /* 0x000001c000007947 */ /* 0x000fea0003800000 */
.L_x_5645:
        /* <DEDUP_REMOVED lines=21> */
.L_x_5670:
[----:B------:R-:W2:Y:S02]  /*a820*/  LDG.E.64 R2, [R2.64] ;  /* 0x0000002402027981 */ /* 0x000ea4000c1e1b00 */
[----:B--2---:R-:W0:Y:S02]  /*a830*/  I2F.U64 R0, R2 ;  /* 0x0000000200007312 */ /* 0x004e240000301000 */
[----:B0-----:R-:W-:Y:S01]  /*a840*/  F2FP.BF16.PACK_AB R0, RZ, R0 ;  /* 0x00000000ff00723e */ /* 0x001fe200000010ff */
[----:B------:R-:W-:Y:S05]  /*a850*/  BRA `(.L_x_5646) ;  /* 0x0000003000007947 */ /* 0x000fea0003800000 */
.L_x_5669:
[----:B------:R-:W2:Y:S02]  /*a860*/  LDG.E R2, [R2.64] ;  /* 0x0000002402027981 */ /* 0x000ea4000c1e1900 */
[----:B--2---:R-:W0:Y:S02]  /*a870*/  I2F.U32 R0, R2 ;  /* 0x0000000200007306 */ /* 0x004e240000201000 */
[----:B0-----:R-:W-:-:S06]  /*a880*/  F2FP.BF16.PACK_AB R0, RZ, R0 ;  /* 0x00000000ff00723e */ /* 0x001fcc00000010ff */
.L_x_5646:
        /* <DEDUP_REMOVED lines=21> */
.L_x_5676:
[----:B------:R-:W-:-:S06]  /*a9e0*/  PRMT R3, RZ, 0x5410, R0 ;  /* 0x00005410ff037816 */ /* 0x000fcc0000000000 */
[----:B------:R-:W0:Y:S02]  /*a9f0*/  F2I.S64.TRUNC R2, R3 ;  /* 0x0000000300027311 */ /* 0x000e24000020d900 */
[----:B0-----:R-:W-:Y:S01]  /*aa00*/  STG.E.U8 [R16.64], R2 ;  /* 0x0000000210007986 */ /* 0x001fe2000c101124 */
[----:B------:R-:W-:Y:S05]  /*aa10*/  EXIT ;  /* 0x000000000000794d */ /* 0x000fea0003800000 */
.L_x_5675:
        /* <DEDUP_REMOVED lines=10> */
.L_x_5679:
[----:B------:R-:W-:-:S04]  /*aac0*/  PRMT R0, RZ, 0x5410, R0 ;  /* 0x00005410ff007816 */ /* 0x000fc80000000000 */
[----:B------:R-:W0:Y:S02]  /*aad0*/  F2I.FTZ.TRUNC.NTZ R3, R0 ;  /* 0x0000000000037305 */ /* 0x000e24000021f100 */
[----:B0-----:R-:W-:Y:S01]  /*aae0*/  STG.E [R16.64], R3 ;  /* 0x0000000310007986 */ /* 0x001fe2000c101924 */
[----:B------:R-:W-:Y:S05]  /*aaf0*/  EXIT ;  /* 0x000000000000794d */ /* 0x000fea0003800000 */
.L_x_5678:
[----:B------:R-:W-:-:S04]  /*ab00*/  PRMT R0, RZ, 0x5410, R0 ;  /* 0x00005410ff007816 */ /* 0x000fc80000000000 */
[----:B------:R-:W0:Y:S02]  /*ab10*/  F2I.FTZ.TRUNC.NTZ R3, R0 ;  /* 0x0000000000037305 */ /* 0x000e24000021f100 */
[----:B0-----:R-:W-:Y:S01]  /*ab20*/  STG.E.U16 [R16.64], R3 ;  /* 0x0000000310007986 */ /* 0x001fe2000c101524 */
[----:B------:R-:W-:Y:S05]  /*ab30*/  EXIT ;  /* 0x000000000000794d */ /* 0x000fea0003800000 */
.L_x_5674:
        /* <DEDUP_REMOVED lines=9> */
.L_x_5681:
[----:B------:R-:W-:-:S04]  /*abd0*/  PRMT R0, RZ, 0x5410, R0 ;  /* 0x00005410ff007816 */ /* 0x000fc80000000000 */
[----:B------:R-:W-:-:S05]  /*abe0*/  F2FP.PACK_AB R0, RZ, R0 ;  /* 0x00000000ff00723e */ /* 0x000fca00000000ff */
[----:B------:R-:W-:Y:S01]  /*abf0*/  STG.E.U16 [R16.64], R0 ;  /* 0x0000000010007986 */ /* 0x000fe2000c101524 */
[----:B------:R-:W-:Y:S05]  /*ac00*/  EXIT ;  /* 0x000000000000794d */ /* 0x000fea0003800000 */
.L_x_5680:
        /* <DEDUP_REMOVED lines=10> */
.L_x_5683:
[----:B------:R-:W-:-:S04]  /*acb0*/  PRMT R0, RZ, 0x5410, R0 ;  /* 0x00005410ff007816 */ /* 0x000fc80000000000 */
[----:B------:R-:W-:-:S04]  /*acc0*/  F2FP.PACK_AB R3, RZ, R0 ;  /* 0x00000000ff03723e */ /* 0x000fc800000000ff */
[----:B------:R-:W-:-:S05]  /*acd0*/  PRMT R3, R3, 0x5410, RZ ;  /* 0x0000541003037816 */ /* 0x000fca00000000ff */
[----:B------:R-:W-:Y:S01]  /*ace0*/  STG.E [R16.64], R3 ;  /* 0x0000000310007986 */ /* 0x000fe2000c101924 */
[----:B------:R-:W-:Y:S05]  /*acf0*/  EXIT ;  /* 0x000000000000794d */ /* 0x000fea0003800000 */
.L_x_5682:
[----:B------:R-:W-:-:S05]  /*ad00*/  PRMT R2, RZ, 0x5410, R0 ;  /* 0x00005410ff027816 */ /* 0x000fca0000000000 */
[----:B------:R-:W-:-:S06]  /*ad10*/  FMUL.FTZ R2, R2, 1 ;  /* 0x3f80000002027820 */ /* 0x000fcc0000410000 */
[----:B------:R-:W0:Y:S02]  /*ad20*/  F2F.F64.F32 R2, R2 ;  /* 0x0000000200027310 */ /* 0x000e240000201800 */
[----:B0-----:R-:W-:Y:S01]  /*ad30*/  STG.E.64 [R16.64], R2 ;  /* 0x0000000210007986 */ /* 0x001fe2000c101b24 */
[----:B------:R-:W-:Y:S05]  /*ad40*/  EXIT ;  /* 0x000000000000794d */ /* 0x000fea0003800000 */
.L_x_5673:
        /* <DEDUP_REMOVED lines=13> */
.L_x_5686:
[----:B------:R-:W-:Y:S01]  /*ae20*/  PRMT R0, RZ, 0x5410, R0 ;  /* 0x00005410ff007816 */ /* 0x000fe20000000000 */
[----:B------:R-:W-:-:S04]  /*ae30*/  CS2R R6, SRZ ;  /* 0x0000000000067805 */ /* 0x000fc8000001ff00 */
[----:B------:R-:W-:-:S04]  /*ae40*/  FMUL.FTZ R0, R0, 1 ;  /* 0x3f80000000007820 */ /* 0x000fc80000410000 */
[----:B------:R-:W0:Y:S02]  /*ae50*/  F2F.F64.F32 R4, R0 ;  /* 0x0000000000047310 */ /* 0x000e240000201800 */
[----:B0-----:R-:W-:Y:S01]  /*ae60*/  STG.E.128 [R16.64], R4 ;  /* 0x0000000410007986 */ /* 0x001fe2000c101d24 */
[----:B------:R-:W-:Y:S05]  /*ae70*/  EXIT ;  /* 0x000000000000794d */ /* 0x000fea0003800000 */
.L_x_5685:
        /* <DEDUP_REMOVED lines=21> */
.L_x_5690:
[----:B------:R-:W-:Y:S05]  /*afd0*/  BSYNC B0 ;  /* 0x0000000000007941 */ /* 0x000fea0003800000 */
.L_x_5689:
[----:B------:R-:W-:-:S05]  /*afe0*/  LOP3.LUT R3, R0, R3, RZ, 0xfc, !PT ;  /* 0x0000000300037212 */ /* 0x000fca00078efcff */
[----:B------:R-:W-:Y:S01]  /*aff0*/  STG.E.U8 [R16.64], R3 ;  /* 0x0000000310007986 */ /* 0x000fe2000c101124 */
[----:B------:R-:W-:Y:S05]  /*b000*/  EXIT ;  /* 0x000000000000794d */ /* 0x000fea0003800000 */
.L_x_5688:
        /* <DEDUP_REMOVED lines=13> */
.L_x_5692:
[----:B------:R-:W-:Y:S01]  /*b0e0*/  IMAD.MOV.U32 R0, RZ, RZ, 0x7f ;  /* 0x0000007fff007424 */ /* 0x000fe200078e00ff */
[----:B------:R-:W-:-:S04]  /*b0f0*/  ISETP.GT.U32.AND P0, PT, R2, 0x7f800000, PT ;  /* 0x7f8000000200780c */ /* 0x000fc80003f04070 */
[----:B------:R-:W-:-:S04]  /*b100*/  SEL R0, R0, 0x7c, P0 ;  /* 0x0000007c00007807 */ /* 0x000fc80000000000 */
.L_x_5693:
[----:B------:R-:W-:Y:S05]  /*b110*/  BSYNC B0 ;  /* 0x0000000000007941 */ /* 0x000fea0003800000 */
.L_x_5691:
[----:B------:R-:W-:-:S04]  /*b120*/  LOP3.LUT R2, R3, 0x80000000, RZ, 0xc0, !PT ;  /* 0x8000000003027812 */ /* 0x000fc800078ec0ff */
[----:B------:R-:W-:-:S04]  /*b130*/  SHF.R.U32.HI R3, RZ, 0x18, R2 ;  /* 0x00000018ff037819 */ /* 0x000fc80000011602 */
[----:B------:R-:W-:-:S05]  /*b140*/  LOP3.LUT R3, R0, R3, RZ, 0xfc, !PT ;  /* 0x0000000300037212 */ /* 0x000fca00078efcff */
[----:B------:R-:W-:Y:S01]  /*b150*/  STG.E.U8 [R16.64], R3 ;  /* 0x0000000310007986 */ /* 0x000fe2000c101124 */
[----:B------:R-:W-:Y:S05]  /*b160*/  EXIT ;  /* 0x000000000000794d */ /* 0x000fea0003800000 */
.L_x_5687:
[----:B------:R-:W-:Y:S01]  /*b170*/  STG.E.U16 [R16.64], R0 ;  /* 0x0000000010007986 */ /* 0x000fe2000c101524 */
[----:B------:R-:W-:Y:S05]  /*b180*/  EXIT ;  /* 0x000000000000794d */ /* 0x000fea0003800000 */
.L_x_5684:
        /* <DEDUP_REMOVED lines=12> */
.L_x_5696:
        /* <DEDUP_REMOVED lines=17> */
.L_x_5699:
[----:B------:R-:W-:-:S04]  /*b360*/  LOP3.LUT R2, R3, 0x80000000, RZ, 0xc0, !PT ;  /* 0x8000000003027812 */ /* 0x000fc800078ec0ff */
[----:B------:R-:W-:-:S04]  /*b370*/  SHF.R.U32.HI R3, RZ, 0x18, R2 ;  /* 0x00000018ff037819 */ /* 0x000fc80000011602 */
[----:B------:R-:W-:-:S04]  /*b380*/  LOP3.LUT R0, R0, R3, RZ, 0xfc, !PT ;  /* 0x0000000300007212 */ /* 0x000fc800078efcff */
[----:B------:R-:W-:Y:S02]  /*b390*/  PRMT R8, R0, 0x7610, R8 ;  /* 0x0000761000087816 */ /* 0x000fe40000000008 */
.L_x_5698:
[----:B------:R-:W-:Y:S05]  /*b3a0*/  BSYNC B0 ;  /* 0x0000000000007941 */ /* 0x000fea0003800000 */
.L_x_5697:
[----:B------:R-:W-:Y:S01]  /*b3b0*/  STG.E.U8 [R16.64], R8 ;  /* 0x0000000810007986 */ /* 0x000fe2000c101124 */
[----:B------:R-:W-:Y:S05]  /*b3c0*/  EXIT ;  /* 0x000000000000794d */ /* 0x000fea0003800000 */
.L_x_5695:
        /* <DEDUP_REMOVED lines=17> */
.L_x_5702:
[----:B------:R-:W-:-:S04]  /*b4e0*/  LOP3.LUT R2, R3, 0x80000000, RZ, 0xc0, !PT ;  /* 0x8000000003027812 */ /* 0x000fc800078ec0ff */
[----:B------:R-:W-:-:S04]  /*b4f0*/  SHF.R.U32.HI R3, RZ, 0x18, R2 ;  /* 0x00000018ff037819 */ /* 0x000fc80000011602 */
[----:B------:R-:W-:-:S04]  /*b500*/  LOP3.LUT R0, R0, R3, RZ, 0xfc, !PT ;  /* 0x0000000300007212 */ /* 0x000fc800078efcff */
[----:B------:R-:W-:Y:S02]  /*b510*/  PRMT R8, R0, 0x7610, R8 ;  /* 0x0000761000087816 */ /* 0x000fe40000000008 */
.L_x_5701:
[----:B------:R-:W-:Y:S05]  /*b520*/  BSYNC B0 ;  /* 0x0000000000007941 */ /* 0x000fea0003800000 */
.L_x_5700:
[----:B------:R-:W-:Y:S01]  /*b530*/  STG.E.U8 [R16.64], R8 ;  /* 0x0000000810007986 */ /* 0x000fe2000c101124 */
[----:B------:R-:W-:Y:S05]  /*b540*/  EXIT ;  /* 0x000000000000794d */ /* 0x000fea0003800000 */
.L_x_5694:
        /* <DEDUP_REMOVED lines=22> */
.L_x_5677:
        /* <DEDUP_REMOVED lines=20> */
.L_x_5704:
[----:B------:R-:W-:-:S06]  /*b7f0*/  PRMT R2, RZ, 0x5410, R0 ;  /* 0x00005410ff027816 */ /* 0x000fcc0000000000 */
[----:B------:R-:W0:Y:S02]  /*b800*/  F2I.U64.TRUNC R2, R2 ;  /* 0x0000000200027311 */ /* 0x000e24000020d800 */
[----:B0-----:R-:W-:Y:S01]  /*b810*/  STG.E.64 [R16.64], R2 ;  /* 0x0000000210007986 */ /* 0x001fe2000c101b24 */
[----:B------:R-:W-:Y:S05]  /*b820*/  EXIT ;  /* 0x000000000000794d */ /* 0x000fea0003800000 */
.L_x_5703:
[----:B------:R-:W-:-:S04]  /*b830*/  PRMT R0, RZ, 0x5410, R0 ;  /* 0x00005410ff007816 */ /* 0x000fc80000000000 */
[----:B------:R-:W0:Y:S02]  /*b840*/  F2I.FTZ.U32.TRUNC.NTZ R3, R0 ;  /* 0x0000000000037305 */ /* 0x000e24000021f000 */
[----:B0-----:R-:W-:Y:S01]  /*b850*/  STG.E [R16.64], R3 ;  /* 0x0000000310007986 */ /* 0x001fe2000c101924 */
[----:B------:R-:W-:Y:S05]  /*b860*/  EXIT ;  /* 0x000000000000794d */ /* 0x000fea0003800000 */
.L_x_5705:
        /* <DEDUP_REMOVED lines=9> */
.L_x_39995:


//--------------------- .text._ZN2at6native27unrolled_elementwise_kernelINS0_13AUnaryFunctorIN3c108BFloat16ES4_S4_ZZZNS0_16fmax_kernel_cudaERNS_18TensorIteratorBaseEENKUlvE_clEvENKUlvE2_clEvEUlS4_S4_E_EESt5arrayIPcLm2EELi4E23TrivialOffsetCalculatorILi1EjESF_NS0_6memory12LoadWithCastILi1EEENSG_13StoreWithCastILi1EEEEEviT_T0_T2_T3_T4_T5_ --------------------------
	.section	.text._ZN2at6native27unrolled_elementwise_kernelINS0_13AUnaryFunctorIN3c108BFloat16ES4_S4_ZZZNS0_16fmax_kernel_cudaERNS_18TensorIteratorBaseEENKUlvE_clEvENKUlvE2_clEvEUlS4_S4_E_EESt5arrayIPcLm2EELi4E23TrivialOffsetCalculatorILi1EjESF_NS0_6memory12LoadWithCastILi1EEENSG_13StoreWithCastILi1EEEEEviT_T0_T2_T3_T4_T5_,"ax",@progbits
	.sectioninfo	@"SHI_REGISTERS=29"
	.align	128
        .global         _ZN2at6native27unrolled_elementwise_kernelINS0_13AUnaryFunctorIN3c108BFloat16ES4_S4_ZZZNS0_16fmax_kernel_cudaERNS_18TensorIteratorBaseEENKUlvE_clEvENKUlvE2_clEvEUlS4_S4_E_EESt5arrayIPcLm2EELi4E23TrivialOffsetCalculatorILi1EjESF_NS0_6memory12LoadWithCastILi1EEENSG_13StoreWithCastILi1EEEEEviT_T0_T2_T3_T4_T5_
        .type           _ZN2at6native27unrolled_elementwise_kernelINS0_13AUnaryFunctorIN3c108BFloat16ES4_S4_ZZZNS0_16fmax_kernel_cudaERNS_18TensorIteratorBaseEENKUlvE_clEvENKUlvE2_clEvEUlS4_S4_E_EESt5arrayIPcLm2EELi4E23TrivialOffsetCalculatorILi1EjESF_NS0_6memory12LoadWithCastILi1EEENSG_13StoreWithCastILi1EEEEEviT_T0_T2_T3_T4_T5_,@function
        .size           _ZN2at6native27unrolled_elementwise_kernelINS0_13AUnaryFunctorIN3c108BFloat16ES4_S4_ZZZNS0_16fmax_kernel_cudaERNS_18TensorIteratorBaseEENKUlvE_clEvENKUlvE2_clEvEUlS4_S4_E_EESt5arrayIPcLm2EELi4E23TrivialOffsetCalculatorILi1EjESF_NS0_6memory12LoadWithCastILi1EEENSG_13StoreWithCastILi1EEEEEviT_T0_T2_T3_T4_T5_,(.L_x_39996 - _ZN2at6native27unrolled_elementwise_kernelINS0_13AUnaryFunctorIN3c108BFloat16ES4_S4_ZZZNS0_16fmax_kernel_cudaERNS_18TensorIteratorBaseEENKUlvE_clEvENKUlvE2_clEvEUlS4_S4_E_EESt5arrayIPcLm2EELi4E23TrivialOffsetCalculatorILi1EjESF_NS0_6memory12LoadWithCastILi1EEENSG_13StoreWithCastILi1EEEEEviT_T0_T2_T3_T4_T5_)
        .other          _ZN2at6native27unrolled_elementwise_kernelINS0_13AUnaryFunctorIN3c108BFloat16ES4_S4_ZZZNS0_16fmax_kernel_cudaERNS_18TensorIteratorBaseEENKUlvE_clEvENKUlvE2_clEvEUlS4_S4_E_EESt5arrayIPcLm2EELi4E23TrivialOffsetCalculatorILi1EjESF_NS0_6memory12LoadWithCastILi1EEENSG_13StoreWithCastILi1EEEEEviT_T0_T2_T3_T4_T5_,@"STO_CUDA_ENTRY STV_DEFAULT"
_ZN2at6native27unrolled_elementwise_kernelINS0_13AUnaryFunctorIN3c108BFloat16ES4_S4_ZZZNS0_16fmax_kernel_cudaERNS_18TensorIteratorBaseEENKUlvE_clEvENKUlvE2_clEvEUlS4_S4_E_EESt5arrayIPcLm2EELi4E23TrivialOffsetCalculatorILi1EjESF_NS0_6memory12LoadWithCastILi1EEENSG_13StoreWithCastILi1EEEEEviT_T0_T2_T3_T4_T5_:
.text._ZN2at6native27unrolled_elementwise_kernelINS0_13AUnaryFunctorIN3c108BFloat16ES4_S4_ZZZNS0_16fmax_kernel_cudaERNS_18TensorIteratorBaseEENKUlvE_clEvENKUlvE2_clEvEUlS4_S4_E_EESt5arrayIPcLm2EELi4E23TrivialOffsetCalculatorILi1EjESF_NS0_6memory12LoadWithCastILi1EEENSG_13StoreWithCastILi1EEEEEviT_T0_T2_T3_T4_T5_:
        /* <DEDUP_REMOVED lines=32> */
.L_x_5711:
[----:B------:R-:W2:Y:S02]  /*0200*/  LDG.E.U8 R2, [R2.64] ;  /* 0x0000002402027981 */ /* 0x000ea4000c1e1100 */
[----:B--2---:R-:W0:Y:S02]  /*0210*/  I2F.U16 R0, R2 ;  /* 0x0000000200007306 */ /* 0x004e240000101000 */
[----:B0-----:R-:W-:-:S04]  /*0220*/  F2FP.BF16.PACK_AB R0, RZ, R0 ;  /* 0x00000000ff00723e */ /* 0x001fc800000010ff */
[----:B------:R-:W-:Y:S01]  /*0230*/  PRMT R23, R0, 0x7610, R23 ;  /* 0x0000761000177816 */ /* 0x000fe20000000017 */
[----:B------:R-:W-:Y:S05]  /*0240*/  BRA `(.L_x_5713) ;  /* 0x00000f1000007947 */ /* 0x000fea0003800000 */
.L_x_5710:
        /* <DEDUP_REMOVED lines=11> */
.L_x_5715:
[----:B------:R-:W2:Y:S02]  /*0300*/  LDG.E R2, [R2.64] ;  /* 0x0000002402027981 */ /* 0x000ea4000c1e1900 */
[----:B--2---:R-:W0:Y:S02]  /*0310*/  I2F R0, R2 ;  /* 0x0000000200007306 */ /* 0x004e240000201400 */
[----:B0-----:R-:W-:-:S04]  /*0320*/  F2FP.BF16.PACK_AB R0, RZ, R0 ;  /* 0x00000000ff00723e */ /* 0x001fc800000010ff */
[----:B------:R-:W-:Y:S01]  /*0330*/  PRMT R23, R0, 0x7610, R23 ;  /* 0x0000761000177816 */ /* 0x000fe20000000017 */
[----:B------:R-:W-:Y:S05]  /*0340*/  BRA `(.L_x_5713) ;  /* 0x00000e1000007947 */ /* 0x000fea0003800000 */
.L_x_5714:
[----:B------:R-:W2:Y:S02]  /*0350*/  LDG.E.U16 R2, [R2.64] ;  /* 0x0000002402027981 */ /* 0x000ea4000c1e1500 */
[----:B--2---:R-:W0:Y:S02]  /*0360*/  I2F.S16 R0, R2 ;  /* 0x0000000200007306 */ /* 0x004e240000101400 */
[----:B0-----:R-:W-:-:S04]  /*0370*/  F2FP.BF16.PACK_AB R0, RZ, R0 ;  /* 0x00000000ff00723e */ /* 0x001fc800000010ff */
[----:B------:R-:W-:Y:S01]  /*0380*/  PRMT R23, R0, 0x7610, R23 ;  /* 0x0000761000177816 */ /* 0x000fe20000000017 */
[----:B------:R-:W-:Y:S05]  /*0390*/  BRA `(.L_x_5713) ;  /* 0x00000dc000007947 */ /* 0x000fea0003800000 */
.L_x_5709:
        /* <DEDUP_REMOVED lines=9> */
.L_x_5717:
[----:B------:R-:W2:Y:S02]  /*0430*/  LDG.E.U16 R0, [R2.64] ;  /* 0x0000002402007981 */ /* 0x000ea4000c1e1500 */
[----:B--2---:R-:W-:-:S05]  /*0440*/  HADD2.F32 R0, -RZ, R0.H0_H0 ;  /* 0x20000000ff007230 */ /* 0x004fca0000004100 */
[----:B------:R-:W-:-:S04]  /*0450*/  F2FP.BF16.PACK_AB R0, RZ, R0 ;  /* 0x00000000ff00723e */ /* 0x000fc800000010ff */
[----:B------:R-:W-:Y:S01]  /*0460*/  PRMT R23, R0, 0x7610, R23 ;  /* 0x0000761000177816 */ /* 0x000fe20000000017 */
[----:B------:R-:W-:Y:S05]  /*0470*/  BRA `(.L_x_5713) ;  /* 0x00000ce000007947 */ /* 0x000fea0003800000 */
.L_x_5716:
        /* <DEDUP_REMOVED lines=9> */
.L_x_5719:
[----:B------:R-:W2:Y:S02]  /*0510*/  LDG.E.U16 R2, [R2.64] ;  /* 0x0000002402027981 */ /* 0x000ea4000c1e1500 */
[----:B--2---:R-:W-:-:S05]  /*0520*/  HADD2.F32 R0, -RZ, R2.H0_H0 ;  /* 0x20000002ff007230 */ /* 0x004fca0000004100 */
[----:B------:R-:W-:-:S04]  /*0530*/  F2FP.BF16.PACK_AB R0, RZ, R0 ;  /* 0x00000000ff00723e */ /* 0x000fc800000010ff */
[----:B------:R-:W-:Y:S01]  /*0540*/  PRMT R23, R0, 0x7610, R23 ;  /* 0x0000761000177816 */ /* 0x000fe20000000017 */
[----:B------:R-:W-:Y:S05]  /*0550*/  BRA `(.L_x_5713) ;  /* 0x00000c0000007947 */ /* 0x000fea0003800000 */
.L_x_5718:
[----:B------:R-:W2:Y:S02]  /*0560*/  LDG.E.64 R2, [R2.64] ;  /* 0x0000002402027981 */ /* 0x000ea4000c1e1b00 */
[----:B--2---:R-:W0:Y:S01]  /*0570*/  F2F.F32.F64 R0, R2 ;  /* 0x0000000200007310 */ /* 0x004e220000301000 */
[----:B------:R-:W0:-:S14]  /*0580*/  DSETP.GEU.AND P0, PT, |R2|, c[0x2][0x0], PT ;  /* 0x008000000200762a */ /* 0x000e1c0003f0e200 */
[----:B0-----:R-:W-:-:S05]  /*0590*/  @!P0 FMUL R0, R0, 1.175494350822287508e-38 ;  /* 0x0080000000008820 */ /* 0x001fca0000400000 */
[----:B------:R-:W-:-:S04]  /*05a0*/  F2FP.BF16.PACK_AB R0, RZ, R0 ;  /* 0x00000000ff00723e */ /* 0x000fc800000010ff */
[----:B------:R-:W-:Y:S01]  /*05b0*/  PRMT R23, R0, 0x7610, R23 ;  /* 0x0000761000177816 */ /* 0x000fe20000000017 */
[----:B------:R-:W-:Y:S05]  /*05c0*/  BRA `(.L_x_5713) ;  /* 0x00000b9000007947 */ /* 0x000fea0003800000 */
.L_x_5708:
        /* <DEDUP_REMOVED lines=14> */
.L_x_5722:
[----:B------:R-:W2:Y:S02]  /*06b0*/  LDG.E.64 R2, [R2.64] ;  /* 0x0000002402027981 */ /* 0x000ea4000c1e1b00 */
[----:B--2---:R-:W0:Y:S01]  /*06c0*/  F2F.F32.F64 R0, R2 ;  /* 0x0000000200007310 */ /* 0x004e220000301000 */
[----:B------:R-:W0:-:S14]  /*06d0*/  DSETP.GEU.AND P0, PT, |R2|, c[0x2][0x0], PT ;  /* 0x008000000200762a */ /* 0x000e1c0003f0e200 */
[----:B0-----:R-:W-:-:S05]  /*06e0*/  @!P0 FMUL R0, R0, 1.175494350822287508e-38 ;  /* 0x0080000000008820 */ /* 0x001fca0000400000 */
[----:B------:R-:W-:-:S04]  /*06f0*/  F2FP.BF16.PACK_AB R0, RZ, R0 ;  /* 0x00000000ff00723e */ /* 0x000fc800000010ff */
[----:B------:R-:W-:Y:S01]  /*0700*/  PRMT R23, R0, 0x7610, R23 ;  /* 0x0000761000177816 */ /* 0x000fe20000000017 */
[----:B------:R-:W-:Y:S05]  /*0710*/  BRA `(.L_x_5713) ;  /* 0x00000a4000007947 */ /* 0x000fea0003800000 */
.L_x_5721:
        /* <DEDUP_REMOVED lines=28> */
.L_x_5724:
        /* <DEDUP_REMOVED lines=16> */
.L_x_5723:
[----:B------:R0:W5:Y:S01]  /*09e0*/  LDG.E.U16 R23, [R2.64] ;  /* 0x0000002402177981 */ /* 0x000162000c1e1500 */
[----:B------:R-:W-:Y:S05]  /*09f0*/  BRA `(.L_x_5713) ;  /* 0x0000076000007947 */ /* 0x000fea0003800000 */
.L_x_5720:
        /* <DEDUP_REMOVED lines=12> */
.L_x_5727:
        /* <DEDUP_REMOVED lines=21> */
.L_x_5731:
[----:B------:R-:W-:Y:S05]  /*0c10*/  BSYNC B1 ;  /* 0x0000000000017941 */ /* 0x000fea0003800000 */
.L_x_5730:
[----:B------:R-:W-:Y:S01]  /*0c20*/  LEA R3, R0, 0x3b800000, 0x17 ;  /* 0x3b80000000037811 */ /* 0x000fe200078eb8ff */
[----:B------:R-:W-:-:S05]  /*0c30*/  IMAD.SHL.U32 R0, R2, 0x100000, RZ ;  /* 0x0010000002007824 */ /* 0x000fca00078e00ff */
[----:B------:R-:W-:Y:S02]  /*0c40*/  LOP3.LUT R0, R3, R0, R4, 0xfe, !PT ;  /* 0x0000000003007212 */ /* 0x000fe400078efe04 */
.L_x_5729:
[----:B------:R-:W-:Y:S05]  /*0c50*/  BSYNC B0 ;  /* 0x0000000000007941 */ /* 0x000fea0003800000 */
.L_x_5728:
[----:B------:R-:W-:-:S04]  /*0c60*/  F2FP.BF16.PACK_AB R0, RZ, R0 ;  /* 0x00000000ff00723e */ /* 0x000fc800000010ff */
[----:B------:R-:W-:Y:S01]  /*0c70*/  PRMT R23, R0, 0x7610, R23 ;  /* 0x0000761000177816 */ /* 0x000fe20000000017 */
[----:B------:R-:W-:Y:S05]  /*0c80*/  BRA `(.L_x_5713) ;  /* 0x000004d000007947 */ /* 0x000fea0003800000 */
.L_x_5726:
        /* <DEDUP_REMOVED lines=21> */
.L_x_5735:
[----:B------:R-:W-:Y:S05]  /*0de0*/  BSYNC B1 ;  /* 0x0000000000017941 */ /* 0x000fea0003800000 */
.L_x_5734:
[----:B------:R-:W-:Y:S01]  /*0df0*/  LEA R3, R0, 0x37800000, 0x17 ;  /* 0x3780000000037811 */ /* 0x000fe200078eb8ff */
[----:B------:R-:W-:-:S05]  /*0e00*/  IMAD.SHL.U32 R0, R2, 0x200000, RZ ;  /* 0x0020000002007824 */ /* 0x000fca00078e00ff */
[----:B------:R-:W-:Y:S02]  /*0e10*/  LOP3.LUT R0, R3, R0, R4, 0xfe, !PT ;  /* 0x0000000003007212 */ /* 0x000fe400078efe04 */
.L_x_5733:
[----:B------:R-:W-:Y:S05]  /*0e20*/  BSYNC B0 ;  /* 0x0000000000007941 */ /* 0x000fea0003800000 */
.L_x_5732:
[----:B------:R-:W-:-:S04]  /*0e30*/  F2FP.BF16.PACK_AB R0, RZ, R0 ;  /* 0x00000000ff00723e */ /* 0x000fc800000010ff */
[----:B------:R-:W-:Y:S01]  /*0e40*/  PRMT R23, R0, 0x7610, R23 ;  /* 0x0000761000177816 */ /* 0x000fe20000000017 */
[----:B------:R-:W-:Y:S05]  /*0e50*/  BRA `(.L_x_5713) ;  /* 0x0000030000007947 */ /* 0x000fea0003800000 */
.L_x_5725:
        /* <DEDUP_REMOVED lines=14> */
.L_x_5739:
[----:B------:R-:W-:Y:S05]  /*0f40*/  BSYNC B0 ;  /* 0x0000000000007941 */ /* 0x000fea0003800000 */
.L_x_5738:
[----:B------:R-:W-:-:S04]  /*0f50*/  F2FP.BF16.PACK_AB R0, RZ, R0 ;  /* 0x00000000ff00723e */ /* 0x000fc800000010ff */
[----:B------:R-:W-:Y:S01]  /*0f60*/  PRMT R23, R0, 0x7610, R23 ;  /* 0x0000761000177816 */ /* 0x000fe20000000017 */
[----:B------:R-:W-:Y:S05]  /*0f70*/  BRA `(.L_x_5713) ;  /* 0x000001e000007947 */ /* 0x000fea0003800000 */
.L_x_5712:
        /* <DEDUP_REMOVED lines=21> */
.L_x_5737:
[----:B------:R-:W2:Y:S02]  /*10d0*/  LDG.E.64 R2, [R2.64] ;  /* 0x0000002402027981 */ /* 0x000ea4000c1e1b00 */
[----:B--2---:R-:W0:Y:S02]  /*10e0*/  I2F.U64 R0, R2 ;  /* 0x0000000200007312 */ /* 0x004e240000301000 */
[----:B0-----:R-:W-:-:S04]  /*10f0*/  F2FP.BF16.PACK_AB R0, RZ, R0 ;  /* 0x00000000ff00723e */ /* 0x001fc800000010ff */
[----:B------:R-:W-:Y:S01]  /*1100*/  PRMT R23, R0, 0x7610, R23 ;  /* 0x0000761000177816 */ /* 0x000fe20000000017 */
[----:B------:R-:W-:Y:S05]  /*1110*/  BRA `(.L_x_5713) ;  /* 0x0000004000007947 */ /* 0x000fea0003800000 */
.L_x_5736:
[----:B------:R-:W2:Y:S02]  /*1120*/  LDG.E R2, [R2.64] ;  /* 0x0000002402027981 */ /* 0x000ea4000c1e1900 */
[----:B--2---:R-:W0:Y:S02]  /*1130*/  I2F.U32 R0, R2 ;  /* 0x0000000200007306 */ /* 0x004e240000201000 */
[----:B0-----:R-:W-:-:S04]  /*1140*/  F2FP.BF16.PACK_AB R0, RZ, R0 ;  /* 0x00000000ff00723e */ /* 0x001fc800000010ff */
[----:B------:R-:W-:Y:S02]  /*1150*/  PRMT R23, R0, 0x7610, R23 ;  /* 0x0000761000177816 */ /* 0x000fe40000000017 */
.L_x_5713:
[----:B------:R-:W1:Y:S02]  /*1160*/  S2R R19, SR_TID.X ;  /* 0x0000000000137919 */ /* 0x000e640000002100 */
[----:B-1----:R-:W-:-:S03]  /*1170*/  IADD3 R19, R19, 0x80, RZ ;  /* 0x0000008013137810 */ /* 0x002fc60007ffe0ff */
.L_x_5707:
[----:B-1----:R-:W-:Y:S05]  /*1180*/  BSYNC B6 ;  /* 0x0000000000067941 */ /* 0x002fea0003800000 */
.L_x_5706:
        /* <DEDUP_REMOVED lines=24> */
.L_x_5745:
[----:B------:R-:W2:Y:S02]  /*1310*/  LDG.E.U8 R2, [R2.64] ;  /* 0x0000002402027981 */ /* 0x000ea4000c1e1100 */
[----:B--2---:R-:W0:Y:S02]  /*1320*/  I2F.U16 R0, R2 ;  /* 0x0000000200007306 */ /* 0x004e240000101000 */
[----:B0-----:R-:W-:-:S04]  /*1330*/  F2FP.BF16.PACK_AB R0, RZ, R0 ;  /* 0x00000000ff00723e */ /* 0x001fc800000010ff */
[----:B------:R-:W-:Y:S01]  /*1340*/  PRMT R22, R0, 0x7610, R22 ;  /* 0x0000761000167816 */ /* 0x000fe20000000016 */
[----:B------:R-:W-:Y:S05]  /*1350*/  BRA `(.L_x_5747) ;  /* 0x00000f0000007947 */ /* 0x000fea0003800000 */
.L_x_5744:
        /* <DEDUP_REMOVED lines=11> */
.L_x_5749:
[----:B------:R-:W2:Y:S02]  /*1410*/  LDG.E R2, [R2.64] ;  /* 0x0000002402027981 */ /* 0x000ea4000c1e1900 */
[----:B--2---:R-:W0:Y:S02]  /*1420*/  I2F R0, R2 ;  /* 0x0000000200007306 */ /* 0x004e240000201400 */
[----:B0-----:R-:W-:-:S04]  /*1430*/  F2FP.BF16.PACK_AB R0, RZ, R0 ;  /* 0x00000000ff00723e */ /* 0x001fc800000010ff */
[----:B------:R-:W-:Y:S01]  /*1440*/  PRMT R22, R0, 0x7610, R22 ;  /* 0x0000761000167816 */ /* 0x000fe20000000016 */
[----:B------:R-:W-:Y:S05]  /*1450*/  BRA `(.L_x_5747) ;  /* 0x00000e0000007947 */ /* 0x000fea0003800000 */
.L_x_5748:
[----:B------:R-:W2:Y:S02]  /*1460*/  LDG.E.U16 R2, [R2.64] ;  /* 0x0000002402027981 */ /* 0x000ea4000c1e1500 */
[----:B--2---:R-:W0:Y:S02]  /*1470*/  I2F.S16 R0, R2 ;  /* 0x0000000200007306 */ /* 0x004e240000101400 */
[----:B0-----:R-:W-:-:S04]  /*1480*/  F2FP.BF16.PACK_AB R0, RZ, R0 ;  /* 0x00000000ff00723e */ /* 0x001fc800000010ff */
[----:B------:R-:W-:Y:S01]  /*1490*/  PRMT R22, R0, 0x7610, R22 ;  /* 0x0000761000167816 */ /* 0x000fe20000000016 */
[----:B------:R-:W-:Y:S05]  /*14a0*/  BRA `(.L_x_5747) ;  /* 0x00000db000007947 */ /* 0x000fea0003800000 */
.L_x_5743:
        /* <DEDUP_REMOVED lines=9> */
.L_x_5751:
[----:B------:R-:W2:Y:S02]  /*1540*/  LDG.E.U16 R0, [R2.64] ;  /* 0x0000002402007981 */ /* 0x000ea4000c1e1500 */
[----:B--2---:R-:W-:-:S05]  /*1550*/  HADD2.F32 R0, -RZ, R0.H0_H0 ;  /* 0x20000000ff007230 */ /* 0x004fca0000004100 */
[----:B------:R-:W-:-:S04]  /*1560*/  F2FP.BF16.PACK_AB R0, RZ, R0 ;  /* 0x00000000ff00723e */ /* 0x000fc800000010ff */
[----:B------:R-:W-:Y:S01]  /*1570*/  PRMT R22, R0, 0x7610, R22 ;  /* 0x0000761000167816 */ /* 0x000fe20000000016 */
[----:B------:R-:W-:Y:S05]  /*1580*/  BRA `(.L_x_5747) ;  /* 0x00000cd000007947 */ /* 0x000fea0003800000 */
.L_x_5750:
        /* <DEDUP_REMOVED lines=9> */
.L_x_5753:
[----:B------:R-:W2:Y:S02]  /*1620*/  LDG.E.U16 R2, [R2.64] ;  /* 0x0000002402027981 */ /* 0x000ea4000c1e1500 */
[----:B--2---:R-:W-:-:S05]  /*1630*/  HADD2.F32 R0, -RZ, R2.H0_H0 ;  /* 0x20000002ff007230 */ /* 0x004fca0000004100 */
[----:B------:R-:W-:-:S04]  /*1640*/  F2FP.BF16.PACK_AB R0, RZ, R0 ;  /* 0x00000000ff00723e */ /* 0x000fc800000010ff */
[----:B------:R-:W-:Y:S01]  /*1650*/  PRMT R22, R0, 0x7610, R22 ;  /* 0x0000761000167816 */ /* 0x000fe20000000016 */
[----:B------:R-:W-:Y:S05]  /*1660*/  BRA `(.L_x_5747) ;  /* 0x00000bf000007947 */ /* 0x000fea0003800000 */
.L_x_5752:
[----:B------:R-:W2:Y:S02]  /*1670*/  LDG.E.64 R2, [R2.64] ;  /* 0x0000002402027981 */ /* 0x000ea4000c1e1b00 */
[----:B--2---:R-:W0:Y:S01]  /*1680*/  F2F.F32.F64 R0, R2 ;  /* 0x0000000200007310 */ /* 0x004e220000301000 */
[----:B------:R-:W0:-:S14]  /*1690*/  DSETP.GEU.AND P0, PT, |R2|, c[0x2][0x0], PT ;  /* 0x008000000200762a */ /* 0x000e1c0003f0e200 */
[----:B0-----:R-:W-:-:S05]  /*16a0*/  @!P0 FMUL R0, R0, 1.175494350822287508e-38 ;  /* 0x0080000000008820 */ /* 0x001fca0000400000 */
[----:B------:R-:W-:-:S04]  /*16b0*/  F2FP.BF16.PACK_AB R0, RZ, R0 ;  /* 0x00000000ff00723e */ /* 0x000fc800000010ff */
[----:B------:R-:W-:Y:S01]  /*16c0*/  PRMT R22, R0, 0x7610, R22 ;  /* 0x0000761000167816 */ /* 0x000fe20000000016 */
[----:B------:R-:W-:Y:S05]  /*16d0*/  BRA `(.L_x_5747) ;  /* 0x00000b8000007947 */ /* 0x000fea0003800000 */
.L_x_5742:
        /* <DEDUP_REMOVED lines=14> */
.L_x_5756:
[----:B------:R-:W2:Y:S02]  /*17c0*/  LDG.E.64 R2, [R2.64] ;  /* 0x0000002402027981 */ /* 0x000ea4000c1e1b00 */
[----:B--2---:R-:W0:Y:S01]  /*17d0*/  F2F.F32.F64 R0, R2 ;  /* 0x0000000200007310 */ /* 0x004e220000301000 */
[----:B------:R-:W0:-:S14]  /*17e0*/  DSETP.GEU.AND P0, PT, |R2|, c[0x2][0x0], PT ;  /* 0x008000000200762a */ /* 0x000e1c0003f0e200 */
[----:B0-----:R-:W-:-:S05]  /*17f0*/  @!P0 FMUL R0, R0, 1.175494350822287508e-38 ;  /* 0x0080000000008820 */ /* 0x001fca0000400000 */
[----:B------:R-:W-:-:S04]  /*1800*/  F2FP.BF16.PACK_AB R0, RZ, R0 ;  /* 0x00000000ff00723e */ /* 0x000fc800000010ff */
[----:B------:R-:W-:Y:S01]  /*1810*/  PRMT R22, R0, 0x7610, R22 ;  /* 0x0000761000167816 */ /* 0x000fe20000000016 */
[----:B------:R-:W-:Y:S05]  /*1820*/  BRA `(.L_x_5747) ;  /* 0x00000a3000007947 */ /* 0x000fea0003800000 */
.L_x_5755:
        /* <DEDUP_REMOVED lines=28> */
.L_x_5758:
        /* <DEDUP_REMOVED lines=15> */
.L_x_5757:
[----:B------:R0:W5:Y:S01]  /*1ae0*/  LDG.E.U16 R22, [R2.64] ;  /* 0x0000002402167981 */ /* 0x000162000c1e1500 */
[----:B------:R-:W-:Y:S05]  /*1af0*/  BRA `(.L_x_5747) ;  /* 0x0000076000007947 */ /* 0x000fea0003800000 */
.L_x_5754:
        /* <DEDUP_REMOVED lines=12> */
.L_x_5761:
        /* <DEDUP_REMOVED lines=21> */
.L_x_5765:
[----:B------:R-:W-:Y:S05]  /*1d10*/  BSYNC B1 ;  /* 0x0000000000017941 */ /* 0x000fea0003800000 */
.L_x_5764:
[----:B------:R-:W-:Y:S01]  /*1d20*/  LEA R3, R0, 0x3b800000, 0x17 ;  /* 0x3b80000000037811 */ /* 0x000fe200078eb8ff */
[----:B------:R-:W-:-:S05]  /*1d30*/  IMAD.SHL.U32 R0, R2, 0x100000, RZ ;  /* 0x0010000002007824 */ /* 0x000fca00078e00ff */
[----:B------:R-:W-:Y:S02]  /*1d40*/  LOP3.LUT R0, R3, R0, R4, 0xfe, !PT ;  /* 0x0000000003007212 */ /* 0x000fe400078efe04 */
.L_x_5763:
[----:B------:R-:W-:Y:S05]  /*1d50*/  BSYNC B0 ;  /* 0x0000000000007941 */ /* 0x000fea0003800000 */
.L_x_5762:
[----:B------:R-:W-:-:S04]  /*1d60*/  F2FP.BF16.PACK_AB R0, RZ, R0 ;  /* 0x00000000ff00723e */ /* 0x000fc800000010ff */
[----:B------:R-:W-:Y:S01]  /*1d70*/  PRMT R22, R0, 0x7610, R22 ;  /* 0x0000761000167816 */ /* 0x000fe20000000016 */
[----:B------:R-:W-:Y:S05]  /*1d80*/  BRA `(.L_x_5747) ;  /* 0x000004d000007947 */ /* 0x000fea0003800000 */
.L_x_5760:
        /* <DEDUP_REMOVED lines=21> */
.L_x_5769:
[----:B------:R-:W-:Y:S05]  /*1ee0*/  BSYNC B1 ;  /* 0x0000000000017941 */ /* 0x000fea0003800000 */
.L_x_5768:
[----:B------:R-:W-:Y:S01]  /*1ef0*/  LEA R3, R0, 0x37800000, 0x17 ;  /* 0x3780000000037811 */ /* 0x000fe200078eb8ff */
[----:B------:R-:W-:-:S05]  /*1f00*/  IMAD.SHL.U32 R0, R2, 0x200000, RZ ;  /* 0x0020000002007824 */ /* 0x000fca00078e00ff */
[----:B------:R-:W-:Y:S02]  /*1f10*/  LOP3.LUT R0, R3, R0, R4, 0xfe, !PT ;  /* 0x0000000003007212 */ /* 0x000fe400078efe04 */
.L_x_5767:
[----:B------:R-:W-:Y:S05]  /*1f20*/  BSYNC B0 ;  /* 0x0000000000007941 */ /* 0x000fea0003800000 */
.L_x_5766:
[----:B------:R-:W-:-:S04]  /*1f30*/  F2FP.BF16.PACK_AB R0, RZ, R0 ;  /* 0x00000000ff00723e */ /* 0x000fc800000010ff */
[----:B------:R-:W-:Y:S01]  /*1f40*/  PRMT R22, R0, 0x7610, R22 ;  /* 0x0000761000167816 */ /* 0x000fe20000000016 */
[----:B------:R-:W-:Y:S05]  /*1f50*/  BRA `(.L_x_5747) ;  /* 0x0000030000007947 */ /* 0x000fea0003800000 */
.L_x_5759:
        /* <DEDUP_REMOVED lines=14> */
.L_x_5773:
[----:B------:R-:W-:Y:S05]  /*2040*/  BSYNC B0 ;  /* 0x0000000000007941 */ /* 0x000fea0003800000 */
.L_x_5772:
[----:B------:R-:W-:-:S04]  /*2050*/  F2FP.BF16.PACK_AB R0, RZ, R0 ;  /* 0x00000000ff00723e */ /* 0x000fc800000010ff */
[----:B------:R-:W-:Y:S01]  /*2060*/  PRMT R22, R0, 0x7610, R22 ;  /* 0x0000761000167816 */ /* 0x000fe20000000016 */
[----:B------:R-:W-:Y:S05]  /*2070*/  BRA `(.L_x_5747) ;  /* 0x000001e000007947 */ /* 0x000fea0003800000 */
.L_x_5746:
        /* <DEDUP_REMOVED lines=21> */
.L_x_5771:
[----:B------:R-:W2:Y:S02]  /*21d0*/  LDG.E.64 R2, [R2.64] ;  /* 0x0000002402027981 */ /* 0x000ea4000c1e1b00 */
[----:B--2---:R-:W0:Y:S02]  /*21e0*/  I2F.U64 R0, R2 ;  /* 0x0000000200007312 */ /* 0x004e240000301000 */
[----:B0-----:R-:W-:-:S04]  /*21f0*/  F2FP.BF16.PACK_AB R0, RZ, R0 ;  /* 0x00000000ff00723e */ /* 0x001fc800000010ff */
[----:B------:R-:W-:Y:S01]  /*2200*/  PRMT R22, R0, 0x7610, R22 ;  /* 0x0000761000167816 */ /* 0x000fe20000000016 */
[----:B------:R-:W-:Y:S05]  /*2210*/  BRA `(.L_x_5747) ;  /* 0x0000004000007947 */ /* 0x000fea0003800000 */
.L_x_5770:
[----:B------:R-:W2:Y:S02]  /*2220*/  LDG.E R2, [R2.64] ;  /* 0x0000002402027981 */ /* 0x000ea4000c1e1900 */
[----:B--2---:R-:W0:Y:S02]  /*2230*/  I2F.U32 R0, R2 ;  /* 0x0000000200007306 */ /* 0x004e240000201000 */
[----:B0-----:R-:W-:-:S04]  /*2240*/  F2FP.BF16.PACK_AB R0, RZ, R0 ;  /* 0x00000000ff00723e */ /* 0x001fc800000010ff */
[----:B------:R-:W-:Y:S02]  /*2250*/  PRMT R22, R0, 0x7610, R22 ;  /* 0x0000761000167816 */ /* 0x000fe40000000016 */
.L_x_5747:
[----:B------:R-:W-:-:S05]  /*2260*/  IADD3 R19, R19, 0x80, RZ ;  /* 0x0000008013137810 */ /* 0x000fca0007ffe0ff */
.L_x_5741:
[----:B------:R-:W-:Y:S05]  /*2270*/  BSYNC B6 ;  /* 0x0000000000067941 */ /* 0x000fea0003800000 */
.L_x_5740:
        /* <DEDUP_REMOVED lines=26> */
.L_x_5779:
[----:B------:R-:W2:Y:S02]  /*2420*/  LDG.E.U8 R2, [R2.64] ;  /* 0x0000002402027981 */ /* 0x000ea4000c1e1100 */
[----:B--2---:R-:W0:Y:S02]  /*2430*/  I2F.U16 R0, R2 ;  /* 0x0000000200007306 */ /* 0x004e240000101000 */
[----:B0-----:R-:W-:-:S04]  /*2440*/  F2FP.BF16.PACK_AB R0, RZ, R0 ;  /* 0x00000000ff00723e */ /* 0x001fc800000010ff */
[----:B------:R-:W-:Y:S01]  /*2450*/  PRMT R26, R0, 0x7610, R26 ;  /* 0x00007610001a7816 */ /* 0x000fe2000000001a */
[----:B------:R-:W-:Y:S05]  /*2460*/  BRA `(.L_x_5781) ;  /* 0x00000f0000007947 */ /* 0x000fea0003800000 */
.L_x_5778:
        /* <DEDUP_REMOVED lines=11> */
.L_x_5783:
[----:B------:R-:W2:Y:S02]  /*2520*/  LDG.E R2, [R2.64] ;  /* 0x0000002402027981 */ /* 0x000ea4000c1e1900 */
[----:B--2---:R-:W0:Y:S02]  /*2530*/  I2F R0, R2 ;  /* 0x0000000200007306 */ /* 0x004e240000201400 */
[----:B0-----:R-:W-:-:S04]  /*2540*/  F2FP.BF16.PACK_AB R0, RZ, R0 ;  /* 0x00000000ff00723e */ /* 0x001fc800000010ff */
[----:B------:R-:W-:Y:S01]  /*2550*/  PRMT R26, R0, 0x7610, R26 ;  /* 0x00007610001a7816 */ /* 0x000fe2000000001a */
[----:B------:R-:W-:Y:S05]  /*2560*/  BRA `(.L_x_5781) ;  /* 0x00000e0000007947 */ /* 0x000fea0003800000 */
.L_x_5782:
[----:B------:R-:W2:Y:S02]  /*2570*/  LDG.E.U16 R2, [R2.64] ;  /* 0x0000002402027981 */ /* 0x000ea4000c1e1500 */
[----:B--2---:R-:W0:Y:S02]  /*2580*/  I2F.S16 R0, R2 ;  /* 0x0000000200007306 */ /* 0x004e240000101400 */
[----:B0-----:R-:W-:-:S04]  /*2590*/  F2FP.BF16.PACK_AB R0, RZ, R0 ;  /* 0x00000000ff00723e */ /* 0x001fc800000010ff */
[----:B------:R-:W-:Y:S01]  /*25a0*/  PRMT R26, R0, 0x7610, R26 ;  /* 0x00007610001a7816 */ /* 0x000fe2000000001a */
[----:B------:R-:W-:Y:S05]  /*25b0*/  BRA `(.L_x_5781) ;  /* 0x00000db000007947 */ /* 0x000fea0003800000 */
.L_x_5777:
        /* <DEDUP_REMOVED lines=9> */
.L_x_5785:
[----:B------:R-:W2:Y:S02]  /*2650*/  LDG.E.U16 R0, [R2.64] ;  /* 0x0000002402007981 */ /* 0x000ea4000c1e1500 */
[----:B--2---:R-:W-:-:S05]  /*2660*/  HADD2.F32 R0, -RZ, R0.H0_H0 ;  /* 0x20000000ff007230 */ /* 0x004fca0000004100 */
[----:B------:R-:W-:-:S04]  /*2670*/  F2FP.BF16.PACK_AB R0, RZ, R0 ;  /* 0x00000000ff00723e */ /* 0x000fc800000010ff */
[----:B------:R-:W-:Y:S01]  /*2680*/  PRMT R26, R0, 0x7610, R26 ;  /* 0x00007610001a7816 */ /* 0x000fe2000000001a */
[----:B------:R-:W-:Y:S05]  /*2690*/  BRA `(.L_x_5781) ;  /* 0x00000cd000007947 */ /* 0x000fea0003800000 */
.L_x_5784:
        /* <DEDUP_REMOVED lines=9> */
.L_x_5787:
[----:B------:R-:W2:Y:S02]  /*2730*/  LDG.E.U16 R2, [R2.64] ;  /* 0x0000002402027981 */ /* 0x000ea4000c1e1500 */
[----:B--2---:R-:W-:-:S05]  /*2740*/  HADD2.F32 R0, -RZ, R2.H0_H0 ;  /* 0x20000002ff007230 */ /* 0x004fca0000004100 */
[----:B------:R-:W-:-:S04]  /*2750*/  F2FP.BF16.PACK_AB R0, RZ, R0 ;  /* 0x00000000ff00723e */ /* 0x000fc800000010ff */
[----:B------:R-:W-:Y:S01]  /*2760*/  PRMT R26, R0, 0x7610, R26 ;  /* 0x00007610001a7816 */ /* 0x000fe2000000001a */
[----:B------:R-:W-:Y:S05]  /*2770*/  BRA `(.L_x_5781) ;  /* 0x00000bf000007947 */ /* 0x000fea0003800000 */
.L_x_5786:
[----:B------:R-:W2:Y:S02]  /*2780*/  LDG.E.64 R2, [R2.64] ;  /* 0x0000002402027981 */ /* 0x000ea4000c1e1b00 */
[----:B--2---:R-:W0:Y:S01]  /*2790*/  F2F.F32.F64 R0, R2 ;  /* 0x0000000200007310 */ /* 0x004e220000301000 */
[----:B------:R-:W0:-:S14]  /*27a0*/  DSETP.GEU.AND P0, PT, |R2|, c[0x2][0x0], PT ;  /* 0x008000000200762a */ /* 0x000e1c0003f0e200 */
[----:B0-----:R-:W-:-:S05]  /*27b0*/  @!P0 FMUL R0, R0, 1.175494350822287508e-38 ;  /* 0x0080000000008820 */ /* 0x001fca0000400000 */
[----:B------:R-:W-:-:S04]  /*27c0*/  F2FP.BF16.PACK_AB R0, RZ, R0 ;  /* 0x00000000ff00723e */ /* 0x000fc800000010ff */
[----:B------:R-:W-:Y:S01]  /*27d0*/  PRMT R26, R0, 0x7610, R26 ;  /* 0x00007610001a7816 */ /* 0x000fe2000000001a */
[----:B------:R-:W-:Y:S05]  /*27e0*/  BRA `(.L_x_5781) ;  /* 0x00000b8000007947 */ /* 0x000fea0003800000 */
.L_x_5776:
        /* <DEDUP_REMOVED lines=14> */
.L_x_5790:
[----:B------:R-:W2:Y:S02]  /*28d0*/  LDG.E.64 R2, [R2.64] ;  /* 0x0000002402027981 */ /* 0x000ea4000c1e1b00 */
[----:B--2---:R-:W0:Y:S01]  /*28e0*/  F2F.F32.F64 R0, R2 ;  /* 0x0000000200007310 */ /* 0x004e220000301000 */
[----:B------:R-:W0:-:S14]  /*28f0*/  DSETP.GEU.AND P0, PT, |R2|, c[0x2][0x0], PT ;  /* 0x008000000200762a */ /* 0x000e1c0003f0e200 */
[----:B0-----:R-:W-:-:S05]  /*2900*/  @!P0 FMUL R0, R0, 1.175494350822287508e-38 ;  /* 0x0080000000008820 */ /* 0x001fca0000400000 */
[----:B------:R-:W-:-:S04]  /*2910*/  F2FP.BF16.PACK_AB R0, RZ, R0 ;  /* 0x00000000ff00723e */ /* 0x000fc800000010ff */
[----:B------:R-:W-:Y:S01]  /*2920*/  PRMT R26, R0, 0x7610, R26 ;  /* 0x00007610001a7816 */ /* 0x000fe2000000001a */
[----:B------:R-:W-:Y:S05]  /*2930*/  BRA `(.L_x_5781) ;  /* 0x00000a3000007947 */ /* 0x000fea0003800000 */
.L_x_5789:
        /* <DEDUP_REMOVED lines=28> */
.L_x_5792:
        /* <DEDUP_REMOVED lines=15> */
.L_x_5791:
[----:B------:R0:W5:Y:S01]  /*2bf0*/  LDG.E.U16 R26, [R2.64] ;  /* 0x00000024021a7981 */ /* 0x000162000c1e1500 */
[----:B------:R-:W-:Y:S05]  /*2c00*/  BRA `(.L_x_5781) ;  /* 0x0000076000007947 */ /* 0x000fea0003800000 */
.L_x_5788:
        /* <DEDUP_REMOVED lines=12> */
.L_x_5795:
        /* <DEDUP_REMOVED lines=21> */
.L_x_5799:
[----:B------:R-:W-:Y:S05]  /*2e20*/  BSYNC B1 ;  /* 0x0000000000017941 */ /* 0x000fea0003800000 */
.L_x_5798:
[----:B------:R-:W-:Y:S01]  /*2e30*/  LEA R3, R0, 0x3b800000, 0x17 ;  /* 0x3b80000000037811 */ /* 0x000fe200078eb8ff */
[----:B------:R-:W-:-:S05]  /*2e40*/  IMAD.SHL.U32 R0, R2, 0x100000, RZ ;  /* 0x0010000002007824 */ /* 0x000fca00078e00ff */
[----:B------:R-:W-:Y:S02]  /*2e50*/  LOP3.LUT R0, R3, R0, R4, 0xfe, !PT ;  /* 0x0000000003007212 */ /* 0x000fe400078efe04 */
.L_x_5797:
[----:B------:R-:W-:Y:S05]  /*2e60*/  BSYNC B0 ;  /* 0x0000000000007941 */ /* 0x000fea0003800000 */
.L_x_5796:
[----:B------:R-:W-:-:S04]  /*2e70*/  F2FP.BF16.PACK_AB R0, RZ, R0 ;  /* 0x00000000ff00723e */ /* 0x000fc800000010ff */
[----:B------:R-:W-:Y:S01]  /*2e80*/  PRMT R26, R0, 0x7610, R26 ;  /* 0x00007610001a7816 */ /* 0x000fe2000000001a */
[----:B------:R-:W-:Y:S05]  /*2e90*/  BRA `(.L_x_5781) ;  /* 0x000004d000007947 */ /* 0x000fea0003800000 */
.L_x_5794:
        /* <DEDUP_REMOVED lines=21> */
.L_x_5803:
[----:B------:R-:W-:Y:S05]  /*2ff0*/  BSYNC B1 ;  /* 0x0000000000017941 */ /* 0x000fea0003800000 */
.L_x_5802:
[----:B------:R-:W-:Y:S01]  /*3000*/  LEA R3, R0, 0x37800000, 0x17 ;  /* 0x3780000000037811 */ /* 0x000fe200078eb8ff */
[----:B------:R-:W-:-:S05]  /*3010*/  IMAD.SHL.U32 R0, R2, 0x200000, RZ ;  /* 0x0020000002007824 */ /* 0x000fca00078e00ff */
[----:B------:R-:W-:Y:S02]  /*3020*/  LOP3.LUT R0, R3, R0, R4, 0xfe, !PT ;  /* 0x0000000003007212 */ /* 0x000fe400078efe04 */
.L_x_5801:
[----:B------:R-:W-:Y:S05]  /*3030*/  BSYNC B0 ;  /* 0x0000000000007941 */ /* 0x000fea0003800000 */
.L_x_5800:
[----:B------:R-:W-:-:S04]  /*3040*/  F2FP.BF16.PACK_AB R0, RZ, R0 ;  /* 0x00000000ff00723e */ /* 0x000fc800000010ff */
[----:B------:R-:W-:Y:S01]  /*3050*/  PRMT R26, R0, 0x7610, R26 ;  /* 0x00007610001a7816 */ /* 0x000fe2000000001a */
[----:B------:R-:W-:Y:S05]  /*3060*/  BRA `(.L_x_5781) ;  /* 0x0000030000007947 */ /* 0x000fea0003800000 */
.L_x_5793:
        /* <DEDUP_REMOVED lines=14> */
.L_x_5807:
[----:B------:R-:W-:Y:S05]  /*3150*/  BSYNC B0 ;  /* 0x0000000000007941 */ /* 0x000fea0003800000 */
.L_x_5806:
[----:B------:R-:W-:-:S04]  /*3160*/  F2FP.BF16.PACK_AB R0, RZ, R0 ;  /* 0x00000000ff00723e */ /* 0x000fc800000010ff */
[----:B------:R-:W-:Y:S01]  /*3170*/  PRMT R26, R0, 0x7610, R26 ;  /* 0x00007610001a7816 */ /* 0x000fe2000000001a */
[----:B------:R-:W-:Y:S05]  /*3180*/  BRA `(.L_x_5781) ;  /* 0x000001e000007947 */ /* 0x000fea0003800000 */
.L_x_5780:
        /* <DEDUP_REMOVED lines=21> */
.L_x_5805:
[----:B------:R-:W2:Y:S02]  /*32e0*/  LDG.E.64 R2, [R2.64] ;  /* 0x0000002402027981 */ /* 0x000ea4000c1e1b00 */
[----:B--2---:R-:W0:Y:S02]  /*32f0*/  I2F.U64 R0, R2 ;  /* 0x0000000200007312 */ /* 0x004e240000301000 */
[----:B0-----:R-:W-:-:S04]  /*3300*/  F2FP.BF16.PACK_AB R0, RZ, R0 ;  /* 0x00000000ff00723e */ /* 0x001fc800000010ff */
[----:B------:R-:W-:Y:S01]  /*3310*/  PRMT R26, R0, 0x7610, R26 ;  /* 0x00007610001a7816 */ /* 0x000fe2000000001a */
[----:B------:R-:W-:Y:S05]  /*3320*/  BRA `(.L_x_5781) ;  /* 0x0000004000007947 */ /* 0x000fea0003800000 */
.L_x_5804:
[----:B------:R-:W2:Y:S02]  /*3330*/  LDG.E R2, [R2.64] ;  /* 0x0000002402027981 */ /* 0x000ea4000c1e1900 */
[----:B--2---:R-:W0:Y:S02]  /*3340*/  I2F.U32 R0, R2 ;  /* 0x0000000200007306 */ /* 0x004e240000201000 */
[----:B0-----:R-:W-:-:S04]  /*3350*/  F2FP.BF16.PACK_AB R0, RZ, R0 ;  /* 0x00000000ff00723e */ /* 0x001fc800000010ff */
[----:B------:R-:W-:Y:S02]  /*3360*/  PRMT R26, R0, 0x7610, R26 ;  /* 0x00007610001a7816 */ /* 0x000fe4000000001a */
.L_x_5781:
[----:B------:R-:W-:-:S05]  /*3370*/  IADD3 R19, R19, 0x80, RZ ;  /* 0x0000008013137810 */ /* 0x000fca0007ffe0ff */
.L_x_5775:
[----:B------:R-:W-:Y:S05]  /*3380*/  BSYNC B6 ;  /* 0x0000000000067941 */ /* 0x000fea0003800000 */
.L_x_5774:
        /* <DEDUP_REMOVED lines=23> */
.L_x_5813:
[----:B------:R-:W2:Y:S02]  /*3500*/  LDG.E.U8 R2, [R2.64] ;  /* 0x0000002402027981 */ /* 0x000ea4000c1e1100 */
[----:B--2---:R-:W0:Y:S02]  /*3510*/  I2F.U16 R0, R2 ;  /* 0x0000000200007306 */ /* 0x004e240000101000 */
[----:B0-----:R-:W-:-:S04]  /*3520*/  F2FP.BF16.PACK_AB R0, RZ, R0 ;  /* 0x00000000ff00723e */ /* 0x001fc800000010ff */
[----:B------:R-:W-:Y:S01]  /*3530*/  PRMT R25, R0, 0x7610, R25 ;  /* 0x0000761000197816 */ /* 0x000fe20000000019 */
[----:B------:R-:W-:Y:S05]  /*3540*/  BRA `(.L_x_5809) ;  /* 0x00000f0000007947 */ /* 0x000fea0003800000 */
.L_x_5812:
        /* <DEDUP_REMOVED lines=11> */
.L_x_5816:
[----:B------:R-:W2:Y:S02]  /*3600*/  LDG.E R2, [R2.64] ;  /* 0x0000002402027981 */ /* 0x000ea4000c1e1900 */
[----:B--2---:R-:W0:Y:S02]  /*3610*/  I2F R0, R2 ;  /* 0x0000000200007306 */ /* 0x004e240000201400 */
[----:B0-----:R-:W-:-:S04]  /*3620*/  F2FP.BF16.PACK_AB R0, RZ, R0 ;  /* 0x00000000ff00723e */ /* 0x001fc800000010ff */
[----:B------:R-:W-:Y:S01]  /*3630*/  PRMT R25, R0, 0x7610, R25 ;  /* 0x0000761000197816 */ /* 0x000fe20000000019 */
[----:B------:R-:W-:Y:S05]  /*3640*/  BRA `(.L_x_5809) ;  /* 0x00000e0000007947 */ /* 0x000fea0003800000 */
.L_x_5815:
[----:B------:R-:W2:Y:S02]  /*3650*/  LDG.E.U16 R2, [R2.64] ;  /* 0x0000002402027981 */ /* 0x000ea4000c1e1500 */
[----:B--2---:R-:W0:Y:S02]  /*3660*/  I2F.S16 R0, R2 ;  /* 0x0000000200007306 */ /* 0x004e240000101400 */
[----:B0-----:R-:W-:-:S04]  /*3670*/  F2FP.BF16.PACK_AB R0, RZ, R0 ;  /* 0x00000000ff00723e */ /* 0x001fc800000010ff */
[----:B------:R-:W-:Y:S01]  /*3680*/  PRMT R25, R0, 0x7610, R25 ;  /* 0x0000761000197816 */ /* 0x000fe20000000019 */
[----:B------:R-:W-:Y:S05]  /*3690*/  BRA `(.L_x_5809) ;  /* 0x00000db000007947 */ /* 0x000fea0003800000 */
.L_x_5811:
        /* <DEDUP_REMOVED lines=9> */
.L_x_5818:
[----:B------:R-:W2:Y:S02]  /*3730*/  LDG.E.U16 R0, [R2.64] ;  /* 0x0000002402007981 */ /* 0x000ea4000c1e1500 */
[----:B--2---:R-:W-:-:S05]  /*3740*/  HADD2.F32 R0, -RZ, R0.H0_H0 ;  /* 0x20000000ff007230 */ /* 0x004fca0000004100 */
[----:B------:R-:W-:-:S04]  /*3750*/  F2FP.BF16.PACK_AB R0, RZ, R0 ;  /* 0x00000000ff00723e */ /* 0x000fc800000010ff */
[----:B------:R-:W-:Y:S01]  /*3760*/  PRMT R25, R0, 0x7610, R25 ;  /* 0x0000761000197816 */ /* 0x000fe20000000019 */
[----:B------:R-:W-:Y:S05]  /*3770*/  BRA `(.L_x_5809) ;  /* 0x00000cd000007947 */ /* 0x000fea0003800000 */
.L_x_5817:
        /* <DEDUP_REMOVED lines=9> */
.L_x_5820:
[----:B------:R-:W2:Y:S02]  /*3810*/  LDG.E.U16 R2, [R2.64] ;  /* 0x0000002402027981 */ /* 0x000ea4000c1e1500 */
[----:B--2---:R-:W-:-:S05]  /*3820*/  HADD2.F32 R0, -RZ, R2.H0_H0 ;  /* 0x20000002ff007230 */ /* 0x004fca0000004100 */
[----:B------:R-:W-:-:S04]  /*3830*/  F2FP.BF16.PACK_AB R0, RZ, R0 ;  /* 0x00000000ff00723e */ /* 0x000fc800000010ff */
[----:B------:R-:W-:Y:S01]  /*3840*/  PRMT R25, R0, 0x7610, R25 ;  /* 0x0000761000197816 */ /* 0x000fe20000000019 */
[----:B------:R-:W-:Y:S05]  /*3850*/  BRA `(.L_x_5809) ;  /* 0x00000bf000007947 */ /* 0x000fea0003800000 */
.L_x_5819:
[----:B------:R-:W2:Y:S02]  /*3860*/  LDG.E.64 R2, [R2.64] ;  /* 0x0000002402027981 */ /* 0x000ea4000c1e1b00 */
[----:B--2---:R-:W0:Y:S01]  /*3870*/  F2F.F32.F64 R0, R2 ;  /* 0x0000000200007310 */ /* 0x004e220000301000 */
[----:B------:R-:W0:-:S14]  /*3880*/  DSETP.GEU.AND P0, PT, |R2|, c[0x2][0x0], PT ;  /* 0x008000000200762a */ /* 0x000e1c0003f0e200 */
[----:B0-----:R-:W-:-:S05]  /*3890*/  @!P0 FMUL R0, R0, 1.175494350822287508e-38 ;  /* 0x0080000000008820 */ /* 0x001fca0000400000 */
[----:B------:R-:W-:-:S04]  /*38a0*/  F2FP.BF16.PACK_AB R0, RZ, R0 ;  /* 0x00000000ff00723e */ /* 0x000fc800000010ff */
[----:B------:R-:W-:Y:S01]  /*38b0*/  PRMT R25, R0, 0x7610, R25 ;  /* 0x0000761000197816 */ /* 0x000fe20000000019 */
[----:B------:R-:W-:Y:S05]  /*38c0*/  BRA `(.L_x_5809) ;  /* 0x00000b8000007947 */ /* 0x000fea0003800000 */
.L_x_5810:
        /* <DEDUP_REMOVED lines=14> */
.L_x_5823:
[----:B------:R-:W2:Y:S02]  /*39b0*/  LDG.E.64 R2, [R2.64] ;  /* 0x0000002402027981 */ /* 0x000ea4000c1e1b00 */
[----:B--2---:R-:W0:Y:S01]  /*39c0*/  F2F.F32.F64 R0, R2 ;  /* 0x0000000200007310 */ /* 0x004e220000301000 */
[----:B------:R-:W0:-:S14]  /*39d0*/  DSETP.GEU.AND P0, PT, |R2|, c[0x2][0x0], PT ;  /* 0x008000000200762a */ /* 0x000e1c0003f0e200 */
[----:B0-----:R-:W-:-:S05]  /*39e0*/  @!P0 FMUL R0, R0, 1.175494350822287508e-38 ;  /* 0x0080000000008820 */ /* 0x001fca0000400000 */
[----:B------:R-:W-:-:S04]  /*39f0*/  F2FP.BF16.PACK_AB R0, RZ, R0 ;  /* 0x00000000ff00723e */ /* 0x000fc800000010ff */
[----:B------:R-:W-:Y:S01]  /*3a00*/  PRMT R25, R0, 0x7610, R25 ;  /* 0x0000761000197816 */ /* 0x000fe20000000019 */
[----:B------:R-:W-:Y:S05]  /*3a10*/  BRA `(.L_x_5809) ;  /* 0x00000a3000007947 */ /* 0x000fea0003800000 */
.L_x_5822:
        /* <DEDUP_REMOVED lines=28> */
.L_x_5825:
        /* <DEDUP_REMOVED lines=15> */
.L_x_5824:
[----:B------:R0:W5:Y:S01]  /*3cd0*/  LDG.E.U16 R25, [R2.64] ;  /* 0x0000002402197981 */ /* 0x000162000c1e1500 */
[----:B------:R-:W-:Y:S05]  /*3ce0*/  BRA `(.L_x_5809) ;  /* 0x0000076000007947 */ /* 0x000fea0003800000 */
.L_x_5821:
        /* <DEDUP_REMOVED lines=12> */
.L_x_5828:
        /* <DEDUP_REMOVED lines=21> */
.L_x_5832:
[----:B------:R-:W-:Y:S05]  /*3f00*/  BSYNC B1 ;  /* 0x0000000000017941 */ /* 0x000fea0003800000 */
.L_x_5831:
[----:B------:R-:W-:Y:S01]  /*3f10*/  LEA R3, R0, 0x3b800000, 0x17 ;  /* 0x3b80000000037811 */ /* 0x000fe200078eb8ff */
[----:B------:R-:W-:-:S05]  /*3f20*/  IMAD.SHL.U32 R0, R2, 0x100000, RZ ;  /* 0x0010000002007824 */ /* 0x000fca00078e00ff */
[----:B------:R-:W-:Y:S02]  /*3f30*/  LOP3.LUT R0, R3, R0, R4, 0xfe, !PT ;  /* 0x0000000003007212 */ /* 0x000fe400078efe04 */
.L_x_5830:
[----:B------:R-:W-:Y:S05]  /*3f40*/  BSYNC B0 ;  /* 0x0000000000007941 */ /* 0x000fea0003800000 */
.L_x_5829:
[----:B------:R-:W-:-:S04]  /*3f50*/  F2FP.BF16.PACK_AB R0, RZ, R0 ;  /* 0x00000000ff00723e */ /* 0x000fc800000010ff */
[----:B------:R-:W-:Y:S01]  /*3f60*/  PRMT R25, R0, 0x7610, R25 ;  /* 0x0000761000197816 */ /* 0x000fe20000000019 */
[----:B------:R-:W-:Y:S05]  /*3f70*/  BRA `(.L_x_5809) ;  /* 0x000004d000007947 */ /* 0x000fea0003800000 */
.L_x_5827:
        /* <DEDUP_REMOVED lines=21> */
.L_x_5836:
[----:B------:R-:W-:Y:S05]  /*40d0*/  BSYNC B1 ;  /* 0x0000000000017941 */ /* 0x000fea0003800000 */
.L_x_5835:
[----:B------:R-:W-:Y:S01]  /*40e0*/  LEA R3, R0, 0x37800000, 0x17 ;  /* 0x3780000000037811 */ /* 0x000fe200078eb8ff */
[----:B------:R-:W-:-:S05]  /*40f0*/  IMAD.SHL.U32 R0, R2, 0x200000, RZ ;  /* 0x0020000002007824 */ /* 0x000fca00078e00ff */
[----:B------:R-:W-:Y:S02]  /*4100*/  LOP3.LUT R0, R3, R0, R4, 0xfe, !PT ;  /* 0x0000000003007212 */ /* 0x000fe400078efe04 */
.L_x_5834:
[----:B------:R-:W-:Y:S05]  /*4110*/  BSYNC B0 ;  /* 0x0000000000007941 */ /* 0x000fea0003800000 */
.L_x_5833:
[----:B------:R-:W-:-:S04]  /*4120*/  F2FP.BF16.PACK_AB R0, RZ, R0 ;  /* 0x00000000ff00723e */ /* 0x000fc800000010ff */
[----:B------:R-:W-:Y:S01]  /*4130*/  PRMT R25, R0, 0x7610, R25 ;  /* 0x0000761000197816 */ /* 0x000fe20000000019 */
[----:B------:R-:W-:Y:S05]  /*4140*/  BRA `(.L_x_5809) ;  /* 0x0000030000007947 */ /* 0x000fea0003800000 */
.L_x_5826:
        /* <DEDUP_REMOVED lines=14> */
.L_x_5840:
[----:B------:R-:W-:Y:S05]  /*4230*/  BSYNC B0 ;  /* 0x0000000000007941 */ /* 0x000fea0003800000 */
.L_x_5839:
[----:B------:R-:W-:-:S04]  /*4240*/  F2FP.BF16.PACK_AB R0, RZ, R0 ;  /* 0x00000000ff00723e */ /* 0x000fc800000010ff */
[----:B------:R-:W-:Y:S01]  /*4250*/  PRMT R25, R0, 0x7610, R25 ;  /* 0x0000761000197816 */ /* 0x000fe20000000019 */
[----:B------:R-:W-:Y:S05]  /*4260*/  BRA `(.L_x_5809) ;  /* 0x000001e000007947 */ /* 0x000fea0003800000 */
.L_x_5814:
        /* <DEDUP_REMOVED lines=21> */
.L_x_5838:
[----:B------:R-:W2:Y:S02]  /*43c0*/  LDG.E.64 R2, [R2.64] ;  /* 0x0000002402027981 */ /* 0x000ea4000c1e1b00 */
[----:B--2---:R-:W0:Y:S02]  /*43d0*/  I2F.U64 R0, R2 ;  /* 0x0000000200007312 */ /* 0x004e240000301000 */
[----:B0-----:R-:W-:-:S04]  /*43e0*/  F2FP.BF16.PACK_AB R0, RZ, R0 ;  /* 0x00000000ff00723e */ /* 0x001fc800000010ff */
[----:B------:R-:W-:Y:S01]  /*43f0*/  PRMT R25, R0, 0x7610, R25 ;  /* 0x0000761000197816 */ /* 0x000fe20000000019 */
[----:B------:R-:W-:Y:S05]  /*4400*/  BRA `(.L_x_5809) ;  /* 0x0000004000007947 */ /* 0x000fea0003800000 */
.L_x_5837:
[----:B------:R-:W2:Y:S02]  /*4410*/  LDG.E R2, [R2.64] ;  /* 0x0000002402027981 */ /* 0x000ea4000c1e1900 */
[----:B--2---:R-:W0:Y:S02]  /*4420*/  I2F.U32 R0, R2 ;  /* 0x0000000200007306 */ /* 0x004e240000201000 */
[----:B0-----:R-:W-:-:S04]  /*4430*/  F2FP.BF16.PACK_AB R0, RZ, R0 ;  /* 0x00000000ff00723e */ /* 0x001fc800000010ff */
[----:B------:R-:W-:Y:S02]  /*4440*/  PRMT R25, R0, 0x7610, R25 ;  /* 0x0000761000197816 */ /* 0x000fe40000000019 */
.L_x_5809:
[----:B------:R-:W-:Y:S05]  /*4450*/  BSYNC B6 ;  /* 0x0000000000067941 */ /* 0x000fea0003800000 */
.L_x_5808:
        /* <DEDUP_REMOVED lines=19> */
[----:B------:R-:W-:Y:S02]  /*4590*/  @!P0 FMNMX.FTZ R22, R3, R22, !PT ;  /* 0x0000001603168209 */ /* 0x000fe40007810000 */
[----:B-1----:R-:W-:-:S04]  /*45a0*/  @!P3 PRMT R0, RZ, 0x5410, R0 ;  /* 0x00005410ff00b816 */ /* 0x002fc80000000000 */
[----:B------:R-:W-:Y:S02]  /*45b0*/  @!P3 FMNMX.FTZ R0, R0, R23, !PT ;  /* 0x000000170000b209 */ /* 0x000fe40007810000 */
[----:B---3--:R-:W-:Y:S02]  /*45c0*/  @!P1 PRMT R3, RZ, 0x5410, R4 ;  /* 0x00005410ff039816 */ /* 0x008fe40000000004 */
[----:B------:R-:W-:Y:S02]  /*45d0*/  @!P3 F2FP.BF16.PACK_AB R4, RZ, R0 ;  /* 0x00000000ff04b23e */ /* 0x000fe400000010ff */
[----:B------:R-:W-:Y:S02]  /*45e0*/  @!P1 FMNMX.FTZ R26, R3, R26, !PT ;  /* 0x0000001a031a9209 */ /* 0x000fe40007810000 */
[----:B----4-:R-:W-:-:S04]  /*45f0*/  @!P2 PRMT R2, RZ, 0x5410, R5 ;  /* 0x00005410ff02a816 */ /* 0x010fc80000000005 */
[----:B------:R-:W-:Y:S02]  /*4600*/  @!P2 FMNMX.FTZ R23, R2, R25, !PT ;  /* 0x000000190217a209 */ /* 0x000fe40007810000 */
        /* <DEDUP_REMOVED lines=24> */
.L_x_5846:
[----:B------:R-:W-:Y:S01]  /*4790*/  PRMT R5, RZ, 0x5410, R4 ;  /* 0x00005410ff057816 */ /* 0x000fe20000000004 */
[----:B------:R-:W-:-:S05]  /*47a0*/  IMAD.MOV.U32 R19, RZ, RZ, R24 ;  /* 0x000000ffff137224 */ /* 0x000fca00078e0018 */
[----:B------:R-:W0:Y:S02]  /*47b0*/  F2I.S64.TRUNC R4, R5 ;  /* 0x0000000500047311 */ /* 0x000e24000020d900 */
[----:B0-----:R0:W-:Y:S01]  /*47c0*/  STG.E.U8 [R2.64], R4 ;  /* 0x0000000402007986 */ /* 0x0011e2000c101124 */
[----:B------:R-:W-:Y:S05]  /*47d0*/  BRA `(.L_x_5842) ;  /* 0x00000f8000007947 */ /* 0x000fea0003800000 */
.L_x_5845:
        /* <DEDUP_REMOVED lines=11> */
.L_x_5849:
[----:B------:R-:W-:Y:S01]  /*4890*/  PRMT R4, RZ, 0x5410, R4 ;  /* 0x00005410ff047816 */ /* 0x000fe20000000004 */
[----:B------:R-:W-:-:S03]  /*48a0*/  IMAD.MOV.U32 R19, RZ, RZ, R24 ;  /* 0x000000ffff137224 */ /* 0x000fc600078e0018 */
[----:B------:R-:W0:Y:S02]  /*48b0*/  F2I.FTZ.TRUNC.NTZ R5, R4 ;  /* 0x0000000400057305 */ /* 0x000e24000021f100 */
[----:B0-----:R0:W-:Y:S01]  /*48c0*/  STG.E [R2.64], R5 ;  /* 0x0000000502007986 */ /* 0x0011e2000c101924 */
[----:B------:R-:W-:Y:S05]  /*48d0*/  BRA `(.L_x_5842) ;  /* 0x00000e8000007947 */ /* 0x000fea0003800000 */
.L_x_5848:
[----:B------:R-:W-:Y:S01]  /*48e0*/  PRMT R4, RZ, 0x5410, R4 ;  /* 0x00005410ff047816 */ /* 0x000fe20000000004 */
[----:B------:R-:W-:-:S03]  /*48f0*/  IMAD.MOV.U32 R19, RZ, RZ, R24 ;  /* 0x000000ffff137224 */ /* 0x000fc600078e0018 */
[----:B------:R-:W0:Y:S02]  /*4900*/  F2I.FTZ.TRUNC.NTZ R5, R4 ;  /* 0x0000000400057305 */ /* 0x000e24000021f100 */
[----:B0-----:R0:W-:Y:S01]  /*4910*/  STG.E.U16 [R2.64], R5 ;  /* 0x0000000502007986 */ /* 0x0011e2000c101524 */
[----:B------:R-:W-:Y:S05]  /*4920*/  BRA `(.L_x_5842) ;  /* 0x00000e3000007947 */ /* 0x000fea0003800000 */
.L_x_5844:
        /* <DEDUP_REMOVED lines=10> */
.L_x_5851:
[----:B------:R-:W-:Y:S01]  /*49d0*/  PRMT R0, RZ, 0x5410, R4 ;  /* 0x00005410ff007816 */ /* 0x000fe20000000004 */
[----:B------:R-:W-:-:S03]  /*49e0*/  IMAD.MOV.U32 R19, RZ, RZ, R24 ;  /* 0x000000ffff137224 */ /* 0x000fc600078e0018 */
[----:B------:R-:W-:-:S05]  /*49f0*/  F2FP.PACK_AB R0, RZ, R0 ;  /* 0x00000000ff00723e */ /* 0x000fca00000000ff */
[----:B------:R0:W-:Y:S01]  /*4a00*/  STG.E.U16 [R2.64], R0 ;  /* 0x0000000002007986 */ /* 0x0001e2000c101524 */
[----:B------:R-:W-:Y:S05]  /*4a10*/  BRA `(.L_x_5842) ;  /* 0x00000d4000007947 */ /* 0x000fea0003800000 */
.L_x_5850:
        /* <DEDUP_REMOVED lines=11> */
.L_x_5853:
[----:B------:R-:W-:Y:S01]  /*4ad0*/  PRMT R4, RZ, 0x5410, R4 ;  /* 0x00005410ff047816 */ /* 0x000fe20000000004 */
[----:B------:R-:W-:-:S03]  /*4ae0*/  IMAD.MOV.U32 R19, RZ, RZ, R24 ;  /* 0x000000ffff137224 */ /* 0x000fc600078e0018 */
[----:B------:R-:W-:-:S04]  /*4af0*/  F2FP.PACK_AB R5, RZ, R4 ;  /* 0x00000004ff05723e */ /* 0x000fc800000000ff */
[----:B------:R-:W-:-:S05]  /*4b00*/  PRMT R5, R5, 0x5410, RZ ;  /* 0x0000541005057816 */ /* 0x000fca00000000ff */
[----:B------:R0:W-:Y:S01]  /*4b10*/  STG.E [R2.64], R5 ;  /* 0x0000000502007986 */ /* 0x0001e2000c101924 */
[----:B------:R-:W-:Y:S05]  /*4b20*/  BRA `(.L_x_5842) ;  /* 0x00000c3000007947 */ /* 0x000fea0003800000 */
.L_x_5852:
[----:B------:R-:W-:Y:S01]  /*4b30*/  PRMT R4, RZ, 0x5410, R4 ;  /* 0x00005410ff047816 */ /* 0x000fe20000000004 */
[----:B------:R-:W-:-:S04]  /*4b40*/  IMAD.MOV.U32 R19, RZ, RZ, R24 ;  /* 0x000000ffff137224 */ /* 0x000fc800078e0018 */
[----:B------:R-:W-:-:S06]  /*4b50*/  FMUL.FTZ R4, R4, 1 ;  /* 0x3f80000004047820 */ /* 0x000fcc0000410000 */
[----:B------:R-:W0:Y:S02]  /*4b60*/  F2F.F64.F32 R4, R4 ;  /* 0x0000000400047310 */ /* 0x000e240000201800 */
[----:B0-----:R0:W-:Y:S01]  /*4b70*/  STG.E.64 [R2.64], R4 ;  /* 0x0000000402007986 */ /* 0x0011e2000c101b24 */
[----:B------:R-:W-:Y:S05]  /*4b80*/  BRA `(.L_x_5842) ;  /* 0x00000bd000007947 */ /* 0x000fea0003800000 */
.L_x_5843:
        /* <DEDUP_REMOVED lines=14> */
.L_x_5856:
[----:B------:R-:W-:Y:S01]  /*4c70*/  PRMT R4, RZ, 0x5410, R4 ;  /* 0x00005410ff047816 */ /* 0x000fe20000000004 */
[----:B------:R-:W-:Y:S01]  /*4c80*/  CS2R R6, SRZ ;  /* 0x0000000000067805 */ /* 0x000fe2000001ff00 */
[----:B------:R-:W-:-:S03]  /*4c90*/  IMAD.MOV.U32 R19, RZ, RZ, R24 ;  /* 0x000000ffff137224 */ /* 0x000fc600078e0018 */
[----:B------:R-:W-:-:S06]  /*4ca0*/  FMUL.FTZ R4, R4, 1 ;  /* 0x3f80000004047820 */ /* 0x000fcc0000410000 */
[----:B------:R-:W0:Y:S02]  /*4cb0*/  F2F.F64.F32 R4, R4 ;  /* 0x0000000400047310 */ /* 0x000e240000201800 */
[----:B0-----:R0:W-:Y:S01]  /*4cc0*/  STG.E.128 [R2.64], R4 ;  /* 0x0000000402007986 */ /* 0x0011e2000c101d24 */
[----:B------:R-:W-:Y:S05]  /*4cd0*/  BRA `(.L_x_5842) ;  /* 0x00000a8000007947 */ /* 0x000fea0003800000 */
.L_x_5855:
        /* <DEDUP_REMOVED lines=21> */
.L_x_5860:
[----:B------:R-:W-:Y:S05]  /*4e30*/  BSYNC B0 ;  /* 0x0000000000007941 */ /* 0x000fea0003800000 */
.L_x_5859:
[----:B------:R-:W-:Y:S01]  /*4e40*/  LOP3.LUT R5, R0, R5, RZ, 0xfc, !PT ;  /* 0x0000000500057212 */ /* 0x000fe200078efcff */
[----:B------:R-:W-:-:S04]  /*4e50*/  IMAD.MOV.U32 R19, RZ, RZ, R24 ;  /* 0x000000ffff137224 */ /* 0x000fc800078e0018 */
[----:B------:R0:W-:Y:S01]  /*4e60*/  STG.E.U8 [R2.64], R5 ;  /* 0x0000000502007986 */ /* 0x0001e2000c101124 */
[----:B------:R-:W-:Y:S05]  /*4e70*/  BRA `(.L_x_5842) ;  /* 0x000008e000007947 */ /* 0x000fea0003800000 */
.L_x_5858:
        /* <DEDUP_REMOVED lines=13> */
.L_x_5862:
[----:B------:R-:W-:Y:S01]  /*4f50*/  IMAD.MOV.U32 R0, RZ, RZ, 0x7f ;  /* 0x0000007fff007424 */ /* 0x000fe200078e00ff */
[----:B------:R-:W-:-:S04]  /*4f60*/  ISETP.GT.U32.AND P0, PT, R4, 0x7f800000, PT ;  /* 0x7f8000000400780c */ /* 0x000fc80003f04070 */
[----:B------:R-:W-:-:S04]  /*4f70*/  SEL R0, R0, 0x7c, P0 ;  /* 0x0000007c00007807 */ /* 0x000fc80000000000 */
.L_x_5863:
[----:B------:R-:W-:Y:S05]  /*4f80*/  BSYNC B0 ;  /* 0x0000000000007941 */ /* 0x000fea0003800000 */
.L_x_5861:
[----:B------:R-:W-:Y:S01]  /*4f90*/  LOP3.LUT R4, R5, 0x80000000, RZ, 0xc0, !PT ;  /* 0x8000000005047812 */ /* 0x000fe200078ec0ff */
[----:B------:R-:W-:-:S03]  /*4fa0*/  IMAD.MOV.U32 R19, RZ, RZ, R24 ;  /* 0x000000ffff137224 */ /* 0x000fc600078e0018 */
[----:B------:R-:W-:-:S04]  /*4fb0*/  SHF.R.U32.HI R5, RZ, 0x18, R4 ;  /* 0x00000018ff057819 */ /* 0x000fc80000011604 */
[----:B------:R-:W-:-:S05]  /*4fc0*/  LOP3.LUT R5, R0, R5, RZ, 0xfc, !PT ;  /* 0x0000000500057212 */ /* 0x000fca00078efcff */
[----:B------:R0:W-:Y:S01]  /*4fd0*/  STG.E.U8 [R2.64], R5 ;  /* 0x0000000502007986 */ /* 0x0001e2000c101124 */
[----:B------:R-:W-:Y:S05]  /*4fe0*/  BRA `(.L_x_5842) ;  /* 0x0000077000007947 */ /* 0x000fea0003800000 */
.L_x_5857:
[----:B------:R0:W-:Y:S01]  /*4ff0*/  STG.E.U16 [R2.64], R4 ;  /* 0x0000000402007986 */ /* 0x0001e2000c101524 */
[----:B------:R-:W-:Y:S01]  /*5000*/  IMAD.MOV.U32 R19, RZ, RZ, R24 ;  /* 0x000000ffff137224 */ /* 0x000fe200078e0018 */
[----:B------:R-:W-:Y:S05]  /*5010*/  BRA `(.L_x_5842) ;  /* 0x0000074000007947 */ /* 0x000fea0003800000 */
.L_x_5854:
        /* <DEDUP_REMOVED lines=13> */
.L_x_5866:
        /* <DEDUP_REMOVED lines=17> */
.L_x_5869:
[----:B------:R-:W-:-:S04]  /*5200*/  LOP3.LUT R0, R7, 0x80000000, RZ, 0xc0, !PT ;  /* 0x8000000007007812 */ /* 0x000fc800078ec0ff */
[----:B------:R-:W-:-:S04]  /*5210*/  SHF.R.U32.HI R5, RZ, 0x18, R0 ;  /* 0x00000018ff057819 */ /* 0x000fc80000011600 */
[----:B------:R-:W-:-:S04]  /*5220*/  LOP3.LUT R4, R4, R5, RZ, 0xfc, !PT ;  /* 0x0000000504047212 */ /* 0x000fc800078efcff */
[----:B------:R-:W-:Y:S02]  /*5230*/  PRMT R0, R4, 0x7610, R0 ;  /* 0x0000761004007816 */ /* 0x000fe40000000000 */
.L_x_5868:
[----:B------:R-:W-:Y:S05]  /*5240*/  BSYNC B0 ;  /* 0x0000000000007941 */ /* 0x000fea0003800000 */
.L_x_5867:
[----:B------:R0:W-:Y:S01]  /*5250*/  STG.E.U8 [R2.64], R0 ;  /* 0x0000000002007986 */ /* 0x0001e2000c101124 */
[----:B------:R-:W-:Y:S01]  /*5260*/  IMAD.MOV.U32 R19, RZ, RZ, R24 ;  /* 0x000000ffff137224 */ /* 0x000fe200078e0018 */
[----:B------:R-:W-:Y:S05]  /*5270*/  BRA `(.L_x_5842) ;  /* 0x000004e000007947 */ /* 0x000fea0003800000 */
.L_x_5865:
        /* <DEDUP_REMOVED lines=17> */
.L_x_5872:
[----:B------:R-:W-:-:S04]  /*5390*/  LOP3.LUT R0, R7, 0x80000000, RZ, 0xc0, !PT ;  /* 0x8000000007007812 */ /* 0x000fc800078ec0ff */
[----:B------:R-:W-:-:S04]  /*53a0*/  SHF.R.U32.HI R5, RZ, 0x18, R0 ;  /* 0x00000018ff057819 */ /* 0x000fc80000011600 */
[----:B------:R-:W-:-:S04]  /*53b0*/  LOP3.LUT R4, R4, R5, RZ, 0xfc, !PT ;  /* 0x0000000504047212 */ /* 0x000fc800078efcff */
[----:B------:R-:W-:Y:S02]  /*53c0*/  PRMT R0, R4, 0x7610, R0 ;  /* 0x0000761004007816 */ /* 0x000fe40000000000 */
.L_x_5871:
[----:B------:R-:W-:Y:S05]  /*53d0*/  BSYNC B0 ;  /* 0x0000000000007941 */ /* 0x000fea0003800000 */
.L_x_5870:
[----:B------:R0:W-:Y:S01]  /*53e0*/  STG.E.U8 [R2.64], R0 ;  /* 0x0000000002007986 */ /* 0x0001e2000c101124 */
[----:B------:R-:W-:Y:S01]  /*53f0*/  IMAD.MOV.U32 R19, RZ, RZ, R24 ;  /* 0x000000ffff137224 */ /* 0x000fe200078e0018 */
[----:B------:R-:W-:Y:S05]  /*5400*/  BRA `(.L_x_5842) ;  /* 0x0000035000007947 */ /* 0x000fea0003800000 */
.L_x_5864:
        /* <DEDUP_REMOVED lines=23> */
.L_x_5847:
        /* <DEDUP_REMOVED lines=21> */
.L_x_5874:
[----:B------:R-:W-:Y:S01]  /*56d0*/  PRMT R4, RZ, 0x5410, R4 ;  /* 0x00005410ff047816 */ /* 0x000fe20000000004 */
[----:B------:R-:W-:-:S05]  /*56e0*/  IMAD.MOV.U32 R19, RZ, RZ, R24 ;  /* 0x000000ffff137224 */ /* 0x000fca00078e0018 */
[----:B------:R-:W0:Y:S02]  /*56f0*/  F2I.U64.TRUNC R4, R4 ;  /* 0x0000000400047311 */ /* 0x000e24000020d800 */
[----:B0-----:R0:W-:Y:S01]  /*5700*/  STG.E.64 [R2.64], R4 ;  /* 0x0000000402007986 */ /* 0x0011e2000c101b24 */
[----:B------:R-:W-:Y:S05]  /*5710*/  BRA `(.L_x_5842) ;  /* 0x0000004000007947 */ /* 0x000fea0003800000 */
.L_x_5873:
[----:B------:R-:W-:Y:S01]  /*5720*/  PRMT R4, RZ, 0x5410, R4 ;  /* 0x00005410ff047816 */ /* 0x000fe20000000004 */
[----:B------:R-:W-:-:S03]  /*5730*/  IMAD.MOV.U32 R19, RZ, RZ, R24 ;  /* 0x000000ffff137224 */ /* 0x000fc600078e0018 */
[----:B------:R-:W0:Y:S02]  /*5740*/  F2I.FTZ.U32.TRUNC.NTZ R5, R4 ;  /* 0x0000000400057305 */ /* 0x000e24000021f000 */
[----:B0-----:R0:W-:Y:S02]  /*5750*/  STG.E [R2.64], R5 ;  /* 0x0000000502007986 */ /* 0x0011e4000c101924 */
.L_x_5842:
[----:B--2---:R-:W-:Y:S05]  /*5760*/  BSYNC B6 ;  /* 0x0000000000067941 */ /* 0x004fea0003800000 */
.L_x_5841:
        /* <DEDUP_REMOVED lines=23> */
.L_x_5880:
[----:B------:R-:W-:-:S06]  /*58e0*/  PRMT R5, RZ, 0x5410, R25 ;  /* 0x00005410ff057816 */ /* 0x000fcc0000000019 */
[----:B------:R-:W0:Y:S02]  /*58f0*/  F2I.S64.TRUNC R4, R5 ;  /* 0x0000000500047311 */ /* 0x000e24000020d900 */
[----:B0-----:R0:W-:Y:S01]  /*5900*/  STG.E.U8 [R2.64], R4 ;  /* 0x0000000402007986 */ /* 0x0011e2000c101124 */
[----:B------:R-:W-:Y:S05]  /*5910*/  BRA `(.L_x_5882) ;  /* 0x00000e4000007947 */ /* 0x000fea0003800000 */
.L_x_5879:
        /* <DEDUP_REMOVED lines=10> */
.L_x_5884:
[----:B------:R-:W-:-:S06]  /*59c0*/  PRMT R25, RZ, 0x5410, R25 ;  /* 0x00005410ff197816 */ /* 0x000fcc0000000019 */
[----:B------:R-:W0:Y:S02]  /*59d0*/  F2I.FTZ.TRUNC.NTZ R25, R25 ;  /* 0x0000001900197305 */ /* 0x000e24000021f100 */
[----:B0-----:R0:W-:Y:S01]  /*59e0*/  STG.E [R2.64], R25 ;  /* 0x0000001902007986 */ /* 0x0011e2000c101924 */
[----:B------:R-:W-:Y:S05]  /*59f0*/  BRA `(.L_x_5882) ;  /* 0x00000d6000007947 */ /* 0x000fea0003800000 */
.L_x_5883:
[----:B------:R-:W-:-:S06]  /*5a00*/  PRMT R25, RZ, 0x5410, R25 ;  /* 0x00005410ff197816 */ /* 0x000fcc0000000019 */
[----:B------:R-:W0:Y:S02]  /*5a10*/  F2I.FTZ.TRUNC.NTZ R25, R25 ;  /* 0x0000001900197305 */ /* 0x000e24000021f100 */
[----:B0-----:R0:W-:Y:S01]  /*5a20*/  STG.E.U16 [R2.64], R25 ;  /* 0x0000001902007986 */ /* 0x0011e2000c101524 */
[----:B------:R-:W-:Y:S05]  /*5a30*/  BRA `(.L_x_5882) ;  /* 0x00000d2000007947 */ /* 0x000fea0003800000 */
.L_x_5878:
        /* <DEDUP_REMOVED lines=9> */
.L_x_5886:
[----:B------:R-:W-:-:S04]  /*5ad0*/  PRMT R0, RZ, 0x5410, R25 ;  /* 0x00005410ff007816 */ /* 0x000fc80000000019 */
[----:B------:R-:W-:-:S05]  /*5ae0*/  F2FP.PACK_AB R0, RZ, R0 ;  /* 0x00000000ff00723e */ /* 0x000fca00000000ff */
[----:B------:R0:W-:Y:S01]  /*5af0*/  STG.E.U16 [R2.64], R0 ;  /* 0x0000000002007986 */ /* 0x0001e2000c101524 */
[----:B------:R-:W-:Y:S05]  /*5b00*/  BRA `(.L_x_5882) ;  /* 0x00000c5000007947 */ /* 0x000fea0003800000 */
.L_x_5885:
        /* <DEDUP_REMOVED lines=10> */
.L_x_5888:
[----:B------:R-:W-:-:S04]  /*5bb0*/  PRMT R25, RZ, 0x5410, R25 ;  /* 0x00005410ff197816 */ /* 0x000fc80000000019 */
[----:B------:R-:W-:-:S04]  /*5bc0*/  F2FP.PACK_AB R5, RZ, R25 ;  /* 0x00000019ff05723e */ /* 0x000fc800000000ff */
[----:B------:R-:W-:-:S05]  /*5bd0*/  PRMT R5, R5, 0x5410, RZ ;  /* 0x0000541005057816 */ /* 0x000fca00000000ff */
[----:B------:R0:W-:Y:S01]  /*5be0*/  STG.E [R2.64], R5 ;  /* 0x0000000502007986 */ /* 0x0001e2000c101924 */
[----:B------:R-:W-:Y:S05]  /*5bf0*/  BRA `(.L_x_5882) ;  /* 0x00000b6000007947 */ /* 0x000fea0003800000 */
.L_x_5887:
[----:B------:R-:W-:-:S05]  /*5c00*/  PRMT R4, RZ, 0x5410, R25 ;  /* 0x00005410ff047816 */ /* 0x000fca0000000019 */
[----:B------:R-:W-:-:S06]  /*5c10*/  FMUL.FTZ R4, R4, 1 ;  /* 0x3f80000004047820 */ /* 0x000fcc0000410000 */
[----:B------:R-:W0:Y:S02]  /*5c20*/  F2F.F64.F32 R4, R4 ;  /* 0x0000000400047310 */ /* 0x000e240000201800 */
[----:B0-----:R0:W-:Y:S01]  /*5c30*/  STG.E.64 [R2.64], R4 ;  /* 0x0000000402007986 */ /* 0x0011e2000c101b24 */
[----:B------:R-:W-:Y:S05]  /*5c40*/  BRA `(.L_x_5882) ;  /* 0x00000b1000007947 */ /* 0x000fea0003800000 */
.L_x_5877:
        /* <DEDUP_REMOVED lines=13> */
.L_x_5891:
[----:B------:R-:W-:Y:S01]  /*5d20*/  PRMT R25, RZ, 0x5410, R25 ;  /* 0x00005410ff197816 */ /* 0x000fe20000000019 */
[----:B------:R-:W-:-:S04]  /*5d30*/  CS2R R6, SRZ ;  /* 0x0000000000067805 */ /* 0x000fc8000001ff00 */
[----:B------:R-:W-:-:S06]  /*5d40*/  FMUL.FTZ R4, R25, 1 ;  /* 0x3f80000019047820 */ /* 0x000fcc0000410000 */
[----:B------:R-:W0:Y:S02]  /*5d50*/  F2F.F64.F32 R4, R4 ;  /* 0x0000000400047310 */ /* 0x000e240000201800 */
[----:B0-----:R0:W-:Y:S01]  /*5d60*/  STG.E.128 [R2.64], R4 ;  /* 0x0000000402007986 */ /* 0x0011e2000c101d24 */
[----:B------:R-:W-:Y:S05]  /*5d70*/  BRA `(.L_x_5882) ;  /* 0x000009e000007947 */ /* 0x000fea0003800000 */
.L_x_5890:
        /* <DEDUP_REMOVED lines=21> */
.L_x_5895:
[----:B------:R-:W-:Y:S05]  /*5ed0*/  BSYNC B0 ;  /* 0x0000000000007941 */ /* 0x000fea0003800000 */
.L_x_5894:
[----:B------:R-:W-:-:S05]  /*5ee0*/  LOP3.LUT R5, R0, R5, RZ, 0xfc, !PT ;  /* 0x0000000500057212 */ /* 0x000fca00078efcff */
[----:B------:R0:W-:Y:S01]  /*5ef0*/  STG.E.U8 [R2.64], R5 ;  /* 0x0000000502007986 */ /* 0x0001e2000c101124 */
[----:B------:R-:W-:Y:S05]  /*5f00*/  BRA `(.L_x_5882) ;  /* 0x0000085000007947 */ /* 0x000fea0003800000 */
.L_x_5893:
        /* <DEDUP_REMOVED lines=13> */
.L_x_5897:
[----:B------:R-:W-:Y:S01]  /*5fe0*/  IMAD.MOV.U32 R0, RZ, RZ, 0x7f ;  /* 0x0000007fff007424 */ /* 0x000fe200078e00ff */
[----:B------:R-:W-:-:S04]  /*5ff0*/  ISETP.GT.U32.AND P0, PT, R4, 0x7f800000, PT ;  /* 0x7f8000000400780c */ /* 0x000fc80003f04070 */
[----:B------:R-:W-:-:S04]  /*6000*/  SEL R0, R0, 0x7c, P0 ;  /* 0x0000007c00007807 */ /* 0x000fc80000000000 */
.L_x_5898:
[----:B------:R-:W-:Y:S05]  /*6010*/  BSYNC B0 ;  /* 0x0000000000007941 */ /* 0x000fea0003800000 */
.L_x_5896:
[----:B------:R-:W-:-:S04]  /*6020*/  LOP3.LUT R4, R25, 0x80000000, RZ, 0xc0, !PT ;  /* 0x8000000019047812 */ /* 0x000fc800078ec0ff */
[----:B------:R-:W-:-:S04]  /*6030*/  SHF.R.U32.HI R5, RZ, 0x18, R4 ;  /* 0x00000018ff057819 */ /* 0x000fc80000011604 */
[----:B------:R-:W-:-:S05]  /*6040*/  LOP3.LUT R5, R0, R5, RZ, 0xfc, !PT ;  /* 0x0000000500057212 */ /* 0x000fca00078efcff */
[----:B------:R0:W-:Y:S01]  /*6050*/  STG.E.U8 [R2.64], R5 ;  /* 0x0000000502007986 */ /* 0x0001e2000c101124 */
[----:B------:R-:W-:Y:S05]  /*6060*/  BRA `(.L_x_5882) ;  /* 0x000006f000007947 */ /* 0x000fea0003800000 */
.L_x_5892:
[----:B------:R0:W-:Y:S01]  /*6070*/  STG.E.U16 [R2.64], R25 ;  /* 0x0000001902007986 */ /* 0x0001e2000c101524 */
[----:B------:R-:W-:Y:S05]  /*6080*/  BRA `(.L_x_5882) ;  /* 0x000006d000007947 */ /* 0x000fea0003800000 */
.L_x_5889:
        /* <DEDUP_REMOVED lines=12> */
.L_x_5901:
        /* <DEDUP_REMOVED lines=17> */
.L_x_5904:
[----:B------:R-:W-:-:S04]  /*6260*/  LOP3.LUT R0, R25, 0x80000000, RZ, 0xc0, !PT ;  /* 0x8000000019007812 */ /* 0x000fc800078ec0ff */
[----:B------:R-:W-:-:S04]  /*6270*/  SHF.R.U32.HI R5, RZ, 0x18, R0 ;  /* 0x00000018ff057819 */ /* 0x000fc80000011600 */
[----:B------:R-:W-:-:S04]  /*6280*/  LOP3.LUT R4, R4, R5, RZ, 0xfc, !PT ;  /* 0x0000000504047212 */ /* 0x000fc800078efcff */
[----:B------:R-:W-:Y:S02]  /*6290*/  PRMT R0, R4, 0x7610, R0 ;  /* 0x0000761004007816 */ /* 0x000fe40000000000 */
.L_x_5903:
[----:B------:R-:W-:Y:S05]  /*62a0*/  BSYNC B0 ;  /* 0x0000000000007941 */ /* 0x000fea0003800000 */
.L_x_5902:
[----:B------:R0:W-:Y:S01]  /*62b0*/  STG.E.U8 [R2.64], R0 ;  /* 0x0000000002007986 */ /* 0x0001e2000c101124 */
[----:B------:R-:W-:Y:S05]  /*62c0*/  BRA `(.L_x_5882) ;  /* 0x0000049000007947 */ /* 0x000fea0003800000 */
.L_x_5900:
        /* <DEDUP_REMOVED lines=17> */
.L_x_5907:
[----:B------:R-:W-:-:S04]  /*63e0*/  LOP3.LUT R0, R25, 0x80000000, RZ, 0xc0, !PT ;  /* 0x8000000019007812 */ /* 0x000fc800078ec0ff */
[----:B------:R-:W-:-:S04]  /*63f0*/  SHF.R.U32.HI R5, RZ, 0x18, R0 ;  /* 0x00000018ff057819 */ /* 0x000fc80000011600 */
[----:B------:R-:W-:-:S04]  /*6400*/  LOP3.LUT R4, R4, R5, RZ, 0xfc, !PT ;  /* 0x0000000504047212 */ /* 0x000fc800078efcff */
[----:B------:R-:W-:Y:S02]  /*6410*/  PRMT R0, R4, 0x7610, R0 ;  /* 0x0000761004007816 */ /* 0x000fe40000000000 */
.L_x_5906:
[----:B------:R-:W-:Y:S05]  /*6420*/  BSYNC B0 ;  /* 0x0000000000007941 */ /* 0x000fea0003800000 */
.L_x_5905:
[----:B------:R0:W-:Y:S01]  /*6430*/  STG.E.U8 [R2.64], R0 ;  /* 0x0000000002007986 */ /* 0x0001e2000c101124 */
[----:B------:R-:W-:Y:S05]  /*6440*/  BRA `(.L_x_5882) ;  /* 0x0000031000007947 */ /* 0x000fea0003800000 */
.L_x_5899:
        /* <DEDUP_REMOVED lines=22> */
.L_x_5881:
        /* <DEDUP_REMOVED lines=20> */
.L_x_5909:
[----:B------:R-:W-:-:S06]  /*66f0*/  PRMT R4, RZ, 0x5410, R25 ;  /* 0x00005410ff047816 */ /* 0x000fcc0000000019 */
[----:B------:R-:W0:Y:S02]  /*6700*/  F2I.U64.TRUNC R4, R4 ;  /* 0x0000000400047311 */ /* 0x000e24000020d800 */
[----:B0-----:R0:W-:Y:S01]  /*6710*/  STG.E.64 [R2.64], R4 ;  /* 0x0000000402007986 */ /* 0x0011e2000c101b24 */
[----:B------:R-:W-:Y:S05]  /*6720*/  BRA `(.L_x_5882) ;  /* 0x0000003000007947 */ /* 0x000fea0003800000 */
.L_x_5908:
[----:B------:R-:W-:-:S06]  /*6730*/  PRMT R25, RZ, 0x5410, R25 ;  /* 0x00005410ff197816 */ /* 0x000fcc0000000019 */
[----:B------:R-:W0:Y:S02]  /*6740*/  F2I.FTZ.U32.TRUNC.NTZ R25, R25 ;  /* 0x0000001900197305 */ /* 0x000e24000021f000 */
[----:B0-----:R0:W-:Y:S02]  /*6750*/  STG.E [R2.64], R25 ;  /* 0x0000001902007986 */ /* 0x0011e4000c101924 */
.L_x_5882:
        /* <DEDUP_REMOVED lines=23> */
.L_x_5913:
[----:B------:R-:W-:-:S06]  /*68d0*/  PRMT R5, RZ, 0x5410, R22 ;  /* 0x00005410ff057816 */ /* 0x000fcc0000000016 */
[----:B------:R-:W0:Y:S02]  /*68e0*/  F2I.S64.TRUNC R4, R5 ;  /* 0x0000000500047311 */ /* 0x000e24000020d900 */
[----:B0-----:R0:W-:Y:S01]  /*68f0*/  STG.E.U8 [R2.64], R4 ;  /* 0x0000000402007986 */ /* 0x0011e2000c101124 */
[----:B------:R-:W-:Y:S05]  /*6900*/  BRA `(.L_x_5915) ;  /* 0x00000e4000007947 */ /* 0x000fea0003800000 */
.L_x_5912:
        /* <DEDUP_REMOVED lines=10> */
.L_x_5917:
[----:B------:R-:W-:-:S04]  /*69b0*/  PRMT R22, RZ, 0x5410, R22 ;  /* 0x00005410ff167816 */ /* 0x000fc80000000016 */
[----:B------:R-:W0:Y:S02]  /*69c0*/  F2I.FTZ.TRUNC.NTZ R5, R22 ;  /* 0x0000001600057305 */ /* 0x000e24000021f100 */
[----:B0-----:R0:W-:Y:S01]  /*69d0*/  STG.E [R2.64], R5 ;  /* 0x0000000502007986 */ /* 0x0011e2000c101924 */
[----:B------:R-:W-:Y:S05]  /*69e0*/  BRA `(.L_x_5915) ;  /* 0x00000d6000007947 */ /* 0x000fea0003800000 */
.L_x_5916:
[----:B------:R-:W-:-:S04]  /*69f0*/  PRMT R22, RZ, 0x5410, R22 ;  /* 0x00005410ff167816 */ /* 0x000fc80000000016 */
[----:B------:R-:W0:Y:S02]  /*6a00*/  F2I.FTZ.TRUNC.NTZ R5, R22 ;  /* 0x0000001600057305 */ /* 0x000e24000021f100 */
[----:B0-----:R0:W-:Y:S01]  /*6a10*/  STG.E.U16 [R2.64], R5 ;  /* 0x0000000502007986 */ /* 0x0011e2000c101524 */
[----:B------:R-:W-:Y:S05]  /*6a20*/  BRA `(.L_x_5915) ;  /* 0x00000d2000007947 */ /* 0x000fea0003800000 */
.L_x_5911:
        /* <DEDUP_REMOVED lines=9> */
.L_x_5919:
[----:B------:R-:W-:-:S04]  /*6ac0*/  PRMT R0, RZ, 0x5410, R22 ;  /* 0x00005410ff007816 */ /* 0x000fc80000000016 */
[----:B------:R-:W-:-:S05]  /*6ad0*/  F2FP.PACK_AB R0, RZ, R0 ;  /* 0x00000000ff00723e */ /* 0x000fca00000000ff */
[----:B------:R0:W-:Y:S01]  /*6ae0*/  STG.E.U16 [R2.64], R0 ;  /* 0x0000000002007986 */ /* 0x0001e2000c101524 */
[----:B------:R-:W-:Y:S05]  /*6af0*/  BRA `(.L_x_5915) ;  /* 0x00000c5000007947 */ /* 0x000fea0003800000 */
.L_x_5918:
        /* <DEDUP_REMOVED lines=10> */
.L_x_5921:
[----:B------:R-:W-:-:S04]  /*6ba0*/  PRMT R22, RZ, 0x5410, R22 ;  /* 0x00005410ff167816 */ /* 0x000fc80000000016 */
[----:B------:R-:W-:-:S04]  /*6bb0*/  F2FP.PACK_AB R5, RZ, R22 ;  /* 0x00000016ff05723e */ /* 0x000fc800000000ff */
[----:B------:R-:W-:-:S05]  /*6bc0*/  PRMT R5, R5, 0x5410, RZ ;  /* 0x0000541005057816 */ /* 0x000fca00000000ff */
[----:B------:R0:W-:Y:S01]  /*6bd0*/  STG.E [R2.64], R5 ;  /* 0x0000000502007986 */ /* 0x0001e2000c101924 */
[----:B------:R-:W-:Y:S05]  /*6be0*/  BRA `(.L_x_5915) ;  /* 0x00000b6000007947 */ /* 0x000fea0003800000 */
.L_x_5920:
[----:B------:R-:W-:-:S05]  /*6bf0*/  PRMT R4, RZ, 0x5410, R22 ;  /* 0x00005410ff047816 */ /* 0x000fca0000000016 */
[----:B------:R-:W-:-:S06]  /*6c00*/  FMUL.FTZ R4, R4, 1 ;  /* 0x3f80000004047820 */ /* 0x000fcc0000410000 */
[----:B------:R-:W0:Y:S02]  /*6c10*/  F2F.F64.F32 R4, R4 ;  /* 0x0000000400047310 */ /* 0x000e240000201800 */
[----:B0-----:R0:W-:Y:S01]  /*6c20*/  STG.E.64 [R2.64], R4 ;  /* 0x0000000402007986 */ /* 0x0011e2000c101b24 */
[----:B------:R-:W-:Y:S05]  /*6c30*/  BRA `(.L_x_5915) ;  /* 0x00000b1000007947 */ /* 0x000fea0003800000 */
.L_x_5910:
        /* <DEDUP_REMOVED lines=13> */
.L_x_5924:
[----:B------:R-:W-:Y:S01]  /*6d10*/  PRMT R22, RZ, 0x5410, R22 ;  /* 0x00005410ff167816 */ /* 0x000fe20000000016 */
[----:B------:R-:W-:-:S04]  /*6d20*/  CS2R R6, SRZ ;  /* 0x0000000000067805 */ /* 0x000fc8000001ff00 */
[----:B------:R-:W-:-:S06]  /*6d30*/  FMUL.FTZ R4, R22, 1 ;  /* 0x3f80000016047820 */ /* 0x000fcc0000410000 */
[----:B------:R-:W0:Y:S02]  /*6d40*/  F2F.F64.F32 R4, R4 ;  /* 0x0000000400047310 */ /* 0x000e240000201800 */
[----:B0-----:R0:W-:Y:S01]  /*6d50*/  STG.E.128 [R2.64], R4 ;  /* 0x0000000402007986 */ /* 0x0011e2000c101d24 */
[----:B------:R-:W-:Y:S05]  /*6d60*/  BRA `(.L_x_5915) ;  /* 0x000009e000007947 */ /* 0x000fea0003800000 */
.L_x_5923:
        /* <DEDUP_REMOVED lines=21> */
.L_x_5928:
[----:B------:R-:W-:Y:S05]  /*6ec0*/  BSYNC B0 ;  /* 0x0000000000007941 */ /* 0x000fea0003800000 */
.L_x_5927:
[----:B------:R-:W-:-:S05]  /*6ed0*/  LOP3.LUT R5, R0, R5, RZ, 0xfc, !PT ;  /* 0x0000000500057212 */ /* 0x000fca00078efcff */
[----:B------:R0:W-:Y:S01]  /*6ee0*/  STG.E.U8 [R2.64], R5 ;  /* 0x0000000502007986 */ /* 0x0001e2000c101124 */
[----:B------:R-:W-:Y:S05]  /*6ef0*/  BRA `(.L_x_5915) ;  /* 0x0000085000007947 */ /* 0x000fea0003800000 */
.L_x_5926:
        /* <DEDUP_REMOVED lines=13> */
.L_x_5930:
[----:B------:R-:W-:Y:S01]  /*6fd0*/  IMAD.MOV.U32 R0, RZ, RZ, 0x7f ;  /* 0x0000007fff007424 */ /* 0x000fe200078e00ff */
[----:B------:R-:W-:-:S04]  /*6fe0*/  ISETP.GT.U32.AND P0, PT, R4, 0x7f800000, PT ;  /* 0x7f8000000400780c */ /* 0x000fc80003f04070 */
[----:B------:R-:W-:-:S04]  /*6ff0*/  SEL R0, R0, 0x7c, P0 ;  /* 0x0000007c00007807 */ /* 0x000fc80000000000 */
.L_x_5931:
[----:B------:R-:W-:Y:S05]  /*7000*/  BSYNC B0 ;  /* 0x0000000000007941 */ /* 0x000fea0003800000 */
.L_x_5929:
[----:B------:R-:W-:-:S04]  /*7010*/  LOP3.LUT R4, R5, 0x80000000, RZ, 0xc0, !PT ;  /* 0x8000000005047812 */ /* 0x000fc800078ec0ff */
[----:B------:R-:W-:-:S04]  /*7020*/  SHF.R.U32.HI R5, RZ, 0x18, R4 ;  /* 0x00000018ff057819 */ /* 0x000fc80000011604 */
[----:B------:R-:W-:-:S05]  /*7030*/  LOP3.LUT R5, R0, R5, RZ, 0xfc, !PT ;  /* 0x0000000500057212 */ /* 0x000fca00078efcff */
[----:B------:R0:W-:Y:S01]  /*7040*/  STG.E.U8 [R2.64], R5 ;  /* 0x0000000502007986 */ /* 0x0001e2000c101124 */
[----:B------:R-:W-:Y:S05]  /*7050*/  BRA `(.L_x_5915) ;  /* 0x000006f000007947 */ /* 0x000fea0003800000 */
.L_x_5925:
[----:B------:R0:W-:Y:S01]  /*7060*/  STG.E.U16 [R2.64], R22 ;  /* 0x0000001602007986 */ /* 0x0001e2000c101524 */
[----:B------:R-:W-:Y:S05]  /*7070*/  BRA `(.L_x_5915) ;  /* 0x000006d000007947 */ /* 0x000fea0003800000 */
.L_x_5922:
        /* <DEDUP_REMOVED lines=12> */
.L_x_5934:
        /* <DEDUP_REMOVED lines=17> */
.L_x_5937:
[----:B------:R-:W-:-:S04]  /*7250*/  LOP3.LUT R0, R7, 0x80000000, RZ, 0xc0, !PT ;  /* 0x8000000007007812 */ /* 0x000fc800078ec0ff */
[----:B------:R-:W-:-:S04]  /*7260*/  SHF.R.U32.HI R5, RZ, 0x18, R0 ;  /* 0x00000018ff057819 */ /* 0x000fc80000011600 */
[----:B------:R-:W-:-:S04]  /*7270*/  LOP3.LUT R4, R4, R5, RZ, 0xfc, !PT ;  /* 0x0000000504047212 */ /* 0x000fc800078efcff */
[----:B------:R-:W-:Y:S02]  /*7280*/  PRMT R0, R4, 0x7610, R0 ;  /* 0x0000761004007816 */ /* 0x000fe40000000000 */
.L_x_5936:
[----:B------:R-:W-:Y:S05]  /*7290*/  BSYNC B0 ;  /* 0x0000000000007941 */ /* 0x000fea0003800000 */
.L_x_5935:
[----:B------:R0:W-:Y:S01]  /*72a0*/  STG.E.U8 [R2.64], R0 ;  /* 0x0000000002007986 */ /* 0x0001e2000c101124 */
[----:B------:R-:W-:Y:S05]  /*72b0*/  BRA `(.L_x_5915) ;  /* 0x0000049000007947 */ /* 0x000fea0003800000 */
.L_x_5933:
        /* <DEDUP_REMOVED lines=17> */
.L_x_5940:
[----:B------:R-:W-:-:S04]  /*73d0*/  LOP3.LUT R0, R7, 0x80000000, RZ, 0xc0, !PT ;  /* 0x8000000007007812 */ /* 0x000fc800078ec0ff */
[----:B------:R-:W-:-:S04]  /*73e0*/  SHF.R.U32.HI R5, RZ, 0x18, R0 ;  /* 0x00000018ff057819 */ /* 0x000fc80000011600 */
[----:B------:R-:W-:-:S04]  /*73f0*/  LOP3.LUT R4, R4, R5, RZ, 0xfc, !PT ;  /* 0x0000000504047212 */ /* 0x000fc800078efcff */
[----:B------:R-:W-:Y:S02]  /*7400*/  PRMT R0, R4, 0x7610, R0 ;  /* 0x0000761004007816 */ /* 0x000fe40000000000 */
.L_x_5939:
[----:B------:R-:W-:Y:S05]  /*7410*/  BSYNC B0 ;  /* 0x0000000000007941 */ /* 0x000fea0003800000 */
.L_x_5938:
[----:B------:R0:W-:Y:S01]  /*7420*/  STG.E.U8 [R2.64], R0 ;  /* 0x0000000002007986 */ /* 0x0001e2000c101124 */
[----:B------:R-:W-:Y:S05]  /*7430*/  BRA `(.L_x_5915) ;  /* 0x0000031000007947 */ /* 0x000fea0003800000 */
.L_x_5932:
        /* <DEDUP_REMOVED lines=22> */
.L_x_5914:
        /* <DEDUP_REMOVED lines=20> */
.L_x_5942:
[----:B------:R-:W-:-:S06]  /*76e0*/  PRMT R4, RZ, 0x5410, R22 ;  /* 0x00005410ff047816 */ /* 0x000fcc0000000016 */
[----:B------:R-:W0:Y:S02]  /*76f0*/  F2I.U64.TRUNC R4, R4 ;  /* 0x0000000400047311 */ /* 0x000e24000020d800 */
[----:B0-----:R0:W-:Y:S01]  /*7700*/  STG.E.64 [R2.64], R4 ;  /* 0x0000000402007986 */ /* 0x0011e2000c101b24 */
[----:B------:R-:W-:Y:S05]  /*7710*/  BRA `(.L_x_5915) ;  /* 0x0000003000007947 */ /* 0x000fea0003800000 */
.L_x_5941:
[----:B------:R-:W-:-:S04]  /*7720*/  PRMT R22, RZ, 0x5410, R22 ;  /* 0x00005410ff167816 */ /* 0x000fc80000000016 */
[----:B------:R-:W0:Y:S02]  /*7730*/  F2I.FTZ.U32.TRUNC.NTZ R5, R22 ;  /* 0x0000001600057305 */ /* 0x000e24000021f000 */
[----:B0-----:R0:W-:Y:S02]  /*7740*/  STG.E [R2.64], R5 ;  /* 0x0000000502007986 */ /* 0x0011e4000c101924 */
.L_x_5915:
[----:B------:R-:W-:Y:S02]  /*7750*/  IADD3 R19, R19, 0x80, RZ ;  /* 0x0000008013137810 */ /* 0x000fe40007ffe0ff */
.L_x_5876:
[----:B------:R-:W-:Y:S05]  /*7760*/  BSYNC B6 ;  /* 0x0000000000067941 */ /* 0x000fea0003800000 */
.L_x_5875:
        /* <DEDUP_REMOVED lines=21> */
.L_x_5946:
[----:B------:R-:W-:-:S06]  /*78c0*/  PRMT R5, RZ, 0x5410, R23 ;  /* 0x00005410ff057816 */ /* 0x000fcc0000000017 */
[----:B------:R-:W0:Y:S02]  /*78d0*/  F2I.S64.TRUNC R4, R5 ;  /* 0x0000000500047311 */ /* 0x000e24000020d900 */
[----:B0-----:R-:W-:Y:S01]  /*78e0*/  STG.E.U8 [R2.64], R4 ;  /* 0x0000000402007986 */ /* 0x001fe2000c101124 */
[----:B------:R-:W-:Y:S05]  /*78f0*/  EXIT ;  /* 0x000000000000794d */ /* 0x000fea0003800000 */
.L_x_5945:
        /* <DEDUP_REMOVED lines=10> */
.L_x_5949:
[----:B------:R-:W-:-:S06]  /*79a0*/  PRMT R23, RZ, 0x5410, R23 ;  /* 0x00005410ff177816 */ /* 0x000fcc0000000017 */
[----:B------:R-:W0:Y:S02]  /*79b0*/  F2I.FTZ.TRUNC.NTZ R23, R23 ;  /* 0x0000001700177305 */ /* 0x000e24000021f100 */
[----:B0-----:R-:W-:Y:S01]  /*79c0*/  STG.E [R2.64], R23 ;  /* 0x0000001702007986 */ /* 0x001fe2000c101924 */
[----:B------:R-:W-:Y:S05]  /*79d0*/  EXIT ;  /* 0x000000000000794d */ /* 0x000fea0003800000 */
.L_x_5948:
[----:B------:R-:W-:-:S06]  /*79e0*/  PRMT R23, RZ, 0x5410, R23 ;  /* 0x00005410ff177816 */ /* 0x000fcc0000000017 */
[----:B------:R-:W0:Y:S02]  /*79f0*/  F2I.FTZ.TRUNC.NTZ R23, R23 ;  /* 0x0000001700177305 */ /* 0x000e24000021f100 */
[----:B0-----:R-:W-:Y:S01]  /*7a00*/  STG.E.U16 [R2.64], R23 ;  /* 0x0000001702007986 */ /* 0x001fe2000c101524 */
[----:B------:R-:W-:Y:S05]  /*7a10*/  EXIT ;  /* 0x000000000000794d */ /* 0x000fea0003800000 */
.L_x_5944:
        /* <DEDUP_REMOVED lines=9> */
.L_x_5951:
[----:B------:R-:W-:-:S04]  /*7ab0*/  PRMT R0, RZ, 0x5410, R23 ;  /* 0x00005410ff007816 */ /* 0x000fc80000000017 */
[----:B------:R-:W-:-:S05]  /*7ac0*/  F2FP.PACK_AB R0, RZ, R0 ;  /* 0x00000000ff00723e */ /* 0x000fca00000000ff */
[----:B------:R-:W-:Y:S01]  /*7ad0*/  STG.E.U16 [R2.64], R0 ;  /* 0x0000000002007986 */ /* 0x000fe2000c101524 */
[----:B------:R-:W-:Y:S05]  /*7ae0*/  EXIT ;  /* 0x000000000000794d */ /* 0x000fea0003800000 */
.L_x_5950:
        /* <DEDUP_REMOVED lines=10> */
.L_x_5953:
[----:B------:R-:W-:-:S04]  /*7b90*/  PRMT R23, RZ, 0x5410, R23 ;  /* 0x00005410ff177816 */ /* 0x000fc80000000017 */
[----:B------:R-:W-:-:S04]  /*7ba0*/  F2FP.PACK_AB R5, RZ, R23 ;  /* 0x00000017ff05723e */ /* 0x000fc800000000ff */
[----:B------:R-:W-:-:S05]  /*7bb0*/  PRMT R5, R5, 0x5410, RZ ;  /* 0x0000541005057816 */ /* 0x000fca00000000ff */
[----:B------:R-:W-:Y:S01]  /*7bc0*/  STG.E [R2.64], R5 ;  /* 0x0000000502007986 */ /* 0x000fe2000c101924 */
[----:B------:R-:W-:Y:S05]  /*7bd0*/  EXIT ;  /* 0x000000000000794d */ /* 0x000fea0003800000 */
.L_x_5952:
[----:B------:R-:W-:-:S05]  /*7be0*/  PRMT R4, RZ, 0x5410, R23 ;  /* 0x00005410ff047816 */ /* 0x000fca0000000017 */
[----:B------:R-:W-:-:S06]  /*7bf0*/  FMUL.FTZ R4, R4, 1 ;  /* 0x3f80000004047820 */ /* 0x000fcc0000410000 */
[----:B------:R-:W0:Y:S02]  /*7c00*/  F2F.F64.F32 R4, R4 ;  /* 0x0000000400047310 */ /* 0x000e240000201800 */
[----:B0-----:R-:W-:Y:S01]  /*7c10*/  STG.E.64 [R2.64], R4 ;  /* 0x0000000402007986 */ /* 0x001fe2000c101b24 */
[----:B------:R-:W-:Y:S05]  /*7c20*/  EXIT ;  /* 0x000000000000794d */ /* 0x000fea0003800000 */
.L_x_5943:
        /* <DEDUP_REMOVED lines=13> */
.L_x_5956:
[----:B------:R-:W-:Y:S01]  /*7d00*/  PRMT R23, RZ, 0x5410, R23 ;  /* 0x00005410ff177816 */ /* 0x000fe20000000017 */
[----:B------:R-:W-:-:S04]  /*7d10*/  CS2R R6, SRZ ;  /* 0x0000000000067805 */ /* 0x000fc8000001ff00 */
[----:B------:R-:W-:-:S06]  /*7d20*/  FMUL.FTZ R4, R23, 1 ;  /* 0x3f80000017047820 */ /* 0x000fcc0000410000 */
[----:B------:R-:W0:Y:S02]  /*7d30*/  F2F.F64.F32 R4, R4 ;  /* 0x0000000400047310 */ /* 0x000e240000201800 */
[----:B0-----:R-:W-:Y:S01]  /*7d40*/  STG.E.128 [R2.64], R4 ;  /* 0x0000000402007986 */ /* 0x001fe2000c101d24 */
[----:B------:R-:W-:Y:S05]  /*7d50*/  EXIT ;  /* 0x000000000000794d */ /* 0x000fea0003800000 */
.L_x_5955:
        /* <DEDUP_REMOVED lines=21> */
.L_x_5960:
[----:B------:R-:W-:Y:S05]  /*7eb0*/  BSYNC B0 ;  /* 0x0000000000007941 */ /* 0x000fea0003800000 */
.L_x_5959:
[----:B------:R-:W-:-:S05]  /*7ec0*/  LOP3.LUT R5, R0, R5, RZ, 0xfc, !PT ;  /* 0x0000000500057212 */ /* 0x000fca00078efcff */
[----:B------:R-:W-:Y:S01]  /*7ed0*/  STG.E.U8 [R2.64], R5 ;  /* 0x0000000502007986 */ /* 0x000fe2000c101124 */
[----:B------:R-:W-:Y:S05]  /*7ee0*/  EXIT ;  /* 0x000000000000794d */ /* 0x000fea0003800000 */
.L_x_5958:
        /* <DEDUP_REMOVED lines=13> */
.L_x_5962:
[----:B------:R-:W-:Y:S01]  /*7fc0*/  IMAD.MOV.U32 R0, RZ, RZ, 0x7f ;  /* 0x0000007fff007424 */ /* 0x000fe200078e00ff */
[----:B------:R-:W-:-:S04]  /*7fd0*/  ISETP.GT.U32.AND P0, PT, R4, 0x7f800000, PT ;  /* 0x7f8000000400780c */ /* 0x000fc80003f04070 */
[----:B------:R-:W-:-:S04]  /*7fe0*/  SEL R0, R0, 0x7c, P0 ;  /* 0x0000007c00007807 */ /* 0x000fc80000000000 */
.L_x_5963:
[----:B------:R-:W-:Y:S05]  /*7ff0*/  BSYNC B0 ;  /* 0x0000000000007941 */ /* 0x000fea0003800000 */
.L_x_5961:
[----:B------:R-:W-:-:S04]  /*8000*/  LOP3.LUT R4, R23, 0x80000000, RZ, 0xc0, !PT ;  /* 0x8000000017047812 */ /* 0x000fc800078ec0ff */
[----:B------:R-:W-:-:S04]  /*8010*/  SHF.R.U32.HI R5, RZ, 0x18, R4 ;  /* 0x00000018ff057819 */ /* 0x000fc80000011604 */
[----:B------:R-:W-:-:S05]  /*8020*/  LOP3.LUT R5, R0, R5, RZ, 0xfc, !PT ;  /* 0x0000000500057212 */ /* 0x000fca00078efcff */
[----:B------:R-:W-:Y:S01]  /*8030*/  STG.E.U8 [R2.64], R5 ;  /* 0x0000000502007986 */ /* 0x000fe2000c101124 */
[----:B------:R-:W-:Y:S05]  /*8040*/  EXIT ;  /* 0x000000000000794d */ /* 0x000fea0003800000 */
.L_x_5957:
[----:B------:R-:W-:Y:S01]  /*8050*/  STG.E.U16 [R2.64], R23 ;  /* 0x0000001702007986 */ /* 0x000fe2000c101524 */
[----:B------:R-:W-:Y:S05]  /*8060*/  EXIT ;  /* 0x000000000000794d */ /* 0x000fea0003800000 */
.L_x_5954:
        /* <DEDUP_REMOVED lines=12> */
.L_x_5966:
        /* <DEDUP_REMOVED lines=17> */
.L_x_5969:
[----:B------:R-:W-:-:S04]  /*8240*/  LOP3.LUT R0, R23, 0x80000000, RZ, 0xc0, !PT ;  /* 0x8000000017007812 */ /* 0x000fc800078ec0ff */
[----:B------:R-:W-:-:S04]  /*8250*/  SHF.R.U32.HI R5, RZ, 0x18, R0 ;  /* 0x00000018ff057819 */ /* 0x000fc80000011600 */
[----:B------:R-:W-:-:S04]  /*8260*/  LOP3.LUT R4, R4, R5, RZ, 0xfc, !PT ;  /* 0x0000000504047212 */ /* 0x000fc800078efcff */
[----:B------:R-:W-:Y:S02]  /*8270*/  PRMT R0, R4, 0x7610, R0 ;  /* 0x0000761004007816 */ /* 0x000fe40000000000 */
.L_x_5968:
[----:B------:R-:W-:Y:S05]  /*8280*/  BSYNC B0 ;  /* 0x0000000000007941 */ /* 0x000fea0003800000 */
.L_x_5967:
[----:B------:R-:W-:Y:S01]  /*8290*/  STG.E.U8 [R2.64], R0 ;  /* 0x0000000002007986 */ /* 0x000fe2000c101124 */
[----:B------:R-:W-:Y:S05]  /*82a0*/  EXIT ;  /* 0x000000000000794d */ /* 0x000fea0003800000 */
.L_x_5965:
        /* <DEDUP_REMOVED lines=17> */
.L_x_5972:
[----:B------:R-:W-:-:S04]  /*83c0*/  LOP3.LUT R0, R23, 0x80000000, RZ, 0xc0, !PT ;  /* 0x8000000017007812 */ /* 0x000fc800078ec0ff */
[----:B------:R-:W-:-:S04]  /*83d0*/  SHF.R.U32.HI R5, RZ, 0x18, R0 ;  /* 0x00000018ff057819 */ /* 0x000fc80000011600 */
[----:B------:R-:W-:-:S04]  /*83e0*/  LOP3.LUT R4, R4, R5, RZ, 0xfc, !PT ;  /* 0x0000000504047212 */ /* 0x000fc800078efcff */
[----:B------:R-:W-:Y:S02]  /*83f0*/  PRMT R0, R4, 0x7610, R0 ;  /* 0x0000761004007816 */ /* 0x000fe40000000000 */
.L_x_5971:
[----:B------:R-:W-:Y:S05]  /*8400*/  BSYNC B0 ;  /* 0x0000000000007941 */ /* 0x000fea0003800000 */
.L_x_5970:
[----:B------:R-:W-:Y:S01]  /*8410*/  STG.E.U8 [R2.64], R0 ;  /* 0x0000000002007986 */ /* 0x000fe2000c101124 */
[----:B------:R-:W-:Y:S05]  /*8420*/  EXIT ;  /* 0x000000000000794d */ /* 0x000fea0003800000 */
.L_x_5964:
        /* <DEDUP_REMOVED lines=22> */
.L_x_5947:
        /* <DEDUP_REMOVED lines=20> */
.L_x_5974:
[----:B------:R-:W-:-:S06]  /*86d0*/  PRMT R4, RZ, 0x5410, R23 ;  /* 0x00005410ff047816 */ /* 0x000fcc0000000017 */
[----:B------:R-:W0:Y:S02]  /*86e0*/  F2I.U64.TRUNC R4, R4 ;  /* 0x0000000400047311 */ /* 0x000e24000020d800 */
[----:B0-----:R-:W-:Y:S01]  /*86f0*/  STG.E.64 [R2.64], R4 ;  /* 0x0000000402007986 */ /* 0x001fe2000c101b24 */
[----:B------:R-:W-:Y:S05]  /*8700*/  EXIT ;  /* 0x000000000000794d */ /* 0x000fea0003800000 */
.L_x_5973:
[----:B------:R-:W-:-:S06]  /*8710*/  PRMT R23, RZ, 0x5410, R23 ;  /* 0x00005410ff177816 */ /* 0x000fcc0000000017 */
[----:B------:R-:W0:Y:S02]  /*8720*/  F2I.FTZ.U32.TRUNC.NTZ R23, R23 ;  /* 0x0000001700177305 */ /* 0x000e24000021f000 */
[----:B0-----:R-:W-:Y:S01]  /*8730*/  STG.E [R2.64], R23 ;  /* 0x0000001702007986 */ /* 0x001fe2000c101924 */
[----:B------:R-:W-:Y:S05]  /*8740*/  EXIT ;  /* 0x000000000000794d */ /* 0x000fea0003800000 */
.L_x_5975:
        /* <DEDUP_REMOVED lines=11> */
.L_x_39996:


//--------------------- .text._ZN2at6native18elementwise_kernelILi128ELi4EZNS0_22gpu_kernel_impl_nocastINS0_13AUnaryFunctorIN3c108BFloat16ES5_S5_ZZZNS0_16fmax_kernel_cudaERNS_18TensorIteratorBaseEENKUlvE_clEvENKUlvE2_clEvEUlS5_S5_E_EEEEvS7_RKT_EUliE_EEviT1_ --------------------------
	.section	.text._ZN2at6native18elementwise_kernelILi128ELi4EZNS0_22gpu_kernel_impl_nocastINS0_13AUnaryFunctorIN3c108BFloat16ES5_S5_ZZZNS0_16fmax_kernel_cudaERNS_18TensorIteratorBaseEENKUlvE_clEvENKUlvE2_clEvEUlS5_S5_E_EEEEvS7_RKT_EUliE_EEviT1_,"ax",@progbits
	.sectioninfo	@"SHI_REGISTERS=12"
	.align	128
        .global         _ZN2at6native18elementwise_kernelILi128ELi4EZNS0_22gpu_kernel_impl_nocastINS0_13AUnaryFunctorIN3c108BFloat16ES5_S5_ZZZNS0_16fmax_kernel_cudaERNS_18TensorIteratorBaseEENKUlvE_clEvENKUlvE2_clEvEUlS5_S5_E_EEEEvS7_RKT_EUliE_EEviT1_
        .type           _ZN2at6native18elementwise_kernelILi128ELi4EZNS0_22gpu_kernel_impl_nocastINS0_13AUnaryFunctorIN3c108BFloat16ES5_S5_ZZZNS0_16fmax_kernel_cudaERNS_18TensorIteratorBaseEENKUlvE_clEvENKUlvE2_clEvEUlS5_S5_E_EEEEvS7_RKT_EUliE_EEviT1_,@function
        .size           _ZN2at6native18elementwise_kernelILi128ELi4EZNS0_22gpu_kernel_impl_nocastINS0_13AUnaryFunctorIN3c108BFloat16ES5_S5_ZZZNS0_16fmax_kernel_cudaERNS_18TensorIteratorBaseEENKUlvE_clEvENKUlvE2_clEvEUlS5_S5_E_EEEEvS7_RKT_EUliE_EEviT1_,(.L_x_39997 - _ZN2at6native18elementwise_kernelILi128ELi4EZNS0_22gpu_kernel_impl_nocastINS0_13AUnaryFunctorIN3c108BFloat16ES5_S5_ZZZNS0_16fmax_kernel_cudaERNS_18TensorIteratorBaseEENKUlvE_clEvENKUlvE2_clEvEUlS5_S5_E_EEEEvS7_RKT_EUliE_EEviT1_)
        .other          _ZN2at6native18elementwise_kernelILi128ELi4EZNS0_22gpu_kernel_impl_nocastINS0_13AUnaryFunctorIN3c108BFloat16ES5_S5_ZZZNS0_16fmax_kernel_cudaERNS_18TensorIteratorBaseEENKUlvE_clEvENKUlvE2_clEvEUlS5_S5_E_EEEEvS7_RKT_EUliE_EEviT1_,@"STO_CUDA_ENTRY STV_DEFAULT"
_ZN2at6native18elementwise_kernelILi128ELi4EZNS0_22gpu_kernel_impl_nocastINS0_13AUnaryFunctorIN3c108BFloat16ES5_S5_ZZZNS0_16fmax_kernel_cudaERNS_18TensorIteratorBaseEENKUlvE_clEvENKUlvE2_clEvEUlS5_S5_E_EEEEvS7_RKT_EUliE_EEviT1_:
.text._ZN2at6native18elementwise_kernelILi128ELi4EZNS0_22gpu_kernel_impl_nocastINS0_13AUnaryFunctorIN3c108BFloat16ES5_S5_ZZZNS0_16fmax_kernel_cudaERNS_18TensorIteratorBaseEENKUlvE_clEvENKUlvE2_clEvEUlS5_S5_E_EEEEvS7_RKT_EUliE_EEviT1_:
        /* <DEDUP_REMOVED lines=235> */
.L_x_5978:
        /* <DEDUP_REMOVED lines=8> */
[----:B------:R-:W-:-:S04]  /*0f30*/  FMNMX.FTZ R3, R4, UR4, !PT ;  /* 0x0000000404037c09 */ /* 0x000fc8000f810000 */
[----:B------:R-:W-:Y:S02]  /*0f40*/  F2FP.BF16.PACK_AB R5, RZ, R3 ;  /* 0x00000003ff05723e */ /* 0x000fe400000010ff */
[----:B------:R-:W-:-:S05]  /*0f50*/  IADD3.X R3, RZ, c[0x0][0x364], RZ, P0, !PT ;  /* 0x0000d900ff037a10 */ /* 0x000fca00007fe4ff */
[----:B------:R0:W-:Y:S02]  /*0f60*/  STG.E.U16 [R2.64], R5 ;  /* 0x0000000502007986 */ /* 0x0001e4000c101506 */
.L_x_5977:
[----:B------:R-:W-:Y:S05]  /*0f70*/  BSYNC B0 ;  /* 0x0000000000007941 */ /* 0x000fea0003800000 */
.L_x_5976:
        /* <DEDUP_REMOVED lines=230> */
.L_x_5981:
        /* <DEDUP_REMOVED lines=241> */
.L_x_5982:
        /* <DEDUP_REMOVED lines=12> */
.L_x_5980:
[----:B------:R-:W-:Y:S05]  /*2db0*/  BSYNC B0 ;  /* 0x0000000000007941 */ /* 0x000fea0003800000 */
.L_x_5979:
        /* <DEDUP_REMOVED lines=229> */
.L_x_5983:
        /* <DEDUP_REMOVED lines=8> */
[----:B------:R-:W-:-:S04]  /*3c90*/  FMNMX.FTZ R0, R4, UR4, !PT ;  /* 0x0000000404007c09 */ /* 0x000fc8000f810000 */
[----:B------:R-:W-:-:S05]  /*3ca0*/  F2FP.BF16.PACK_AB R0, RZ, R0 ;  /* 0x00000000ff00723e */ /* 0x000fca00000010ff */
[----:B------:R-:W-:Y:S01]  /*3cb0*/  STG.E.U16 [R2.64], R0 ;  /* 0x0000000002007986 */ /* 0x000fe2000c101506 */
[----:B------:R-:W-:Y:S05]  /*3cc0*/  EXIT ;  /* 0x000000000000794d */ /* 0x000fea0003800000 */
.L_x_5984:
        /* <DEDUP_REMOVED lines=11> */
.L_x_39997:


//--------------------- .text._ZN2at6native27unrolled_elementwise_kernelINS0_13AUnaryFunctorIN3c108BFloat16ES4_S4_ZZZNS0_16fmax_kernel_cudaERNS_18TensorIteratorBaseEENKUlvE_clEvENKUlvE2_clEvEUlS4_S4_E_EESt5arrayIPcLm2EELi4E23TrivialOffsetCalculatorILi1EjESF_NS0_6memory15LoadWithoutCastENSG_16StoreWithoutCastEEEviT_T0_T2_T3_T4_T5_ --------------------------
	.section	.text._ZN2at6native27unrolled_elementwise_kernelINS0_13AUnaryFunctorIN3c108BFloat16ES4_S4_ZZZNS0_16fmax_kernel_cudaERNS_18TensorIteratorBaseEENKUlvE_clEvENKUlvE2_clEvEUlS4_S4_E_EESt5arrayIPcLm2EELi4E23TrivialOffsetCalculatorILi1EjESF_NS0_6memory15LoadWithoutCastENSG_16StoreWithoutCastEEEviT_T0_T2_T3_T4_T5_,"ax",@progbits
	.sectioninfo	@"SHI_REGISTERS=18"
	.align	128
        .global         _ZN2at6native27unrolled_elementwise_kernelINS0_13AUnaryFunctorIN3c108BFloat16ES4_S4_ZZZNS0_16fmax_kernel_cudaERNS_18TensorIteratorBaseEENKUlvE_clEvENKUlvE2_clEvEUlS4_S4_E_EESt5arrayIPcLm2EELi4E23TrivialOffsetCalculatorILi1EjESF_NS0_6memory15LoadWithoutCastENSG_16StoreWithoutCastEEEviT_T0_T2_T3_T4_T5_
        .type           _ZN2at6native27unrolled_elementwise_kernelINS0_13AUnaryFunctorIN3c108BFloat16ES4_S4_ZZZNS0_16fmax_kernel_cudaERNS_18TensorIteratorBaseEENKUlvE_clEvENKUlvE2_clEvEUlS4_S4_E_EESt5arrayIPcLm2EELi4E23TrivialOffsetCalculatorILi1EjESF_NS0_6memory15LoadWithoutCastENSG_16StoreWithoutCastEEEviT_T0_T2_T3_T4_T5_,@function
        .size           _ZN2at6native27unrolled_elementwise_kernelINS0_13AUnaryFunctorIN3c108BFloat16ES4_S4_ZZZNS0_16fmax_kernel_cudaERNS_18TensorIteratorBaseEENKUlvE_clEvENKUlvE2_clEvEUlS4_S4_E_EESt5arrayIPcLm2EELi4E23TrivialOffsetCalculatorILi1EjESF_NS0_6memory15LoadWithoutCastENSG_16StoreWithoutCastEEEviT_T0_T2_T3_T4_T5_,(.L_x_39998 - _ZN2at6native27unrolled_elementwise_kernelINS0_13AUnaryFunctorIN3c108BFloat16ES4_S4_ZZZNS0_16fmax_kernel_cudaERNS_18TensorIteratorBaseEENKUlvE_clEvENKUlvE2_clEvEUlS4_S4_E_EESt5arrayIPcLm2EELi4E23TrivialOffsetCalculatorILi1EjESF_NS0_6memory15LoadWithoutCastENSG_16StoreWithoutCastEEEviT_T0_T2_T3_T4_T5_)
        .other          _ZN2at6native27unrolled_elementwise_kernelINS0_13AUnaryFunctorIN3c108BFloat16ES4_S4_ZZZNS0_16fmax_kernel_cudaERNS_18TensorIteratorBaseEENKUlvE_clEvENKUlvE2_clEvEUlS4_S4_E_EESt5arrayIPcLm2EELi4E23TrivialOffsetCalculatorILi1EjESF_NS0_6memory15LoadWithoutCastENSG_16StoreWithoutCastEEEviT_T0_T2_T3_T4_T5_,@"STO_CUDA_ENTRY STV_DEFAULT"
_ZN2at6native27unrolled_elementwise_kernelINS0_13AUnaryFunctorIN3c108BFloat16ES4_S4_ZZZNS0_16fmax_kernel_cudaERNS_18TensorIteratorBaseEENKUlvE_clEvENKUlvE2_clEvEUlS4_S4_E_EESt5arrayIPcLm2EELi4E23TrivialOffsetCalculatorILi1EjESF_NS0_6memory15LoadWithoutCastENSG_16StoreWithoutCastEEEviT_T0_T2_T3_T4_T5_:
.text._ZN2at6native27unrolled_elementwise_kernelINS0_13AUnaryFunctorIN3c108BFloat16ES4_S4_ZZZNS0_16fmax_kernel_cudaERNS_18TensorIteratorBaseEENKUlvE_clEvENKUlvE2_clEvEUlS4_S4_E_EESt5arrayIPcLm2EELi4E23TrivialOffsetCalculatorILi1EjESF_NS0_6memory15LoadWithoutCastENSG_16StoreWithoutCastEEEviT_T0_T2_T3_T4_T5_:
        /* <DEDUP_REMOVED lines=53> */
[----:B------:R-:W-:-:S03]  /*0350*/  @!P0 FMNMX.FTZ R10, R10, R11, !PT ;  /* 0x0000000b0a0a8209 */ /* 0x000fc60007810000 */
[----:B------:R-:W-:Y:S01]  /*0360*/  @!P0 IMAD.WIDE.U32 R6, R6, R7, c[0x0][0x168] ;  /* 0x00005a0006068625 */ /* 0x000fe200078e0007 */
[----:B------:R-:W-:-:S05]  /*0370*/  @!P0 F2FP.BF16.PACK_AB R10, RZ, R10 ;  /* 0x0000000aff0a823e */ /* 0x000fca00000010ff */
[----:B------:R0:W-:Y:S01]  /*0380*/  @!P0 STG.E.U16 [R6.64], R10 ;  /* 0x0000000a06008986 */ /* 0x0001e2000c101504 */
[----:B-1----:R-:W-:Y:S02]  /*0390*/  @!P3 PRMT R11, RZ, 0x5410, R14 ;  /* 0x00005410ff0bb816 */ /* 0x002fe4000000000e */
[----:B---3--:R-:W-:-:S04]  /*03a0*/  @!P2 PRMT R4, RZ, 0x5410, R4 ;  /* 0x00005410ff04a816 */ /* 0x008fc80000000004 */
[----:B------:R-:W-:-:S04]  /*03b0*/  @!P2 FMNMX.FTZ R4, R13, R4, !PT ;  /* 0x000000040d04a209 */ /* 0x000fc80007810000 */
[----:B------:R-:W-:Y:S02]  /*03c0*/  @!P2 F2FP.BF16.PACK_AB R4, RZ, R4 ;  /* 0x00000004ff04a23e */ /* 0x000fe400000010ff */
[----:B------:R-:W-:-:S04]  /*03d0*/  @!P3 PRMT R8, RZ, 0x5410, R8 ;  /* 0x00005410ff08b816 */ /* 0x000fc80000000008 */
[----:B------:R-:W-:-:S04]  /*03e0*/  @!P3 FMNMX.FTZ R8, R11, R8, !PT ;  /* 0x000000080b08b209 */ /* 0x000fc80007810000 */
        /* <DEDUP_REMOVED lines=12> */
.L_x_5986:
[----:B0---4-:R-:W-:Y:S05]  /*04b0*/  BSYNC B0 ;  /* 0x0000000000007941 */ /* 0x011fea0003800000 */
.L_x_5985:
[----:B------:R-:W-:Y:S02]  /*04c0*/  ISETP.GE.AND P0, PT, R5, R2, PT ;  /* 0x000000020500720c */ /* 0x000fe40003f06270 */
[----:B------:R-:W-:Y:S02]  /*04d0*/  @!P1 PRMT R2, RZ, 0x5410, R9 ;  /* 0x00005410ff029816 */ /* 0x000fe40000000009 */
[----:B-----5:R-:W-:-:S04]  /*04e0*/  @!P1 PRMT R3, RZ, 0x5410, R3 ;  /* 0x00005410ff039816 */ /* 0x020fc80000000003 */
[----:B------:R-:W-:-:S04]  /*04f0*/  @!P1 FMNMX.FTZ R3, R2, R3, !PT ;  /* 0x0000000302039209 */ /* 0x000fc80007810000 */
        /* <DEDUP_REMOVED lines=8> */
.L_x_5987:
        /* <DEDUP_REMOVED lines=16> */
.L_x_39998:


//--------------------- .text._ZN2at6native29vectorized_elementwise_kernelILi2ENS0_13AUnaryFunctorIN3c108BFloat16ES4_S4_ZZZNS0_16fmax_kernel_cudaERNS_18TensorIteratorBaseEENKUlvE_clEvENKUlvE2_clEvEUlS4_S4_E_EESt5arrayIPcLm2EEEEviT0_T1_ --------------------------
	.section	.text._ZN2at6native29vectorized_elementwise_kernelILi2ENS0_13AUnaryFunctorIN3c108BFloat16ES4_S4_ZZZNS0_16fmax_kernel_cudaERNS_18TensorIteratorBaseEENKUlvE_clEvENKUlvE2_clEvEUlS4_S4_E_EESt5arrayIPcLm2EEEEviT0_T1_,"ax",@progbits
	.sectioninfo	@"SHI_REGISTERS=26"
	.align	128
        .global         _ZN2at6native29vectorized_elementwise_kernelILi2ENS0_13AUnaryFunctorIN3c108BFloat16ES4_S4_ZZZNS0_16fmax_kernel_cudaERNS_18TensorIteratorBaseEENKUlvE_clEvENKUlvE2_clEvEUlS4_S4_E_EESt5arrayIPcLm2EEEEviT0_T1_
        .type           _ZN2at6native29vectorized_elementwise_kernelILi2ENS0_13AUnaryFunctorIN3c108BFloat16ES4_S4_ZZZNS0_16fmax_kernel_cudaERNS_18TensorIteratorBaseEENKUlvE_clEvENKUlvE2_clEvEUlS4_S4_E_EESt5arrayIPcLm2EEEEviT0_T1_,@function
        .size           _ZN2at6native29vectorized_elementwise_kernelILi2ENS0_13AUnaryFunctorIN3c108BFloat16ES4_S4_ZZZNS0_16fmax_kernel_cudaERNS_18TensorIteratorBaseEENKUlvE_clEvENKUlvE2_clEvEUlS4_S4_E_EESt5arrayIPcLm2EEEEviT0_T1_,(.L_x_39999 - _ZN2at6native29vectorized_elementwise_kernelILi2ENS0_13AUnaryFunctorIN3c108BFloat16ES4_S4_ZZZNS0_16fmax_kernel_cudaERNS_18TensorIteratorBaseEENKUlvE_clEvENKUlvE2_clEvEUlS4_S4_E_EESt5arrayIPcLm2EEEEviT0_T1_)
        .other          _ZN2at6native29vectorized_elementwise_kernelILi2ENS0_13AUnaryFunctorIN3c108BFloat16ES4_S4_ZZZNS0_16fmax_kernel_cudaERNS_18TensorIteratorBaseEENKUlvE_clEvENKUlvE2_clEvEUlS4_S4_E_EESt5arrayIPcLm2EEEEviT0_T1_,@"STO_CUDA_ENTRY STV_DEFAULT"
_ZN2at6native29vectorized_elementwise_kernelILi2ENS0_13AUnaryFunctorIN3c108BFloat16ES4_S4_ZZZNS0_16fmax_kernel_cudaERNS_18TensorIteratorBaseEENKUlvE_clEvENKUlvE2_clEvEUlS4_S4_E_EESt5arrayIPcLm2EEEEviT0_T1_:
.text._ZN2at6native29vectorized_elementwise_kernelILi2ENS0_13AUnaryFunctorIN3c108BFloat16ES4_S4_ZZZNS0_16fmax_kernel_cudaERNS_18TensorIteratorBaseEENKUlvE_clEvENKUlvE2_clEvEUlS4_S4_E_EESt5arrayIPcLm2EEEEviT0_T1_:
        /* <DEDUP_REMOVED lines=27> */
[----:B------:R-:W-:Y:S02]  /*01b0*/  FMNMX.FTZ R0, R0, UR4, !PT ;  /* 0x0000000400007c09 */ /* 0x000fe4000f810000 */
[----:B------:R-:W-:Y:S02]  /*01c0*/  FMNMX.FTZ R5, R4, UR4, !PT ;  /* 0x0000000404057c09 */ /* 0x000fe4000f810000 */
[----:B------:R-:W-:Y:S02]  /*01d0*/  FMNMX.FTZ R6, R6, UR4, !PT ;  /* 0x0000000406067c09 */ /* 0x000fe4000f810000 */
[----:B------:R-:W-:-:S02]  /*01e0*/  FMNMX.FTZ R7, R7, UR4, !PT ;  /* 0x0000000407077c09 */ /* 0x000fc4000f810000 */
[----:B------:R-:W-:Y:S02]  /*01f0*/  FMNMX.FTZ R8, R8, UR4, !PT ;  /* 0x0000000408087c09 */ /* 0x000fe4000f810000 */
[----:B------:R-:W-:Y:S02]  /*0200*/  FMNMX.FTZ R9, R9, UR4, !PT ;  /* 0x0000000409097c09 */ /* 0x000fe4000f810000 */
[----:B------:R-:W-:Y:S02]  /*0210*/  FMNMX.FTZ R10, R10, UR4, !PT ;  /* 0x000000040a0a7c09 */ /* 0x000fe4000f810000 */
[----:B------:R-:W-:Y:S02]  /*0220*/  FMNMX.FTZ R11, R11, UR4, !PT ;  /* 0x000000040b0b7c09 */ /* 0x000fe4000f810000 */
        /* <DEDUP_REMOVED lines=9> */
.L_x_5988:
        /* <DEDUP_REMOVED lines=83> */
[----:B------:R-:W-:Y:S02]  /*07f0*/  @!P6 FMNMX.FTZ R12, R7, R12, !PT ;  /* 0x0000000c070ce209 */ /* 0x000fe40007810000 */
[----:B------:R-:W-:Y:S02]  /*0800*/  IADD3 R7, R9, 0x380, RZ ;  /* 0x0000038009077810 */ /* 0x000fe40007ffe0ff */
[----:B------:R-:W-:Y:S02]  /*0810*/  @!P6 F2FP.BF16.PACK_AB R12, RZ, R12 ;  /* 0x0000000cff0ce23e */ /* 0x000fe400000010ff */
[----:B------:R-:W-:Y:S02]  /*0820*/  ISETP.GE.AND P6, PT, R7, R2, PT ;  /* 0x000000020700720c */ /* 0x000fe40003fc6270 */
[----:B------:R-:W-:Y:S01]  /*0830*/  @!P0 PRMT R7, RZ, 0x5410, R14 ;  /* 0x00005410ff078816 */ /* 0x000fe2000000000e */
[----:B------:R-:W-:Y:S01]  /*0840*/  @!P0 IMAD.MOV.U32 R14, RZ, RZ, 0x2 ;  /* 0x00000002ff0e8424 */ /* 0x000fe200078e00ff */
[----:B---3--:R-:W-:-:S04]  /*0850*/  @!P0 PRMT R6, RZ, 0x5410, R6 ;  /* 0x00005410ff068816 */ /* 0x008fc80000000006 */
[----:B------:R-:W-:Y:S01]  /*0860*/  @!P0 FMNMX.FTZ R6, R6, R7, !PT ;  /* 0x0000000706068209 */ /* 0x000fe20007810000 */
        /* <DEDUP_REMOVED lines=11> */
[----:B------:R-:W-:Y:S02]  /*0920*/  @!P1 FMNMX.FTZ R3, R3, R18, !PT ;  /* 0x0000001203039209 */ /* 0x000fe40007810000 */
[----:B-----5:R-:W-:Y:S02]  /*0930*/  @!P2 PRMT R5, RZ, 0x5410, R5 ;  /* 0x00005410ff05a816 */ /* 0x020fe40000000005 */
[----:B------:R-:W-:-:S02]  /*0940*/  @!P4 PRMT R10, RZ, 0x5410, R10 ;  /* 0x00005410ff0ac816 */ /* 0x000fc4000000000a */
[----:B------:R-:W-:Y:S02]  /*0950*/  @!P3 PRMT R4, RZ, 0x5410, R4 ;  /* 0x00005410ff04b816 */ /* 0x000fe40000000004 */
[----:B------:R-:W-:Y:S02]  /*0960*/  @!P4 FMNMX.FTZ R10, R10, R7, !PT ;  /* 0x000000070a0ac209 */ /* 0x000fe40007810000 */
[----:B------:R-:W-:Y:S02]  /*0970*/  @!P5 PRMT R8, RZ, 0x5410, R8 ;  /* 0x00005410ff08d816 */ /* 0x000fe40000000008 */
[----:B------:R-:W-:Y:S02]  /*0980*/  @!P6 PRMT R11, RZ, 0x5410, R11 ;  /* 0x00005410ff0be816 */ /* 0x000fe4000000000b */
[----:B------:R-:W-:Y:S02]  /*0990*/  @!P2 FMNMX.FTZ R5, R5, R6, !PT ;  /* 0x000000060505a209 */ /* 0x000fe40007810000 */
[----:B------:R-:W-:-:S02]  /*09a0*/  @!P3 FMNMX.FTZ R4, R4, R15, !PT ;  /* 0x0000000f0404b209 */ /* 0x000fc40007810000 */
[----:B------:R-:W-:Y:S02]  /*09b0*/  @!P1 F2FP.BF16.PACK_AB R7, RZ, R3 ;  /* 0x00000003ff07923e */ /* 0x000fe400000010ff */
[----:B------:R-:W-:Y:S02]  /*09c0*/  @!P5 FMNMX.FTZ R8, R8, R13, !PT ;  /* 0x0000000d0808d209 */ /* 0x000fe40007810000 */
[----:B------:R-:W-:Y:S02]  /*09d0*/  @!P6 FMNMX.FTZ R3, R11, R14, !PT ;  /* 0x0000000e0b03e209 */ /* 0x000fe40007810000 */
        /* <DEDUP_REMOVED lines=18> */
.L_x_5991:
[----:B------:R-:W-:-:S13]  /*0b00*/  ISETP.GE.AND P0, PT, R9, R2, PT ;  /* 0x000000020900720c */ /* 0x000fda0003f06270 */
[----:B------:R-:W-:Y:S05]  /*0b10*/  @P0 BRA `(.L_x_5993) ;  /* 0x000000d000000947 */ /* 0x000fea0003800000 */
[----:B0-----:R-:W-:Y:S01]  /*0b20*/  IMAD.IADD R10, R0, 0x1, R9 ;  /* 0x00000001000a7824 */ /* 0x001fe200078e0209 */
[----:B------:R-:W-:Y:S01]  /*0b30*/  IADD3 R9, R9, 0x80, RZ ;  /* 0x0000008009097810 */ /* 0x000fe20007ffe0ff */
[----:B------:R-:W-:-:S04]  /*0b40*/  IMAD.MOV.U32 R11, RZ, RZ, 0x2 ;  /* 0x00000002ff0b7424 */ /* 0x000fc800078e00ff */
[----:B------:R-:W-:-:S05]  /*0b50*/  IMAD.WIDE.U32 R10, R10, R11, c[0x0][0x168] ;  /* 0x00005a000a0a7625 */ /* 0x000fca00078e000b */
[----:B------:R0:W-:Y:S02]  /*0b60*/  STG.E.U16 [R10.64], R13 ;  /* 0x0000000d0a007986 */ /* 0x0001e4000c101506 */
.L_x_5992:
        /* <DEDUP_REMOVED lines=8> */
.L_x_5993:
        /* <DEDUP_REMOVED lines=8> */
.L_x_5994:
[----:B------:R-:W-:Y:S05]  /*0c70*/  BSYNC B1 ;  /* 0x0000000000017941 */ /* 0x000fea0003800000 */
.L_x_5990:
[----:B------:R-:W-:Y:S02]  /*0c80*/  ISETP.GE.AND P0, PT, R9, R2, PT ;  /* 0x000000020900720c */ /* 0x000fe40003f06270 */
[----:B0-----:R-:W-:-:S11]  /*0c90*/  PRMT R7, R4, 0x7610, R7 ;  /* 0x0000761004077816 */ /* 0x001fd60000000007 */
[----:B------:R-:W-:Y:S01]  /*0ca0*/  @!P0 IMAD.IADD R5, R0, 0x1, R9 ;  /* 0x0000000100058824 */ /* 0x000fe200078e0209 */
[----:B------:R-:W-:Y:S01]  /*0cb0*/  @!P0 IADD3 R9, R9, 0x80, RZ ;  /* 0x0000008009098810 */ /* 0x000fe20007ffe0ff */
[----:B------:R-:W-:-:S04]  /*0cc0*/  @!P0 IMAD.MOV.U32 R6, RZ, RZ, 0x2 ;  /* 0x00000002ff068424 */ /* 0x000fc800078e00ff */
[----:B------:R-:W-:-:S05]  /*0cd0*/  @!P0 IMAD.WIDE.U32 R4, R5, R6, c[0x0][0x168] ;  /* 0x00005a0005048625 */ /* 0x000fca00078e0006 */
[----:B------:R0:W-:Y:S02]  /*0ce0*/  @!P0 STG.E.U16 [R4.64], R7 ;  /* 0x0000000704008986 */ /* 0x0001e4000c101506 */
.L_x_5995:
[----:B------:R-:W-:Y:S05]  /*0cf0*/  BSYNC B0 ;  /* 0x0000000000007941 */ /* 0x000fea0003800000 */
.L_x_5989:
        /* <DEDUP_REMOVED lines=9> */
.L_x_5996:
        /* <DEDUP_REMOVED lines=15> */
.L_x_39999:


//--------------------- .text._ZN2at6native29vectorized_elementwise_kernelILi4ENS0_13AUnaryFunctorIN3c108BFloat16ES4_S4_ZZZNS0_16fmax_kernel_cudaERNS_18TensorIteratorBaseEENKUlvE_clEvENKUlvE2_clEvEUlS4_S4_E_EESt5arrayIPcLm2EEEEviT0_T1_ --------------------------
	.section	.text._ZN2at6native29vectorized_elementwise_kernelILi4ENS0_13AUnaryFunctorIN3c108BFloat16ES4_S4_ZZZNS0_16fmax_kernel_cudaERNS_18TensorIteratorBaseEENKUlvE_clEvENKUlvE2_clEvEUlS4_S4_E_EESt5arrayIPcLm2EEEEviT0_T1_,"ax",@progbits
	.sectioninfo	@"SHI_REGISTERS=26"
	.align	128
        .global         _ZN2at6native29vectorized_elementwise_kernelILi4ENS0_13AUnaryFunctorIN3c108BFloat16ES4_S4_ZZZNS0_16fmax_kernel_cudaERNS_18TensorIteratorBaseEENKUlvE_clEvENKUlvE2_clEvEUlS4_S4_E_EESt5arrayIPcLm2EEEEviT0_T1_
        .type           _ZN2at6native29vectorized_elementwise_kernelILi4ENS0_13AUnaryFunctorIN3c108BFloat16ES4_S4_ZZZNS0_16fmax_kernel_cudaERNS_18TensorIteratorBaseEENKUlvE_clEvENKUlvE2_clEvEUlS4_S4_E_EESt5arrayIPcLm2EEEEviT0_T1_,@function
        .size           _ZN2at6native29vectorized_elementwise_kernelILi4ENS0_13AUnaryFunctorIN3c108BFloat16ES4_S4_ZZZNS0_16fmax_kernel_cudaERNS_18TensorIteratorBaseEENKUlvE_clEvENKUlvE2_clEvEUlS4_S4_E_EESt5arrayIPcLm2EEEEviT0_T1_,(.L_x_40000 - _ZN2at6native29vectorized_elementwise_kernelILi4ENS0_13AUnaryFunctorIN3c108BFloat16ES4_S4_ZZZNS0_16fmax_kernel_cudaERNS_18TensorIteratorBaseEENKUlvE_clEvENKUlvE2_clEvEUlS4_S4_E_EESt5arrayIPcLm2EEEEviT0_T1_)
        .other          _ZN2at6native29vectorized_elementwise_kernelILi4ENS0_13AUnaryFunctorIN3c108BFloat16ES4_S4_ZZZNS0_16fmax_kernel_cudaERNS_18TensorIteratorBaseEENKUlvE_clEvENKUlvE2_clEvEUlS4_S4_E_EESt5arrayIPcLm2EEEEviT0_T1_,@"STO_CUDA_ENTRY STV_DEFAULT"
_ZN2at6native29vectorized_elementwise_kernelILi4ENS0_13AUnaryFunctorIN3c108BFloat16ES4_S4_ZZZNS0_16fmax_kernel_cudaERNS_18TensorIteratorBaseEENKUlvE_clEvENKUlvE2_clEvEUlS4_S4_E_EESt5arrayIPcLm2EEEEviT0_T1_:
.text._ZN2at6native29vectorized_elementwise_kernelILi4ENS0_13AUnaryFunctorIN3c108BFloat16ES4_S4_ZZZNS0_16fmax_kernel_cudaERNS_18TensorIteratorBaseEENKUlvE_clEvENKUlvE2_clEvEUlS4_S4_E_EESt5arrayIPcLm2EEEEviT0_T1_:
        /* <DEDUP_REMOVED lines=35> */
[----:B------:R-:W-:Y:S02]  /*0230*/  F2FP.BF16.PACK_AB R5, R7, R6 ;  /* 0x000000060705723e */ /* 0x000fe400000010ff */
[----:B------:R-:W-:-:S03]  /*0240*/  F2FP.BF16.PACK_AB R9, R11, R10 ;  /* 0x0000000a0b09723e */ /* 0x000fc600000010ff */
[----:B------:R-:W-:Y:S04]  /*0250*/  STG.E.64 [R2.64], R4 ;  /* 0x0000000402007986 */ /* 0x000fe8000c101b06 */
[----:B------:R-:W-:Y:S01]  /*0260*/  STG.E.64 [R2.64+0x400], R8 ;  /* 0x0004000802007986 */ /* 0x000fe2000c101b06 */
[----:B------:R-:W-:Y:S05]  /*0270*/  EXIT ;  /* 0x000000000000794d */ /* 0x000fea0003800000 */
.L_x_5997:
        /* <DEDUP_REMOVED lines=132> */
.L_x_6000:
[----:B------:R-:W-:-:S13]  /*0ac0*/  ISETP.GE.AND P0, PT, R9, R2, PT ;  /* 0x000000020900720c */ /* 0x000fda0003f06270 */
[----:B------:R-:W-:Y:S05]  /*0ad0*/  @P0 BRA `(.L_x_6002) ;  /* 0x000000d000000947 */ /* 0x000fea0003800000 */
[----:B0-----:R-:W-:Y:S01]  /*0ae0*/  IMAD.IADD R10, R0, 0x1, R9 ;  /* 0x00000001000a7824 */ /* 0x001fe200078e0209 */
[----:B------:R-:W-:Y:S01]  /*0af0*/  IADD3 R9, R9, 0x80, RZ ;  /* 0x0000008009097810 */ /* 0x000fe20007ffe0ff */
[----:B------:R-:W-:-:S04]  /*0b00*/  IMAD.MOV.U32 R11, RZ, RZ, 0x2 ;  /* 0x00000002ff0b7424 */ /* 0x000fc800078e00ff */
[----:B------:R-:W-:-:S05]  /*0b10*/  IMAD.WIDE.U32 R10, R10, R11, c[0x0][0x168] ;  /* 0x00005a000a0a7625 */ /* 0x000fca00078e000b */
[----:B------:R0:W-:Y:S02]  /*0b20*/  STG.E.U16 [R10.64], R13 ;  /* 0x0000000d0a007986 */ /* 0x0001e4000c101506 */
.L_x_6001:
        /* <DEDUP_REMOVED lines=8> */
.L_x_6002:
        /* <DEDUP_REMOVED lines=8> */
.L_x_6003:
[----:B------:R-:W-:Y:S05]  /*0c30*/  BSYNC B1 ;  /* 0x0000000000017941 */ /* 0x000fea0003800000 */
.L_x_5999:
[----:B------:R-:W-:Y:S02]  /*0c40*/  ISETP.GE.AND P0, PT, R9, R2, PT ;  /* 0x000000020900720c */ /* 0x000fe40003f06270 */
[----:B0-----:R-:W-:-:S11]  /*0c50*/  PRMT R7, R4, 0x7610, R7 ;  /* 0x0000761004077816 */ /* 0x001fd60000000007 */
[----:B------:R-:W-:Y:S01]  /*0c60*/  @!P0 IMAD.IADD R5, R0, 0x1, R9 ;  /* 0x0000000100058824 */ /* 0x000fe200078e0209 */
[----:B------:R-:W-:Y:S01]  /*0c70*/  @!P0 IADD3 R9, R9, 0x80, RZ ;  /* 0x0000008009098810 */ /* 0x000fe20007ffe0ff */
[----:B------:R-:W-:-:S04]  /*0c80*/  @!P0 IMAD.MOV.U32 R6, RZ, RZ, 0x2 ;  /* 0x00000002ff068424 */ /* 0x000fc800078e00ff */
[----:B------:R-:W-:-:S05]  /*0c90*/  @!P0 IMAD.WIDE.U32 R4, R5, R6, c[0x0][0x168] ;  /* 0x00005a0005048625 */ /* 0x000fca00078e0006 */
[----:B------:R0:W-:Y:S02]  /*0ca0*/  @!P0 STG.E.U16 [R4.64], R7 ;  /* 0x0000000704008986 */ /* 0x0001e4000c101506 */
.L_x_6004:
[----:B------:R-:W-:Y:S05]  /*0cb0*/  BSYNC B0 ;  /* 0x0000000000007941 */ /* 0x000fea0003800000 */
.L_x_5998:
        /* <DEDUP_REMOVED lines=9> */
.L_x_6005:
        /* <DEDUP_REMOVED lines=11> */
.L_x_40000:


//--------------------- .text._ZN2at6native29vectorized_elementwise_kernelILi8ENS0_13AUnaryFunctorIN3c108BFloat16ES4_S4_ZZZNS0_16fmax_kernel_cudaERNS_18TensorIteratorBaseEENKUlvE_clEvENKUlvE2_clEvEUlS4_S4_E_EESt5arrayIPcLm2EEEEviT0_T1_ --------------------------
	.section	.text._ZN2at6native29vectorized_elementwise_kernelILi8ENS0_13AUnaryFunctorIN3c108BFloat16ES4_S4_ZZZNS0_16fmax_kernel_cudaERNS_18TensorIteratorBaseEENKUlvE_clEvENKUlvE2_clEvEUlS4_S4_E_EESt5arrayIPcLm2EEEEviT0_T1_,"ax",@progbits
	.sectioninfo	@"SHI_REGISTERS=4"
	.align	128
        .global         _ZN2at6native29vectorized_elementwise_kernelILi8ENS0_13AUnaryFunctorIN3c108BFloat16ES4_S4_ZZZNS0_16fmax_kernel_cudaERNS_18TensorIteratorBaseEENKUlvE_clEvENKUlvE2_clEvEUlS4_S4_E_EESt5arrayIPcLm2EEEEviT0_T1_
        .type           _ZN2at6native29vectorized_elementwise_kernelILi8ENS0_13AUnaryFunctorIN3c108BFloat16ES4_S4_ZZZNS0_16fmax_kernel_cudaERNS_18TensorIteratorBaseEENKUlvE_clEvENKUlvE2_clEvEUlS4_S4_E_EESt5arrayIPcLm2EEEEviT0_T1_,@function
        .size           _ZN2at6native29vectorized_elementwise_kernelILi8ENS0_13AUnaryFunctorIN3c108BFloat16ES4_S4_ZZZNS0_16fmax_kernel_cudaERNS_18TensorIteratorBaseEENKUlvE_clEvENKUlvE2_clEvEUlS4_S4_E_EESt5arrayIPcLm2EEEEviT0_T1_,(.L_x_40001 - _ZN2at6native29vectorized_elementwise_kernelILi8ENS0_13AUnaryFunctorIN3c108BFloat16ES4_S4_ZZZNS0_16fmax_kernel_cudaERNS_18TensorIteratorBaseEENKUlvE_clEvENKUlvE2_clEvEUlS4_S4_E_EESt5arrayIPcLm2EEEEviT0_T1_)
        .other          _ZN2at6native29vectorized_elementwise_kernelILi8ENS0_13AUnaryFunctorIN3c108BFloat16ES4_S4_ZZZNS0_16fmax_kernel_cudaERNS_18TensorIteratorBaseEENKUlvE_clEvENKUlvE2_clEvEUlS4_S4_E_EESt5arrayIPcLm2EEEEviT0_T1_,@"STO_CUDA_ENTRY STV_DEFAULT"
_ZN2at6native29vectorized_elementwise_kernelILi8ENS0_13AUnaryFunctorIN3c108BFloat16ES4_S4_ZZZNS0_16fmax_kernel_cudaERNS_18TensorIteratorBaseEENKUlvE_clEvENKUlvE2_clEvEUlS4_S4_E_EESt5arrayIPcLm2EEEEviT0_T1_:
.text._ZN2at6native29vectorized_elementwise_kernelILi8ENS0_13AUnaryFunctorIN3c108BFloat16ES4_S4_ZZZNS0_16fmax_kernel_cudaERNS_18TensorIteratorBaseEENKUlvE_clEvENKUlvE2_clEvEUlS4_S4_E_EESt5arrayIPcLm2EEEEviT0_T1_:
[----:B------:R-:W-:Y:S02]  /*0000*/  MOV R1, c[0x0][0x28] ;  /* 0x00000a0000017a02 */ /* 0x000fe40000000f00 */
[----:B------:R-:W-:Y:S05]  /*0010*/  EXIT ;  /* 0x000000000000794d */ /* 0x000fea0003800000 */
.L_x_6006:
        /* <DEDUP_REMOVED lines=14> */
.L_x_40001:


//--------------------- .text._ZN2at6native18elementwise_kernelILi128ELi4EZNS0_15gpu_kernel_implINS0_13BinaryFunctorIN3c108BFloat16ES5_S5_ZZZNS0_16fmax_kernel_cudaERNS_18TensorIteratorBaseEENKUlvE_clEvENKUlvE2_clEvEUlS5_S5_E_EEEEvS7_RKT_EUliE_EEviT1_ --------------------------
	.section	.text._ZN2at6native18elementwise_kernelILi128ELi4EZNS0_15gpu_kernel_implINS0_13BinaryFunctorIN3c108BFloat16ES5_S5_ZZZNS0_16fmax_kernel_cudaERNS_18TensorIteratorBaseEENKUlvE_clEvENKUlvE2_clEvEUlS5_S5_E_EEEEvS7_RKT_EUliE_EEviT1_,"ax",@progbits
	.sectioninfo	@"SHI_REGISTERS=26"
	.align	128
        .global         _ZN2at6native18elementwise_kernelILi128ELi4EZNS0_15gpu_kernel_implINS0_13BinaryFunctorIN3c108BFloat16ES5_S5_ZZZNS0_16fmax_kernel_cudaERNS_18TensorIteratorBaseEENKUlvE_clEvENKUlvE2_clEvEUlS5_S5_E_EEEEvS7_RKT_EUliE_EEviT1_
        .type           _ZN2at6native18elementwise_kernelILi128ELi4EZNS0_15gpu_kernel_implINS0_13BinaryFunctorIN3c108BFloat16ES5_S5_ZZZNS0_16fmax_kernel_cudaERNS_18TensorIteratorBaseEENKUlvE_clEvENKUlvE2_clEvEUlS5_S5_E_EEEEvS7_RKT_EUliE_EEviT1_,@function
        .size           _ZN2at6native18elementwise_kernelILi128ELi4EZNS0_15gpu_kernel_implINS0_13BinaryFunctorIN3c108BFloat16ES5_S5_ZZZNS0_16fmax_kernel_cudaERNS_18TensorIteratorBaseEENKUlvE_clEvENKUlvE2_clEvEUlS5_S5_E_EEEEvS7_RKT_EUliE_EEviT1_,(.L_x_40002 - _ZN2at6native18elementwise_kernelILi128ELi4EZNS0_15gpu_kernel_implINS0_13BinaryFunctorIN3c108BFloat16ES5_S5_ZZZNS0_16fmax_kernel_cudaERNS_18TensorIteratorBaseEENKUlvE_clEvENKUlvE2_clEvEUlS5_S5_E_EEEEvS7_RKT_EUliE_EEviT1_)
        .other          _ZN2at6native18elementwise_kernelILi128ELi4EZNS0_15gpu_kernel_implINS0_13BinaryFunctorIN3c108BFloat16ES5_S5_ZZZNS0_16fmax_kernel_cudaERNS_18TensorIteratorBaseEENKUlvE_clEvENKUlvE2_clEvEUlS5_S5_E_EEEEvS7_RKT_EUliE_EEviT1_,@"STO_CUDA_ENTRY STV_DEFAULT"
_ZN2at6native18elementwise_kernelILi128ELi4EZNS0_15gpu_kernel_implINS0_13BinaryFunctorIN3c108BFloat16ES5_S5_ZZZNS0_16fmax_kernel_cudaERNS_18TensorIteratorBaseEENKUlvE_clEvENKUlvE2_clEvEUlS5_S5_E_EEEEvS7_RKT_EUliE_EEviT1_:
.text._ZN2at6native18elementwise_kernelILi128ELi4EZNS0_15gpu_kernel_implINS0_13BinaryFunctorIN3c108BFloat16ES5_S5_ZZZNS0_16fmax_kernel_cudaERNS_18TensorIteratorBaseEENKUlvE_clEvENKUlvE2_clEvEUlS5_S5_E_EEEEvS7_RKT_EUliE_EEviT1_:
        /* <DEDUP_REMOVED lines=263> */
.L_x_6009:
        /* <DEDUP_REMOVED lines=21> */
.L_x_6013:
[----:B------:R-:W2:Y:S02]  /*11c0*/  LDG.E.U8 R2, [R2.64] ;  /* 0x0000002402027981 */ /* 0x000ea4000c1e1100 */
[----:B--2---:R-:W0:Y:S02]  /*11d0*/  I2F.U16 R0, R2 ;  /* 0x0000000200007306 */ /* 0x004e240000101000 */
[----:B0-----:R-:W-:-:S04]  /*11e0*/  F2FP.BF16.PACK_AB R0, RZ, R0 ;  /* 0x00000000ff00723e */ /* 0x001fc800000010ff */
[----:B------:R-:W-:Y:S01]  /*11f0*/  PRMT R23, R0, 0x7610, R23 ;  /* 0x0000761000177816 */ /* 0x000fe20000000017 */
[----:B------:R-:W-:Y:S05]  /*1200*/  BRA `(.L_x_6015) ;  /* 0x00000f0000007947 */ /* 0x000fea0003800000 */
.L_x_6012:
        /* <DEDUP_REMOVED lines=11> */
.L_x_6017:
[----:B------:R-:W2:Y:S02]  /*12c0*/  LDG.E R2, [R2.64] ;  /* 0x0000002402027981 */ /* 0x000ea4000c1e1900 */
[----:B--2---:R-:W0:Y:S02]  /*12d0*/  I2F R0, R2 ;  /* 0x0000000200007306 */ /* 0x004e240000201400 */
[----:B0-----:R-:W-:-:S04]  /*12e0*/  F2FP.BF16.PACK_AB R0, RZ, R0 ;  /* 0x00000000ff00723e */ /* 0x001fc800000010ff */
[----:B------:R-:W-:Y:S01]  /*12f0*/  PRMT R23, R0, 0x7610, R23 ;  /* 0x0000761000177816 */ /* 0x000fe20000000017 */
[----:B------:R-:W-:Y:S05]  /*1300*/  BRA `(.L_x_6015) ;  /* 0x00000e0000007947 */ /* 0x000fea0003800000 */
.L_x_6016:
[----:B------:R-:W2:Y:S02]  /*1310*/  LDG.E.U16 R2, [R2.64] ;  /* 0x0000002402027981 */ /* 0x000ea4000c1e1500 */
[----:B--2---:R-:W0:Y:S02]  /*1320*/  I2F.S16 R0, R2 ;  /* 0x0000000200007306 */ /* 0x004e240000101400 */
[----:B0-----:R-:W-:-:S04]  /*1330*/  F2FP.BF16.PACK_AB R0, RZ, R0 ;  /* 0x00000000ff00723e */ /* 0x001fc800000010ff */
[----:B------:R-:W-:Y:S01]  /*1340*/  PRMT R23, R0, 0x7610, R23 ;  /* 0x0000761000177816 */ /* 0x000fe20000000017 */
[----:B------:R-:W-:Y:S05]  /*1350*/  BRA `(.L_x_6015) ;  /* 0x00000db000007947 */ /* 0x000fea0003800000 */
.L_x_6011:
        /* <DEDUP_REMOVED lines=9> */
.L_x_6019:
[----:B------:R-:W2:Y:S02]  /*13f0*/  LDG.E.U16 R0, [R2.64] ;  /* 0x0000002402007981 */ /* 0x000ea4000c1e1500 */
[----:B--2---:R-:W-:-:S05]  /*1400*/  HADD2.F32 R0, -RZ, R0.H0_H0 ;  /* 0x20000000ff007230 */ /* 0x004fca0000004100 */
[----:B------:R-:W-:-:S04]  /*1410*/  F2FP.BF16.PACK_AB R0, RZ, R0 ;  /* 0x00000000ff00723e */ /* 0x000fc800000010ff */
[----:B------:R-:W-:Y:S01]  /*1420*/  PRMT R23, R0, 0x7610, R23 ;  /* 0x0000761000177816 */ /* 0x000fe20000000017 */
[----:B------:R-:W-:Y:S05]  /*1430*/  BRA `(.L_x_6015) ;  /* 0x00000cd000007947 */ /* 0x000fea0003800000 */
.L_x_6018:
        /* <DEDUP_REMOVED lines=9> */
.L_x_6021:
[----:B------:R-:W2:Y:S02]  /*14d0*/  LDG.E.U16 R2, [R2.64] ;  /* 0x0000002402027981 */ /* 0x000ea4000c1e1500 */
[----:B--2---:R-:W-:-:S05]  /*14e0*/  HADD2.F32 R0, -RZ, R2.H0_H0 ;  /* 0x20000002ff007230 */ /* 0x004fca0000004100 */
[----:B------:R-:W-:-:S04]  /*14f0*/  F2FP.BF16.PACK_AB R0, RZ, R0 ;  /* 0x00000000ff00723e */ /* 0x000fc800000010ff */
[----:B------:R-:W-:Y:S01]  /*1500*/  PRMT R23, R0, 0x7610, R23 ;  /* 0x0000761000177816 */ /* 0x000fe20000000017 */
[----:B------:R-:W-:Y:S05]  /*1510*/  BRA `(.L_x_6015) ;  /* 0x00000bf000007947 */ /* 0x000fea0003800000 */
.L_x_6020:
[----:B------:R-:W2:Y:S02]  /*1520*/  LDG.E.64 R2, [R2.64] ;  /* 0x0000002402027981 */ /* 0x000ea4000c1e1b00 */
[----:B--2---:R-:W0:Y:S01]  /*1530*/  F2F.F32.F64 R0, R2 ;  /* 0x0000000200007310 */ /* 0x004e220000301000 */
[----:B------:R-:W0:-:S14]  /*1540*/  DSETP.GEU.AND P0, PT, |R2|, c[0x2][0x0], PT ;  /* 0x008000000200762a */ /* 0x000e1c0003f0e200 */
[----:B0-----:R-:W-:-:S05]  /*1550*/  @!P0 FMUL R0, R0, 1.175494350822287508e-38 ;  /* 0x0080000000008820 */ /* 0x001fca0000400000 */
[----:B------:R-:W-:-:S04]  /*1560*/  F2FP.BF16.PACK_AB R0, RZ, R0 ;  /* 0x00000000ff00723e */ /* 0x000fc800000010ff */
[----:B------:R-:W-:Y:S01]  /*1570*/  PRMT R23, R0, 0x7610, R23 ;  /* 0x0000761000177816 */ /* 0x000fe20000000017 */
[----:B------:R-:W-:Y:S05]  /*1580*/  BRA `(.L_x_6015) ;  /* 0x00000b8000007947 */ /* 0x000fea0003800000 */
.L_x_6010:
        /* <DEDUP_REMOVED lines=14> */
.L_x_6024:
[----:B------:R-:W2:Y:S02]  /*1670*/  LDG.E.64 R2, [R2.64] ;  /* 0x0000002402027981 */ /* 0x000ea4000c1e1b00 */
[----:B--2---:R-:W0:Y:S01]  /*1680*/  F2F.F32.F64 R0, R2 ;  /* 0x0000000200007310 */ /* 0x004e220000301000 */
[----:B------:R-:W0:-:S14]  /*1690*/  DSETP.GEU.AND P0, PT, |R2|, c[0x2][0x0], PT ;  /* 0x008000000200762a */ /* 0x000e1c0003f0e200 */
[----:B0-----:R-:W-:-:S05]  /*16a0*/  @!P0 FMUL R0, R0, 1.175494350822287508e-38 ;  /* 0x0080000000008820 */ /* 0x001fca0000400000 */
[----:B------:R-:W-:-:S04]  /*16b0*/  F2FP.BF16.PACK_AB R0, RZ, R0 ;  /* 0x00000000ff00723e */ /* 0x000fc800000010ff */
[----:B------:R-:W-:Y:S01]  /*16c0*/  PRMT R23, R0, 0x7610, R23 ;  /* 0x0000761000177816 */ /* 0x000fe20000000017 */
[----:B------:R-:W-:Y:S05]  /*16d0*/  BRA `(.L_x_6015) ;  /* 0x00000a3000007947 */ /* 0x000fea0003800000 */
.L_x_6023:
        /* <DEDUP_REMOVED lines=28> */
.L_x_6026:
        /* <DEDUP_REMOVED lines=15> */
.L_x_6025:
[----:B------:R0:W5:Y:S01]  /*1990*/  LDG.E.U16 R23, [R2.64] ;  /* 0x0000002402177981 */ /* 0x000162000c1e1500 */
[----:B------:R-:W-:Y:S05]  /*19a0*/  BRA `(.L_x_6015) ;  /* 0x0000076000007947 */ /* 0x000fea0003800000 */
.L_x_6022:
        /* <DEDUP_REMOVED lines=12> */
.L_x_6029:
        /* <DEDUP_REMOVED lines=21> */
.L_x_6033:
[----:B------:R-:W-:Y:S05]  /*1bc0*/  BSYNC B1 ;  /* 0x0000000000017941 */ /* 0x000fea0003800000 */
.L_x_6032:
[----:B------:R-:W-:Y:S01]  /*1bd0*/  LEA R3, R0, 0x3b800000, 0x17 ;  /* 0x3b80000000037811 */ /* 0x000fe200078eb8ff */
[----:B------:R-:W-:-:S05]  /*1be0*/  IMAD.SHL.U32 R0, R2, 0x100000, RZ ;  /* 0x0010000002007824 */ /* 0x000fca00078e00ff */
[----:B------:R-:W-:Y:S02]  /*1bf0*/  LOP3.LUT R0, R3, R0, R4, 0xfe, !PT ;  /* 0x0000000003007212 */ /* 0x000fe400078efe04 */
.L_x_6031:
[----:B------:R-:W-:Y:S05]  /*1c00*/  BSYNC B0 ;  /* 0x0000000000007941 */ /* 0x000fea0003800000 */
.L_x_6030:
[----:B------:R-:W-:-:S04]  /*1c10*/  F2FP.BF16.PACK_AB R0, RZ, R0 ;  /* 0x00000000ff00723e */ /* 0x000fc800000010ff */
[----:B------:R-:W-:Y:S01]  /*1c20*/  PRMT R23, R0, 0x7610, R23 ;  /* 0x0000761000177816 */ /* 0x000fe20000000017 */
[----:B------:R-:W-:Y:S05]  /*1c30*/  BRA `(.L_x_6015) ;  /* 0x000004d000007947 */ /* 0x000fea0003800000 */
.L_x_6028:
        /* <DEDUP_REMOVED lines=21> */
.L_x_6037:
[----:B------:R-:W-:Y:S05]  /*1d90*/  BSYNC B1 ;  /* 0x0000000000017941 */ /* 0x000fea0003800000 */
.L_x_6036:
[----:B------:R-:W-:Y:S01]  /*1da0*/  LEA R3, R0, 0x37800000, 0x17 ;  /* 0x3780000000037811 */ /* 0x000fe200078eb8ff */
[----:B------:R-:W-:-:S05]  /*1db0*/  IMAD.SHL.U32 R0, R2, 0x200000, RZ ;  /* 0x0020000002007824 */ /* 0x000fca00078e00ff */
[----:B------:R-:W-:Y:S02]  /*1dc0*/  LOP3.LUT R0, R3, R0, R4, 0xfe, !PT ;  /* 0x0000000003007212 */ /* 0x000fe400078efe04 */
.L_x_6035:
[----:B------:R-:W-:Y:S05]  /*1dd0*/  BSYNC B0 ;  /* 0x0000000000007941 */ /* 0x000fea0003800000 */
.L_x_6034:
[----:B------:R-:W-:-:S04]  /*1de0*/  F2FP.BF16.PACK_AB R0, RZ, R0 ;  /* 0x00000000ff00723e */ /* 0x000fc800000010ff */
[----:B------:R-:W-:Y:S01]  /*1df0*/  PRMT R23, R0, 0x7610, R23 ;  /* 0x0000761000177816 */ /* 0x000fe20000000017 */
[----:B------:R-:W-:Y:S05]  /*1e00*/  BRA `(.L_x_6015) ;  /* 0x0000030000007947 */ /* 0x000fea0003800000 */
.L_x_6027:
        /* <DEDUP_REMOVED lines=14> */
.L_x_6041:
[----:B------:R-:W-:Y:S05]  /*1ef0*/  BSYNC B0 ;  /* 0x0000000000007941 */ /* 0x000fea0003800000 */
.L_x_6040:
[----:B------:R-:W-:-:S04]  /*1f00*/  F2FP.BF16.PACK_AB R0, RZ, R0 ;  /* 0x00000000ff00723e */ /* 0x000fc800000010ff */
[----:B------:R-:W-:Y:S01]  /*1f10*/  PRMT R23, R0, 0x7610, R23 ;  /* 0x0000761000177816 */ /* 0x000fe20000000017 */
[----:B------:R-:W-:Y:S05]  /*1f20*/  BRA `(.L_x_6015) ;  /* 0x000001e000007947 */ /* 0x000fea0003800000 */
.L_x_6014:
        /* <DEDUP_REMOVED lines=21> */
.L_x_6039:
[----:B------:R-:W2:Y:S02]  /*2080*/  LDG.E.64 R2, [R2.64] ;  /* 0x0000002402027981 */ /* 0x000ea4000c1e1b00 */
[----:B--2---:R-:W0:Y:S02]  /*2090*/  I2F.U64 R0, R2 ;  /* 0x0000000200007312 */ /* 0x004e240000301000 */
[----:B0-----:R-:W-:-:S04]  /*20a0*/  F2FP.BF16.PACK_AB R0, RZ, R0 ;  /* 0x00000000ff00723e */ /* 0x001fc800000010ff */
[----:B------:R-:W-:Y:S01]  /*20b0*/  PRMT R23, R0, 0x7610, R23 ;  /* 0x0000761000177816 */ /* 0x000fe20000000017 */
[----:B------:R-:W-:Y:S05]  /*20c0*/  BRA `(.L_x_6015) ;  /* 0x0000004000007947 */ /* 0x000fea0003800000 */
.L_x_6038:
[----:B------:R-:W2:Y:S02]  /*20d0*/  LDG.E R2, [R2.64] ;  /* 0x0000002402027981 */ /* 0x000ea4000c1e1900 */
[----:B--2---:R-:W0:Y:S02]  /*20e0*/  I2F.U32 R0, R2 ;  /* 0x0000000200007306 */ /* 0x004e240000201000 */
[----:B0-----:R-:W-:-:S04]  /*20f0*/  F2FP.BF16.PACK_AB R0, RZ, R0 ;  /* 0x00000000ff00723e */ /* 0x001fc800000010ff */
[----:B------:R-:W-:Y:S02]  /*2100*/  PRMT R23, R0, 0x7610, R23 ;  /* 0x0000761000177816 */ /* 0x000fe40000000017 */
.L_x_6015:
        /* <DEDUP_REMOVED lines=18> */
.L_x_6045:
[----:B------:R-:W2:Y:S02]  /*2230*/  LDG.E.U8 R2, [R2.64] ;  /* 0x0000002402027981 */ /* 0x000ea4000c1e1100 */
[----:B--2---:R-:W0:Y:S02]  /*2240*/  I2F.U16 R0, R2 ;  /* 0x0000000200007306 */ /* 0x004e240000101000 */
[----:B0-----:R-:W-:Y:S01]  /*2250*/  F2FP.BF16.PACK_AB R0, RZ, R0 ;  /* 0x00000000ff00723e */ /* 0x001fe200000010ff */
[----:B------:R-:W-:Y:S05]  /*2260*/  BRA `(.L_x_6047) ;  /* 0x00000e3000007947 */ /* 0x000fea0003800000 */
.L_x_6044:
        /* <DEDUP_REMOVED lines=10> */
.L_x_6049:
[----:B------:R-:W2:Y:S02]  /*2310*/  LDG.E R2, [R2.64] ;  /* 0x0000002402027981 */ /* 0x000ea4000c1e1900 */
[----:B--2---:R-:W0:Y:S02]  /*2320*/  I2F R0, R2 ;  /* 0x0000000200007306 */ /* 0x004e240000201400 */
[----:B0-----:R-:W-:Y:S01]  /*2330*/  F2FP.BF16.PACK_AB R0, RZ, R0 ;  /* 0x00000000ff00723e */ /* 0x001fe200000010ff */
[----:B------:R-:W-:Y:S05]  /*2340*/  BRA `(.L_x_6047) ;  /* 0x00000d5000007947 */ /* 0x000fea0003800000 */
.L_x_6048:
[----:B------:R-:W2:Y:S02]  /*2350*/  LDG.E.U16 R2, [R2.64] ;  /* 0x0000002402027981 */ /* 0x000ea4000c1e1500 */
[----:B--2---:R-:W0:Y:S02]  /*2360*/  I2F.S16 R0, R2 ;  /* 0x0000000200007306 */ /* 0x004e240000101400 */
[----:B0-----:R-:W-:Y:S01]  /*2370*/  F2FP.BF16.PACK_AB R0, RZ, R0 ;  /* 0x00000000ff00723e */ /* 0x001fe200000010ff */
[----:B------:R-:W-:Y:S05]  /*2380*/  BRA `(.L_x_6047) ;  /* 0x00000d1000007947 */ /* 0x000fea0003800000 */
.L_x_6043:
        /* <DEDUP_REMOVED lines=9> */
.L_x_6051:
[----:B------:R-:W2:Y:S02]  /*2420*/  LDG.E.U16 R0, [R2.64] ;  /* 0x0000002402007981 */ /* 0x000ea4000c1e1500 */
[----:B--2---:R-:W-:-:S05]  /*2430*/  HADD2.F32 R0, -RZ, R0.H0_H0 ;  /* 0x20000000ff007230 */ /* 0x004fca0000004100 */
[----:B------:R-:W-:Y:S01]  /*2440*/  F2FP.BF16.PACK_AB R0, RZ, R0 ;  /* 0x00000000ff00723e */ /* 0x000fe200000010ff */
[----:B------:R-:W-:Y:S05]  /*2450*/  BRA `(.L_x_6047) ;  /* 0x00000c4000007947 */ /* 0x000fea0003800000 */
.L_x_6050:
        /* <DEDUP_REMOVED lines=9> */
.L_x_6053:
[----:B------:R-:W2:Y:S02]  /*24f0*/  LDG.E.U16 R2, [R2.64] ;  /* 0x0000002402027981 */ /* 0x000ea4000c1e1500 */
[----:B--2---:R-:W-:-:S05]  /*2500*/  HADD2.F32 R0, -RZ, R2.H0_H0 ;  /* 0x20000002ff007230 */ /* 0x004fca0000004100 */
[----:B------:R-:W-:Y:S01]  /*2510*/  F2FP.BF16.PACK_AB R0, RZ, R0 ;  /* 0x00000000ff00723e */ /* 0x000fe200000010ff */
[----:B------:R-:W-:Y:S05]  /*2520*/  BRA `(.L_x_6047) ;  /* 0x00000b7000007947 */ /* 0x000fea0003800000 */
.L_x_6052:
[----:B------:R-:W2:Y:S02]  /*2530*/  LDG.E.64 R2, [R2.64] ;  /* 0x0000002402027981 */ /* 0x000ea4000c1e1b00 */
[----:B--2---:R-:W0:Y:S01]  /*2540*/  F2F.F32.F64 R0, R2 ;  /* 0x0000000200007310 */ /* 0x004e220000301000 */
[----:B------:R-:W0:-:S14]  /*2550*/  DSETP.GEU.AND P0, PT, |R2|, c[0x2][0x0], PT ;  /* 0x008000000200762a */ /* 0x000e1c0003f0e200 */
[----:B0-----:R-:W-:-:S05]  /*2560*/  @!P0 FMUL R0, R0, 1.175494350822287508e-38 ;  /* 0x0080000000008820 */ /* 0x001fca0000400000 */
[----:B------:R-:W-:Y:S01]  /*2570*/  F2FP.BF16.PACK_AB R0, RZ, R0 ;  /* 0x00000000ff00723e */ /* 0x000fe200000010ff */
[----:B------:R-:W-:Y:S05]  /*2580*/  BRA `(.L_x_6047) ;  /* 0x00000b1000007947 */ /* 0x000fea0003800000 */
.L_x_6042:
        /* <DEDUP_REMOVED lines=13> */
.L_x_6056:
[----:B------:R-:W2:Y:S02]  /*2660*/  LDG.E.64 R2, [R2.64] ;  /* 0x0000002402027981 */ /* 0x000ea4000c1e1b00 */
[----:B--2---:R-:W0:Y:S01]  /*2670*/  F2F.F32.F64 R0, R2 ;  /* 0x0000000200007310 */ /* 0x004e220000301000 */
[----:B------:R-:W0:-:S14]  /*2680*/  DSETP.GEU.AND P0, PT, |R2|, c[0x2][0x0], PT ;  /* 0x008000000200762a */ /* 0x000e1c0003f0e200 */
[----:B0-----:R-:W-:-:S05]  /*2690*/  @!P0 FMUL R0, R0, 1.175494350822287508e-38 ;  /* 0x0080000000008820 */ /* 0x001fca0000400000 */
[----:B------:R-:W-:Y:S01]  /*26a0*/  F2FP.BF16.PACK_AB R0, RZ, R0 ;  /* 0x00000000ff00723e */ /* 0x000fe200000010ff */
[----:B------:R-:W-:Y:S05]  /*26b0*/  BRA `(.L_x_6047) ;  /* 0x000009e000007947 */ /* 0x000fea0003800000 */
.L_x_6055:
        /* <DEDUP_REMOVED lines=28> */
.L_x_6058:
        /* <DEDUP_REMOVED lines=15> */
.L_x_6057:
[----:B------:R0:W5:Y:S01]  /*2970*/  LDG.E.U16 R0, [R2.64] ;  /* 0x0000002402007981 */ /* 0x000162000c1e1500 */
[----:B------:R-:W-:Y:S05]  /*2980*/  BRA `(.L_x_6047) ;  /* 0x0000071000007947 */ /* 0x000fea0003800000 */
.L_x_6054:
        /* <DEDUP_REMOVED lines=12> */
.L_x_6061:
        /* <DEDUP_REMOVED lines=21> */
.L_x_6065:
[----:B------:R-:W-:Y:S05]  /*2ba0*/  BSYNC B1 ;  /* 0x0000000000017941 */ /* 0x000fea0003800000 */
.L_x_6064:
[----:B------:R-:W-:Y:S01]  /*2bb0*/  LEA R3, R0, 0x3b800000, 0x17 ;  /* 0x3b80000000037811 */ /* 0x000fe200078eb8ff */
[----:B------:R-:W-:-:S05]  /*2bc0*/  IMAD.SHL.U32 R0, R2, 0x100000, RZ ;  /* 0x0010000002007824 */ /* 0x000fca00078e00ff */
[----:B------:R-:W-:Y:S02]  /*2bd0*/  LOP3.LUT R0, R3, R0, R4, 0xfe, !PT ;  /* 0x0000000003007212 */ /* 0x000fe400078efe04 */
.L_x_6063:
[----:B------:R-:W-:Y:S05]  /*2be0*/  BSYNC B0 ;  /* 0x0000000000007941 */ /* 0x000fea0003800000 */
.L_x_6062:
[----:B------:R-:W-:Y:S01]  /*2bf0*/  F2FP.BF16.PACK_AB R0, RZ, R0 ;  /* 0x00000000ff00723e */ /* 0x000fe200000010ff */
[----:B------:R-:W-:Y:S05]  /*2c00*/  BRA `(.L_x_6047) ;  /* 0x0000049000007947 */ /* 0x000fea0003800000 */
.L_x_6060:
        /* <DEDUP_REMOVED lines=21> */
.L_x_6069:
[----:B------:R-:W-:Y:S05]  /*2d60*/  BSYNC B1 ;  /* 0x0000000000017941 */ /* 0x000fea0003800000 */
.L_x_6068:
[----:B------:R-:W-:Y:S01]  /*2d70*/  LEA R3, R0, 0x37800000, 0x17 ;  /* 0x3780000000037811 */ /* 0x000fe200078eb8ff */
[----:B------:R-:W-:-:S05]  /*2d80*/  IMAD.SHL.U32 R0, R2, 0x200000, RZ ;  /* 0x0020000002007824 */ /* 0x000fca00078e00ff */
[----:B------:R-:W-:Y:S02]  /*2d90*/  LOP3.LUT R0, R3, R0, R4, 0xfe, !PT ;  /* 0x0000000003007212 */ /* 0x000fe400078efe04 */
.L_x_6067:
[----:B------:R-:W-:Y:S05]  /*2da0*/  BSYNC B0 ;  /* 0x0000000000007941 */ /* 0x000fea0003800000 */
.L_x_6066:
[----:B------:R-:W-:Y:S01]  /*2db0*/  F2FP.BF16.PACK_AB R0, RZ, R0 ;  /* 0x00000000ff00723e */ /* 0x000fe200000010ff */
[----:B------:R-:W-:Y:S05]  /*2dc0*/  BRA `(.L_x_6047) ;  /* 0x000002d000007947 */ /* 0x000fea0003800000 */
.L_x_6059:
        /* <DEDUP_REMOVED lines=14> */
.L_x_6073:
[----:B------:R-:W-:Y:S05]  /*2eb0*/  BSYNC B0 ;  /* 0x0000000000007941 */ /* 0x000fea0003800000 */
.L_x_6072:
[----:B------:R-:W-:Y:S01]  /*2ec0*/  F2FP.BF16.PACK_AB R0, RZ, R0 ;  /* 0x00000000ff00723e */ /* 0x000fe200000010ff */
[----:B------:R-:W-:Y:S05]  /*2ed0*/  BRA `(.L_x_6047) ;  /* 0x000001c000007947 */ /* 0x000fea0003800000 */
.L_x_6046:
        /* <DEDUP_REMOVED lines=21> */
.L_x_6071:
[----:B------:R-:W2:Y:S02]  /*3030*/  LDG.E.64 R2, [R2.64] ;  /* 0x0000002402027981 */ /* 0x000ea4000c1e1b00 */
[----:B--2---:R-:W0:Y:S02]  /*3040*/  I2F.U64 R0, R2 ;  /* 0x0000000200007312 */ /* 0x004e240000301000 */
[----:B0-----:R-:W-:Y:S01]  /*3050*/  F2FP.BF16.PACK_AB R0, RZ, R0 ;  /* 0x00000000ff00723e */ /* 0x001fe200000010ff */
[----:B------:R-:W-:Y:S05]  /*3060*/  BRA `(.L_x_6047) ;  /* 0x0000003000007947 */ /* 0x000fea0003800000 */
.L_x_6070:
[----:B------:R-:W2:Y:S02]  /*3070*/  LDG.E R2, [R2.64] ;  /* 0x0000002402027981 */ /* 0x000ea4000c1e1900 */
[----:B--2---:R-:W0:Y:S02]  /*3080*/  I2F.U32 R0, R2 ;  /* 0x0000000200007306 */ /* 0x004e240000201000 */
[----:B0-----:R-:W-:-:S06]  /*3090*/  F2FP.BF16.PACK_AB R0, RZ, R0 ;  /* 0x00000000ff00723e */ /* 0x001fcc00000010ff */
.L_x_6047:
[----:B0-----:R-:W0:Y:S01]  /*30a0*/  LDC.U8 R3, c[0x0][0x3e1] ;  /* 0x0000f840ff037b82 */ /* 0x001e220000000000 */
[----:B-----5:R-:W-:-:S02]  /*30b0*/  PRMT R23, RZ, 0x5410, R23 ;  /* 0x00005410ff177816 */ /* 0x020fc40000000017 */
[----:B------:R-:W-:-:S04]  /*30c0*/  PRMT R0, RZ, 0x5410, R0 ;  /* 0x00005410ff007816 */ /* 0x000fc80000000000 */
[----:B------:R-:W-:-:S04]  /*30d0*/  FMNMX.FTZ R0, R23, R0, !PT ;  /* 0x0000000017007209 */ /* 0x000fc80007810000 */
        /* <DEDUP_REMOVED lines=16> */
.L_x_6077:
[----:B------:R-:W-:-:S06]  /*31e0*/  PRMT R3, RZ, 0x5410, R0 ;  /* 0x00005410ff037816 */ /* 0x000fcc0000000000 */
[----:B------:R-:W0:Y:S02]  /*31f0*/  F2I.S64.TRUNC R2, R3 ;  /* 0x0000000300027311 */ /* 0x000e24000020d900 */
[----:B0-----:R0:W-:Y:S01]  /*3200*/  STG.E.U8 [R16.64], R2 ;  /* 0x0000000210007986 */ /* 0x0011e2000c101124 */
[----:B------:R-:W-:Y:S05]  /*3210*/  BRA `(.L_x_6079) ;  /* 0x00000e4000007947 */ /* 0x000fea0003800000 */
.L_x_6076:
        /* <DEDUP_REMOVED lines=10> */
.L_x_6081:
[----:B------:R-:W-:-:S04]  /*32c0*/  PRMT R0, RZ, 0x5410, R0 ;  /* 0x00005410ff007816 */ /* 0x000fc80000000000 */
[----:B------:R-:W0:Y:S02]  /*32d0*/  F2I.FTZ.TRUNC.NTZ R3, R0 ;  /* 0x0000000000037305 */ /* 0x000e24000021f100 */
[----:B0-----:R0:W-:Y:S01]  /*32e0*/  STG.E [R16.64], R3 ;  /* 0x0000000310007986 */ /* 0x0011e2000c101924 */
[----:B------:R-:W-:Y:S05]  /*32f0*/  BRA `(.L_x_6079) ;  /* 0x00000d6000007947 */ /* 0x000fea0003800000 */
.L_x_6080:
[----:B------:R-:W-:-:S04]  /*3300*/  PRMT R0, RZ, 0x5410, R0 ;  /* 0x00005410ff007816 */ /* 0x000fc80000000000 */
[----:B------:R-:W0:Y:S02]  /*3310*/  F2I.FTZ.TRUNC.NTZ R3, R0 ;  /* 0x0000000000037305 */ /* 0x000e24000021f100 */
[----:B0-----:R0:W-:Y:S01]  /*3320*/  STG.E.U16 [R16.64], R3 ;  /* 0x0000000310007986 */ /* 0x0011e2000c101524 */
[----:B------:R-:W-:Y:S05]  /*3330*/  BRA `(.L_x_6079) ;  /* 0x00000d2000007947 */ /* 0x000fea0003800000 */
.L_x_6075:
        /* <DEDUP_REMOVED lines=9> */
.L_x_6083:
[----:B------:R-:W-:-:S04]  /*33d0*/  PRMT R0, RZ, 0x5410, R0 ;  /* 0x00005410ff007816 */ /* 0x000fc80000000000 */
[----:B------:R-:W-:-:S05]  /*33e0*/  F2FP.PACK_AB R0, RZ, R0 ;  /* 0x00000000ff00723e */ /* 0x000fca00000000ff */
[----:B------:R0:W-:Y:S01]  /*33f0*/  STG.E.U16 [R16.64], R0 ;  /* 0x0000000010007986 */ /* 0x0001e2000c101524 */
[----:B------:R-:W-:Y:S05]  /*3400*/  BRA `(.L_x_6079) ;  /* 0x00000c5000007947 */ /* 0x000fea0003800000 */
.L_x_6082:
        /* <DEDUP_REMOVED lines=10> */
.L_x_6085:
[----:B------:R-:W-:-:S04]  /*34b0*/  PRMT R0, RZ, 0x5410, R0 ;  /* 0x00005410ff007816 */ /* 0x000fc80000000000 */
[----:B------:R-:W-:-:S04]  /*34c0*/  F2FP.PACK_AB R3, RZ, R0 ;  /* 0x00000000ff03723e */ /* 0x000fc800000000ff */
[----:B------:R-:W-:-:S05]  /*34d0*/  PRMT R3, R3, 0x5410, RZ ;  /* 0x0000541003037816 */ /* 0x000fca00000000ff */
[----:B------:R0:W-:Y:S01]  /*34e0*/  STG.E [R16.64], R3 ;  /* 0x0000000310007986 */ /* 0x0001e2000c101924 */
[----:B------:R-:W-:Y:S05]  /*34f0*/  BRA `(.L_x_6079) ;  /* 0x00000b6000007947 */ /* 0x000fea0003800000 */
.L_x_6084:
[----:B------:R-:W-:-:S05]  /*3500*/  PRMT R2, RZ, 0x5410, R0 ;  /* 0x00005410ff027816 */ /* 0x000fca0000000000 */
[----:B------:R-:W-:-:S06]  /*3510*/  FMUL.FTZ R2, R2, 1 ;  /* 0x3f80000002027820 */ /* 0x000fcc0000410000 */
[----:B------:R-:W0:Y:S02]  /*3520*/  F2F.F64.F32 R2, R2 ;  /* 0x0000000200027310 */ /* 0x000e240000201800 */
[----:B0-----:R0:W-:Y:S01]  /*3530*/  STG.E.64 [R16.64], R2 ;  /* 0x0000000210007986 */ /* 0x0011e2000c101b24 */
[----:B------:R-:W-:Y:S05]  /*3540*/  BRA `(.L_x_6079) ;  /* 0x00000b1000007947 */ /* 0x000fea0003800000 */
.L_x_6074:
        /* <DEDUP_REMOVED lines=13> */
.L_x_6088:
[----:B------:R-:W-:Y:S01]  /*3620*/  PRMT R0, RZ, 0x5410, R0 ;  /* 0x00005410ff007816 */ /* 0x000fe20000000000 */
[----:B------:R-:W-:-:S04]  /*3630*/  CS2R R6, SRZ ;  /* 0x0000000000067805 */ /* 0x000fc8000001ff00 */
[----:B------:R-:W-:-:S04]  /*3640*/  FMUL.FTZ R0, R0, 1 ;  /* 0x3f80000000007820 */ /* 0x000fc80000410000 */
[----:B------:R-:W0:Y:S02]  /*3650*/  F2F.F64.F32 R4, R0 ;  /* 0x0000000000047310 */ /* 0x000e240000201800 */
[----:B0-----:R0:W-:Y:S01]  /*3660*/  STG.E.128 [R16.64], R4 ;  /* 0x0000000410007986 */ /* 0x0011e2000c101d24 */
[----:B------:R-:W-:Y:S05]  /*3670*/  BRA `(.L_x_6079) ;  /* 0x000009e000007947 */ /* 0x000fea0003800000 */
.L_x_6087:
        /* <DEDUP_REMOVED lines=21> */
.L_x_6092:
[----:B------:R-:W-:Y:S05]  /*37d0*/  BSYNC B0 ;  /* 0x0000000000007941 */ /* 0x000fea0003800000 */
.L_x_6091:
[----:B------:R-:W-:-:S05]  /*37e0*/  LOP3.LUT R3, R0, R3, RZ, 0xfc, !PT ;  /* 0x0000000300037212 */ /* 0x000fca00078efcff */
[----:B------:R0:W-:Y:S01]  /*37f0*/  STG.E.U8 [R16.64], R3 ;  /* 0x0000000310007986 */ /* 0x0001e2000c101124 */
[----:B------:R-:W-:Y:S05]  /*3800*/  BRA `(.L_x_6079) ;  /* 0x0000085000007947 */ /* 0x000fea0003800000 */
.L_x_6090:
        /* <DEDUP_REMOVED lines=13> */
.L_x_6094:
[----:B------:R-:W-:Y:S01]  /*38e0*/  IMAD.MOV.U32 R0, RZ, RZ, 0x7f ;  /* 0x0000007fff007424 */ /* 0x000fe200078e00ff */
[----:B------:R-:W-:-:S04]  /*38f0*/  ISETP.GT.U32.AND P0, PT, R2, 0x7f800000, PT ;  /* 0x7f8000000200780c */ /* 0x000fc80003f04070 */
[----:B------:R-:W-:-:S04]  /*3900*/  SEL R0, R0, 0x7c, P0 ;  /* 0x0000007c00007807 */ /* 0x000fc80000000000 */
.L_x_6095:
[----:B------:R-:W-:Y:S05]  /*3910*/  BSYNC B0 ;  /* 0x0000000000007941 */ /* 0x000fea0003800000 */
.L_x_6093:
[----:B------:R-:W-:-:S04]  /*3920*/  LOP3.LUT R2, R3, 0x80000000, RZ, 0xc0, !PT ;  /* 0x8000000003027812 */ /* 0x000fc800078ec0ff */
[----:B------:R-:W-:-:S04]  /*3930*/  SHF.R.U32.HI R3, RZ, 0x18, R2 ;  /* 0x00000018ff037819 */ /* 0x000fc80000011602 */
[----:B------:R-:W-:-:S05]  /*3940*/  LOP3.LUT R3, R0, R3, RZ, 0xfc, !PT ;  /* 0x0000000300037212 */ /* 0x000fca00078efcff */
[----:B------:R0:W-:Y:S01]  /*3950*/  STG.E.U8 [R16.64], R3 ;  /* 0x0000000310007986 */ /* 0x0001e2000c101124 */
[----:B------:R-:W-:Y:S05]  /*3960*/  BRA `(.L_x_6079) ;  /* 0x000006f000007947 */ /* 0x000fea0003800000 */
.L_x_6089:
[----:B------:R0:W-:Y:S01]  /*3970*/  STG.E.U16 [R16.64], R0 ;  /* 0x0000000010007986 */ /* 0x0001e2000c101524 */
[----:B------:R-:W-:Y:S05]  /*3980*/  BRA `(.L_x_6079) ;  /* 0x000006d000007947 */ /* 0x000fea0003800000 */
.L_x_6086:
        /* <DEDUP_REMOVED lines=12> */
.L_x_6098:
        /* <DEDUP_REMOVED lines=17> */
.L_x_6101:
[----:B------:R-:W-:-:S04]  /*3b60*/  LOP3.LUT R2, R3, 0x80000000, RZ, 0xc0, !PT ;  /* 0x8000000003027812 */ /* 0x000fc800078ec0ff */
[----:B------:R-:W-:-:S04]  /*3b70*/  SHF.R.U32.HI R3, RZ, 0x18, R2 ;  /* 0x00000018ff037819 */ /* 0x000fc80000011602 */
[----:B------:R-:W-:-:S04]  /*3b80*/  LOP3.LUT R0, R0, R3, RZ, 0xfc, !PT ;  /* 0x0000000300007212 */ /* 0x000fc800078efcff */
[----:B------:R-:W-:Y:S02]  /*3b90*/  PRMT R8, R0, 0x7610, R8 ;  /* 0x0000761000087816 */ /* 0x000fe40000000008 */
.L_x_6100:
[----:B------:R-:W-:Y:S05]  /*3ba0*/  BSYNC B0 ;  /* 0x0000000000007941 */ /* 0x000fea0003800000 */
.L_x_6099:
[----:B------:R0:W-:Y:S01]  /*3bb0*/  STG.E.U8 [R16.64], R8 ;  /* 0x0000000810007986 */ /* 0x0001e2000c101124 */
[----:B------:R-:W-:Y:S05]  /*3bc0*/  BRA `(.L_x_6079) ;  /* 0x0000049000007947 */ /* 0x000fea0003800000 */
.L_x_6097:
        /* <DEDUP_REMOVED lines=17> */
.L_x_6104:
[----:B------:R-:W-:-:S04]  /*3ce0*/  LOP3.LUT R2, R3, 0x80000000, RZ, 0xc0, !PT ;  /* 0x8000000003027812 */ /* 0x000fc800078ec0ff */
[----:B------:R-:W-:-:S04]  /*3cf0*/  SHF.R.U32.HI R3, RZ, 0x18, R2 ;  /* 0x00000018ff037819 */ /* 0x000fc80000011602 */
[----:B------:R-:W-:-:S04]  /*3d00*/  LOP3.LUT R0, R0, R3, RZ, 0xfc, !PT ;  /* 0x0000000300007212 */ /* 0x000fc800078efcff */
[----:B------:R-:W-:Y:S02]  /*3d10*/  PRMT R8, R0, 0x7610, R8 ;  /* 0x0000761000087816 */ /* 0x000fe40000000008 */
.L_x_6103:
[----:B------:R-:W-:Y:S05]  /*3d20*/  BSYNC B0 ;  /* 0x0000000000007941 */ /* 0x000fea0003800000 */
.L_x_6102:
[----:B------:R0:W-:Y:S01]  /*3d30*/  STG.E.U8 [R16.64], R8 ;  /* 0x0000000810007986 */ /* 0x0001e2000c101124 */
[----:B------:R-:W-:Y:S05]  /*3d40*/  BRA `(.L_x_6079) ;  /* 0x0000031000007947 */ /* 0x000fea0003800000 */
.L_x_6096:
        /* <DEDUP_REMOVED lines=22> */
.L_x_6078:
        /* <DEDUP_REMOVED lines=20> */
.L_x_6106:
[----:B------:R-:W-:-:S06]  /*3ff0*/  PRMT R2, RZ, 0x5410, R0 ;  /* 0x00005410ff027816 */ /* 0x000fcc0000000000 */
[----:B------:R-:W0:Y:S02]  /*4000*/  F2I.U64.TRUNC R2, R2 ;  /* 0x0000000200027311 */ /* 0x000e24000020d800 */
[----:B0-----:R0:W-:Y:S01]  /*4010*/  STG.E.64 [R16.64], R2 ;  /* 0x0000000210007986 */ /* 0x0011e2000c101b24 */
[----:B------:R-:W-:Y:S05]  /*4020*/  BRA `(.L_x_6079) ;  /* 0x0000003000007947 */ /* 0x000fea0003800000 */
.L_x_6105:
[----:B------:R-:W-:-:S04]  /*4030*/  PRMT R0, RZ, 0x5410, R0 ;  /* 0x00005410ff007816 */ /* 0x000fc80000000000 */
[----:B------:R-:W0:Y:S02]  /*4040*/  F2I.FTZ.U32.TRUNC.NTZ R3, R0 ;  /* 0x0000000000037305 */ /* 0x000e24000021f000 */
[----:B0-----:R0:W-:Y:S02]  /*4050*/  STG.E [R16.64], R3 ;  /* 0x0000000310007986 */ /* 0x0011e4000c101924 */
.L_x_6079:
[----:B------:R-:W-:-:S05]  /*4060*/  IMAD R18, R19, 0x200, R18 ;  /* 0x0000020013127824 */ /* 0x000fca00078e0212 */
[----:B------:R-:W-:Y:S02]  /*4070*/  IADD3 R23, R18, 0x80, RZ ;  /* 0x0000008012177810 */ /* 0x000fe40007ffe0ff */
.L_x_6008:
[----:B------:R-:W-:Y:S05]  /*4080*/  BSYNC B6 ;  /* 0x0000000000067941 */ /* 0x000fea0003800000 */
.L_x_6007:
        /* <DEDUP_REMOVED lines=258> */
.L_x_6109:
        /* <DEDUP_REMOVED lines=21> */
.L_x_6113:
[----:B------:R-:W2:Y:S02]  /*5200*/  LDG.E.U8 R2, [R2.64] ;  /* 0x0000002402027981 */ /* 0x000ea4000c1e1100 */
[----:B--2---:R-:W0:Y:S02]  /*5210*/  I2F.U16 R0, R2 ;  /* 0x0000000200007306 */ /* 0x004e240000101000 */
[----:B0-----:R-:W-:-:S04]  /*5220*/  F2FP.BF16.PACK_AB R0, RZ, R0 ;  /* 0x00000000ff00723e */ /* 0x001fc800000010ff */
[----:B------:R-:W-:Y:S01]  /*5230*/  PRMT R19, R0, 0x7610, R19 ;  /* 0x0000761000137816 */ /* 0x000fe20000000013 */
[----:B------:R-:W-:Y:S05]  /*5240*/  BRA `(.L_x_6115) ;  /* 0x00000f0000007947 */ /* 0x000fea0003800000 */
.L_x_6112:
        /* <DEDUP_REMOVED lines=11> */
.L_x_6117:
[----:B------:R-:W2:Y:S02]  /*5300*/  LDG.E R2, [R2.64] ;  /* 0x0000002402027981 */ /* 0x000ea4000c1e1900 */
[----:B--2---:R-:W0:Y:S02]  /*5310*/  I2F R0, R2 ;  /* 0x0000000200007306 */ /* 0x004e240000201400 */
[----:B0-----:R-:W-:-:S04]  /*5320*/  F2FP.BF16.PACK_AB R0, RZ, R0 ;  /* 0x00000000ff00723e */ /* 0x001fc800000010ff */
[----:B------:R-:W-:Y:S01]  /*5330*/  PRMT R19, R0, 0x7610, R19 ;  /* 0x0000761000137816 */ /* 0x000fe20000000013 */
[----:B------:R-:W-:Y:S05]  /*5340*/  BRA `(.L_x_6115) ;  /* 0x00000e0000007947 */ /* 0x000fea0003800000 */
.L_x_6116:
[----:B------:R-:W2:Y:S02]  /*5350*/  LDG.E.U16 R2, [R2.64] ;  /* 0x0000002402027981 */ /* 0x000ea4000c1e1500 */
[----:B--2---:R-:W0:Y:S02]  /*5360*/  I2F.S16 R0, R2 ;  /* 0x0000000200007306 */ /* 0x004e240000101400 */
[----:B0-----:R-:W-:-:S04]  /*5370*/  F2FP.BF16.PACK_AB R0, RZ, R0 ;  /* 0x00000000ff00723e */ /* 0x001fc800000010ff */
[----:B------:R-:W-:Y:S01]  /*5380*/  PRMT R19, R0, 0x7610, R19 ;  /* 0x0000761000137816 */ /* 0x000fe20000000013 */
[----:B------:R-:W-:Y:S05]  /*5390*/  BRA `(.L_x_6115) ;  /* 0x00000db000007947 */ /* 0x000fea0003800000 */
.L_x_6111:
        /* <DEDUP_REMOVED lines=9> */
.L_x_6119:
[----:B------:R-:W2:Y:S02]  /*5430*/  LDG.E.U16 R0, [R2.64] ;  /* 0x0000002402007981 */ /* 0x000ea4000c1e1500 */
[----:B--2---:R-:W-:-:S05]  /*5440*/  HADD2.F32 R0, -RZ, R0.H0_H0 ;  /* 0x20000000ff007230 */ /* 0x004fca0000004100 */
[----:B------:R-:W-:-:S04]  /*5450*/  F2FP.BF16.PACK_AB R0, RZ, R0 ;  /* 0x00000000ff00723e */ /* 0x000fc800000010ff */
[----:B------:R-:W-:Y:S01]  /*5460*/  PRMT R19, R0, 0x7610, R19 ;  /* 0x0000761000137816 */ /* 0x000fe20000000013 */
[----:B------:R-:W-:Y:S05]  /*5470*/  BRA `(.L_x_6115) ;  /* 0x00000cd000007947 */ /* 0x000fea0003800000 */
.L_x_6118:
        /* <DEDUP_REMOVED lines=9> */
.L_x_6121:
[----:B------:R-:W2:Y:S02]  /*5510*/  LDG.E.U16 R2, [R2.64] ;  /* 0x0000002402027981 */ /* 0x000ea4000c1e1500 */
[----:B--2---:R-:W-:-:S05]  /*5520*/  HADD2.F32 R0, -RZ, R2.H0_H0 ;  /* 0x20000002ff007230 */ /* 0x004fca0000004100 */
[----:B------:R-:W-:-:S04]  /*5530*/  F2FP.BF16.PACK_AB R0, RZ, R0 ;  /* 0x00000000ff00723e */ /* 0x000fc800000010ff */
[----:B------:R-:W-:Y:S01]  /*5540*/  PRMT R19, R0, 0x7610, R19 ;  /* 0x0000761000137816 */ /* 0x000fe20000000013 */
[----:B------:R-:W-:Y:S05]  /*5550*/  BRA `(.L_x_6115) ;  /* 0x00000bf000007947 */ /* 0x000fea0003800000 */
.L_x_6120:
[----:B------:R-:W2:Y:S02]  /*5560*/  LDG.E.64 R2, [R2.64] ;  /* 0x0000002402027981 */ /* 0x000ea4000c1e1b00 */
[----:B--2---:R-:W0:Y:S01]  /*5570*/  F2F.F32.F64 R0, R2 ;  /* 0x0000000200007310 */ /* 0x004e220000301000 */
[----:B------:R-:W0:-:S14]  /*5580*/  DSETP.GEU.AND P0, PT, |R2|, c[0x2][0x0], PT ;  /* 0x008000000200762a */ /* 0x000e1c0003f0e200 */
[----:B0-----:R-:W-:-:S05]  /*5590*/  @!P0 FMUL R0, R0, 1.175494350822287508e-38 ;  /* 0x0080000000008820 */ /* 0x001fca0000400000 */
[----:B------:R-:W-:-:S04]  /*55a0*/  F2FP.BF16.PACK_AB R0, RZ, R0 ;  /* 0x00000000ff00723e */ /* 0x000fc800000010ff */
[----:B------:R-:W-:Y:S01]  /*55b0*/  PRMT R19, R0, 0x7610, R19 ;  /* 0x0000761000137816 */ /* 0x000fe20000000013 */
[----:B------:R-:W-:Y:S05]  /*55c0*/  BRA `(.L_x_6115) ;  /* 0x00000b8000007947 */ /* 0x000fea0003800000 */
.L_x_6110:
        /* <DEDUP_REMOVED lines=14> */
.L_x_6124:
[----:B------:R-:W2:Y:S02]  /*56b0*/  LDG.E.64 R2, [R2.64] ;  /* 0x0000002402027981 */ /* 0x000ea4000c1e1b00 */
[----:B--2---:R-:W0:Y:S01]  /*56c0*/  F2F.F32.F64 R0, R2 ;  /* 0x0000000200007310 */ /* 0x004e220000301000 */
[----:B------:R-:W0:-:S14]  /*56d0*/  DSETP.GEU.AND P0, PT, |R2|, c[0x2][0x0], PT ;  /* 0x008000000200762a */ /* 0x000e1c0003f0e200 */
[----:B0-----:R-:W-:-:S05]  /*56e0*/  @!P0 FMUL R0, R0, 1.175494350822287508e-38 ;  /* 0x0080000000008820 */ /* 0x001fca0000400000 */
[----:B------:R-:W-:-:S04]  /*56f0*/  F2FP.BF16.PACK_AB R0, RZ, R0 ;  /* 0x00000000ff00723e */ /* 0x000fc800000010ff */
[----:B------:R-:W-:Y:S01]  /*5700*/  PRMT R19, R0, 0x7610, R19 ;  /* 0x0000761000137816 */ /* 0x000fe20000000013 */
[----:B------:R-:W-:Y:S05]  /*5710*/  BRA `(.L_x_6115) ;  /* 0x00000a3000007947 */ /* 0x000fea0003800000 */
.L_x_6123:
        /* <DEDUP_REMOVED lines=28> */
.L_x_6126:
        /* <DEDUP_REMOVED lines=15> */
.L_x_6125:
[----:B------:R0:W5:Y:S01]  /*59d0*/  LDG.E.U16 R19, [R2.64] ;  /* 0x0000002402137981 */ /* 0x000162000c1e1500 */
[----:B------:R-:W-:Y:S05]  /*59e0*/  BRA `(.L_x_6115) ;  /* 0x0000076000007947 */ /* 0x000fea0003800000 */
.L_x_6122:
        /* <DEDUP_REMOVED lines=12> */
.L_x_6129:
        /* <DEDUP_REMOVED lines=21> */
.L_x_6133:
[----:B------:R-:W-:Y:S05]  /*5c00*/  BSYNC B1 ;  /* 0x0000000000017941 */ /* 0x000fea0003800000 */
.L_x_6132:
[----:B------:R-:W-:Y:S01]  /*5c10*/  LEA R3, R0, 0x3b800000, 0x17 ;  /* 0x3b80000000037811 */ /* 0x000fe200078eb8ff */
[----:B------:R-:W-:-:S05]  /*5c20*/  IMAD.SHL.U32 R0, R2, 0x100000, RZ ;  /* 0x0010000002007824 */ /* 0x000fca00078e00ff */
[----:B------:R-:W-:Y:S02]  /*5c30*/  LOP3.LUT R0, R3, R0, R4, 0xfe, !PT ;  /* 0x0000000003007212 */ /* 0x000fe400078efe04 */
.L_x_6131:
[----:B------:R-:W-:Y:S05]  /*5c40*/  BSYNC B0 ;  /* 0x0000000000007941 */ /* 0x000fea0003800000 */
.L_x_6130:
[----:B------:R-:W-:-:S04]  /*5c50*/  F2FP.BF16.PACK_AB R0, RZ, R0 ;  /* 0x00000000ff00723e */ /* 0x000fc800000010ff */
[----:B------:R-:W-:Y:S01]  /*5c60*/  PRMT R19, R0, 0x7610, R19 ;  /* 0x0000761000137816 */ /* 0x000fe20000000013 */
[----:B------:R-:W-:Y:S05]  /*5c70*/  BRA `(.L_x_6115) ;  /* 0x000004d000007947 */ /* 0x000fea0003800000 */
.L_x_6128:
        /* <DEDUP_REMOVED lines=21> */
.L_x_6137:
[----:B------:R-:W-:Y:S05]  /*5dd0*/  BSYNC B1 ;  /* 0x0000000000017941 */ /* 0x000fea0003800000 */
.L_x_6136:
[----:B------:R-:W-:Y:S01]  /*5de0*/  LEA R3, R0, 0x37800000, 0x17 ;  /* 0x3780000000037811 */ /* 0x000fe200078eb8ff */
[----:B------:R-:W-:-:S05]  /*5df0*/  IMAD.SHL.U32 R0, R2, 0x200000, RZ ;  /* 0x0020000002007824 */ /* 0x000fca00078e00ff */
[----:B------:R-:W-:Y:S02]  /*5e00*/  LOP3.LUT R0, R3, R0, R4, 0xfe, !PT ;  /* 0x0000000003007212 */ /* 0x000fe400078efe04 */
.L_x_6135:
[----:B------:R-:W-:Y:S05]  /*5e10*/  BSYNC B0 ;  /* 0x0000000000007941 */ /* 0x000fea0003800000 */
.L_x_6134:
[----:B------:R-:W-:-:S04]  /*5e20*/  F2FP.BF16.PACK_AB R0, RZ, R0 ;  /* 0x00000000ff00723e */ /* 0x000fc800000010ff */
[----:B------:R-:W-:Y:S01]  /*5e30*/  PRMT R19, R0, 0x7610, R19 ;  /* 0x0000761000137816 */ /* 0x000fe20000000013 */
[----:B------:R-:W-:Y:S05]  /*5e40*/  BRA `(.L_x_6115) ;  /* 0x0000030000007947 */ /* 0x000fea0003800000 */
.L_x_6127:
        /* <DEDUP_REMOVED lines=14> */
.L_x_6141:
[----:B------:R-:W-:Y:S05]  /*5f30*/  BSYNC B0 ;  /* 0x0000000000007941 */ /* 0x000fea0003800000 */
.L_x_6140:
[----:B------:R-:W-:-:S04]  /*5f40*/  F2FP.BF16.PACK_AB R0, RZ, R0 ;  /* 0x00000000ff00723e */ /* 0x000fc800000010ff */
[----:B------:R-:W-:Y:S01]  /*5f50*/  PRMT R19, R0, 0x7610, R19 ;  /* 0x0000761000137816 */ /* 0x000fe20000000013 */
[----:B------:R-:W-:Y:S05]  /*5f60*/  BRA `(.L_x_6115) ;  /* 0x000001e000007947 */ /* 0x000fea0003800000 */
.L_x_6114:
        /* <DEDUP_REMOVED lines=21> */
.L_x_6139:
[----:B------:R-:W2:Y:S02]  /*60c0*/  LDG.E.64 R2, [R2.64] ;  /* 0x0000002402027981 */ /* 0x000ea4000c1e1b00 */
[----:B--2---:R-:W0:Y:S02]  /*60d0*/  I2F.U64 R0, R2 ;  /* 0x0000000200007312 */ /* 0x004e240000301000 */
[----:B0-----:R-:W-:-:S04]  /*60e0*/  F2FP.BF16.PACK_AB R0, RZ, R0 ;  /* 0x00000000ff00723e */ /* 0x001fc800000010ff */
[----:B------:R-:W-:Y:S01]  /*60f0*/  PRMT R19, R0, 0x7610, R19 ;  /* 0x0000761000137816 */ /* 0x000fe20000000013 */
[----:B------:R-:W-:Y:S05]  /*6100*/  BRA `(.L_x_6115) ;  /* 0x0000004000007947 */ /* 0x000fea0003800000 */
.L_x_6138:
[----:B------:R-:W2:Y:S02]  /*6110*/  LDG.E R2, [R2.64] ;  /* 0x0000002402027981 */ /* 0x000ea4000c1e1900 */
[----:B--2---:R-:W0:Y:S02]  /*6120*/  I2F.U32 R0, R2 ;  /* 0x0000000200007306 */ /* 0x004e240000201000 */
[----:B0-----:R-:W-:-:S04]  /*6130*/  F2FP.BF16.PACK_AB R0, RZ, R0 ;  /* 0x00000000ff00723e */ /* 0x001fc800000010ff */
[----:B------:R-:W-:Y:S02]  /*6140*/  PRMT R19, R0, 0x7610, R19 ;  /* 0x0000761000137816 */ /* 0x000fe40000000013 */
.L_x_6115:
        /* <DEDUP_REMOVED lines=18> */
.L_x_6145:
[----:B------:R-:W2:Y:S02]  /*6270*/  LDG.E.U8 R2, [R2.64] ;  /* 0x0000002402027981 */ /* 0x000ea4000c1e1100 */
[----:B--2---:R-:W0:Y:S02]  /*6280*/  I2F.U16 R0, R2 ;  /* 0x0000000200007306 */ /* 0x004e240000101000 */
[----:B0-----:R-:W-:Y:S01]  /*6290*/  F2FP.BF16.PACK_AB R0, RZ, R0 ;  /* 0x00000000ff00723e */ /* 0x001fe200000010ff */
[----:B------:R-:W-:Y:S05]  /*62a0*/  BRA `(.L_x_6147) ;  /* 0x00000e3000007947 */ /* 0x000fea0003800000 */
.L_x_6144:
        /* <DEDUP_REMOVED lines=10> */
.L_x_6149:
[----:B------:R-:W2:Y:S02]  /*6350*/  LDG.E R2, [R2.64] ;  /* 0x0000002402027981 */ /* 0x000ea4000c1e1900 */
[----:B--2---:R-:W0:Y:S02]  /*6360*/  I2F R0, R2 ;  /* 0x0000000200007306 */ /* 0x004e240000201400 */
[----:B0-----:R-:W-:Y:S01]  /*6370*/  F2FP.BF16.PACK_AB R0, RZ, R0 ;  /* 0x00000000ff00723e */ /* 0x001fe200000010ff */
[----:B------:R-:W-:Y:S05]  /*6380*/  BRA `(.L_x_6147) ;  /* 0x00000d5000007947 */ /* 0x000fea0003800000 */
.L_x_6148:
[----:B------:R-:W2:Y:S02]  /*6390*/  LDG.E.U16 R2, [R2.64] ;  /* 0x0000002402027981 */ /* 0x000ea4000c1e1500 */
[----:B--2---:R-:W0:Y:S02]  /*63a0*/  I2F.S16 R0, R2 ;  /* 0x0000000200007306 */ /* 0x004e240000101400 */
[----:B0-----:R-:W-:Y:S01]  /*63b0*/  F2FP.BF16.PACK_AB R0, RZ, R0 ;  /* 0x00000000ff00723e */ /* 0x001fe200000010ff */
[----:B------:R-:W-:Y:S05]  /*63c0*/  BRA `(.L_x_6147) ;  /* 0x00000d1000007947 */ /* 0x000fea0003800000 */
.L_x_6143:
        /* <DEDUP_REMOVED lines=9> */
.L_x_6151:
[----:B------:R-:W2:Y:S02]  /*6460*/  LDG.E.U16 R0, [R2.64] ;  /* 0x0000002402007981 */ /* 0x000ea4000c1e1500 */
[----:B--2---:R-:W-:-:S05]  /*6470*/  HADD2.F32 R0, -RZ, R0.H0_H0 ;  /* 0x20000000ff007230 */ /* 0x004fca0000004100 */
[----:B------:R-:W-:Y:S01]  /*6480*/  F2FP.BF16.PACK_AB R0, RZ, R0 ;  /* 0x00000000ff00723e */ /* 0x000fe200000010ff */
[----:B------:R-:W-:Y:S05]  /*6490*/  BRA `(.L_x_6147) ;  /* 0x00000c4000007947 */ /* 0x000fea0003800000 */
.L_x_6150:
        /* <DEDUP_REMOVED lines=9> */
.L_x_6153:
[----:B------:R-:W2:Y:S02]  /*6530*/  LDG.E.U16 R2, [R2.64] ;  /* 0x0000002402027981 */ /* 0x000ea4000c1e1500 */
[----:B--2---:R-:W-:-:S05]  /*6540*/  HADD2.F32 R0, -RZ, R2.H0_H0 ;  /* 0x20000002ff007230 */ /* 0x004fca0000004100 */
[----:B------:R-:W-:Y:S01]  /*6550*/  F2FP.BF16.PACK_AB R0, RZ, R0 ;  /* 0x00000000ff00723e */ /* 0x000fe200000010ff */
[----:B------:R-:W-:Y:S05]  /*6560*/  BRA `(.L_x_6147) ;  /* 0x00000b7000007947 */ /* 0x000fea0003800000 */
.L_x_6152:
[----:B------:R-:W2:Y:S02]  /*6570*/  LDG.E.64 R2, [R2.64] ;  /* 0x0000002402027981 */ /* 0x000ea4000c1e1b00 */
[----:B--2---:R-:W0:Y:S01]  /*6580*/  F2F.F32.F64 R0, R2 ;  /* 0x0000000200007310 */ /* 0x004e220000301000 */
[----:B------:R-:W0:-:S14]  /*6590*/  DSETP.GEU.AND P0, PT, |R2|, c[0x2][0x0], PT ;  /* 0x008000000200762a */ /* 0x000e1c0003f0e200 */
[----:B0-----:R-:W-:-:S05]  /*65a0*/  @!P0 FMUL R0, R0, 1.175494350822287508e-38 ;  /* 0x0080000000008820 */ /* 0x001fca0000400000 */
[----:B------:R-:W-:Y:S01]  /*65b0*/  F2FP.BF16.PACK_AB R0, RZ, R0 ;  /* 0x00000000ff00723e */ /* 0x000fe200000010ff */
[----:B------:R-:W-:Y:S05]  /*65c0*/  BRA `(.L_x_6147) ;  /* 0x00000b1000007947 */ /* 0x000fea0003800000 */
.L_x_6142:
        /* <DEDUP_REMOVED lines=13> */
.L_x_6156:
[----:B------:R-:W2:Y:S02]  /*66a0*/  LDG.E.64 R2, [R2.64] ;  /* 0x0000002402027981 */ /* 0x000ea4000c1e1b00 */
[----:B--2---:R-:W0:Y:S01]  /*66b0*/  F2F.F32.F64 R0, R2 ;  /* 0x0000000200007310 */ /* 0x004e220000301000 */
[----:B------:R-:W0:-:S14]  /*66c0*/  DSETP.GEU.AND P0, PT, |R2|, c[0x2][0x0], PT ;  /* 0x008000000200762a */ /* 0x000e1c0003f0e200 */
[----:B0-----:R-:W-:-:S05]  /*66d0*/  @!P0 FMUL R0, R0, 1.175494350822287508e-38 ;  /* 0x0080000000008820 */ /* 0x001fca0000400000 */
[----:B------:R-:W-:Y:S01]  /*66e0*/  F2FP.BF16.PACK_AB R0, RZ, R0 ;  /* 0x00000000ff00723e */ /* 0x000fe200000010ff */
[----:B------:R-:W-:Y:S05]  /*66f0*/  BRA `(.L_x_6147) ;  /* 0x000009e000007947 */ /* 0x000fea0003800000 */
.L_x_6155:
        /* <DEDUP_REMOVED lines=28> */
.L_x_6158:
        /* <DEDUP_REMOVED lines=15> */
.L_x_6157:
[----:B------:R0:W5:Y:S01]  /*69b0*/  LDG.E.U16 R0, [R2.64] ;  /* 0x0000002402007981 */ /* 0x000162000c1e1500 */
[----:B------:R-:W-:Y:S05]  /*69c0*/  BRA `(.L_x_6147) ;  /* 0x0000071000007947 */ /* 0x000fea0003800000 */
.L_x_6154:
        /* <DEDUP_REMOVED lines=12> */
.L_x_6161:
        /* <DEDUP_REMOVED lines=21> */
.L_x_6165:
[----:B------:R-:W-:Y:S05]  /*6be0*/  BSYNC B1 ;  /* 0x0000000000017941 */ /* 0x000fea0003800000 */
.L_x_6164:
[----:B------:R-:W-:Y:S01]  /*6bf0*/  LEA R3, R0, 0x3b800000, 0x17 ;  /* 0x3b80000000037811 */ /* 0x000fe200078eb8ff */
[----:B------:R-:W-:-:S05]  /*6c00*/  IMAD.SHL.U32 R0, R2, 0x100000, RZ ;  /* 0x0010000002007824 */ /* 0x000fca00078e00ff */
[----:B------:R-:W-:Y:S02]  /*6c10*/  LOP3.LUT R0, R3, R0, R4, 0xfe, !PT ;  /* 0x0000000003007212 */ /* 0x000fe400078efe04 */
.L_x_6163:
[----:B------:R-:W-:Y:S05]  /*6c20*/  BSYNC B0 ;  /* 0x0000000000007941 */ /* 0x000fea0003800000 */
.L_x_6162:
[----:B------:R-:W-:Y:S01]  /*6c30*/  F2FP.BF16.PACK_AB R0, RZ, R0 ;  /* 0x00000000ff00723e */ /* 0x000fe200000010ff */
[----:B------:R-:W-:Y:S05]  /*6c40*/  BRA `(.L_x_6147) ;  /* 0x0000049000007947 */ /* 0x000fea0003800000 */
.L_x_6160:
        /* <DEDUP_REMOVED lines=21> */
.L_x_6169:
[----:B------:R-:W-:Y:S05]  /*6da0*/  BSYNC B1 ;  /* 0x0000000000017941 */ /* 0x000fea0003800000 */
.L_x_6168:
[----:B------:R-:W-:Y:S01]  /*6db0*/  LEA R3, R0, 0x37800000, 0x17 ;  /* 0x3780000000037811 */ /* 0x000fe200078eb8ff */
[----:B------:R-:W-:-:S05]  /*6dc0*/  IMAD.SHL.U32 R0, R2, 0x200000, RZ ;  /* 0x0020000002007824 */ /* 0x000fca00078e00ff */
[----:B------:R-:W-:Y:S02]  /*6dd0*/  LOP3.LUT R0, R3, R0, R4, 0xfe, !PT ;  /* 0x0000000003007212 */ /* 0x000fe400078efe04 */
.L_x_6167:
[----:B------:R-:W-:Y:S05]  /*6de0*/  BSYNC B0 ;  /* 0x0000000000007941 */ /* 0x000fea0003800000 */
.L_x_6166:
[----:B------:R-:W-:Y:S01]  /*6df0*/  F2FP.BF16.PACK_AB R0, RZ, R0 ;  /* 0x00000000ff00723e */ /* 0x000fe200000010ff */
[----:B------:R-:W-:Y:S05]  /*6e00*/  BRA `(.L_x_6147) ;  /* 0x000002d000007947 */ /* 0x000fea0003800000 */
.L_x_6159:
        /* <DEDUP_REMOVED lines=14> */
.L_x_6173:
[----:B------:R-:W-:Y:S05]  /*6ef0*/  BSYNC B0 ;  /* 0x0000000000007941 */ /* 0x000fea0003800000 */
.L_x_6172:
[----:B------:R-:W-:Y:S01]  /*6f00*/  F2FP.BF16.PACK_AB R0, RZ, R0 ;  /* 0x00000000ff00723e */ /* 0x000fe200000010ff */
[----:B------:R-:W-:Y:S05]  /*6f10*/  BRA `(.L_x_6147) ;  /* 0x000001c000007947 */ /* 0x000fea0003800000 */
.L_x_6146:
        /* <DEDUP_REMOVED lines=21> */
.L_x_6171:
[----:B------:R-:W2:Y:S02]  /*7070*/  LDG.E.64 R2, [R2.64] ;  /* 0x0000002402027981 */ /* 0x000ea4000c1e1b00 */
[----:B--2---:R-:W0:Y:S02]  /*7080*/  I2F.U64 R0, R2 ;  /* 0x0000000200007312 */ /* 0x004e240000301000 */
[----:B0-----:R-:W-:Y:S01]  /*7090*/  F2FP.BF16.PACK_AB R0, RZ, R0 ;  /* 0x00000000ff00723e */ /* 0x001fe200000010ff */
[----:B------:R-:W-:Y:S05]  /*70a0*/  BRA `(.L_x_6147) ;  /* 0x0000003000007947 */ /* 0x000fea0003800000 */
.L_x_6170:
[----:B------:R-:W2:Y:S02]  /*70b0*/  LDG.E R2, [R2.64] ;  /* 0x0000002402027981 */ /* 0x000ea4000c1e1900 */
[----:B--2---:R-:W0:Y:S02]  /*70c0*/  I2F.U32 R0, R2 ;  /* 0x0000000200007306 */ /* 0x004e240000201000 */
[----:B0-----:R-:W-:-:S06]  /*70d0*/  F2FP.BF16.PACK_AB R0, RZ, R0 ;  /* 0x00000000ff00723e */ /* 0x001fcc00000010ff */
.L_x_6147:
        /* <DEDUP_REMOVED lines=20> */
.L_x_6177:
[----:B------:R-:W-:-:S06]  /*7220*/  PRMT R3, RZ, 0x5410, R0 ;  /* 0x00005410ff037816 */ /* 0x000fcc0000000000 */
[----:B------:R-:W0:Y:S02]  /*7230*/  F2I.S64.TRUNC R2, R3 ;  /* 0x0000000300027311 */ /* 0x000e24000020d900 */
[----:B0-----:R0:W-:Y:S01]  /*7240*/  STG.E.U8 [R16.64], R2 ;  /* 0x0000000210007986 */ /* 0x0011e2000c101124 */
[----:B------:R-:W-:Y:S05]  /*7250*/  BRA `(.L_x_6179) ;  /* 0x00000e4000007947 */ /* 0x000fea0003800000 */
.L_x_6176:
        /* <DEDUP_REMOVED lines=10> */
.L_x_6181:
[----:B------:R-:W-:-:S04]  /*7300*/  PRMT R0, RZ, 0x5410, R0 ;  /* 0x00005410ff007816 */ /* 0x000fc80000000000 */
[----:B------:R-:W0:Y:S02]  /*7310*/  F2I.FTZ.TRUNC.NTZ R3, R0 ;  /* 0x0000000000037305 */ /* 0x000e24000021f100 */
[----:B0-----:R0:W-:Y:S01]  /*7320*/  STG.E [R16.64], R3 ;  /* 0x0000000310007986 */ /* 0x0011e2000c101924 */
[----:B------:R-:W-:Y:S05]  /*7330*/  BRA `(.L_x_6179) ;  /* 0x00000d6000007947 */ /* 0x000fea0003800000 */
.L_x_6180:
[----:B------:R-:W-:-:S04]  /*7340*/  PRMT R0, RZ, 0x5410, R0 ;  /* 0x00005410ff007816 */ /* 0x000fc80000000000 */
[----:B------:R-:W0:Y:S02]  /*7350*/  F2I.FTZ.TRUNC.NTZ R3, R0 ;  /* 0x0000000000037305 */ /* 0x000e24000021f100 */
[----:B0-----:R0:W-:Y:S01]  /*7360*/  STG.E.U16 [R16.64], R3 ;  /* 0x0000000310007986 */ /* 0x0011e2000c101524 */
[----:B------:R-:W-:Y:S05]  /*7370*/  BRA `(.L_x_6179) ;  /* 0x00000d2000007947 */ /* 0x000fea0003800000 */
.L_x_6175:
        /* <DEDUP_REMOVED lines=9> */
.L_x_6183:
[----:B------:R-:W-:-:S04]  /*7410*/  PRMT R0, RZ, 0x5410, R0 ;  /* 0x00005410ff007816 */ /* 0x000fc80000000000 */
[----:B------:R-:W-:-:S05]  /*7420*/  F2FP.PACK_AB R0, RZ, R0 ;  /* 0x00000000ff00723e */ /* 0x000fca00000000ff */
[----:B------:R0:W-:Y:S01]  /*7430*/  STG.E.U16 [R16.64], R0 ;  /* 0x0000000010007986 */ /* 0x0001e2000c101524 */
[----:B------:R-:W-:Y:S05]  /*7440*/  BRA `(.L_x_6179) ;  /* 0x00000c5000007947 */ /* 0x000fea0003800000 */
.L_x_6182:
        /* <DEDUP_REMOVED lines=10> */
.L_x_6185:
[----:B------:R-:W-:-:S04]  /*74f0*/  PRMT R0, RZ, 0x5410, R0 ;  /* 0x00005410ff007816 */ /* 0x000fc80000000000 */
[----:B------:R-:W-:-:S04]  /*7500*/  F2FP.PACK_AB R3, RZ, R0 ;  /* 0x00000000ff03723e */ /* 0x000fc800000000ff */
[----:B------:R-:W-:-:S05]  /*7510*/  PRMT R3, R3, 0x5410, RZ ;  /* 0x0000541003037816 */ /* 0x000fca00000000ff */
[----:B------:R0:W-:Y:S01]  /*7520*/  STG.E [R16.64], R3 ;  /* 0x0000000310007986 */ /* 0x0001e2000c101924 */
[----:B------:R-:W-:Y:S05]  /*7530*/  BRA `(.L_x_6179) ;  /* 0x00000b6000007947 */ /* 0x000fea0003800000 */
.L_x_6184:
[----:B------:R-:W-:-:S05]  /*7540*/  PRMT R2, RZ, 0x5410, R0 ;  /* 0x00005410ff027816 */ /* 0x000fca0000000000 */
[----:B------:R-:W-:-:S06]  /*7550*/  FMUL.FTZ R2, R2, 1 ;  /* 0x3f80000002027820 */ /* 0x000fcc0000410000 */
[----:B------:R-:W0:Y:S02]  /*7560*/  F2F.F64.F32 R2, R2 ;  /* 0x0000000200027310 */ /* 0x000e240000201800 */
[----:B0-----:R0:W-:Y:S01]  /*7570*/  STG.E.64 [R16.64], R2 ;  /* 0x0000000210007986 */ /* 0x0011e2000c101b24 */
[----:B------:R-:W-:Y:S05]  /*7580*/  BRA `(.L_x_6179) ;  /* 0x00000b1000007947 */ /* 0x000fea0003800000 */
.L_x_6174:
        /* <DEDUP_REMOVED lines=13> */
.L_x_6188:
[----:B------:R-:W-:Y:S01]  /*7660*/  PRMT R0, RZ, 0x5410, R0 ;  /* 0x00005410ff007816 */ /* 0x000fe20000000000 */
[----:B------:R-:W-:-:S04]  /*7670*/  CS2R R6, SRZ ;  /* 0x0000000000067805 */ /* 0x000fc8000001ff00 */
[----:B------:R-:W-:-:S04]  /*7680*/  FMUL.FTZ R0, R0, 1 ;  /* 0x3f80000000007820 */ /* 0x000fc80000410000 */
[----:B------:R-:W0:Y:S02]  /*7690*/  F2F.F64.F32 R4, R0 ;  /* 0x0000000000047310 */ /* 0x000e240000201800 */
[----:B0-----:R0:W-:Y:S01]  /*76a0*/  STG.E.128 [R16.64], R4 ;  /* 0x0000000410007986 */ /* 0x0011e2000c101d24 */
[----:B------:R-:W-:Y:S05]  /*76b0*/  BRA `(.L_x_6179) ;  /* 0x000009e000007947 */ /* 0x000fea0003800000 */
.L_x_6187:
        /* <DEDUP_REMOVED lines=21> */
.L_x_6192:
[----:B------:R-:W-:Y:S05]  /*7810*/  BSYNC B0 ;  /* 0x0000000000007941 */ /* 0x000fea0003800000 */
.L_x_6191:
[----:B------:R-:W-:-:S05]  /*7820*/  LOP3.LUT R3, R0, R3, RZ, 0xfc, !PT ;  /* 0x0000000300037212 */ /* 0x000fca00078efcff */
[----:B------:R0:W-:Y:S01]  /*7830*/  STG.E.U8 [R16.64], R3 ;  /* 0x0000000310007986 */ /* 0x0001e2000c101124 */
[----:B------:R-:W-:Y:S05]  /*7840*/  BRA `(.L_x_6179) ;  /* 0x0000085000007947 */ /* 0x000fea0003800000 */
.L_x_6190:
        /* <DEDUP_REMOVED lines=13> */
.L_x_6194:
[----:B------:R-:W-:Y:S01]  /*7920*/  IMAD.MOV.U32 R0, RZ, RZ, 0x7f ;  /* 0x0000007fff007424 */ /* 0x000fe200078e00ff */
[----:B------:R-:W-:-:S04]  /*7930*/  ISETP.GT.U32.AND P0, PT, R2, 0x7f800000, PT ;  /* 0x7f8000000200780c */ /* 0x000fc80003f04070 */
[----:B------:R-:W-:-:S04]  /*7940*/  SEL R0, R0, 0x7c, P0 ;  /* 0x0000007c00007807 */ /* 0x000fc80000000000 */
.L_x_6195:
[----:B------:R-:W-:Y:S05]  /*7950*/  BSYNC B0 ;  /* 0x0000000000007941 */ /* 0x000fea0003800000 */
.L_x_6193:
[----:B------:R-:W-:-:S04]  /*7960*/  LOP3.LUT R2, R3, 0x80000000, RZ, 0xc0, !PT ;  /* 0x8000000003027812 */ /* 0x000fc800078ec0ff */
[----:B------:R-:W-:-:S04]  /*7970*/  SHF.R.U32.HI R3, RZ, 0x18, R2 ;  /* 0x00000018ff037819 */ /* 0x000fc80000011602 */
[----:B------:R-:W-:-:S05]  /*7980*/  LOP3.LUT R3, R0, R3, RZ, 0xfc, !PT ;  /* 0x0000000300037212 */ /* 0x000fca00078efcff */
[----:B------:R0:W-:Y:S01]  /*7990*/  STG.E.U8 [R16.64], R3 ;  /* 0x0000000310007986 */ /* 0x0001e2000c101124 */
[----:B------:R-:W-:Y:S05]  /*79a0*/  BRA `(.L_x_6179) ;  /* 0x000006f000007947 */ /* 0x000fea0003800000 */
.L_x_6189:
[----:B------:R0:W-:Y:S01]  /*79b0*/  STG.E.U16 [R16.64], R0 ;  /* 0x0000000010007986 */ /* 0x0001e2000c101524 */
[----:B------:R-:W-:Y:S05]  /*79c0*/  BRA `(.L_x_6179) ;  /* 0x000006d000007947 */ /* 0x000fea0003800000 */
.L_x_6186:
        /* <DEDUP_REMOVED lines=12> */
.L_x_6198:
        /* <DEDUP_REMOVED lines=17> */
.L_x_6201:
[----:B------:R-:W-:-:S04]  /*7ba0*/  LOP3.LUT R2, R3, 0x80000000, RZ, 0xc0, !PT ;  /* 0x8000000003027812 */ /* 0x000fc800078ec0ff */
[----:B------:R-:W-:-:S04]  /*7bb0*/  SHF.R.U32.HI R3, RZ, 0x18, R2 ;  /* 0x00000018ff037819 */ /* 0x000fc80000011602 */
[----:B------:R-:W-:-:S04]  /*7bc0*/  LOP3.LUT R0, R0, R3, RZ, 0xfc, !PT ;  /* 0x0000000300007212 */ /* 0x000fc800078efcff */
[----:B------:R-:W-:Y:S02]  /*7bd0*/  PRMT R8, R0, 0x7610, R8 ;  /* 0x0000761000087816 */ /* 0x000fe40000000008 */
.L_x_6200:
[----:B------:R-:W-:Y:S05]  /*7be0*/  BSYNC B0 ;  /* 0x0000000000007941 */ /* 0x000fea0003800000 */
.L_x_6199:
[----:B------:R0:W-:Y:S01]  /*7bf0*/  STG.E.U8 [R16.64], R8 ;  /* 0x0000000810007986 */ /* 0x0001e2000c101124 */
[----:B------:R-:W-:Y:S05]  /*7c00*/  BRA `(.L_x_6179) ;  /* 0x0000049000007947 */ /* 0x000fea0003800000 */
.L_x_6197:
        /* <DEDUP_REMOVED lines=17> */
.L_x_6204:
[----:B------:R-:W-:-:S04]  /*7d20*/  LOP3.LUT R2, R3, 0x80000000, RZ, 0xc0, !PT ;  /* 0x8000000003027812 */ /* 0x000fc800078ec0ff */
[----:B------:R-:W-:-:S04]  /*7d30*/  SHF.R.U32.HI R3, RZ, 0x18, R2 ;  /* 0x00000018ff037819 */ /* 0x000fc80000011602 */
[----:B------:R-:W-:-:S04]  /*7d40*/  LOP3.LUT R0, R0, R3, RZ, 0xfc, !PT ;  /* 0x0000000300007212 */ /* 0x000fc800078efcff */
[----:B------:R-:W-:Y:S02]  /*7d50*/  PRMT R8, R0, 0x7610, R8 ;  /* 0x0000761000087816 */ /* 0x000fe40000000008 */
.L_x_6203:
[----:B------:R-:W-:Y:S05]  /*7d60*/  BSYNC B0 ;  /* 0x0000000000007941 */ /* 0x000fea0003800000 */
.L_x_6202:
[----:B------:R0:W-:Y:S01]  /*7d70*/  STG.E.U8 [R16.64], R8 ;  /* 0x0000000810007986 */ /* 0x0001e2000c101124 */
[----:B------:R-:W-:Y:S05]  /*7d80*/  BRA `(.L_x_6179) ;  /* 0x0000031000007947 */ /* 0x000fea0003800000 */
.L_x_6196:
        /* <DEDUP_REMOVED lines=22> */
.L_x_6178:
        /* <DEDUP_REMOVED lines=20> */
.L_x_6206:
[----:B------:R-:W-:-:S06]  /*8030*/  PRMT R2, RZ, 0x5410, R0 ;  /* 0x00005410ff027816 */ /* 0x000fcc0000000000 */
[----:B------:R-:W0:Y:S02]  /*8040*/  F2I.U64.TRUNC R2, R2 ;  /* 0x0000000200027311 */ /* 0x000e24000020d800 */
[----:B0-----:R0:W-:Y:S01]  /*8050*/  STG.E.64 [R16.64], R2 ;  /* 0x0000000210007986 */ /* 0x0011e2000c101b24 */
[----:B------:R-:W-:Y:S05]  /*8060*/  BRA `(.L_x_6179) ;  /* 0x0000003000007947 */ /* 0x000fea0003800000 */
.L_x_6205:
[----:B------:R-:W-:-:S04]  /*8070*/  PRMT R0, RZ, 0x5410, R0 ;  /* 0x00005410ff007816 */ /* 0x000fc80000000000 */
[----:B------:R-:W0:Y:S02]  /*8080*/  F2I.FTZ.U32.TRUNC.NTZ R3, R0 ;  /* 0x0000000000037305 */ /* 0x000e24000021f000 */
[----:B0-----:R0:W-:Y:S02]  /*8090*/  STG.E [R16.64], R3 ;  /* 0x0000000310007986 */ /* 0x0011e4000c101924 */
.L_x_6179:
        /* <DEDUP_REMOVED lines=258> */
.L_x_6207:
        /* <DEDUP_REMOVED lines=21> */
.L_x_6211:
[----:B------:R-:W2:Y:S02]  /*9210*/  LDG.E.U8 R2, [R2.64] ;  /* 0x0000002402027981 */ /* 0x000ea4000c1e1100 */
[----:B--2---:R-:W0:Y:S02]  /*9220*/  I2F.U16 R0, R2 ;  /* 0x0000000200007306 */ /* 0x004e240000101000 */
[----:B0-----:R-:W-:-:S04]  /*9230*/  F2FP.BF16.PACK_AB R0, RZ, R0 ;  /* 0x00000000ff00723e */ /* 0x001fc800000010ff */
[----:B------:R-:W-:Y:S01]  /*9240*/  PRMT R19, R0, 0x7610, R19 ;  /* 0x0000761000137816 */ /* 0x000fe20000000013 */
[----:B------:R-:W-:Y:S05]  /*9250*/  BRA `(.L_x_6213) ;  /* 0x00000f0000007947 */ /* 0x000fea0003800000 */
.L_x_6210:
        /* <DEDUP_REMOVED lines=11> */
.L_x_6215:
[----:B------:R-:W2:Y:S02]  /*9310*/  LDG.E R2, [R2.64] ;  /* 0x0000002402027981 */ /* 0x000ea4000c1e1900 */
[----:B--2---:R-:W0:Y:S02]  /*9320*/  I2F R0, R2 ;  /* 0x0000000200007306 */ /* 0x004e240000201400 */
[----:B0-----:R-:W-:-:S04]  /*9330*/  F2FP.BF16.PACK_AB R0, RZ, R0 ;  /* 0x00000000ff00723e */ /* 0x001fc800000010ff */
[----:B------:R-:W-:Y:S01]  /*9340*/  PRMT R19, R0, 0x7610, R19 ;  /* 0x0000761000137816 */ /* 0x000fe20000000013 */
[----:B------:R-:W-:Y:S05]  /*9350*/  BRA `(.L_x_6213) ;  /* 0x00000e0000007947 */ /* 0x000fea0003800000 */
.L_x_6214:
[----:B------:R-:W2:Y:S02]  /*9360*/  LDG.E.U16 R2, [R2.64] ;  /* 0x0000002402027981 */ /* 0x000ea4000c1e1500 */
[----:B--2---:R-:W0:Y:S02]  /*9370*/  I2F.S16 R0, R2 ;  /* 0x0000000200007306 */ /* 0x004e240000101400 */
[----:B0-----:R-:W-:-:S04]  /*9380*/  F2FP.BF16.PACK_AB R0, RZ, R0 ;  /* 0x00000000ff00723e */ /* 0x001fc800000010ff */
[----:B------:R-:W-:Y:S01]  /*9390*/  PRMT R19, R0, 0x7610, R19 ;  /* 0x0000761000137816 */ /* 0x000fe20000000013 */
[----:B------:R-:W-:Y:S05]  /*93a0*/  BRA `(.L_x_6213) ;  /* 0x00000db000007947 */ /* 0x000fea0003800000 */
.L_x_6209:
        /* <DEDUP_REMOVED lines=9> */
.L_x_6217:
[----:B------:R-:W2:Y:S02]  /*9440*/  LDG.E.U16 R0, [R2.64] ;  /* 0x0000002402007981 */ /* 0x000ea4000c1e1500 */
[----:B--2---:R-:W-:-:S05]  /*9450*/  HADD2.F32 R0, -RZ, R0.H0_H0 ;  /* 0x20000000ff007230 */ /* 0x004fca0000004100 */
[----:B------:R-:W-:-:S04]  /*9460*/  F2FP.BF16.PACK_AB R0, RZ, R0 ;  /* 0x00000000ff00723e */ /* 0x000fc800000010ff */
[----:B------:R-:W-:Y:S01]  /*9470*/  PRMT R19, R0, 0x7610, R19 ;  /* 0x0000761000137816 */ /* 0x000fe20000000013 */
[----:B------:R-:W-:Y:S05]  /*9480*/  BRA `(.L_x_6213) ;  /* 0x00000cd000007947 */ /* 0x000fea0003800000 */
.L_x_6216:
        /* <DEDUP_REMOVED lines=9> */
.L_x_6219:
[----:B------:R-:W2:Y:S02]  /*9520*/  LDG.E.U16 R2, [R2.64] ;  /* 0x0000002402027981 */ /* 0x000ea4000c1e1500 */
[----:B--2---:R-:W-:-:S05]  /*9530*/  HADD2.F32 R0, -RZ, R2.H0_H0 ;  /* 0x20000002ff007230 */ /* 0x004fca0000004100 */
[----:B------:R-:W-:-:S04]  /*9540*/  F2FP.BF16.PACK_AB R0, RZ, R0 ;  /* 0x00000000ff00723e */ /* 0x000fc800000010ff */
[----:B------:R-:W-:Y:S01]  /*9550*/  PRMT R19, R0, 0x7610, R19 ;  /* 0x0000761000137816 */ /* 0x000fe20000000013 */
[----:B------:R-:W-:Y:S05]  /*9560*/  BRA `(.L_x_6213) ;  /* 0x00000bf000007947 */ /* 0x000fea0003800000 */
.L_x_6218:
[----:B------:R-:W2:Y:S02]  /*9570*/  LDG.E.64 R2, [R2.64] ;  /* 0x0000002402027981 */ /* 0x000ea4000c1e1b00 */
[----:B--2---:R-:W0:Y:S01]  /*9580*/  F2F.F32.F64 R0, R2 ;  /* 0x0000000200007310 */ /* 0x004e220000301000 */
[----:B------:R-:W0:-:S14]  /*9590*/  DSETP.GEU.AND P0, PT, |R2|, c[0x2][0x0], PT ;  /* 0x008000000200762a */ /* 0x000e1c0003f0e200 */
[----:B0-----:R-:W-:-:S05]  /*95a0*/  @!P0 FMUL R0, R0, 1.175494350822287508e-38 ;  /* 0x0080000000008820 */ /* 0x001fca0000400000 */
[----:B------:R-:W-:-:S04]  /*95b0*/  F2FP.BF16.PACK_AB R0, RZ, R0 ;  /* 0x00000000ff00723e */ /* 0x000fc800000010ff */
[----:B------:R-:W-:Y:S01]  /*95c0*/  PRMT R19, R0, 0x7610, R19 ;  /* 0x0000761000137816 */ /* 0x000fe20000000013 */
[----:B------:R-:W-:Y:S05]  /*95d0*/  BRA `(.L_x_6213) ;  /* 0x00000b8000007947 */ /* 0x000fea0003800000 */
.L_x_6208:
        /* <DEDUP_REMOVED lines=14> */
.L_x_6222:
[----:B------:R-:W2:Y:S02]  /*96c0*/  LDG.E.64 R2, [R2.64] ;  /* 0x0000002402027981 */ /* 0x000ea4000c1e1b00 */
[----:B--2---:R-:W0:Y:S01]  /*96d0*/  F2F.F32.F64 R0, R2 ;  /* 0x0000000200007310 */ /* 0x004e220000301000 */
[----:B------:R-:W0:-:S14]  /*96e0*/  DSETP.GEU.AND P0, PT, |R2|, c[0x2][0x0], PT ;  /* 0x008000000200762a */ /* 0x000e1c0003f0e200 */
[----:B0-----:R-:W-:-:S05]  /*96f0*/  @!P0 FMUL R0, R0, 1.175494350822287508e-38 ;  /* 0x0080000000008820 */ /* 0x001fca0000400000 */
[----:B------:R-:W-:-:S04]  /*9700*/  F2FP.BF16.PACK_AB R0, RZ, R0 ;  /* 0x00000000ff00723e */ /* 0x000fc800000010ff */
[----:B------:R-:W-:Y:S01]  /*9710*/  PRMT R19, R0, 0x7610, R19 ;  /* 0x0000761000137816 */ /* 0x000fe20000000013 */
[----:B------:R-:W-:Y:S05]  /*9720*/  BRA `(.L_x_6213) ;  /* 0x00000a3000007947 */ /* 0x000fea0003800000 */
.L_x_6221:
        /* <DEDUP_REMOVED lines=28> */
.L_x_6224:
        /* <DEDUP_REMOVED lines=15> */
.L_x_6223:
[----:B------:R0:W5:Y:S01]  /*99e0*/  LDG.E.U16 R19, [R2.64] ;  /* 0x0000002402137981 */ /* 0x000162000c1e1500 */
[----:B------:R-:W-:Y:S05]  /*99f0*/  BRA `(.L_x_6213) ;  /* 0x0000076000007947 */ /* 0x000fea0003800000 */
.L_x_6220:
        /* <DEDUP_REMOVED lines=12> */
.L_x_6227:
        /* <DEDUP_REMOVED lines=21> */
.L_x_6231:
[----:B------:R-:W-:Y:S05]  /*9c10*/  BSYNC B1 ;  /* 0x0000000000017941 */ /* 0x000fea0003800000 */
.L_x_6230:
[----:B------:R-:W-:Y:S01]  /*9c20*/  LEA R3, R0, 0x3b800000, 0x17 ;  /* 0x3b80000000037811 */ /* 0x000fe200078eb8ff */
[----:B------:R-:W-:-:S05]  /*9c30*/  IMAD.SHL.U32 R0, R2, 0x100000, RZ ;  /* 0x0010000002007824 */ /* 0x000fca00078e00ff */
[----:B------:R-:W-:Y:S02]  /*9c40*/  LOP3.LUT R0, R3, R0, R4, 0xfe, !PT ;  /* 0x0000000003007212 */ /* 0x000fe400078efe04 */
.L_x_6229:
[----:B------:R-:W-:Y:S05]  /*9c50*/  BSYNC B0 ;  /* 0x0000000000007941 */ /* 0x000fea0003800000 */
.L_x_6228:
[----:B------:R-:W-:-:S04]  /*9c60*/  F2FP.BF16.PACK_AB R0, RZ, R0 ;  /* 0x00000000ff00723e */ /* 0x000fc800000010ff */
[----:B------:R-:W-:Y:S01]  /*9c70*/  PRMT R19, R0, 0x7610, R19 ;  /* 0x0000761000137816 */ /* 0x000fe20000000013 */
[----:B------:R-:W-:Y:S05]  /*9c80*/  BRA `(.L_x_6213) ;  /* 0x000004d000007947 */ /* 0x000fea0003800000 */
.L_x_6226:
        /* <DEDUP_REMOVED lines=21> */
.L_x_6235:
[----:B------:R-:W-:Y:S05]  /*9de0*/  BSYNC B1 ;  /* 0x0000000000017941 */ /* 0x000fea0003800000 */
.L_x_6234:
[----:B------:R-:W-:Y:S01]  /*9df0*/  LEA R3, R0, 0x37800000, 0x17 ;  /* 0x3780000000037811 */ /* 0x000fe200078eb8ff */
[----:B------:R-:W-:-:S05]  /*9e00*/  IMAD.SHL.U32 R0, R2, 0x200000, RZ ;  /* 0x0020000002007824 */ /* 0x000fca00078e00ff */
[----:B------:R-:W-:Y:S02]  /*9e10*/  LOP3.LUT R0, R3, R0, R4, 0xfe, !PT ;  /* 0x0000000003007212 */ /* 0x000fe400078efe04 */
.L_x_6233:
[----:B------:R-:W-:Y:S05]  /*9e20*/  BSYNC B0 ;  /* 0x0000000000007941 */ /* 0x000fea0003800000 */
.L_x_6232:
[----:B------:R-:W-:-:S04]  /*9e30*/  F2FP.BF16.PACK_AB R0, RZ, R0 ;  /* 0x00000000ff00723e */ /* 0x000fc800000010ff */
[----:B------:R-:W-:Y:S01]  /*9e40*/  PRMT R19, R0, 0x7610, R19 ;  /* 0x0000761000137816 */ /* 0x000fe20000000013 */
[----:B------:R-:W-:Y:S05]  /*9e50*/  BRA `(.L_x_6213) ;  /* 0x0000030000007947 */ /* 0x000fea0003800000 */
.L_x_6225:
        /* <DEDUP_REMOVED lines=14> */
.L_x_6239:
[----:B------:R-:W-:Y:S05]  /*9f40*/  BSYNC B0 ;  /* 0x0000000000007941 */ /* 0x000fea0003800000 */
.L_x_6238:
[----:B------:R-:W-:-:S04]  /*9f50*/  F2FP.BF16.PACK_AB R0, RZ, R0 ;  /* 0x00000000ff00723e */ /* 0x000fc800000010ff */
[----:B------:R-:W-:Y:S01]  /*9f60*/  PRMT R19, R0, 0x7610, R19 ;  /* 0x0000761000137816 */ /* 0x000fe20000000013 */
[----:B------:R-:W-:Y:S05]  /*9f70*/  BRA `(.L_x_6213) ;  /* 0x000001e000007947 */ /* 0x000fea0003800000 */
.L_x_6212:
        /* <DEDUP_REMOVED lines=21> */
.L_x_6237:
[----:B------:R-:W2:Y:S02]  /*a0d0*/  LDG.E.64 R2, [R2.64] ;  /* 0x0000002402027981 */ /* 0x000ea4000c1e1b00 */
[----:B--2---:R-:W0:Y:S02]  /*a0e0*/  I2F.U64 R0, R2 ;  /* 0x0000000200007312 */ /* 0x004e240000301000 */
[----:B0-----:R-:W-:-:S04]  /*a0f0*/  F2FP.BF16.PACK_AB R0, RZ, R0 ;  /* 0x00000000ff00723e */ /* 0x001fc800000010ff */
[----:B------:R-:W-:Y:S01]  /*a100*/  PRMT R19, R0, 0x7610, R19 ;  /* 0x0000761000137816 */ /* 0x000fe20000000013 */
[----:B------:R-:W-:Y:S05]  /*a110*/  BRA `(.L_x_6213) ;  /* 0x0000004000007947 */ /* 0x000fea0003800000 */
.L_x_6236:
[----:B------:R-:W2:Y:S02]  /*a120*/  LDG.E R2, [R2.64] ;  /* 0x0000002402027981 */ /* 0x000ea4000c1e1900 */
[----:B--2---:R-:W0:Y:S02]  /*a130*/  I2F.U32 R0, R2 ;  /* 0x0000000200007306 */ /* 0x004e240000201000 */
[----:B0-----:R-:W-:-:S04]  /*a140*/  F2FP.BF16.PACK_AB R0, RZ, R0 ;  /* 0x00000000ff00723e */ /* 0x001fc800000010ff */
[----:B------:R-:W-:Y:S02]  /*a150*/  PRMT R19, R0, 0x7610, R19 ;  /* 0x0000761000137816 */ /* 0x000fe40000000013 */
.L_x_6213:
        /* <DEDUP_REMOVED lines=18> */
.L_x_6243:
[----:B------:R-:W2:Y:S02]  /*a280*/  LDG.E.U8 R2, [R2.64] ;  /* 0x0000002402027981 */ /* 0x000ea4000c1e1100 */
[----:B--2---:R-:W0:Y:S02]  /*a290*/  I2F.U16 R0, R2 ;  /* 0x0000000200007306 */ /* 0x004e240000101000 */
[----:B0-----:R-:W-:Y:S01]  /*a2a0*/  F2FP.BF16.PACK_AB R0, RZ, R0 ;  /* 0x00000000ff00723e */ /* 0x001fe200000010ff */
[----:B------:R-:W-:Y:S05]  /*a2b0*/  BRA `(.L_x_6245) ;  /* 0x00000e3000007947 */ /* 0x000fea0003800000 */
.L_x_6242:
        /* <DEDUP_REMOVED lines=10> */
.L_x_6247:
[----:B------:R-:W2:Y:S02]  /*a360*/  LDG.E R2, [R2.64] ;  /* 0x0000002402027981 */ /* 0x000ea4000c1e1900 */
[----:B--2---:R-:W0:Y:S02]  /*a370*/  I2F R0, R2 ;  /* 0x0000000200007306 */ /* 0x004e240000201400 */
[----:B0-----:R-:W-:Y:S01]  /*a380*/  F2FP.BF16.PACK_AB R0, RZ, R0 ;  /* 0x00000000ff00723e */ /* 0x001fe200000010ff */
[----:B------:R-:W-:Y:S05]  /*a390*/  BRA `(.L_x_6245) ;  /* 0x00000d5000007947 */ /* 0x000fea0003800000 */
.L_x_6246:
[----:B------:R-:W2:Y:S02]  /*a3a0*/  LDG.E.U16 R2, [R2.64] ;  /* 0x0000002402027981 */ /* 0x000ea4000c1e1500 */
[----:B--2---:R-:W0:Y:S02]  /*a3b0*/  I2F.S16 R0, R2 ;  /* 0x0000000200007306 */ /* 0x004e240000101400 */
[----:B0-----:R-:W-:Y:S01]  /*a3c0*/  F2FP.BF16.PACK_AB R0, RZ, R0 ;  /* 0x00000000ff00723e */ /* 0x001fe200000010ff */
[----:B------:R-:W-:Y:S05]  /*a3d0*/  BRA `(.L_x_6245) ;  /* 0x00000d1000007947 */ /* 0x000fea0003800000 */
.L_x_6241:
        /* <DEDUP_REMOVED lines=9> */
.L_x_6249:
[----:B------:R-:W2:Y:S02]  /*a470*/  LDG.E.U16 R0, [R2.64] ;  /* 0x0000002402007981 */ /* 0x000ea4000c1e1500 */
[----:B--2---:R-:W-:-:S05]  /*a480*/  HADD2.F32 R0, -RZ, R0.H0_H0 ;  /* 0x20000000ff007230 */ /* 0x004fca0000004100 */
[----:B------:R-:W-:Y:S01]  /*a490*/  F2FP.BF16.PACK_AB R0, RZ, R0 ;  /* 0x00000000ff00723e */ /* 0x000fe200000010ff */
[----:B------:R-:W-:Y:S05]  /*a4a0*/  BRA `(.L_x_6245) ;  /* 0x00000c4000007947 */ /* 0x000fea0003800000 */
.L_x_6248:
        /* <DEDUP_REMOVED lines=9> */
.L_x_6251:
[----:B------:R-:W2:Y:S02]  /*a540*/  LDG.E.U16 R2, [R2.64] ;  /* 0x0000002402027981 */ /* 0x000ea4000c1e1500 */
[----:B--2---:R-:W-:-:S05]  /*a550*/  HADD2.F32 R0, -RZ, R2.H0_H0 ;  /* 0x20000002ff007230 */ /* 0x004fca0000004100 */
[----:B------:R-:W-:Y:S01]  /*a560*/  F2FP.BF16.PACK_AB R0, RZ, R0 ;  /* 0x00000000ff00723e */ /* 0x000fe200000010ff */
[----:B------:R-:W-:Y:S05]  /*a570*/  BRA `(.L_x_6245) ;  /* 0x00000b7000007947 */ /* 0x000fea0003800000 */
.L_x_6250:
[----:B------:R-:W2:Y:S02]  /*a580*/  LDG.E.64 R2, [R2.64] ;  /* 0x0000002402027981 */ /* 0x000ea4000c1e1b00 */
[----:B--2---:R-:W0:Y:S01]  /*a590*/  F2F.F32.F64 R0, R2 ;  /* 0x0000000200007310 */ /* 0x004e220000301000 */
[----:B------:R-:W0:-:S14]  /*a5a0*/  DSETP.GEU.AND P0, PT, |R2|, c[0x2][0x0], PT ;  /* 0x008000000200762a */ /* 0x000e1c0003f0e200 */
[----:B0-----:R-:W-:-:S05]  /*a5b0*/  @!P0 FMUL R0, R0, 1.175494350822287508e-38 ;  /* 0x0080000000008820 */ /* 0x001fca0000400000 */
[----:B------:R-:W-:Y:S01]  /*a5c0*/  F2FP.BF16.PACK_AB R0, RZ, R0 ;  /* 0x00000000ff00723e */ /* 0x000fe200000010ff */
[----:B------:R-:W-:Y:S05]  /*a5d0*/  BRA `(.L_x_6245) ;  /* 0x00000b1000007947 */ /* 0x000fea0003800000 */
.L_x_6240:
        /* <DEDUP_REMOVED lines=13> */
.L_x_6254:
[----:B------:R-:W2:Y:S02]  /*a6b0*/  LDG.E.64 R2, [R2.64] ;  /* 0x0000002402027981 */ /* 0x000ea4000c1e1b00 */
[----:B--2---:R-:W0:Y:S01]  /*a6c0*/  F2F.F32.F64 R0, R2 ;  /* 0x0000000200007310 */ /* 0x004e220000301000 */
[----:B------:R-:W0:-:S14]  /*a6d0*/  DSETP.GEU.AND P0, PT, |R2|, c[0x2][0x0], PT ;  /* 0x008000000200762a */ /* 0x000e1c0003f0e200 */
[----:B0-----:R-:W-:-:S05]  /*a6e0*/  @!P0 FMUL R0, R0, 1.175494350822287508e-38 ;  /* 0x0080000000008820 */ /* 0x001fca0000400000 */
[----:B------:R-:W-:Y:S01]  /*a6f0*/  F2FP.BF16.PACK_AB R0, RZ, R0 ;  /* 0x00000000ff00723e */ /* 0x000fe200000010ff */
[----:B------:R-:W-:Y:S05]  /*a700*/  BRA `(.L_x_6245) ;  /* 0x000009e000007947 */ /* 0x000fea0003800000 */
.L_x_6253:
        /* <DEDUP_REMOVED lines=28> */
.L_x_6256:
        /* <DEDUP_REMOVED lines=15> */
.L_x_6255:
[----:B------:R0:W5:Y:S01]  /*a9c0*/  LDG.E.U16 R0, [R2.64] ;  /* 0x0000002402007981 */ /* 0x000162000c1e1500 */
[----:B------:R-:W-:Y:S05]  /*a9d0*/  BRA `(.L_x_6245) ;  /* 0x0000071000007947 */ /* 0x000fea0003800000 */
.L_x_6252:
        /* <DEDUP_REMOVED lines=12> */
.L_x_6259:
        /* <DEDUP_REMOVED lines=21> */
.L_x_6263:
[----:B------:R-:W-:Y:S05]  /*abf0*/  BSYNC B1 ;  /* 0x0000000000017941 */ /* 0x000fea0003800000 */
.L_x_6262:
[----:B------:R-:W-:Y:S01]  /*ac00*/  LEA R3, R0, 0x3b800000, 0x17 ;  /* 0x3b80000000037811 */ /* 0x000fe200078eb8ff */
[----:B------:R-:W-:-:S05]  /*ac10*/  IMAD.SHL.U32 R0, R2, 0x100000, RZ ;  /* 0x0010000002007824 */ /* 0x000fca00078e00ff */
[----:B------:R-:W-:Y:S02]  /*ac20*/  LOP3.LUT R0, R3, R0, R4, 0xfe, !PT ;  /* 0x0000000003007212 */ /* 0x000fe400078efe04 */
.L_x_6261:
[----:B------:R-:W-:Y:S05]  /*ac30*/  BSYNC B0 ;  /* 0x0000000000007941 */ /* 0x000fea0003800000 */
.L_x_6260:
[----:B------:R-:W-:Y:S01]  /*ac40*/  F2FP.BF16.PACK_AB R0, RZ, R0 ;  /* 0x00000000ff00723e */ /* 0x000fe200000010ff */
[----:B------:R-:W-:Y:S05]  /*ac50*/  BRA `(.L_x_6245) ;  /* 0x0000049000007947 */ /* 0x000fea0003800000 */
.L_x_6258:
        /* <DEDUP_REMOVED lines=21> */
.L_x_6267:
[----:B------:R-:W-:Y:S05]  /*adb0*/  BSYNC B1 ;  /* 0x0000000000017941 */ /* 0x000fea0003800000 */
.L_x_6266:
[----:B------:R-:W-:Y:S01]  /*adc0*/  LEA R3, R0, 0x37800000, 0x17 ;  /* 0x3780000000037811 */ /* 0x000fe200078eb8ff */
[----:B------:R-:W-:-:S05]  /*add0*/  IMAD.SHL.U32 R0, R2, 0x200000, RZ ;  /* 0x0020000002007824 */ /* 0x000fca00078e00ff */
[----:B------:R-:W-:Y:S02]  /*ade0*/  LOP3.LUT R0, R3, R0, R4, 0xfe, !PT ;  /* 0x0000000003007212 */ /* 0x000fe400078efe04 */
.L_x_6265:
[----:B------:R-:W-:Y:S05]  /*adf0*/  BSYNC B0 ;  /* 0x0000000000007941 */ /* 0x000fea0003800000 */
.L_x_6264:
[----:B------:R-:W-:Y:S01]  /*ae00*/  F2FP.BF16.PACK_AB R0, RZ, R0 ;  /* 0x00000000ff00723e */ /* 0x000fe200000010ff */
[----:B------:R-:W-:Y:S05]  /*ae10*/  BRA `(.L_x_6245) ;  /* 0x000002d000007947 */ /* 0x000fea0003800000 */
.L_x_6257:
        /* <DEDUP_REMOVED lines=14> */
.L_x_6271:
[----:B------:R-:W-:Y:S05]  /*af00*/  BSYNC B0 ;  /* 0x0000000000007941 */ /* 0x000fea0003800000 */
.L_x_6270:
[----:B------:R-:W-:Y:S01]  /*af10*/  F2FP.BF16.PACK_AB R0, RZ, R0 ;  /* 0x00000000ff00723e */ /* 0x000fe200000010ff */
[----:B------:R-:W-:Y:S05]  /*af20*/  BRA `(.L_x_6245) ;  /* 0x000001c000007947 */ /* 0x000fea0003800000 */
.L_x_6244:
        /* <DEDUP_REMOVED lines=21> */
.L_x_6269:
[----:B------:R-:W2:Y:S02]  /*b080*/  LDG.E.64 R2, [R2.64] ;  /* 0x0000002402027981 */ /* 0x000ea4000c1e1b00 */
[----:B--2---:R-:W0:Y:S02]  /*b090*/  I2F.U64 R0, R2 ;  /* 0x0000000200007312 */ /* 0x004e240000301000 */
[----:B0-----:R-:W-:Y:S01]  /*b0a0*/  F2FP.BF16.PACK_AB R0, RZ, R0 ;  /* 0x00000000ff00723e */ /* 0x001fe200000010ff */
[----:B------:R-:W-:Y:S05]  /*b0b0*/  BRA `(.L_x_6245) ;  /* 0x0000003000007947 */ /* 0x000fea0003800000 */
.L_x_6268:
[----:B------:R-:W2:Y:S02]  /*b0c0*/  LDG.E R2, [R2.64] ;  /* 0x0000002402027981 */ /* 0x000ea4000c1e1900 */
[----:B--2---:R-:W0:Y:S02]  /*b0d0*/  I2F.U32 R0, R2 ;  /* 0x0000000200007306 */ /* 0x004e240000201000 */
[----:B0-----:R-:W-:-:S06]  /*b0e0*/  F2FP.BF16.PACK_AB R0, RZ, R0 ;  /* 0x00000000ff00723e */ /* 0x001fcc00000010ff */
.L_x_6245:
        /* <DEDUP_REMOVED lines=20> */
.L_x_6275:
[----:B------:R-:W-:-:S06]  /*b230*/  PRMT R3, RZ, 0x5410, R0 ;  /* 0x00005410ff037816 */ /* 0x000fcc0000000000 */
[----:B------:R-:W0:Y:S02]  /*b240*/  F2I.S64.TRUNC R2, R3 ;  /* 0x0000000300027311 */ /* 0x000e24000020d900 */
[----:B0-----:R0:W-:Y:S01]  /*b250*/  STG.E.U8 [R16.64], R2 ;  /* 0x0000000210007986 */ /* 0x0011e2000c101124 */
[----:B------:R-:W-:Y:S05]  /*b260*/  BRA `(.L_x_6277) ;  /* 0x00000e4000007947 */ /* 0x000fea0003800000 */
.L_x_6274:
        /* <DEDUP_REMOVED lines=10> */
.L_x_6279:
[----:B------:R-:W-:-:S04]  /*b310*/  PRMT R0, RZ, 0x5410, R0 ;  /* 0x00005410ff007816 */ /* 0x000fc80000000000 */
[----:B------:R-:W0:Y:S02]  /*b320*/  F2I.FTZ.TRUNC.NTZ R3, R0 ;  /* 0x0000000000037305 */ /* 0x000e24000021f100 */
[----:B0-----:R0:W-:Y:S01]  /*b330*/  STG.E [R16.64], R3 ;  /* 0x0000000310007986 */ /* 0x0011e2000c101924 */
[----:B------:R-:W-:Y:S05]  /*b340*/  BRA `(.L_x_6277) ;  /* 0x00000d6000007947 */ /* 0x000fea0003800000 */
.L_x_6278:
[----:B------:R-:W-:-:S04]  /*b350*/  PRMT R0, RZ, 0x5410, R0 ;  /* 0x00005410ff007816 */ /* 0x000fc80000000000 */
[----:B------:R-:W0:Y:S02]  /*b360*/  F2I.FTZ.TRUNC.NTZ R3, R0 ;  /* 0x0000000000037305 */ /* 0x000e24000021f100 */
[----:B0-----:R0:W-:Y:S01]  /*b370*/  STG.E.U16 [R16.64], R3 ;  /* 0x0000000310007986 */ /* 0x0011e2000c101524 */
[----:B------:R-:W-:Y:S05]  /*b380*/  BRA `(.L_x_6277) ;  /* 0x00000d2000007947 */ /* 0x000fea0003800000 */
.L_x_6273:
        /* <DEDUP_REMOVED lines=9> */
.L_x_6281:
[----:B------:R-:W-:-:S04]  /*b420*/  PRMT R0, RZ, 0x5410, R0 ;  /* 0x00005410ff007816 */ /* 0x000fc80000000000 */
[----:B------:R-:W-:-:S05]  /*b430*/  F2FP.PACK_AB R0, RZ, R0 ;  /* 0x00000000ff00723e */ /* 0x000fca00000000ff */
[----:B------:R0:W-:Y:S01]  /*b440*/  STG.E.U16 [R16.64], R0 ;  /* 0x0000000010007986 */ /* 0x0001e2000c101524 */
[----:B------:R-:W-:Y:S05]  /*b450*/  BRA `(.L_x_6277) ;  /* 0x00000c5000007947 */ /* 0x000fea0003800000 */
.L_x_6280:
        /* <DEDUP_REMOVED lines=10> */
.L_x_6283:
[----:B------:R-:W-:-:S04]  /*b500*/  PRMT R0, RZ, 0x5410, R0 ;  /* 0x00005410ff007816 */ /* 0x000fc80000000000 */
[----:B------:R-:W-:-:S04]  /*b510*/  F2FP.PACK_AB R3, RZ, R0 ;  /* 0x00000000ff03723e */ /* 0x000fc800000000ff */
[----:B------:R-:W-:-:S05]  /*b520*/  PRMT R3, R3, 0x5410, RZ ;  /* 0x0000541003037816 */ /* 0x000fca00000000ff */
[----:B------:R0:W-:Y:S01]  /*b530*/  STG.E [R16.64], R3 ;  /* 0x0000000310007986 */ /* 0x0001e2000c101924 */
[----:B------:R-:W-:Y:S05]  /*b540*/  BRA `(.L_x_6277) ;  /* 0x00000b6000007947 */ /* 0x000fea0003800000 */
.L_x_6282:
[----:B------:R-:W-:-:S05]  /*b550*/  PRMT R2, RZ, 0x5410, R0 ;  /* 0x00005410ff027816 */ /* 0x000fca0000000000 */
[----:B------:R-:W-:-:S06]  /*b560*/  FMUL.FTZ R2, R2, 1 ;  /* 0x3f80000002027820 */ /* 0x000fcc0000410000 */
[----:B------:R-:W0:Y:S02]  /*b570*/  F2F.F64.F32 R2, R2 ;  /* 0x0000000200027310 */ /* 0x000e240000201800 */
[----:B0-----:R0:W-:Y:S01]  /*b580*/  STG.E.64 [R16.64], R2 ;  /* 0x0000000210007986 */ /* 0x0011e2000c101b24 */
[----:B------:R-:W-:Y:S05]  /*b590*/  BRA `(.L_x_6277) ;  /* 0x00000b1000007947 */ /* 0x000fea0003800000 */
.L_x_6272:
        /* <DEDUP_REMOVED lines=13> */
.L_x_6286:
[----:B------:R-:W-:Y:S01]  /*b670*/  PRMT R0, RZ, 0x5410, R0 ;  /* 0x00005410ff007816 */ /* 0x000fe20000000000 */
[----:B------:R-:W-:-:S04]  /*b680*/  CS2R R6, SRZ ;  /* 0x0000000000067805 */ /* 0x000fc8000001ff00 */
[----:B------:R-:W-:-:S04]  /*b690*/  FMUL.FTZ R0, R0, 1 ;  /* 0x3f80000000007820 */ /* 0x000fc80000410000 */
[----:B------:R-:W0:Y:S02]  /*b6a0*/  F2F.F64.F32 R4, R0 ;  /* 0x0000000000047310 */ /* 0x000e240000201800 */
[----:B0-----:R0:W-:Y:S01]  /*b6b0*/  STG.E.128 [R16.64], R4 ;  /* 0x0000000410007986 */ /* 0x0011e2000c101d24 */
[----:B------:R-:W-:Y:S05]  /*b6c0*/  BRA `(.L_x_6277) ;  /* 0x000009e000007947 */ /* 0x000fea0003800000 */
.L_x_6285:
        /* <DEDUP_REMOVED lines=21> */
.L_x_6290:
[----:B------:R-:W-:Y:S05]  /*b820*/  BSYNC B0 ;  /* 0x0000000000007941 */ /* 0x000fea0003800000 */
.L_x_6289:
[----:B------:R-:W-:-:S05]  /*b830*/  LOP3.LUT R3, R0, R3, RZ, 0xfc, !PT ;  /* 0x0000000300037212 */ /* 0x000fca00078efcff */
[----:B------:R0:W-:Y:S01]  /*b840*/  STG.E.U8 [R16.64], R3 ;  /* 0x0000000310007986 */ /* 0x0001e2000c101124 */
[----:B------:R-:W-:Y:S05]  /*b850*/  BRA `(.L_x_6277) ;  /* 0x0000085000007947 */ /* 0x000fea0003800000 */
.L_x_6288:
        /* <DEDUP_REMOVED lines=13> */
.L_x_6292:
[----:B------:R-:W-:Y:S01]  /*b930*/  IMAD.MOV.U32 R0, RZ, RZ, 0x7f ;  /* 0x0000007fff007424 */ /* 0x000fe200078e00ff */
[----:B------:R-:W-:-:S04]  /*b940*/  ISETP.GT.U32.AND P0, PT, R2, 0x7f800000, PT ;  /* 0x7f8000000200780c */ /* 0x000fc80003f04070 */
[----:B------:R-:W-:-:S04]  /*b950*/  SEL R0, R0, 0x7c, P0 ;  /* 0x0000007c00007807 */ /* 0x000fc80000000000 */
.L_x_6293:
[----:B------:R-:W-:Y:S05]  /*b960*/  BSYNC B0 ;  /* 0x0000000000007941 */ /* 0x000fea0003800000 */
.L_x_6291:
[----:B------:R-:W-:-:S04]  /*b970*/  LOP3.LUT R2, R3, 0x80000000, RZ, 0xc0, !PT ;  /* 0x8000000003027812 */ /* 0x000fc800078ec0ff */
[----:B------:R-:W-:-:S04]  /*b980*/  SHF.R.U32.HI R3, RZ, 0x18, R2 ;  /* 0x00000018ff037819 */ /* 0x000fc80000011602 */
[----:B------:R-:W-:-:S05]  /*b990*/  LOP3.LUT R3, R0, R3, RZ, 0xfc, !PT ;  /* 0x0000000300037212 */ /* 0x000fca00078efcff */
[----:B------:R0:W-:Y:S01]  /*b9a0*/  STG.E.U8 [R16.64], R3 ;  /* 0x0000000310007986 */ /* 0x0001e2000c101124 */
[----:B------:R-:W-:Y:S05]  /*b9b0*/  BRA `(.L_x_6277) ;  /* 0x000006f000007947 */ /* 0x000fea0003800000 */
.L_x_6287:
[----:B------:R0:W-:Y:S01]  /*b9c0*/  STG.E.U16 [R16.64], R0 ;  /* 0x0000000010007986 */ /* 0x0001e2000c101524 */
[----:B------:R-:W-:Y:S05]  /*b9d0*/  BRA `(.L_x_6277) ;  /* 0x000006d000007947 */ /* 0x000fea0003800000 */
.L_x_6284:
        /* <DEDUP_REMOVED lines=12> */
.L_x_6296:
        /* <DEDUP_REMOVED lines=17> */
.L_x_6299:
[----:B------:R-:W-:-:S04]  /*bbb0*/  LOP3.LUT R2, R3, 0x80000000, RZ, 0xc0, !PT ;  /* 0x8000000003027812 */ /* 0x000fc800078ec0ff */
[----:B------:R-:W-:-:S04]  /*bbc0*/  SHF.R.U32.HI R3, RZ, 0x18, R2 ;  /* 0x00000018ff037819 */ /* 0x000fc80000011602 */
[----:B------:R-:W-:-:S04]  /*bbd0*/  LOP3.LUT R0, R0, R3, RZ, 0xfc, !PT ;  /* 0x0000000300007212 */ /* 0x000fc800078efcff */
[----:B------:R-:W-:Y:S02]  /*bbe0*/  PRMT R8, R0, 0x7610, R8 ;  /* 0x0000761000087816 */ /* 0x000fe40000000008 */
.L_x_6298:
[----:B------:R-:W-:Y:S05]  /*bbf0*/  BSYNC B0 ;  /* 0x0000000000007941 */ /* 0x000fea0003800000 */
.L_x_6297:
[----:B------:R0:W-:Y:S01]  /*bc00*/  STG.E.U8 [R16.64], R8 ;  /* 0x0000000810007986 */ /* 0x0001e2000c101124 */
[----:B------:R-:W-:Y:S05]  /*bc10*/  BRA `(.L_x_6277) ;  /* 0x0000049000007947 */ /* 0x000fea0003800000 */
.L_x_6295:
        /* <DEDUP_REMOVED lines=17> */
.L_x_6302:
[----:B------:R-:W-:-:S04]  /*bd30*/  LOP3.LUT R2, R3, 0x80000000, RZ, 0xc0, !PT ;  /* 0x8000000003027812 */ /* 0x000fc800078ec0ff */
[----:B------:R-:W-:-:S04]  /*bd40*/  SHF.R.U32.HI R3, RZ, 0x18, R2 ;  /* 0x00000018ff037819 */ /* 0x000fc80000011602 */
[----:B------:R-:W-:-:S04]  /*bd50*/  LOP3.LUT R0, R0, R3, RZ, 0xfc, !PT ;  /* 0x0000000300007212 */ /* 0x000fc800078efcff */
[----:B------:R-:W-:Y:S02]  /*bd60*/  PRMT R8, R0, 0x7610, R8 ;  /* 0x0000761000087816 */ /* 0x000fe40000000008 */
.L_x_6301:
[----:B------:R-:W-:Y:S05]  /*bd70*/  BSYNC B0 ;  /* 0x0000000000007941 */ /* 0x000fea0003800000 */
.L_x_6300:
[----:B------:R0:W-:Y:S01]  /*bd80*/  STG.E.U8 [R16.64], R8 ;  /* 0x0000000810007986 */ /* 0x0001e2000c101124 */
[----:B------:R-:W-:Y:S05]  /*bd90*/  BRA `(.L_x_6277) ;  /* 0x0000031000007947 */ /* 0x000fea0003800000 */
.L_x_6294:
        /* <DEDUP_REMOVED lines=22> */
.L_x_6276:
        /* <DEDUP_REMOVED lines=20> */
.L_x_6304:
[----:B------:R-:W-:-:S06]  /*c040*/  PRMT R2, RZ, 0x5410, R0 ;  /* 0x00005410ff027816 */ /* 0x000fcc0000000000 */
[----:B------:R-:W0:Y:S02]  /*c050*/  F2I.U64.TRUNC R2, R2 ;  /* 0x0000000200027311 */ /* 0x000e24000020d800 */
[----:B0-----:R0:W-:Y:S01]  /*c060*/  STG.E.64 [R16.64], R2 ;  /* 0x0000000210007986 */ /* 0x0011e2000c101b24 */
[----:B------:R-:W-:Y:S05]  /*c070*/  BRA `(.L_x_6277) ;  /* 0x0000003000007947 */ /* 0x000fea0003800000 */
.L_x_6303:
[----:B------:R-:W-:-:S04]  /*c080*/  PRMT R0, RZ, 0x5410, R0 ;  /* 0x00005410ff007816 */ /* 0x000fc80000000000 */
[----:B------:R-:W0:Y:S02]  /*c090*/  F2I.FTZ.U32.TRUNC.NTZ R3, R0 ;  /* 0x0000000000037305 */ /* 0x000e24000021f000 */
[----:B0-----:R0:W-:Y:S02]  /*c0a0*/  STG.E [R16.64], R3 ;  /* 0x0000000310007986 */ /* 0x0011e4000c101924 */
.L_x_6277:
[----:B------:R-:W-:Y:S02]  /*c0b0*/  IADD3 R23, R23, 0x80, RZ ;  /* 0x0000008017177810 */ /* 0x000fe40007ffe0ff */
.L_x_6108:
[----:B------:R-:W-:Y:S05]  /*c0c0*/  BSYNC B6 ;  /* 0x0000000000067941 */ /* 0x000fea0003800000 */
.L_x_6107:
        /* <DEDUP_REMOVED lines=257> */
.L_x_6305:
        /* <DEDUP_REMOVED lines=21> */
.L_x_6309:
[----:B------:R-:W2:Y:S02]  /*d230*/  LDG.E.U8 R2, [R2.64] ;  /* 0x0000002402027981 */ /* 0x000ea4000c1e1100 */
[----:B--2---:R-:W0:Y:S02]  /*d240*/  I2F.U16 R0, R2 ;  /* 0x0000000200007306 */ /* 0x004e240000101000 */
[----:B0-----:R-:W-:-:S04]  /*d250*/  F2FP.BF16.PACK_AB R0, RZ, R0 ;  /* 0x00000000ff00723e */ /* 0x001fc800000010ff */
[----:B------:R-:W-:Y:S01]  /*d260*/  PRMT R19, R0, 0x7610, R19 ;  /* 0x0000761000137816 */ /* 0x000fe20000000013 */
[----:B------:R-:W-:Y:S05]  /*d270*/  BRA `(.L_x_6311) ;  /* 0x00000f0000007947 */ /* 0x000fea0003800000 */
.L_x_6308:
        /* <DEDUP_REMOVED lines=11> */
.L_x_6313:
[----:B------:R-:W2:Y:S02]  /*d330*/  LDG.E R2, [R2.64] ;  /* 0x0000002402027981 */ /* 0x000ea4000c1e1900 */
[----:B--2---:R-:W0:Y:S02]  /*d340*/  I2F R0, R2 ;  /* 0x0000000200007306 */ /* 0x004e240000201400 */
[----:B0-----:R-:W-:-:S04]  /*d350*/  F2FP.BF16.PACK_AB R0, RZ, R0 ;  /* 0x00000000ff00723e */ /* 0x001fc800000010ff */
[----:B------:R-:W-:Y:S01]  /*d360*/  PRMT R19, R0, 0x7610, R19 ;  /* 0x0000761000137816 */ /* 0x000fe20000000013 */
[----:B------:R-:W-:Y:S05]  /*d370*/  BRA `(.L_x_6311) ;  /* 0x00000e0000007947 */ /* 0x000fea0003800000 */
.L_x_6312:
[----:B------:R-:W2:Y:S02]  /*d380*/  LDG.E.U16 R2, [R2.64] ;  /* 0x0000002402027981 */ /* 0x000ea4000c1e1500 */
[----:B--2---:R-:W0:Y:S02]  /*d390*/  I2F.S16 R0, R2 ;  /* 0x0000000200007306 */ /* 0x004e240000101400 */
[----:B0-----:R-:W-:-:S04]  /*d3a0*/  F2FP.BF16.PACK_AB R0, RZ, R0 ;  /* 0x00000000ff00723e */ /* 0x001fc800000010ff */
[----:B------:R-:W-:Y:S01]  /*d3b0*/  PRMT R19, R0, 0x7610, R19 ;  /* 0x0000761000137816 */ /* 0x000fe20000000013 */
[----:B------:R-:W-:Y:S05]  /*d3c0*/  BRA `(.L_x_6311) ;  /* 0x00000db000007947 */ /* 0x000fea0003800000 */
.L_x_6307:
        /* <DEDUP_REMOVED lines=9> */
.L_x_6315:
[----:B------:R-:W2:Y:S02]  /*d460*/  LDG.E.U16 R0, [R2.64] ;  /* 0x0000002402007981 */ /* 0x000ea4000c1e1500 */
[----:B--2---:R-:W-:-:S05]  /*d470*/  HADD2.F32 R0, -RZ, R0.H0_H0 ;  /* 0x20000000ff007230 */ /* 0x004fca0000004100 */
[----:B------:R-:W-:-:S04]  /*d480*/  F2FP.BF16.PACK_AB R0, RZ, R0 ;  /* 0x00000000ff00723e */ /* 0x000fc800000010ff */
[----:B------:R-:W-:Y:S01]  /*d490*/  PRMT R19, R0, 0x7610, R19 ;  /* 0x0000761000137816 */ /* 0x000fe20000000013 */
[----:B------:R-:W-:Y:S05]  /*d4a0*/  BRA `(.L_x_6311) ;  /* 0x00000cd000007947 */ /* 0x000fea0003800000 */
.L_x_6314:
        /* <DEDUP_REMOVED lines=9> */
.L_x_6317:
[----:B------:R-:W2:Y:S02]  /*d540*/  LDG.E.U16 R2, [R2.64] ;  /* 0x0000002402027981 */ /* 0x000ea4000c1e1500 */
[----:B--2---:R-:W-:-:S05]  /*d550*/  HADD2.F32 R0, -RZ, R2.H0_H0 ;  /* 0x20000002ff007230 */ /* 0x004fca0000004100 */
[----:B------:R-:W-:-:S04]  /*d560*/  F2FP.BF16.PACK_AB R0, RZ, R0 ;  /* 0x00000000ff00723e */ /* 0x000fc800000010ff */
[----:B------:R-:W-:Y:S01]  /*d570*/  PRMT R19, R0, 0x7610, R19 ;  /* 0x0000761000137816 */ /* 0x000fe20000000013 */
[----:B------:R-:W-:Y:S05]  /*d580*/  BRA `(.L_x_6311) ;  /* 0x00000bf000007947 */ /* 0x000fea0003800000 */
.L_x_6316:
[----:B------:R-:W2:Y:S02]  /*d590*/  LDG.E.64 R2, [R2.64] ;  /* 0x0000002402027981 */ /* 0x000ea4000c1e1b00 */
[----:B--2---:R-:W0:Y:S01]  /*d5a0*/  F2F.F32.F64 R0, R2 ;  /* 0x0000000200007310 */ /* 0x004e220000301000 */
[----:B------:R-:W0:-:S14]  /*d5b0*/  DSETP.GEU.AND P0, PT, |R2|, c[0x2][0x0], PT ;  /* 0x008000000200762a */ /* 0x000e1c0003f0e200 */
[----:B0-----:R-:W-:-:S05]  /*d5c0*/  @!P0 FMUL R0, R0, 1.175494350822287508e-38 ;  /* 0x0080000000008820 */ /* 0x001fca0000400000 */
[----:B------:R-:W-:-:S04]  /*d5d0*/  F2FP.BF16.PACK_AB R0, RZ, R0 ;  /* 0x00000000ff00723e */ /* 0x000fc800000010ff */
[----:B------:R-:W-:Y:S01]  /*d5e0*/  PRMT R19, R0, 0x7610, R19 ;  /* 0x0000761000137816 */ /* 0x000fe20000000013 */
[----:B------:R-:W-:Y:S05]  /*d5f0*/  BRA `(.L_x_6311) ;  /* 0x00000b8000007947 */ /* 0x000fea0003800000 */
.L_x_6306:
        /* <DEDUP_REMOVED lines=14> */
.L_x_6320:
[----:B------:R-:W2:Y:S02]  /*d6e0*/  LDG.E.64 R2, [R2.64] ;  /* 0x0000002402027981 */ /* 0x000ea4000c1e1b00 */
[----:B--2---:R-:W0:Y:S01]  /*d6f0*/  F2F.F32.F64 R0, R2 ;  /* 0x0000000200007310 */ /* 0x004e220000301000 */
[----:B------:R-:W0:-:S14]  /*d700*/  DSETP.GEU.AND P0, PT, |R2|, c[0x2][0x0], PT ;  /* 0x008000000200762a */ /* 0x000e1c0003f0e200 */
[----:B0-----:R-:W-:-:S05]  /*d710*/  @!P0 FMUL R0, R0, 1.175494350822287508e-38 ;  /* 0x0080000000008820 */ /* 0x001fca0000400000 */
[----:B------:R-:W-:-:S04]  /*d720*/  F2FP.BF16.PACK_AB R0, RZ, R0 ;  /* 0x00000000ff00723e */ /* 0x000fc800000010ff */
[----:B------:R-:W-:Y:S01]  /*d730*/  PRMT R19, R0, 0x7610, R19 ;  /* 0x0000761000137816 */ /* 0x000fe20000000013 */
[----:B------:R-:W-:Y:S05]  /*d740*/  BRA `(.L_x_6311) ;  /* 0x00000a3000007947 */ /* 0x000fea0003800000 */
.L_x_6319:
        /* <DEDUP_REMOVED lines=28> */
.L_x_6322:
        /* <DEDUP_REMOVED lines=15> */
.L_x_6321:
[----:B------:R0:W5:Y:S01]  /*da00*/  LDG.E.U16 R19, [R2.64] ;  /* 0x0000002402137981 */ /* 0x000162000c1e1500 */
[----:B------:R-:W-:Y:S05]  /*da10*/  BRA `(.L_x_6311) ;  /* 0x0000076000007947 */ /* 0x000fea0003800000 */
.L_x_6318:
        /* <DEDUP_REMOVED lines=12> */
.L_x_6325:
        /* <DEDUP_REMOVED lines=21> */
.L_x_6329:
[----:B------:R-:W-:Y:S05]  /*dc30*/  BSYNC B1 ;  /* 0x0000000000017941 */ /* 0x000fea0003800000 */
.L_x_6328:
[----:B------:R-:W-:Y:S01]  /*dc40*/  LEA R3, R0, 0x3b800000, 0x17 ;  /* 0x3b80000000037811 */ /* 0x000fe200078eb8ff */
[----:B------:R-:W-:-:S05]  /*dc50*/  IMAD.SHL.U32 R0, R2, 0x100000, RZ ;  /* 0x0010000002007824 */ /* 0x000fca00078e00ff */
[----:B------:R-:W-:Y:S02]  /*dc60*/  LOP3.LUT R0, R3, R0, R4, 0xfe, !PT ;  /* 0x0000000003007212 */ /* 0x000fe400078efe04 */
.L_x_6327:
[----:B------:R-:W-:Y:S05]  /*dc70*/  BSYNC B0 ;  /* 0x0000000000007941 */ /* 0x000fea0003800000 */
.L_x_6326:
[----:B------:R-:W-:-:S04]  /*dc80*/  F2FP.BF16.PACK_AB R0, RZ, R0 ;  /* 0x00000000ff00723e */ /* 0x000fc800000010ff */
[----:B------:R-:W-:Y:S01]  /*dc90*/  PRMT R19, R0, 0x7610, R19 ;  /* 0x0000761000137816 */ /* 0x000fe20000000013 */
[----:B------:R-:W-:Y:S05]  /*dca0*/  BRA `(.L_x_6311) ;  /* 0x000004d000007947 */ /* 0x000fea0003800000 */
.L_x_6324:
        /* <DEDUP_REMOVED lines=21> */
.L_x_6333:
[----:B------:R-:W-:Y:S05]  /*de00*/  BSYNC B1 ;  /* 0x0000000000017941 */ /* 0x000fea0003800000 */
.L_x_6332:
[----:B------:R-:W-:Y:S01]  /*de10*/  LEA R3, R0, 0x37800000, 0x17 ;  /* 0x3780000000037811 */ /* 0x000fe200078eb8ff */
[----:B------:R-:W-:-:S05]  /*de20*/  IMAD.SHL.U32 R0, R2, 0x200000, RZ ;  /* 0x0020000002007824 */ /* 0x000fca00078e00ff */
[----:B------:R-:W-:Y:S02]  /*de30*/  LOP3.LUT R0, R3, R0, R4, 0xfe, !PT ;  /* 0x0000000003007212 */ /* 0x000fe400078efe04 */
.L_x_6331:
[----:B------:R-:W-:Y:S05]  /*de40*/  BSYNC B0 ;  /* 0x0000000000007941 */ /* 0x000fea0003800000 */
.L_x_6330:
[----:B------:R-:W-:-:S04]  /*de50*/  F2FP.BF16.PACK_AB R0, RZ, R0 ;  /* 0x00000000ff00723e */ /* 0x000fc800000010ff */
[----:B------:R-:W-:Y:S01]  /*de60*/  PRMT R19, R0, 0x7610, R19 ;  /* 0x0000761000137816 */ /* 0x000fe20000000013 */
[----:B------:R-:W-:Y:S05]  /*de70*/  BRA `(.L_x_6311) ;  /* 0x0000030000007947 */ /* 0x000fea0003800000 */
.L_x_6323:
        /* <DEDUP_REMOVED lines=14> */
.L_x_6337:
[----:B------:R-:W-:Y:S05]  /*df60*/  BSYNC B0 ;  /* 0x0000000000007941 */ /* 0x000fea0003800000 */
.L_x_6336:
[----:B------:R-:W-:-:S04]  /*df70*/  F2FP.BF16.PACK_AB R0, RZ, R0 ;  /* 0x00000000ff00723e */ /* 0x000fc800000010ff */
[----:B------:R-:W-:Y:S01]  /*df80*/  PRMT R19, R0, 0x7610, R19 ;  /* 0x0000761000137816 */ /* 0x000fe20000000013 */
[----:B------:R-:W-:Y:S05]  /*df90*/  BRA `(.L_x_6311) ;  /* 0x000001e000007947 */ /* 0x000fea0003800000 */
.L_x_6310:
        /* <DEDUP_REMOVED lines=21> */
.L_x_6335:
[----:B------:R-:W2:Y:S02]  /*e0f0*/  LDG.E.64 R2, [R2.64] ;  /* 0x0000002402027981 */ /* 0x000ea4000c1e1b00 */
[----:B--2---:R-:W0:Y:S02]  /*e100*/  I2F.U64 R0, R2 ;  /* 0x0000000200007312 */ /* 0x004e240000301000 */
[----:B0-----:R-:W-:-:S04]  /*e110*/  F2FP.BF16.PACK_AB R0, RZ, R0 ;  /* 0x00000000ff00723e */ /* 0x001fc800000010ff */
[----:B------:R-:W-:Y:S01]  /*e120*/  PRMT R19, R0, 0x7610, R19 ;  /* 0x0000761000137816 */ /* 0x000fe20000000013 */
[----:B------:R-:W-:Y:S05]  /*e130*/  BRA `(.L_x_6311) ;  /* 0x0000004000007947 */ /* 0x000fea0003800000 */
.L_x_6334:
[----:B------:R-:W2:Y:S02]  /*e140*/  LDG.E R2, [R2.64] ;  /* 0x0000002402027981 */ /* 0x000ea4000c1e1900 */
[----:B--2---:R-:W0:Y:S02]  /*e150*/  I2F.U32 R0, R2 ;  /* 0x0000000200007306 */ /* 0x004e240000201000 */
[----:B0-----:R-:W-:-:S04]  /*e160*/  F2FP.BF16.PACK_AB R0, RZ, R0 ;  /* 0x00000000ff00723e */ /* 0x001fc800000010ff */
[----:B------:R-:W-:Y:S02]  /*e170*/  PRMT R19, R0, 0x7610, R19 ;  /* 0x0000761000137816 */ /* 0x000fe40000000013 */
.L_x_6311:
        /* <DEDUP_REMOVED lines=18> */
.L_x_6341:
[----:B------:R-:W2:Y:S02]  /*e2a0*/  LDG.E.U8 R2, [R2.64] ;  /* 0x0000002402027981 */ /* 0x000ea4000c1e1100 */
[----:B--2---:R-:W0:Y:S02]  /*e2b0*/  I2F.U16 R0, R2 ;  /* 0x0000000200007306 */ /* 0x004e240000101000 */
[----:B0-----:R-:W-:Y:S01]  /*e2c0*/  F2FP.BF16.PACK_AB R0, RZ, R0 ;  /* 0x00000000ff00723e */ /* 0x001fe200000010ff */
[----:B------:R-:W-:Y:S05]  /*e2d0*/  BRA `(.L_x_6343) ;  /* 0x00000e3000007947 */ /* 0x000fea0003800000 */
.L_x_6340:
        /* <DEDUP_REMOVED lines=10> */
.L_x_6345:
[----:B------:R-:W2:Y:S02]  /*e380*/  LDG.E R2, [R2.64] ;  /* 0x0000002402027981 */ /* 0x000ea4000c1e1900 */
[----:B--2---:R-:W0:Y:S02]  /*e390*/  I2F R0, R2 ;  /* 0x0000000200007306 */ /* 0x004e240000201400 */
[----:B0-----:R-:W-:Y:S01]  /*e3a0*/  F2FP.BF16.PACK_AB R0, RZ, R0 ;  /* 0x00000000ff00723e */ /* 0x001fe200000010ff */
[----:B------:R-:W-:Y:S05]  /*e3b0*/  BRA `(.L_x_6343) ;  /* 0x00000d5000007947 */ /* 0x000fea0003800000 */
.L_x_6344:
[----:B------:R-:W2:Y:S02]  /*e3c0*/  LDG.E.U16 R2, [R2.64] ;  /* 0x0000002402027981 */ /* 0x000ea4000c1e1500 */
[----:B--2---:R-:W0:Y:S02]  /*e3d0*/  I2F.S16 R0, R2 ;  /* 0x0000000200007306 */ /* 0x004e240000101400 */
[----:B0-----:R-:W-:Y:S01]  /*e3e0*/  F2FP.BF16.PACK_AB R0, RZ, R0 ;  /* 0x00000000ff00723e */ /* 0x001fe200000010ff */
[----:B------:R-:W-:Y:S05]  /*e3f0*/  BRA `(.L_x_6343) ;  /* 0x00000d1000007947 */ /* 0x000fea0003800000 */
.L_x_6339:
        /* <DEDUP_REMOVED lines=9> */
.L_x_6347:
[----:B------:R-:W2:Y:S02]  /*e490*/  LDG.E.U16 R0, [R2.64] ;  /* 0x0000002402007981 */ /* 0x000ea4000c1e1500 */
[----:B--2---:R-:W-:-:S05]  /*e4a0*/  HADD2.F32 R0, -RZ, R0.H0_H0 ;  /* 0x20000000ff007230 */ /* 0x004fca0000004100 */
[----:B------:R-:W-:Y:S01]  /*e4b0*/  F2FP.BF16.PACK_AB R0, RZ, R0 ;  /* 0x00000000ff00723e */ /* 0x000fe200000010ff */
[----:B------:R-:W-:Y:S05]  /*e4c0*/  BRA `(.L_x_6343) ;  /* 0x00000c4000007947 */ /* 0x000fea0003800000 */
.L_x_6346:
        /* <DEDUP_REMOVED lines=9> */
.L_x_6349:
[----:B------:R-:W2:Y:S02]  /*e560*/  LDG.E.U16 R2, [R2.64] ;  /* 0x0000002402027981 */ /* 0x000ea4000c1e1500 */
[----:B--2---:R-:W-:-:S05]  /*e570*/  HADD2.F32 R0, -RZ, R2.H0_H0 ;  /* 0x20000002ff007230 */ /* 0x004fca0000004100 */
[----:B------:R-:W-:Y:S01]  /*e580*/  F2FP.BF16.PACK_AB R0, RZ, R0 ;  /* 0x00000000ff00723e */ /* 0x000fe200000010ff */
[----:B------:R-:W-:Y:S05]  /*e590*/  BRA `(.L_x_6343) ;  /* 0x00000b7000007947 */ /* 0x000fea0003800000 */
.L_x_6348:
[----:B------:R-:W2:Y:S02]  /*e5a0*/  LDG.E.64 R2, [R2.64] ;  /* 0x0000002402027981 */ /* 0x000ea4000c1e1b00 */
[----:B--2---:R-:W0:Y:S01]  /*e5b0*/  F2F.F32.F64 R0, R2 ;  /* 0x0000000200007310 */ /* 0x004e220000301000 */
[----:B------:R-:W0:-:S14]  /*e5c0*/  DSETP.GEU.AND P0, PT, |R2|, c[0x2][0x0], PT ;  /* 0x008000000200762a */ /* 0x000e1c0003f0e200 */
[----:B0-----:R-:W-:-:S05]  /*e5d0*/  @!P0 FMUL R0, R0, 1.175494350822287508e-38 ;  /* 0x0080000000008820 */ /* 0x001fca0000400000 */
[----:B------:R-:W-:Y:S01]  /*e5e0*/  F2FP.BF16.PACK_AB R0, RZ, R0 ;  /* 0x00000000ff00723e */ /* 0x000fe200000010ff */
[----:B------:R-:W-:Y:S05]  /*e5f0*/  BRA `(.L_x_6343) ;  /* 0x00000b1000007947 */ /* 0x000fea0003800000 */
.L_x_6338:
        /* <DEDUP_REMOVED lines=13> */
.L_x_6352:
[----:B------:R-:W2:Y:S02]  /*e6d0*/  LDG.E.64 R2, [R2.64] ;  /* 0x0000002402027981 */ /* 0x000ea4000c1e1b00 */
[----:B--2---:R-:W0:Y:S01]  /*e6e0*/  F2F.F32.F64 R0, R2 ;  /* 0x0000000200007310 */ /* 0x004e220000301000 */
[----:B------:R-:W0:-:S14]  /*e6f0*/  DSETP.GEU.AND P0, PT, |R2|, c[0x2][0x0], PT ;  /* 0x008000000200762a */ /* 0x000e1c0003f0e200 */
[----:B0-----:R-:W-:-:S05]  /*e700*/  @!P0 FMUL R0, R0, 1.175494350822287508e-38 ;  /* 0x0080000000008820 */ /* 0x001fca0000400000 */
[----:B------:R-:W-:Y:S01]  /*e710*/  F2FP.BF16.PACK_AB R0, RZ, R0 ;  /* 0x00000000ff00723e */ /* 0x000fe200000010ff */
[----:B------:R-:W-:Y:S05]  /*e720*/  BRA `(.L_x_6343) ;  /* 0x000009e000007947 */ /* 0x000fea0003800000 */
.L_x_6351:
        /* <DEDUP_REMOVED lines=28> */
.L_x_6354:
        /* <DEDUP_REMOVED lines=15> */
.L_x_6353:
[----:B------:R0:W5:Y:S01]  /*e9e0*/  LDG.E.U16 R0, [R2.64] ;  /* 0x0000002402007981 */ /* 0x000162000c1e1500 */
[----:B------:R-:W-:Y:S05]  /*e9f0*/  BRA `(.L_x_6343) ;  /* 0x0000071000007947 */ /* 0x000fea0003800000 */
.L_x_6350:
        /* <DEDUP_REMOVED lines=12> */
.L_x_6357:
        /* <DEDUP_REMOVED lines=21> */
.L_x_6361:
[----:B------:R-:W-:Y:S05]  /*ec10*/  BSYNC B1 ;  /* 0x0000000000017941 */ /* 0x000fea0003800000 */
.L_x_6360:
[----:B------:R-:W-:Y:S01]  /*ec20*/  LEA R3, R0, 0x3b800000, 0x17 ;  /* 0x3b80000000037811 */ /* 0x000fe200078eb8ff */
[----:B------:R-:W-:-:S05]  /*ec30*/  IMAD.SHL.U32 R0, R2, 0x100000, RZ ;  /* 0x0010000002007824 */ /* 0x000fca00078e00ff */
[----:B------:R-:W-:Y:S02]  /*ec40*/  LOP3.LUT R0, R3, R0, R4, 0xfe, !PT ;  /* 0x0000000003007212 */ /* 0x000fe400078efe04 */
.L_x_6359:
[----:B------:R-:W-:Y:S05]  /*ec50*/  BSYNC B0 ;  /* 0x0000000000007941 */ /* 0x000fea0003800000 */
.L_x_6358:
[----:B------:R-:W-:Y:S01]  /*ec60*/  F2FP.BF16.PACK_AB R0, RZ, R0 ;  /* 0x00000000ff00723e */ /* 0x000fe200000010ff */
[----:B------:R-:W-:Y:S05]  /*ec70*/  BRA `(.L_x_6343) ;  /* 0x0000049000007947 */ /* 0x000fea0003800000 */
.L_x_6356:
        /* <DEDUP_REMOVED lines=21> */
.L_x_6365:
[----:B------:R-:W-:Y:S05]  /*edd0*/  BSYNC B1 ;  /* 0x0000000000017941 */ /* 0x000fea0003800000 */
.L_x_6364:
[----:B------:R-:W-:Y:S01]  /*ede0*/  LEA R3, R0, 0x37800000, 0x17 ;  /* 0x3780000000037811 */ /* 0x000fe200078eb8ff */
[----:B------:R-:W-:-:S05]  /*edf0*/  IMAD.SHL.U32 R0, R2, 0x200000, RZ ;  /* 0x0020000002007824 */ /* 0x000fca00078e00ff */
[----:B------:R-:W-:Y:S02]  /*ee00*/  LOP3.LUT R0, R3, R0, R4, 0xfe, !PT ;  /* 0x0000000003007212 */ /* 0x000fe400078efe04 */
.L_x_6363:
[----:B------:R-:W-:Y:S05]  /*ee10*/  BSYNC B0 ;  /* 0x0000000000007941 */ /* 0x000fea0003800000 */
.L_x_6362:
[----:B------:R-:W-:Y:S01]  /*ee20*/  F2FP.BF16.PACK_AB R0, RZ, R0 ;  /* 0x00000000ff00723e */ /* 0x000fe200000010ff */
[----:B------:R-:W-:Y:S05]  /*ee30*/  BRA `(.L_x_6343) ;  /* 0x000002d000007947 */ /* 0x000fea0003800000 */
.L_x_6355:
        /* <DEDUP_REMOVED lines=14> */
.L_x_6369:
[----:B------:R-:W-:Y:S05]  /*ef20*/  BSYNC B0 ;  /* 0x0000000000007941 */ /* 0x000fea0003800000 */
.L_x_6368:
[----:B------:R-:W-:Y:S01]  /*ef30*/  F2FP.BF16.PACK_AB R0, RZ, R0 ;  /* 0x00000000ff00723e */ /* 0x000fe200000010ff */
[----:B------:R-:W-:Y:S05]  /*ef40*/  BRA `(.L_x_6343) ;  /* 0x000001c000007947 */ /* 0x000fea0003800000 */
.L_x_6342:
        /* <DEDUP_REMOVED lines=21> */
.L_x_6367:
[----:B------:R-:W2:Y:S02]  /*f0a0*/  LDG.E.64 R2, [R2.64] ;  /* 0x0000002402027981 */ /* 0x000ea4000c1e1b00 */
[----:B--2---:R-:W0:Y:S02]  /*f0b0*/  I2F.U64 R0, R2 ;  /* 0x0000000200007312 */ /* 0x004e240000301000 */
[----:B0-----:R-:W-:Y:S01]  /*f0c0*/  F2FP.BF16.PACK_AB R0, RZ, R0 ;  /* 0x00000000ff00723e */ /* 0x001fe200000010ff */
[----:B------:R-:W-:Y:S05]  /*f0d0*/  BRA `(.L_x_6343) ;  /* 0x0000003000007947 */ /* 0x000fea0003800000 */
.L_x_6366:
[----:B------:R-:W2:Y:S02]  /*f0e0*/  LDG.E R2, [R2.64] ;  /* 0x0000002402027981 */ /* 0x000ea4000c1e1900 */
[----:B--2---:R-:W0:Y:S02]  /*f0f0*/  I2F.U32 R0, R2 ;  /* 0x0000000200007306 */ /* 0x004e240000201000 */
[----:B0-----:R-:W-:-:S06]  /*f100*/  F2FP.BF16.PACK_AB R0, RZ, R0 ;  /* 0x00000000ff00723e */ /* 0x001fcc00000010ff */
.L_x_6343:
        /* <DEDUP_REMOVED lines=20> */
.L_x_6373:
[----:B------:R-:W-:-:S06]  /*f250*/  PRMT R3, RZ, 0x5410, R0 ;  /* 0x00005410ff037816 */ /* 0x000fcc0000000000 */
[----:B------:R-:W0:Y:S02]  /*f260*/  F2I.S64.TRUNC R2, R3 ;  /* 0x0000000300027311 */ /* 0x000e24000020d900 */
[----:B0-----:R-:W-:Y:S01]  /*f270*/  STG.E.U8 [R16.64], R2 ;  /* 0x0000000210007986 */ /* 0x001fe2000c101124 */
[----:B------:R-:W-:Y:S05]  /*f280*/  EXIT ;  /* 0x000000000000794d */ /* 0x000fea0003800000 */
.L_x_6372:
        /* <DEDUP_REMOVED lines=10> */
.L_x_6376:
[----:B------:R-:W-:-:S04]  /*f330*/  PRMT R0, RZ, 0x5410, R0 ;  /* 0x00005410ff007816 */ /* 0x000fc80000000000 */
[----:B------:R-:W0:Y:S02]  /*f340*/  F2I.FTZ.TRUNC.NTZ R3, R0 ;  /* 0x0000000000037305 */ /* 0x000e24000021f100 */
[----:B0-----:R-:W-:Y:S01]  /*f350*/  STG.E [R16.64], R3 ;  /* 0x0000000310007986 */ /* 0x001fe2000c101924 */
[----:B------:R-:W-:Y:S05]  /*f360*/  EXIT ;  /* 0x000000000000794d */ /* 0x000fea0003800000 */
.L_x_6375:
[----:B------:R-:W-:-:S04]  /*f370*/  PRMT R0, RZ, 0x5410, R0 ;  /* 0x00005410ff007816 */ /* 0x000fc80000000000 */
[----:B------:R-:W0:Y:S02]  /*f380*/  F2I.FTZ.TRUNC.NTZ R3, R0 ;  /* 0x0000000000037305 */ /* 0x000e24000021f100 */
[----:B0-----:R-:W-:Y:S01]  /*f390*/  STG.E.U16 [R16.64], R3 ;  /* 0x0000000310007986 */ /* 0x001fe2000c101524 */
[----:B------:R-:W-:Y:S05]  /*f3a0*/  EXIT ;  /* 0x000000000000794d */ /* 0x000fea0003800000 */
.L_x_6371:
        /* <DEDUP_REMOVED lines=9> */
.L_x_6378:
[----:B------:R-:W-:-:S04]  /*f440*/  PRMT R0, RZ, 0x5410, R0 ;  /* 0x00005410ff007816 */ /* 0x000fc80000000000 */
[----:B------:R-:W-:-:S05]  /*f450*/  F2FP.PACK_AB R0, RZ, R0 ;  /* 0x00000000ff00723e */ /* 0x000fca00000000ff */
[----:B------:R-:W-:Y:S01]  /*f460*/  STG.E.U16 [R16.64], R0 ;  /* 0x0000000010007986 */ /* 0x000fe2000c101524 */
[----:B------:R-:W-:Y:S05]  /*f470*/  EXIT ;  /* 0x000000000000794d */ /* 0x000fea0003800000 */
.L_x_6377:
        /* <DEDUP_REMOVED lines=10> */
.L_x_6380:
[----:B------:R-:W-:-:S04]  /*f520*/  PRMT R0, RZ, 0x5410, R0 ;  /* 0x00005410ff007816 */ /* 0x000fc80000000000 */
[----:B------:R-:W-:-:S04]  /*f530*/  F2FP.PACK_AB R3, RZ, R0 ;  /* 0x00000000ff03723e */ /* 0x000fc800000000ff */
[----:B------:R-:W-:-:S05]  /*f540*/  PRMT R3, R3, 0x5410, RZ ;  /* 0x0000541003037816 */ /* 0x000fca00000000ff */
[----:B------:R-:W-:Y:S01]  /*f550*/  STG.E [R16.64], R3 ;  /* 0x0000000310007986 */ /* 0x000fe2000c101924 */
[----:B------:R-:W-:Y:S05]  /*f560*/  EXIT ;  /* 0x000000000000794d */ /* 0x000fea0003800000 */
.L_x_6379:
[----:B------:R-:W-:-:S05]  /*f570*/  PRMT R2, RZ, 0x5410, R0 ;  /* 0x00005410ff027816 */ /* 0x000fca0000000000 */
[----:B------:R-:W-:-:S06]  /*f580*/  FMUL.FTZ R2, R2, 1 ;  /* 0x3f80000002027820 */ /* 0x000fcc0000410000 */
[----:B------:R-:W0:Y:S02]  /*f590*/  F2F.F64.F32 R2, R2 ;  /* 0x0000000200027310 */ /* 0x000e240000201800 */
[----:B0-----:R-:W-:Y:S01]  /*f5a0*/  STG.E.64 [R16.64], R2 ;  /* 0x0000000210007986 */ /* 0x001fe2000c101b24 */
[----:B------:R-:W-:Y:S05]  /*f5b0*/  EXIT ;  /* 0x000000000000794d */ /* 0x000fea0003800000 */
.L_x_6370:
        /* <DEDUP_REMOVED lines=13> */
.L_x_6383:
[----:B------:R-:W-:Y:S01]  /*f690*/  PRMT R0, RZ, 0x5410, R0 ;  /* 0x00005410ff007816 */ /* 0x000fe20000000000 */
[----:B------:R-:W-:-:S04]  /*f6a0*/  CS2R R6, SRZ ;  /* 0x0000000000067805 */ /* 0x000fc8000001ff00 */
[----:B------:R-:W-:-:S04]  /*f6b0*/  FMUL.FTZ R0, R0, 1 ;  /* 0x3f80000000007820 */ /* 0x000fc80000410000 */
[----:B------:R-:W0:Y:S02]  /*f6c0*/  F2F.F64.F32 R4, R0 ;  /* 0x0000000000047310 */ /* 0x000e240000201800 */
[----:B0-----:R-:W-:Y:S01]  /*f6d0*/  STG.E.128 [R16.64], R4 ;  /* 0x0000000410007986 */ /* 0x001fe2000c101d24 */
[----:B------:R-:W-:Y:S05]  /*f6e0*/  EXIT ;  /* 0x000000000000794d */ /* 0x000fea0003800000 */
.L_x_6382:
        /* <DEDUP_REMOVED lines=21> */
.L_x_6387:
[----:B------:R-:W-:Y:S05]  /*f840*/  BSYNC B0 ;  /* 0x0000000000007941 */ /* 0x000fea0003800000 */
.L_x_6386:
[----:B------:R-:W-:-:S05]  /*f850*/  LOP3.LUT R3, R0, R3, RZ, 0xfc, !PT ;  /* 0x0000000300037212 */ /* 0x000fca00078efcff */
[----:B------:R-:W-:Y:S01]  /*f860*/  STG.E.U8 [R16.64], R3 ;  /* 0x0000000310007986 */ /* 0x000fe2000c101124 */
[----:B------:R-:W-:Y:S05]  /*f870*/  EXIT ;  /* 0x000000000000794d */ /* 0x000fea0003800000 */
.L_x_6385:
        /* <DEDUP_REMOVED lines=13> */
.L_x_6389:
[----:B------:R-:W-:Y:S01]  /*f950*/  IMAD.MOV.U32 R0, RZ, RZ, 0x7f ;  /* 0x0000007fff007424 */ /* 0x000fe200078e00ff */
[----:B------:R-:W-:-:S04]  /*f960*/  ISETP.GT.U32.AND P0, PT, R2, 0x7f800000, PT ;  /* 0x7f8000000200780c */ /* 0x000fc80003f04070 */
[----:B------:R-:W-:-:S04]  /*f970*/  SEL R0, R0, 0x7c, P0 ;  /* 0x0000007c00007807 */ /* 0x000fc80000000000 */
.L_x_6390:
[----:B------:R-:W-:Y:S05]  /*f980*/  BSYNC B0 ;  /* 0x0000000000007941 */ /* 0x000fea0003800000 */
.L_x_6388:
[----:B------:R-:W-:-:S04]  /*f990*/  LOP3.LUT R2, R3, 0x80000000, RZ, 0xc0, !PT ;  /* 0x8000000003027812 */ /* 0x000fc800078ec0ff */
[----:B------:R-:W-:-:S04]  /*f9a0*/  SHF.R.U32.HI R3, RZ, 0x18, R2 ;  /* 0x00000018ff037819 */ /* 0x000fc80000011602 */
[----:B------:R-:W-:-:S05]  /*f9b0*/  LOP3.LUT R3, R0, R3, RZ, 0xfc, !PT ;  /* 0x0000000300037212 */ /* 0x000fca00078efcff */
[----:B------:R-:W-:Y:S01]  /*f9c0*/  STG.E.U8 [R16.64], R3 ;  /* 0x0000000310007986 */ /* 0x000fe2000c101124 */
[----:B------:R-:W-:Y:S05]  /*f9d0*/  EXIT ;  /* 0x000000000000794d */ /* 0x000fea0003800000 */
.L_x_6384:
[----:B------:R-:W-:Y:S01]  /*f9e0*/  STG.E.U16 [R16.64], R0 ;  /* 0x0000000010007986 */ /* 0x000fe2000c101524 */
[----:B------:R-:W-:Y:S05]  /*f9f0*/  EXIT ;  /* 0x000000000000794d */ /* 0x000fea0003800000 */
.L_x_6381:
        /* <DEDUP_REMOVED lines=12> */
.L_x_6393:
        /* <DEDUP_REMOVED lines=17> */
.L_x_6396:
[----:B------:R-:W-:-:S04]  /*fbd0*/  LOP3.LUT R2, R3, 0x80000000, RZ, 0xc0, !PT ;  /* 0x8000000003027812 */ /* 0x000fc800078ec0ff */
[----:B------:R-:W-:-:S04]  /*fbe0*/  SHF.R.U32.HI R3, RZ, 0x18, R2 ;  /* 0x00000018ff037819 */ /* 0x000fc80000011602 */
[----:B------:R-:W-:-:S04]  /*fbf0*/  LOP3.LUT R0, R0, R3, RZ, 0xfc, !PT ;  /* 0x0000000300007212 */ /* 0x000fc800078efcff */
[----:B------:R-:W-:Y:S02]  /*fc00*/  PRMT R8, R0, 0x7610, R8 ;  /* 0x0000761000087816 */ /* 0x000fe40000000008 */
.L_x_6395:
[----:B------:R-:W-:Y:S05]  /*fc10*/  BSYNC B0 ;  /* 0x0000000000007941 */ /* 0x000fea0003800000 */
.L_x_6394:
[----:B------:R-:W-:Y:S01]  /*fc20*/  STG.E.U8 [R16.64], R8 ;  /* 0x0000000810007986 */ /* 0x000fe2000c101124 */
[----:B------:R-:W-:Y:S05]  /*fc30*/  EXIT ;  /* 0x000000000000794d */ /* 0x000fea0003800000 */
.L_x_6392:
        /* <DEDUP_REMOVED lines=17> */
.L_x_6399:
[----:B------:R-:W-:-:S04]  /*fd50*/  LOP3.LUT R2, R3, 0x80000000, RZ, 0xc0, !PT ;  /* 0x8000000003027812 */ /* 0x000fc800078ec0ff */
[----:B------:R-:W-:-:S04]  /*fd60*/  SHF.R.U32.HI R3, RZ, 0x18, R2 ;  /* 0x00000018ff037819 */ /* 0x000fc80000011602 */
[----:B------:R-:W-:-:S04]  /*fd70*/  LOP3.LUT R0, R0, R3, RZ, 0xfc, !PT ;  /* 0x0000000300007212 */ /* 0x000fc800078efcff */
[----:B------:R-:W-:Y:S02]  /*fd80*/  PRMT R8, R0, 0x7610, R8 ;  /* 0x0000761000087816 */ /* 0x000fe40000000008 */
.L_x_6398:
[----:B------:R-:W-:Y:S05]  /*fd90*/  BSYNC B0 ;  /* 0x0000000000007941 */ /* 0x000fea0003800000 */
.L_x_6397:
[----:B------:R-:W-:Y:S01]  /*fda0*/  STG.E.U8 [R16.64], R8 ;  /* 0x0000000810007986 */ /* 0x000fe2000c101124 */
[----:B------:R-:W-:Y:S05]  /*fdb0*/  EXIT ;  /* 0x000000000000794d */ /* 0x000fea0003800000 */
.L_x_6391:
        /* <DEDUP_REMOVED lines=22> */
.L_x_6374:
        /* <DEDUP_REMOVED lines=20> */
.L_x_6401:
[----:B------:R-:W-:-:S06]  /*10060*/  PRMT R2, RZ, 0x5410, R0 ;  /* 0x00005410ff027816 */ /* 0x000fcc0000000000 */
[----:B------:R-:W0:Y:S02]  /*10070*/  F2I.U64.TRUNC R2, R2 ;  /* 0x0000000200027311 */ /* 0x000e24000020d800 */
[----:B0-----:R-:W-:Y:S01]  /*10080*/  STG.E.64 [R16.64], R2 ;  /* 0x0000000210007986 */ /* 0x001fe2000c101b24 */
[----:B------:R-:W-:Y:S05]  /*10090*/  EXIT ;  /* 0x000000000000794d */ /* 0x000fea0003800000 */
.L_x_6400:
[----:B------:R-:W-:-:S04]  /*100a0*/  PRMT R0, RZ, 0x5410, R0 ;  /* 0x00005410ff007816 */ /* 0x000fc80000000000 */
[----:B------:R-:W0:Y:S02]  /*100b0*/  F2I.FTZ.U32.TRUNC.NTZ R3, R0 ;  /* 0x0000000000037305 */ /* 0x000e24000021f000 */
[----:B0-----:R-:W-:Y:S01]  /*100c0*/  STG.E [R16.64], R3 ;  /* 0x0000000310007986 */ /* 0x001fe2000c101924 */
[----:B------:R-:W-:Y:S05]  /*100d0*/  EXIT ;  /* 0x000000000000794d */ /* 0x000fea0003800000 */
.L_x_6402:
        /* <DEDUP_REMOVED lines=10> */
.L_x_40002:


//--------------------- .text._ZN2at6native27unrolled_elementwise_kernelINS0_13BinaryFunctorIN3c108BFloat16ES4_S4_ZZZNS0_16fmax_kernel_cudaERNS_18TensorIteratorBaseEENKUlvE_clEvENKUlvE2_clEvEUlS4_S4_E_EESt5arrayIPcLm3EELi4E23TrivialOffsetCalculatorILi2EjESE_ILi1EjENS0_6memory12LoadWithCastILi2EEENSH_13StoreWithCastILi1EEEEEviT_T0_T2_T3_T4_T5_ --------------------------
	.section	.text._ZN2at6native27unrolled_elementwise_kernelINS0_13BinaryFunctorIN3c108BFloat16ES4_S4_ZZZNS0_16fmax_kernel_cudaERNS_18TensorIteratorBaseEENKUlvE_clEvENKUlvE2_clEvEUlS4_S4_E_EESt5arrayIPcLm3EELi4E23TrivialOffsetCalculatorILi2EjESE_ILi1EjENS0_6memory12LoadWithCastILi2EEENSH_13StoreWithCastILi1EEEEEviT_T0_T2_T3_T4_T5_,"ax",@progbits
	.sectioninfo	@"SHI_REGISTERS=31"
	.align	128
        .global         _ZN2at6native27unrolled_elementwise_kernelINS0_13BinaryFunctorIN3c108BFloat16ES4_S4_ZZZNS0_16fmax_kernel_cudaERNS_18TensorIteratorBaseEENKUlvE_clEvENKUlvE2_clEvEUlS4_S4_E_EESt5arrayIPcLm3EELi4E23TrivialOffsetCalculatorILi2EjESE_ILi1EjENS0_6memory12LoadWithCastILi2EEENSH_13StoreWithCastILi1EEEEEviT_T0_T2_T3_T4_T5_
        .type           _ZN2at6native27unrolled_elementwise_kernelINS0_13BinaryFunctorIN3c108BFloat16ES4_S4_ZZZNS0_16fmax_kernel_cudaERNS_18TensorIteratorBaseEENKUlvE_clEvENKUlvE2_clEvEUlS4_S4_E_EESt5arrayIPcLm3EELi4E23TrivialOffsetCalculatorILi2EjESE_ILi1EjENS0_6memory12LoadWithCastILi2EEENSH_13StoreWithCastILi1EEEEEviT_T0_T2_T3_T4_T5_,@function
        .size           _ZN2at6native27unrolled_elementwise_kernelINS0_13BinaryFunctorIN3c108BFloat16ES4_S4_ZZZNS0_16fmax_kernel_cudaERNS_18TensorIteratorBaseEENKUlvE_clEvENKUlvE2_clEvEUlS4_S4_E_EESt5arrayIPcLm3EELi4E23TrivialOffsetCalculatorILi2EjESE_ILi1EjENS0_6memory12LoadWithCastILi2EEENSH_13StoreWithCastILi1EEEEEviT_T0_T2_T3_T4_T5_,(.L_x_40003 - _ZN2at6native27unrolled_elementwise_kernelINS0_13BinaryFunctorIN3c108BFloat16ES4_S4_ZZZNS0_16fmax_kernel_cudaERNS_18TensorIteratorBaseEENKUlvE_clEvENKUlvE2_clEvEUlS4_S4_E_EESt5arrayIPcLm3EELi4E23TrivialOffsetCalculatorILi2EjESE_ILi1EjENS0_6memory12LoadWithCastILi2EEENSH_13StoreWithCastILi1EEEEEviT_T0_T2_T3_T4_T5_)
        .other          _ZN2at6native27unrolled_elementwise_kernelINS0_13BinaryFunctorIN3c108BFloat16ES4_S4_ZZZNS0_16fmax_kernel_cudaERNS_18TensorIteratorBaseEENKUlvE_clEvENKUlvE2_clEvEUlS4_S4_E_EESt5arrayIPcLm3EELi4E23TrivialOffsetCalculatorILi2EjESE_ILi1EjENS0_6memory12LoadWithCastILi2EEENSH_13StoreWithCastILi1EEEEEviT_T0_T2_T3_T4_T5_,@"STO_CUDA_ENTRY STV_DEFAULT"
_ZN2at6native27unrolled_elementwise_kernelINS0_13BinaryFunctorIN3c108BFloat16ES4_S4_ZZZNS0_16fmax_kernel_cudaERNS_18TensorIteratorBaseEENKUlvE_clEvENKUlvE2_clEvEUlS4_S4_E_EESt5arrayIPcLm3EELi4E23TrivialOffsetCalculatorILi2EjESE_ILi1EjENS0_6memory12LoadWithCastILi2EEENSH_13StoreWithCastILi1EEEEEviT_T0_T2_T3_T4_T5_:
.text._ZN2at6native27unrolled_elementwise_kernelINS0_13BinaryFunctorIN3c108BFloat16ES4_S4_ZZZNS0_16fmax_kernel_cudaERNS_18TensorIteratorBaseEENKUlvE_clEvENKUlvE2_clEvEUlS4_S4_E_EESt5arrayIPcLm3EELi4E23TrivialOffsetCalculatorILi2EjESE_ILi1EjENS0_6memory12LoadWithCastILi2EEENSH_13StoreWithCastILi1EEEEEviT_T0_T2_T3_T4_T5_:
        /* <DEDUP_REMOVED lines=34> */
.L_x_6408:
[----:B------:R-:W2:Y:S02]  /*0220*/  LDG.E.U8 R2, [R2.64] ;  /* 0x0000002402027981 */ /* 0x000ea4000c1e1100 */
[----:B--2---:R-:W0:Y:S02]  /*0230*/  I2F.U16 R0, R2 ;  /* 0x0000000200007306 */ /* 0x004e240000101000 */
[----:B0-----:R-:W-:-:S04]  /*0240*/  F2FP.BF16.PACK_AB R0, RZ, R0 ;  /* 0x00000000ff00723e */ /* 0x001fc800000010ff */
[----:B------:R-:W-:Y:S01]  /*0250*/  PRMT R24, R0, 0x7610, R24 ;  /* 0x0000761000187816 */ /* 0x000fe20000000018 */
[----:B------:R-:W-:Y:S05]  /*0260*/  BRA `(.L_x_6410) ;  /* 0x00000f0000007947 */ /* 0x000fea0003800000 */
.L_x_6407:
        /* <DEDUP_REMOVED lines=11> */
.L_x_6412:
[----:B------:R-:W2:Y:S02]  /*0320*/  LDG.E R2, [R2.64] ;  /* 0x0000002402027981 */ /* 0x000ea4000c1e1900 */
[----:B--2---:R-:W0:Y:S02]  /*0330*/  I2F R0, R2 ;  /* 0x0000000200007306 */ /* 0x004e240000201400 */
[----:B0-----:R-:W-:-:S04]  /*0340*/  F2FP.BF16.PACK_AB R0, RZ, R0 ;  /* 0x00000000ff00723e */ /* 0x001fc800000010ff */
[----:B------:R-:W-:Y:S01]  /*0350*/  PRMT R24, R0, 0x7610, R24 ;  /* 0x0000761000187816 */ /* 0x000fe20000000018 */
[----:B------:R-:W-:Y:S05]  /*0360*/  BRA `(.L_x_6410) ;  /* 0x00000e0000007947 */ /* 0x000fea0003800000 */
.L_x_6411:
[----:B------:R-:W2:Y:S02]  /*0370*/  LDG.E.U16 R2, [R2.64] ;  /* 0x0000002402027981 */ /* 0x000ea4000c1e1500 */
[----:B--2---:R-:W0:Y:S02]  /*0380*/  I2F.S16 R0, R2 ;  /* 0x0000000200007306 */ /* 0x004e240000101400 */
[----:B0-----:R-:W-:-:S04]  /*0390*/  F2FP.BF16.PACK_AB R0, RZ, R0 ;  /* 0x00000000ff00723e */ /* 0x001fc800000010ff */
[----:B------:R-:W-:Y:S01]  /*03a0*/  PRMT R24, R0, 0x7610, R24 ;  /* 0x0000761000187816 */ /* 0x000fe20000000018 */
[----:B------:R-:W-:Y:S05]  /*03b0*/  BRA `(.L_x_6410) ;  /* 0x00000db000007947 */ /* 0x000fea0003800000 */
.L_x_6406:
        /* <DEDUP_REMOVED lines=9> */
.L_x_6414:
[----:B------:R-:W2:Y:S02]  /*0450*/  LDG.E.U16 R0, [R2.64] ;  /* 0x0000002402007981 */ /* 0x000ea4000c1e1500 */
[----:B--2---:R-:W-:-:S05]  /*0460*/  HADD2.F32 R0, -RZ, R0.H0_H0 ;  /* 0x20000000ff007230 */ /* 0x004fca0000004100 */
[----:B------:R-:W-:-:S04]  /*0470*/  F2FP.BF16.PACK_AB R0, RZ, R0 ;  /* 0x00000000ff00723e */ /* 0x000fc800000010ff */
[----:B------:R-:W-:Y:S01]  /*0480*/  PRMT R24, R0, 0x7610, R24 ;  /* 0x0000761000187816 */ /* 0x000fe20000000018 */
[----:B------:R-:W-:Y:S05]  /*0490*/  BRA `(.L_x_6410) ;  /* 0x00000cd000007947 */ /* 0x000fea0003800000 */
.L_x_6413:
        /* <DEDUP_REMOVED lines=9> */
.L_x_6416:
[----:B------:R-:W2:Y:S02]  /*0530*/  LDG.E.U16 R2, [R2.64] ;  /* 0x0000002402027981 */ /* 0x000ea4000c1e1500 */
[----:B--2---:R-:W-:-:S05]  /*0540*/  HADD2.F32 R0, -RZ, R2.H0_H0 ;  /* 0x20000002ff007230 */ /* 0x004fca0000004100 */
[----:B------:R-:W-:-:S04]  /*0550*/  F2FP.BF16.PACK_AB R0, RZ, R0 ;  /* 0x00000000ff00723e */ /* 0x000fc800000010ff */
[----:B------:R-:W-:Y:S01]  /*0560*/  PRMT R24, R0, 0x7610, R24 ;  /* 0x0000761000187816 */ /* 0x000fe20000000018 */
[----:B------:R-:W-:Y:S05]  /*0570*/  BRA `(.L_x_6410) ;  /* 0x00000bf000007947 */ /* 0x000fea0003800000 */
.L_x_6415:
[----:B------:R-:W2:Y:S02]  /*0580*/  LDG.E.64 R2, [R2.64] ;  /* 0x0000002402027981 */ /* 0x000ea4000c1e1b00 */
[----:B--2---:R-:W0:Y:S01]  /*0590*/  F2F.F32.F64 R0, R2 ;  /* 0x0000000200007310 */ /* 0x004e220000301000 */
[----:B------:R-:W0:-:S14]  /*05a0*/  DSETP.GEU.AND P0, PT, |R2|, c[0x2][0x0], PT ;  /* 0x008000000200762a */ /* 0x000e1c0003f0e200 */
[----:B0-----:R-:W-:-:S05]  /*05b0*/  @!P0 FMUL R0, R0, 1.175494350822287508e-38 ;  /* 0x0080000000008820 */ /* 0x001fca0000400000 */
[----:B------:R-:W-:-:S04]  /*05c0*/  F2FP.BF16.PACK_AB R0, RZ, R0 ;  /* 0x00000000ff00723e */ /* 0x000fc800000010ff */
[----:B------:R-:W-:Y:S01]  /*05d0*/  PRMT R24, R0, 0x7610, R24 ;  /* 0x0000761000187816 */ /* 0x000fe20000000018 */
[----:B------:R-:W-:Y:S05]  /*05e0*/  BRA `(.L_x_6410) ;  /* 0x00000b8000007947 */ /* 0x000fea0003800000 */
.L_x_6405:
        /* <DEDUP_REMOVED lines=14> */
.L_x_6419:
[----:B------:R-:W2:Y:S02]  /*06d0*/  LDG.E.64 R2, [R2.64] ;  /* 0x0000002402027981 */ /* 0x000ea4000c1e1b00 */
[----:B--2---:R-:W0:Y:S01]  /*06e0*/  F2F.F32.F64 R0, R2 ;  /* 0x0000000200007310 */ /* 0x004e220000301000 */
[----:B------:R-:W0:-:S14]  /*06f0*/  DSETP.GEU.AND P0, PT, |R2|, c[0x2][0x0], PT ;  /* 0x008000000200762a */ /* 0x000e1c0003f0e200 */
[----:B0-----:R-:W-:-:S05]  /*0700*/  @!P0 FMUL R0, R0, 1.175494350822287508e-38 ;  /* 0x0080000000008820 */ /* 0x001fca0000400000 */
[----:B------:R-:W-:-:S04]  /*0710*/  F2FP.BF16.PACK_AB R0, RZ, R0 ;  /* 0x00000000ff00723e */ /* 0x000fc800000010ff */
[----:B------:R-:W-:Y:S01]  /*0720*/  PRMT R24, R0, 0x7610, R24 ;  /* 0x0000761000187816 */ /* 0x000fe20000000018 */
[----:B------:R-:W-:Y:S05]  /*0730*/  BRA `(.L_x_6410) ;  /* 0x00000a3000007947 */ /* 0x000fea0003800000 */
.L_x_6418:
        /* <DEDUP_REMOVED lines=28> */
.L_x_6421:
        /* <DEDUP_REMOVED lines=15> */
.L_x_6420:
[----:B------:R0:W5:Y:S01]  /*09f0*/  LDG.E.U16 R24, [R2.64] ;  /* 0x0000002402187981 */ /* 0x000162000c1e1500 */
[----:B------:R-:W-:Y:S05]  /*0a00*/  BRA `(.L_x_6410) ;  /* 0x0000076000007947 */ /* 0x000fea0003800000 */
.L_x_6417:
        /* <DEDUP_REMOVED lines=12> */
.L_x_6424:
        /* <DEDUP_REMOVED lines=21> */
.L_x_6428:
[----:B------:R-:W-:Y:S05]  /*0c20*/  BSYNC B1 ;  /* 0x0000000000017941 */ /* 0x000fea0003800000 */
.L_x_6427:
[----:B------:R-:W-:Y:S01]  /*0c30*/  LEA R3, R0, 0x3b800000, 0x17 ;  /* 0x3b80000000037811 */ /* 0x000fe200078eb8ff */
[----:B------:R-:W-:-:S05]  /*0c40*/  IMAD.SHL.U32 R0, R2, 0x100000, RZ ;  /* 0x0010000002007824 */ /* 0x000fca00078e00ff */
[----:B------:R-:W-:Y:S02]  /*0c50*/  LOP3.LUT R0, R3, R0, R4, 0xfe, !PT ;  /* 0x0000000003007212 */ /* 0x000fe400078efe04 */
.L_x_6426:
[----:B------:R-:W-:Y:S05]  /*0c60*/  BSYNC B0 ;  /* 0x0000000000007941 */ /* 0x000fea0003800000 */
.L_x_6425:
[----:B------:R-:W-:-:S04]  /*0c70*/  F2FP.BF16.PACK_AB R0, RZ, R0 ;  /* 0x00000000ff00723e */ /* 0x000fc800000010ff */
[----:B------:R-:W-:Y:S01]  /*0c80*/  PRMT R24, R0, 0x7610, R24 ;  /* 0x0000761000187816 */ /* 0x000fe20000000018 */
[----:B------:R-:W-:Y:S05]  /*0c90*/  BRA `(.L_x_6410) ;  /* 0x000004d000007947 */ /* 0x000fea0003800000 */
.L_x_6423:
        /* <DEDUP_REMOVED lines=21> */
.L_x_6432:
[----:B------:R-:W-:Y:S05]  /*0df0*/  BSYNC B1 ;  /* 0x0000000000017941 */ /* 0x000fea0003800000 */
.L_x_6431:
[----:B------:R-:W-:Y:S01]  /*0e00*/  LEA R3, R0, 0x37800000, 0x17 ;  /* 0x3780000000037811 */ /* 0x000fe200078eb8ff */
[----:B------:R-:W-:-:S05]  /*0e10*/  IMAD.SHL.U32 R0, R2, 0x200000, RZ ;  /* 0x0020000002007824 */ /* 0x000fca00078e00ff */
[----:B------:R-:W-:Y:S02]  /*0e20*/  LOP3.LUT R0, R3, R0, R4, 0xfe, !PT ;  /* 0x0000000003007212 */ /* 0x000fe400078efe04 */
.L_x_6430:
[----:B------:R-:W-:Y:S05]  /*0e30*/  BSYNC B0 ;  /* 0x0000000000007941 */ /* 0x000fea0003800000 */
.L_x_6429:
[----:B------:R-:W-:-:S04]  /*0e40*/  F2FP.BF16.PACK_AB R0, RZ, R0 ;  /* 0x00000000ff00723e */ /* 0x000fc800000010ff */
[----:B------:R-:W-:Y:S01]  /*0e50*/  PRMT R24, R0, 0x7610, R24 ;  /* 0x0000761000187816 */ /* 0x000fe20000000018 */
[----:B------:R-:W-:Y:S05]  /*0e60*/  BRA `(.L_x_6410) ;  /* 0x0000030000007947 */ /* 0x000fea0003800000 */
.L_x_6422:
        /* <DEDUP_REMOVED lines=14> */
.L_x_6436:
[----:B------:R-:W-:Y:S05]  /*0f50*/  BSYNC B0 ;  /* 0x0000000000007941 */ /* 0x000fea0003800000 */
.L_x_6435:
[----:B------:R-:W-:-:S04]  /*0f60*/  F2FP.BF16.PACK_AB R0, RZ, R0 ;  /* 0x00000000ff00723e */ /* 0x000fc800000010ff */
[----:B------:R-:W-:Y:S01]  /*0f70*/  PRMT R24, R0, 0x7610, R24 ;  /* 0x0000761000187816 */ /* 0x000fe20000000018 */
[----:B------:R-:W-:Y:S05]  /*0f80*/  BRA `(.L_x_6410) ;  /* 0x000001e000007947 */ /* 0x000fea0003800000 */
.L_x_6409:
        /* <DEDUP_REMOVED lines=21> */
.L_x_6434:
[----:B------:R-:W2:Y:S02]  /*10e0*/  LDG.E.64 R2, [R2.64] ;  /* 0x0000002402027981 */ /* 0x000ea4000c1e1b00 */
[----:B--2---:R-:W0:Y:S02]  /*10f0*/  I2F.U64 R0, R2 ;  /* 0x0000000200007312 */ /* 0x004e240000301000 */
[----:B0-----:R-:W-:-:S04]  /*1100*/  F2FP.BF16.PACK_AB R0, RZ, R0 ;  /* 0x00000000ff00723e */ /* 0x001fc800000010ff */
[----:B------:R-:W-:Y:S01]  /*1110*/  PRMT R24, R0, 0x7610, R24 ;  /* 0x0000761000187816 */ /* 0x000fe20000000018 */
[----:B------:R-:W-:Y:S05]  /*1120*/  BRA `(.L_x_6410) ;  /* 0x0000004000007947 */ /* 0x000fea0003800000 */
.L_x_6433:
[----:B------:R-:W2:Y:S02]  /*1130*/  LDG.E R2, [R2.64] ;  /* 0x0000002402027981 */ /* 0x000ea4000c1e1900 */
[----:B--2---:R-:W0:Y:S02]  /*1140*/  I2F.U32 R0, R2 ;  /* 0x0000000200007306 */ /* 0x004e240000201000 */
[----:B0-----:R-:W-:-:S04]  /*1150*/  F2FP.BF16.PACK_AB R0, RZ, R0 ;  /* 0x00000000ff00723e */ /* 0x001fc800000010ff */
[----:B------:R-:W-:Y:S02]  /*1160*/  PRMT R24, R0, 0x7610, R24 ;  /* 0x0000761000187816 */ /* 0x000fe40000000018 */
.L_x_6410:
        /* <DEDUP_REMOVED lines=19> */
.L_x_6440:
[----:B------:R-:W2:Y:S02]  /*12a0*/  LDG.E.U8 R2, [R2.64] ;  /* 0x0000002402027981 */ /* 0x000ea4000c1e1100 */
[----:B--2---:R-:W0:Y:S02]  /*12b0*/  I2F.U16 R0, R2 ;  /* 0x0000000200007306 */ /* 0x004e240000101000 */
[----:B0-----:R-:W-:-:S04]  /*12c0*/  F2FP.BF16.PACK_AB R0, RZ, R0 ;  /* 0x00000000ff00723e */ /* 0x001fc800000010ff */
[----:B------:R-:W-:Y:S01]  /*12d0*/  PRMT R25, R0, 0x7610, R25 ;  /* 0x0000761000197816 */ /* 0x000fe20000000019 */
[----:B------:R-:W-:Y:S05]  /*12e0*/  BRA `(.L_x_6442) ;  /* 0x00000f0000007947 */ /* 0x000fea0003800000 */
.L_x_6439:
        /* <DEDUP_REMOVED lines=11> */
.L_x_6444:
[----:B------:R-:W2:Y:S02]  /*13a0*/  LDG.E R2, [R2.64] ;  /* 0x0000002402027981 */ /* 0x000ea4000c1e1900 */
[----:B--2---:R-:W0:Y:S02]  /*13b0*/  I2F R0, R2 ;  /* 0x0000000200007306 */ /* 0x004e240000201400 */
[----:B0-----:R-:W-:-:S04]  /*13c0*/  F2FP.BF16.PACK_AB R0, RZ, R0 ;  /* 0x00000000ff00723e */ /* 0x001fc800000010ff */
[----:B------:R-:W-:Y:S01]  /*13d0*/  PRMT R25, R0, 0x7610, R25 ;  /* 0x0000761000197816 */ /* 0x000fe20000000019 */
[----:B------:R-:W-:Y:S05]  /*13e0*/  BRA `(.L_x_6442) ;  /* 0x00000e0000007947 */ /* 0x000fea0003800000 */
.L_x_6443:
[----:B------:R-:W2:Y:S02]  /*13f0*/  LDG.E.U16 R2, [R2.64] ;  /* 0x0000002402027981 */ /* 0x000ea4000c1e1500 */
[----:B--2---:R-:W0:Y:S02]  /*1400*/  I2F.S16 R0, R2 ;  /* 0x0000000200007306 */ /* 0x004e240000101400 */
[----:B0-----:R-:W-:-:S04]  /*1410*/  F2FP.BF16.PACK_AB R0, RZ, R0 ;  /* 0x00000000ff00723e */ /* 0x001fc800000010ff */
[----:B------:R-:W-:Y:S01]  /*1420*/  PRMT R25, R0, 0x7610, R25 ;  /* 0x0000761000197816 */ /* 0x000fe20000000019 */
[----:B------:R-:W-:Y:S05]  /*1430*/  BRA `(.L_x_6442) ;  /* 0x00000db000007947 */ /* 0x000fea0003800000 */
.L_x_6438:
        /* <DEDUP_REMOVED lines=9> */
.L_x_6446:
[----:B------:R-:W2:Y:S02]  /*14d0*/  LDG.E.U16 R0, [R2.64] ;  /* 0x0000002402007981 */ /* 0x000ea4000c1e1500 */
[----:B--2---:R-:W-:-:S05]  /*14e0*/  HADD2.F32 R0, -RZ, R0.H0_H0 ;  /* 0x20000000ff007230 */ /* 0x004fca0000004100 */
[----:B------:R-:W-:-:S04]  /*14f0*/  F2FP.BF16.PACK_AB R0, RZ, R0 ;  /* 0x00000000ff00723e */ /* 0x000fc800000010ff */
[----:B------:R-:W-:Y:S01]  /*1500*/  PRMT R25, R0, 0x7610, R25 ;  /* 0x0000761000197816 */ /* 0x000fe20000000019 */
[----:B------:R-:W-:Y:S05]  /*1510*/  BRA `(.L_x_6442) ;  /* 0x00000cd000007947 */ /* 0x000fea0003800000 */
.L_x_6445:
        /* <DEDUP_REMOVED lines=9> */
.L_x_6448:
[----:B------:R-:W2:Y:S02]  /*15b0*/  LDG.E.U16 R2, [R2.64] ;  /* 0x0000002402027981 */ /* 0x000ea4000c1e1500 */
[----:B--2---:R-:W-:-:S05]  /*15c0*/  HADD2.F32 R0, -RZ, R2.H0_H0 ;  /* 0x20000002ff007230 */ /* 0x004fca0000004100 */
[----:B------:R-:W-:-:S04]  /*15d0*/  F2FP.BF16.PACK_AB R0, RZ, R0 ;  /* 0x00000000ff00723e */ /* 0x000fc800000010ff */
[----:B------:R-:W-:Y:S01]  /*15e0*/  PRMT R25, R0, 0x7610, R25 ;  /* 0x0000761000197816 */ /* 0x000fe20000000019 */
[----:B------:R-:W-:Y:S05]  /*15f0*/  BRA `(.L_x_6442) ;  /* 0x00000bf000007947 */ /* 0x000fea0003800000 */
.L_x_6447:
[----:B------:R-:W2:Y:S02]  /*1600*/  LDG.E.64 R2, [R2.64] ;  /* 0x0000002402027981 */ /* 0x000ea4000c1e1b00 */
[----:B--2---:R-:W0:Y:S01]  /*1610*/  F2F.F32.F64 R0, R2 ;  /* 0x0000000200007310 */ /* 0x004e220000301000 */
[----:B------:R-:W0:-:S14]  /*1620*/  DSETP.GEU.AND P0, PT, |R2|, c[0x2][0x0], PT ;  /* 0x008000000200762a */ /* 0x000e1c0003f0e200 */
[----:B0-----:R-:W-:-:S05]  /*1630*/  @!P0 FMUL R0, R0, 1.175494350822287508e-38 ;  /* 0x0080000000008820 */ /* 0x001fca0000400000 */
[----:B------:R-:W-:-:S04]  /*1640*/  F2FP.BF16.PACK_AB R0, RZ, R0 ;  /* 0x00000000ff00723e */ /* 0x000fc800000010ff */
[----:B------:R-:W-:Y:S01]  /*1650*/  PRMT R25, R0, 0x7610, R25 ;  /* 0x0000761000197816 */ /* 0x000fe20000000019 */
[----:B------:R-:W-:Y:S05]  /*1660*/  BRA `(.L_x_6442) ;  /* 0x00000b8000007947 */ /* 0x000fea0003800000 */
.L_x_6437:
        /* <DEDUP_REMOVED lines=14> */
.L_x_6451:
[----:B------:R-:W2:Y:S02]  /*1750*/  LDG.E.64 R2, [R2.64] ;  /* 0x0000002402027981 */ /* 0x000ea4000c1e1b00 */
[----:B--2---:R-:W0:Y:S01]  /*1760*/  F2F.F32.F64 R0, R2 ;  /* 0x0000000200007310 */ /* 0x004e220000301000 */
[----:B------:R-:W0:-:S14]  /*1770*/  DSETP.GEU.AND P0, PT, |R2|, c[0x2][0x0], PT ;  /* 0x008000000200762a */ /* 0x000e1c0003f0e200 */
[----:B0-----:R-:W-:-:S05]  /*1780*/  @!P0 FMUL R0, R0, 1.175494350822287508e-38 ;  /* 0x0080000000008820 */ /* 0x001fca0000400000 */
[----:B------:R-:W-:-:S04]  /*1790*/  F2FP.BF16.PACK_AB R0, RZ, R0 ;  /* 0x00000000ff00723e */ /* 0x000fc800000010ff */
[----:B------:R-:W-:Y:S01]  /*17a0*/  PRMT R25, R0, 0x7610, R25 ;  /* 0x0000761000197816 */ /* 0x000fe20000000019 */
[----:B------:R-:W-:Y:S05]  /*17b0*/  BRA `(.L_x_6442) ;  /* 0x00000a3000007947 */ /* 0x000fea0003800000 */
.L_x_6450:
        /* <DEDUP_REMOVED lines=28> */
.L_x_6453:
        /* <DEDUP_REMOVED lines=15> */
.L_x_6452:
[----:B------:R0:W5:Y:S01]  /*1a70*/  LDG.E.U16 R25, [R2.64] ;  /* 0x0000002402197981 */ /* 0x000162000c1e1500 */
[----:B------:R-:W-:Y:S05]  /*1a80*/  BRA `(.L_x_6442) ;  /* 0x0000076000007947 */ /* 0x000fea0003800000 */
.L_x_6449:
        /* <DEDUP_REMOVED lines=12> */
.L_x_6456:
        /* <DEDUP_REMOVED lines=21> */
.L_x_6460:
[----:B------:R-:W-:Y:S05]  /*1ca0*/  BSYNC B1 ;  /* 0x0000000000017941 */ /* 0x000fea0003800000 */
.L_x_6459:
[----:B------:R-:W-:Y:S01]  /*1cb0*/  LEA R3, R0, 0x3b800000, 0x17 ;  /* 0x3b80000000037811 */ /* 0x000fe200078eb8ff */
[----:B------:R-:W-:-:S05]  /*1cc0*/  IMAD.SHL.U32 R0, R2, 0x100000, RZ ;  /* 0x0010000002007824 */ /* 0x000fca00078e00ff */
[----:B------:R-:W-:Y:S02]  /*1cd0*/  LOP3.LUT R0, R3, R0, R4, 0xfe, !PT ;  /* 0x0000000003007212 */ /* 0x000fe400078efe04 */
.L_x_6458:
[----:B------:R-:W-:Y:S05]  /*1ce0*/  BSYNC B0 ;  /* 0x0000000000007941 */ /* 0x000fea0003800000 */
.L_x_6457:
[----:B------:R-:W-:-:S04]  /*1cf0*/  F2FP.BF16.PACK_AB R0, RZ, R0 ;  /* 0x00000000ff00723e */ /* 0x000fc800000010ff */
[----:B------:R-:W-:Y:S01]  /*1d00*/  PRMT R25, R0, 0x7610, R25 ;  /* 0x0000761000197816 */ /* 0x000fe20000000019 */
[----:B------:R-:W-:Y:S05]  /*1d10*/  BRA `(.L_x_6442) ;  /* 0x000004d000007947 */ /* 0x000fea0003800000 */
.L_x_6455:
        /* <DEDUP_REMOVED lines=21> */
.L_x_6464:
[----:B------:R-:W-:Y:S05]  /*1e70*/  BSYNC B1 ;  /* 0x0000000000017941 */ /* 0x000fea0003800000 */
.L_x_6463:
[----:B------:R-:W-:Y:S01]  /*1e80*/  LEA R3, R0, 0x37800000, 0x17 ;  /* 0x3780000000037811 */ /* 0x000fe200078eb8ff */
[----:B------:R-:W-:-:S05]  /*1e90*/  IMAD.SHL.U32 R0, R2, 0x200000, RZ ;  /* 0x0020000002007824 */ /* 0x000fca00078e00ff */
[----:B------:R-:W-:Y:S02]  /*1ea0*/  LOP3.LUT R0, R3, R0, R4, 0xfe, !PT ;  /* 0x0000000003007212 */ /* 0x000fe400078efe04 */
.L_x_6462:
[----:B------:R-:W-:Y:S05]  /*1eb0*/  BSYNC B0 ;  /* 0x0000000000007941 */ /* 0x000fea0003800000 */
.L_x_6461:
[----:B------:R-:W-:-:S04]  /*1ec0*/  F2FP.BF16.PACK_AB R0, RZ, R0 ;  /* 0x00000000ff00723e */ /* 0x000fc800000010ff */
[----:B------:R-:W-:Y:S01]  /*1ed0*/  PRMT R25, R0, 0x7610, R25 ;  /* 0x0000761000197816 */ /* 0x000fe20000000019 */
[----:B------:R-:W-:Y:S05]  /*1ee0*/  BRA `(.L_x_6442) ;  /* 0x0000030000007947 */ /* 0x000fea0003800000 */
.L_x_6454:
        /* <DEDUP_REMOVED lines=14> */
.L_x_6468:
[----:B------:R-:W-:Y:S05]  /*1fd0*/  BSYNC B0 ;  /* 0x0000000000007941 */ /* 0x000fea0003800000 */
.L_x_6467:
[----:B------:R-:W-:-:S04]  /*1fe0*/  F2FP.BF16.PACK_AB R0, RZ, R0 ;  /* 0x00000000ff00723e */ /* 0x000fc800000010ff */
[----:B------:R-:W-:Y:S01]  /*1ff0*/  PRMT R25, R0, 0x7610, R25 ;  /* 0x0000761000197816 */ /* 0x000fe20000000019 */
[----:B------:R-:W-:Y:S05]  /*2000*/  BRA `(.L_x_6442) ;  /* 0x000001e000007947 */ /* 0x000fea0003800000 */
.L_x_6441:
        /* <DEDUP_REMOVED lines=21> */
.L_x_6466:
[----:B------:R-:W2:Y:S02]  /*2160*/  LDG.E.64 R2, [R2.64] ;  /* 0x0000002402027981 */ /* 0x000ea4000c1e1b00 */
[----:B--2---:R-:W0:Y:S02]  /*2170*/  I2F.U64 R0, R2 ;  /* 0x0000000200007312 */ /* 0x004e240000301000 */
[----:B0-----:R-:W-:-:S04]  /*2180*/  F2FP.BF16.PACK_AB R0, RZ, R0 ;  /* 0x00000000ff00723e */ /* 0x001fc800000010ff */
[----:B------:R-:W-:Y:S01]  /*2190*/  PRMT R25, R0, 0x7610, R25 ;  /* 0x0000761000197816 */ /* 0x000fe20000000019 */
[----:B------:R-:W-:Y:S05]  /*21a0*/  BRA `(.L_x_6442) ;  /* 0x0000004000007947 */ /* 0x000fea0003800000 */
.L_x_6465:
[----:B------:R-:W2:Y:S02]  /*21b0*/  LDG.E R2, [R2.64] ;  /* 0x0000002402027981 */ /* 0x000ea4000c1e1900 */
[----:B--2---:R-:W0:Y:S02]  /*21c0*/  I2F.U32 R0, R2 ;  /* 0x0000000200007306 */ /* 0x004e240000201000 */
[----:B0-----:R-:W-:-:S04]  /*21d0*/  F2FP.BF16.PACK_AB R0, RZ, R0 ;  /* 0x00000000ff00723e */ /* 0x001fc800000010ff */
[----:B------:R-:W-:Y:S02]  /*21e0*/  PRMT R25, R0, 0x7610, R25 ;  /* 0x0000761000197816 */ /* 0x000fe40000000019 */
.L_x_6442:
[----:B------:R-:W-:-:S05]  /*21f0*/  IADD3 R17, R17, 0x80, RZ ;  /* 0x0000008011117810 */ /* 0x000fca0007ffe0ff */
.L_x_6404:
[----:B-1-3--:R-:W-:Y:S05]  /*2200*/  BSYNC B6 ;  /* 0x0000000000067941 */ /* 0x00afea0003800000 */
.L_x_6403:
        /* <DEDUP_REMOVED lines=24> */
.L_x_6474:
[----:B------:R-:W2:Y:S02]  /*2390*/  LDG.E.U8 R2, [R2.64] ;  /* 0x0000002402027981 */ /* 0x000ea4000c1e1100 */
[----:B--2---:R-:W0:Y:S02]  /*23a0*/  I2F.U16 R0, R2 ;  /* 0x0000000200007306 */ /* 0x004e240000101000 */
[----:B0-----:R-:W-:-:S04]  /*23b0*/  F2FP.BF16.PACK_AB R0, RZ, R0 ;  /* 0x00000000ff00723e */ /* 0x001fc800000010ff */
[----:B------:R-:W-:Y:S01]  /*23c0*/  PRMT R23, R0, 0x7610, R23 ;  /* 0x0000761000177816 */ /* 0x000fe20000000017 */
[----:B------:R-:W-:Y:S05]  /*23d0*/  BRA `(.L_x_6476) ;  /* 0x00000f1000007947 */ /* 0x000fea0003800000 */
.L_x_6473:
        /* <DEDUP_REMOVED lines=11> */
.L_x_6478:
[----:B------:R-:W2:Y:S02]  /*2490*/  LDG.E R2, [R2.64] ;  /* 0x0000002402027981 */ /* 0x000ea4000c1e1900 */
[----:B--2---:R-:W0:Y:S02]  /*24a0*/  I2F R0, R2 ;  /* 0x0000000200007306 */ /* 0x004e240000201400 */
[----:B0-----:R-:W-:-:S04]  /*24b0*/  F2FP.BF16.PACK_AB R0, RZ, R0 ;  /* 0x00000000ff00723e */ /* 0x001fc800000010ff */
[----:B------:R-:W-:Y:S01]  /*24c0*/  PRMT R23, R0, 0x7610, R23 ;  /* 0x0000761000177816 */ /* 0x000fe20000000017 */
[----:B------:R-:W-:Y:S05]  /*24d0*/  BRA `(.L_x_6476) ;  /* 0x00000e1000007947 */ /* 0x000fea0003800000 */
.L_x_6477:
[----:B------:R-:W2:Y:S02]  /*24e0*/  LDG.E.U16 R2, [R2.64] ;  /* 0x0000002402027981 */ /* 0x000ea4000c1e1500 */
[----:B--2---:R-:W0:Y:S02]  /*24f0*/  I2F.S16 R0, R2 ;  /* 0x0000000200007306 */ /* 0x004e240000101400 */
[----:B0-----:R-:W-:-:S04]  /*2500*/  F2FP.BF16.PACK_AB R0, RZ, R0 ;  /* 0x00000000ff00723e */ /* 0x001fc800000010ff */
[----:B------:R-:W-:Y:S01]  /*2510*/  PRMT R23, R0, 0x7610, R23 ;  /* 0x0000761000177816 */ /* 0x000fe20000000017 */
[----:B------:R-:W-:Y:S05]  /*2520*/  BRA `(.L_x_6476) ;  /* 0x00000dc000007947 */ /* 0x000fea0003800000 */
.L_x_6472:
        /* <DEDUP_REMOVED lines=9> */
.L_x_6480:
[----:B------:R-:W2:Y:S02]  /*25c0*/  LDG.E.U16 R0, [R2.64] ;  /* 0x0000002402007981 */ /* 0x000ea4000c1e1500 */
[----:B--2---:R-:W-:-:S05]  /*25d0*/  HADD2.F32 R0, -RZ, R0.H0_H0 ;  /* 0x20000000ff007230 */ /* 0x004fca0000004100 */
[----:B------:R-:W-:-:S04]  /*25e0*/  F2FP.BF16.PACK_AB R0, RZ, R0 ;  /* 0x00000000ff00723e */ /* 0x000fc800000010ff */
[----:B------:R-:W-:Y:S01]  /*25f0*/  PRMT R23, R0, 0x7610, R23 ;  /* 0x0000761000177816 */ /* 0x000fe20000000017 */
[----:B------:R-:W-:Y:S05]  /*2600*/  BRA `(.L_x_6476) ;  /* 0x00000ce000007947 */ /* 0x000fea0003800000 */
.L_x_6479:
        /* <DEDUP_REMOVED lines=9> */
.L_x_6482:
[----:B------:R-:W2:Y:S02]  /*26a0*/  LDG.E.U16 R2, [R2.64] ;  /* 0x0000002402027981 */ /* 0x000ea4000c1e1500 */
[----:B--2---:R-:W-:-:S05]  /*26b0*/  HADD2.F32 R0, -RZ, R2.H0_H0 ;  /* 0x20000002ff007230 */ /* 0x004fca0000004100 */
[----:B------:R-:W-:-:S04]  /*26c0*/  F2FP.BF16.PACK_AB R0, RZ, R0 ;  /* 0x00000000ff00723e */ /* 0x000fc800000010ff */
[----:B------:R-:W-:Y:S01]  /*26d0*/  PRMT R23, R0, 0x7610, R23 ;  /* 0x0000761000177816 */ /* 0x000fe20000000017 */
[----:B------:R-:W-:Y:S05]  /*26e0*/  BRA `(.L_x_6476) ;  /* 0x00000c0000007947 */ /* 0x000fea0003800000 */
.L_x_6481:
[----:B------:R-:W2:Y:S02]  /*26f0*/  LDG.E.64 R2, [R2.64] ;  /* 0x0000002402027981 */ /* 0x000ea4000c1e1b00 */
[----:B--2---:R-:W0:Y:S01]  /*2700*/  F2F.F32.F64 R0, R2 ;  /* 0x0000000200007310 */ /* 0x004e220000301000 */
[----:B------:R-:W0:-:S14]  /*2710*/  DSETP.GEU.AND P0, PT, |R2|, c[0x2][0x0], PT ;  /* 0x008000000200762a */ /* 0x000e1c0003f0e200 */
[----:B0-----:R-:W-:-:S05]  /*2720*/  @!P0 FMUL R0, R0, 1.175494350822287508e-38 ;  /* 0x0080000000008820 */ /* 0x001fca0000400000 */
[----:B------:R-:W-:-:S04]  /*2730*/  F2FP.BF16.PACK_AB R0, RZ, R0 ;  /* 0x00000000ff00723e */ /* 0x000fc800000010ff */
[----:B------:R-:W-:Y:S01]  /*2740*/  PRMT R23, R0, 0x7610, R23 ;  /* 0x0000761000177816 */ /* 0x000fe20000000017 */
[----:B------:R-:W-:Y:S05]  /*2750*/  BRA `(.L_x_6476) ;  /* 0x00000b9000007947 */ /* 0x000fea0003800000 */
.L_x_6471:
        /* <DEDUP_REMOVED lines=14> */
.L_x_6485:
[----:B------:R-:W2:Y:S02]  /*2840*/  LDG.E.64 R2, [R2.64] ;  /* 0x0000002402027981 */ /* 0x000ea4000c1e1b00 */
[----:B--2---:R-:W0:Y:S01]  /*2850*/  F2F.F32.F64 R0, R2 ;  /* 0x0000000200007310 */ /* 0x004e220000301000 */
[----:B------:R-:W0:-:S14]  /*2860*/  DSETP.GEU.AND P0, PT, |R2|, c[0x2][0x0], PT ;  /* 0x008000000200762a */ /* 0x000e1c0003f0e200 */
[----:B0-----:R-:W-:-:S05]  /*2870*/  @!P0 FMUL R0, R0, 1.175494350822287508e-38 ;  /* 0x0080000000008820 */ /* 0x001fca0000400000 */
[----:B------:R-:W-:-:S04]  /*2880*/  F2FP.BF16.PACK_AB R0, RZ, R0 ;  /* 0x00000000ff00723e */ /* 0x000fc800000010ff */
[----:B------:R-:W-:Y:S01]  /*2890*/  PRMT R23, R0, 0x7610, R23 ;  /* 0x0000761000177816 */ /* 0x000fe20000000017 */
[----:B------:R-:W-:Y:S05]  /*28a0*/  BRA `(.L_x_6476) ;  /* 0x00000a4000007947 */ /* 0x000fea0003800000 */
.L_x_6484:
        /* <DEDUP_REMOVED lines=28> */
.L_x_6487:
        /* <DEDUP_REMOVED lines=16> */
.L_x_6486:
[----:B------:R0:W5:Y:S01]  /*2b70*/  LDG.E.U16 R23, [R2.64] ;  /* 0x0000002402177981 */ /* 0x000162000c1e1500 */
[----:B------:R-:W-:Y:S05]  /*2b80*/  BRA `(.L_x_6476) ;  /* 0x0000076000007947 */ /* 0x000fea0003800000 */
.L_x_6483:
        /* <DEDUP_REMOVED lines=12> */
.L_x_6490:
        /* <DEDUP_REMOVED lines=21> */
.L_x_6494:
[----:B------:R-:W-:Y:S05]  /*2da0*/  BSYNC B1 ;  /* 0x0000000000017941 */ /* 0x000fea0003800000 */
.L_x_6493:
[----:B------:R-:W-:Y:S01]  /*2db0*/  LEA R3, R0, 0x3b800000, 0x17 ;  /* 0x3b80000000037811 */ /* 0x000fe200078eb8ff */
[----:B------:R-:W-:-:S05]  /*2dc0*/  IMAD.SHL.U32 R0, R2, 0x100000, RZ ;  /* 0x0010000002007824 */ /* 0x000fca00078e00ff */
[----:B------:R-:W-:Y:S02]  /*2dd0*/  LOP3.LUT R0, R3, R0, R4, 0xfe, !PT ;  /* 0x0000000003007212 */ /* 0x000fe400078efe04 */
.L_x_6492:
[----:B------:R-:W-:Y:S05]  /*2de0*/  BSYNC B0 ;  /* 0x0000000000007941 */ /* 0x000fea0003800000 */
.L_x_6491:
[----:B------:R-:W-:-:S04]  /*2df0*/  F2FP.BF16.PACK_AB R0, RZ, R0 ;  /* 0x00000000ff00723e */ /* 0x000fc800000010ff */
[----:B------:R-:W-:Y:S01]  /*2e00*/  PRMT R23, R0, 0x7610, R23 ;  /* 0x0000761000177816 */ /* 0x000fe20000000017 */
[----:B------:R-:W-:Y:S05]  /*2e10*/  BRA `(.L_x_6476) ;  /* 0x000004d000007947 */ /* 0x000fea0003800000 */
.L_x_6489:
        /* <DEDUP_REMOVED lines=21> */
.L_x_6498:
[----:B------:R-:W-:Y:S05]  /*2f70*/  BSYNC B1 ;  /* 0x0000000000017941 */ /* 0x000fea0003800000 */
.L_x_6497:
[----:B------:R-:W-:Y:S01]  /*2f80*/  LEA R3, R0, 0x37800000, 0x17 ;  /* 0x3780000000037811 */ /* 0x000fe200078eb8ff */
[----:B------:R-:W-:-:S05]  /*2f90*/  IMAD.SHL.U32 R0, R2, 0x200000, RZ ;  /* 0x0020000002007824 */ /* 0x000fca00078e00ff */
[----:B------:R-:W-:Y:S02]  /*2fa0*/  LOP3.LUT R0, R3, R0, R4, 0xfe, !PT ;  /* 0x0000000003007212 */ /* 0x000fe400078efe04 */
.L_x_6496:
[----:B------:R-:W-:Y:S05]  /*2fb0*/  BSYNC B0 ;  /* 0x0000000000007941 */ /* 0x000fea0003800000 */
.L_x_6495:
[----:B------:R-:W-:-:S04]  /*2fc0*/  F2FP.BF16.PACK_AB R0, RZ, R0 ;  /* 0x00000000ff00723e */ /* 0x000fc800000010ff */
[----:B------:R-:W-:Y:S01]  /*2fd0*/  PRMT R23, R0, 0x7610, R23 ;  /* 0x0000761000177816 */ /* 0x000fe20000000017 */
[----:B------:R-:W-:Y:S05]  /*2fe0*/  BRA `(.L_x_6476) ;  /* 0x0000030000007947 */ /* 0x000fea0003800000 */
.L_x_6488:
        /* <DEDUP_REMOVED lines=14> */
.L_x_6502:
[----:B------:R-:W-:Y:S05]  /*30d0*/  BSYNC B0 ;  /* 0x0000000000007941 */ /* 0x000fea0003800000 */
.L_x_6501:
[----:B------:R-:W-:-:S04]  /*30e0*/  F2FP.BF16.PACK_AB R0, RZ, R0 ;  /* 0x00000000ff00723e */ /* 0x000fc800000010ff */
[----:B------:R-:W-:Y:S01]  /*30f0*/  PRMT R23, R0, 0x7610, R23 ;  /* 0x0000761000177816 */ /* 0x000fe20000000017 */
[----:B------:R-:W-:Y:S05]  /*3100*/  BRA `(.L_x_6476) ;  /* 0x000001e000007947 */ /* 0x000fea0003800000 */
.L_x_6475:
        /* <DEDUP_REMOVED lines=21> */
.L_x_6500:
[----:B------:R-:W2:Y:S02]  /*3260*/  LDG.E.64 R2, [R2.64] ;  /* 0x0000002402027981 */ /* 0x000ea4000c1e1b00 */
[----:B--2---:R-:W0:Y:S02]  /*3270*/  I2F.U64 R0, R2 ;  /* 0x0000000200007312 */ /* 0x004e240000301000 */
[----:B0-----:R-:W-:-:S04]  /*3280*/  F2FP.BF16.PACK_AB R0, RZ, R0 ;  /* 0x00000000ff00723e */ /* 0x001fc800000010ff */
[----:B------:R-:W-:Y:S01]  /*3290*/  PRMT R23, R0, 0x7610, R23 ;  /* 0x0000761000177816 */ /* 0x000fe20000000017 */
[----:B------:R-:W-:Y:S05]  /*32a0*/  BRA `(.L_x_6476) ;  /* 0x0000004000007947 */ /* 0x000fea0003800000 */
.L_x_6499:
[----:B------:R-:W2:Y:S02]  /*32b0*/  LDG.E R2, [R2.64] ;  /* 0x0000002402027981 */ /* 0x000ea4000c1e1900 */
[----:B--2---:R-:W0:Y:S02]  /*32c0*/  I2F.U32 R0, R2 ;  /* 0x0000000200007306 */ /* 0x004e240000201000 */
[----:B0-----:R-:W-:-:S04]  /*32d0*/  F2FP.BF16.PACK_AB R0, RZ, R0 ;  /* 0x00000000ff00723e */ /* 0x001fc800000010ff */
[----:B------:R-:W-:Y:S02]  /*32e0*/  PRMT R23, R0, 0x7610, R23 ;  /* 0x0000761000177816 */ /* 0x000fe40000000017 */
.L_x_6476:
        /* <DEDUP_REMOVED lines=19> */
.L_x_6506:
[----:B------:R-:W2:Y:S02]  /*3420*/  LDG.E.U8 R2, [R2.64] ;  /* 0x0000002402027981 */ /* 0x000ea4000c1e1100 */
[----:B--2---:R-:W0:Y:S02]  /*3430*/  I2F.U16 R0, R2 ;  /* 0x0000000200007306 */ /* 0x004e240000101000 */
[----:B0-----:R-:W-:-:S04]  /*3440*/  F2FP.BF16.PACK_AB R0, RZ, R0 ;  /* 0x00000000ff00723e */ /* 0x001fc800000010ff */
[----:B------:R-:W-:Y:S01]  /*3450*/  PRMT R26, R0, 0x7610, R26 ;  /* 0x00007610001a7816 */ /* 0x000fe2000000001a */
[----:B------:R-:W-:Y:S05]  /*3460*/  BRA `(.L_x_6508) ;  /* 0x00000f0000007947 */ /* 0x000fea0003800000 */
.L_x_6505:
        /* <DEDUP_REMOVED lines=11> */
.L_x_6510:
[----:B------:R-:W2:Y:S02]  /*3520*/  LDG.E R2, [R2.64] ;  /* 0x0000002402027981 */ /* 0x000ea4000c1e1900 */
[----:B--2---:R-:W0:Y:S02]  /*3530*/  I2F R0, R2 ;  /* 0x0000000200007306 */ /* 0x004e240000201400 */
[----:B0-----:R-:W-:-:S04]  /*3540*/  F2FP.BF16.PACK_AB R0, RZ, R0 ;  /* 0x00000000ff00723e */ /* 0x001fc800000010ff */
[----:B------:R-:W-:Y:S01]  /*3550*/  PRMT R26, R0, 0x7610, R26 ;  /* 0x00007610001a7816 */ /* 0x000fe2000000001a */
[----:B------:R-:W-:Y:S05]  /*3560*/  BRA `(.L_x_6508) ;  /* 0x00000e0000007947 */ /* 0x000fea0003800000 */
.L_x_6509:
[----:B------:R-:W2:Y:S02]  /*3570*/  LDG.E.U16 R2, [R2.64] ;  /* 0x0000002402027981 */ /* 0x000ea4000c1e1500 */
[----:B--2---:R-:W0:Y:S02]  /*3580*/  I2F.S16 R0, R2 ;  /* 0x0000000200007306 */ /* 0x004e240000101400 */
[----:B0-----:R-:W-:-:S04]  /*3590*/  F2FP.BF16.PACK_AB R0, RZ, R0 ;  /* 0x00000000ff00723e */ /* 0x001fc800000010ff */
[----:B------:R-:W-:Y:S01]  /*35a0*/  PRMT R26, R0, 0x7610, R26 ;  /* 0x00007610001a7816 */ /* 0x000fe2000000001a */
[----:B------:R-:W-:Y:S05]  /*35b0*/  BRA `(.L_x_6508) ;  /* 0x00000db000007947 */ /* 0x000fea0003800000 */
.L_x_6504:
        /* <DEDUP_REMOVED lines=9> */
.L_x_6512:
[----:B------:R-:W2:Y:S02]  /*3650*/  LDG.E.U16 R0, [R2.64] ;  /* 0x0000002402007981 */ /* 0x000ea4000c1e1500 */
[----:B--2---:R-:W-:-:S05]  /*3660*/  HADD2.F32 R0, -RZ, R0.H0_H0 ;  /* 0x20000000ff007230 */ /* 0x004fca0000004100 */
[----:B------:R-:W-:-:S04]  /*3670*/  F2FP.BF16.PACK_AB R0, RZ, R0 ;  /* 0x00000000ff00723e */ /* 0x000fc800000010ff */
[----:B------:R-:W-:Y:S01]  /*3680*/  PRMT R26, R0, 0x7610, R26 ;  /* 0x00007610001a7816 */ /* 0x000fe2000000001a */
[----:B------:R-:W-:Y:S05]  /*3690*/  BRA `(.L_x_6508) ;  /* 0x00000cd000007947 */ /* 0x000fea0003800000 */
.L_x_6511:
        /* <DEDUP_REMOVED lines=9> */
.L_x_6514:
[----:B------:R-:W2:Y:S02]  /*3730*/  LDG.E.U16 R2, [R2.64] ;  /* 0x0000002402027981 */ /* 0x000ea4000c1e1500 */
[----:B--2---:R-:W-:-:S05]  /*3740*/  HADD2.F32 R0, -RZ, R2.H0_H0 ;  /* 0x20000002ff007230 */ /* 0x004fca0000004100 */
[----:B------:R-:W-:-:S04]  /*3750*/  F2FP.BF16.PACK_AB R0, RZ, R0 ;  /* 0x00000000ff00723e */ /* 0x000fc800000010ff */
[----:B------:R-:W-:Y:S01]  /*3760*/  PRMT R26, R0, 0x7610, R26 ;  /* 0x00007610001a7816 */ /* 0x000fe2000000001a */
[----:B------:R-:W-:Y:S05]  /*3770*/  BRA `(.L_x_6508) ;  /* 0x00000bf000007947 */ /* 0x000fea0003800000 */
.L_x_6513:
[----:B------:R-:W2:Y:S02]  /*3780*/  LDG.E.64 R2, [R2.64] ;  /* 0x0000002402027981 */ /* 0x000ea4000c1e1b00 */
[----:B--2---:R-:W0:Y:S01]  /*3790*/  F2F.F32.F64 R0, R2 ;  /* 0x0000000200007310 */ /* 0x004e220000301000 */
[----:B------:R-:W0:-:S14]  /*37a0*/  DSETP.GEU.AND P0, PT, |R2|, c[0x2][0x0], PT ;  /* 0x008000000200762a */ /* 0x000e1c0003f0e200 */
[----:B0-----:R-:W-:-:S05]  /*37b0*/  @!P0 FMUL R0, R0, 1.175494350822287508e-38 ;  /* 0x0080000000008820 */ /* 0x001fca0000400000 */
[----:B------:R-:W-:-:S04]  /*37c0*/  F2FP.BF16.PACK_AB R0, RZ, R0 ;  /* 0x00000000ff00723e */ /* 0x000fc800000010ff */
[----:B------:R-:W-:Y:S01]  /*37d0*/  PRMT R26, R0, 0x7610, R26 ;  /* 0x00007610001a7816 */ /* 0x000fe2000000001a */
[----:B------:R-:W-:Y:S05]  /*37e0*/  BRA `(.L_x_6508) ;  /* 0x00000b8000007947 */ /* 0x000fea0003800000 */
.L_x_6503:
        /* <DEDUP_REMOVED lines=14> */
.L_x_6517:
[----:B------:R-:W2:Y:S02]  /*38d0*/  LDG.E.64 R2, [R2.64] ;  /* 0x0000002402027981 */ /* 0x000ea4000c1e1b00 */
[----:B--2---:R-:W0:Y:S01]  /*38e0*/  F2F.F32.F64 R0, R2 ;  /* 0x0000000200007310 */ /* 0x004e220000301000 */
[----:B------:R-:W0:-:S14]  /*38f0*/  DSETP.GEU.AND P0, PT, |R2|, c[0x2][0x0], PT ;  /* 0x008000000200762a */ /* 0x000e1c0003f0e200 */
[----:B0-----:R-:W-:-:S05]  /*3900*/  @!P0 FMUL R0, R0, 1.175494350822287508e-38 ;  /* 0x0080000000008820 */ /* 0x001fca0000400000 */
[----:B------:R-:W-:-:S04]  /*3910*/  F2FP.BF16.PACK_AB R0, RZ, R0 ;  /* 0x00000000ff00723e */ /* 0x000fc800000010ff */
[----:B------:R-:W-:Y:S01]  /*3920*/  PRMT R26, R0, 0x7610, R26 ;  /* 0x00007610001a7816 */ /* 0x000fe2000000001a */
[----:B------:R-:W-:Y:S05]  /*3930*/  BRA `(.L_x_6508) ;  /* 0x00000a3000007947 */ /* 0x000fea0003800000 */
.L_x_6516:
        /* <DEDUP_REMOVED lines=28> */
.L_x_6519:
        /* <DEDUP_REMOVED lines=15> */
.L_x_6518:
[----:B------:R0:W5:Y:S01]  /*3bf0*/  LDG.E.U16 R26, [R2.64] ;  /* 0x00000024021a7981 */ /* 0x000162000c1e1500 */
[----:B------:R-:W-:Y:S05]  /*3c00*/  BRA `(.L_x_6508) ;  /* 0x0000076000007947 */ /* 0x000fea0003800000 */
.L_x_6515:
        /* <DEDUP_REMOVED lines=12> */
.L_x_6522:
        /* <DEDUP_REMOVED lines=21> */
.L_x_6526:
[----:B------:R-:W-:Y:S05]  /*3e20*/  BSYNC B1 ;  /* 0x0000000000017941 */ /* 0x000fea0003800000 */
.L_x_6525:
[----:B------:R-:W-:Y:S01]  /*3e30*/  LEA R3, R0, 0x3b800000, 0x17 ;  /* 0x3b80000000037811 */ /* 0x000fe200078eb8ff */
[----:B------:R-:W-:-:S05]  /*3e40*/  IMAD.SHL.U32 R0, R2, 0x100000, RZ ;  /* 0x0010000002007824 */ /* 0x000fca00078e00ff */
[----:B------:R-:W-:Y:S02]  /*3e50*/  LOP3.LUT R0, R3, R0, R4, 0xfe, !PT ;  /* 0x0000000003007212 */ /* 0x000fe400078efe04 */
.L_x_6524:
[----:B------:R-:W-:Y:S05]  /*3e60*/  BSYNC B0 ;  /* 0x0000000000007941 */ /* 0x000fea0003800000 */
.L_x_6523:
[----:B------:R-:W-:-:S04]  /*3e70*/  F2FP.BF16.PACK_AB R0, RZ, R0 ;  /* 0x00000000ff00723e */ /* 0x000fc800000010ff */
[----:B------:R-:W-:Y:S01]  /*3e80*/  PRMT R26, R0, 0x7610, R26 ;  /* 0x00007610001a7816 */ /* 0x000fe2000000001a */
[----:B------:R-:W-:Y:S05]  /*3e90*/  BRA `(.L_x_6508) ;  /* 0x000004d000007947 */ /* 0x000fea0003800000 */
.L_x_6521:
        /* <DEDUP_REMOVED lines=21> */
.L_x_6530:
[----:B------:R-:W-:Y:S05]  /*3ff0*/  BSYNC B1 ;  /* 0x0000000000017941 */ /* 0x000fea0003800000 */
.L_x_6529:
[----:B------:R-:W-:Y:S01]  /*4000*/  LEA R3, R0, 0x37800000, 0x17 ;  /* 0x3780000000037811 */ /* 0x000fe200078eb8ff */
[----:B------:R-:W-:-:S05]  /*4010*/  IMAD.SHL.U32 R0, R2, 0x200000, RZ ;  /* 0x0020000002007824 */ /* 0x000fca00078e00ff */
[----:B------:R-:W-:Y:S02]  /*4020*/  LOP3.LUT R0, R3, R0, R4, 0xfe, !PT ;  /* 0x0000000003007212 */ /* 0x000fe400078efe04 */
.L_x_6528:
[----:B------:R-:W-:Y:S05]  /*4030*/  BSYNC B0 ;  /* 0x0000000000007941 */ /* 0x000fea0003800000 */
.L_x_6527:
[----:B------:R-:W-:-:S04]  /*4040*/  F2FP.BF16.PACK_AB R0, RZ, R0 ;  /* 0x00000000ff00723e */ /* 0x000fc800000010ff */
[----:B------:R-:W-:Y:S01]  /*4050*/  PRMT R26, R0, 0x7610, R26 ;  /* 0x00007610001a7816 */ /* 0x000fe2000000001a */
[----:B------:R-:W-:Y:S05]  /*4060*/  BRA `(.L_x_6508) ;  /* 0x0000030000007947 */ /* 0x000fea0003800000 */
.L_x_6520:
        /* <DEDUP_REMOVED lines=14> */
.L_x_6534:
[----:B------:R-:W-:Y:S05]  /*4150*/  BSYNC B0 ;  /* 0x0000000000007941 */ /* 0x000fea0003800000 */
.L_x_6533:
[----:B------:R-:W-:-:S04]  /*4160*/  F2FP.BF16.PACK_AB R0, RZ, R0 ;  /* 0x00000000ff00723e */ /* 0x000fc800000010ff */
[----:B------:R-:W-:Y:S01]  /*4170*/  PRMT R26, R0, 0x7610, R26 ;  /* 0x00007610001a7816 */ /* 0x000fe2000000001a */
[----:B------:R-:W-:Y:S05]  /*4180*/  BRA `(.L_x_6508) ;  /* 0x000001e000007947 */ /* 0x000fea0003800000 */
.L_x_6507:
        /* <DEDUP_REMOVED lines=21> */
.L_x_6532:
[----:B------:R-:W2:Y:S02]  /*42e0*/  LDG.E.64 R2, [R2.64] ;  /* 0x0000002402027981 */ /* 0x000ea4000c1e1b00 */
[----:B--2---:R-:W0:Y:S02]  /*42f0*/  I2F.U64 R0, R2 ;  /* 0x0000000200007312 */ /* 0x004e240000301000 */
[----:B0-----:R-:W-:-:S04]  /*4300*/  F2FP.BF16.PACK_AB R0, RZ, R0 ;  /* 0x00000000ff00723e */ /* 0x001fc800000010ff */
[----:B------:R-:W-:Y:S01]  /*4310*/  PRMT R26, R0, 0x7610, R26 ;  /* 0x00007610001a7816 */ /* 0x000fe2000000001a */
[----:B------:R-:W-:Y:S05]  /*4320*/  BRA `(.L_x_6508) ;  /* 0x0000004000007947 */ /* 0x000fea0003800000 */
.L_x_6531:
[----:B------:R-:W2:Y:S02]  /*4330*/  LDG.E R2, [R2.64] ;  /* 0x0000002402027981 */ /* 0x000ea4000c1e1900 */
[----:B--2---:R-:W0:Y:S02]  /*4340*/  I2F.U32 R0, R2 ;  /* 0x0000000200007306 */ /* 0x004e240000201000 */
[----:B0-----:R-:W-:-:S04]  /*4350*/  F2FP.BF16.PACK_AB R0, RZ, R0 ;  /* 0x00000000ff00723e */ /* 0x001fc800000010ff */
[----:B------:R-:W-:Y:S02]  /*4360*/  PRMT R26, R0, 0x7610, R26 ;  /* 0x00007610001a7816 */ /* 0x000fe4000000001a */
.L_x_6508:
[----:B------:R-:W-:-:S05]  /*4370*/  IADD3 R17, R17, 0x80, RZ ;  /* 0x0000008011117810 */ /* 0x000fca0007ffe0ff */
.L_x_6470:
[----:B------:R-:W-:Y:S05]  /*4380*/  BSYNC B6 ;  /* 0x0000000000067941 */ /* 0x000fea0003800000 */
.L_x_6469:
        /* <DEDUP_REMOVED lines=26> */
.L_x_6540:
[----:B------:R-:W2:Y:S02]  /*4530*/  LDG.E.U8 R4, [R4.64] ;  /* 0x0000002404047981 */ /* 0x000ea4000c1e1100 */
[----:B--2---:R-:W0:Y:S02]  /*4540*/  I2F.U16 R0, R4 ;  /* 0x0000000400007306 */ /* 0x004e240000101000 */
[----:B0-----:R-:W-:-:S04]  /*4550*/  F2FP.BF16.PACK_AB R0, RZ, R0 ;  /* 0x00000000ff00723e */ /* 0x001fc800000010ff */
[----:B------:R-:W-:Y:S01]  /*4560*/  PRMT R28, R0, 0x7610, R28 ;  /* 0x00007610001c7816 */ /* 0x000fe2000000001c */
[----:B------:R-:W-:Y:S05]  /*4570*/  BRA `(.L_x_6542) ;  /* 0x00000f0000007947 */ /* 0x000fea0003800000 */
.L_x_6539:
        /* <DEDUP_REMOVED lines=11> */
.L_x_6544:
[----:B------:R-:W2:Y:S02]  /*4630*/  LDG.E R4, [R4.64] ;  /* 0x0000002404047981 */ /* 0x000ea4000c1e1900 */
[----:B--2---:R-:W0:Y:S02]  /*4640*/  I2F R0, R4 ;  /* 0x0000000400007306 */ /* 0x004e240000201400 */
[----:B0-----:R-:W-:-:S04]  /*4650*/  F2FP.BF16.PACK_AB R0, RZ, R0 ;  /* 0x00000000ff00723e */ /* 0x001fc800000010ff */
[----:B------:R-:W-:Y:S01]  /*4660*/  PRMT R28, R0, 0x7610, R28 ;  /* 0x00007610001c7816 */ /* 0x000fe2000000001c */
[----:B------:R-:W-:Y:S05]  /*4670*/  BRA `(.L_x_6542) ;  /* 0x00000e0000007947 */ /* 0x000fea0003800000 */
.L_x_6543:
[----:B------:R-:W2:Y:S02]  /*4680*/  LDG.E.U16 R4, [R4.64] ;  /* 0x0000002404047981 */ /* 0x000ea4000c1e1500 */
[----:B--2---:R-:W0:Y:S02]  /*4690*/  I2F.S16 R0, R4 ;  /* 0x0000000400007306 */ /* 0x004e240000101400 */
[----:B0-----:R-:W-:-:S04]  /*46a0*/  F2FP.BF16.PACK_AB R0, RZ, R0 ;  /* 0x00000000ff00723e */ /* 0x001fc800000010ff */
[----:B------:R-:W-:Y:S01]  /*46b0*/  PRMT R28, R0, 0x7610, R28 ;  /* 0x00007610001c7816 */ /* 0x000fe2000000001c */
[----:B------:R-:W-:Y:S05]  /*46c0*/  BRA `(.L_x_6542) ;  /* 0x00000db000007947 */ /* 0x000fea0003800000 */
.L_x_6538:
        /* <DEDUP_REMOVED lines=9> */
.L_x_6546:
[----:B------:R-:W2:Y:S02]  /*4760*/  LDG.E.U16 R0, [R4.64] ;  /* 0x0000002404007981 */ /* 0x000ea4000c1e1500 */
[----:B--2---:R-:W-:-:S05]  /*4770*/  HADD2.F32 R0, -RZ, R0.H0_H0 ;  /* 0x20000000ff007230 */ /* 0x004fca0000004100 */
[----:B------:R-:W-:-:S04]  /*4780*/  F2FP.BF16.PACK_AB R0, RZ, R0 ;  /* 0x00000000ff00723e */ /* 0x000fc800000010ff */
[----:B------:R-:W-:Y:S01]  /*4790*/  PRMT R28, R0, 0x7610, R28 ;  /* 0x00007610001c7816 */ /* 0x000fe2000000001c */
[----:B------:R-:W-:Y:S05]  /*47a0*/  BRA `(.L_x_6542) ;  /* 0x00000cd000007947 */ /* 0x000fea0003800000 */
.L_x_6545:
        /* <DEDUP_REMOVED lines=9> */
.L_x_6548:
[----:B------:R-:W2:Y:S02]  /*4840*/  LDG.E.U16 R4, [R4.64] ;  /* 0x0000002404047981 */ /* 0x000ea4000c1e1500 */
[----:B--2---:R-:W-:-:S05]  /*4850*/  HADD2.F32 R0, -RZ, R4.H0_H0 ;  /* 0x20000004ff007230 */ /* 0x004fca0000004100 */
[----:B------:R-:W-:-:S04]  /*4860*/  F2FP.BF16.PACK_AB R0, RZ, R0 ;  /* 0x00000000ff00723e */ /* 0x000fc800000010ff */
[----:B------:R-:W-:Y:S01]  /*4870*/  PRMT R28, R0, 0x7610, R28 ;  /* 0x00007610001c7816 */ /* 0x000fe2000000001c */
[----:B------:R-:W-:Y:S05]  /*4880*/  BRA `(.L_x_6542) ;  /* 0x00000bf000007947 */ /* 0x000fea0003800000 */
.L_x_6547:
[----:B------:R-:W2:Y:S02]  /*4890*/  LDG.E.64 R4, [R4.64] ;  /* 0x0000002404047981 */ /* 0x000ea4000c1e1b00 */
[----:B--2---:R-:W0:Y:S01]  /*48a0*/  F2F.F32.F64 R0, R4 ;  /* 0x0000000400007310 */ /* 0x004e220000301000 */
[----:B------:R-:W0:-:S14]  /*48b0*/  DSETP.GEU.AND P0, PT, |R4|, c[0x2][0x0], PT ;  /* 0x008000000400762a */ /* 0x000e1c0003f0e200 */
[----:B0-----:R-:W-:-:S05]  /*48c0*/  @!P0 FMUL R0, R0, 1.175494350822287508e-38 ;  /* 0x0080000000008820 */ /* 0x001fca0000400000 */
[----:B------:R-:W-:-:S04]  /*48d0*/  F2FP.BF16.PACK_AB R0, RZ, R0 ;  /* 0x00000000ff00723e */ /* 0x000fc800000010ff */
[----:B------:R-:W-:Y:S01]  /*48e0*/  PRMT R28, R0, 0x7610, R28 ;  /* 0x00007610001c7816 */ /* 0x000fe2000000001c */
[----:B------:R-:W-:Y:S05]  /*48f0*/  BRA `(.L_x_6542) ;  /* 0x00000b8000007947 */ /* 0x000fea0003800000 */
.L_x_6537:
        /* <DEDUP_REMOVED lines=14> */
.L_x_6551:
[----:B------:R-:W2:Y:S02]  /*49e0*/  LDG.E.64 R4, [R4.64] ;  /* 0x0000002404047981 */ /* 0x000ea4000c1e1b00 */
[----:B--2---:R-:W0:Y:S01]  /*49f0*/  F2F.F32.F64 R0, R4 ;  /* 0x0000000400007310 */ /* 0x004e220000301000 */
[----:B------:R-:W0:-:S14]  /*4a00*/  DSETP.GEU.AND P0, PT, |R4|, c[0x2][0x0], PT ;  /* 0x008000000400762a */ /* 0x000e1c0003f0e200 */
[----:B0-----:R-:W-:-:S05]  /*4a10*/  @!P0 FMUL R0, R0, 1.175494350822287508e-38 ;  /* 0x0080000000008820 */ /* 0x001fca0000400000 */
[----:B------:R-:W-:-:S04]  /*4a20*/  F2FP.BF16.PACK_AB R0, RZ, R0 ;  /* 0x00000000ff00723e */ /* 0x000fc800000010ff */
[----:B------:R-:W-:Y:S01]  /*4a30*/  PRMT R28, R0, 0x7610, R28 ;  /* 0x00007610001c7816 */ /* 0x000fe2000000001c */
[----:B------:R-:W-:Y:S05]  /*4a40*/  BRA `(.L_x_6542) ;  /* 0x00000a3000007947 */ /* 0x000fea0003800000 */
.L_x_6550:
        /* <DEDUP_REMOVED lines=28> */
.L_x_6553:
        /* <DEDUP_REMOVED lines=15> */
.L_x_6552:
[----:B------:R0:W5:Y:S01]  /*4d00*/  LDG.E.U16 R28, [R4.64] ;  /* 0x00000024041c7981 */ /* 0x000162000c1e1500 */
[----:B------:R-:W-:Y:S05]  /*4d10*/  BRA `(.L_x_6542) ;  /* 0x0000076000007947 */ /* 0x000fea0003800000 */
.L_x_6549:
        /* <DEDUP_REMOVED lines=12> */
.L_x_6556:
        /* <DEDUP_REMOVED lines=21> */
.L_x_6560:
[----:B------:R-:W-:Y:S05]  /*4f30*/  BSYNC B1 ;  /* 0x0000000000017941 */ /* 0x000fea0003800000 */
.L_x_6559:
[----:B------:R-:W-:Y:S01]  /*4f40*/  LEA R5, R0, 0x3b800000, 0x17 ;  /* 0x3b80000000057811 */ /* 0x000fe200078eb8ff */
[----:B------:R-:W-:-:S05]  /*4f50*/  IMAD.SHL.U32 R0, R3, 0x100000, RZ ;  /* 0x0010000003007824 */ /* 0x000fca00078e00ff */
[----:B------:R-:W-:Y:S02]  /*4f60*/  LOP3.LUT R0, R5, R0, R6, 0xfe, !PT ;  /* 0x0000000005007212 */ /* 0x000fe400078efe06 */
.L_x_6558:
[----:B------:R-:W-:Y:S05]  /*4f70*/  BSYNC B0 ;  /* 0x0000000000007941 */ /* 0x000fea0003800000 */
.L_x_6557:
[----:B------:R-:W-:-:S04]  /*4f80*/  F2FP.BF16.PACK_AB R0, RZ, R0 ;  /* 0x00000000ff00723e */ /* 0x000fc800000010ff */
[----:B------:R-:W-:Y:S01]  /*4f90*/  PRMT R28, R0, 0x7610, R28 ;  /* 0x00007610001c7816 */ /* 0x000fe2000000001c */
[----:B------:R-:W-:Y:S05]  /*4fa0*/  BRA `(.L_x_6542) ;  /* 0x000004d000007947 */ /* 0x000fea0003800000 */
.L_x_6555:
        /* <DEDUP_REMOVED lines=21> */
.L_x_6564:
[----:B------:R-:W-:Y:S05]  /*5100*/  BSYNC B1 ;  /* 0x0000000000017941 */ /* 0x000fea0003800000 */
.L_x_6563:
[----:B------:R-:W-:Y:S01]  /*5110*/  LEA R5, R0, 0x37800000, 0x17 ;  /* 0x3780000000057811 */ /* 0x000fe200078eb8ff */
[----:B------:R-:W-:-:S05]  /*5120*/  IMAD.SHL.U32 R0, R3, 0x200000, RZ ;  /* 0x0020000003007824 */ /* 0x000fca00078e00ff */
[----:B------:R-:W-:Y:S02]  /*5130*/  LOP3.LUT R0, R5, R0, R6, 0xfe, !PT ;  /* 0x0000000005007212 */ /* 0x000fe400078efe06 */
.L_x_6562:
[----:B------:R-:W-:Y:S05]  /*5140*/  BSYNC B0 ;  /* 0x0000000000007941 */ /* 0x000fea0003800000 */
.L_x_6561:
[----:B------:R-:W-:-:S04]  /*5150*/  F2FP.BF16.PACK_AB R0, RZ, R0 ;  /* 0x00000000ff00723e */ /* 0x000fc800000010ff */
[----:B------:R-:W-:Y:S01]  /*5160*/  PRMT R28, R0, 0x7610, R28 ;  /* 0x00007610001c7816 */ /* 0x000fe2000000001c */
[----:B------:R-:W-:Y:S05]  /*5170*/  BRA `(.L_x_6542) ;  /* 0x0000030000007947 */ /* 0x000fea0003800000 */
.L_x_6554:
        /* <DEDUP_REMOVED lines=14> */
.L_x_6568:
[----:B------:R-:W-:Y:S05]  /*5260*/  BSYNC B0 ;  /* 0x0000000000007941 */ /* 0x000fea0003800000 */
.L_x_6567:
[----:B------:R-:W-:-:S04]  /*5270*/  F2FP.BF16.PACK_AB R0, RZ, R0 ;  /* 0x00000000ff00723e */ /* 0x000fc800000010ff */
[----:B------:R-:W-:Y:S01]  /*5280*/  PRMT R28, R0, 0x7610, R28 ;  /* 0x00007610001c7816 */ /* 0x000fe2000000001c */
[----:B------:R-:W-:Y:S05]  /*5290*/  BRA `(.L_x_6542) ;  /* 0x000001e000007947 */ /* 0x000fea0003800000 */
.L_x_6541:
        /* <DEDUP_REMOVED lines=21> */
.L_x_6566:
[----:B------:R-:W2:Y:S02]  /*53f0*/  LDG.E.64 R4, [R4.64] ;  /* 0x0000002404047981 */ /* 0x000ea4000c1e1b00 */
[----:B--2---:R-:W0:Y:S02]  /*5400*/  I2F.U64 R0, R4 ;  /* 0x0000000400007312 */ /* 0x004e240000301000 */
[----:B0-----:R-:W-:-:S04]  /*5410*/  F2FP.BF16.PACK_AB R0, RZ, R0 ;  /* 0x00000000ff00723e */ /* 0x001fc800000010ff */
[----:B------:R-:W-:Y:S01]  /*5420*/  PRMT R28, R0, 0x7610, R28 ;  /* 0x00007610001c7816 */ /* 0x000fe2000000001c */
[----:B------:R-:W-:Y:S05]  /*5430*/  BRA `(.L_x_6542) ;  /* 0x0000004000007947 */ /* 0x000fea0003800000 */
.L_x_6565:
[----:B------:R-:W2:Y:S02]  /*5440*/  LDG.E R4, [R4.64] ;  /* 0x0000002404047981 */ /* 0x000ea4000c1e1900 */
[----:B--2---:R-:W0:Y:S02]  /*5450*/  I2F.U32 R0, R4 ;  /* 0x0000000400007306 */ /* 0x004e240000201000 */
[----:B0-----:R-:W-:-:S04]  /*5460*/  F2FP.BF16.PACK_AB R0, RZ, R0 ;  /* 0x00000000ff00723e */ /* 0x001fc800000010ff */
[----:B------:R-:W-:Y:S02]  /*5470*/  PRMT R28, R0, 0x7610, R28 ;  /* 0x00007610001c7816 */ /* 0x000fe4000000001c */
.L_x_6542:
        /* <DEDUP_REMOVED lines=19> */
.L_x_6572:
[----:B------:R-:W2:Y:S02]  /*55b0*/  LDG.E.U8 R4, [R4.64] ;  /* 0x0000002404047981 */ /* 0x000ea4000c1e1100 */
[----:B--2---:R-:W0:Y:S02]  /*55c0*/  I2F.U16 R0, R4 ;  /* 0x0000000400007306 */ /* 0x004e240000101000 */
[----:B0-----:R-:W-:-:S04]  /*55d0*/  F2FP.BF16.PACK_AB R0, RZ, R0 ;  /* 0x00000000ff00723e */ /* 0x001fc800000010ff */
[----:B------:R-:W-:Y:S01]  /*55e0*/  PRMT R2, R0, 0x7610, R2 ;  /* 0x0000761000027816 */ /* 0x000fe20000000002 */
[----:B------:R-:W-:Y:S05]  /*55f0*/  BRA `(.L_x_6574) ;  /* 0x00000ef000007947 */ /* 0x000fea0003800000 */
.L_x_6571:
        /* <DEDUP_REMOVED lines=11> */
.L_x_6576:
[----:B------:R-:W2:Y:S02]  /*56b0*/  LDG.E R4, [R4.64] ;  /* 0x0000002404047981 */ /* 0x000ea4000c1e1900 */
[----:B--2---:R-:W0:Y:S02]  /*56c0*/  I2F R0, R4 ;  /* 0x0000000400007306 */ /* 0x004e240000201400 */
[----:B0-----:R-:W-:-:S04]  /*56d0*/  F2FP.BF16.PACK_AB R0, RZ, R0 ;  /* 0x00000000ff00723e */ /* 0x001fc800000010ff */
[----:B------:R-:W-:Y:S01]  /*56e0*/  PRMT R2, R0, 0x7610, R2 ;  /* 0x0000761000027816 */ /* 0x000fe20000000002 */
[----:B------:R-:W-:Y:S05]  /*56f0*/  BRA `(.L_x_6574) ;  /* 0x00000df000007947 */ /* 0x000fea0003800000 */
.L_x_6575:
[----:B------:R-:W2:Y:S02]  /*5700*/  LDG.E.U16 R4, [R4.64] ;  /* 0x0000002404047981 */ /* 0x000ea4000c1e1500 */
[----:B--2---:R-:W0:Y:S02]  /*5710*/  I2F.S16 R0, R4 ;  /* 0x0000000400007306 */ /* 0x004e240000101400 */
[----:B0-----:R-:W-:-:S04]  /*5720*/  F2FP.BF16.PACK_AB R0, RZ, R0 ;  /* 0x00000000ff00723e */ /* 0x001fc800000010ff */
[----:B------:R-:W-:Y:S01]  /*5730*/  PRMT R2, R0, 0x7610, R2 ;  /* 0x0000761000027816 */ /* 0x000fe20000000002 */
[----:B------:R-:W-:Y:S05]  /*5740*/  BRA `(.L_x_6574) ;  /* 0x00000da000007947 */ /* 0x000fea0003800000 */
.L_x_6570:
        /* <DEDUP_REMOVED lines=9> */
.L_x_6578:
[----:B------:R-:W2:Y:S02]  /*57e0*/  LDG.E.U16 R0, [R4.64] ;  /* 0x0000002404007981 */ /* 0x000ea4000c1e1500 */
[----:B--2---:R-:W-:-:S05]  /*57f0*/  HADD2.F32 R0, -RZ, R0.H0_H0 ;  /* 0x20000000ff007230 */ /* 0x004fca0000004100 */
[----:B------:R-:W-:-:S04]  /*5800*/  F2FP.BF16.PACK_AB R0, RZ, R0 ;  /* 0x00000000ff00723e */ /* 0x000fc800000010ff */
[----:B------:R-:W-:Y:S01]  /*5810*/  PRMT R2, R0, 0x7610, R2 ;  /* 0x0000761000027816 */ /* 0x000fe20000000002 */
[----:B------:R-:W-:Y:S05]  /*5820*/  BRA `(.L_x_6574) ;  /* 0x00000cc000007947 */ /* 0x000fea0003800000 */
.L_x_6577:
        /* <DEDUP_REMOVED lines=9> */
.L_x_6580:
[----:B------:R-:W2:Y:S02]  /*58c0*/  LDG.E.U16 R4, [R4.64] ;  /* 0x0000002404047981 */ /* 0x000ea4000c1e1500 */
[----:B--2---:R-:W-:-:S05]  /*58d0*/  HADD2.F32 R0, -RZ, R4.H0_H0 ;  /* 0x20000004ff007230 */ /* 0x004fca0000004100 */
[----:B------:R-:W-:-:S04]  /*58e0*/  F2FP.BF16.PACK_AB R0, RZ, R0 ;  /* 0x00000000ff00723e */ /* 0x000fc800000010ff */
[----:B------:R-:W-:Y:S01]  /*58f0*/  PRMT R2, R0, 0x7610, R2 ;  /* 0x0000761000027816 */ /* 0x000fe20000000002 */
[----:B------:R-:W-:Y:S05]  /*5900*/  BRA `(.L_x_6574) ;  /* 0x00000be000007947 */ /* 0x000fea0003800000 */
.L_x_6579:
[----:B------:R-:W2:Y:S02]  /*5910*/  LDG.E.64 R4, [R4.64] ;  /* 0x0000002404047981 */ /* 0x000ea4000c1e1b00 */
[----:B--2---:R-:W0:Y:S01]  /*5920*/  F2F.F32.F64 R0, R4 ;  /* 0x0000000400007310 */ /* 0x004e220000301000 */
[----:B------:R-:W0:-:S14]  /*5930*/  DSETP.GEU.AND P0, PT, |R4|, c[0x2][0x0], PT ;  /* 0x008000000400762a */ /* 0x000e1c0003f0e200 */
[----:B0-----:R-:W-:-:S05]  /*5940*/  @!P0 FMUL R0, R0, 1.175494350822287508e-38 ;  /* 0x0080000000008820 */ /* 0x001fca0000400000 */
[----:B------:R-:W-:-:S04]  /*5950*/  F2FP.BF16.PACK_AB R0, RZ, R0 ;  /* 0x00000000ff00723e */ /* 0x000fc800000010ff */
[----:B------:R-:W-:Y:S01]  /*5960*/  PRMT R2, R0, 0x7610, R2 ;  /* 0x0000761000027816 */ /* 0x000fe20000000002 */
[----:B------:R-:W-:Y:S05]  /*5970*/  BRA `(.L_x_6574) ;  /* 0x00000b7000007947 */ /* 0x000fea0003800000 */
.L_x_6569:
        /* <DEDUP_REMOVED lines=14> */
.L_x_6583:
[----:B------:R-:W2:Y:S02]  /*5a60*/  LDG.E.64 R4, [R4.64] ;  /* 0x0000002404047981 */ /* 0x000ea4000c1e1b00 */
[----:B--2---:R-:W0:Y:S01]  /*5a70*/  F2F.F32.F64 R0, R4 ;  /* 0x0000000400007310 */ /* 0x004e220000301000 */
[----:B------:R-:W0:-:S14]  /*5a80*/  DSETP.GEU.AND P0, PT, |R4|, c[0x2][0x0], PT ;  /* 0x008000000400762a */ /* 0x000e1c0003f0e200 */
[----:B0-----:R-:W-:-:S05]  /*5a90*/  @!P0 FMUL R0, R0, 1.175494350822287508e-38 ;  /* 0x0080000000008820 */ /* 0x001fca0000400000 */
[----:B------:R-:W-:-:S04]  /*5aa0*/  F2FP.BF16.PACK_AB R0, RZ, R0 ;  /* 0x00000000ff00723e */ /* 0x000fc800000010ff */
[----:B------:R-:W-:Y:S01]  /*5ab0*/  PRMT R2, R0, 0x7610, R2 ;  /* 0x0000761000027816 */ /* 0x000fe20000000002 */
[----:B------:R-:W-:Y:S05]  /*5ac0*/  BRA `(.L_x_6574) ;  /* 0x00000a2000007947 */ /* 0x000fea0003800000 */
.L_x_6582:
        /* <DEDUP_REMOVED lines=28> */
.L_x_6585:
        /* <DEDUP_REMOVED lines=14> */
.L_x_6584:
[----:B------:R0:W5:Y:S01]  /*5d70*/  LDG.E.U16 R2, [R4.64] ;  /* 0x0000002404027981 */ /* 0x000162000c1e1500 */
[----:B------:R-:W-:Y:S05]  /*5d80*/  BRA `(.L_x_6574) ;  /* 0x0000076000007947 */ /* 0x000fea0003800000 */
.L_x_6581:
        /* <DEDUP_REMOVED lines=12> */
.L_x_6588:
        /* <DEDUP_REMOVED lines=21> */
.L_x_6592:
[----:B------:R-:W-:Y:S05]  /*5fa0*/  BSYNC B1 ;  /* 0x0000000000017941 */ /* 0x000fea0003800000 */
.L_x_6591:
[----:B------:R-:W-:Y:S01]  /*5fb0*/  LEA R3, R0, 0x3b800000, 0x17 ;  /* 0x3b80000000037811 */ /* 0x000fe200078eb8ff */
[----:B------:R-:W-:-:S05]  /*5fc0*/  IMAD.SHL.U32 R0, R2, 0x100000, RZ ;  /* 0x0010000002007824 */ /* 0x000fca00078e00ff */
[----:B------:R-:W-:Y:S02]  /*5fd0*/  LOP3.LUT R0, R3, R0, R4, 0xfe, !PT ;  /* 0x0000000003007212 */ /* 0x000fe400078efe04 */
.L_x_6590:
[----:B------:R-:W-:Y:S05]  /*5fe0*/  BSYNC B0 ;  /* 0x0000000000007941 */ /* 0x000fea0003800000 */
.L_x_6589:
[----:B------:R-:W-:-:S04]  /*5ff0*/  F2FP.BF16.PACK_AB R0, RZ, R0 ;  /* 0x00000000ff00723e */ /* 0x000fc800000010ff */
[----:B------:R-:W-:Y:S01]  /*6000*/  PRMT R2, R0, 0x7610, R2 ;  /* 0x0000761000027816 */ /* 0x000fe20000000002 */
[----:B------:R-:W-:Y:S05]  /*6010*/  BRA `(.L_x_6574) ;  /* 0x000004d000007947 */ /* 0x000fea0003800000 */
.L_x_6587:
        /* <DEDUP_REMOVED lines=21> */
.L_x_6596:
[----:B------:R-:W-:Y:S05]  /*6170*/  BSYNC B1 ;  /* 0x0000000000017941 */ /* 0x000fea0003800000 */
.L_x_6595:
[----:B------:R-:W-:Y:S01]  /*6180*/  LEA R3, R0, 0x37800000, 0x17 ;  /* 0x3780000000037811 */ /* 0x000fe200078eb8ff */
[----:B------:R-:W-:-:S05]  /*6190*/  IMAD.SHL.U32 R0, R2, 0x200000, RZ ;  /* 0x0020000002007824 */ /* 0x000fca00078e00ff */
[----:B------:R-:W-:Y:S02]  /*61a0*/  LOP3.LUT R0, R3, R0, R4, 0xfe, !PT ;  /* 0x0000000003007212 */ /* 0x000fe400078efe04 */
.L_x_6594:
[----:B------:R-:W-:Y:S05]  /*61b0*/  BSYNC B0 ;  /* 0x0000000000007941 */ /* 0x000fea0003800000 */
.L_x_6593:
[----:B------:R-:W-:-:S04]  /*61c0*/  F2FP.BF16.PACK_AB R0, RZ, R0 ;  /* 0x00000000ff00723e */ /* 0x000fc800000010ff */
[----:B------:R-:W-:Y:S01]  /*61d0*/  PRMT R2, R0, 0x7610, R2 ;  /* 0x0000761000027816 */ /* 0x000fe20000000002 */
[----:B------:R-:W-:Y:S05]  /*61e0*/  BRA `(.L_x_6574) ;  /* 0x0000030000007947 */ /* 0x000fea0003800000 */
.L_x_6586:
        /* <DEDUP_REMOVED lines=14> */
.L_x_6600:
[----:B------:R-:W-:Y:S05]  /*62d0*/  BSYNC B0 ;  /* 0x0000000000007941 */ /* 0x000fea0003800000 */
.L_x_6599:
[----:B------:R-:W-:-:S04]  /*62e0*/  F2FP.BF16.PACK_AB R0, RZ, R0 ;  /* 0x00000000ff00723e */ /* 0x000fc800000010ff */
[----:B------:R-:W-:Y:S01]  /*62f0*/  PRMT R2, R0, 0x7610, R2 ;  /* 0x0000761000027816 */ /* 0x000fe20000000002 */
[----:B------:R-:W-:Y:S05]  /*6300*/  BRA `(.L_x_6574) ;  /* 0x000001e000007947 */ /* 0x000fea0003800000 */
.L_x_6573:
        /* <DEDUP_REMOVED lines=21> */
.L_x_6598:
[----:B------:R-:W2:Y:S02]  /*6460*/  LDG.E.64 R4, [R4.64] ;  /* 0x0000002404047981 */ /* 0x000ea4000c1e1b00 */
[----:B--2---:R-:W0:Y:S02]  /*6470*/  I2F.U64 R0, R4 ;  /* 0x0000000400007312 */ /* 0x004e240000301000 */
[----:B0-----:R-:W-:-:S04]  /*6480*/  F2FP.BF16.PACK_AB R0, RZ, R0 ;  /* 0x00000000ff00723e */ /* 0x001fc800000010ff */
[----:B------:R-:W-:Y:S01]  /*6490*/  PRMT R2, R0, 0x7610, R2 ;  /* 0x0000761000027816 */ /* 0x000fe20000000002 */
[----:B------:R-:W-:Y:S05]  /*64a0*/  BRA `(.L_x_6574) ;  /* 0x0000004000007947 */ /* 0x000fea0003800000 */
.L_x_6597:
[----:B------:R-:W2:Y:S02]  /*64b0*/  LDG.E R4, [R4.64] ;  /* 0x0000002404047981 */ /* 0x000ea4000c1e1900 */
[----:B--2---:R-:W0:Y:S02]  /*64c0*/  I2F.U32 R0, R4 ;  /* 0x0000000400007306 */ /* 0x004e240000201000 */
[----:B0-----:R-:W-:-:S04]  /*64d0*/  F2FP.BF16.PACK_AB R0, RZ, R0 ;  /* 0x00000000ff00723e */ /* 0x001fc800000010ff */
[----:B------:R-:W-:Y:S02]  /*64e0*/  PRMT R2, R0, 0x7610, R2 ;  /* 0x0000761000027816 */ /* 0x000fe40000000002 */
.L_x_6574:
[----:B------:R-:W-:-:S05]  /*64f0*/  IADD3 R17, R17, 0x80, RZ ;  /* 0x0000008011117810 */ /* 0x000fca0007ffe0ff */
.L_x_6536:
[----:B------:R-:W-:Y:S05]  /*6500*/  BSYNC B6 ;  /* 0x0000000000067941 */ /* 0x000fea0003800000 */
.L_x_6535:
        /* <DEDUP_REMOVED lines=24> */
.L_x_6606:
[----:B------:R-:W2:Y:S02]  /*6690*/  LDG.E.U8 R4, [R4.64] ;  /* 0x0000002404047981 */ /* 0x000ea4000c1e1100 */
[----:B--2---:R-:W0:Y:S02]  /*66a0*/  I2F.U16 R0, R4 ;  /* 0x0000000400007306 */ /* 0x004e240000101000 */
[----:B0-----:R-:W-:-:S04]  /*66b0*/  F2FP.BF16.PACK_AB R0, RZ, R0 ;  /* 0x00000000ff00723e */ /* 0x001fc800000010ff */
[----:B------:R-:W-:Y:S01]  /*66c0*/  PRMT R27, R0, 0x7610, R27 ;  /* 0x00007610001b7816 */ /* 0x000fe2000000001b */
[----:B------:R-:W-:Y:S05]  /*66d0*/  BRA `(.L_x_6608) ;  /* 0x00000f0000007947 */ /* 0x000fea0003800000 */
.L_x_6605:
        /* <DEDUP_REMOVED lines=11> */
.L_x_6610:
[----:B------:R-:W2:Y:S02]  /*6790*/  LDG.E R4, [R4.64] ;  /* 0x0000002404047981 */ /* 0x000ea4000c1e1900 */
[----:B--2---:R-:W0:Y:S02]  /*67a0*/  I2F R0, R4 ;  /* 0x0000000400007306 */ /* 0x004e240000201400 */
[----:B0-----:R-:W-:-:S04]  /*67b0*/  F2FP.BF16.PACK_AB R0, RZ, R0 ;  /* 0x00000000ff00723e */ /* 0x001fc800000010ff */
[----:B------:R-:W-:Y:S01]  /*67c0*/  PRMT R27, R0, 0x7610, R27 ;  /* 0x00007610001b7816 */ /* 0x000fe2000000001b */
[----:B------:R-:W-:Y:S05]  /*67d0*/  BRA `(.L_x_6608) ;  /* 0x00000e0000007947 */ /* 0x000fea0003800000 */
.L_x_6609:
[----:B------:R-:W2:Y:S02]  /*67e0*/  LDG.E.U16 R4, [R4.64] ;  /* 0x0000002404047981 */ /* 0x000ea4000c1e1500 */
[----:B--2---:R-:W0:Y:S02]  /*67f0*/  I2F.S16 R0, R4 ;  /* 0x0000000400007306 */ /* 0x004e240000101400 */
[----:B0-----:R-:W-:-:S04]  /*6800*/  F2FP.BF16.PACK_AB R0, RZ, R0 ;  /* 0x00000000ff00723e */ /* 0x001fc800000010ff */
[----:B------:R-:W-:Y:S01]  /*6810*/  PRMT R27, R0, 0x7610, R27 ;  /* 0x00007610001b7816 */ /* 0x000fe2000000001b */
[----:B------:R-:W-:Y:S05]  /*6820*/  BRA `(.L_x_6608) ;  /* 0x00000db000007947 */ /* 0x000fea0003800000 */
.L_x_6604:
        /* <DEDUP_REMOVED lines=9> */
.L_x_6612:
[----:B------:R-:W2:Y:S02]  /*68c0*/  LDG.E.U16 R0, [R4.64] ;  /* 0x0000002404007981 */ /* 0x000ea4000c1e1500 */
[----:B--2---:R-:W-:-:S05]  /*68d0*/  HADD2.F32 R0, -RZ, R0.H0_H0 ;  /* 0x20000000ff007230 */ /* 0x004fca0000004100 */
[----:B------:R-:W-:-:S04]  /*68e0*/  F2FP.BF16.PACK_AB R0, RZ, R0 ;  /* 0x00000000ff00723e */ /* 0x000fc800000010ff */
[----:B------:R-:W-:Y:S01]  /*68f0*/  PRMT R27, R0, 0x7610, R27 ;  /* 0x00007610001b7816 */ /* 0x000fe2000000001b */
[----:B------:R-:W-:Y:S05]  /*6900*/  BRA `(.L_x_6608) ;  /* 0x00000cd000007947 */ /* 0x000fea0003800000 */
.L_x_6611:
        /* <DEDUP_REMOVED lines=9> */
.L_x_6614:
[----:B------:R-:W2:Y:S02]  /*69a0*/  LDG.E.U16 R4, [R4.64] ;  /* 0x0000002404047981 */ /* 0x000ea4000c1e1500 */
[----:B--2---:R-:W-:-:S05]  /*69b0*/  HADD2.F32 R0, -RZ, R4.H0_H0 ;  /* 0x20000004ff007230 */ /* 0x004fca0000004100 */
[----:B------:R-:W-:-:S04]  /*69c0*/  F2FP.BF16.PACK_AB R0, RZ, R0 ;  /* 0x00000000ff00723e */ /* 0x000fc800000010ff */
[----:B------:R-:W-:Y:S01]  /*69d0*/  PRMT R27, R0, 0x7610, R27 ;  /* 0x00007610001b7816 */ /* 0x000fe2000000001b */
[----:B------:R-:W-:Y:S05]  /*69e0*/  BRA `(.L_x_6608) ;  /* 0x00000bf000007947 */ /* 0x000fea0003800000 */
.L_x_6613:
[----:B------:R-:W2:Y:S02]  /*69f0*/  LDG.E.64 R4, [R4.64] ;  /* 0x0000002404047981 */ /* 0x000ea4000c1e1b00 */
[----:B--2---:R-:W0:Y:S01]  /*6a00*/  F2F.F32.F64 R0, R4 ;  /* 0x0000000400007310 */ /* 0x004e220000301000 */
[----:B------:R-:W0:-:S14]  /*6a10*/  DSETP.GEU.AND P0, PT, |R4|, c[0x2][0x0], PT ;  /* 0x008000000400762a */ /* 0x000e1c0003f0e200 */
[----:B0-----:R-:W-:-:S05]  /*6a20*/  @!P0 FMUL R0, R0, 1.175494350822287508e-38 ;  /* 0x0080000000008820 */ /* 0x001fca0000400000 */
[----:B------:R-:W-:-:S04]  /*6a30*/  F2FP.BF16.PACK_AB R0, RZ, R0 ;  /* 0x00000000ff00723e */ /* 0x000fc800000010ff */
[----:B------:R-:W-:Y:S01]  /*6a40*/  PRMT R27, R0, 0x7610, R27 ;  /* 0x00007610001b7816 */ /* 0x000fe2000000001b */
[----:B------:R-:W-:Y:S05]  /*6a50*/  BRA `(.L_x_6608) ;  /* 0x00000b8000007947 */ /* 0x000fea0003800000 */
.L_x_6603:
        /* <DEDUP_REMOVED lines=14> */
.L_x_6617:
[----:B------:R-:W2:Y:S02]  /*6b40*/  LDG.E.64 R4, [R4.64] ;  /* 0x0000002404047981 */ /* 0x000ea4000c1e1b00 */
[----:B--2---:R-:W0:Y:S01]  /*6b50*/  F2F.F32.F64 R0, R4 ;  /* 0x0000000400007310 */ /* 0x004e220000301000 */
[----:B------:R-:W0:-:S14]  /*6b60*/  DSETP.GEU.AND P0, PT, |R4|, c[0x2][0x0], PT ;  /* 0x008000000400762a */ /* 0x000e1c0003f0e200 */
[----:B0-----:R-:W-:-:S05]  /*6b70*/  @!P0 FMUL R0, R0, 1.175494350822287508e-38 ;  /* 0x0080000000008820 */ /* 0x001fca0000400000 */
[----:B------:R-:W-:-:S04]  /*6b80*/  F2FP.BF16.PACK_AB R0, RZ, R0 ;  /* 0x00000000ff00723e */ /* 0x000fc800000010ff */
[----:B------:R-:W-:Y:S01]  /*6b90*/  PRMT R27, R0, 0x7610, R27 ;  /* 0x00007610001b7816 */ /* 0x000fe2000000001b */
[----:B------:R-:W-:Y:S05]  /*6ba0*/  BRA `(.L_x_6608) ;  /* 0x00000a3000007947 */ /* 0x000fea0003800000 */
.L_x_6616:
        /* <DEDUP_REMOVED lines=28> */
.L_x_6619:
        /* <DEDUP_REMOVED lines=15> */
.L_x_6618:
[----:B------:R0:W5:Y:S01]  /*6e60*/  LDG.E.U16 R27, [R4.64] ;  /* 0x00000024041b7981 */ /* 0x000162000c1e1500 */
[----:B------:R-:W-:Y:S05]  /*6e70*/  BRA `(.L_x_6608) ;  /* 0x0000076000007947 */ /* 0x000fea0003800000 */
.L_x_6615:
        /* <DEDUP_REMOVED lines=12> */
.L_x_6622:
        /* <DEDUP_REMOVED lines=21> */
.L_x_6626:
[----:B------:R-:W-:Y:S05]  /*7090*/  BSYNC B1 ;  /* 0x0000000000017941 */ /* 0x000fea0003800000 */
.L_x_6625:
[----:B------:R-:W-:Y:S01]  /*70a0*/  LEA R5, R0, 0x3b800000, 0x17 ;  /* 0x3b80000000057811 */ /* 0x000fe200078eb8ff */
[----:B------:R-:W-:-:S05]  /*70b0*/  IMAD.SHL.U32 R0, R3, 0x100000, RZ ;  /* 0x0010000003007824 */ /* 0x000fca00078e00ff */
[----:B------:R-:W-:Y:S02]  /*70c0*/  LOP3.LUT R0, R5, R0, R6, 0xfe, !PT ;  /* 0x0000000005007212 */ /* 0x000fe400078efe06 */
.L_x_6624:
[----:B------:R-:W-:Y:S05]  /*70d0*/  BSYNC B0 ;  /* 0x0000000000007941 */ /* 0x000fea0003800000 */
.L_x_6623:
[----:B------:R-:W-:-:S04]  /*70e0*/  F2FP.BF16.PACK_AB R0, RZ, R0 ;  /* 0x00000000ff00723e */ /* 0x000fc800000010ff */
[----:B------:R-:W-:Y:S01]  /*70f0*/  PRMT R27, R0, 0x7610, R27 ;  /* 0x00007610001b7816 */ /* 0x000fe2000000001b */
[----:B------:R-:W-:Y:S05]  /*7100*/  BRA `(.L_x_6608) ;  /* 0x000004d000007947 */ /* 0x000fea0003800000 */
.L_x_6621:
        /* <DEDUP_REMOVED lines=21> */
.L_x_6630:
[----:B------:R-:W-:Y:S05]  /*7260*/  BSYNC B1 ;  /* 0x0000000000017941 */ /* 0x000fea0003800000 */
.L_x_6629:
[----:B------:R-:W-:Y:S01]  /*7270*/  LEA R5, R0, 0x37800000, 0x17 ;  /* 0x3780000000057811 */ /* 0x000fe200078eb8ff */
[----:B------:R-:W-:-:S05]  /*7280*/  IMAD.SHL.U32 R0, R3, 0x200000, RZ ;  /* 0x0020000003007824 */ /* 0x000fca00078e00ff */
[----:B------:R-:W-:Y:S02]  /*7290*/  LOP3.LUT R0, R5, R0, R6, 0xfe, !PT ;  /* 0x0000000005007212 */ /* 0x000fe400078efe06 */
.L_x_6628:
[----:B------:R-:W-:Y:S05]  /*72a0*/  BSYNC B0 ;  /* 0x0000000000007941 */ /* 0x000fea0003800000 */
.L_x_6627:
[----:B------:R-:W-:-:S04]  /*72b0*/  F2FP.BF16.PACK_AB R0, RZ, R0 ;  /* 0x00000000ff00723e */ /* 0x000fc800000010ff */
[----:B------:R-:W-:Y:S01]  /*72c0*/  PRMT R27, R0, 0x7610, R27 ;  /* 0x00007610001b7816 */ /* 0x000fe2000000001b */
[----:B------:R-:W-:Y:S05]  /*72d0*/  BRA `(.L_x_6608) ;  /* 0x0000030000007947 */ /* 0x000fea0003800000 */
.L_x_6620:
        /* <DEDUP_REMOVED lines=14> */
.L_x_6634:
[----:B------:R-:W-:Y:S05]  /*73c0*/  BSYNC B0 ;  /* 0x0000000000007941 */ /* 0x000fea0003800000 */
.L_x_6633:
[----:B------:R-:W-:-:S04]  /*73d0*/  F2FP.BF16.PACK_AB R0, RZ, R0 ;  /* 0x00000000ff00723e */ /* 0x000fc800000010ff */
[----:B------:R-:W-:Y:S01]  /*73e0*/  PRMT R27, R0, 0x7610, R27 ;  /* 0x00007610001b7816 */ /* 0x000fe2000000001b */
[----:B------:R-:W-:Y:S05]  /*73f0*/  BRA `(.L_x_6608) ;  /* 0x000001e000007947 */ /* 0x000fea0003800000 */
.L_x_6607:
        /* <DEDUP_REMOVED lines=21> */
.L_x_6632:
[----:B------:R-:W2:Y:S02]  /*7550*/  LDG.E.64 R4, [R4.64] ;  /* 0x0000002404047981 */ /* 0x000ea4000c1e1b00 */
[----:B--2---:R-:W0:Y:S02]  /*7560*/  I2F.U64 R0, R4 ;  /* 0x0000000400007312 */ /* 0x004e240000301000 */
[----:B0-----:R-:W-:-:S04]  /*7570*/  F2FP.BF16.PACK_AB R0, RZ, R0 ;  /* 0x00000000ff00723e */ /* 0x001fc800000010ff */
[----:B------:R-:W-:Y:S01]  /*7580*/  PRMT R27, R0, 0x7610, R27 ;  /* 0x00007610001b7816 */ /* 0x000fe2000000001b */
[----:B------:R-:W-:Y:S05]  /*7590*/  BRA `(.L_x_6608) ;  /* 0x0000004000007947 */ /* 0x000fea0003800000 */
.L_x_6631:
[----:B------:R-:W2:Y:S02]  /*75a0*/  LDG.E R4, [R4.64] ;  /* 0x0000002404047981 */ /* 0x000ea4000c1e1900 */
[----:B--2---:R-:W0:Y:S02]  /*75b0*/  I2F.U32 R0, R4 ;  /* 0x0000000400007306 */ /* 0x004e240000201000 */
[----:B0-----:R-:W-:-:S04]  /*75c0*/  F2FP.BF16.PACK_AB R0, RZ, R0 ;  /* 0x00000000ff00723e */ /* 0x001fc800000010ff */
[----:B------:R-:W-:Y:S02]  /*75d0*/  PRMT R27, R0, 0x7610, R27 ;  /* 0x00007610001b7816 */ /* 0x000fe4000000001b */
.L_x_6608:
        /* <DEDUP_REMOVED lines=18> */
.L_x_6638:
[----:B------:R-:W2:Y:S02]  /*7700*/  LDG.E.U8 R4, [R4.64] ;  /* 0x0000002404047981 */ /* 0x000ea4000c1e1100 */
[----:B--2---:R-:W0:Y:S02]  /*7710*/  I2F.U16 R0, R4 ;  /* 0x0000000400007306 */ /* 0x004e240000101000 */
[----:B0-----:R-:W-:Y:S01]  /*7720*/  F2FP.BF16.PACK_AB R0, RZ, R0 ;  /* 0x00000000ff00723e */ /* 0x001fe200000010ff */
[----:B------:R-:W-:Y:S05]  /*7730*/  BRA `(.L_x_6602) ;  /* 0x00000e2000007947 */ /* 0x000fea0003800000 */
.L_x_6637:
        /* <DEDUP_REMOVED lines=10> */
.L_x_6641:
[----:B------:R-:W2:Y:S02]  /*77e0*/  LDG.E R4, [R4.64] ;  /* 0x0000002404047981 */ /* 0x000ea4000c1e1900 */
[----:B--2---:R-:W0:Y:S02]  /*77f0*/  I2F R0, R4 ;  /* 0x0000000400007306 */ /* 0x004e240000201400 */
[----:B0-----:R-:W-:Y:S01]  /*7800*/  F2FP.BF16.PACK_AB R0, RZ, R0 ;  /* 0x00000000ff00723e */ /* 0x001fe200000010ff */
[----:B------:R-:W-:Y:S05]  /*7810*/  BRA `(.L_x_6602) ;  /* 0x00000d4000007947 */ /* 0x000fea0003800000 */
.L_x_6640:
[----:B------:R-:W2:Y:S02]  /*7820*/  LDG.E.U16 R4, [R4.64] ;  /* 0x0000002404047981 */ /* 0x000ea4000c1e1500 */
[----:B--2---:R-:W0:Y:S02]  /*7830*/  I2F.S16 R0, R4 ;  /* 0x0000000400007306 */ /* 0x004e240000101400 */
[----:B0-----:R-:W-:Y:S01]  /*7840*/  F2FP.BF16.PACK_AB R0, RZ, R0 ;  /* 0x00000000ff00723e */ /* 0x001fe200000010ff */
[----:B------:R-:W-:Y:S05]  /*7850*/  BRA `(.L_x_6602) ;  /* 0x00000d0000007947 */ /* 0x000fea0003800000 */
.L_x_6636:
        /* <DEDUP_REMOVED lines=9> */
.L_x_6643:
[----:B------:R-:W2:Y:S02]  /*78f0*/  LDG.E.U16 R0, [R4.64] ;  /* 0x0000002404007981 */ /* 0x000ea4000c1e1500 */
[----:B--2---:R-:W-:-:S05]  /*7900*/  HADD2.F32 R0, -RZ, R0.H0_H0 ;  /* 0x20000000ff007230 */ /* 0x004fca0000004100 */
[----:B------:R-:W-:Y:S01]  /*7910*/  F2FP.BF16.PACK_AB R0, RZ, R0 ;  /* 0x00000000ff00723e */ /* 0x000fe200000010ff */
[----:B------:R-:W-:Y:S05]  /*7920*/  BRA `(.L_x_6602) ;  /* 0x00000c3000007947 */ /* 0x000fea0003800000 */
.L_x_6642:
        /* <DEDUP_REMOVED lines=9> */
.L_x_6645:
[----:B------:R-:W2:Y:S02]  /*79c0*/  LDG.E.U16 R4, [R4.64] ;  /* 0x0000002404047981 */ /* 0x000ea4000c1e1500 */
[----:B--2---:R-:W-:-:S05]  /*79d0*/  HADD2.F32 R0, -RZ, R4.H0_H0 ;  /* 0x20000004ff007230 */ /* 0x004fca0000004100 */
[----:B------:R-:W-:Y:S01]  /*79e0*/  F2FP.BF16.PACK_AB R0, RZ, R0 ;  /* 0x00000000ff00723e */ /* 0x000fe200000010ff */
[----:B------:R-:W-:Y:S05]  /*79f0*/  BRA `(.L_x_6602) ;  /* 0x00000b6000007947 */ /* 0x000fea0003800000 */
.L_x_6644:
[----:B------:R-:W2:Y:S02]  /*7a00*/  LDG.E.64 R4, [R4.64] ;  /* 0x0000002404047981 */ /* 0x000ea4000c1e1b00 */
[----:B--2---:R-:W0:Y:S01]  /*7a10*/  F2F.F32.F64 R0, R4 ;  /* 0x0000000400007310 */ /* 0x004e220000301000 */
[----:B------:R-:W0:-:S14]  /*7a20*/  DSETP.GEU.AND P0, PT, |R4|, c[0x2][0x0], PT ;  /* 0x008000000400762a */ /* 0x000e1c0003f0e200 */
[----:B0-----:R-:W-:-:S05]  /*7a30*/  @!P0 FMUL R0, R0, 1.175494350822287508e-38 ;  /* 0x0080000000008820 */ /* 0x001fca0000400000 */
[----:B------:R-:W-:Y:S01]  /*7a40*/  F2FP.BF16.PACK_AB R0, RZ, R0 ;  /* 0x00000000ff00723e */ /* 0x000fe200000010ff */
[----:B------:R-:W-:Y:S05]  /*7a50*/  BRA `(.L_x_6602) ;  /* 0x00000b0000007947 */ /* 0x000fea0003800000 */
.L_x_6635:
        /* <DEDUP_REMOVED lines=13> */
.L_x_6648:
[----:B------:R-:W2:Y:S02]  /*7b30*/  LDG.E.64 R4, [R4.64] ;  /* 0x0000002404047981 */ /* 0x000ea4000c1e1b00 */
[----:B--2---:R-:W0:Y:S01]  /*7b40*/  F2F.F32.F64 R0, R4 ;  /* 0x0000000400007310 */ /* 0x004e220000301000 */
[----:B------:R-:W0:-:S14]  /*7b50*/  DSETP.GEU.AND P0, PT, |R4|, c[0x2][0x0], PT ;  /* 0x008000000400762a */ /* 0x000e1c0003f0e200 */
[----:B0-----:R-:W-:-:S05]  /*7b60*/  @!P0 FMUL R0, R0, 1.175494350822287508e-38 ;  /* 0x0080000000008820 */ /* 0x001fca0000400000 */
[----:B------:R-:W-:Y:S01]  /*7b70*/  F2FP.BF16.PACK_AB R0, RZ, R0 ;  /* 0x00000000ff00723e */ /* 0x000fe200000010ff */
[----:B------:R-:W-:Y:S05]  /*7b80*/  BRA `(.L_x_6602) ;  /* 0x000009d000007947 */ /* 0x000fea0003800000 */
.L_x_6647:
        /* <DEDUP_REMOVED lines=28> */
.L_x_6650:
        /* <DEDUP_REMOVED lines=14> */
.L_x_6649:
[----:B------:R0:W5:Y:S01]  /*7e30*/  LDG.E.U16 R0, [R4.64] ;  /* 0x0000002404007981 */ /* 0x000162000c1e1500 */
[----:B------:R-:W-:Y:S05]  /*7e40*/  BRA `(.L_x_6602) ;  /* 0x0000071000007947 */ /* 0x000fea0003800000 */
.L_x_6646:
        /* <DEDUP_REMOVED lines=12> */
.L_x_6653:
        /* <DEDUP_REMOVED lines=21> */
.L_x_6657:
[----:B------:R-:W-:Y:S05]  /*8060*/  BSYNC B1 ;  /* 0x0000000000017941 */ /* 0x000fea0003800000 */
.L_x_6656:
[----:B------:R-:W-:Y:S01]  /*8070*/  LEA R5, R0, 0x3b800000, 0x17 ;  /* 0x3b80000000057811 */ /* 0x000fe200078eb8ff */
[----:B------:R-:W-:-:S05]  /*8080*/  IMAD.SHL.U32 R0, R3, 0x100000, RZ ;  /* 0x0010000003007824 */ /* 0x000fca00078e00ff */
[----:B------:R-:W-:Y:S02]  /*8090*/  LOP3.LUT R0, R5, R0, R6, 0xfe, !PT ;  /* 0x0000000005007212 */ /* 0x000fe400078efe06 */
.L_x_6655:
[----:B------:R-:W-:Y:S05]  /*80a0*/  BSYNC B0 ;  /* 0x0000000000007941 */ /* 0x000fea0003800000 */
.L_x_6654:
[----:B------:R-:W-:Y:S01]  /*80b0*/  F2FP.BF16.PACK_AB R0, RZ, R0 ;  /* 0x00000000ff00723e */ /* 0x000fe200000010ff */
[----:B------:R-:W-:Y:S05]  /*80c0*/  BRA `(.L_x_6602) ;  /* 0x0000049000007947 */ /* 0x000fea0003800000 */
.L_x_6652:
        /* <DEDUP_REMOVED lines=21> */
.L_x_6661:
[----:B------:R-:W-:Y:S05]  /*8220*/  BSYNC B1 ;  /* 0x0000000000017941 */ /* 0x000fea0003800000 */
.L_x_6660:
[----:B------:R-:W-:Y:S01]  /*8230*/  LEA R5, R0, 0x37800000, 0x17 ;  /* 0x3780000000057811 */ /* 0x000fe200078eb8ff */
[----:B------:R-:W-:-:S05]  /*8240*/  IMAD.SHL.U32 R0, R3, 0x200000, RZ ;  /* 0x0020000003007824 */ /* 0x000fca00078e00ff */
[----:B------:R-:W-:Y:S02]  /*8250*/  LOP3.LUT R0, R5, R0, R6, 0xfe, !PT ;  /* 0x0000000005007212 */ /* 0x000fe400078efe06 */
.L_x_6659:
[----:B------:R-:W-:Y:S05]  /*8260*/  BSYNC B0 ;  /* 0x0000000000007941 */ /* 0x000fea0003800000 */
.L_x_6658:
[----:B------:R-:W-:Y:S01]  /*8270*/  F2FP.BF16.PACK_AB R0, RZ, R0 ;  /* 0x00000000ff00723e */ /* 0x000fe200000010ff */
[----:B------:R-:W-:Y:S05]  /*8280*/  BRA `(.L_x_6602) ;  /* 0x000002d000007947 */ /* 0x000fea0003800000 */
.L_x_6651:
        /* <DEDUP_REMOVED lines=14> */
.L_x_6665:
[----:B------:R-:W-:Y:S05]  /*8370*/  BSYNC B0 ;  /* 0x0000000000007941 */ /* 0x000fea0003800000 */
.L_x_6664:
[----:B------:R-:W-:Y:S01]  /*8380*/  F2FP.BF16.PACK_AB R0, RZ, R0 ;  /* 0x00000000ff00723e */ /* 0x000fe200000010ff */
[----:B------:R-:W-:Y:S05]  /*8390*/  BRA `(.L_x_6602) ;  /* 0x000001c000007947 */ /* 0x000fea0003800000 */
.L_x_6639:
        /* <DEDUP_REMOVED lines=21> */
.L_x_6663:
[----:B------:R-:W2:Y:S02]  /*84f0*/  LDG.E.64 R4, [R4.64] ;  /* 0x0000002404047981 */ /* 0x000ea4000c1e1b00 */
[----:B--2---:R-:W0:Y:S02]  /*8500*/  I2F.U64 R0, R4 ;  /* 0x0000000400007312 */ /* 0x004e240000301000 */
[----:B0-----:R-:W-:Y:S01]  /*8510*/  F2FP.BF16.PACK_AB R0, RZ, R0 ;  /* 0x00000000ff00723e */ /* 0x001fe200000010ff */
[----:B------:R-:W-:Y:S05]  /*8520*/  BRA `(.L_x_6602) ;  /* 0x0000003000007947 */ /* 0x000fea0003800000 */
.L_x_6662:
[----:B------:R-:W2:Y:S02]  /*8530*/  LDG.E R4, [R4.64] ;  /* 0x0000002404047981 */ /* 0x000ea4000c1e1900 */
[----:B--2---:R-:W0:Y:S02]  /*8540*/  I2F.U32 R0, R4 ;  /* 0x0000000400007306 */ /* 0x004e240000201000 */
[----:B0-----:R-:W-:-:S06]  /*8550*/  F2FP.BF16.PACK_AB R0, RZ, R0 ;  /* 0x00000000ff00723e */ /* 0x001fcc00000010ff */
.L_x_6602:
[----:B------:R-:W-:Y:S05]  /*8560*/  BSYNC B6 ;  /* 0x0000000000067941 */ /* 0x000fea0003800000 */
.L_x_6601:
        /* <DEDUP_REMOVED lines=18> */
[----:B------:R-:W-:Y:S02]  /*8690*/  @!P3 FMNMX.FTZ R24, R24, R25, !PT ;  /* 0x000000191818b209 */ /* 0x000fe40007810000 */
[----:B------:R-:W-:Y:S02]  /*86a0*/  @!P1 FMNMX.FTZ R3, R28, R3, !PT ;  /* 0x000000031c039209 */ /* 0x000fe40007810000 */
[----:B------:R-:W-:Y:S02]  /*86b0*/  @!P2 FMNMX.FTZ R0, R27, R0, !PT ;  /* 0x000000001b00a209 */ /* 0x000fe40007810000 */
[----:B------:R-:W-:-:S02]  /*86c0*/  @!P0 FMNMX.FTZ R25, R23, R26, !PT ;  /* 0x0000001a17198209 */ /* 0x000fc40007810000 */
        /* <DEDUP_REMOVED lines=25> */
.L_x_6671:
[----:B------:R-:W-:Y:S01]  /*8860*/  PRMT R5, RZ, 0x5410, R4 ;  /* 0x00005410ff057816 */ /* 0x000fe20000000004 */
[----:B------:R-:W-:-:S05]  /*8870*/  IMAD.MOV.U32 R17, RZ, RZ, R19 ;  /* 0x000000ffff117224 */ /* 0x000fca00078e0013 */
[----:B------:R-:W0:Y:S02]  /*8880*/  F2I.S64.TRUNC R4, R5 ;  /* 0x0000000500047311 */ /* 0x000e24000020d900 */
[----:B0-----:R0:W-:Y:S01]  /*8890*/  STG.E.U8 [R2.64], R4 ;  /* 0x0000000402007986 */ /* 0x0011e2000c101124 */
[----:B------:R-:W-:Y:S05]  /*88a0*/  BRA `(.L_x_6667) ;  /* 0x00000f8000007947 */ /* 0x000fea0003800000 */
.L_x_6670:
        /* <DEDUP_REMOVED lines=11> */
.L_x_6674:
[----:B------:R-:W-:Y:S01]  /*8960*/  PRMT R4, RZ, 0x5410, R4 ;  /* 0x00005410ff047816 */ /* 0x000fe20000000004 */
[----:B------:R-:W-:-:S03]  /*8970*/  IMAD.MOV.U32 R17, RZ, RZ, R19 ;  /* 0x000000ffff117224 */ /* 0x000fc600078e0013 */
[----:B------:R-:W0:Y:S02]  /*8980*/  F2I.FTZ.TRUNC.NTZ R5, R4 ;  /* 0x0000000400057305 */ /* 0x000e24000021f100 */
[----:B0-----:R0:W-:Y:S01]  /*8990*/  STG.E [R2.64], R5 ;  /* 0x0000000502007986 */ /* 0x0011e2000c101924 */
[----:B------:R-:W-:Y:S05]  /*89a0*/  BRA `(.L_x_6667) ;  /* 0x00000e8000007947 */ /* 0x000fea0003800000 */
.L_x_6673:
[----:B------:R-:W-:Y:S01]  /*89b0*/  PRMT R4, RZ, 0x5410, R4 ;  /* 0x00005410ff047816 */ /* 0x000fe20000000004 */
[----:B------:R-:W-:-:S03]  /*89c0*/  IMAD.MOV.U32 R17, RZ, RZ, R19 ;  /* 0x000000ffff117224 */ /* 0x000fc600078e0013 */
[----:B------:R-:W0:Y:S02]  /*89d0*/  F2I.FTZ.TRUNC.NTZ R5, R4 ;  /* 0x0000000400057305 */ /* 0x000e24000021f100 */
[----:B0-----:R0:W-:Y:S01]  /*89e0*/  STG.E.U16 [R2.64], R5 ;  /* 0x0000000502007986 */ /* 0x0011e2000c101524 */
[----:B------:R-:W-:Y:S05]  /*89f0*/  BRA `(.L_x_6667) ;  /* 0x00000e3000007947 */ /* 0x000fea0003800000 */
.L_x_6669:
        /* <DEDUP_REMOVED lines=10> */
.L_x_6676:
[----:B------:R-:W-:Y:S01]  /*8aa0*/  PRMT R0, RZ, 0x5410, R4 ;  /* 0x00005410ff007816 */ /* 0x000fe20000000004 */
[----:B------:R-:W-:-:S03]  /*8ab0*/  IMAD.MOV.U32 R17, RZ, RZ, R19 ;  /* 0x000000ffff117224 */ /* 0x000fc600078e0013 */
[----:B------:R-:W-:-:S05]  /*8ac0*/  F2FP.PACK_AB R0, RZ, R0 ;  /* 0x00000000ff00723e */ /* 0x000fca00000000ff */
[----:B------:R0:W-:Y:S01]  /*8ad0*/  STG.E.U16 [R2.64], R0 ;  /* 0x0000000002007986 */ /* 0x0001e2000c101524 */
[----:B------:R-:W-:Y:S05]  /*8ae0*/  BRA `(.L_x_6667) ;  /* 0x00000d4000007947 */ /* 0x000fea0003800000 */
.L_x_6675:
        /* <DEDUP_REMOVED lines=11> */
.L_x_6678:
[----:B------:R-:W-:Y:S01]  /*8ba0*/  PRMT R4, RZ, 0x5410, R4 ;  /* 0x00005410ff047816 */ /* 0x000fe20000000004 */
[----:B------:R-:W-:-:S03]  /*8bb0*/  IMAD.MOV.U32 R17, RZ, RZ, R19 ;  /* 0x000000ffff117224 */ /* 0x000fc600078e0013 */
[----:B------:R-:W-:-:S04]  /*8bc0*/  F2FP.PACK_AB R5, RZ, R4 ;  /* 0x00000004ff05723e */ /* 0x000fc800000000ff */
[----:B------:R-:W-:-:S05]  /*8bd0*/  PRMT R5, R5, 0x5410, RZ ;  /* 0x0000541005057816 */ /* 0x000fca00000000ff */
[----:B------:R0:W-:Y:S01]  /*8be0*/  STG.E [R2.64], R5 ;  /* 0x0000000502007986 */ /* 0x0001e2000c101924 */
[----:B------:R-:W-:Y:S05]  /*8bf0*/  BRA `(.L_x_6667) ;  /* 0x00000c3000007947 */ /* 0x000fea0003800000 */
.L_x_6677:
[----:B------:R-:W-:Y:S01]  /*8c00*/  PRMT R4, RZ, 0x5410, R4 ;  /* 0x00005410ff047816 */ /* 0x000fe20000000004 */
[----:B------:R-:W-:-:S04]  /*8c10*/  IMAD.MOV.U32 R17, RZ, RZ, R19 ;  /* 0x000000ffff117224 */ /* 0x000fc800078e0013 */
[----:B------:R-:W-:-:S06]  /*8c20*/  FMUL.FTZ R4, R4, 1 ;  /* 0x3f80000004047820 */ /* 0x000fcc0000410000 */
[----:B------:R-:W0:Y:S02]  /*8c30*/  F2F.F64.F32 R4, R4 ;  /* 0x0000000400047310 */ /* 0x000e240000201800 */
[----:B0-----:R0:W-:Y:S01]  /*8c40*/  STG.E.64 [R2.64], R4 ;  /* 0x0000000402007986 */ /* 0x0011e2000c101b24 */
[----:B------:R-:W-:Y:S05]  /*8c50*/  BRA `(.L_x_6667) ;  /* 0x00000bd000007947 */ /* 0x000fea0003800000 */
.L_x_6668:
        /* <DEDUP_REMOVED lines=14> */
.L_x_6681:
[----:B------:R-:W-:Y:S01]  /*8d40*/  PRMT R4, RZ, 0x5410, R4 ;  /* 0x00005410ff047816 */ /* 0x000fe20000000004 */
[----:B------:R-:W-:Y:S01]  /*8d50*/  CS2R R6, SRZ ;  /* 0x0000000000067805 */ /* 0x000fe2000001ff00 */
[----:B------:R-:W-:-:S03]  /*8d60*/  IMAD.MOV.U32 R17, RZ, RZ, R19 ;  /* 0x000000ffff117224 */ /* 0x000fc600078e0013 */
[----:B------:R-:W-:-:S06]  /*8d70*/  FMUL.FTZ R4, R4, 1 ;  /* 0x3f80000004047820 */ /* 0x000fcc0000410000 */
[----:B------:R-:W0:Y:S02]  /*8d80*/  F2F.F64.F32 R4, R4 ;  /* 0x0000000400047310 */ /* 0x000e240000201800 */
[----:B0-----:R0:W-:Y:S01]  /*8d90*/  STG.E.128 [R2.64], R4 ;  /* 0x0000000402007986 */ /* 0x0011e2000c101d24 */
[----:B------:R-:W-:Y:S05]  /*8da0*/  BRA `(.L_x_6667) ;  /* 0x00000a8000007947 */ /* 0x000fea0003800000 */
.L_x_6680:
        /* <DEDUP_REMOVED lines=21> */
.L_x_6685:
[----:B------:R-:W-:Y:S05]  /*8f00*/  BSYNC B0 ;  /* 0x0000000000007941 */ /* 0x000fea0003800000 */
.L_x_6684:
[----:B------:R-:W-:Y:S01]  /*8f10*/  LOP3.LUT R5, R0, R5, RZ, 0xfc, !PT ;  /* 0x0000000500057212 */ /* 0x000fe200078efcff */
[----:B------:R-:W-:-:S04]  /*8f20*/  IMAD.MOV.U32 R17, RZ, RZ, R19 ;  /* 0x000000ffff117224 */ /* 0x000fc800078e0013 */
[----:B------:R0:W-:Y:S01]  /*8f30*/  STG.E.U8 [R2.64], R5 ;  /* 0x0000000502007986 */ /* 0x0001e2000c101124 */
[----:B------:R-:W-:Y:S05]  /*8f40*/  BRA `(.L_x_6667) ;  /* 0x000008e000007947 */ /* 0x000fea0003800000 */
.L_x_6683:
        /* <DEDUP_REMOVED lines=13> */
.L_x_6687:
[----:B------:R-:W-:Y:S01]  /*9020*/  IMAD.MOV.U32 R0, RZ, RZ, 0x7f ;  /* 0x0000007fff007424 */ /* 0x000fe200078e00ff */
[----:B------:R-:W-:-:S04]  /*9030*/  ISETP.GT.U32.AND P0, PT, R4, 0x7f800000, PT ;  /* 0x7f8000000400780c */ /* 0x000fc80003f04070 */
[----:B------:R-:W-:-:S04]  /*9040*/  SEL R0, R0, 0x7c, P0 ;  /* 0x0000007c00007807 */ /* 0x000fc80000000000 */
.L_x_6688:
[----:B------:R-:W-:Y:S05]  /*9050*/  BSYNC B0 ;  /* 0x0000000000007941 */ /* 0x000fea0003800000 */
.L_x_6686:
[----:B------:R-:W-:Y:S01]  /*9060*/  LOP3.LUT R4, R5, 0x80000000, RZ, 0xc0, !PT ;  /* 0x8000000005047812 */ /* 0x000fe200078ec0ff */
[----:B------:R-:W-:-:S03]  /*9070*/  IMAD.MOV.U32 R17, RZ, RZ, R19 ;  /* 0x000000ffff117224 */ /* 0x000fc600078e0013 */
[----:B------:R-:W-:-:S04]  /*9080*/  SHF.R.U32.HI R5, RZ, 0x18, R4 ;  /* 0x00000018ff057819 */ /* 0x000fc80000011604 */
[----:B------:R-:W-:-:S05]  /*9090*/  LOP3.LUT R5, R0, R5, RZ, 0xfc, !PT ;  /* 0x0000000500057212 */ /* 0x000fca00078efcff */
[----:B------:R0:W-:Y:S01]  /*90a0*/  STG.E.U8 [R2.64], R5 ;  /* 0x0000000502007986 */ /* 0x0001e2000c101124 */
[----:B------:R-:W-:Y:S05]  /*90b0*/  BRA `(.L_x_6667) ;  /* 0x0000077000007947 */ /* 0x000fea0003800000 */
.L_x_6682:
[----:B------:R0:W-:Y:S01]  /*90c0*/  STG.E.U16 [R2.64], R4 ;  /* 0x0000000402007986 */ /* 0x0001e2000c101524 */
[----:B------:R-:W-:Y:S01]  /*90d0*/  IMAD.MOV.U32 R17, RZ, RZ, R19 ;  /* 0x000000ffff117224 */ /* 0x000fe200078e0013 */
[----:B------:R-:W-:Y:S05]  /*90e0*/  BRA `(.L_x_6667) ;  /* 0x0000074000007947 */ /* 0x000fea0003800000 */
.L_x_6679:
        /* <DEDUP_REMOVED lines=13> */
.L_x_6691:
        /* <DEDUP_REMOVED lines=17> */
.L_x_6694:
[----:B------:R-:W-:-:S04]  /*92d0*/  LOP3.LUT R0, R7, 0x80000000, RZ, 0xc0, !PT ;  /* 0x8000000007007812 */ /* 0x000fc800078ec0ff */
[----:B------:R-:W-:-:S04]  /*92e0*/  SHF.R.U32.HI R5, RZ, 0x18, R0 ;  /* 0x00000018ff057819 */ /* 0x000fc80000011600 */
[----:B------:R-:W-:-:S04]  /*92f0*/  LOP3.LUT R4, R4, R5, RZ, 0xfc, !PT ;  /* 0x0000000504047212 */ /* 0x000fc800078efcff */
[----:B------:R-:W-:Y:S02]  /*9300*/  PRMT R0, R4, 0x7610, R0 ;  /* 0x0000761004007816 */ /* 0x000fe40000000000 */
.L_x_6693:
[----:B------:R-:W-:Y:S05]  /*9310*/  BSYNC B0 ;  /* 0x0000000000007941 */ /* 0x000fea0003800000 */
.L_x_6692:
[----:B------:R0:W-:Y:S01]  /*9320*/  STG.E.U8 [R2.64], R0 ;  /* 0x0000000002007986 */ /* 0x0001e2000c101124 */
[----:B------:R-:W-:Y:S01]  /*9330*/  IMAD.MOV.U32 R17, RZ, RZ, R19 ;  /* 0x000000ffff117224 */ /* 0x000fe200078e0013 */
[----:B------:R-:W-:Y:S05]  /*9340*/  BRA `(.L_x_6667) ;  /* 0x000004e000007947 */ /* 0x000fea0003800000 */
.L_x_6690:
        /* <DEDUP_REMOVED lines=17> */
.L_x_6697:
[----:B------:R-:W-:-:S04]  /*9460*/  LOP3.LUT R0, R7, 0x80000000, RZ, 0xc0, !PT ;  /* 0x8000000007007812 */ /* 0x000fc800078ec0ff */
[----:B------:R-:W-:-:S04]  /*9470*/  SHF.R.U32.HI R5, RZ, 0x18, R0 ;  /* 0x00000018ff057819 */ /* 0x000fc80000011600 */
[----:B------:R-:W-:-:S04]  /*9480*/  LOP3.LUT R4, R4, R5, RZ, 0xfc, !PT ;  /* 0x0000000504047212 */ /* 0x000fc800078efcff */
[----:B------:R-:W-:Y:S02]  /*9490*/  PRMT R0, R4, 0x7610, R0 ;  /* 0x0000761004007816 */ /* 0x000fe40000000000 */
.L_x_6696:
[----:B------:R-:W-:Y:S05]  /*94a0*/  BSYNC B0 ;  /* 0x0000000000007941 */ /* 0x000fea0003800000 */
.L_x_6695:
[----:B------:R0:W-:Y:S01]  /*94b0*/  STG.E.U8 [R2.64], R0 ;  /* 0x0000000002007986 */ /* 0x0001e2000c101124 */
[----:B------:R-:W-:Y:S01]  /*94c0*/  IMAD.MOV.U32 R17, RZ, RZ, R19 ;  /* 0x000000ffff117224 */ /* 0x000fe200078e0013 */
[----:B------:R-:W-:Y:S05]  /*94d0*/  BRA `(.L_x_6667) ;  /* 0x0000035000007947 */ /* 0x000fea0003800000 */
.L_x_6689:
        /* <DEDUP_REMOVED lines=23> */
.L_x_6672:
        /* <DEDUP_REMOVED lines=21> */
.L_x_6699:
[----:B------:R-:W-:Y:S01]  /*97a0*/  PRMT R4, RZ, 0x5410, R4 ;  /* 0x00005410ff047816 */ /* 0x000fe20000000004 */
[----:B------:R-:W-:-:S05]  /*97b0*/  IMAD.MOV.U32 R17, RZ, RZ, R19 ;  /* 0x000000ffff117224 */ /* 0x000fca00078e0013 */
[----:B------:R-:W0:Y:S02]  /*97c0*/  F2I.U64.TRUNC R4, R4 ;  /* 0x0000000400047311 */ /* 0x000e24000020d800 */
[----:B0-----:R0:W-:Y:S01]  /*97d0*/  STG.E.64 [R2.64], R4 ;  /* 0x0000000402007986 */ /* 0x0011e2000c101b24 */
[----:B------:R-:W-:Y:S05]  /*97e0*/  BRA `(.L_x_6667) ;  /* 0x0000004000007947 */ /* 0x000fea0003800000 */
.L_x_6698:
[----:B------:R-:W-:Y:S01]  /*97f0*/  PRMT R4, RZ, 0x5410, R4 ;  /* 0x00005410ff047816 */ /* 0x000fe20000000004 */
[----:B------:R-:W-:-:S03]  /*9800*/  IMAD.MOV.U32 R17, RZ, RZ, R19 ;  /* 0x000000ffff117224 */ /* 0x000fc600078e0013 */
[----:B------:R-:W0:Y:S02]  /*9810*/  F2I.FTZ.U32.TRUNC.NTZ R5, R4 ;  /* 0x0000000400057305 */ /* 0x000e24000021f000 */
[----:B0-----:R0:W-:Y:S02]  /*9820*/  STG.E [R2.64], R5 ;  /* 0x0000000502007986 */ /* 0x0011e4000c101924 */
.L_x_6667:
[----:B--2---:R-:W-:Y:S05]  /*9830*/  BSYNC B6 ;  /* 0x0000000000067941 */ /* 0x004fea0003800000 */
.L_x_6666:
        /* <DEDUP_REMOVED lines=23> */
.L_x_6705:
[----:B------:R-:W-:-:S06]  /*99b0*/  PRMT R5, RZ, 0x5410, R25 ;  /* 0x00005410ff057816 */ /* 0x000fcc0000000019 */
[----:B------:R-:W0:Y:S02]  /*99c0*/  F2I.S64.TRUNC R4, R5 ;  /* 0x0000000500047311 */ /* 0x000e24000020d900 */
[----:B0-----:R0:W-:Y:S01]  /*99d0*/  STG.E.U8 [R2.64], R4 ;  /* 0x0000000402007986 */ /* 0x0011e2000c101124 */
[----:B------:R-:W-:Y:S05]  /*99e0*/  BRA `(.L_x_6707) ;  /* 0x00000e4000007947 */ /* 0x000fea0003800000 */
.L_x_6704:
        /* <DEDUP_REMOVED lines=10> */
.L_x_6709:
[----:B------:R-:W-:-:S06]  /*9a90*/  PRMT R25, RZ, 0x5410, R25 ;  /* 0x00005410ff197816 */ /* 0x000fcc0000000019 */
[----:B------:R-:W0:Y:S02]  /*9aa0*/  F2I.FTZ.TRUNC.NTZ R25, R25 ;  /* 0x0000001900197305 */ /* 0x000e24000021f100 */
[----:B0-----:R0:W-:Y:S01]  /*9ab0*/  STG.E [R2.64], R25 ;  /* 0x0000001902007986 */ /* 0x0011e2000c101924 */
[----:B------:R-:W-:Y:S05]  /*9ac0*/  BRA `(.L_x_6707) ;  /* 0x00000d6000007947 */ /* 0x000fea0003800000 */
.L_x_6708:
[----:B------:R-:W-:-:S06]  /*9ad0*/  PRMT R25, RZ, 0x5410, R25 ;  /* 0x00005410ff197816 */ /* 0x000fcc0000000019 */
[----:B------:R-:W0:Y:S02]  /*9ae0*/  F2I.FTZ.TRUNC.NTZ R25, R25 ;  /* 0x0000001900197305 */ /* 0x000e24000021f100 */
[----:B0-----:R0:W-:Y:S01]  /*9af0*/  STG.E.U16 [R2.64], R25 ;  /* 0x0000001902007986 */ /* 0x0011e2000c101524 */
[----:B------:R-:W-:Y:S05]  /*9b00*/  BRA `(.L_x_6707) ;  /* 0x00000d2000007947 */ /* 0x000fea0003800000 */
.L_x_6703:
        /* <DEDUP_REMOVED lines=9> */
.L_x_6711:
[----:B------:R-:W-:-:S04]  /*9ba0*/  PRMT R0, RZ, 0x5410, R25 ;  /* 0x00005410ff007816 */ /* 0x000fc80000000019 */
[----:B------:R-:W-:-:S05]  /*9bb0*/  F2FP.PACK_AB R0, RZ, R0 ;  /* 0x00000000ff00723e */ /* 0x000fca00000000ff */
[----:B------:R0:W-:Y:S01]  /*9bc0*/  STG.E.U16 [R2.64], R0 ;  /* 0x0000000002007986 */ /* 0x0001e2000c101524 */
[----:B------:R-:W-:Y:S05]  /*9bd0*/  BRA `(.L_x_6707) ;  /* 0x00000c5000007947 */ /* 0x000fea0003800000 */
.L_x_6710:
        /* <DEDUP_REMOVED lines=10> */
.L_x_6713:
[----:B------:R-:W-:-:S04]  /*9c80*/  PRMT R25, RZ, 0x5410, R25 ;  /* 0x00005410ff197816 */ /* 0x000fc80000000019 */
[----:B------:R-:W-:-:S04]  /*9c90*/  F2FP.PACK_AB R5, RZ, R25 ;  /* 0x00000019ff05723e */ /* 0x000fc800000000ff */
[----:B------:R-:W-:-:S05]  /*9ca0*/  PRMT R5, R5, 0x5410, RZ ;  /* 0x0000541005057816 */ /* 0x000fca00000000ff */
[----:B------:R0:W-:Y:S01]  /*9cb0*/  STG.E [R2.64], R5 ;  /* 0x0000000502007986 */ /* 0x0001e2000c101924 */
[----:B------:R-:W-:Y:S05]  /*9cc0*/  BRA `(.L_x_6707) ;  /* 0x00000b6000007947 */ /* 0x000fea0003800000 */
.L_x_6712:
[----:B------:R-:W-:-:S05]  /*9cd0*/  PRMT R4, RZ, 0x5410, R25 ;  /* 0x00005410ff047816 */ /* 0x000fca0000000019 */
[----:B------:R-:W-:-:S06]  /*9ce0*/  FMUL.FTZ R4, R4, 1 ;  /* 0x3f80000004047820 */ /* 0x000fcc0000410000 */
[----:B------:R-:W0:Y:S02]  /*9cf0*/  F2F.F64.F32 R4, R4 ;  /* 0x0000000400047310 */ /* 0x000e240000201800 */
[----:B0-----:R0:W-:Y:S01]  /*9d00*/  STG.E.64 [R2.64], R4 ;  /* 0x0000000402007986 */ /* 0x0011e2000c101b24 */
[----:B------:R-:W-:Y:S05]  /*9d10*/  BRA `(.L_x_6707) ;  /* 0x00000b1000007947 */ /* 0x000fea0003800000 */
.L_x_6702:
        /* <DEDUP_REMOVED lines=13> */
.L_x_6716:
[----:B------:R-:W-:Y:S01]  /*9df0*/  PRMT R25, RZ, 0x5410, R25 ;  /* 0x00005410ff197816 */ /* 0x000fe20000000019 */
[----:B------:R-:W-:-:S04]  /*9e00*/  CS2R R6, SRZ ;  /* 0x0000000000067805 */ /* 0x000fc8000001ff00 */
[----:B------:R-:W-:-:S06]  /*9e10*/  FMUL.FTZ R4, R25, 1 ;  /* 0x3f80000019047820 */ /* 0x000fcc0000410000 */
[----:B------:R-:W0:Y:S02]  /*9e20*/  F2F.F64.F32 R4, R4 ;  /* 0x0000000400047310 */ /* 0x000e240000201800 */
[----:B0-----:R0:W-:Y:S01]  /*9e30*/  STG.E.128 [R2.64], R4 ;  /* 0x0000000402007986 */ /* 0x0011e2000c101d24 */
[----:B------:R-:W-:Y:S05]  /*9e40*/  BRA `(.L_x_6707) ;  /* 0x000009e000007947 */ /* 0x000fea0003800000 */
.L_x_6715:
        /* <DEDUP_REMOVED lines=21> */
.L_x_6720:
[----:B------:R-:W-:Y:S05]  /*9fa0*/  BSYNC B0 ;  /* 0x0000000000007941 */ /* 0x000fea0003800000 */
.L_x_6719:
[----:B------:R-:W-:-:S05]  /*9fb0*/  LOP3.LUT R5, R0, R5, RZ, 0xfc, !PT ;  /* 0x0000000500057212 */ /* 0x000fca00078efcff */
[----:B------:R0:W-:Y:S01]  /*9fc0*/  STG.E.U8 [R2.64], R5 ;  /* 0x0000000502007986 */ /* 0x0001e2000c101124 */
[----:B------:R-:W-:Y:S05]  /*9fd0*/  BRA `(.L_x_6707) ;  /* 0x0000085000007947 */ /* 0x000fea0003800000 */
.L_x_6718:
        /* <DEDUP_REMOVED lines=13> */
.L_x_6722:
[----:B------:R-:W-:Y:S01]  /*a0b0*/  IMAD.MOV.U32 R0, RZ, RZ, 0x7f ;  /* 0x0000007fff007424 */ /* 0x000fe200078e00ff */
[----:B------:R-:W-:-:S04]  /*a0c0*/  ISETP.GT.U32.AND P0, PT, R4, 0x7f800000, PT ;  /* 0x7f8000000400780c */ /* 0x000fc80003f04070 */
[----:B------:R-:W-:-:S04]  /*a0d0*/  SEL R0, R0, 0x7c, P0 ;  /* 0x0000007c00007807 */ /* 0x000fc80000000000 */
.L_x_6723:
[----:B------:R-:W-:Y:S05]  /*a0e0*/  BSYNC B0 ;  /* 0x0000000000007941 */ /* 0x000fea0003800000 */
.L_x_6721:
[----:B------:R-:W-:-:S04]  /*a0f0*/  LOP3.LUT R4, R25, 0x80000000, RZ, 0xc0, !PT ;  /* 0x8000000019047812 */ /* 0x000fc800078ec0ff */
[----:B------:R-:W-:-:S04]  /*a100*/  SHF.R.U32.HI R5, RZ, 0x18, R4 ;  /* 0x00000018ff057819 */ /* 0x000fc80000011604 */
[----:B------:R-:W-:-:S05]  /*a110*/  LOP3.LUT R5, R0, R5, RZ, 0xfc, !PT ;  /* 0x0000000500057212 */ /* 0x000fca00078efcff */
[----:B------:R0:W-:Y:S01]  /*a120*/  STG.E.U8 [R2.64], R5 ;  /* 0x0000000502007986 */ /* 0x0001e2000c101124 */
[----:B------:R-:W-:Y:S05]  /*a130*/  BRA `(.L_x_6707) ;  /* 0x000006f000007947 */ /* 0x000fea0003800000 */
.L_x_6717:
[----:B------:R0:W-:Y:S01]  /*a140*/  STG.E.U16 [R2.64], R25 ;  /* 0x0000001902007986 */ /* 0x0001e2000c101524 */
[----:B------:R-:W-:Y:S05]  /*a150*/  BRA `(.L_x_6707) ;  /* 0x000006d000007947 */ /* 0x000fea0003800000 */
.L_x_6714:
        /* <DEDUP_REMOVED lines=12> */
.L_x_6726:
        /* <DEDUP_REMOVED lines=17> */
.L_x_6729:
[----:B------:R-:W-:-:S04]  /*a330*/  LOP3.LUT R0, R25, 0x80000000, RZ, 0xc0, !PT ;  /* 0x8000000019007812 */ /* 0x000fc800078ec0ff */
[----:B------:R-:W-:-:S04]  /*a340*/  SHF.R.U32.HI R5, RZ, 0x18, R0 ;  /* 0x00000018ff057819 */ /* 0x000fc80000011600 */
[----:B------:R-:W-:-:S04]  /*a350*/  LOP3.LUT R4, R4, R5, RZ, 0xfc, !PT ;  /* 0x0000000504047212 */ /* 0x000fc800078efcff */
[----:B------:R-:W-:Y:S02]  /*a360*/  PRMT R0, R4, 0x7610, R0 ;  /* 0x0000761004007816 */ /* 0x000fe40000000000 */
.L_x_6728:
[----:B------:R-:W-:Y:S05]  /*a370*/  BSYNC B0 ;  /* 0x0000000000007941 */ /* 0x000fea0003800000 */
.L_x_6727:
[----:B------:R0:W-:Y:S01]  /*a380*/  STG.E.U8 [R2.64], R0 ;  /* 0x0000000002007986 */ /* 0x0001e2000c101124 */
[----:B------:R-:W-:Y:S05]  /*a390*/  BRA `(.L_x_6707) ;  /* 0x0000049000007947 */ /* 0x000fea0003800000 */
.L_x_6725:
        /* <DEDUP_REMOVED lines=17> */
.L_x_6732:
[----:B------:R-:W-:-:S04]  /*a4b0*/  LOP3.LUT R0, R25, 0x80000000, RZ, 0xc0, !PT ;  /* 0x8000000019007812 */ /* 0x000fc800078ec0ff */
[----:B------:R-:W-:-:S04]  /*a4c0*/  SHF.R.U32.HI R5, RZ, 0x18, R0 ;  /* 0x00000018ff057819 */ /* 0x000fc80000011600 */
[----:B------:R-:W-:-:S04]  /*a4d0*/  LOP3.LUT R4, R4, R5, RZ, 0xfc, !PT ;  /* 0x0000000504047212 */ /* 0x000fc800078efcff */
[----:B------:R-:W-:Y:S02]  /*a4e0*/  PRMT R0, R4, 0x7610, R0 ;  /* 0x0000761004007816 */ /* 0x000fe40000000000 */
.L_x_6731:
[----:B------:R-:W-:Y:S05]  /*a4f0*/  BSYNC B0 ;  /* 0x0000000000007941 */ /* 0x000fea0003800000 */
.L_x_6730:
[----:B------:R0:W-:Y:S01]  /*a500*/  STG.E.U8 [R2.64], R0 ;  /* 0x0000000002007986 */ /* 0x0001e2000c101124 */
[----:B------:R-:W-:Y:S05]  /*a510*/  BRA `(.L_x_6707) ;  /* 0x0000031000007947 */ /* 0x000fea0003800000 */
.L_x_6724:
        /* <DEDUP_REMOVED lines=22> */
.L_x_6706:
        /* <DEDUP_REMOVED lines=20> */
.L_x_6734:
[----:B------:R-:W-:-:S06]  /*a7c0*/  PRMT R4, RZ, 0x5410, R25 ;  /* 0x00005410ff047816 */ /* 0x000fcc0000000019 */
[----:B------:R-:W0:Y:S02]  /*a7d0*/  F2I.U64.TRUNC R4, R4 ;  /* 0x0000000400047311 */ /* 0x000e24000020d800 */
[----:B0-----:R0:W-:Y:S01]  /*a7e0*/  STG.E.64 [R2.64], R4 ;  /* 0x0000000402007986 */ /* 0x0011e2000c101b24 */
[----:B------:R-:W-:Y:S05]  /*a7f0*/  BRA `(.L_x_6707) ;  /* 0x0000003000007947 */ /* 0x000fea0003800000 */
.L_x_6733:
[----:B------:R-:W-:-:S06]  /*a800*/  PRMT R25, RZ, 0x5410, R25 ;  /* 0x00005410ff197816 */ /* 0x000fcc0000000019 */
[----:B------:R-:W0:Y:S02]  /*a810*/  F2I.FTZ.U32.TRUNC.NTZ R25, R25 ;  /* 0x0000001900197305 */ /* 0x000e24000021f000 */
[----:B0-----:R0:W-:Y:S02]  /*a820*/  STG.E [R2.64], R25 ;  /* 0x0000001902007986 */ /* 0x0011e4000c101924 */
.L_x_6707:
        /* <DEDUP_REMOVED lines=23> */
.L_x_6738:
[----:B------:R-:W-:-:S06]  /*a9a0*/  PRMT R5, RZ, 0x5410, R24 ;  /* 0x00005410ff057816 */ /* 0x000fcc0000000018 */
[----:B------:R-:W0:Y:S02]  /*a9b0*/  F2I.S64.TRUNC R4, R5 ;  /* 0x0000000500047311 */ /* 0x000e24000020d900 */
[----:B0-----:R0:W-:Y:S01]  /*a9c0*/  STG.E.U8 [R2.64], R4 ;  /* 0x0000000402007986 */ /* 0x0011e2000c101124 */
[----:B------:R-:W-:Y:S05]  /*a9d0*/  BRA `(.L_x_6740) ;  /* 0x00000e4000007947 */ /* 0x000fea0003800000 */
.L_x_6737:
        /* <DEDUP_REMOVED lines=10> */
.L_x_6742:
[----:B------:R-:W-:-:S04]  /*aa80*/  PRMT R24, RZ, 0x5410, R24 ;  /* 0x00005410ff187816 */ /* 0x000fc80000000018 */
[----:B------:R-:W0:Y:S02]  /*aa90*/  F2I.FTZ.TRUNC.NTZ R5, R24 ;  /* 0x0000001800057305 */ /* 0x000e24000021f100 */
[----:B0-----:R0:W-:Y:S01]  /*aaa0*/  STG.E [R2.64], R5 ;  /* 0x0000000502007986 */ /* 0x0011e2000c101924 */
[----:B------:R-:W-:Y:S05]  /*aab0*/  BRA `(.L_x_6740) ;  /* 0x00000d6000007947 */ /* 0x000fea0003800000 */
.L_x_6741:
[----:B------:R-:W-:-:S04]  /*aac0*/  PRMT R24, RZ, 0x5410, R24 ;  /* 0x00005410ff187816 */ /* 0x000fc80000000018 */
[----:B------:R-:W0:Y:S02]  /*aad0*/  F2I.FTZ.TRUNC.NTZ R5, R24 ;  /* 0x0000001800057305 */ /* 0x000e24000021f100 */
[----:B0-----:R0:W-:Y:S01]  /*aae0*/  STG.E.U16 [R2.64], R5 ;  /* 0x0000000502007986 */ /* 0x0011e2000c101524 */
[----:B------:R-:W-:Y:S05]  /*aaf0*/  BRA `(.L_x_6740) ;  /* 0x00000d2000007947 */ /* 0x000fea0003800000 */
.L_x_6736:
        /* <DEDUP_REMOVED lines=9> */
.L_x_6744:
[----:B------:R-:W-:-:S04]  /*ab90*/  PRMT R0, RZ, 0x5410, R24 ;  /* 0x00005410ff007816 */ /* 0x000fc80000000018 */
[----:B------:R-:W-:-:S05]  /*aba0*/  F2FP.PACK_AB R0, RZ, R0 ;  /* 0x00000000ff00723e */ /* 0x000fca00000000ff */
[----:B------:R0:W-:Y:S01]  /*abb0*/  STG.E.U16 [R2.64], R0 ;  /* 0x0000000002007986 */ /* 0x0001e2000c101524 */
[----:B------:R-:W-:Y:S05]  /*abc0*/  BRA `(.L_x_6740) ;  /* 0x00000c5000007947 */ /* 0x000fea0003800000 */
.L_x_6743:
        /* <DEDUP_REMOVED lines=10> */
.L_x_6746:
[----:B------:R-:W-:-:S04]  /*ac70*/  PRMT R24, RZ, 0x5410, R24 ;  /* 0x00005410ff187816 */ /* 0x000fc80000000018 */
[----:B------:R-:W-:-:S04]  /*ac80*/  F2FP.PACK_AB R5, RZ, R24 ;  /* 0x00000018ff05723e */ /* 0x000fc800000000ff */
[----:B------:R-:W-:-:S05]  /*ac90*/  PRMT R5, R5, 0x5410, RZ ;  /* 0x0000541005057816 */ /* 0x000fca00000000ff */
[----:B------:R0:W-:Y:S01]  /*aca0*/  STG.E [R2.64], R5 ;  /* 0x0000000502007986 */ /* 0x0001e2000c101924 */
[----:B------:R-:W-:Y:S05]  /*acb0*/  BRA `(.L_x_6740) ;  /* 0x00000b6000007947 */ /* 0x000fea0003800000 */
.L_x_6745:
[----:B------:R-:W-:-:S05]  /*acc0*/  PRMT R4, RZ, 0x5410, R24 ;  /* 0x00005410ff047816 */ /* 0x000fca0000000018 */
[----:B------:R-:W-:-:S06]  /*acd0*/  FMUL.FTZ R4, R4, 1 ;  /* 0x3f80000004047820 */ /* 0x000fcc0000410000 */
[----:B------:R-:W0:Y:S02]  /*ace0*/  F2F.F64.F32 R4, R4 ;  /* 0x0000000400047310 */ /* 0x000e240000201800 */
[----:B0-----:R0:W-:Y:S01]  /*acf0*/  STG.E.64 [R2.64], R4 ;  /* 0x0000000402007986 */ /* 0x0011e2000c101b24 */
[----:B------:R-:W-:Y:S05]  /*ad00*/  BRA `(.L_x_6740) ;  /* 0x00000b1000007947 */ /* 0x000fea0003800000 */
.L_x_6735:
        /* <DEDUP_REMOVED lines=13> */
.L_x_6749:
[----:B------:R-:W-:Y:S01]  /*ade0*/  PRMT R24, RZ, 0x5410, R24 ;  /* 0x00005410ff187816 */ /* 0x000fe20000000018 */
[----:B------:R-:W-:-:S04]  /*adf0*/  CS2R R6, SRZ ;  /* 0x0000000000067805 */ /* 0x000fc8000001ff00 */
[----:B------:R-:W-:-:S06]  /*ae00*/  FMUL.FTZ R4, R24, 1 ;  /* 0x3f80000018047820 */ /* 0x000fcc0000410000 */
[----:B------:R-:W0:Y:S02]  /*ae10*/  F2F.F64.F32 R4, R4 ;  /* 0x0000000400047310 */ /* 0x000e240000201800 */
[----:B0-----:R0:W-:Y:S01]  /*ae20*/  STG.E.128 [R2.64], R4 ;  /* 0x0000000402007986 */ /* 0x0011e2000c101d24 */
[----:B------:R-:W-:Y:S05]  /*ae30*/  BRA `(.L_x_6740) ;  /* 0x000009e000007947 */ /* 0x000fea0003800000 */
.L_x_6748:
        /* <DEDUP_REMOVED lines=21> */
.L_x_6753:
[----:B------:R-:W-:Y:S05]  /*af90*/  BSYNC B0 ;  /* 0x0000000000007941 */ /* 0x000fea0003800000 */
.L_x_6752:
[----:B------:R-:W-:-:S05]  /*afa0*/  LOP3.LUT R5, R0, R5, RZ, 0xfc, !PT ;  /* 0x0000000500057212 */ /* 0x000fca00078efcff */
[----:B------:R0:W-:Y:S01]  /*afb0*/  STG.E.U8 [R2.64], R5 ;  /* 0x0000000502007986 */ /* 0x0001e2000c101124 */
[----:B------:R-:W-:Y:S05]  /*afc0*/  BRA `(.L_x_6740) ;  /* 0x0000085000007947 */ /* 0x000fea0003800000 */
.L_x_6751:
        /* <DEDUP_REMOVED lines=13> */
.L_x_6755:
[----:B------:R-:W-:Y:S01]  /*b0a0*/  IMAD.MOV.U32 R0, RZ, RZ, 0x7f ;  /* 0x0000007fff007424 */ /* 0x000fe200078e00ff */
[----:B------:R-:W-:-:S04]  /*b0b0*/  ISETP.GT.U32.AND P0, PT, R4, 0x7f800000, PT ;  /* 0x7f8000000400780c */ /* 0x000fc80003f04070 */
[----:B------:R-:W-:-:S04]  /*b0c0*/  SEL R0, R0, 0x7c, P0 ;  /* 0x0000007c00007807 */ /* 0x000fc80000000000 */
.L_x_6756:
[----:B------:R-:W-:Y:S05]  /*b0d0*/  BSYNC B0 ;  /* 0x0000000000007941 */ /* 0x000fea0003800000 */
.L_x_6754:
[----:B------:R-:W-:-:S04]  /*b0e0*/  LOP3.LUT R4, R5, 0x80000000, RZ, 0xc0, !PT ;  /* 0x8000000005047812 */ /* 0x000fc800078ec0ff */
[----:B------:R-:W-:-:S04]  /*b0f0*/  SHF.R.U32.HI R5, RZ, 0x18, R4 ;  /* 0x00000018ff057819 */ /* 0x000fc80000011604 */
[----:B------:R-:W-:-:S05]  /*b100*/  LOP3.LUT R5, R0, R5, RZ, 0xfc, !PT ;  /* 0x0000000500057212 */ /* 0x000fca00078efcff */
[----:B------:R0:W-:Y:S01]  /*b110*/  STG.E.U8 [R2.64], R5 ;  /* 0x0000000502007986 */ /* 0x0001e2000c101124 */
[----:B------:R-:W-:Y:S05]  /*b120*/  BRA `(.L_x_6740) ;  /* 0x000006f000007947 */ /* 0x000fea0003800000 */
.L_x_6750:
[----:B------:R0:W-:Y:S01]  /*b130*/  STG.E.U16 [R2.64], R24 ;  /* 0x0000001802007986 */ /* 0x0001e2000c101524 */
[----:B------:R-:W-:Y:S05]  /*b140*/  BRA `(.L_x_6740) ;  /* 0x000006d000007947 */ /* 0x000fea0003800000 */
.L_x_6747:
        /* <DEDUP_REMOVED lines=12> */
.L_x_6759:
        /* <DEDUP_REMOVED lines=17> */
.L_x_6762:
[----:B------:R-:W-:-:S04]  /*b320*/  LOP3.LUT R0, R7, 0x80000000, RZ, 0xc0, !PT ;  /* 0x8000000007007812 */ /* 0x000fc800078ec0ff */
[----:B------:R-:W-:-:S04]  /*b330*/  SHF.R.U32.HI R5, RZ, 0x18, R0 ;  /* 0x00000018ff057819 */ /* 0x000fc80000011600 */
[----:B------:R-:W-:-:S04]  /*b340*/  LOP3.LUT R4, R4, R5, RZ, 0xfc, !PT ;  /* 0x0000000504047212 */ /* 0x000fc800078efcff */
[----:B------:R-:W-:Y:S02]  /*b350*/  PRMT R0, R4, 0x7610, R0 ;  /* 0x0000761004007816 */ /* 0x000fe40000000000 */
.L_x_6761:
[----:B------:R-:W-:Y:S05]  /*b360*/  BSYNC B0 ;  /* 0x0000000000007941 */ /* 0x000fea0003800000 */
.L_x_6760:
[----:B------:R0:W-:Y:S01]  /*b370*/  STG.E.U8 [R2.64], R0 ;  /* 0x0000000002007986 */ /* 0x0001e2000c101124 */
[----:B------:R-:W-:Y:S05]  /*b380*/  BRA `(.L_x_6740) ;  /* 0x0000049000007947 */ /* 0x000fea0003800000 */
.L_x_6758:
        /* <DEDUP_REMOVED lines=17> */
.L_x_6765:
[----:B------:R-:W-:-:S04]  /*b4a0*/  LOP3.LUT R0, R7, 0x80000000, RZ, 0xc0, !PT ;  /* 0x8000000007007812 */ /* 0x000fc800078ec0ff */
[----:B------:R-:W-:-:S04]  /*b4b0*/  SHF.R.U32.HI R5, RZ, 0x18, R0 ;  /* 0x00000018ff057819 */ /* 0x000fc80000011600 */
[----:B------:R-:W-:-:S04]  /*b4c0*/  LOP3.LUT R4, R4, R5, RZ, 0xfc, !PT ;  /* 0x0000000504047212 */ /* 0x000fc800078efcff */
[----:B------:R-:W-:Y:S02]  /*b4d0*/  PRMT R0, R4, 0x7610, R0 ;  /* 0x0000761004007816 */ /* 0x000fe40000000000 */
.L_x_6764:
[----:B------:R-:W-:Y:S05]  /*b4e0*/  BSYNC B0 ;  /* 0x0000000000007941 */ /* 0x000fea0003800000 */
.L_x_6763:
[----:B------:R0:W-:Y:S01]  /*b4f0*/  STG.E.U8 [R2.64], R0 ;  /* 0x0000000002007986 */ /* 0x0001e2000c101124 */
[----:B------:R-:W-:Y:S05]  /*b500*/  BRA `(.L_x_6740) ;  /* 0x0000031000007947 */ /* 0x000fea0003800000 */
.L_x_6757:
        /* <DEDUP_REMOVED lines=22> */
.L_x_6739:
        /* <DEDUP_REMOVED lines=20> */
.L_x_6767:
[----:B------:R-:W-:-:S06]  /*b7b0*/  PRMT R4, RZ, 0x5410, R24 ;  /* 0x00005410ff047816 */ /* 0x000fcc0000000018 */
[----:B------:R-:W0:Y:S02]  /*b7c0*/  F2I.U64.TRUNC R4, R4 ;  /* 0x0000000400047311 */ /* 0x000e24000020d800 */
[----:B0-----:R0:W-:Y:S01]  /*b7d0*/  STG.E.64 [R2.64], R4 ;  /* 0x0000000402007986 */ /* 0x0011e2000c101b24 */
[----:B------:R-:W-:Y:S05]  /*b7e0*/  BRA `(.L_x_6740) ;  /* 0x0000003000007947 */ /* 0x000fea0003800000 */
.L_x_6766:
[----:B------:R-:W-:-:S04]  /*b7f0*/  PRMT R24, RZ, 0x5410, R24 ;  /* 0x00005410ff187816 */ /* 0x000fc80000000018 */
[----:B------:R-:W0:Y:S02]  /*b800*/  F2I.FTZ.U32.TRUNC.NTZ R5, R24 ;  /* 0x0000001800057305 */ /* 0x000e24000021f000 */
[----:B0-----:R0:W-:Y:S02]  /*b810*/  STG.E [R2.64], R5 ;  /* 0x0000000502007986 */ /* 0x0011e4000c101924 */
.L_x_6740:
[----:B------:R-:W-:Y:S02]  /*b820*/  IADD3 R17, R17, 0x80, RZ ;  /* 0x0000008011117810 */ /* 0x000fe40007ffe0ff */
.L_x_6701:
[----:B------:R-:W-:Y:S05]  /*b830*/  BSYNC B6 ;  /* 0x0000000000067941 */ /* 0x000fea0003800000 */
.L_x_6700:
        /* <DEDUP_REMOVED lines=21> */
.L_x_6771:
[----:B------:R-:W-:-:S06]  /*b990*/  PRMT R5, RZ, 0x5410, R23 ;  /* 0x00005410ff057816 */ /* 0x000fcc0000000017 */
[----:B------:R-:W0:Y:S02]  /*b9a0*/  F2I.S64.TRUNC R4, R5 ;  /* 0x0000000500047311 */ /* 0x000e24000020d900 */
[----:B0-----:R-:W-:Y:S01]  /*b9b0*/  STG.E.U8 [R2.64], R4 ;  /* 0x0000000402007986 */ /* 0x001fe2000c101124 */
[----:B------:R-:W-:Y:S05]  /*b9c0*/  EXIT ;  /* 0x000000000000794d */ /* 0x000fea0003800000 */
.L_x_6770:
        /* <DEDUP_REMOVED lines=10> */
.L_x_6774:
[----:B------:R-:W-:-:S06]  /*ba70*/  PRMT R23, RZ, 0x5410, R23 ;  /* 0x00005410ff177816 */ /* 0x000fcc0000000017 */
[----:B------:R-:W0:Y:S02]  /*ba80*/  F2I.FTZ.TRUNC.NTZ R23, R23 ;  /* 0x0000001700177305 */ /* 0x000e24000021f100 */
[----:B0-----:R-:W-:Y:S01]  /*ba90*/  STG.E [R2.64], R23 ;  /* 0x0000001702007986 */ /* 0x001fe2000c101924 */
[----:B------:R-:W-:Y:S05]  /*baa0*/  EXIT ;  /* 0x000000000000794d */ /* 0x000fea0003800000 */
.L_x_6773:
[----:B------:R-:W-:-:S06]  /*bab0*/  PRMT R23, RZ, 0x5410, R23 ;  /* 0x00005410ff177816 */ /* 0x000fcc0000000017 */
[----:B------:R-:W0:Y:S02]  /*bac0*/  F2I.FTZ.TRUNC.NTZ R23, R23 ;  /* 0x0000001700177305 */ /* 0x000e24000021f100 */
[----:B0-----:R-:W-:Y:S01]  /*bad0*/  STG.E.U16 [R2.64], R23 ;  /* 0x0000001702007986 */ /* 0x001fe2000c101524 */
[----:B------:R-:W-:Y:S05]  /*bae0*/  EXIT ;  /* 0x000000000000794d */ /* 0x000fea0003800000 */
.L_x_6769:
        /* <DEDUP_REMOVED lines=9> */
.L_x_6776:
[----:B------:R-:W-:-:S04]  /*bb80*/  PRMT R0, RZ, 0x5410, R23 ;  /* 0x00005410ff007816 */ /* 0x000fc80000000017 */
[----:B------:R-:W-:-:S05]  /*bb90*/  F2FP.PACK_AB R0, RZ, R0 ;  /* 0x00000000ff00723e */ /* 0x000fca00000000ff */
[----:B------:R-:W-:Y:S01]  /*bba0*/  STG.E.U16 [R2.64], R0 ;  /* 0x0000000002007986 */ /* 0x000fe2000c101524 */
[----:B------:R-:W-:Y:S05]  /*bbb0*/  EXIT ;  /* 0x000000000000794d */ /* 0x000fea0003800000 */
.L_x_6775:
        /* <DEDUP_REMOVED lines=10> */
.L_x_6778:
[----:B------:R-:W-:-:S04]  /*bc60*/  PRMT R23, RZ, 0x5410, R23 ;  /* 0x00005410ff177816 */ /* 0x000fc80000000017 */
[----:B------:R-:W-:-:S04]  /*bc70*/  F2FP.PACK_AB R5, RZ, R23 ;  /* 0x00000017ff05723e */ /* 0x000fc800000000ff */
[----:B------:R-:W-:-:S05]  /*bc80*/  PRMT R5, R5, 0x5410, RZ ;  /* 0x0000541005057816 */ /* 0x000fca00000000ff */
[----:B------:R-:W-:Y:S01]  /*bc90*/  STG.E [R2.64], R5 ;  /* 0x0000000502007986 */ /* 0x000fe2000c101924 */
[----:B------:R-:W-:Y:S05]  /*bca0*/  EXIT ;  /* 0x000000000000794d */ /* 0x000fea0003800000 */
.L_x_6777:
[----:B------:R-:W-:-:S05]  /*bcb0*/  PRMT R4, RZ, 0x5410, R23 ;  /* 0x00005410ff047816 */ /* 0x000fca0000000017 */
[----:B------:R-:W-:-:S06]  /*bcc0*/  FMUL.FTZ R4, R4, 1 ;  /* 0x3f80000004047820 */ /* 0x000fcc0000410000 */
[----:B------:R-:W0:Y:S02]  /*bcd0*/  F2F.F64.F32 R4, R4 ;  /* 0x0000000400047310 */ /* 0x000e240000201800 */
[----:B0-----:R-:W-:Y:S01]  /*bce0*/  STG.E.64 [R2.64], R4 ;  /* 0x0000000402007986 */ /* 0x001fe2000c101b24 */
[----:B------:R-:W-:Y:S05]  /*bcf0*/  EXIT ;  /* 0x000000000000794d */ /* 0x000fea0003800000 */
.L_x_6768:
        /* <DEDUP_REMOVED lines=13> */
.L_x_6781:
[----:B------:R-:W-:Y:S01]  /*bdd0*/  PRMT R23, RZ, 0x5410, R23 ;  /* 0x00005410ff177816 */ /* 0x000fe20000000017 */
[----:B------:R-:W-:-:S04]  /*bde0*/  CS2R R6, SRZ ;  /* 0x0000000000067805 */ /* 0x000fc8000001ff00 */
[----:B------:R-:W-:-:S06]  /*bdf0*/  FMUL.FTZ R4, R23, 1 ;  /* 0x3f80000017047820 */ /* 0x000fcc0000410000 */
[----:B------:R-:W0:Y:S02]  /*be00*/  F2F.F64.F32 R4, R4 ;  /* 0x0000000400047310 */ /* 0x000e240000201800 */
[----:B0-----:R-:W-:Y:S01]  /*be10*/  STG.E.128 [R2.64], R4 ;  /* 0x0000000402007986 */ /* 0x001fe2000c101d24 */
[----:B------:R-:W-:Y:S05]  /*be20*/  EXIT ;  /* 0x000000000000794d */ /* 0x000fea0003800000 */
.L_x_6780:
        /* <DEDUP_REMOVED lines=21> */
.L_x_6785:
[----:B------:R-:W-:Y:S05]  /*bf80*/  BSYNC B0 ;  /* 0x0000000000007941 */ /* 0x000fea0003800000 */
.L_x_6784:
[----:B------:R-:W-:-:S05]  /*bf90*/  LOP3.LUT R5, R0, R5, RZ, 0xfc, !PT ;  /* 0x0000000500057212 */ /* 0x000fca00078efcff */
[----:B------:R-:W-:Y:S01]  /*bfa0*/  STG.E.U8 [R2.64], R5 ;  /* 0x0000000502007986 */ /* 0x000fe2000c101124 */
[----:B------:R-:W-:Y:S05]  /*bfb0*/  EXIT ;  /* 0x000000000000794d */ /* 0x000fea0003800000 */
.L_x_6783:
        /* <DEDUP_REMOVED lines=13> */
.L_x_6787:
[----:B------:R-:W-:Y:S01]  /*c090*/  IMAD.MOV.U32 R0, RZ, RZ, 0x7f ;  /* 0x0000007fff007424 */ /* 0x000fe200078e00ff */
[----:B------:R-:W-:-:S04]  /*c0a0*/  ISETP.GT.U32.AND P0, PT, R4, 0x7f800000, PT ;  /* 0x7f8000000400780c */ /* 0x000fc80003f04070 */
[----:B------:R-:W-:-:S04]  /*c0b0*/  SEL R0, R0, 0x7c, P0 ;  /* 0x0000007c00007807 */ /* 0x000fc80000000000 */
.L_x_6788:
[----:B------:R-:W-:Y:S05]  /*c0c0*/  BSYNC B0 ;  /* 0x0000000000007941 */ /* 0x000fea0003800000 */
.L_x_6786:
[----:B------:R-:W-:-:S04]  /*c0d0*/  LOP3.LUT R4, R23, 0x80000000, RZ, 0xc0, !PT ;  /* 0x8000000017047812 */ /* 0x000fc800078ec0ff */
[----:B------:R-:W-:-:S04]  /*c0e0*/  SHF.R.U32.HI R5, RZ, 0x18, R4 ;  /* 0x00000018ff057819 */ /* 0x000fc80000011604 */
[----:B------:R-:W-:-:S05]  /*c0f0*/  LOP3.LUT R5, R0, R5, RZ, 0xfc, !PT ;  /* 0x0000000500057212 */ /* 0x000fca00078efcff */
[----:B------:R-:W-:Y:S01]  /*c100*/  STG.E.U8 [R2.64], R5 ;  /* 0x0000000502007986 */ /* 0x000fe2000c101124 */
[----:B------:R-:W-:Y:S05]  /*c110*/  EXIT ;  /* 0x000000000000794d */ /* 0x000fea0003800000 */
.L_x_6782:
[----:B------:R-:W-:Y:S01]  /*c120*/  STG.E.U16 [R2.64], R23 ;  /* 0x0000001702007986 */ /* 0x000fe2000c101524 */
[----:B------:R-:W-:Y:S05]  /*c130*/  EXIT ;  /* 0x000000000000794d */ /* 0x000fea0003800000 */
.L_x_6779:
        /* <DEDUP_REMOVED lines=12> */
.L_x_6791:
        /* <DEDUP_REMOVED lines=17> */
.L_x_6794:
[----:B------:R-:W-:-:S04]  /*c310*/  LOP3.LUT R0, R23, 0x80000000, RZ, 0xc0, !PT ;  /* 0x8000000017007812 */ /* 0x000fc800078ec0ff */
[----:B------:R-:W-:-:S04]  /*c320*/  SHF.R.U32.HI R5, RZ, 0x18, R0 ;  /* 0x00000018ff057819 */ /* 0x000fc80000011600 */
[----:B------:R-:W-:-:S04]  /*c330*/  LOP3.LUT R4, R4, R5, RZ, 0xfc, !PT ;  /* 0x0000000504047212 */ /* 0x000fc800078efcff */
[----:B------:R-:W-:Y:S02]  /*c340*/  PRMT R0, R4, 0x7610, R0 ;  /* 0x0000761004007816 */ /* 0x000fe40000000000 */
.L_x_6793:
[----:B------:R-:W-:Y:S05]  /*c350*/  BSYNC B0 ;  /* 0x0000000000007941 */ /* 0x000fea0003800000 */
.L_x_6792:
[----:B------:R-:W-:Y:S01]  /*c360*/  STG.E.U8 [R2.64], R0 ;  /* 0x0000000002007986 */ /* 0x000fe2000c101124 */
[----:B------:R-:W-:Y:S05]  /*c370*/  EXIT ;  /* 0x000000000000794d */ /* 0x000fea0003800000 */
.L_x_6790:
        /* <DEDUP_REMOVED lines=17> */
.L_x_6797:
[----:B------:R-:W-:-:S04]  /*c490*/  LOP3.LUT R0, R23, 0x80000000, RZ, 0xc0, !PT ;  /* 0x8000000017007812 */ /* 0x000fc800078ec0ff */
[----:B------:R-:W-:-:S04]  /*c4a0*/  SHF.R.U32.HI R5, RZ, 0x18, R0 ;  /* 0x00000018ff057819 */ /* 0x000fc80000011600 */
[----:B------:R-:W-:-:S04]  /*c4b0*/  LOP3.LUT R4, R4, R5, RZ, 0xfc, !PT ;  /* 0x0000000504047212 */ /* 0x000fc800078efcff */
[----:B------:R-:W-:Y:S02]  /*c4c0*/  PRMT R0, R4, 0x7610, R0 ;  /* 0x0000761004007816 */ /* 0x000fe40000000000 */
.L_x_6796:
[----:B------:R-:W-:Y:S05]  /*c4d0*/  BSYNC B0 ;  /* 0x0000000000007941 */ /* 0x000fea0003800000 */
.L_x_6795:
[----:B------:R-:W-:Y:S01]  /*c4e0*/  STG.E.U8 [R2.64], R0 ;  /* 0x0000000002007986 */ /* 0x000fe2000c101124 */
[----:B------:R-:W-:Y:S05]  /*c4f0*/  EXIT ;  /* 0x000000000000794d */ /* 0x000fea0003800000 */
.L_x_6789:
        /* <DEDUP_REMOVED lines=22> */
.L_x_6772:
        /* <DEDUP_REMOVED lines=20> */
.L_x_6799:
[----:B------:R-:W-:-:S06]  /*c7a0*/  PRMT R4, RZ, 0x5410, R23 ;  /* 0x00005410ff047816 */ /* 0x000fcc0000000017 */
[----:B------:R-:W0:Y:S02]  /*c7b0*/  F2I.U64.TRUNC R4, R4 ;  /* 0x0000000400047311 */ /* 0x000e24000020d800 */
[----:B0-----:R-:W-:Y:S01]  /*c7c0*/  STG.E.64 [R2.64], R4 ;  /* 0x0000000402007986 */ /* 0x001fe2000c101b24 */
[----:B------:R-:W-:Y:S05]  /*c7d0*/  EXIT ;  /* 0x000000000000794d */ /* 0x000fea0003800000 */
.L_x_6798:
[----:B------:R-:W-:-:S06]  /*c7e0*/  PRMT R23, RZ, 0x5410, R23 ;  /* 0x00005410ff177816 */ /* 0x000fcc0000000017 */
[----:B------:R-:W0:Y:S02]  /*c7f0*/  F2I.FTZ.U32.TRUNC.NTZ R23, R23 ;  /* 0x0000001700177305 */ /* 0x000e24000021f000 */
[----:B0-----:R-:W-:Y:S01]  /*c800*/  STG.E [R2.64], R23 ;  /* 0x0000001702007986 */ /* 0x001fe2000c101924 */
[----:B------:R-:W-:Y:S05]  /*c810*/  EXIT ;  /* 0x000000000000794d */ /* 0x000fea0003800000 */
.L_x_6800:
        /* <DEDUP_REMOVED lines=14> */
.L_x_40003:


//--------------------- .text._ZN2at6native18elementwise_kernelILi128ELi4EZNS0_22gpu_kernel_impl_nocastINS0_13BinaryFunctorIN3c108BFloat16ES5_S5_ZZZNS0_16fmax_kernel_cudaERNS_18TensorIteratorBaseEENKUlvE_clEvENKUlvE2_clEvEUlS5_S5_E_EEEEvS7_RKT_EUliE_EEviT1_ --------------------------
	.section	.text._ZN2at6native18elementwise_kernelILi128ELi4EZNS0_22gpu_kernel_impl_nocastINS0_13BinaryFunctorIN3c108BFloat16ES5_S5_ZZZNS0_16fmax_kernel_cudaERNS_18TensorIteratorBaseEENKUlvE_clEvENKUlvE2_clEvEUlS5_S5_E_EEEEvS7_RKT_EUliE_EEviT1_,"ax",@progbits
	.sectioninfo	@"SHI_REGISTERS=12"
	.align	128
        .global         _ZN2at6native18elementwise_kernelILi128ELi4EZNS0_22gpu_kernel_impl_nocastINS0_13BinaryFunctorIN3c108BFloat16ES5_S5_ZZZNS0_16fmax_kernel_cudaERNS_18TensorIteratorBaseEENKUlvE_clEvENKUlvE2_clEvEUlS5_S5_E_EEEEvS7_RKT_EUliE_EEviT1_
        .type           _ZN2at6native18elementwise_kernelILi128ELi4EZNS0_22gpu_kernel_impl_nocastINS0_13BinaryFunctorIN3c108BFloat16ES5_S5_ZZZNS0_16fmax_kernel_cudaERNS_18TensorIteratorBaseEENKUlvE_clEvENKUlvE2_clEvEUlS5_S5_E_EEEEvS7_RKT_EUliE_EEviT1_,@function
        .size           _ZN2at6native18elementwise_kernelILi128ELi4EZNS0_22gpu_kernel_impl_nocastINS0_13BinaryFunctorIN3c108BFloat16ES5_S5_ZZZNS0_16fmax_kernel_cudaERNS_18TensorIteratorBaseEENKUlvE_clEvENKUlvE2_clEvEUlS5_S5_E_EEEEvS7_RKT_EUliE_EEviT1_,(.L_x_40004 - _ZN2at6native18elementwise_kernelILi128ELi4EZNS0_22gpu_kernel_impl_nocastINS0_13BinaryFunctorIN3c108BFloat16ES5_S5_ZZZNS0_16fmax_kernel_cudaERNS_18TensorIteratorBaseEENKUlvE_clEvENKUlvE2_clEvEUlS5_S5_E_EEEEvS7_RKT_EUliE_EEviT1_)
        .other          _ZN2at6native18elementwise_kernelILi128ELi4EZNS0_22gpu_kernel_impl_nocastINS0_13BinaryFunctorIN3c108BFloat16ES5_S5_ZZZNS0_16fmax_kernel_cudaERNS_18TensorIteratorBaseEENKUlvE_clEvENKUlvE2_clEvEUlS5_S5_E_EEEEvS7_RKT_EUliE_EEviT1_,@"STO_CUDA_ENTRY STV_DEFAULT"
_ZN2at6native18elementwise_kernelILi128ELi4EZNS0_22gpu_kernel_impl_nocastINS0_13BinaryFunctorIN3c108BFloat16ES5_S5_ZZZNS0_16fmax_kernel_cudaERNS_18TensorIteratorBaseEENKUlvE_clEvENKUlvE2_clEvEUlS5_S5_E_EEEEvS7_RKT_EUliE_EEviT1_:
.text._ZN2at6native18elementwise_kernelILi128ELi4EZNS0_22gpu_kernel_impl_nocastINS0_13BinaryFunctorIN3c108BFloat16ES5_S5_ZZZNS0_16fmax_kernel_cudaERNS_18TensorIteratorBaseEENKUlvE_clEvENKUlvE2_clEvEUlS5_S5_E_EEEEvS7_RKT_EUliE_EEviT1_:
        /* <DEDUP_REMOVED lines=261> */
.L_x_6803:
        /* <DEDUP_REMOVED lines=10> */
[----:B------:R-:W-:-:S04]  /*10f0*/  FMNMX.FTZ R3, R4, R3, !PT ;  /* 0x0000000304037209 */ /* 0x000fc80007810000 */
[----:B------:R-:W-:Y:S02]  /*1100*/  F2FP.BF16.PACK_AB R5, RZ, R3 ;  /* 0x00000003ff05723e */ /* 0x000fe400000010ff */
[----:B------:R-:W-:-:S05]  /*1110*/  IADD3.X R3, RZ, c[0x0][0x3cc], RZ, P0, !PT ;  /* 0x0000f300ff037a10 */ /* 0x000fca00007fe4ff */
[----:B------:R0:W-:Y:S02]  /*1120*/  STG.E.U16 [R2.64], R5 ;  /* 0x0000000502007986 */ /* 0x0001e4000c101504 */
.L_x_6802:
[----:B------:R-:W-:Y:S05]  /*1130*/  BSYNC B0 ;  /* 0x0000000000007941 */ /* 0x000fea0003800000 */
.L_x_6801:
        /* <DEDUP_REMOVED lines=256> */
.L_x_6806:
        /* <DEDUP_REMOVED lines=269> */
.L_x_6807:
        /* <DEDUP_REMOVED lines=14> */
.L_x_6805:
[----:B------:R-:W-:Y:S05]  /*32f0*/  BSYNC B0 ;  /* 0x0000000000007941 */ /* 0x000fea0003800000 */
.L_x_6804:
        /* <DEDUP_REMOVED lines=255> */
.L_x_6808:
        /* <DEDUP_REMOVED lines=9> */
[----:B------:R-:W-:-:S04]  /*4380*/  FMNMX.FTZ R3, R4, R3, !PT ;  /* 0x0000000304037209 */ /* 0x000fc80007810000 */
[----:B------:R-:W-:Y:S02]  /*4390*/  F2FP.BF16.PACK_AB R0, RZ, R3 ;  /* 0x00000003ff00723e */ /* 0x000fe400000010ff */
[----:B------:R-:W-:-:S05]  /*43a0*/  IADD3.X R3, RZ, c[0x0][0x3cc], RZ, P0, !PT ;  /* 0x0000f300ff037a10 */ /* 0x000fca00007fe4ff */
[----:B------:R-:W-:Y:S01]  /*43b0*/  STG.E.U16 [R2.64], R0 ;  /* 0x0000000002007986 */ /* 0x000fe2000c101504 */
[----:B------:R-:W-:Y:S05]  /*43c0*/  EXIT ;  /* 0x000000000000794d */ /* 0x000fea0003800000 */
.L_x_6809:
        /* <DEDUP_REMOVED lines=11> */
.L_x_40004:


//--------------------- .text._ZN2at6native27unrolled_elementwise_kernelINS0_13BinaryFunctorIN3c108BFloat16ES4_S4_ZZZNS0_16fmax_kernel_cudaERNS_18TensorIteratorBaseEENKUlvE_clEvENKUlvE2_clEvEUlS4_S4_E_EESt5arrayIPcLm3EELi4E23TrivialOffsetCalculatorILi2EjESE_ILi1EjENS0_6memory15LoadWithoutCastENSH_16StoreWithoutCastEEEviT_T0_T2_T3_T4_T5_ --------------------------
	.section	.text._ZN2at6native27unrolled_elementwise_kernelINS0_13BinaryFunctorIN3c108BFloat16ES4_S4_ZZZNS0_16fmax_kernel_cudaERNS_18TensorIteratorBaseEENKUlvE_clEvENKUlvE2_clEvEUlS4_S4_E_EESt5arrayIPcLm3EELi4E23TrivialOffsetCalculatorILi2EjESE_ILi1EjENS0_6memory15LoadWithoutCastENSH_16StoreWithoutCastEEEviT_T0_T2_T3_T4_T5_,"ax",@progbits
	.sectioninfo	@"SHI_REGISTERS=26"
	.align	128
        .global         _ZN2at6native27unrolled_elementwise_kernelINS0_13BinaryFunctorIN3c108BFloat16ES4_S4_ZZZNS0_16fmax_kernel_cudaERNS_18TensorIteratorBaseEENKUlvE_clEvENKUlvE2_clEvEUlS4_S4_E_EESt5arrayIPcLm3EELi4E23TrivialOffsetCalculatorILi2EjESE_ILi1EjENS0_6memory15LoadWithoutCastENSH_16StoreWithoutCastEEEviT_T0_T2_T3_T4_T5_
        .type           _ZN2at6native27unrolled_elementwise_kernelINS0_13BinaryFunctorIN3c108BFloat16ES4_S4_ZZZNS0_16fmax_kernel_cudaERNS_18TensorIteratorBaseEENKUlvE_clEvENKUlvE2_clEvEUlS4_S4_E_EESt5arrayIPcLm3EELi4E23TrivialOffsetCalculatorILi2EjESE_ILi1EjENS0_6memory15LoadWithoutCastENSH_16StoreWithoutCastEEEviT_T0_T2_T3_T4_T5_,@function
        .size           _ZN2at6native27unrolled_elementwise_kernelINS0_13BinaryFunctorIN3c108BFloat16ES4_S4_ZZZNS0_16fmax_kernel_cudaERNS_18TensorIteratorBaseEENKUlvE_clEvENKUlvE2_clEvEUlS4_S4_E_EESt5arrayIPcLm3EELi4E23TrivialOffsetCalculatorILi2EjESE_ILi1EjENS0_6memory15LoadWithoutCastENSH_16StoreWithoutCastEEEviT_T0_T2_T3_T4_T5_,(.L_x_40005 - _ZN2at6native27unrolled_elementwise_kernelINS0_13BinaryFunctorIN3c108BFloat16ES4_S4_ZZZNS0_16fmax_kernel_cudaERNS_18TensorIteratorBaseEENKUlvE_clEvENKUlvE2_clEvEUlS4_S4_E_EESt5arrayIPcLm3EELi4E23TrivialOffsetCalculatorILi2EjESE_ILi1EjENS0_6memory15LoadWithoutCastENSH_16StoreWithoutCastEEEviT_T0_T2_T3_T4_T5_)
        .other          _ZN2at6native27unrolled_elementwise_kernelINS0_13BinaryFunctorIN3c108BFloat16ES4_S4_ZZZNS0_16fmax_kernel_cudaERNS_18TensorIteratorBaseEENKUlvE_clEvENKUlvE2_clEvEUlS4_S4_E_EESt5arrayIPcLm3EELi4E23TrivialOffsetCalculatorILi2EjESE_ILi1EjENS0_6memory15LoadWithoutCastENSH_16StoreWithoutCastEEEviT_T0_T2_T3_T4_T5_,@"STO_CUDA_ENTRY STV_DEFAULT"
_ZN2at6native27unrolled_elementwise_kernelINS0_13BinaryFunctorIN3c108BFloat16ES4_S4_ZZZNS0_16fmax_kernel_cudaERNS_18TensorIteratorBaseEENKUlvE_clEvENKUlvE2_clEvEUlS4_S4_E_EESt5arrayIPcLm3EELi4E23TrivialOffsetCalculatorILi2EjESE_ILi1EjENS0_6memory15LoadWithoutCastENSH_16StoreWithoutCastEEEviT_T0_T2_T3_T4_T5_:
.text._ZN2at6native27unrolled_elementwise_kernelINS0_13BinaryFunctorIN3c108BFloat16ES4_S4_ZZZNS0_16fmax_kernel_cudaERNS_18TensorIteratorBaseEENKUlvE_clEvENKUlvE2_clEvEUlS4_S4_E_EESt5arrayIPcLm3EELi4E23TrivialOffsetCalculatorILi2EjESE_ILi1EjENS0_6memory15LoadWithoutCastENSH_16StoreWithoutCastEEEviT_T0_T2_T3_T4_T5_:
        /* <DEDUP_REMOVED lines=60> */
[----:B------:R-:W-:-:S04]  /*03c0*/  @!P0 FMNMX.FTZ R4, R4, R7, !PT ;  /* 0x0000000704048209 */ /* 0x000fc80007810000 */
[----:B------:R-:W-:Y:S02]  /*03d0*/  @!P0 F2FP.BF16.PACK_AB R7, RZ, R4 ;  /* 0x00000004ff07823e */ /* 0x000fe400000010ff */
[----:B------:R-:W-:Y:S02]  /*03e0*/  @!P2 PRMT R5, RZ, 0x5410, R5 ;  /* 0x00005410ff05a816 */ /* 0x000fe40000000005 */
[----:B------:R-:W-:-:S04]  /*03f0*/  @!P2 PRMT R6, RZ, 0x5410, R6 ;  /* 0x00005410ff06a816 */ /* 0x000fc80000000006 */
[----:B------:R-:W-:Y:S01]  /*0400*/  @!P2 FMNMX.FTZ R6, R5, R6, !PT ;  /* 0x000000060506a209 */ /* 0x000fe20007810000 */
[----:B------:R-:W-:-:S05]  /*0410*/  @!P0 IMAD.WIDE.U32 R4, R3, R12, c[0x0][0x168] ;  /* 0x00005a0003048625 */ /* 0x000fca00078e000c */
[----:B------:R1:W-:Y:S01]  /*0420*/  @!P0 STG.E.U16 [R4.64], R7 ;  /* 0x0000000704008986 */ /* 0x0003e2000c101504 */
[----:B------:R-:W-:Y:S02]  /*0430*/  @!P3 PRMT R8, RZ, 0x5410, R8 ;  /* 0x00005410ff08b816 */ /* 0x000fe40000000008 */
[----:B------:R-:W-:-:S04]  /*0440*/  @!P3 PRMT R9, RZ, 0x5410, R9 ;  /* 0x00005410ff09b816 */ /* 0x000fc80000000009 */
[----:B------:R-:W-:Y:S02]  /*0450*/  @!P3 FMNMX.FTZ R8, R8, R9, !PT ;  /* 0x000000090808b209 */ /* 0x000fe40007810000 */
        /* <DEDUP_REMOVED lines=14> */
.L_x_6811:
[----:B-1----:R-:W-:Y:S05]  /*0540*/  BSYNC B0 ;  /* 0x0000000000007941 */ /* 0x002fea0003800000 */
.L_x_6810:
[----:B------:R-:W-:Y:S02]  /*0550*/  ISETP.GE.AND P0, PT, R13, R2, PT ;  /* 0x000000020d00720c */ /* 0x000fe40003f06270 */
[----:B-----5:R-:W-:Y:S02]  /*0560*/  @!P1 PRMT R10, RZ, 0x5410, R10 ;  /* 0x00005410ff0a9816 */ /* 0x020fe4000000000a */
[----:B------:R-:W-:-:S04]  /*0570*/  @!P1 PRMT R11, RZ, 0x5410, R11 ;  /* 0x00005410ff0b9816 */ /* 0x000fc8000000000b */
[----:B------:R-:W-:-:S04]  /*0580*/  @!P1 FMNMX.FTZ R10, R10, R11, !PT ;  /* 0x0000000b0a0a9209 */ /* 0x000fc80007810000 */
[----:B------:R-:W-:Y:S01]  /*0590*/  @!P1 F2FP.BF16.PACK_AB R10, RZ, R10 ;  /* 0x0000000aff0a923e */ /* 0x000fe200000010ff */
[----:B------:R-:W-:Y:S06]  /*05a0*/  @P0 EXIT ;  /* 0x000000000000094d */ /* 0x000fec0003800000 */
[----:B------:R-:W-:Y:S02]  /*05b0*/  IMAD R2, R0, 0x200, R13 ;  /* 0x0000020000027824 */ /* 0x000fe400078e020d */
[----:B0-----:R-:W-:-:S04]  /*05c0*/  IMAD.MOV.U32 R3, RZ, RZ, 0x2 ;  /* 0x00000002ff037424 */ /* 0x001fc800078e00ff */
[----:B------:R-:W-:-:S05]  /*05d0*/  IMAD.WIDE.U32 R2, R2, R3, c[0x0][0x168] ;  /* 0x00005a0002027625 */ /* 0x000fca00078e0003 */
[----:B------:R-:W-:Y:S01]  /*05e0*/  STG.E.U16 [R2.64], R10 ;  /* 0x0000000a02007986 */ /* 0x000fe2000c101504 */
[----:B------:R-:W-:Y:S05]  /*05f0*/  EXIT ;  /* 0x000000000000794d */ /* 0x000fea0003800000 */
.L_x_6812:
        /* <DEDUP_REMOVED lines=16> */
.L_x_40005:


//--------------------- .text._ZN2at6native29vectorized_elementwise_kernelILi2ENS0_13BinaryFunctorIN3c108BFloat16ES4_S4_ZZZNS0_16fmax_kernel_cudaERNS_18TensorIteratorBaseEENKUlvE_clEvENKUlvE2_clEvEUlS4_S4_E_EESt5arrayIPcLm3EEEEviT0_T1_ --------------------------
	.section	.text._ZN2at6native29vectorized_elementwise_kernelILi2ENS0_13BinaryFunctorIN3c108BFloat16ES4_S4_ZZZNS0_16fmax_kernel_cudaERNS_18TensorIteratorBaseEENKUlvE_clEvENKUlvE2_clEvEUlS4_S4_E_EESt5arrayIPcLm3EEEEviT0_T1_,"ax",@progbits
	.sectioninfo	@"SHI_REGISTERS=32"
	.align	128
        .global         _ZN2at6native29vectorized_elementwise_kernelILi2ENS0_13BinaryFunctorIN3c108BFloat16ES4_S4_ZZZNS0_16fmax_kernel_cudaERNS_18TensorIteratorBaseEENKUlvE_clEvENKUlvE2_clEvEUlS4_S4_E_EESt5arrayIPcLm3EEEEviT0_T1_
        .type           _ZN2at6native29vectorized_elementwise_kernelILi2ENS0_13BinaryFunctorIN3c108BFloat16ES4_S4_ZZZNS0_16fmax_kernel_cudaERNS_18TensorIteratorBaseEENKUlvE_clEvENKUlvE2_clEvEUlS4_S4_E_EESt5arrayIPcLm3EEEEviT0_T1_,@function
        .size           _ZN2at6native29vectorized_elementwise_kernelILi2ENS0_13BinaryFunctorIN3c108BFloat16ES4_S4_ZZZNS0_16fmax_kernel_cudaERNS_18TensorIteratorBaseEENKUlvE_clEvENKUlvE2_clEvEUlS4_S4_E_EESt5arrayIPcLm3EEEEviT0_T1_,(.L_x_40006 - _ZN2at6native29vectorized_elementwise_kernelILi2ENS0_13BinaryFunctorIN3c108BFloat16ES4_S4_ZZZNS0_16fmax_kernel_cudaERNS_18TensorIteratorBaseEENKUlvE_clEvENKUlvE2_clEvEUlS4_S4_E_EESt5arrayIPcLm3EEEEviT0_T1_)
        .other          _ZN2at6native29vectorized_elementwise_kernelILi2ENS0_13BinaryFunctorIN3c108BFloat16ES4_S4_ZZZNS0_16fmax_kernel_cudaERNS_18TensorIteratorBaseEENKUlvE_clEvENKUlvE2_clEvEUlS4_S4_E_EESt5arrayIPcLm3EEEEviT0_T1_,@"STO_CUDA_ENTRY STV_DEFAULT"
_ZN2at6native29vectorized_elementwise_kernelILi2ENS0_13BinaryFunctorIN3c108BFloat16ES4_S4_ZZZNS0_16fmax_kernel_cudaERNS_18TensorIteratorBaseEENKUlvE_clEvENKUlvE2_clEvEUlS4_S4_E_EESt5arrayIPcLm3EEEEviT0_T1_:
.text._ZN2at6native29vectorized_elementwise_kernelILi2ENS0_13BinaryFunctorIN3c108BFloat16ES4_S4_ZZZNS0_16fmax_kernel_cudaERNS_18TensorIteratorBaseEENKUlvE_clEvENKUlvE2_clEvEUlS4_S4_E_EESt5arrayIPcLm3EEEEviT0_T1_:
        /* <DEDUP_REMOVED lines=26> */
[----:B------:R-:W-:Y:S02]  /*01a0*/  FMNMX.FTZ R0, R0, R9, !PT ;  /* 0x0000000900007209 */ /* 0x000fe40007810000 */
[----:B------:R-:W-:Y:S02]  /*01b0*/  PRMT R9, RZ, 0x7610, R13 ;  /* 0x00007610ff097816 */ /* 0x000fe4000000000d */
[--C-:B-----5:R-:W-:Y:S02]  /*01c0*/  PRMT R10, RZ, 0x7610, R15.reuse ;  /* 0x00007610ff0a7816 */ /* 0x120fe4000000000f */
[----:B------:R-:W-:Y:S02]  /*01d0*/  FMNMX.FTZ R13, R8, R9, !PT ;  /* 0x00000009080d7209 */ /* 0x000fe40007810000 */
[----:B----4-:R-:W-:Y:S02]  /*01e0*/  PRMT R8, RZ, 0x5410, R14 ;  /* 0x00005410ff087816 */ /* 0x010fe4000000000e */
[----:B------:R-:W-:-:S02]  /*01f0*/  PRMT R9, RZ, 0x5410, R15 ;  /* 0x00005410ff097816 */ /* 0x000fc4000000000f */
[----:B------:R-:W-:Y:S02]  /*0200*/  PRMT R11, RZ, 0x5410, R6 ;  /* 0x00005410ff0b7816 */ /* 0x000fe40000000006 */
[----:B------:R-:W-:Y:S02]  /*0210*/  FMNMX.FTZ R8, R8, R9, !PT ;  /* 0x0000000908087209 */ /* 0x000fe40007810000 */
[----:B------:R-:W-:Y:S02]  /*0220*/  PRMT R9, RZ, 0x7610, R14 ;  /* 0x00007610ff097816 */ /* 0x000fe4000000000e */
[----:B------:R-:W-:Y:S02]  /*0230*/  PRMT R6, RZ, 0x7610, R6 ;  /* 0x00007610ff067816 */ /* 0x000fe40000000006 */
[----:B------:R-:W-:Y:S02]  /*0240*/  FMNMX.FTZ R9, R9, R10, !PT ;  /* 0x0000000a09097209 */ /* 0x000fe40007810000 */
[----:B------:R-:W-:-:S02]  /*0250*/  PRMT R10, RZ, 0x5410, R7 ;  /* 0x00005410ff0a7816 */ /* 0x000fc40000000007 */
[----:B------:R-:W-:Y:S02]  /*0260*/  PRMT R7, RZ, 0x7610, R7 ;  /* 0x00007610ff077816 */ /* 0x000fe40000000007 */
[----:B------:R-:W-:Y:S02]  /*0270*/  FMNMX.FTZ R10, R10, R11, !PT ;  /* 0x0000000b0a0a7209 */ /* 0x000fe40007810000 */
[----:B------:R-:W-:Y:S02]  /*0280*/  FMNMX.FTZ R7, R7, R6, !PT ;  /* 0x0000000607077209 */ /* 0x000fe40007810000 */
[--C-:B------:R-:W-:Y:S02]  /*0290*/  PRMT R6, RZ, 0x5410, R4.reuse ;  /* 0x00005410ff067816 */ /* 0x100fe40000000004 */
[----:B------:R-:W-:Y:S02]  /*02a0*/  PRMT R11, RZ, 0x5410, R5 ;  /* 0x00005410ff0b7816 */ /* 0x000fe40000000005 */
[----:B------:R-:W-:-:S02]  /*02b0*/  PRMT R4, RZ, 0x7610, R4 ;  /* 0x00007610ff047816 */ /* 0x000fc40000000004 */
[----:B------:R-:W-:Y:S02]  /*02c0*/  PRMT R5, RZ, 0x7610, R5 ;  /* 0x00007610ff057816 */ /* 0x000fe40000000005 */
[----:B------:R-:W-:Y:S02]  /*02d0*/  FMNMX.FTZ R6, R6, R11, !PT ;  /* 0x0000000b06067209 */ /* 0x000fe40007810000 */
[----:B------:R-:W-:Y:S02]  /*02e0*/  FMNMX.FTZ R5, R4, R5, !PT ;  /* 0x0000000504057209 */ /* 0x000fe40007810000 */
        /* <DEDUP_REMOVED lines=9> */
.L_x_6813:
        /* <DEDUP_REMOVED lines=97> */
[----:B------:R-:W-:Y:S02]  /*0990*/  @!P0 FMNMX.FTZ R12, R21, R12, !PT ;  /* 0x0000000c150c8209 */ /* 0x000fe40007810000 */
[----:B----4-:R-:W-:Y:S02]  /*09a0*/  @!P5 PRMT R4, RZ, 0x5410, R4 ;  /* 0x00005410ff04d816 */ /* 0x010fe40000000004 */
[----:B------:R-:W-:-:S04]  /*09b0*/  @!P5 PRMT R7, RZ, 0x5410, R7 ;  /* 0x00005410ff07d816 */ /* 0x000fc80000000007 */
[----:B------:R-:W-:Y:S01]  /*09c0*/  @!P5 FMNMX.FTZ R3, R4, R7, !PT ;  /* 0x000000070403d209 */ /* 0x000fe20007810000 */
        /* <DEDUP_REMOVED lines=13> */
[----:B------:R-:W-:Y:S02]  /*0aa0*/  @!P2 FMNMX.FTZ R6, R6, R5, !PT ;  /* 0x000000050606a209 */ /* 0x000fe40007810000 */
[----:B------:R-:W-:Y:S02]  /*0ab0*/  @!P1 PRMT R20, RZ, 0x5410, R20 ;  /* 0x00005410ff149816 */ /* 0x000fe40000000014 */
[----:B------:R-:W-:Y:S02]  /*0ac0*/  @!P4 PRMT R28, RZ, 0x5410, R28 ;  /* 0x00005410ff1cc816 */ /* 0x000fe4000000001c */
[----:B------:R-:W-:Y:S02]  /*0ad0*/  @!P3 PRMT R29, RZ, 0x5410, R29 ;  /* 0x00005410ff1db816 */ /* 0x000fe4000000001d */
[----:B------:R-:W-:Y:S02]  /*0ae0*/  @!P1 FMNMX.FTZ R9, R20, R9, !PT ;  /* 0x0000000914099209 */ /* 0x000fe40007810000 */
[----:B------:R-:W-:-:S02]  /*0af0*/  @!P3 PRMT R18, RZ, 0x5410, R18 ;  /* 0x00005410ff12b816 */ /* 0x000fc40000000012 */
[----:B------:R-:W-:Y:S02]  /*0b00*/  @!P4 PRMT R19, RZ, 0x5410, R19 ;  /* 0x00005410ff13c816 */ /* 0x000fe40000000013 */
[----:B------:R-:W-:Y:S02]  /*0b10*/  @!P3 FMNMX.FTZ R7, R29, R18, !PT ;  /* 0x000000121d07b209 */ /* 0x000fe40007810000 */
[----:B------:R-:W-:Y:S02]  /*0b20*/  @!P6 PRMT R22, RZ, 0x5410, R22 ;  /* 0x00005410ff16e816 */ /* 0x000fe40000000016 */
[----:B------:R-:W-:Y:S02]  /*0b30*/  @!P5 PRMT R27, RZ, 0x5410, R27 ;  /* 0x00005410ff1bd816 */ /* 0x000fe4000000001b */
[----:B------:R-:W-:Y:S02]  /*0b40*/  @!P6 PRMT R5, RZ, 0x5410, R26 ;  /* 0x00005410ff05e816 */ /* 0x000fe4000000001a */
[----:B------:R-:W-:-:S02]  /*0b50*/  @!P5 PRMT R10, RZ, 0x5410, R10 ;  /* 0x00005410ff0ad816 */ /* 0x000fc4000000000a */
[----:B------:R-:W-:Y:S02]  /*0b60*/  @!P4 FMNMX.FTZ R19, R28, R19, !PT ;  /* 0x000000131c13c209 */ /* 0x000fe40007810000 */
[----:B------:R-:W-:Y:S02]  /*0b70*/  @!P6 FMNMX.FTZ R5, R22, R5, !PT ;  /* 0x000000051605e209 */ /* 0x000fe40007810000 */
[----:B------:R-:W-:Y:S02]  /*0b80*/  @!P5 FMNMX.FTZ R4, R27, R10, !PT ;  /* 0x0000000a1b04d209 */ /* 0x000fe40007810000 */
        /* <DEDUP_REMOVED lines=19> */
.L_x_6816:
[----:B------:R-:W-:-:S13]  /*0cc0*/  ISETP.GE.AND P0, PT, R23, R2, PT ;  /* 0x000000021700720c */ /* 0x000fda0003f06270 */
[----:B------:R-:W-:Y:S05]  /*0cd0*/  @P0 BRA `(.L_x_6818) ;  /* 0x000000c000000947 */ /* 0x000fea0003800000 */
[----:B0-----:R-:W-:Y:S01]  /*0ce0*/  IMAD.IADD R8, R0, 0x1, R23 ;  /* 0x0000000100087824 */ /* 0x001fe200078e0217 */
[----:B------:R-:W-:Y:S01]  /*0cf0*/  IADD3 R23, R23, 0x80, RZ ;  /* 0x0000008017177810 */ /* 0x000fe20007ffe0ff */
[----:B------:R-:W-:-:S04]  /*0d00*/  IMAD.MOV.U32 R9, RZ, RZ, 0x2 ;  /* 0x00000002ff097424 */ /* 0x000fc800078e00ff */
[----:B------:R-:W-:-:S05]  /*0d10*/  IMAD.WIDE.U32 R8, R8, R9, c[0x0][0x168] ;  /* 0x00005a0008087625 */ /* 0x000fca00078e0009 */
[----:B------:R0:W-:Y:S02]  /*0d20*/  STG.E.U16 [R8.64], R10 ;  /* 0x0000000a08007986 */ /* 0x0001e4000c101504 */
.L_x_6817:
[----:B------:R-:W-:-:S13]  /*0d30*/  ISETP.GE.AND P0, PT, R23, R2, PT ;  /* 0x000000021700720c */ /* 0x000fda0003f06270 */
[----:B------:R-:W-:Y:S05]  /*0d40*/  @P0 BRA `(.L_x_6819) ;  /* 0x000000e000000947 */ /* 0x000fea0003800000 */
[----:B0-----:R-:W-:Y:S01]  /*0d50*/  IMAD.IADD R8, R0, 0x1, R23 ;  /* 0x0000000100087824 */ /* 0x001fe200078e0217 */
[----:B------:R-:W-:Y:S01]  /*0d60*/  IADD3 R23, R23, 0x80, RZ ;  /* 0x0000008017177810 */ /* 0x000fe20007ffe0ff */
[----:B------:R-:W-:-:S04]  /*0d70*/  IMAD.MOV.U32 R9, RZ, RZ, 0x2 ;  /* 0x00000002ff097424 */ /* 0x000fc800078e00ff */
[----:B------:R-:W-:-:S05]  /*0d80*/  IMAD.WIDE.U32 R8, R8, R9, c[0x0][0x168] ;  /* 0x00005a0008087625 */ /* 0x000fca00078e0009 */
[----:B------:R0:W-:Y:S02]  /*0d90*/  STG.E.U16 [R8.64], R7 ;  /* 0x0000000708007986 */ /* 0x0001e4000c101504 */
.L_x_6818:
        /* <DEDUP_REMOVED lines=9> */
.L_x_6819:
[----:B------:R-:W-:Y:S05]  /*0e30*/  BSYNC B1 ;  /* 0x0000000000017941 */ /* 0x000fea0003800000 */
.L_x_6815:
[----:B------:R-:W-:-:S13]  /*0e40*/  ISETP.GE.AND P0, PT, R23, R2, PT ;  /* 0x000000021700720c */ /* 0x000fda0003f06270 */
[----:B0-----:R-:W-:Y:S01]  /*0e50*/  @!P0 IMAD.IADD R6, R0, 0x1, R23 ;  /* 0x0000000100068824 */ /* 0x001fe200078e0217 */
[----:B------:R-:W-:Y:S01]  /*0e60*/  @!P0 IADD3 R23, R23, 0x80, RZ ;  /* 0x0000008017178810 */ /* 0x000fe20007ffe0ff */
[----:B------:R-:W-:-:S04]  /*0e70*/  @!P0 IMAD.MOV.U32 R7, RZ, RZ, 0x2 ;  /* 0x00000002ff078424 */ /* 0x000fc800078e00ff */
[----:B------:R-:W-:-:S05]  /*0e80*/  @!P0 IMAD.WIDE.U32 R6, R6, R7, c[0x0][0x168] ;  /* 0x00005a0006068625 */ /* 0x000fca00078e0007 */
[----:B------:R0:W-:Y:S02]  /*0e90*/  @!P0 STG.E.U16 [R6.64], R5 ;  /* 0x0000000506008986 */ /* 0x0001e4000c101504 */
.L_x_6820:
[----:B------:R-:W-:Y:S05]  /*0ea0*/  BSYNC B0 ;  /* 0x0000000000007941 */ /* 0x000fea0003800000 */
.L_x_6814:
        /* <DEDUP_REMOVED lines=8> */
.L_x_6821:
        /* <DEDUP_REMOVED lines=13> */
.L_x_40006:


//--------------------- .text._ZN2at6native29vectorized_elementwise_kernelILi4ENS0_13BinaryFunctorIN3c108BFloat16ES4_S4_ZZZNS0_16fmax_kernel_cudaERNS_18TensorIteratorBaseEENKUlvE_clEvENKUlvE2_clEvEUlS4_S4_E_EESt5arrayIPcLm3EEEEviT0_T1_ --------------------------
	.section	.text._ZN2at6native29vectorized_elementwise_kernelILi4ENS0_13BinaryFunctorIN3c108BFloat16ES4_S4_ZZZNS0_16fmax_kernel_cudaERNS_18TensorIteratorBaseEENKUlvE_clEvENKUlvE2_clEvEUlS4_S4_E_EESt5arrayIPcLm3EEEEviT0_T1_,"ax",@progbits
	.sectioninfo	@"SHI_REGISTERS=32"
	.align	128
        .global         _ZN2at6native29vectorized_elementwise_kernelILi4ENS0_13BinaryFunctorIN3c108BFloat16ES4_S4_ZZZNS0_16fmax_kernel_cudaERNS_18TensorIteratorBaseEENKUlvE_clEvENKUlvE2_clEvEUlS4_S4_E_EESt5arrayIPcLm3EEEEviT0_T1_
        .type           _ZN2at6native29vectorized_elementwise_kernelILi4ENS0_13BinaryFunctorIN3c108BFloat16ES4_S4_ZZZNS0_16fmax_kernel_cudaERNS_18TensorIteratorBaseEENKUlvE_clEvENKUlvE2_clEvEUlS4_S4_E_EESt5arrayIPcLm3EEEEviT0_T1_,@function
        .size           _ZN2at6native29vectorized_elementwise_kernelILi4ENS0_13BinaryFunctorIN3c108BFloat16ES4_S4_ZZZNS0_16fmax_kernel_cudaERNS_18TensorIteratorBaseEENKUlvE_clEvENKUlvE2_clEvEUlS4_S4_E_EESt5arrayIPcLm3EEEEviT0_T1_,(.L_x_40007 - _ZN2at6native29vectorized_elementwise_kernelILi4ENS0_13BinaryFunctorIN3c108BFloat16ES4_S4_ZZZNS0_16fmax_kernel_cudaERNS_18TensorIteratorBaseEENKUlvE_clEvENKUlvE2_clEvEUlS4_S4_E_EESt5arrayIPcLm3EEEEviT0_T1_)
        .other          _ZN2at6native29vectorized_elementwise_kernelILi4ENS0_13BinaryFunctorIN3c108BFloat16ES4_S4_ZZZNS0_16fmax_kernel_cudaERNS_18TensorIteratorBaseEENKUlvE_clEvENKUlvE2_clEvEUlS4_S4_E_EESt5arrayIPcLm3EEEEviT0_T1_,@"STO_CUDA_ENTRY STV_DEFAULT"
_ZN2at6native29vectorized_elementwise_kernelILi4ENS0_13BinaryFunctorIN3c108BFloat16ES4_S4_ZZZNS0_16fmax_kernel_cudaERNS_18TensorIteratorBaseEENKUlvE_clEvENKUlvE2_clEvEUlS4_S4_E_EESt5arrayIPcLm3EEEEviT0_T1_:
.text._ZN2at6native29vectorized_elementwise_kernelILi4ENS0_13BinaryFunctorIN3c108BFloat16ES4_S4_ZZZNS0_16fmax_kernel_cudaERNS_18TensorIteratorBaseEENKUlvE_clEvENKUlvE2_clEvEUlS4_S4_E_EESt5arrayIPcLm3EEEEviT0_T1_:
        /* <DEDUP_REMOVED lines=22> */
[----:B------:R-:W-:Y:S02]  /*0160*/  FMNMX.FTZ R0, R0, R13, !PT ;  /* 0x0000000d00007209 */ /* 0x000fe40007810000 */
[----:B------:R-:W-:Y:S02]  /*0170*/  PRMT R13, RZ, 0x7610, R4 ;  /* 0x00007610ff0d7816 */ /* 0x000fe40000000004 */
[----:B------:R-:W-:Y:S02]  /*0180*/  PRMT R4, RZ, 0x7610, R5 ;  /* 0x00007610ff047816 */ /* 0x000fe40000000005 */
[----:B------:R-:W-:Y:S02]  /*0190*/  FMNMX.FTZ R17, R2, R13, !PT ;  /* 0x0000000d02117209 */ /* 0x000fe40007810000 */
[--C-:B------:R-:W-:Y:S02]  /*01a0*/  PRMT R2, RZ, 0x5410, R3.reuse ;  /* 0x00005410ff027816 */ /* 0x100fe40000000003 */
[----:B------:R-:W-:-:S02]  /*01b0*/  PRMT R3, RZ, 0x7610, R3 ;  /* 0x00007610ff037816 */ /* 0x000fc40000000003 */
[----:B------:R-:W-:Y:S02]  /*01c0*/  PRMT R13, RZ, 0x5410, R5 ;  /* 0x00005410ff0d7816 */ /* 0x000fe40000000005 */
[----:B------:R-:W-:Y:S02]  /*01d0*/  FMNMX.FTZ R3, R3, R4, !PT ;  /* 0x0000000403037209 */ /* 0x000fe40007810000 */
[----:B----4-:R-:W-:Y:S02]  /*01e0*/  PRMT R4, RZ, 0x5410, R6 ;  /* 0x00005410ff047816 */ /* 0x010fe40000000006 */
[----:B-----5:R-:W-:Y:S02]  /*01f0*/  PRMT R5, RZ, 0x5410, R8 ;  /* 0x00005410ff057816 */ /* 0x020fe40000000008 */
[----:B------:R-:W-:Y:S02]  /*0200*/  PRMT R6, RZ, 0x7610, R6 ;  /* 0x00007610ff067816 */ /* 0x000fe40000000006 */
[----:B------:R-:W-:-:S02]  /*0210*/  FMNMX.FTZ R4, R4, R5, !PT ;  /* 0x0000000504047209 */ /* 0x000fc40007810000 */
[----:B------:R-:W-:Y:S02]  /*0220*/  PRMT R5, RZ, 0x7610, R8 ;  /* 0x00007610ff057816 */ /* 0x000fe40000000008 */
[----:B------:R-:W-:Y:S02]  /*0230*/  FMNMX.FTZ R2, R2, R13, !PT ;  /* 0x0000000d02027209 */ /* 0x000fe40007810000 */
[----:B------:R-:W-:Y:S02]  /*0240*/  FMNMX.FTZ R5, R6, R5, !PT ;  /* 0x0000000506057209 */ /* 0x000fe40007810000 */
[----:B------:R-:W-:Y:S02]  /*0250*/  PRMT R6, RZ, 0x5410, R7 ;  /* 0x00005410ff067816 */ /* 0x000fe40000000007 */
[----:B------:R-:W-:Y:S02]  /*0260*/  PRMT R13, RZ, 0x5410, R9 ;  /* 0x00005410ff0d7816 */ /* 0x000fe40000000009 */
[----:B------:R-:W-:-:S02]  /*0270*/  PRMT R7, RZ, 0x7610, R7 ;  /* 0x00007610ff077816 */ /* 0x000fc40000000007 */
[----:B------:R-:W-:Y:S02]  /*0280*/  PRMT R8, RZ, 0x7610, R9 ;  /* 0x00007610ff087816 */ /* 0x000fe40000000009 */
[----:B------:R-:W-:Y:S02]  /*0290*/  FMNMX.FTZ R6, R6, R13, !PT ;  /* 0x0000000d06067209 */ /* 0x000fe40007810000 */
[----:B------:R-:W-:Y:S02]  /*02a0*/  FMNMX.FTZ R7, R7, R8, !PT ;  /* 0x0000000807077209 */ /* 0x000fe40007810000 */
[----:B------:R-:W-:Y:S02]  /*02b0*/  F2FP.BF16.PACK_AB R4, R5, R4 ;  /* 0x000000040504723e */ /* 0x000fe400000010ff */
[----:B------:R-:W-:Y:S02]  /*02c0*/  F2FP.BF16.PACK_AB R8, R17, R0 ;  /* 0x000000001108723e */ /* 0x000fe400000010ff */
[----:B------:R-:W-:-:S02]  /*02d0*/  F2FP.BF16.PACK_AB R9, R3, R2 ;  /* 0x000000020309723e */ /* 0x000fc400000010ff */
[----:B------:R-:W-:-:S03]  /*02e0*/  F2FP.BF16.PACK_AB R5, R7, R6 ;  /* 0x000000060705723e */ /* 0x000fc600000010ff */
[----:B------:R-:W-:Y:S04]  /*02f0*/  STG.E.64 [R10.64], R8 ;  /* 0x000000080a007986 */ /* 0x000fe8000c101b04 */
[----:B------:R-:W-:Y:S01]  /*0300*/  STG.E.64 [R10.64+0x400], R4 ;  /* 0x000400040a007986 */ /* 0x000fe2000c101b04 */
[----:B------:R-:W-:Y:S05]  /*0310*/  EXIT ;  /* 0x000000000000794d */ /* 0x000fea0003800000 */
.L_x_6822:
        /* <DEDUP_REMOVED lines=148> */
.L_x_6825:
[----:B------:R-:W-:-:S13]  /*0c60*/  ISETP.GE.AND P0, PT, R23, R2, PT ;  /* 0x000000021700720c */ /* 0x000fda0003f06270 */
[----:B------:R-:W-:Y:S05]  /*0c70*/  @P0 BRA `(.L_x_6827) ;  /* 0x000000c000000947 */ /* 0x000fea0003800000 */
[----:B0-----:R-:W-:Y:S01]  /*0c80*/  IMAD.IADD R8, R0, 0x1, R23 ;  /* 0x0000000100087824 */ /* 0x001fe200078e0217 */
[----:B------:R-:W-:Y:S01]  /*0c90*/  IADD3 R23, R23, 0x80, RZ ;  /* 0x0000008017177810 */ /* 0x000fe20007ffe0ff */
[----:B------:R-:W-:-:S04]  /*0ca0*/  IMAD.MOV.U32 R9, RZ, RZ, 0x2 ;  /* 0x00000002ff097424 */ /* 0x000fc800078e00ff */
[----:B------:R-:W-:-:S05]  /*0cb0*/  IMAD.WIDE.U32 R8, R8, R9, c[0x0][0x168] ;  /* 0x00005a0008087625 */ /* 0x000fca00078e0009 */
[----:B------:R0:W-:Y:S02]  /*0cc0*/  STG.E.U16 [R8.64], R10 ;  /* 0x0000000a08007986 */ /* 0x0001e4000c101504 */
.L_x_6826:
[----:B------:R-:W-:-:S13]  /*0cd0*/  ISETP.GE.AND P0, PT, R23, R2, PT ;  /* 0x000000021700720c */ /* 0x000fda0003f06270 */
[----:B------:R-:W-:Y:S05]  /*0ce0*/  @P0 BRA `(.L_x_6828) ;  /* 0x000000e000000947 */ /* 0x000fea0003800000 */
[----:B0-----:R-:W-:Y:S01]  /*0cf0*/  IMAD.IADD R8, R0, 0x1, R23 ;  /* 0x0000000100087824 */ /* 0x001fe200078e0217 */
[----:B------:R-:W-:Y:S01]  /*0d00*/  IADD3 R23, R23, 0x80, RZ ;  /* 0x0000008017177810 */ /* 0x000fe20007ffe0ff */
[----:B------:R-:W-:-:S04]  /*0d10*/  IMAD.MOV.U32 R9, RZ, RZ, 0x2 ;  /* 0x00000002ff097424 */ /* 0x000fc800078e00ff */
[----:B------:R-:W-:-:S05]  /*0d20*/  IMAD.WIDE.U32 R8, R8, R9, c[0x0][0x168] ;  /* 0x00005a0008087625 */ /* 0x000fca00078e0009 */
[----:B------:R0:W-:Y:S02]  /*0d30*/  STG.E.U16 [R8.64], R7 ;  /* 0x0000000708007986 */ /* 0x0001e4000c101504 */
.L_x_6827:
        /* <DEDUP_REMOVED lines=9> */
.L_x_6828:
[----:B------:R-:W-:Y:S05]  /*0dd0*/  BSYNC B1 ;  /* 0x0000000000017941 */ /* 0x000fea0003800000 */
.L_x_6824:
[----:B------:R-:W-:-:S13]  /*0de0*/  ISETP.GE.AND P0, PT, R23, R2, PT ;  /* 0x000000021700720c */ /* 0x000fda0003f06270 */
[----:B0-----:R-:W-:Y:S01]  /*0df0*/  @!P0 IMAD.IADD R6, R0, 0x1, R23 ;  /* 0x0000000100068824 */ /* 0x001fe200078e0217 */
[----:B------:R-:W-:Y:S01]  /*0e00*/  @!P0 IADD3 R23, R23, 0x80, RZ ;  /* 0x0000008017178810 */ /* 0x000fe20007ffe0ff */
[----:B------:R-:W-:-:S04]  /*0e10*/  @!P0 IMAD.MOV.U32 R7, RZ, RZ, 0x2 ;  /* 0x00000002ff078424 */ /* 0x000fc800078e00ff */
[----:B------:R-:W-:-:S05]  /*0e20*/  @!P0 IMAD.WIDE.U32 R6, R6, R7, c[0x0][0x168] ;  /* 0x00005a0006068625 */ /* 0x000fca00078e0007 */
[----:B------:R0:W-:Y:S02]  /*0e30*/  @!P0 STG.E.U16 [R6.64], R5 ;  /* 0x0000000506008986 */ /* 0x0001e4000c101504 */
.L_x_6829:
[----:B------:R-:W-:Y:S05]  /*0e40*/  BSYNC B0 ;  /* 0x0000000000007941 */ /* 0x000fea0003800000 */
.L_x_6823:
        /* <DEDUP_REMOVED lines=8> */
.L_x_6830:
        /* <DEDUP_REMOVED lines=11> */
.L_x_40007:


//--------------------- .text._ZN2at6native29vectorized_elementwise_kernelILi8ENS0_13BinaryFunctorIN3c108BFloat16ES4_S4_ZZZNS0_16fmax_kernel_cudaERNS_18TensorIteratorBaseEENKUlvE_clEvENKUlvE2_clEvEUlS4_S4_E_EESt5arrayIPcLm3EEEEviT0_T1_ --------------------------
	.section	.text._ZN2at6native29vectorized_elementwise_kernelILi8ENS0_13BinaryFunctorIN3c108BFloat16ES4_S4_ZZZNS0_16fmax_kernel_cudaERNS_18TensorIteratorBaseEENKUlvE_clEvENKUlvE2_clEvEUlS4_S4_E_EESt5arrayIPcLm3EEEEviT0_T1_,"ax",@progbits
	.sectioninfo	@"SHI_REGISTERS=4"
	.align	128
        .global         _ZN2at6native29vectorized_elementwise_kernelILi8ENS0_13BinaryFunctorIN3c108BFloat16ES4_S4_ZZZNS0_16fmax_kernel_cudaERNS_18TensorIteratorBaseEENKUlvE_clEvENKUlvE2_clEvEUlS4_S4_E_EESt5arrayIPcLm3EEEEviT0_T1_
        .type           _ZN2at6native29vectorized_elementwise_kernelILi8ENS0_13BinaryFunctorIN3c108BFloat16ES4_S4_ZZZNS0_16fmax_kernel_cudaERNS_18TensorIteratorBaseEENKUlvE_clEvENKUlvE2_clEvEUlS4_S4_E_EESt5arrayIPcLm3EEEEviT0_T1_,@function
        .size           _ZN2at6native29vectorized_elementwise_kernelILi8ENS0_13BinaryFunctorIN3c108BFloat16ES4_S4_ZZZNS0_16fmax_kernel_cudaERNS_18TensorIteratorBaseEENKUlvE_clEvENKUlvE2_clEvEUlS4_S4_E_EESt5arrayIPcLm3EEEEviT0_T1_,(.L_x_40008 - _ZN2at6native29vectorized_elementwise_kernelILi8ENS0_13BinaryFunctorIN3c108BFloat16ES4_S4_ZZZNS0_16fmax_kernel_cudaERNS_18TensorIteratorBaseEENKUlvE_clEvENKUlvE2_clEvEUlS4_S4_E_EESt5arrayIPcLm3EEEEviT0_T1_)
        .other          _ZN2at6native29vectorized_elementwise_kernelILi8ENS0_13BinaryFunctorIN3c108BFloat16ES4_S4_ZZZNS0_16fmax_kernel_cudaERNS_18TensorIteratorBaseEENKUlvE_clEvENKUlvE2_clEvEUlS4_S4_E_EESt5arrayIPcLm3EEEEviT0_T1_,@"STO_CUDA_ENTRY STV_DEFAULT"
_ZN2at6native29vectorized_elementwise_kernelILi8ENS0_13BinaryFunctorIN3c108BFloat16ES4_S4_ZZZNS0_16fmax_kernel_cudaERNS_18TensorIteratorBaseEENKUlvE_clEvENKUlvE2_clEvEUlS4_S4_E_EESt5arrayIPcLm3EEEEviT0_T1_:
.text._ZN2at6native29vectorized_elementwise_kernelILi8ENS0_13BinaryFunctorIN3c108BFloat16ES4_S4_ZZZNS0_16fmax_kernel_cudaERNS_18TensorIteratorBaseEENKUlvE_clEvENKUlvE2_clEvEUlS4_S4_E_EESt5arrayIPcLm3EEEEviT0_T1_:
[----:B------:R-:W-:Y:S02]  /*0000*/  MOV R1, c[0x0][0x28] ;  /* 0x00000a0000017a02 */ /* 0x000fe40000000f00 */
[----:B------:R-:W-:Y:S05]  /*0010*/  EXIT ;  /* 0x000000000000794d */ /* 0x000fea0003800000 */
.L_x_6831:
        /* <DEDUP_REMOVED lines=14> */
.L_x_40008:


//--------------------- .text._ZN2at6native18elementwise_kernelILi128ELi4EZNS0_15gpu_kernel_implINS0_13AUnaryFunctorIN3c104HalfES5_S5_ZZZNS0_16fmax_kernel_cudaERNS_18TensorIteratorBaseEENKUlvE_clEvENKUlvE1_clEvEUlS5_S5_E_EEEEvS7_RKT_EUliE_EEviT1_ --------------------------
	.section	.text._ZN2at6native18elementwise_kernelILi128ELi4EZNS0_15gpu_kernel_implINS0_13AUnaryFunctorIN3c104HalfES5_S5_ZZZNS0_16fmax_kernel_cudaERNS_18TensorIteratorBaseEENKUlvE_clEvENKUlvE1_clEvEUlS5_S5_E_EEEEvS7_RKT_EUliE_EEviT1_,"ax",@progbits
	.sectioninfo	@"SHI_REGISTERS=26"
	.align	128
        .global         _ZN2at6native18elementwise_kernelILi128ELi4EZNS0_15gpu_kernel_implINS0_13AUnaryFunctorIN3c104HalfES5_S5_ZZZNS0_16fmax_kernel_cudaERNS_18TensorIteratorBaseEENKUlvE_clEvENKUlvE1_clEvEUlS5_S5_E_EEEEvS7_RKT_EUliE_EEviT1_
        .type           _ZN2at6native18elementwise_kernelILi128ELi4EZNS0_15gpu_kernel_implINS0_13AUnaryFunctorIN3c104HalfES5_S5_ZZZNS0_16fmax_kernel_cudaERNS_18TensorIteratorBaseEENKUlvE_clEvENKUlvE1_clEvEUlS5_S5_E_EEEEvS7_RKT_EUliE_EEviT1_,@function
        .size           _ZN2at6native18elementwise_kernelILi128ELi4EZNS0_15gpu_kernel_implINS0_13AUnaryFunctorIN3c104HalfES5_S5_ZZZNS0_16fmax_kernel_cudaERNS_18TensorIteratorBaseEENKUlvE_clEvENKUlvE1_clEvEUlS5_S5_E_EEEEvS7_RKT_EUliE_EEviT1_,(.L_x_40009 - _ZN2at6native18elementwise_kernelILi128ELi4EZNS0_15gpu_kernel_implINS0_13AUnaryFunctorIN3c104HalfES5_S5_ZZZNS0_16fmax_kernel_cudaERNS_18TensorIteratorBaseEENKUlvE_clEvENKUlvE1_clEvEUlS5_S5_E_EEEEvS7_RKT_EUliE_EEviT1_)
        .other          _ZN2at6native18elementwise_kernelILi128ELi4EZNS0_15gpu_kernel_implINS0_13AUnaryFunctorIN3c104HalfES5_S5_ZZZNS0_16fmax_kernel_cudaERNS_18TensorIteratorBaseEENKUlvE_clEvENKUlvE1_clEvEUlS5_S5_E_EEEEvS7_RKT_EUliE_EEviT1_,@"STO_CUDA_ENTRY STV_DEFAULT"
_ZN2at6native18elementwise_kernelILi128ELi4EZNS0_15gpu_kernel_implINS0_13AUnaryFunctorIN3c104HalfES5_S5_ZZZNS0_16fmax_kernel_cudaERNS_18TensorIteratorBaseEENKUlvE_clEvENKUlvE1_clEvEUlS5_S5_E_EEEEvS7_RKT_EUliE_EEviT1_:
.text._ZN2at6native18elementwise_kernelILi128ELi4EZNS0_15gpu_kernel_implINS0_13AUnaryFunctorIN3c104HalfES5_S5_ZZZNS0_16fmax_kernel_cudaERNS_18TensorIteratorBaseEENKUlvE_clEvENKUlvE1_clEvEUlS5_S5_E_EEEEvS7_RKT_EUliE_EEviT1_:
        /* <DEDUP_REMOVED lines=237> */
.L_x_6834:
        /* <DEDUP_REMOVED lines=20> */
.L_x_6838:
[----:B------:R-:W2:Y:S02]  /*1010*/  LDG.E.U8 R2, [R2.64] ;  /* 0x0000002402027981 */ /* 0x000ea4000c1e1100 */
[----:B--2---:R-:W0:Y:S02]  /*1020*/  I2F.U16 R0, R2 ;  /* 0x0000000200007306 */ /* 0x004e240000101000 */
[----:B0-----:R-:W-:Y:S01]  /*1030*/  F2FP.PACK_AB R0, RZ, R0 ;  /* 0x00000000ff00723e */ /* 0x001fe200000000ff */
[----:B------:R-:W-:Y:S05]  /*1040*/  BRA `(.L_x_6840) ;  /* 0x00000e1000007947 */ /* 0x000fea0003800000 */
.L_x_6837:
        /* <DEDUP_REMOVED lines=10> */
.L_x_6842:
[----:B------:R-:W2:Y:S02]  /*10f0*/  LDG.E R2, [R2.64] ;  /* 0x0000002402027981 */ /* 0x000ea4000c1e1900 */
[----:B--2---:R-:W0:Y:S02]  /*1100*/  I2F R0, R2 ;  /* 0x0000000200007306 */ /* 0x004e240000201400 */
[----:B0-----:R-:W-:Y:S01]  /*1110*/  F2FP.PACK_AB R0, RZ, R0 ;  /* 0x00000000ff00723e */ /* 0x001fe200000000ff */
[----:B------:R-:W-:Y:S05]  /*1120*/  BRA `(.L_x_6840) ;  /* 0x00000d3000007947 */ /* 0x000fea0003800000 */
.L_x_6841:
[----:B------:R-:W2:Y:S02]  /*1130*/  LDG.E.U16 R2, [R2.64] ;  /* 0x0000002402027981 */ /* 0x000ea4000c1e1500 */
[----:B--2---:R-:W0:Y:S02]  /*1140*/  I2F.S16 R0, R2 ;  /* 0x0000000200007306 */ /* 0x004e240000101400 */
[----:B0-----:R-:W-:Y:S01]  /*1150*/  F2FP.PACK_AB R0, RZ, R0 ;  /* 0x00000000ff00723e */ /* 0x001fe200000000ff */
[----:B------:R-:W-:Y:S05]  /*1160*/  BRA `(.L_x_6840) ;  /* 0x00000cf000007947 */ /* 0x000fea0003800000 */
.L_x_6836:
        /* <DEDUP_REMOVED lines=9> */
.L_x_6844:
[----:B------:R0:W5:Y:S01]  /*1200*/  LDG.E.U16 R0, [R2.64] ;  /* 0x0000002402007981 */ /* 0x000162000c1e1500 */
[----:B------:R-:W-:Y:S05]  /*1210*/  BRA `(.L_x_6840) ;  /* 0x00000c4000007947 */ /* 0x000fea0003800000 */
.L_x_6843:
        /* <DEDUP_REMOVED lines=9> */
.L_x_6846:
[----:B------:R0:W5:Y:S01]  /*12b0*/  LDG.E.U16 R0, [R2.64] ;  /* 0x0000002402007981 */ /* 0x000162000c1e1500 */
[----:B------:R-:W-:Y:S05]  /*12c0*/  BRA `(.L_x_6840) ;  /* 0x00000b9000007947 */ /* 0x000fea0003800000 */
.L_x_6845:
[----:B------:R-:W2:Y:S02]  /*12d0*/  LDG.E.64 R2, [R2.64] ;  /* 0x0000002402027981 */ /* 0x000ea4000c1e1b00 */
[----:B--2---:R-:W0:Y:S01]  /*12e0*/  F2F.F32.F64 R0, R2 ;  /* 0x0000000200007310 */ /* 0x004e220000301000 */
[----:B------:R-:W0:-:S14]  /*12f0*/  DSETP.GEU.AND P0, PT, |R2|, c[0x2][0x0], PT ;  /* 0x008000000200762a */ /* 0x000e1c0003f0e200 */
[----:B0-----:R-:W-:-:S05]  /*1300*/  @!P0 FMUL R0, R0, 1.175494350822287508e-38 ;  /* 0x0080000000008820 */ /* 0x001fca0000400000 */
[----:B------:R-:W-:Y:S01]  /*1310*/  F2FP.PACK_AB R0, RZ, R0 ;  /* 0x00000000ff00723e */ /* 0x000fe200000000ff */
[----:B------:R-:W-:Y:S05]  /*1320*/  BRA `(.L_x_6840) ;  /* 0x00000b3000007947 */ /* 0x000fea0003800000 */
.L_x_6835:
        /* <DEDUP_REMOVED lines=13> */
.L_x_6849:
[----:B------:R-:W2:Y:S02]  /*1400*/  LDG.E.64 R2, [R2.64] ;  /* 0x0000002402027981 */ /* 0x000ea4000c1e1b00 */
[----:B--2---:R-:W0:Y:S01]  /*1410*/  F2F.F32.F64 R0, R2 ;  /* 0x0000000200007310 */ /* 0x004e220000301000 */
[----:B------:R-:W0:-:S14]  /*1420*/  DSETP.GEU.AND P0, PT, |R2|, c[0x2][0x0], PT ;  /* 0x008000000200762a */ /* 0x000e1c0003f0e200 */
[----:B0-----:R-:W-:-:S05]  /*1430*/  @!P0 FMUL R0, R0, 1.175494350822287508e-38 ;  /* 0x0080000000008820 */ /* 0x001fca0000400000 */
[----:B------:R-:W-:Y:S01]  /*1440*/  F2FP.PACK_AB R0, RZ, R0 ;  /* 0x00000000ff00723e */ /* 0x000fe200000000ff */
[----:B------:R-:W-:Y:S05]  /*1450*/  BRA `(.L_x_6840) ;  /* 0x00000a0000007947 */ /* 0x000fea0003800000 */
.L_x_6848:
        /* <DEDUP_REMOVED lines=28> */
.L_x_6851:
        /* <DEDUP_REMOVED lines=15> */
.L_x_6850:
[----:B------:R-:W2:Y:S02]  /*1710*/  LDG.E.U16 R0, [R2.64] ;  /* 0x0000002402007981 */ /* 0x000ea4000c1e1500 */
[----:B--2---:R-:W-:-:S04]  /*1720*/  PRMT R0, RZ, 0x5410, R0 ;  /* 0x00005410ff007816 */ /* 0x004fc80000000000 */
[----:B------:R-:W-:Y:S01]  /*1730*/  F2FP.PACK_AB R0, RZ, R0 ;  /* 0x00000000ff00723e */ /* 0x000fe200000000ff */
[----:B------:R-:W-:Y:S05]  /*1740*/  BRA `(.L_x_6840) ;  /* 0x0000071000007947 */ /* 0x000fea0003800000 */
.L_x_6847:
        /* <DEDUP_REMOVED lines=12> */
.L_x_6854:
        /* <DEDUP_REMOVED lines=21> */
.L_x_6858:
[----:B------:R-:W-:Y:S05]  /*1960*/  BSYNC B1 ;  /* 0x0000000000017941 */ /* 0x000fea0003800000 */
.L_x_6857:
[----:B------:R-:W-:Y:S01]  /*1970*/  LEA R3, R0, 0x3b800000, 0x17 ;  /* 0x3b80000000037811 */ /* 0x000fe200078eb8ff */
[----:B------:R-:W-:-:S05]  /*1980*/  IMAD.SHL.U32 R0, R2, 0x100000, RZ ;  /* 0x0010000002007824 */ /* 0x000fca00078e00ff */
[----:B------:R-:W-:Y:S02]  /*1990*/  LOP3.LUT R0, R3, R0, R4, 0xfe, !PT ;  /* 0x0000000003007212 */ /* 0x000fe400078efe04 */
.L_x_6856:
[----:B------:R-:W-:Y:S05]  /*19a0*/  BSYNC B0 ;  /* 0x0000000000007941 */ /* 0x000fea0003800000 */
.L_x_6855:
[----:B------:R-:W-:Y:S01]  /*19b0*/  F2FP.PACK_AB R0, RZ, R0 ;  /* 0x00000000ff00723e */ /* 0x000fe200000000ff */
[----:B------:R-:W-:Y:S05]  /*19c0*/  BRA `(.L_x_6840) ;  /* 0x0000049000007947 */ /* 0x000fea0003800000 */
.L_x_6853:
        /* <DEDUP_REMOVED lines=21> */
.L_x_6862:
[----:B------:R-:W-:Y:S05]  /*1b20*/  BSYNC B1 ;  /* 0x0000000000017941 */ /* 0x000fea0003800000 */
.L_x_6861:
[----:B------:R-:W-:Y:S01]  /*1b30*/  LEA R3, R0, 0x37800000, 0x17 ;  /* 0x3780000000037811 */ /* 0x000fe200078eb8ff */
[----:B------:R-:W-:-:S05]  /*1b40*/  IMAD.SHL.U32 R0, R2, 0x200000, RZ ;  /* 0x0020000002007824 */ /* 0x000fca00078e00ff */
[----:B------:R-:W-:Y:S02]  /*1b50*/  LOP3.LUT R0, R3, R0, R4, 0xfe, !PT ;  /* 0x0000000003007212 */ /* 0x000fe400078efe04 */
.L_x_6860:
[----:B------:R-:W-:Y:S05]  /*1b60*/  BSYNC B0 ;  /* 0x0000000000007941 */ /* 0x000fea0003800000 */
.L_x_6859:
[----:B------:R-:W-:Y:S01]  /*1b70*/  F2FP.PACK_AB R0, RZ, R0 ;  /* 0x00000000ff00723e */ /* 0x000fe200000000ff */
[----:B------:R-:W-:Y:S05]  /*1b80*/  BRA `(.L_x_6840) ;  /* 0x000002d000007947 */ /* 0x000fea0003800000 */
.L_x_6852:
        /* <DEDUP_REMOVED lines=14> */
.L_x_6866:
[----:B------:R-:W-:Y:S05]  /*1c70*/  BSYNC B0 ;  /* 0x0000000000007941 */ /* 0x000fea0003800000 */
.L_x_6865:
[----:B------:R-:W-:Y:S01]  /*1c80*/  F2FP.PACK_AB R0, RZ, R0 ;  /* 0x00000000ff00723e */ /* 0x000fe200000000ff */
[----:B------:R-:W-:Y:S05]  /*1c90*/  BRA `(.L_x_6840) ;  /* 0x000001c000007947 */ /* 0x000fea0003800000 */
.L_x_6839:
        /* <DEDUP_REMOVED lines=21> */
.L_x_6864:
[----:B------:R-:W2:Y:S02]  /*1df0*/  LDG.E.64 R2, [R2.64] ;  /* 0x0000002402027981 */ /* 0x000ea4000c1e1b00 */
[----:B--2---:R-:W0:Y:S02]  /*1e00*/  I2F.U64 R0, R2 ;  /* 0x0000000200007312 */ /* 0x004e240000301000 */
[----:B0-----:R-:W-:Y:S01]  /*1e10*/  F2FP.PACK_AB R0, RZ, R0 ;  /* 0x00000000ff00723e */ /* 0x001fe200000000ff */
[----:B------:R-:W-:Y:S05]  /*1e20*/  BRA `(.L_x_6840) ;  /* 0x0000003000007947 */ /* 0x000fea0003800000 */
.L_x_6863:
[----:B------:R-:W2:Y:S02]  /*1e30*/  LDG.E R2, [R2.64] ;  /* 0x0000002402027981 */ /* 0x000ea4000c1e1900 */
[----:B--2---:R-:W0:Y:S02]  /*1e40*/  I2F.U32 R0, R2 ;  /* 0x0000000200007306 */ /* 0x004e240000201000 */
[----:B0-----:R-:W-:-:S06]  /*1e50*/  F2FP.PACK_AB R0, RZ, R0 ;  /* 0x00000000ff00723e */ /* 0x001fcc00000000ff */
.L_x_6840:
[----:B------:R-:W1:Y:S01]  /*1e60*/  LDC.U8 R5, c[0x0][0x374] ;  /* 0x0000dd00ff057b82 */ /* 0x000e620000000000 */
[----:B0----5:R-:W-:-:S07]  /*1e70*/  HADD2.F32 R3, -RZ, R0.H0_H0 ;  /* 0x20000000ff037230 */ /* 0x021fce0000004100 */
[----:B------:R-:W0:Y:S01]  /*1e80*/  LDC.U16 R4, c[0x0][0x372] ;  /* 0x0000dc80ff047b82 */ /* 0x000e220000000400 */
[----:B-1----:R-:W-:-:S04]  /*1e90*/  PRMT R2, R5, 0x9910, RZ ;  /* 0x0000991005027816 */ /* 0x002fc800000000ff */
[----:B------:R-:W-:Y:S01]  /*1ea0*/  ISETP.GT.AND P0, PT, R2, 0x9, PT ;  /* 0x000000090200780c */ /* 0x000fe20003f04270 */
[----:B0-----:R-:W-:-:S05]  /*1eb0*/  HADD2.F32 R0, -RZ, R4.H0_H0 ;  /* 0x20000004ff007230 */ /* 0x001fca0000004100 */
[----:B------:R-:W-:-:S04]  /*1ec0*/  FMNMX.FTZ R0, R0, R3, !PT ;  /* 0x0000000300007209 */ /* 0x000fc80007810000 */
        /* <DEDUP_REMOVED lines=14> */
.L_x_6870:
[----:B------:R-:W-:-:S06]  /*1fb0*/  HADD2.F32 R3, -RZ, R0.H0_H0 ;  /* 0x20000000ff037230 */ /* 0x000fcc0000004100 */
[----:B------:R-:W0:Y:S02]  /*1fc0*/  F2I.S64.TRUNC R2, R3 ;  /* 0x0000000300027311 */ /* 0x000e24000020d900 */
[----:B0-----:R0:W-:Y:S01]  /*1fd0*/  STG.E.U8 [R16.64], R2 ;  /* 0x0000000210007986 */ /* 0x0011e2000c101124 */
[----:B------:R-:W-:Y:S05]  /*1fe0*/  BRA `(.L_x_6872) ;  /* 0x00000e4000007947 */ /* 0x000fea0003800000 */
.L_x_6869:
        /* <DEDUP_REMOVED lines=10> */
.L_x_6874:
[----:B------:R-:W-:-:S04]  /*2090*/  HADD2.F32 R0, -RZ, R0.H0_H0 ;  /* 0x20000000ff007230 */ /* 0x000fc80000004100 */
[----:B------:R-:W0:Y:S02]  /*20a0*/  F2I.FTZ.TRUNC.NTZ R3, R0 ;  /* 0x0000000000037305 */ /* 0x000e24000021f100 */
[----:B0-----:R0:W-:Y:S01]  /*20b0*/  STG.E [R16.64], R3 ;  /* 0x0000000310007986 */ /* 0x0011e2000c101924 */
[----:B------:R-:W-:Y:S05]  /*20c0*/  BRA `(.L_x_6872) ;  /* 0x00000d6000007947 */ /* 0x000fea0003800000 */
.L_x_6873:
[----:B------:R-:W-:-:S04]  /*20d0*/  HADD2.F32 R0, -RZ, R0.H0_H0 ;  /* 0x20000000ff007230 */ /* 0x000fc80000004100 */
[----:B------:R-:W0:Y:S02]  /*20e0*/  F2I.FTZ.TRUNC.NTZ R3, R0 ;  /* 0x0000000000037305 */ /* 0x000e24000021f100 */
[----:B0-----:R0:W-:Y:S01]  /*20f0*/  STG.E.U16 [R16.64], R3 ;  /* 0x0000000310007986 */ /* 0x0011e2000c101524 */
[----:B------:R-:W-:Y:S05]  /*2100*/  BRA `(.L_x_6872) ;  /* 0x00000d2000007947 */ /* 0x000fea0003800000 */
.L_x_6868:
        /* <DEDUP_REMOVED lines=9> */
.L_x_6876:
[----:B------:R0:W-:Y:S01]  /*21a0*/  STG.E.U16 [R16.64], R0 ;  /* 0x0000000010007986 */ /* 0x0001e2000c101524 */
[----:B------:R-:W-:Y:S05]  /*21b0*/  BRA `(.L_x_6872) ;  /* 0x00000c7000007947 */ /* 0x000fea0003800000 */
.L_x_6875:
        /* <DEDUP_REMOVED lines=10> */
.L_x_6878:
[----:B------:R-:W-:-:S05]  /*2260*/  HADD2.F32 R0, -RZ, R0.H0_H0 ;  /* 0x20000000ff007230 */ /* 0x000fca0000004100 */
[----:B------:R-:W-:-:S04]  /*2270*/  F2FP.PACK_AB R0, RZ, R0 ;  /* 0x00000000ff00723e */ /* 0x000fc800000000ff */
[----:B------:R-:W-:-:S05]  /*2280*/  PRMT R0, R0, 0x5410, RZ ;  /* 0x0000541000007816 */ /* 0x000fca00000000ff */
[----:B------:R0:W-:Y:S01]  /*2290*/  STG.E [R16.64], R0 ;  /* 0x0000000010007986 */ /* 0x0001e2000c101924 */
[----:B------:R-:W-:Y:S05]  /*22a0*/  BRA `(.L_x_6872) ;  /* 0x00000b8000007947 */ /* 0x000fea0003800000 */
.L_x_6877:
[----:B------:R-:W-:-:S05]  /*22b0*/  HADD2.F32 R2, -RZ, R0.H0_H0 ;  /* 0x20000000ff027230 */ /* 0x000fca0000004100 */
[----:B------:R-:W-:-:S06]  /*22c0*/  FMUL.FTZ R2, R2, 1 ;  /* 0x3f80000002027820 */ /* 0x000fcc0000410000 */
[----:B------:R-:W0:Y:S02]  /*22d0*/  F2F.F64.F32 R2, R2 ;  /* 0x0000000200027310 */ /* 0x000e240000201800 */
[----:B0-----:R0:W-:Y:S01]  /*22e0*/  STG.E.64 [R16.64], R2 ;  /* 0x0000000210007986 */ /* 0x0011e2000c101b24 */
[----:B------:R-:W-:Y:S05]  /*22f0*/  BRA `(.L_x_6872) ;  /* 0x00000b3000007947 */ /* 0x000fea0003800000 */
.L_x_6867:
        /* <DEDUP_REMOVED lines=13> */
.L_x_6881:
[----:B------:R-:W-:Y:S01]  /*23d0*/  HADD2.F32 R0, -RZ, R0.H0_H0 ;  /* 0x20000000ff007230 */ /* 0x000fe20000004100 */
[----:B------:R-:W-:-:S04]  /*23e0*/  CS2R R6, SRZ ;  /* 0x0000000000067805 */ /* 0x000fc8000001ff00 */
[----:B------:R-:W-:-:S04]  /*23f0*/  FMUL.FTZ R0, R0, 1 ;  /* 0x3f80000000007820 */ /* 0x000fc80000410000 */
[----:B------:R-:W0:Y:S02]  /*2400*/  F2F.F64.F32 R4, R0 ;  /* 0x0000000000047310 */ /* 0x000e240000201800 */
[----:B0-----:R0:W-:Y:S01]  /*2410*/  STG.E.128 [R16.64], R4 ;  /* 0x0000000410007986 */ /* 0x0011e2000c101d24 */
[----:B------:R-:W-:Y:S05]  /*2420*/  BRA `(.L_x_6872) ;  /* 0x00000a0000007947 */ /* 0x000fea0003800000 */
.L_x_6880:
        /* <DEDUP_REMOVED lines=21> */
.L_x_6885:
[----:B------:R-:W-:Y:S05]  /*2580*/  BSYNC B0 ;  /* 0x0000000000007941 */ /* 0x000fea0003800000 */
.L_x_6884:
[----:B------:R-:W-:-:S05]  /*2590*/  LOP3.LUT R3, R0, R3, RZ, 0xfc, !PT ;  /* 0x0000000300037212 */ /* 0x000fca00078efcff */
[----:B------:R0:W-:Y:S01]  /*25a0*/  STG.E.U8 [R16.64], R3 ;  /* 0x0000000310007986 */ /* 0x0001e2000c101124 */
[----:B------:R-:W-:Y:S05]  /*25b0*/  BRA `(.L_x_6872) ;  /* 0x0000087000007947 */ /* 0x000fea0003800000 */
.L_x_6883:
        /* <DEDUP_REMOVED lines=13> */
.L_x_6887:
[----:B------:R-:W-:Y:S01]  /*2690*/  IMAD.MOV.U32 R0, RZ, RZ, 0x7f ;  /* 0x0000007fff007424 */ /* 0x000fe200078e00ff */
[----:B------:R-:W-:-:S04]  /*26a0*/  ISETP.GT.U32.AND P0, PT, R2, 0x7f800000, PT ;  /* 0x7f8000000200780c */ /* 0x000fc80003f04070 */
[----:B------:R-:W-:-:S04]  /*26b0*/  SEL R0, R0, 0x7c, P0 ;  /* 0x0000007c00007807 */ /* 0x000fc80000000000 */
.L_x_6888:
[----:B------:R-:W-:Y:S05]  /*26c0*/  BSYNC B0 ;  /* 0x0000000000007941 */ /* 0x000fea0003800000 */
.L_x_6886:
[----:B------:R-:W-:-:S04]  /*26d0*/  LOP3.LUT R2, R3, 0x80000000, RZ, 0xc0, !PT ;  /* 0x8000000003027812 */ /* 0x000fc800078ec0ff */
[----:B------:R-:W-:-:S04]  /*26e0*/  SHF.R.U32.HI R3, RZ, 0x18, R2 ;  /* 0x00000018ff037819 */ /* 0x000fc80000011602 */
[----:B------:R-:W-:-:S05]  /*26f0*/  LOP3.LUT R3, R0, R3, RZ, 0xfc, !PT ;  /* 0x0000000300037212 */ /* 0x000fca00078efcff */
[----:B------:R0:W-:Y:S01]  /*2700*/  STG.E.U8 [R16.64], R3 ;  /* 0x0000000310007986 */ /* 0x0001e2000c101124 */
[----:B------:R-:W-:Y:S05]  /*2710*/  BRA `(.L_x_6872) ;  /* 0x0000071000007947 */ /* 0x000fea0003800000 */
.L_x_6882:
[----:B------:R-:W-:-:S05]  /*2720*/  HADD2.F32 R0, -RZ, R0.H0_H0 ;  /* 0x20000000ff007230 */ /* 0x000fca0000004100 */
[----:B------:R-:W-:-:S05]  /*2730*/  F2FP.BF16.PACK_AB R0, RZ, R0 ;  /* 0x00000000ff00723e */ /* 0x000fca00000010ff */
[----:B------:R0:W-:Y:S01]  /*2740*/  STG.E.U16 [R16.64], R0 ;  /* 0x0000000010007986 */ /* 0x0001e2000c101524 */
[----:B------:R-:W-:Y:S05]  /*2750*/  BRA `(.L_x_6872) ;  /* 0x000006d000007947 */ /* 0x000fea0003800000 */
.L_x_6879:
        /* <DEDUP_REMOVED lines=12> */
.L_x_6891:
        /* <DEDUP_REMOVED lines=17> */
.L_x_6894:
[----:B------:R-:W-:-:S04]  /*2930*/  LOP3.LUT R2, R3, 0x80000000, RZ, 0xc0, !PT ;  /* 0x8000000003027812 */ /* 0x000fc800078ec0ff */
[----:B------:R-:W-:-:S04]  /*2940*/  SHF.R.U32.HI R3, RZ, 0x18, R2 ;  /* 0x00000018ff037819 */ /* 0x000fc80000011602 */
[----:B------:R-:W-:-:S04]  /*2950*/  LOP3.LUT R0, R0, R3, RZ, 0xfc, !PT ;  /* 0x0000000300007212 */ /* 0x000fc800078efcff */
[----:B------:R-:W-:Y:S02]  /*2960*/  PRMT R8, R0, 0x7610, R8 ;  /* 0x0000761000087816 */ /* 0x000fe40000000008 */
.L_x_6893:
[----:B------:R-:W-:Y:S05]  /*2970*/  BSYNC B0 ;  /* 0x0000000000007941 */ /* 0x000fea0003800000 */
.L_x_6892:
[----:B------:R0:W-:Y:S01]  /*2980*/  STG.E.U8 [R16.64], R8 ;  /* 0x0000000810007986 */ /* 0x0001e2000c101124 */
[----:B------:R-:W-:Y:S05]  /*2990*/  BRA `(.L_x_6872) ;  /* 0x0000049000007947 */ /* 0x000fea0003800000 */
.L_x_6890:
        /* <DEDUP_REMOVED lines=17> */
.L_x_6897:
[----:B------:R-:W-:-:S04]  /*2ab0*/  LOP3.LUT R2, R3, 0x80000000, RZ, 0xc0, !PT ;  /* 0x8000000003027812 */ /* 0x000fc800078ec0ff */
[----:B------:R-:W-:-:S04]  /*2ac0*/  SHF.R.U32.HI R3, RZ, 0x18, R2 ;  /* 0x00000018ff037819 */ /* 0x000fc80000011602 */
[----:B------:R-:W-:-:S04]  /*2ad0*/  LOP3.LUT R0, R0, R3, RZ, 0xfc, !PT ;  /* 0x0000000300007212 */ /* 0x000fc800078efcff */
[----:B------:R-:W-:Y:S02]  /*2ae0*/  PRMT R8, R0, 0x7610, R8 ;  /* 0x0000761000087816 */ /* 0x000fe40000000008 */
.L_x_6896:
[----:B------:R-:W-:Y:S05]  /*2af0*/  BSYNC B0 ;  /* 0x0000000000007941 */ /* 0x000fea0003800000 */
.L_x_6895:
[----:B------:R0:W-:Y:S01]  /*2b00*/  STG.E.U8 [R16.64], R8 ;  /* 0x0000000810007986 */ /* 0x0001e2000c101124 */
[----:B------:R-:W-:Y:S05]  /*2b10*/  BRA `(.L_x_6872) ;  /* 0x0000031000007947 */ /* 0x000fea0003800000 */
.L_x_6889:
        /* <DEDUP_REMOVED lines=22> */
.L_x_6871:
        /* <DEDUP_REMOVED lines=20> */
.L_x_6899:
[----:B------:R-:W-:-:S06]  /*2dc0*/  HADD2.F32 R2, -RZ, R0.H0_H0 ;  /* 0x20000000ff027230 */ /* 0x000fcc0000004100 */
[----:B------:R-:W0:Y:S02]  /*2dd0*/  F2I.U64.TRUNC R2, R2 ;  /* 0x0000000200027311 */ /* 0x000e24000020d800 */
[----:B0-----:R0:W-:Y:S01]  /*2de0*/  STG.E.64 [R16.64], R2 ;  /* 0x0000000210007986 */ /* 0x0011e2000c101b24 */
[----:B------:R-:W-:Y:S05]  /*2df0*/  BRA `(.L_x_6872) ;  /* 0x0000003000007947 */ /* 0x000fea0003800000 */
.L_x_6898:
[----:B------:R-:W-:-:S04]  /*2e00*/  HADD2.F32 R0, -RZ, R0.H0_H0 ;  /* 0x20000000ff007230 */ /* 0x000fc80000004100 */
[----:B------:R-:W0:Y:S02]  /*2e10*/  F2I.FTZ.U32.TRUNC.NTZ R3, R0 ;  /* 0x0000000000037305 */ /* 0x000e24000021f000 */
[----:B0-----:R0:W-:Y:S02]  /*2e20*/  STG.E [R16.64], R3 ;  /* 0x0000000310007986 */ /* 0x0011e4000c101924 */
.L_x_6872:
[----:B------:R-:W-:-:S05]  /*2e30*/  IMAD R18, R18, 0x200, R23 ;  /* 0x0000020012127824 */ /* 0x000fca00078e0217 */
[----:B------:R-:W-:Y:S02]  /*2e40*/  IADD3 R19, R18, 0x80, RZ ;  /* 0x0000008012137810 */ /* 0x000fe40007ffe0ff */
.L_x_6833:
[----:B------:R-:W-:Y:S05]  /*2e50*/  BSYNC B6 ;  /* 0x0000000000067941 */ /* 0x000fea0003800000 */
.L_x_6832:
        /* <DEDUP_REMOVED lines=231> */
.L_x_6902:
        /* <DEDUP_REMOVED lines=20> */
.L_x_6906:
[----:B------:R-:W2:Y:S02]  /*3e10*/  LDG.E.U8 R2, [R2.64] ;  /* 0x0000002402027981 */ /* 0x000ea4000c1e1100 */
[----:B--2---:R-:W0:Y:S02]  /*3e20*/  I2F.U16 R0, R2 ;  /* 0x0000000200007306 */ /* 0x004e240000101000 */
[----:B0-----:R-:W-:Y:S01]  /*3e30*/  F2FP.PACK_AB R0, RZ, R0 ;  /* 0x00000000ff00723e */ /* 0x001fe200000000ff */
[----:B------:R-:W-:Y:S05]  /*3e40*/  BRA `(.L_x_6908) ;  /* 0x00000e1000007947 */ /* 0x000fea0003800000 */
.L_x_6905:
        /* <DEDUP_REMOVED lines=10> */
.L_x_6910:
[----:B------:R-:W2:Y:S02]  /*3ef0*/  LDG.E R2, [R2.64] ;  /* 0x0000002402027981 */ /* 0x000ea4000c1e1900 */
[----:B--2---:R-:W0:Y:S02]  /*3f00*/  I2F R0, R2 ;  /* 0x0000000200007306 */ /* 0x004e240000201400 */
[----:B0-----:R-:W-:Y:S01]  /*3f10*/  F2FP.PACK_AB R0, RZ, R0 ;  /* 0x00000000ff00723e */ /* 0x001fe200000000ff */
[----:B------:R-:W-:Y:S05]  /*3f20*/  BRA `(.L_x_6908) ;  /* 0x00000d3000007947 */ /* 0x000fea0003800000 */
.L_x_6909:
[----:B------:R-:W2:Y:S02]  /*3f30*/  LDG.E.U16 R2, [R2.64] ;  /* 0x0000002402027981 */ /* 0x000ea4000c1e1500 */
[----:B--2---:R-:W0:Y:S02]  /*3f40*/  I2F.S16 R0, R2 ;  /* 0x0000000200007306 */ /* 0x004e240000101400 */
[----:B0-----:R-:W-:Y:S01]  /*3f50*/  F2FP.PACK_AB R0, RZ, R0 ;  /* 0x00000000ff00723e */ /* 0x001fe200000000ff */
[----:B------:R-:W-:Y:S05]  /*3f60*/  BRA `(.L_x_6908) ;  /* 0x00000cf000007947 */ /* 0x000fea0003800000 */
.L_x_6904:
        /* <DEDUP_REMOVED lines=9> */
.L_x_6912:
[----:B------:R0:W5:Y:S01]  /*4000*/  LDG.E.U16 R0, [R2.64] ;  /* 0x0000002402007981 */ /* 0x000162000c1e1500 */
[----:B------:R-:W-:Y:S05]  /*4010*/  BRA `(.L_x_6908) ;  /* 0x00000c4000007947 */ /* 0x000fea0003800000 */
.L_x_6911:
        /* <DEDUP_REMOVED lines=9> */
.L_x_6914:
[----:B------:R0:W5:Y:S01]  /*40b0*/  LDG.E.U16 R0, [R2.64] ;  /* 0x0000002402007981 */ /* 0x000162000c1e1500 */
[----:B------:R-:W-:Y:S05]  /*40c0*/  BRA `(.L_x_6908) ;  /* 0x00000b9000007947 */ /* 0x000fea0003800000 */
.L_x_6913:
[----:B------:R-:W2:Y:S02]  /*40d0*/  LDG.E.64 R2, [R2.64] ;  /* 0x0000002402027981 */ /* 0x000ea4000c1e1b00 */
[----:B--2---:R-:W0:Y:S01]  /*40e0*/  F2F.F32.F64 R0, R2 ;  /* 0x0000000200007310 */ /* 0x004e220000301000 */
[----:B------:R-:W0:-:S14]  /*40f0*/  DSETP.GEU.AND P0, PT, |R2|, c[0x2][0x0], PT ;  /* 0x008000000200762a */ /* 0x000e1c0003f0e200 */
[----:B0-----:R-:W-:-:S05]  /*4100*/  @!P0 FMUL R0, R0, 1.175494350822287508e-38 ;  /* 0x0080000000008820 */ /* 0x001fca0000400000 */
[----:B------:R-:W-:Y:S01]  /*4110*/  F2FP.PACK_AB R0, RZ, R0 ;  /* 0x00000000ff00723e */ /* 0x000fe200000000ff */
[----:B------:R-:W-:Y:S05]  /*4120*/  BRA `(.L_x_6908) ;  /* 0x00000b3000007947 */ /* 0x000fea0003800000 */
.L_x_6903:
        /* <DEDUP_REMOVED lines=13> */
.L_x_6917:
[----:B------:R-:W2:Y:S02]  /*4200*/  LDG.E.64 R2, [R2.64] ;  /* 0x0000002402027981 */ /* 0x000ea4000c1e1b00 */
[----:B--2---:R-:W0:Y:S01]  /*4210*/  F2F.F32.F64 R0, R2 ;  /* 0x0000000200007310 */ /* 0x004e220000301000 */
[----:B------:R-:W0:-:S14]  /*4220*/  DSETP.GEU.AND P0, PT, |R2|, c[0x2][0x0], PT ;  /* 0x008000000200762a */ /* 0x000e1c0003f0e200 */
[----:B0-----:R-:W-:-:S05]  /*4230*/  @!P0 FMUL R0, R0, 1.175494350822287508e-38 ;  /* 0x0080000000008820 */ /* 0x001fca0000400000 */
[----:B------:R-:W-:Y:S01]  /*4240*/  F2FP.PACK_AB R0, RZ, R0 ;  /* 0x00000000ff00723e */ /* 0x000fe200000000ff */
[----:B------:R-:W-:Y:S05]  /*4250*/  BRA `(.L_x_6908) ;  /* 0x00000a0000007947 */ /* 0x000fea0003800000 */
.L_x_6916:
        /* <DEDUP_REMOVED lines=28> */
.L_x_6919:
        /* <DEDUP_REMOVED lines=15> */
.L_x_6918:
[----:B------:R-:W2:Y:S02]  /*4510*/  LDG.E.U16 R0, [R2.64] ;  /* 0x0000002402007981 */ /* 0x000ea4000c1e1500 */
[----:B--2---:R-:W-:-:S04]  /*4520*/  PRMT R0, RZ, 0x5410, R0 ;  /* 0x00005410ff007816 */ /* 0x004fc80000000000 */
[----:B------:R-:W-:Y:S01]  /*4530*/  F2FP.PACK_AB R0, RZ, R0 ;  /* 0x00000000ff00723e */ /* 0x000fe200000000ff */
[----:B------:R-:W-:Y:S05]  /*4540*/  BRA `(.L_x_6908) ;  /* 0x0000071000007947 */ /* 0x000fea0003800000 */
.L_x_6915:
        /* <DEDUP_REMOVED lines=12> */
.L_x_6922:
        /* <DEDUP_REMOVED lines=21> */
.L_x_6926:
[----:B------:R-:W-:Y:S05]  /*4760*/  BSYNC B1 ;  /* 0x0000000000017941 */ /* 0x000fea0003800000 */
.L_x_6925:
[----:B------:R-:W-:Y:S01]  /*4770*/  LEA R3, R0, 0x3b800000, 0x17 ;  /* 0x3b80000000037811 */ /* 0x000fe200078eb8ff */
[----:B------:R-:W-:-:S05]  /*4780*/  IMAD.SHL.U32 R0, R2, 0x100000, RZ ;  /* 0x0010000002007824 */ /* 0x000fca00078e00ff */
[----:B------:R-:W-:Y:S02]  /*4790*/  LOP3.LUT R0, R3, R0, R4, 0xfe, !PT ;  /* 0x0000000003007212 */ /* 0x000fe400078efe04 */
.L_x_6924:
[----:B------:R-:W-:Y:S05]  /*47a0*/  BSYNC B0 ;  /* 0x0000000000007941 */ /* 0x000fea0003800000 */
.L_x_6923:
[----:B------:R-:W-:Y:S01]  /*47b0*/  F2FP.PACK_AB R0, RZ, R0 ;  /* 0x00000000ff00723e */ /* 0x000fe200000000ff */
[----:B------:R-:W-:Y:S05]  /*47c0*/  BRA `(.L_x_6908) ;  /* 0x0000049000007947 */ /* 0x000fea0003800000 */
.L_x_6921:
        /* <DEDUP_REMOVED lines=21> */
.L_x_6930:
[----:B------:R-:W-:Y:S05]  /*4920*/  BSYNC B1 ;  /* 0x0000000000017941 */ /* 0x000fea0003800000 */
.L_x_6929:
[----:B------:R-:W-:Y:S01]  /*4930*/  LEA R3, R0, 0x37800000, 0x17 ;  /* 0x3780000000037811 */ /* 0x000fe200078eb8ff */
[----:B------:R-:W-:-:S05]  /*4940*/  IMAD.SHL.U32 R0, R2, 0x200000, RZ ;  /* 0x0020000002007824 */ /* 0x000fca00078e00ff */
[----:B------:R-:W-:Y:S02]  /*4950*/  LOP3.LUT R0, R3, R0, R4, 0xfe, !PT ;  /* 0x0000000003007212 */ /* 0x000fe400078efe04 */
.L_x_6928:
[----:B------:R-:W-:Y:S05]  /*4960*/  BSYNC B0 ;  /* 0x0000000000007941 */ /* 0x000fea0003800000 */
.L_x_6927:
[----:B------:R-:W-:Y:S01]  /*4970*/  F2FP.PACK_AB R0, RZ, R0 ;  /* 0x00000000ff00723e */ /* 0x000fe200000000ff */
[----:B------:R-:W-:Y:S05]  /*4980*/  BRA `(.L_x_6908) ;  /* 0x000002d000007947 */ /* 0x000fea0003800000 */
.L_x_6920:
        /* <DEDUP_REMOVED lines=14> */
.L_x_6934:
[----:B------:R-:W-:Y:S05]  /*4a70*/  BSYNC B0 ;  /* 0x0000000000007941 */ /* 0x000fea0003800000 */
.L_x_6933:
[----:B------:R-:W-:Y:S01]  /*4a80*/  F2FP.PACK_AB R0, RZ, R0 ;  /* 0x00000000ff00723e */ /* 0x000fe200000000ff */
[----:B------:R-:W-:Y:S05]  /*4a90*/  BRA `(.L_x_6908) ;  /* 0x000001c000007947 */ /* 0x000fea0003800000 */
.L_x_6907:
        /* <DEDUP_REMOVED lines=21> */
.L_x_6932:
[----:B------:R-:W2:Y:S02]  /*4bf0*/  LDG.E.64 R2, [R2.64] ;  /* 0x0000002402027981 */ /* 0x000ea4000c1e1b00 */
[----:B--2---:R-:W0:Y:S02]  /*4c00*/  I2F.U64 R0, R2 ;  /* 0x0000000200007312 */ /* 0x004e240000301000 */
[----:B0-----:R-:W-:Y:S01]  /*4c10*/  F2FP.PACK_AB R0, RZ, R0 ;  /* 0x00000000ff00723e */ /* 0x001fe200000000ff */
[----:B------:R-:W-:Y:S05]  /*4c20*/  BRA `(.L_x_6908) ;  /* 0x0000003000007947 */ /* 0x000fea0003800000 */
.L_x_6931:
[----:B------:R-:W2:Y:S02]  /*4c30*/  LDG.E R2, [R2.64] ;  /* 0x0000002402027981 */ /* 0x000ea4000c1e1900 */
[----:B--2---:R-:W0:Y:S02]  /*4c40*/  I2F.U32 R0, R2 ;  /* 0x0000000200007306 */ /* 0x004e240000201000 */
[----:B0-----:R-:W-:-:S06]  /*4c50*/  F2FP.PACK_AB R0, RZ, R0 ;  /* 0x00000000ff00723e */ /* 0x001fcc00000000ff */
.L_x_6908:
[----:B------:R-:W1:Y:S01]  /*4c60*/  LDC.U8 R5, c[0x0][0x374] ;  /* 0x0000dd00ff057b82 */ /* 0x000e620000000000 */
[----:B-----5:R-:W-:-:S07]  /*4c70*/  HADD2.F32 R0, -RZ, R0.H0_H0 ;  /* 0x20000000ff007230 */ /* 0x020fce0000004100 */
[----:B0-----:R-:W0:Y:S01]  /*4c80*/  LDC.U16 R2, c[0x0][0x372] ;  /* 0x0000dc80ff027b82 */ /* 0x001e220000000400 */
        /* <DEDUP_REMOVED lines=18> */
.L_x_6938:
[----:B------:R-:W-:-:S06]  /*4db0*/  HADD2.F32 R3, -RZ, R0.H0_H0 ;  /* 0x20000000ff037230 */ /* 0x000fcc0000004100 */
[----:B------:R-:W0:Y:S02]  /*4dc0*/  F2I.S64.TRUNC R2, R3 ;  /* 0x0000000300027311 */ /* 0x000e24000020d900 */
[----:B0-----:R0:W-:Y:S01]  /*4dd0*/  STG.E.U8 [R16.64], R2 ;  /* 0x0000000210007986 */ /* 0x0011e2000c101124 */
[----:B------:R-:W-:Y:S05]  /*4de0*/  BRA `(.L_x_6940) ;  /* 0x00000e4000007947 */ /* 0x000fea0003800000 */
.L_x_6937:
        /* <DEDUP_REMOVED lines=10> */
.L_x_6942:
[----:B------:R-:W-:-:S04]  /*4e90*/  HADD2.F32 R0, -RZ, R0.H0_H0 ;  /* 0x20000000ff007230 */ /* 0x000fc80000004100 */
[----:B------:R-:W0:Y:S02]  /*4ea0*/  F2I.FTZ.TRUNC.NTZ R3, R0 ;  /* 0x0000000000037305 */ /* 0x000e24000021f100 */
[----:B0-----:R0:W-:Y:S01]  /*4eb0*/  STG.E [R16.64], R3 ;  /* 0x0000000310007986 */ /* 0x0011e2000c101924 */
[----:B------:R-:W-:Y:S05]  /*4ec0*/  BRA `(.L_x_6940) ;  /* 0x00000d6000007947 */ /* 0x000fea0003800000 */
.L_x_6941:
[----:B------:R-:W-:-:S04]  /*4ed0*/  HADD2.F32 R0, -RZ, R0.H0_H0 ;  /* 0x20000000ff007230 */ /* 0x000fc80000004100 */
[----:B------:R-:W0:Y:S02]  /*4ee0*/  F2I.FTZ.TRUNC.NTZ R3, R0 ;  /* 0x0000000000037305 */ /* 0x000e24000021f100 */
[----:B0-----:R0:W-:Y:S01]  /*4ef0*/  STG.E.U16 [R16.64], R3 ;  /* 0x0000000310007986 */ /* 0x0011e2000c101524 */
[----:B------:R-:W-:Y:S05]  /*4f00*/  BRA `(.L_x_6940) ;  /* 0x00000d2000007947 */ /* 0x000fea0003800000 */
.L_x_6936:
        /* <DEDUP_REMOVED lines=9> */
.L_x_6944:
[----:B------:R0:W-:Y:S01]  /*4fa0*/  STG.E.U16 [R16.64], R0 ;  /* 0x0000000010007986 */ /* 0x0001e2000c101524 */
[----:B------:R-:W-:Y:S05]  /*4fb0*/  BRA `(.L_x_6940) ;  /* 0x00000c7000007947 */ /* 0x000fea0003800000 */
.L_x_6943:
        /* <DEDUP_REMOVED lines=10> */
.L_x_6946:
[----:B------:R-:W-:-:S05]  /*5060*/  HADD2.F32 R0, -RZ, R0.H0_H0 ;  /* 0x20000000ff007230 */ /* 0x000fca0000004100 */
[----:B------:R-:W-:-:S04]  /*5070*/  F2FP.PACK_AB R0, RZ, R0 ;  /* 0x00000000ff00723e */ /* 0x000fc800000000ff */
[----:B------:R-:W-:-:S05]  /*5080*/  PRMT R0, R0, 0x5410, RZ ;  /* 0x0000541000007816 */ /* 0x000fca00000000ff */
[----:B------:R0:W-:Y:S01]  /*5090*/  STG.E [R16.64], R0 ;  /* 0x0000000010007986 */ /* 0x0001e2000c101924 */
[----:B------:R-:W-:Y:S05]  /*50a0*/  BRA `(.L_x_6940) ;  /* 0x00000b8000007947 */ /* 0x000fea0003800000 */
.L_x_6945:
[----:B------:R-:W-:-:S05]  /*50b0*/  HADD2.F32 R2, -RZ, R0.H0_H0 ;  /* 0x20000000ff027230 */ /* 0x000fca0000004100 */
[----:B------:R-:W-:-:S06]  /*50c0*/  FMUL.FTZ R2, R2, 1 ;  /* 0x3f80000002027820 */ /* 0x000fcc0000410000 */
[----:B------:R-:W0:Y:S02]  /*50d0*/  F2F.F64.F32 R2, R2 ;  /* 0x0000000200027310 */ /* 0x000e240000201800 */
[----:B0-----:R0:W-:Y:S01]  /*50e0*/  STG.E.64 [R16.64], R2 ;  /* 0x0000000210007986 */ /* 0x0011e2000c101b24 */
[----:B------:R-:W-:Y:S05]  /*50f0*/  BRA `(.L_x_6940) ;  /* 0x00000b3000007947 */ /* 0x000fea0003800000 */
.L_x_6935:
        /* <DEDUP_REMOVED lines=13> */
.L_x_6949:
[----:B------:R-:W-:Y:S01]  /*51d0*/  HADD2.F32 R0, -RZ, R0.H0_H0 ;  /* 0x20000000ff007230 */ /* 0x000fe20000004100 */
[----:B------:R-:W-:-:S04]  /*51e0*/  CS2R R6, SRZ ;  /* 0x0000000000067805 */ /* 0x000fc8000001ff00 */
[----:B------:R-:W-:-:S04]  /*51f0*/  FMUL.FTZ R0, R0, 1 ;  /* 0x3f80000000007820 */ /* 0x000fc80000410000 */
[----:B------:R-:W0:Y:S02]  /*5200*/  F2F.F64.F32 R4, R0 ;  /* 0x0000000000047310 */ /* 0x000e240000201800 */
[----:B0-----:R0:W-:Y:S01]  /*5210*/  STG.E.128 [R16.64], R4 ;  /* 0x0000000410007986 */ /* 0x0011e2000c101d24 */
[----:B------:R-:W-:Y:S05]  /*5220*/  BRA `(.L_x_6940) ;  /* 0x00000a0000007947 */ /* 0x000fea0003800000 */
.L_x_6948:
        /* <DEDUP_REMOVED lines=21> */
.L_x_6953:
[----:B------:R-:W-:Y:S05]  /*5380*/  BSYNC B0 ;  /* 0x0000000000007941 */ /* 0x000fea0003800000 */
.L_x_6952:
[----:B------:R-:W-:-:S05]  /*5390*/  LOP3.LUT R3, R0, R3, RZ, 0xfc, !PT ;  /* 0x0000000300037212 */ /* 0x000fca00078efcff */
[----:B------:R0:W-:Y:S01]  /*53a0*/  STG.E.U8 [R16.64], R3 ;  /* 0x0000000310007986 */ /* 0x0001e2000c101124 */
[----:B------:R-:W-:Y:S05]  /*53b0*/  BRA `(.L_x_6940) ;  /* 0x0000087000007947 */ /* 0x000fea0003800000 */
.L_x_6951:
        /* <DEDUP_REMOVED lines=13> */
.L_x_6955:
[----:B------:R-:W-:Y:S01]  /*5490*/  IMAD.MOV.U32 R0, RZ, RZ, 0x7f ;  /* 0x0000007fff007424 */ /* 0x000fe200078e00ff */
[----:B------:R-:W-:-:S04]  /*54a0*/  ISETP.GT.U32.AND P0, PT, R2, 0x7f800000, PT ;  /* 0x7f8000000200780c */ /* 0x000fc80003f04070 */
[----:B------:R-:W-:-:S04]  /*54b0*/  SEL R0, R0, 0x7c, P0 ;  /* 0x0000007c00007807 */ /* 0x000fc80000000000 */
.L_x_6956:
[----:B------:R-:W-:Y:S05]  /*54c0*/  BSYNC B0 ;  /* 0x0000000000007941 */ /* 0x000fea0003800000 */
.L_x_6954:
[----:B------:R-:W-:-:S04]  /*54d0*/  LOP3.LUT R2, R3, 0x80000000, RZ, 0xc0, !PT ;  /* 0x8000000003027812 */ /* 0x000fc800078ec0ff */
[----:B------:R-:W-:-:S04]  /*54e0*/  SHF.R.U32.HI R3, RZ, 0x18, R2 ;  /* 0x00000018ff037819 */ /* 0x000fc80000011602 */
[----:B------:R-:W-:-:S05]  /*54f0*/  LOP3.LUT R3, R0, R3, RZ, 0xfc, !PT ;  /* 0x0000000300037212 */ /* 0x000fca00078efcff */
[----:B------:R0:W-:Y:S01]  /*5500*/  STG.E.U8 [R16.64], R3 ;  /* 0x0000000310007986 */ /* 0x0001e2000c101124 */
[----:B------:R-:W-:Y:S05]  /*5510*/  BRA `(.L_x_6940) ;  /* 0x0000071000007947 */ /* 0x000fea0003800000 */
.L_x_6950:
[----:B------:R-:W-:-:S05]  /*5520*/  HADD2.F32 R0, -RZ, R0.H0_H0 ;  /* 0x20000000ff007230 */ /* 0x000fca0000004100 */
[----:B------:R-:W-:-:S05]  /*5530*/  F2FP.BF16.PACK_AB R0, RZ, R0 ;  /* 0x00000000ff00723e */ /* 0x000fca00000010ff */
[----:B------:R0:W-:Y:S01]  /*5540*/  STG.E.U16 [R16.64], R0 ;  /* 0x0000000010007986 */ /* 0x0001e2000c101524 */
[----:B------:R-:W-:Y:S05]  /*5550*/  BRA `(.L_x_6940) ;  /* 0x000006d000007947 */ /* 0x000fea0003800000 */
.L_x_6947:
        /* <DEDUP_REMOVED lines=12> */
.L_x_6959:
        /* <DEDUP_REMOVED lines=17> */
.L_x_6962:
[----:B------:R-:W-:-:S04]  /*5730*/  LOP3.LUT R2, R3, 0x80000000, RZ, 0xc0, !PT ;  /* 0x8000000003027812 */ /* 0x000fc800078ec0ff */
[----:B------:R-:W-:-:S04]  /*5740*/  SHF.R.U32.HI R3, RZ, 0x18, R2 ;  /* 0x00000018ff037819 */ /* 0x000fc80000011602 */
[----:B------:R-:W-:-:S04]  /*5750*/  LOP3.LUT R0, R0, R3, RZ, 0xfc, !PT ;  /* 0x0000000300007212 */ /* 0x000fc800078efcff */
[----:B------:R-:W-:Y:S02]  /*5760*/  PRMT R8, R0, 0x7610, R8 ;  /* 0x0000761000087816 */ /* 0x000fe40000000008 */
.L_x_6961:
[----:B------:R-:W-:Y:S05]  /*5770*/  BSYNC B0 ;  /* 0x0000000000007941 */ /* 0x000fea0003800000 */
.L_x_6960:
[----:B------:R0:W-:Y:S01]  /*5780*/  STG.E.U8 [R16.64], R8 ;  /* 0x0000000810007986 */ /* 0x0001e2000c101124 */
[----:B------:R-:W-:Y:S05]  /*5790*/  BRA `(.L_x_6940) ;  /* 0x0000049000007947 */ /* 0x000fea0003800000 */
.L_x_6958:
        /* <DEDUP_REMOVED lines=17> */
.L_x_6965:
[----:B------:R-:W-:-:S04]  /*58b0*/  LOP3.LUT R2, R3, 0x80000000, RZ, 0xc0, !PT ;  /* 0x8000000003027812 */ /* 0x000fc800078ec0ff */
[----:B------:R-:W-:-:S04]  /*58c0*/  SHF.R.U32.HI R3, RZ, 0x18, R2 ;  /* 0x00000018ff037819 */ /* 0x000fc80000011602 */
[----:B------:R-:W-:-:S04]  /*58d0*/  LOP3.LUT R0, R0, R3, RZ, 0xfc, !PT ;  /* 0x0000000300007212 */ /* 0x000fc800078efcff */
[----:B------:R-:W-:Y:S02]  /*58e0*/  PRMT R8, R0, 0x7610, R8 ;  /* 0x0000761000087816 */ /* 0x000fe40000000008 */
.L_x_6964:
[----:B------:R-:W-:Y:S05]  /*58f0*/  BSYNC B0 ;  /* 0x0000000000007941 */ /* 0x000fea0003800000 */
.L_x_6963:
[----:B------:R0:W-:Y:S01]  /*5900*/  STG.E.U8 [R16.64], R8 ;  /* 0x0000000810007986 */ /* 0x0001e2000c101124 */
[----:B------:R-:W-:Y:S05]  /*5910*/  BRA `(.L_x_6940) ;  /* 0x0000031000007947 */ /* 0x000fea0003800000 */
.L_x_6957:
        /* <DEDUP_REMOVED lines=22> */
.L_x_6939:
        /* <DEDUP_REMOVED lines=20> */
.L_x_6967:
[----:B------:R-:W-:-:S06]  /*5bc0*/  HADD2.F32 R2, -RZ, R0.H0_H0 ;  /* 0x20000000ff027230 */ /* 0x000fcc0000004100 */
[----:B------:R-:W0:Y:S02]  /*5bd0*/  F2I.U64.TRUNC R2, R2 ;  /* 0x0000000200027311 */ /* 0x000e24000020d800 */
[----:B0-----:R0:W-:Y:S01]  /*5be0*/  STG.E.64 [R16.64], R2 ;  /* 0x0000000210007986 */ /* 0x0011e2000c101b24 */
[----:B------:R-:W-:Y:S05]  /*5bf0*/  BRA `(.L_x_6940) ;  /* 0x0000003000007947 */ /* 0x000fea0003800000 */
.L_x_6966:
[----:B------:R-:W-:-:S04]  /*5c00*/  HADD2.F32 R0, -RZ, R0.H0_H0 ;  /* 0x20000000ff007230 */ /* 0x000fc80000004100 */
[----:B------:R-:W0:Y:S02]  /*5c10*/  F2I.FTZ.U32.TRUNC.NTZ R3, R0 ;  /* 0x0000000000037305 */ /* 0x000e24000021f000 */
[----:B0-----:R0:W-:Y:S02]  /*5c20*/  STG.E [R16.64], R3 ;  /* 0x0000000310007986 */ /* 0x0011e4000c101924 */
.L_x_6940:
        /* <DEDUP_REMOVED lines=231> */
.L_x_6968:
        /* <DEDUP_REMOVED lines=20> */
.L_x_6972:
[----:B------:R-:W2:Y:S02]  /*6be0*/  LDG.E.U8 R2, [R2.64] ;  /* 0x0000002402027981 */ /* 0x000ea4000c1e1100 */
[----:B--2---:R-:W0:Y:S02]  /*6bf0*/  I2F.U16 R0, R2 ;  /* 0x0000000200007306 */ /* 0x004e240000101000 */
[----:B0-----:R-:W-:Y:S01]  /*6c00*/  F2FP.PACK_AB R0, RZ, R0 ;  /* 0x00000000ff00723e */ /* 0x001fe200000000ff */
[----:B------:R-:W-:Y:S05]  /*6c10*/  BRA `(.L_x_6974) ;  /* 0x00000e1000007947 */ /* 0x000fea0003800000 */
.L_x_6971:
        /* <DEDUP_REMOVED lines=10> */
.L_x_6976:
[----:B------:R-:W2:Y:S02]  /*6cc0*/  LDG.E R2, [R2.64] ;  /* 0x0000002402027981 */ /* 0x000ea4000c1e1900 */
[----:B--2---:R-:W0:Y:S02]  /*6cd0*/  I2F R0, R2 ;  /* 0x0000000200007306 */ /* 0x004e240000201400 */
[----:B0-----:R-:W-:Y:S01]  /*6ce0*/  F2FP.PACK_AB R0, RZ, R0 ;  /* 0x00000000ff00723e */ /* 0x001fe200000000ff */
[----:B------:R-:W-:Y:S05]  /*6cf0*/  BRA `(.L_x_6974) ;  /* 0x00000d3000007947 */ /* 0x000fea0003800000 */
.L_x_6975:
[----:B------:R-:W2:Y:S02]  /*6d00*/  LDG.E.U16 R2, [R2.64] ;  /* 0x0000002402027981 */ /* 0x000ea4000c1e1500 */
[----:B--2---:R-:W0:Y:S02]  /*6d10*/  I2F.S16 R0, R2 ;  /* 0x0000000200007306 */ /* 0x004e240000101400 */
[----:B0-----:R-:W-:Y:S01]  /*6d20*/  F2FP.PACK_AB R0, RZ, R0 ;  /* 0x00000000ff00723e */ /* 0x001fe200000000ff */
[----:B------:R-:W-:Y:S05]  /*6d30*/  BRA `(.L_x_6974) ;  /* 0x00000cf000007947 */ /* 0x000fea0003800000 */
.L_x_6970:
        /* <DEDUP_REMOVED lines=9> */
.L_x_6978:
[----:B------:R0:W5:Y:S01]  /*6dd0*/  LDG.E.U16 R0, [R2.64] ;  /* 0x0000002402007981 */ /* 0x000162000c1e1500 */
[----:B------:R-:W-:Y:S05]  /*6de0*/  BRA `(.L_x_6974) ;  /* 0x00000c4000007947 */ /* 0x000fea0003800000 */
.L_x_6977:
        /* <DEDUP_REMOVED lines=9> */
.L_x_6980:
[----:B------:R0:W5:Y:S01]  /*6e80*/  LDG.E.U16 R0, [R2.64] ;  /* 0x0000002402007981 */ /* 0x000162000c1e1500 */
[----:B------:R-:W-:Y:S05]  /*6e90*/  BRA `(.L_x_6974) ;  /* 0x00000b9000007947 */ /* 0x000fea0003800000 */
.L_x_6979:
[----:B------:R-:W2:Y:S02]  /*6ea0*/  LDG.E.64 R2, [R2.64] ;  /* 0x0000002402027981 */ /* 0x000ea4000c1e1b00 */
[----:B--2---:R-:W0:Y:S01]  /*6eb0*/  F2F.F32.F64 R0, R2 ;  /* 0x0000000200007310 */ /* 0x004e220000301000 */
[----:B------:R-:W0:-:S14]  /*6ec0*/  DSETP.GEU.AND P0, PT, |R2|, c[0x2][0x0], PT ;  /* 0x008000000200762a */ /* 0x000e1c0003f0e200 */
[----:B0-----:R-:W-:-:S05]  /*6ed0*/  @!P0 FMUL R0, R0, 1.175494350822287508e-38 ;  /* 0x0080000000008820 */ /* 0x001fca0000400000 */
[----:B------:R-:W-:Y:S01]  /*6ee0*/  F2FP.PACK_AB R0, RZ, R0 ;  /* 0x00000000ff00723e */ /* 0x000fe200000000ff */
[----:B------:R-:W-:Y:S05]  /*6ef0*/  BRA `(.L_x_6974) ;  /* 0x00000b3000007947 */ /* 0x000fea0003800000 */
.L_x_6969:
        /* <DEDUP_REMOVED lines=13> */
.L_x_6983:
[----:B------:R-:W2:Y:S02]  /*6fd0*/  LDG.E.64 R2, [R2.64] ;  /* 0x0000002402027981 */ /* 0x000ea4000c1e1b00 */
[----:B--2---:R-:W0:Y:S01]  /*6fe0*/  F2F.F32.F64 R0, R2 ;  /* 0x0000000200007310 */ /* 0x004e220000301000 */
[----:B------:R-:W0:-:S14]  /*6ff0*/  DSETP.GEU.AND P0, PT, |R2|, c[0x2][0x0], PT ;  /* 0x008000000200762a */ /* 0x000e1c0003f0e200 */
[----:B0-----:R-:W-:-:S05]  /*7000*/  @!P0 FMUL R0, R0, 1.175494350822287508e-38 ;  /* 0x0080000000008820 */ /* 0x001fca0000400000 */
[----:B------:R-:W-:Y:S01]  /*7010*/  F2FP.PACK_AB R0, RZ, R0 ;  /* 0x00000000ff00723e */ /* 0x000fe200000000ff */
[----:B------:R-:W-:Y:S05]  /*7020*/  BRA `(.L_x_6974) ;  /* 0x00000a0000007947 */ /* 0x000fea0003800000 */
.L_x_6982:
        /* <DEDUP_REMOVED lines=28> */
.L_x_6985:
        /* <DEDUP_REMOVED lines=15> */
.L_x_6984:
[----:B------:R-:W2:Y:S02]  /*72e0*/  LDG.E.U16 R0, [R2.64] ;  /* 0x0000002402007981 */ /* 0x000ea4000c1e1500 */
[----:B--2---:R-:W-:-:S04]  /*72f0*/  PRMT R0, RZ, 0x5410, R0 ;  /* 0x00005410ff007816 */ /* 0x004fc80000000000 */
[----:B------:R-:W-:Y:S01]  /*7300*/  F2FP.PACK_AB R0, RZ, R0 ;  /* 0x00000000ff00723e */ /* 0x000fe200000000ff */
[----:B------:R-:W-:Y:S05]  /*7310*/  BRA `(.L_x_6974) ;  /* 0x0000071000007947 */ /* 0x000fea0003800000 */
.L_x_6981:
        /* <DEDUP_REMOVED lines=12> */
.L_x_6988:
        /* <DEDUP_REMOVED lines=21> */
.L_x_6992:
[----:B------:R-:W-:Y:S05]  /*7530*/  BSYNC B1 ;  /* 0x0000000000017941 */ /* 0x000fea0003800000 */
.L_x_6991:
[----:B------:R-:W-:Y:S01]  /*7540*/  LEA R3, R0, 0x3b800000, 0x17 ;  /* 0x3b80000000037811 */ /* 0x000fe200078eb8ff */
[----:B------:R-:W-:-:S05]  /*7550*/  IMAD.SHL.U32 R0, R2, 0x100000, RZ ;  /* 0x0010000002007824 */ /* 0x000fca00078e00ff */
[----:B------:R-:W-:Y:S02]  /*7560*/  LOP3.LUT R0, R3, R0, R4, 0xfe, !PT ;  /* 0x0000000003007212 */ /* 0x000fe400078efe04 */
.L_x_6990:
[----:B------:R-:W-:Y:S05]  /*7570*/  BSYNC B0 ;  /* 0x0000000000007941 */ /* 0x000fea0003800000 */
.L_x_6989:
[----:B------:R-:W-:Y:S01]  /*7580*/  F2FP.PACK_AB R0, RZ, R0 ;  /* 0x00000000ff00723e */ /* 0x000fe200000000ff */
[----:B------:R-:W-:Y:S05]  /*7590*/  BRA `(.L_x_6974) ;  /* 0x0000049000007947 */ /* 0x000fea0003800000 */
.L_x_6987:
        /* <DEDUP_REMOVED lines=21> */
.L_x_6996:
[----:B------:R-:W-:Y:S05]  /*76f0*/  BSYNC B1 ;  /* 0x0000000000017941 */ /* 0x000fea0003800000 */
.L_x_6995:
[----:B------:R-:W-:Y:S01]  /*7700*/  LEA R3, R0, 0x37800000, 0x17 ;  /* 0x3780000000037811 */ /* 0x000fe200078eb8ff */
[----:B------:R-:W-:-:S05]  /*7710*/  IMAD.SHL.U32 R0, R2, 0x200000, RZ ;  /* 0x0020000002007824 */ /* 0x000fca00078e00ff */
[----:B------:R-:W-:Y:S02]  /*7720*/  LOP3.LUT R0, R3, R0, R4, 0xfe, !PT ;  /* 0x0000000003007212 */ /* 0x000fe400078efe04 */
.L_x_6994:
[----:B------:R-:W-:Y:S05]  /*7730*/  BSYNC B0 ;  /* 0x0000000000007941 */ /* 0x000fea0003800000 */
.L_x_6993:
[----:B------:R-:W-:Y:S01]  /*7740*/  F2FP.PACK_AB R0, RZ, R0 ;  /* 0x00000000ff00723e */ /* 0x000fe200000000ff */
[----:B------:R-:W-:Y:S05]  /*7750*/  BRA `(.L_x_6974) ;  /* 0x000002d000007947 */ /* 0x000fea0003800000 */
.L_x_6986:
        /* <DEDUP_REMOVED lines=14> */
.L_x_7000:
[----:B------:R-:W-:Y:S05]  /*7840*/  BSYNC B0 ;  /* 0x0000000000007941 */ /* 0x000fea0003800000 */
.L_x_6999:
[----:B------:R-:W-:Y:S01]  /*7850*/  F2FP.PACK_AB R0, RZ, R0 ;  /* 0x00000000ff00723e */ /* 0x000fe200000000ff */
[----:B------:R-:W-:Y:S05]  /*7860*/  BRA `(.L_x_6974) ;  /* 0x000001c000007947 */ /* 0x000fea0003800000 */
.L_x_6973:
        /* <DEDUP_REMOVED lines=21> */
.L_x_6998:
[----:B------:R-:W2:Y:S02]  /*79c0*/  LDG.E.64 R2, [R2.64] ;  /* 0x0000002402027981 */ /* 0x000ea4000c1e1b00 */
[----:B--2---:R-:W0:Y:S02]  /*79d0*/  I2F.U64 R0, R2 ;  /* 0x0000000200007312 */ /* 0x004e240000301000 */
[----:B0-----:R-:W-:Y:S01]  /*79e0*/  F2FP.PACK_AB R0, RZ, R0 ;  /* 0x00000000ff00723e */ /* 0x001fe200000000ff */
[----:B------:R-:W-:Y:S05]  /*79f0*/  BRA `(.L_x_6974) ;  /* 0x0000003000007947 */ /* 0x000fea0003800000 */
.L_x_6997:
[----:B------:R-:W2:Y:S02]  /*7a00*/  LDG.E R2, [R2.64] ;  /* 0x0000002402027981 */ /* 0x000ea4000c1e1900 */
[----:B--2---:R-:W0:Y:S02]  /*7a10*/  I2F.U32 R0, R2 ;  /* 0x0000000200007306 */ /* 0x004e240000201000 */
[----:B0-----:R-:W-:-:S06]  /*7a20*/  F2FP.PACK_AB R0, RZ, R0 ;  /* 0x00000000ff00723e */ /* 0x001fcc00000000ff */
.L_x_6974:
        /* <DEDUP_REMOVED lines=21> */
.L_x_7004:
[----:B------:R-:W-:-:S06]  /*7b80*/  HADD2.F32 R3, -RZ, R0.H0_H0 ;  /* 0x20000000ff037230 */ /* 0x000fcc0000004100 */
[----:B------:R-:W0:Y:S02]  /*7b90*/  F2I.S64.TRUNC R2, R3 ;  /* 0x0000000300027311 */ /* 0x000e24000020d900 */
[----:B0-----:R0:W-:Y:S01]  /*7ba0*/  STG.E.U8 [R16.64], R2 ;  /* 0x0000000210007986 */ /* 0x0011e2000c101124 */
[----:B------:R-:W-:Y:S05]  /*7bb0*/  BRA `(.L_x_7006) ;  /* 0x00000e4000007947 */ /* 0x000fea0003800000 */
.L_x_7003:
        /* <DEDUP_REMOVED lines=10> */
.L_x_7008:
[----:B------:R-:W-:-:S04]  /*7c60*/  HADD2.F32 R0, -RZ, R0.H0_H0 ;  /* 0x20000000ff007230 */ /* 0x000fc80000004100 */
[----:B------:R-:W0:Y:S02]  /*7c70*/  F2I.FTZ.TRUNC.NTZ R3, R0 ;  /* 0x0000000000037305 */ /* 0x000e24000021f100 */
[----:B0-----:R0:W-:Y:S01]  /*7c80*/  STG.E [R16.64], R3 ;  /* 0x0000000310007986 */ /* 0x0011e2000c101924 */
[----:B------:R-:W-:Y:S05]  /*7c90*/  BRA `(.L_x_7006) ;  /* 0x00000d6000007947 */ /* 0x000fea0003800000 */
.L_x_7007:
[----:B------:R-:W-:-:S04]  /*7ca0*/  HADD2.F32 R0, -RZ, R0.H0_H0 ;  /* 0x20000000ff007230 */ /* 0x000fc80000004100 */
[----:B------:R-:W0:Y:S02]  /*7cb0*/  F2I.FTZ.TRUNC.NTZ R3, R0 ;  /* 0x0000000000037305 */ /* 0x000e24000021f100 */
[----:B0-----:R0:W-:Y:S01]  /*7cc0*/  STG.E.U16 [R16.64], R3 ;  /* 0x0000000310007986 */ /* 0x0011e2000c101524 */
[----:B------:R-:W-:Y:S05]  /*7cd0*/  BRA `(.L_x_7006) ;  /* 0x00000d2000007947 */ /* 0x000fea0003800000 */
.L_x_7002:
        /* <DEDUP_REMOVED lines=9> */
.L_x_7010:
[----:B------:R0:W-:Y:S01]  /*7d70*/  STG.E.U16 [R16.64], R0 ;  /* 0x0000000010007986 */ /* 0x0001e2000c101524 */
[----:B------:R-:W-:Y:S05]  /*7d80*/  BRA `(.L_x_7006) ;  /* 0x00000c7000007947 */ /* 0x000fea0003800000 */
.L_x_7009:
        /* <DEDUP_REMOVED lines=10> */
.L_x_7012:
[----:B------:R-:W-:-:S05]  /*7e30*/  HADD2.F32 R0, -RZ, R0.H0_H0 ;  /* 0x20000000ff007230 */ /* 0x000fca0000004100 */
[----:B------:R-:W-:-:S04]  /*7e40*/  F2FP.PACK_AB R0, RZ, R0 ;  /* 0x00000000ff00723e */ /* 0x000fc800000000ff */
[----:B------:R-:W-:-:S05]  /*7e50*/  PRMT R0, R0, 0x5410, RZ ;  /* 0x0000541000007816 */ /* 0x000fca00000000ff */
[----:B------:R0:W-:Y:S01]  /*7e60*/  STG.E [R16.64], R0 ;  /* 0x0000000010007986 */ /* 0x0001e2000c101924 */
[----:B------:R-:W-:Y:S05]  /*7e70*/  BRA `(.L_x_7006) ;  /* 0x00000b8000007947 */ /* 0x000fea0003800000 */
.L_x_7011:
[----:B------:R-:W-:-:S05]  /*7e80*/  HADD2.F32 R2, -RZ, R0.H0_H0 ;  /* 0x20000000ff027230 */ /* 0x000fca0000004100 */
[----:B------:R-:W-:-:S06]  /*7e90*/  FMUL.FTZ R2, R2, 1 ;  /* 0x3f80000002027820 */ /* 0x000fcc0000410000 */
[----:B------:R-:W0:Y:S02]  /*7ea0*/  F2F.F64.F32 R2, R2 ;  /* 0x0000000200027310 */ /* 0x000e240000201800 */
[----:B0-----:R0:W-:Y:S01]  /*7eb0*/  STG.E.64 [R16.64], R2 ;  /* 0x0000000210007986 */ /* 0x0011e2000c101b24 */
[----:B------:R-:W-:Y:S05]  /*7ec0*/  BRA `(.L_x_7006) ;  /* 0x00000b3000007947 */ /* 0x000fea0003800000 */
.L_x_7001:
        /* <DEDUP_REMOVED lines=13> */
.L_x_7015:
[----:B------:R-:W-:Y:S01]  /*7fa0*/  HADD2.F32 R0, -RZ, R0.H0_H0 ;  /* 0x20000000ff007230 */ /* 0x000fe20000004100 */
[----:B------:R-:W-:-:S04]  /*7fb0*/  CS2R R6, SRZ ;  /* 0x0000000000067805 */ /* 0x000fc8000001ff00 */
[----:B------:R-:W-:-:S04]  /*7fc0*/  FMUL.FTZ R0, R0, 1 ;  /* 0x3f80000000007820 */ /* 0x000fc80000410000 */
[----:B------:R-:W0:Y:S02]  /*7fd0*/  F2F.F64.F32 R4, R0 ;  /* 0x0000000000047310 */ /* 0x000e240000201800 */
[----:B0-----:R0:W-:Y:S01]  /*7fe0*/  STG.E.128 [R16.64], R4 ;  /* 0x0000000410007986 */ /* 0x0011e2000c101d24 */
[----:B------:R-:W-:Y:S05]  /*7ff0*/  BRA `(.L_x_7006) ;  /* 0x00000a0000007947 */ /* 0x000fea0003800000 */
.L_x_7014:
        /* <DEDUP_REMOVED lines=21> */
.L_x_7019:
[----:B------:R-:W-:Y:S05]  /*8150*/  BSYNC B0 ;  /* 0x0000000000007941 */ /* 0x000fea0003800000 */
.L_x_7018:
[----:B------:R-:W-:-:S05]  /*8160*/  LOP3.LUT R3, R0, R3, RZ, 0xfc, !PT ;  /* 0x0000000300037212 */ /* 0x000fca00078efcff */
[----:B------:R0:W-:Y:S01]  /*8170*/  STG.E.U8 [R16.64], R3 ;  /* 0x0000000310007986 */ /* 0x0001e2000c101124 */
[----:B------:R-:W-:Y:S05]  /*8180*/  BRA `(.L_x_7006) ;  /* 0x0000087000007947 */ /* 0x000fea0003800000 */
.L_x_7017:
        /* <DEDUP_REMOVED lines=13> */
.L_x_7021:
[----:B------:R-:W-:Y:S01]  /*8260*/  IMAD.MOV.U32 R0, RZ, RZ, 0x7f ;  /* 0x0000007fff007424 */ /* 0x000fe200078e00ff */
[----:B------:R-:W-:-:S04]  /*8270*/  ISETP.GT.U32.AND P0, PT, R2, 0x7f800000, PT ;  /* 0x7f8000000200780c */ /* 0x000fc80003f04070 */
[----:B------:R-:W-:-:S04]  /*8280*/  SEL R0, R0, 0x7c, P0 ;  /* 0x0000007c00007807 */ /* 0x000fc80000000000 */
.L_x_7022:
[----:B------:R-:W-:Y:S05]  /*8290*/  BSYNC B0 ;  /* 0x0000000000007941 */ /* 0x000fea0003800000 */
.L_x_7020:
[----:B------:R-:W-:-:S04]  /*82a0*/  LOP3.LUT R2, R3, 0x80000000, RZ, 0xc0, !PT ;  /* 0x8000000003027812 */ /* 0x000fc800078ec0ff */
[----:B------:R-:W-:-:S04]  /*82b0*/  SHF.R.U32.HI R3, RZ, 0x18, R2 ;  /* 0x00000018ff037819 */ /* 0x000fc80000011602 */
[----:B------:R-:W-:-:S05]  /*82c0*/  LOP3.LUT R3, R0, R3, RZ, 0xfc, !PT ;  /* 0x0000000300037212 */ /* 0x000fca00078efcff */
[----:B------:R0:W-:Y:S01]  /*82d0*/  STG.E.U8 [R16.64], R3 ;  /* 0x0000000310007986 */ /* 0x0001e2000c101124 */
[----:B------:R-:W-:Y:S05]  /*82e0*/  BRA `(.L_x_7006) ;  /* 0x0000071000007947 */ /* 0x000fea0003800000 */
.L_x_7016:
[----:B------:R-:W-:-:S05]  /*82f0*/  HADD2.F32 R0, -RZ, R0.H0_H0 ;  /* 0x20000000ff007230 */ /* 0x000fca0000004100 */
[----:B------:R-:W-:-:S05]  /*8300*/  F2FP.BF16.PACK_AB R0, RZ, R0 ;  /* 0x00000000ff00723e */ /* 0x000fca00000010ff */
[----:B------:R0:W-:Y:S01]  /*8310*/  STG.E.U16 [R16.64], R0 ;  /* 0x0000000010007986 */ /* 0x0001e2000c101524 */
[----:B------:R-:W-:Y:S05]  /*8320*/  BRA `(.L_x_7006) ;  /* 0x000006d000007947 */ /* 0x000fea0003800000 */
.L_x_7013:
        /* <DEDUP_REMOVED lines=12> */
.L_x_7025:
        /* <DEDUP_REMOVED lines=17> */
.L_x_7028:
[----:B------:R-:W-:-:S04]  /*8500*/  LOP3.LUT R2, R3, 0x80000000, RZ, 0xc0, !PT ;  /* 0x8000000003027812 */ /* 0x000fc800078ec0ff */
[----:B------:R-:W-:-:S04]  /*8510*/  SHF.R.U32.HI R3, RZ, 0x18, R2 ;  /* 0x00000018ff037819 */ /* 0x000fc80000011602 */
[----:B------:R-:W-:-:S04]  /*8520*/  LOP3.LUT R0, R0, R3, RZ, 0xfc, !PT ;  /* 0x0000000300007212 */ /* 0x000fc800078efcff */
[----:B------:R-:W-:Y:S02]  /*8530*/  PRMT R8, R0, 0x7610, R8 ;  /* 0x0000761000087816 */ /* 0x000fe40000000008 */
.L_x_7027:
[----:B------:R-:W-:Y:S05]  /*8540*/  BSYNC B0 ;  /* 0x0000000000007941 */ /* 0x000fea0003800000 */
.L_x_7026:
[----:B------:R0:W-:Y:S01]  /*8550*/  STG.E.U8 [R16.64], R8 ;  /* 0x0000000810007986 */ /* 0x0001e2000c101124 */
[----:B------:R-:W-:Y:S05]  /*8560*/  BRA `(.L_x_7006) ;  /* 0x0000049000007947 */ /* 0x000fea0003800000 */
.L_x_7024:
        /* <DEDUP_REMOVED lines=17> */
.L_x_7031:
[----:B------:R-:W-:-:S04]  /*8680*/  LOP3.LUT R2, R3, 0x80000000, RZ, 0xc0, !PT ;  /* 0x8000000003027812 */ /* 0x000fc800078ec0ff */
[----:B------:R-:W-:-:S04]  /*8690*/  SHF.R.U32.HI R3, RZ, 0x18, R2 ;  /* 0x00000018ff037819 */ /* 0x000fc80000011602 */
[----:B------:R-:W-:-:S04]  /*86a0*/  LOP3.LUT R0, R0, R3, RZ, 0xfc, !PT ;  /* 0x0000000300007212 */ /* 0x000fc800078efcff */
[----:B------:R-:W-:Y:S02]  /*86b0*/  PRMT R8, R0, 0x7610, R8 ;  /* 0x0000761000087816 */ /* 0x000fe40000000008 */
.L_x_7030:
[----:B------:R-:W-:Y:S05]  /*86c0*/  BSYNC B0 ;  /* 0x0000000000007941 */ /* 0x000fea0003800000 */
.L_x_7029:
[----:B------:R0:W-:Y:S01]  /*86d0*/  STG.E.U8 [R16.64], R8 ;  /* 0x0000000810007986 */ /* 0x0001e2000c101124 */
[----:B------:R-:W-:Y:S05]  /*86e0*/  BRA `(.L_x_7006) ;  /* 0x0000031000007947 */ /* 0x000fea0003800000 */
.L_x_7023:
        /* <DEDUP_REMOVED lines=22> */
.L_x_7005:
        /* <DEDUP_REMOVED lines=20> */
.L_x_7033:
[----:B------:R-:W-:-:S06]  /*8990*/  HADD2.F32 R2, -RZ, R0.H0_H0 ;  /* 0x20000000ff027230 */ /* 0x000fcc0000004100 */
[----:B------:R-:W0:Y:S02]  /*89a0*/  F2I.U64.TRUNC R2, R2 ;  /* 0x0000000200027311 */ /* 0x000e24000020d800 */
[----:B0-----:R0:W-:Y:S01]  /*89b0*/  STG.E.64 [R16.64], R2 ;  /* 0x0000000210007986 */ /* 0x0011e2000c101b24 */
[----:B------:R-:W-:Y:S05]  /*89c0*/  BRA `(.L_x_7006) ;  /* 0x0000003000007947 */ /* 0x000fea0003800000 */
.L_x_7032:
[----:B------:R-:W-:-:S04]  /*89d0*/  HADD2.F32 R0, -RZ, R0.H0_H0 ;  /* 0x20000000ff007230 */ /* 0x000fc80000004100 */
[----:B------:R-:W0:Y:S02]  /*89e0*/  F2I.FTZ.U32.TRUNC.NTZ R3, R0 ;  /* 0x0000000000037305 */ /* 0x000e24000021f000 */
[----:B0-----:R0:W-:Y:S02]  /*89f0*/  STG.E [R16.64], R3 ;  /* 0x0000000310007986 */ /* 0x0011e4000c101924 */
.L_x_7006:
[----:B------:R-:W-:Y:S02]  /*8a00*/  IADD3 R19, R19, 0x80, RZ ;  /* 0x0000008013137810 */ /* 0x000fe40007ffe0ff */
.L_x_6901:
[----:B------:R-:W-:Y:S05]  /*8a10*/  BSYNC B6 ;  /* 0x0000000000067941 */ /* 0x000fea0003800000 */
.L_x_6900:
        /* <DEDUP_REMOVED lines=230> */
.L_x_7034:
        /* <DEDUP_REMOVED lines=20> */
.L_x_7038:
[----:B------:R-:W2:Y:S02]  /*99c0*/  LDG.E.U8 R2, [R2.64] ;  /* 0x0000002402027981 */ /* 0x000ea4000c1e1100 */
[----:B--2---:R-:W0:Y:S02]  /*99d0*/  I2F.U16 R0, R2 ;  /* 0x0000000200007306 */ /* 0x004e240000101000 */
[----:B0-----:R-:W-:Y:S01]  /*99e0*/  F2FP.PACK_AB R0, RZ, R0 ;  /* 0x00000000ff00723e */ /* 0x001fe200000000ff */
[----:B------:R-:W-:Y:S05]  /*99f0*/  BRA `(.L_x_7040) ;  /* 0x00000e1000007947 */ /* 0x000fea0003800000 */
.L_x_7037:
        /* <DEDUP_REMOVED lines=10> */
.L_x_7042:
[----:B------:R-:W2:Y:S02]  /*9aa0*/  LDG.E R2, [R2.64] ;  /* 0x0000002402027981 */ /* 0x000ea4000c1e1900 */
[----:B--2---:R-:W0:Y:S02]  /*9ab0*/  I2F R0, R2 ;  /* 0x0000000200007306 */ /* 0x004e240000201400 */
[----:B0-----:R-:W-:Y:S01]  /*9ac0*/  F2FP.PACK_AB R0, RZ, R0 ;  /* 0x00000000ff00723e */ /* 0x001fe200000000ff */
[----:B------:R-:W-:Y:S05]  /*9ad0*/  BRA `(.L_x_7040) ;  /* 0x00000d3000007947 */ /* 0x000fea0003800000 */
.L_x_7041:
[----:B------:R-:W2:Y:S02]  /*9ae0*/  LDG.E.U16 R2, [R2.64] ;  /* 0x0000002402027981 */ /* 0x000ea4000c1e1500 */
[----:B--2---:R-:W0:Y:S02]  /*9af0*/  I2F.S16 R0, R2 ;  /* 0x0000000200007306 */ /* 0x004e240000101400 */
[----:B0-----:R-:W-:Y:S01]  /*9b00*/  F2FP.PACK_AB R0, RZ, R0 ;  /* 0x00000000ff00723e */ /* 0x001fe200000000ff */
[----:B------:R-:W-:Y:S05]  /*9b10*/  BRA `(.L_x_7040) ;  /* 0x00000cf000007947 */ /* 0x000fea0003800000 */
.L_x_7036:
        /* <DEDUP_REMOVED lines=9> */
.L_x_7044:
[----:B------:R0:W5:Y:S01]  /*9bb0*/  LDG.E.U16 R0, [R2.64] ;  /* 0x0000002402007981 */ /* 0x000162000c1e1500 */
[----:B------:R-:W-:Y:S05]  /*9bc0*/  BRA `(.L_x_7040) ;  /* 0x00000c4000007947 */ /* 0x000fea0003800000 */
.L_x_7043:
        /* <DEDUP_REMOVED lines=9> */
.L_x_7046:
[----:B------:R0:W5:Y:S01]  /*9c60*/  LDG.E.U16 R0, [R2.64] ;  /* 0x0000002402007981 */ /* 0x000162000c1e1500 */
[----:B------:R-:W-:Y:S05]  /*9c70*/  BRA `(.L_x_7040) ;  /* 0x00000b9000007947 */ /* 0x000fea0003800000 */
.L_x_7045:
[----:B------:R-:W2:Y:S02]  /*9c80*/  LDG.E.64 R2, [R2.64] ;  /* 0x0000002402027981 */ /* 0x000ea4000c1e1b00 */
[----:B--2---:R-:W0:Y:S01]  /*9c90*/  F2F.F32.F64 R0, R2 ;  /* 0x0000000200007310 */ /* 0x004e220000301000 */
[----:B------:R-:W0:-:S14]  /*9ca0*/  DSETP.GEU.AND P0, PT, |R2|, c[0x2][0x0], PT ;  /* 0x008000000200762a */ /* 0x000e1c0003f0e200 */
[----:B0-----:R-:W-:-:S05]  /*9cb0*/  @!P0 FMUL R0, R0, 1.175494350822287508e-38 ;  /* 0x0080000000008820 */ /* 0x001fca0000400000 */
[----:B------:R-:W-:Y:S01]  /*9cc0*/  F2FP.PACK_AB R0, RZ, R0 ;  /* 0x00000000ff00723e */ /* 0x000fe200000000ff */
[----:B------:R-:W-:Y:S05]  /*9cd0*/  BRA `(.L_x_7040) ;  /* 0x00000b3000007947 */ /* 0x000fea0003800000 */
.L_x_7035:
        /* <DEDUP_REMOVED lines=13> */
.L_x_7049:
[----:B------:R-:W2:Y:S02]  /*9db0*/  LDG.E.64 R2, [R2.64] ;  /* 0x0000002402027981 */ /* 0x000ea4000c1e1b00 */
[----:B--2---:R-:W0:Y:S01]  /*9dc0*/  F2F.F32.F64 R0, R2 ;  /* 0x0000000200007310 */ /* 0x004e220000301000 */
[----:B------:R-:W0:-:S14]  /*9dd0*/  DSETP.GEU.AND P0, PT, |R2|, c[0x2][0x0], PT ;  /* 0x008000000200762a */ /* 0x000e1c0003f0e200 */
[----:B0-----:R-:W-:-:S05]  /*9de0*/  @!P0 FMUL R0, R0, 1.175494350822287508e-38 ;  /* 0x0080000000008820 */ /* 0x001fca0000400000 */
[----:B------:R-:W-:Y:S01]  /*9df0*/  F2FP.PACK_AB R0, RZ, R0 ;  /* 0x00000000ff00723e */ /* 0x000fe200000000ff */
[----:B------:R-:W-:Y:S05]  /*9e00*/  BRA `(.L_x_7040) ;  /* 0x00000a0000007947 */ /* 0x000fea0003800000 */
.L_x_7048:
        /* <DEDUP_REMOVED lines=28> */
.L_x_7051:
        /* <DEDUP_REMOVED lines=15> */
.L_x_7050:
[----:B------:R-:W2:Y:S02]  /*a0c0*/  LDG.E.U16 R0, [R2.64] ;  /* 0x0000002402007981 */ /* 0x000ea4000c1e1500 */
[----:B--2---:R-:W-:-:S04]  /*a0d0*/  PRMT R0, RZ, 0x5410, R0 ;  /* 0x00005410ff007816 */ /* 0x004fc80000000000 */
[----:B------:R-:W-:Y:S01]  /*a0e0*/  F2FP.PACK_AB R0, RZ, R0 ;  /* 0x00000000ff00723e */ /* 0x000fe200000000ff */
[----:B------:R-:W-:Y:S05]  /*a0f0*/  BRA `(.L_x_7040) ;  /* 0x0000071000007947 */ /* 0x000fea0003800000 */
.L_x_7047:
        /* <DEDUP_REMOVED lines=12> */
.L_x_7054:
        /* <DEDUP_REMOVED lines=21> */
.L_x_7058:
[----:B------:R-:W-:Y:S05]  /*a310*/  BSYNC B1 ;  /* 0x0000000000017941 */ /* 0x000fea0003800000 */
.L_x_7057:
[----:B------:R-:W-:Y:S01]  /*a320*/  LEA R3, R0, 0x3b800000, 0x17 ;  /* 0x3b80000000037811 */ /* 0x000fe200078eb8ff */
[----:B------:R-:W-:-:S05]  /*a330*/  IMAD.SHL.U32 R0, R2, 0x100000, RZ ;  /* 0x0010000002007824 */ /* 0x000fca00078e00ff */
[----:B------:R-:W-:Y:S02]  /*a340*/  LOP3.LUT R0, R3, R0, R4, 0xfe, !PT ;  /* 0x0000000003007212 */ /* 0x000fe400078efe04 */
.L_x_7056:
[----:B------:R-:W-:Y:S05]  /*a350*/  BSYNC B0 ;  /* 0x0000000000007941 */ /* 0x000fea0003800000 */
.L_x_7055:
[----:B------:R-:W-:Y:S01]  /*a360*/  F2FP.PACK_AB R0, RZ, R0 ;  /* 0x00000000ff00723e */ /* 0x000fe200000000ff */
[----:B------:R-:W-:Y:S05]  /*a370*/  BRA `(.L_x_7040) ;  /* 0x0000049000007947 */ /* 0x000fea0003800000 */
.L_x_7053:
        /* <DEDUP_REMOVED lines=21> */
.L_x_7062:
[----:B------:R-:W-:Y:S05]  /*a4d0*/  BSYNC B1 ;  /* 0x0000000000017941 */ /* 0x000fea0003800000 */
.L_x_7061:
[----:B------:R-:W-:Y:S01]  /*a4e0*/  LEA R3, R0, 0x37800000, 0x17 ;  /* 0x3780000000037811 */ /* 0x000fe200078eb8ff */
[----:B------:R-:W-:-:S05]  /*a4f0*/  IMAD.SHL.U32 R0, R2, 0x200000, RZ ;  /* 0x0020000002007824 */ /* 0x000fca00078e00ff */
[----:B------:R-:W-:Y:S02]  /*a500*/  LOP3.LUT R0, R3, R0, R4, 0xfe, !PT ;  /* 0x0000000003007212 */ /* 0x000fe400078efe04 */
.L_x_7060:
[----:B------:R-:W-:Y:S05]  /*a510*/  BSYNC B0 ;  /* 0x0000000000007941 */ /* 0x000fea0003800000 */
.L_x_7059:
[----:B------:R-:W-:Y:S01]  /*a520*/  F2FP.PACK_AB R0, RZ, R0 ;  /* 0x00000000ff00723e */ /* 0x000fe200000000ff */
[----:B------:R-:W-:Y:S05]  /*a530*/  BRA `(.L_x_7040) ;  /* 0x000002d000007947 */ /* 0x000fea0003800000 */
.L_x_7052:
        /* <DEDUP_REMOVED lines=14> */
.L_x_7066:
[----:B------:R-:W-:Y:S05]  /*a620*/  BSYNC B0 ;  /* 0x0000000000007941 */ /* 0x000fea0003800000 */
.L_x_7065:
[----:B------:R-:W-:Y:S01]  /*a630*/  F2FP.PACK_AB R0, RZ, R0 ;  /* 0x00000000ff00723e */ /* 0x000fe200000000ff */
[----:B------:R-:W-:Y:S05]  /*a640*/  BRA `(.L_x_7040) ;  /* 0x000001c000007947 */ /* 0x000fea0003800000 */
.L_x_7039:
        /* <DEDUP_REMOVED lines=21> */
.L_x_7064:
[----:B------:R-:W2:Y:S02]  /*a7a0*/  LDG.E.64 R2, [R2.64] ;  /* 0x0000002402027981 */ /* 0x000ea4000c1e1b00 */
[----:B--2---:R-:W0:Y:S02]  /*a7b0*/  I2F.U64 R0, R2 ;  /* 0x0000000200007312 */ /* 0x004e240000301000 */
[----:B0-----:R-:W-:Y:S01]  /*a7c0*/  F2FP.PACK_AB R0, RZ, R0 ;  /* 0x00000000ff00723e */ /* 0x001fe200000000ff */
[----:B------:R-:W-:Y:S05]  /*a7d0*/  BRA `(.L_x_7040) ;  /* 0x0000003000007947 */ /* 0x000fea0003800000 */
.L_x_7063:
[----:B------:R-:W2:Y:S02]  /*a7e0*/  LDG.E R2, [R2.64] ;  /* 0x0000002402027981 */ /* 0x000ea4000c1e1900 */
[----:B--2---:R-:W0:Y:S02]  /*a7f0*/  I2F.U32 R0, R2 ;  /* 0x0000000200007306 */ /* 0x004e240000201000 */
[----:B0-----:R-:W-:-:S06]  /*a800*/  F2FP.PACK_AB R0, RZ, R0 ;  /* 0x00000000ff00723e */ /* 0x001fcc00000000ff */
.L_x_7040:
        /* <DEDUP_REMOVED lines=21> */
.L_x_7070:
[----:B------:R-:W-:-:S06]  /*a960*/  HADD2.F32 R3, -RZ, R0.H0_H0 ;  /* 0x20000000ff037230 */ /* 0x000fcc0000004100 */
[----:B------:R-:W0:Y:S02]  /*a970*/  F2I.S64.TRUNC R2, R3 ;  /* 0x0000000300027311 */ /* 0x000e24000020d900 */
[----:B0-----:R-:W-:Y:S01]  /*a980*/  STG.E.U8 [R16.64], R2 ;  /* 0x0000000210007986 */ /* 0x001fe2000c101124 */
[----:B------:R-:W-:Y:S05]  /*a990*/  EXIT ;  /* 0x000000000000794d */ /* 0x000fea0003800000 */
.L_x_7069:
        /* <DEDUP_REMOVED lines=10> */
.L_x_7073:
[----:B------:R-:W-:-:S04]  /*aa40*/  HADD2.F32 R0, -RZ, R0.H0_H0 ;  /* 0x20000000ff007230 */ /* 0x000fc80000004100 */
[----:B------:R-:W0:Y:S02]  /*aa50*/  F2I.FTZ.TRUNC.NTZ R3, R0 ;  /* 0x0000000000037305 */ /* 0x000e24000021f100 */
[----:B0-----:R-:W-:Y:S01]  /*aa60*/  STG.E [R16.64], R3 ;  /* 0x0000000310007986 */ /* 0x001fe2000c101924 */
[----:B------:R-:W-:Y:S05]  /*aa70*/  EXIT ;  /* 0x000000000000794d */ /* 0x000fea0003800000 */
.L_x_7072:
[----:B------:R-:W-:-:S04]  /*aa80*/  HADD2.F32 R0, -RZ, R0.H0_H0 ;  /* 0x20000000ff007230 */ /* 0x000fc80000004100 */
[----:B------:R-:W0:Y:S02]  /*aa90*/  F2I.FTZ.TRUNC.NTZ R3, R0 ;  /* 0x0000000000037305 */ /* 0x000e24000021f100 */
[----:B0-----:R-:W-:Y:S01]  /*aaa0*/  STG.E.U16 [R16.64], R3 ;  /* 0x0000000310007986 */ /* 0x001fe2000c101524 */
[----:B------:R-:W-:Y:S05]  /*aab0*/  EXIT ;  /* 0x000000000000794d */ /* 0x000fea0003800000 */
.L_x_7068:
        /* <DEDUP_REMOVED lines=9> */
.L_x_7075:
[----:B------:R-:W-:Y:S01]  /*ab50*/  STG.E.U16 [R16.64], R0 ;  /* 0x0000000010007986 */ /* 0x000fe2000c101524 */
[----:B------:R-:W-:Y:S05]  /*ab60*/  EXIT ;  /* 0x000000000000794d */ /* 0x000fea0003800000 */
.L_x_7074:
        /* <DEDUP_REMOVED lines=10> */
.L_x_7077:
[----:B------:R-:W-:-:S05]  /*ac10*/  HADD2.F32 R0, -RZ, R0.H0_H0 ;  /* 0x20000000ff007230 */ /* 0x000fca0000004100 */
[----:B------:R-:W-:-:S04]  /*ac20*/  F2FP.PACK_AB R0, RZ, R0 ;  /* 0x00000000ff00723e */ /* 0x000fc800000000ff */
[----:B------:R-:W-:-:S05]  /*ac30*/  PRMT R0, R0, 0x5410, RZ ;  /* 0x0000541000007816 */ /* 0x000fca00000000ff */
[----:B------:R-:W-:Y:S01]  /*ac40*/  STG.E [R16.64], R0 ;  /* 0x0000000010007986 */ /* 0x000fe2000c101924 */
[----:B------:R-:W-:Y:S05]  /*ac50*/  EXIT ;  /* 0x000000000000794d */ /* 0x000fea0003800000 */
.L_x_7076:
[----:B------:R-:W-:-:S05]  /*ac60*/  HADD2.F32 R2, -RZ, R0.H0_H0 ;  /* 0x20000000ff027230 */ /* 0x000fca0000004100 */
[----:B------:R-:W-:-:S06]  /*ac70*/  FMUL.FTZ R2, R2, 1 ;  /* 0x3f80000002027820 */ /* 0x000fcc0000410000 */
[----:B------:R-:W0:Y:S02]  /*ac80*/  F2F.F64.F32 R2, R2 ;  /* 0x0000000200027310 */ /* 0x000e240000201800 */
[----:B0-----:R-:W-:Y:S01]  /*ac90*/  STG.E.64 [R16.64], R2 ;  /* 0x0000000210007986 */ /* 0x001fe2000c101b24 */
[----:B------:R-:W-:Y:S05]  /*aca0*/  EXIT ;  /* 0x000000000000794d */ /* 0x000fea0003800000 */
.L_x_7067:
        /* <DEDUP_REMOVED lines=13> */
.L_x_7080:
[----:B------:R-:W-:Y:S01]  /*ad80*/  HADD2.F32 R0, -RZ, R0.H0_H0 ;  /* 0x20000000ff007230 */ /* 0x000fe20000004100 */
[----:B------:R-:W-:-:S04]  /*ad90*/  CS2R R6, SRZ ;  /* 0x0000000000067805 */ /* 0x000fc8000001ff00 */
[----:B------:R-:W-:-:S04]  /*ada0*/  FMUL.FTZ R0, R0, 1 ;  /* 0x3f80000000007820 */ /* 0x000fc80000410000 */
[----:B------:R-:W0:Y:S02]  /*adb0*/  F2F.F64.F32 R4, R0 ;  /* 0x0000000000047310 */ /* 0x000e240000201800 */
[----:B0-----:R-:W-:Y:S01]  /*adc0*/  STG.E.128 [R16.64], R4 ;  /* 0x0000000410007986 */ /* 0x001fe2000c101d24 */
[----:B------:R-:W-:Y:S05]  /*add0*/  EXIT ;  /* 0x000000000000794d */ /* 0x000fea0003800000 */
.L_x_7079:
        /* <DEDUP_REMOVED lines=21> */
.L_x_7084:
[----:B------:R-:W-:Y:S05]  /*af30*/  BSYNC B0 ;  /* 0x0000000000007941 */ /* 0x000fea0003800000 */
.L_x_7083:
[----:B------:R-:W-:-:S05]  /*af40*/  LOP3.LUT R3, R0, R3, RZ, 0xfc, !PT ;  /* 0x0000000300037212 */ /* 0x000fca00078efcff */
[----:B------:R-:W-:Y:S01]  /*af50*/  STG.E.U8 [R16.64], R3 ;  /* 0x0000000310007986 */ /* 0x000fe2000c101124 */
[----:B------:R-:W-:Y:S05]  /*af60*/  EXIT ;  /* 0x000000000000794d */ /* 0x000fea0003800000 */
.L_x_7082:
        /* <DEDUP_REMOVED lines=13> */
.L_x_7086:
[----:B------:R-:W-:Y:S01]  /*b040*/  IMAD.MOV.U32 R0, RZ, RZ, 0x7f ;  /* 0x0000007fff007424 */ /* 0x000fe200078e00ff */
[----:B------:R-:W-:-:S04]  /*b050*/  ISETP.GT.U32.AND P0, PT, R2, 0x7f800000, PT ;  /* 0x7f8000000200780c */ /* 0x000fc80003f04070 */
[----:B------:R-:W-:-:S04]  /*b060*/  SEL R0, R0, 0x7c, P0 ;  /* 0x0000007c00007807 */ /* 0x000fc80000000000 */
.L_x_7087:
[----:B------:R-:W-:Y:S05]  /*b070*/  BSYNC B0 ;  /* 0x0000000000007941 */ /* 0x000fea0003800000 */
.L_x_7085:
[----:B------:R-:W-:-:S04]  /*b080*/  LOP3.LUT R2, R3, 0x80000000, RZ, 0xc0, !PT ;  /* 0x8000000003027812 */ /* 0x000fc800078ec0ff */
[----:B------:R-:W-:-:S04]  /*b090*/  SHF.R.U32.HI R3, RZ, 0x18, R2 ;  /* 0x00000018ff037819 */ /* 0x000fc80000011602 */
[----:B------:R-:W-:-:S05]  /*b0a0*/  LOP3.LUT R3, R0, R3, RZ, 0xfc, !PT ;  /* 0x0000000300037212 */ /* 0x000fca00078efcff */
[----:B------:R-:W-:Y:S01]  /*b0b0*/  STG.E.U8 [R16.64], R3 ;  /* 0x0000000310007986 */ /* 0x000fe2000c101124 */
[----:B------:R-:W-:Y:S05]  /*b0c0*/  EXIT ;  /* 0x000000000000794d */ /* 0x000fea0003800000 */
.L_x_7081:
[----:B------:R-:W-:-:S05]  /*b0d0*/  HADD2.F32 R0, -RZ, R0.H0_H0 ;  /* 0x20000000ff007230 */ /* 0x000fca0000004100 */
[----:B------:R-:W-:-:S05]  /*b0e0*/  F2FP.BF16.PACK_AB R0, RZ, R0 ;  /* 0x00000000ff00723e */ /* 0x000fca00000010ff */
[----:B------:R-:W-:Y:S01]  /*b0f0*/  STG.E.U16 [R16.64], R0 ;  /* 0x0000000010007986 */ /* 0x000fe2000c101524 */
[----:B------:R-:W-:Y:S05]  /*b100*/  EXIT ;  /* 0x000000000000794d */ /* 0x000fea0003800000 */
.L_x_7078:
        /* <DEDUP_REMOVED lines=12> */
.L_x_7090:
        /* <DEDUP_REMOVED lines=17> */
.L_x_7093:
[----:B------:R-:W-:-:S04]  /*b2e0*/  LOP3.LUT R2, R3, 0x80000000, RZ, 0xc0, !PT ;  /* 0x8000000003027812 */ /* 0x000fc800078ec0ff */
[----:B------:R-:W-:-:S04]  /*b2f0*/  SHF.R.U32.HI R3, RZ, 0x18, R2 ;  /* 0x00000018ff037819 */ /* 0x000fc80000011602 */
[----:B------:R-:W-:-:S04]  /*b300*/  LOP3.LUT R0, R0, R3, RZ, 0xfc, !PT ;  /* 0x0000000300007212 */ /* 0x000fc800078efcff */
[----:B------:R-:W-:Y:S02]  /*b310*/  PRMT R8, R0, 0x7610, R8 ;  /* 0x0000761000087816 */ /* 0x000fe40000000008 */
.L_x_7092:
[----:B------:R-:W-:Y:S05]  /*b320*/  BSYNC B0 ;  /* 0x0000000000007941 */ /* 0x000fea0003800000 */
.L_x_7091:
[----:B------:R-:W-:Y:S01]  /*b330*/  STG.E.U8 [R16.64], R8 ;  /* 0x0000000810007986 */ /* 0x000fe2000c101124 */
[----:B------:R-:W-:Y:S05]  /*b340*/  EXIT ;  /* 0x000000000000794d */ /* 0x000fea0003800000 */
.L_x_7089:
        /* <DEDUP_REMOVED lines=17> */
.L_x_7096:
[----:B------:R-:W-:-:S04]  /*b460*/  LOP3.LUT R2, R3, 0x80000000, RZ, 0xc0, !PT ;  /* 0x8000000003027812 */ /* 0x000fc800078ec0ff */
[----:B------:R-:W-:-:S04]  /*b470*/  SHF.R.U32.HI R3, RZ, 0x18, R2 ;  /* 0x00000018ff037819 */ /* 0x000fc80000011602 */
[----:B------:R-:W-:-:S04]  /*b480*/  LOP3.LUT R0, R0, R3, RZ, 0xfc, !PT ;  /* 0x0000000300007212 */ /* 0x000fc800078efcff */
[----:B------:R-:W-:Y:S02]  /*b490*/  PRMT R8, R0, 0x7610, R8 ;  /* 0x0000761000087816 */ /* 0x000fe40000000008 */
.L_x_7095:
[----:B------:R-:W-:Y:S05]  /*b4a0*/  BSYNC B0 ;  /* 0x0000000000007941 */ /* 0x000fea0003800000 */
.L_x_7094:
[----:B------:R-:W-:Y:S01]  /*b4b0*/  STG.E.U8 [R16.64], R8 ;  /* 0x0000000810007986 */ /* 0x000fe2000c101124 */
[----:B------:R-:W-:Y:S05]  /*b4c0*/  EXIT ;  /* 0x000000000000794d */ /* 0x000fea0003800000 */
.L_x_7088:
        /* <DEDUP_REMOVED lines=22> */
.L_x_7071:
        /* <DEDUP_REMOVED lines=20> */
.L_x_7098:
[----:B------:R-:W-:-:S06]  /*b770*/  HADD2.F32 R2, -RZ, R0.H0_H0 ;  /* 0x20000000ff027230 */ /* 0x000fcc0000004100 */
[----:B------:R-:W0:Y:S02]  /*b780*/  F2I.U64.TRUNC R2, R2 ;  /* 0x0000000200027311 */ /* 0x000e24000020d800 */
[----:B0-----:R-:W-:Y:S01]  /*b790*/  STG.E.64 [R16.64], R2 ;  /* 0x0000000210007986 */ /* 0x001fe2000c101b24 */
[----:B------:R-:W-:Y:S05]  /*b7a0*/  EXIT ;  /* 0x000000000000794d */ /* 0x000fea0003800000 */
.L_x_7097:
[----:B------:R-:W-:-:S04]  /*b7b0*/  HADD2.F32 R0, -RZ, R0.H0_H0 ;  /* 0x20000000ff007230 */ /* 0x000fc80000004100 */
[----:B------:R-:W0:Y:S02]  /*b7c0*/  F2I.FTZ.U32.TRUNC.NTZ R3, R0 ;  /* 0x0000000000037305 */ /* 0x000e24000021f000 */
[----:B0-----:R-:W-:Y:S01]  /*b7d0*/  STG.E [R16.64], R3 ;  /* 0x0000000310007986 */ /* 0x001fe2000c101924 */
[----:B------:R-:W-:Y:S05]  /*b7e0*/  EXIT ;  /* 0x000000000000794d */ /* 0x000fea0003800000 */
.L_x_7099:
        /* <DEDUP_REMOVED lines=9> */
.L_x_40009:


//--------------------- .text._ZN2at6native27unrolled_elementwise_kernelINS0_13AUnaryFunctorIN3c104HalfES4_S4_ZZZNS0_16fmax_kernel_cudaERNS_18TensorIteratorBaseEENKUlvE_clEvENKUlvE1_clEvEUlS4_S4_E_EESt5arrayIPcLm2EELi4E23TrivialOffsetCalculatorILi1EjESF_NS0_6memory12LoadWithCastILi1EEENSG_13StoreWithCastILi1EEEEEviT_T0_T2_T3_T4_T5_ --------------------------
	.section	.text._ZN2at6native27unrolled_elementwise_kernelINS0_13AUnaryFunctorIN3c104HalfES4_S4_ZZZNS0_16fmax_kernel_cudaERNS_18TensorIteratorBaseEENKUlvE_clEvENKUlvE1_clEvEUlS4_S4_E_EESt5arrayIPcLm2EELi4E23TrivialOffsetCalculatorILi1EjESF_NS0_6memory12LoadWithCastILi1EEENSG_13StoreWithCastILi1EEEEEviT_T0_T2_T3_T4_T5_,"ax",@progbits
	.sectioninfo	@"SHI_REGISTERS=29"
	.align	128
        .global         _ZN2at6native27unrolled_elementwise_kernelINS0_13AUnaryFunctorIN3c104HalfES4_S4_ZZZNS0_16fmax_kernel_cudaERNS_18TensorIteratorBaseEENKUlvE_clEvENKUlvE1_clEvEUlS4_S4_E_EESt5arrayIPcLm2EELi4E23TrivialOffsetCalculatorILi1EjESF_NS0_6memory12LoadWithCastILi1EEENSG_13StoreWithCastILi1EEEEEviT_T0_T2_T3_T4_T5_
        .type           _ZN2at6native27unrolled_elementwise_kernelINS0_13AUnaryFunctorIN3c104HalfES4_S4_ZZZNS0_16fmax_kernel_cudaERNS_18TensorIteratorBaseEENKUlvE_clEvENKUlvE1_clEvEUlS4_S4_E_EESt5arrayIPcLm2EELi4E23TrivialOffsetCalculatorILi1EjESF_NS0_6memory12LoadWithCastILi1EEENSG_13StoreWithCastILi1EEEEEviT_T0_T2_T3_T4_T5_,@function
        .size           _ZN2at6native27unrolled_elementwise_kernelINS0_13AUnaryFunctorIN3c104HalfES4_S4_ZZZNS0_16fmax_kernel_cudaERNS_18TensorIteratorBaseEENKUlvE_clEvENKUlvE1_clEvEUlS4_S4_E_EESt5arrayIPcLm2EELi4E23TrivialOffsetCalculatorILi1EjESF_NS0_6memory12LoadWithCastILi1EEENSG_13StoreWithCastILi1EEEEEviT_T0_T2_T3_T4_T5_,(.L_x_40010 - _ZN2at6native27unrolled_elementwise_kernelINS0_13AUnaryFunctorIN3c104HalfES4_S4_ZZZNS0_16fmax_kernel_cudaERNS_18TensorIteratorBaseEENKUlvE_clEvENKUlvE1_clEvEUlS4_S4_E_EESt5arrayIPcLm2EELi4E23TrivialOffsetCalculatorILi1EjESF_NS0_6memory12LoadWithCastILi1EEENSG_13StoreWithCastILi1EEEEEviT_T0_T2_T3_T4_T5_)
        .other          _ZN2at6native27unrolled_elementwise_kernelINS0_13AUnaryFunctorIN3c104HalfES4_S4_ZZZNS0_16fmax_kernel_cudaERNS_18TensorIteratorBaseEENKUlvE_clEvENKUlvE1_clEvEUlS4_S4_E_EESt5arrayIPcLm2EELi4E23TrivialOffsetCalculatorILi1EjESF_NS0_6memory12LoadWithCastILi1EEENSG_13StoreWithCastILi1EEEEEviT_T0_T2_T3_T4_T5_,@"STO_CUDA_ENTRY STV_DEFAULT"
_ZN2at6native27unrolled_elementwise_kernelINS0_13AUnaryFunctorIN3c104HalfES4_S4_ZZZNS0_16fmax_kernel_cudaERNS_18TensorIteratorBaseEENKUlvE_clEvENKUlvE1_clEvEUlS4_S4_E_EESt5arrayIPcLm2EELi4E23TrivialOffsetCalculatorILi1EjESF_NS0_6memory12LoadWithCastILi1EEENSG_13StoreWithCastILi1EEEEEviT_T0_T2_T3_T4_T5_:
.text._ZN2at6native27unrolled_elementwise_kernelINS0_13AUnaryFunctorIN3c104HalfES4_S4_ZZZNS0_16fmax_kernel_cudaERNS_18TensorIteratorBaseEENKUlvE_clEvENKUlvE1_clEvEUlS4_S4_E_EESt5arrayIPcLm2EELi4E23TrivialOffsetCalculatorILi1EjESF_NS0_6memory12LoadWithCastILi1EEENSG_13StoreWithCastILi1EEEEEviT_T0_T2_T3_T4_T5_:
        /* <DEDUP_REMOVED lines=32> */
.L_x_7105:
[----:B------:R-:W2:Y:S02]  /*0200*/  LDG.E.U8 R2, [R2.64] ;  /* 0x0000002402027981 */ /* 0x000ea4000c1e1100 */
[----:B--2---:R-:W0:Y:S02]  /*0210*/  I2F.U16 R0, R2 ;  /* 0x0000000200007306 */ /* 0x004e240000101000 */
[----:B0-----:R-:W-:-:S04]  /*0220*/  F2FP.PACK_AB R0, RZ, R0 ;  /* 0x00000000ff00723e */ /* 0x001fc800000000ff */
[----:B------:R-:W-:Y:S01]  /*0230*/  PRMT R23, R0, 0x7610, R23 ;  /* 0x0000761000177816 */ /* 0x000fe20000000017 */
[----:B------:R-:W-:Y:S05]  /*0240*/  BRA `(.L_x_7107) ;  /* 0x00000ee000007947 */ /* 0x000fea0003800000 */
.L_x_7104:
        /* <DEDUP_REMOVED lines=11> */
.L_x_7109:
[----:B------:R-:W2:Y:S02]  /*0300*/  LDG.E R2, [R2.64] ;  /* 0x0000002402027981 */ /* 0x000ea4000c1e1900 */
[----:B--2---:R-:W0:Y:S02]  /*0310*/  I2F R0, R2 ;  /* 0x0000000200007306 */ /* 0x004e240000201400 */
[----:B0-----:R-:W-:-:S04]  /*0320*/  F2FP.PACK_AB R0, RZ, R0 ;  /* 0x00000000ff00723e */ /* 0x001fc800000000ff */
[----:B------:R-:W-:Y:S01]  /*0330*/  PRMT R23, R0, 0x7610, R23 ;  /* 0x0000761000177816 */ /* 0x000fe20000000017 */
[----:B------:R-:W-:Y:S05]  /*0340*/  BRA `(.L_x_7107) ;  /* 0x00000de000007947 */ /* 0x000fea0003800000 */
.L_x_7108:
[----:B------:R-:W2:Y:S02]  /*0350*/  LDG.E.U16 R2, [R2.64] ;  /* 0x0000002402027981 */ /* 0x000ea4000c1e1500 */
[----:B--2---:R-:W0:Y:S02]  /*0360*/  I2F.S16 R0, R2 ;  /* 0x0000000200007306 */ /* 0x004e240000101400 */
[----:B0-----:R-:W-:-:S04]  /*0370*/  F2FP.PACK_AB R0, RZ, R0 ;  /* 0x00000000ff00723e */ /* 0x001fc800000000ff */
[----:B------:R-:W-:Y:S01]  /*0380*/  PRMT R23, R0, 0x7610, R23 ;  /* 0x0000761000177816 */ /* 0x000fe20000000017 */
[----:B------:R-:W-:Y:S05]  /*0390*/  BRA `(.L_x_7107) ;  /* 0x00000d9000007947 */ /* 0x000fea0003800000 */
.L_x_7103:
        /* <DEDUP_REMOVED lines=9> */
.L_x_7111:
[----:B------:R0:W5:Y:S01]  /*0430*/  LDG.E.U16 R23, [R2.64] ;  /* 0x0000002402177981 */ /* 0x000162000c1e1500 */
[----:B------:R-:W-:Y:S05]  /*0440*/  BRA `(.L_x_7107) ;  /* 0x00000ce000007947 */ /* 0x000fea0003800000 */
.L_x_7110:
        /* <DEDUP_REMOVED lines=9> */
.L_x_7113:
[----:B------:R0:W5:Y:S01]  /*04e0*/  LDG.E.U16 R23, [R2.64] ;  /* 0x0000002402177981 */ /* 0x000162000c1e1500 */
[----:B------:R-:W-:Y:S05]  /*04f0*/  BRA `(.L_x_7107) ;  /* 0x00000c3000007947 */ /* 0x000fea0003800000 */
.L_x_7112:
[----:B------:R-:W2:Y:S02]  /*0500*/  LDG.E.64 R2, [R2.64] ;  /* 0x0000002402027981 */ /* 0x000ea4000c1e1b00 */
[----:B--2---:R-:W0:Y:S01]  /*0510*/  F2F.F32.F64 R0, R2 ;  /* 0x0000000200007310 */ /* 0x004e220000301000 */
[----:B------:R-:W0:-:S14]  /*0520*/  DSETP.GEU.AND P0, PT, |R2|, c[0x2][0x0], PT ;  /* 0x008000000200762a */ /* 0x000e1c0003f0e200 */
[----:B0-----:R-:W-:-:S05]  /*0530*/  @!P0 FMUL R0, R0, 1.175494350822287508e-38 ;  /* 0x0080000000008820 */ /* 0x001fca0000400000 */
[----:B------:R-:W-:-:S04]  /*0540*/  F2FP.PACK_AB R0, RZ, R0 ;  /* 0x00000000ff00723e */ /* 0x000fc800000000ff */
[----:B------:R-:W-:Y:S01]  /*0550*/  PRMT R23, R0, 0x7610, R23 ;  /* 0x0000761000177816 */ /* 0x000fe20000000017 */
[----:B------:R-:W-:Y:S05]  /*0560*/  BRA `(.L_x_7107) ;  /* 0x00000bc000007947 */ /* 0x000fea0003800000 */
.L_x_7102:
        /* <DEDUP_REMOVED lines=14> */
.L_x_7116:
[----:B------:R-:W2:Y:S02]  /*0650*/  LDG.E.64 R2, [R2.64] ;  /* 0x0000002402027981 */ /* 0x000ea4000c1e1b00 */
[----:B--2---:R-:W0:Y:S01]  /*0660*/  F2F.F32.F64 R0, R2 ;  /* 0x0000000200007310 */ /* 0x004e220000301000 */
[----:B------:R-:W0:-:S14]  /*0670*/  DSETP.GEU.AND P0, PT, |R2|, c[0x2][0x0], PT ;  /* 0x008000000200762a */ /* 0x000e1c0003f0e200 */
[----:B0-----:R-:W-:-:S05]  /*0680*/  @!P0 FMUL R0, R0, 1.175494350822287508e-38 ;  /* 0x0080000000008820 */ /* 0x001fca0000400000 */
[----:B------:R-:W-:-:S04]  /*0690*/  F2FP.PACK_AB R0, RZ, R0 ;  /* 0x00000000ff00723e */ /* 0x000fc800000000ff */
[----:B------:R-:W-:Y:S01]  /*06a0*/  PRMT R23, R0, 0x7610, R23 ;  /* 0x0000761000177816 */ /* 0x000fe20000000017 */
[----:B------:R-:W-:Y:S05]  /*06b0*/  BRA `(.L_x_7107) ;  /* 0x00000a7000007947 */ /* 0x000fea0003800000 */
.L_x_7115:
        /* <DEDUP_REMOVED lines=28> */
.L_x_7118:
        /* <DEDUP_REMOVED lines=16> */
.L_x_7117:
[----:B------:R-:W2:Y:S02]  /*0980*/  LDG.E.U16 R0, [R2.64] ;  /* 0x0000002402007981 */ /* 0x000ea4000c1e1500 */
[----:B--2---:R-:W-:-:S04]  /*0990*/  PRMT R0, RZ, 0x5410, R0 ;  /* 0x00005410ff007816 */ /* 0x004fc80000000000 */
[----:B------:R-:W-:-:S04]  /*09a0*/  F2FP.PACK_AB R0, RZ, R0 ;  /* 0x00000000ff00723e */ /* 0x000fc800000000ff */
[----:B------:R-:W-:Y:S01]  /*09b0*/  PRMT R23, R0, 0x7610, R23 ;  /* 0x0000761000177816 */ /* 0x000fe20000000017 */
[----:B------:R-:W-:Y:S05]  /*09c0*/  BRA `(.L_x_7107) ;  /* 0x0000076000007947 */ /* 0x000fea0003800000 */
.L_x_7114:
        /* <DEDUP_REMOVED lines=12> */
.L_x_7121:
        /* <DEDUP_REMOVED lines=21> */
.L_x_7125:
[----:B------:R-:W-:Y:S05]  /*0be0*/  BSYNC B1 ;  /* 0x0000000000017941 */ /* 0x000fea0003800000 */
.L_x_7124:
[----:B------:R-:W-:Y:S01]  /*0bf0*/  LEA R3, R0, 0x3b800000, 0x17 ;  /* 0x3b80000000037811 */ /* 0x000fe200078eb8ff */
[----:B------:R-:W-:-:S05]  /*0c00*/  IMAD.SHL.U32 R0, R2, 0x100000, RZ ;  /* 0x0010000002007824 */ /* 0x000fca00078e00ff */
[----:B------:R-:W-:Y:S02]  /*0c10*/  LOP3.LUT R0, R3, R0, R4, 0xfe, !PT ;  /* 0x0000000003007212 */ /* 0x000fe400078efe04 */
.L_x_7123:
[----:B------:R-:W-:Y:S05]  /*0c20*/  BSYNC B0 ;  /* 0x0000000000007941 */ /* 0x000fea0003800000 */
.L_x_7122:
[----:B------:R-:W-:-:S04]  /*0c30*/  F2FP.PACK_AB R0, RZ, R0 ;  /* 0x00000000ff00723e */ /* 0x000fc800000000ff */
[----:B------:R-:W-:Y:S01]  /*0c40*/  PRMT R23, R0, 0x7610, R23 ;  /* 0x0000761000177816 */ /* 0x000fe20000000017 */
[----:B------:R-:W-:Y:S05]  /*0c50*/  BRA `(.L_x_7107) ;  /* 0x000004d000007947 */ /* 0x000fea0003800000 */
.L_x_7120:
        /* <DEDUP_REMOVED lines=21> */
.L_x_7129:
[----:B------:R-:W-:Y:S05]  /*0db0*/  BSYNC B1 ;  /* 0x0000000000017941 */ /* 0x000fea0003800000 */
.L_x_7128:
[----:B------:R-:W-:Y:S01]  /*0dc0*/  LEA R3, R0, 0x37800000, 0x17 ;  /* 0x3780000000037811 */ /* 0x000fe200078eb8ff */
[----:B------:R-:W-:-:S05]  /*0dd0*/  IMAD.SHL.U32 R0, R2, 0x200000, RZ ;  /* 0x0020000002007824 */ /* 0x000fca00078e00ff */
[----:B------:R-:W-:Y:S02]  /*0de0*/  LOP3.LUT R0, R3, R0, R4, 0xfe, !PT ;  /* 0x0000000003007212 */ /* 0x000fe400078efe04 */
.L_x_7127:
[----:B------:R-:W-:Y:S05]  /*0df0*/  BSYNC B0 ;  /* 0x0000000000007941 */ /* 0x000fea0003800000 */
.L_x_7126:
[----:B------:R-:W-:-:S04]  /*0e00*/  F2FP.PACK_AB R0, RZ, R0 ;  /* 0x00000000ff00723e */ /* 0x000fc800000000ff */
[----:B------:R-:W-:Y:S01]  /*0e10*/  PRMT R23, R0, 0x7610, R23 ;  /* 0x0000761000177816 */ /* 0x000fe20000000017 */
[----:B------:R-:W-:Y:S05]  /*0e20*/  BRA `(.L_x_7107) ;  /* 0x0000030000007947 */ /* 0x000fea0003800000 */
.L_x_7119:
        /* <DEDUP_REMOVED lines=14> */
.L_x_7133:
[----:B------:R-:W-:Y:S05]  /*0f10*/  BSYNC B0 ;  /* 0x0000000000007941 */ /* 0x000fea0003800000 */
.L_x_7132:
[----:B------:R-:W-:-:S04]  /*0f20*/  F2FP.PACK_AB R0, RZ, R0 ;  /* 0x00000000ff00723e */ /* 0x000fc800000000ff */
[----:B------:R-:W-:Y:S01]  /*0f30*/  PRMT R23, R0, 0x7610, R23 ;  /* 0x0000761000177816 */ /* 0x000fe20000000017 */
[----:B------:R-:W-:Y:S05]  /*0f40*/  BRA `(.L_x_7107) ;  /* 0x000001e000007947 */ /* 0x000fea0003800000 */
.L_x_7106:
        /* <DEDUP_REMOVED lines=21> */
.L_x_7131:
[----:B------:R-:W2:Y:S02]  /*10a0*/  LDG.E.64 R2, [R2.64] ;  /* 0x0000002402027981 */ /* 0x000ea4000c1e1b00 */
[----:B--2---:R-:W0:Y:S02]  /*10b0*/  I2F.U64 R0, R2 ;  /* 0x0000000200007312 */ /* 0x004e240000301000 */
[----:B0-----:R-:W-:-:S04]  /*10c0*/  F2FP.PACK_AB R0, RZ, R0 ;  /* 0x00000000ff00723e */ /* 0x001fc800000000ff */
[----:B------:R-:W-:Y:S01]  /*10d0*/  PRMT R23, R0, 0x7610, R23 ;  /* 0x0000761000177816 */ /* 0x000fe20000000017 */
[----:B------:R-:W-:Y:S05]  /*10e0*/  BRA `(.L_x_7107) ;  /* 0x0000004000007947 */ /* 0x000fea0003800000 */
.L_x_7130:
[----:B------:R-:W2:Y:S02]  /*10f0*/  LDG.E R2, [R2.64] ;  /* 0x0000002402027981 */ /* 0x000ea4000c1e1900 */
[----:B--2---:R-:W0:Y:S02]  /*1100*/  I2F.U32 R0, R2 ;  /* 0x0000000200007306 */ /* 0x004e240000201000 */
[----:B0-----:R-:W-:-:S04]  /*1110*/  F2FP.PACK_AB R0, RZ, R0 ;  /* 0x00000000ff00723e */ /* 0x001fc800000000ff */
[----:B------:R-:W-:Y:S02]  /*1120*/  PRMT R23, R0, 0x7610, R23 ;  /* 0x0000761000177816 */ /* 0x000fe40000000017 */
.L_x_7107:
[----:B------:R-:W1:Y:S02]  /*1130*/  S2R R19, SR_TID.X ;  /* 0x0000000000137919 */ /* 0x000e640000002100 */
[----:B-1----:R-:W-:-:S03]  /*1140*/  IADD3 R19, R19, 0x80, RZ ;  /* 0x0000008013137810 */ /* 0x002fc60007ffe0ff */
.L_x_7101:
[----:B-1----:R-:W-:Y:S05]  /*1150*/  BSYNC B6 ;  /* 0x0000000000067941 */ /* 0x002fea0003800000 */
.L_x_7100:
        /* <DEDUP_REMOVED lines=24> */
.L_x_7139:
[----:B------:R-:W2:Y:S02]  /*12e0*/  LDG.E.U8 R2, [R2.64] ;  /* 0x0000002402027981 */ /* 0x000ea4000c1e1100 */
[----:B--2---:R-:W0:Y:S02]  /*12f0*/  I2F.U16 R0, R2 ;  /* 0x0000000200007306 */ /* 0x004e240000101000 */
[----:B0-----:R-:W-:-:S04]  /*1300*/  F2FP.PACK_AB R0, RZ, R0 ;  /* 0x00000000ff00723e */ /* 0x001fc800000000ff */
[----:B------:R-:W-:Y:S01]  /*1310*/  PRMT R22, R0, 0x7610, R22 ;  /* 0x0000761000167816 */ /* 0x000fe20000000016 */
[----:B------:R-:W-:Y:S05]  /*1320*/  BRA `(.L_x_7141) ;  /* 0x00000ed000007947 */ /* 0x000fea0003800000 */
.L_x_7138:
        /* <DEDUP_REMOVED lines=11> */
.L_x_7143:
[----:B------:R-:W2:Y:S02]  /*13e0*/  LDG.E R2, [R2.64] ;  /* 0x0000002402027981 */ /* 0x000ea4000c1e1900 */
[----:B--2---:R-:W0:Y:S02]  /*13f0*/  I2F R0, R2 ;  /* 0x0000000200007306 */ /* 0x004e240000201400 */
[----:B0-----:R-:W-:-:S04]  /*1400*/  F2FP.PACK_AB R0, RZ, R0 ;  /* 0x00000000ff00723e */ /* 0x001fc800000000ff */
[----:B------:R-:W-:Y:S01]  /*1410*/  PRMT R22, R0, 0x7610, R22 ;  /* 0x0000761000167816 */ /* 0x000fe20000000016 */
[----:B------:R-:W-:Y:S05]  /*1420*/  BRA `(.L_x_7141) ;  /* 0x00000dd000007947 */ /* 0x000fea0003800000 */
.L_x_7142:
[----:B------:R-:W2:Y:S02]  /*1430*/  LDG.E.U16 R2, [R2.64] ;  /* 0x0000002402027981 */ /* 0x000ea4000c1e1500 */
[----:B--2---:R-:W0:Y:S02]  /*1440*/  I2F.S16 R0, R2 ;  /* 0x0000000200007306 */ /* 0x004e240000101400 */
[----:B0-----:R-:W-:-:S04]  /*1450*/  F2FP.PACK_AB R0, RZ, R0 ;  /* 0x00000000ff00723e */ /* 0x001fc800000000ff */
[----:B------:R-:W-:Y:S01]  /*1460*/  PRMT R22, R0, 0x7610, R22 ;  /* 0x0000761000167816 */ /* 0x000fe20000000016 */
[----:B------:R-:W-:Y:S05]  /*1470*/  BRA `(.L_x_7141) ;  /* 0x00000d8000007947 */ /* 0x000fea0003800000 */
.L_x_7137:
        /* <DEDUP_REMOVED lines=9> */
.L_x_7145:
[----:B------:R0:W5:Y:S01]  /*1510*/  LDG.E.U16 R22, [R2.64] ;  /* 0x0000002402167981 */ /* 0x000162000c1e1500 */
[----:B------:R-:W-:Y:S05]  /*1520*/  BRA `(.L_x_7141) ;  /* 0x00000cd000007947 */ /* 0x000fea0003800000 */
.L_x_7144:
        /* <DEDUP_REMOVED lines=9> */
.L_x_7147:
[----:B------:R0:W5:Y:S01]  /*15c0*/  LDG.E.U16 R22, [R2.64] ;  /* 0x0000002402167981 */ /* 0x000162000c1e1500 */
[----:B------:R-:W-:Y:S05]  /*15d0*/  BRA `(.L_x_7141) ;  /* 0x00000c2000007947 */ /* 0x000fea0003800000 */
.L_x_7146:
[----:B------:R-:W2:Y:S02]  /*15e0*/  LDG.E.64 R2, [R2.64] ;  /* 0x0000002402027981 */ /* 0x000ea4000c1e1b00 */
[----:B--2---:R-:W0:Y:S01]  /*15f0*/  F2F.F32.F64 R0, R2 ;  /* 0x0000000200007310 */ /* 0x004e220000301000 */
[----:B------:R-:W0:-:S14]  /*1600*/  DSETP.GEU.AND P0, PT, |R2|, c[0x2][0x0], PT ;  /* 0x008000000200762a */ /* 0x000e1c0003f0e200 */
[----:B0-----:R-:W-:-:S05]  /*1610*/  @!P0 FMUL R0, R0, 1.175494350822287508e-38 ;  /* 0x0080000000008820 */ /* 0x001fca0000400000 */
[----:B------:R-:W-:-:S04]  /*1620*/  F2FP.PACK_AB R0, RZ, R0 ;  /* 0x00000000ff00723e */ /* 0x000fc800000000ff */
[----:B------:R-:W-:Y:S01]  /*1630*/  PRMT R22, R0, 0x7610, R22 ;  /* 0x0000761000167816 */ /* 0x000fe20000000016 */
[----:B------:R-:W-:Y:S05]  /*1640*/  BRA `(.L_x_7141) ;  /* 0x00000bb000007947 */ /* 0x000fea0003800000 */
.L_x_7136:
        /* <DEDUP_REMOVED lines=14> */
.L_x_7150:
[----:B------:R-:W2:Y:S02]  /*1730*/  LDG.E.64 R2, [R2.64] ;  /* 0x0000002402027981 */ /* 0x000ea4000c1e1b00 */
[----:B--2---:R-:W0:Y:S01]  /*1740*/  F2F.F32.F64 R0, R2 ;  /* 0x0000000200007310 */ /* 0x004e220000301000 */
[----:B------:R-:W0:-:S14]  /*1750*/  DSETP.GEU.AND P0, PT, |R2|, c[0x2][0x0], PT ;  /* 0x008000000200762a */ /* 0x000e1c0003f0e200 */
[----:B0-----:R-:W-:-:S05]  /*1760*/  @!P0 FMUL R0, R0, 1.175494350822287508e-38 ;  /* 0x0080000000008820 */ /* 0x001fca0000400000 */
[----:B------:R-:W-:-:S04]  /*1770*/  F2FP.PACK_AB R0, RZ, R0 ;  /* 0x00000000ff00723e */ /* 0x000fc800000000ff */
[----:B------:R-:W-:Y:S01]  /*1780*/  PRMT R22, R0, 0x7610, R22 ;  /* 0x0000761000167816 */ /* 0x000fe20000000016 */
[----:B------:R-:W-:Y:S05]  /*1790*/  BRA `(.L_x_7141) ;  /* 0x00000a6000007947 */ /* 0x000fea0003800000 */
.L_x_7149:
        /* <DEDUP_REMOVED lines=28> */
.L_x_7152:
        /* <DEDUP_REMOVED lines=15> */
.L_x_7151:
[----:B------:R-:W2:Y:S02]  /*1a50*/  LDG.E.U16 R0, [R2.64] ;  /* 0x0000002402007981 */ /* 0x000ea4000c1e1500 */
[----:B--2---:R-:W-:-:S04]  /*1a60*/  PRMT R0, RZ, 0x5410, R0 ;  /* 0x00005410ff007816 */ /* 0x004fc80000000000 */
[----:B------:R-:W-:-:S04]  /*1a70*/  F2FP.PACK_AB R0, RZ, R0 ;  /* 0x00000000ff00723e */ /* 0x000fc800000000ff */
[----:B------:R-:W-:Y:S01]  /*1a80*/  PRMT R22, R0, 0x7610, R22 ;  /* 0x0000761000167816 */ /* 0x000fe20000000016 */
[----:B------:R-:W-:Y:S05]  /*1a90*/  BRA `(.L_x_7141) ;  /* 0x0000076000007947 */ /* 0x000fea0003800000 */
.L_x_7148:
        /* <DEDUP_REMOVED lines=12> */
.L_x_7155:
        /* <DEDUP_REMOVED lines=21> */
.L_x_7159:
[----:B------:R-:W-:Y:S05]  /*1cb0*/  BSYNC B1 ;  /* 0x0000000000017941 */ /* 0x000fea0003800000 */
.L_x_7158:
[----:B------:R-:W-:Y:S01]  /*1cc0*/  LEA R3, R0, 0x3b800000, 0x17 ;  /* 0x3b80000000037811 */ /* 0x000fe200078eb8ff */
[----:B------:R-:W-:-:S05]  /*1cd0*/  IMAD.SHL.U32 R0, R2, 0x100000, RZ ;  /* 0x0010000002007824 */ /* 0x000fca00078e00ff */
[----:B------:R-:W-:Y:S02]  /*1ce0*/  LOP3.LUT R0, R3, R0, R4, 0xfe, !PT ;  /* 0x0000000003007212 */ /* 0x000fe400078efe04 */
.L_x_7157:
[----:B------:R-:W-:Y:S05]  /*1cf0*/  BSYNC B0 ;  /* 0x0000000000007941 */ /* 0x000fea0003800000 */
.L_x_7156:
[----:B------:R-:W-:-:S04]  /*1d00*/  F2FP.PACK_AB R0, RZ, R0 ;  /* 0x00000000ff00723e */ /* 0x000fc800000000ff */
[----:B------:R-:W-:Y:S01]  /*1d10*/  PRMT R22, R0, 0x7610, R22 ;  /* 0x0000761000167816 */ /* 0x000fe20000000016 */
[----:B------:R-:W-:Y:S05]  /*1d20*/  BRA `(.L_x_7141) ;  /* 0x000004d000007947 */ /* 0x000fea0003800000 */
.L_x_7154:
        /* <DEDUP_REMOVED lines=21> */
.L_x_7163:
[----:B------:R-:W-:Y:S05]  /*1e80*/  BSYNC B1 ;  /* 0x0000000000017941 */ /* 0x000fea0003800000 */
.L_x_7162:
[----:B------:R-:W-:Y:S01]  /*1e90*/  LEA R3, R0, 0x37800000, 0x17 ;  /* 0x3780000000037811 */ /* 0x000fe200078eb8ff */
[----:B------:R-:W-:-:S05]  /*1ea0*/  IMAD.SHL.U32 R0, R2, 0x200000, RZ ;  /* 0x0020000002007824 */ /* 0x000fca00078e00ff */
[----:B------:R-:W-:Y:S02]  /*1eb0*/  LOP3.LUT R0, R3, R0, R4, 0xfe, !PT ;  /* 0x0000000003007212 */ /* 0x000fe400078efe04 */
.L_x_7161:
[----:B------:R-:W-:Y:S05]  /*1ec0*/  BSYNC B0 ;  /* 0x0000000000007941 */ /* 0x000fea0003800000 */
.L_x_7160:
[----:B------:R-:W-:-:S04]  /*1ed0*/  F2FP.PACK_AB R0, RZ, R0 ;  /* 0x00000000ff00723e */ /* 0x000fc800000000ff */
[----:B------:R-:W-:Y:S01]  /*1ee0*/  PRMT R22, R0, 0x7610, R22 ;  /* 0x0000761000167816 */ /* 0x000fe20000000016 */
[----:B------:R-:W-:Y:S05]  /*1ef0*/  BRA `(.L_x_7141) ;  /* 0x0000030000007947 */ /* 0x000fea0003800000 */
.L_x_7153:
        /* <DEDUP_REMOVED lines=14> */
.L_x_7167:
[----:B------:R-:W-:Y:S05]  /*1fe0*/  BSYNC B0 ;  /* 0x0000000000007941 */ /* 0x000fea0003800000 */
.L_x_7166:
[----:B------:R-:W-:-:S04]  /*1ff0*/  F2FP.PACK_AB R0, RZ, R0 ;  /* 0x00000000ff00723e */ /* 0x000fc800000000ff */
[----:B------:R-:W-:Y:S01]  /*2000*/  PRMT R22, R0, 0x7610, R22 ;  /* 0x0000761000167816 */ /* 0x000fe20000000016 */
[----:B------:R-:W-:Y:S05]  /*2010*/  BRA `(.L_x_7141) ;  /* 0x000001e000007947 */ /* 0x000fea0003800000 */
.L_x_7140:
        /* <DEDUP_REMOVED lines=21> */
.L_x_7165:
[----:B------:R-:W2:Y:S02]  /*2170*/  LDG.E.64 R2, [R2.64] ;  /* 0x0000002402027981 */ /* 0x000ea4000c1e1b00 */
[----:B--2---:R-:W0:Y:S02]  /*2180*/  I2F.U64 R0, R2 ;  /* 0x0000000200007312 */ /* 0x004e240000301000 */
[----:B0-----:R-:W-:-:S04]  /*2190*/  F2FP.PACK_AB R0, RZ, R0 ;  /* 0x00000000ff00723e */ /* 0x001fc800000000ff */
[----:B------:R-:W-:Y:S01]  /*21a0*/  PRMT R22, R0, 0x7610, R22 ;  /* 0x0000761000167816 */ /* 0x000fe20000000016 */
[----:B------:R-:W-:Y:S05]  /*21b0*/  BRA `(.L_x_7141) ;  /* 0x0000004000007947 */ /* 0x000fea0003800000 */
.L_x_7164:
[----:B------:R-:W2:Y:S02]  /*21c0*/  LDG.E R2, [R2.64] ;  /* 0x0000002402027981 */ /* 0x000ea4000c1e1900 */
[----:B--2---:R-:W0:Y:S02]  /*21d0*/  I2F.U32 R0, R2 ;  /* 0x0000000200007306 */ /* 0x004e240000201000 */
[----:B0-----:R-:W-:-:S04]  /*21e0*/  F2FP.PACK_AB R0, RZ, R0 ;  /* 0x00000000ff00723e */ /* 0x001fc800000000ff */
[----:B------:R-:W-:Y:S02]  /*21f0*/  PRMT R22, R0, 0x7610, R22 ;  /* 0x0000761000167816 */ /* 0x000fe40000000016 */
.L_x_7141:
[----:B------:R-:W-:-:S05]  /*2200*/  IADD3 R19, R19, 0x80, RZ ;  /* 0x0000008013137810 */ /* 0x000fca0007ffe0ff */
.L_x_7135:
[----:B------:R-:W-:Y:S05]  /*2210*/  BSYNC B6 ;  /* 0x0000000000067941 */ /* 0x000fea0003800000 */
.L_x_7134:
        /* <DEDUP_REMOVED lines=26> */
.L_x_7173:
[----:B------:R-:W2:Y:S02]  /*23c0*/  LDG.E.U8 R2, [R2.64] ;  /* 0x0000002402027981 */ /* 0x000ea4000c1e1100 */
[----:B--2---:R-:W0:Y:S02]  /*23d0*/  I2F.U16 R0, R2 ;  /* 0x0000000200007306 */ /* 0x004e240000101000 */
[----:B0-----:R-:W-:-:S04]  /*23e0*/  F2FP.PACK_AB R0, RZ, R0 ;  /* 0x00000000ff00723e */ /* 0x001fc800000000ff */
[----:B------:R-:W-:Y:S01]  /*23f0*/  PRMT R26, R0, 0x7610, R26 ;  /* 0x00007610001a7816 */ /* 0x000fe2000000001a */
[----:B------:R-:W-:Y:S05]  /*2400*/  BRA `(.L_x_7175) ;  /* 0x00000ed000007947 */ /* 0x000fea0003800000 */
.L_x_7172:
        /* <DEDUP_REMOVED lines=11> */
.L_x_7177:
[----:B------:R-:W2:Y:S02]  /*24c0*/  LDG.E R2, [R2.64] ;  /* 0x0000002402027981 */ /* 0x000ea4000c1e1900 */
[----:B--2---:R-:W0:Y:S02]  /*24d0*/  I2F R0, R2 ;  /* 0x0000000200007306 */ /* 0x004e240000201400 */
[----:B0-----:R-:W-:-:S04]  /*24e0*/  F2FP.PACK_AB R0, RZ, R0 ;  /* 0x00000000ff00723e */ /* 0x001fc800000000ff */
[----:B------:R-:W-:Y:S01]  /*24f0*/  PRMT R26, R0, 0x7610, R26 ;  /* 0x00007610001a7816 */ /* 0x000fe2000000001a */
[----:B------:R-:W-:Y:S05]  /*2500*/  BRA `(.L_x_7175) ;  /* 0x00000dd000007947 */ /* 0x000fea0003800000 */
.L_x_7176:
[----:B------:R-:W2:Y:S02]  /*2510*/  LDG.E.U16 R2, [R2.64] ;  /* 0x0000002402027981 */ /* 0x000ea4000c1e1500 */
[----:B--2---:R-:W0:Y:S02]  /*2520*/  I2F.S16 R0, R2 ;  /* 0x0000000200007306 */ /* 0x004e240000101400 */
[----:B0-----:R-:W-:-:S04]  /*2530*/  F2FP.PACK_AB R0, RZ, R0 ;  /* 0x00000000ff00723e */ /* 0x001fc800000000ff */
[----:B------:R-:W-:Y:S01]  /*2540*/  PRMT R26, R0, 0x7610, R26 ;  /* 0x00007610001a7816 */ /* 0x000fe2000000001a */
[----:B------:R-:W-:Y:S05]  /*2550*/  BRA `(.L_x_7175) ;  /* 0x00000d8000007947 */ /* 0x000fea0003800000 */
.L_x_7171:
        /* <DEDUP_REMOVED lines=9> */
.L_x_7179:
[----:B------:R0:W5:Y:S01]  /*25f0*/  LDG.E.U16 R26, [R2.64] ;  /* 0x00000024021a7981 */ /* 0x000162000c1e1500 */
[----:B------:R-:W-:Y:S05]  /*2600*/  BRA `(.L_x_7175) ;  /* 0x00000cd000007947 */ /* 0x000fea0003800000 */
.L_x_7178:
        /* <DEDUP_REMOVED lines=9> */
.L_x_7181:
[----:B------:R0:W5:Y:S01]  /*26a0*/  LDG.E.U16 R26, [R2.64] ;  /* 0x00000024021a7981 */ /* 0x000162000c1e1500 */
[----:B------:R-:W-:Y:S05]  /*26b0*/  BRA `(.L_x_7175) ;  /* 0x00000c2000007947 */ /* 0x000fea0003800000 */
.L_x_7180:
[----:B------:R-:W2:Y:S02]  /*26c0*/  LDG.E.64 R2, [R2.64] ;  /* 0x0000002402027981 */ /* 0x000ea4000c1e1b00 */
[----:B--2---:R-:W0:Y:S01]  /*26d0*/  F2F.F32.F64 R0, R2 ;  /* 0x0000000200007310 */ /* 0x004e220000301000 */
[----:B------:R-:W0:-:S14]  /*26e0*/  DSETP.GEU.AND P0, PT, |R2|, c[0x2][0x0], PT ;  /* 0x008000000200762a */ /* 0x000e1c0003f0e200 */
[----:B0-----:R-:W-:-:S05]  /*26f0*/  @!P0 FMUL R0, R0, 1.175494350822287508e-38 ;  /* 0x0080000000008820 */ /* 0x001fca0000400000 */
[----:B------:R-:W-:-:S04]  /*2700*/  F2FP.PACK_AB R0, RZ, R0 ;  /* 0x00000000ff00723e */ /* 0x000fc800000000ff */
[----:B------:R-:W-:Y:S01]  /*2710*/  PRMT R26, R0, 0x7610, R26 ;  /* 0x00007610001a7816 */ /* 0x000fe2000000001a */
[----:B------:R-:W-:Y:S05]  /*2720*/  BRA `(.L_x_7175) ;  /* 0x00000bb000007947 */ /* 0x000fea0003800000 */
.L_x_7170:
        /* <DEDUP_REMOVED lines=14> */
.L_x_7184:
[----:B------:R-:W2:Y:S02]  /*2810*/  LDG.E.64 R2, [R2.64] ;  /* 0x0000002402027981 */ /* 0x000ea4000c1e1b00 */
[----:B--2---:R-:W0:Y:S01]  /*2820*/  F2F.F32.F64 R0, R2 ;  /* 0x0000000200007310 */ /* 0x004e220000301000 */
[----:B------:R-:W0:-:S14]  /*2830*/  DSETP.GEU.AND P0, PT, |R2|, c[0x2][0x0], PT ;  /* 0x008000000200762a */ /* 0x000e1c0003f0e200 */
[----:B0-----:R-:W-:-:S05]  /*2840*/  @!P0 FMUL R0, R0, 1.175494350822287508e-38 ;  /* 0x0080000000008820 */ /* 0x001fca0000400000 */
[----:B------:R-:W-:-:S04]  /*2850*/  F2FP.PACK_AB R0, RZ, R0 ;  /* 0x00000000ff00723e */ /* 0x000fc800000000ff */
[----:B------:R-:W-:Y:S01]  /*2860*/  PRMT R26, R0, 0x7610, R26 ;  /* 0x00007610001a7816 */ /* 0x000fe2000000001a */
[----:B------:R-:W-:Y:S05]  /*2870*/  BRA `(.L_x_7175) ;  /* 0x00000a6000007947 */ /* 0x000fea0003800000 */
.L_x_7183:
        /* <DEDUP_REMOVED lines=28> */
.L_x_7186:
        /* <DEDUP_REMOVED lines=15> */
.L_x_7185:
[----:B------:R-:W2:Y:S02]  /*2b30*/  LDG.E.U16 R0, [R2.64] ;  /* 0x0000002402007981 */ /* 0x000ea4000c1e1500 */
[----:B--2---:R-:W-:-:S04]  /*2b40*/  PRMT R0, RZ, 0x5410, R0 ;  /* 0x00005410ff007816 */ /* 0x004fc80000000000 */
[----:B------:R-:W-:-:S04]  /*2b50*/  F2FP.PACK_AB R0, RZ, R0 ;  /* 0x00000000ff00723e */ /* 0x000fc800000000ff */
[----:B------:R-:W-:Y:S01]  /*2b60*/  PRMT R26, R0, 0x7610, R26 ;  /* 0x00007610001a7816 */ /* 0x000fe2000000001a */
[----:B------:R-:W-:Y:S05]  /*2b70*/  BRA `(.L_x_7175) ;  /* 0x0000076000007947 */ /* 0x000fea0003800000 */
.L_x_7182:
        /* <DEDUP_REMOVED lines=12> */
.L_x_7189:
        /* <DEDUP_REMOVED lines=21> */
.L_x_7193:
[----:B------:R-:W-:Y:S05]  /*2d90*/  BSYNC B1 ;  /* 0x0000000000017941 */ /* 0x000fea0003800000 */
.L_x_7192:
[----:B------:R-:W-:Y:S01]  /*2da0*/  LEA R3, R0, 0x3b800000, 0x17 ;  /* 0x3b80000000037811 */ /* 0x000fe200078eb8ff */
[----:B------:R-:W-:-:S05]  /*2db0*/  IMAD.SHL.U32 R0, R2, 0x100000, RZ ;  /* 0x0010000002007824 */ /* 0x000fca00078e00ff */
[----:B------:R-:W-:Y:S02]  /*2dc0*/  LOP3.LUT R0, R3, R0, R4, 0xfe, !PT ;  /* 0x0000000003007212 */ /* 0x000fe400078efe04 */
.L_x_7191:
[----:B------:R-:W-:Y:S05]  /*2dd0*/  BSYNC B0 ;  /* 0x0000000000007941 */ /* 0x000fea0003800000 */
.L_x_7190:
[----:B------:R-:W-:-:S04]  /*2de0*/  F2FP.PACK_AB R0, RZ, R0 ;  /* 0x00000000ff00723e */ /* 0x000fc800000000ff */
[----:B------:R-:W-:Y:S01]  /*2df0*/  PRMT R26, R0, 0x7610, R26 ;  /* 0x00007610001a7816 */ /* 0x000fe2000000001a */
[----:B------:R-:W-:Y:S05]  /*2e00*/  BRA `(.L_x_7175) ;  /* 0x000004d000007947 */ /* 0x000fea0003800000 */
.L_x_7188:
        /* <DEDUP_REMOVED lines=21> */
.L_x_7197:
[----:B------:R-:W-:Y:S05]  /*2f60*/  BSYNC B1 ;  /* 0x0000000000017941 */ /* 0x000fea0003800000 */
.L_x_7196:
[----:B------:R-:W-:Y:S01]  /*2f70*/  LEA R3, R0, 0x37800000, 0x17 ;  /* 0x3780000000037811 */ /* 0x000fe200078eb8ff */
[----:B------:R-:W-:-:S05]  /*2f80*/  IMAD.SHL.U32 R0, R2, 0x200000, RZ ;  /* 0x0020000002007824 */ /* 0x000fca00078e00ff */
[----:B------:R-:W-:Y:S02]  /*2f90*/  LOP3.LUT R0, R3, R0, R4, 0xfe, !PT ;  /* 0x0000000003007212 */ /* 0x000fe400078efe04 */
.L_x_7195:
[----:B------:R-:W-:Y:S05]  /*2fa0*/  BSYNC B0 ;  /* 0x0000000000007941 */ /* 0x000fea0003800000 */
.L_x_7194:
[----:B------:R-:W-:-:S04]  /*2fb0*/  F2FP.PACK_AB R0, RZ, R0 ;  /* 0x00000000ff00723e */ /* 0x000fc800000000ff */
[----:B------:R-:W-:Y:S01]  /*2fc0*/  PRMT R26, R0, 0x7610, R26 ;  /* 0x00007610001a7816 */ /* 0x000fe2000000001a */
[----:B------:R-:W-:Y:S05]  /*2fd0*/  BRA `(.L_x_7175) ;  /* 0x0000030000007947 */ /* 0x000fea0003800000 */
.L_x_7187:
        /* <DEDUP_REMOVED lines=14> */
.L_x_7201:
[----:B------:R-:W-:Y:S05]  /*30c0*/  BSYNC B0 ;  /* 0x0000000000007941 */ /* 0x000fea0003800000 */
.L_x_7200:
[----:B------:R-:W-:-:S04]  /*30d0*/  F2FP.PACK_AB R0, RZ, R0 ;  /* 0x00000000ff00723e */ /* 0x000fc800000000ff */
[----:B------:R-:W-:Y:S01]  /*30e0*/  PRMT R26, R0, 0x7610, R26 ;  /* 0x00007610001a7816 */ /* 0x000fe2000000001a */
[----:B------:R-:W-:Y:S05]  /*30f0*/  BRA `(.L_x_7175) ;  /* 0x000001e000007947 */ /* 0x000fea0003800000 */
.L_x_7174:
        /* <DEDUP_REMOVED lines=21> */
.L_x_7199:
[----:B------:R-:W2:Y:S02]  /*3250*/  LDG.E.64 R2, [R2.64] ;  /* 0x0000002402027981 */ /* 0x000ea4000c1e1b00 */
[----:B--2---:R-:W0:Y:S02]  /*3260*/  I2F.U64 R0, R2 ;  /* 0x0000000200007312 */ /* 0x004e240000301000 */
[----:B0-----:R-:W-:-:S04]  /*3270*/  F2FP.PACK_AB R0, RZ, R0 ;  /* 0x00000000ff00723e */ /* 0x001fc800000000ff */
[----:B------:R-:W-:Y:S01]  /*3280*/  PRMT R26, R0, 0x7610, R26 ;  /* 0x00007610001a7816 */ /* 0x000fe2000000001a */
[----:B------:R-:W-:Y:S05]  /*3290*/  BRA `(.L_x_7175) ;  /* 0x0000004000007947 */ /* 0x000fea0003800000 */
.L_x_7198:
[----:B------:R-:W2:Y:S02]  /*32a0*/  LDG.E R2, [R2.64] ;  /* 0x0000002402027981 */ /* 0x000ea4000c1e1900 */
[----:B--2---:R-:W0:Y:S02]  /*32b0*/  I2F.U32 R0, R2 ;  /* 0x0000000200007306 */ /* 0x004e240000201000 */
[----:B0-----:R-:W-:-:S04]  /*32c0*/  F2FP.PACK_AB R0, RZ, R0 ;  /* 0x00000000ff00723e */ /* 0x001fc800000000ff */
[----:B------:R-:W-:Y:S02]  /*32d0*/  PRMT R26, R0, 0x7610, R26 ;  /* 0x00007610001a7816 */ /* 0x000fe4000000001a */
.L_x_7175:
[----:B------:R-:W-:-:S05]  /*32e0*/  IADD3 R19, R19, 0x80, RZ ;  /* 0x0000008013137810 */ /* 0x000fca0007ffe0ff */
.L_x_7169:
[----:B------:R-:W-:Y:S05]  /*32f0*/  BSYNC B6 ;  /* 0x0000000000067941 */ /* 0x000fea0003800000 */
.L_x_7168:
        /* <DEDUP_REMOVED lines=23> */
.L_x_7207:
[----:B------:R-:W2:Y:S02]  /*3470*/  LDG.E.U8 R2, [R2.64] ;  /* 0x0000002402027981 */ /* 0x000ea4000c1e1100 */
[----:B--2---:R-:W0:Y:S02]  /*3480*/  I2F.U16 R0, R2 ;  /* 0x0000000200007306 */ /* 0x004e240000101000 */
[----:B0-----:R-:W-:-:S04]  /*3490*/  F2FP.PACK_AB R0, RZ, R0 ;  /* 0x00000000ff00723e */ /* 0x001fc800000000ff */
[----:B------:R-:W-:Y:S01]  /*34a0*/  PRMT R25, R0, 0x7610, R25 ;  /* 0x0000761000197816 */ /* 0x000fe20000000019 */
[----:B------:R-:W-:Y:S05]  /*34b0*/  BRA `(.L_x_7203) ;  /* 0x00000ed000007947 */ /* 0x000fea0003800000 */
.L_x_7206:
        /* <DEDUP_REMOVED lines=11> */
.L_x_7210:
[----:B------:R-:W2:Y:S02]  /*3570*/  LDG.E R2, [R2.64] ;  /* 0x0000002402027981 */ /* 0x000ea4000c1e1900 */
[----:B--2---:R-:W0:Y:S02]  /*3580*/  I2F R0, R2 ;  /* 0x0000000200007306 */ /* 0x004e240000201400 */
[----:B0-----:R-:W-:-:S04]  /*3590*/  F2FP.PACK_AB R0, RZ, R0 ;  /* 0x00000000ff00723e */ /* 0x001fc800000000ff */
[----:B------:R-:W-:Y:S01]  /*35a0*/  PRMT R25, R0, 0x7610, R25 ;  /* 0x0000761000197816 */ /* 0x000fe20000000019 */
[----:B------:R-:W-:Y:S05]  /*35b0*/  BRA `(.L_x_7203) ;  /* 0x00000dd000007947 */ /* 0x000fea0003800000 */
.L_x_7209:
[----:B------:R-:W2:Y:S02]  /*35c0*/  LDG.E.U16 R2, [R2.64] ;  /* 0x0000002402027981 */ /* 0x000ea4000c1e1500 */
[----:B--2---:R-:W0:Y:S02]  /*35d0*/  I2F.S16 R0, R2 ;  /* 0x0000000200007306 */ /* 0x004e240000101400 */
[----:B0-----:R-:W-:-:S04]  /*35e0*/  F2FP.PACK_AB R0, RZ, R0 ;  /* 0x00000000ff00723e */ /* 0x001fc800000000ff */
[----:B------:R-:W-:Y:S01]  /*35f0*/  PRMT R25, R0, 0x7610, R25 ;  /* 0x0000761000197816 */ /* 0x000fe20000000019 */
[----:B------:R-:W-:Y:S05]  /*3600*/  BRA `(.L_x_7203) ;  /* 0x00000d8000007947 */ /* 0x000fea0003800000 */
.L_x_7205:
        /* <DEDUP_REMOVED lines=9> */
.L_x_7212:
[----:B------:R0:W5:Y:S01]  /*36a0*/  LDG.E.U16 R25, [R2.64] ;  /* 0x0000002402197981 */ /* 0x000162000c1e1500 */
[----:B------:R-:W-:Y:S05]  /*36b0*/  BRA `(.L_x_7203) ;  /* 0x00000cd000007947 */ /* 0x000fea0003800000 */
.L_x_7211:
        /* <DEDUP_REMOVED lines=9> */
.L_x_7214:
[----:B------:R0:W5:Y:S01]  /*3750*/  LDG.E.U16 R25, [R2.64] ;  /* 0x0000002402197981 */ /* 0x000162000c1e1500 */
[----:B------:R-:W-:Y:S05]  /*3760*/  BRA `(.L_x_7203) ;  /* 0x00000c2000007947 */ /* 0x000fea0003800000 */
.L_x_7213:
[----:B------:R-:W2:Y:S02]  /*3770*/  LDG.E.64 R2, [R2.64] ;  /* 0x0000002402027981 */ /* 0x000ea4000c1e1b00 */
[----:B--2---:R-:W0:Y:S01]  /*3780*/  F2F.F32.F64 R0, R2 ;  /* 0x0000000200007310 */ /* 0x004e220000301000 */
[----:B------:R-:W0:-:S14]  /*3790*/  DSETP.GEU.AND P0, PT, |R2|, c[0x2][0x0], PT ;  /* 0x008000000200762a */ /* 0x000e1c0003f0e200 */
[----:B0-----:R-:W-:-:S05]  /*37a0*/  @!P0 FMUL R0, R0, 1.175494350822287508e-38 ;  /* 0x0080000000008820 */ /* 0x001fca0000400000 */
[----:B------:R-:W-:-:S04]  /*37b0*/  F2FP.PACK_AB R0, RZ, R0 ;  /* 0x00000000ff00723e */ /* 0x000fc800000000ff */
[----:B------:R-:W-:Y:S01]  /*37c0*/  PRMT R25, R0, 0x7610, R25 ;  /* 0x0000761000197816 */ /* 0x000fe20000000019 */
[----:B------:R-:W-:Y:S05]  /*37d0*/  BRA `(.L_x_7203) ;  /* 0x00000bb000007947 */ /* 0x000fea0003800000 */
.L_x_7204:
        /* <DEDUP_REMOVED lines=14> */
.L_x_7217:
[----:B------:R-:W2:Y:S02]  /*38c0*/  LDG.E.64 R2, [R2.64] ;  /* 0x0000002402027981 */ /* 0x000ea4000c1e1b00 */
[----:B--2---:R-:W0:Y:S01]  /*38d0*/  F2F.F32.F64 R0, R2 ;  /* 0x0000000200007310 */ /* 0x004e220000301000 */
[----:B------:R-:W0:-:S14]  /*38e0*/  DSETP.GEU.AND P0, PT, |R2|, c[0x2][0x0], PT ;  /* 0x008000000200762a */ /* 0x000e1c0003f0e200 */
[----:B0-----:R-:W-:-:S05]  /*38f0*/  @!P0 FMUL R0, R0, 1.175494350822287508e-38 ;  /* 0x0080000000008820 */ /* 0x001fca0000400000 */
[----:B------:R-:W-:-:S04]  /*3900*/  F2FP.PACK_AB R0, RZ, R0 ;  /* 0x00000000ff00723e */ /* 0x000fc800000000ff */
[----:B------:R-:W-:Y:S01]  /*3910*/  PRMT R25, R0, 0x7610, R25 ;  /* 0x0000761000197816 */ /* 0x000fe20000000019 */
[----:B------:R-:W-:Y:S05]  /*3920*/  BRA `(.L_x_7203) ;  /* 0x00000a6000007947 */ /* 0x000fea0003800000 */
.L_x_7216:
        /* <DEDUP_REMOVED lines=28> */
.L_x_7219:
        /* <DEDUP_REMOVED lines=15> */
.L_x_7218:
[----:B------:R-:W2:Y:S02]  /*3be0*/  LDG.E.U16 R0, [R2.64] ;  /* 0x0000002402007981 */ /* 0x000ea4000c1e1500 */
[----:B--2---:R-:W-:-:S04]  /*3bf0*/  PRMT R0, RZ, 0x5410, R0 ;  /* 0x00005410ff007816 */ /* 0x004fc80000000000 */
[----:B------:R-:W-:-:S04]  /*3c00*/  F2FP.PACK_AB R0, RZ, R0 ;  /* 0x00000000ff00723e */ /* 0x000fc800000000ff */
[----:B------:R-:W-:Y:S01]  /*3c10*/  PRMT R25, R0, 0x7610, R25 ;  /* 0x0000761000197816 */ /* 0x000fe20000000019 */
[----:B------:R-:W-:Y:S05]  /*3c20*/  BRA `(.L_x_7203) ;  /* 0x0000076000007947 */ /* 0x000fea0003800000 */
.L_x_7215:
        /* <DEDUP_REMOVED lines=12> */
.L_x_7222:
        /* <DEDUP_REMOVED lines=21> */
.L_x_7226:
[----:B------:R-:W-:Y:S05]  /*3e40*/  BSYNC B1 ;  /* 0x0000000000017941 */ /* 0x000fea0003800000 */
.L_x_7225:
[----:B------:R-:W-:Y:S01]  /*3e50*/  LEA R3, R0, 0x3b800000, 0x17 ;  /* 0x3b80000000037811 */ /* 0x000fe200078eb8ff */
[----:B------:R-:W-:-:S05]  /*3e60*/  IMAD.SHL.U32 R0, R2, 0x100000, RZ ;  /* 0x0010000002007824 */ /* 0x000fca00078e00ff */
[----:B------:R-:W-:Y:S02]  /*3e70*/  LOP3.LUT R0, R3, R0, R4, 0xfe, !PT ;  /* 0x0000000003007212 */ /* 0x000fe400078efe04 */
.L_x_7224:
[----:B------:R-:W-:Y:S05]  /*3e80*/  BSYNC B0 ;  /* 0x0000000000007941 */ /* 0x000fea0003800000 */
.L_x_7223:
[----:B------:R-:W-:-:S04]  /*3e90*/  F2FP.PACK_AB R0, RZ, R0 ;  /* 0x00000000ff00723e */ /* 0x000fc800000000ff */
[----:B------:R-:W-:Y:S01]  /*3ea0*/  PRMT R25, R0, 0x7610, R25 ;  /* 0x0000761000197816 */ /* 0x000fe20000000019 */
[----:B------:R-:W-:Y:S05]  /*3eb0*/  BRA `(.L_x_7203) ;  /* 0x000004d000007947 */ /* 0x000fea0003800000 */
.L_x_7221:
        /* <DEDUP_REMOVED lines=21> */
.L_x_7230:
[----:B------:R-:W-:Y:S05]  /*4010*/  BSYNC B1 ;  /* 0x0000000000017941 */ /* 0x000fea0003800000 */
.L_x_7229:
[----:B------:R-:W-:Y:S01]  /*4020*/  LEA R3, R0, 0x37800000, 0x17 ;  /* 0x3780000000037811 */ /* 0x000fe200078eb8ff */
[----:B------:R-:W-:-:S05]  /*4030*/  IMAD.SHL.U32 R0, R2, 0x200000, RZ ;  /* 0x0020000002007824 */ /* 0x000fca00078e00ff */
[----:B------:R-:W-:Y:S02]  /*4040*/  LOP3.LUT R0, R3, R0, R4, 0xfe, !PT ;  /* 0x0000000003007212 */ /* 0x000fe400078efe04 */
.L_x_7228:
[----:B------:R-:W-:Y:S05]  /*4050*/  BSYNC B0 ;  /* 0x0000000000007941 */ /* 0x000fea0003800000 */
.L_x_7227:
[----:B------:R-:W-:-:S04]  /*4060*/  F2FP.PACK_AB R0, RZ, R0 ;  /* 0x00000000ff00723e */ /* 0x000fc800000000ff */
[----:B------:R-:W-:Y:S01]  /*4070*/  PRMT R25, R0, 0x7610, R25 ;  /* 0x0000761000197816 */ /* 0x000fe20000000019 */
[----:B------:R-:W-:Y:S05]  /*4080*/  BRA `(.L_x_7203) ;  /* 0x0000030000007947 */ /* 0x000fea0003800000 */
.L_x_7220:
        /* <DEDUP_REMOVED lines=14> */
.L_x_7234:
[----:B------:R-:W-:Y:S05]  /*4170*/  BSYNC B0 ;  /* 0x0000000000007941 */ /* 0x000fea0003800000 */
.L_x_7233:
[----:B------:R-:W-:-:S04]  /*4180*/  F2FP.PACK_AB R0, RZ, R0 ;  /* 0x00000000ff00723e */ /* 0x000fc800000000ff */
[----:B------:R-:W-:Y:S01]  /*4190*/  PRMT R25, R0, 0x7610, R25 ;  /* 0x0000761000197816 */ /* 0x000fe20000000019 */
[----:B------:R-:W-:Y:S05]  /*41a0*/  BRA `(.L_x_7203) ;  /* 0x000001e000007947 */ /* 0x000fea0003800000 */
.L_x_7208:
        /* <DEDUP_REMOVED lines=21> */
.L_x_7232:
[----:B------:R-:W2:Y:S02]  /*4300*/  LDG.E.64 R2, [R2.64] ;  /* 0x0000002402027981 */ /* 0x000ea4000c1e1b00 */
[----:B--2---:R-:W0:Y:S02]  /*4310*/  I2F.U64 R0, R2 ;  /* 0x0000000200007312 */ /* 0x004e240000301000 */
[----:B0-----:R-:W-:-:S04]  /*4320*/  F2FP.PACK_AB R0, RZ, R0 ;  /* 0x00000000ff00723e */ /* 0x001fc800000000ff */
[----:B------:R-:W-:Y:S01]  /*4330*/  PRMT R25, R0, 0x7610, R25 ;  /* 0x0000761000197816 */ /* 0x000fe20000000019 */
[----:B------:R-:W-:Y:S05]  /*4340*/  BRA `(.L_x_7203) ;  /* 0x0000004000007947 */ /* 0x000fea0003800000 */
.L_x_7231:
[----:B------:R-:W2:Y:S02]  /*4350*/  LDG.E R2, [R2.64] ;  /* 0x0000002402027981 */ /* 0x000ea4000c1e1900 */
[----:B--2---:R-:W0:Y:S02]  /*4360*/  I2F.U32 R0, R2 ;  /* 0x0000000200007306 */ /* 0x004e240000201000 */
[----:B0-----:R-:W-:-:S04]  /*4370*/  F2FP.PACK_AB R0, RZ, R0 ;  /* 0x00000000ff00723e */ /* 0x001fc800000000ff */
[----:B------:R-:W-:Y:S02]  /*4380*/  PRMT R25, R0, 0x7610, R25 ;  /* 0x0000761000197816 */ /* 0x000fe40000000019 */
.L_x_7203:
[----:B------:R-:W-:Y:S05]  /*4390*/  BSYNC B6 ;  /* 0x0000000000067941 */ /* 0x000fea0003800000 */
.L_x_7202:
        /* <DEDUP_REMOVED lines=19> */
[----:B------:R-:W-:Y:S01]  /*44d0*/  @!P3 FMNMX.FTZ R0, R0, R23, !PT ;  /* 0x000000170000b209 */ /* 0x000fe20007810000 */
[----:B-1----:R-:W-:-:S05]  /*44e0*/  @!P0 HADD2.F32 R3, -RZ, R3.H0_H0 ;  /* 0x20000003ff038230 */ /* 0x002fca0000004100 */
[----:B------:R-:W-:Y:S01]  /*44f0*/  @!P0 FMNMX.FTZ R25, R3, R22, !PT ;  /* 0x0000001603198209 */ /* 0x000fe20007810000 */
[----:B---3--:R-:W-:Y:S01]  /*4500*/  @!P1 HADD2.F32 R5, -RZ, R4.H0_H0 ;  /* 0x20000004ff059230 */ /* 0x008fe20000004100 */
[----:B------:R-:W-:Y:S02]  /*4510*/  @!P3 F2FP.PACK_AB R4, RZ, R0 ;  /* 0x00000000ff04b23e */ /* 0x000fe400000000ff */
[----:B------:R-:W-:Y:S02]  /*4520*/  @!P0 F2FP.PACK_AB R25, RZ, R25 ;  /* 0x00000019ff19823e */ /* 0x000fe400000000ff */
[----:B------:R-:W-:Y:S01]  /*4530*/  @!P1 FMNMX.FTZ R22, R5, R26, !PT ;  /* 0x0000001a05169209 */ /* 0x000fe20007810000 */
[----:B----4-:R-:W-:-:S03]  /*4540*/  @!P2 HADD2.F32 R7, -RZ, R6.H0_H0 ;  /* 0x20000006ff07a230 */ /* 0x010fc60000004100 */
[----:B------:R-:W-:Y:S02]  /*4550*/  @!P1 F2FP.PACK_AB R22, RZ, R22 ;  /* 0x00000016ff16923e */ /* 0x000fe400000000ff */
[----:B------:R-:W-:-:S04]  /*4560*/  @!P2 FMNMX.FTZ R23, R7, R2, !PT ;  /* 0x000000020717a209 */ /* 0x000fc80007810000 */
        /* <DEDUP_REMOVED lines=22> */
.L_x_7240:
[----:B------:R-:W-:Y:S01]  /*46d0*/  HADD2.F32 R5, -RZ, R4.H0_H0 ;  /* 0x20000004ff057230 */ /* 0x000fe20000004100 */
[----:B------:R-:W-:-:S05]  /*46e0*/  IMAD.MOV.U32 R19, RZ, RZ, R24 ;  /* 0x000000ffff137224 */ /* 0x000fca00078e0018 */
[----:B------:R-:W0:Y:S02]  /*46f0*/  F2I.S64.TRUNC R4, R5 ;  /* 0x0000000500047311 */ /* 0x000e24000020d900 */
[----:B0-----:R0:W-:Y:S01]  /*4700*/  STG.E.U8 [R2.64], R4 ;  /* 0x0000000402007986 */ /* 0x0011e2000c101124 */
[----:B------:R-:W-:Y:S05]  /*4710*/  BRA `(.L_x_7236) ;  /* 0x00000f8000007947 */ /* 0x000fea0003800000 */
.L_x_7239:
        /* <DEDUP_REMOVED lines=11> */
.L_x_7243:
[----:B------:R-:W-:Y:S01]  /*47d0*/  HADD2.F32 R4, -RZ, R4.H0_H0 ;  /* 0x20000004ff047230 */ /* 0x000fe20000004100 */
[----:B------:R-:W-:-:S03]  /*47e0*/  IMAD.MOV.U32 R19, RZ, RZ, R24 ;  /* 0x000000ffff137224 */ /* 0x000fc600078e0018 */
[----:B------:R-:W0:Y:S02]  /*47f0*/  F2I.FTZ.TRUNC.NTZ R5, R4 ;  /* 0x0000000400057305 */ /* 0x000e24000021f100 */
[----:B0-----:R0:W-:Y:S01]  /*4800*/  STG.E [R2.64], R5 ;  /* 0x0000000502007986 */ /* 0x0011e2000c101924 */
[----:B------:R-:W-:Y:S05]  /*4810*/  BRA `(.L_x_7236) ;  /* 0x00000e8000007947 */ /* 0x000fea0003800000 */
.L_x_7242:
[----:B------:R-:W-:Y:S01]  /*4820*/  HADD2.F32 R4, -RZ, R4.H0_H0 ;  /* 0x20000004ff047230 */ /* 0x000fe20000004100 */
[----:B------:R-:W-:-:S03]  /*4830*/  IMAD.MOV.U32 R19, RZ, RZ, R24 ;  /* 0x000000ffff137224 */ /* 0x000fc600078e0018 */
[----:B------:R-:W0:Y:S02]  /*4840*/  F2I.FTZ.TRUNC.NTZ R5, R4 ;  /* 0x0000000400057305 */ /* 0x000e24000021f100 */
[----:B0-----:R0:W-:Y:S01]  /*4850*/  STG.E.U16 [R2.64], R5 ;  /* 0x0000000502007986 */ /* 0x0011e2000c101524 */
[----:B------:R-:W-:Y:S05]  /*4860*/  BRA `(.L_x_7236) ;  /* 0x00000e3000007947 */ /* 0x000fea0003800000 */
.L_x_7238:
        /* <DEDUP_REMOVED lines=10> */
.L_x_7245:
[----:B------:R0:W-:Y:S01]  /*4910*/  STG.E.U16 [R2.64], R4 ;  /* 0x0000000402007986 */ /* 0x0001e2000c101524 */
[----:B------:R-:W-:Y:S01]  /*4920*/  IMAD.MOV.U32 R19, RZ, RZ, R24 ;  /* 0x000000ffff137224 */ /* 0x000fe200078e0018 */
[----:B------:R-:W-:Y:S05]  /*4930*/  BRA `(.L_x_7236) ;  /* 0x00000d6000007947 */ /* 0x000fea0003800000 */
.L_x_7244:
        /* <DEDUP_REMOVED lines=11> */
.L_x_7247:
[----:B------:R-:W-:Y:S01]  /*49f0*/  HADD2.F32 R0, -RZ, R4.H0_H0 ;  /* 0x20000004ff007230 */ /* 0x000fe20000004100 */
[----:B------:R-:W-:-:S04]  /*4a00*/  IMAD.MOV.U32 R19, RZ, RZ, R24 ;  /* 0x000000ffff137224 */ /* 0x000fc800078e0018 */
[----:B------:R-:W-:-:S04]  /*4a10*/  F2FP.PACK_AB R0, RZ, R0 ;  /* 0x00000000ff00723e */ /* 0x000fc800000000ff */
[----:B------:R-:W-:-:S05]  /*4a20*/  PRMT R0, R0, 0x5410, RZ ;  /* 0x0000541000007816 */ /* 0x000fca00000000ff */
[----:B------:R0:W-:Y:S01]  /*4a30*/  STG.E [R2.64], R0 ;  /* 0x0000000002007986 */ /* 0x0001e2000c101924 */
[----:B------:R-:W-:Y:S05]  /*4a40*/  BRA `(.L_x_7236) ;  /* 0x00000c5000007947 */ /* 0x000fea0003800000 */
.L_x_7246:
[----:B------:R-:W-:Y:S01]  /*4a50*/  HADD2.F32 R4, -RZ, R4.H0_H0 ;  /* 0x20000004ff047230 */ /* 0x000fe20000004100 */
[----:B------:R-:W-:-:S04]  /*4a60*/  IMAD.MOV.U32 R19, RZ, RZ, R24 ;  /* 0x000000ffff137224 */ /* 0x000fc800078e0018 */
[----:B------:R-:W-:-:S06]  /*4a70*/  FMUL.FTZ R4, R4, 1 ;  /* 0x3f80000004047820 */ /* 0x000fcc0000410000 */
[----:B------:R-:W0:Y:S02]  /*4a80*/  F2F.F64.F32 R4, R4 ;  /* 0x0000000400047310 */ /* 0x000e240000201800 */
[----:B0-----:R0:W-:Y:S01]  /*4a90*/  STG.E.64 [R2.64], R4 ;  /* 0x0000000402007986 */ /* 0x0011e2000c101b24 */
[----:B------:R-:W-:Y:S05]  /*4aa0*/  BRA `(.L_x_7236) ;  /* 0x00000bf000007947 */ /* 0x000fea0003800000 */
.L_x_7237:
        /* <DEDUP_REMOVED lines=14> */
.L_x_7250:
[----:B------:R-:W-:Y:S01]  /*4b90*/  HADD2.F32 R4, -RZ, R4.H0_H0 ;  /* 0x20000004ff047230 */ /* 0x000fe20000004100 */
[----:B------:R-:W-:Y:S01]  /*4ba0*/  CS2R R6, SRZ ;  /* 0x0000000000067805 */ /* 0x000fe2000001ff00 */
[----:B------:R-:W-:-:S03]  /*4bb0*/  IMAD.MOV.U32 R19, RZ, RZ, R24 ;  /* 0x000000ffff137224 */ /* 0x000fc600078e0018 */
[----:B------:R-:W-:-:S06]  /*4bc0*/  FMUL.FTZ R4, R4, 1 ;  /* 0x3f80000004047820 */ /* 0x000fcc0000410000 */
[----:B------:R-:W0:Y:S02]  /*4bd0*/  F2F.F64.F32 R4, R4 ;  /* 0x0000000400047310 */ /* 0x000e240000201800 */
[----:B0-----:R0:W-:Y:S01]  /*4be0*/  STG.E.128 [R2.64], R4 ;  /* 0x0000000402007986 */ /* 0x0011e2000c101d24 */
[----:B------:R-:W-:Y:S05]  /*4bf0*/  BRA `(.L_x_7236) ;  /* 0x00000aa000007947 */ /* 0x000fea0003800000 */
.L_x_7249:
        /* <DEDUP_REMOVED lines=21> */
.L_x_7254:
[----:B------:R-:W-:Y:S05]  /*4d50*/  BSYNC B0 ;  /* 0x0000000000007941 */ /* 0x000fea0003800000 */
.L_x_7253:
[----:B------:R-:W-:Y:S01]  /*4d60*/  LOP3.LUT R5, R0, R5, RZ, 0xfc, !PT ;  /* 0x0000000500057212 */ /* 0x000fe200078efcff */
[----:B------:R-:W-:-:S04]  /*4d70*/  IMAD.MOV.U32 R19, RZ, RZ, R24 ;  /* 0x000000ffff137224 */ /* 0x000fc800078e0018 */
[----:B------:R0:W-:Y:S01]  /*4d80*/  STG.E.U8 [R2.64], R5 ;  /* 0x0000000502007986 */ /* 0x0001e2000c101124 */
[----:B------:R-:W-:Y:S05]  /*4d90*/  BRA `(.L_x_7236) ;  /* 0x0000090000007947 */ /* 0x000fea0003800000 */
.L_x_7252:
        /* <DEDUP_REMOVED lines=13> */
.L_x_7256:
[----:B------:R-:W-:Y:S01]  /*4e70*/  IMAD.MOV.U32 R0, RZ, RZ, 0x7f ;  /* 0x0000007fff007424 */ /* 0x000fe200078e00ff */
[----:B------:R-:W-:-:S04]  /*4e80*/  ISETP.GT.U32.AND P0, PT, R4, 0x7f800000, PT ;  /* 0x7f8000000400780c */ /* 0x000fc80003f04070 */
[----:B------:R-:W-:-:S04]  /*4e90*/  SEL R0, R0, 0x7c, P0 ;  /* 0x0000007c00007807 */ /* 0x000fc80000000000 */
.L_x_7257:
[----:B------:R-:W-:Y:S05]  /*4ea0*/  BSYNC B0 ;  /* 0x0000000000007941 */ /* 0x000fea0003800000 */
.L_x_7255:
[----:B------:R-:W-:Y:S01]  /*4eb0*/  LOP3.LUT R4, R5, 0x80000000, RZ, 0xc0, !PT ;  /* 0x8000000005047812 */ /* 0x000fe200078ec0ff */
[----:B------:R-:W-:-:S03]  /*4ec0*/  IMAD.MOV.U32 R19, RZ, RZ, R24 ;  /* 0x000000ffff137224 */ /* 0x000fc600078e0018 */
[----:B------:R-:W-:-:S04]  /*4ed0*/  SHF.R.U32.HI R5, RZ, 0x18, R4 ;  /* 0x00000018ff057819 */ /* 0x000fc80000011604 */
[----:B------:R-:W-:-:S05]  /*4ee0*/  LOP3.LUT R5, R0, R5, RZ, 0xfc, !PT ;  /* 0x0000000500057212 */ /* 0x000fca00078efcff */
[----:B------:R0:W-:Y:S01]  /*4ef0*/  STG.E.U8 [R2.64], R5 ;  /* 0x0000000502007986 */ /* 0x0001e2000c101124 */
[----:B------:R-:W-:Y:S05]  /*4f00*/  BRA `(.L_x_7236) ;  /* 0x0000079000007947 */ /* 0x000fea0003800000 */
.L_x_7251:
[----:B------:R-:W-:Y:S01]  /*4f10*/  HADD2.F32 R0, -RZ, R4.H0_H0 ;  /* 0x20000004ff007230 */ /* 0x000fe20000004100 */
[----:B------:R-:W-:-:S04]  /*4f20*/  IMAD.MOV.U32 R19, RZ, RZ, R24 ;  /* 0x000000ffff137224 */ /* 0x000fc800078e0018 */
[----:B------:R-:W-:-:S05]  /*4f30*/  F2FP.BF16.PACK_AB R0, RZ, R0 ;  /* 0x00000000ff00723e */ /* 0x000fca00000010ff */
[----:B------:R0:W-:Y:S01]  /*4f40*/  STG.E.U16 [R2.64], R0 ;  /* 0x0000000002007986 */ /* 0x0001e2000c101524 */
[----:B------:R-:W-:Y:S05]  /*4f50*/  BRA `(.L_x_7236) ;  /* 0x0000074000007947 */ /* 0x000fea0003800000 */
.L_x_7248:
        /* <DEDUP_REMOVED lines=13> */
.L_x_7260:
        /* <DEDUP_REMOVED lines=17> */
.L_x_7263:
[----:B------:R-:W-:-:S04]  /*5140*/  LOP3.LUT R0, R7, 0x80000000, RZ, 0xc0, !PT ;  /* 0x8000000007007812 */ /* 0x000fc800078ec0ff */
[----:B------:R-:W-:-:S04]  /*5150*/  SHF.R.U32.HI R5, RZ, 0x18, R0 ;  /* 0x00000018ff057819 */ /* 0x000fc80000011600 */
[----:B------:R-:W-:-:S04]  /*5160*/  LOP3.LUT R4, R4, R5, RZ, 0xfc, !PT ;  /* 0x0000000504047212 */ /* 0x000fc800078efcff */
[----:B------:R-:W-:Y:S02]  /*5170*/  PRMT R0, R4, 0x7610, R0 ;  /* 0x0000761004007816 */ /* 0x000fe40000000000 */
.L_x_7262:
[----:B------:R-:W-:Y:S05]  /*5180*/  BSYNC B0 ;  /* 0x0000000000007941 */ /* 0x000fea0003800000 */
.L_x_7261:
[----:B------:R0:W-:Y:S01]  /*5190*/  STG.E.U8 [R2.64], R0 ;  /* 0x0000000002007986 */ /* 0x0001e2000c101124 */
[----:B------:R-:W-:Y:S01]  /*51a0*/  IMAD.MOV.U32 R19, RZ, RZ, R24 ;  /* 0x000000ffff137224 */ /* 0x000fe200078e0018 */
[----:B------:R-:W-:Y:S05]  /*51b0*/  BRA `(.L_x_7236) ;  /* 0x000004e000007947 */ /* 0x000fea0003800000 */
.L_x_7259:
        /* <DEDUP_REMOVED lines=17> */
.L_x_7266:
[----:B------:R-:W-:-:S04]  /*52d0*/  LOP3.LUT R0, R7, 0x80000000, RZ, 0xc0, !PT ;  /* 0x8000000007007812 */ /* 0x000fc800078ec0ff */
[----:B------:R-:W-:-:S04]  /*52e0*/  SHF.R.U32.HI R5, RZ, 0x18, R0 ;  /* 0x00000018ff057819 */ /* 0x000fc80000011600 */
[----:B------:R-:W-:-:S04]  /*52f0*/  LOP3.LUT R4, R4, R5, RZ, 0xfc, !PT ;  /* 0x0000000504047212 */ /* 0x000fc800078efcff */
[----:B------:R-:W-:Y:S02]  /*5300*/  PRMT R0, R4, 0x7610, R0 ;  /* 0x0000761004007816 */ /* 0x000fe40000000000 */
.L_x_7265:
[----:B------:R-:W-:Y:S05]  /*5310*/  BSYNC B0 ;  /* 0x0000000000007941 */ /* 0x000fea0003800000 */
.L_x_7264:
[----:B------:R0:W-:Y:S01]  /*5320*/  STG.E.U8 [R2.64], R0 ;  /* 0x0000000002007986 */ /* 0x0001e2000c101124 */
[----:B------:R-:W-:Y:S01]  /*5330*/  IMAD.MOV.U32 R19, RZ, RZ, R24 ;  /* 0x000000ffff137224 */ /* 0x000fe200078e0018 */
[----:B------:R-:W-:Y:S05]  /*5340*/  BRA `(.L_x_7236) ;  /* 0x0000035000007947 */ /* 0x000fea0003800000 */
.L_x_7258:
        /* <DEDUP_REMOVED lines=23> */
.L_x_7241:
        /* <DEDUP_REMOVED lines=21> */
.L_x_7268:
[----:B------:R-:W-:Y:S01]  /*5610*/  HADD2.F32 R4, -RZ, R4.H0_H0 ;  /* 0x20000004ff047230 */ /* 0x000fe20000004100 */
[----:B------:R-:W-:-:S05]  /*5620*/  IMAD.MOV.U32 R19, RZ, RZ, R24 ;  /* 0x000000ffff137224 */ /* 0x000fca00078e0018 */
[----:B------:R-:W0:Y:S02]  /*5630*/  F2I.U64.TRUNC R4, R4 ;  /* 0x0000000400047311 */ /* 0x000e24000020d800 */
[----:B0-----:R0:W-:Y:S01]  /*5640*/  STG.E.64 [R2.64], R4 ;  /* 0x0000000402007986 */ /* 0x0011e2000c101b24 */
[----:B------:R-:W-:Y:S05]  /*5650*/  BRA `(.L_x_7236) ;  /* 0x0000004000007947 */ /* 0x000fea0003800000 */
.L_x_7267:
[----:B------:R-:W-:Y:S01]  /*5660*/  HADD2.F32 R4, -RZ, R4.H0_H0 ;  /* 0x20000004ff047230 */ /* 0x000fe20000004100 */
[----:B------:R-:W-:-:S03]  /*5670*/  IMAD.MOV.U32 R19, RZ, RZ, R24 ;  /* 0x000000ffff137224 */ /* 0x000fc600078e0018 */
[----:B------:R-:W0:Y:S02]  /*5680*/  F2I.FTZ.U32.TRUNC.NTZ R5, R4 ;  /* 0x0000000400057305 */ /* 0x000e24000021f000 */
[----:B0-----:R0:W-:Y:S02]  /*5690*/  STG.E [R2.64], R5 ;  /* 0x0000000502007986 */ /* 0x0011e4000c101924 */
.L_x_7236:
[----:B--2---:R-:W-:Y:S05]  /*56a0*/  BSYNC B6 ;  /* 0x0000000000067941 */ /* 0x004fea0003800000 */
.L_x_7235:
        /* <DEDUP_REMOVED lines=23> */
.L_x_7274:
[----:B------:R-:W-:-:S06]  /*5820*/  HADD2.F32 R5, -RZ, R25.H0_H0 ;  /* 0x20000019ff057230 */ /* 0x000fcc0000004100 */
[----:B------:R-:W0:Y:S02]  /*5830*/  F2I.S64.TRUNC R4, R5 ;  /* 0x0000000500047311 */ /* 0x000e24000020d900 */
[----:B0-----:R0:W-:Y:S01]  /*5840*/  STG.E.U8 [R2.64], R4 ;  /* 0x0000000402007986 */ /* 0x0011e2000c101124 */
[----:B------:R-:W-:Y:S05]  /*5850*/  BRA `(.L_x_7276) ;  /* 0x00000e4000007947 */ /* 0x000fea0003800000 */
.L_x_7273:
        /* <DEDUP_REMOVED lines=10> */
.L_x_7278:
[----:B------:R-:W-:-:S06]  /*5900*/  HADD2.F32 R25, -RZ, R25.H0_H0 ;  /* 0x20000019ff197230 */ /* 0x000fcc0000004100 */
[----:B------:R-:W0:Y:S02]  /*5910*/  F2I.FTZ.TRUNC.NTZ R25, R25 ;  /* 0x0000001900197305 */ /* 0x000e24000021f100 */
[----:B0-----:R0:W-:Y:S01]  /*5920*/  STG.E [R2.64], R25 ;  /* 0x0000001902007986 */ /* 0x0011e2000c101924 */
[----:B------:R-:W-:Y:S05]  /*5930*/  BRA `(.L_x_7276) ;  /* 0x00000d6000007947 */ /* 0x000fea0003800000 */
.L_x_7277:
[----:B------:R-:W-:-:S06]  /*5940*/  HADD2.F32 R25, -RZ, R25.H0_H0 ;  /* 0x20000019ff197230 */ /* 0x000fcc0000004100 */
[----:B------:R-:W0:Y:S02]  /*5950*/  F2I.FTZ.TRUNC.NTZ R25, R25 ;  /* 0x0000001900197305 */ /* 0x000e24000021f100 */
[----:B0-----:R0:W-:Y:S01]  /*5960*/  STG.E.U16 [R2.64], R25 ;  /* 0x0000001902007986 */ /* 0x0011e2000c101524 */
[----:B------:R-:W-:Y:S05]  /*5970*/  BRA `(.L_x_7276) ;  /* 0x00000d2000007947 */ /* 0x000fea0003800000 */
.L_x_7272:
        /* <DEDUP_REMOVED lines=9> */
.L_x_7280:
[----:B------:R0:W-:Y:S01]  /*5a10*/  STG.E.U16 [R2.64], R25 ;  /* 0x0000001902007986 */ /* 0x0001e2000c101524 */
[----:B------:R-:W-:Y:S05]  /*5a20*/  BRA `(.L_x_7276) ;  /* 0x00000c7000007947 */ /* 0x000fea0003800000 */
.L_x_7279:
        /* <DEDUP_REMOVED lines=10> */
.L_x_7282:
[----:B------:R-:W-:-:S05]  /*5ad0*/  HADD2.F32 R0, -RZ, R25.H0_H0 ;  /* 0x20000019ff007230 */ /* 0x000fca0000004100 */
[----:B------:R-:W-:-:S04]  /*5ae0*/  F2FP.PACK_AB R0, RZ, R0 ;  /* 0x00000000ff00723e */ /* 0x000fc800000000ff */
[----:B------:R-:W-:-:S05]  /*5af0*/  PRMT R0, R0, 0x5410, RZ ;  /* 0x0000541000007816 */ /* 0x000fca00000000ff */
[----:B------:R0:W-:Y:S01]  /*5b00*/  STG.E [R2.64], R0 ;  /* 0x0000000002007986 */ /* 0x0001e2000c101924 */
[----:B------:R-:W-:Y:S05]  /*5b10*/  BRA `(.L_x_7276) ;  /* 0x00000b8000007947 */ /* 0x000fea0003800000 */
.L_x_7281:
[----:B------:R-:W-:-:S05]  /*5b20*/  HADD2.F32 R4, -RZ, R25.H0_H0 ;  /* 0x20000019ff047230 */ /* 0x000fca0000004100 */
[----:B------:R-:W-:-:S06]  /*5b30*/  FMUL.FTZ R4, R4, 1 ;  /* 0x3f80000004047820 */ /* 0x000fcc0000410000 */
[----:B------:R-:W0:Y:S02]  /*5b40*/  F2F.F64.F32 R4, R4 ;  /* 0x0000000400047310 */ /* 0x000e240000201800 */
[----:B0-----:R0:W-:Y:S01]  /*5b50*/  STG.E.64 [R2.64], R4 ;  /* 0x0000000402007986 */ /* 0x0011e2000c101b24 */
[----:B------:R-:W-:Y:S05]  /*5b60*/  BRA `(.L_x_7276) ;  /* 0x00000b3000007947 */ /* 0x000fea0003800000 */
.L_x_7271:
        /* <DEDUP_REMOVED lines=13> */
.L_x_7285:
[----:B------:R-:W-:Y:S01]  /*5c40*/  HADD2.F32 R25, -RZ, R25.H0_H0 ;  /* 0x20000019ff197230 */ /* 0x000fe20000004100 */
[----:B------:R-:W-:-:S04]  /*5c50*/  CS2R R6, SRZ ;  /* 0x0000000000067805 */ /* 0x000fc8000001ff00 */
[----:B------:R-:W-:-:S06]  /*5c60*/  FMUL.FTZ R4, R25, 1 ;  /* 0x3f80000019047820 */ /* 0x000fcc0000410000 */
[----:B------:R-:W0:Y:S02]  /*5c70*/  F2F.F64.F32 R4, R4 ;  /* 0x0000000400047310 */ /* 0x000e240000201800 */
[----:B0-----:R0:W-:Y:S01]  /*5c80*/  STG.E.128 [R2.64], R4 ;  /* 0x0000000402007986 */ /* 0x0011e2000c101d24 */
[----:B------:R-:W-:Y:S05]  /*5c90*/  BRA `(.L_x_7276) ;  /* 0x00000a0000007947 */ /* 0x000fea0003800000 */
.L_x_7284:
        /* <DEDUP_REMOVED lines=21> */
.L_x_7289:
[----:B------:R-:W-:Y:S05]  /*5df0*/  BSYNC B0 ;  /* 0x0000000000007941 */ /* 0x000fea0003800000 */
.L_x_7288:
[----:B------:R-:W-:-:S05]  /*5e00*/  LOP3.LUT R5, R0, R5, RZ, 0xfc, !PT ;  /* 0x0000000500057212 */ /* 0x000fca00078efcff */
[----:B------:R0:W-:Y:S01]  /*5e10*/  STG.E.U8 [R2.64], R5 ;  /* 0x0000000502007986 */ /* 0x0001e2000c101124 */
[----:B------:R-:W-:Y:S05]  /*5e20*/  BRA `(.L_x_7276) ;  /* 0x0000087000007947 */ /* 0x000fea0003800000 */
.L_x_7287:
        /* <DEDUP_REMOVED lines=13> */
.L_x_7291:
[----:B------:R-:W-:Y:S01]  /*5f00*/  IMAD.MOV.U32 R0, RZ, RZ, 0x7f ;  /* 0x0000007fff007424 */ /* 0x000fe200078e00ff */
[----:B------:R-:W-:-:S04]  /*5f10*/  ISETP.GT.U32.AND P0, PT, R4, 0x7f800000, PT ;  /* 0x7f8000000400780c */ /* 0x000fc80003f04070 */
[----:B------:R-:W-:-:S04]  /*5f20*/  SEL R0, R0, 0x7c, P0 ;  /* 0x0000007c00007807 */ /* 0x000fc80000000000 */
.L_x_7292:
[----:B------:R-:W-:Y:S05]  /*5f30*/  BSYNC B0 ;  /* 0x0000000000007941 */ /* 0x000fea0003800000 */
.L_x_7290:
[----:B------:R-:W-:-:S04]  /*5f40*/  LOP3.LUT R4, R25, 0x80000000, RZ, 0xc0, !PT ;  /* 0x8000000019047812 */ /* 0x000fc800078ec0ff */
[----:B------:R-:W-:-:S04]  /*5f50*/  SHF.R.U32.HI R5, RZ, 0x18, R4 ;  /* 0x00000018ff057819 */ /* 0x000fc80000011604 */
[----:B------:R-:W-:-:S05]  /*5f60*/  LOP3.LUT R5, R0, R5, RZ, 0xfc, !PT ;  /* 0x0000000500057212 */ /* 0x000fca00078efcff */
[----:B------:R0:W-:Y:S01]  /*5f70*/  STG.E.U8 [R2.64], R5 ;  /* 0x0000000502007986 */ /* 0x0001e2000c101124 */
[----:B------:R-:W-:Y:S05]  /*5f80*/  BRA `(.L_x_7276) ;  /* 0x0000071000007947 */ /* 0x000fea0003800000 */
.L_x_7286:
[----:B------:R-:W-:-:S05]  /*5f90*/  HADD2.F32 R0, -RZ, R25.H0_H0 ;  /* 0x20000019ff007230 */ /* 0x000fca0000004100 */
[----:B------:R-:W-:-:S05]  /*5fa0*/  F2FP.BF16.PACK_AB R0, RZ, R0 ;  /* 0x00000000ff00723e */ /* 0x000fca00000010ff */
[----:B------:R0:W-:Y:S01]  /*5fb0*/  STG.E.U16 [R2.64], R0 ;  /* 0x0000000002007986 */ /* 0x0001e2000c101524 */
[----:B------:R-:W-:Y:S05]  /*5fc0*/  BRA `(.L_x_7276) ;  /* 0x000006d000007947 */ /* 0x000fea0003800000 */
.L_x_7283:
        /* <DEDUP_REMOVED lines=12> */
.L_x_7295:
        /* <DEDUP_REMOVED lines=17> */
.L_x_7298:
[----:B------:R-:W-:-:S04]  /*61a0*/  LOP3.LUT R0, R25, 0x80000000, RZ, 0xc0, !PT ;  /* 0x8000000019007812 */ /* 0x000fc800078ec0ff */
[----:B------:R-:W-:-:S04]  /*61b0*/  SHF.R.U32.HI R5, RZ, 0x18, R0 ;  /* 0x00000018ff057819 */ /* 0x000fc80000011600 */
[----:B------:R-:W-:-:S04]  /*61c0*/  LOP3.LUT R4, R4, R5, RZ, 0xfc, !PT ;  /* 0x0000000504047212 */ /* 0x000fc800078efcff */
[----:B------:R-:W-:Y:S02]  /*61d0*/  PRMT R0, R4, 0x7610, R0 ;  /* 0x0000761004007816 */ /* 0x000fe40000000000 */
.L_x_7297:
[----:B------:R-:W-:Y:S05]  /*61e0*/  BSYNC B0 ;  /* 0x0000000000007941 */ /* 0x000fea0003800000 */
.L_x_7296:
[----:B------:R0:W-:Y:S01]  /*61f0*/  STG.E.U8 [R2.64], R0 ;  /* 0x0000000002007986 */ /* 0x0001e2000c101124 */
[----:B------:R-:W-:Y:S05]  /*6200*/  BRA `(.L_x_7276) ;  /* 0x0000049000007947 */ /* 0x000fea0003800000 */
.L_x_7294:
        /* <DEDUP_REMOVED lines=17> */
.L_x_7301:
[----:B------:R-:W-:-:S04]  /*6320*/  LOP3.LUT R0, R25, 0x80000000, RZ, 0xc0, !PT ;  /* 0x8000000019007812 */ /* 0x000fc800078ec0ff */
[----:B------:R-:W-:-:S04]  /*6330*/  SHF.R.U32.HI R5, RZ, 0x18, R0 ;  /* 0x00000018ff057819 */ /* 0x000fc80000011600 */
[----:B------:R-:W-:-:S04]  /*6340*/  LOP3.LUT R4, R4, R5, RZ, 0xfc, !PT ;  /* 0x0000000504047212 */ /* 0x000fc800078efcff */
[----:B------:R-:W-:Y:S02]  /*6350*/  PRMT R0, R4, 0x7610, R0 ;  /* 0x0000761004007816 */ /* 0x000fe40000000000 */
.L_x_7300:
[----:B------:R-:W-:Y:S05]  /*6360*/  BSYNC B0 ;  /* 0x0000000000007941 */ /* 0x000fea0003800000 */
.L_x_7299:
[----:B------:R0:W-:Y:S01]  /*6370*/  STG.E.U8 [R2.64], R0 ;  /* 0x0000000002007986 */ /* 0x0001e2000c101124 */
[----:B------:R-:W-:Y:S05]  /*6380*/  BRA `(.L_x_7276) ;  /* 0x0000031000007947 */ /* 0x000fea0003800000 */
.L_x_7293:
        /* <DEDUP_REMOVED lines=22> */
.L_x_7275:
        /* <DEDUP_REMOVED lines=20> */
.L_x_7303:
[----:B------:R-:W-:-:S06]  /*6630*/  HADD2.F32 R4, -RZ, R25.H0_H0 ;  /* 0x20000019ff047230 */ /* 0x000fcc0000004100 */
[----:B------:R-:W0:Y:S02]  /*6640*/  F2I.U64.TRUNC R4, R4 ;  /* 0x0000000400047311 */ /* 0x000e24000020d800 */
[----:B0-----:R0:W-:Y:S01]  /*6650*/  STG.E.64 [R2.64], R4 ;  /* 0x0000000402007986 */ /* 0x0011e2000c101b24 */
[----:B------:R-:W-:Y:S05]  /*6660*/  BRA `(.L_x_7276) ;  /* 0x0000003000007947 */ /* 0x000fea0003800000 */
.L_x_7302:
[----:B------:R-:W-:-:S06]  /*6670*/  HADD2.F32 R25, -RZ, R25.H0_H0 ;  /* 0x20000019ff197230 */ /* 0x000fcc0000004100 */
[----:B------:R-:W0:Y:S02]  /*6680*/  F2I.FTZ.U32.TRUNC.NTZ R25, R25 ;  /* 0x0000001900197305 */ /* 0x000e24000021f000 */
[----:B0-----:R0:W-:Y:S02]  /*6690*/  STG.E [R2.64], R25 ;  /* 0x0000001902007986 */ /* 0x0011e4000c101924 */
.L_x_7276:
        /* <DEDUP_REMOVED lines=23> */
.L_x_7307:
[----:B------:R-:W-:-:S06]  /*6810*/  HADD2.F32 R5, -RZ, R22.H0_H0 ;  /* 0x20000016ff057230 */ /* 0x000fcc0000004100 */
[----:B------:R-:W0:Y:S02]  /*6820*/  F2I.S64.TRUNC R4, R5 ;  /* 0x0000000500047311 */ /* 0x000e24000020d900 */
[----:B0-----:R0:W-:Y:S01]  /*6830*/  STG.E.U8 [R2.64], R4 ;  /* 0x0000000402007986 */ /* 0x0011e2000c101124 */
[----:B------:R-:W-:Y:S05]  /*6840*/  BRA `(.L_x_7309) ;  /* 0x00000e4000007947 */ /* 0x000fea0003800000 */
.L_x_7306:
        /* <DEDUP_REMOVED lines=10> */
.L_x_7311:
[----:B------:R-:W-:-:S04]  /*68f0*/  HADD2.F32 R22, -RZ, R22.H0_H0 ;  /* 0x20000016ff167230 */ /* 0x000fc80000004100 */
[----:B------:R-:W0:Y:S02]  /*6900*/  F2I.FTZ.TRUNC.NTZ R5, R22 ;  /* 0x0000001600057305 */ /* 0x000e24000021f100 */
[----:B0-----:R0:W-:Y:S01]  /*6910*/  STG.E [R2.64], R5 ;  /* 0x0000000502007986 */ /* 0x0011e2000c101924 */
[----:B------:R-:W-:Y:S05]  /*6920*/  BRA `(.L_x_7309) ;  /* 0x00000d6000007947 */ /* 0x000fea0003800000 */
.L_x_7310:
[----:B------:R-:W-:-:S04]  /*6930*/  HADD2.F32 R22, -RZ, R22.H0_H0 ;  /* 0x20000016ff167230 */ /* 0x000fc80000004100 */
[----:B------:R-:W0:Y:S02]  /*6940*/  F2I.FTZ.TRUNC.NTZ R5, R22 ;  /* 0x0000001600057305 */ /* 0x000e24000021f100 */
[----:B0-----:R0:W-:Y:S01]  /*6950*/  STG.E.U16 [R2.64], R5 ;  /* 0x0000000502007986 */ /* 0x0011e2000c101524 */
[----:B------:R-:W-:Y:S05]  /*6960*/  BRA `(.L_x_7309) ;  /* 0x00000d2000007947 */ /* 0x000fea0003800000 */
.L_x_7305:
        /* <DEDUP_REMOVED lines=9> */
.L_x_7313:
[----:B------:R0:W-:Y:S01]  /*6a00*/  STG.E.U16 [R2.64], R22 ;  /* 0x0000001602007986 */ /* 0x0001e2000c101524 */
[----:B------:R-:W-:Y:S05]  /*6a10*/  BRA `(.L_x_7309) ;  /* 0x00000c7000007947 */ /* 0x000fea0003800000 */
.L_x_7312:
        /* <DEDUP_REMOVED lines=10> */
.L_x_7315:
[----:B------:R-:W-:-:S05]  /*6ac0*/  HADD2.F32 R0, -RZ, R22.H0_H0 ;  /* 0x20000016ff007230 */ /* 0x000fca0000004100 */
[----:B------:R-:W-:-:S04]  /*6ad0*/  F2FP.PACK_AB R0, RZ, R0 ;  /* 0x00000000ff00723e */ /* 0x000fc800000000ff */
[----:B------:R-:W-:-:S05]  /*6ae0*/  PRMT R0, R0, 0x5410, RZ ;  /* 0x0000541000007816 */ /* 0x000fca00000000ff */
[----:B------:R0:W-:Y:S01]  /*6af0*/  STG.E [R2.64], R0 ;  /* 0x0000000002007986 */ /* 0x0001e2000c101924 */
[----:B------:R-:W-:Y:S05]  /*6b00*/  BRA `(.L_x_7309) ;  /* 0x00000b8000007947 */ /* 0x000fea0003800000 */
.L_x_7314:
[----:B------:R-:W-:-:S05]  /*6b10*/  HADD2.F32 R4, -RZ, R22.H0_H0 ;  /* 0x20000016ff047230 */ /* 0x000fca0000004100 */
[----:B------:R-:W-:-:S06]  /*6b20*/  FMUL.FTZ R4, R4, 1 ;  /* 0x3f80000004047820 */ /* 0x000fcc0000410000 */
[----:B------:R-:W0:Y:S02]  /*6b30*/  F2F.F64.F32 R4, R4 ;  /* 0x0000000400047310 */ /* 0x000e240000201800 */
[----:B0-----:R0:W-:Y:S01]  /*6b40*/  STG.E.64 [R2.64], R4 ;  /* 0x0000000402007986 */ /* 0x0011e2000c101b24 */
[----:B------:R-:W-:Y:S05]  /*6b50*/  BRA `(.L_x_7309) ;  /* 0x00000b3000007947 */ /* 0x000fea0003800000 */
.L_x_7304:
        /* <DEDUP_REMOVED lines=13> */
.L_x_7318:
[----:B------:R-:W-:Y:S01]  /*6c30*/  HADD2.F32 R22, -RZ, R22.H0_H0 ;  /* 0x20000016ff167230 */ /* 0x000fe20000004100 */
[----:B------:R-:W-:-:S04]  /*6c40*/  CS2R R6, SRZ ;  /* 0x0000000000067805 */ /* 0x000fc8000001ff00 */
[----:B------:R-:W-:-:S06]  /*6c50*/  FMUL.FTZ R4, R22, 1 ;  /* 0x3f80000016047820 */ /* 0x000fcc0000410000 */
[----:B------:R-:W0:Y:S02]  /*6c60*/  F2F.F64.F32 R4, R4 ;  /* 0x0000000400047310 */ /* 0x000e240000201800 */
[----:B0-----:R0:W-:Y:S01]  /*6c70*/  STG.E.128 [R2.64], R4 ;  /* 0x0000000402007986 */ /* 0x0011e2000c101d24 */
[----:B------:R-:W-:Y:S05]  /*6c80*/  BRA `(.L_x_7309) ;  /* 0x00000a0000007947 */ /* 0x000fea0003800000 */
.L_x_7317:
        /* <DEDUP_REMOVED lines=21> */
.L_x_7322:
[----:B------:R-:W-:Y:S05]  /*6de0*/  BSYNC B0 ;  /* 0x0000000000007941 */ /* 0x000fea0003800000 */
.L_x_7321:
[----:B------:R-:W-:-:S05]  /*6df0*/  LOP3.LUT R5, R0, R5, RZ, 0xfc, !PT ;  /* 0x0000000500057212 */ /* 0x000fca00078efcff */
[----:B------:R0:W-:Y:S01]  /*6e00*/  STG.E.U8 [R2.64], R5 ;  /* 0x0000000502007986 */ /* 0x0001e2000c101124 */
[----:B------:R-:W-:Y:S05]  /*6e10*/  BRA `(.L_x_7309) ;  /* 0x0000087000007947 */ /* 0x000fea0003800000 */
.L_x_7320:
        /* <DEDUP_REMOVED lines=13> */
.L_x_7324:
[----:B------:R-:W-:Y:S01]  /*6ef0*/  IMAD.MOV.U32 R0, RZ, RZ, 0x7f ;  /* 0x0000007fff007424 */ /* 0x000fe200078e00ff */
[----:B------:R-:W-:-:S04]  /*6f00*/  ISETP.GT.U32.AND P0, PT, R4, 0x7f800000, PT ;  /* 0x7f8000000400780c */ /* 0x000fc80003f04070 */
[----:B------:R-:W-:-:S04]  /*6f10*/  SEL R0, R0, 0x7c, P0 ;  /* 0x0000007c00007807 */ /* 0x000fc80000000000 */
.L_x_7325:
[----:B------:R-:W-:Y:S05]  /*6f20*/  BSYNC B0 ;  /* 0x0000000000007941 */ /* 0x000fea0003800000 */
.L_x_7323:
[----:B------:R-:W-:-:S04]  /*6f30*/  LOP3.LUT R4, R5, 0x80000000, RZ, 0xc0, !PT ;  /* 0x8000000005047812 */ /* 0x000fc800078ec0ff */
[----:B------:R-:W-:-:S04]  /*6f40*/  SHF.R.U32.HI R5, RZ, 0x18, R4 ;  /* 0x00000018ff057819 */ /* 0x000fc80000011604 */
[----:B------:R-:W-:-:S05]  /*6f50*/  LOP3.LUT R5, R0, R5, RZ, 0xfc, !PT ;  /* 0x0000000500057212 */ /* 0x000fca00078efcff */
[----:B------:R0:W-:Y:S01]  /*6f60*/  STG.E.U8 [R2.64], R5 ;  /* 0x0000000502007986 */ /* 0x0001e2000c101124 */
[----:B------:R-:W-:Y:S05]  /*6f70*/  BRA `(.L_x_7309) ;  /* 0x0000071000007947 */ /* 0x000fea0003800000 */
.L_x_7319:
[----:B------:R-:W-:-:S05]  /*6f80*/  HADD2.F32 R0, -RZ, R22.H0_H0 ;  /* 0x20000016ff007230 */ /* 0x000fca0000004100 */
[----:B------:R-:W-:-:S05]  /*6f90*/  F2FP.BF16.PACK_AB R0, RZ, R0 ;  /* 0x00000000ff00723e */ /* 0x000fca00000010ff */
[----:B------:R0:W-:Y:S01]  /*6fa0*/  STG.E.U16 [R2.64], R0 ;  /* 0x0000000002007986 */ /* 0x0001e2000c101524 */
[----:B------:R-:W-:Y:S05]  /*6fb0*/  BRA `(.L_x_7309) ;  /* 0x000006d000007947 */ /* 0x000fea0003800000 */
.L_x_7316:
        /* <DEDUP_REMOVED lines=12> */
.L_x_7328:
        /* <DEDUP_REMOVED lines=17> */
.L_x_7331:
[----:B------:R-:W-:-:S04]  /*7190*/  LOP3.LUT R0, R7, 0x80000000, RZ, 0xc0, !PT ;  /* 0x8000000007007812 */ /* 0x000fc800078ec0ff */
[----:B------:R-:W-:-:S04]  /*71a0*/  SHF.R.U32.HI R5, RZ, 0x18, R0 ;  /* 0x00000018ff057819 */ /* 0x000fc80000011600 */
[----:B------:R-:W-:-:S04]  /*71b0*/  LOP3.LUT R4, R4, R5, RZ, 0xfc, !PT ;  /* 0x0000000504047212 */ /* 0x000fc800078efcff */
[----:B------:R-:W-:Y:S02]  /*71c0*/  PRMT R0, R4, 0x7610, R0 ;  /* 0x0000761004007816 */ /* 0x000fe40000000000 */
.L_x_7330:
[----:B------:R-:W-:Y:S05]  /*71d0*/  BSYNC B0 ;  /* 0x0000000000007941 */ /* 0x000fea0003800000 */
.L_x_7329:
[----:B------:R0:W-:Y:S01]  /*71e0*/  STG.E.U8 [R2.64], R0 ;  /* 0x0000000002007986 */ /* 0x0001e2000c101124 */
[----:B------:R-:W-:Y:S05]  /*71f0*/  BRA `(.L_x_7309) ;  /* 0x0000049000007947 */ /* 0x000fea0003800000 */
.L_x_7327:
        /* <DEDUP_REMOVED lines=17> */
.L_x_7334:
[----:B------:R-:W-:-:S04]  /*7310*/  LOP3.LUT R0, R7, 0x80000000, RZ, 0xc0, !PT ;  /* 0x8000000007007812 */ /* 0x000fc800078ec0ff */
[----:B------:R-:W-:-:S04]  /*7320*/  SHF.R.U32.HI R5, RZ, 0x18, R0 ;  /* 0x00000018ff057819 */ /* 0x000fc80000011600 */
[----:B------:R-:W-:-:S04]  /*7330*/  LOP3.LUT R4, R4, R5, RZ, 0xfc, !PT ;  /* 0x0000000504047212 */ /* 0x000fc800078efcff */
[----:B------:R-:W-:Y:S02]  /*7340*/  PRMT R0, R4, 0x7610, R0 ;  /* 0x0000761004007816 */ /* 0x000fe40000000000 */
.L_x_7333:
[----:B------:R-:W-:Y:S05]  /*7350*/  BSYNC B0 ;  /* 0x0000000000007941 */ /* 0x000fea0003800000 */
.L_x_7332:
[----:B------:R0:W-:Y:S01]  /*7360*/  STG.E.U8 [R2.64], R0 ;  /* 0x0000000002007986 */ /* 0x0001e2000c101124 */
[----:B------:R-:W-:Y:S05]  /*7370*/  BRA `(.L_x_7309) ;  /* 0x0000031000007947 */ /* 0x000fea0003800000 */
.L_x_7326:
        /* <DEDUP_REMOVED lines=22> */
.L_x_7308:
        /* <DEDUP_REMOVED lines=20> */
.L_x_7336:
[----:B------:R-:W-:-:S06]  /*7620*/  HADD2.F32 R4, -RZ, R22.H0_H0 ;  /* 0x20000016ff047230 */ /* 0x000fcc0000004100 */
[----:B------:R-:W0:Y:S02]  /*7630*/  F2I.U64.TRUNC R4, R4 ;  /* 0x0000000400047311 */ /* 0x000e24000020d800 */
[----:B0-----:R0:W-:Y:S01]  /*7640*/  STG.E.64 [R2.64], R4 ;  /* 0x0000000402007986 */ /* 0x0011e2000c101b24 */
[----:B------:R-:W-:Y:S05]  /*7650*/  BRA `(.L_x_7309) ;  /* 0x0000003000007947 */ /* 0x000fea0003800000 */
.L_x_7335:
[----:B------:R-:W-:-:S04]  /*7660*/  HADD2.F32 R22, -RZ, R22.H0_H0 ;  /* 0x20000016ff167230 */ /* 0x000fc80000004100 */
[----:B------:R-:W0:Y:S02]  /*7670*/  F2I.FTZ.U32.TRUNC.NTZ R5, R22 ;  /* 0x0000001600057305 */ /* 0x000e24000021f000 */
[----:B0-----:R0:W-:Y:S02]  /*7680*/  STG.E [R2.64], R5 ;  /* 0x0000000502007986 */ /* 0x0011e4000c101924 */
.L_x_7309:
[----:B------:R-:W-:Y:S02]  /*7690*/  IADD3 R19, R19, 0x80, RZ ;  /* 0x0000008013137810 */ /* 0x000fe40007ffe0ff */
.L_x_7270:
[----:B------:R-:W-:Y:S05]  /*76a0*/  BSYNC B6 ;  /* 0x0000000000067941 */ /* 0x000fea0003800000 */
.L_x_7269:
        /* <DEDUP_REMOVED lines=21> */
.L_x_7340:
[----:B------:R-:W-:-:S06]  /*7800*/  HADD2.F32 R5, -RZ, R23.H0_H0 ;  /* 0x20000017ff057230 */ /* 0x000fcc0000004100 */
[----:B------:R-:W0:Y:S02]  /*7810*/  F2I.S64.TRUNC R4, R5 ;  /* 0x0000000500047311 */ /* 0x000e24000020d900 */
[----:B0-----:R-:W-:Y:S01]  /*7820*/  STG.E.U8 [R2.64], R4 ;  /* 0x0000000402007986 */ /* 0x001fe2000c101124 */
[----:B------:R-:W-:Y:S05]  /*7830*/  EXIT ;  /* 0x000000000000794d */ /* 0x000fea0003800000 */
.L_x_7339:
        /* <DEDUP_REMOVED lines=10> */
.L_x_7343:
[----:B------:R-:W-:-:S06]  /*78e0*/  HADD2.F32 R23, -RZ, R23.H0_H0 ;  /* 0x20000017ff177230 */ /* 0x000fcc0000004100 */
[----:B------:R-:W0:Y:S02]  /*78f0*/  F2I.FTZ.TRUNC.NTZ R23, R23 ;  /* 0x0000001700177305 */ /* 0x000e24000021f100 */
[----:B0-----:R-:W-:Y:S01]  /*7900*/  STG.E [R2.64], R23 ;  /* 0x0000001702007986 */ /* 0x001fe2000c101924 */
[----:B------:R-:W-:Y:S05]  /*7910*/  EXIT ;  /* 0x000000000000794d */ /* 0x000fea0003800000 */
.L_x_7342:
[----:B------:R-:W-:-:S06]  /*7920*/  HADD2.F32 R23, -RZ, R23.H0_H0 ;  /* 0x20000017ff177230 */ /* 0x000fcc0000004100 */
[----:B------:R-:W0:Y:S02]  /*7930*/  F2I.FTZ.TRUNC.NTZ R23, R23 ;  /* 0x0000001700177305 */ /* 0x000e24000021f100 */
[----:B0-----:R-:W-:Y:S01]  /*7940*/  STG.E.U16 [R2.64], R23 ;  /* 0x0000001702007986 */ /* 0x001fe2000c101524 */
[----:B------:R-:W-:Y:S05]  /*7950*/  EXIT ;  /* 0x000000000000794d */ /* 0x000fea0003800000 */
.L_x_7338:
        /* <DEDUP_REMOVED lines=9> */
.L_x_7345:
[----:B------:R-:W-:Y:S01]  /*79f0*/  STG.E.U16 [R2.64], R23 ;  /* 0x0000001702007986 */ /* 0x000fe2000c101524 */
[----:B------:R-:W-:Y:S05]  /*7a00*/  EXIT ;  /* 0x000000000000794d */ /* 0x000fea0003800000 */
.L_x_7344:
        /* <DEDUP_REMOVED lines=10> */
.L_x_7347:
[----:B------:R-:W-:-:S05]  /*7ab0*/  HADD2.F32 R0, -RZ, R23.H0_H0 ;  /* 0x20000017ff007230 */ /* 0x000fca0000004100 */
[----:B------:R-:W-:-:S04]  /*7ac0*/  F2FP.PACK_AB R0, RZ, R0 ;  /* 0x00000000ff00723e */ /* 0x000fc800000000ff */
[----:B------:R-:W-:-:S05]  /*7ad0*/  PRMT R0, R0, 0x5410, RZ ;  /* 0x0000541000007816 */ /* 0x000fca00000000ff */
[----:B------:R-:W-:Y:S01]  /*7ae0*/  STG.E [R2.64], R0 ;  /* 0x0000000002007986 */ /* 0x000fe2000c101924 */
[----:B------:R-:W-:Y:S05]  /*7af0*/  EXIT ;  /* 0x000000000000794d */ /* 0x000fea0003800000 */
.L_x_7346:
[----:B------:R-:W-:-:S05]  /*7b00*/  HADD2.F32 R4, -RZ, R23.H0_H0 ;  /* 0x20000017ff047230 */ /* 0x000fca0000004100 */
[----:B------:R-:W-:-:S06]  /*7b10*/  FMUL.FTZ R4, R4, 1 ;  /* 0x3f80000004047820 */ /* 0x000fcc0000410000 */
[----:B------:R-:W0:Y:S02]  /*7b20*/  F2F.F64.F32 R4, R4 ;  /* 0x0000000400047310 */ /* 0x000e240000201800 */
[----:B0-----:R-:W-:Y:S01]  /*7b30*/  STG.E.64 [R2.64], R4 ;  /* 0x0000000402007986 */ /* 0x001fe2000c101b24 */
[----:B------:R-:W-:Y:S05]  /*7b40*/  EXIT ;  /* 0x000000000000794d */ /* 0x000fea0003800000 */
.L_x_7337:
        /* <DEDUP_REMOVED lines=13> */
.L_x_7350:
[----:B------:R-:W-:Y:S01]  /*7c20*/  HADD2.F32 R23, -RZ, R23.H0_H0 ;  /* 0x20000017ff177230 */ /* 0x000fe20000004100 */
[----:B------:R-:W-:-:S04]  /*7c30*/  CS2R R6, SRZ ;  /* 0x0000000000067805 */ /* 0x000fc8000001ff00 */
[----:B------:R-:W-:-:S06]  /*7c40*/  FMUL.FTZ R4, R23, 1 ;  /* 0x3f80000017047820 */ /* 0x000fcc0000410000 */
[----:B------:R-:W0:Y:S02]  /*7c50*/  F2F.F64.F32 R4, R4 ;  /* 0x0000000400047310 */ /* 0x000e240000201800 */
[----:B0-----:R-:W-:Y:S01]  /*7c60*/  STG.E.128 [R2.64], R4 ;  /* 0x0000000402007986 */ /* 0x001fe2000c101d24 */
[----:B------:R-:W-:Y:S05]  /*7c70*/  EXIT ;  /* 0x000000000000794d */ /* 0x000fea0003800000 */
.L_x_7349:
        /* <DEDUP_REMOVED lines=21> */
.L_x_7354:
[----:B------:R-:W-:Y:S05]  /*7dd0*/  BSYNC B0 ;  /* 0x0000000000007941 */ /* 0x000fea0003800000 */
.L_x_7353:
[----:B------:R-:W-:-:S05]  /*7de0*/  LOP3.LUT R5, R0, R5, RZ, 0xfc, !PT ;  /* 0x0000000500057212 */ /* 0x000fca00078efcff */
[----:B------:R-:W-:Y:S01]  /*7df0*/  STG.E.U8 [R2.64], R5 ;  /* 0x0000000502007986 */ /* 0x000fe2000c101124 */
[----:B------:R-:W-:Y:S05]  /*7e00*/  EXIT ;  /* 0x000000000000794d */ /* 0x000fea0003800000 */
.L_x_7352:
        /* <DEDUP_REMOVED lines=13> */
.L_x_7356:
[----:B------:R-:W-:Y:S01]  /*7ee0*/  IMAD.MOV.U32 R0, RZ, RZ, 0x7f ;  /* 0x0000007fff007424 */ /* 0x000fe200078e00ff */
[----:B------:R-:W-:-:S04]  /*7ef0*/  ISETP.GT.U32.AND P0, PT, R4, 0x7f800000, PT ;  /* 0x7f8000000400780c */ /* 0x000fc80003f04070 */
[----:B------:R-:W-:-:S04]  /*7f00*/  SEL R0, R0, 0x7c, P0 ;  /* 0x0000007c00007807 */ /* 0x000fc80000000000 */
.L_x_7357:
[----:B------:R-:W-:Y:S05]  /*7f10*/  BSYNC B0 ;  /* 0x0000000000007941 */ /* 0x000fea0003800000 */
.L_x_7355:
[----:B------:R-:W-:-:S04]  /*7f20*/  LOP3.LUT R4, R23, 0x80000000, RZ, 0xc0, !PT ;  /* 0x8000000017047812 */ /* 0x000fc800078ec0ff */
[----:B------:R-:W-:-:S04]  /*7f30*/  SHF.R.U32.HI R5, RZ, 0x18, R4 ;  /* 0x00000018ff057819 */ /* 0x000fc80000011604 */
[----:B------:R-:W-:-:S05]  /*7f40*/  LOP3.LUT R5, R0, R5, RZ, 0xfc, !PT ;  /* 0x0000000500057212 */ /* 0x000fca00078efcff */
[----:B------:R-:W-:Y:S01]  /*7f50*/  STG.E.U8 [R2.64], R5 ;  /* 0x0000000502007986 */ /* 0x000fe2000c101124 */
[----:B------:R-:W-:Y:S05]  /*7f60*/  EXIT ;  /* 0x000000000000794d */ /* 0x000fea0003800000 */
.L_x_7351:
[----:B------:R-:W-:-:S05]  /*7f70*/  HADD2.F32 R0, -RZ, R23.H0_H0 ;  /* 0x20000017ff007230 */ /* 0x000fca0000004100 */
[----:B------:R-:W-:-:S05]  /*7f80*/  F2FP.BF16.PACK_AB R0, RZ, R0 ;  /* 0x00000000ff00723e */ /* 0x000fca00000010ff */
[----:B------:R-:W-:Y:S01]  /*7f90*/  STG.E.U16 [R2.64], R0 ;  /* 0x0000000002007986 */ /* 0x000fe2000c101524 */
[----:B------:R-:W-:Y:S05]  /*7fa0*/  EXIT ;  /* 0x000000000000794d */ /* 0x000fea0003800000 */
.L_x_7348:
        /* <DEDUP_REMOVED lines=12> */
.L_x_7360:
        /* <DEDUP_REMOVED lines=17> */
.L_x_7363:
[----:B------:R-:W-:-:S04]  /*8180*/  LOP3.LUT R0, R23, 0x80000000, RZ, 0xc0, !PT ;  /* 0x8000000017007812 */ /* 0x000fc800078ec0ff */
[----:B------:R-:W-:-:S04]  /*8190*/  SHF.R.U32.HI R5, RZ, 0x18, R0 ;  /* 0x00000018ff057819 */ /* 0x000fc80000011600 */
[----:B------:R-:W-:-:S04]  /*81a0*/  LOP3.LUT R4, R4, R5, RZ, 0xfc, !PT ;  /* 0x0000000504047212 */ /* 0x000fc800078efcff */
[----:B------:R-:W-:Y:S02]  /*81b0*/  PRMT R0, R4, 0x7610, R0 ;  /* 0x0000761004007816 */ /* 0x000fe40000000000 */
.L_x_7362:
[----:B------:R-:W-:Y:S05]  /*81c0*/  BSYNC B0 ;  /* 0x0000000000007941 */ /* 0x000fea0003800000 */
.L_x_7361:
[----:B------:R-:W-:Y:S01]  /*81d0*/  STG.E.U8 [R2.64], R0 ;  /* 0x0000000002007986 */ /* 0x000fe2000c101124 */
[----:B------:R-:W-:Y:S05]  /*81e0*/  EXIT ;  /* 0x000000000000794d */ /* 0x000fea0003800000 */
.L_x_7359:
        /* <DEDUP_REMOVED lines=17> */
.L_x_7366:
[----:B------:R-:W-:-:S04]  /*8300*/  LOP3.LUT R0, R23, 0x80000000, RZ, 0xc0, !PT ;  /* 0x8000000017007812 */ /* 0x000fc800078ec0ff */
[----:B------:R-:W-:-:S04]  /*8310*/  SHF.R.U32.HI R5, RZ, 0x18, R0 ;  /* 0x00000018ff057819 */ /* 0x000fc80000011600 */
[----:B------:R-:W-:-:S04]  /*8320*/  LOP3.LUT R4, R4, R5, RZ, 0xfc, !PT ;  /* 0x0000000504047212 */ /* 0x000fc800078efcff */
[----:B------:R-:W-:Y:S02]  /*8330*/  PRMT R0, R4, 0x7610, R0 ;  /* 0x0000761004007816 */ /* 0x000fe40000000000 */
.L_x_7365:
[----:B------:R-:W-:Y:S05]  /*8340*/  BSYNC B0 ;  /* 0x0000000000007941 */ /* 0x000fea0003800000 */
.L_x_7364:
[----:B------:R-:W-:Y:S01]  /*8350*/  STG.E.U8 [R2.64], R0 ;  /* 0x0000000002007986 */ /* 0x000fe2000c101124 */
[----:B------:R-:W-:Y:S05]  /*8360*/  EXIT ;  /* 0x000000000000794d */ /* 0x000fea0003800000 */
.L_x_7358:
        /* <DEDUP_REMOVED lines=22> */
.L_x_7341:
        /* <DEDUP_REMOVED lines=20> */
.L_x_7368:
[----:B------:R-:W-:-:S06]  /*8610*/  HADD2.F32 R4, -RZ, R23.H0_H0 ;  /* 0x20000017ff047230 */ /* 0x000fcc0000004100 */
[----:B------:R-:W0:Y:S02]  /*8620*/  F2I.U64.TRUNC R4, R4 ;  /* 0x0000000400047311 */ /* 0x000e24000020d800 */
[----:B0-----:R-:W-:Y:S01]  /*8630*/  STG.E.64 [R2.64], R4 ;  /* 0x0000000402007986 */ /* 0x001fe2000c101b24 */
[----:B------:R-:W-:Y:S05]  /*8640*/  EXIT ;  /* 0x000000000000794d */ /* 0x000fea0003800000 */
.L_x_7367:
[----:B------:R-:W-:-:S06]  /*8650*/  HADD2.F32 R23, -RZ, R23.H0_H0 ;  /* 0x20000017ff177230 */ /* 0x000fcc0000004100 */
[----:B------:R-:W0:Y:S02]  /*8660*/  F2I.FTZ.U32.TRUNC.NTZ R23, R23 ;  /* 0x0000001700177305 */ /* 0x000e24000021f000 */
[----:B0-----:R-:W-:Y:S01]  /*8670*/  STG.E [R2.64], R23 ;  /* 0x0000001702007986 */ /* 0x001fe2000c101924 */
[----:B------:R-:W-:Y:S05]  /*8680*/  EXIT ;  /* 0x000000000000794d */ /* 0x000fea0003800000 */
.L_x_7369:
        /* <DEDUP_REMOVED lines=15> */
.L_x_40010:


//--------------------- .text._ZN2at6native18elementwise_kernelILi128ELi4EZNS0_22gpu_kernel_impl_nocastINS0_13AUnaryFunctorIN3c104HalfES5_S5_ZZZNS0_16fmax_kernel_cudaERNS_18TensorIteratorBaseEENKUlvE_clEvENKUlvE1_clEvEUlS5_S5_E_EEEEvS7_RKT_EUliE_EEviT1_ --------------------------
	.section	.text._ZN2at6native18elementwise_kernelILi128ELi4EZNS0_22gpu_kernel_impl_nocastINS0_13AUnaryFunctorIN3c104HalfES5_S5_ZZZNS0_16fmax_kernel_cudaERNS_18TensorIteratorBaseEENKUlvE_clEvENKUlvE1_clEvEUlS5_S5_E_EEEEvS7_RKT_EUliE_EEviT1_,"ax",@progbits
	.sectioninfo	@"SHI_REGISTERS=12"
	.align	128
        .global         _ZN2at6native18elementwise_kernelILi128ELi4EZNS0_22gpu_kernel_impl_nocastINS0_13AUnaryFunctorIN3c104HalfES5_S5_ZZZNS0_16fmax_kernel_cudaERNS_18TensorIteratorBaseEENKUlvE_clEvENKUlvE1_clEvEUlS5_S5_E_EEEEvS7_RKT_EUliE_EEviT1_
        .type           _ZN2at6native18elementwise_kernelILi128ELi4EZNS0_22gpu_kernel_impl_nocastINS0_13AUnaryFunctorIN3c104HalfES5_S5_ZZZNS0_16fmax_kernel_cudaERNS_18TensorIteratorBaseEENKUlvE_clEvENKUlvE1_clEvEUlS5_S5_E_EEEEvS7_RKT_EUliE_EEviT1_,@function
        .size           _ZN2at6native18elementwise_kernelILi128ELi4EZNS0_22gpu_kernel_impl_nocastINS0_13AUnaryFunctorIN3c104HalfES5_S5_ZZZNS0_16fmax_kernel_cudaERNS_18TensorIteratorBaseEENKUlvE_clEvENKUlvE1_clEvEUlS5_S5_E_EEEEvS7_RKT_EUliE_EEviT1_,(.L_x_40011 - _ZN2at6native18elementwise_kernelILi128ELi4EZNS0_22gpu_kernel_impl_nocastINS0_13AUnaryFunctorIN3c104HalfES5_S5_ZZZNS0_16fmax_kernel_cudaERNS_18TensorIteratorBaseEENKUlvE_clEvENKUlvE1_clEvEUlS5_S5_E_EEEEvS7_RKT_EUliE_EEviT1_)
        .other          _ZN2at6native18elementwise_kernelILi128ELi4EZNS0_22gpu_kernel_impl_nocastINS0_13AUnaryFunctorIN3c104HalfES5_S5_ZZZNS0_16fmax_kernel_cudaERNS_18TensorIteratorBaseEENKUlvE_clEvENKUlvE1_clEvEUlS5_S5_E_EEEEvS7_RKT_EUliE_EEviT1_,@"STO_CUDA_ENTRY STV_DEFAULT"
_ZN2at6native18elementwise_kernelILi128ELi4EZNS0_22gpu_kernel_impl_nocastINS0_13AUnaryFunctorIN3c104HalfES5_S5_ZZZNS0_16fmax_kernel_cudaERNS_18TensorIteratorBaseEENKUlvE_clEvENKUlvE1_clEvEUlS5_S5_E_EEEEvS7_RKT_EUliE_EEviT1_:
.text._ZN2at6native18elementwise_kernelILi128ELi4EZNS0_22gpu_kernel_impl_nocastINS0_13AUnaryFunctorIN3c104HalfES5_S5_ZZZNS0_16fmax_kernel_cudaERNS_18TensorIteratorBaseEENKUlvE_clEvENKUlvE1_clEvEUlS5_S5_E_EEEEvS7_RKT_EUliE_EEviT1_:
        /* <DEDUP_REMOVED lines=235> */
.L_x_7372:
        /* <DEDUP_REMOVED lines=8> */
[----:B------:R-:W-:-:S04]  /*0f30*/  FMNMX.FTZ R3, R3, R6, !PT ;  /* 0x0000000603037209 */ /* 0x000fc80007810000 */
[----:B------:R-:W-:Y:S02]  /*0f40*/  F2FP.PACK_AB R5, RZ, R3 ;  /* 0x00000003ff05723e */ /* 0x000fe400000000ff */
[----:B------:R-:W-:-:S05]  /*0f50*/  IADD3.X R3, RZ, c[0x0][0x364], RZ, P0, !PT ;  /* 0x0000d900ff037a10 */ /* 0x000fca00007fe4ff */
[----:B------:R0:W-:Y:S02]  /*0f60*/  STG.E.U16 [R2.64], R5 ;  /* 0x0000000502007986 */ /* 0x0001e4000c101504 */
.L_x_7371:
[----:B------:R-:W-:Y:S05]  /*0f70*/  BSYNC B0 ;  /* 0x0000000000007941 */ /* 0x000fea0003800000 */
.L_x_7370:
        /* <DEDUP_REMOVED lines=230> */
.L_x_7375:
        /* <DEDUP_REMOVED lines=241> */
.L_x_7376:
        /* <DEDUP_REMOVED lines=10> */
[----:B------:R-:W-:-:S05]  /*2d90*/  IMAD.X R3, RZ, RZ, c[0x0][0x364], P0 ;  /* 0x0000d900ff037624 */ /* 0x000fca00000e06ff */
[----:B------:R0:W-:Y:S02]  /*2da0*/  STG.E.U16 [R2.64], R5 ;  /* 0x0000000502007986 */ /* 0x0001e4000c101504 */
.L_x_7374:
[----:B------:R-:W-:Y:S05]  /*2db0*/  BSYNC B0 ;  /* 0x0000000000007941 */ /* 0x000fea0003800000 */
.L_x_7373:
        /* <DEDUP_REMOVED lines=229> */
.L_x_7377:
[----:B------:R-:W-:-:S04]  /*3c10*/  IADD3 R4, P0, R3, c[0x0][0x368], RZ ;  /* 0x0000da0003047a10 */ /* 0x000fc80007f1e0ff */
[----:B------:R-:W-:-:S05]  /*3c20*/  IADD3.X R5, RZ, c[0x0][0x36c], RZ, P0, !PT ;  /* 0x0000db00ff057a10 */ /* 0x000fca00007fe4ff */
[----:B------:R-:W2:Y:S01]  /*3c30*/  LDG.E.U16 R4, [R4.64] ;  /* 0x0000000404047981 */ /* 0x000ea2000c1e1500 */
[----:B------:R-:W0:Y:S01]  /*3c40*/  LDC.U16 R0, c[0x0][0x372] ;  /* 0x0000dc80ff007b82 */ /* 0x000e220000000400 */
[----:B------:R-:W-:Y:S01]  /*3c50*/  IADD3 R2, P0, R2, c[0x0][0x360], RZ ;  /* 0x0000d80002027a10 */ /* 0x000fe20007f1e0ff */
[----:B0-----:R-:W-:Y:S02]  /*3c60*/  HADD2.F32 R3, -RZ, R0.H0_H0 ;  /* 0x20000000ff037230 */ /* 0x001fe40000004100 */
[----:B--2---:R-:W-:-:S05]  /*3c70*/  HADD2.F32 R0, -RZ, R4.H0_H0 ;  /* 0x20000004ff007230 */ /* 0x004fca0000004100 */
[----:B------:R-:W-:Y:S02]  /*3c80*/  FMNMX.FTZ R0, R3, R0, !PT ;  /* 0x0000000003007209 */ /* 0x000fe40007810000 */
[----:B------:R-:W-:Y:S02]  /*3c90*/  IADD3.X R3, RZ, c[0x0][0x364], RZ, P0, !PT ;  /* 0x0000d900ff037a10 */ /* 0x000fe400007fe4ff */
[----:B------:R-:W-:-:S05]  /*3ca0*/  F2FP.PACK_AB R0, RZ, R0 ;  /* 0x00000000ff00723e */ /* 0x000fca00000000ff */
[----:B------:R-:W-:Y:S01]  /*3cb0*/  STG.E.U16 [R2.64], R0 ;  /* 0x0000000002007986 */ /* 0x000fe2000c101504 */
[----:B------:R-:W-:Y:S05]  /*3cc0*/  EXIT ;  /* 0x000000000000794d */ /* 0x000fea0003800000 */
.L_x_7378:
        /* <DEDUP_REMOVED lines=11> */
.L_x_40011:


//--------------------- .text._ZN2at6native27unrolled_elementwise_kernelINS0_13AUnaryFunctorIN3c104HalfES4_S4_ZZZNS0_16fmax_kernel_cudaERNS_18TensorIteratorBaseEENKUlvE_clEvENKUlvE1_clEvEUlS4_S4_E_EESt5arrayIPcLm2EELi4E23TrivialOffsetCalculatorILi1EjESF_NS0_6memory15LoadWithoutCastENSG_16StoreWithoutCastEEEviT_T0_T2_T3_T4_T5_ --------------------------
	.section	.text._ZN2at6native27unrolled_elementwise_kernelINS0_13AUnaryFunctorIN3c104HalfES4_S4_ZZZNS0_16fmax_kernel_cudaERNS_18TensorIteratorBaseEENKUlvE_clEvENKUlvE1_clEvEUlS4_S4_E_EESt5arrayIPcLm2EELi4E23TrivialOffsetCalculatorILi1EjESF_NS0_6memory15LoadWithoutCastENSG_16StoreWithoutCastEEEviT_T0_T2_T3_T4_T5_,"ax",@progbits
	.sectioninfo	@"SHI_REGISTERS=20"
	.align	128
        .global         _ZN2at6native27unrolled_elementwise_kernelINS0_13AUnaryFunctorIN3c104HalfES4_S4_ZZZNS0_16fmax_kernel_cudaERNS_18TensorIteratorBaseEENKUlvE_clEvENKUlvE1_clEvEUlS4_S4_E_EESt5arrayIPcLm2EELi4E23TrivialOffsetCalculatorILi1EjESF_NS0_6memory15LoadWithoutCastENSG_16StoreWithoutCastEEEviT_T0_T2_T3_T4_T5_
        .type           _ZN2at6native27unrolled_elementwise_kernelINS0_13AUnaryFunctorIN3c104HalfES4_S4_ZZZNS0_16fmax_kernel_cudaERNS_18TensorIteratorBaseEENKUlvE_clEvENKUlvE1_clEvEUlS4_S4_E_EESt5arrayIPcLm2EELi4E23TrivialOffsetCalculatorILi1EjESF_NS0_6memory15LoadWithoutCastENSG_16StoreWithoutCastEEEviT_T0_T2_T3_T4_T5_,@function
        .size           _ZN2at6native27unrolled_elementwise_kernelINS0_13AUnaryFunctorIN3c104HalfES4_S4_ZZZNS0_16fmax_kernel_cudaERNS_18TensorIteratorBaseEENKUlvE_clEvENKUlvE1_clEvEUlS4_S4_E_EESt5arrayIPcLm2EELi4E23TrivialOffsetCalculatorILi1EjESF_NS0_6memory15LoadWithoutCastENSG_16StoreWithoutCastEEEviT_T0_T2_T3_T4_T5_,(.L_x_40012 - _ZN2at6native27unrolled_elementwise_kernelINS0_13AUnaryFunctorIN3c104HalfES4_S4_ZZZNS0_16fmax_kernel_cudaERNS_18TensorIteratorBaseEENKUlvE_clEvENKUlvE1_clEvEUlS4_S4_E_EESt5arrayIPcLm2EELi4E23TrivialOffsetCalculatorILi1EjESF_NS0_6memory15LoadWithoutCastENSG_16StoreWithoutCastEEEviT_T0_T2_T3_T4_T5_)
        .other          _ZN2at6native27unrolled_elementwise_kernelINS0_13AUnaryFunctorIN3c104HalfES4_S4_ZZZNS0_16fmax_kernel_cudaERNS_18TensorIteratorBaseEENKUlvE_clEvENKUlvE1_clEvEUlS4_S4_E_EESt5arrayIPcLm2EELi4E23TrivialOffsetCalculatorILi1EjESF_NS0_6memory15LoadWithoutCastENSG_16StoreWithoutCastEEEviT_T0_T2_T3_T4_T5_,@"STO_CUDA_ENTRY STV_DEFAULT"
_ZN2at6native27unrolled_elementwise_kernelINS0_13AUnaryFunctorIN3c104HalfES4_S4_ZZZNS0_16fmax_kernel_cudaERNS_18TensorIteratorBaseEENKUlvE_clEvENKUlvE1_clEvEUlS4_S4_E_EESt5arrayIPcLm2EELi4E23TrivialOffsetCalculatorILi1EjESF_NS0_6memory15LoadWithoutCastENSG_16StoreWithoutCastEEEviT_T0_T2_T3_T4_T5_:
.text._ZN2at6native27unrolled_elementwise_kernelINS0_13AUnaryFunctorIN3c104HalfES4_S4_ZZZNS0_16fmax_kernel_cudaERNS_18TensorIteratorBaseEENKUlvE_clEvENKUlvE1_clEvEUlS4_S4_E_EESt5arrayIPcLm2EELi4E23TrivialOffsetCalculatorILi1EjESF_NS0_6memory15LoadWithoutCastENSG_16StoreWithoutCastEEEviT_T0_T2_T3_T4_T5_:
        /* <DEDUP_REMOVED lines=51> */
[----:B------:R-:W-:Y:S01]  /*0330*/  @!P0 FMNMX.FTZ R8, R8, R9, !PT ;  /* 0x0000000908088209 */ /* 0x000fe20007810000 */
        /* <DEDUP_REMOVED lines=9> */
[----:B------:R-:W-:Y:S02]  /*03d0*/  @!P2 FMNMX.FTZ R4, R11, R4, !PT ;  /* 0x000000040b04a209 */ /* 0x000fe40007810000 */
[----:B------:R-:W-:Y:S02]  /*03e0*/  @!P3 FMNMX.FTZ R5, R12, R5, !PT ;  /* 0x000000050c05b209 */ /* 0x000fe40007810000 */
        /* <DEDUP_REMOVED lines=16> */
.L_x_7380:
[----:B0-----:R-:W-:Y:S05]  /*04f0*/  BSYNC B0 ;  /* 0x0000000000007941 */ /* 0x001fea0003800000 */
.L_x_7379:
[----:B------:R-:W-:Y:S02]  /*0500*/  ISETP.GE.AND P0, PT, R3, R2, PT ;  /* 0x000000020300720c */ /* 0x000fe40003f06270 */
[----:B------:R-:W-:-:S04]  /*0510*/  @!P1 FMNMX.FTZ R10, R13, R10, !PT ;  /* 0x0000000a0d0a9209 */ /* 0x000fc80007810000 */
[----:B------:R-:W-:-:S07]  /*0520*/  @!P1 F2FP.PACK_AB R10, RZ, R10 ;  /* 0x0000000aff0a923e */ /* 0x000fce00000000ff */
[----:B------:R-:W-:Y:S05]  /*0530*/  @P0 EXIT ;  /* 0x000000000000094d */ /* 0x000fea0003800000 */
[----:B------:R-:W-:Y:S02]  /*0540*/  IMAD R3, R0, 0x200, R3 ;  /* 0x0000020000037824 */ /* 0x000fe400078e0203 */
[----:B------:R-:W-:-:S04]  /*0550*/  IMAD.MOV.U32 R2, RZ, RZ, 0x2 ;  /* 0x00000002ff027424 */ /* 0x000fc800078e00ff */
[----:B------:R-:W-:-:S05]  /*0560*/  IMAD.WIDE.U32 R2, R3, R2, c[0x0][0x168] ;  /* 0x00005a0003027625 */ /* 0x000fca00078e0002 */
[----:B------:R-:W-:Y:S01]  /*0570*/  STG.E.U16 [R2.64], R10 ;  /* 0x0000000a02007986 */ /* 0x000fe2000c101504 */
[----:B------:R-:W-:Y:S05]  /*0580*/  EXIT ;  /* 0x000000000000794d */ /* 0x000fea0003800000 */
.L_x_7381:
        /* <DEDUP_REMOVED lines=15> */
.L_x_40012:


//--------------------- .text._ZN2at6native29vectorized_elementwise_kernelILi2ENS0_13AUnaryFunctorIN3c104HalfES4_S4_ZZZNS0_16fmax_kernel_cudaERNS_18TensorIteratorBaseEENKUlvE_clEvENKUlvE1_clEvEUlS4_S4_E_EESt5arrayIPcLm2EEEEviT0_T1_ --------------------------
	.section	.text._ZN2at6native29vectorized_elementwise_kernelILi2ENS0_13AUnaryFunctorIN3c104HalfES4_S4_ZZZNS0_16fmax_kernel_cudaERNS_18TensorIteratorBaseEENKUlvE_clEvENKUlvE1_clEvEUlS4_S4_E_EESt5arrayIPcLm2EEEEviT0_T1_,"ax",@progbits
	.sectioninfo	@"SHI_REGISTERS=26"
	.align	128
        .global         _ZN2at6native29vectorized_elementwise_kernelILi2ENS0_13AUnaryFunctorIN3c104HalfES4_S4_ZZZNS0_16fmax_kernel_cudaERNS_18TensorIteratorBaseEENKUlvE_clEvENKUlvE1_clEvEUlS4_S4_E_EESt5arrayIPcLm2EEEEviT0_T1_
        .type           _ZN2at6native29vectorized_elementwise_kernelILi2ENS0_13AUnaryFunctorIN3c104HalfES4_S4_ZZZNS0_16fmax_kernel_cudaERNS_18TensorIteratorBaseEENKUlvE_clEvENKUlvE1_clEvEUlS4_S4_E_EESt5arrayIPcLm2EEEEviT0_T1_,@function
        .size           _ZN2at6native29vectorized_elementwise_kernelILi2ENS0_13AUnaryFunctorIN3c104HalfES4_S4_ZZZNS0_16fmax_kernel_cudaERNS_18TensorIteratorBaseEENKUlvE_clEvENKUlvE1_clEvEUlS4_S4_E_EESt5arrayIPcLm2EEEEviT0_T1_,(.L_x_40013 - _ZN2at6native29vectorized_elementwise_kernelILi2ENS0_13AUnaryFunctorIN3c104HalfES4_S4_ZZZNS0_16fmax_kernel_cudaERNS_18TensorIteratorBaseEENKUlvE_clEvENKUlvE1_clEvEUlS4_S4_E_EESt5arrayIPcLm2EEEEviT0_T1_)
        .other          _ZN2at6native29vectorized_elementwise_kernelILi2ENS0_13AUnaryFunctorIN3c104HalfES4_S4_ZZZNS0_16fmax_kernel_cudaERNS_18TensorIteratorBaseEENKUlvE_clEvENKUlvE1_clEvEUlS4_S4_E_EESt5arrayIPcLm2EEEEviT0_T1_,@"STO_CUDA_ENTRY STV_DEFAULT"
_ZN2at6native29vectorized_elementwise_kernelILi2ENS0_13AUnaryFunctorIN3c104HalfES4_S4_ZZZNS0_16fmax_kernel_cudaERNS_18TensorIteratorBaseEENKUlvE_clEvENKUlvE1_clEvEUlS4_S4_E_EESt5arrayIPcLm2EEEEviT0_T1_:
.text._ZN2at6native29vectorized_elementwise_kernelILi2ENS0_13AUnaryFunctorIN3c104HalfES4_S4_ZZZNS0_16fmax_kernel_cudaERNS_18TensorIteratorBaseEENKUlvE_clEvENKUlvE1_clEvEUlS4_S4_E_EESt5arrayIPcLm2EEEEviT0_T1_:
        /* <DEDUP_REMOVED lines=22> */
[C---:B------:R-:W-:Y:S01]  /*0160*/  FMNMX.FTZ R7, R0.reuse, R7, !PT ;  /* 0x0000000700077209 */ /* 0x040fe20007810000 */
[----:B------:R-:W-:Y:S01]  /*0170*/  HADD2.F32 R13, -RZ, R13.H1_H1 ;  /* 0x3000000dff0d7230 */ /* 0x000fe20000004100 */
[C---:B0-----:R-:W-:Y:S01]  /*0180*/  FMNMX.FTZ R4, R0.reuse, R9, !PT ;  /* 0x0000000900047209 */ /* 0x041fe20007810000 */
[--C-:B----4-:R-:W-:Y:S01]  /*0190*/  HADD2.F32 R15, -RZ, R17.reuse.H0_H0 ;  /* 0x20000011ff0f7230 */ /* 0x110fe20000004100 */
[C---:B------:R-:W-:Y:S01]  /*01a0*/  FMNMX.FTZ R11, R0.reuse, R11, !PT ;  /* 0x0000000b000b7209 */ /* 0x040fe20007810000 */
[----:B------:R-:W-:Y:S01]  /*01b0*/  HADD2.F32 R17, -RZ, R17.H1_H1 ;  /* 0x30000011ff117230 */ /* 0x000fe20000004100 */
[C---:B------:R-:W-:Y:S01]  /*01c0*/  FMNMX.FTZ R6, R0.reuse, R13, !PT ;  /* 0x0000000d00067209 */ /* 0x040fe20007810000 */
[--C-:B-----5:R-:W-:Y:S01]  /*01d0*/  HADD2.F32 R5, -RZ, R19.reuse.H0_H0 ;  /* 0x20000013ff057230 */ /* 0x120fe20000004100 */
[C---:B------:R-:W-:Y:S01]  /*01e0*/  FMNMX.FTZ R15, R0.reuse, R15, !PT ;  /* 0x0000000f000f7209 */ /* 0x040fe20007810000 */
[----:B------:R-:W-:Y:S01]  /*01f0*/  HADD2.F32 R19, -RZ, R19.H1_H1 ;  /* 0x30000013ff137230 */ /* 0x000fe20000004100 */
[----:B------:R-:W-:-:S02]  /*0200*/  FMNMX.FTZ R8, R0, R17, !PT ;  /* 0x0000001100087209 */ /* 0x000fc40007810000 */
[C---:B------:R-:W-:Y:S02]  /*0210*/  FMNMX.FTZ R5, R0.reuse, R5, !PT ;  /* 0x0000000500057209 */ /* 0x040fe40007810000 */
[----:B------:R-:W-:Y:S02]  /*0220*/  FMNMX.FTZ R0, R0, R19, !PT ;  /* 0x0000001300007209 */ /* 0x000fe40007810000 */
        /* <DEDUP_REMOVED lines=9> */
.L_x_7382:
        /* <DEDUP_REMOVED lines=81> */
[----:B------:R-:W-:-:S04]  /*07d0*/  @!P6 FMNMX.FTZ R4, R16, R19, !PT ;  /* 0x000000131004e209 */ /* 0x000fc80007810000 */
        /* <DEDUP_REMOVED lines=8> */
[----:B------:R-:W-:Y:S01]  /*0860*/  @!P0 FMNMX.FTZ R2, R2, R3, !PT ;  /* 0x0000000302028209 */ /* 0x000fe20007810000 */
        /* <DEDUP_REMOVED lines=12> */
[----:B------:R-:W-:Y:S02]  /*0930*/  @!P1 FMNMX.FTZ R7, R7, R20, !PT ;  /* 0x0000001407079209 */ /* 0x000fe40007810000 */
[----:B------:R-:W-:Y:S01]  /*0940*/  @!P2 FMNMX.FTZ R8, R8, R19, !PT ;  /* 0x000000130808a209 */ /* 0x000fe20007810000 */
[----:B------:R-:W-:Y:S02]  /*0950*/  @!P3 HADD2.F32 R11, -RZ, R11.H0_H0 ;  /* 0x2000000bff0bb230 */ /* 0x000fe40000004100 */
[----:B-----5:R-:W-:Y:S02]  /*0960*/  @!P4 HADD2.F32 R10, -RZ, R10.H0_H0 ;  /* 0x2000000aff0ac230 */ /* 0x020fe40000004100 */
[----:B------:R-:W-:Y:S02]  /*0970*/  @!P5 HADD2.F32 R12, -RZ, R12.H0_H0 ;  /* 0x2000000cff0cd230 */ /* 0x000fe40000004100 */
[----:B------:R-:W-:Y:S01]  /*0980*/  @!P6 HADD2.F32 R17, -RZ, R17.H0_H0 ;  /* 0x20000011ff11e230 */ /* 0x000fe20000004100 */
[----:B------:R-:W-:-:S02]  /*0990*/  @!P3 FMNMX.FTZ R11, R11, R14, !PT ;  /* 0x0000000e0b0bb209 */ /* 0x000fc40007810000 */
[----:B------:R-:W-:Y:S02]  /*09a0*/  @!P4 FMNMX.FTZ R5, R10, R15, !PT ;  /* 0x0000000f0a05c209 */ /* 0x000fe40007810000 */
[----:B------:R-:W-:Y:S02]  /*09b0*/  @!P5 FMNMX.FTZ R3, R12, R13, !PT ;  /* 0x0000000d0c03d209 */ /* 0x000fe40007810000 */
[----:B------:R-:W-:Y:S02]  /*09c0*/  @!P6 FMNMX.FTZ R2, R17, R2, !PT ;  /* 0x000000021102e209 */ /* 0x000fe40007810000 */
        /* <DEDUP_REMOVED lines=19> */
.L_x_7385:
[----:B------:R-:W-:-:S13]  /*0b00*/  ISETP.GE.AND P0, PT, R9, R6, PT ;  /* 0x000000060900720c */ /* 0x000fda0003f06270 */
[----:B------:R-:W-:Y:S05]  /*0b10*/  @P0 BRA `(.L_x_7387) ;  /* 0x000000c000000947 */ /* 0x000fea0003800000 */
[----:B0-----:R-:W-:Y:S01]  /*0b20*/  IMAD.IADD R10, R0, 0x1, R9 ;  /* 0x00000001000a7824 */ /* 0x001fe200078e0209 */
[----:B------:R-:W-:Y:S01]  /*0b30*/  IADD3 R9, R9, 0x80, RZ ;  /* 0x0000008009097810 */ /* 0x000fe20007ffe0ff */
[----:B------:R-:W-:-:S04]  /*0b40*/  IMAD.MOV.U32 R11, RZ, RZ, 0x2 ;  /* 0x00000002ff0b7424 */ /* 0x000fc800078e00ff */
[----:B------:R-:W-:-:S05]  /*0b50*/  IMAD.WIDE.U32 R10, R10, R11, c[0x0][0x168] ;  /* 0x00005a000a0a7625 */ /* 0x000fca00078e000b */
[----:B------:R0:W-:Y:S02]  /*0b60*/  STG.E.U16 [R10.64], R8 ;  /* 0x000000080a007986 */ /* 0x0001e4000c101504 */
.L_x_7386:
[----:B------:R-:W-:-:S13]  /*0b70*/  ISETP.GE.AND P0, PT, R9, R6, PT ;  /* 0x000000060900720c */ /* 0x000fda0003f06270 */
[----:B------:R-:W-:Y:S05]  /*0b80*/  @P0 BRA `(.L_x_7388) ;  /* 0x000000e000000947 */ /* 0x000fea0003800000 */
[----:B0-----:R-:W-:Y:S01]  /*0b90*/  IMAD.IADD R10, R0, 0x1, R9 ;  /* 0x00000001000a7824 */ /* 0x001fe200078e0209 */
[----:B------:R-:W-:Y:S01]  /*0ba0*/  IADD3 R9, R9, 0x80, RZ ;  /* 0x0000008009097810 */ /* 0x000fe20007ffe0ff */
[----:B------:R-:W-:-:S04]  /*0bb0*/  IMAD.MOV.U32 R11, RZ, RZ, 0x2 ;  /* 0x00000002ff0b7424 */ /* 0x000fc800078e00ff */
[----:B------:R-:W-:-:S05]  /*0bc0*/  IMAD.WIDE.U32 R10, R10, R11, c[0x0][0x168] ;  /* 0x00005a000a0a7625 */ /* 0x000fca00078e000b */
[----:B------:R0:W-:Y:S02]  /*0bd0*/  STG.E.U16 [R10.64], R7 ;  /* 0x000000070a007986 */ /* 0x0001e4000c101504 */
.L_x_7387:
        /* <DEDUP_REMOVED lines=9> */
.L_x_7388:
[----:B------:R-:W-:Y:S05]  /*0c70*/  BSYNC B1 ;  /* 0x0000000000017941 */ /* 0x000fea0003800000 */
.L_x_7384:
[----:B------:R-:W-:-:S13]  /*0c80*/  ISETP.GE.AND P0, PT, R9, R6, PT ;  /* 0x000000060900720c */ /* 0x000fda0003f06270 */
[----:B0-----:R-:W-:Y:S01]  /*0c90*/  @!P0 IMAD.IADD R4, R0, 0x1, R9 ;  /* 0x0000000100048824 */ /* 0x001fe200078e0209 */
[----:B------:R-:W-:Y:S01]  /*0ca0*/  @!P0 IADD3 R9, R9, 0x80, RZ ;  /* 0x0000008009098810 */ /* 0x000fe20007ffe0ff */
[----:B------:R-:W-:-:S04]  /*0cb0*/  @!P0 IMAD.MOV.U32 R5, RZ, RZ, 0x2 ;  /* 0x00000002ff058424 */ /* 0x000fc800078e00ff */
[----:B------:R-:W-:-:S05]  /*0cc0*/  @!P0 IMAD.WIDE.U32 R4, R4, R5, c[0x0][0x168] ;  /* 0x00005a0004048625 */ /* 0x000fca00078e0005 */
[----:B------:R0:W-:Y:S02]  /*0cd0*/  @!P0 STG.E.U16 [R4.64], R3 ;  /* 0x0000000304008986 */ /* 0x0001e4000c101504 */
.L_x_7389:
[----:B------:R-:W-:Y:S05]  /*0ce0*/  BSYNC B0 ;  /* 0x0000000000007941 */ /* 0x000fea0003800000 */
.L_x_7383:
        /* <DEDUP_REMOVED lines=9> */
.L_x_7390:
        /* <DEDUP_REMOVED lines=16> */
.L_x_40013:


//--------------------- .text._ZN2at6native29vectorized_elementwise_kernelILi4ENS0_13AUnaryFunctorIN3c104HalfES4_S4_ZZZNS0_16fmax_kernel_cudaERNS_18TensorIteratorBaseEENKUlvE_clEvENKUlvE1_clEvEUlS4_S4_E_EESt5arrayIPcLm2EEEEviT0_T1_ --------------------------
	.section	.text._ZN2at6native29vectorized_elementwise_kernelILi4ENS0_13AUnaryFunctorIN3c104HalfES4_S4_ZZZNS0_16fmax_kernel_cudaERNS_18TensorIteratorBaseEENKUlvE_clEvENKUlvE1_clEvEUlS4_S4_E_EESt5arrayIPcLm2EEEEviT0_T1_,"ax",@progbits
	.sectioninfo	@"SHI_REGISTERS=26"
	.align	128
        .global         _ZN2at6native29vectorized_elementwise_kernelILi4ENS0_13AUnaryFunctorIN3c104HalfES4_S4_ZZZNS0_16fmax_kernel_cudaERNS_18TensorIteratorBaseEENKUlvE_clEvENKUlvE1_clEvEUlS4_S4_E_EESt5arrayIPcLm2EEEEviT0_T1_
        .type           _ZN2at6native29vectorized_elementwise_kernelILi4ENS0_13AUnaryFunctorIN3c104HalfES4_S4_ZZZNS0_16fmax_kernel_cudaERNS_18TensorIteratorBaseEENKUlvE_clEvENKUlvE1_clEvEUlS4_S4_E_EESt5arrayIPcLm2EEEEviT0_T1_,@function
        .size           _ZN2at6native29vectorized_elementwise_kernelILi4ENS0_13AUnaryFunctorIN3c104HalfES4_S4_ZZZNS0_16fmax_kernel_cudaERNS_18TensorIteratorBaseEENKUlvE_clEvENKUlvE1_clEvEUlS4_S4_E_EESt5arrayIPcLm2EEEEviT0_T1_,(.L_x_40014 - _ZN2at6native29vectorized_elementwise_kernelILi4ENS0_13AUnaryFunctorIN3c104HalfES4_S4_ZZZNS0_16fmax_kernel_cudaERNS_18TensorIteratorBaseEENKUlvE_clEvENKUlvE1_clEvEUlS4_S4_E_EESt5arrayIPcLm2EEEEviT0_T1_)
        .other          _ZN2at6native29vectorized_elementwise_kernelILi4ENS0_13AUnaryFunctorIN3c104HalfES4_S4_ZZZNS0_16fmax_kernel_cudaERNS_18TensorIteratorBaseEENKUlvE_clEvENKUlvE1_clEvEUlS4_S4_E_EESt5arrayIPcLm2EEEEviT0_T1_,@"STO_CUDA_ENTRY STV_DEFAULT"
_ZN2at6native29vectorized_elementwise_kernelILi4ENS0_13AUnaryFunctorIN3c104HalfES4_S4_ZZZNS0_16fmax_kernel_cudaERNS_18TensorIteratorBaseEENKUlvE_clEvENKUlvE1_clEvEUlS4_S4_E_EESt5arrayIPcLm2EEEEviT0_T1_:
.text._ZN2at6native29vectorized_elementwise_kernelILi4ENS0_13AUnaryFunctorIN3c104HalfES4_S4_ZZZNS0_16fmax_kernel_cudaERNS_18TensorIteratorBaseEENKUlvE_clEvENKUlvE1_clEvEUlS4_S4_E_EESt5arrayIPcLm2EEEEviT0_T1_:
        /* <DEDUP_REMOVED lines=20> */
[C---:B------:R-:W-:Y:S01]  /*0140*/  FMNMX.FTZ R13, R0.reuse, R13, !PT ;  /* 0x0000000d000d7209 */ /* 0x040fe20007810000 */
[----:B------:R-:W-:Y:S01]  /*0150*/  HADD2.F32 R15, -RZ, R15.H1_H1 ;  /* 0x3000000fff0f7230 */ /* 0x000fe20000004100 */
[----:B------:R-:W-:Y:S01]  /*0160*/  FMNMX.FTZ R9, R0, R9, !PT ;  /* 0x0000000900097209 */ /* 0x000fe20007810000 */
[----:B---3--:R-:W-:-:S02]  /*0170*/  HADD2.F32 R17, -RZ, R4.H0_H0 ;  /* 0x20000004ff117230 */ /* 0x008fc40000004100 */
[----:B------:R-:W-:Y:S01]  /*0180*/  HADD2.F32 R19, -RZ, R4.H1_H1 ;  /* 0x30000004ff137230 */ /* 0x000fe20000004100 */
[C---:B------:R-:W-:Y:S01]  /*0190*/  FMNMX.FTZ R4, R0.reuse, R11, !PT ;  /* 0x0000000b00047209 */ /* 0x040fe20007810000 */
[--C-:B------:R-:W-:Y:S01]  /*01a0*/  HADD2.F32 R7, -RZ, R5.reuse.H0_H0 ;  /* 0x20000005ff077230 */ /* 0x100fe20000004100 */
[C---:B------:R-:W-:Y:S01]  /*01b0*/  FMNMX.FTZ R6, R0.reuse, R15, !PT ;  /* 0x0000000f00067209 */ /* 0x040fe20007810000 */
[----:B------:R-:W-:Y:S01]  /*01c0*/  HADD2.F32 R5, -RZ, R5.H1_H1 ;  /* 0x30000005ff057230 */ /* 0x000fe20000004100 */
[C---:B------:R-:W-:Y:S02]  /*01d0*/  FMNMX.FTZ R17, R0.reuse, R17, !PT ;  /* 0x0000001100117209 */ /* 0x040fe40007810000 */
[C---:B------:R-:W-:Y:S02]  /*01e0*/  FMNMX.FTZ R8, R0.reuse, R19, !PT ;  /* 0x0000001300087209 */ /* 0x040fe40007810000 */
[C---:B------:R-:W-:Y:S02]  /*01f0*/  FMNMX.FTZ R7, R0.reuse, R7, !PT ;  /* 0x0000000700077209 */ /* 0x040fe40007810000 */
[----:B------:R-:W-:-:S02]  /*0200*/  FMNMX.FTZ R0, R0, R5, !PT ;  /* 0x0000000500007209 */ /* 0x000fc40007810000 */
[----:B------:R-:W-:Y:S02]  /*0210*/  F2FP.PACK_AB R5, R6, R13 ;  /* 0x0000000d0605723e */ /* 0x000fe400000000ff */
[----:B------:R-:W-:Y:S02]  /*0220*/  F2FP.PACK_AB R4, R4, R9 ;  /* 0x000000090404723e */ /* 0x000fe400000000ff */
[----:B------:R-:W-:Y:S02]  /*0230*/  F2FP.PACK_AB R6, R8, R17 ;  /* 0x000000110806723e */ /* 0x000fe400000000ff */
[----:B------:R-:W-:Y:S01]  /*0240*/  F2FP.PACK_AB R7, R0, R7 ;  /* 0x000000070007723e */ /* 0x000fe200000000ff */
[----:B------:R-:W-:Y:S04]  /*0250*/  STG.E.64 [R2.64], R4 ;  /* 0x0000000402007986 */ /* 0x000fe8000c101b04 */
[----:B------:R-:W-:Y:S01]  /*0260*/  STG.E.64 [R2.64+0x400], R6 ;  /* 0x0004000602007986 */ /* 0x000fe2000c101b04 */
[----:B------:R-:W-:Y:S05]  /*0270*/  EXIT ;  /* 0x000000000000794d */ /* 0x000fea0003800000 */
.L_x_7391:
        /* <DEDUP_REMOVED lines=132> */
.L_x_7394:
[----:B------:R-:W-:-:S13]  /*0ac0*/  ISETP.GE.AND P0, PT, R9, R6, PT ;  /* 0x000000060900720c */ /* 0x000fda0003f06270 */
[----:B------:R-:W-:Y:S05]  /*0ad0*/  @P0 BRA `(.L_x_7396) ;  /* 0x000000c000000947 */ /* 0x000fea0003800000 */
[----:B0-----:R-:W-:Y:S01]  /*0ae0*/  IMAD.IADD R10, R0, 0x1, R9 ;  /* 0x00000001000a7824 */ /* 0x001fe200078e0209 */
[----:B------:R-:W-:Y:S01]  /*0af0*/  IADD3 R9, R9, 0x80, RZ ;  /* 0x0000008009097810 */ /* 0x000fe20007ffe0ff */
[----:B------:R-:W-:-:S04]  /*0b00*/  IMAD.MOV.U32 R11, RZ, RZ, 0x2 ;  /* 0x00000002ff0b7424 */ /* 0x000fc800078e00ff */
[----:B------:R-:W-:-:S05]  /*0b10*/  IMAD.WIDE.U32 R10, R10, R11, c[0x0][0x168] ;  /* 0x00005a000a0a7625 */ /* 0x000fca00078e000b */
[----:B------:R0:W-:Y:S02]  /*0b20*/  STG.E.U16 [R10.64], R8 ;  /* 0x000000080a007986 */ /* 0x0001e4000c101504 */
.L_x_7395:
[----:B------:R-:W-:-:S13]  /*0b30*/  ISETP.GE.AND P0, PT, R9, R6, PT ;  /* 0x000000060900720c */ /* 0x000fda0003f06270 */
[----:B------:R-:W-:Y:S05]  /*0b40*/  @P0 BRA `(.L_x_7397) ;  /* 0x000000e000000947 */ /* 0x000fea0003800000 */
[----:B0-----:R-:W-:Y:S01]  /*0b50*/  IMAD.IADD R10, R0, 0x1, R9 ;  /* 0x00000001000a7824 */ /* 0x001fe200078e0209 */
[----:B------:R-:W-:Y:S01]  /*0b60*/  IADD3 R9, R9, 0x80, RZ ;  /* 0x0000008009097810 */ /* 0x000fe20007ffe0ff */
[----:B------:R-:W-:-:S04]  /*0b70*/  IMAD.MOV.U32 R11, RZ, RZ, 0x2 ;  /* 0x00000002ff0b7424 */ /* 0x000fc800078e00ff */
[----:B------:R-:W-:-:S05]  /*0b80*/  IMAD.WIDE.U32 R10, R10, R11, c[0x0][0x168] ;  /* 0x00005a000a0a7625 */ /* 0x000fca00078e000b */
[----:B------:R0:W-:Y:S02]  /*0b90*/  STG.E.U16 [R10.64], R7 ;  /* 0x000000070a007986 */ /* 0x0001e4000c101504 */
.L_x_7396:
        /* <DEDUP_REMOVED lines=9> */
.L_x_7397:
[----:B------:R-:W-:Y:S05]  /*0c30*/  BSYNC B1 ;  /* 0x0000000000017941 */ /* 0x000fea0003800000 */
.L_x_7393:
[----:B------:R-:W-:-:S13]  /*0c40*/  ISETP.GE.AND P0, PT, R9, R6, PT ;  /* 0x000000060900720c */ /* 0x000fda0003f06270 */
[----:B0-----:R-:W-:Y:S01]  /*0c50*/  @!P0 IMAD.IADD R4, R0, 0x1, R9 ;  /* 0x0000000100048824 */ /* 0x001fe200078e0209 */
[----:B------:R-:W-:Y:S01]  /*0c60*/  @!P0 IADD3 R9, R9, 0x80, RZ ;  /* 0x0000008009098810 */ /* 0x000fe20007ffe0ff */
[----:B------:R-:W-:-:S04]  /*0c70*/  @!P0 IMAD.MOV.U32 R5, RZ, RZ, 0x2 ;  /* 0x00000002ff058424 */ /* 0x000fc800078e00ff */
[----:B------:R-:W-:-:S05]  /*0c80*/  @!P0 IMAD.WIDE.U32 R4, R4, R5, c[0x0][0x168] ;  /* 0x00005a0004048625 */ /* 0x000fca00078e0005 */
[----:B------:R0:W-:Y:S02]  /*0c90*/  @!P0 STG.E.U16 [R4.64], R3 ;  /* 0x0000000304008986 */ /* 0x0001e4000c101504 */
.L_x_7398:
[----:B------:R-:W-:Y:S05]  /*0ca0*/  BSYNC B0 ;  /* 0x0000000000007941 */ /* 0x000fea0003800000 */
.L_x_7392:
        /* <DEDUP_REMOVED lines=9> */
.L_x_7399:
        /* <DEDUP_REMOVED lines=12> */
.L_x_40014:


//--------------------- .text._ZN2at6native29vectorized_elementwise_kernelILi8ENS0_13AUnaryFunctorIN3c104HalfES4_S4_ZZZNS0_16fmax_kernel_cudaERNS_18TensorIteratorBaseEENKUlvE_clEvENKUlvE1_clEvEUlS4_S4_E_EESt5arrayIPcLm2EEEEviT0_T1_ --------------------------
	.section	.text._ZN2at6native29vectorized_elementwise_kernelILi8ENS0_13AUnaryFunctorIN3c104HalfES4_S4_ZZZNS0_16fmax_kernel_cudaERNS_18TensorIteratorBaseEENKUlvE_clEvENKUlvE1_clEvEUlS4_S4_E_EESt5arrayIPcLm2EEEEviT0_T1_,"ax",@progbits
	.sectioninfo	@"SHI_REGISTERS=4"
	.align	128
        .global         _ZN2at6native29vectorized_elementwise_kernelILi8ENS0_13AUnaryFunctorIN3c104HalfES4_S4_ZZZNS0_16fmax_kernel_cudaERNS_18TensorIteratorBaseEENKUlvE_clEvENKUlvE1_clEvEUlS4_S4_E_EESt5arrayIPcLm2EEEEviT0_T1_
        .type           _ZN2at6native29vectorized_elementwise_kernelILi8ENS0_13AUnaryFunctorIN3c104HalfES4_S4_ZZZNS0_16fmax_kernel_cudaERNS_18TensorIteratorBaseEENKUlvE_clEvENKUlvE1_clEvEUlS4_S4_E_EESt5arrayIPcLm2EEEEviT0_T1_,@function
        .size           _ZN2at6native29vectorized_elementwise_kernelILi8ENS0_13AUnaryFunctorIN3c104HalfES4_S4_ZZZNS0_16fmax_kernel_cudaERNS_18TensorIteratorBaseEENKUlvE_clEvENKUlvE1_clEvEUlS4_S4_E_EESt5arrayIPcLm2EEEEviT0_T1_,(.L_x_40015 - _ZN2at6native29vectorized_elementwise_kernelILi8ENS0_13AUnaryFunctorIN3c104HalfES4_S4_ZZZNS0_16fmax_kernel_cudaERNS_18TensorIteratorBaseEENKUlvE_clEvENKUlvE1_clEvEUlS4_S4_E_EESt5arrayIPcLm2EEEEviT0_T1_)
        .other          _ZN2at6native29vectorized_elementwise_kernelILi8ENS0_13AUnaryFunctorIN3c104HalfES4_S4_ZZZNS0_16fmax_kernel_cudaERNS_18TensorIteratorBaseEENKUlvE_clEvENKUlvE1_clEvEUlS4_S4_E_EESt5arrayIPcLm2EEEEviT0_T1_,@"STO_CUDA_ENTRY STV_DEFAULT"
_ZN2at6native29vectorized_elementwise_kernelILi8ENS0_13AUnaryFunctorIN3c104HalfES4_S4_ZZZNS0_16fmax_kernel_cudaERNS_18TensorIteratorBaseEENKUlvE_clEvENKUlvE1_clEvEUlS4_S4_E_EESt5arrayIPcLm2EEEEviT0_T1_:
.text._ZN2at6native29vectorized_elementwise_kernelILi8ENS0_13AUnaryFunctorIN3c104HalfES4_S4_ZZZNS0_16fmax_kernel_cudaERNS_18TensorIteratorBaseEENKUlvE_clEvENKUlvE1_clEvEUlS4_S4_E_EESt5arrayIPcLm2EEEEviT0_T1_:
[----:B------:R-:W-:Y:S02]  /*0000*/  MOV R1, c[0x0][0x28] ;  /* 0x00000a0000017a02 */ /* 0x000fe40000000f00 */
[----:B------:R-:W-:Y:S05]  /*0010*/  EXIT ;  /* 0x000000000000794d */ /* 0x000fea0003800000 */
.L_x_7400:
        /* <DEDUP_REMOVED lines=14> */
.L_x_40015:


//--------------------- .text._ZN2at6native18elementwise_kernelILi128ELi4EZNS0_15gpu_kernel_implINS0_13BinaryFunctorIN3c104HalfES5_S5_ZZZNS0_16fmax_kernel_cudaERNS_18TensorIteratorBaseEENKUlvE_clEvENKUlvE1_clEvEUlS5_S5_E_EEEEvS7_RKT_EUliE_EEviT1_ --------------------------
	.section	.text._ZN2at6native18elementwise_kernelILi128ELi4EZNS0_15gpu_kernel_implINS0_13BinaryFunctorIN3c104HalfES5_S5_ZZZNS0_16fmax_kernel_cudaERNS_18TensorIteratorBaseEENKUlvE_clEvENKUlvE1_clEvEUlS5_S5_E_EEEEvS7_RKT_EUliE_EEviT1_,"ax",@progbits
	.sectioninfo	@"SHI_REGISTERS=26"
	.align	128
        .global         _ZN2at6native18elementwise_kernelILi128ELi4EZNS0_15gpu_kernel_implINS0_13BinaryFunctorIN3c104HalfES5_S5_ZZZNS0_16fmax_kernel_cudaERNS_18TensorIteratorBaseEENKUlvE_clEvENKUlvE1_clEvEUlS5_S5_E_EEEEvS7_RKT_EUliE_EEviT1_
        .type           _ZN2at6native18elementwise_kernelILi128ELi4EZNS0_15gpu_kernel_implINS0_13BinaryFunctorIN3c104HalfES5_S5_ZZZNS0_16fmax_kernel_cudaERNS_18TensorIteratorBaseEENKUlvE_clEvENKUlvE1_clEvEUlS5_S5_E_EEEEvS7_RKT_EUliE_EEviT1_,@function
        .size           _ZN2at6native18elementwise_kernelILi128ELi4EZNS0_15gpu_kernel_implINS0_13BinaryFunctorIN3c104HalfES5_S5_ZZZNS0_16fmax_kernel_cudaERNS_18TensorIteratorBaseEENKUlvE_clEvENKUlvE1_clEvEUlS5_S5_E_EEEEvS7_RKT_EUliE_EEviT1_,(.L_x_40016 - _ZN2at6native18elementwise_kernelILi128ELi4EZNS0_15gpu_kernel_implINS0_13BinaryFunctorIN3c104HalfES5_S5_ZZZNS0_16fmax_kernel_cudaERNS_18TensorIteratorBaseEENKUlvE_clEvENKUlvE1_clEvEUlS5_S5_E_EEEEvS7_RKT_EUliE_EEviT1_)
        .other          _ZN2at6native18elementwise_kernelILi128ELi4EZNS0_15gpu_kernel_implINS0_13BinaryFunctorIN3c104HalfES5_S5_ZZZNS0_16fmax_kernel_cudaERNS_18TensorIteratorBaseEENKUlvE_clEvENKUlvE1_clEvEUlS5_S5_E_EEEEvS7_RKT_EUliE_EEviT1_,@"STO_CUDA_ENTRY STV_DEFAULT"
_ZN2at6native18elementwise_kernelILi128ELi4EZNS0_15gpu_kernel_implINS0_13BinaryFunctorIN3c104HalfES5_S5_ZZZNS0_16fmax_kernel_cudaERNS_18TensorIteratorBaseEENKUlvE_clEvENKUlvE1_clEvEUlS5_S5_E_EEEEvS7_RKT_EUliE_EEviT1_:
.text._ZN2at6native18elementwise_kernelILi128ELi4EZNS0_15gpu_kernel_implINS0_13BinaryFunctorIN3c104HalfES5_S5_ZZZNS0_16fmax_kernel_cudaERNS_18TensorIteratorBaseEENKUlvE_clEvENKUlvE1_clEvEUlS5_S5_E_EEEEvS7_RKT_EUliE_EEviT1_:
        /* <DEDUP_REMOVED lines=263> */
.L_x_7403:
        /* <DEDUP_REMOVED lines=21> */
.L_x_7407:
[----:B------:R-:W2:Y:S02]  /*11c0*/  LDG.E.U8 R2, [R2.64] ;  /* 0x0000002402027981 */ /* 0x000ea4000c1e1100 */
[----:B--2---:R-:W0:Y:S02]  /*11d0*/  I2F.U16 R0, R2 ;  /* 0x0000000200007306 */ /* 0x004e240000101000 */
[----:B0-----:R-:W-:-:S04]  /*11e0*/  F2FP.PACK_AB R0, RZ, R0 ;  /* 0x00000000ff00723e */ /* 0x001fc800000000ff */
[----:B------:R-:W-:Y:S01]  /*11f0*/  PRMT R23, R0, 0x7610, R23 ;  /* 0x0000761000177816 */ /* 0x000fe20000000017 */
[----:B------:R-:W-:Y:S05]  /*1200*/  BRA `(.L_x_7409) ;  /* 0x00000ed000007947 */ /* 0x000fea0003800000 */
.L_x_7406:
        /* <DEDUP_REMOVED lines=11> */
.L_x_7411:
[----:B------:R-:W2:Y:S02]  /*12c0*/  LDG.E R2, [R2.64] ;  /* 0x0000002402027981 */ /* 0x000ea4000c1e1900 */
[----:B--2---:R-:W0:Y:S02]  /*12d0*/  I2F R0, R2 ;  /* 0x0000000200007306 */ /* 0x004e240000201400 */
[----:B0-----:R-:W-:-:S04]  /*12e0*/  F2FP.PACK_AB R0, RZ, R0 ;  /* 0x00000000ff00723e */ /* 0x001fc800000000ff */
[----:B------:R-:W-:Y:S01]  /*12f0*/  PRMT R23, R0, 0x7610, R23 ;  /* 0x0000761000177816 */ /* 0x000fe20000000017 */
[----:B------:R-:W-:Y:S05]  /*1300*/  BRA `(.L_x_7409) ;  /* 0x00000dd000007947 */ /* 0x000fea0003800000 */
.L_x_7410:
[----:B------:R-:W2:Y:S02]  /*1310*/  LDG.E.U16 R2, [R2.64] ;  /* 0x0000002402027981 */ /* 0x000ea4000c1e1500 */
[----:B--2---:R-:W0:Y:S02]  /*1320*/  I2F.S16 R0, R2 ;  /* 0x0000000200007306 */ /* 0x004e240000101400 */
[----:B0-----:R-:W-:-:S04]  /*1330*/  F2FP.PACK_AB R0, RZ, R0 ;  /* 0x00000000ff00723e */ /* 0x001fc800000000ff */
[----:B------:R-:W-:Y:S01]  /*1340*/  PRMT R23, R0, 0x7610, R23 ;  /* 0x0000761000177816 */ /* 0x000fe20000000017 */
[----:B------:R-:W-:Y:S05]  /*1350*/  BRA `(.L_x_7409) ;  /* 0x00000d8000007947 */ /* 0x000fea0003800000 */
.L_x_7405:
        /* <DEDUP_REMOVED lines=9> */
.L_x_7413:
[----:B------:R0:W5:Y:S01]  /*13f0*/  LDG.E.U16 R23, [R2.64] ;  /* 0x0000002402177981 */ /* 0x000162000c1e1500 */
[----:B------:R-:W-:Y:S05]  /*1400*/  BRA `(.L_x_7409) ;  /* 0x00000cd000007947 */ /* 0x000fea0003800000 */
.L_x_7412:
        /* <DEDUP_REMOVED lines=9> */
.L_x_7415:
[----:B------:R0:W5:Y:S01]  /*14a0*/  LDG.E.U16 R23, [R2.64] ;  /* 0x0000002402177981 */ /* 0x000162000c1e1500 */
[----:B------:R-:W-:Y:S05]  /*14b0*/  BRA `(.L_x_7409) ;  /* 0x00000c2000007947 */ /* 0x000fea0003800000 */
.L_x_7414:
[----:B------:R-:W2:Y:S02]  /*14c0*/  LDG.E.64 R2, [R2.64] ;  /* 0x0000002402027981 */ /* 0x000ea4000c1e1b00 */
[----:B--2---:R-:W0:Y:S01]  /*14d0*/  F2F.F32.F64 R0, R2 ;  /* 0x0000000200007310 */ /* 0x004e220000301000 */
[----:B------:R-:W0:-:S14]  /*14e0*/  DSETP.GEU.AND P0, PT, |R2|, c[0x2][0x0], PT ;  /* 0x008000000200762a */ /* 0x000e1c0003f0e200 */
[----:B0-----:R-:W-:-:S05]  /*14f0*/  @!P0 FMUL R0, R0, 1.175494350822287508e-38 ;  /* 0x0080000000008820 */ /* 0x001fca0000400000 */
[----:B------:R-:W-:-:S04]  /*1500*/  F2FP.PACK_AB R0, RZ, R0 ;  /* 0x00000000ff00723e */ /* 0x000fc800000000ff */
[----:B------:R-:W-:Y:S01]  /*1510*/  PRMT R23, R0, 0x7610, R23 ;  /* 0x0000761000177816 */ /* 0x000fe20000000017 */
[----:B------:R-:W-:Y:S05]  /*1520*/  BRA `(.L_x_7409) ;  /* 0x00000bb000007947 */ /* 0x000fea0003800000 */
.L_x_7404:
        /* <DEDUP_REMOVED lines=14> */
.L_x_7418:
[----:B------:R-:W2:Y:S02]  /*1610*/  LDG.E.64 R2, [R2.64] ;  /* 0x0000002402027981 */ /* 0x000ea4000c1e1b00 */
[----:B--2---:R-:W0:Y:S01]  /*1620*/  F2F.F32.F64 R0, R2 ;  /* 0x0000000200007310 */ /* 0x004e220000301000 */
[----:B------:R-:W0:-:S14]  /*1630*/  DSETP.GEU.AND P0, PT, |R2|, c[0x2][0x0], PT ;  /* 0x008000000200762a */ /* 0x000e1c0003f0e200 */
[----:B0-----:R-:W-:-:S05]  /*1640*/  @!P0 FMUL R0, R0, 1.175494350822287508e-38 ;  /* 0x0080000000008820 */ /* 0x001fca0000400000 */
[----:B------:R-:W-:-:S04]  /*1650*/  F2FP.PACK_AB R0, RZ, R0 ;  /* 0x00000000ff00723e */ /* 0x000fc800000000ff */
[----:B------:R-:W-:Y:S01]  /*1660*/  PRMT R23, R0, 0x7610, R23 ;  /* 0x0000761000177816 */ /* 0x000fe20000000017 */
[----:B------:R-:W-:Y:S05]  /*1670*/  BRA `(.L_x_7409) ;  /* 0x00000a6000007947 */ /* 0x000fea0003800000 */
.L_x_7417:
        /* <DEDUP_REMOVED lines=28> */
.L_x_7420:
        /* <DEDUP_REMOVED lines=15> */
.L_x_7419:
[----:B------:R-:W2:Y:S02]  /*1930*/  LDG.E.U16 R0, [R2.64] ;  /* 0x0000002402007981 */ /* 0x000ea4000c1e1500 */
[----:B--2---:R-:W-:-:S04]  /*1940*/  PRMT R0, RZ, 0x5410, R0 ;  /* 0x00005410ff007816 */ /* 0x004fc80000000000 */
[----:B------:R-:W-:-:S04]  /*1950*/  F2FP.PACK_AB R0, RZ, R0 ;  /* 0x00000000ff00723e */ /* 0x000fc800000000ff */
[----:B------:R-:W-:Y:S01]  /*1960*/  PRMT R23, R0, 0x7610, R23 ;  /* 0x0000761000177816 */ /* 0x000fe20000000017 */
[----:B------:R-:W-:Y:S05]  /*1970*/  BRA `(.L_x_7409) ;  /* 0x0000076000007947 */ /* 0x000fea0003800000 */
.L_x_7416:
        /* <DEDUP_REMOVED lines=12> */
.L_x_7423:
        /* <DEDUP_REMOVED lines=21> */
.L_x_7427:
[----:B------:R-:W-:Y:S05]  /*1b90*/  BSYNC B1 ;  /* 0x0000000000017941 */ /* 0x000fea0003800000 */
.L_x_7426:
[----:B------:R-:W-:Y:S01]  /*1ba0*/  LEA R3, R0, 0x3b800000, 0x17 ;  /* 0x3b80000000037811 */ /* 0x000fe200078eb8ff */
[----:B------:R-:W-:-:S05]  /*1bb0*/  IMAD.SHL.U32 R0, R2, 0x100000, RZ ;  /* 0x0010000002007824 */ /* 0x000fca00078e00ff */
[----:B------:R-:W-:Y:S02]  /*1bc0*/  LOP3.LUT R0, R3, R0, R4, 0xfe, !PT ;  /* 0x0000000003007212 */ /* 0x000fe400078efe04 */
.L_x_7425:
[----:B------:R-:W-:Y:S05]  /*1bd0*/  BSYNC B0 ;  /* 0x0000000000007941 */ /* 0x000fea0003800000 */
.L_x_7424:
[----:B------:R-:W-:-:S04]  /*1be0*/  F2FP.PACK_AB R0, RZ, R0 ;  /* 0x00000000ff00723e */ /* 0x000fc800000000ff */
[----:B------:R-:W-:Y:S01]  /*1bf0*/  PRMT R23, R0, 0x7610, R23 ;  /* 0x0000761000177816 */ /* 0x000fe20000000017 */
[----:B------:R-:W-:Y:S05]  /*1c00*/  BRA `(.L_x_7409) ;  /* 0x000004d000007947 */ /* 0x000fea0003800000 */
.L_x_7422:
        /* <DEDUP_REMOVED lines=21> */
.L_x_7431:
[----:B------:R-:W-:Y:S05]  /*1d60*/  BSYNC B1 ;  /* 0x0000000000017941 */ /* 0x000fea0003800000 */
.L_x_7430:
[----:B------:R-:W-:Y:S01]  /*1d70*/  LEA R3, R0, 0x37800000, 0x17 ;  /* 0x3780000000037811 */ /* 0x000fe200078eb8ff */
[----:B------:R-:W-:-:S05]  /*1d80*/  IMAD.SHL.U32 R0, R2, 0x200000, RZ ;  /* 0x0020000002007824 */ /* 0x000fca00078e00ff */
[----:B------:R-:W-:Y:S02]  /*1d90*/  LOP3.LUT R0, R3, R0, R4, 0xfe, !PT ;  /* 0x0000000003007212 */ /* 0x000fe400078efe04 */
.L_x_7429:
[----:B------:R-:W-:Y:S05]  /*1da0*/  BSYNC B0 ;  /* 0x0000000000007941 */ /* 0x000fea0003800000 */
.L_x_7428:
[----:B------:R-:W-:-:S04]  /*1db0*/  F2FP.PACK_AB R0, RZ, R0 ;  /* 0x00000000ff00723e */ /* 0x000fc800000000ff */
[----:B------:R-:W-:Y:S01]  /*1dc0*/  PRMT R23, R0, 0x7610, R23 ;  /* 0x0000761000177816 */ /* 0x000fe20000000017 */
[----:B------:R-:W-:Y:S05]  /*1dd0*/  BRA `(.L_x_7409) ;  /* 0x0000030000007947 */ /* 0x000fea0003800000 */
.L_x_7421:
        /* <DEDUP_REMOVED lines=14> */
.L_x_7435:
[----:B------:R-:W-:Y:S05]  /*1ec0*/  BSYNC B0 ;  /* 0x0000000000007941 */ /* 0x000fea0003800000 */
.L_x_7434:
[----:B------:R-:W-:-:S04]  /*1ed0*/  F2FP.PACK_AB R0, RZ, R0 ;  /* 0x00000000ff00723e */ /* 0x000fc800000000ff */
[----:B------:R-:W-:Y:S01]  /*1ee0*/  PRMT R23, R0, 0x7610, R23 ;  /* 0x0000761000177816 */ /* 0x000fe20000000017 */
[----:B------:R-:W-:Y:S05]  /*1ef0*/  BRA `(.L_x_7409) ;  /* 0x000001e000007947 */ /* 0x000fea0003800000 */
.L_x_7408:
        /* <DEDUP_REMOVED lines=21> */
.L_x_7433:
[----:B------:R-:W2:Y:S02]  /*2050*/  LDG.E.64 R2, [R2.64] ;  /* 0x0000002402027981 */ /* 0x000ea4000c1e1b00 */
[----:B--2---:R-:W0:Y:S02]  /*2060*/  I2F.U64 R0, R2 ;  /* 0x0000000200007312 */ /* 0x004e240000301000 */
[----:B0-----:R-:W-:-:S04]  /*2070*/  F2FP.PACK_AB R0, RZ, R0 ;  /* 0x00000000ff00723e */ /* 0x001fc800000000ff */
[----:B------:R-:W-:Y:S01]  /*2080*/  PRMT R23, R0, 0x7610, R23 ;  /* 0x0000761000177816 */ /* 0x000fe20000000017 */
[----:B------:R-:W-:Y:S05]  /*2090*/  BRA `(.L_x_7409) ;  /* 0x0000004000007947 */ /* 0x000fea0003800000 */
.L_x_7432:
[----:B------:R-:W2:Y:S02]  /*20a0*/  LDG.E R2, [R2.64] ;  /* 0x0000002402027981 */ /* 0x000ea4000c1e1900 */
[----:B--2---:R-:W0:Y:S02]  /*20b0*/  I2F.U32 R0, R2 ;  /* 0x0000000200007306 */ /* 0x004e240000201000 */
[----:B0-----:R-:W-:-:S04]  /*20c0*/  F2FP.PACK_AB R0, RZ, R0 ;  /* 0x00000000ff00723e */ /* 0x001fc800000000ff */
[----:B------:R-:W-:Y:S02]  /*20d0*/  PRMT R23, R0, 0x7610, R23 ;  /* 0x0000761000177816 */ /* 0x000fe40000000017 */
.L_x_7409:
        /* <DEDUP_REMOVED lines=18> */
.L_x_7439:
[----:B------:R-:W2:Y:S02]  /*2200*/  LDG.E.U8 R2, [R2.64] ;  /* 0x0000002402027981 */ /* 0x000ea4000c1e1100 */
[----:B--2---:R-:W0:Y:S02]  /*2210*/  I2F.U16 R0, R2 ;  /* 0x0000000200007306 */ /* 0x004e240000101000 */
[----:B0-----:R-:W-:Y:S01]  /*2220*/  F2FP.PACK_AB R0, RZ, R0 ;  /* 0x00000000ff00723e */ /* 0x001fe200000000ff */
[----:B------:R-:W-:Y:S05]  /*2230*/  BRA `(.L_x_7441) ;  /* 0x00000e1000007947 */ /* 0x000fea0003800000 */
.L_x_7438:
        /* <DEDUP_REMOVED lines=10> */
.L_x_7443:
[----:B------:R-:W2:Y:S02]  /*22e0*/  LDG.E R2, [R2.64] ;  /* 0x0000002402027981 */ /* 0x000ea4000c1e1900 */
[----:B--2---:R-:W0:Y:S02]  /*22f0*/  I2F R0, R2 ;  /* 0x0000000200007306 */ /* 0x004e240000201400 */
[----:B0-----:R-:W-:Y:S01]  /*2300*/  F2FP.PACK_AB R0, RZ, R0 ;  /* 0x00000000ff00723e */ /* 0x001fe200000000ff */
[----:B------:R-:W-:Y:S05]  /*2310*/  BRA `(.L_x_7441) ;  /* 0x00000d3000007947 */ /* 0x000fea0003800000 */
.L_x_7442:
[----:B------:R-:W2:Y:S02]  /*2320*/  LDG.E.U16 R2, [R2.64] ;  /* 0x0000002402027981 */ /* 0x000ea4000c1e1500 */
[----:B--2---:R-:W0:Y:S02]  /*2330*/  I2F.S16 R0, R2 ;  /* 0x0000000200007306 */ /* 0x004e240000101400 */
[----:B0-----:R-:W-:Y:S01]  /*2340*/  F2FP.PACK_AB R0, RZ, R0 ;  /* 0x00000000ff00723e */ /* 0x001fe200000000ff */
[----:B------:R-:W-:Y:S05]  /*2350*/  BRA `(.L_x_7441) ;  /* 0x00000cf000007947 */ /* 0x000fea0003800000 */
.L_x_7437:
        /* <DEDUP_REMOVED lines=9> */
.L_x_7445:
[----:B------:R0:W5:Y:S01]  /*23f0*/  LDG.E.U16 R0, [R2.64] ;  /* 0x0000002402007981 */ /* 0x000162000c1e1500 */
[----:B------:R-:W-:Y:S05]  /*2400*/  BRA `(.L_x_7441) ;  /* 0x00000c4000007947 */ /* 0x000fea0003800000 */
.L_x_7444:
        /* <DEDUP_REMOVED lines=9> */
.L_x_7447:
[----:B------:R0:W5:Y:S01]  /*24a0*/  LDG.E.U16 R0, [R2.64] ;  /* 0x0000002402007981 */ /* 0x000162000c1e1500 */
[----:B------:R-:W-:Y:S05]  /*24b0*/  BRA `(.L_x_7441) ;  /* 0x00000b9000007947 */ /* 0x000fea0003800000 */
.L_x_7446:
[----:B------:R-:W2:Y:S02]  /*24c0*/  LDG.E.64 R2, [R2.64] ;  /* 0x0000002402027981 */ /* 0x000ea4000c1e1b00 */
[----:B--2---:R-:W0:Y:S01]  /*24d0*/  F2F.F32.F64 R0, R2 ;  /* 0x0000000200007310 */ /* 0x004e220000301000 */
[----:B------:R-:W0:-:S14]  /*24e0*/  DSETP.GEU.AND P0, PT, |R2|, c[0x2][0x0], PT ;  /* 0x008000000200762a */ /* 0x000e1c0003f0e200 */
[----:B0-----:R-:W-:-:S05]  /*24f0*/  @!P0 FMUL R0, R0, 1.175494350822287508e-38 ;  /* 0x0080000000008820 */ /* 0x001fca0000400000 */
[----:B------:R-:W-:Y:S01]  /*2500*/  F2FP.PACK_AB R0, RZ, R0 ;  /* 0x00000000ff00723e */ /* 0x000fe200000000ff */
[----:B------:R-:W-:Y:S05]  /*2510*/  BRA `(.L_x_7441) ;  /* 0x00000b3000007947 */ /* 0x000fea0003800000 */
.L_x_7436:
        /* <DEDUP_REMOVED lines=13> */
.L_x_7450:
[----:B------:R-:W2:Y:S02]  /*25f0*/  LDG.E.64 R2, [R2.64] ;  /* 0x0000002402027981 */ /* 0x000ea4000c1e1b00 */
[----:B--2---:R-:W0:Y:S01]  /*2600*/  F2F.F32.F64 R0, R2 ;  /* 0x0000000200007310 */ /* 0x004e220000301000 */
[----:B------:R-:W0:-:S14]  /*2610*/  DSETP.GEU.AND P0, PT, |R2|, c[0x2][0x0], PT ;  /* 0x008000000200762a */ /* 0x000e1c0003f0e200 */
[----:B0-----:R-:W-:-:S05]  /*2620*/  @!P0 FMUL R0, R0, 1.175494350822287508e-38 ;  /* 0x0080000000008820 */ /* 0x001fca0000400000 */
[----:B------:R-:W-:Y:S01]  /*2630*/  F2FP.PACK_AB R0, RZ, R0 ;  /* 0x00000000ff00723e */ /* 0x000fe200000000ff */
[----:B------:R-:W-:Y:S05]  /*2640*/  BRA `(.L_x_7441) ;  /* 0x00000a0000007947 */ /* 0x000fea0003800000 */
.L_x_7449:
        /* <DEDUP_REMOVED lines=28> */
.L_x_7452:
        /* <DEDUP_REMOVED lines=15> */
.L_x_7451:
[----:B------:R-:W2:Y:S02]  /*2900*/  LDG.E.U16 R0, [R2.64] ;  /* 0x0000002402007981 */ /* 0x000ea4000c1e1500 */
[----:B--2---:R-:W-:-:S04]  /*2910*/  PRMT R0, RZ, 0x5410, R0 ;  /* 0x00005410ff007816 */ /* 0x004fc80000000000 */
[----:B------:R-:W-:Y:S01]  /*2920*/  F2FP.PACK_AB R0, RZ, R0 ;  /* 0x00000000ff00723e */ /* 0x000fe200000000ff */
[----:B------:R-:W-:Y:S05]  /*2930*/  BRA `(.L_x_7441) ;  /* 0x0000071000007947 */ /* 0x000fea0003800000 */
.L_x_7448:
        /* <DEDUP_REMOVED lines=12> */
.L_x_7455:
        /* <DEDUP_REMOVED lines=21> */
.L_x_7459:
[----:B------:R-:W-:Y:S05]  /*2b50*/  BSYNC B1 ;  /* 0x0000000000017941 */ /* 0x000fea0003800000 */
.L_x_7458:
[----:B------:R-:W-:Y:S01]  /*2b60*/  LEA R3, R0, 0x3b800000, 0x17 ;  /* 0x3b80000000037811 */ /* 0x000fe200078eb8ff */
[----:B------:R-:W-:-:S05]  /*2b70*/  IMAD.SHL.U32 R0, R2, 0x100000, RZ ;  /* 0x0010000002007824 */ /* 0x000fca00078e00ff */
[----:B------:R-:W-:Y:S02]  /*2b80*/  LOP3.LUT R0, R3, R0, R4, 0xfe, !PT ;  /* 0x0000000003007212 */ /* 0x000fe400078efe04 */
.L_x_7457:
[----:B------:R-:W-:Y:S05]  /*2b90*/  BSYNC B0 ;  /* 0x0000000000007941 */ /* 0x000fea0003800000 */
.L_x_7456:
[----:B------:R-:W-:Y:S01]  /*2ba0*/  F2FP.PACK_AB R0, RZ, R0 ;  /* 0x00000000ff00723e */ /* 0x000fe200000000ff */
[----:B------:R-:W-:Y:S05]  /*2bb0*/  BRA `(.L_x_7441) ;  /* 0x0000049000007947 */ /* 0x000fea0003800000 */
.L_x_7454:
        /* <DEDUP_REMOVED lines=21> */
.L_x_7463:
[----:B------:R-:W-:Y:S05]  /*2d10*/  BSYNC B1 ;  /* 0x0000000000017941 */ /* 0x000fea0003800000 */
.L_x_7462:
[----:B------:R-:W-:Y:S01]  /*2d20*/  LEA R3, R0, 0x37800000, 0x17 ;  /* 0x3780000000037811 */ /* 0x000fe200078eb8ff */
[----:B------:R-:W-:-:S05]  /*2d30*/  IMAD.SHL.U32 R0, R2, 0x200000, RZ ;  /* 0x0020000002007824 */ /* 0x000fca00078e00ff */
[----:B------:R-:W-:Y:S02]  /*2d40*/  LOP3.LUT R0, R3, R0, R4, 0xfe, !PT ;  /* 0x0000000003007212 */ /* 0x000fe400078efe04 */
.L_x_7461:
[----:B------:R-:W-:Y:S05]  /*2d50*/  BSYNC B0 ;  /* 0x0000000000007941 */ /* 0x000fea0003800000 */
.L_x_7460:
[----:B------:R-:W-:Y:S01]  /*2d60*/  F2FP.PACK_AB R0, RZ, R0 ;  /* 0x00000000ff00723e */ /* 0x000fe200000000ff */
[----:B------:R-:W-:Y:S05]  /*2d70*/  BRA `(.L_x_7441) ;  /* 0x000002d000007947 */ /* 0x000fea0003800000 */
.L_x_7453:
        /* <DEDUP_REMOVED lines=14> */
.L_x_7467:
[----:B------:R-:W-:Y:S05]  /*2e60*/  BSYNC B0 ;  /* 0x0000000000007941 */ /* 0x000fea0003800000 */
.L_x_7466:
[----:B------:R-:W-:Y:S01]  /*2e70*/  F2FP.PACK_AB R0, RZ, R0 ;  /* 0x00000000ff00723e */ /* 0x000fe200000000ff */
[----:B------:R-:W-:Y:S05]  /*2e80*/  BRA `(.L_x_7441) ;  /* 0x000001c000007947 */ /* 0x000fea0003800000 */
.L_x_7440:
        /* <DEDUP_REMOVED lines=21> */
.L_x_7465:
[----:B------:R-:W2:Y:S02]  /*2fe0*/  LDG.E.64 R2, [R2.64] ;  /* 0x0000002402027981 */ /* 0x000ea4000c1e1b00 */
[----:B--2---:R-:W0:Y:S02]  /*2ff0*/  I2F.U64 R0, R2 ;  /* 0x0000000200007312 */ /* 0x004e240000301000 */
[----:B0-----:R-:W-:Y:S01]  /*3000*/  F2FP.PACK_AB R0, RZ, R0 ;  /* 0x00000000ff00723e */ /* 0x001fe200000000ff */
[----:B------:R-:W-:Y:S05]  /*3010*/  BRA `(.L_x_7441) ;  /* 0x0000003000007947 */ /* 0x000fea0003800000 */
.L_x_7464:
[----:B------:R-:W2:Y:S02]  /*3020*/  LDG.E R2, [R2.64] ;  /* 0x0000002402027981 */ /* 0x000ea4000c1e1900 */
[----:B--2---:R-:W0:Y:S02]  /*3030*/  I2F.U32 R0, R2 ;  /* 0x0000000200007306 */ /* 0x004e240000201000 */
[----:B0-----:R-:W-:-:S06]  /*3040*/  F2FP.PACK_AB R0, RZ, R0 ;  /* 0x00000000ff00723e */ /* 0x001fcc00000000ff */
.L_x_7441:
[----:B0-----:R-:W0:Y:S01]  /*3050*/  LDC.U8 R3, c[0x0][0x3e1] ;  /* 0x0000f840ff037b82 */ /* 0x001e220000000000 */
[----:B-----5:R-:W-:-:S02]  /*3060*/  HADD2.F32 R23, -RZ, R23.H0_H0 ;  /* 0x20000017ff177230 */ /* 0x020fc40000004100 */
[----:B------:R-:W-:-:S05]  /*3070*/  HADD2.F32 R0, -RZ, R0.H0_H0 ;  /* 0x20000000ff007230 */ /* 0x000fca0000004100 */
[----:B------:R-:W-:-:S04]  /*3080*/  FMNMX.FTZ R0, R23, R0, !PT ;  /* 0x0000000017007209 */ /* 0x000fc80007810000 */
        /* <DEDUP_REMOVED lines=16> */
.L_x_7471:
[----:B------:R-:W-:-:S06]  /*3190*/  HADD2.F32 R3, -RZ, R0.H0_H0 ;  /* 0x20000000ff037230 */ /* 0x000fcc0000004100 */
[----:B------:R-:W0:Y:S02]  /*31a0*/  F2I.S64.TRUNC R2, R3 ;  /* 0x0000000300027311 */ /* 0x000e24000020d900 */
[----:B0-----:R0:W-:Y:S01]  /*31b0*/  STG.E.U8 [R16.64], R2 ;  /* 0x0000000210007986 */ /* 0x0011e2000c101124 */
[----:B------:R-:W-:Y:S05]  /*31c0*/  BRA `(.L_x_7473) ;  /* 0x00000e4000007947 */ /* 0x000fea0003800000 */
.L_x_7470:
        /* <DEDUP_REMOVED lines=10> */
.L_x_7475:
[----:B------:R-:W-:-:S04]  /*3270*/  HADD2.F32 R0, -RZ, R0.H0_H0 ;  /* 0x20000000ff007230 */ /* 0x000fc80000004100 */
[----:B------:R-:W0:Y:S02]  /*3280*/  F2I.FTZ.TRUNC.NTZ R3, R0 ;  /* 0x0000000000037305 */ /* 0x000e24000021f100 */
[----:B0-----:R0:W-:Y:S01]  /*3290*/  STG.E [R16.64], R3 ;  /* 0x0000000310007986 */ /* 0x0011e2000c101924 */
[----:B------:R-:W-:Y:S05]  /*32a0*/  BRA `(.L_x_7473) ;  /* 0x00000d6000007947 */ /* 0x000fea0003800000 */
.L_x_7474:
[----:B------:R-:W-:-:S04]  /*32b0*/  HADD2.F32 R0, -RZ, R0.H0_H0 ;  /* 0x20000000ff007230 */ /* 0x000fc80000004100 */
[----:B------:R-:W0:Y:S02]  /*32c0*/  F2I.FTZ.TRUNC.NTZ R3, R0 ;  /* 0x0000000000037305 */ /* 0x000e24000021f100 */
[----:B0-----:R0:W-:Y:S01]  /*32d0*/  STG.E.U16 [R16.64], R3 ;  /* 0x0000000310007986 */ /* 0x0011e2000c101524 */
[----:B------:R-:W-:Y:S05]  /*32e0*/  BRA `(.L_x_7473) ;  /* 0x00000d2000007947 */ /* 0x000fea0003800000 */
.L_x_7469:
        /* <DEDUP_REMOVED lines=9> */
.L_x_7477:
[----:B------:R0:W-:Y:S01]  /*3380*/  STG.E.U16 [R16.64], R0 ;  /* 0x0000000010007986 */ /* 0x0001e2000c101524 */
[----:B------:R-:W-:Y:S05]  /*3390*/  BRA `(.L_x_7473) ;  /* 0x00000c7000007947 */ /* 0x000fea0003800000 */
.L_x_7476:
        /* <DEDUP_REMOVED lines=10> */
.L_x_7479:
[----:B------:R-:W-:-:S05]  /*3440*/  HADD2.F32 R0, -RZ, R0.H0_H0 ;  /* 0x20000000ff007230 */ /* 0x000fca0000004100 */
[----:B------:R-:W-:-:S04]  /*3450*/  F2FP.PACK_AB R0, RZ, R0 ;  /* 0x00000000ff00723e */ /* 0x000fc800000000ff */
[----:B------:R-:W-:-:S05]  /*3460*/  PRMT R0, R0, 0x5410, RZ ;  /* 0x0000541000007816 */ /* 0x000fca00000000ff */
[----:B------:R0:W-:Y:S01]  /*3470*/  STG.E [R16.64], R0 ;  /* 0x0000000010007986 */ /* 0x0001e2000c101924 */
[----:B------:R-:W-:Y:S05]  /*3480*/  BRA `(.L_x_7473) ;  /* 0x00000b8000007947 */ /* 0x000fea0003800000 */
.L_x_7478:
[----:B------:R-:W-:-:S05]  /*3490*/  HADD2.F32 R2, -RZ, R0.H0_H0 ;  /* 0x20000000ff027230 */ /* 0x000fca0000004100 */
[----:B------:R-:W-:-:S06]  /*34a0*/  FMUL.FTZ R2, R2, 1 ;  /* 0x3f80000002027820 */ /* 0x000fcc0000410000 */
[----:B------:R-:W0:Y:S02]  /*34b0*/  F2F.F64.F32 R2, R2 ;  /* 0x0000000200027310 */ /* 0x000e240000201800 */
[----:B0-----:R0:W-:Y:S01]  /*34c0*/  STG.E.64 [R16.64], R2 ;  /* 0x0000000210007986 */ /* 0x0011e2000c101b24 */
[----:B------:R-:W-:Y:S05]  /*34d0*/  BRA `(.L_x_7473) ;  /* 0x00000b3000007947 */ /* 0x000fea0003800000 */
.L_x_7468:
        /* <DEDUP_REMOVED lines=13> */
.L_x_7482:
[----:B------:R-:W-:Y:S01]  /*35b0*/  HADD2.F32 R0, -RZ, R0.H0_H0 ;  /* 0x20000000ff007230 */ /* 0x000fe20000004100 */
[----:B------:R-:W-:-:S04]  /*35c0*/  CS2R R6, SRZ ;  /* 0x0000000000067805 */ /* 0x000fc8000001ff00 */
[----:B------:R-:W-:-:S04]  /*35d0*/  FMUL.FTZ R0, R0, 1 ;  /* 0x3f80000000007820 */ /* 0x000fc80000410000 */
[----:B------:R-:W0:Y:S02]  /*35e0*/  F2F.F64.F32 R4, R0 ;  /* 0x0000000000047310 */ /* 0x000e240000201800 */
[----:B0-----:R0:W-:Y:S01]  /*35f0*/  STG.E.128 [R16.64], R4 ;  /* 0x0000000410007986 */ /* 0x0011e2000c101d24 */
[----:B------:R-:W-:Y:S05]  /*3600*/  BRA `(.L_x_7473) ;  /* 0x00000a0000007947 */ /* 0x000fea0003800000 */
.L_x_7481:
        /* <DEDUP_REMOVED lines=21> */
.L_x_7486:
[----:B------:R-:W-:Y:S05]  /*3760*/  BSYNC B0 ;  /* 0x0000000000007941 */ /* 0x000fea0003800000 */
.L_x_7485:
[----:B------:R-:W-:-:S05]  /*3770*/  LOP3.LUT R3, R0, R3, RZ, 0xfc, !PT ;  /* 0x0000000300037212 */ /* 0x000fca00078efcff */
[----:B------:R0:W-:Y:S01]  /*3780*/  STG.E.U8 [R16.64], R3 ;  /* 0x0000000310007986 */ /* 0x0001e2000c101124 */
[----:B------:R-:W-:Y:S05]  /*3790*/  BRA `(.L_x_7473) ;  /* 0x0000087000007947 */ /* 0x000fea0003800000 */
.L_x_7484:
        /* <DEDUP_REMOVED lines=13> */
.L_x_7488:
[----:B------:R-:W-:Y:S01]  /*3870*/  IMAD.MOV.U32 R0, RZ, RZ, 0x7f ;  /* 0x0000007fff007424 */ /* 0x000fe200078e00ff */
[----:B------:R-:W-:-:S04]  /*3880*/  ISETP.GT.U32.AND P0, PT, R2, 0x7f800000, PT ;  /* 0x7f8000000200780c */ /* 0x000fc80003f04070 */
[----:B------:R-:W-:-:S04]  /*3890*/  SEL R0, R0, 0x7c, P0 ;  /* 0x0000007c00007807 */ /* 0x000fc80000000000 */
.L_x_7489:
[----:B------:R-:W-:Y:S05]  /*38a0*/  BSYNC B0 ;  /* 0x0000000000007941 */ /* 0x000fea0003800000 */
.L_x_7487:
[----:B------:R-:W-:-:S04]  /*38b0*/  LOP3.LUT R2, R3, 0x80000000, RZ, 0xc0, !PT ;  /* 0x8000000003027812 */ /* 0x000fc800078ec0ff */
[----:B------:R-:W-:-:S04]  /*38c0*/  SHF.R.U32.HI R3, RZ, 0x18, R2 ;  /* 0x00000018ff037819 */ /* 0x000fc80000011602 */
[----:B------:R-:W-:-:S05]  /*38d0*/  LOP3.LUT R3, R0, R3, RZ, 0xfc, !PT ;  /* 0x0000000300037212 */ /* 0x000fca00078efcff */
[----:B------:R0:W-:Y:S01]  /*38e0*/  STG.E.U8 [R16.64], R3 ;  /* 0x0000000310007986 */ /* 0x0001e2000c101124 */
[----:B------:R-:W-:Y:S05]  /*38f0*/  BRA `(.L_x_7473) ;  /* 0x0000071000007947 */ /* 0x000fea0003800000 */
.L_x_7483:
[----:B------:R-:W-:-:S05]  /*3900*/  HADD2.F32 R0, -RZ, R0.H0_H0 ;  /* 0x20000000ff007230 */ /* 0x000fca0000004100 */
[----:B------:R-:W-:-:S05]  /*3910*/  F2FP.BF16.PACK_AB R0, RZ, R0 ;  /* 0x00000000ff00723e */ /* 0x000fca00000010ff */
[----:B------:R0:W-:Y:S01]  /*3920*/  STG.E.U16 [R16.64], R0 ;  /* 0x0000000010007986 */ /* 0x0001e2000c101524 */
[----:B------:R-:W-:Y:S05]  /*3930*/  BRA `(.L_x_7473) ;  /* 0x000006d000007947 */ /* 0x000fea0003800000 */
.L_x_7480:
        /* <DEDUP_REMOVED lines=12> */
.L_x_7492:
        /* <DEDUP_REMOVED lines=17> */
.L_x_7495:
[----:B------:R-:W-:-:S04]  /*3b10*/  LOP3.LUT R2, R3, 0x80000000, RZ, 0xc0, !PT ;  /* 0x8000000003027812 */ /* 0x000fc800078ec0ff */
[----:B------:R-:W-:-:S04]  /*3b20*/  SHF.R.U32.HI R3, RZ, 0x18, R2 ;  /* 0x00000018ff037819 */ /* 0x000fc80000011602 */
[----:B------:R-:W-:-:S04]  /*3b30*/  LOP3.LUT R0, R0, R3, RZ, 0xfc, !PT ;  /* 0x0000000300007212 */ /* 0x000fc800078efcff */
[----:B------:R-:W-:Y:S02]  /*3b40*/  PRMT R8, R0, 0x7610, R8 ;  /* 0x0000761000087816 */ /* 0x000fe40000000008 */
.L_x_7494:
[----:B------:R-:W-:Y:S05]  /*3b50*/  BSYNC B0 ;  /* 0x0000000000007941 */ /* 0x000fea0003800000 */
.L_x_7493:
[----:B------:R0:W-:Y:S01]  /*3b60*/  STG.E.U8 [R16.64], R8 ;  /* 0x0000000810007986 */ /* 0x0001e2000c101124 */
[----:B------:R-:W-:Y:S05]  /*3b70*/  BRA `(.L_x_7473) ;  /* 0x0000049000007947 */ /* 0x000fea0003800000 */
.L_x_7491:
        /* <DEDUP_REMOVED lines=17> */
.L_x_7498:
[----:B------:R-:W-:-:S04]  /*3c90*/  LOP3.LUT R2, R3, 0x80000000, RZ, 0xc0, !PT ;  /* 0x8000000003027812 */ /* 0x000fc800078ec0ff */
[----:B------:R-:W-:-:S04]  /*3ca0*/  SHF.R.U32.HI R3, RZ, 0x18, R2 ;  /* 0x00000018ff037819 */ /* 0x000fc80000011602 */
[----:B------:R-:W-:-:S04]  /*3cb0*/  LOP3.LUT R0, R0, R3, RZ, 0xfc, !PT ;  /* 0x0000000300007212 */ /* 0x000fc800078efcff */
[----:B------:R-:W-:Y:S02]  /*3cc0*/  PRMT R8, R0, 0x7610, R8 ;  /* 0x0000761000087816 */ /* 0x000fe40000000008 */
.L_x_7497:
[----:B------:R-:W-:Y:S05]  /*3cd0*/  BSYNC B0 ;  /* 0x0000000000007941 */ /* 0x000fea0003800000 */
.L_x_7496:
[----:B------:R0:W-:Y:S01]  /*3ce0*/  STG.E.U8 [R16.64], R8 ;  /* 0x0000000810007986 */ /* 0x0001e2000c101124 */
[----:B------:R-:W-:Y:S05]  /*3cf0*/  BRA `(.L_x_7473) ;  /* 0x0000031000007947 */ /* 0x000fea0003800000 */
.L_x_7490:
        /* <DEDUP_REMOVED lines=22> */
.L_x_7472:
        /* <DEDUP_REMOVED lines=20> */
.L_x_7500:
[----:B------:R-:W-:-:S06]  /*3fa0*/  HADD2.F32 R2, -RZ, R0.H0_H0 ;  /* 0x20000000ff027230 */ /* 0x000fcc0000004100 */
[----:B------:R-:W0:Y:S02]  /*3fb0*/  F2I.U64.TRUNC R2, R2 ;  /* 0x0000000200027311 */ /* 0x000e24000020d800 */
[----:B0-----:R0:W-:Y:S01]  /*3fc0*/  STG.E.64 [R16.64], R2 ;  /* 0x0000000210007986 */ /* 0x0011e2000c101b24 */
[----:B------:R-:W-:Y:S05]  /*3fd0*/  BRA `(.L_x_7473) ;  /* 0x0000003000007947 */ /* 0x000fea0003800000 */
.L_x_7499:
[----:B------:R-:W-:-:S04]  /*3fe0*/  HADD2.F32 R0, -RZ, R0.H0_H0 ;  /* 0x20000000ff007230 */ /* 0x000fc80000004100 */
[----:B------:R-:W0:Y:S02]  /*3ff0*/  F2I.FTZ.U32.TRUNC.NTZ R3, R0 ;  /* 0x0000000000037305 */ /* 0x000e24000021f000 */
[----:B0-----:R0:W-:Y:S02]  /*4000*/  STG.E [R16.64], R3 ;  /* 0x0000000310007986 */ /* 0x0011e4000c101924 */
.L_x_7473:
[----:B------:R-:W-:-:S05]  /*4010*/  IMAD R18, R19, 0x200, R18 ;  /* 0x0000020013127824 */ /* 0x000fca00078e0212 */
[----:B------:R-:W-:Y:S02]  /*4020*/  IADD3 R23, R18, 0x80, RZ ;  /* 0x0000008012177810 */ /* 0x000fe40007ffe0ff */
.L_x_7402:
[----:B------:R-:W-:Y:S05]  /*4030*/  BSYNC B6 ;  /* 0x0000000000067941 */ /* 0x000fea0003800000 */
.L_x_7401:
        /* <DEDUP_REMOVED lines=258> */
.L_x_7503:
        /* <DEDUP_REMOVED lines=21> */
.L_x_7507:
[----:B------:R-:W2:Y:S02]  /*51b0*/  LDG.E.U8 R2, [R2.64] ;  /* 0x0000002402027981 */ /* 0x000ea4000c1e1100 */
[----:B--2---:R-:W0:Y:S02]  /*51c0*/  I2F.U16 R0, R2 ;  /* 0x0000000200007306 */ /* 0x004e240000101000 */
[----:B0-----:R-:W-:-:S04]  /*51d0*/  F2FP.PACK_AB R0, RZ, R0 ;  /* 0x00000000ff00723e */ /* 0x001fc800000000ff */
[----:B------:R-:W-:Y:S01]  /*51e0*/  PRMT R19, R0, 0x7610, R19 ;  /* 0x0000761000137816 */ /* 0x000fe20000000013 */
[----:B------:R-:W-:Y:S05]  /*51f0*/  BRA `(.L_x_7509) ;  /* 0x00000ed000007947 */ /* 0x000fea0003800000 */
.L_x_7506:
        /* <DEDUP_REMOVED lines=11> */
.L_x_7511:
[----:B------:R-:W2:Y:S02]  /*52b0*/  LDG.E R2, [R2.64] ;  /* 0x0000002402027981 */ /* 0x000ea4000c1e1900 */
[----:B--2---:R-:W0:Y:S02]  /*52c0*/  I2F R0, R2 ;  /* 0x0000000200007306 */ /* 0x004e240000201400 */
[----:B0-----:R-:W-:-:S04]  /*52d0*/  F2FP.PACK_AB R0, RZ, R0 ;  /* 0x00000000ff00723e */ /* 0x001fc800000000ff */
[----:B------:R-:W-:Y:S01]  /*52e0*/  PRMT R19, R0, 0x7610, R19 ;  /* 0x0000761000137816 */ /* 0x000fe20000000013 */
[----:B------:R-:W-:Y:S05]  /*52f0*/  BRA `(.L_x_7509) ;  /* 0x00000dd000007947 */ /* 0x000fea0003800000 */
.L_x_7510:
[----:B------:R-:W2:Y:S02]  /*5300*/  LDG.E.U16 R2, [R2.64] ;  /* 0x0000002402027981 */ /* 0x000ea4000c1e1500 */
[----:B--2---:R-:W0:Y:S02]  /*5310*/  I2F.S16 R0, R2 ;  /* 0x0000000200007306 */ /* 0x004e240000101400 */
[----:B0-----:R-:W-:-:S04]  /*5320*/  F2FP.PACK_AB R0, RZ, R0 ;  /* 0x00000000ff00723e */ /* 0x001fc800000000ff */
[----:B------:R-:W-:Y:S01]  /*5330*/  PRMT R19, R0, 0x7610, R19 ;  /* 0x0000761000137816 */ /* 0x000fe20000000013 */
[----:B------:R-:W-:Y:S05]  /*5340*/  BRA `(.L_x_7509) ;  /* 0x00000d8000007947 */ /* 0x000fea0003800000 */
.L_x_7505:
        /* <DEDUP_REMOVED lines=9> */
.L_x_7513:
[----:B------:R0:W5:Y:S01]  /*53e0*/  LDG.E.U16 R19, [R2.64] ;  /* 0x0000002402137981 */ /* 0x000162000c1e1500 */
[----:B------:R-:W-:Y:S05]  /*53f0*/  BRA `(.L_x_7509) ;  /* 0x00000cd000007947 */ /* 0x000fea0003800000 */
.L_x_7512:
        /* <DEDUP_REMOVED lines=9> */
.L_x_7515:
[----:B------:R0:W5:Y:S01]  /*5490*/  LDG.E.U16 R19, [R2.64] ;  /* 0x0000002402137981 */ /* 0x000162000c1e1500 */
[----:B------:R-:W-:Y:S05]  /*54a0*/  BRA `(.L_x_7509) ;  /* 0x00000c2000007947 */ /* 0x000fea0003800000 */
.L_x_7514:
[----:B------:R-:W2:Y:S02]  /*54b0*/  LDG.E.64 R2, [R2.64] ;  /* 0x0000002402027981 */ /* 0x000ea4000c1e1b00 */
[----:B--2---:R-:W0:Y:S01]  /*54c0*/  F2F.F32.F64 R0, R2 ;  /* 0x0000000200007310 */ /* 0x004e220000301000 */
[----:B------:R-:W0:-:S14]  /*54d0*/  DSETP.GEU.AND P0, PT, |R2|, c[0x2][0x0], PT ;  /* 0x008000000200762a */ /* 0x000e1c0003f0e200 */
[----:B0-----:R-:W-:-:S05]  /*54e0*/  @!P0 FMUL R0, R0, 1.175494350822287508e-38 ;  /* 0x0080000000008820 */ /* 0x001fca0000400000 */
[----:B------:R-:W-:-:S04]  /*54f0*/  F2FP.PACK_AB R0, RZ, R0 ;  /* 0x00000000ff00723e */ /* 0x000fc800000000ff */
[----:B------:R-:W-:Y:S01]  /*5500*/  PRMT R19, R0, 0x7610, R19 ;  /* 0x0000761000137816 */ /* 0x000fe20000000013 */
[----:B------:R-:W-:Y:S05]  /*5510*/  BRA `(.L_x_7509) ;  /* 0x00000bb000007947 */ /* 0x000fea0003800000 */
.L_x_7504:
        /* <DEDUP_REMOVED lines=14> */
.L_x_7518:
[----:B------:R-:W2:Y:S02]  /*5600*/  LDG.E.64 R2, [R2.64] ;  /* 0x0000002402027981 */ /* 0x000ea4000c1e1b00 */
[----:B--2---:R-:W0:Y:S01]  /*5610*/  F2F.F32.F64 R0, R2 ;  /* 0x0000000200007310 */ /* 0x004e220000301000 */
[----:B------:R-:W0:-:S14]  /*5620*/  DSETP.GEU.AND P0, PT, |R2|, c[0x2][0x0], PT ;  /* 0x008000000200762a */ /* 0x000e1c0003f0e200 */
[----:B0-----:R-:W-:-:S05]  /*5630*/  @!P0 FMUL R0, R0, 1.175494350822287508e-38 ;  /* 0x0080000000008820 */ /* 0x001fca0000400000 */
[----:B------:R-:W-:-:S04]  /*5640*/  F2FP.PACK_AB R0, RZ, R0 ;  /* 0x00000000ff00723e */ /* 0x000fc800000000ff */
[----:B------:R-:W-:Y:S01]  /*5650*/  PRMT R19, R0, 0x7610, R19 ;  /* 0x0000761000137816 */ /* 0x000fe20000000013 */
[----:B------:R-:W-:Y:S05]  /*5660*/  BRA `(.L_x_7509) ;  /* 0x00000a6000007947 */ /* 0x000fea0003800000 */
.L_x_7517:
        /* <DEDUP_REMOVED lines=28> */
.L_x_7520:
        /* <DEDUP_REMOVED lines=15> */
.L_x_7519:
[----:B------:R-:W2:Y:S02]  /*5920*/  LDG.E.U16 R0, [R2.64] ;  /* 0x0000002402007981 */ /* 0x000ea4000c1e1500 */
[----:B--2---:R-:W-:-:S04]  /*5930*/  PRMT R0, RZ, 0x5410, R0 ;  /* 0x00005410ff007816 */ /* 0x004fc80000000000 */
[----:B------:R-:W-:-:S04]  /*5940*/  F2FP.PACK_AB R0, RZ, R0 ;  /* 0x00000000ff00723e */ /* 0x000fc800000000ff */
[----:B------:R-:W-:Y:S01]  /*5950*/  PRMT R19, R0, 0x7610, R19 ;  /* 0x0000761000137816 */ /* 0x000fe20000000013 */
[----:B------:R-:W-:Y:S05]  /*5960*/  BRA `(.L_x_7509) ;  /* 0x0000076000007947 */ /* 0x000fea0003800000 */
.L_x_7516:
        /* <DEDUP_REMOVED lines=12> */
.L_x_7523:
        /* <DEDUP_REMOVED lines=21> */
.L_x_7527:
[----:B------:R-:W-:Y:S05]  /*5b80*/  BSYNC B1 ;  /* 0x0000000000017941 */ /* 0x000fea0003800000 */
.L_x_7526:
[----:B------:R-:W-:Y:S01]  /*5b90*/  LEA R3, R0, 0x3b800000, 0x17 ;  /* 0x3b80000000037811 */ /* 0x000fe200078eb8ff */
[----:B------:R-:W-:-:S05]  /*5ba0*/  IMAD.SHL.U32 R0, R2, 0x100000, RZ ;  /* 0x0010000002007824 */ /* 0x000fca00078e00ff */
[----:B------:R-:W-:Y:S02]  /*5bb0*/  LOP3.LUT R0, R3, R0, R4, 0xfe, !PT ;  /* 0x0000000003007212 */ /* 0x000fe400078efe04 */
.L_x_7525:
[----:B------:R-:W-:Y:S05]  /*5bc0*/  BSYNC B0 ;  /* 0x0000000000007941 */ /* 0x000fea0003800000 */
.L_x_7524:
[----:B------:R-:W-:-:S04]  /*5bd0*/  F2FP.PACK_AB R0, RZ, R0 ;  /* 0x00000000ff00723e */ /* 0x000fc800000000ff */
[----:B------:R-:W-:Y:S01]  /*5be0*/  PRMT R19, R0, 0x7610, R19 ;  /* 0x0000761000137816 */ /* 0x000fe20000000013 */
[----:B------:R-:W-:Y:S05]  /*5bf0*/  BRA `(.L_x_7509) ;  /* 0x000004d000007947 */ /* 0x000fea0003800000 */
.L_x_7522:
        /* <DEDUP_REMOVED lines=21> */
.L_x_7531:
[----:B------:R-:W-:Y:S05]  /*5d50*/  BSYNC B1 ;  /* 0x0000000000017941 */ /* 0x000fea0003800000 */
.L_x_7530:
[----:B------:R-:W-:Y:S01]  /*5d60*/  LEA R3, R0, 0x37800000, 0x17 ;  /* 0x3780000000037811 */ /* 0x000fe200078eb8ff */
[----:B------:R-:W-:-:S05]  /*5d70*/  IMAD.SHL.U32 R0, R2, 0x200000, RZ ;  /* 0x0020000002007824 */ /* 0x000fca00078e00ff */
[----:B------:R-:W-:Y:S02]  /*5d80*/  LOP3.LUT R0, R3, R0, R4, 0xfe, !PT ;  /* 0x0000000003007212 */ /* 0x000fe400078efe04 */
.L_x_7529:
[----:B------:R-:W-:Y:S05]  /*5d90*/  BSYNC B0 ;  /* 0x0000000000007941 */ /* 0x000fea0003800000 */
.L_x_7528:
[----:B------:R-:W-:-:S04]  /*5da0*/  F2FP.PACK_AB R0, RZ, R0 ;  /* 0x00000000ff00723e */ /* 0x000fc800000000ff */
[----:B------:R-:W-:Y:S01]  /*5db0*/  PRMT R19, R0, 0x7610, R19 ;  /* 0x0000761000137816 */ /* 0x000fe20000000013 */
[----:B------:R-:W-:Y:S05]  /*5dc0*/  BRA `(.L_x_7509) ;  /* 0x0000030000007947 */ /* 0x000fea0003800000 */
.L_x_7521:
        /* <DEDUP_REMOVED lines=14> */
.L_x_7535:
[----:B------:R-:W-:Y:S05]  /*5eb0*/  BSYNC B0 ;  /* 0x0000000000007941 */ /* 0x000fea0003800000 */
.L_x_7534:
[----:B------:R-:W-:-:S04]  /*5ec0*/  F2FP.PACK_AB R0, RZ, R0 ;  /* 0x00000000ff00723e */ /* 0x000fc800000000ff */
[----:B------:R-:W-:Y:S01]  /*5ed0*/  PRMT R19, R0, 0x7610, R19 ;  /* 0x0000761000137816 */ /* 0x000fe20000000013 */
[----:B------:R-:W-:Y:S05]  /*5ee0*/  BRA `(.L_x_7509) ;  /* 0x000001e000007947 */ /* 0x000fea0003800000 */
.L_x_7508:
        /* <DEDUP_REMOVED lines=21> */
.L_x_7533:
[----:B------:R-:W2:Y:S02]  /*6040*/  LDG.E.64 R2, [R2.64] ;  /* 0x0000002402027981 */ /* 0x000ea4000c1e1b00 */
[----:B--2---:R-:W0:Y:S02]  /*6050*/  I2F.U64 R0, R2 ;  /* 0x0000000200007312 */ /* 0x004e240000301000 */
[----:B0-----:R-:W-:-:S04]  /*6060*/  F2FP.PACK_AB R0, RZ, R0 ;  /* 0x00000000ff00723e */ /* 0x001fc800000000ff */
[----:B------:R-:W-:Y:S01]  /*6070*/  PRMT R19, R0, 0x7610, R19 ;  /* 0x0000761000137816 */ /* 0x000fe20000000013 */
[----:B------:R-:W-:Y:S05]  /*6080*/  BRA `(.L_x_7509) ;  /* 0x0000004000007947 */ /* 0x000fea0003800000 */
.L_x_7532:
[----:B------:R-:W2:Y:S02]  /*6090*/  LDG.E R2, [R2.64] ;  /* 0x0000002402027981 */ /* 0x000ea4000c1e1900 */
[----:B--2---:R-:W0:Y:S02]  /*60a0*/  I2F.U32 R0, R2 ;  /* 0x0000000200007306 */ /* 0x004e240000201000 */
[----:B0-----:R-:W-:-:S04]  /*60b0*/  F2FP.PACK_AB R0, RZ, R0 ;  /* 0x00000000ff00723e */ /* 0x001fc800000000ff */
[----:B------:R-:W-:Y:S02]  /*60c0*/  PRMT R19, R0, 0x7610, R19 ;  /* 0x0000761000137816 */ /* 0x000fe40000000013 */
.L_x_7509:
        /* <DEDUP_REMOVED lines=18> */
.L_x_7539:
[----:B------:R-:W2:Y:S02]  /*61f0*/  LDG.E.U8 R2, [R2.64] ;  /* 0x0000002402027981 */ /* 0x000ea4000c1e1100 */
[----:B--2---:R-:W0:Y:S02]  /*6200*/  I2F.U16 R0, R2 ;  /* 0x0000000200007306 */ /* 0x004e240000101000 */
[----:B0-----:R-:W-:Y:S01]  /*6210*/  F2FP.PACK_AB R0, RZ, R0 ;  /* 0x00000000ff00723e */ /* 0x001fe200000000ff */
[----:B------:R-:W-:Y:S05]  /*6220*/  BRA `(.L_x_7541) ;  /* 0x00000e1000007947 */ /* 0x000fea0003800000 */
.L_x_7538:
        /* <DEDUP_REMOVED lines=10> */
.L_x_7543:
[----:B------:R-:W2:Y:S02]  /*62d0*/  LDG.E R2, [R2.64] ;  /* 0x0000002402027981 */ /* 0x000ea4000c1e1900 */
[----:B--2---:R-:W0:Y:S02]  /*62e0*/  I2F R0, R2 ;  /* 0x0000000200007306 */ /* 0x004e240000201400 */
[----:B0-----:R-:W-:Y:S01]  /*62f0*/  F2FP.PACK_AB R0, RZ, R0 ;  /* 0x00000000ff00723e */ /* 0x001fe200000000ff */
[----:B------:R-:W-:Y:S05]  /*6300*/  BRA `(.L_x_7541) ;  /* 0x00000d3000007947 */ /* 0x000fea0003800000 */
.L_x_7542:
[----:B------:R-:W2:Y:S02]  /*6310*/  LDG.E.U16 R2, [R2.64] ;  /* 0x0000002402027981 */ /* 0x000ea4000c1e1500 */
[----:B--2---:R-:W0:Y:S02]  /*6320*/  I2F.S16 R0, R2 ;  /* 0x0000000200007306 */ /* 0x004e240000101400 */
[----:B0-----:R-:W-:Y:S01]  /*6330*/  F2FP.PACK_AB R0, RZ, R0 ;  /* 0x00000000ff00723e */ /* 0x001fe200000000ff */
[----:B------:R-:W-:Y:S05]  /*6340*/  BRA `(.L_x_7541) ;  /* 0x00000cf000007947 */ /* 0x000fea0003800000 */
.L_x_7537:
        /* <DEDUP_REMOVED lines=9> */
.L_x_7545:
[----:B------:R0:W5:Y:S01]  /*63e0*/  LDG.E.U16 R0, [R2.64] ;  /* 0x0000002402007981 */ /* 0x000162000c1e1500 */
[----:B------:R-:W-:Y:S05]  /*63f0*/  BRA `(.L_x_7541) ;  /* 0x00000c4000007947 */ /* 0x000fea0003800000 */
.L_x_7544:
        /* <DEDUP_REMOVED lines=9> */
.L_x_7547:
[----:B------:R0:W5:Y:S01]  /*6490*/  LDG.E.U16 R0, [R2.64] ;  /* 0x0000002402007981 */ /* 0x000162000c1e1500 */
[----:B------:R-:W-:Y:S05]  /*64a0*/  BRA `(.L_x_7541) ;  /* 0x00000b9000007947 */ /* 0x000fea0003800000 */
.L_x_7546:
[----:B------:R-:W2:Y:S02]  /*64b0*/  LDG.E.64 R2, [R2.64] ;  /* 0x0000002402027981 */ /* 0x000ea4000c1e1b00 */
[----:B--2---:R-:W0:Y:S01]  /*64c0*/  F2F.F32.F64 R0, R2 ;  /* 0x0000000200007310 */ /* 0x004e220000301000 */
[----:B------:R-:W0:-:S14]  /*64d0*/  DSETP.GEU.AND P0, PT, |R2|, c[0x2][0x0], PT ;  /* 0x008000000200762a */ /* 0x000e1c0003f0e200 */
[----:B0-----:R-:W-:-:S05]  /*64e0*/  @!P0 FMUL R0, R0, 1.175494350822287508e-38 ;  /* 0x0080000000008820 */ /* 0x001fca0000400000 */
[----:B------:R-:W-:Y:S01]  /*64f0*/  F2FP.PACK_AB R0, RZ, R0 ;  /* 0x00000000ff00723e */ /* 0x000fe200000000ff */
[----:B------:R-:W-:Y:S05]  /*6500*/  BRA `(.L_x_7541) ;  /* 0x00000b3000007947 */ /* 0x000fea0003800000 */
.L_x_7536:
        /* <DEDUP_REMOVED lines=13> */
.L_x_7550:
[----:B------:R-:W2:Y:S02]  /*65e0*/  LDG.E.64 R2, [R2.64] ;  /* 0x0000002402027981 */ /* 0x000ea4000c1e1b00 */
[----:B--2---:R-:W0:Y:S01]  /*65f0*/  F2F.F32.F64 R0, R2 ;  /* 0x0000000200007310 */ /* 0x004e220000301000 */
[----:B------:R-:W0:-:S14]  /*6600*/  DSETP.GEU.AND P0, PT, |R2|, c[0x2][0x0], PT ;  /* 0x008000000200762a */ /* 0x000e1c0003f0e200 */
[----:B0-----:R-:W-:-:S05]  /*6610*/  @!P0 FMUL R0, R0, 1.175494350822287508e-38 ;  /* 0x0080000000008820 */ /* 0x001fca0000400000 */
[----:B------:R-:W-:Y:S01]  /*6620*/  F2FP.PACK_AB R0, RZ, R0 ;  /* 0x00000000ff00723e */ /* 0x000fe200000000ff */
[----:B------:R-:W-:Y:S05]  /*6630*/  BRA `(.L_x_7541) ;  /* 0x00000a0000007947 */ /* 0x000fea0003800000 */
.L_x_7549:
        /* <DEDUP_REMOVED lines=28> */
.L_x_7552:
        /* <DEDUP_REMOVED lines=15> */
.L_x_7551:
[----:B------:R-:W2:Y:S02]  /*68f0*/  LDG.E.U16 R0, [R2.64] ;  /* 0x0000002402007981 */ /* 0x000ea4000c1e1500 */
[----:B--2---:R-:W-:-:S04]  /*6900*/  PRMT R0, RZ, 0x5410, R0 ;  /* 0x00005410ff007816 */ /* 0x004fc80000000000 */
[----:B------:R-:W-:Y:S01]  /*6910*/  F2FP.PACK_AB R0, RZ, R0 ;  /* 0x00000000ff00723e */ /* 0x000fe200000000ff */
[----:B------:R-:W-:Y:S05]  /*6920*/  BRA `(.L_x_7541) ;  /* 0x0000071000007947 */ /* 0x000fea0003800000 */
.L_x_7548:
        /* <DEDUP_REMOVED lines=12> */
.L_x_7555:
        /* <DEDUP_REMOVED lines=21> */
.L_x_7559:
[----:B------:R-:W-:Y:S05]  /*6b40*/  BSYNC B1 ;  /* 0x0000000000017941 */ /* 0x000fea0003800000 */
.L_x_7558:
[----:B------:R-:W-:Y:S01]  /*6b50*/  LEA R3, R0, 0x3b800000, 0x17 ;  /* 0x3b80000000037811 */ /* 0x000fe200078eb8ff */
[----:B------:R-:W-:-:S05]  /*6b60*/  IMAD.SHL.U32 R0, R2, 0x100000, RZ ;  /* 0x0010000002007824 */ /* 0x000fca00078e00ff */
[----:B------:R-:W-:Y:S02]  /*6b70*/  LOP3.LUT R0, R3, R0, R4, 0xfe, !PT ;  /* 0x0000000003007212 */ /* 0x000fe400078efe04 */
.L_x_7557:
[----:B------:R-:W-:Y:S05]  /*6b80*/  BSYNC B0 ;  /* 0x0000000000007941 */ /* 0x000fea0003800000 */
.L_x_7556:
[----:B------:R-:W-:Y:S01]  /*6b90*/  F2FP.PACK_AB R0, RZ, R0 ;  /* 0x00000000ff00723e */ /* 0x000fe200000000ff */
[----:B------:R-:W-:Y:S05]  /*6ba0*/  BRA `(.L_x_7541) ;  /* 0x0000049000007947 */ /* 0x000fea0003800000 */
.L_x_7554:
        /* <DEDUP_REMOVED lines=21> */
.L_x_7563:
[----:B------:R-:W-:Y:S05]  /*6d00*/  BSYNC B1 ;  /* 0x0000000000017941 */ /* 0x000fea0003800000 */
.L_x_7562:
[----:B------:R-:W-:Y:S01]  /*6d10*/  LEA R3, R0, 0x37800000, 0x17 ;  /* 0x3780000000037811 */ /* 0x000fe200078eb8ff */
[----:B------:R-:W-:-:S05]  /*6d20*/  IMAD.SHL.U32 R0, R2, 0x200000, RZ ;  /* 0x0020000002007824 */ /* 0x000fca00078e00ff */
[----:B------:R-:W-:Y:S02]  /*6d30*/  LOP3.LUT R0, R3, R0, R4, 0xfe, !PT ;  /* 0x0000000003007212 */ /* 0x000fe400078efe04 */
.L_x_7561:
[----:B------:R-:W-:Y:S05]  /*6d40*/  BSYNC B0 ;  /* 0x0000000000007941 */ /* 0x000fea0003800000 */
.L_x_7560:
[----:B------:R-:W-:Y:S01]  /*6d50*/  F2FP.PACK_AB R0, RZ, R0 ;  /* 0x00000000ff00723e */ /* 0x000fe200000000ff */
[----:B------:R-:W-:Y:S05]  /*6d60*/  BRA `(.L_x_7541) ;  /* 0x000002d000007947 */ /* 0x000fea0003800000 */
.L_x_7553:
        /* <DEDUP_REMOVED lines=14> */
.L_x_7567:
[----:B------:R-:W-:Y:S05]  /*6e50*/  BSYNC B0 ;  /* 0x0000000000007941 */ /* 0x000fea0003800000 */
.L_x_7566:
[----:B------:R-:W-:Y:S01]  /*6e60*/  F2FP.PACK_AB R0, RZ, R0 ;  /* 0x00000000ff00723e */ /* 0x000fe200000000ff */
[----:B------:R-:W-:Y:S05]  /*6e70*/  BRA `(.L_x_7541) ;  /* 0x000001c000007947 */ /* 0x000fea0003800000 */
.L_x_7540:
        /* <DEDUP_REMOVED lines=21> */
.L_x_7565:
[----:B------:R-:W2:Y:S02]  /*6fd0*/  LDG.E.64 R2, [R2.64] ;  /* 0x0000002402027981 */ /* 0x000ea4000c1e1b00 */
[----:B--2---:R-:W0:Y:S02]  /*6fe0*/  I2F.U64 R0, R2 ;  /* 0x0000000200007312 */ /* 0x004e240000301000 */
[----:B0-----:R-:W-:Y:S01]  /*6ff0*/  F2FP.PACK_AB R0, RZ, R0 ;  /* 0x00000000ff00723e */ /* 0x001fe200000000ff */
[----:B------:R-:W-:Y:S05]  /*7000*/  BRA `(.L_x_7541) ;  /* 0x0000003000007947 */ /* 0x000fea0003800000 */
.L_x_7564:
[----:B------:R-:W2:Y:S02]  /*7010*/  LDG.E R2, [R2.64] ;  /* 0x0000002402027981 */ /* 0x000ea4000c1e1900 */
[----:B--2---:R-:W0:Y:S02]  /*7020*/  I2F.U32 R0, R2 ;  /* 0x0000000200007306 */ /* 0x004e240000201000 */
[----:B0-----:R-:W-:-:S06]  /*7030*/  F2FP.PACK_AB R0, RZ, R0 ;  /* 0x00000000ff00723e */ /* 0x001fcc00000000ff */
.L_x_7541:
        /* <DEDUP_REMOVED lines=20> */
.L_x_7571:
[----:B------:R-:W-:-:S06]  /*7180*/  HADD2.F32 R3, -RZ, R0.H0_H0 ;  /* 0x20000000ff037230 */ /* 0x000fcc0000004100 */
[----:B------:R-:W0:Y:S02]  /*7190*/  F2I.S64.TRUNC R2, R3 ;  /* 0x0000000300027311 */ /* 0x000e24000020d900 */
[----:B0-----:R0:W-:Y:S01]  /*71a0*/  STG.E.U8 [R16.64], R2 ;  /* 0x0000000210007986 */ /* 0x0011e2000c101124 */
[----:B------:R-:W-:Y:S05]  /*71b0*/  BRA `(.L_x_7573) ;  /* 0x00000e4000007947 */ /* 0x000fea0003800000 */
.L_x_7570:
        /* <DEDUP_REMOVED lines=10> */
.L_x_7575:
[----:B------:R-:W-:-:S04]  /*7260*/  HADD2.F32 R0, -RZ, R0.H0_H0 ;  /* 0x20000000ff007230 */ /* 0x000fc80000004100 */
[----:B------:R-:W0:Y:S02]  /*7270*/  F2I.FTZ.TRUNC.NTZ R3, R0 ;  /* 0x0000000000037305 */ /* 0x000e24000021f100 */
[----:B0-----:R0:W-:Y:S01]  /*7280*/  STG.E [R16.64], R3 ;  /* 0x0000000310007986 */ /* 0x0011e2000c101924 */
[----:B------:R-:W-:Y:S05]  /*7290*/  BRA `(.L_x_7573) ;  /* 0x00000d6000007947 */ /* 0x000fea0003800000 */
.L_x_7574:
[----:B------:R-:W-:-:S04]  /*72a0*/  HADD2.F32 R0, -RZ, R0.H0_H0 ;  /* 0x20000000ff007230 */ /* 0x000fc80000004100 */
[----:B------:R-:W0:Y:S02]  /*72b0*/  F2I.FTZ.TRUNC.NTZ R3, R0 ;  /* 0x0000000000037305 */ /* 0x000e24000021f100 */
[----:B0-----:R0:W-:Y:S01]  /*72c0*/  STG.E.U16 [R16.64], R3 ;  /* 0x0000000310007986 */ /* 0x0011e2000c101524 */
[----:B------:R-:W-:Y:S05]  /*72d0*/  BRA `(.L_x_7573) ;  /* 0x00000d2000007947 */ /* 0x000fea0003800000 */
.L_x_7569:
        /* <DEDUP_REMOVED lines=9> */
.L_x_7577:
[----:B------:R0:W-:Y:S01]  /*7370*/  STG.E.U16 [R16.64], R0 ;  /* 0x0000000010007986 */ /* 0x0001e2000c101524 */
[----:B------:R-:W-:Y:S05]  /*7380*/  BRA `(.L_x_7573) ;  /* 0x00000c7000007947 */ /* 0x000fea0003800000 */
.L_x_7576:
        /* <DEDUP_REMOVED lines=10> */
.L_x_7579:
[----:B------:R-:W-:-:S05]  /*7430*/  HADD2.F32 R0, -RZ, R0.H0_H0 ;  /* 0x20000000ff007230 */ /* 0x000fca0000004100 */
[----:B------:R-:W-:-:S04]  /*7440*/  F2FP.PACK_AB R0, RZ, R0 ;  /* 0x00000000ff00723e */ /* 0x000fc800000000ff */
[----:B------:R-:W-:-:S05]  /*7450*/  PRMT R0, R0, 0x5410, RZ ;  /* 0x0000541000007816 */ /* 0x000fca00000000ff */
[----:B------:R0:W-:Y:S01]  /*7460*/  STG.E [R16.64], R0 ;  /* 0x0000000010007986 */ /* 0x0001e2000c101924 */
[----:B------:R-:W-:Y:S05]  /*7470*/  BRA `(.L_x_7573) ;  /* 0x00000b8000007947 */ /* 0x000fea0003800000 */
.L_x_7578:
[----:B------:R-:W-:-:S05]  /*7480*/  HADD2.F32 R2, -RZ, R0.H0_H0 ;  /* 0x20000000ff027230 */ /* 0x000fca0000004100 */
[----:B------:R-:W-:-:S06]  /*7490*/  FMUL.FTZ R2, R2, 1 ;  /* 0x3f80000002027820 */ /* 0x000fcc0000410000 */
[----:B------:R-:W0:Y:S02]  /*74a0*/  F2F.F64.F32 R2, R2 ;  /* 0x0000000200027310 */ /* 0x000e240000201800 */
[----:B0-----:R0:W-:Y:S01]  /*74b0*/  STG.E.64 [R16.64], R2 ;  /* 0x0000000210007986 */ /* 0x0011e2000c101b24 */
[----:B------:R-:W-:Y:S05]  /*74c0*/  BRA `(.L_x_7573) ;  /* 0x00000b3000007947 */ /* 0x000fea0003800000 */
.L_x_7568:
        /* <DEDUP_REMOVED lines=13> */
.L_x_7582:
[----:B------:R-:W-:Y:S01]  /*75a0*/  HADD2.F32 R0, -RZ, R0.H0_H0 ;  /* 0x20000000ff007230 */ /* 0x000fe20000004100 */
[----:B------:R-:W-:-:S04]  /*75b0*/  CS2R R6, SRZ ;  /* 0x0000000000067805 */ /* 0x000fc8000001ff00 */
[----:B------:R-:W-:-:S04]  /*75c0*/  FMUL.FTZ R0, R0, 1 ;  /* 0x3f80000000007820 */ /* 0x000fc80000410000 */
[----:B------:R-:W0:Y:S02]  /*75d0*/  F2F.F64.F32 R4, R0 ;  /* 0x0000000000047310 */ /* 0x000e240000201800 */
[----:B0-----:R0:W-:Y:S01]  /*75e0*/  STG.E.128 [R16.64], R4 ;  /* 0x0000000410007986 */ /* 0x0011e2000c101d24 */
[----:B------:R-:W-:Y:S05]  /*75f0*/  BRA `(.L_x_7573) ;  /* 0x00000a0000007947 */ /* 0x000fea0003800000 */
.L_x_7581:
        /* <DEDUP_REMOVED lines=21> */
.L_x_7586:
[----:B------:R-:W-:Y:S05]  /*7750*/  BSYNC B0 ;  /* 0x0000000000007941 */ /* 0x000fea0003800000 */
.L_x_7585:
[----:B------:R-:W-:-:S05]  /*7760*/  LOP3.LUT R3, R0, R3, RZ, 0xfc, !PT ;  /* 0x0000000300037212 */ /* 0x000fca00078efcff */
[----:B------:R0:W-:Y:S01]  /*7770*/  STG.E.U8 [R16.64], R3 ;  /* 0x0000000310007986 */ /* 0x0001e2000c101124 */
[----:B------:R-:W-:Y:S05]  /*7780*/  BRA `(.L_x_7573) ;  /* 0x0000087000007947 */ /* 0x000fea0003800000 */
.L_x_7584:
        /* <DEDUP_REMOVED lines=13> */
.L_x_7588:
[----:B------:R-:W-:Y:S01]  /*7860*/  IMAD.MOV.U32 R0, RZ, RZ, 0x7f ;  /* 0x0000007fff007424 */ /* 0x000fe200078e00ff */
[----:B------:R-:W-:-:S04]  /*7870*/  ISETP.GT.U32.AND P0, PT, R2, 0x7f800000, PT ;  /* 0x7f8000000200780c */ /* 0x000fc80003f04070 */
[----:B------:R-:W-:-:S04]  /*7880*/  SEL R0, R0, 0x7c, P0 ;  /* 0x0000007c00007807 */ /* 0x000fc80000000000 */
.L_x_7589:
[----:B------:R-:W-:Y:S05]  /*7890*/  BSYNC B0 ;  /* 0x0000000000007941 */ /* 0x000fea0003800000 */
.L_x_7587:
[----:B------:R-:W-:-:S04]  /*78a0*/  LOP3.LUT R2, R3, 0x80000000, RZ, 0xc0, !PT ;  /* 0x8000000003027812 */ /* 0x000fc800078ec0ff */
[----:B------:R-:W-:-:S04]  /*78b0*/  SHF.R.U32.HI R3, RZ, 0x18, R2 ;  /* 0x00000018ff037819 */ /* 0x000fc80000011602 */
[----:B------:R-:W-:-:S05]  /*78c0*/  LOP3.LUT R3, R0, R3, RZ, 0xfc, !PT ;  /* 0x0000000300037212 */ /* 0x000fca00078efcff */
[----:B------:R0:W-:Y:S01]  /*78d0*/  STG.E.U8 [R16.64], R3 ;  /* 0x0000000310007986 */ /* 0x0001e2000c101124 */
[----:B------:R-:W-:Y:S05]  /*78e0*/  BRA `(.L_x_7573) ;  /* 0x0000071000007947 */ /* 0x000fea0003800000 */
.L_x_7583:
[----:B------:R-:W-:-:S05]  /*78f0*/  HADD2.F32 R0, -RZ, R0.H0_H0 ;  /* 0x20000000ff007230 */ /* 0x000fca0000004100 */
[----:B------:R-:W-:-:S05]  /*7900*/  F2FP.BF16.PACK_AB R0, RZ, R0 ;  /* 0x00000000ff00723e */ /* 0x000fca00000010ff */
[----:B------:R0:W-:Y:S01]  /*7910*/  STG.E.U16 [R16.64], R0 ;  /* 0x0000000010007986 */ /* 0x0001e2000c101524 */
[----:B------:R-:W-:Y:S05]  /*7920*/  BRA `(.L_x_7573) ;  /* 0x000006d000007947 */ /* 0x000fea0003800000 */
.L_x_7580:
        /* <DEDUP_REMOVED lines=12> */
.L_x_7592:
        /* <DEDUP_REMOVED lines=17> */
.L_x_7595:
[----:B------:R-:W-:-:S04]  /*7b00*/  LOP3.LUT R2, R3, 0x80000000, RZ, 0xc0, !PT ;  /* 0x8000000003027812 */ /* 0x000fc800078ec0ff */
[----:B------:R-:W-:-:S04]  /*7b10*/  SHF.R.U32.HI R3, RZ, 0x18, R2 ;  /* 0x00000018ff037819 */ /* 0x000fc80000011602 */
[----:B------:R-:W-:-:S04]  /*7b20*/  LOP3.LUT R0, R0, R3, RZ, 0xfc, !PT ;  /* 0x0000000300007212 */ /* 0x000fc800078efcff */
[----:B------:R-:W-:Y:S02]  /*7b30*/  PRMT R8, R0, 0x7610, R8 ;  /* 0x0000761000087816 */ /* 0x000fe40000000008 */
.L_x_7594:
[----:B------:R-:W-:Y:S05]  /*7b40*/  BSYNC B0 ;  /* 0x0000000000007941 */ /* 0x000fea0003800000 */
.L_x_7593:
[----:B------:R0:W-:Y:S01]  /*7b50*/  STG.E.U8 [R16.64], R8 ;  /* 0x0000000810007986 */ /* 0x0001e2000c101124 */
[----:B------:R-:W-:Y:S05]  /*7b60*/  BRA `(.L_x_7573) ;  /* 0x0000049000007947 */ /* 0x000fea0003800000 */
.L_x_7591:
        /* <DEDUP_REMOVED lines=17> */
.L_x_7598:
[----:B------:R-:W-:-:S04]  /*7c80*/  LOP3.LUT R2, R3, 0x80000000, RZ, 0xc0, !PT ;  /* 0x8000000003027812 */ /* 0x000fc800078ec0ff */
[----:B------:R-:W-:-:S04]  /*7c90*/  SHF.R.U32.HI R3, RZ, 0x18, R2 ;  /* 0x00000018ff037819 */ /* 0x000fc80000011602 */
[----:B------:R-:W-:-:S04]  /*7ca0*/  LOP3.LUT R0, R0, R3, RZ, 0xfc, !PT ;  /* 0x0000000300007212 */ /* 0x000fc800078efcff */
[----:B------:R-:W-:Y:S02]  /*7cb0*/  PRMT R8, R0, 0x7610, R8 ;  /* 0x0000761000087816 */ /* 0x000fe40000000008 */
.L_x_7597:
[----:B------:R-:W-:Y:S05]  /*7cc0*/  BSYNC B0 ;  /* 0x0000000000007941 */ /* 0x000fea0003800000 */
.L_x_7596:
[----:B------:R0:W-:Y:S01]  /*7cd0*/  STG.E.U8 [R16.64], R8 ;  /* 0x0000000810007986 */ /* 0x0001e2000c101124 */
[----:B------:R-:W-:Y:S05]  /*7ce0*/  BRA `(.L_x_7573) ;  /* 0x0000031000007947 */ /* 0x000fea0003800000 */
.L_x_7590:
        /* <DEDUP_REMOVED lines=22> */
.L_x_7572:
        /* <DEDUP_REMOVED lines=20> */
.L_x_7600:
[----:B------:R-:W-:-:S06]  /*7f90*/  HADD2.F32 R2, -RZ, R0.H0_H0 ;  /* 0x20000000ff027230 */ /* 0x000fcc0000004100 */
[----:B------:R-:W0:Y:S02]  /*7fa0*/  F2I.U64.TRUNC R2, R2 ;  /* 0x0000000200027311 */ /* 0x000e24000020d800 */
[----:B0-----:R0:W-:Y:S01]  /*7fb0*/  STG.E.64 [R16.64], R2 ;  /* 0x0000000210007986 */ /* 0x0011e2000c101b24 */
[----:B------:R-:W-:Y:S05]  /*7fc0*/  BRA `(.L_x_7573) ;  /* 0x0000003000007947 */ /* 0x000fea0003800000 */
.L_x_7599:
[----:B------:R-:W-:-:S04]  /*7fd0*/  HADD2.F32 R0, -RZ, R0.H0_H0 ;  /* 0x20000000ff007230 */ /* 0x000fc80000004100 */
[----:B------:R-:W0:Y:S02]  /*7fe0*/  F2I.FTZ.U32.TRUNC.NTZ R3, R0 ;  /* 0x0000000000037305 */ /* 0x000e24000021f000 */
[----:B0-----:R0:W-:Y:S02]  /*7ff0*/  STG.E [R16.64], R3 ;  /* 0x0000000310007986 */ /* 0x0011e4000c101924 */
.L_x_7573:
        /* <DEDUP_REMOVED lines=258> */
.L_x_7601:
        /* <DEDUP_REMOVED lines=21> */
.L_x_7605:
[----:B------:R-:W2:Y:S02]  /*9170*/  LDG.E.U8 R2, [R2.64] ;  /* 0x0000002402027981 */ /* 0x000ea4000c1e1100 */
[----:B--2---:R-:W0:Y:S02]  /*9180*/  I2F.U16 R0, R2 ;  /* 0x0000000200007306 */ /* 0x004e240000101000 */
[----:B0-----:R-:W-:-:S04]  /*9190*/  F2FP.PACK_AB R0, RZ, R0 ;  /* 0x00000000ff00723e */ /* 0x001fc800000000ff */
[----:B------:R-:W-:Y:S01]  /*91a0*/  PRMT R19, R0, 0x7610, R19 ;  /* 0x0000761000137816 */ /* 0x000fe20000000013 */
[----:B------:R-:W-:Y:S05]  /*91b0*/  BRA `(.L_x_7607) ;  /* 0x00000ed000007947 */ /* 0x000fea0003800000 */
.L_x_7604:
        /* <DEDUP_REMOVED lines=11> */
.L_x_7609:
[----:B------:R-:W2:Y:S02]  /*9270*/  LDG.E R2, [R2.64] ;  /* 0x0000002402027981 */ /* 0x000ea4000c1e1900 */
[----:B--2---:R-:W0:Y:S02]  /*9280*/  I2F R0, R2 ;  /* 0x0000000200007306 */ /* 0x004e240000201400 */
[----:B0-----:R-:W-:-:S04]  /*9290*/  F2FP.PACK_AB R0, RZ, R0 ;  /* 0x00000000ff00723e */ /* 0x001fc800000000ff */
[----:B------:R-:W-:Y:S01]  /*92a0*/  PRMT R19, R0, 0x7610, R19 ;  /* 0x0000761000137816 */ /* 0x000fe20000000013 */
[----:B------:R-:W-:Y:S05]  /*92b0*/  BRA `(.L_x_7607) ;  /* 0x00000dd000007947 */ /* 0x000fea0003800000 */
.L_x_7608:
[----:B------:R-:W2:Y:S02]  /*92c0*/  LDG.E.U16 R2, [R2.64] ;  /* 0x0000002402027981 */ /* 0x000ea4000c1e1500 */
[----:B--2---:R-:W0:Y:S02]  /*92d0*/  I2F.S16 R0, R2 ;  /* 0x0000000200007306 */ /* 0x004e240000101400 */
[----:B0-----:R-:W-:-:S04]  /*92e0*/  F2FP.PACK_AB R0, RZ, R0 ;  /* 0x00000000ff00723e */ /* 0x001fc800000000ff */
[----:B------:R-:W-:Y:S01]  /*92f0*/  PRMT R19, R0, 0x7610, R19 ;  /* 0x0000761000137816 */ /* 0x000fe20000000013 */
[----:B------:R-:W-:Y:S05]  /*9300*/  BRA `(.L_x_7607) ;  /* 0x00000d8000007947 */ /* 0x000fea0003800000 */
.L_x_7603:
        /* <DEDUP_REMOVED lines=9> */
.L_x_7611:
[----:B------:R0:W5:Y:S01]  /*93a0*/  LDG.E.U16 R19, [R2.64] ;  /* 0x0000002402137981 */ /* 0x000162000c1e1500 */
[----:B------:R-:W-:Y:S05]  /*93b0*/  BRA `(.L_x_7607) ;  /* 0x00000cd000007947 */ /* 0x000fea0003800000 */
.L_x_7610:
        /* <DEDUP_REMOVED lines=9> */
.L_x_7613:
[----:B------:R0:W5:Y:S01]  /*9450*/  LDG.E.U16 R19, [R2.64] ;  /* 0x0000002402137981 */ /* 0x000162000c1e1500 */
[----:B------:R-:W-:Y:S05]  /*9460*/  BRA `(.L_x_7607) ;  /* 0x00000c2000007947 */ /* 0x000fea0003800000 */
.L_x_7612:
[----:B------:R-:W2:Y:S02]  /*9470*/  LDG.E.64 R2, [R2.64] ;  /* 0x0000002402027981 */ /* 0x000ea4000c1e1b00 */
[----:B--2---:R-:W0:Y:S01]  /*9480*/  F2F.F32.F64 R0, R2 ;  /* 0x0000000200007310 */ /* 0x004e220000301000 */
[----:B------:R-:W0:-:S14]  /*9490*/  DSETP.GEU.AND P0, PT, |R2|, c[0x2][0x0], PT ;  /* 0x008000000200762a */ /* 0x000e1c0003f0e200 */
[----:B0-----:R-:W-:-:S05]  /*94a0*/  @!P0 FMUL R0, R0, 1.175494350822287508e-38 ;  /* 0x0080000000008820 */ /* 0x001fca0000400000 */
[----:B------:R-:W-:-:S04]  /*94b0*/  F2FP.PACK_AB R0, RZ, R0 ;  /* 0x00000000ff00723e */ /* 0x000fc800000000ff */
[----:B------:R-:W-:Y:S01]  /*94c0*/  PRMT R19, R0, 0x7610, R19 ;  /* 0x0000761000137816 */ /* 0x000fe20000000013 */
[----:B------:R-:W-:Y:S05]  /*94d0*/  BRA `(.L_x_7607) ;  /* 0x00000bb000007947 */ /* 0x000fea0003800000 */
.L_x_7602:
        /* <DEDUP_REMOVED lines=14> */
.L_x_7616:
[----:B------:R-:W2:Y:S02]  /*95c0*/  LDG.E.64 R2, [R2.64] ;  /* 0x0000002402027981 */ /* 0x000ea4000c1e1b00 */
[----:B--2---:R-:W0:Y:S01]  /*95d0*/  F2F.F32.F64 R0, R2 ;  /* 0x0000000200007310 */ /* 0x004e220000301000 */
[----:B------:R-:W0:-:S14]  /*95e0*/  DSETP.GEU.AND P0, PT, |R2|, c[0x2][0x0], PT ;  /* 0x008000000200762a */ /* 0x000e1c0003f0e200 */
[----:B0-----:R-:W-:-:S05]  /*95f0*/  @!P0 FMUL R0, R0, 1.175494350822287508e-38 ;  /* 0x0080000000008820 */ /* 0x001fca0000400000 */
[----:B------:R-:W-:-:S04]  /*9600*/  F2FP.PACK_AB R0, RZ, R0 ;  /* 0x00000000ff00723e */ /* 0x000fc800000000ff */
[----:B------:R-:W-:Y:S01]  /*9610*/  PRMT R19, R0, 0x7610, R19 ;  /* 0x0000761000137816 */ /* 0x000fe20000000013 */
[----:B------:R-:W-:Y:S05]  /*9620*/  BRA `(.L_x_7607) ;  /* 0x00000a6000007947 */ /* 0x000fea0003800000 */
.L_x_7615:
        /* <DEDUP_REMOVED lines=28> */
.L_x_7618:
        /* <DEDUP_REMOVED lines=15> */
.L_x_7617:
[----:B------:R-:W2:Y:S02]  /*98e0*/  LDG.E.U16 R0, [R2.64] ;  /* 0x0000002402007981 */ /* 0x000ea4000c1e1500 */
[----:B--2---:R-:W-:-:S04]  /*98f0*/  PRMT R0, RZ, 0x5410, R0 ;  /* 0x00005410ff007816 */ /* 0x004fc80000000000 */
[----:B------:R-:W-:-:S04]  /*9900*/  F2FP.PACK_AB R0, RZ, R0 ;  /* 0x00000000ff00723e */ /* 0x000fc800000000ff */
[----:B------:R-:W-:Y:S01]  /*9910*/  PRMT R19, R0, 0x7610, R19 ;  /* 0x0000761000137816 */ /* 0x000fe20000000013 */
[----:B------:R-:W-:Y:S05]  /*9920*/  BRA `(.L_x_7607) ;  /* 0x0000076000007947 */ /* 0x000fea0003800000 */
.L_x_7614:
        /* <DEDUP_REMOVED lines=12> */
.L_x_7621:
        /* <DEDUP_REMOVED lines=21> */
.L_x_7625:
[----:B------:R-:W-:Y:S05]  /*9b40*/  BSYNC B1 ;  /* 0x0000000000017941 */ /* 0x000fea0003800000 */
.L_x_7624:
[----:B------:R-:W-:Y:S01]  /*9b50*/  LEA R3, R0, 0x3b800000, 0x17 ;  /* 0x3b80000000037811 */ /* 0x000fe200078eb8ff */
[----:B------:R-:W-:-:S05]  /*9b60*/  IMAD.SHL.U32 R0, R2, 0x100000, RZ ;  /* 0x0010000002007824 */ /* 0x000fca00078e00ff */
[----:B------:R-:W-:Y:S02]  /*9b70*/  LOP3.LUT R0, R3, R0, R4, 0xfe, !PT ;  /* 0x0000000003007212 */ /* 0x000fe400078efe04 */
.L_x_7623:
[----:B------:R-:W-:Y:S05]  /*9b80*/  BSYNC B0 ;  /* 0x0000000000007941 */ /* 0x000fea0003800000 */
.L_x_7622:
[----:B------:R-:W-:-:S04]  /*9b90*/  F2FP.PACK_AB R0, RZ, R0 ;  /* 0x00000000ff00723e */ /* 0x000fc800000000ff */
[----:B------:R-:W-:Y:S01]  /*9ba0*/  PRMT R19, R0, 0x7610, R19 ;  /* 0x0000761000137816 */ /* 0x000fe20000000013 */
[----:B------:R-:W-:Y:S05]  /*9bb0*/  BRA `(.L_x_7607) ;  /* 0x000004d000007947 */ /* 0x000fea0003800000 */
.L_x_7620:
        /* <DEDUP_REMOVED lines=21> */
.L_x_7629:
[----:B------:R-:W-:Y:S05]  /*9d10*/  BSYNC B1 ;  /* 0x0000000000017941 */ /* 0x000fea0003800000 */
.L_x_7628:
[----:B------:R-:W-:Y:S01]  /*9d20*/  LEA R3, R0, 0x37800000, 0x17 ;  /* 0x3780000000037811 */ /* 0x000fe200078eb8ff */
[----:B------:R-:W-:-:S05]  /*9d30*/  IMAD.SHL.U32 R0, R2, 0x200000, RZ ;  /* 0x0020000002007824 */ /* 0x000fca00078e00ff */
[----:B------:R-:W-:Y:S02]  /*9d40*/  LOP3.LUT R0, R3, R0, R4, 0xfe, !PT ;  /* 0x0000000003007212 */ /* 0x000fe400078efe04 */
.L_x_7627:
[----:B------:R-:W-:Y:S05]  /*9d50*/  BSYNC B0 ;  /* 0x0000000000007941 */ /* 0x000fea0003800000 */
.L_x_7626:
[----:B------:R-:W-:-:S04]  /*9d60*/  F2FP.PACK_AB R0, RZ, R0 ;  /* 0x00000000ff00723e */ /* 0x000fc800000000ff */
[----:B------:R-:W-:Y:S01]  /*9d70*/  PRMT R19, R0, 0x7610, R19 ;  /* 0x0000761000137816 */ /* 0x000fe20000000013 */
[----:B------:R-:W-:Y:S05]  /*9d80*/  BRA `(.L_x_7607) ;  /* 0x0000030000007947 */ /* 0x000fea0003800000 */
.L_x_7619:
        /* <DEDUP_REMOVED lines=14> */
.L_x_7633:
[----:B------:R-:W-:Y:S05]  /*9e70*/  BSYNC B0 ;  /* 0x0000000000007941 */ /* 0x000fea0003800000 */
.L_x_7632:
[----:B------:R-:W-:-:S04]  /*9e80*/  F2FP.PACK_AB R0, RZ, R0 ;  /* 0x00000000ff00723e */ /* 0x000fc800000000ff */
[----:B------:R-:W-:Y:S01]  /*9e90*/  PRMT R19, R0, 0x7610, R19 ;  /* 0x0000761000137816 */ /* 0x000fe20000000013 */
[----:B------:R-:W-:Y:S05]  /*9ea0*/  BRA `(.L_x_7607) ;  /* 0x000001e000007947 */ /* 0x000fea0003800000 */
.L_x_7606:
        /* <DEDUP_REMOVED lines=21> */
.L_x_7631:
[----:B------:R-:W2:Y:S02]  /*a000*/  LDG.E.64 R2, [R2.64] ;  /* 0x0000002402027981 */ /* 0x000ea4000c1e1b00 */
[----:B--2---:R-:W0:Y:S02]  /*a010*/  I2F.U64 R0, R2 ;  /* 0x0000000200007312 */ /* 0x004e240000301000 */
[----:B0-----:R-:W-:-:S04]  /*a020*/  F2FP.PACK_AB R0, RZ, R0 ;  /* 0x00000000ff00723e */ /* 0x001fc800000000ff */
[----:B------:R-:W-:Y:S01]  /*a030*/  PRMT R19, R0, 0x7610, R19 ;  /* 0x0000761000137816 */ /* 0x000fe20000000013 */
[----:B------:R-:W-:Y:S05]  /*a040*/  BRA `(.L_x_7607) ;  /* 0x0000004000007947 */ /* 0x000fea0003800000 */
.L_x_7630:
[----:B------:R-:W2:Y:S02]  /*a050*/  LDG.E R2, [R2.64] ;  /* 0x0000002402027981 */ /* 0x000ea4000c1e1900 */
[----:B--2---:R-:W0:Y:S02]  /*a060*/  I2F.U32 R0, R2 ;  /* 0x0000000200007306 */ /* 0x004e240000201000 */
[----:B0-----:R-:W-:-:S04]  /*a070*/  F2FP.PACK_AB R0, RZ, R0 ;  /* 0x00000000ff00723e */ /* 0x001fc800000000ff */
[----:B------:R-:W-:Y:S02]  /*a080*/  PRMT R19, R0, 0x7610, R19 ;  /* 0x0000761000137816 */ /* 0x000fe40000000013 */
.L_x_7607:
        /* <DEDUP_REMOVED lines=18> */
.L_x_7637:
[----:B------:R-:W2:Y:S02]  /*a1b0*/  LDG.E.U8 R2, [R2.64] ;  /* 0x0000002402027981 */ /* 0x000ea4000c1e1100 */
[----:B--2---:R-:W0:Y:S02]  /*a1c0*/  I2F.U16 R0, R2 ;  /* 0x0000000200007306 */ /* 0x004e240000101000 */
[----:B0-----:R-:W-:Y:S01]  /*a1d0*/  F2FP.PACK_AB R0, RZ, R0 ;  /* 0x00000000ff00723e */ /* 0x001fe200000000ff */
[----:B------:R-:W-:Y:S05]  /*a1e0*/  BRA `(.L_x_7639) ;  /* 0x00000e1000007947 */ /* 0x000fea0003800000 */
.L_x_7636:
        /* <DEDUP_REMOVED lines=10> */
.L_x_7641:
[----:B------:R-:W2:Y:S02]  /*a290*/  LDG.E R2, [R2.64] ;  /* 0x0000002402027981 */ /* 0x000ea4000c1e1900 */
[----:B--2---:R-:W0:Y:S02]  /*a2a0*/  I2F R0, R2 ;  /* 0x0000000200007306 */ /* 0x004e240000201400 */
[----:B0-----:R-:W-:Y:S01]  /*a2b0*/  F2FP.PACK_AB R0, RZ, R0 ;  /* 0x00000000ff00723e */ /* 0x001fe200000000ff */
[----:B------:R-:W-:Y:S05]  /*a2c0*/  BRA `(.L_x_7639) ;  /* 0x00000d3000007947 */ /* 0x000fea0003800000 */
.L_x_7640:
[----:B------:R-:W2:Y:S02]  /*a2d0*/  LDG.E.U16 R2, [R2.64] ;  /* 0x0000002402027981 */ /* 0x000ea4000c1e1500 */
[----:B--2---:R-:W0:Y:S02]  /*a2e0*/  I2F.S16 R0, R2 ;  /* 0x0000000200007306 */ /* 0x004e240000101400 */
[----:B0-----:R-:W-:Y:S01]  /*a2f0*/  F2FP.PACK_AB R0, RZ, R0 ;  /* 0x00000000ff00723e */ /* 0x001fe200000000ff */
[----:B------:R-:W-:Y:S05]  /*a300*/  BRA `(.L_x_7639) ;  /* 0x00000cf000007947 */ /* 0x000fea0003800000 */
.L_x_7635:
        /* <DEDUP_REMOVED lines=9> */
.L_x_7643:
[----:B------:R0:W5:Y:S01]  /*a3a0*/  LDG.E.U16 R0, [R2.64] ;  /* 0x0000002402007981 */ /* 0x000162000c1e1500 */
[----:B------:R-:W-:Y:S05]  /*a3b0*/  BRA `(.L_x_7639) ;  /* 0x00000c4000007947 */ /* 0x000fea0003800000 */
.L_x_7642:
        /* <DEDUP_REMOVED lines=9> */
.L_x_7645:
[----:B------:R0:W5:Y:S01]  /*a450*/  LDG.E.U16 R0, [R2.64] ;  /* 0x0000002402007981 */ /* 0x000162000c1e1500 */
[----:B------:R-:W-:Y:S05]  /*a460*/  BRA `(.L_x_7639) ;  /* 0x00000b9000007947 */ /* 0x000fea0003800000 */
.L_x_7644:
[----:B------:R-:W2:Y:S02]  /*a470*/  LDG.E.64 R2, [R2.64] ;  /* 0x0000002402027981 */ /* 0x000ea4000c1e1b00 */
[----:B--2---:R-:W0:Y:S01]  /*a480*/  F2F.F32.F64 R0, R2 ;  /* 0x0000000200007310 */ /* 0x004e220000301000 */
[----:B------:R-:W0:-:S14]  /*a490*/  DSETP.GEU.AND P0, PT, |R2|, c[0x2][0x0], PT ;  /* 0x008000000200762a */ /* 0x000e1c0003f0e200 */
[----:B0-----:R-:W-:-:S05]  /*a4a0*/  @!P0 FMUL R0, R0, 1.175494350822287508e-38 ;  /* 0x0080000000008820 */ /* 0x001fca0000400000 */
[----:B------:R-:W-:Y:S01]  /*a4b0*/  F2FP.PACK_AB R0, RZ, R0 ;  /* 0x00000000ff00723e */ /* 0x000fe200000000ff */
[----:B------:R-:W-:Y:S05]  /*a4c0*/  BRA `(.L_x_7639) ;  /* 0x00000b3000007947 */ /* 0x000fea0003800000 */
.L_x_7634:
        /* <DEDUP_REMOVED lines=13> */
.L_x_7648:
[----:B------:R-:W2:Y:S02]  /*a5a0*/  LDG.E.64 R2, [R2.64] ;  /* 0x0000002402027981 */ /* 0x000ea4000c1e1b00 */
[----:B--2---:R-:W0:Y:S01]  /*a5b0*/  F2F.F32.F64 R0, R2 ;  /* 0x0000000200007310 */ /* 0x004e220000301000 */
[----:B------:R-:W0:-:S14]  /*a5c0*/  DSETP.GEU.AND P0, PT, |R2|, c[0x2][0x0], PT ;  /* 0x008000000200762a */ /* 0x000e1c0003f0e200 */
[----:B0-----:R-:W-:-:S05]  /*a5d0*/  @!P0 FMUL R0, R0, 1.175494350822287508e-38 ;  /* 0x0080000000008820 */ /* 0x001fca0000400000 */
[----:B------:R-:W-:Y:S01]  /*a5e0*/  F2FP.PACK_AB R0, RZ, R0 ;  /* 0x00000000ff00723e */ /* 0x000fe200000000ff */
[----:B------:R-:W-:Y:S05]  /*a5f0*/  BRA `(.L_x_7639) ;  /* 0x00000a0000007947 */ /* 0x000fea0003800000 */
.L_x_7647:
        /* <DEDUP_REMOVED lines=28> */
.L_x_7650:
        /* <DEDUP_REMOVED lines=15> */
.L_x_7649:
[----:B------:R-:W2:Y:S02]  /*a8b0*/  LDG.E.U16 R0, [R2.64] ;  /* 0x0000002402007981 */ /* 0x000ea4000c1e1500 */
[----:B--2---:R-:W-:-:S04]  /*a8c0*/  PRMT R0, RZ, 0x5410, R0 ;  /* 0x00005410ff007816 */ /* 0x004fc80000000000 */
[----:B------:R-:W-:Y:S01]  /*a8d0*/  F2FP.PACK_AB R0, RZ, R0 ;  /* 0x00000000ff00723e */ /* 0x000fe200000000ff */
[----:B------:R-:W-:Y:S05]  /*a8e0*/  BRA `(.L_x_7639) ;  /* 0x0000071000007947 */ /* 0x000fea0003800000 */
.L_x_7646:
        /* <DEDUP_REMOVED lines=12> */
.L_x_7653:
        /* <DEDUP_REMOVED lines=21> */
.L_x_7657:
[----:B------:R-:W-:Y:S05]  /*ab00*/  BSYNC B1 ;  /* 0x0000000000017941 */ /* 0x000fea0003800000 */
.L_x_7656:
[----:B------:R-:W-:Y:S01]  /*ab10*/  LEA R3, R0, 0x3b800000, 0x17 ;  /* 0x3b80000000037811 */ /* 0x000fe200078eb8ff */
[----:B------:R-:W-:-:S05]  /*ab20*/  IMAD.SHL.U32 R0, R2, 0x100000, RZ ;  /* 0x0010000002007824 */ /* 0x000fca00078e00ff */
[----:B------:R-:W-:Y:S02]  /*ab30*/  LOP3.LUT R0, R3, R0, R4, 0xfe, !PT ;  /* 0x0000000003007212 */ /* 0x000fe400078efe04 */
.L_x_7655:
[----:B------:R-:W-:Y:S05]  /*ab40*/  BSYNC B0 ;  /* 0x0000000000007941 */ /* 0x000fea0003800000 */
.L_x_7654:
[----:B------:R-:W-:Y:S01]  /*ab50*/  F2FP.PACK_AB R0, RZ, R0 ;  /* 0x00000000ff00723e */ /* 0x000fe200000000ff */
[----:B------:R-:W-:Y:S05]  /*ab60*/  BRA `(.L_x_7639) ;  /* 0x0000049000007947 */ /* 0x000fea0003800000 */
.L_x_7652:
        /* <DEDUP_REMOVED lines=21> */
.L_x_7661:
[----:B------:R-:W-:Y:S05]  /*acc0*/  BSYNC B1 ;  /* 0x0000000000017941 */ /* 0x000fea0003800000 */
.L_x_7660:
[----:B------:R-:W-:Y:S01]  /*acd0*/  LEA R3, R0, 0x37800000, 0x17 ;  /* 0x3780000000037811 */ /* 0x000fe200078eb8ff */
[----:B------:R-:W-:-:S05]  /*ace0*/  IMAD.SHL.U32 R0, R2, 0x200000, RZ ;  /* 0x0020000002007824 */ /* 0x000fca00078e00ff */
[----:B------:R-:W-:Y:S02]  /*acf0*/  LOP3.LUT R0, R3, R0, R4, 0xfe, !PT ;  /* 0x0000000003007212 */ /* 0x000fe400078efe04 */
.L_x_7659:
[----:B------:R-:W-:Y:S05]  /*ad00*/  BSYNC B0 ;  /* 0x0000000000007941 */ /* 0x000fea0003800000 */
.L_x_7658:
[----:B------:R-:W-:Y:S01]  /*ad10*/  F2FP.PACK_AB R0, RZ, R0 ;  /* 0x00000000ff00723e */ /* 0x000fe200000000ff */
[----:B------:R-:W-:Y:S05]  /*ad20*/  BRA `(.L_x_7639) ;  /* 0x000002d000007947 */ /* 0x000fea0003800000 */
.L_x_7651:
        /* <DEDUP_REMOVED lines=14> */
.L_x_7665:
[----:B------:R-:W-:Y:S05]  /*ae10*/  BSYNC B0 ;  /* 0x0000000000007941 */ /* 0x000fea0003800000 */
.L_x_7664:
[----:B------:R-:W-:Y:S01]  /*ae20*/  F2FP.PACK_AB R0, RZ, R0 ;  /* 0x00000000ff00723e */ /* 0x000fe200000000ff */
[----:B------:R-:W-:Y:S05]  /*ae30*/  BRA `(.L_x_7639) ;  /* 0x000001c000007947 */ /* 0x000fea0003800000 */
.L_x_7638:
        /* <DEDUP_REMOVED lines=21> */
.L_x_7663:
[----:B------:R-:W2:Y:S02]  /*af90*/  LDG.E.64 R2, [R2.64] ;  /* 0x0000002402027981 */ /* 0x000ea4000c1e1b00 */
[----:B--2---:R-:W0:Y:S02]  /*afa0*/  I2F.U64 R0, R2 ;  /* 0x0000000200007312 */ /* 0x004e240000301000 */
[----:B0-----:R-:W-:Y:S01]  /*afb0*/  F2FP.PACK_AB R0, RZ, R0 ;  /* 0x00000000ff00723e */ /* 0x001fe200000000ff */
[----:B------:R-:W-:Y:S05]  /*afc0*/  BRA `(.L_x_7639) ;  /* 0x0000003000007947 */ /* 0x000fea0003800000 */
.L_x_7662:
[----:B------:R-:W2:Y:S02]  /*afd0*/  LDG.E R2, [R2.64] ;  /* 0x0000002402027981 */ /* 0x000ea4000c1e1900 */
[----:B--2---:R-:W0:Y:S02]  /*afe0*/  I2F.U32 R0, R2 ;  /* 0x0000000200007306 */ /* 0x004e240000201000 */
[----:B0-----:R-:W-:-:S06]  /*aff0*/  F2FP.PACK_AB R0, RZ, R0 ;  /* 0x00000000ff00723e */ /* 0x001fcc00000000ff */
.L_x_7639:
        /* <DEDUP_REMOVED lines=20> */
.L_x_7669:
[----:B------:R-:W-:-:S06]  /*b140*/  HADD2.F32 R3, -RZ, R0.H0_H0 ;  /* 0x20000000ff037230 */ /* 0x000fcc0000004100 */
[----:B------:R-:W0:Y:S02]  /*b150*/  F2I.S64.TRUNC R2, R3 ;  /* 0x0000000300027311 */ /* 0x000e24000020d900 */
[----:B0-----:R0:W-:Y:S01]  /*b160*/  STG.E.U8 [R16.64], R2 ;  /* 0x0000000210007986 */ /* 0x0011e2000c101124 */
[----:B------:R-:W-:Y:S05]  /*b170*/  BRA `(.L_x_7671) ;  /* 0x00000e4000007947 */ /* 0x000fea0003800000 */
.L_x_7668:
        /* <DEDUP_REMOVED lines=10> */
.L_x_7673:
[----:B------:R-:W-:-:S04]  /*b220*/  HADD2.F32 R0, -RZ, R0.H0_H0 ;  /* 0x20000000ff007230 */ /* 0x000fc80000004100 */
[----:B------:R-:W0:Y:S02]  /*b230*/  F2I.FTZ.TRUNC.NTZ R3, R0 ;  /* 0x0000000000037305 */ /* 0x000e24000021f100 */
[----:B0-----:R0:W-:Y:S01]  /*b240*/  STG.E [R16.64], R3 ;  /* 0x0000000310007986 */ /* 0x0011e2000c101924 */
[----:B------:R-:W-:Y:S05]  /*b250*/  BRA `(.L_x_7671) ;  /* 0x00000d6000007947 */ /* 0x000fea0003800000 */
.L_x_7672:
[----:B------:R-:W-:-:S04]  /*b260*/  HADD2.F32 R0, -RZ, R0.H0_H0 ;  /* 0x20000000ff007230 */ /* 0x000fc80000004100 */
[----:B------:R-:W0:Y:S02]  /*b270*/  F2I.FTZ.TRUNC.NTZ R3, R0 ;  /* 0x0000000000037305 */ /* 0x000e24000021f100 */
[----:B0-----:R0:W-:Y:S01]  /*b280*/  STG.E.U16 [R16.64], R3 ;  /* 0x0000000310007986 */ /* 0x0011e2000c101524 */
[----:B------:R-:W-:Y:S05]  /*b290*/  BRA `(.L_x_7671) ;  /* 0x00000d2000007947 */ /* 0x000fea0003800000 */
.L_x_7667:
        /* <DEDUP_REMOVED lines=9> */
.L_x_7675:
[----:B------:R0:W-:Y:S01]  /*b330*/  STG.E.U16 [R16.64], R0 ;  /* 0x0000000010007986 */ /* 0x0001e2000c101524 */
[----:B------:R-:W-:Y:S05]  /*b340*/  BRA `(.L_x_7671) ;  /* 0x00000c7000007947 */ /* 0x000fea0003800000 */
.L_x_7674:
        /* <DEDUP_REMOVED lines=10> */
.L_x_7677:
[----:B------:R-:W-:-:S05]  /*b3f0*/  HADD2.F32 R0, -RZ, R0.H0_H0 ;  /* 0x20000000ff007230 */ /* 0x000fca0000004100 */
[----:B------:R-:W-:-:S04]  /*b400*/  F2FP.PACK_AB R0, RZ, R0 ;  /* 0x00000000ff00723e */ /* 0x000fc800000000ff */
[----:B------:R-:W-:-:S05]  /*b410*/  PRMT R0, R0, 0x5410, RZ ;  /* 0x0000541000007816 */ /* 0x000fca00000000ff */
[----:B------:R0:W-:Y:S01]  /*b420*/  STG.E [R16.64], R0 ;  /* 0x0000000010007986 */ /* 0x0001e2000c101924 */
[----:B------:R-:W-:Y:S05]  /*b430*/  BRA `(.L_x_7671) ;  /* 0x00000b8000007947 */ /* 0x000fea0003800000 */
.L_x_7676:
[----:B------:R-:W-:-:S05]  /*b440*/  HADD2.F32 R2, -RZ, R0.H0_H0 ;  /* 0x20000000ff027230 */ /* 0x000fca0000004100 */
[----:B------:R-:W-:-:S06]  /*b450*/  FMUL.FTZ R2, R2, 1 ;  /* 0x3f80000002027820 */ /* 0x000fcc0000410000 */
[----:B------:R-:W0:Y:S02]  /*b460*/  F2F.F64.F32 R2, R2 ;  /* 0x0000000200027310 */ /* 0x000e240000201800 */
[----:B0-----:R0:W-:Y:S01]  /*b470*/  STG.E.64 [R16.64], R2 ;  /* 0x0000000210007986 */ /* 0x0011e2000c101b24 */
[----:B------:R-:W-:Y:S05]  /*b480*/  BRA `(.L_x_7671) ;  /* 0x00000b3000007947 */ /* 0x000fea0003800000 */
.L_x_7666:
        /* <DEDUP_REMOVED lines=13> */
.L_x_7680:
[----:B------:R-:W-:Y:S01]  /*b560*/  HADD2.F32 R0, -RZ, R0.H0_H0 ;  /* 0x20000000ff007230 */ /* 0x000fe20000004100 */
[----:B------:R-:W-:-:S04]  /*b570*/  CS2R R6, SRZ ;  /* 0x0000000000067805 */ /* 0x000fc8000001ff00 */
[----:B------:R-:W-:-:S04]  /*b580*/  FMUL.FTZ R0, R0, 1 ;  /* 0x3f80000000007820 */ /* 0x000fc80000410000 */
[----:B------:R-:W0:Y:S02]  /*b590*/  F2F.F64.F32 R4, R0 ;  /* 0x0000000000047310 */ /* 0x000e240000201800 */
[----:B0-----:R0:W-:Y:S01]  /*b5a0*/  STG.E.128 [R16.64], R4 ;  /* 0x0000000410007986 */ /* 0x0011e2000c101d24 */
[----:B------:R-:W-:Y:S05]  /*b5b0*/  BRA `(.L_x_7671) ;  /* 0x00000a0000007947 */ /* 0x000fea0003800000 */
.L_x_7679:
        /* <DEDUP_REMOVED lines=21> */
.L_x_7684:
[----:B------:R-:W-:Y:S05]  /*b710*/  BSYNC B0 ;  /* 0x0000000000007941 */ /* 0x000fea0003800000 */
.L_x_7683:
[----:B------:R-:W-:-:S05]  /*b720*/  LOP3.LUT R3, R0, R3, RZ, 0xfc, !PT ;  /* 0x0000000300037212 */ /* 0x000fca00078efcff */
[----:B------:R0:W-:Y:S01]  /*b730*/  STG.E.U8 [R16.64], R3 ;  /* 0x0000000310007986 */ /* 0x0001e2000c101124 */
[----:B------:R-:W-:Y:S05]  /*b740*/  BRA `(.L_x_7671) ;  /* 0x0000087000007947 */ /* 0x000fea0003800000 */
.L_x_7682:
        /* <DEDUP_REMOVED lines=13> */
.L_x_7686:
[----:B------:R-:W-:Y:S01]  /*b820*/  IMAD.MOV.U32 R0, RZ, RZ, 0x7f ;  /* 0x0000007fff007424 */ /* 0x000fe200078e00ff */
[----:B------:R-:W-:-:S04]  /*b830*/  ISETP.GT.U32.AND P0, PT, R2, 0x7f800000, PT ;  /* 0x7f8000000200780c */ /* 0x000fc80003f04070 */
[----:B------:R-:W-:-:S04]  /*b840*/  SEL R0, R0, 0x7c, P0 ;  /* 0x0000007c00007807 */ /* 0x000fc80000000000 */
.L_x_7687:
[----:B------:R-:W-:Y:S05]  /*b850*/  BSYNC B0 ;  /* 0x0000000000007941 */ /* 0x000fea0003800000 */
.L_x_7685:
[----:B------:R-:W-:-:S04]  /*b860*/  LOP3.LUT R2, R3, 0x80000000, RZ, 0xc0, !PT ;  /* 0x8000000003027812 */ /* 0x000fc800078ec0ff */
[----:B------:R-:W-:-:S04]  /*b870*/  SHF.R.U32.HI R3, RZ, 0x18, R2 ;  /* 0x00000018ff037819 */ /* 0x000fc80000011602 */
[----:B------:R-:W-:-:S05]  /*b880*/  LOP3.LUT R3, R0, R3, RZ, 0xfc, !PT ;  /* 0x0000000300037212 */ /* 0x000fca00078efcff */
[----:B------:R0:W-:Y:S01]  /*b890*/  STG.E.U8 [R16.64], R3 ;  /* 0x0000000310007986 */ /* 0x0001e2000c101124 */
[----:B------:R-:W-:Y:S05]  /*b8a0*/  BRA `(.L_x_7671) ;  /* 0x0000071000007947 */ /* 0x000fea0003800000 */
.L_x_7681:
[----:B------:R-:W-:-:S05]  /*b8b0*/  HADD2.F32 R0, -RZ, R0.H0_H0 ;  /* 0x20000000ff007230 */ /* 0x000fca0000004100 */
[----:B------:R-:W-:-:S05]  /*b8c0*/  F2FP.BF16.PACK_AB R0, RZ, R0 ;  /* 0x00000000ff00723e */ /* 0x000fca00000010ff */
[----:B------:R0:W-:Y:S01]  /*b8d0*/  STG.E.U16 [R16.64], R0 ;  /* 0x0000000010007986 */ /* 0x0001e2000c101524 */
[----:B------:R-:W-:Y:S05]  /*b8e0*/  BRA `(.L_x_7671) ;  /* 0x000006d000007947 */ /* 0x000fea0003800000 */
.L_x_7678:
        /* <DEDUP_REMOVED lines=12> */
.L_x_7690:
        /* <DEDUP_REMOVED lines=17> */
.L_x_7693:
[----:B------:R-:W-:-:S04]  /*bac0*/  LOP3.LUT R2, R3, 0x80000000, RZ, 0xc0, !PT ;  /* 0x8000000003027812 */ /* 0x000fc800078ec0ff */
[----:B------:R-:W-:-:S04]  /*bad0*/  SHF.R.U32.HI R3, RZ, 0x18, R2 ;  /* 0x00000018ff037819 */ /* 0x000fc80000011602 */
[----:B------:R-:W-:-:S04]  /*bae0*/  LOP3.LUT R0, R0, R3, RZ, 0xfc, !PT ;  /* 0x0000000300007212 */ /* 0x000fc800078efcff */
[----:B------:R-:W-:Y:S02]  /*baf0*/  PRMT R8, R0, 0x7610, R8 ;  /* 0x0000761000087816 */ /* 0x000fe40000000008 */
.L_x_7692:
[----:B------:R-:W-:Y:S05]  /*bb00*/  BSYNC B0 ;  /* 0x0000000000007941 */ /* 0x000fea0003800000 */
.L_x_7691:
[----:B------:R0:W-:Y:S01]  /*bb10*/  STG.E.U8 [R16.64], R8 ;  /* 0x0000000810007986 */ /* 0x0001e2000c101124 */
[----:B------:R-:W-:Y:S05]  /*bb20*/  BRA `(.L_x_7671) ;  /* 0x0000049000007947 */ /* 0x000fea0003800000 */
.L_x_7689:
        /* <DEDUP_REMOVED lines=17> */
.L_x_7696:
[----:B------:R-:W-:-:S04]  /*bc40*/  LOP3.LUT R2, R3, 0x80000000, RZ, 0xc0, !PT ;  /* 0x8000000003027812 */ /* 0x000fc800078ec0ff */
[----:B------:R-:W-:-:S04]  /*bc50*/  SHF.R.U32.HI R3, RZ, 0x18, R2 ;  /* 0x00000018ff037819 */ /* 0x000fc80000011602 */
[----:B------:R-:W-:-:S04]  /*bc60*/  LOP3.LUT R0, R0, R3, RZ, 0xfc, !PT ;  /* 0x0000000300007212 */ /* 0x000fc800078efcff */
[----:B------:R-:W-:Y:S02]  /*bc70*/  PRMT R8, R0, 0x7610, R8 ;  /* 0x0000761000087816 */ /* 0x000fe40000000008 */
.L_x_7695:
[----:B------:R-:W-:Y:S05]  /*bc80*/  BSYNC B0 ;  /* 0x0000000000007941 */ /* 0x000fea0003800000 */
.L_x_7694:
[----:B------:R0:W-:Y:S01]  /*bc90*/  STG.E.U8 [R16.64], R8 ;  /* 0x0000000810007986 */ /* 0x0001e2000c101124 */
[----:B------:R-:W-:Y:S05]  /*bca0*/  BRA `(.L_x_7671) ;  /* 0x0000031000007947 */ /* 0x000fea0003800000 */
.L_x_7688:
        /* <DEDUP_REMOVED lines=22> */
.L_x_7670:
        /* <DEDUP_REMOVED lines=20> */
.L_x_7698:
[----:B------:R-:W-:-:S06]  /*bf50*/  HADD2.F32 R2, -RZ, R0.H0_H0 ;  /* 0x20000000ff027230 */ /* 0x000fcc0000004100 */
[----:B------:R-:W0:Y:S02]  /*bf60*/  F2I.U64.TRUNC R2, R2 ;  /* 0x0000000200027311 */ /* 0x000e24000020d800 */
[----:B0-----:R0:W-:Y:S01]  /*bf70*/  STG.E.64 [R16.64], R2 ;  /* 0x0000000210007986 */ /* 0x0011e2000c101b24 */
[----:B------:R-:W-:Y:S05]  /*bf80*/  BRA `(.L_x_7671) ;  /* 0x0000003000007947 */ /* 0x000fea0003800000 */
.L_x_7697:
[----:B------:R-:W-:-:S04]  /*bf90*/  HADD2.F32 R0, -RZ, R0.H0_H0 ;  /* 0x20000000ff007230 */ /* 0x000fc80000004100 */
[----:B------:R-:W0:Y:S02]  /*bfa0*/  F2I.FTZ.U32.TRUNC.NTZ R3, R0 ;  /* 0x0000000000037305 */ /* 0x000e24000021f000 */
[----:B0-----:R0:W-:Y:S02]  /*bfb0*/  STG.E [R16.64], R3 ;  /* 0x0000000310007986 */ /* 0x0011e4000c101924 */
.L_x_7671:
[----:B------:R-:W-:Y:S02]  /*bfc0*/  IADD3 R23, R23, 0x80, RZ ;  /* 0x0000008017177810 */ /* 0x000fe40007ffe0ff */
.L_x_7502:
[----:B------:R-:W-:Y:S05]  /*bfd0*/  BSYNC B6 ;  /* 0x0000000000067941 */ /* 0x000fea0003800000 */
.L_x_7501:
        /* <DEDUP_REMOVED lines=257> */
.L_x_7699:
        /* <DEDUP_REMOVED lines=21> */
.L_x_7703:
[----:B------:R-:W2:Y:S02]  /*d140*/  LDG.E.U8 R2, [R2.64] ;  /* 0x0000002402027981 */ /* 0x000ea4000c1e1100 */
[----:B--2---:R-:W0:Y:S02]  /*d150*/  I2F.U16 R0, R2 ;  /* 0x0000000200007306 */ /* 0x004e240000101000 */
[----:B0-----:R-:W-:-:S04]  /*d160*/  F2FP.PACK_AB R0, RZ, R0 ;  /* 0x00000000ff00723e */ /* 0x001fc800000000ff */
[----:B------:R-:W-:Y:S01]  /*d170*/  PRMT R19, R0, 0x7610, R19 ;  /* 0x0000761000137816 */ /* 0x000fe20000000013 */
[----:B------:R-:W-:Y:S05]  /*d180*/  BRA `(.L_x_7705) ;  /* 0x00000ed000007947 */ /* 0x000fea0003800000 */
.L_x_7702:
        /* <DEDUP_REMOVED lines=11> */
.L_x_7707:
[----:B------:R-:W2:Y:S02]  /*d240*/  LDG.E R2, [R2.64] ;  /* 0x0000002402027981 */ /* 0x000ea4000c1e1900 */
[----:B--2---:R-:W0:Y:S02]  /*d250*/  I2F R0, R2 ;  /* 0x0000000200007306 */ /* 0x004e240000201400 */
[----:B0-----:R-:W-:-:S04]  /*d260*/  F2FP.PACK_AB R0, RZ, R0 ;  /* 0x00000000ff00723e */ /* 0x001fc800000000ff */
[----:B------:R-:W-:Y:S01]  /*d270*/  PRMT R19, R0, 0x7610, R19 ;  /* 0x0000761000137816 */ /* 0x000fe20000000013 */
[----:B------:R-:W-:Y:S05]  /*d280*/  BRA `(.L_x_7705) ;  /* 0x00000dd000007947 */ /* 0x000fea0003800000 */
.L_x_7706:
[----:B------:R-:W2:Y:S02]  /*d290*/  LDG.E.U16 R2, [R2.64] ;  /* 0x0000002402027981 */ /* 0x000ea4000c1e1500 */
[----:B--2---:R-:W0:Y:S02]  /*d2a0*/  I2F.S16 R0, R2 ;  /* 0x0000000200007306 */ /* 0x004e240000101400 */
[----:B0-----:R-:W-:-:S04]  /*d2b0*/  F2FP.PACK_AB R0, RZ, R0 ;  /* 0x00000000ff00723e */ /* 0x001fc800000000ff */
[----:B------:R-:W-:Y:S01]  /*d2c0*/  PRMT R19, R0, 0x7610, R19 ;  /* 0x0000761000137816 */ /* 0x000fe20000000013 */
[----:B------:R-:W-:Y:S05]  /*d2d0*/  BRA `(.L_x_7705) ;  /* 0x00000d8000007947 */ /* 0x000fea0003800000 */
.L_x_7701:
        /* <DEDUP_REMOVED lines=9> */
.L_x_7709:
[----:B------:R0:W5:Y:S01]  /*d370*/  LDG.E.U16 R19, [R2.64] ;  /* 0x0000002402137981 */ /* 0x000162000c1e1500 */
[----:B------:R-:W-:Y:S05]  /*d380*/  BRA `(.L_x_7705) ;  /* 0x00000cd000007947 */ /* 0x000fea0003800000 */
.L_x_7708:
        /* <DEDUP_REMOVED lines=9> */
.L_x_7711:
[----:B------:R0:W5:Y:S01]  /*d420*/  LDG.E.U16 R19, [R2.64] ;  /* 0x0000002402137981 */ /* 0x000162000c1e1500 */
[----:B------:R-:W-:Y:S05]  /*d430*/  BRA `(.L_x_7705) ;  /* 0x00000c2000007947 */ /* 0x000fea0003800000 */
.L_x_7710:
[----:B------:R-:W2:Y:S02]  /*d440*/  LDG.E.64 R2, [R2.64] ;  /* 0x0000002402027981 */ /* 0x000ea4000c1e1b00 */
[----:B--2---:R-:W0:Y:S01]  /*d450*/  F2F.F32.F64 R0, R2 ;  /* 0x0000000200007310 */ /* 0x004e220000301000 */
[----:B------:R-:W0:-:S14]  /*d460*/  DSETP.GEU.AND P0, PT, |R2|, c[0x2][0x0], PT ;  /* 0x008000000200762a */ /* 0x000e1c0003f0e200 */
[----:B0-----:R-:W-:-:S05]  /*d470*/  @!P0 FMUL R0, R0, 1.175494350822287508e-38 ;  /* 0x0080000000008820 */ /* 0x001fca0000400000 */
[----:B------:R-:W-:-:S04]  /*d480*/  F2FP.PACK_AB R0, RZ, R0 ;  /* 0x00000000ff00723e */ /* 0x000fc800000000ff */
[----:B------:R-:W-:Y:S01]  /*d490*/  PRMT R19, R0, 0x7610, R19 ;  /* 0x0000761000137816 */ /* 0x000fe20000000013 */
[----:B------:R-:W-:Y:S05]  /*d4a0*/  BRA `(.L_x_7705) ;  /* 0x00000bb000007947 */ /* 0x000fea0003800000 */
.L_x_7700:
        /* <DEDUP_REMOVED lines=14> */
.L_x_7714:
[----:B------:R-:W2:Y:S02]  /*d590*/  LDG.E.64 R2, [R2.64] ;  /* 0x0000002402027981 */ /* 0x000ea4000c1e1b00 */
[----:B--2---:R-:W0:Y:S01]  /*d5a0*/  F2F.F32.F64 R0, R2 ;  /* 0x0000000200007310 */ /* 0x004e220000301000 */
[----:B------:R-:W0:-:S14]  /*d5b0*/  DSETP.GEU.AND P0, PT, |R2|, c[0x2][0x0], PT ;  /* 0x008000000200762a */ /* 0x000e1c0003f0e200 */
[----:B0-----:R-:W-:-:S05]  /*d5c0*/  @!P0 FMUL R0, R0, 1.175494350822287508e-38 ;  /* 0x0080000000008820 */ /* 0x001fca0000400000 */
[----:B------:R-:W-:-:S04]  /*d5d0*/  F2FP.PACK_AB R0, RZ, R0 ;  /* 0x00000000ff00723e */ /* 0x000fc800000000ff */
[----:B------:R-:W-:Y:S01]  /*d5e0*/  PRMT R19, R0, 0x7610, R19 ;  /* 0x0000761000137816 */ /* 0x000fe20000000013 */
[----:B------:R-:W-:Y:S05]  /*d5f0*/  BRA `(.L_x_7705) ;  /* 0x00000a6000007947 */ /* 0x000fea0003800000 */
.L_x_7713:
        /* <DEDUP_REMOVED lines=28> */
.L_x_7716:
        /* <DEDUP_REMOVED lines=15> */
.L_x_7715:
[----:B------:R-:W2:Y:S02]  /*d8b0*/  LDG.E.U16 R0, [R2.64] ;  /* 0x0000002402007981 */ /* 0x000ea4000c1e1500 */
[----:B--2---:R-:W-:-:S04]  /*d8c0*/  PRMT R0, RZ, 0x5410, R0 ;  /* 0x00005410ff007816 */ /* 0x004fc80000000000 */
[----:B------:R-:W-:-:S04]  /*d8d0*/  F2FP.PACK_AB R0, RZ, R0 ;  /* 0x00000000ff00723e */ /* 0x000fc800000000ff */
[----:B------:R-:W-:Y:S01]  /*d8e0*/  PRMT R19, R0, 0x7610, R19 ;  /* 0x0000761000137816 */ /* 0x000fe20000000013 */
[----:B------:R-:W-:Y:S05]  /*d8f0*/  BRA `(.L_x_7705) ;  /* 0x0000076000007947 */ /* 0x000fea0003800000 */
.L_x_7712:
        /* <DEDUP_REMOVED lines=12> */
.L_x_7719:
        /* <DEDUP_REMOVED lines=21> */
.L_x_7723:
[----:B------:R-:W-:Y:S05]  /*db10*/  BSYNC B1 ;  /* 0x0000000000017941 */ /* 0x000fea0003800000 */
.L_x_7722:
[----:B------:R-:W-:Y:S01]  /*db20*/  LEA R3, R0, 0x3b800000, 0x17 ;  /* 0x3b80000000037811 */ /* 0x000fe200078eb8ff */
[----:B------:R-:W-:-:S05]  /*db30*/  IMAD.SHL.U32 R0, R2, 0x100000, RZ ;  /* 0x0010000002007824 */ /* 0x000fca00078e00ff */
[----:B------:R-:W-:Y:S02]  /*db40*/  LOP3.LUT R0, R3, R0, R4, 0xfe, !PT ;  /* 0x0000000003007212 */ /* 0x000fe400078efe04 */
.L_x_7721:
[----:B------:R-:W-:Y:S05]  /*db50*/  BSYNC B0 ;  /* 0x0000000000007941 */ /* 0x000fea0003800000 */
.L_x_7720:
[----:B------:R-:W-:-:S04]  /*db60*/  F2FP.PACK_AB R0, RZ, R0 ;  /* 0x00000000ff00723e */ /* 0x000fc800000000ff */
[----:B------:R-:W-:Y:S01]  /*db70*/  PRMT R19, R0, 0x7610, R19 ;  /* 0x0000761000137816 */ /* 0x000fe20000000013 */
[----:B------:R-:W-:Y:S05]  /*db80*/  BRA `(.L_x_7705) ;  /* 0x000004d000007947 */ /* 0x000fea0003800000 */
.L_x_7718:
        /* <DEDUP_REMOVED lines=21> */
.L_x_7727:
[----:B------:R-:W-:Y:S05]  /*dce0*/  BSYNC B1 ;  /* 0x0000000000017941 */ /* 0x000fea0003800000 */
.L_x_7726:
[----:B------:R-:W-:Y:S01]  /*dcf0*/  LEA R3, R0, 0x37800000, 0x17 ;  /* 0x3780000000037811 */ /* 0x000fe200078eb8ff */
[----:B------:R-:W-:-:S05]  /*dd00*/  IMAD.SHL.U32 R0, R2, 0x200000, RZ ;  /* 0x0020000002007824 */ /* 0x000fca00078e00ff */
[----:B------:R-:W-:Y:S02]  /*dd10*/  LOP3.LUT R0, R3, R0, R4, 0xfe, !PT ;  /* 0x0000000003007212 */ /* 0x000fe400078efe04 */
.L_x_7725:
[----:B------:R-:W-:Y:S05]  /*dd20*/  BSYNC B0 ;  /* 0x0000000000007941 */ /* 0x000fea0003800000 */
.L_x_7724:
[----:B------:R-:W-:-:S04]  /*dd30*/  F2FP.PACK_AB R0, RZ, R0 ;  /* 0x00000000ff00723e */ /* 0x000fc800000000ff */
[----:B------:R-:W-:Y:S01]  /*dd40*/  PRMT R19, R0, 0x7610, R19 ;  /* 0x0000761000137816 */ /* 0x000fe20000000013 */
[----:B------:R-:W-:Y:S05]  /*dd50*/  BRA `(.L_x_7705) ;  /* 0x0000030000007947 */ /* 0x000fea0003800000 */
.L_x_7717:
        /* <DEDUP_REMOVED lines=14> */
.L_x_7731:
[----:B------:R-:W-:Y:S05]  /*de40*/  BSYNC B0 ;  /* 0x0000000000007941 */ /* 0x000fea0003800000 */
.L_x_7730:
[----:B------:R-:W-:-:S04]  /*de50*/  F2FP.PACK_AB R0, RZ, R0 ;  /* 0x00000000ff00723e */ /* 0x000fc800000000ff */
[----:B------:R-:W-:Y:S01]  /*de60*/  PRMT R19, R0, 0x7610, R19 ;  /* 0x0000761000137816 */ /* 0x000fe20000000013 */
[----:B------:R-:W-:Y:S05]  /*de70*/  BRA `(.L_x_7705) ;  /* 0x000001e000007947 */ /* 0x000fea0003800000 */
.L_x_7704:
        /* <DEDUP_REMOVED lines=21> */
.L_x_7729:
[----:B------:R-:W2:Y:S02]  /*dfd0*/  LDG.E.64 R2, [R2.64] ;  /* 0x0000002402027981 */ /* 0x000ea4000c1e1b00 */
[----:B--2---:R-:W0:Y:S02]  /*dfe0*/  I2F.U64 R0, R2 ;  /* 0x0000000200007312 */ /* 0x004e240000301000 */
[----:B0-----:R-:W-:-:S04]  /*dff0*/  F2FP.PACK_AB R0, RZ, R0 ;  /* 0x00000000ff00723e */ /* 0x001fc800000000ff */
[----:B------:R-:W-:Y:S01]  /*e000*/  PRMT R19, R0, 0x7610, R19 ;  /* 0x0000761000137816 */ /* 0x000fe20000000013 */
[----:B------:R-:W-:Y:S05]  /*e010*/  BRA `(.L_x_7705) ;  /* 0x0000004000007947 */ /* 0x000fea0003800000 */
.L_x_7728:
[----:B------:R-:W2:Y:S02]  /*e020*/  LDG.E R2, [R2.64] ;  /* 0x0000002402027981 */ /* 0x000ea4000c1e1900 */
[----:B--2---:R-:W0:Y:S02]  /*e030*/  I2F.U32 R0, R2 ;  /* 0x0000000200007306 */ /* 0x004e240000201000 */
[----:B0-----:R-:W-:-:S04]  /*e040*/  F2FP.PACK_AB R0, RZ, R0 ;  /* 0x00000000ff00723e */ /* 0x001fc800000000ff */
[----:B------:R-:W-:Y:S02]  /*e050*/  PRMT R19, R0, 0x7610, R19 ;  /* 0x0000761000137816 */ /* 0x000fe40000000013 */
.L_x_7705:
        /* <DEDUP_REMOVED lines=18> */
.L_x_7735:
[----:B------:R-:W2:Y:S02]  /*e180*/  LDG.E.U8 R2, [R2.64] ;  /* 0x0000002402027981 */ /* 0x000ea4000c1e1100 */
[----:B--2---:R-:W0:Y:S02]  /*e190*/  I2F.U16 R0, R2 ;  /* 0x0000000200007306 */ /* 0x004e240000101000 */
[----:B0-----:R-:W-:Y:S01]  /*e1a0*/  F2FP.PACK_AB R0, RZ, R0 ;  /* 0x00000000ff00723e */ /* 0x001fe200000000ff */
[----:B------:R-:W-:Y:S05]  /*e1b0*/  BRA `(.L_x_7737) ;  /* 0x00000e1000007947 */ /* 0x000fea0003800000 */
.L_x_7734:
        /* <DEDUP_REMOVED lines=10> */
.L_x_7739:
[----:B------:R-:W2:Y:S02]  /*e260*/  LDG.E R2, [R2.64] ;  /* 0x0000002402027981 */ /* 0x000ea4000c1e1900 */
[----:B--2---:R-:W0:Y:S02]  /*e270*/  I2F R0, R2 ;  /* 0x0000000200007306 */ /* 0x004e240000201400 */
[----:B0-----:R-:W-:Y:S01]  /*e280*/  F2FP.PACK_AB R0, RZ, R0 ;  /* 0x00000000ff00723e */ /* 0x001fe200000000ff */
[----:B------:R-:W-:Y:S05]  /*e290*/  BRA `(.L_x_7737) ;  /* 0x00000d3000007947 */ /* 0x000fea0003800000 */
.L_x_7738:
[----:B------:R-:W2:Y:S02]  /*e2a0*/  LDG.E.U16 R2, [R2.64] ;  /* 0x0000002402027981 */ /* 0x000ea4000c1e1500 */
[----:B--2---:R-:W0:Y:S02]  /*e2b0*/  I2F.S16 R0, R2 ;  /* 0x0000000200007306 */ /* 0x004e240000101400 */
[----:B0-----:R-:W-:Y:S01]  /*e2c0*/  F2FP.PACK_AB R0, RZ, R0 ;  /* 0x00000000ff00723e */ /* 0x001fe200000000ff */
[----:B------:R-:W-:Y:S05]  /*e2d0*/  BRA `(.L_x_7737) ;  /* 0x00000cf000007947 */ /* 0x000fea0003800000 */
.L_x_7733:
        /* <DEDUP_REMOVED lines=9> */
.L_x_7741:
[----:B------:R0:W5:Y:S01]  /*e370*/  LDG.E.U16 R0, [R2.64] ;  /* 0x0000002402007981 */ /* 0x000162000c1e1500 */
[----:B------:R-:W-:Y:S05]  /*e380*/  BRA `(.L_x_7737) ;  /* 0x00000c4000007947 */ /* 0x000fea0003800000 */
.L_x_7740:
        /* <DEDUP_REMOVED lines=9> */
.L_x_7743:
[----:B------:R0:W5:Y:S01]  /*e420*/  LDG.E.U16 R0, [R2.64] ;  /* 0x0000002402007981 */ /* 0x000162000c1e1500 */
[----:B------:R-:W-:Y:S05]  /*e430*/  BRA `(.L_x_7737) ;  /* 0x00000b9000007947 */ /* 0x000fea0003800000 */
.L_x_7742:
[----:B------:R-:W2:Y:S02]  /*e440*/  LDG.E.64 R2, [R2.64] ;  /* 0x0000002402027981 */ /* 0x000ea4000c1e1b00 */
[----:B--2---:R-:W0:Y:S01]  /*e450*/  F2F.F32.F64 R0, R2 ;  /* 0x0000000200007310 */ /* 0x004e220000301000 */
[----:B------:R-:W0:-:S14]  /*e460*/  DSETP.GEU.AND P0, PT, |R2|, c[0x2][0x0], PT ;  /* 0x008000000200762a */ /* 0x000e1c0003f0e200 */
[----:B0-----:R-:W-:-:S05]  /*e470*/  @!P0 FMUL R0, R0, 1.175494350822287508e-38 ;  /* 0x0080000000008820 */ /* 0x001fca0000400000 */
[----:B------:R-:W-:Y:S01]  /*e480*/  F2FP.PACK_AB R0, RZ, R0 ;  /* 0x00000000ff00723e */ /* 0x000fe200000000ff */
[----:B------:R-:W-:Y:S05]  /*e490*/  BRA `(.L_x_7737) ;  /* 0x00000b3000007947 */ /* 0x000fea0003800000 */
.L_x_7732:
        /* <DEDUP_REMOVED lines=13> */
.L_x_7746:
[----:B------:R-:W2:Y:S02]  /*e570*/  LDG.E.64 R2, [R2.64] ;  /* 0x0000002402027981 */ /* 0x000ea4000c1e1b00 */
[----:B--2---:R-:W0:Y:S01]  /*e580*/  F2F.F32.F64 R0, R2 ;  /* 0x0000000200007310 */ /* 0x004e220000301000 */
[----:B------:R-:W0:-:S14]  /*e590*/  DSETP.GEU.AND P0, PT, |R2|, c[0x2][0x0], PT ;  /* 0x008000000200762a */ /* 0x000e1c0003f0e200 */
[----:B0-----:R-:W-:-:S05]  /*e5a0*/  @!P0 FMUL R0, R0, 1.175494350822287508e-38 ;  /* 0x0080000000008820 */ /* 0x001fca0000400000 */
[----:B------:R-:W-:Y:S01]  /*e5b0*/  F2FP.PACK_AB R0, RZ, R0 ;  /* 0x00000000ff00723e */ /* 0x000fe200000000ff */
[----:B------:R-:W-:Y:S05]  /*e5c0*/  BRA `(.L_x_7737) ;  /* 0x00000a0000007947 */ /* 0x000fea0003800000 */
.L_x_7745:
        /* <DEDUP_REMOVED lines=28> */
.L_x_7748:
        /* <DEDUP_REMOVED lines=15> */
.L_x_7747:
[----:B------:R-:W2:Y:S02]  /*e880*/  LDG.E.U16 R0, [R2.64] ;  /* 0x0000002402007981 */ /* 0x000ea4000c1e1500 */
[----:B--2---:R-:W-:-:S04]  /*e890*/  PRMT R0, RZ, 0x5410, R0 ;  /* 0x00005410ff007816 */ /* 0x004fc80000000000 */
[----:B------:R-:W-:Y:S01]  /*e8a0*/  F2FP.PACK_AB R0, RZ, R0 ;  /* 0x00000000ff00723e */ /* 0x000fe200000000ff */
[----:B------:R-:W-:Y:S05]  /*e8b0*/  BRA `(.L_x_7737) ;  /* 0x0000071000007947 */ /* 0x000fea0003800000 */
.L_x_7744:
        /* <DEDUP_REMOVED lines=12> */
.L_x_7751:
        /* <DEDUP_REMOVED lines=21> */
.L_x_7755:
[----:B------:R-:W-:Y:S05]  /*ead0*/  BSYNC B1 ;  /* 0x0000000000017941 */ /* 0x000fea0003800000 */
.L_x_7754:
[----:B------:R-:W-:Y:S01]  /*eae0*/  LEA R3, R0, 0x3b800000, 0x17 ;  /* 0x3b80000000037811 */ /* 0x000fe200078eb8ff */
[----:B------:R-:W-:-:S05]  /*eaf0*/  IMAD.SHL.U32 R0, R2, 0x100000, RZ ;  /* 0x0010000002007824 */ /* 0x000fca00078e00ff */
[----:B------:R-:W-:Y:S02]  /*eb00*/  LOP3.LUT R0, R3, R0, R4, 0xfe, !PT ;  /* 0x0000000003007212 */ /* 0x000fe400078efe04 */
.L_x_7753:
[----:B------:R-:W-:Y:S05]  /*eb10*/  BSYNC B0 ;  /* 0x0000000000007941 */ /* 0x000fea0003800000 */
.L_x_7752:
[----:B------:R-:W-:Y:S01]  /*eb20*/  F2FP.PACK_AB R0, RZ, R0 ;  /* 0x00000000ff00723e */ /* 0x000fe200000000ff */
[----:B------:R-:W-:Y:S05]  /*eb30*/  BRA `(.L_x_7737) ;  /* 0x0000049000007947 */ /* 0x000fea0003800000 */
.L_x_7750:
        /* <DEDUP_REMOVED lines=21> */
.L_x_7759:
[----:B------:R-:W-:Y:S05]  /*ec90*/  BSYNC B1 ;  /* 0x0000000000017941 */ /* 0x000fea0003800000 */
.L_x_7758:
[----:B------:R-:W-:Y:S01]  /*eca0*/  LEA R3, R0, 0x37800000, 0x17 ;  /* 0x3780000000037811 */ /* 0x000fe200078eb8ff */
[----:B------:R-:W-:-:S05]  /*ecb0*/  IMAD.SHL.U32 R0, R2, 0x200000, RZ ;  /* 0x0020000002007824 */ /* 0x000fca00078e00ff */
[----:B------:R-:W-:Y:S02]  /*ecc0*/  LOP3.LUT R0, R3, R0, R4, 0xfe, !PT ;  /* 0x0000000003007212 */ /* 0x000fe400078efe04 */
.L_x_7757:
[----:B------:R-:W-:Y:S05]  /*ecd0*/  BSYNC B0 ;  /* 0x0000000000007941 */ /* 0x000fea0003800000 */
.L_x_7756:
[----:B------:R-:W-:Y:S01]  /*ece0*/  F2FP.PACK_AB R0, RZ, R0 ;  /* 0x00000000ff00723e */ /* 0x000fe200000000ff */
[----:B------:R-:W-:Y:S05]  /*ecf0*/  BRA `(.L_x_7737) ;  /* 0x000002d000007947 */ /* 0x000fea0003800000 */
.L_x_7749:
        /* <DEDUP_REMOVED lines=14> */
.L_x_7763:
[----:B------:R-:W-:Y:S05]  /*ede0*/  BSYNC B0 ;  /* 0x0000000000007941 */ /* 0x000fea0003800000 */
.L_x_7762:
[----:B------:R-:W-:Y:S01]  /*edf0*/  F2FP.PACK_AB R0, RZ, R0 ;  /* 0x00000000ff00723e */ /* 0x000fe200000000ff */
[----:B------:R-:W-:Y:S05]  /*ee00*/  BRA `(.L_x_7737) ;  /* 0x000001c000007947 */ /* 0x000fea0003800000 */
.L_x_7736:
        /* <DEDUP_REMOVED lines=21> */
.L_x_7761:
[----:B------:R-:W2:Y:S02]  /*ef60*/  LDG.E.64 R2, [R2.64] ;  /* 0x0000002402027981 */ /* 0x000ea4000c1e1b00 */
[----:B--2---:R-:W0:Y:S02]  /*ef70*/  I2F.U64 R0, R2 ;  /* 0x0000000200007312 */ /* 0x004e240000301000 */
[----:B0-----:R-:W-:Y:S01]  /*ef80*/  F2FP.PACK_AB R0, RZ, R0 ;  /* 0x00000000ff00723e */ /* 0x001fe200000000ff */
[----:B------:R-:W-:Y:S05]  /*ef90*/  BRA `(.L_x_7737) ;  /* 0x0000003000007947 */ /* 0x000fea0003800000 */
.L_x_7760:
[----:B------:R-:W2:Y:S02]  /*efa0*/  LDG.E R2, [R2.64] ;  /* 0x0000002402027981 */ /* 0x000ea4000c1e1900 */
[----:B--2---:R-:W0:Y:S02]  /*efb0*/  I2F.U32 R0, R2 ;  /* 0x0000000200007306 */ /* 0x004e240000201000 */
[----:B0-----:R-:W-:-:S06]  /*efc0*/  F2FP.PACK_AB R0, RZ, R0 ;  /* 0x00000000ff00723e */ /* 0x001fcc00000000ff */
.L_x_7737:
        /* <DEDUP_REMOVED lines=20> */
.L_x_7767:
[----:B------:R-:W-:-:S06]  /*f110*/  HADD2.F32 R3, -RZ, R0.H0_H0 ;  /* 0x20000000ff037230 */ /* 0x000fcc0000004100 */
[----:B------:R-:W0:Y:S02]  /*f120*/  F2I.S64.TRUNC R2, R3 ;  /* 0x0000000300027311 */ /* 0x000e24000020d900 */
[----:B0-----:R-:W-:Y:S01]  /*f130*/  STG.E.U8 [R16.64], R2 ;  /* 0x0000000210007986 */ /* 0x001fe2000c101124 */
[----:B------:R-:W-:Y:S05]  /*f140*/  EXIT ;  /* 0x000000000000794d */ /* 0x000fea0003800000 */
.L_x_7766:
        /* <DEDUP_REMOVED lines=10> */
.L_x_7770:
[----:B------:R-:W-:-:S04]  /*f1f0*/  HADD2.F32 R0, -RZ, R0.H0_H0 ;  /* 0x20000000ff007230 */ /* 0x000fc80000004100 */
[----:B------:R-:W0:Y:S02]  /*f200*/  F2I.FTZ.TRUNC.NTZ R3, R0 ;  /* 0x0000000000037305 */ /* 0x000e24000021f100 */
[----:B0-----:R-:W-:Y:S01]  /*f210*/  STG.E [R16.64], R3 ;  /* 0x0000000310007986 */ /* 0x001fe2000c101924 */
[----:B------:R-:W-:Y:S05]  /*f220*/  EXIT ;  /* 0x000000000000794d */ /* 0x000fea0003800000 */
.L_x_7769:
[----:B------:R-:W-:-:S04]  /*f230*/  HADD2.F32 R0, -RZ, R0.H0_H0 ;  /* 0x20000000ff007230 */ /* 0x000fc80000004100 */
[----:B------:R-:W0:Y:S02]  /*f240*/  F2I.FTZ.TRUNC.NTZ R3, R0 ;  /* 0x0000000000037305 */ /* 0x000e24000021f100 */
[----:B0-----:R-:W-:Y:S01]  /*f250*/  STG.E.U16 [R16.64], R3 ;  /* 0x0000000310007986 */ /* 0x001fe2000c101524 */
[----:B------:R-:W-:Y:S05]  /*f260*/  EXIT ;  /* 0x000000000000794d */ /* 0x000fea0003800000 */
.L_x_7765:
        /* <DEDUP_REMOVED lines=9> */
.L_x_7772:
[----:B------:R-:W-:Y:S01]  /*f300*/  STG.E.U16 [R16.64], R0 ;  /* 0x0000000010007986 */ /* 0x000fe2000c101524 */
[----:B------:R-:W-:Y:S05]  /*f310*/  EXIT ;  /* 0x000000000000794d */ /* 0x000fea0003800000 */
.L_x_7771:
        /* <DEDUP_REMOVED lines=10> */
.L_x_7774:
[----:B------:R-:W-:-:S05]  /*f3c0*/  HADD2.F32 R0, -RZ, R0.H0_H0 ;  /* 0x20000000ff007230 */ /* 0x000fca0000004100 */
[----:B------:R-:W-:-:S04]  /*f3d0*/  F2FP.PACK_AB R0, RZ, R0 ;  /* 0x00000000ff00723e */ /* 0x000fc800000000ff */
[----:B------:R-:W-:-:S05]  /*f3e0*/  PRMT R0, R0, 0x5410, RZ ;  /* 0x0000541000007816 */ /* 0x000fca00000000ff */
[----:B------:R-:W-:Y:S01]  /*f3f0*/  STG.E [R16.64], R0 ;  /* 0x0000000010007986 */ /* 0x000fe2000c101924 */
[----:B------:R-:W-:Y:S05]  /*f400*/  EXIT ;  /* 0x000000000000794d */ /* 0x000fea0003800000 */
.L_x_7773:
[----:B------:R-:W-:-:S05]  /*f410*/  HADD2.F32 R2, -RZ, R0.H0_H0 ;  /* 0x20000000ff027230 */ /* 0x000fca0000004100 */
[----:B------:R-:W-:-:S06]  /*f420*/  FMUL.FTZ R2, R2, 1 ;  /* 0x3f80000002027820 */ /* 0x000fcc0000410000 */
[----:B------:R-:W0:Y:S02]  /*f430*/  F2F.F64.F32 R2, R2 ;  /* 0x0000000200027310 */ /* 0x000e240000201800 */
[----:B0-----:R-:W-:Y:S01]  /*f440*/  STG.E.64 [R16.64], R2 ;  /* 0x0000000210007986 */ /* 0x001fe2000c101b24 */
[----:B------:R-:W-:Y:S05]  /*f450*/  EXIT ;  /* 0x000000000000794d */ /* 0x000fea0003800000 */
.L_x_7764:
        /* <DEDUP_REMOVED lines=13> */
.L_x_7777:
[----:B------:R-:W-:Y:S01]  /*f530*/  HADD2.F32 R0, -RZ, R0.H0_H0 ;  /* 0x20000000ff007230 */ /* 0x000fe20000004100 */
[----:B------:R-:W-:-:S04]  /*f540*/  CS2R R6, SRZ ;  /* 0x0000000000067805 */ /* 0x000fc8000001ff00 */
[----:B------:R-:W-:-:S04]  /*f550*/  FMUL.FTZ R0, R0, 1 ;  /* 0x3f80000000007820 */ /* 0x000fc80000410000 */
[----:B------:R-:W0:Y:S02]  /*f560*/  F2F.F64.F32 R4, R0 ;  /* 0x0000000000047310 */ /* 0x000e240000201800 */
[----:B0-----:R-:W-:Y:S01]  /*f570*/  STG.E.128 [R16.64], R4 ;  /* 0x0000000410007986 */ /* 0x001fe2000c101d24 */
[----:B------:R-:W-:Y:S05]  /*f580*/  EXIT ;  /* 0x000000000000794d */ /* 0x000fea0003800000 */
.L_x_7776:
        /* <DEDUP_REMOVED lines=21> */
.L_x_7781:
[----:B------:R-:W-:Y:S05]  /*f6e0*/  BSYNC B0 ;  /* 0x0000000000007941 */ /* 0x000fea0003800000 */
.L_x_7780:
[----:B------:R-:W-:-:S05]  /*f6f0*/  LOP3.LUT R3, R0, R3, RZ, 0xfc, !PT ;  /* 0x0000000300037212 */ /* 0x000fca00078efcff */
[----:B------:R-:W-:Y:S01]  /*f700*/  STG.E.U8 [R16.64], R3 ;  /* 0x0000000310007986 */ /* 0x000fe2000c101124 */
[----:B------:R-:W-:Y:S05]  /*f710*/  EXIT ;  /* 0x000000000000794d */ /* 0x000fea0003800000 */
.L_x_7779:
        /* <DEDUP_REMOVED lines=13> */
.L_x_7783:
[----:B------:R-:W-:Y:S01]  /*f7f0*/  IMAD.MOV.U32 R0, RZ, RZ, 0x7f ;  /* 0x0000007fff007424 */ /* 0x000fe200078e00ff */
[----:B------:R-:W-:-:S04]  /*f800*/  ISETP.GT.U32.AND P0, PT, R2, 0x7f800000, PT ;  /* 0x7f8000000200780c */ /* 0x000fc80003f04070 */
[----:B------:R-:W-:-:S04]  /*f810*/  SEL R0, R0, 0x7c, P0 ;  /* 0x0000007c00007807 */ /* 0x000fc80000000000 */
.L_x_7784:
[----:B------:R-:W-:Y:S05]  /*f820*/  BSYNC B0 ;  /* 0x0000000000007941 */ /* 0x000fea0003800000 */
.L_x_7782:
[----:B------:R-:W-:-:S04]  /*f830*/  LOP3.LUT R2, R3, 0x80000000, RZ, 0xc0, !PT ;  /* 0x8000000003027812 */ /* 0x000fc800078ec0ff */
[----:B------:R-:W-:-:S04]  /*f840*/  SHF.R.U32.HI R3, RZ, 0x18, R2 ;  /* 0x00000018ff037819 */ /* 0x000fc80000011602 */
[----:B------:R-:W-:-:S05]  /*f850*/  LOP3.LUT R3, R0, R3, RZ, 0xfc, !PT ;  /* 0x0000000300037212 */ /* 0x000fca00078efcff */
[----:B------:R-:W-:Y:S01]  /*f860*/  STG.E.U8 [R16.64], R3 ;  /* 0x0000000310007986 */ /* 0x000fe2000c101124 */
[----:B------:R-:W-:Y:S05]  /*f870*/  EXIT ;  /* 0x000000000000794d */ /* 0x000fea0003800000 */
.L_x_7778:
[----:B------:R-:W-:-:S05]  /*f880*/  HADD2.F32 R0, -RZ, R0.H0_H0 ;  /* 0x20000000ff007230 */ /* 0x000fca0000004100 */
[----:B------:R-:W-:-:S05]  /*f890*/  F2FP.BF16.PACK_AB R0, RZ, R0 ;  /* 0x00000000ff00723e */ /* 0x000fca00000010ff */
[----:B------:R-:W-:Y:S01]  /*f8a0*/  STG.E.U16 [R16.64], R0 ;  /* 0x0000000010007986 */ /* 0x000fe2000c101524 */
[----:B------:R-:W-:Y:S05]  /*f8b0*/  EXIT ;  /* 0x000000000000794d */ /* 0x000fea0003800000 */
.L_x_7775:
        /* <DEDUP_REMOVED lines=12> */
.L_x_7787:
        /* <DEDUP_REMOVED lines=17> */
.L_x_7790:
[----:B------:R-:W-:-:S04]  /*fa90*/  LOP3.LUT R2, R3, 0x80000000, RZ, 0xc0, !PT ;  /* 0x8000000003027812 */ /* 0x000fc800078ec0ff */
[----:B------:R-:W-:-:S04]  /*faa0*/  SHF.R.U32.HI R3, RZ, 0x18, R2 ;  /* 0x00000018ff037819 */ /* 0x000fc80000011602 */
[----:B------:R-:W-:-:S04]  /*fab0*/  LOP3.LUT R0, R0, R3, RZ, 0xfc, !PT ;  /* 0x0000000300007212 */ /* 0x000fc800078efcff */
[----:B------:R-:W-:Y:S02]  /*fac0*/  PRMT R8, R0, 0x7610, R8 ;  /* 0x0000761000087816 */ /* 0x000fe40000000008 */
.L_x_7789:
[----:B------:R-:W-:Y:S05]  /*fad0*/  BSYNC B0 ;  /* 0x0000000000007941 */ /* 0x000fea0003800000 */
.L_x_7788:
[----:B------:R-:W-:Y:S01]  /*fae0*/  STG.E.U8 [R16.64], R8 ;  /* 0x0000000810007986 */ /* 0x000fe2000c101124 */
[----:B------:R-:W-:Y:S05]  /*faf0*/  EXIT ;  /* 0x000000000000794d */ /* 0x000fea0003800000 */
.L_x_7786:
        /* <DEDUP_REMOVED lines=17> */
.L_x_7793:
[----:B------:R-:W-:-:S04]  /*fc10*/  LOP3.LUT R2, R3, 0x80000000, RZ, 0xc0, !PT ;  /* 0x8000000003027812 */ /* 0x000fc800078ec0ff */
[----:B------:R-:W-:-:S04]  /*fc20*/  SHF.R.U32.HI R3, RZ, 0x18, R2 ;  /* 0x00000018ff037819 */ /* 0x000fc80000011602 */
[----:B------:R-:W-:-:S04]  /*fc30*/  LOP3.LUT R0, R0, R3, RZ, 0xfc, !PT ;  /* 0x0000000300007212 */ /* 0x000fc800078efcff */
[----:B------:R-:W-:Y:S02]  /*fc40*/  PRMT R8, R0, 0x7610, R8 ;  /* 0x0000761000087816 */ /* 0x000fe40000000008 */
.L_x_7792:
[----:B------:R-:W-:Y:S05]  /*fc50*/  BSYNC B0 ;  /* 0x0000000000007941 */ /* 0x000fea0003800000 */
.L_x_7791:
[----:B------:R-:W-:Y:S01]  /*fc60*/  STG.E.U8 [R16.64], R8 ;  /* 0x0000000810007986 */ /* 0x000fe2000c101124 */
[----:B------:R-:W-:Y:S05]  /*fc70*/  EXIT ;  /* 0x000000000000794d */ /* 0x000fea0003800000 */
.L_x_7785:
        /* <DEDUP_REMOVED lines=22> */
.L_x_7768:
        /* <DEDUP_REMOVED lines=20> */
.L_x_7795:
[----:B------:R-:W-:-:S06]  /*ff20*/  HADD2.F32 R2, -RZ, R0.H0_H0 ;  /* 0x20000000ff027230 */ /* 0x000fcc0000004100 */
[----:B------:R-:W0:Y:S02]  /*ff30*/  F2I.U64.TRUNC R2, R2 ;  /* 0x0000000200027311 */ /* 0x000e24000020d800 */
[----:B0-----:R-:W-:Y:S01]  /*ff40*/  STG.E.64 [R16.64], R2 ;  /* 0x0000000210007986 */ /* 0x001fe2000c101b24 */
[----:B------:R-:W-:Y:S05]  /*ff50*/  EXIT ;  /* 0x000000000000794d */ /* 0x000fea0003800000 */
.L_x_7794:
[----:B------:R-:W-:-:S04]  /*ff60*/  HADD2.F32 R0, -RZ, R0.H0_H0 ;  /* 0x20000000ff007230 */ /* 0x000fc80000004100 */
[----:B------:R-:W0:Y:S02]  /*ff70*/  F2I.FTZ.U32.TRUNC.NTZ R3, R0 ;  /* 0x0000000000037305 */ /* 0x000e24000021f000 */
[----:B0-----:R-:W-:Y:S01]  /*ff80*/  STG.E [R16.64], R3 ;  /* 0x0000000310007986 */ /* 0x001fe2000c101924 */
[----:B------:R-:W-:Y:S05]  /*ff90*/  EXIT ;  /* 0x000000000000794d */ /* 0x000fea0003800000 */
.L_x_7796:
        /* <DEDUP_REMOVED lines=14> */
.L_x_40016:


//--------------------- .text._ZN2at6native27unrolled_elementwise_kernelINS0_13BinaryFunctorIN3c104HalfES4_S4_ZZZNS0_16fmax_kernel_cudaERNS_18TensorIteratorBaseEENKUlvE_clEvENKUlvE1_clEvEUlS4_S4_E_EESt5arrayIPcLm3EELi4E23TrivialOffsetCalculatorILi2EjESE_ILi1EjENS0_6memory12LoadWithCastILi2EEENSH_13StoreWithCastILi1EEEEEviT_T0_T2_T3_T4_T5_ --------------------------
	.section	.text._ZN2at6native27unrolled_elementwise_kernelINS0_13BinaryFunctorIN3c104HalfES4_S4_ZZZNS0_16fmax_kernel_cudaERNS_18TensorIteratorBaseEENKUlvE_clEvENKUlvE1_clEvEUlS4_S4_E_EESt5arrayIPcLm3EELi4E23TrivialOffsetCalculatorILi2EjESE_ILi1EjENS0_6memory12LoadWithCastILi2EEENSH_13StoreWithCastILi1EEEEEviT_T0_T2_T3_T4_T5_,"ax",@progbits
	.sectioninfo	@"SHI_REGISTERS=31"
	.align	128
        .global         _ZN2at6native27unrolled_elementwise_kernelINS0_13BinaryFunctorIN3c104HalfES4_S4_ZZZNS0_16fmax_kernel_cudaERNS_18TensorIteratorBaseEENKUlvE_clEvENKUlvE1_clEvEUlS4_S4_E_EESt5arrayIPcLm3EELi4E23TrivialOffsetCalculatorILi2EjESE_ILi1EjENS0_6memory12LoadWithCastILi2EEENSH_13StoreWithCastILi1EEEEEviT_T0_T2_T3_T4_T5_
        .type           _ZN2at6native27unrolled_elementwise_kernelINS0_13BinaryFunctorIN3c104HalfES4_S4_ZZZNS0_16fmax_kernel_cudaERNS_18TensorIteratorBaseEENKUlvE_clEvENKUlvE1_clEvEUlS4_S4_E_EESt5arrayIPcLm3EELi4E23TrivialOffsetCalculatorILi2EjESE_ILi1EjENS0_6memory12LoadWithCastILi2EEENSH_13StoreWithCastILi1EEEEEviT_T0_T2_T3_T4_T5_,@function
        .size           _ZN2at6native27unrolled_elementwise_kernelINS0_13BinaryFunctorIN3c104HalfES4_S4_ZZZNS0_16fmax_kernel_cudaERNS_18TensorIteratorBaseEENKUlvE_clEvENKUlvE1_clEvEUlS4_S4_E_EESt5arrayIPcLm3EELi4E23TrivialOffsetCalculatorILi2EjESE_ILi1EjENS0_6memory12LoadWithCastILi2EEENSH_13StoreWithCastILi1EEEEEviT_T0_T2_T3_T4_T5_,(.L_x_40017 - _ZN2at6native27unrolled_elementwise_kernelINS0_13BinaryFunctorIN3c104HalfES4_S4_ZZZNS0_16fmax_kernel_cudaERNS_18TensorIteratorBaseEENKUlvE_clEvENKUlvE1_clEvEUlS4_S4_E_EESt5arrayIPcLm3EELi4E23TrivialOffsetCalculatorILi2EjESE_ILi1EjENS0_6memory12LoadWithCastILi2EEENSH_13StoreWithCastILi1EEEEEviT_T0_T2_T3_T4_T5_)
        .other          _ZN2at6native27unrolled_elementwise_kernelINS0_13BinaryFunctorIN3c104HalfES4_S4_ZZZNS0_16fmax_kernel_cudaERNS_18TensorIteratorBaseEENKUlvE_clEvENKUlvE1_clEvEUlS4_S4_E_EESt5arrayIPcLm3EELi4E23TrivialOffsetCalculatorILi2EjESE_ILi1EjENS0_6memory12LoadWithCastILi2EEENSH_13StoreWithCastILi1EEEEEviT_T0_T2_T3_T4_T5_,@"STO_CUDA_ENTRY STV_DEFAULT"
_ZN2at6native27unrolled_elementwise_kernelINS0_13BinaryFunctorIN3c104HalfES4_S4_ZZZNS0_16fmax_kernel_cudaERNS_18TensorIteratorBaseEENKUlvE_clEvENKUlvE1_clEvEUlS4_S4_E_EESt5arrayIPcLm3EELi4E23TrivialOffsetCalculatorILi2EjESE_ILi1EjENS0_6memory12LoadWithCastILi2EEENSH_13StoreWithCastILi1EEEEEviT_T0_T2_T3_T4_T5_:
.text._ZN2at6native27unrolled_elementwise_kernelINS0_13BinaryFunctorIN3c104HalfES4_S4_ZZZNS0_16fmax_kernel_cudaERNS_18TensorIteratorBaseEENKUlvE_clEvENKUlvE1_clEvEUlS4_S4_E_EESt5arrayIPcLm3EELi4E23TrivialOffsetCalculatorILi2EjESE_ILi1EjENS0_6memory12LoadWithCastILi2EEENSH_13StoreWithCastILi1EEEEEviT_T0_T2_T3_T4_T5_:
        /* <DEDUP_REMOVED lines=34> */
.L_x_7802:
[----:B------:R-:W2:Y:S02]  /*0220*/  LDG.E.U8 R2, [R2.64] ;  /* 0x0000002402027981 */ /* 0x000ea4000c1e1100 */
[----:B--2---:R-:W0:Y:S02]  /*0230*/  I2F.U16 R0, R2 ;  /* 0x0000000200007306 */ /* 0x004e240000101000 */
[----:B0-----:R-:W-:-:S04]  /*0240*/  F2FP.PACK_AB R0, RZ, R0 ;  /* 0x00000000ff00723e */ /* 0x001fc800000000ff */
[----:B------:R-:W-:Y:S01]  /*0250*/  PRMT R24, R0, 0x7610, R24 ;  /* 0x0000761000187816 */ /* 0x000fe20000000018 */
[----:B------:R-:W-:Y:S05]  /*0260*/  BRA `(.L_x_7804) ;  /* 0x00000ed000007947 */ /* 0x000fea0003800000 */
.L_x_7801:
        /* <DEDUP_REMOVED lines=11> */
.L_x_7806:
[----:B------:R-:W2:Y:S02]  /*0320*/  LDG.E R2, [R2.64] ;  /* 0x0000002402027981 */ /* 0x000ea4000c1e1900 */
[----:B--2---:R-:W0:Y:S02]  /*0330*/  I2F R0, R2 ;  /* 0x0000000200007306 */ /* 0x004e240000201400 */
[----:B0-----:R-:W-:-:S04]  /*0340*/  F2FP.PACK_AB R0, RZ, R0 ;  /* 0x00000000ff00723e */ /* 0x001fc800000000ff */
[----:B------:R-:W-:Y:S01]  /*0350*/  PRMT R24, R0, 0x7610, R24 ;  /* 0x0000761000187816 */ /* 0x000fe20000000018 */
[----:B------:R-:W-:Y:S05]  /*0360*/  BRA `(.L_x_7804) ;  /* 0x00000dd000007947 */ /* 0x000fea0003800000 */
.L_x_7805:
[----:B------:R-:W2:Y:S02]  /*0370*/  LDG.E.U16 R2, [R2.64] ;  /* 0x0000002402027981 */ /* 0x000ea4000c1e1500 */
[----:B--2---:R-:W0:Y:S02]  /*0380*/  I2F.S16 R0, R2 ;  /* 0x0000000200007306 */ /* 0x004e240000101400 */
[----:B0-----:R-:W-:-:S04]  /*0390*/  F2FP.PACK_AB R0, RZ, R0 ;  /* 0x00000000ff00723e */ /* 0x001fc800000000ff */
[----:B------:R-:W-:Y:S01]  /*03a0*/  PRMT R24, R0, 0x7610, R24 ;  /* 0x0000761000187816 */ /* 0x000fe20000000018 */
[----:B------:R-:W-:Y:S05]  /*03b0*/  BRA `(.L_x_7804) ;  /* 0x00000d8000007947 */ /* 0x000fea0003800000 */
.L_x_7800:
        /* <DEDUP_REMOVED lines=9> */
.L_x_7808:
[----:B------:R0:W5:Y:S01]  /*0450*/  LDG.E.U16 R24, [R2.64] ;  /* 0x0000002402187981 */ /* 0x000162000c1e1500 */
[----:B------:R-:W-:Y:S05]  /*0460*/  BRA `(.L_x_7804) ;  /* 0x00000cd000007947 */ /* 0x000fea0003800000 */
.L_x_7807:
        /* <DEDUP_REMOVED lines=9> */
.L_x_7810:
[----:B------:R0:W5:Y:S01]  /*0500*/  LDG.E.U16 R24, [R2.64] ;  /* 0x0000002402187981 */ /* 0x000162000c1e1500 */
[----:B------:R-:W-:Y:S05]  /*0510*/  BRA `(.L_x_7804) ;  /* 0x00000c2000007947 */ /* 0x000fea0003800000 */
.L_x_7809:
[----:B------:R-:W2:Y:S02]  /*0520*/  LDG.E.64 R2, [R2.64] ;  /* 0x0000002402027981 */ /* 0x000ea4000c1e1b00 */
[----:B--2---:R-:W0:Y:S01]  /*0530*/  F2F.F32.F64 R0, R2 ;  /* 0x0000000200007310 */ /* 0x004e220000301000 */
[----:B------:R-:W0:-:S14]  /*0540*/  DSETP.GEU.AND P0, PT, |R2|, c[0x2][0x0], PT ;  /* 0x008000000200762a */ /* 0x000e1c0003f0e200 */
[----:B0-----:R-:W-:-:S05]  /*0550*/  @!P0 FMUL R0, R0, 1.175494350822287508e-38 ;  /* 0x0080000000008820 */ /* 0x001fca0000400000 */
[----:B------:R-:W-:-:S04]  /*0560*/  F2FP.PACK_AB R0, RZ, R0 ;  /* 0x00000000ff00723e */ /* 0x000fc800000000ff */
[----:B------:R-:W-:Y:S01]  /*0570*/  PRMT R24, R0, 0x7610, R24 ;  /* 0x0000761000187816 */ /* 0x000fe20000000018 */
[----:B------:R-:W-:Y:S05]  /*0580*/  BRA `(.L_x_7804) ;  /* 0x00000bb000007947 */ /* 0x000fea0003800000 */
.L_x_7799:
        /* <DEDUP_REMOVED lines=14> */
.L_x_7813:
[----:B------:R-:W2:Y:S02]  /*0670*/  LDG.E.64 R2, [R2.64] ;  /* 0x0000002402027981 */ /* 0x000ea4000c1e1b00 */
[----:B--2---:R-:W0:Y:S01]  /*0680*/  F2F.F32.F64 R0, R2 ;  /* 0x0000000200007310 */ /* 0x004e220000301000 */
[----:B------:R-:W0:-:S14]  /*0690*/  DSETP.GEU.AND P0, PT, |R2|, c[0x2][0x0], PT ;  /* 0x008000000200762a */ /* 0x000e1c0003f0e200 */
[----:B0-----:R-:W-:-:S05]  /*06a0*/  @!P0 FMUL R0, R0, 1.175494350822287508e-38 ;  /* 0x0080000000008820 */ /* 0x001fca0000400000 */
[----:B------:R-:W-:-:S04]  /*06b0*/  F2FP.PACK_AB R0, RZ, R0 ;  /* 0x00000000ff00723e */ /* 0x000fc800000000ff */
[----:B------:R-:W-:Y:S01]  /*06c0*/  PRMT R24, R0, 0x7610, R24 ;  /* 0x0000761000187816 */ /* 0x000fe20000000018 */
[----:B------:R-:W-:Y:S05]  /*06d0*/  BRA `(.L_x_7804) ;  /* 0x00000a6000007947 */ /* 0x000fea0003800000 */
.L_x_7812:
        /* <DEDUP_REMOVED lines=28> */
.L_x_7815:
        /* <DEDUP_REMOVED lines=15> */
.L_x_7814:
[----:B------:R-:W2:Y:S02]  /*0990*/  LDG.E.U16 R0, [R2.64] ;  /* 0x0000002402007981 */ /* 0x000ea4000c1e1500 */
[----:B--2---:R-:W-:-:S04]  /*09a0*/  PRMT R0, RZ, 0x5410, R0 ;  /* 0x00005410ff007816 */ /* 0x004fc80000000000 */
[----:B------:R-:W-:-:S04]  /*09b0*/  F2FP.PACK_AB R0, RZ, R0 ;  /* 0x00000000ff00723e */ /* 0x000fc800000000ff */
[----:B------:R-:W-:Y:S01]  /*09c0*/  PRMT R24, R0, 0x7610, R24 ;  /* 0x0000761000187816 */ /* 0x000fe20000000018 */
[----:B------:R-:W-:Y:S05]  /*09d0*/  BRA `(.L_x_7804) ;  /* 0x0000076000007947 */ /* 0x000fea0003800000 */
.L_x_7811:
        /* <DEDUP_REMOVED lines=12> */
.L_x_7818:
        /* <DEDUP_REMOVED lines=21> */
.L_x_7822:
[----:B------:R-:W-:Y:S05]  /*0bf0*/  BSYNC B1 ;  /* 0x0000000000017941 */ /* 0x000fea0003800000 */
.L_x_7821:
[----:B------:R-:W-:Y:S01]  /*0c00*/  LEA R3, R0, 0x3b800000, 0x17 ;  /* 0x3b80000000037811 */ /* 0x000fe200078eb8ff */
[----:B------:R-:W-:-:S05]  /*0c10*/  IMAD.SHL.U32 R0, R2, 0x100000, RZ ;  /* 0x0010000002007824 */ /* 0x000fca00078e00ff */
[----:B------:R-:W-:Y:S02]  /*0c20*/  LOP3.LUT R0, R3, R0, R4, 0xfe, !PT ;  /* 0x0000000003007212 */ /* 0x000fe400078efe04 */
.L_x_7820:
[----:B------:R-:W-:Y:S05]  /*0c30*/  BSYNC B0 ;  /* 0x0000000000007941 */ /* 0x000fea0003800000 */
.L_x_7819:
[----:B------:R-:W-:-:S04]  /*0c40*/  F2FP.PACK_AB R0, RZ, R0 ;  /* 0x00000000ff00723e */ /* 0x000fc800000000ff */
[----:B------:R-:W-:Y:S01]  /*0c50*/  PRMT R24, R0, 0x7610, R24 ;  /* 0x0000761000187816 */ /* 0x000fe20000000018 */
[----:B------:R-:W-:Y:S05]  /*0c60*/  BRA `(.L_x_7804) ;  /* 0x000004d000007947 */ /* 0x000fea0003800000 */
.L_x_7817:
        /* <DEDUP_REMOVED lines=21> */
.L_x_7826:
[----:B------:R-:W-:Y:S05]  /*0dc0*/  BSYNC B1 ;  /* 0x0000000000017941 */ /* 0x000fea0003800000 */
.L_x_7825:
[----:B------:R-:W-:Y:S01]  /*0dd0*/  LEA R3, R0, 0x37800000, 0x17 ;  /* 0x3780000000037811 */ /* 0x000fe200078eb8ff */
[----:B------:R-:W-:-:S05]  /*0de0*/  IMAD.SHL.U32 R0, R2, 0x200000, RZ ;  /* 0x0020000002007824 */ /* 0x000fca00078e00ff */
[----:B------:R-:W-:Y:S02]  /*0df0*/  LOP3.LUT R0, R3, R0, R4, 0xfe, !PT ;  /* 0x0000000003007212 */ /* 0x000fe400078efe04 */
.L_x_7824:
[----:B------:R-:W-:Y:S05]  /*0e00*/  BSYNC B0 ;  /* 0x0000000000007941 */ /* 0x000fea0003800000 */
.L_x_7823:
[----:B------:R-:W-:-:S04]  /*0e10*/  F2FP.PACK_AB R0, RZ, R0 ;  /* 0x00000000ff00723e */ /* 0x000fc800000000ff */
[----:B------:R-:W-:Y:S01]  /*0e20*/  PRMT R24, R0, 0x7610, R24 ;  /* 0x0000761000187816 */ /* 0x000fe20000000018 */
[----:B------:R-:W-:Y:S05]  /*0e30*/  BRA `(.L_x_7804) ;  /* 0x0000030000007947 */ /* 0x000fea0003800000 */
.L_x_7816:
        /* <DEDUP_REMOVED lines=14> */
.L_x_7830:
[----:B------:R-:W-:Y:S05]  /*0f20*/  BSYNC B0 ;  /* 0x0000000000007941 */ /* 0x000fea0003800000 */
.L_x_7829:
[----:B------:R-:W-:-:S04]  /*0f30*/  F2FP.PACK_AB R0, RZ, R0 ;  /* 0x00000000ff00723e */ /* 0x000fc800000000ff */
[----:B------:R-:W-:Y:S01]  /*0f40*/  PRMT R24, R0, 0x7610, R24 ;  /* 0x0000761000187816 */ /* 0x000fe20000000018 */
[----:B------:R-:W-:Y:S05]  /*0f50*/  BRA `(.L_x_7804) ;  /* 0x000001e000007947 */ /* 0x000fea0003800000 */
.L_x_7803:
        /* <DEDUP_REMOVED lines=21> */
.L_x_7828:
[----:B------:R-:W2:Y:S02]  /*10b0*/  LDG.E.64 R2, [R2.64] ;  /* 0x0000002402027981 */ /* 0x000ea4000c1e1b00 */
[----:B--2---:R-:W0:Y:S02]  /*10c0*/  I2F.U64 R0, R2 ;  /* 0x0000000200007312 */ /* 0x004e240000301000 */
[----:B0-----:R-:W-:-:S04]  /*10d0*/  F2FP.PACK_AB R0, RZ, R0 ;  /* 0x00000000ff00723e */ /* 0x001fc800000000ff */
[----:B------:R-:W-:Y:S01]  /*10e0*/  PRMT R24, R0, 0x7610, R24 ;  /* 0x0000761000187816 */ /* 0x000fe20000000018 */
[----:B------:R-:W-:Y:S05]  /*10f0*/  BRA `(.L_x_7804) ;  /* 0x0000004000007947 */ /* 0x000fea0003800000 */
.L_x_7827:
[----:B------:R-:W2:Y:S02]  /*1100*/  LDG.E R2, [R2.64] ;  /* 0x0000002402027981 */ /* 0x000ea4000c1e1900 */
[----:B--2---:R-:W0:Y:S02]  /*1110*/  I2F.U32 R0, R2 ;  /* 0x0000000200007306 */ /* 0x004e240000201000 */
[----:B0-----:R-:W-:-:S04]  /*1120*/  F2FP.PACK_AB R0, RZ, R0 ;  /* 0x00000000ff00723e */ /* 0x001fc800000000ff */
[----:B------:R-:W-:Y:S02]  /*1130*/  PRMT R24, R0, 0x7610, R24 ;  /* 0x0000761000187816 */ /* 0x000fe40000000018 */
.L_x_7804:
        /* <DEDUP_REMOVED lines=19> */
.L_x_7834:
[----:B------:R-:W2:Y:S02]  /*1270*/  LDG.E.U8 R2, [R2.64] ;  /* 0x0000002402027981 */ /* 0x000ea4000c1e1100 */
[----:B--2---:R-:W0:Y:S02]  /*1280*/  I2F.U16 R0, R2 ;  /* 0x0000000200007306 */ /* 0x004e240000101000 */
[----:B0-----:R-:W-:-:S04]  /*1290*/  F2FP.PACK_AB R0, RZ, R0 ;  /* 0x00000000ff00723e */ /* 0x001fc800000000ff */
[----:B------:R-:W-:Y:S01]  /*12a0*/  PRMT R25, R0, 0x7610, R25 ;  /* 0x0000761000197816 */ /* 0x000fe20000000019 */
[----:B------:R-:W-:Y:S05]  /*12b0*/  BRA `(.L_x_7836) ;  /* 0x00000ed000007947 */ /* 0x000fea0003800000 */
.L_x_7833:
        /* <DEDUP_REMOVED lines=11> */
.L_x_7838:
[----:B------:R-:W2:Y:S02]  /*1370*/  LDG.E R2, [R2.64] ;  /* 0x0000002402027981 */ /* 0x000ea4000c1e1900 */
[----:B--2---:R-:W0:Y:S02]  /*1380*/  I2F R0, R2 ;  /* 0x0000000200007306 */ /* 0x004e240000201400 */
[----:B0-----:R-:W-:-:S04]  /*1390*/  F2FP.PACK_AB R0, RZ, R0 ;  /* 0x00000000ff00723e */ /* 0x001fc800000000ff */
[----:B------:R-:W-:Y:S01]  /*13a0*/  PRMT R25, R0, 0x7610, R25 ;  /* 0x0000761000197816 */ /* 0x000fe20000000019 */
[----:B------:R-:W-:Y:S05]  /*13b0*/  BRA `(.L_x_7836) ;  /* 0x00000dd000007947 */ /* 0x000fea0003800000 */
.L_x_7837:
[----:B------:R-:W2:Y:S02]  /*13c0*/  LDG.E.U16 R2, [R2.64] ;  /* 0x0000002402027981 */ /* 0x000ea4000c1e1500 */
[----:B--2---:R-:W0:Y:S02]  /*13d0*/  I2F.S16 R0, R2 ;  /* 0x0000000200007306 */ /* 0x004e240000101400 */
[----:B0-----:R-:W-:-:S04]  /*13e0*/  F2FP.PACK_AB R0, RZ, R0 ;  /* 0x00000000ff00723e */ /* 0x001fc800000000ff */
[----:B------:R-:W-:Y:S01]  /*13f0*/  PRMT R25, R0, 0x7610, R25 ;  /* 0x0000761000197816 */ /* 0x000fe20000000019 */
[----:B------:R-:W-:Y:S05]  /*1400*/  BRA `(.L_x_7836) ;  /* 0x00000d8000007947 */ /* 0x000fea0003800000 */
.L_x_7832:
        /* <DEDUP_REMOVED lines=9> */
.L_x_7840:
[----:B------:R0:W5:Y:S01]  /*14a0*/  LDG.E.U16 R25, [R2.64] ;  /* 0x0000002402197981 */ /* 0x000162000c1e1500 */
[----:B------:R-:W-:Y:S05]  /*14b0*/  BRA `(.L_x_7836) ;  /* 0x00000cd000007947 */ /* 0x000fea0003800000 */
.L_x_7839:
        /* <DEDUP_REMOVED lines=9> */
.L_x_7842:
[----:B------:R0:W5:Y:S01]  /*1550*/  LDG.E.U16 R25, [R2.64] ;  /* 0x0000002402197981 */ /* 0x000162000c1e1500 */
[----:B------:R-:W-:Y:S05]  /*1560*/  BRA `(.L_x_7836) ;  /* 0x00000c2000007947 */ /* 0x000fea0003800000 */
.L_x_7841:
[----:B------:R-:W2:Y:S02]  /*1570*/  LDG.E.64 R2, [R2.64] ;  /* 0x0000002402027981 */ /* 0x000ea4000c1e1b00 */
[----:B--2---:R-:W0:Y:S01]  /*1580*/  F2F.F32.F64 R0, R2 ;  /* 0x0000000200007310 */ /* 0x004e220000301000 */
[----:B------:R-:W0:-:S14]  /*1590*/  DSETP.GEU.AND P0, PT, |R2|, c[0x2][0x0], PT ;  /* 0x008000000200762a */ /* 0x000e1c0003f0e200 */
[----:B0-----:R-:W-:-:S05]  /*15a0*/  @!P0 FMUL R0, R0, 1.175494350822287508e-38 ;  /* 0x0080000000008820 */ /* 0x001fca0000400000 */
[----:B------:R-:W-:-:S04]  /*15b0*/  F2FP.PACK_AB R0, RZ, R0 ;  /* 0x00000000ff00723e */ /* 0x000fc800000000ff */
[----:B------:R-:W-:Y:S01]  /*15c0*/  PRMT R25, R0, 0x7610, R25 ;  /* 0x0000761000197816 */ /* 0x000fe20000000019 */
[----:B------:R-:W-:Y:S05]  /*15d0*/  BRA `(.L_x_7836) ;  /* 0x00000bb000007947 */ /* 0x000fea0003800000 */
.L_x_7831:
        /* <DEDUP_REMOVED lines=14> */
.L_x_7845:
[----:B------:R-:W2:Y:S02]  /*16c0*/  LDG.E.64 R2, [R2.64] ;  /* 0x0000002402027981 */ /* 0x000ea4000c1e1b00 */
[----:B--2---:R-:W0:Y:S01]  /*16d0*/  F2F.F32.F64 R0, R2 ;  /* 0x0000000200007310 */ /* 0x004e220000301000 */
[----:B------:R-:W0:-:S14]  /*16e0*/  DSETP.GEU.AND P0, PT, |R2|, c[0x2][0x0], PT ;  /* 0x008000000200762a */ /* 0x000e1c0003f0e200 */
[----:B0-----:R-:W-:-:S05]  /*16f0*/  @!P0 FMUL R0, R0, 1.175494350822287508e-38 ;  /* 0x0080000000008820 */ /* 0x001fca0000400000 */
[----:B------:R-:W-:-:S04]  /*1700*/  F2FP.PACK_AB R0, RZ, R0 ;  /* 0x00000000ff00723e */ /* 0x000fc800000000ff */
[----:B------:R-:W-:Y:S01]  /*1710*/  PRMT R25, R0, 0x7610, R25 ;  /* 0x0000761000197816 */ /* 0x000fe20000000019 */
[----:B------:R-:W-:Y:S05]  /*1720*/  BRA `(.L_x_7836) ;  /* 0x00000a6000007947 */ /* 0x000fea0003800000 */
.L_x_7844:
        /* <DEDUP_REMOVED lines=28> */
.L_x_7847:
        /* <DEDUP_REMOVED lines=15> */
.L_x_7846:
[----:B------:R-:W2:Y:S02]  /*19e0*/  LDG.E.U16 R0, [R2.64] ;  /* 0x0000002402007981 */ /* 0x000ea4000c1e1500 */
[----:B--2---:R-:W-:-:S04]  /*19f0*/  PRMT R0, RZ, 0x5410, R0 ;  /* 0x00005410ff007816 */ /* 0x004fc80000000000 */
[----:B------:R-:W-:-:S04]  /*1a00*/  F2FP.PACK_AB R0, RZ, R0 ;  /* 0x00000000ff00723e */ /* 0x000fc800000000ff */
[----:B------:R-:W-:Y:S01]  /*1a10*/  PRMT R25, R0, 0x7610, R25 ;  /* 0x0000761000197816 */ /* 0x000fe20000000019 */
[----:B------:R-:W-:Y:S05]  /*1a20*/  BRA `(.L_x_7836) ;  /* 0x0000076000007947 */ /* 0x000fea0003800000 */
.L_x_7843:
        /* <DEDUP_REMOVED lines=12> */
.L_x_7850:
        /* <DEDUP_REMOVED lines=21> */
.L_x_7854:
[----:B------:R-:W-:Y:S05]  /*1c40*/  BSYNC B1 ;  /* 0x0000000000017941 */ /* 0x000fea0003800000 */
.L_x_7853:
[----:B------:R-:W-:Y:S01]  /*1c50*/  LEA R3, R0, 0x3b800000, 0x17 ;  /* 0x3b80000000037811 */ /* 0x000fe200078eb8ff */
[----:B------:R-:W-:-:S05]  /*1c60*/  IMAD.SHL.U32 R0, R2, 0x100000, RZ ;  /* 0x0010000002007824 */ /* 0x000fca00078e00ff */
[----:B------:R-:W-:Y:S02]  /*1c70*/  LOP3.LUT R0, R3, R0, R4, 0xfe, !PT ;  /* 0x0000000003007212 */ /* 0x000fe400078efe04 */
.L_x_7852:
[----:B------:R-:W-:Y:S05]  /*1c80*/  BSYNC B0 ;  /* 0x0000000000007941 */ /* 0x000fea0003800000 */
.L_x_7851:
[----:B------:R-:W-:-:S04]  /*1c90*/  F2FP.PACK_AB R0, RZ, R0 ;  /* 0x00000000ff00723e */ /* 0x000fc800000000ff */
[----:B------:R-:W-:Y:S01]  /*1ca0*/  PRMT R25, R0, 0x7610, R25 ;  /* 0x0000761000197816 */ /* 0x000fe20000000019 */
[----:B------:R-:W-:Y:S05]  /*1cb0*/  BRA `(.L_x_7836) ;  /* 0x000004d000007947 */ /* 0x000fea0003800000 */
.L_x_7849:
        /* <DEDUP_REMOVED lines=21> */
.L_x_7858:
[----:B------:R-:W-:Y:S05]  /*1e10*/  BSYNC B1 ;  /* 0x0000000000017941 */ /* 0x000fea0003800000 */
.L_x_7857:
[----:B------:R-:W-:Y:S01]  /*1e20*/  LEA R3, R0, 0x37800000, 0x17 ;  /* 0x3780000000037811 */ /* 0x000fe200078eb8ff */
[----:B------:R-:W-:-:S05]  /*1e30*/  IMAD.SHL.U32 R0, R2, 0x200000, RZ ;  /* 0x0020000002007824 */ /* 0x000fca00078e00ff */
[----:B------:R-:W-:Y:S02]  /*1e40*/  LOP3.LUT R0, R3, R0, R4, 0xfe, !PT ;  /* 0x0000000003007212 */ /* 0x000fe400078efe04 */
.L_x_7856:
[----:B------:R-:W-:Y:S05]  /*1e50*/  BSYNC B0 ;  /* 0x0000000000007941 */ /* 0x000fea0003800000 */
.L_x_7855:
[----:B------:R-:W-:-:S04]  /*1e60*/  F2FP.PACK_AB R0, RZ, R0 ;  /* 0x00000000ff00723e */ /* 0x000fc800000000ff */
[----:B------:R-:W-:Y:S01]  /*1e70*/  PRMT R25, R0, 0x7610, R25 ;  /* 0x0000761000197816 */ /* 0x000fe20000000019 */
[----:B------:R-:W-:Y:S05]  /*1e80*/  BRA `(.L_x_7836) ;  /* 0x0000030000007947 */ /* 0x000fea0003800000 */
.L_x_7848:
        /* <DEDUP_REMOVED lines=14> */
.L_x_7862:
[----:B------:R-:W-:Y:S05]  /*1f70*/  BSYNC B0 ;  /* 0x0000000000007941 */ /* 0x000fea0003800000 */
.L_x_7861:
[----:B------:R-:W-:-:S04]  /*1f80*/  F2FP.PACK_AB R0, RZ, R0 ;  /* 0x00000000ff00723e */ /* 0x000fc800000000ff */
[----:B------:R-:W-:Y:S01]  /*1f90*/  PRMT R25, R0, 0x7610, R25 ;  /* 0x0000761000197816 */ /* 0x000fe20000000019 */
[----:B------:R-:W-:Y:S05]  /*1fa0*/  BRA `(.L_x_7836) ;  /* 0x000001e000007947 */ /* 0x000fea0003800000 */
.L_x_7835:
        /* <DEDUP_REMOVED lines=21> */
.L_x_7860:
[----:B------:R-:W2:Y:S02]  /*2100*/  LDG.E.64 R2, [R2.64] ;  /* 0x0000002402027981 */ /* 0x000ea4000c1e1b00 */
[----:B--2---:R-:W0:Y:S02]  /*2110*/  I2F.U64 R0, R2 ;  /* 0x0000000200007312 */ /* 0x004e240000301000 */
[----:B0-----:R-:W-:-:S04]  /*2120*/  F2FP.PACK_AB R0, RZ, R0 ;  /* 0x00000000ff00723e */ /* 0x001fc800000000ff */
[----:B------:R-:W-:Y:S01]  /*2130*/  PRMT R25, R0, 0x7610, R25 ;  /* 0x0000761000197816 */ /* 0x000fe20000000019 */
[----:B------:R-:W-:Y:S05]  /*2140*/  BRA `(.L_x_7836) ;  /* 0x0000004000007947 */ /* 0x000fea0003800000 */
.L_x_7859:
[----:B------:R-:W2:Y:S02]  /*2150*/  LDG.E R2, [R2.64] ;  /* 0x0000002402027981 */ /* 0x000ea4000c1e1900 */
[----:B--2---:R-:W0:Y:S02]  /*2160*/  I2F.U32 R0, R2 ;  /* 0x0000000200007306 */ /* 0x004e240000201000 */
[----:B0-----:R-:W-:-:S04]  /*2170*/  F2FP.PACK_AB R0, RZ, R0 ;  /* 0x00000000ff00723e */ /* 0x001fc800000000ff */
[----:B------:R-:W-:Y:S02]  /*2180*/  PRMT R25, R0, 0x7610, R25 ;  /* 0x0000761000197816 */ /* 0x000fe40000000019 */
.L_x_7836:
[----:B------:R-:W-:-:S05]  /*2190*/  IADD3 R17, R17, 0x80, RZ ;  /* 0x0000008011117810 */ /* 0x000fca0007ffe0ff */
.L_x_7798:
[----:B-1-3--:R-:W-:Y:S05]  /*21a0*/  BSYNC B6 ;  /* 0x0000000000067941 */ /* 0x00afea0003800000 */
.L_x_7797:
        /* <DEDUP_REMOVED lines=24> */
.L_x_7868:
[----:B------:R-:W2:Y:S02]  /*2330*/  LDG.E.U8 R2, [R2.64] ;  /* 0x0000002402027981 */ /* 0x000ea4000c1e1100 */
[----:B--2---:R-:W0:Y:S02]  /*2340*/  I2F.U16 R0, R2 ;  /* 0x0000000200007306 */ /* 0x004e240000101000 */
[----:B0-----:R-:W-:-:S04]  /*2350*/  F2FP.PACK_AB R0, RZ, R0 ;  /* 0x00000000ff00723e */ /* 0x001fc800000000ff */
[----:B------:R-:W-:Y:S01]  /*2360*/  PRMT R23, R0, 0x7610, R23 ;  /* 0x0000761000177816 */ /* 0x000fe20000000017 */
[----:B------:R-:W-:Y:S05]  /*2370*/  BRA `(.L_x_7870) ;  /* 0x00000ee000007947 */ /* 0x000fea0003800000 */
.L_x_7867:
        /* <DEDUP_REMOVED lines=11> */
.L_x_7872:
[----:B------:R-:W2:Y:S02]  /*2430*/  LDG.E R2, [R2.64] ;  /* 0x0000002402027981 */ /* 0x000ea4000c1e1900 */
[----:B--2---:R-:W0:Y:S02]  /*2440*/  I2F R0, R2 ;  /* 0x0000000200007306 */ /* 0x004e240000201400 */
[----:B0-----:R-:W-:-:S04]  /*2450*/  F2FP.PACK_AB R0, RZ, R0 ;  /* 0x00000000ff00723e */ /* 0x001fc800000000ff */
[----:B------:R-:W-:Y:S01]  /*2460*/  PRMT R23, R0, 0x7610, R23 ;  /* 0x0000761000177816 */ /* 0x000fe20000000017 */
[----:B------:R-:W-:Y:S05]  /*2470*/  BRA `(.L_x_7870) ;  /* 0x00000de000007947 */ /* 0x000fea0003800000 */
.L_x_7871:
[----:B------:R-:W2:Y:S02]  /*2480*/  LDG.E.U16 R2, [R2.64] ;  /* 0x0000002402027981 */ /* 0x000ea4000c1e1500 */
[----:B--2---:R-:W0:Y:S02]  /*2490*/  I2F.S16 R0, R2 ;  /* 0x0000000200007306 */ /* 0x004e240000101400 */
[----:B0-----:R-:W-:-:S04]  /*24a0*/  F2FP.PACK_AB R0, RZ, R0 ;  /* 0x00000000ff00723e */ /* 0x001fc800000000ff */
[----:B------:R-:W-:Y:S01]  /*24b0*/  PRMT R23, R0, 0x7610, R23 ;  /* 0x0000761000177816 */ /* 0x000fe20000000017 */
[----:B------:R-:W-:Y:S05]  /*24c0*/  BRA `(.L_x_7870) ;  /* 0x00000d9000007947 */ /* 0x000fea0003800000 */
.L_x_7866:
        /* <DEDUP_REMOVED lines=9> */
.L_x_7874:
[----:B------:R0:W5:Y:S01]  /*2560*/  LDG.E.U16 R23, [R2.64] ;  /* 0x0000002402177981 */ /* 0x000162000c1e1500 */
[----:B------:R-:W-:Y:S05]  /*2570*/  BRA `(.L_x_7870) ;  /* 0x00000ce000007947 */ /* 0x000fea0003800000 */
.L_x_7873:
        /* <DEDUP_REMOVED lines=9> */
.L_x_7876:
[----:B------:R0:W5:Y:S01]  /*2610*/  LDG.E.U16 R23, [R2.64] ;  /* 0x0000002402177981 */ /* 0x000162000c1e1500 */
[----:B------:R-:W-:Y:S05]  /*2620*/  BRA `(.L_x_7870) ;  /* 0x00000c3000007947 */ /* 0x000fea0003800000 */
.L_x_7875:
[----:B------:R-:W2:Y:S02]  /*2630*/  LDG.E.64 R2, [R2.64] ;  /* 0x0000002402027981 */ /* 0x000ea4000c1e1b00 */
[----:B--2---:R-:W0:Y:S01]  /*2640*/  F2F.F32.F64 R0, R2 ;  /* 0x0000000200007310 */ /* 0x004e220000301000 */
[----:B------:R-:W0:-:S14]  /*2650*/  DSETP.GEU.AND P0, PT, |R2|, c[0x2][0x0], PT ;  /* 0x008000000200762a */ /* 0x000e1c0003f0e200 */
[----:B0-----:R-:W-:-:S05]  /*2660*/  @!P0 FMUL R0, R0, 1.175494350822287508e-38 ;  /* 0x0080000000008820 */ /* 0x001fca0000400000 */
[----:B------:R-:W-:-:S04]  /*2670*/  F2FP.PACK_AB R0, RZ, R0 ;  /* 0x00000000ff00723e */ /* 0x000fc800000000ff */
[----:B------:R-:W-:Y:S01]  /*2680*/  PRMT R23, R0, 0x7610, R23 ;  /* 0x0000761000177816 */ /* 0x000fe20000000017 */
[----:B------:R-:W-:Y:S05]  /*2690*/  BRA `(.L_x_7870) ;  /* 0x00000bc000007947 */ /* 0x000fea0003800000 */
.L_x_7865:
        /* <DEDUP_REMOVED lines=14> */
.L_x_7879:
[----:B------:R-:W2:Y:S02]  /*2780*/  LDG.E.64 R2, [R2.64] ;  /* 0x0000002402027981 */ /* 0x000ea4000c1e1b00 */
[----:B--2---:R-:W0:Y:S01]  /*2790*/  F2F.F32.F64 R0, R2 ;  /* 0x0000000200007310 */ /* 0x004e220000301000 */
[----:B------:R-:W0:-:S14]  /*27a0*/  DSETP.GEU.AND P0, PT, |R2|, c[0x2][0x0], PT ;  /* 0x008000000200762a */ /* 0x000e1c0003f0e200 */
[----:B0-----:R-:W-:-:S05]  /*27b0*/  @!P0 FMUL R0, R0, 1.175494350822287508e-38 ;  /* 0x0080000000008820 */ /* 0x001fca0000400000 */
[----:B------:R-:W-:-:S04]  /*27c0*/  F2FP.PACK_AB R0, RZ, R0 ;  /* 0x00000000ff00723e */ /* 0x000fc800000000ff */
[----:B------:R-:W-:Y:S01]  /*27d0*/  PRMT R23, R0, 0x7610, R23 ;  /* 0x0000761000177816 */ /* 0x000fe20000000017 */
[----:B------:R-:W-:Y:S05]  /*27e0*/  BRA `(.L_x_7870) ;  /* 0x00000a7000007947 */ /* 0x000fea0003800000 */
.L_x_7878:
        /* <DEDUP_REMOVED lines=28> */
.L_x_7881:
        /* <DEDUP_REMOVED lines=16> */
.L_x_7880:
[----:B------:R-:W2:Y:S02]  /*2ab0*/  LDG.E.U16 R0, [R2.64] ;  /* 0x0000002402007981 */ /* 0x000ea4000c1e1500 */
[----:B--2---:R-:W-:-:S04]  /*2ac0*/  PRMT R0, RZ, 0x5410, R0 ;  /* 0x00005410ff007816 */ /* 0x004fc80000000000 */
[----:B------:R-:W-:-:S04]  /*2ad0*/  F2FP.PACK_AB R0, RZ, R0 ;  /* 0x00000000ff00723e */ /* 0x000fc800000000ff */
[----:B------:R-:W-:Y:S01]  /*2ae0*/  PRMT R23, R0, 0x7610, R23 ;  /* 0x0000761000177816 */ /* 0x000fe20000000017 */
[----:B------:R-:W-:Y:S05]  /*2af0*/  BRA `(.L_x_7870) ;  /* 0x0000076000007947 */ /* 0x000fea0003800000 */
.L_x_7877:
        /* <DEDUP_REMOVED lines=12> */
.L_x_7884:
        /* <DEDUP_REMOVED lines=21> */
.L_x_7888:
[----:B------:R-:W-:Y:S05]  /*2d10*/  BSYNC B1 ;  /* 0x0000000000017941 */ /* 0x000fea0003800000 */
.L_x_7887:
[----:B------:R-:W-:Y:S01]  /*2d20*/  LEA R3, R0, 0x3b800000, 0x17 ;  /* 0x3b80000000037811 */ /* 0x000fe200078eb8ff */
[----:B------:R-:W-:-:S05]  /*2d30*/  IMAD.SHL.U32 R0, R2, 0x100000, RZ ;  /* 0x0010000002007824 */ /* 0x000fca00078e00ff */
[----:B------:R-:W-:Y:S02]  /*2d40*/  LOP3.LUT R0, R3, R0, R4, 0xfe, !PT ;  /* 0x0000000003007212 */ /* 0x000fe400078efe04 */
.L_x_7886:
[----:B------:R-:W-:Y:S05]  /*2d50*/  BSYNC B0 ;  /* 0x0000000000007941 */ /* 0x000fea0003800000 */
.L_x_7885:
[----:B------:R-:W-:-:S04]  /*2d60*/  F2FP.PACK_AB R0, RZ, R0 ;  /* 0x00000000ff00723e */ /* 0x000fc800000000ff */
[----:B------:R-:W-:Y:S01]  /*2d70*/  PRMT R23, R0, 0x7610, R23 ;  /* 0x0000761000177816 */ /* 0x000fe20000000017 */
[----:B------:R-:W-:Y:S05]  /*2d80*/  BRA `(.L_x_7870) ;  /* 0x000004d000007947 */ /* 0x000fea0003800000 */
.L_x_7883:
        /* <DEDUP_REMOVED lines=21> */
.L_x_7892:
[----:B------:R-:W-:Y:S05]  /*2ee0*/  BSYNC B1 ;  /* 0x0000000000017941 */ /* 0x000fea0003800000 */
.L_x_7891:
[----:B------:R-:W-:Y:S01]  /*2ef0*/  LEA R3, R0, 0x37800000, 0x17 ;  /* 0x3780000000037811 */ /* 0x000fe200078eb8ff */
[----:B------:R-:W-:-:S05]  /*2f00*/  IMAD.SHL.U32 R0, R2, 0x200000, RZ ;  /* 0x0020000002007824 */ /* 0x000fca00078e00ff */
[----:B------:R-:W-:Y:S02]  /*2f10*/  LOP3.LUT R0, R3, R0, R4, 0xfe, !PT ;  /* 0x0000000003007212 */ /* 0x000fe400078efe04 */
.L_x_7890:
[----:B------:R-:W-:Y:S05]  /*2f20*/  BSYNC B0 ;  /* 0x0000000000007941 */ /* 0x000fea0003800000 */
.L_x_7889:
[----:B------:R-:W-:-:S04]  /*2f30*/  F2FP.PACK_AB R0, RZ, R0 ;  /* 0x00000000ff00723e */ /* 0x000fc800000000ff */
[----:B------:R-:W-:Y:S01]  /*2f40*/  PRMT R23, R0, 0x7610, R23 ;  /* 0x0000761000177816 */ /* 0x000fe20000000017 */
[----:B------:R-:W-:Y:S05]  /*2f50*/  BRA `(.L_x_7870) ;  /* 0x0000030000007947 */ /* 0x000fea0003800000 */
.L_x_7882:
        /* <DEDUP_REMOVED lines=14> */
.L_x_7896:
[----:B------:R-:W-:Y:S05]  /*3040*/  BSYNC B0 ;  /* 0x0000000000007941 */ /* 0x000fea0003800000 */
.L_x_7895:
[----:B------:R-:W-:-:S04]  /*3050*/  F2FP.PACK_AB R0, RZ, R0 ;  /* 0x00000000ff00723e */ /* 0x000fc800000000ff */
[----:B------:R-:W-:Y:S01]  /*3060*/  PRMT R23, R0, 0x7610, R23 ;  /* 0x0000761000177816 */ /* 0x000fe20000000017 */
[----:B------:R-:W-:Y:S05]  /*3070*/  BRA `(.L_x_7870) ;  /* 0x000001e000007947 */ /* 0x000fea0003800000 */
.L_x_7869:
        /* <DEDUP_REMOVED lines=21> */
.L_x_7894:
[----:B------:R-:W2:Y:S02]  /*31d0*/  LDG.E.64 R2, [R2.64] ;  /* 0x0000002402027981 */ /* 0x000ea4000c1e1b00 */
[----:B--2---:R-:W0:Y:S02]  /*31e0*/  I2F.U64 R0, R2 ;  /* 0x0000000200007312 */ /* 0x004e240000301000 */
[----:B0-----:R-:W-:-:S04]  /*31f0*/  F2FP.PACK_AB R0, RZ, R0 ;  /* 0x00000000ff00723e */ /* 0x001fc800000000ff */
[----:B------:R-:W-:Y:S01]  /*3200*/  PRMT R23, R0, 0x7610, R23 ;  /* 0x0000761000177816 */ /* 0x000fe20000000017 */
[----:B------:R-:W-:Y:S05]  /*3210*/  BRA `(.L_x_7870) ;  /* 0x0000004000007947 */ /* 0x000fea0003800000 */
.L_x_7893:
[----:B------:R-:W2:Y:S02]  /*3220*/  LDG.E R2, [R2.64] ;  /* 0x0000002402027981 */ /* 0x000ea4000c1e1900 */
[----:B--2---:R-:W0:Y:S02]  /*3230*/  I2F.U32 R0, R2 ;  /* 0x0000000200007306 */ /* 0x004e240000201000 */
[----:B0-----:R-:W-:-:S04]  /*3240*/  F2FP.PACK_AB R0, RZ, R0 ;  /* 0x00000000ff00723e */ /* 0x001fc800000000ff */
[----:B------:R-:W-:Y:S02]  /*3250*/  PRMT R23, R0, 0x7610, R23 ;  /* 0x0000761000177816 */ /* 0x000fe40000000017 */
.L_x_7870:
        /* <DEDUP_REMOVED lines=19> */
.L_x_7900:
[----:B------:R-:W2:Y:S02]  /*3390*/  LDG.E.U8 R2, [R2.64] ;  /* 0x0000002402027981 */ /* 0x000ea4000c1e1100 */
[----:B--2---:R-:W0:Y:S02]  /*33a0*/  I2F.U16 R0, R2 ;  /* 0x0000000200007306 */ /* 0x004e240000101000 */
[----:B0-----:R-:W-:-:S04]  /*33b0*/  F2FP.PACK_AB R0, RZ, R0 ;  /* 0x00000000ff00723e */ /* 0x001fc800000000ff */
[----:B------:R-:W-:Y:S01]  /*33c0*/  PRMT R26, R0, 0x7610, R26 ;  /* 0x00007610001a7816 */ /* 0x000fe2000000001a */
[----:B------:R-:W-:Y:S05]  /*33d0*/  BRA `(.L_x_7902) ;  /* 0x00000ed000007947 */ /* 0x000fea0003800000 */
.L_x_7899:
        /* <DEDUP_REMOVED lines=11> */
.L_x_7904:
[----:B------:R-:W2:Y:S02]  /*3490*/  LDG.E R2, [R2.64] ;  /* 0x0000002402027981 */ /* 0x000ea4000c1e1900 */
[----:B--2---:R-:W0:Y:S02]  /*34a0*/  I2F R0, R2 ;  /* 0x0000000200007306 */ /* 0x004e240000201400 */
[----:B0-----:R-:W-:-:S04]  /*34b0*/  F2FP.PACK_AB R0, RZ, R0 ;  /* 0x00000000ff00723e */ /* 0x001fc800000000ff */
[----:B------:R-:W-:Y:S01]  /*34c0*/  PRMT R26, R0, 0x7610, R26 ;  /* 0x00007610001a7816 */ /* 0x000fe2000000001a */
[----:B------:R-:W-:Y:S05]  /*34d0*/  BRA `(.L_x_7902) ;  /* 0x00000dd000007947 */ /* 0x000fea0003800000 */
.L_x_7903:
[----:B------:R-:W2:Y:S02]  /*34e0*/  LDG.E.U16 R2, [R2.64] ;  /* 0x0000002402027981 */ /* 0x000ea4000c1e1500 */
[----:B--2---:R-:W0:Y:S02]  /*34f0*/  I2F.S16 R0, R2 ;  /* 0x0000000200007306 */ /* 0x004e240000101400 */
[----:B0-----:R-:W-:-:S04]  /*3500*/  F2FP.PACK_AB R0, RZ, R0 ;  /* 0x00000000ff00723e */ /* 0x001fc800000000ff */
[----:B------:R-:W-:Y:S01]  /*3510*/  PRMT R26, R0, 0x7610, R26 ;  /* 0x00007610001a7816 */ /* 0x000fe2000000001a */
[----:B------:R-:W-:Y:S05]  /*3520*/  BRA `(.L_x_7902) ;  /* 0x00000d8000007947 */ /* 0x000fea0003800000 */
.L_x_7898:
        /* <DEDUP_REMOVED lines=9> */
.L_x_7906:
[----:B------:R0:W5:Y:S01]  /*35c0*/  LDG.E.U16 R26, [R2.64] ;  /* 0x00000024021a7981 */ /* 0x000162000c1e1500 */
[----:B------:R-:W-:Y:S05]  /*35d0*/  BRA `(.L_x_7902) ;  /* 0x00000cd000007947 */ /* 0x000fea0003800000 */
.L_x_7905:
        /* <DEDUP_REMOVED lines=9> */
.L_x_7908:
[----:B------:R0:W5:Y:S01]  /*3670*/  LDG.E.U16 R26, [R2.64] ;  /* 0x00000024021a7981 */ /* 0x000162000c1e1500 */
[----:B------:R-:W-:Y:S05]  /*3680*/  BRA `(.L_x_7902) ;  /* 0x00000c2000007947 */ /* 0x000fea0003800000 */
.L_x_7907:
[----:B------:R-:W2:Y:S02]  /*3690*/  LDG.E.64 R2, [R2.64] ;  /* 0x0000002402027981 */ /* 0x000ea4000c1e1b00 */
[----:B--2---:R-:W0:Y:S01]  /*36a0*/  F2F.F32.F64 R0, R2 ;  /* 0x0000000200007310 */ /* 0x004e220000301000 */
[----:B------:R-:W0:-:S14]  /*36b0*/  DSETP.GEU.AND P0, PT, |R2|, c[0x2][0x0], PT ;  /* 0x008000000200762a */ /* 0x000e1c0003f0e200 */
[----:B0-----:R-:W-:-:S05]  /*36c0*/  @!P0 FMUL R0, R0, 1.175494350822287508e-38 ;  /* 0x0080000000008820 */ /* 0x001fca0000400000 */
[----:B------:R-:W-:-:S04]  /*36d0*/  F2FP.PACK_AB R0, RZ, R0 ;  /* 0x00000000ff00723e */ /* 0x000fc800000000ff */
[----:B------:R-:W-:Y:S01]  /*36e0*/  PRMT R26, R0, 0x7610, R26 ;  /* 0x00007610001a7816 */ /* 0x000fe2000000001a */
[----:B------:R-:W-:Y:S05]  /*36f0*/  BRA `(.L_x_7902) ;  /* 0x00000bb000007947 */ /* 0x000fea0003800000 */
.L_x_7897:
        /* <DEDUP_REMOVED lines=14> */
.L_x_7911:
[----:B------:R-:W2:Y:S02]  /*37e0*/  LDG.E.64 R2, [R2.64] ;  /* 0x0000002402027981 */ /* 0x000ea4000c1e1b00 */
[----:B--2---:R-:W0:Y:S01]  /*37f0*/  F2F.F32.F64 R0, R2 ;  /* 0x0000000200007310 */ /* 0x004e220000301000 */
[----:B------:R-:W0:-:S14]  /*3800*/  DSETP.GEU.AND P0, PT, |R2|, c[0x2][0x0], PT ;  /* 0x008000000200762a */ /* 0x000e1c0003f0e200 */
[----:B0-----:R-:W-:-:S05]  /*3810*/  @!P0 FMUL R0, R0, 1.175494350822287508e-38 ;  /* 0x0080000000008820 */ /* 0x001fca0000400000 */
[----:B------:R-:W-:-:S04]  /*3820*/  F2FP.PACK_AB R0, RZ, R0 ;  /* 0x00000000ff00723e */ /* 0x000fc800000000ff */
[----:B------:R-:W-:Y:S01]  /*3830*/  PRMT R26, R0, 0x7610, R26 ;  /* 0x00007610001a7816 */ /* 0x000fe2000000001a */
[----:B------:R-:W-:Y:S05]  /*3840*/  BRA `(.L_x_7902) ;  /* 0x00000a6000007947 */ /* 0x000fea0003800000 */
.L_x_7910:
        /* <DEDUP_REMOVED lines=28> */
.L_x_7913:
        /* <DEDUP_REMOVED lines=15> */
.L_x_7912:
[----:B------:R-:W2:Y:S02]  /*3b00*/  LDG.E.U16 R0, [R2.64] ;  /* 0x0000002402007981 */ /* 0x000ea4000c1e1500 */
[----:B--2---:R-:W-:-:S04]  /*3b10*/  PRMT R0, RZ, 0x5410, R0 ;  /* 0x00005410ff007816 */ /* 0x004fc80000000000 */
[----:B------:R-:W-:-:S04]  /*3b20*/  F2FP.PACK_AB R0, RZ, R0 ;  /* 0x00000000ff00723e */ /* 0x000fc800000000ff */
[----:B------:R-:W-:Y:S01]  /*3b30*/  PRMT R26, R0, 0x7610, R26 ;  /* 0x00007610001a7816 */ /* 0x000fe2000000001a */
[----:B------:R-:W-:Y:S05]  /*3b40*/  BRA `(.L_x_7902) ;  /* 0x0000076000007947 */ /* 0x000fea0003800000 */
.L_x_7909:
        /* <DEDUP_REMOVED lines=12> */
.L_x_7916:
        /* <DEDUP_REMOVED lines=21> */
.L_x_7920:
[----:B------:R-:W-:Y:S05]  /*3d60*/  BSYNC B1 ;  /* 0x0000000000017941 */ /* 0x000fea0003800000 */
.L_x_7919:
[----:B------:R-:W-:Y:S01]  /*3d70*/  LEA R3, R0, 0x3b800000, 0x17 ;  /* 0x3b80000000037811 */ /* 0x000fe200078eb8ff */
[----:B------:R-:W-:-:S05]  /*3d80*/  IMAD.SHL.U32 R0, R2, 0x100000, RZ ;  /* 0x0010000002007824 */ /* 0x000fca00078e00ff */
[----:B------:R-:W-:Y:S02]  /*3d90*/  LOP3.LUT R0, R3, R0, R4, 0xfe, !PT ;  /* 0x0000000003007212 */ /* 0x000fe400078efe04 */
.L_x_7918:
[----:B------:R-:W-:Y:S05]  /*3da0*/  BSYNC B0 ;  /* 0x0000000000007941 */ /* 0x000fea0003800000 */
.L_x_7917:
[----:B------:R-:W-:-:S04]  /*3db0*/  F2FP.PACK_AB R0, RZ, R0 ;  /* 0x00000000ff00723e */ /* 0x000fc800000000ff */
[----:B------:R-:W-:Y:S01]  /*3dc0*/  PRMT R26, R0, 0x7610, R26 ;  /* 0x00007610001a7816 */ /* 0x000fe2000000001a */
[----:B------:R-:W-:Y:S05]  /*3dd0*/  BRA `(.L_x_7902) ;  /* 0x000004d000007947 */ /* 0x000fea0003800000 */
.L_x_7915:
        /* <DEDUP_REMOVED lines=21> */
.L_x_7924:
[----:B------:R-:W-:Y:S05]  /*3f30*/  BSYNC B1 ;  /* 0x0000000000017941 */ /* 0x000fea0003800000 */
.L_x_7923:
[----:B------:R-:W-:Y:S01]  /*3f40*/  LEA R3, R0, 0x37800000, 0x17 ;  /* 0x3780000000037811 */ /* 0x000fe200078eb8ff */
[----:B------:R-:W-:-:S05]  /*3f50*/  IMAD.SHL.U32 R0, R2, 0x200000, RZ ;  /* 0x0020000002007824 */ /* 0x000fca00078e00ff */
[----:B------:R-:W-:Y:S02]  /*3f60*/  LOP3.LUT R0, R3, R0, R4, 0xfe, !PT ;  /* 0x0000000003007212 */ /* 0x000fe400078efe04 */
.L_x_7922:
[----:B------:R-:W-:Y:S05]  /*3f70*/  BSYNC B0 ;  /* 0x0000000000007941 */ /* 0x000fea0003800000 */
.L_x_7921:
[----:B------:R-:W-:-:S04]  /*3f80*/  F2FP.PACK_AB R0, RZ, R0 ;  /* 0x00000000ff00723e */ /* 0x000fc800000000ff */
[----:B------:R-:W-:Y:S01]  /*3f90*/  PRMT R26, R0, 0x7610, R26 ;  /* 0x00007610001a7816 */ /* 0x000fe2000000001a */
[----:B------:R-:W-:Y:S05]  /*3fa0*/  BRA `(.L_x_7902) ;  /* 0x0000030000007947 */ /* 0x000fea0003800000 */
.L_x_7914:
        /* <DEDUP_REMOVED lines=14> */
.L_x_7928:
[----:B------:R-:W-:Y:S05]  /*4090*/  BSYNC B0 ;  /* 0x0000000000007941 */ /* 0x000fea0003800000 */
.L_x_7927:
[----:B------:R-:W-:-:S04]  /*40a0*/  F2FP.PACK_AB R0, RZ, R0 ;  /* 0x00000000ff00723e */ /* 0x000fc800000000ff */
[----:B------:R-:W-:Y:S01]  /*40b0*/  PRMT R26, R0, 0x7610, R26 ;  /* 0x00007610001a7816 */ /* 0x000fe2000000001a */
[----:B------:R-:W-:Y:S05]  /*40c0*/  BRA `(.L_x_7902) ;  /* 0x000001e000007947 */ /* 0x000fea0003800000 */
.L_x_7901:
        /* <DEDUP_REMOVED lines=21> */
.L_x_7926:
[----:B------:R-:W2:Y:S02]  /*4220*/  LDG.E.64 R2, [R2.64] ;  /* 0x0000002402027981 */ /* 0x000ea4000c1e1b00 */
[----:B--2---:R-:W0:Y:S02]  /*4230*/  I2F.U64 R0, R2 ;  /* 0x0000000200007312 */ /* 0x004e240000301000 */
[----:B0-----:R-:W-:-:S04]  /*4240*/  F2FP.PACK_AB R0, RZ, R0 ;  /* 0x00000000ff00723e */ /* 0x001fc800000000ff */
[----:B------:R-:W-:Y:S01]  /*4250*/  PRMT R26, R0, 0x7610, R26 ;  /* 0x00007610001a7816 */ /* 0x000fe2000000001a */
[----:B------:R-:W-:Y:S05]  /*4260*/  BRA `(.L_x_7902) ;  /* 0x0000004000007947 */ /* 0x000fea0003800000 */
.L_x_7925:
[----:B------:R-:W2:Y:S02]  /*4270*/  LDG.E R2, [R2.64] ;  /* 0x0000002402027981 */ /* 0x000ea4000c1e1900 */
[----:B--2---:R-:W0:Y:S02]  /*4280*/  I2F.U32 R0, R2 ;  /* 0x0000000200007306 */ /* 0x004e240000201000 */
[----:B0-----:R-:W-:-:S04]  /*4290*/  F2FP.PACK_AB R0, RZ, R0 ;  /* 0x00000000ff00723e */ /* 0x001fc800000000ff */
[----:B------:R-:W-:Y:S02]  /*42a0*/  PRMT R26, R0, 0x7610, R26 ;  /* 0x00007610001a7816 */ /* 0x000fe4000000001a */
.L_x_7902:
[----:B------:R-:W-:-:S05]  /*42b0*/  IADD3 R17, R17, 0x80, RZ ;  /* 0x0000008011117810 */ /* 0x000fca0007ffe0ff */
.L_x_7864:
[----:B------:R-:W-:Y:S05]  /*42c0*/  BSYNC B6 ;  /* 0x0000000000067941 */ /* 0x000fea0003800000 */
.L_x_7863:
        /* <DEDUP_REMOVED lines=26> */
.L_x_7934:
[----:B------:R-:W2:Y:S02]  /*4470*/  LDG.E.U8 R4, [R4.64] ;  /* 0x0000002404047981 */ /* 0x000ea4000c1e1100 */
[----:B--2---:R-:W0:Y:S02]  /*4480*/  I2F.U16 R0, R4 ;  /* 0x0000000400007306 */ /* 0x004e240000101000 */
[----:B0-----:R-:W-:-:S04]  /*4490*/  F2FP.PACK_AB R0, RZ, R0 ;  /* 0x00000000ff00723e */ /* 0x001fc800000000ff */
[----:B------:R-:W-:Y:S01]  /*44a0*/  PRMT R28, R0, 0x7610, R28 ;  /* 0x00007610001c7816 */ /* 0x000fe2000000001c */
[----:B------:R-:W-:Y:S05]  /*44b0*/  BRA `(.L_x_7936) ;  /* 0x00000ed000007947 */ /* 0x000fea0003800000 */
.L_x_7933:
        /* <DEDUP_REMOVED lines=11> */
.L_x_7938:
[----:B------:R-:W2:Y:S02]  /*4570*/  LDG.E R4, [R4.64] ;  /* 0x0000002404047981 */ /* 0x000ea4000c1e1900 */
[----:B--2---:R-:W0:Y:S02]  /*4580*/  I2F R0, R4 ;  /* 0x0000000400007306 */ /* 0x004e240000201400 */
[----:B0-----:R-:W-:-:S04]  /*4590*/  F2FP.PACK_AB R0, RZ, R0 ;  /* 0x00000000ff00723e */ /* 0x001fc800000000ff */
[----:B------:R-:W-:Y:S01]  /*45a0*/  PRMT R28, R0, 0x7610, R28 ;  /* 0x00007610001c7816 */ /* 0x000fe2000000001c */
[----:B------:R-:W-:Y:S05]  /*45b0*/  BRA `(.L_x_7936) ;  /* 0x00000dd000007947 */ /* 0x000fea0003800000 */
.L_x_7937:
[----:B------:R-:W2:Y:S02]  /*45c0*/  LDG.E.U16 R4, [R4.64] ;  /* 0x0000002404047981 */ /* 0x000ea4000c1e1500 */
[----:B--2---:R-:W0:Y:S02]  /*45d0*/  I2F.S16 R0, R4 ;  /* 0x0000000400007306 */ /* 0x004e240000101400 */
[----:B0-----:R-:W-:-:S04]  /*45e0*/  F2FP.PACK_AB R0, RZ, R0 ;  /* 0x00000000ff00723e */ /* 0x001fc800000000ff */
[----:B------:R-:W-:Y:S01]  /*45f0*/  PRMT R28, R0, 0x7610, R28 ;  /* 0x00007610001c7816 */ /* 0x000fe2000000001c */
[----:B------:R-:W-:Y:S05]  /*4600*/  BRA `(.L_x_7936) ;  /* 0x00000d8000007947 */ /* 0x000fea0003800000 */
.L_x_7932:
        /* <DEDUP_REMOVED lines=9> */
.L_x_7940:
[----:B------:R0:W5:Y:S01]  /*46a0*/  LDG.E.U16 R28, [R4.64] ;  /* 0x00000024041c7981 */ /* 0x000162000c1e1500 */
[----:B------:R-:W-:Y:S05]  /*46b0*/  BRA `(.L_x_7936) ;  /* 0x00000cd000007947 */ /* 0x000fea0003800000 */
.L_x_7939:
        /* <DEDUP_REMOVED lines=9> */
.L_x_7942:
[----:B------:R0:W5:Y:S01]  /*4750*/  LDG.E.U16 R28, [R4.64] ;  /* 0x00000024041c7981 */ /* 0x000162000c1e1500 */
[----:B------:R-:W-:Y:S05]  /*4760*/  BRA `(.L_x_7936) ;  /* 0x00000c2000007947 */ /* 0x000fea0003800000 */
.L_x_7941:
[----:B------:R-:W2:Y:S02]  /*4770*/  LDG.E.64 R4, [R4.64] ;  /* 0x0000002404047981 */ /* 0x000ea4000c1e1b00 */
[----:B--2---:R-:W0:Y:S01]  /*4780*/  F2F.F32.F64 R0, R4 ;  /* 0x0000000400007310 */ /* 0x004e220000301000 */
[----:B------:R-:W0:-:S14]  /*4790*/  DSETP.GEU.AND P0, PT, |R4|, c[0x2][0x0], PT ;  /* 0x008000000400762a */ /* 0x000e1c0003f0e200 */
[----:B0-----:R-:W-:-:S05]  /*47a0*/  @!P0 FMUL R0, R0, 1.175494350822287508e-38 ;  /* 0x0080000000008820 */ /* 0x001fca0000400000 */
[----:B------:R-:W-:-:S04]  /*47b0*/  F2FP.PACK_AB R0, RZ, R0 ;  /* 0x00000000ff00723e */ /* 0x000fc800000000ff */
[----:B------:R-:W-:Y:S01]  /*47c0*/  PRMT R28, R0, 0x7610, R28 ;  /* 0x00007610001c7816 */ /* 0x000fe2000000001c */
[----:B------:R-:W-:Y:S05]  /*47d0*/  BRA `(.L_x_7936) ;  /* 0x00000bb000007947 */ /* 0x000fea0003800000 */
.L_x_7931:
        /* <DEDUP_REMOVED lines=14> */
.L_x_7945:
[----:B------:R-:W2:Y:S02]  /*48c0*/  LDG.E.64 R4, [R4.64] ;  /* 0x0000002404047981 */ /* 0x000ea4000c1e1b00 */
[----:B--2---:R-:W0:Y:S01]  /*48d0*/  F2F.F32.F64 R0, R4 ;  /* 0x0000000400007310 */ /* 0x004e220000301000 */
[----:B------:R-:W0:-:S14]  /*48e0*/  DSETP.GEU.AND P0, PT, |R4|, c[0x2][0x0], PT ;  /* 0x008000000400762a */ /* 0x000e1c0003f0e200 */
[----:B0-----:R-:W-:-:S05]  /*48f0*/  @!P0 FMUL R0, R0, 1.175494350822287508e-38 ;  /* 0x0080000000008820 */ /* 0x001fca0000400000 */
[----:B------:R-:W-:-:S04]  /*4900*/  F2FP.PACK_AB R0, RZ, R0 ;  /* 0x00000000ff00723e */ /* 0x000fc800000000ff */
[----:B------:R-:W-:Y:S01]  /*4910*/  PRMT R28, R0, 0x7610, R28 ;  /* 0x00007610001c7816 */ /* 0x000fe2000000001c */
[----:B------:R-:W-:Y:S05]  /*4920*/  BRA `(.L_x_7936) ;  /* 0x00000a6000007947 */ /* 0x000fea0003800000 */
.L_x_7944:
        /* <DEDUP_REMOVED lines=28> */
.L_x_7947:
        /* <DEDUP_REMOVED lines=15> */
.L_x_7946:
[----:B------:R-:W2:Y:S02]  /*4be0*/  LDG.E.U16 R0, [R4.64] ;  /* 0x0000002404007981 */ /* 0x000ea4000c1e1500 */
[----:B--2---:R-:W-:-:S04]  /*4bf0*/  PRMT R0, RZ, 0x5410, R0 ;  /* 0x00005410ff007816 */ /* 0x004fc80000000000 */
[----:B------:R-:W-:-:S04]  /*4c00*/  F2FP.PACK_AB R0, RZ, R0 ;  /* 0x00000000ff00723e */ /* 0x000fc800000000ff */
[----:B------:R-:W-:Y:S01]  /*4c10*/  PRMT R28, R0, 0x7610, R28 ;  /* 0x00007610001c7816 */ /* 0x000fe2000000001c */
[----:B------:R-:W-:Y:S05]  /*4c20*/  BRA `(.L_x_7936) ;  /* 0x0000076000007947 */ /* 0x000fea0003800000 */
.L_x_7943:
        /* <DEDUP_REMOVED lines=12> */
.L_x_7950:
        /* <DEDUP_REMOVED lines=21> */
.L_x_7954:
[----:B------:R-:W-:Y:S05]  /*4e40*/  BSYNC B1 ;  /* 0x0000000000017941 */ /* 0x000fea0003800000 */
.L_x_7953:
[----:B------:R-:W-:Y:S01]  /*4e50*/  LEA R5, R0, 0x3b800000, 0x17 ;  /* 0x3b80000000057811 */ /* 0x000fe200078eb8ff */
[----:B------:R-:W-:-:S05]  /*4e60*/  IMAD.SHL.U32 R0, R3, 0x100000, RZ ;  /* 0x0010000003007824 */ /* 0x000fca00078e00ff */
[----:B------:R-:W-:Y:S02]  /*4e70*/  LOP3.LUT R0, R5, R0, R6, 0xfe, !PT ;  /* 0x0000000005007212 */ /* 0x000fe400078efe06 */
.L_x_7952:
[----:B------:R-:W-:Y:S05]  /*4e80*/  BSYNC B0 ;  /* 0x0000000000007941 */ /* 0x000fea0003800000 */
.L_x_7951:
[----:B------:R-:W-:-:S04]  /*4e90*/  F2FP.PACK_AB R0, RZ, R0 ;  /* 0x00000000ff00723e */ /* 0x000fc800000000ff */
[----:B------:R-:W-:Y:S01]  /*4ea0*/  PRMT R28, R0, 0x7610, R28 ;  /* 0x00007610001c7816 */ /* 0x000fe2000000001c */
[----:B------:R-:W-:Y:S05]  /*4eb0*/  BRA `(.L_x_7936) ;  /* 0x000004d000007947 */ /* 0x000fea0003800000 */
.L_x_7949:
        /* <DEDUP_REMOVED lines=21> */
.L_x_7958:
[----:B------:R-:W-:Y:S05]  /*5010*/  BSYNC B1 ;  /* 0x0000000000017941 */ /* 0x000fea0003800000 */
.L_x_7957:
[----:B------:R-:W-:Y:S01]  /*5020*/  LEA R5, R0, 0x37800000, 0x17 ;  /* 0x3780000000057811 */ /* 0x000fe200078eb8ff */
[----:B------:R-:W-:-:S05]  /*5030*/  IMAD.SHL.U32 R0, R3, 0x200000, RZ ;  /* 0x0020000003007824 */ /* 0x000fca00078e00ff */
[----:B------:R-:W-:Y:S02]  /*5040*/  LOP3.LUT R0, R5, R0, R6, 0xfe, !PT ;  /* 0x0000000005007212 */ /* 0x000fe400078efe06 */
.L_x_7956:
[----:B------:R-:W-:Y:S05]  /*5050*/  BSYNC B0 ;  /* 0x0000000000007941 */ /* 0x000fea0003800000 */
.L_x_7955:
[----:B------:R-:W-:-:S04]  /*5060*/  F2FP.PACK_AB R0, RZ, R0 ;  /* 0x00000000ff00723e */ /* 0x000fc800000000ff */
[----:B------:R-:W-:Y:S01]  /*5070*/  PRMT R28, R0, 0x7610, R28 ;  /* 0x00007610001c7816 */ /* 0x000fe2000000001c */
[----:B------:R-:W-:Y:S05]  /*5080*/  BRA `(.L_x_7936) ;  /* 0x0000030000007947 */ /* 0x000fea0003800000 */
.L_x_7948:
        /* <DEDUP_REMOVED lines=14> */
.L_x_7962:
[----:B------:R-:W-:Y:S05]  /*5170*/  BSYNC B0 ;  /* 0x0000000000007941 */ /* 0x000fea0003800000 */
.L_x_7961:
[----:B------:R-:W-:-:S04]  /*5180*/  F2FP.PACK_AB R0, RZ, R0 ;  /* 0x00000000ff00723e */ /* 0x000fc800000000ff */
[----:B------:R-:W-:Y:S01]  /*5190*/  PRMT R28, R0, 0x7610, R28 ;  /* 0x00007610001c7816 */ /* 0x000fe2000000001c */
[----:B------:R-:W-:Y:S05]  /*51a0*/  BRA `(.L_x_7936) ;  /* 0x000001e000007947 */ /* 0x000fea0003800000 */
.L_x_7935:
        /* <DEDUP_REMOVED lines=21> */
.L_x_7960:
[----:B------:R-:W2:Y:S02]  /*5300*/  LDG.E.64 R4, [R4.64] ;  /* 0x0000002404047981 */ /* 0x000ea4000c1e1b00 */
[----:B--2---:R-:W0:Y:S02]  /*5310*/  I2F.U64 R0, R4 ;  /* 0x0000000400007312 */ /* 0x004e240000301000 */
[----:B0-----:R-:W-:-:S04]  /*5320*/  F2FP.PACK_AB R0, RZ, R0 ;  /* 0x00000000ff00723e */ /* 0x001fc800000000ff */
[----:B------:R-:W-:Y:S01]  /*5330*/  PRMT R28, R0, 0x7610, R28 ;  /* 0x00007610001c7816 */ /* 0x000fe2000000001c */
[----:B------:R-:W-:Y:S05]  /*5340*/  BRA `(.L_x_7936) ;  /* 0x0000004000007947 */ /* 0x000fea0003800000 */
.L_x_7959:
[----:B------:R-:W2:Y:S02]  /*5350*/  LDG.E R4, [R4.64] ;  /* 0x0000002404047981 */ /* 0x000ea4000c1e1900 */
[----:B--2---:R-:W0:Y:S02]  /*5360*/  I2F.U32 R0, R4 ;  /* 0x0000000400007306 */ /* 0x004e240000201000 */
[----:B0-----:R-:W-:-:S04]  /*5370*/  F2FP.PACK_AB R0, RZ, R0 ;  /* 0x00000000ff00723e */ /* 0x001fc800000000ff */
[----:B------:R-:W-:Y:S02]  /*5380*/  PRMT R28, R0, 0x7610, R28 ;  /* 0x00007610001c7816 */ /* 0x000fe4000000001c */
.L_x_7936:
        /* <DEDUP_REMOVED lines=19> */
.L_x_7966:
[----:B------:R-:W2:Y:S02]  /*54c0*/  LDG.E.U8 R4, [R4.64] ;  /* 0x0000002404047981 */ /* 0x000ea4000c1e1100 */
[----:B--2---:R-:W0:Y:S02]  /*54d0*/  I2F.U16 R0, R4 ;  /* 0x0000000400007306 */ /* 0x004e240000101000 */
[----:B0-----:R-:W-:-:S04]  /*54e0*/  F2FP.PACK_AB R0, RZ, R0 ;  /* 0x00000000ff00723e */ /* 0x001fc800000000ff */
[----:B------:R-:W-:Y:S01]  /*54f0*/  PRMT R2, R0, 0x7610, R2 ;  /* 0x0000761000027816 */ /* 0x000fe20000000002 */
[----:B------:R-:W-:Y:S05]  /*5500*/  BRA `(.L_x_7968) ;  /* 0x00000ec000007947 */ /* 0x000fea0003800000 */
.L_x_7965:
        /* <DEDUP_REMOVED lines=11> */
.L_x_7970:
[----:B------:R-:W2:Y:S02]  /*55c0*/  LDG.E R4, [R4.64] ;  /* 0x0000002404047981 */ /* 0x000ea4000c1e1900 */
[----:B--2---:R-:W0:Y:S02]  /*55d0*/  I2F R0, R4 ;  /* 0x0000000400007306 */ /* 0x004e240000201400 */
[----:B0-----:R-:W-:-:S04]  /*55e0*/  F2FP.PACK_AB R0, RZ, R0 ;  /* 0x00000000ff00723e */ /* 0x001fc800000000ff */
[----:B------:R-:W-:Y:S01]  /*55f0*/  PRMT R2, R0, 0x7610, R2 ;  /* 0x0000761000027816 */ /* 0x000fe20000000002 */
[----:B------:R-:W-:Y:S05]  /*5600*/  BRA `(.L_x_7968) ;  /* 0x00000dc000007947 */ /* 0x000fea0003800000 */
.L_x_7969:
[----:B------:R-:W2:Y:S02]  /*5610*/  LDG.E.U16 R4, [R4.64] ;  /* 0x0000002404047981 */ /* 0x000ea4000c1e1500 */
[----:B--2---:R-:W0:Y:S02]  /*5620*/  I2F.S16 R0, R4 ;  /* 0x0000000400007306 */ /* 0x004e240000101400 */
[----:B0-----:R-:W-:-:S04]  /*5630*/  F2FP.PACK_AB R0, RZ, R0 ;  /* 0x00000000ff00723e */ /* 0x001fc800000000ff */
[----:B------:R-:W-:Y:S01]  /*5640*/  PRMT R2, R0, 0x7610, R2 ;  /* 0x0000761000027816 */ /* 0x000fe20000000002 */
[----:B------:R-:W-:Y:S05]  /*5650*/  BRA `(.L_x_7968) ;  /* 0x00000d7000007947 */ /* 0x000fea0003800000 */
.L_x_7964:
        /* <DEDUP_REMOVED lines=9> */
.L_x_7972:
[----:B------:R0:W5:Y:S01]  /*56f0*/  LDG.E.U16 R2, [R4.64] ;  /* 0x0000002404027981 */ /* 0x000162000c1e1500 */
[----:B------:R-:W-:Y:S05]  /*5700*/  BRA `(.L_x_7968) ;  /* 0x00000cc000007947 */ /* 0x000fea0003800000 */
.L_x_7971:
        /* <DEDUP_REMOVED lines=9> */
.L_x_7974:
[----:B------:R0:W5:Y:S01]  /*57a0*/  LDG.E.U16 R2, [R4.64] ;  /* 0x0000002404027981 */ /* 0x000162000c1e1500 */
[----:B------:R-:W-:Y:S05]  /*57b0*/  BRA `(.L_x_7968) ;  /* 0x00000c1000007947 */ /* 0x000fea0003800000 */
.L_x_7973:
[----:B------:R-:W2:Y:S02]  /*57c0*/  LDG.E.64 R4, [R4.64] ;  /* 0x0000002404047981 */ /* 0x000ea4000c1e1b00 */
[----:B--2---:R-:W0:Y:S01]  /*57d0*/  F2F.F32.F64 R0, R4 ;  /* 0x0000000400007310 */ /* 0x004e220000301000 */
[----:B------:R-:W0:-:S14]  /*57e0*/  DSETP.GEU.AND P0, PT, |R4|, c[0x2][0x0], PT ;  /* 0x008000000400762a */ /* 0x000e1c0003f0e200 */
[----:B0-----:R-:W-:-:S05]  /*57f0*/  @!P0 FMUL R0, R0, 1.175494350822287508e-38 ;  /* 0x0080000000008820 */ /* 0x001fca0000400000 */
[----:B------:R-:W-:-:S04]  /*5800*/  F2FP.PACK_AB R0, RZ, R0 ;  /* 0x00000000ff00723e */ /* 0x000fc800000000ff */
[----:B------:R-:W-:Y:S01]  /*5810*/  PRMT R2, R0, 0x7610, R2 ;  /* 0x0000761000027816 */ /* 0x000fe20000000002 */
[----:B------:R-:W-:Y:S05]  /*5820*/  BRA `(.L_x_7968) ;  /* 0x00000ba000007947 */ /* 0x000fea0003800000 */
.L_x_7963:
        /* <DEDUP_REMOVED lines=14> */
.L_x_7977:
[----:B------:R-:W2:Y:S02]  /*5910*/  LDG.E.64 R4, [R4.64] ;  /* 0x0000002404047981 */ /* 0x000ea4000c1e1b00 */
[----:B--2---:R-:W0:Y:S01]  /*5920*/  F2F.F32.F64 R0, R4 ;  /* 0x0000000400007310 */ /* 0x004e220000301000 */
[----:B------:R-:W0:-:S14]  /*5930*/  DSETP.GEU.AND P0, PT, |R4|, c[0x2][0x0], PT ;  /* 0x008000000400762a */ /* 0x000e1c0003f0e200 */
[----:B0-----:R-:W-:-:S05]  /*5940*/  @!P0 FMUL R0, R0, 1.175494350822287508e-38 ;  /* 0x0080000000008820 */ /* 0x001fca0000400000 */
[----:B------:R-:W-:-:S04]  /*5950*/  F2FP.PACK_AB R0, RZ, R0 ;  /* 0x00000000ff00723e */ /* 0x000fc800000000ff */
[----:B------:R-:W-:Y:S01]  /*5960*/  PRMT R2, R0, 0x7610, R2 ;  /* 0x0000761000027816 */ /* 0x000fe20000000002 */
[----:B------:R-:W-:Y:S05]  /*5970*/  BRA `(.L_x_7968) ;  /* 0x00000a5000007947 */ /* 0x000fea0003800000 */
.L_x_7976:
        /* <DEDUP_REMOVED lines=28> */
.L_x_7979:
        /* <DEDUP_REMOVED lines=14> */
.L_x_7978:
[----:B------:R-:W2:Y:S02]  /*5c20*/  LDG.E.U16 R0, [R4.64] ;  /* 0x0000002404007981 */ /* 0x000ea4000c1e1500 */
[----:B--2---:R-:W-:-:S04]  /*5c30*/  PRMT R0, RZ, 0x5410, R0 ;  /* 0x00005410ff007816 */ /* 0x004fc80000000000 */
[----:B------:R-:W-:-:S04]  /*5c40*/  F2FP.PACK_AB R0, RZ, R0 ;  /* 0x00000000ff00723e */ /* 0x000fc800000000ff */
[----:B------:R-:W-:Y:S01]  /*5c50*/  PRMT R2, R0, 0x7610, R2 ;  /* 0x0000761000027816 */ /* 0x000fe20000000002 */
[----:B------:R-:W-:Y:S05]  /*5c60*/  BRA `(.L_x_7968) ;  /* 0x0000076000007947 */ /* 0x000fea0003800000 */
.L_x_7975:
        /* <DEDUP_REMOVED lines=12> */
.L_x_7982:
        /* <DEDUP_REMOVED lines=21> */
.L_x_7986:
[----:B------:R-:W-:Y:S05]  /*5e80*/  BSYNC B1 ;  /* 0x0000000000017941 */ /* 0x000fea0003800000 */
.L_x_7985:
[----:B------:R-:W-:Y:S01]  /*5e90*/  LEA R3, R0, 0x3b800000, 0x17 ;  /* 0x3b80000000037811 */ /* 0x000fe200078eb8ff */
[----:B------:R-:W-:-:S05]  /*5ea0*/  IMAD.SHL.U32 R0, R2, 0x100000, RZ ;  /* 0x0010000002007824 */ /* 0x000fca00078e00ff */
[----:B------:R-:W-:Y:S02]  /*5eb0*/  LOP3.LUT R0, R3, R0, R4, 0xfe, !PT ;  /* 0x0000000003007212 */ /* 0x000fe400078efe04 */
.L_x_7984:
[----:B------:R-:W-:Y:S05]  /*5ec0*/  BSYNC B0 ;  /* 0x0000000000007941 */ /* 0x000fea0003800000 */
.L_x_7983:
[----:B------:R-:W-:-:S04]  /*5ed0*/  F2FP.PACK_AB R0, RZ, R0 ;  /* 0x00000000ff00723e */ /* 0x000fc800000000ff */
[----:B------:R-:W-:Y:S01]  /*5ee0*/  PRMT R2, R0, 0x7610, R2 ;  /* 0x0000761000027816 */ /* 0x000fe20000000002 */
[----:B------:R-:W-:Y:S05]  /*5ef0*/  BRA `(.L_x_7968) ;  /* 0x000004d000007947 */ /* 0x000fea0003800000 */
.L_x_7981:
        /* <DEDUP_REMOVED lines=21> */
.L_x_7990:
[----:B------:R-:W-:Y:S05]  /*6050*/  BSYNC B1 ;  /* 0x0000000000017941 */ /* 0x000fea0003800000 */
.L_x_7989:
[----:B------:R-:W-:Y:S01]  /*6060*/  LEA R3, R0, 0x37800000, 0x17 ;  /* 0x3780000000037811 */ /* 0x000fe200078eb8ff */
[----:B------:R-:W-:-:S05]  /*6070*/  IMAD.SHL.U32 R0, R2, 0x200000, RZ ;  /* 0x0020000002007824 */ /* 0x000fca00078e00ff */
[----:B------:R-:W-:Y:S02]  /*6080*/  LOP3.LUT R0, R3, R0, R4, 0xfe, !PT ;  /* 0x0000000003007212 */ /* 0x000fe400078efe04 */
.L_x_7988:
[----:B------:R-:W-:Y:S05]  /*6090*/  BSYNC B0 ;  /* 0x0000000000007941 */ /* 0x000fea0003800000 */
.L_x_7987:
[----:B------:R-:W-:-:S04]  /*60a0*/  F2FP.PACK_AB R0, RZ, R0 ;  /* 0x00000000ff00723e */ /* 0x000fc800000000ff */
[----:B------:R-:W-:Y:S01]  /*60b0*/  PRMT R2, R0, 0x7610, R2 ;  /* 0x0000761000027816 */ /* 0x000fe20000000002 */
[----:B------:R-:W-:Y:S05]  /*60c0*/  BRA `(.L_x_7968) ;  /* 0x0000030000007947 */ /* 0x000fea0003800000 */
.L_x_7980:
        /* <DEDUP_REMOVED lines=14> */
.L_x_7994:
[----:B------:R-:W-:Y:S05]  /*61b0*/  BSYNC B0 ;  /* 0x0000000000007941 */ /* 0x000fea0003800000 */
.L_x_7993:
[----:B------:R-:W-:-:S04]  /*61c0*/  F2FP.PACK_AB R0, RZ, R0 ;  /* 0x00000000ff00723e */ /* 0x000fc800000000ff */
[----:B------:R-:W-:Y:S01]  /*61d0*/  PRMT R2, R0, 0x7610, R2 ;  /* 0x0000761000027816 */ /* 0x000fe20000000002 */
[----:B------:R-:W-:Y:S05]  /*61e0*/  BRA `(.L_x_7968) ;  /* 0x000001e000007947 */ /* 0x000fea0003800000 */
.L_x_7967:
        /* <DEDUP_REMOVED lines=21> */
.L_x_7992:
[----:B------:R-:W2:Y:S02]  /*6340*/  LDG.E.64 R4, [R4.64] ;  /* 0x0000002404047981 */ /* 0x000ea4000c1e1b00 */
[----:B--2---:R-:W0:Y:S02]  /*6350*/  I2F.U64 R0, R4 ;  /* 0x0000000400007312 */ /* 0x004e240000301000 */
[----:B0-----:R-:W-:-:S04]  /*6360*/  F2FP.PACK_AB R0, RZ, R0 ;  /* 0x00000000ff00723e */ /* 0x001fc800000000ff */
[----:B------:R-:W-:Y:S01]  /*6370*/  PRMT R2, R0, 0x7610, R2 ;  /* 0x0000761000027816 */ /* 0x000fe20000000002 */
[----:B------:R-:W-:Y:S05]  /*6380*/  BRA `(.L_x_7968) ;  /* 0x0000004000007947 */ /* 0x000fea0003800000 */
.L_x_7991:
[----:B------:R-:W2:Y:S02]  /*6390*/  LDG.E R4, [R4.64] ;  /* 0x0000002404047981 */ /* 0x000ea4000c1e1900 */
[----:B--2---:R-:W0:Y:S02]  /*63a0*/  I2F.U32 R0, R4 ;  /* 0x0000000400007306 */ /* 0x004e240000201000 */
[----:B0-----:R-:W-:-:S04]  /*63b0*/  F2FP.PACK_AB R0, RZ, R0 ;  /* 0x00000000ff00723e */ /* 0x001fc800000000ff */
[----:B------:R-:W-:Y:S02]  /*63c0*/  PRMT R2, R0, 0x7610, R2 ;  /* 0x0000761000027816 */ /* 0x000fe40000000002 */
.L_x_7968:
[----:B------:R-:W-:-:S05]  /*63d0*/  IADD3 R17, R17, 0x80, RZ ;  /* 0x0000008011117810 */ /* 0x000fca0007ffe0ff */
.L_x_7930:
[----:B------:R-:W-:Y:S05]  /*63e0*/  BSYNC B6 ;  /* 0x0000000000067941 */ /* 0x000fea0003800000 */
.L_x_7929:
        /* <DEDUP_REMOVED lines=24> */
.L_x_8000:
[----:B------:R-:W2:Y:S02]  /*6570*/  LDG.E.U8 R4, [R4.64] ;  /* 0x0000002404047981 */ /* 0x000ea4000c1e1100 */
[----:B--2---:R-:W0:Y:S02]  /*6580*/  I2F.U16 R0, R4 ;  /* 0x0000000400007306 */ /* 0x004e240000101000 */
[----:B0-----:R-:W-:-:S04]  /*6590*/  F2FP.PACK_AB R0, RZ, R0 ;  /* 0x00000000ff00723e */ /* 0x001fc800000000ff */
[----:B------:R-:W-:Y:S01]  /*65a0*/  PRMT R27, R0, 0x7610, R27 ;  /* 0x00007610001b7816 */ /* 0x000fe2000000001b */
[----:B------:R-:W-:Y:S05]  /*65b0*/  BRA `(.L_x_8002) ;  /* 0x00000ed000007947 */ /* 0x000fea0003800000 */
.L_x_7999:
        /* <DEDUP_REMOVED lines=11> */
.L_x_8004:
[----:B------:R-:W2:Y:S02]  /*6670*/  LDG.E R4, [R4.64] ;  /* 0x0000002404047981 */ /* 0x000ea4000c1e1900 */
[----:B--2---:R-:W0:Y:S02]  /*6680*/  I2F R0, R4 ;  /* 0x0000000400007306 */ /* 0x004e240000201400 */
[----:B0-----:R-:W-:-:S04]  /*6690*/  F2FP.PACK_AB R0, RZ, R0 ;  /* 0x00000000ff00723e */ /* 0x001fc800000000ff */
[----:B------:R-:W-:Y:S01]  /*66a0*/  PRMT R27, R0, 0x7610, R27 ;  /* 0x00007610001b7816 */ /* 0x000fe2000000001b */
[----:B------:R-:W-:Y:S05]  /*66b0*/  BRA `(.L_x_8002) ;  /* 0x00000dd000007947 */ /* 0x000fea0003800000 */
.L_x_8003:
[----:B------:R-:W2:Y:S02]  /*66c0*/  LDG.E.U16 R4, [R4.64] ;  /* 0x0000002404047981 */ /* 0x000ea4000c1e1500 */
[----:B--2---:R-:W0:Y:S02]  /*66d0*/  I2F.S16 R0, R4 ;  /* 0x0000000400007306 */ /* 0x004e240000101400 */
[----:B0-----:R-:W-:-:S04]  /*66e0*/  F2FP.PACK_AB R0, RZ, R0 ;  /* 0x00000000ff00723e */ /* 0x001fc800000000ff */
[----:B------:R-:W-:Y:S01]  /*66f0*/  PRMT R27, R0, 0x7610, R27 ;  /* 0x00007610001b7816 */ /* 0x000fe2000000001b */
[----:B------:R-:W-:Y:S05]  /*6700*/  BRA `(.L_x_8002) ;  /* 0x00000d8000007947 */ /* 0x000fea0003800000 */
.L_x_7998:
        /* <DEDUP_REMOVED lines=9> */
.L_x_8006:
[----:B------:R0:W5:Y:S01]  /*67a0*/  LDG.E.U16 R27, [R4.64] ;  /* 0x00000024041b7981 */ /* 0x000162000c1e1500 */
[----:B------:R-:W-:Y:S05]  /*67b0*/  BRA `(.L_x_8002) ;  /* 0x00000cd000007947 */ /* 0x000fea0003800000 */
.L_x_8005:
        /* <DEDUP_REMOVED lines=9> */
.L_x_8008:
[----:B------:R0:W5:Y:S01]  /*6850*/  LDG.E.U16 R27, [R4.64] ;  /* 0x00000024041b7981 */ /* 0x000162000c1e1500 */
[----:B------:R-:W-:Y:S05]  /*6860*/  BRA `(.L_x_8002) ;  /* 0x00000c2000007947 */ /* 0x000fea0003800000 */
.L_x_8007:
[----:B------:R-:W2:Y:S02]  /*6870*/  LDG.E.64 R4, [R4.64] ;  /* 0x0000002404047981 */ /* 0x000ea4000c1e1b00 */
[----:B--2---:R-:W0:Y:S01]  /*6880*/  F2F.F32.F64 R0, R4 ;  /* 0x0000000400007310 */ /* 0x004e220000301000 */
[----:B------:R-:W0:-:S14]  /*6890*/  DSETP.GEU.AND P0, PT, |R4|, c[0x2][0x0], PT ;  /* 0x008000000400762a */ /* 0x000e1c0003f0e200 */
[----:B0-----:R-:W-:-:S05]  /*68a0*/  @!P0 FMUL R0, R0, 1.175494350822287508e-38 ;  /* 0x0080000000008820 */ /* 0x001fca0000400000 */
[----:B------:R-:W-:-:S04]  /*68b0*/  F2FP.PACK_AB R0, RZ, R0 ;  /* 0x00000000ff00723e */ /* 0x000fc800000000ff */
[----:B------:R-:W-:Y:S01]  /*68c0*/  PRMT R27, R0, 0x7610, R27 ;  /* 0x00007610001b7816 */ /* 0x000fe2000000001b */
[----:B------:R-:W-:Y:S05]  /*68d0*/  BRA `(.L_x_8002) ;  /* 0x00000bb000007947 */ /* 0x000fea0003800000 */
.L_x_7997:
        /* <DEDUP_REMOVED lines=14> */
.L_x_8011:
[----:B------:R-:W2:Y:S02]  /*69c0*/  LDG.E.64 R4, [R4.64] ;  /* 0x0000002404047981 */ /* 0x000ea4000c1e1b00 */
[----:B--2---:R-:W0:Y:S01]  /*69d0*/  F2F.F32.F64 R0, R4 ;  /* 0x0000000400007310 */ /* 0x004e220000301000 */
[----:B------:R-:W0:-:S14]  /*69e0*/  DSETP.GEU.AND P0, PT, |R4|, c[0x2][0x0], PT ;  /* 0x008000000400762a */ /* 0x000e1c0003f0e200 */
[----:B0-----:R-:W-:-:S05]  /*69f0*/  @!P0 FMUL R0, R0, 1.175494350822287508e-38 ;  /* 0x0080000000008820 */ /* 0x001fca0000400000 */
[----:B------:R-:W-:-:S04]  /*6a00*/  F2FP.PACK_AB R0, RZ, R0 ;  /* 0x00000000ff00723e */ /* 0x000fc800000000ff */
[----:B------:R-:W-:Y:S01]  /*6a10*/  PRMT R27, R0, 0x7610, R27 ;  /* 0x00007610001b7816 */ /* 0x000fe2000000001b */
[----:B------:R-:W-:Y:S05]  /*6a20*/  BRA `(.L_x_8002) ;  /* 0x00000a6000007947 */ /* 0x000fea0003800000 */
.L_x_8010:
        /* <DEDUP_REMOVED lines=28> */
.L_x_8013:
        /* <DEDUP_REMOVED lines=15> */
.L_x_8012:
[----:B------:R-:W2:Y:S02]  /*6ce0*/  LDG.E.U16 R0, [R4.64] ;  /* 0x0000002404007981 */ /* 0x000ea4000c1e1500 */
[----:B--2---:R-:W-:-:S04]  /*6cf0*/  PRMT R0, RZ, 0x5410, R0 ;  /* 0x00005410ff007816 */ /* 0x004fc80000000000 */
[----:B------:R-:W-:-:S04]  /*6d00*/  F2FP.PACK_AB R0, RZ, R0 ;  /* 0x00000000ff00723e */ /* 0x000fc800000000ff */
[----:B------:R-:W-:Y:S01]  /*6d10*/  PRMT R27, R0, 0x7610, R27 ;  /* 0x00007610001b7816 */ /* 0x000fe2000000001b */
[----:B------:R-:W-:Y:S05]  /*6d20*/  BRA `(.L_x_8002) ;  /* 0x0000076000007947 */ /* 0x000fea0003800000 */
.L_x_8009:
        /* <DEDUP_REMOVED lines=12> */
.L_x_8016:
        /* <DEDUP_REMOVED lines=21> */
.L_x_8020:
[----:B------:R-:W-:Y:S05]  /*6f40*/  BSYNC B1 ;  /* 0x0000000000017941 */ /* 0x000fea0003800000 */
.L_x_8019:
[----:B------:R-:W-:Y:S01]  /*6f50*/  LEA R5, R0, 0x3b800000, 0x17 ;  /* 0x3b80000000057811 */ /* 0x000fe200078eb8ff */
[----:B------:R-:W-:-:S05]  /*6f60*/  IMAD.SHL.U32 R0, R3, 0x100000, RZ ;  /* 0x0010000003007824 */ /* 0x000fca00078e00ff */
[----:B------:R-:W-:Y:S02]  /*6f70*/  LOP3.LUT R0, R5, R0, R6, 0xfe, !PT ;  /* 0x0000000005007212 */ /* 0x000fe400078efe06 */
.L_x_8018:
[----:B------:R-:W-:Y:S05]  /*6f80*/  BSYNC B0 ;  /* 0x0000000000007941 */ /* 0x000fea0003800000 */
.L_x_8017:
[----:B------:R-:W-:-:S04]  /*6f90*/  F2FP.PACK_AB R0, RZ, R0 ;  /* 0x00000000ff00723e */ /* 0x000fc800000000ff */
[----:B------:R-:W-:Y:S01]  /*6fa0*/  PRMT R27, R0, 0x7610, R27 ;  /* 0x00007610001b7816 */ /* 0x000fe2000000001b */
[----:B------:R-:W-:Y:S05]  /*6fb0*/  BRA `(.L_x_8002) ;  /* 0x000004d000007947 */ /* 0x000fea0003800000 */
.L_x_8015:
        /* <DEDUP_REMOVED lines=21> */
.L_x_8024:
[----:B------:R-:W-:Y:S05]  /*7110*/  BSYNC B1 ;  /* 0x0000000000017941 */ /* 0x000fea0003800000 */
.L_x_8023:
[----:B------:R-:W-:Y:S01]  /*7120*/  LEA R5, R0, 0x37800000, 0x17 ;  /* 0x3780000000057811 */ /* 0x000fe200078eb8ff */
[----:B------:R-:W-:-:S05]  /*7130*/  IMAD.SHL.U32 R0, R3, 0x200000, RZ ;  /* 0x0020000003007824 */ /* 0x000fca00078e00ff */
[----:B------:R-:W-:Y:S02]  /*7140*/  LOP3.LUT R0, R5, R0, R6, 0xfe, !PT ;  /* 0x0000000005007212 */ /* 0x000fe400078efe06 */
.L_x_8022:
[----:B------:R-:W-:Y:S05]  /*7150*/  BSYNC B0 ;  /* 0x0000000000007941 */ /* 0x000fea0003800000 */
.L_x_8021:
[----:B------:R-:W-:-:S04]  /*7160*/  F2FP.PACK_AB R0, RZ, R0 ;  /* 0x00000000ff00723e */ /* 0x000fc800000000ff */
[----:B------:R-:W-:Y:S01]  /*7170*/  PRMT R27, R0, 0x7610, R27 ;  /* 0x00007610001b7816 */ /* 0x000fe2000000001b */
[----:B------:R-:W-:Y:S05]  /*7180*/  BRA `(.L_x_8002) ;  /* 0x0000030000007947 */ /* 0x000fea0003800000 */
.L_x_8014:
        /* <DEDUP_REMOVED lines=14> */
.L_x_8028:
[----:B------:R-:W-:Y:S05]  /*7270*/  BSYNC B0 ;  /* 0x0000000000007941 */ /* 0x000fea0003800000 */
.L_x_8027:
[----:B------:R-:W-:-:S04]  /*7280*/  F2FP.PACK_AB R0, RZ, R0 ;  /* 0x00000000ff00723e */ /* 0x000fc800000000ff */
[----:B------:R-:W-:Y:S01]  /*7290*/  PRMT R27, R0, 0x7610, R27 ;  /* 0x00007610001b7816 */ /* 0x000fe2000000001b */
[----:B------:R-:W-:Y:S05]  /*72a0*/  BRA `(.L_x_8002) ;  /* 0x000001e000007947 */ /* 0x000fea0003800000 */
.L_x_8001:
        /* <DEDUP_REMOVED lines=21> */
.L_x_8026:
[----:B------:R-:W2:Y:S02]  /*7400*/  LDG.E.64 R4, [R4.64] ;  /* 0x0000002404047981 */ /* 0x000ea4000c1e1b00 */
[----:B--2---:R-:W0:Y:S02]  /*7410*/  I2F.U64 R0, R4 ;  /* 0x0000000400007312 */ /* 0x004e240000301000 */
[----:B0-----:R-:W-:-:S04]  /*7420*/  F2FP.PACK_AB R0, RZ, R0 ;  /* 0x00000000ff00723e */ /* 0x001fc800000000ff */
[----:B------:R-:W-:Y:S01]  /*7430*/  PRMT R27, R0, 0x7610, R27 ;  /* 0x00007610001b7816 */ /* 0x000fe2000000001b */
[----:B------:R-:W-:Y:S05]  /*7440*/  BRA `(.L_x_8002) ;  /* 0x0000004000007947 */ /* 0x000fea0003800000 */
.L_x_8025:
[----:B------:R-:W2:Y:S02]  /*7450*/  LDG.E R4, [R4.64] ;  /* 0x0000002404047981 */ /* 0x000ea4000c1e1900 */
[----:B--2---:R-:W0:Y:S02]  /*7460*/  I2F.U32 R0, R4 ;  /* 0x0000000400007306 */ /* 0x004e240000201000 */
[----:B0-----:R-:W-:-:S04]  /*7470*/  F2FP.PACK_AB R0, RZ, R0 ;  /* 0x00000000ff00723e */ /* 0x001fc800000000ff */
[----:B------:R-:W-:Y:S02]  /*7480*/  PRMT R27, R0, 0x7610, R27 ;  /* 0x00007610001b7816 */ /* 0x000fe4000000001b */
.L_x_8002:
        /* <DEDUP_REMOVED lines=18> */
.L_x_8032:
[----:B------:R-:W2:Y:S02]  /*75b0*/  LDG.E.U8 R4, [R4.64] ;  /* 0x0000002404047981 */ /* 0x000ea4000c1e1100 */
[----:B--2---:R-:W0:Y:S02]  /*75c0*/  I2F.U16 R0, R4 ;  /* 0x0000000400007306 */ /* 0x004e240000101000 */
[----:B0-----:R-:W-:Y:S01]  /*75d0*/  F2FP.PACK_AB R0, RZ, R0 ;  /* 0x00000000ff00723e */ /* 0x001fe200000000ff */
[----:B------:R-:W-:Y:S05]  /*75e0*/  BRA `(.L_x_7996) ;  /* 0x00000e0000007947 */ /* 0x000fea0003800000 */
.L_x_8031:
        /* <DEDUP_REMOVED lines=10> */
.L_x_8035:
[----:B------:R-:W2:Y:S02]  /*7690*/  LDG.E R4, [R4.64] ;  /* 0x0000002404047981 */ /* 0x000ea4000c1e1900 */
[----:B--2---:R-:W0:Y:S02]  /*76a0*/  I2F R0, R4 ;  /* 0x0000000400007306 */ /* 0x004e240000201400 */
[----:B0-----:R-:W-:Y:S01]  /*76b0*/  F2FP.PACK_AB R0, RZ, R0 ;  /* 0x00000000ff00723e */ /* 0x001fe200000000ff */
[----:B------:R-:W-:Y:S05]  /*76c0*/  BRA `(.L_x_7996) ;  /* 0x00000d2000007947 */ /* 0x000fea0003800000 */
.L_x_8034:
[----:B------:R-:W2:Y:S02]  /*76d0*/  LDG.E.U16 R4, [R4.64] ;  /* 0x0000002404047981 */ /* 0x000ea4000c1e1500 */
[----:B--2---:R-:W0:Y:S02]  /*76e0*/  I2F.S16 R0, R4 ;  /* 0x0000000400007306 */ /* 0x004e240000101400 */
[----:B0-----:R-:W-:Y:S01]  /*76f0*/  F2FP.PACK_AB R0, RZ, R0 ;  /* 0x00000000ff00723e */ /* 0x001fe200000000ff */
[----:B------:R-:W-:Y:S05]  /*7700*/  BRA `(.L_x_7996) ;  /* 0x00000ce000007947 */ /* 0x000fea0003800000 */
.L_x_8030:
        /* <DEDUP_REMOVED lines=9> */
.L_x_8037:
[----:B------:R0:W5:Y:S01]  /*77a0*/  LDG.E.U16 R0, [R4.64] ;  /* 0x0000002404007981 */ /* 0x000162000c1e1500 */
[----:B------:R-:W-:Y:S05]  /*77b0*/  BRA `(.L_x_7996) ;  /* 0x00000c3000007947 */ /* 0x000fea0003800000 */
.L_x_8036:
        /* <DEDUP_REMOVED lines=9> */
.L_x_8039:
[----:B------:R0:W5:Y:S01]  /*7850*/  LDG.E.U16 R0, [R4.64] ;  /* 0x0000002404007981 */ /* 0x000162000c1e1500 */
[----:B------:R-:W-:Y:S05]  /*7860*/  BRA `(.L_x_7996) ;  /* 0x00000b8000007947 */ /* 0x000fea0003800000 */
.L_x_8038:
[----:B------:R-:W2:Y:S02]  /*7870*/  LDG.E.64 R4, [R4.64] ;  /* 0x0000002404047981 */ /* 0x000ea4000c1e1b00 */
[----:B--2---:R-:W0:Y:S01]  /*7880*/  F2F.F32.F64 R0, R4 ;  /* 0x0000000400007310 */ /* 0x004e220000301000 */
[----:B------:R-:W0:-:S14]  /*7890*/  DSETP.GEU.AND P0, PT, |R4|, c[0x2][0x0], PT ;  /* 0x008000000400762a */ /* 0x000e1c0003f0e200 */
[----:B0-----:R-:W-:-:S05]  /*78a0*/  @!P0 FMUL R0, R0, 1.175494350822287508e-38 ;  /* 0x0080000000008820 */ /* 0x001fca0000400000 */
[----:B------:R-:W-:Y:S01]  /*78b0*/  F2FP.PACK_AB R0, RZ, R0 ;  /* 0x00000000ff00723e */ /* 0x000fe200000000ff */
[----:B------:R-:W-:Y:S05]  /*78c0*/  BRA `(.L_x_7996) ;  /* 0x00000b2000007947 */ /* 0x000fea0003800000 */
.L_x_8029:
        /* <DEDUP_REMOVED lines=13> */
.L_x_8042:
[----:B------:R-:W2:Y:S02]  /*79a0*/  LDG.E.64 R4, [R4.64] ;  /* 0x0000002404047981 */ /* 0x000ea4000c1e1b00 */
[----:B--2---:R-:W0:Y:S01]  /*79b0*/  F2F.F32.F64 R0, R4 ;  /* 0x0000000400007310 */ /* 0x004e220000301000 */
[----:B------:R-:W0:-:S14]  /*79c0*/  DSETP.GEU.AND P0, PT, |R4|, c[0x2][0x0], PT ;  /* 0x008000000400762a */ /* 0x000e1c0003f0e200 */
[----:B0-----:R-:W-:-:S05]  /*79d0*/  @!P0 FMUL R0, R0, 1.175494350822287508e-38 ;  /* 0x0080000000008820 */ /* 0x001fca0000400000 */
[----:B------:R-:W-:Y:S01]  /*79e0*/  F2FP.PACK_AB R0, RZ, R0 ;  /* 0x00000000ff00723e */ /* 0x000fe200000000ff */
[----:B------:R-:W-:Y:S05]  /*79f0*/  BRA `(.L_x_7996) ;  /* 0x000009f000007947 */ /* 0x000fea0003800000 */
.L_x_8041:
        /* <DEDUP_REMOVED lines=28> */
.L_x_8044:
        /* <DEDUP_REMOVED lines=14> */
.L_x_8043:
[----:B------:R-:W2:Y:S02]  /*7ca0*/  LDG.E.U16 R0, [R4.64] ;  /* 0x0000002404007981 */ /* 0x000ea4000c1e1500 */
[----:B--2---:R-:W-:-:S04]  /*7cb0*/  PRMT R0, RZ, 0x5410, R0 ;  /* 0x00005410ff007816 */ /* 0x004fc80000000000 */
[----:B------:R-:W-:Y:S01]  /*7cc0*/  F2FP.PACK_AB R0, RZ, R0 ;  /* 0x00000000ff00723e */ /* 0x000fe200000000ff */
[----:B------:R-:W-:Y:S05]  /*7cd0*/  BRA `(.L_x_7996) ;  /* 0x0000071000007947 */ /* 0x000fea0003800000 */
.L_x_8040:
        /* <DEDUP_REMOVED lines=12> */
.L_x_8047:
        /* <DEDUP_REMOVED lines=21> */
.L_x_8051:
[----:B------:R-:W-:Y:S05]  /*7ef0*/  BSYNC B1 ;  /* 0x0000000000017941 */ /* 0x000fea0003800000 */
.L_x_8050:
[----:B------:R-:W-:Y:S01]  /*7f00*/  LEA R5, R0, 0x3b800000, 0x17 ;  /* 0x3b80000000057811 */ /* 0x000fe200078eb8ff */
[----:B------:R-:W-:-:S05]  /*7f10*/  IMAD.SHL.U32 R0, R3, 0x100000, RZ ;  /* 0x0010000003007824 */ /* 0x000fca00078e00ff */
[----:B------:R-:W-:Y:S02]  /*7f20*/  LOP3.LUT R0, R5, R0, R6, 0xfe, !PT ;  /* 0x0000000005007212 */ /* 0x000fe400078efe06 */
.L_x_8049:
[----:B------:R-:W-:Y:S05]  /*7f30*/  BSYNC B0 ;  /* 0x0000000000007941 */ /* 0x000fea0003800000 */
.L_x_8048:
[----:B------:R-:W-:Y:S01]  /*7f40*/  F2FP.PACK_AB R0, RZ, R0 ;  /* 0x00000000ff00723e */ /* 0x000fe200000000ff */
[----:B------:R-:W-:Y:S05]  /*7f50*/  BRA `(.L_x_7996) ;  /* 0x0000049000007947 */ /* 0x000fea0003800000 */
.L_x_8046:
        /* <DEDUP_REMOVED lines=21> */
.L_x_8055:
[----:B------:R-:W-:Y:S05]  /*80b0*/  BSYNC B1 ;  /* 0x0000000000017941 */ /* 0x000fea0003800000 */
.L_x_8054:
[----:B------:R-:W-:Y:S01]  /*80c0*/  LEA R5, R0, 0x37800000, 0x17 ;  /* 0x3780000000057811 */ /* 0x000fe200078eb8ff */
[----:B------:R-:W-:-:S05]  /*80d0*/  IMAD.SHL.U32 R0, R3, 0x200000, RZ ;  /* 0x0020000003007824 */ /* 0x000fca00078e00ff */
[----:B------:R-:W-:Y:S02]  /*80e0*/  LOP3.LUT R0, R5, R0, R6, 0xfe, !PT ;  /* 0x0000000005007212 */ /* 0x000fe400078efe06 */
.L_x_8053:
[----:B------:R-:W-:Y:S05]  /*80f0*/  BSYNC B0 ;  /* 0x0000000000007941 */ /* 0x000fea0003800000 */
.L_x_8052:
[----:B------:R-:W-:Y:S01]  /*8100*/  F2FP.PACK_AB R0, RZ, R0 ;  /* 0x00000000ff00723e */ /* 0x000fe200000000ff */
[----:B------:R-:W-:Y:S05]  /*8110*/  BRA `(.L_x_7996) ;  /* 0x000002d000007947 */ /* 0x000fea0003800000 */
.L_x_8045:
        /* <DEDUP_REMOVED lines=14> */
.L_x_8059:
[----:B------:R-:W-:Y:S05]  /*8200*/  BSYNC B0 ;  /* 0x0000000000007941 */ /* 0x000fea0003800000 */
.L_x_8058:
[----:B------:R-:W-:Y:S01]  /*8210*/  F2FP.PACK_AB R0, RZ, R0 ;  /* 0x00000000ff00723e */ /* 0x000fe200000000ff */
[----:B------:R-:W-:Y:S05]  /*8220*/  BRA `(.L_x_7996) ;  /* 0x000001c000007947 */ /* 0x000fea0003800000 */
.L_x_8033:
        /* <DEDUP_REMOVED lines=21> */
.L_x_8057:
[----:B------:R-:W2:Y:S02]  /*8380*/  LDG.E.64 R4, [R4.64] ;  /* 0x0000002404047981 */ /* 0x000ea4000c1e1b00 */
[----:B--2---:R-:W0:Y:S02]  /*8390*/  I2F.U64 R0, R4 ;  /* 0x0000000400007312 */ /* 0x004e240000301000 */
[----:B0-----:R-:W-:Y:S01]  /*83a0*/  F2FP.PACK_AB R0, RZ, R0 ;  /* 0x00000000ff00723e */ /* 0x001fe200000000ff */
[----:B------:R-:W-:Y:S05]  /*83b0*/  BRA `(.L_x_7996) ;  /* 0x0000003000007947 */ /* 0x000fea0003800000 */
.L_x_8056:
[----:B------:R-:W2:Y:S02]  /*83c0*/  LDG.E R4, [R4.64] ;  /* 0x0000002404047981 */ /* 0x000ea4000c1e1900 */
[----:B--2---:R-:W0:Y:S02]  /*83d0*/  I2F.U32 R0, R4 ;  /* 0x0000000400007306 */ /* 0x004e240000201000 */
[----:B0-----:R-:W-:-:S06]  /*83e0*/  F2FP.PACK_AB R0, RZ, R0 ;  /* 0x00000000ff00723e */ /* 0x001fcc00000000ff */
.L_x_7996:
[----:B------:R-:W-:Y:S05]  /*83f0*/  BSYNC B6 ;  /* 0x0000000000067941 */ /* 0x000fea0003800000 */
.L_x_7995:
        /* <DEDUP_REMOVED lines=14> */
[----:B------:R-:W-:Y:S01]  /*84e0*/  @!P3 FMNMX.FTZ R24, R24, R25, !PT ;  /* 0x000000191818b209 */ /* 0x000fe20007810000 */
[----:B------:R-:W-:Y:S02]  /*84f0*/  @!P2 HADD2.F32 R27, -RZ, R27.H0_H0 ;  /* 0x2000001bff1ba230 */ /* 0x000fe40000004100 */
[----:B------:R-:W-:Y:S01]  /*8500*/  @!P2 HADD2.F32 R0, -RZ, R0.H0_H0 ;  /* 0x20000000ff00a230 */ /* 0x000fe20000004100 */
[----:B------:R-:W-:Y:S01]  /*8510*/  @!P1 FMNMX.FTZ R3, R28, R3, !PT ;  /* 0x000000031c039209 */ /* 0x000fe20007810000 */
[----:B------:R-:W-:Y:S01]  /*8520*/  @!P0 HADD2.F32 R23, -RZ, R23.H0_H0 ;  /* 0x20000017ff178230 */ /* 0x000fe20000004100 */
[----:B------:R-:W-:Y:S01]  /*8530*/  @!P3 F2FP.PACK_AB R4, RZ, R24 ;  /* 0x00000018ff04b23e */ /* 0x000fe200000000ff */
[----:B------:R-:W-:Y:S01]  /*8540*/  @!P0 HADD2.F32 R26, -RZ, R26.H0_H0 ;  /* 0x2000001aff1a8230 */ /* 0x000fe20000004100 */
[----:B------:R-:W-:-:S02]  /*8550*/  @!P2 FMNMX.FTZ R0, R27, R0, !PT ;  /* 0x000000001b00a209 */ /* 0x000fc40007810000 */
[----:B------:R-:W-:Y:S02]  /*8560*/  @!P1 F2FP.PACK_AB R24, RZ, R3 ;  /* 0x00000003ff18923e */ /* 0x000fe400000000ff */
[----:B------:R-:W-:Y:S02]  /*8570*/  @!P0 FMNMX.FTZ R25, R23, R26, !PT ;  /* 0x0000001a17198209 */ /* 0x000fe40007810000 */
        /* <DEDUP_REMOVED lines=23> */
.L_x_8065:
[----:B------:R-:W-:Y:S01]  /*86f0*/  HADD2.F32 R5, -RZ, R4.H0_H0 ;  /* 0x20000004ff057230 */ /* 0x000fe20000004100 */
[----:B------:R-:W-:-:S05]  /*8700*/  IMAD.MOV.U32 R17, RZ, RZ, R19 ;  /* 0x000000ffff117224 */ /* 0x000fca00078e0013 */
[----:B------:R-:W0:Y:S02]  /*8710*/  F2I.S64.TRUNC R4, R5 ;  /* 0x0000000500047311 */ /* 0x000e24000020d900 */
[----:B0-----:R0:W-:Y:S01]  /*8720*/  STG.E.U8 [R2.64], R4 ;  /* 0x0000000402007986 */ /* 0x0011e2000c101124 */
[----:B------:R-:W-:Y:S05]  /*8730*/  BRA `(.L_x_8061) ;  /* 0x00000f8000007947 */ /* 0x000fea0003800000 */
.L_x_8064:
        /* <DEDUP_REMOVED lines=11> */
.L_x_8068:
[----:B------:R-:W-:Y:S01]  /*87f0*/  HADD2.F32 R4, -RZ, R4.H0_H0 ;  /* 0x20000004ff047230 */ /* 0x000fe20000004100 */
[----:B------:R-:W-:-:S03]  /*8800*/  IMAD.MOV.U32 R17, RZ, RZ, R19 ;  /* 0x000000ffff117224 */ /* 0x000fc600078e0013 */
[----:B------:R-:W0:Y:S02]  /*8810*/  F2I.FTZ.TRUNC.NTZ R5, R4 ;  /* 0x0000000400057305 */ /* 0x000e24000021f100 */
[----:B0-----:R0:W-:Y:S01]  /*8820*/  STG.E [R2.64], R5 ;  /* 0x0000000502007986 */ /* 0x0011e2000c101924 */
[----:B------:R-:W-:Y:S05]  /*8830*/  BRA `(.L_x_8061) ;  /* 0x00000e8000007947 */ /* 0x000fea0003800000 */
.L_x_8067:
[----:B------:R-:W-:Y:S01]  /*8840*/  HADD2.F32 R4, -RZ, R4.H0_H0 ;  /* 0x20000004ff047230 */ /* 0x000fe20000004100 */
[----:B------:R-:W-:-:S03]  /*8850*/  IMAD.MOV.U32 R17, RZ, RZ, R19 ;  /* 0x000000ffff117224 */ /* 0x000fc600078e0013 */
[----:B------:R-:W0:Y:S02]  /*8860*/  F2I.FTZ.TRUNC.NTZ R5, R4 ;  /* 0x0000000400057305 */ /* 0x000e24000021f100 */
[----:B0-----:R0:W-:Y:S01]  /*8870*/  STG.E.U16 [R2.64], R5 ;  /* 0x0000000502007986 */ /* 0x0011e2000c101524 */
[----:B------:R-:W-:Y:S05]  /*8880*/  BRA `(.L_x_8061) ;  /* 0x00000e3000007947 */ /* 0x000fea0003800000 */
.L_x_8063:
        /* <DEDUP_REMOVED lines=10> */
.L_x_8070:
[----:B------:R0:W-:Y:S01]  /*8930*/  STG.E.U16 [R2.64], R4 ;  /* 0x0000000402007986 */ /* 0x0001e2000c101524 */
[----:B------:R-:W-:Y:S01]  /*8940*/  IMAD.MOV.U32 R17, RZ, RZ, R19 ;  /* 0x000000ffff117224 */ /* 0x000fe200078e0013 */
[----:B------:R-:W-:Y:S05]  /*8950*/  BRA `(.L_x_8061) ;  /* 0x00000d6000007947 */ /* 0x000fea0003800000 */
.L_x_8069:
        /* <DEDUP_REMOVED lines=11> */
.L_x_8072:
[----:B------:R-:W-:Y:S01]  /*8a10*/  HADD2.F32 R0, -RZ, R4.H0_H0 ;  /* 0x20000004ff007230 */ /* 0x000fe20000004100 */
[----:B------:R-:W-:-:S04]  /*8a20*/  IMAD.MOV.U32 R17, RZ, RZ, R19 ;  /* 0x000000ffff117224 */ /* 0x000fc800078e0013 */
[----:B------:R-:W-:-:S04]  /*8a30*/  F2FP.PACK_AB R0, RZ, R0 ;  /* 0x00000000ff00723e */ /* 0x000fc800000000ff */
[----:B------:R-:W-:-:S05]  /*8a40*/  PRMT R0, R0, 0x5410, RZ ;  /* 0x0000541000007816 */ /* 0x000fca00000000ff */
[----:B------:R0:W-:Y:S01]  /*8a50*/  STG.E [R2.64], R0 ;  /* 0x0000000002007986 */ /* 0x0001e2000c101924 */
[----:B------:R-:W-:Y:S05]  /*8a60*/  BRA `(.L_x_8061) ;  /* 0x00000c5000007947 */ /* 0x000fea0003800000 */
.L_x_8071:
[----:B------:R-:W-:Y:S01]  /*8a70*/  HADD2.F32 R4, -RZ, R4.H0_H0 ;  /* 0x20000004ff047230 */ /* 0x000fe20000004100 */
[----:B------:R-:W-:-:S04]  /*8a80*/  IMAD.MOV.U32 R17, RZ, RZ, R19 ;  /* 0x000000ffff117224 */ /* 0x000fc800078e0013 */
[----:B------:R-:W-:-:S06]  /*8a90*/  FMUL.FTZ R4, R4, 1 ;  /* 0x3f80000004047820 */ /* 0x000fcc0000410000 */
[----:B------:R-:W0:Y:S02]  /*8aa0*/  F2F.F64.F32 R4, R4 ;  /* 0x0000000400047310 */ /* 0x000e240000201800 */
[----:B0-----:R0:W-:Y:S01]  /*8ab0*/  STG.E.64 [R2.64], R4 ;  /* 0x0000000402007986 */ /* 0x0011e2000c101b24 */
[----:B------:R-:W-:Y:S05]  /*8ac0*/  BRA `(.L_x_8061) ;  /* 0x00000bf000007947 */ /* 0x000fea0003800000 */
.L_x_8062:
        /* <DEDUP_REMOVED lines=14> */
.L_x_8075:
[----:B------:R-:W-:Y:S01]  /*8bb0*/  HADD2.F32 R4, -RZ, R4.H0_H0 ;  /* 0x20000004ff047230 */ /* 0x000fe20000004100 */
[----:B------:R-:W-:Y:S01]  /*8bc0*/  CS2R R6, SRZ ;  /* 0x0000000000067805 */ /* 0x000fe2000001ff00 */
[----:B------:R-:W-:-:S03]  /*8bd0*/  IMAD.MOV.U32 R17, RZ, RZ, R19 ;  /* 0x000000ffff117224 */ /* 0x000fc600078e0013 */
[----:B------:R-:W-:-:S06]  /*8be0*/  FMUL.FTZ R4, R4, 1 ;  /* 0x3f80000004047820 */ /* 0x000fcc0000410000 */
[----:B------:R-:W0:Y:S02]  /*8bf0*/  F2F.F64.F32 R4, R4 ;  /* 0x0000000400047310 */ /* 0x000e240000201800 */
[----:B0-----:R0:W-:Y:S01]  /*8c00*/  STG.E.128 [R2.64], R4 ;  /* 0x0000000402007986 */ /* 0x0011e2000c101d24 */
[----:B------:R-:W-:Y:S05]  /*8c10*/  BRA `(.L_x_8061) ;  /* 0x00000aa000007947 */ /* 0x000fea0003800000 */
.L_x_8074:
        /* <DEDUP_REMOVED lines=21> */
.L_x_8079:
[----:B------:R-:W-:Y:S05]  /*8d70*/  BSYNC B0 ;  /* 0x0000000000007941 */ /* 0x000fea0003800000 */
.L_x_8078:
[----:B------:R-:W-:Y:S01]  /*8d80*/  LOP3.LUT R5, R0, R5, RZ, 0xfc, !PT ;  /* 0x0000000500057212 */ /* 0x000fe200078efcff */
[----:B------:R-:W-:-:S04]  /*8d90*/  IMAD.MOV.U32 R17, RZ, RZ, R19 ;  /* 0x000000ffff117224 */ /* 0x000fc800078e0013 */
[----:B------:R0:W-:Y:S01]  /*8da0*/  STG.E.U8 [R2.64], R5 ;  /* 0x0000000502007986 */ /* 0x0001e2000c101124 */
[----:B------:R-:W-:Y:S05]  /*8db0*/  BRA `(.L_x_8061) ;  /* 0x0000090000007947 */ /* 0x000fea0003800000 */
.L_x_8077:
        /* <DEDUP_REMOVED lines=13> */
.L_x_8081:
[----:B------:R-:W-:Y:S01]  /*8e90*/  IMAD.MOV.U32 R0, RZ, RZ, 0x7f ;  /* 0x0000007fff007424 */ /* 0x000fe200078e00ff */
[----:B------:R-:W-:-:S04]  /*8ea0*/  ISETP.GT.U32.AND P0, PT, R4, 0x7f800000, PT ;  /* 0x7f8000000400780c */ /* 0x000fc80003f04070 */
[----:B------:R-:W-:-:S04]  /*8eb0*/  SEL R0, R0, 0x7c, P0 ;  /* 0x0000007c00007807 */ /* 0x000fc80000000000 */
.L_x_8082:
[----:B------:R-:W-:Y:S05]  /*8ec0*/  BSYNC B0 ;  /* 0x0000000000007941 */ /* 0x000fea0003800000 */
.L_x_8080:
[----:B------:R-:W-:Y:S01]  /*8ed0*/  LOP3.LUT R4, R5, 0x80000000, RZ, 0xc0, !PT ;  /* 0x8000000005047812 */ /* 0x000fe200078ec0ff */
[----:B------:R-:W-:-:S03]  /*8ee0*/  IMAD.MOV.U32 R17, RZ, RZ, R19 ;  /* 0x000000ffff117224 */ /* 0x000fc600078e0013 */
[----:B------:R-:W-:-:S04]  /*8ef0*/  SHF.R.U32.HI R5, RZ, 0x18, R4 ;  /* 0x00000018ff057819 */ /* 0x000fc80000011604 */
[----:B------:R-:W-:-:S05]  /*8f00*/  LOP3.LUT R5, R0, R5, RZ, 0xfc, !PT ;  /* 0x0000000500057212 */ /* 0x000fca00078efcff */
[----:B------:R0:W-:Y:S01]  /*8f10*/  STG.E.U8 [R2.64], R5 ;  /* 0x0000000502007986 */ /* 0x0001e2000c101124 */
[----:B------:R-:W-:Y:S05]  /*8f20*/  BRA `(.L_x_8061) ;  /* 0x0000079000007947 */ /* 0x000fea0003800000 */
.L_x_8076:
[----:B------:R-:W-:Y:S01]  /*8f30*/  HADD2.F32 R0, -RZ, R4.H0_H0 ;  /* 0x20000004ff007230 */ /* 0x000fe20000004100 */
[----:B------:R-:W-:-:S04]  /*8f40*/  IMAD.MOV.U32 R17, RZ, RZ, R19 ;  /* 0x000000ffff117224 */ /* 0x000fc800078e0013 */
[----:B------:R-:W-:-:S05]  /*8f50*/  F2FP.BF16.PACK_AB R0, RZ, R0 ;  /* 0x00000000ff00723e */ /* 0x000fca00000010ff */
[----:B------:R0:W-:Y:S01]  /*8f60*/  STG.E.U16 [R2.64], R0 ;  /* 0x0000000002007986 */ /* 0x0001e2000c101524 */
[----:B------:R-:W-:Y:S05]  /*8f70*/  BRA `(.L_x_8061) ;  /* 0x0000074000007947 */ /* 0x000fea0003800000 */
.L_x_8073:
        /* <DEDUP_REMOVED lines=13> */
.L_x_8085:
        /* <DEDUP_REMOVED lines=17> */
.L_x_8088:
[----:B------:R-:W-:-:S04]  /*9160*/  LOP3.LUT R0, R7, 0x80000000, RZ, 0xc0, !PT ;  /* 0x8000000007007812 */ /* 0x000fc800078ec0ff */
[----:B------:R-:W-:-:S04]  /*9170*/  SHF.R.U32.HI R5, RZ, 0x18, R0 ;  /* 0x00000018ff057819 */ /* 0x000fc80000011600 */
[----:B------:R-:W-:-:S04]  /*9180*/  LOP3.LUT R4, R4, R5, RZ, 0xfc, !PT ;  /* 0x0000000504047212 */ /* 0x000fc800078efcff */
[----:B------:R-:W-:Y:S02]  /*9190*/  PRMT R0, R4, 0x7610, R0 ;  /* 0x0000761004007816 */ /* 0x000fe40000000000 */
.L_x_8087:
[----:B------:R-:W-:Y:S05]  /*91a0*/  BSYNC B0 ;  /* 0x0000000000007941 */ /* 0x000fea0003800000 */
.L_x_8086:
[----:B------:R0:W-:Y:S01]  /*91b0*/  STG.E.U8 [R2.64], R0 ;  /* 0x0000000002007986 */ /* 0x0001e2000c101124 */
[----:B------:R-:W-:Y:S01]  /*91c0*/  IMAD.MOV.U32 R17, RZ, RZ, R19 ;  /* 0x000000ffff117224 */ /* 0x000fe200078e0013 */
[----:B------:R-:W-:Y:S05]  /*91d0*/  BRA `(.L_x_8061) ;  /* 0x000004e000007947 */ /* 0x000fea0003800000 */
.L_x_8084:
        /* <DEDUP_REMOVED lines=17> */
.L_x_8091:
[----:B------:R-:W-:-:S04]  /*92f0*/  LOP3.LUT R0, R7, 0x80000000, RZ, 0xc0, !PT ;  /* 0x8000000007007812 */ /* 0x000fc800078ec0ff */
[----:B------:R-:W-:-:S04]  /*9300*/  SHF.R.U32.HI R5, RZ, 0x18, R0 ;  /* 0x00000018ff057819 */ /* 0x000fc80000011600 */
[----:B------:R-:W-:-:S04]  /*9310*/  LOP3.LUT R4, R4, R5, RZ, 0xfc, !PT ;  /* 0x0000000504047212 */ /* 0x000fc800078efcff */
[----:B------:R-:W-:Y:S02]  /*9320*/  PRMT R0, R4, 0x7610, R0 ;  /* 0x0000761004007816 */ /* 0x000fe40000000000 */
.L_x_8090:
[----:B------:R-:W-:Y:S05]  /*9330*/  BSYNC B0 ;  /* 0x0000000000007941 */ /* 0x000fea0003800000 */
.L_x_8089:
[----:B------:R0:W-:Y:S01]  /*9340*/  STG.E.U8 [R2.64], R0 ;  /* 0x0000000002007986 */ /* 0x0001e2000c101124 */
[----:B------:R-:W-:Y:S01]  /*9350*/  IMAD.MOV.U32 R17, RZ, RZ, R19 ;  /* 0x000000ffff117224 */ /* 0x000fe200078e0013 */
[----:B------:R-:W-:Y:S05]  /*9360*/  BRA `(.L_x_8061) ;  /* 0x0000035000007947 */ /* 0x000fea0003800000 */
.L_x_8083:
        /* <DEDUP_REMOVED lines=23> */
.L_x_8066:
        /* <DEDUP_REMOVED lines=21> */
.L_x_8093:
[----:B------:R-:W-:Y:S01]  /*9630*/  HADD2.F32 R4, -RZ, R4.H0_H0 ;  /* 0x20000004ff047230 */ /* 0x000fe20000004100 */
[----:B------:R-:W-:-:S05]  /*9640*/  IMAD.MOV.U32 R17, RZ, RZ, R19 ;  /* 0x000000ffff117224 */ /* 0x000fca00078e0013 */
[----:B------:R-:W0:Y:S02]  /*9650*/  F2I.U64.TRUNC R4, R4 ;  /* 0x0000000400047311 */ /* 0x000e24000020d800 */
[----:B0-----:R0:W-:Y:S01]  /*9660*/  STG.E.64 [R2.64], R4 ;  /* 0x0000000402007986 */ /* 0x0011e2000c101b24 */
[----:B------:R-:W-:Y:S05]  /*9670*/  BRA `(.L_x_8061) ;  /* 0x0000004000007947 */ /* 0x000fea0003800000 */
.L_x_8092:
[----:B------:R-:W-:Y:S01]  /*9680*/  HADD2.F32 R4, -RZ, R4.H0_H0 ;  /* 0x20000004ff047230 */ /* 0x000fe20000004100 */
[----:B------:R-:W-:-:S03]  /*9690*/  IMAD.MOV.U32 R17, RZ, RZ, R19 ;  /* 0x000000ffff117224 */ /* 0x000fc600078e0013 */
[----:B------:R-:W0:Y:S02]  /*96a0*/  F2I.FTZ.U32.TRUNC.NTZ R5, R4 ;  /* 0x0000000400057305 */ /* 0x000e24000021f000 */
[----:B0-----:R0:W-:Y:S02]  /*96b0*/  STG.E [R2.64], R5 ;  /* 0x0000000502007986 */ /* 0x0011e4000c101924 */
.L_x_8061:
[----:B--2---:R-:W-:Y:S05]  /*96c0*/  BSYNC B6 ;  /* 0x0000000000067941 */ /* 0x004fea0003800000 */
.L_x_8060:
        /* <DEDUP_REMOVED lines=23> */
.L_x_8099:
[----:B------:R-:W-:-:S06]  /*9840*/  HADD2.F32 R5, -RZ, R25.H0_H0 ;  /* 0x20000019ff057230 */ /* 0x000fcc0000004100 */
[----:B------:R-:W0:Y:S02]  /*9850*/  F2I.S64.TRUNC R4, R5 ;  /* 0x0000000500047311 */ /* 0x000e24000020d900 */
[----:B0-----:R0:W-:Y:S01]  /*9860*/  STG.E.U8 [R2.64], R4 ;  /* 0x0000000402007986 */ /* 0x0011e2000c101124 */
[----:B------:R-:W-:Y:S05]  /*9870*/  BRA `(.L_x_8101) ;  /* 0x00000e4000007947 */ /* 0x000fea0003800000 */
.L_x_8098:
        /* <DEDUP_REMOVED lines=10> */
.L_x_8103:
[----:B------:R-:W-:-:S06]  /*9920*/  HADD2.F32 R25, -RZ, R25.H0_H0 ;  /* 0x20000019ff197230 */ /* 0x000fcc0000004100 */
[----:B------:R-:W0:Y:S02]  /*9930*/  F2I.FTZ.TRUNC.NTZ R25, R25 ;  /* 0x0000001900197305 */ /* 0x000e24000021f100 */
[----:B0-----:R0:W-:Y:S01]  /*9940*/  STG.E [R2.64], R25 ;  /* 0x0000001902007986 */ /* 0x0011e2000c101924 */
[----:B------:R-:W-:Y:S05]  /*9950*/  BRA `(.L_x_8101) ;  /* 0x00000d6000007947 */ /* 0x000fea0003800000 */
.L_x_8102:
[----:B------:R-:W-:-:S06]  /*9960*/  HADD2.F32 R25, -RZ, R25.H0_H0 ;  /* 0x20000019ff197230 */ /* 0x000fcc0000004100 */
[----:B------:R-:W0:Y:S02]  /*9970*/  F2I.FTZ.TRUNC.NTZ R25, R25 ;  /* 0x0000001900197305 */ /* 0x000e24000021f100 */
[----:B0-----:R0:W-:Y:S01]  /*9980*/  STG.E.U16 [R2.64], R25 ;  /* 0x0000001902007986 */ /* 0x0011e2000c101524 */
[----:B------:R-:W-:Y:S05]  /*9990*/  BRA `(.L_x_8101) ;  /* 0x00000d2000007947 */ /* 0x000fea0003800000 */
.L_x_8097:
        /* <DEDUP_REMOVED lines=9> */
.L_x_8105:
[----:B------:R0:W-:Y:S01]  /*9a30*/  STG.E.U16 [R2.64], R25 ;  /* 0x0000001902007986 */ /* 0x0001e2000c101524 */
[----:B------:R-:W-:Y:S05]  /*9a40*/  BRA `(.L_x_8101) ;  /* 0x00000c7000007947 */ /* 0x000fea0003800000 */
.L_x_8104:
        /* <DEDUP_REMOVED lines=10> */
.L_x_8107:
[----:B------:R-:W-:-:S05]  /*9af0*/  HADD2.F32 R0, -RZ, R25.H0_H0 ;  /* 0x20000019ff007230 */ /* 0x000fca0000004100 */
[----:B------:R-:W-:-:S04]  /*9b00*/  F2FP.PACK_AB R0, RZ, R0 ;  /* 0x00000000ff00723e */ /* 0x000fc800000000ff */
[----:B------:R-:W-:-:S05]  /*9b10*/  PRMT R0, R0, 0x5410, RZ ;  /* 0x0000541000007816 */ /* 0x000fca00000000ff */
[----:B------:R0:W-:Y:S01]  /*9b20*/  STG.E [R2.64], R0 ;  /* 0x0000000002007986 */ /* 0x0001e2000c101924 */
[----:B------:R-:W-:Y:S05]  /*9b30*/  BRA `(.L_x_8101) ;  /* 0x00000b8000007947 */ /* 0x000fea0003800000 */
.L_x_8106:
[----:B------:R-:W-:-:S05]  /*9b40*/  HADD2.F32 R4, -RZ, R25.H0_H0 ;  /* 0x20000019ff047230 */ /* 0x000fca0000004100 */
[----:B------:R-:W-:-:S06]  /*9b50*/  FMUL.FTZ R4, R4, 1 ;  /* 0x3f80000004047820 */ /* 0x000fcc0000410000 */
[----:B------:R-:W0:Y:S02]  /*9b60*/  F2F.F64.F32 R4, R4 ;  /* 0x0000000400047310 */ /* 0x000e240000201800 */
[----:B0-----:R0:W-:Y:S01]  /*9b70*/  STG.E.64 [R2.64], R4 ;  /* 0x0000000402007986 */ /* 0x0011e2000c101b24 */
[----:B------:R-:W-:Y:S05]  /*9b80*/  BRA `(.L_x_8101) ;  /* 0x00000b3000007947 */ /* 0x000fea0003800000 */
.L_x_8096:
        /* <DEDUP_REMOVED lines=13> */
.L_x_8110:
[----:B------:R-:W-:Y:S01]  /*9c60*/  HADD2.F32 R25, -RZ, R25.H0_H0 ;  /* 0x20000019ff197230 */ /* 0x000fe20000004100 */
[----:B------:R-:W-:-:S04]  /*9c70*/  CS2R R6, SRZ ;  /* 0x0000000000067805 */ /* 0x000fc8000001ff00 */
[----:B------:R-:W-:-:S06]  /*9c80*/  FMUL.FTZ R4, R25, 1 ;  /* 0x3f80000019047820 */ /* 0x000fcc0000410000 */
[----:B------:R-:W0:Y:S02]  /*9c90*/  F2F.F64.F32 R4, R4 ;  /* 0x0000000400047310 */ /* 0x000e240000201800 */
[----:B0-----:R0:W-:Y:S01]  /*9ca0*/  STG.E.128 [R2.64], R4 ;  /* 0x0000000402007986 */ /* 0x0011e2000c101d24 */
[----:B------:R-:W-:Y:S05]  /*9cb0*/  BRA `(.L_x_8101) ;  /* 0x00000a0000007947 */ /* 0x000fea0003800000 */
.L_x_8109:
        /* <DEDUP_REMOVED lines=21> */
.L_x_8114:
[----:B------:R-:W-:Y:S05]  /*9e10*/  BSYNC B0 ;  /* 0x0000000000007941 */ /* 0x000fea0003800000 */
.L_x_8113:
[----:B------:R-:W-:-:S05]  /*9e20*/  LOP3.LUT R5, R0, R5, RZ, 0xfc, !PT ;  /* 0x0000000500057212 */ /* 0x000fca00078efcff */
[----:B------:R0:W-:Y:S01]  /*9e30*/  STG.E.U8 [R2.64], R5 ;  /* 0x0000000502007986 */ /* 0x0001e2000c101124 */
[----:B------:R-:W-:Y:S05]  /*9e40*/  BRA `(.L_x_8101) ;  /* 0x0000087000007947 */ /* 0x000fea0003800000 */
.L_x_8112:
        /* <DEDUP_REMOVED lines=13> */
.L_x_8116:
[----:B------:R-:W-:Y:S01]  /*9f20*/  IMAD.MOV.U32 R0, RZ, RZ, 0x7f ;  /* 0x0000007fff007424 */ /* 0x000fe200078e00ff */
[----:B------:R-:W-:-:S04]  /*9f30*/  ISETP.GT.U32.AND P0, PT, R4, 0x7f800000, PT ;  /* 0x7f8000000400780c */ /* 0x000fc80003f04070 */
[----:B------:R-:W-:-:S04]  /*9f40*/  SEL R0, R0, 0x7c, P0 ;  /* 0x0000007c00007807 */ /* 0x000fc80000000000 */
.L_x_8117:
[----:B------:R-:W-:Y:S05]  /*9f50*/  BSYNC B0 ;  /* 0x0000000000007941 */ /* 0x000fea0003800000 */
.L_x_8115:
[----:B------:R-:W-:-:S04]  /*9f60*/  LOP3.LUT R4, R25, 0x80000000, RZ, 0xc0, !PT ;  /* 0x8000000019047812 */ /* 0x000fc800078ec0ff */
[----:B------:R-:W-:-:S04]  /*9f70*/  SHF.R.U32.HI R5, RZ, 0x18, R4 ;  /* 0x00000018ff057819 */ /* 0x000fc80000011604 */
[----:B------:R-:W-:-:S05]  /*9f80*/  LOP3.LUT R5, R0, R5, RZ, 0xfc, !PT ;  /* 0x0000000500057212 */ /* 0x000fca00078efcff */
[----:B------:R0:W-:Y:S01]  /*9f90*/  STG.E.U8 [R2.64], R5 ;  /* 0x0000000502007986 */ /* 0x0001e2000c101124 */
[----:B------:R-:W-:Y:S05]  /*9fa0*/  BRA `(.L_x_8101) ;  /* 0x0000071000007947 */ /* 0x000fea0003800000 */
.L_x_8111:
[----:B------:R-:W-:-:S05]  /*9fb0*/  HADD2.F32 R0, -RZ, R25.H0_H0 ;  /* 0x20000019ff007230 */ /* 0x000fca0000004100 */
[----:B------:R-:W-:-:S05]  /*9fc0*/  F2FP.BF16.PACK_AB R0, RZ, R0 ;  /* 0x00000000ff00723e */ /* 0x000fca00000010ff */
[----:B------:R0:W-:Y:S01]  /*9fd0*/  STG.E.U16 [R2.64], R0 ;  /* 0x0000000002007986 */ /* 0x0001e2000c101524 */
[----:B------:R-:W-:Y:S05]  /*9fe0*/  BRA `(.L_x_8101) ;  /* 0x000006d000007947 */ /* 0x000fea0003800000 */
.L_x_8108:
        /* <DEDUP_REMOVED lines=12> */
.L_x_8120:
        /* <DEDUP_REMOVED lines=17> */
.L_x_8123:
[----:B------:R-:W-:-:S04]  /*a1c0*/  LOP3.LUT R0, R25, 0x80000000, RZ, 0xc0, !PT ;  /* 0x8000000019007812 */ /* 0x000fc800078ec0ff */
[----:B------:R-:W-:-:S04]  /*a1d0*/  SHF.R.U32.HI R5, RZ, 0x18, R0 ;  /* 0x00000018ff057819 */ /* 0x000fc80000011600 */
[----:B------:R-:W-:-:S04]  /*a1e0*/  LOP3.LUT R4, R4, R5, RZ, 0xfc, !PT ;  /* 0x0000000504047212 */ /* 0x000fc800078efcff */
[----:B------:R-:W-:Y:S02]  /*a1f0*/  PRMT R0, R4, 0x7610, R0 ;  /* 0x0000761004007816 */ /* 0x000fe40000000000 */
.L_x_8122:
[----:B------:R-:W-:Y:S05]  /*a200*/  BSYNC B0 ;  /* 0x0000000000007941 */ /* 0x000fea0003800000 */
.L_x_8121:
[----:B------:R0:W-:Y:S01]  /*a210*/  STG.E.U8 [R2.64], R0 ;  /* 0x0000000002007986 */ /* 0x0001e2000c101124 */
[----:B------:R-:W-:Y:S05]  /*a220*/  BRA `(.L_x_8101) ;  /* 0x0000049000007947 */ /* 0x000fea0003800000 */
.L_x_8119:
        /* <DEDUP_REMOVED lines=17> */
.L_x_8126:
[----:B------:R-:W-:-:S04]  /*a340*/  LOP3.LUT R0, R25, 0x80000000, RZ, 0xc0, !PT ;  /* 0x8000000019007812 */ /* 0x000fc800078ec0ff */
[----:B------:R-:W-:-:S04]  /*a350*/  SHF.R.U32.HI R5, RZ, 0x18, R0 ;  /* 0x00000018ff057819 */ /* 0x000fc80000011600 */
[----:B------:R-:W-:-:S04]  /*a360*/  LOP3.LUT R4, R4, R5, RZ, 0xfc, !PT ;  /* 0x0000000504047212 */ /* 0x000fc800078efcff */
[----:B------:R-:W-:Y:S02]  /*a370*/  PRMT R0, R4, 0x7610, R0 ;  /* 0x0000761004007816 */ /* 0x000fe40000000000 */
.L_x_8125:
[----:B------:R-:W-:Y:S05]  /*a380*/  BSYNC B0 ;  /* 0x0000000000007941 */ /* 0x000fea0003800000 */
.L_x_8124:
[----:B------:R0:W-:Y:S01]  /*a390*/  STG.E.U8 [R2.64], R0 ;  /* 0x0000000002007986 */ /* 0x0001e2000c101124 */
[----:B------:R-:W-:Y:S05]  /*a3a0*/  BRA `(.L_x_8101) ;  /* 0x0000031000007947 */ /* 0x000fea0003800000 */
.L_x_8118:
        /* <DEDUP_REMOVED lines=22> */
.L_x_8100:
        /* <DEDUP_REMOVED lines=20> */
.L_x_8128:
[----:B------:R-:W-:-:S06]  /*a650*/  HADD2.F32 R4, -RZ, R25.H0_H0 ;  /* 0x20000019ff047230 */ /* 0x000fcc0000004100 */
[----:B------:R-:W0:Y:S02]  /*a660*/  F2I.U64.TRUNC R4, R4 ;  /* 0x0000000400047311 */ /* 0x000e24000020d800 */
[----:B0-----:R0:W-:Y:S01]  /*a670*/  STG.E.64 [R2.64], R4 ;  /* 0x0000000402007986 */ /* 0x0011e2000c101b24 */
[----:B------:R-:W-:Y:S05]  /*a680*/  BRA `(.L_x_8101) ;  /* 0x0000003000007947 */ /* 0x000fea0003800000 */
.L_x_8127:
[----:B------:R-:W-:-:S06]  /*a690*/  HADD2.F32 R25, -RZ, R25.H0_H0 ;  /* 0x20000019ff197230 */ /* 0x000fcc0000004100 */
[----:B------:R-:W0:Y:S02]  /*a6a0*/  F2I.FTZ.U32.TRUNC.NTZ R25, R25 ;  /* 0x0000001900197305 */ /* 0x000e24000021f000 */
[----:B0-----:R0:W-:Y:S02]  /*a6b0*/  STG.E [R2.64], R25 ;  /* 0x0000001902007986 */ /* 0x0011e4000c101924 */
.L_x_8101:
        /* <DEDUP_REMOVED lines=23> */
.L_x_8132:
[----:B------:R-:W-:-:S06]  /*a830*/  HADD2.F32 R5, -RZ, R24.H0_H0 ;  /* 0x20000018ff057230 */ /* 0x000fcc0000004100 */
[----:B------:R-:W0:Y:S02]  /*a840*/  F2I.S64.TRUNC R4, R5 ;  /* 0x0000000500047311 */ /* 0x000e24000020d900 */
[----:B0-----:R0:W-:Y:S01]  /*a850*/  STG.E.U8 [R2.64], R4 ;  /* 0x0000000402007986 */ /* 0x0011e2000c101124 */
[----:B------:R-:W-:Y:S05]  /*a860*/  BRA `(.L_x_8134) ;  /* 0x00000e4000007947 */ /* 0x000fea0003800000 */
.L_x_8131:
        /* <DEDUP_REMOVED lines=10> */
.L_x_8136:
[----:B------:R-:W-:-:S04]  /*a910*/  HADD2.F32 R24, -RZ, R24.H0_H0 ;  /* 0x20000018ff187230 */ /* 0x000fc80000004100 */
[----:B------:R-:W0:Y:S02]  /*a920*/  F2I.FTZ.TRUNC.NTZ R5, R24 ;  /* 0x0000001800057305 */ /* 0x000e24000021f100 */
[----:B0-----:R0:W-:Y:S01]  /*a930*/  STG.E [R2.64], R5 ;  /* 0x0000000502007986 */ /* 0x0011e2000c101924 */
[----:B------:R-:W-:Y:S05]  /*a940*/  BRA `(.L_x_8134) ;  /* 0x00000d6000007947 */ /* 0x000fea0003800000 */
.L_x_8135:
[----:B------:R-:W-:-:S04]  /*a950*/  HADD2.F32 R24, -RZ, R24.H0_H0 ;  /* 0x20000018ff187230 */ /* 0x000fc80000004100 */
[----:B------:R-:W0:Y:S02]  /*a960*/  F2I.FTZ.TRUNC.NTZ R5, R24 ;  /* 0x0000001800057305 */ /* 0x000e24000021f100 */
[----:B0-----:R0:W-:Y:S01]  /*a970*/  STG.E.U16 [R2.64], R5 ;  /* 0x0000000502007986 */ /* 0x0011e2000c101524 */
[----:B------:R-:W-:Y:S05]  /*a980*/  BRA `(.L_x_8134) ;  /* 0x00000d2000007947 */ /* 0x000fea0003800000 */
.L_x_8130:
        /* <DEDUP_REMOVED lines=9> */
.L_x_8138:
[----:B------:R0:W-:Y:S01]  /*aa20*/  STG.E.U16 [R2.64], R24 ;  /* 0x0000001802007986 */ /* 0x0001e2000c101524 */
[----:B------:R-:W-:Y:S05]  /*aa30*/  BRA `(.L_x_8134) ;  /* 0x00000c7000007947 */ /* 0x000fea0003800000 */
.L_x_8137:
        /* <DEDUP_REMOVED lines=10> */
.L_x_8140:
[----:B------:R-:W-:-:S05]  /*aae0*/  HADD2.F32 R0, -RZ, R24.H0_H0 ;  /* 0x20000018ff007230 */ /* 0x000fca0000004100 */
[----:B------:R-:W-:-:S04]  /*aaf0*/  F2FP.PACK_AB R0, RZ, R0 ;  /* 0x00000000ff00723e */ /* 0x000fc800000000ff */
[----:B------:R-:W-:-:S05]  /*ab00*/  PRMT R0, R0, 0x5410, RZ ;  /* 0x0000541000007816 */ /* 0x000fca00000000ff */
[----:B------:R0:W-:Y:S01]  /*ab10*/  STG.E [R2.64], R0 ;  /* 0x0000000002007986 */ /* 0x0001e2000c101924 */
[----:B------:R-:W-:Y:S05]  /*ab20*/  BRA `(.L_x_8134) ;  /* 0x00000b8000007947 */ /* 0x000fea0003800000 */
.L_x_8139:
[----:B------:R-:W-:-:S05]  /*ab30*/  HADD2.F32 R4, -RZ, R24.H0_H0 ;  /* 0x20000018ff047230 */ /* 0x000fca0000004100 */
[----:B------:R-:W-:-:S06]  /*ab40*/  FMUL.FTZ R4, R4, 1 ;  /* 0x3f80000004047820 */ /* 0x000fcc0000410000 */
[----:B------:R-:W0:Y:S02]  /*ab50*/  F2F.F64.F32 R4, R4 ;  /* 0x0000000400047310 */ /* 0x000e240000201800 */
[----:B0-----:R0:W-:Y:S01]  /*ab60*/  STG.E.64 [R2.64], R4 ;  /* 0x0000000402007986 */ /* 0x0011e2000c101b24 */
[----:B------:R-:W-:Y:S05]  /*ab70*/  BRA `(.L_x_8134) ;  /* 0x00000b3000007947 */ /* 0x000fea0003800000 */
.L_x_8129:
        /* <DEDUP_REMOVED lines=13> */
.L_x_8143:
[----:B------:R-:W-:Y:S01]  /*ac50*/  HADD2.F32 R24, -RZ, R24.H0_H0 ;  /* 0x20000018ff187230 */ /* 0x000fe20000004100 */
[----:B------:R-:W-:-:S04]  /*ac60*/  CS2R R6, SRZ ;  /* 0x0000000000067805 */ /* 0x000fc8000001ff00 */
[----:B------:R-:W-:-:S06]  /*ac70*/  FMUL.FTZ R4, R24, 1 ;  /* 0x3f80000018047820 */ /* 0x000fcc0000410000 */
[----:B------:R-:W0:Y:S02]  /*ac80*/  F2F.F64.F32 R4, R4 ;  /* 0x0000000400047310 */ /* 0x000e240000201800 */
[----:B0-----:R0:W-:Y:S01]  /*ac90*/  STG.E.128 [R2.64], R4 ;  /* 0x0000000402007986 */ /* 0x0011e2000c101d24 */
[----:B------:R-:W-:Y:S05]  /*aca0*/  BRA `(.L_x_8134) ;  /* 0x00000a0000007947 */ /* 0x000fea0003800000 */
.L_x_8142:
        /* <DEDUP_REMOVED lines=21> */
.L_x_8147:
[----:B------:R-:W-:Y:S05]  /*ae00*/  BSYNC B0 ;  /* 0x0000000000007941 */ /* 0x000fea0003800000 */
.L_x_8146:
[----:B------:R-:W-:-:S05]  /*ae10*/  LOP3.LUT R5, R0, R5, RZ, 0xfc, !PT ;  /* 0x0000000500057212 */ /* 0x000fca00078efcff */
[----:B------:R0:W-:Y:S01]  /*ae20*/  STG.E.U8 [R2.64], R5 ;  /* 0x0000000502007986 */ /* 0x0001e2000c101124 */
[----:B------:R-:W-:Y:S05]  /*ae30*/  BRA `(.L_x_8134) ;  /* 0x0000087000007947 */ /* 0x000fea0003800000 */
.L_x_8145:
        /* <DEDUP_REMOVED lines=13> */
.L_x_8149:
[----:B------:R-:W-:Y:S01]  /*af10*/  IMAD.MOV.U32 R0, RZ, RZ, 0x7f ;  /* 0x0000007fff007424 */ /* 0x000fe200078e00ff */
[----:B------:R-:W-:-:S04]  /*af20*/  ISETP.GT.U32.AND P0, PT, R4, 0x7f800000, PT ;  /* 0x7f8000000400780c */ /* 0x000fc80003f04070 */
[----:B------:R-:W-:-:S04]  /*af30*/  SEL R0, R0, 0x7c, P0 ;  /* 0x0000007c00007807 */ /* 0x000fc80000000000 */
.L_x_8150:
[----:B------:R-:W-:Y:S05]  /*af40*/  BSYNC B0 ;  /* 0x0000000000007941 */ /* 0x000fea0003800000 */
.L_x_8148:
[----:B------:R-:W-:-:S04]  /*af50*/  LOP3.LUT R4, R5, 0x80000000, RZ, 0xc0, !PT ;  /* 0x8000000005047812 */ /* 0x000fc800078ec0ff */
[----:B------:R-:W-:-:S04]  /*af60*/  SHF.R.U32.HI R5, RZ, 0x18, R4 ;  /* 0x00000018ff057819 */ /* 0x000fc80000011604 */
[----:B------:R-:W-:-:S05]  /*af70*/  LOP3.LUT R5, R0, R5, RZ, 0xfc, !PT ;  /* 0x0000000500057212 */ /* 0x000fca00078efcff */
[----:B------:R0:W-:Y:S01]  /*af80*/  STG.E.U8 [R2.64], R5 ;  /* 0x0000000502007986 */ /* 0x0001e2000c101124 */
[----:B------:R-:W-:Y:S05]  /*af90*/  BRA `(.L_x_8134) ;  /* 0x0000071000007947 */ /* 0x000fea0003800000 */
.L_x_8144:
[----:B------:R-:W-:-:S05]  /*afa0*/  HADD2.F32 R0, -RZ, R24.H0_H0 ;  /* 0x20000018ff007230 */ /* 0x000fca0000004100 */
[----:B------:R-:W-:-:S05]  /*afb0*/  F2FP.BF16.PACK_AB R0, RZ, R0 ;  /* 0x00000000ff00723e */ /* 0x000fca00000010ff */
[----:B------:R0:W-:Y:S01]  /*afc0*/  STG.E.U16 [R2.64], R0 ;  /* 0x0000000002007986 */ /* 0x0001e2000c101524 */
[----:B------:R-:W-:Y:S05]  /*afd0*/  BRA `(.L_x_8134) ;  /* 0x000006d000007947 */ /* 0x000fea0003800000 */
.L_x_8141:
        /* <DEDUP_REMOVED lines=12> */
.L_x_8153:
        /* <DEDUP_REMOVED lines=17> */
.L_x_8156:
[----:B------:R-:W-:-:S04]  /*b1b0*/  LOP3.LUT R0, R7, 0x80000000, RZ, 0xc0, !PT ;  /* 0x8000000007007812 */ /* 0x000fc800078ec0ff */
[----:B------:R-:W-:-:S04]  /*b1c0*/  SHF.R.U32.HI R5, RZ, 0x18, R0 ;  /* 0x00000018ff057819 */ /* 0x000fc80000011600 */
[----:B------:R-:W-:-:S04]  /*b1d0*/  LOP3.LUT R4, R4, R5, RZ, 0xfc, !PT ;  /* 0x0000000504047212 */ /* 0x000fc800078efcff */
[----:B------:R-:W-:Y:S02]  /*b1e0*/  PRMT R0, R4, 0x7610, R0 ;  /* 0x0000761004007816 */ /* 0x000fe40000000000 */
.L_x_8155:
[----:B------:R-:W-:Y:S05]  /*b1f0*/  BSYNC B0 ;  /* 0x0000000000007941 */ /* 0x000fea0003800000 */
.L_x_8154:
[----:B------:R0:W-:Y:S01]  /*b200*/  STG.E.U8 [R2.64], R0 ;  /* 0x0000000002007986 */ /* 0x0001e2000c101124 */
[----:B------:R-:W-:Y:S05]  /*b210*/  BRA `(.L_x_8134) ;  /* 0x0000049000007947 */ /* 0x000fea0003800000 */
.L_x_8152:
        /* <DEDUP_REMOVED lines=17> */
.L_x_8159:
[----:B------:R-:W-:-:S04]  /*b330*/  LOP3.LUT R0, R7, 0x80000000, RZ, 0xc0, !PT ;  /* 0x8000000007007812 */ /* 0x000fc800078ec0ff */
[----:B------:R-:W-:-:S04]  /*b340*/  SHF.R.U32.HI R5, RZ, 0x18, R0 ;  /* 0x00000018ff057819 */ /* 0x000fc80000011600 */
[----:B------:R-:W-:-:S04]  /*b350*/  LOP3.LUT R4, R4, R5, RZ, 0xfc, !PT ;  /* 0x0000000504047212 */ /* 0x000fc800078efcff */
[----:B------:R-:W-:Y:S02]  /*b360*/  PRMT R0, R4, 0x7610, R0 ;  /* 0x0000761004007816 */ /* 0x000fe40000000000 */
.L_x_8158:
[----:B------:R-:W-:Y:S05]  /*b370*/  BSYNC B0 ;  /* 0x0000000000007941 */ /* 0x000fea0003800000 */
.L_x_8157:
[----:B------:R0:W-:Y:S01]  /*b380*/  STG.E.U8 [R2.64], R0 ;  /* 0x0000000002007986 */ /* 0x0001e2000c101124 */
[----:B------:R-:W-:Y:S05]  /*b390*/  BRA `(.L_x_8134) ;  /* 0x0000031000007947 */ /* 0x000fea0003800000 */
.L_x_8151:
        /* <DEDUP_REMOVED lines=22> */
.L_x_8133:
        /* <DEDUP_REMOVED lines=20> */
.L_x_8161:
[----:B------:R-:W-:-:S06]  /*b640*/  HADD2.F32 R4, -RZ, R24.H0_H0 ;  /* 0x20000018ff047230 */ /* 0x000fcc0000004100 */
[----:B------:R-:W0:Y:S02]  /*b650*/  F2I.U64.TRUNC R4, R4 ;  /* 0x0000000400047311 */ /* 0x000e24000020d800 */
[----:B0-----:R0:W-:Y:S01]  /*b660*/  STG.E.64 [R2.64], R4 ;  /* 0x0000000402007986 */ /* 0x0011e2000c101b24 */
[----:B------:R-:W-:Y:S05]  /*b670*/  BRA `(.L_x_8134) ;  /* 0x0000003000007947 */ /* 0x000fea0003800000 */
.L_x_8160:
[----:B------:R-:W-:-:S04]  /*b680*/  HADD2.F32 R24, -RZ, R24.H0_H0 ;  /* 0x20000018ff187230 */ /* 0x000fc80000004100 */
[----:B------:R-:W0:Y:S02]  /*b690*/  F2I.FTZ.U32.TRUNC.NTZ R5, R24 ;  /* 0x0000001800057305 */ /* 0x000e24000021f000 */
[----:B0-----:R0:W-:Y:S02]  /*b6a0*/  STG.E [R2.64], R5 ;  /* 0x0000000502007986 */ /* 0x0011e4000c101924 */
.L_x_8134:
[----:B------:R-:W-:Y:S02]  /*b6b0*/  IADD3 R17, R17, 0x80, RZ ;  /* 0x0000008011117810 */ /* 0x000fe40007ffe0ff */
.L_x_8095:
[----:B------:R-:W-:Y:S05]  /*b6c0*/  BSYNC B6 ;  /* 0x0000000000067941 */ /* 0x000fea0003800000 */
.L_x_8094:
        /* <DEDUP_REMOVED lines=21> */
.L_x_8165:
[----:B------:R-:W-:-:S06]  /*b820*/  HADD2.F32 R5, -RZ, R23.H0_H0 ;  /* 0x20000017ff057230 */ /* 0x000fcc0000004100 */
[----:B------:R-:W0:Y:S02]  /*b830*/  F2I.S64.TRUNC R4, R5 ;  /* 0x0000000500047311 */ /* 0x000e24000020d900 */
[----:B0-----:R-:W-:Y:S01]  /*b840*/  STG.E.U8 [R2.64], R4 ;  /* 0x0000000402007986 */ /* 0x001fe2000c101124 */
[----:B------:R-:W-:Y:S05]  /*b850*/  EXIT ;  /* 0x000000000000794d */ /* 0x000fea0003800000 */
.L_x_8164:
        /* <DEDUP_REMOVED lines=10> */
.L_x_8168:
[----:B------:R-:W-:-:S06]  /*b900*/  HADD2.F32 R23, -RZ, R23.H0_H0 ;  /* 0x20000017ff177230 */ /* 0x000fcc0000004100 */
[----:B------:R-:W0:Y:S02]  /*b910*/  F2I.FTZ.TRUNC.NTZ R23, R23 ;  /* 0x0000001700177305 */ /* 0x000e24000021f100 */
[----:B0-----:R-:W-:Y:S01]  /*b920*/  STG.E [R2.64], R23 ;  /* 0x0000001702007986 */ /* 0x001fe2000c101924 */
[----:B------:R-:W-:Y:S05]  /*b930*/  EXIT ;  /* 0x000000000000794d */ /* 0x000fea0003800000 */
.L_x_8167:
[----:B------:R-:W-:-:S06]  /*b940*/  HADD2.F32 R23, -RZ, R23.H0_H0 ;  /* 0x20000017ff177230 */ /* 0x000fcc0000004100 */
[----:B------:R-:W0:Y:S02]  /*b950*/  F2I.FTZ.TRUNC.NTZ R23, R23 ;  /* 0x0000001700177305 */ /* 0x000e24000021f100 */
[----:B0-----:R-:W-:Y:S01]  /*b960*/  STG.E.U16 [R2.64], R23 ;  /* 0x0000001702007986 */ /* 0x001fe2000c101524 */
[----:B------:R-:W-:Y:S05]  /*b970*/  EXIT ;  /* 0x000000000000794d */ /* 0x000fea0003800000 */
.L_x_8163:
        /* <DEDUP_REMOVED lines=9> */
.L_x_8170:
[----:B------:R-:W-:Y:S01]  /*ba10*/  STG.E.U16 [R2.64], R23 ;  /* 0x0000001702007986 */ /* 0x000fe2000c101524 */
[----:B------:R-:W-:Y:S05]  /*ba20*/  EXIT ;  /* 0x000000000000794d */ /* 0x000fea0003800000 */
.L_x_8169:
        /* <DEDUP_REMOVED lines=10> */
.L_x_8172:
[----:B------:R-:W-:-:S05]  /*bad0*/  HADD2.F32 R0, -RZ, R23.H0_H0 ;  /* 0x20000017ff007230 */ /* 0x000fca0000004100 */
[----:B------:R-:W-:-:S04]  /*bae0*/  F2FP.PACK_AB R0, RZ, R0 ;  /* 0x00000000ff00723e */ /* 0x000fc800000000ff */
[----:B------:R-:W-:-:S05]  /*baf0*/  PRMT R0, R0, 0x5410, RZ ;  /* 0x0000541000007816 */ /* 0x000fca00000000ff */
[----:B------:R-:W-:Y:S01]  /*bb00*/  STG.E [R2.64], R0 ;  /* 0x0000000002007986 */ /* 0x000fe2000c101924 */
[----:B------:R-:W-:Y:S05]  /*bb10*/  EXIT ;  /* 0x000000000000794d */ /* 0x000fea0003800000 */
.L_x_8171:
[----:B------:R-:W-:-:S05]  /*bb20*/  HADD2.F32 R4, -RZ, R23.H0_H0 ;  /* 0x20000017ff047230 */ /* 0x000fca0000004100 */
[----:B------:R-:W-:-:S06]  /*bb30*/  FMUL.FTZ R4, R4, 1 ;  /* 0x3f80000004047820 */ /* 0x000fcc0000410000 */
[----:B------:R-:W0:Y:S02]  /*bb40*/  F2F.F64.F32 R4, R4 ;  /* 0x0000000400047310 */ /* 0x000e240000201800 */
[----:B0-----:R-:W-:Y:S01]  /*bb50*/  STG.E.64 [R2.64], R4 ;  /* 0x0000000402007986 */ /* 0x001fe2000c101b24 */
[----:B------:R-:W-:Y:S05]  /*bb60*/  EXIT ;  /* 0x000000000000794d */ /* 0x000fea0003800000 */
.L_x_8162:
        /* <DEDUP_REMOVED lines=13> */
.L_x_8175:
[----:B------:R-:W-:Y:S01]  /*bc40*/  HADD2.F32 R23, -RZ, R23.H0_H0 ;  /* 0x20000017ff177230 */ /* 0x000fe20000004100 */
[----:B------:R-:W-:-:S04]  /*bc50*/  CS2R R6, SRZ ;  /* 0x0000000000067805 */ /* 0x000fc8000001ff00 */
[----:B------:R-:W-:-:S06]  /*bc60*/  FMUL.FTZ R4, R23, 1 ;  /* 0x3f80000017047820 */ /* 0x000fcc0000410000 */
[----:B------:R-:W0:Y:S02]  /*bc70*/  F2F.F64.F32 R4, R4 ;  /* 0x0000000400047310 */ /* 0x000e240000201800 */
[----:B0-----:R-:W-:Y:S01]  /*bc80*/  STG.E.128 [R2.64], R4 ;  /* 0x0000000402007986 */ /* 0x001fe2000c101d24 */
[----:B------:R-:W-:Y:S05]  /*bc90*/  EXIT ;  /* 0x000000000000794d */ /* 0x000fea0003800000 */
.L_x_8174:
        /* <DEDUP_REMOVED lines=21> */
.L_x_8179:
[----:B------:R-:W-:Y:S05]  /*bdf0*/  BSYNC B0 ;  /* 0x0000000000007941 */ /* 0x000fea0003800000 */
.L_x_8178:
[----:B------:R-:W-:-:S05]  /*be00*/  LOP3.LUT R5, R0, R5, RZ, 0xfc, !PT ;  /* 0x0000000500057212 */ /* 0x000fca00078efcff */
[----:B------:R-:W-:Y:S01]  /*be10*/  STG.E.U8 [R2.64], R5 ;  /* 0x0000000502007986 */ /* 0x000fe2000c101124 */
[----:B------:R-:W-:Y:S05]  /*be20*/  EXIT ;  /* 0x000000000000794d */ /* 0x000fea0003800000 */
.L_x_8177:
        /* <DEDUP_REMOVED lines=13> */
.L_x_8181:
[----:B------:R-:W-:Y:S01]  /*bf00*/  IMAD.MOV.U32 R0, RZ, RZ, 0x7f ;  /* 0x0000007fff007424 */ /* 0x000fe200078e00ff */
[----:B------:R-:W-:-:S04]  /*bf10*/  ISETP.GT.U32.AND P0, PT, R4, 0x7f800000, PT ;  /* 0x7f8000000400780c */ /* 0x000fc80003f04070 */
[----:B------:R-:W-:-:S04]  /*bf20*/  SEL R0, R0, 0x7c, P0 ;  /* 0x0000007c00007807 */ /* 0x000fc80000000000 */
.L_x_8182:
[----:B------:R-:W-:Y:S05]  /*bf30*/  BSYNC B0 ;  /* 0x0000000000007941 */ /* 0x000fea0003800000 */
.L_x_8180:
[----:B------:R-:W-:-:S04]  /*bf40*/  LOP3.LUT R4, R23, 0x80000000, RZ, 0xc0, !PT ;  /* 0x8000000017047812 */ /* 0x000fc800078ec0ff */
[----:B------:R-:W-:-:S04]  /*bf50*/  SHF.R.U32.HI R5, RZ, 0x18, R4 ;  /* 0x00000018ff057819 */ /* 0x000fc80000011604 */
[----:B------:R-:W-:-:S05]  /*bf60*/  LOP3.LUT R5, R0, R5, RZ, 0xfc, !PT ;  /* 0x0000000500057212 */ /* 0x000fca00078efcff */
[----:B------:R-:W-:Y:S01]  /*bf70*/  STG.E.U8 [R2.64], R5 ;  /* 0x0000000502007986 */ /* 0x000fe2000c101124 */
[----:B------:R-:W-:Y:S05]  /*bf80*/  EXIT ;  /* 0x000000000000794d */ /* 0x000fea0003800000 */
.L_x_8176:
[----:B------:R-:W-:-:S05]  /*bf90*/  HADD2.F32 R0, -RZ, R23.H0_H0 ;  /* 0x20000017ff007230 */ /* 0x000fca0000004100 */
[----:B------:R-:W-:-:S05]  /*bfa0*/  F2FP.BF16.PACK_AB R0, RZ, R0 ;  /* 0x00000000ff00723e */ /* 0x000fca00000010ff */
[----:B------:R-:W-:Y:S01]  /*bfb0*/  STG.E.U16 [R2.64], R0 ;  /* 0x0000000002007986 */ /* 0x000fe2000c101524 */
[----:B------:R-:W-:Y:S05]  /*bfc0*/  EXIT ;  /* 0x000000000000794d */ /* 0x000fea0003800000 */
.L_x_8173:
        /* <DEDUP_REMOVED lines=12> */
.L_x_8185:
        /* <DEDUP_REMOVED lines=17> */
.L_x_8188:
[----:B------:R-:W-:-:S04]  /*c1a0*/  LOP3.LUT R0, R23, 0x80000000, RZ, 0xc0, !PT ;  /* 0x8000000017007812 */ /* 0x000fc800078ec0ff */
[----:B------:R-:W-:-:S04]  /*c1b0*/  SHF.R.U32.HI R5, RZ, 0x18, R0 ;  /* 0x00000018ff057819 */ /* 0x000fc80000011600 */
[----:B------:R-:W-:-:S04]  /*c1c0*/  LOP3.LUT R4, R4, R5, RZ, 0xfc, !PT ;  /* 0x0000000504047212 */ /* 0x000fc800078efcff */
[----:B------:R-:W-:Y:S02]  /*c1d0*/  PRMT R0, R4, 0x7610, R0 ;  /* 0x0000761004007816 */ /* 0x000fe40000000000 */
.L_x_8187:
[----:B------:R-:W-:Y:S05]  /*c1e0*/  BSYNC B0 ;  /* 0x0000000000007941 */ /* 0x000fea0003800000 */
.L_x_8186:
[----:B------:R-:W-:Y:S01]  /*c1f0*/  STG.E.U8 [R2.64], R0 ;  /* 0x0000000002007986 */ /* 0x000fe2000c101124 */
[----:B------:R-:W-:Y:S05]  /*c200*/  EXIT ;  /* 0x000000000000794d */ /* 0x000fea0003800000 */
.L_x_8184:
        /* <DEDUP_REMOVED lines=17> */
.L_x_8191:
[----:B------:R-:W-:-:S04]  /*c320*/  LOP3.LUT R0, R23, 0x80000000, RZ, 0xc0, !PT ;  /* 0x8000000017007812 */ /* 0x000fc800078ec0ff */
[----:B------:R-:W-:-:S04]  /*c330*/  SHF.R.U32.HI R5, RZ, 0x18, R0 ;  /* 0x00000018ff057819 */ /* 0x000fc80000011600 */
[----:B------:R-:W-:-:S04]  /*c340*/  LOP3.LUT R4, R4, R5, RZ, 0xfc, !PT ;  /* 0x0000000504047212 */ /* 0x000fc800078efcff */
[----:B------:R-:W-:Y:S02]  /*c350*/  PRMT R0, R4, 0x7610, R0 ;  /* 0x0000761004007816 */ /* 0x000fe40000000000 */
.L_x_8190:
[----:B------:R-:W-:Y:S05]  /*c360*/  BSYNC B0 ;  /* 0x0000000000007941 */ /* 0x000fea0003800000 */
.L_x_8189:
[----:B------:R-:W-:Y:S01]  /*c370*/  STG.E.U8 [R2.64], R0 ;  /* 0x0000000002007986 */ /* 0x000fe2000c101124 */
[----:B------:R-:W-:Y:S05]  /*c380*/  EXIT ;  /* 0x000000000000794d */ /* 0x000fea0003800000 */
.L_x_8183:
        /* <DEDUP_REMOVED lines=22> */
.L_x_8166:
        /* <DEDUP_REMOVED lines=20> */
.L_x_8193:
[----:B------:R-:W-:-:S06]  /*c630*/  HADD2.F32 R4, -RZ, R23.H0_H0 ;  /* 0x20000017ff047230 */ /* 0x000fcc0000004100 */
[----:B------:R-:W0:Y:S02]  /*c640*/  F2I.U64.TRUNC R4, R4 ;  /* 0x0000000400047311 */ /* 0x000e24000020d800 */
[----:B0-----:R-:W-:Y:S01]  /*c650*/  STG.E.64 [R2.64], R4 ;  /* 0x0000000402007986 */ /* 0x001fe2000c101b24 */
[----:B------:R-:W-:Y:S05]  /*c660*/  EXIT ;  /* 0x000000000000794d */ /* 0x000fea0003800000 */
.L_x_8192:
[----:B------:R-:W-:-:S06]  /*c670*/  HADD2.F32 R23, -RZ, R23.H0_H0 ;  /* 0x20000017ff177230 */ /* 0x000fcc0000004100 */
[----:B------:R-:W0:Y:S02]  /*c680*/  F2I.FTZ.U32.TRUNC.NTZ R23, R23 ;  /* 0x0000001700177305 */ /* 0x000e24000021f000 */
[----:B0-----:R-:W-:Y:S01]  /*c690*/  STG.E [R2.64], R23 ;  /* 0x0000001702007986 */ /* 0x001fe2000c101924 */
[----:B------:R-:W-:Y:S05]  /*c6a0*/  EXIT ;  /* 0x000000000000794d */ /* 0x000fea0003800000 */
.L_x_8194:
        /* <DEDUP_REMOVED lines=13> */
.L_x_40017:


//--------------------- .text._ZN2at6native18elementwise_kernelILi128ELi4EZNS0_22gpu_kernel_impl_nocastINS0_13BinaryFunctorIN3c104HalfES5_S5_ZZZNS0_16fmax_kernel_cudaERNS_18TensorIteratorBaseEENKUlvE_clEvENKUlvE1_clEvEUlS5_S5_E_EEEEvS7_RKT_EUliE_EEviT1_ --------------------------
	.section	.text._ZN2at6native18elementwise_kernelILi128ELi4EZNS0_22gpu_kernel_impl_nocastINS0_13BinaryFunctorIN3c104HalfES5_S5_ZZZNS0_16fmax_kernel_cudaERNS_18TensorIteratorBaseEENKUlvE_clEvENKUlvE1_clEvEUlS5_S5_E_EEEEvS7_RKT_EUliE_EEviT1_,"ax",@progbits
	.sectioninfo	@"SHI_REGISTERS=12"
	.align	128
        .global         _ZN2at6native18elementwise_kernelILi128ELi4EZNS0_22gpu_kernel_impl_nocastINS0_13BinaryFunctorIN3c104HalfES5_S5_ZZZNS0_16fmax_kernel_cudaERNS_18TensorIteratorBaseEENKUlvE_clEvENKUlvE1_clEvEUlS5_S5_E_EEEEvS7_RKT_EUliE_EEviT1_
        .type           _ZN2at6native18elementwise_kernelILi128ELi4EZNS0_22gpu_kernel_impl_nocastINS0_13BinaryFunctorIN3c104HalfES5_S5_ZZZNS0_16fmax_kernel_cudaERNS_18TensorIteratorBaseEENKUlvE_clEvENKUlvE1_clEvEUlS5_S5_E_EEEEvS7_RKT_EUliE_EEviT1_,@function
        .size           _ZN2at6native18elementwise_kernelILi128ELi4EZNS0_22gpu_kernel_impl_nocastINS0_13BinaryFunctorIN3c104HalfES5_S5_ZZZNS0_16fmax_kernel_cudaERNS_18TensorIteratorBaseEENKUlvE_clEvENKUlvE1_clEvEUlS5_S5_E_EEEEvS7_RKT_EUliE_EEviT1_,(.L_x_40018 - _ZN2at6native18elementwise_kernelILi128ELi4EZNS0_22gpu_kernel_impl_nocastINS0_13BinaryFunctorIN3c104HalfES5_S5_ZZZNS0_16fmax_kernel_cudaERNS_18TensorIteratorBaseEENKUlvE_clEvENKUlvE1_clEvEUlS5_S5_E_EEEEvS7_RKT_EUliE_EEviT1_)
        .other          _ZN2at6native18elementwise_kernelILi128ELi4EZNS0_22gpu_kernel_impl_nocastINS0_13BinaryFunctorIN3c104HalfES5_S5_ZZZNS0_16fmax_kernel_cudaERNS_18TensorIteratorBaseEENKUlvE_clEvENKUlvE1_clEvEUlS5_S5_E_EEEEvS7_RKT_EUliE_EEviT1_,@"STO_CUDA_ENTRY STV_DEFAULT"
_ZN2at6native18elementwise_kernelILi128ELi4EZNS0_22gpu_kernel_impl_nocastINS0_13BinaryFunctorIN3c104HalfES5_S5_ZZZNS0_16fmax_kernel_cudaERNS_18TensorIteratorBaseEENKUlvE_clEvENKUlvE1_clEvEUlS5_S5_E_EEEEvS7_RKT_EUliE_EEviT1_:
.text._ZN2at6native18elementwise_kernelILi128ELi4EZNS0_22gpu_kernel_impl_nocastINS0_13BinaryFunctorIN3c104HalfES5_S5_ZZZNS0_16fmax_kernel_cudaERNS_18TensorIteratorBaseEENKUlvE_clEvENKUlvE1_clEvEUlS5_S5_E_EEEEvS7_RKT_EUliE_EEviT1_:
        /* <DEDUP_REMOVED lines=261> */
.L_x_8197:
        /* <DEDUP_REMOVED lines=10> */
[----:B------:R-:W-:-:S04]  /*10f0*/  FMNMX.FTZ R3, R3, R8, !PT ;  /* 0x0000000803037209 */ /* 0x000fc80007810000 */
[----:B------:R-:W-:Y:S02]  /*1100*/  F2FP.PACK_AB R5, RZ, R3 ;  /* 0x00000003ff05723e */ /* 0x000fe400000000ff */
[----:B------:R-:W-:-:S05]  /*1110*/  IADD3.X R3, RZ, c[0x0][0x3cc], RZ, P0, !PT ;  /* 0x0000f300ff037a10 */ /* 0x000fca00007fe4ff */
[----:B------:R0:W-:Y:S02]  /*1120*/  STG.E.U16 [R2.64], R5 ;  /* 0x0000000502007986 */ /* 0x0001e4000c101504 */
.L_x_8196:
[----:B------:R-:W-:Y:S05]  /*1130*/  BSYNC B0 ;  /* 0x0000000000007941 */ /* 0x000fea0003800000 */
.L_x_8195:
        /* <DEDUP_REMOVED lines=256> */
.L_x_8200:
        /* <DEDUP_REMOVED lines=269> */
.L_x_8201:
        /* <DEDUP_REMOVED lines=14> */
.L_x_8199:
[----:B------:R-:W-:Y:S05]  /*32f0*/  BSYNC B0 ;  /* 0x0000000000007941 */ /* 0x000fea0003800000 */
.L_x_8198:
        /* <DEDUP_REMOVED lines=255> */
.L_x_8202:
        /* <DEDUP_REMOVED lines=9> */
[----:B------:R-:W-:Y:S02]  /*4380*/  FMNMX.FTZ R0, R0, R3, !PT ;  /* 0x0000000300007209 */ /* 0x000fe40007810000 */
[----:B------:R-:W-:Y:S02]  /*4390*/  IADD3.X R3, RZ, c[0x0][0x3cc], RZ, P0, !PT ;  /* 0x0000f300ff037a10 */ /* 0x000fe400007fe4ff */
[----:B------:R-:W-:-:S05]  /*43a0*/  F2FP.PACK_AB R0, RZ, R0 ;  /* 0x00000000ff00723e */ /* 0x000fca00000000ff */
[----:B------:R-:W-:Y:S01]  /*43b0*/  STG.E.U16 [R2.64], R0 ;  /* 0x0000000002007986 */ /* 0x000fe2000c101504 */
[----:B------:R-:W-:Y:S05]  /*43c0*/  EXIT ;  /* 0x000000000000794d */ /* 0x000fea0003800000 */
.L_x_8203:
        /* <DEDUP_REMOVED lines=11> */
.L_x_40018:


//--------------------- .text._ZN2at6native27unrolled_elementwise_kernelINS0_13BinaryFunctorIN3c104HalfES4_S4_ZZZNS0_16fmax_kernel_cudaERNS_18TensorIteratorBaseEENKUlvE_clEvENKUlvE1_clEvEUlS4_S4_E_EESt5arrayIPcLm3EELi4E23TrivialOffsetCalculatorILi2EjESE_ILi1EjENS0_6memory15LoadWithoutCastENSH_16StoreWithoutCastEEEviT_T0_T2_T3_T4_T5_ --------------------------
	.section	.text._ZN2at6native27unrolled_elementwise_kernelINS0_13BinaryFunctorIN3c104HalfES4_S4_ZZZNS0_16fmax_kernel_cudaERNS_18TensorIteratorBaseEENKUlvE_clEvENKUlvE1_clEvEUlS4_S4_E_EESt5arrayIPcLm3EELi4E23TrivialOffsetCalculatorILi2EjESE_ILi1EjENS0_6memory15LoadWithoutCastENSH_16StoreWithoutCastEEEviT_T0_T2_T3_T4_T5_,"ax",@progbits
	.sectioninfo	@"SHI_REGISTERS=28"
	.align	128
        .global         _ZN2at6native27unrolled_elementwise_kernelINS0_13BinaryFunctorIN3c104HalfES4_S4_ZZZNS0_16fmax_kernel_cudaERNS_18TensorIteratorBaseEENKUlvE_clEvENKUlvE1_clEvEUlS4_S4_E_EESt5arrayIPcLm3EELi4E23TrivialOffsetCalculatorILi2EjESE_ILi1EjENS0_6memory15LoadWithoutCastENSH_16StoreWithoutCastEEEviT_T0_T2_T3_T4_T5_
        .type           _ZN2at6native27unrolled_elementwise_kernelINS0_13BinaryFunctorIN3c104HalfES4_S4_ZZZNS0_16fmax_kernel_cudaERNS_18TensorIteratorBaseEENKUlvE_clEvENKUlvE1_clEvEUlS4_S4_E_EESt5arrayIPcLm3EELi4E23TrivialOffsetCalculatorILi2EjESE_ILi1EjENS0_6memory15LoadWithoutCastENSH_16StoreWithoutCastEEEviT_T0_T2_T3_T4_T5_,@function
        .size           _ZN2at6native27unrolled_elementwise_kernelINS0_13BinaryFunctorIN3c104HalfES4_S4_ZZZNS0_16fmax_kernel_cudaERNS_18TensorIteratorBaseEENKUlvE_clEvENKUlvE1_clEvEUlS4_S4_E_EESt5arrayIPcLm3EELi4E23TrivialOffsetCalculatorILi2EjESE_ILi1EjENS0_6memory15LoadWithoutCastENSH_16StoreWithoutCastEEEviT_T0_T2_T3_T4_T5_,(.L_x_40019 - _ZN2at6native27unrolled_elementwise_kernelINS0_13BinaryFunctorIN3c104HalfES4_S4_ZZZNS0_16fmax_kernel_cudaERNS_18TensorIteratorBaseEENKUlvE_clEvENKUlvE1_clEvEUlS4_S4_E_EESt5arrayIPcLm3EELi4E23TrivialOffsetCalculatorILi2EjESE_ILi1EjENS0_6memory15LoadWithoutCastENSH_16StoreWithoutCastEEEviT_T0_T2_T3_T4_T5_)
        .other          _ZN2at6native27unrolled_elementwise_kernelINS0_13BinaryFunctorIN3c104HalfES4_S4_ZZZNS0_16fmax_kernel_cudaERNS_18TensorIteratorBaseEENKUlvE_clEvENKUlvE1_clEvEUlS4_S4_E_EESt5arrayIPcLm3EELi4E23TrivialOffsetCalculatorILi2EjESE_ILi1EjENS0_6memory15LoadWithoutCastENSH_16StoreWithoutCastEEEviT_T0_T2_T3_T4_T5_,@"STO_CUDA_ENTRY STV_DEFAULT"
_ZN2at6native27unrolled_elementwise_kernelINS0_13BinaryFunctorIN3c104HalfES4_S4_ZZZNS0_16fmax_kernel_cudaERNS_18TensorIteratorBaseEENKUlvE_clEvENKUlvE1_clEvEUlS4_S4_E_EESt5arrayIPcLm3EELi4E23TrivialOffsetCalculatorILi2EjESE_ILi1EjENS0_6memory15LoadWithoutCastENSH_16StoreWithoutCastEEEviT_T0_T2_T3_T4_T5_:
.text._ZN2at6native27unrolled_elementwise_kernelINS0_13BinaryFunctorIN3c104HalfES4_S4_ZZZNS0_16fmax_kernel_cudaERNS_18TensorIteratorBaseEENKUlvE_clEvENKUlvE1_clEvEUlS4_S4_E_EESt5arrayIPcLm3EELi4E23TrivialOffsetCalculatorILi2EjESE_ILi1EjENS0_6memory15LoadWithoutCastENSH_16StoreWithoutCastEEEviT_T0_T2_T3_T4_T5_:
        /* <DEDUP_REMOVED lines=58> */
[----:B------:R-:W-:Y:S01]  /*03a0*/  @!P0 FMNMX.FTZ R3, R3, R4, !PT ;  /* 0x0000000403038209 */ /* 0x000fe20007810000 */
        /* <DEDUP_REMOVED lines=9> */
[----:B------:R-:W-:-:S04]  /*0440*/  @!P2 FMNMX.FTZ R6, R6, R9, !PT ;  /* 0x000000090606a209 */ /* 0x000fc80007810000 */
[----:B------:R-:W-:Y:S02]  /*0450*/  @!P3 FMNMX.FTZ R7, R7, R8, !PT ;  /* 0x000000080707b209 */ /* 0x000fe40007810000 */
        /* <DEDUP_REMOVED lines=17> */
.L_x_8205:
[----:B0-----:R-:W-:Y:S05]  /*0570*/  BSYNC B0 ;  /* 0x0000000000007941 */ /* 0x001fea0003800000 */
.L_x_8204:
        /* <DEDUP_REMOVED lines=9> */
.L_x_8206:
        /* <DEDUP_REMOVED lines=15> */
.L_x_40019:


//--------------------- .text._ZN2at6native29vectorized_elementwise_kernelILi2ENS0_13BinaryFunctorIN3c104HalfES4_S4_ZZZNS0_16fmax_kernel_cudaERNS_18TensorIteratorBaseEENKUlvE_clEvENKUlvE1_clEvEUlS4_S4_E_EESt5arrayIPcLm3EEEEviT0_T1_ --------------------------
	.section	.text._ZN2at6native29vectorized_elementwise_kernelILi2ENS0_13BinaryFunctorIN3c104HalfES4_S4_ZZZNS0_16fmax_kernel_cudaERNS_18TensorIteratorBaseEENKUlvE_clEvENKUlvE1_clEvEUlS4_S4_E_EESt5arrayIPcLm3EEEEviT0_T1_,"ax",@progbits
	.sectioninfo	@"SHI_REGISTERS=32"
	.align	128
        .global         _ZN2at6native29vectorized_elementwise_kernelILi2ENS0_13BinaryFunctorIN3c104HalfES4_S4_ZZZNS0_16fmax_kernel_cudaERNS_18TensorIteratorBaseEENKUlvE_clEvENKUlvE1_clEvEUlS4_S4_E_EESt5arrayIPcLm3EEEEviT0_T1_
        .type           _ZN2at6native29vectorized_elementwise_kernelILi2ENS0_13BinaryFunctorIN3c104HalfES4_S4_ZZZNS0_16fmax_kernel_cudaERNS_18TensorIteratorBaseEENKUlvE_clEvENKUlvE1_clEvEUlS4_S4_E_EESt5arrayIPcLm3EEEEviT0_T1_,@function
        .size           _ZN2at6native29vectorized_elementwise_kernelILi2ENS0_13BinaryFunctorIN3c104HalfES4_S4_ZZZNS0_16fmax_kernel_cudaERNS_18TensorIteratorBaseEENKUlvE_clEvENKUlvE1_clEvEUlS4_S4_E_EESt5arrayIPcLm3EEEEviT0_T1_,(.L_x_40020 - _ZN2at6native29vectorized_elementwise_kernelILi2ENS0_13BinaryFunctorIN3c104HalfES4_S4_ZZZNS0_16fmax_kernel_cudaERNS_18TensorIteratorBaseEENKUlvE_clEvENKUlvE1_clEvEUlS4_S4_E_EESt5arrayIPcLm3EEEEviT0_T1_)
        .other          _ZN2at6native29vectorized_elementwise_kernelILi2ENS0_13BinaryFunctorIN3c104HalfES4_S4_ZZZNS0_16fmax_kernel_cudaERNS_18TensorIteratorBaseEENKUlvE_clEvENKUlvE1_clEvEUlS4_S4_E_EESt5arrayIPcLm3EEEEviT0_T1_,@"STO_CUDA_ENTRY STV_DEFAULT"
_ZN2at6native29vectorized_elementwise_kernelILi2ENS0_13BinaryFunctorIN3c104HalfES4_S4_ZZZNS0_16fmax_kernel_cudaERNS_18TensorIteratorBaseEENKUlvE_clEvENKUlvE1_clEvEUlS4_S4_E_EESt5arrayIPcLm3EEEEviT0_T1_:
.text._ZN2at6native29vectorized_elementwise_kernelILi2ENS0_13BinaryFunctorIN3c104HalfES4_S4_ZZZNS0_16fmax_kernel_cudaERNS_18TensorIteratorBaseEENKUlvE_clEvENKUlvE1_clEvEUlS4_S4_E_EESt5arrayIPcLm3EEEEviT0_T1_:
        /* <DEDUP_REMOVED lines=28> */
[----:B------:R-:W-:Y:S01]  /*01c0*/  FMNMX.FTZ R0, R0, R13, !PT ;  /* 0x0000000d00007209 */ /* 0x000fe20007810000 */
[----:B0-----:R-:W-:Y:S01]  /*01d0*/  HADD2.F32 R8, -RZ, R16.H1_H1 ;  /* 0x30000010ff087230 */ /* 0x001fe20000004100 */
[----:B------:R-:W-:Y:S01]  /*01e0*/  FMNMX.FTZ R15, R12, R15, !PT ;  /* 0x0000000f0c0f7209 */ /* 0x000fe20007810000 */
        /* <DEDUP_REMOVED lines=10> */
[----:B------:R-:W-:Y:S02]  /*0290*/  FMNMX.FTZ R14, R14, R17, !PT ;  /* 0x000000110e0e7209 */ /* 0x000fe40007810000 */
[----:B------:R-:W-:Y:S02]  /*02a0*/  FMNMX.FTZ R9, R8, R9, !PT ;  /* 0x0000000908097209 */ /* 0x000fe40007810000 */
[----:B------:R-:W-:Y:S02]  /*02b0*/  FMNMX.FTZ R7, R10, R7, !PT ;  /* 0x000000070a077209 */ /* 0x000fe40007810000 */
[----:B------:R-:W-:-:S02]  /*02c0*/  FMNMX.FTZ R6, R6, R11, !PT ;  /* 0x0000000b06067209 */ /* 0x000fc40007810000 */
[----:B------:R-:W-:Y:S02]  /*02d0*/  FMNMX.FTZ R12, R12, R13, !PT ;  /* 0x0000000d0c0c7209 */ /* 0x000fe40007810000 */
[----:B------:R-:W-:Y:S02]  /*02e0*/  FMNMX.FTZ R5, R16, R5, !PT ;  /* 0x0000000510057209 */ /* 0x000fe40007810000 */
        /* <DEDUP_REMOVED lines=9> */
.L_x_8207:
        /* <DEDUP_REMOVED lines=99> */
[----:B------:R-:W-:Y:S01]  /*09b0*/  @!P0 FMNMX.FTZ R13, R14, R13, !PT ;  /* 0x0000000d0e0d8209 */ /* 0x000fe20007810000 */
[----:B-----5:R-:W-:Y:S02]  /*09c0*/  @!P5 HADD2.F32 R19, -RZ, R19.H0_H0 ;  /* 0x20000013ff13d230 */ /* 0x020fe40000004100 */
[----:B------:R-:W-:-:S05]  /*09d0*/  @!P5 HADD2.F32 R2, -RZ, R21.H0_H0 ;  /* 0x20000015ff02d230 */ /* 0x000fca0000004100 */
[----:B------:R-:W-:Y:S01]  /*09e0*/  @!P5 FMNMX.FTZ R4, R19, R2, !PT ;  /* 0x000000021304d209 */ /* 0x000fe20007810000 */
        /* <DEDUP_REMOVED lines=11> */
[----:B------:R-:W-:-:S04]  /*0aa0*/  @!P1 FMNMX.FTZ R17, R20, R17, !PT ;  /* 0x0000001114119209 */ /* 0x000fc80007810000 */
[----:B------:R-:W-:Y:S01]  /*0ab0*/  @!P1 F2FP.PACK_AB R17, RZ, R17 ;  /* 0x00000011ff11923e */ /* 0x000fe200000000ff */
[----:B------:R-:W-:Y:S02]  /*0ac0*/  @!P3 HADD2.F32 R22, -RZ, R22.H0_H0 ;  /* 0x20000016ff16b230 */ /* 0x000fe40000004100 */
[----:B------:R-:W-:Y:S02]  /*0ad0*/  @!P4 HADD2.F32 R28, -RZ, R28.H0_H0 ;  /* 0x2000001cff1cc230 */ /* 0x000fe40000004100 */
[----:B------:R-:W-:Y:S02]  /*0ae0*/  @!P3 HADD2.F32 R5, -RZ, R26.H0_H0 ;  /* 0x2000001aff05b230 */ /* 0x000fe40000004100 */
[----:B------:R-:W-:-:S03]  /*0af0*/  @!P2 HADD2.F32 R18, -RZ, R18.H0_H0 ;  /* 0x20000012ff12a230 */ /* 0x000fc60000004100 */
[----:B------:R-:W-:Y:S02]  /*0b00*/  @!P3 FMNMX.FTZ R6, R22, R5, !PT ;  /* 0x000000051606b209 */ /* 0x000fe40007810000 */
[----:B------:R-:W-:Y:S01]  /*0b10*/  @!P2 FMNMX.FTZ R7, R18, R7, !PT ;  /* 0x000000071207a209 */ /* 0x000fe20007810000 */
[----:B------:R-:W-:Y:S02]  /*0b20*/  @!P4 HADD2.F32 R29, -RZ, R29.H0_H0 ;  /* 0x2000001dff1dc230 */ /* 0x000fe40000004100 */
[----:B------:R-:W-:Y:S02]  /*0b30*/  @!P5 HADD2.F32 R23, -RZ, R23.H0_H0 ;  /* 0x20000017ff17d230 */ /* 0x000fe40000004100 */
[----:B0-----:R-:W-:Y:S02]  /*0b40*/  @!P5 HADD2.F32 R2, -RZ, R25.H0_H0 ;  /* 0x20000019ff02d230 */ /* 0x001fe40000004100 */
[----:B------:R-:W-:Y:S02]  /*0b50*/  @!P6 HADD2.F32 R27, -RZ, R27.H0_H0 ;  /* 0x2000001bff1be230 */ /* 0x000fe40000004100 */
[----:B------:R-:W-:Y:S01]  /*0b60*/  @!P6 HADD2.F32 R24, -RZ, R24.H0_H0 ;  /* 0x20000018ff18e230 */ /* 0x000fe20000004100 */
[----:B------:R-:W-:-:S02]  /*0b70*/  @!P4 FMNMX.FTZ R5, R28, R29, !PT ;  /* 0x0000001d1c05c209 */ /* 0x000fc40007810000 */
[----:B------:R-:W-:Y:S02]  /*0b80*/  @!P5 FMNMX.FTZ R2, R23, R2, !PT ;  /* 0x000000021702d209 */ /* 0x000fe40007810000 */
[----:B------:R-:W-:Y:S02]  /*0b90*/  @!P6 FMNMX.FTZ R3, R27, R24, !PT ;  /* 0x000000181b03e209 */ /* 0x000fe40007810000 */
        /* <DEDUP_REMOVED lines=18> */
.L_x_8210:
[----:B------:R-:W-:-:S13]  /*0cc0*/  ISETP.GE.AND P0, PT, R15, R12, PT ;  /* 0x0000000c0f00720c */ /* 0x000fda0003f06270 */
[----:B------:R-:W-:Y:S05]  /*0cd0*/  @P0 BRA `(.L_x_8212) ;  /* 0x000000d000000947 */ /* 0x000fea0003800000 */
[----:B0-----:R-:W-:Y:S01]  /*0ce0*/  IMAD.IADD R8, R0, 0x1, R15 ;  /* 0x0000000100087824 */ /* 0x001fe200078e020f */
[----:B------:R-:W-:Y:S01]  /*0cf0*/  IADD3 R15, R15, 0x80, RZ ;  /* 0x000000800f0f7810 */ /* 0x000fe20007ffe0ff */
[----:B------:R-:W-:-:S04]  /*0d00*/  IMAD.MOV.U32 R9, RZ, RZ, 0x2 ;  /* 0x00000002ff097424 */ /* 0x000fc800078e00ff */
[----:B------:R-:W-:-:S05]  /*0d10*/  IMAD.WIDE.U32 R8, R8, R9, c[0x0][0x168] ;  /* 0x00005a0008087625 */ /* 0x000fca00078e0009 */
[----:B------:R0:W-:Y:S02]  /*0d20*/  STG.E.U16 [R8.64], R7 ;  /* 0x0000000708007986 */ /* 0x0001e4000c101504 */
.L_x_8211:
        /* <DEDUP_REMOVED lines=8> */
.L_x_8212:
        /* <DEDUP_REMOVED lines=9> */
.L_x_8213:
[----:B------:R-:W-:Y:S05]  /*0e40*/  BSYNC B1 ;  /* 0x0000000000017941 */ /* 0x000fea0003800000 */
.L_x_8209:
[----:B------:R-:W-:-:S13]  /*0e50*/  ISETP.GE.AND P0, PT, R15, R12, PT ;  /* 0x0000000c0f00720c */ /* 0x000fda0003f06270 */
[----:B0-----:R-:W-:Y:S01]  /*0e60*/  @!P0 IMAD.IADD R4, R0, 0x1, R15 ;  /* 0x0000000100048824 */ /* 0x001fe200078e020f */
[----:B------:R-:W-:Y:S01]  /*0e70*/  @!P0 IADD3 R15, R15, 0x80, RZ ;  /* 0x000000800f0f8810 */ /* 0x000fe20007ffe0ff */
[----:B------:R-:W-:-:S04]  /*0e80*/  @!P0 IMAD.MOV.U32 R5, RZ, RZ, 0x2 ;  /* 0x00000002ff058424 */ /* 0x000fc800078e00ff */
[----:B------:R-:W-:-:S05]  /*0e90*/  @!P0 IMAD.WIDE.U32 R4, R4, R5, c[0x0][0x168] ;  /* 0x00005a0004048625 */ /* 0x000fca00078e0005 */
[----:B------:R0:W-:Y:S02]  /*0ea0*/  @!P0 STG.E.U16 [R4.64], R3 ;  /* 0x0000000304008986 */ /* 0x0001e4000c101504 */
.L_x_8214:
[----:B------:R-:W-:Y:S05]  /*0eb0*/  BSYNC B0 ;  /* 0x0000000000007941 */ /* 0x000fea0003800000 */
.L_x_8208:
        /* <DEDUP_REMOVED lines=9> */
.L_x_8215:
        /* <DEDUP_REMOVED lines=11> */
.L_x_40020:


//--------------------- .text._ZN2at6native29vectorized_elementwise_kernelILi4ENS0_13BinaryFunctorIN3c104HalfES4_S4_ZZZNS0_16fmax_kernel_cudaERNS_18TensorIteratorBaseEENKUlvE_clEvENKUlvE1_clEvEUlS4_S4_E_EESt5arrayIPcLm3EEEEviT0_T1_ --------------------------
	.section	.text._ZN2at6native29vectorized_elementwise_kernelILi4ENS0_13BinaryFunctorIN3c104HalfES4_S4_ZZZNS0_16fmax_kernel_cudaERNS_18TensorIteratorBaseEENKUlvE_clEvENKUlvE1_clEvEUlS4_S4_E_EESt5arrayIPcLm3EEEEviT0_T1_,"ax",@progbits
	.sectioninfo	@"SHI_REGISTERS=32"
	.align	128
        .global         _ZN2at6native29vectorized_elementwise_kernelILi4ENS0_13BinaryFunctorIN3c104HalfES4_S4_ZZZNS0_16fmax_kernel_cudaERNS_18TensorIteratorBaseEENKUlvE_clEvENKUlvE1_clEvEUlS4_S4_E_EESt5arrayIPcLm3EEEEviT0_T1_
        .type           _ZN2at6native29vectorized_elementwise_kernelILi4ENS0_13BinaryFunctorIN3c104HalfES4_S4_ZZZNS0_16fmax_kernel_cudaERNS_18TensorIteratorBaseEENKUlvE_clEvENKUlvE1_clEvEUlS4_S4_E_EESt5arrayIPcLm3EEEEviT0_T1_,@function
        .size           _ZN2at6native29vectorized_elementwise_kernelILi4ENS0_13BinaryFunctorIN3c104HalfES4_S4_ZZZNS0_16fmax_kernel_cudaERNS_18TensorIteratorBaseEENKUlvE_clEvENKUlvE1_clEvEUlS4_S4_E_EESt5arrayIPcLm3EEEEviT0_T1_,(.L_x_40021 - _ZN2at6native29vectorized_elementwise_kernelILi4ENS0_13BinaryFunctorIN3c104HalfES4_S4_ZZZNS0_16fmax_kernel_cudaERNS_18TensorIteratorBaseEENKUlvE_clEvENKUlvE1_clEvEUlS4_S4_E_EESt5arrayIPcLm3EEEEviT0_T1_)
        .other          _ZN2at6native29vectorized_elementwise_kernelILi4ENS0_13BinaryFunctorIN3c104HalfES4_S4_ZZZNS0_16fmax_kernel_cudaERNS_18TensorIteratorBaseEENKUlvE_clEvENKUlvE1_clEvEUlS4_S4_E_EESt5arrayIPcLm3EEEEviT0_T1_,@"STO_CUDA_ENTRY STV_DEFAULT"
_ZN2at6native29vectorized_elementwise_kernelILi4ENS0_13BinaryFunctorIN3c104HalfES4_S4_ZZZNS0_16fmax_kernel_cudaERNS_18TensorIteratorBaseEENKUlvE_clEvENKUlvE1_clEvEUlS4_S4_E_EESt5arrayIPcLm3EEEEviT0_T1_:
.text._ZN2at6native29vectorized_elementwise_kernelILi4ENS0_13BinaryFunctorIN3c104HalfES4_S4_ZZZNS0_16fmax_kernel_cudaERNS_18TensorIteratorBaseEENKUlvE_clEvENKUlvE1_clEvEUlS4_S4_E_EESt5arrayIPcLm3EEEEviT0_T1_:
        /* <DEDUP_REMOVED lines=24> */
[----:B------:R-:W-:Y:S01]  /*0180*/  FMNMX.FTZ R19, R2, R19, !PT ;  /* 0x0000001302137209 */ /* 0x000fe20007810000 */
[----:B------:R-:W-:Y:S01]  /*0190*/  HADD2.F32 R21, -RZ, R5.H0_H0 ;  /* 0x20000005ff157230 */ /* 0x000fe20000004100 */
[----:B------:R-:W-:Y:S01]  /*01a0*/  FMNMX.FTZ R0, R0, R17, !PT ;  /* 0x0000001100007209 */ /* 0x000fe20007810000 */
[----:B----4-:R-:W-:-:S02]  /*01b0*/  HADD2.F32 R4, -RZ, R6.H0_H0 ;  /* 0x20000006ff047230 */ /* 0x010fc40000004100 */
[--C-:B------:R-:W-:Y:S01]  /*01c0*/  HADD2.F32 R12, -RZ, R7.reuse.H0_H0 ;  /* 0x20000007ff0c7230 */ /* 0x100fe20000004100 */
[----:B------:R-:W-:Y:S01]  /*01d0*/  FMNMX.FTZ R16, R16, R21, !PT ;  /* 0x0000001510107209 */ /* 0x000fe20007810000 */
[----:B0-----:R-:W-:Y:S02]  /*01e0*/  HADD2.F32 R14, -RZ, R7.H1_H1 ;  /* 0x30000007ff0e7230 */ /* 0x001fe40000004100 */
[----:B------:R-:W-:Y:S02]  /*01f0*/  HADD2.F32 R2, -RZ, R5.H1_H1 ;  /* 0x30000005ff027230 */ /* 0x000fe40000004100 */
[----:B-----5:R-:W-:Y:S02]  /*0200*/  HADD2.F32 R13, -RZ, R9.H0_H0 ;  /* 0x20000009ff0d7230 */ /* 0x020fe40000004100 */
[----:B------:R-:W-:Y:S02]  /*0210*/  HADD2.F32 R3, -RZ, R3.H1_H1 ;  /* 0x30000003ff037230 */ /* 0x000fe40000004100 */
[----:B------:R-:W-:Y:S01]  /*0220*/  HADD2.F32 R6, -RZ, R6.H1_H1 ;  /* 0x30000006ff067230 */ /* 0x000fe20000004100 */
[----:B------:R-:W-:Y:S01]  /*0230*/  FMNMX.FTZ R12, R12, R13, !PT ;  /* 0x0000000d0c0c7209 */ /* 0x000fe20007810000 */
[--C-:B------:R-:W-:Y:S01]  /*0240*/  HADD2.F32 R5, -RZ, R8.reuse.H0_H0 ;  /* 0x20000008ff057230 */ /* 0x100fe20000004100 */
[----:B------:R-:W-:Y:S01]  /*0250*/  FMNMX.FTZ R3, R3, R2, !PT ;  /* 0x0000000203037209 */ /* 0x000fe20007810000 */
[----:B------:R-:W-:Y:S01]  /*0260*/  HADD2.F32 R7, -RZ, R8.H1_H1 ;  /* 0x30000008ff077230 */ /* 0x000fe20000004100 */
[----:B------:R-:W-:Y:S01]  /*0270*/  F2FP.PACK_AB R2, R19, R0 ;  /* 0x000000001302723e */ /* 0x000fe200000000ff */
[----:B------:R-:W-:Y:S01]  /*0280*/  HADD2.F32 R9, -RZ, R9.H1_H1 ;  /* 0x30000009ff097230 */ /* 0x000fe20000004100 */
[----:B------:R-:W-:-:S02]  /*0290*/  FMNMX.FTZ R4, R4, R5, !PT ;  /* 0x0000000504047209 */ /* 0x000fc40007810000 */
[----:B------:R-:W-:Y:S02]  /*02a0*/  FMNMX.FTZ R7, R6, R7, !PT ;  /* 0x0000000706077209 */ /* 0x000fe40007810000 */
[----:B------:R-:W-:Y:S02]  /*02b0*/  FMNMX.FTZ R9, R14, R9, !PT ;  /* 0x000000090e097209 */ /* 0x000fe40007810000 */
[----:B------:R-:W-:Y:S02]  /*02c0*/  F2FP.PACK_AB R3, R3, R16 ;  /* 0x000000100303723e */ /* 0x000fe400000000ff */
[----:B------:R-:W-:Y:S02]  /*02d0*/  F2FP.PACK_AB R4, R7, R4 ;  /* 0x000000040704723e */ /* 0x000fe400000000ff */
[----:B------:R-:W-:Y:S01]  /*02e0*/  F2FP.PACK_AB R5, R9, R12 ;  /* 0x0000000c0905723e */ /* 0x000fe200000000ff */
[----:B------:R-:W-:Y:S04]  /*02f0*/  STG.E.64 [R10.64], R2 ;  /* 0x000000020a007986 */ /* 0x000fe8000c101b04 */
[----:B------:R-:W-:Y:S01]  /*0300*/  STG.E.64 [R10.64+0x400], R4 ;  /* 0x000400040a007986 */ /* 0x000fe2000c101b04 */
[----:B------:R-:W-:Y:S05]  /*0310*/  EXIT ;  /* 0x000000000000794d */ /* 0x000fea0003800000 */
.L_x_8216:
        /* <DEDUP_REMOVED lines=148> */
.L_x_8219:
[----:B------:R-:W-:-:S13]  /*0c60*/  ISETP.GE.AND P0, PT, R15, R12, PT ;  /* 0x0000000c0f00720c */ /* 0x000fda0003f06270 */
[----:B------:R-:W-:Y:S05]  /*0c70*/  @P0 BRA `(.L_x_8221) ;  /* 0x000000d000000947 */ /* 0x000fea0003800000 */
[----:B0-----:R-:W-:Y:S01]  /*0c80*/  IMAD.IADD R8, R0, 0x1, R15 ;  /* 0x0000000100087824 */ /* 0x001fe200078e020f */
[----:B------:R-:W-:Y:S01]  /*0c90*/  IADD3 R15, R15, 0x80, RZ ;  /* 0x000000800f0f7810 */ /* 0x000fe20007ffe0ff */
[----:B------:R-:W-:-:S04]  /*0ca0*/  IMAD.MOV.U32 R9, RZ, RZ, 0x2 ;  /* 0x00000002ff097424 */ /* 0x000fc800078e00ff */
[----:B------:R-:W-:-:S05]  /*0cb0*/  IMAD.WIDE.U32 R8, R8, R9, c[0x0][0x168] ;  /* 0x00005a0008087625 */ /* 0x000fca00078e0009 */
[----:B------:R0:W-:Y:S02]  /*0cc0*/  STG.E.U16 [R8.64], R7 ;  /* 0x0000000708007986 */ /* 0x0001e4000c101504 */
.L_x_8220:
        /* <DEDUP_REMOVED lines=8> */
.L_x_8221:
        /* <DEDUP_REMOVED lines=9> */
.L_x_8222:
[----:B------:R-:W-:Y:S05]  /*0de0*/  BSYNC B1 ;  /* 0x0000000000017941 */ /* 0x000fea0003800000 */
.L_x_8218:
[----:B------:R-:W-:-:S13]  /*0df0*/  ISETP.GE.AND P0, PT, R15, R12, PT ;  /* 0x0000000c0f00720c */ /* 0x000fda0003f06270 */
[----:B0-----:R-:W-:Y:S01]  /*0e00*/  @!P0 IMAD.IADD R4, R0, 0x1, R15 ;  /* 0x0000000100048824 */ /* 0x001fe200078e020f */
[----:B------:R-:W-:Y:S01]  /*0e10*/  @!P0 IADD3 R15, R15, 0x80, RZ ;  /* 0x000000800f0f8810 */ /* 0x000fe20007ffe0ff */
[----:B------:R-:W-:-:S04]  /*0e20*/  @!P0 IMAD.MOV.U32 R5, RZ, RZ, 0x2 ;  /* 0x00000002ff058424 */ /* 0x000fc800078e00ff */
[----:B------:R-:W-:-:S05]  /*0e30*/  @!P0 IMAD.WIDE.U32 R4, R4, R5, c[0x0][0x168] ;  /* 0x00005a0004048625 */ /* 0x000fca00078e0005 */
[----:B------:R0:W-:Y:S02]  /*0e40*/  @!P0 STG.E.U16 [R4.64], R3 ;  /* 0x0000000304008986 */ /* 0x0001e4000c101504 */
.L_x_8223:
[----:B------:R-:W-:Y:S05]  /*0e50*/  BSYNC B0 ;  /* 0x0000000000007941 */ /* 0x000fea0003800000 */
.L_x_8217:
        /* <DEDUP_REMOVED lines=9> */
.L_x_8224:
        /* <DEDUP_REMOVED lines=9> */
.L_x_40021:


//--------------------- .text._ZN2at6native29vectorized_elementwise_kernelILi8ENS0_13BinaryFunctorIN3c104HalfES4_S4_ZZZNS0_16fmax_kernel_cudaERNS_18TensorIteratorBaseEENKUlvE_clEvENKUlvE1_clEvEUlS4_S4_E_EESt5arrayIPcLm3EEEEviT0_T1_ --------------------------
	.section	.text._ZN2at6native29vectorized_elementwise_kernelILi8ENS0_13BinaryFunctorIN3c104HalfES4_S4_ZZZNS0_16fmax_kernel_cudaERNS_18TensorIteratorBaseEENKUlvE_clEvENKUlvE1_clEvEUlS4_S4_E_EESt5arrayIPcLm3EEEEviT0_T1_,"ax",@progbits
	.sectioninfo	@"SHI_REGISTERS=4"
	.align	128
        .global         _ZN2at6native29vectorized_elementwise_kernelILi8ENS0_13BinaryFunctorIN3c104HalfES4_S4_ZZZNS0_16fmax_kernel_cudaERNS_18TensorIteratorBaseEENKUlvE_clEvENKUlvE1_clEvEUlS4_S4_E_EESt5arrayIPcLm3EEEEviT0_T1_
        .type           _ZN2at6native29vectorized_elementwise_kernelILi8ENS0_13BinaryFunctorIN3c104HalfES4_S4_ZZZNS0_16fmax_kernel_cudaERNS_18TensorIteratorBaseEENKUlvE_clEvENKUlvE1_clEvEUlS4_S4_E_EESt5arrayIPcLm3EEEEviT0_T1_,@function
        .size           _ZN2at6native29vectorized_elementwise_kernelILi8ENS0_13BinaryFunctorIN3c104HalfES4_S4_ZZZNS0_16fmax_kernel_cudaERNS_18TensorIteratorBaseEENKUlvE_clEvENKUlvE1_clEvEUlS4_S4_E_EESt5arrayIPcLm3EEEEviT0_T1_,(.L_x_40022 - _ZN2at6native29vectorized_elementwise_kernelILi8ENS0_13BinaryFunctorIN3c104HalfES4_S4_ZZZNS0_16fmax_kernel_cudaERNS_18TensorIteratorBaseEENKUlvE_clEvENKUlvE1_clEvEUlS4_S4_E_EESt5arrayIPcLm3EEEEviT0_T1_)
        .other          _ZN2at6native29vectorized_elementwise_kernelILi8ENS0_13BinaryFunctorIN3c104HalfES4_S4_ZZZNS0_16fmax_kernel_cudaERNS_18TensorIteratorBaseEENKUlvE_clEvENKUlvE1_clEvEUlS4_S4_E_EESt5arrayIPcLm3EEEEviT0_T1_,@"STO_CUDA_ENTRY STV_DEFAULT"
_ZN2at6native29vectorized_elementwise_kernelILi8ENS0_13BinaryFunctorIN3c104HalfES4_S4_ZZZNS0_16fmax_kernel_cudaERNS_18TensorIteratorBaseEENKUlvE_clEvENKUlvE1_clEvEUlS4_S4_E_EESt5arrayIPcLm3EEEEviT0_T1_:
.text._ZN2at6native29vectorized_elementwise_kernelILi8ENS0_13BinaryFunctorIN3c104HalfES4_S4_ZZZNS0_16fmax_kernel_cudaERNS_18TensorIteratorBaseEENKUlvE_clEvENKUlvE1_clEvEUlS4_S4_E_EESt5arrayIPcLm3EEEEviT0_T1_:
[----:B------:R-:W-:Y:S02]  /*0000*/  MOV R1, c[0x0][0x28] ;  /* 0x00000a0000017a02 */ /* 0x000fe40000000f00 */
[----:B------:R-:W-:Y:S05]  /*0010*/  EXIT ;  /* 0x000000000000794d */ /* 0x000fea0003800000 */
.L_x_8225:
        /* <DEDUP_REMOVED lines=14> */
.L_x_40022:


//--------------------- .text._ZN2at6native18elementwise_kernelILi128ELi4EZNS0_15gpu_kernel_implINS0_13AUnaryFunctorIfffZZZNS0_16fmax_kernel_cudaERNS_18TensorIteratorBaseEENKUlvE_clEvENKUlvE0_clEvEUlffE_EEEEvS5_RKT_EUliE_EEviT1_ --------------------------
	.section	.text._ZN2at6native18elementwise_kernelILi128ELi4EZNS0_15gpu_kernel_implINS0_13AUnaryFunctorIfffZZZNS0_16fmax_kernel_cudaERNS_18TensorIteratorBaseEENKUlvE_clEvENKUlvE0_clEvEUlffE_EEEEvS5_RKT_EUliE_EEviT1_,"ax",@progbits
	.sectioninfo	@"SHI_REGISTERS=26"
	.align	128
        .global         _ZN2at6native18elementwise_kernelILi128ELi4EZNS0_15gpu_kernel_implINS0_13AUnaryFunctorIfffZZZNS0_16fmax_kernel_cudaERNS_18TensorIteratorBaseEENKUlvE_clEvENKUlvE0_clEvEUlffE_EEEEvS5_RKT_EUliE_EEviT1_
        .type           _ZN2at6native18elementwise_kernelILi128ELi4EZNS0_15gpu_kernel_implINS0_13AUnaryFunctorIfffZZZNS0_16fmax_kernel_cudaERNS_18TensorIteratorBaseEENKUlvE_clEvENKUlvE0_clEvEUlffE_EEEEvS5_RKT_EUliE_EEviT1_,@function
        .size           _ZN2at6native18elementwise_kernelILi128ELi4EZNS0_15gpu_kernel_implINS0_13AUnaryFunctorIfffZZZNS0_16fmax_kernel_cudaERNS_18TensorIteratorBaseEENKUlvE_clEvENKUlvE0_clEvEUlffE_EEEEvS5_RKT_EUliE_EEviT1_,(.L_x_40023 - _ZN2at6native18elementwise_kernelILi128ELi4EZNS0_15gpu_kernel_implINS0_13AUnaryFunctorIfffZZZNS0_16fmax_kernel_cudaERNS_18TensorIteratorBaseEENKUlvE_clEvENKUlvE0_clEvEUlffE_EEEEvS5_RKT_EUliE_EEviT1_)
        .other          _ZN2at6native18elementwise_kernelILi128ELi4EZNS0_15gpu_kernel_implINS0_13AUnaryFunctorIfffZZZNS0_16fmax_kernel_cudaERNS_18TensorIteratorBaseEENKUlvE_clEvENKUlvE0_clEvEUlffE_EEEEvS5_RKT_EUliE_EEviT1_,@"STO_CUDA_ENTRY STV_DEFAULT"
_ZN2at6native18elementwise_kernelILi128ELi4EZNS0_15gpu_kernel_implINS0_13AUnaryFunctorIfffZZZNS0_16fmax_kernel_cudaERNS_18TensorIteratorBaseEENKUlvE_clEvENKUlvE0_clEvEUlffE_EEEEvS5_RKT_EUliE_EEviT1_:
.text._ZN2at6native18elementwise_kernelILi128ELi4EZNS0_15gpu_kernel_implINS0_13AUnaryFunctorIfffZZZNS0_16fmax_kernel_cudaERNS_18TensorIteratorBaseEENKUlvE_clEvENKUlvE0_clEvEUlffE_EEEEvS5_RKT_EUliE_EEviT1_:
        /* <DEDUP_REMOVED lines=237> */
.L_x_8228:
        /* <DEDUP_REMOVED lines=20> */
.L_x_8233:
[----:B------:R-:W2:Y:S02]  /*1010*/  LDG.E.U8 R0, [R2.64] ;  /* 0x0000002402007981 */ /* 0x000ea4000c1e1100 */
[----:B--2---:R-:W0:Y:S01]  /*1020*/  I2F.U16 R0, R0 ;  /* 0x0000000000007306 */ /* 0x004e220000101000 */
[----:B------:R-:W-:Y:S05]  /*1030*/  BRA `(.L_x_8235) ;  /* 0x00000ca000007947 */ /* 0x000fea0003800000 */
.L_x_8232:
        /* <DEDUP_REMOVED lines=9> */
.L_x_8237:
[----:B------:R-:W2:Y:S02]  /*10d0*/  LDG.E R0, [R2.64] ;  /* 0x0000002402007981 */ /* 0x000ea4000c1e1900 */
[----:B--2---:R-:W0:Y:S01]  /*10e0*/  I2F R0, R0 ;  /* 0x0000000000007306 */ /* 0x004e220000201400 */
[----:B------:R-:W-:Y:S05]  /*10f0*/  BRA `(.L_x_8235) ;  /* 0x00000be000007947 */ /* 0x000fea0003800000 */
.L_x_8236:
[----:B------:R-:W2:Y:S02]  /*1100*/  LDG.E.U16 R0, [R2.64] ;  /* 0x0000002402007981 */ /* 0x000ea4000c1e1500 */
[----:B--2---:R-:W0:Y:S01]  /*1110*/  I2F.S16 R0, R0 ;  /* 0x0000000000007306 */ /* 0x004e220000101400 */
[----:B------:R-:W-:Y:S05]  /*1120*/  BRA `(.L_x_8235) ;  /* 0x00000bb000007947 */ /* 0x000fea0003800000 */
.L_x_8231:
        /* <DEDUP_REMOVED lines=8> */
.L_x_8239:
[----:B------:R-:W2:Y:S02]  /*11b0*/  LDG.E.U16 R0, [R2.64] ;  /* 0x0000002402007981 */ /* 0x000ea4000c1e1500 */
[----:B--2---:R-:W-:Y:S01]  /*11c0*/  HADD2.F32 R0, -RZ, R0.H0_H0 ;  /* 0x20000000ff007230 */ /* 0x004fe20000004100 */
[----:B------:R-:W-:Y:S05]  /*11d0*/  BRA `(.L_x_8235) ;  /* 0x00000b0000007947 */ /* 0x000fea0003800000 */
.L_x_8238:
        /* <DEDUP_REMOVED lines=8> */
.L_x_8241:
[----:B------:R-:W2:Y:S02]  /*1260*/  LDG.E.U16 R0, [R2.64] ;  /* 0x0000002402007981 */ /* 0x000ea4000c1e1500 */
[----:B--2---:R-:W-:Y:S01]  /*1270*/  HADD2.F32 R0, -RZ, R0.H0_H0 ;  /* 0x20000000ff007230 */ /* 0x004fe20000004100 */
[----:B------:R-:W-:Y:S05]  /*1280*/  BRA `(.L_x_8235) ;  /* 0x00000a5000007947 */ /* 0x000fea0003800000 */
.L_x_8240:
[----:B------:R-:W2:Y:S02]  /*1290*/  LDG.E.64 R2, [R2.64] ;  /* 0x0000002402027981 */ /* 0x000ea4000c1e1b00 */
[----:B--2---:R-:W0:Y:S01]  /*12a0*/  F2F.F32.F64 R0, R2 ;  /* 0x0000000200007310 */ /* 0x004e220000301000 */
[----:B------:R-:W0:-:S14]  /*12b0*/  DSETP.GEU.AND P0, PT, |R2|, c[0x2][0x0], PT ;  /* 0x008000000200762a */ /* 0x000e1c0003f0e200 */
[----:B0-----:R-:W-:Y:S01]  /*12c0*/  @!P0 FMUL R0, R0, 1.175494350822287508e-38 ;  /* 0x0080000000008820 */ /* 0x001fe20000400000 */
[----:B------:R-:W-:Y:S05]  /*12d0*/  BRA `(.L_x_8235) ;  /* 0x00000a0000007947 */ /* 0x000fea0003800000 */
.L_x_8230:
        /* <DEDUP_REMOVED lines=12> */
.L_x_8244:
[----:B------:R-:W2:Y:S02]  /*13a0*/  LDG.E.64 R2, [R2.64] ;  /* 0x0000002402027981 */ /* 0x000ea4000c1e1b00 */
[----:B--2---:R-:W0:Y:S01]  /*13b0*/  F2F.F32.F64 R0, R2 ;  /* 0x0000000200007310 */ /* 0x004e220000301000 */
[----:B------:R-:W0:-:S14]  /*13c0*/  DSETP.GEU.AND P0, PT, |R2|, c[0x2][0x0], PT ;  /* 0x008000000200762a */ /* 0x000e1c0003f0e200 */
[----:B0-----:R-:W-:Y:S01]  /*13d0*/  @!P0 FMUL R0, R0, 1.175494350822287508e-38 ;  /* 0x0080000000008820 */ /* 0x001fe20000400000 */
[----:B------:R-:W-:Y:S05]  /*13e0*/  BRA `(.L_x_8235) ;  /* 0x000008f000007947 */ /* 0x000fea0003800000 */
.L_x_8243:
        /* <DEDUP_REMOVED lines=26> */
.L_x_8246:
        /* <DEDUP_REMOVED lines=13> */
.L_x_8245:
[----:B------:R-:W2:Y:S02]  /*1660*/  LDG.E.U16 R0, [R2.64] ;  /* 0x0000002402007981 */ /* 0x000ea4000c1e1500 */
[----:B--2---:R-:W-:Y:S01]  /*1670*/  PRMT R0, RZ, 0x5410, R0 ;  /* 0x00005410ff007816 */ /* 0x004fe20000000000 */
[----:B------:R-:W-:Y:S05]  /*1680*/  BRA `(.L_x_8235) ;  /* 0x0000065000007947 */ /* 0x000fea0003800000 */
.L_x_8242:
        /* <DEDUP_REMOVED lines=11> */
.L_x_8249:
        /* <DEDUP_REMOVED lines=20> */
.L_x_8251:
[----:B------:R-:W-:Y:S05]  /*1880*/  BSYNC B0 ;  /* 0x0000000000007941 */ /* 0x000fea0003800000 */
.L_x_8250:
[----:B------:R-:W-:Y:S01]  /*1890*/  LEA R3, R0, 0x3b800000, 0x17 ;  /* 0x3b80000000037811 */ /* 0x000fe200078eb8ff */
[----:B------:R-:W-:-:S05]  /*18a0*/  IMAD.SHL.U32 R0, R2, 0x100000, RZ ;  /* 0x0010000002007824 */ /* 0x000fca00078e00ff */
[----:B------:R-:W-:Y:S01]  /*18b0*/  LOP3.LUT R0, R3, R0, R4, 0xfe, !PT ;  /* 0x0000000003007212 */ /* 0x000fe200078efe04 */
[----:B------:R-:W-:Y:S05]  /*18c0*/  BRA `(.L_x_8235) ;  /* 0x0000041000007947 */ /* 0x000fea0003800000 */
.L_x_8248:
        /* <DEDUP_REMOVED lines=20> */
.L_x_8253:
[----:B------:R-:W-:Y:S05]  /*1a10*/  BSYNC B0 ;  /* 0x0000000000007941 */ /* 0x000fea0003800000 */
.L_x_8252:
[----:B------:R-:W-:Y:S01]  /*1a20*/  LEA R3, R0, 0x37800000, 0x17 ;  /* 0x3780000000037811 */ /* 0x000fe200078eb8ff */
[----:B------:R-:W-:-:S05]  /*1a30*/  IMAD.SHL.U32 R0, R2, 0x200000, RZ ;  /* 0x0020000002007824 */ /* 0x000fca00078e00ff */
[----:B------:R-:W-:Y:S01]  /*1a40*/  LOP3.LUT R0, R3, R0, R4, 0xfe, !PT ;  /* 0x0000000003007212 */ /* 0x000fe200078efe04 */
[----:B------:R-:W-:Y:S05]  /*1a50*/  BRA `(.L_x_8235) ;  /* 0x0000028000007947 */ /* 0x000fea0003800000 */
.L_x_8247:
        /* <DEDUP_REMOVED lines=14> */
.L_x_8234:
        /* <DEDUP_REMOVED lines=21> */
.L_x_8255:
[----:B------:R-:W2:Y:S02]  /*1c90*/  LDG.E.64 R2, [R2.64] ;  /* 0x0000002402027981 */ /* 0x000ea4000c1e1b00 */
[----:B--2---:R0:W1:Y:S01]  /*1ca0*/  I2F.U64 R0, R2 ;  /* 0x0000000200007312 */ /* 0x0040620000301000 */
[----:B------:R-:W-:Y:S05]  /*1cb0*/  BRA `(.L_x_8235) ;  /* 0x0000002000007947 */ /* 0x000fea0003800000 */
.L_x_8254:
[----:B------:R-:W2:Y:S02]  /*1cc0*/  LDG.E R0, [R2.64] ;  /* 0x0000002402007981 */ /* 0x000ea4000c1e1900 */
[----:B--2---:R-:W0:Y:S02]  /*1cd0*/  I2F.U32 R0, R0 ;  /* 0x0000000000007306 */ /* 0x004e240000201000 */
.L_x_8235:
[----:B------:R-:W-:Y:S05]  /*1ce0*/  BSYNC B6 ;  /* 0x0000000000067941 */ /* 0x000fea0003800000 */
.L_x_8229:
[----:B------:R-:W2:Y:S01]  /*1cf0*/  LDC.U8 R4, c[0x0][0x378] ;  /* 0x0000de00ff047b82 */ /* 0x000ea20000000000 */
[----:B01---5:R-:W-:Y:S02]  /*1d00*/  FMNMX.FTZ R2, R0, c[0x0][0x374], !PT ;  /* 0x0000dd0000027a09 */ /* 0x023fe40007810000 */
        /* <DEDUP_REMOVED lines=14> */
.L_x_8259:
[----:B------:R-:W0:Y:S02]  /*1df0*/  F2I.S64.TRUNC R2, R2 ;  /* 0x0000000200027311 */ /* 0x000e24000020d900 */
[----:B0-----:R-:W-:-:S05]  /*1e00*/  IMAD.MOV.U32 R5, RZ, RZ, R2 ;  /* 0x000000ffff057224 */ /* 0x001fca00078e0002 */
[----:B------:R0:W-:Y:S01]  /*1e10*/  STG.E.U8 [R16.64], R5 ;  /* 0x0000000510007986 */ /* 0x0001e2000c101124 */
[----:B------:R-:W-:Y:S05]  /*1e20*/  BRA `(.L_x_8261) ;  /* 0x00000d3000007947 */ /* 0x000fea0003800000 */
.L_x_8258:
        /* <DEDUP_REMOVED lines=9> */
.L_x_8263:
[----:B------:R-:W0:Y:S02]  /*1ec0*/  F2I.FTZ.TRUNC.NTZ R3, R2 ;  /* 0x0000000200037305 */ /* 0x000e24000021f100 */
[----:B0-----:R0:W-:Y:S01]  /*1ed0*/  STG.E [R16.64], R3 ;  /* 0x0000000310007986 */ /* 0x0011e2000c101924 */
[----:B------:R-:W-:Y:S05]  /*1ee0*/  BRA `(.L_x_8261) ;  /* 0x00000c7000007947 */ /* 0x000fea0003800000 */
.L_x_8262:
[----:B------:R-:W0:Y:S02]  /*1ef0*/  F2I.FTZ.TRUNC.NTZ R3, R2 ;  /* 0x0000000200037305 */ /* 0x000e24000021f100 */
[----:B0-----:R0:W-:Y:S01]  /*1f00*/  STG.E.U16 [R16.64], R3 ;  /* 0x0000000310007986 */ /* 0x0011e2000c101524 */
[----:B------:R-:W-:Y:S05]  /*1f10*/  BRA `(.L_x_8261) ;  /* 0x00000c4000007947 */ /* 0x000fea0003800000 */
.L_x_8257:
        /* <DEDUP_REMOVED lines=8> */
.L_x_8265:
[----:B------:R-:W-:-:S05]  /*1fa0*/  F2FP.PACK_AB R2, RZ, R2 ;  /* 0x00000002ff02723e */ /* 0x000fca00000000ff */
[----:B------:R0:W-:Y:S01]  /*1fb0*/  STG.E.U16 [R16.64], R2 ;  /* 0x0000000210007986 */ /* 0x0001e2000c101524 */
[----:B------:R-:W-:Y:S05]  /*1fc0*/  BRA `(.L_x_8261) ;  /* 0x00000b9000007947 */ /* 0x000fea0003800000 */
.L_x_8264:
        /* <DEDUP_REMOVED lines=9> */
.L_x_8267:
[----:B------:R-:W-:-:S04]  /*2060*/  F2FP.PACK_AB R3, RZ, R2 ;  /* 0x00000002ff03723e */ /* 0x000fc800000000ff */
[----:B------:R-:W-:-:S05]  /*2070*/  PRMT R3, R3, 0x5410, RZ ;  /* 0x0000541003037816 */ /* 0x000fca00000000ff */
[----:B------:R0:W-:Y:S01]  /*2080*/  STG.E [R16.64], R3 ;  /* 0x0000000310007986 */ /* 0x0001e2000c101924 */
[----:B------:R-:W-:Y:S05]  /*2090*/  BRA `(.L_x_8261) ;  /* 0x00000ac000007947 */ /* 0x000fea0003800000 */
.L_x_8266:
[----:B------:R-:W-:-:S06]  /*20a0*/  FMUL.FTZ R2, R2, 1 ;  /* 0x3f80000002027820 */ /* 0x000fcc0000410000 */
[----:B------:R-:W0:Y:S02]  /*20b0*/  F2F.F64.F32 R2, R2 ;  /* 0x0000000200027310 */ /* 0x000e240000201800 */
[----:B0-----:R0:W-:Y:S01]  /*20c0*/  STG.E.64 [R16.64], R2 ;  /* 0x0000000210007986 */ /* 0x0011e2000c101b24 */
[----:B------:R-:W-:Y:S05]  /*20d0*/  BRA `(.L_x_8261) ;  /* 0x00000a8000007947 */ /* 0x000fea0003800000 */
.L_x_8256:
        /* <DEDUP_REMOVED lines=12> */
.L_x_8270:
[----:B------:R-:W-:Y:S01]  /*21a0*/  FMUL.FTZ R4, R2, 1 ;  /* 0x3f80000002047820 */ /* 0x000fe20000410000 */
[----:B------:R-:W-:-:S05]  /*21b0*/  CS2R R6, SRZ ;  /* 0x0000000000067805 */ /* 0x000fca000001ff00 */
[----:B------:R-:W0:Y:S02]  /*21c0*/  F2F.F64.F32 R4, R4 ;  /* 0x0000000400047310 */ /* 0x000e240000201800 */
[----:B0-----:R0:W-:Y:S01]  /*21d0*/  STG.E.128 [R16.64], R4 ;  /* 0x0000000410007986 */ /* 0x0011e2000c101d24 */
[----:B------:R-:W-:Y:S05]  /*21e0*/  BRA `(.L_x_8261) ;  /* 0x0000097000007947 */ /* 0x000fea0003800000 */
.L_x_8269:
        /* <DEDUP_REMOVED lines=20> */
.L_x_8274:
[----:B------:R-:W-:Y:S05]  /*2330*/  BSYNC B0 ;  /* 0x0000000000007941 */ /* 0x000fea0003800000 */
.L_x_8273:
[----:B------:R-:W-:-:S05]  /*2340*/  LOP3.LUT R5, R0, R5, RZ, 0xfc, !PT ;  /* 0x0000000500057212 */ /* 0x000fca00078efcff */
[----:B------:R0:W-:Y:S01]  /*2350*/  STG.E.U8 [R16.64], R5 ;  /* 0x0000000510007986 */ /* 0x0001e2000c101124 */
[----:B------:R-:W-:Y:S05]  /*2360*/  BRA `(.L_x_8261) ;  /* 0x000007f000007947 */ /* 0x000fea0003800000 */
.L_x_8272:
        /* <DEDUP_REMOVED lines=12> */
.L_x_8276:
[----:B------:R-:W-:Y:S01]  /*2430*/  IMAD.MOV.U32 R0, RZ, RZ, 0x7f ;  /* 0x0000007fff007424 */ /* 0x000fe200078e00ff */
[----:B------:R-:W-:-:S04]  /*2440*/  ISETP.GT.U32.AND P0, PT, R4, 0x7f800000, PT ;  /* 0x7f8000000400780c */ /* 0x000fc80003f04070 */
[----:B------:R-:W-:-:S04]  /*2450*/  SEL R0, R0, 0x7c, P0 ;  /* 0x0000007c00007807 */ /* 0x000fc80000000000 */
.L_x_8277:
[----:B------:R-:W-:Y:S05]  /*2460*/  BSYNC B0 ;  /* 0x0000000000007941 */ /* 0x000fea0003800000 */
.L_x_8275:
[----:B------:R-:W-:-:S04]  /*2470*/  LOP3.LUT R2, R2, 0x80000000, RZ, 0xc0, !PT ;  /* 0x8000000002027812 */ /* 0x000fc800078ec0ff */
[----:B------:R-:W-:-:S04]  /*2480*/  SHF.R.U32.HI R3, RZ, 0x18, R2 ;  /* 0x00000018ff037819 */ /* 0x000fc80000011602 */
[----:B------:R-:W-:-:S05]  /*2490*/  LOP3.LUT R3, R0, R3, RZ, 0xfc, !PT ;  /* 0x0000000300037212 */ /* 0x000fca00078efcff */
[----:B------:R0:W-:Y:S01]  /*24a0*/  STG.E.U8 [R16.64], R3 ;  /* 0x0000000310007986 */ /* 0x0001e2000c101124 */
[----:B------:R-:W-:Y:S05]  /*24b0*/  BRA `(.L_x_8261) ;  /* 0x000006a000007947 */ /* 0x000fea0003800000 */
.L_x_8271:
[----:B------:R-:W-:-:S05]  /*24c0*/  F2FP.BF16.PACK_AB R2, RZ, R2 ;  /* 0x00000002ff02723e */ /* 0x000fca00000010ff */
[----:B------:R0:W-:Y:S01]  /*24d0*/  STG.E.U16 [R16.64], R2 ;  /* 0x0000000210007986 */ /* 0x0001e2000c101524 */
[----:B------:R-:W-:Y:S05]  /*24e0*/  BRA `(.L_x_8261) ;  /* 0x0000067000007947 */ /* 0x000fea0003800000 */
.L_x_8268:
        /* <DEDUP_REMOVED lines=11> */
.L_x_8280:
        /* <DEDUP_REMOVED lines=16> */
.L_x_8283:
[----:B------:R-:W-:-:S04]  /*26a0*/  LOP3.LUT R2, R2, 0x80000000, RZ, 0xc0, !PT ;  /* 0x8000000002027812 */ /* 0x000fc800078ec0ff */
[----:B------:R-:W-:-:S04]  /*26b0*/  SHF.R.U32.HI R3, RZ, 0x18, R2 ;  /* 0x00000018ff037819 */ /* 0x000fc80000011602 */
[----:B------:R-:W-:-:S04]  /*26c0*/  LOP3.LUT R0, R0, R3, RZ, 0xfc, !PT ;  /* 0x0000000300007212 */ /* 0x000fc800078efcff */
[----:B------:R-:W-:Y:S02]  /*26d0*/  PRMT R8, R0, 0x7610, R8 ;  /* 0x0000761000087816 */ /* 0x000fe40000000008 */
.L_x_8282:
[----:B------:R-:W-:Y:S05]  /*26e0*/  BSYNC B0 ;  /* 0x0000000000007941 */ /* 0x000fea0003800000 */
.L_x_8281:
[----:B------:R0:W-:Y:S01]  /*26f0*/  STG.E.U8 [R16.64], R8 ;  /* 0x0000000810007986 */ /* 0x0001e2000c101124 */
[----:B------:R-:W-:Y:S05]  /*2700*/  BRA `(.L_x_8261) ;  /* 0x0000045000007947 */ /* 0x000fea0003800000 */
.L_x_8279:
        /* <DEDUP_REMOVED lines=16> */
.L_x_8286:
[----:B------:R-:W-:-:S04]  /*2810*/  LOP3.LUT R2, R2, 0x80000000, RZ, 0xc0, !PT ;  /* 0x8000000002027812 */ /* 0x000fc800078ec0ff */
[----:B------:R-:W-:-:S04]  /*2820*/  SHF.R.U32.HI R3, RZ, 0x18, R2 ;  /* 0x00000018ff037819 */ /* 0x000fc80000011602 */
[----:B------:R-:W-:-:S04]  /*2830*/  LOP3.LUT R0, R0, R3, RZ, 0xfc, !PT ;  /* 0x0000000300007212 */ /* 0x000fc800078efcff */
[----:B------:R-:W-:Y:S02]  /*2840*/  PRMT R8, R0, 0x7610, R8 ;  /* 0x0000761000087816 */ /* 0x000fe40000000008 */
.L_x_8285:
[----:B------:R-:W-:Y:S05]  /*2850*/  BSYNC B0 ;  /* 0x0000000000007941 */ /* 0x000fea0003800000 */
.L_x_8284:
[----:B------:R0:W-:Y:S01]  /*2860*/  STG.E.U8 [R16.64], R8 ;  /* 0x0000000810007986 */ /* 0x0001e2000c101124 */
[----:B------:R-:W-:Y:S05]  /*2870*/  BRA `(.L_x_8261) ;  /* 0x000002e000007947 */ /* 0x000fea0003800000 */
.L_x_8278:
        /* <DEDUP_REMOVED lines=21> */
.L_x_8260:
        /* <DEDUP_REMOVED lines=20> */
.L_x_8288:
[----:B------:R-:W0:Y:S02]  /*2b10*/  F2I.U64.TRUNC R2, R2 ;  /* 0x0000000200027311 */ /* 0x000e24000020d800 */
[----:B0-----:R0:W-:Y:S01]  /*2b20*/  STG.E.64 [R16.64], R2 ;  /* 0x0000000210007986 */ /* 0x0011e2000c101b24 */
[----:B------:R-:W-:Y:S05]  /*2b30*/  BRA `(.L_x_8261) ;  /* 0x0000002000007947 */ /* 0x000fea0003800000 */
.L_x_8287:
[----:B------:R-:W0:Y:S02]  /*2b40*/  F2I.FTZ.U32.TRUNC.NTZ R3, R2 ;  /* 0x0000000200037305 */ /* 0x000e24000021f000 */
[----:B0-----:R0:W-:Y:S02]  /*2b50*/  STG.E [R16.64], R3 ;  /* 0x0000000310007986 */ /* 0x0011e4000c101924 */
.L_x_8261:
[----:B------:R-:W-:-:S05]  /*2b60*/  IMAD R18, R18, 0x200, R23 ;  /* 0x0000020012127824 */ /* 0x000fca00078e0217 */
[----:B------:R-:W-:Y:S02]  /*2b70*/  IADD3 R19, R18, 0x80, RZ ;  /* 0x0000008012137810 */ /* 0x000fe40007ffe0ff */
.L_x_8227:
[----:B------:R-:W-:Y:S05]  /*2b80*/  BSYNC B7 ;  /* 0x0000000000077941 */ /* 0x000fea0003800000 */
.L_x_8226:
        /* <DEDUP_REMOVED lines=231> */
.L_x_8291:
        /* <DEDUP_REMOVED lines=20> */
.L_x_8296:
[----:B------:R-:W2:Y:S02]  /*3b40*/  LDG.E.U8 R0, [R2.64] ;  /* 0x0000002402007981 */ /* 0x000ea4000c1e1100 */
[----:B--2---:R-:W0:Y:S01]  /*3b50*/  I2F.U16 R0, R0 ;  /* 0x0000000000007306 */ /* 0x004e220000101000 */
[----:B------:R-:W-:Y:S05]  /*3b60*/  BRA `(.L_x_8298) ;  /* 0x00000ca000007947 */ /* 0x000fea0003800000 */
.L_x_8295:
        /* <DEDUP_REMOVED lines=9> */
.L_x_8300:
[----:B------:R-:W2:Y:S02]  /*3c00*/  LDG.E R0, [R2.64] ;  /* 0x0000002402007981 */ /* 0x000ea4000c1e1900 */
[----:B--2---:R-:W0:Y:S01]  /*3c10*/  I2F R0, R0 ;  /* 0x0000000000007306 */ /* 0x004e220000201400 */
[----:B------:R-:W-:Y:S05]  /*3c20*/  BRA `(.L_x_8298) ;  /* 0x00000be000007947 */ /* 0x000fea0003800000 */
.L_x_8299:
[----:B------:R-:W2:Y:S02]  /*3c30*/  LDG.E.U16 R0, [R2.64] ;  /* 0x0000002402007981 */ /* 0x000ea4000c1e1500 */
[----:B--2---:R-:W0:Y:S01]  /*3c40*/  I2F.S16 R0, R0 ;  /* 0x0000000000007306 */ /* 0x004e220000101400 */
[----:B------:R-:W-:Y:S05]  /*3c50*/  BRA `(.L_x_8298) ;  /* 0x00000bb000007947 */ /* 0x000fea0003800000 */
.L_x_8294:
        /* <DEDUP_REMOVED lines=8> */
.L_x_8302:
[----:B------:R-:W2:Y:S02]  /*3ce0*/  LDG.E.U16 R0, [R2.64] ;  /* 0x0000002402007981 */ /* 0x000ea4000c1e1500 */
[----:B--2---:R-:W-:Y:S01]  /*3cf0*/  HADD2.F32 R0, -RZ, R0.H0_H0 ;  /* 0x20000000ff007230 */ /* 0x004fe20000004100 */
[----:B------:R-:W-:Y:S05]  /*3d00*/  BRA `(.L_x_8298) ;  /* 0x00000b0000007947 */ /* 0x000fea0003800000 */
.L_x_8301:
        /* <DEDUP_REMOVED lines=8> */
.L_x_8304:
[----:B------:R-:W2:Y:S02]  /*3d90*/  LDG.E.U16 R0, [R2.64] ;  /* 0x0000002402007981 */ /* 0x000ea4000c1e1500 */
[----:B--2---:R-:W-:Y:S01]  /*3da0*/  HADD2.F32 R0, -RZ, R0.H0_H0 ;  /* 0x20000000ff007230 */ /* 0x004fe20000004100 */
[----:B------:R-:W-:Y:S05]  /*3db0*/  BRA `(.L_x_8298) ;  /* 0x00000a5000007947 */ /* 0x000fea0003800000 */
.L_x_8303:
[----:B------:R-:W2:Y:S02]  /*3dc0*/  LDG.E.64 R2, [R2.64] ;  /* 0x0000002402027981 */ /* 0x000ea4000c1e1b00 */
[----:B--2---:R-:W0:Y:S01]  /*3dd0*/  F2F.F32.F64 R0, R2 ;  /* 0x0000000200007310 */ /* 0x004e220000301000 */
[----:B------:R-:W0:-:S14]  /*3de0*/  DSETP.GEU.AND P0, PT, |R2|, c[0x2][0x0], PT ;  /* 0x008000000200762a */ /* 0x000e1c0003f0e200 */
[----:B0-----:R-:W-:Y:S01]  /*3df0*/  @!P0 FMUL R0, R0, 1.175494350822287508e-38 ;  /* 0x0080000000008820 */ /* 0x001fe20000400000 */
[----:B------:R-:W-:Y:S05]  /*3e00*/  BRA `(.L_x_8298) ;  /* 0x00000a0000007947 */ /* 0x000fea0003800000 */
.L_x_8293:
        /* <DEDUP_REMOVED lines=12> */
.L_x_8307:
[----:B------:R-:W2:Y:S02]  /*3ed0*/  LDG.E.64 R2, [R2.64] ;  /* 0x0000002402027981 */ /* 0x000ea4000c1e1b00 */
[----:B--2---:R-:W0:Y:S01]  /*3ee0*/  F2F.F32.F64 R0, R2 ;  /* 0x0000000200007310 */ /* 0x004e220000301000 */
[----:B------:R-:W0:-:S14]  /*3ef0*/  DSETP.GEU.AND P0, PT, |R2|, c[0x2][0x0], PT ;  /* 0x008000000200762a */ /* 0x000e1c0003f0e200 */
[----:B0-----:R-:W-:Y:S01]  /*3f00*/  @!P0 FMUL R0, R0, 1.175494350822287508e-38 ;  /* 0x0080000000008820 */ /* 0x001fe20000400000 */
[----:B------:R-:W-:Y:S05]  /*3f10*/  BRA `(.L_x_8298) ;  /* 0x000008f000007947 */ /* 0x000fea0003800000 */
.L_x_8306:
        /* <DEDUP_REMOVED lines=26> */
.L_x_8309:
        /* <DEDUP_REMOVED lines=13> */
.L_x_8308:
[----:B------:R-:W2:Y:S02]  /*4190*/  LDG.E.U16 R0, [R2.64] ;  /* 0x0000002402007981 */ /* 0x000ea4000c1e1500 */
[----:B--2---:R-:W-:Y:S01]  /*41a0*/  PRMT R0, RZ, 0x5410, R0 ;  /* 0x00005410ff007816 */ /* 0x004fe20000000000 */
[----:B------:R-:W-:Y:S05]  /*41b0*/  BRA `(.L_x_8298) ;  /* 0x0000065000007947 */ /* 0x000fea0003800000 */
.L_x_8305:
        /* <DEDUP_REMOVED lines=11> */
.L_x_8312:
        /* <DEDUP_REMOVED lines=20> */
.L_x_8314:
[----:B------:R-:W-:Y:S05]  /*43b0*/  BSYNC B0 ;  /* 0x0000000000007941 */ /* 0x000fea0003800000 */
.L_x_8313:
[----:B------:R-:W-:Y:S01]  /*43c0*/  LEA R3, R0, 0x3b800000, 0x17 ;  /* 0x3b80000000037811 */ /* 0x000fe200078eb8ff */
[----:B------:R-:W-:-:S05]  /*43d0*/  IMAD.SHL.U32 R0, R2, 0x100000, RZ ;  /* 0x0010000002007824 */ /* 0x000fca00078e00ff */
[----:B------:R-:W-:Y:S01]  /*43e0*/  LOP3.LUT R0, R3, R0, R4, 0xfe, !PT ;  /* 0x0000000003007212 */ /* 0x000fe200078efe04 */
[----:B------:R-:W-:Y:S05]  /*43f0*/  BRA `(.L_x_8298) ;  /* 0x0000041000007947 */ /* 0x000fea0003800000 */
.L_x_8311:
        /* <DEDUP_REMOVED lines=20> */
.L_x_8316:
[----:B------:R-:W-:Y:S05]  /*4540*/  BSYNC B0 ;  /* 0x0000000000007941 */ /* 0x000fea0003800000 */
.L_x_8315:
[----:B------:R-:W-:Y:S01]  /*4550*/  LEA R3, R0, 0x37800000, 0x17 ;  /* 0x3780000000037811 */ /* 0x000fe200078eb8ff */
[----:B------:R-:W-:-:S05]  /*4560*/  IMAD.SHL.U32 R0, R2, 0x200000, RZ ;  /* 0x0020000002007824 */ /* 0x000fca00078e00ff */
[----:B------:R-:W-:Y:S01]  /*4570*/  LOP3.LUT R0, R3, R0, R4, 0xfe, !PT ;  /* 0x0000000003007212 */ /* 0x000fe200078efe04 */
[----:B------:R-:W-:Y:S05]  /*4580*/  BRA `(.L_x_8298) ;  /* 0x0000028000007947 */ /* 0x000fea0003800000 */
.L_x_8310:
        /* <DEDUP_REMOVED lines=14> */
.L_x_8297:
        /* <DEDUP_REMOVED lines=21> */
.L_x_8318:
[----:B------:R-:W2:Y:S02]  /*47c0*/  LDG.E.64 R2, [R2.64] ;  /* 0x0000002402027981 */ /* 0x000ea4000c1e1b00 */
[----:B--2---:R0:W1:Y:S01]  /*47d0*/  I2F.U64 R0, R2 ;  /* 0x0000000200007312 */ /* 0x0040620000301000 */
[----:B------:R-:W-:Y:S05]  /*47e0*/  BRA `(.L_x_8298) ;  /* 0x0000002000007947 */ /* 0x000fea0003800000 */
.L_x_8317:
[----:B------:R-:W2:Y:S02]  /*47f0*/  LDG.E R0, [R2.64] ;  /* 0x0000002402007981 */ /* 0x000ea4000c1e1900 */
[----:B--2---:R-:W0:Y:S02]  /*4800*/  I2F.U32 R0, R0 ;  /* 0x0000000000007306 */ /* 0x004e240000201000 */
.L_x_8298:
[----:B------:R-:W-:Y:S05]  /*4810*/  BSYNC B6 ;  /* 0x0000000000067941 */ /* 0x000fea0003800000 */
.L_x_8292:
        /* <DEDUP_REMOVED lines=16> */
.L_x_8322:
[----:B------:R-:W0:Y:S02]  /*4920*/  F2I.S64.TRUNC R2, R2 ;  /* 0x0000000200027311 */ /* 0x000e24000020d900 */
[----:B0-----:R-:W-:-:S05]  /*4930*/  IMAD.MOV.U32 R5, RZ, RZ, R2 ;  /* 0x000000ffff057224 */ /* 0x001fca00078e0002 */
[----:B------:R0:W-:Y:S01]  /*4940*/  STG.E.U8 [R16.64], R5 ;  /* 0x0000000510007986 */ /* 0x0001e2000c101124 */
[----:B------:R-:W-:Y:S05]  /*4950*/  BRA `(.L_x_8324) ;  /* 0x00000d3000007947 */ /* 0x000fea0003800000 */
.L_x_8321:
        /* <DEDUP_REMOVED lines=9> */
.L_x_8326:
[----:B------:R-:W0:Y:S02]  /*49f0*/  F2I.FTZ.TRUNC.NTZ R3, R2 ;  /* 0x0000000200037305 */ /* 0x000e24000021f100 */
[----:B0-----:R0:W-:Y:S01]  /*4a00*/  STG.E [R16.64], R3 ;  /* 0x0000000310007986 */ /* 0x0011e2000c101924 */
[----:B------:R-:W-:Y:S05]  /*4a10*/  BRA `(.L_x_8324) ;  /* 0x00000c7000007947 */ /* 0x000fea0003800000 */
.L_x_8325:
[----:B------:R-:W0:Y:S02]  /*4a20*/  F2I.FTZ.TRUNC.NTZ R3, R2 ;  /* 0x0000000200037305 */ /* 0x000e24000021f100 */
[----:B0-----:R0:W-:Y:S01]  /*4a30*/  STG.E.U16 [R16.64], R3 ;  /* 0x0000000310007986 */ /* 0x0011e2000c101524 */
[----:B------:R-:W-:Y:S05]  /*4a40*/  BRA `(.L_x_8324) ;  /* 0x00000c4000007947 */ /* 0x000fea0003800000 */
.L_x_8320:
        /* <DEDUP_REMOVED lines=8> */
.L_x_8328:
[----:B------:R-:W-:-:S05]  /*4ad0*/  F2FP.PACK_AB R2, RZ, R2 ;  /* 0x00000002ff02723e */ /* 0x000fca00000000ff */
[----:B------:R0:W-:Y:S01]  /*4ae0*/  STG.E.U16 [R16.64], R2 ;  /* 0x0000000210007986 */ /* 0x0001e2000c101524 */
[----:B------:R-:W-:Y:S05]  /*4af0*/  BRA `(.L_x_8324) ;  /* 0x00000b9000007947 */ /* 0x000fea0003800000 */
.L_x_8327:
        /* <DEDUP_REMOVED lines=9> */
.L_x_8330:
[----:B------:R-:W-:-:S04]  /*4b90*/  F2FP.PACK_AB R3, RZ, R2 ;  /* 0x00000002ff03723e */ /* 0x000fc800000000ff */
[----:B------:R-:W-:-:S05]  /*4ba0*/  PRMT R3, R3, 0x5410, RZ ;  /* 0x0000541003037816 */ /* 0x000fca00000000ff */
[----:B------:R0:W-:Y:S01]  /*4bb0*/  STG.E [R16.64], R3 ;  /* 0x0000000310007986 */ /* 0x0001e2000c101924 */
[----:B------:R-:W-:Y:S05]  /*4bc0*/  BRA `(.L_x_8324) ;  /* 0x00000ac000007947 */ /* 0x000fea0003800000 */
.L_x_8329:
[----:B------:R-:W-:-:S06]  /*4bd0*/  FMUL.FTZ R2, R2, 1 ;  /* 0x3f80000002027820 */ /* 0x000fcc0000410000 */
[----:B------:R-:W0:Y:S02]  /*4be0*/  F2F.F64.F32 R2, R2 ;  /* 0x0000000200027310 */ /* 0x000e240000201800 */
[----:B0-----:R0:W-:Y:S01]  /*4bf0*/  STG.E.64 [R16.64], R2 ;  /* 0x0000000210007986 */ /* 0x0011e2000c101b24 */
[----:B------:R-:W-:Y:S05]  /*4c00*/  BRA `(.L_x_8324) ;  /* 0x00000a8000007947 */ /* 0x000fea0003800000 */
.L_x_8319:
        /* <DEDUP_REMOVED lines=12> */
.L_x_8333:
[----:B------:R-:W-:Y:S01]  /*4cd0*/  FMUL.FTZ R4, R2, 1 ;  /* 0x3f80000002047820 */ /* 0x000fe20000410000 */
[----:B------:R-:W-:-:S05]  /*4ce0*/  CS2R R6, SRZ ;  /* 0x0000000000067805 */ /* 0x000fca000001ff00 */
[----:B------:R-:W0:Y:S02]  /*4cf0*/  F2F.F64.F32 R4, R4 ;  /* 0x0000000400047310 */ /* 0x000e240000201800 */
[----:B0-----:R0:W-:Y:S01]  /*4d00*/  STG.E.128 [R16.64], R4 ;  /* 0x0000000410007986 */ /* 0x0011e2000c101d24 */
[----:B------:R-:W-:Y:S05]  /*4d10*/  BRA `(.L_x_8324) ;  /* 0x0000097000007947 */ /* 0x000fea0003800000 */
.L_x_8332:
        /* <DEDUP_REMOVED lines=20> */
.L_x_8337:
[----:B------:R-:W-:Y:S05]  /*4e60*/  BSYNC B0 ;  /* 0x0000000000007941 */ /* 0x000fea0003800000 */
.L_x_8336:
[----:B------:R-:W-:-:S05]  /*4e70*/  LOP3.LUT R5, R0, R5, RZ, 0xfc, !PT ;  /* 0x0000000500057212 */ /* 0x000fca00078efcff */
[----:B------:R0:W-:Y:S01]  /*4e80*/  STG.E.U8 [R16.64], R5 ;  /* 0x0000000510007986 */ /* 0x0001e2000c101124 */
[----:B------:R-:W-:Y:S05]  /*4e90*/  BRA `(.L_x_8324) ;  /* 0x000007f000007947 */ /* 0x000fea0003800000 */
.L_x_8335:
        /* <DEDUP_REMOVED lines=12> */
.L_x_8339:
[----:B------:R-:W-:Y:S01]  /*4f60*/  IMAD.MOV.U32 R0, RZ, RZ, 0x7f ;  /* 0x0000007fff007424 */ /* 0x000fe200078e00ff */
[----:B------:R-:W-:-:S04]  /*4f70*/  ISETP.GT.U32.AND P0, PT, R4, 0x7f800000, PT ;  /* 0x7f8000000400780c */ /* 0x000fc80003f04070 */
[----:B------:R-:W-:-:S04]  /*4f80*/  SEL R0, R0, 0x7c, P0 ;  /* 0x0000007c00007807 */ /* 0x000fc80000000000 */
.L_x_8340:
[----:B------:R-:W-:Y:S05]  /*4f90*/  BSYNC B0 ;  /* 0x0000000000007941 */ /* 0x000fea0003800000 */
.L_x_8338:
[----:B------:R-:W-:-:S04]  /*4fa0*/  LOP3.LUT R2, R2, 0x80000000, RZ, 0xc0, !PT ;  /* 0x8000000002027812 */ /* 0x000fc800078ec0ff */
[----:B------:R-:W-:-:S04]  /*4fb0*/  SHF.R.U32.HI R3, RZ, 0x18, R2 ;  /* 0x00000018ff037819 */ /* 0x000fc80000011602 */
[----:B------:R-:W-:-:S05]  /*4fc0*/  LOP3.LUT R3, R0, R3, RZ, 0xfc, !PT ;  /* 0x0000000300037212 */ /* 0x000fca00078efcff */
[----:B------:R0:W-:Y:S01]  /*4fd0*/  STG.E.U8 [R16.64], R3 ;  /* 0x0000000310007986 */ /* 0x0001e2000c101124 */
[----:B------:R-:W-:Y:S05]  /*4fe0*/  BRA `(.L_x_8324) ;  /* 0x000006a000007947 */ /* 0x000fea0003800000 */
.L_x_8334:
[----:B------:R-:W-:-:S05]  /*4ff0*/  F2FP.BF16.PACK_AB R2, RZ, R2 ;  /* 0x00000002ff02723e */ /* 0x000fca00000010ff */
[----:B------:R0:W-:Y:S01]  /*5000*/  STG.E.U16 [R16.64], R2 ;  /* 0x0000000210007986 */ /* 0x0001e2000c101524 */
[----:B------:R-:W-:Y:S05]  /*5010*/  BRA `(.L_x_8324) ;  /* 0x0000067000007947 */ /* 0x000fea0003800000 */
.L_x_8331:
        /* <DEDUP_REMOVED lines=11> */
.L_x_8343:
        /* <DEDUP_REMOVED lines=16> */
.L_x_8346:
[----:B------:R-:W-:-:S04]  /*51d0*/  LOP3.LUT R2, R2, 0x80000000, RZ, 0xc0, !PT ;  /* 0x8000000002027812 */ /* 0x000fc800078ec0ff */
[----:B------:R-:W-:-:S04]  /*51e0*/  SHF.R.U32.HI R3, RZ, 0x18, R2 ;  /* 0x00000018ff037819 */ /* 0x000fc80000011602 */
[----:B------:R-:W-:-:S04]  /*51f0*/  LOP3.LUT R0, R0, R3, RZ, 0xfc, !PT ;  /* 0x0000000300007212 */ /* 0x000fc800078efcff */
[----:B------:R-:W-:Y:S02]  /*5200*/  PRMT R8, R0, 0x7610, R8 ;  /* 0x0000761000087816 */ /* 0x000fe40000000008 */
.L_x_8345:
[----:B------:R-:W-:Y:S05]  /*5210*/  BSYNC B0 ;  /* 0x0000000000007941 */ /* 0x000fea0003800000 */
.L_x_8344:
[----:B------:R0:W-:Y:S01]  /*5220*/  STG.E.U8 [R16.64], R8 ;  /* 0x0000000810007986 */ /* 0x0001e2000c101124 */
[----:B------:R-:W-:Y:S05]  /*5230*/  BRA `(.L_x_8324) ;  /* 0x0000045000007947 */ /* 0x000fea0003800000 */
.L_x_8342:
        /* <DEDUP_REMOVED lines=16> */
.L_x_8349:
[----:B------:R-:W-:-:S04]  /*5340*/  LOP3.LUT R2, R2, 0x80000000, RZ, 0xc0, !PT ;  /* 0x8000000002027812 */ /* 0x000fc800078ec0ff */
[----:B------:R-:W-:-:S04]  /*5350*/  SHF.R.U32.HI R3, RZ, 0x18, R2 ;  /* 0x00000018ff037819 */ /* 0x000fc80000011602 */
[----:B------:R-:W-:-:S04]  /*5360*/  LOP3.LUT R0, R0, R3, RZ, 0xfc, !PT ;  /* 0x0000000300007212 */ /* 0x000fc800078efcff */
[----:B------:R-:W-:Y:S02]  /*5370*/  PRMT R8, R0, 0x7610, R8 ;  /* 0x0000761000087816 */ /* 0x000fe40000000008 */
.L_x_8348:
[----:B------:R-:W-:Y:S05]  /*5380*/  BSYNC B0 ;  /* 0x0000000000007941 */ /* 0x000fea0003800000 */
.L_x_8347:
[----:B------:R0:W-:Y:S01]  /*5390*/  STG.E.U8 [R16.64], R8 ;  /* 0x0000000810007986 */ /* 0x0001e2000c101124 */
[----:B------:R-:W-:Y:S05]  /*53a0*/  BRA `(.L_x_8324) ;  /* 0x000002e000007947 */ /* 0x000fea0003800000 */
.L_x_8341:
        /* <DEDUP_REMOVED lines=21> */
.L_x_8323:
        /* <DEDUP_REMOVED lines=20> */
.L_x_8351:
[----:B------:R-:W0:Y:S02]  /*5640*/  F2I.U64.TRUNC R2, R2 ;  /* 0x0000000200027311 */ /* 0x000e24000020d800 */
[----:B0-----:R0:W-:Y:S01]  /*5650*/  STG.E.64 [R16.64], R2 ;  /* 0x0000000210007986 */ /* 0x0011e2000c101b24 */
[----:B------:R-:W-:Y:S05]  /*5660*/  BRA `(.L_x_8324) ;  /* 0x0000002000007947 */ /* 0x000fea0003800000 */
.L_x_8350:
[----:B------:R-:W0:Y:S02]  /*5670*/  F2I.FTZ.U32.TRUNC.NTZ R3, R2 ;  /* 0x0000000200037305 */ /* 0x000e24000021f000 */
[----:B0-----:R0:W-:Y:S02]  /*5680*/  STG.E [R16.64], R3 ;  /* 0x0000000310007986 */ /* 0x0011e4000c101924 */
.L_x_8324:
        /* <DEDUP_REMOVED lines=231> */
.L_x_8352:
        /* <DEDUP_REMOVED lines=20> */
.L_x_8357:
[----:B------:R-:W2:Y:S02]  /*6640*/  LDG.E.U8 R0, [R2.64] ;  /* 0x0000002402007981 */ /* 0x000ea4000c1e1100 */
[----:B--2---:R-:W0:Y:S01]  /*6650*/  I2F.U16 R0, R0 ;  /* 0x0000000000007306 */ /* 0x004e220000101000 */
[----:B------:R-:W-:Y:S05]  /*6660*/  BRA `(.L_x_8359) ;  /* 0x00000ca000007947 */ /* 0x000fea0003800000 */
.L_x_8356:
        /* <DEDUP_REMOVED lines=9> */
.L_x_8361:
[----:B------:R-:W2:Y:S02]  /*6700*/  LDG.E R0, [R2.64] ;  /* 0x0000002402007981 */ /* 0x000ea4000c1e1900 */
[----:B--2---:R-:W0:Y:S01]  /*6710*/  I2F R0, R0 ;  /* 0x0000000000007306 */ /* 0x004e220000201400 */
[----:B------:R-:W-:Y:S05]  /*6720*/  BRA `(.L_x_8359) ;  /* 0x00000be000007947 */ /* 0x000fea0003800000 */
.L_x_8360:
[----:B------:R-:W2:Y:S02]  /*6730*/  LDG.E.U16 R0, [R2.64] ;  /* 0x0000002402007981 */ /* 0x000ea4000c1e1500 */
[----:B--2---:R-:W0:Y:S01]  /*6740*/  I2F.S16 R0, R0 ;  /* 0x0000000000007306 */ /* 0x004e220000101400 */
[----:B------:R-:W-:Y:S05]  /*6750*/  BRA `(.L_x_8359) ;  /* 0x00000bb000007947 */ /* 0x000fea0003800000 */
.L_x_8355:
        /* <DEDUP_REMOVED lines=8> */
.L_x_8363:
[----:B------:R-:W2:Y:S02]  /*67e0*/  LDG.E.U16 R0, [R2.64] ;  /* 0x0000002402007981 */ /* 0x000ea4000c1e1500 */
[----:B--2---:R-:W-:Y:S01]  /*67f0*/  HADD2.F32 R0, -RZ, R0.H0_H0 ;  /* 0x20000000ff007230 */ /* 0x004fe20000004100 */
[----:B------:R-:W-:Y:S05]  /*6800*/  BRA `(.L_x_8359) ;  /* 0x00000b0000007947 */ /* 0x000fea0003800000 */
.L_x_8362:
        /* <DEDUP_REMOVED lines=8> */
.L_x_8365:
[----:B------:R-:W2:Y:S02]  /*6890*/  LDG.E.U16 R0, [R2.64] ;  /* 0x0000002402007981 */ /* 0x000ea4000c1e1500 */
[----:B--2---:R-:W-:Y:S01]  /*68a0*/  HADD2.F32 R0, -RZ, R0.H0_H0 ;  /* 0x20000000ff007230 */ /* 0x004fe20000004100 */
[----:B------:R-:W-:Y:S05]  /*68b0*/  BRA `(.L_x_8359) ;  /* 0x00000a5000007947 */ /* 0x000fea0003800000 */
.L_x_8364:
[----:B------:R-:W2:Y:S02]  /*68c0*/  LDG.E.64 R2, [R2.64] ;  /* 0x0000002402027981 */ /* 0x000ea4000c1e1b00 */
[----:B--2---:R-:W0:Y:S01]  /*68d0*/  F2F.F32.F64 R0, R2 ;  /* 0x0000000200007310 */ /* 0x004e220000301000 */
[----:B------:R-:W0:-:S14]  /*68e0*/  DSETP.GEU.AND P0, PT, |R2|, c[0x2][0x0], PT ;  /* 0x008000000200762a */ /* 0x000e1c0003f0e200 */
[----:B0-----:R-:W-:Y:S01]  /*68f0*/  @!P0 FMUL R0, R0, 1.175494350822287508e-38 ;  /* 0x0080000000008820 */ /* 0x001fe20000400000 */
[----:B------:R-:W-:Y:S05]  /*6900*/  BRA `(.L_x_8359) ;  /* 0x00000a0000007947 */ /* 0x000fea0003800000 */
.L_x_8354:
        /* <DEDUP_REMOVED lines=12> */
.L_x_8368:
[----:B------:R-:W2:Y:S02]  /*69d0*/  LDG.E.64 R2, [R2.64] ;  /* 0x0000002402027981 */ /* 0x000ea4000c1e1b00 */
[----:B--2---:R-:W0:Y:S01]  /*69e0*/  F2F.F32.F64 R0, R2 ;  /* 0x0000000200007310 */ /* 0x004e220000301000 */
[----:B------:R-:W0:-:S14]  /*69f0*/  DSETP.GEU.AND P0, PT, |R2|, c[0x2][0x0], PT ;  /* 0x008000000200762a */ /* 0x000e1c0003f0e200 */
[----:B0-----:R-:W-:Y:S01]  /*6a00*/  @!P0 FMUL R0, R0, 1.175494350822287508e-38 ;  /* 0x0080000000008820 */ /* 0x001fe20000400000 */
[----:B------:R-:W-:Y:S05]  /*6a10*/  BRA `(.L_x_8359) ;  /* 0x000008f000007947 */ /* 0x000fea0003800000 */
.L_x_8367:
        /* <DEDUP_REMOVED lines=26> */
.L_x_8370:
        /* <DEDUP_REMOVED lines=13> */
.L_x_8369:
[----:B------:R-:W2:Y:S02]  /*6c90*/  LDG.E.U16 R0, [R2.64] ;  /* 0x0000002402007981 */ /* 0x000ea4000c1e1500 */
[----:B--2---:R-:W-:Y:S01]  /*6ca0*/  PRMT R0, RZ, 0x5410, R0 ;  /* 0x00005410ff007816 */ /* 0x004fe20000000000 */
[----:B------:R-:W-:Y:S05]  /*6cb0*/  BRA `(.L_x_8359) ;  /* 0x0000065000007947 */ /* 0x000fea0003800000 */
.L_x_8366:
        /* <DEDUP_REMOVED lines=11> */
.L_x_8373:
        /* <DEDUP_REMOVED lines=20> */
.L_x_8375:
[----:B------:R-:W-:Y:S05]  /*6eb0*/  BSYNC B0 ;  /* 0x0000000000007941 */ /* 0x000fea0003800000 */
.L_x_8374:
[----:B------:R-:W-:Y:S01]  /*6ec0*/  LEA R3, R0, 0x3b800000, 0x17 ;  /* 0x3b80000000037811 */ /* 0x000fe200078eb8ff */
[----:B------:R-:W-:-:S05]  /*6ed0*/  IMAD.SHL.U32 R0, R2, 0x100000, RZ ;  /* 0x0010000002007824 */ /* 0x000fca00078e00ff */
[----:B------:R-:W-:Y:S01]  /*6ee0*/  LOP3.LUT R0, R3, R0, R4, 0xfe, !PT ;  /* 0x0000000003007212 */ /* 0x000fe200078efe04 */
[----:B------:R-:W-:Y:S05]  /*6ef0*/  BRA `(.L_x_8359) ;  /* 0x0000041000007947 */ /* 0x000fea0003800000 */
.L_x_8372:
        /* <DEDUP_REMOVED lines=20> */
.L_x_8377:
[----:B------:R-:W-:Y:S05]  /*7040*/  BSYNC B0 ;  /* 0x0000000000007941 */ /* 0x000fea0003800000 */
.L_x_8376:
[----:B------:R-:W-:Y:S01]  /*7050*/  LEA R3, R0, 0x37800000, 0x17 ;  /* 0x3780000000037811 */ /* 0x000fe200078eb8ff */
[----:B------:R-:W-:-:S05]  /*7060*/  IMAD.SHL.U32 R0, R2, 0x200000, RZ ;  /* 0x0020000002007824 */ /* 0x000fca00078e00ff */
[----:B------:R-:W-:Y:S01]  /*7070*/  LOP3.LUT R0, R3, R0, R4, 0xfe, !PT ;  /* 0x0000000003007212 */ /* 0x000fe200078efe04 */
[----:B------:R-:W-:Y:S05]  /*7080*/  BRA `(.L_x_8359) ;  /* 0x0000028000007947 */ /* 0x000fea0003800000 */
.L_x_8371:
        /* <DEDUP_REMOVED lines=14> */
.L_x_8358:
        /* <DEDUP_REMOVED lines=21> */
.L_x_8379:
[----:B------:R-:W2:Y:S02]  /*72c0*/  LDG.E.64 R2, [R2.64] ;  /* 0x0000002402027981 */ /* 0x000ea4000c1e1b00 */
[----:B--2---:R0:W1:Y:S01]  /*72d0*/  I2F.U64 R0, R2 ;  /* 0x0000000200007312 */ /* 0x0040620000301000 */
[----:B------:R-:W-:Y:S05]  /*72e0*/  BRA `(.L_x_8359) ;  /* 0x0000002000007947 */ /* 0x000fea0003800000 */
.L_x_8378:
[----:B------:R-:W2:Y:S02]  /*72f0*/  LDG.E R0, [R2.64] ;  /* 0x0000002402007981 */ /* 0x000ea4000c1e1900 */
[----:B--2---:R-:W0:Y:S02]  /*7300*/  I2F.U32 R0, R0 ;  /* 0x0000000000007306 */ /* 0x004e240000201000 */
.L_x_8359:
[----:B------:R-:W-:Y:S05]  /*7310*/  BSYNC B6 ;  /* 0x0000000000067941 */ /* 0x000fea0003800000 */
.L_x_8353:
        /* <DEDUP_REMOVED lines=16> */
.L_x_8383:
[----:B------:R-:W0:Y:S02]  /*7420*/  F2I.S64.TRUNC R2, R2 ;  /* 0x0000000200027311 */ /* 0x000e24000020d900 */
[----:B0-----:R-:W-:-:S05]  /*7430*/  IMAD.MOV.U32 R5, RZ, RZ, R2 ;  /* 0x000000ffff057224 */ /* 0x001fca00078e0002 */
[----:B------:R0:W-:Y:S01]  /*7440*/  STG.E.U8 [R16.64], R5 ;  /* 0x0000000510007986 */ /* 0x0001e2000c101124 */
[----:B------:R-:W-:Y:S05]  /*7450*/  BRA `(.L_x_8385) ;  /* 0x00000d3000007947 */ /* 0x000fea0003800000 */
.L_x_8382:
        /* <DEDUP_REMOVED lines=9> */
.L_x_8387:
[----:B------:R-:W0:Y:S02]  /*74f0*/  F2I.FTZ.TRUNC.NTZ R3, R2 ;  /* 0x0000000200037305 */ /* 0x000e24000021f100 */
[----:B0-----:R0:W-:Y:S01]  /*7500*/  STG.E [R16.64], R3 ;  /* 0x0000000310007986 */ /* 0x0011e2000c101924 */
[----:B------:R-:W-:Y:S05]  /*7510*/  BRA `(.L_x_8385) ;  /* 0x00000c7000007947 */ /* 0x000fea0003800000 */
.L_x_8386:
[----:B------:R-:W0:Y:S02]  /*7520*/  F2I.FTZ.TRUNC.NTZ R3, R2 ;  /* 0x0000000200037305 */ /* 0x000e24000021f100 */
[----:B0-----:R0:W-:Y:S01]  /*7530*/  STG.E.U16 [R16.64], R3 ;  /* 0x0000000310007986 */ /* 0x0011e2000c101524 */
[----:B------:R-:W-:Y:S05]  /*7540*/  BRA `(.L_x_8385) ;  /* 0x00000c4000007947 */ /* 0x000fea0003800000 */
.L_x_8381:
        /* <DEDUP_REMOVED lines=8> */
.L_x_8389:
[----:B------:R-:W-:-:S05]  /*75d0*/  F2FP.PACK_AB R2, RZ, R2 ;  /* 0x00000002ff02723e */ /* 0x000fca00000000ff */
[----:B------:R0:W-:Y:S01]  /*75e0*/  STG.E.U16 [R16.64], R2 ;  /* 0x0000000210007986 */ /* 0x0001e2000c101524 */
[----:B------:R-:W-:Y:S05]  /*75f0*/  BRA `(.L_x_8385) ;  /* 0x00000b9000007947 */ /* 0x000fea0003800000 */
.L_x_8388:
        /* <DEDUP_REMOVED lines=9> */
.L_x_8391:
[----:B------:R-:W-:-:S04]  /*7690*/  F2FP.PACK_AB R3, RZ, R2 ;  /* 0x00000002ff03723e */ /* 0x000fc800000000ff */
[----:B------:R-:W-:-:S05]  /*76a0*/  PRMT R3, R3, 0x5410, RZ ;  /* 0x0000541003037816 */ /* 0x000fca00000000ff */
[----:B------:R0:W-:Y:S01]  /*76b0*/  STG.E [R16.64], R3 ;  /* 0x0000000310007986 */ /* 0x0001e2000c101924 */
[----:B------:R-:W-:Y:S05]  /*76c0*/  BRA `(.L_x_8385) ;  /* 0x00000ac000007947 */ /* 0x000fea0003800000 */
.L_x_8390:
[----:B------:R-:W-:-:S06]  /*76d0*/  FMUL.FTZ R2, R2, 1 ;  /* 0x3f80000002027820 */ /* 0x000fcc0000410000 */
[----:B------:R-:W0:Y:S02]  /*76e0*/  F2F.F64.F32 R2, R2 ;  /* 0x0000000200027310 */ /* 0x000e240000201800 */
[----:B0-----:R0:W-:Y:S01]  /*76f0*/  STG.E.64 [R16.64], R2 ;  /* 0x0000000210007986 */ /* 0x0011e2000c101b24 */
[----:B------:R-:W-:Y:S05]  /*7700*/  BRA `(.L_x_8385) ;  /* 0x00000a8000007947 */ /* 0x000fea0003800000 */
.L_x_8380:
        /* <DEDUP_REMOVED lines=12> */
.L_x_8394:
[----:B------:R-:W-:Y:S01]  /*77d0*/  FMUL.FTZ R4, R2, 1 ;  /* 0x3f80000002047820 */ /* 0x000fe20000410000 */
[----:B------:R-:W-:-:S05]  /*77e0*/  CS2R R6, SRZ ;  /* 0x0000000000067805 */ /* 0x000fca000001ff00 */
[----:B------:R-:W0:Y:S02]  /*77f0*/  F2F.F64.F32 R4, R4 ;  /* 0x0000000400047310 */ /* 0x000e240000201800 */
[----:B0-----:R0:W-:Y:S01]  /*7800*/  STG.E.128 [R16.64], R4 ;  /* 0x0000000410007986 */ /* 0x0011e2000c101d24 */
[----:B------:R-:W-:Y:S05]  /*7810*/  BRA `(.L_x_8385) ;  /* 0x0000097000007947 */ /* 0x000fea0003800000 */
.L_x_8393:
        /* <DEDUP_REMOVED lines=20> */
.L_x_8398:
[----:B------:R-:W-:Y:S05]  /*7960*/  BSYNC B0 ;  /* 0x0000000000007941 */ /* 0x000fea0003800000 */
.L_x_8397:
[----:B------:R-:W-:-:S05]  /*7970*/  LOP3.LUT R5, R0, R5, RZ, 0xfc, !PT ;  /* 0x0000000500057212 */ /* 0x000fca00078efcff */
[----:B------:R0:W-:Y:S01]  /*7980*/  STG.E.U8 [R16.64], R5 ;  /* 0x0000000510007986 */ /* 0x0001e2000c101124 */
[----:B------:R-:W-:Y:S05]  /*7990*/  BRA `(.L_x_8385) ;  /* 0x000007f000007947 */ /* 0x000fea0003800000 */
.L_x_8396:
        /* <DEDUP_REMOVED lines=12> */
.L_x_8400:
[----:B------:R-:W-:Y:S01]  /*7a60*/  IMAD.MOV.U32 R0, RZ, RZ, 0x7f ;  /* 0x0000007fff007424 */ /* 0x000fe200078e00ff */
[----:B------:R-:W-:-:S04]  /*7a70*/  ISETP.GT.U32.AND P0, PT, R4, 0x7f800000, PT ;  /* 0x7f8000000400780c */ /* 0x000fc80003f04070 */
[----:B------:R-:W-:-:S04]  /*7a80*/  SEL R0, R0, 0x7c, P0 ;  /* 0x0000007c00007807 */ /* 0x000fc80000000000 */
.L_x_8401:
[----:B------:R-:W-:Y:S05]  /*7a90*/  BSYNC B0 ;  /* 0x0000000000007941 */ /* 0x000fea0003800000 */
.L_x_8399:
[----:B------:R-:W-:-:S04]  /*7aa0*/  LOP3.LUT R2, R2, 0x80000000, RZ, 0xc0, !PT ;  /* 0x8000000002027812 */ /* 0x000fc800078ec0ff */
[----:B------:R-:W-:-:S04]  /*7ab0*/  SHF.R.U32.HI R3, RZ, 0x18, R2 ;  /* 0x00000018ff037819 */ /* 0x000fc80000011602 */
[----:B------:R-:W-:-:S05]  /*7ac0*/  LOP3.LUT R3, R0, R3, RZ, 0xfc, !PT ;  /* 0x0000000300037212 */ /* 0x000fca00078efcff */
[----:B------:R0:W-:Y:S01]  /*7ad0*/  STG.E.U8 [R16.64], R3 ;  /* 0x0000000310007986 */ /* 0x0001e2000c101124 */
[----:B------:R-:W-:Y:S05]  /*7ae0*/  BRA `(.L_x_8385) ;  /* 0x000006a000007947 */ /* 0x000fea0003800000 */
.L_x_8395:
[----:B------:R-:W-:-:S05]  /*7af0*/  F2FP.BF16.PACK_AB R2, RZ, R2 ;  /* 0x00000002ff02723e */ /* 0x000fca00000010ff */
[----:B------:R0:W-:Y:S01]  /*7b00*/  STG.E.U16 [R16.64], R2 ;  /* 0x0000000210007986 */ /* 0x0001e2000c101524 */
[----:B------:R-:W-:Y:S05]  /*7b10*/  BRA `(.L_x_8385) ;  /* 0x0000067000007947 */ /* 0x000fea0003800000 */
.L_x_8392:
        /* <DEDUP_REMOVED lines=11> */
.L_x_8404:
        /* <DEDUP_REMOVED lines=16> */
.L_x_8407:
[----:B------:R-:W-:-:S04]  /*7cd0*/  LOP3.LUT R2, R2, 0x80000000, RZ, 0xc0, !PT ;  /* 0x8000000002027812 */ /* 0x000fc800078ec0ff */
[----:B------:R-:W-:-:S04]  /*7ce0*/  SHF.R.U32.HI R3, RZ, 0x18, R2 ;  /* 0x00000018ff037819 */ /* 0x000fc80000011602 */
[----:B------:R-:W-:-:S04]  /*7cf0*/  LOP3.LUT R0, R0, R3, RZ, 0xfc, !PT ;  /* 0x0000000300007212 */ /* 0x000fc800078efcff */
[----:B------:R-:W-:Y:S02]  /*7d00*/  PRMT R8, R0, 0x7610, R8 ;  /* 0x0000761000087816 */ /* 0x000fe40000000008 */
.L_x_8406:
[----:B------:R-:W-:Y:S05]  /*7d10*/  BSYNC B0 ;  /* 0x0000000000007941 */ /* 0x000fea0003800000 */
.L_x_8405:
[----:B------:R0:W-:Y:S01]  /*7d20*/  STG.E.U8 [R16.64], R8 ;  /* 0x0000000810007986 */ /* 0x0001e2000c101124 */
[----:B------:R-:W-:Y:S05]  /*7d30*/  BRA `(.L_x_8385) ;  /* 0x0000045000007947 */ /* 0x000fea0003800000 */
.L_x_8403:
        /* <DEDUP_REMOVED lines=16> */
.L_x_8410:
[----:B------:R-:W-:-:S04]  /*7e40*/  LOP3.LUT R2, R2, 0x80000000, RZ, 0xc0, !PT ;  /* 0x8000000002027812 */ /* 0x000fc800078ec0ff */
[----:B------:R-:W-:-:S04]  /*7e50*/  SHF.R.U32.HI R3, RZ, 0x18, R2 ;  /* 0x00000018ff037819 */ /* 0x000fc80000011602 */
[----:B------:R-:W-:-:S04]  /*7e60*/  LOP3.LUT R0, R0, R3, RZ, 0xfc, !PT ;  /* 0x0000000300007212 */ /* 0x000fc800078efcff */
[----:B------:R-:W-:Y:S02]  /*7e70*/  PRMT R8, R0, 0x7610, R8 ;  /* 0x0000761000087816 */ /* 0x000fe40000000008 */
.L_x_8409:
[----:B------:R-:W-:Y:S05]  /*7e80*/  BSYNC B0 ;  /* 0x0000000000007941 */ /* 0x000fea0003800000 */
.L_x_8408:
[----:B------:R0:W-:Y:S01]  /*7e90*/  STG.E.U8 [R16.64], R8 ;  /* 0x0000000810007986 */ /* 0x0001e2000c101124 */
[----:B------:R-:W-:Y:S05]  /*7ea0*/  BRA `(.L_x_8385) ;  /* 0x000002e000007947 */ /* 0x000fea0003800000 */
.L_x_8402:
        /* <DEDUP_REMOVED lines=21> */
.L_x_8384:
        /* <DEDUP_REMOVED lines=20> */
.L_x_8412:
[----:B------:R-:W0:Y:S02]  /*8140*/  F2I.U64.TRUNC R2, R2 ;  /* 0x0000000200027311 */ /* 0x000e24000020d800 */
[----:B0-----:R0:W-:Y:S01]  /*8150*/  STG.E.64 [R16.64], R2 ;  /* 0x0000000210007986 */ /* 0x0011e2000c101b24 */
[----:B------:R-:W-:Y:S05]  /*8160*/  BRA `(.L_x_8385) ;  /* 0x0000002000007947 */ /* 0x000fea0003800000 */
.L_x_8411:
[----:B------:R-:W0:Y:S02]  /*8170*/  F2I.FTZ.U32.TRUNC.NTZ R3, R2 ;  /* 0x0000000200037305 */ /* 0x000e24000021f000 */
[----:B0-----:R0:W-:Y:S02]  /*8180*/  STG.E [R16.64], R3 ;  /* 0x0000000310007986 */ /* 0x0011e4000c101924 */
.L_x_8385:
[----:B------:R-:W-:Y:S02]  /*8190*/  IADD3 R19, R19, 0x80, RZ ;  /* 0x0000008013137810 */ /* 0x000fe40007ffe0ff */
.L_x_8290:
[----:B------:R-:W-:Y:S05]  /*81a0*/  BSYNC B7 ;  /* 0x0000000000077941 */ /* 0x000fea0003800000 */
.L_x_8289:
        /* <DEDUP_REMOVED lines=230> */
.L_x_8413:
        /* <DEDUP_REMOVED lines=20> */
.L_x_8418:
[----:B------:R-:W2:Y:S02]  /*9150*/  LDG.E.U8 R0, [R2.64] ;  /* 0x0000002402007981 */ /* 0x000ea4000c1e1100 */
[----:B--2---:R-:W0:Y:S01]  /*9160*/  I2F.U16 R0, R0 ;  /* 0x0000000000007306 */ /* 0x004e220000101000 */
[----:B------:R-:W-:Y:S05]  /*9170*/  BRA `(.L_x_8420) ;  /* 0x00000ca000007947 */ /* 0x000fea0003800000 */
.L_x_8417:
        /* <DEDUP_REMOVED lines=9> */
.L_x_8422:
[----:B------:R-:W2:Y:S02]  /*9210*/  LDG.E R0, [R2.64] ;  /* 0x0000002402007981 */ /* 0x000ea4000c1e1900 */
[----:B--2---:R-:W0:Y:S01]  /*9220*/  I2F R0, R0 ;  /* 0x0000000000007306 */ /* 0x004e220000201400 */
[----:B------:R-:W-:Y:S05]  /*9230*/  BRA `(.L_x_8420) ;  /* 0x00000be000007947 */ /* 0x000fea0003800000 */
.L_x_8421:
[----:B------:R-:W2:Y:S02]  /*9240*/  LDG.E.U16 R0, [R2.64] ;  /* 0x0000002402007981 */ /* 0x000ea4000c1e1500 */
[----:B--2---:R-:W0:Y:S01]  /*9250*/  I2F.S16 R0, R0 ;  /* 0x0000000000007306 */ /* 0x004e220000101400 */
[----:B------:R-:W-:Y:S05]  /*9260*/  BRA `(.L_x_8420) ;  /* 0x00000bb000007947 */ /* 0x000fea0003800000 */
.L_x_8416:
        /* <DEDUP_REMOVED lines=8> */
.L_x_8424:
[----:B------:R-:W2:Y:S02]  /*92f0*/  LDG.E.U16 R0, [R2.64] ;  /* 0x0000002402007981 */ /* 0x000ea4000c1e1500 */
[----:B--2---:R-:W-:Y:S01]  /*9300*/  HADD2.F32 R0, -RZ, R0.H0_H0 ;  /* 0x20000000ff007230 */ /* 0x004fe20000004100 */
[----:B------:R-:W-:Y:S05]  /*9310*/  BRA `(.L_x_8420) ;  /* 0x00000b0000007947 */ /* 0x000fea0003800000 */
.L_x_8423:
        /* <DEDUP_REMOVED lines=8> */
.L_x_8426:
[----:B------:R-:W2:Y:S02]  /*93a0*/  LDG.E.U16 R0, [R2.64] ;  /* 0x0000002402007981 */ /* 0x000ea4000c1e1500 */
[----:B--2---:R-:W-:Y:S01]  /*93b0*/  HADD2.F32 R0, -RZ, R0.H0_H0 ;  /* 0x20000000ff007230 */ /* 0x004fe20000004100 */
[----:B------:R-:W-:Y:S05]  /*93c0*/  BRA `(.L_x_8420) ;  /* 0x00000a5000007947 */ /* 0x000fea0003800000 */
.L_x_8425:
[----:B------:R-:W2:Y:S02]  /*93d0*/  LDG.E.64 R2, [R2.64] ;  /* 0x0000002402027981 */ /* 0x000ea4000c1e1b00 */
[----:B--2---:R-:W0:Y:S01]  /*93e0*/  F2F.F32.F64 R0, R2 ;  /* 0x0000000200007310 */ /* 0x004e220000301000 */
[----:B------:R-:W0:-:S14]  /*93f0*/  DSETP.GEU.AND P0, PT, |R2|, c[0x2][0x0], PT ;  /* 0x008000000200762a */ /* 0x000e1c0003f0e200 */
[----:B0-----:R-:W-:Y:S01]  /*9400*/  @!P0 FMUL R0, R0, 1.175494350822287508e-38 ;  /* 0x0080000000008820 */ /* 0x001fe20000400000 */
[----:B------:R-:W-:Y:S05]  /*9410*/  BRA `(.L_x_8420) ;  /* 0x00000a0000007947 */ /* 0x000fea0003800000 */
.L_x_8415:
        /* <DEDUP_REMOVED lines=12> */
.L_x_8429:
[----:B------:R-:W2:Y:S02]  /*94e0*/  LDG.E.64 R2, [R2.64] ;  /* 0x0000002402027981 */ /* 0x000ea4000c1e1b00 */
[----:B--2---:R-:W0:Y:S01]  /*94f0*/  F2F.F32.F64 R0, R2 ;  /* 0x0000000200007310 */ /* 0x004e220000301000 */
[----:B------:R-:W0:-:S14]  /*9500*/  DSETP.GEU.AND P0, PT, |R2|, c[0x2][0x0], PT ;  /* 0x008000000200762a */ /* 0x000e1c0003f0e200 */
[----:B0-----:R-:W-:Y:S01]  /*9510*/  @!P0 FMUL R0, R0, 1.175494350822287508e-38 ;  /* 0x0080000000008820 */ /* 0x001fe20000400000 */
[----:B------:R-:W-:Y:S05]  /*9520*/  BRA `(.L_x_8420) ;  /* 0x000008f000007947 */ /* 0x000fea0003800000 */
.L_x_8428:
        /* <DEDUP_REMOVED lines=26> */
.L_x_8431:
        /* <DEDUP_REMOVED lines=13> */
.L_x_8430:
[----:B------:R-:W2:Y:S02]  /*97a0*/  LDG.E.U16 R0, [R2.64] ;  /* 0x0000002402007981 */ /* 0x000ea4000c1e1500 */
[----:B--2---:R-:W-:Y:S01]  /*97b0*/  PRMT R0, RZ, 0x5410, R0 ;  /* 0x00005410ff007816 */ /* 0x004fe20000000000 */
[----:B------:R-:W-:Y:S05]  /*97c0*/  BRA `(.L_x_8420) ;  /* 0x0000065000007947 */ /* 0x000fea0003800000 */
.L_x_8427:
        /* <DEDUP_REMOVED lines=11> */
.L_x_8434:
        /* <DEDUP_REMOVED lines=20> */
.L_x_8436:
[----:B------:R-:W-:Y:S05]  /*99c0*/  BSYNC B0 ;  /* 0x0000000000007941 */ /* 0x000fea0003800000 */
.L_x_8435:
[----:B------:R-:W-:Y:S01]  /*99d0*/  LEA R3, R0, 0x3b800000, 0x17 ;  /* 0x3b80000000037811 */ /* 0x000fe200078eb8ff */
[----:B------:R-:W-:-:S05]  /*99e0*/  IMAD.SHL.U32 R0, R2, 0x100000, RZ ;  /* 0x0010000002007824 */ /* 0x000fca00078e00ff */
[----:B------:R-:W-:Y:S01]  /*99f0*/  LOP3.LUT R0, R3, R0, R4, 0xfe, !PT ;  /* 0x0000000003007212 */ /* 0x000fe200078efe04 */
[----:B------:R-:W-:Y:S05]  /*9a00*/  BRA `(.L_x_8420) ;  /* 0x0000041000007947 */ /* 0x000fea0003800000 */
.L_x_8433:
        /* <DEDUP_REMOVED lines=20> */
.L_x_8438:
[----:B------:R-:W-:Y:S05]  /*9b50*/  BSYNC B0 ;  /* 0x0000000000007941 */ /* 0x000fea0003800000 */
.L_x_8437:
[----:B------:R-:W-:Y:S01]  /*9b60*/  LEA R3, R0, 0x37800000, 0x17 ;  /* 0x3780000000037811 */ /* 0x000fe200078eb8ff */
[----:B------:R-:W-:-:S05]  /*9b70*/  IMAD.SHL.U32 R0, R2, 0x200000, RZ ;  /* 0x0020000002007824 */ /* 0x000fca00078e00ff */
[----:B------:R-:W-:Y:S01]  /*9b80*/  LOP3.LUT R0, R3, R0, R4, 0xfe, !PT ;  /* 0x0000000003007212 */ /* 0x000fe200078efe04 */
[----:B------:R-:W-:Y:S05]  /*9b90*/  BRA `(.L_x_8420) ;  /* 0x0000028000007947 */ /* 0x000fea0003800000 */
.L_x_8432:
        /* <DEDUP_REMOVED lines=14> */
.L_x_8419:
        /* <DEDUP_REMOVED lines=21> */
.L_x_8440:
[----:B------:R-:W2:Y:S02]  /*9dd0*/  LDG.E.64 R2, [R2.64] ;  /* 0x0000002402027981 */ /* 0x000ea4000c1e1b00 */
[----:B--2---:R0:W1:Y:S01]  /*9de0*/  I2F.U64 R0, R2 ;  /* 0x0000000200007312 */ /* 0x0040620000301000 */
[----:B------:R-:W-:Y:S05]  /*9df0*/  BRA `(.L_x_8420) ;  /* 0x0000002000007947 */ /* 0x000fea0003800000 */
.L_x_8439:
[----:B------:R-:W2:Y:S02]  /*9e00*/  LDG.E R0, [R2.64] ;  /* 0x0000002402007981 */ /* 0x000ea4000c1e1900 */
[----:B--2---:R-:W0:Y:S02]  /*9e10*/  I2F.U32 R0, R0 ;  /* 0x0000000000007306 */ /* 0x004e240000201000 */
.L_x_8420:
[----:B------:R-:W-:Y:S05]  /*9e20*/  BSYNC B6 ;  /* 0x0000000000067941 */ /* 0x000fea0003800000 */
.L_x_8414:
        /* <DEDUP_REMOVED lines=16> */
.L_x_8444:
[----:B------:R-:W0:Y:S02]  /*9f30*/  F2I.S64.TRUNC R2, R2 ;  /* 0x0000000200027311 */ /* 0x000e24000020d900 */
[----:B0-----:R-:W-:-:S05]  /*9f40*/  IMAD.MOV.U32 R5, RZ, RZ, R2 ;  /* 0x000000ffff057224 */ /* 0x001fca00078e0002 */
[----:B------:R-:W-:Y:S01]  /*9f50*/  STG.E.U8 [R16.64], R5 ;  /* 0x0000000510007986 */ /* 0x000fe2000c101124 */
[----:B------:R-:W-:Y:S05]  /*9f60*/  EXIT ;  /* 0x000000000000794d */ /* 0x000fea0003800000 */
.L_x_8443:
        /* <DEDUP_REMOVED lines=9> */
.L_x_8447:
[----:B------:R-:W0:Y:S02]  /*a000*/  F2I.FTZ.TRUNC.NTZ R3, R2 ;  /* 0x0000000200037305 */ /* 0x000e24000021f100 */
[----:B0-----:R-:W-:Y:S01]  /*a010*/  STG.E [R16.64], R3 ;  /* 0x0000000310007986 */ /* 0x001fe2000c101924 */
[----:B------:R-:W-:Y:S05]  /*a020*/  EXIT ;  /* 0x000000000000794d */ /* 0x000fea0003800000 */
.L_x_8446:
[----:B------:R-:W0:Y:S02]  /*a030*/  F2I.FTZ.TRUNC.NTZ R3, R2 ;  /* 0x0000000200037305 */ /* 0x000e24000021f100 */
[----:B0-----:R-:W-:Y:S01]  /*a040*/  STG.E.U16 [R16.64], R3 ;  /* 0x0000000310007986 */ /* 0x001fe2000c101524 */
[----:B------:R-:W-:Y:S05]  /*a050*/  EXIT ;  /* 0x000000000000794d */ /* 0x000fea0003800000 */
.L_x_8442:
        /* <DEDUP_REMOVED lines=8> */
.L_x_8449:
[----:B------:R-:W-:-:S05]  /*a0e0*/  F2FP.PACK_AB R2, RZ, R2 ;  /* 0x00000002ff02723e */ /* 0x000fca00000000ff */
[----:B------:R-:W-:Y:S01]  /*a0f0*/  STG.E.U16 [R16.64], R2 ;  /* 0x0000000210007986 */ /* 0x000fe2000c101524 */
[----:B------:R-:W-:Y:S05]  /*a100*/  EXIT ;  /* 0x000000000000794d */ /* 0x000fea0003800000 */
.L_x_8448:
        /* <DEDUP_REMOVED lines=9> */
.L_x_8451:
[----:B------:R-:W-:-:S04]  /*a1a0*/  F2FP.PACK_AB R3, RZ, R2 ;  /* 0x00000002ff03723e */ /* 0x000fc800000000ff */
[----:B------:R-:W-:-:S05]  /*a1b0*/  PRMT R3, R3, 0x5410, RZ ;  /* 0x0000541003037816 */ /* 0x000fca00000000ff */
[----:B------:R-:W-:Y:S01]  /*a1c0*/  STG.E [R16.64], R3 ;  /* 0x0000000310007986 */ /* 0x000fe2000c101924 */
[----:B------:R-:W-:Y:S05]  /*a1d0*/  EXIT ;  /* 0x000000000000794d */ /* 0x000fea0003800000 */
.L_x_8450:
[----:B------:R-:W-:-:S06]  /*a1e0*/  FMUL.FTZ R2, R2, 1 ;  /* 0x3f80000002027820 */ /* 0x000fcc0000410000 */
[----:B------:R-:W0:Y:S02]  /*a1f0*/  F2F.F64.F32 R2, R2 ;  /* 0x0000000200027310 */ /* 0x000e240000201800 */
[----:B0-----:R-:W-:Y:S01]  /*a200*/  STG.E.64 [R16.64], R2 ;  /* 0x0000000210007986 */ /* 0x001fe2000c101b24 */
[----:B------:R-:W-:Y:S05]  /*a210*/  EXIT ;  /* 0x000000000000794d */ /* 0x000fea0003800000 */
.L_x_8441:
        /* <DEDUP_REMOVED lines=12> */
.L_x_8454:
[----:B------:R-:W-:Y:S01]  /*a2e0*/  FMUL.FTZ R4, R2, 1 ;  /* 0x3f80000002047820 */ /* 0x000fe20000410000 */
[----:B------:R-:W-:-:S05]  /*a2f0*/  CS2R R6, SRZ ;  /* 0x0000000000067805 */ /* 0x000fca000001ff00 */
[----:B------:R-:W0:Y:S02]  /*a300*/  F2F.F64.F32 R4, R4 ;  /* 0x0000000400047310 */ /* 0x000e240000201800 */
[----:B0-----:R-:W-:Y:S01]  /*a310*/  STG.E.128 [R16.64], R4 ;  /* 0x0000000410007986 */ /* 0x001fe2000c101d24 */
[----:B------:R-:W-:Y:S05]  /*a320*/  EXIT ;  /* 0x000000000000794d */ /* 0x000fea0003800000 */
.L_x_8453:
        /* <DEDUP_REMOVED lines=20> */
.L_x_8458:
[----:B------:R-:W-:Y:S05]  /*a470*/  BSYNC B0 ;  /* 0x0000000000007941 */ /* 0x000fea0003800000 */
.L_x_8457:
[----:B------:R-:W-:-:S05]  /*a480*/  LOP3.LUT R5, R0, R5, RZ, 0xfc, !PT ;  /* 0x0000000500057212 */ /* 0x000fca00078efcff */
[----:B------:R-:W-:Y:S01]  /*a490*/  STG.E.U8 [R16.64], R5 ;  /* 0x0000000510007986 */ /* 0x000fe2000c101124 */
[----:B------:R-:W-:Y:S05]  /*a4a0*/  EXIT ;  /* 0x000000000000794d */ /* 0x000fea0003800000 */
.L_x_8456:
        /* <DEDUP_REMOVED lines=12> */
.L_x_8460:
[----:B------:R-:W-:Y:S01]  /*a570*/  IMAD.MOV.U32 R0, RZ, RZ, 0x7f ;  /* 0x0000007fff007424 */ /* 0x000fe200078e00ff */
[----:B------:R-:W-:-:S04]  /*a580*/  ISETP.GT.U32.AND P0, PT, R4, 0x7f800000, PT ;  /* 0x7f8000000400780c */ /* 0x000fc80003f04070 */
[----:B------:R-:W-:-:S04]  /*a590*/  SEL R0, R0, 0x7c, P0 ;  /* 0x0000007c00007807 */ /* 0x000fc80000000000 */
.L_x_8461:
[----:B------:R-:W-:Y:S05]  /*a5a0*/  BSYNC B0 ;  /* 0x0000000000007941 */ /* 0x000fea0003800000 */
.L_x_8459:
[----:B------:R-:W-:-:S04]  /*a5b0*/  LOP3.LUT R2, R2, 0x80000000, RZ, 0xc0, !PT ;  /* 0x8000000002027812 */ /* 0x000fc800078ec0ff */
[----:B------:R-:W-:-:S04]  /*a5c0*/  SHF.R.U32.HI R3, RZ, 0x18, R2 ;  /* 0x00000018ff037819 */ /* 0x000fc80000011602 */
[----:B------:R-:W-:-:S05]  /*a5d0*/  LOP3.LUT R3, R0, R3, RZ, 0xfc, !PT ;  /* 0x0000000300037212 */ /* 0x000fca00078efcff */
[----:B------:R-:W-:Y:S01]  /*a5e0*/  STG.E.U8 [R16.64], R3 ;  /* 0x0000000310007986 */ /* 0x000fe2000c101124 */
[----:B------:R-:W-:Y:S05]  /*a5f0*/  EXIT ;  /* 0x000000000000794d */ /* 0x000fea0003800000 */
.L_x_8455:
[----:B------:R-:W-:-:S05]  /*a600*/  F2FP.BF16.PACK_AB R2, RZ, R2 ;  /* 0x00000002ff02723e */ /* 0x000fca00000010ff */
[----:B------:R-:W-:Y:S01]  /*a610*/  STG.E.U16 [R16.64], R2 ;  /* 0x0000000210007986 */ /* 0x000fe2000c101524 */
[----:B------:R-:W-:Y:S05]  /*a620*/  EXIT ;  /* 0x000000000000794d */ /* 0x000fea0003800000 */
.L_x_8452:
        /* <DEDUP_REMOVED lines=11> */
.L_x_8464:
        /* <DEDUP_REMOVED lines=16> */
.L_x_8467:
[----:B------:R-:W-:-:S04]  /*a7e0*/  LOP3.LUT R2, R2, 0x80000000, RZ, 0xc0, !PT ;  /* 0x8000000002027812 */ /* 0x000fc800078ec0ff */
[----:B------:R-:W-:-:S04]  /*a7f0*/  SHF.R.U32.HI R3, RZ, 0x18, R2 ;  /* 0x00000018ff037819 */ /* 0x000fc80000011602 */
[----:B------:R-:W-:-:S04]  /*a800*/  LOP3.LUT R0, R0, R3, RZ, 0xfc, !PT ;  /* 0x0000000300007212 */ /* 0x000fc800078efcff */
[----:B------:R-:W-:Y:S02]  /*a810*/  PRMT R8, R0, 0x7610, R8 ;  /* 0x0000761000087816 */ /* 0x000fe40000000008 */
.L_x_8466:
[----:B------:R-:W-:Y:S05]  /*a820*/  BSYNC B0 ;  /* 0x0000000000007941 */ /* 0x000fea0003800000 */
.L_x_8465:
[----:B------:R-:W-:Y:S01]  /*a830*/  STG.E.U8 [R16.64], R8 ;  /* 0x0000000810007986 */ /* 0x000fe2000c101124 */
[----:B------:R-:W-:Y:S05]  /*a840*/  EXIT ;  /* 0x000000000000794d */ /* 0x000fea0003800000 */
.L_x_8463:
        /* <DEDUP_REMOVED lines=16> */
.L_x_8470:
[----:B------:R-:W-:-:S04]  /*a950*/  LOP3.LUT R2, R2, 0x80000000, RZ, 0xc0, !PT ;  /* 0x8000000002027812 */ /* 0x000fc800078ec0ff */
[----:B------:R-:W-:-:S04]  /*a960*/  SHF.R.U32.HI R3, RZ, 0x18, R2 ;  /* 0x00000018ff037819 */ /* 0x000fc80000011602 */
[----:B------:R-:W-:-:S04]  /*a970*/  LOP3.LUT R0, R0, R3, RZ, 0xfc, !PT ;  /* 0x0000000300007212 */ /* 0x000fc800078efcff */
[----:B------:R-:W-:Y:S02]  /*a980*/  PRMT R8, R0, 0x7610, R8 ;  /* 0x0000761000087816 */ /* 0x000fe40000000008 */
.L_x_8469:
[----:B------:R-:W-:Y:S05]  /*a990*/  BSYNC B0 ;  /* 0x0000000000007941 */ /* 0x000fea0003800000 */
.L_x_8468:
[----:B------:R-:W-:Y:S01]  /*a9a0*/  STG.E.U8 [R16.64], R8 ;  /* 0x0000000810007986 */ /* 0x000fe2000c101124 */
[----:B------:R-:W-:Y:S05]  /*a9b0*/  EXIT ;  /* 0x000000000000794d */ /* 0x000fea0003800000 */
.L_x_8462:
        /* <DEDUP_REMOVED lines=21> */
.L_x_8445:
        /* <DEDUP_REMOVED lines=20> */
.L_x_8472:
[----:B------:R-:W0:Y:S02]  /*ac50*/  F2I.U64.TRUNC R2, R2 ;  /* 0x0000000200027311 */ /* 0x000e24000020d800 */
[----:B0-----:R-:W-:Y:S01]  /*ac60*/  STG.E.64 [R16.64], R2 ;  /* 0x0000000210007986 */ /* 0x001fe2000c101b24 */
[----:B------:R-:W-:Y:S05]  /*ac70*/  EXIT ;  /* 0x000000000000794d */ /* 0x000fea0003800000 */
.L_x_8471:
[----:B------:R-:W0:Y:S02]  /*ac80*/  F2I.FTZ.U32.TRUNC.NTZ R3, R2 ;  /* 0x0000000200037305 */ /* 0x000e24000021f000 */
[----:B0-----:R-:W-:Y:S01]  /*ac90*/  STG.E [R16.64], R3 ;  /* 0x0000000310007986 */ /* 0x001fe2000c101924 */
[----:B------:R-:W-:Y:S05]  /*aca0*/  EXIT ;  /* 0x000000000000794d */ /* 0x000fea0003800000 */
.L_x_8473:
        /* <DEDUP_REMOVED lines=13> */
.L_x_40023:


//--------------------- .text._ZN2at6native27unrolled_elementwise_kernelINS0_13AUnaryFunctorIfffZZZNS0_16fmax_kernel_cudaERNS_18TensorIteratorBaseEENKUlvE_clEvENKUlvE0_clEvEUlffE_EESt5arrayIPcLm2EELi4E23TrivialOffsetCalculatorILi1EjESD_NS0_6memory12LoadWithCastILi1EEENSE_13StoreWithCastILi1EEEEEviT_T0_T2_T3_T4_T5_ --------------------------
	.section	.text._ZN2at6native27unrolled_elementwise_kernelINS0_13AUnaryFunctorIfffZZZNS0_16fmax_kernel_cudaERNS_18TensorIteratorBaseEENKUlvE_clEvENKUlvE0_clEvEUlffE_EESt5arrayIPcLm2EELi4E23TrivialOffsetCalculatorILi1EjESD_NS0_6memory12LoadWithCastILi1EEENSE_13StoreWithCastILi1EEEEEviT_T0_T2_T3_T4_T5_,"ax",@progbits
	.sectioninfo	@"SHI_REGISTERS=28"
	.align	128
        .global         _ZN2at6native27unrolled_elementwise_kernelINS0_13AUnaryFunctorIfffZZZNS0_16fmax_kernel_cudaERNS_18TensorIteratorBaseEENKUlvE_clEvENKUlvE0_clEvEUlffE_EESt5arrayIPcLm2EELi4E23TrivialOffsetCalculatorILi1EjESD_NS0_6memory12LoadWithCastILi1EEENSE_13StoreWithCastILi1EEEEEviT_T0_T2_T3_T4_T5_
        .type           _ZN2at6native27unrolled_elementwise_kernelINS0_13AUnaryFunctorIfffZZZNS0_16fmax_kernel_cudaERNS_18TensorIteratorBaseEENKUlvE_clEvENKUlvE0_clEvEUlffE_EESt5arrayIPcLm2EELi4E23TrivialOffsetCalculatorILi1EjESD_NS0_6memory12LoadWithCastILi1EEENSE_13StoreWithCastILi1EEEEEviT_T0_T2_T3_T4_T5_,@function
        .size           _ZN2at6native27unrolled_elementwise_kernelINS0_13AUnaryFunctorIfffZZZNS0_16fmax_kernel_cudaERNS_18TensorIteratorBaseEENKUlvE_clEvENKUlvE0_clEvEUlffE_EESt5arrayIPcLm2EELi4E23TrivialOffsetCalculatorILi1EjESD_NS0_6memory12LoadWithCastILi1EEENSE_13StoreWithCastILi1EEEEEviT_T0_T2_T3_T4_T5_,(.L_x_40024 - _ZN2at6native27unrolled_elementwise_kernelINS0_13AUnaryFunctorIfffZZZNS0_16fmax_kernel_cudaERNS_18TensorIteratorBaseEENKUlvE_clEvENKUlvE0_clEvEUlffE_EESt5arrayIPcLm2EELi4E23TrivialOffsetCalculatorILi1EjESD_NS0_6memory12LoadWithCastILi1EEENSE_13StoreWithCastILi1EEEEEviT_T0_T2_T3_T4_T5_)
        .other          _ZN2at6native27unrolled_elementwise_kernelINS0_13AUnaryFunctorIfffZZZNS0_16fmax_kernel_cudaERNS_18TensorIteratorBaseEENKUlvE_clEvENKUlvE0_clEvEUlffE_EESt5arrayIPcLm2EELi4E23TrivialOffsetCalculatorILi1EjESD_NS0_6memory12LoadWithCastILi1EEENSE_13StoreWithCastILi1EEEEEviT_T0_T2_T3_T4_T5_,@"STO_CUDA_ENTRY STV_DEFAULT"
_ZN2at6native27unrolled_elementwise_kernelINS0_13AUnaryFunctorIfffZZZNS0_16fmax_kernel_cudaERNS_18TensorIteratorBaseEENKUlvE_clEvENKUlvE0_clEvEUlffE_EESt5arrayIPcLm2EELi4E23TrivialOffsetCalculatorILi1EjESD_NS0_6memory12LoadWithCastILi1EEENSE_13StoreWithCastILi1EEEEEviT_T0_T2_T3_T4_T5_:
.text._ZN2at6native27unrolled_elementwise_kernelINS0_13AUnaryFunctorIfffZZZNS0_16fmax_kernel_cudaERNS_18TensorIteratorBaseEENKUlvE_clEvENKUlvE0_clEvEUlffE_EESt5arrayIPcLm2EELi4E23TrivialOffsetCalculatorILi1EjESD_NS0_6memory12LoadWithCastILi1EEENSE_13StoreWithCastILi1EEEEEviT_T0_T2_T3_T4_T5_:
        /* <DEDUP_REMOVED lines=30> */
.L_x_8480:
[----:B------:R-:W2:Y:S02]  /*01e0*/  LDG.E.U8 R4, [R4.64] ;  /* 0x0000002404047981 */ /* 0x000ea4000c1e1100 */
[----:B--2---:R0:W1:Y:S01]  /*01f0*/  I2F.U16 R22, R4 ;  /* 0x0000000400167306 */ /* 0x0040620000101000 */
[----:B------:R-:W-:Y:S05]  /*0200*/  BRA `(.L_x_8482) ;  /* 0x00000cb000007947 */ /* 0x000fea0003800000 */
.L_x_8479:
        /* <DEDUP_REMOVED lines=9> */
.L_x_8484:
[----:B------:R-:W2:Y:S02]  /*02a0*/  LDG.E R4, [R4.64] ;  /* 0x0000002404047981 */ /* 0x000ea4000c1e1900 */
[----:B--2---:R0:W1:Y:S01]  /*02b0*/  I2F R22, R4 ;  /* 0x0000000400167306 */ /* 0x0040620000201400 */
[----:B------:R-:W-:Y:S05]  /*02c0*/  BRA `(.L_x_8482) ;  /* 0x00000bf000007947 */ /* 0x000fea0003800000 */
.L_x_8483:
[----:B------:R-:W2:Y:S02]  /*02d0*/  LDG.E.U16 R4, [R4.64] ;  /* 0x0000002404047981 */ /* 0x000ea4000c1e1500 */
[----:B--2---:R0:W1:Y:S01]  /*02e0*/  I2F.S16 R22, R4 ;  /* 0x0000000400167306 */ /* 0x0040620000101400 */
[----:B------:R-:W-:Y:S05]  /*02f0*/  BRA `(.L_x_8482) ;  /* 0x00000bc000007947 */ /* 0x000fea0003800000 */
.L_x_8478:
        /* <DEDUP_REMOVED lines=8> */
.L_x_8486:
[----:B------:R-:W2:Y:S02]  /*0380*/  LDG.E.U16 R4, [R4.64] ;  /* 0x0000002404047981 */ /* 0x000ea4000c1e1500 */
[----:B--2---:R-:W-:Y:S01]  /*0390*/  HADD2.F32 R22, -RZ, R4.H0_H0 ;  /* 0x20000004ff167230 */ /* 0x004fe20000004100 */
[----:B------:R-:W-:Y:S05]  /*03a0*/  BRA `(.L_x_8482) ;  /* 0x00000b1000007947 */ /* 0x000fea0003800000 */
.L_x_8485:
        /* <DEDUP_REMOVED lines=8> */
.L_x_8488:
[----:B------:R-:W2:Y:S02]  /*0430*/  LDG.E.U16 R4, [R4.64] ;  /* 0x0000002404047981 */ /* 0x000ea4000c1e1500 */
[----:B--2---:R-:W-:Y:S01]  /*0440*/  HADD2.F32 R22, -RZ, R4.H0_H0 ;  /* 0x20000004ff167230 */ /* 0x004fe20000004100 */
[----:B------:R-:W-:Y:S05]  /*0450*/  BRA `(.L_x_8482) ;  /* 0x00000a6000007947 */ /* 0x000fea0003800000 */
.L_x_8487:
[----:B------:R-:W2:Y:S02]  /*0460*/  LDG.E.64 R4, [R4.64] ;  /* 0x0000002404047981 */ /* 0x000ea4000c1e1b00 */
[----:B--2---:R-:W0:Y:S01]  /*0470*/  F2F.F32.F64 R22, R4 ;  /* 0x0000000400167310 */ /* 0x004e220000301000 */
[----:B------:R-:W0:-:S14]  /*0480*/  DSETP.GEU.AND P0, PT, |R4|, c[0x2][0x0], PT ;  /* 0x008000000400762a */ /* 0x000e1c0003f0e200 */
[----:B0-----:R-:W-:Y:S01]  /*0490*/  @!P0 FMUL R22, R22, 1.175494350822287508e-38 ;  /* 0x0080000016168820 */ /* 0x001fe20000400000 */
[----:B------:R-:W-:Y:S05]  /*04a0*/  BRA `(.L_x_8482) ;  /* 0x00000a1000007947 */ /* 0x000fea0003800000 */
.L_x_8477:
        /* <DEDUP_REMOVED lines=12> */
.L_x_8491:
[----:B------:R-:W2:Y:S02]  /*0570*/  LDG.E.64 R4, [R4.64] ;  /* 0x0000002404047981 */ /* 0x000ea4000c1e1b00 */
[----:B--2---:R-:W0:Y:S01]  /*0580*/  F2F.F32.F64 R22, R4 ;  /* 0x0000000400167310 */ /* 0x004e220000301000 */
[----:B------:R-:W0:-:S14]  /*0590*/  DSETP.GEU.AND P0, PT, |R4|, c[0x2][0x0], PT ;  /* 0x008000000400762a */ /* 0x000e1c0003f0e200 */
[----:B0-----:R-:W-:Y:S01]  /*05a0*/  @!P0 FMUL R22, R22, 1.175494350822287508e-38 ;  /* 0x0080000016168820 */ /* 0x001fe20000400000 */
[----:B------:R-:W-:Y:S05]  /*05b0*/  BRA `(.L_x_8482) ;  /* 0x0000090000007947 */ /* 0x000fea0003800000 */
.L_x_8490:
        /* <DEDUP_REMOVED lines=26> */
.L_x_8493:
        /* <DEDUP_REMOVED lines=14> */
.L_x_8492:
[----:B------:R-:W2:Y:S02]  /*0840*/  LDG.E.U16 R4, [R4.64] ;  /* 0x0000002404047981 */ /* 0x000ea4000c1e1500 */
[----:B--2---:R-:W-:Y:S01]  /*0850*/  PRMT R22, RZ, 0x5410, R4 ;  /* 0x00005410ff167816 */ /* 0x004fe20000000004 */
[----:B------:R-:W-:Y:S05]  /*0860*/  BRA `(.L_x_8482) ;  /* 0x0000065000007947 */ /* 0x000fea0003800000 */
.L_x_8489:
        /* <DEDUP_REMOVED lines=11> */
.L_x_8496:
        /* <DEDUP_REMOVED lines=20> */
.L_x_8498:
[----:B------:R-:W-:Y:S05]  /*0a60*/  BSYNC B0 ;  /* 0x0000000000007941 */ /* 0x000fea0003800000 */
.L_x_8497:
[----:B------:R-:W-:Y:S01]  /*0a70*/  IMAD.SHL.U32 R3, R3, 0x100000, RZ ;  /* 0x0010000003037824 */ /* 0x000fe200078e00ff */
[----:B------:R-:W-:-:S04]  /*0a80*/  LEA R5, R0, 0x3b800000, 0x17 ;  /* 0x3b80000000057811 */ /* 0x000fc800078eb8ff */
[----:B------:R-:W-:Y:S01]  /*0a90*/  LOP3.LUT R22, R5, R3, R22, 0xfe, !PT ;  /* 0x0000000305167212 */ /* 0x000fe200078efe16 */
[----:B------:R-:W-:Y:S05]  /*0aa0*/  BRA `(.L_x_8482) ;  /* 0x0000041000007947 */ /* 0x000fea0003800000 */
.L_x_8495:
        /* <DEDUP_REMOVED lines=20> */
.L_x_8500:
[----:B------:R-:W-:Y:S05]  /*0bf0*/  BSYNC B0 ;  /* 0x0000000000007941 */ /* 0x000fea0003800000 */
.L_x_8499:
[----:B------:R-:W-:Y:S01]  /*0c00*/  IMAD.SHL.U32 R3, R3, 0x200000, RZ ;  /* 0x0020000003037824 */ /* 0x000fe200078e00ff */
[----:B------:R-:W-:-:S04]  /*0c10*/  LEA R5, R0, 0x37800000, 0x17 ;  /* 0x3780000000057811 */ /* 0x000fc800078eb8ff */
[----:B------:R-:W-:Y:S01]  /*0c20*/  LOP3.LUT R22, R5, R3, R22, 0xfe, !PT ;  /* 0x0000000305167212 */ /* 0x000fe200078efe16 */
[----:B------:R-:W-:Y:S05]  /*0c30*/  BRA `(.L_x_8482) ;  /* 0x0000028000007947 */ /* 0x000fea0003800000 */
.L_x_8494:
        /* <DEDUP_REMOVED lines=14> */
.L_x_8481:
        /* <DEDUP_REMOVED lines=21> */
.L_x_8502:
[----:B------:R-:W2:Y:S02]  /*0e70*/  LDG.E.64 R4, [R4.64] ;  /* 0x0000002404047981 */ /* 0x000ea4000c1e1b00 */
[----:B--2---:R0:W1:Y:S01]  /*0e80*/  I2F.U64 R22, R4 ;  /* 0x0000000400167312 */ /* 0x0040620000301000 */
[----:B------:R-:W-:Y:S05]  /*0e90*/  BRA `(.L_x_8482) ;  /* 0x0000002000007947 */ /* 0x000fea0003800000 */
.L_x_8501:
[----:B------:R-:W2:Y:S02]  /*0ea0*/  LDG.E R4, [R4.64] ;  /* 0x0000002404047981 */ /* 0x000ea4000c1e1900 */
[----:B--2---:R0:W1:Y:S02]  /*0eb0*/  I2F.U32 R22, R4 ;  /* 0x0000000400167306 */ /* 0x0040640000201000 */
.L_x_8482:
[----:B------:R-:W-:Y:S05]  /*0ec0*/  BSYNC B6 ;  /* 0x0000000000067941 */ /* 0x000fea0003800000 */
.L_x_8476:
[----:B------:R-:W2:Y:S02]  /*0ed0*/  S2R R25, SR_TID.X ;  /* 0x0000000000197919 */ /* 0x000ea40000002100 */
[----:B--2---:R-:W-:Y:S02]  /*0ee0*/  IADD3 R25, R25, 0x80, RZ ;  /* 0x0000008019197810 */ /* 0x004fe40007ffe0ff */
.L_x_8475:
[----:B-1----:R-:W-:Y:S05]  /*0ef0*/  BSYNC B7 ;  /* 0x0000000000077941 */ /* 0x002fea0003800000 */
.L_x_8474:
        /* <DEDUP_REMOVED lines=23> */
.L_x_8509:
[----:B------:R-:W2:Y:S02]  /*1070*/  LDG.E.U8 R4, [R4.64] ;  /* 0x0000002404047981 */ /* 0x000ea4000c1e1100 */
[----:B--2---:R0:W1:Y:S01]  /*1080*/  I2F.U16 R23, R4 ;  /* 0x0000000400177306 */ /* 0x0040620000101000 */
[----:B------:R-:W-:Y:S05]  /*1090*/  BRA `(.L_x_8511) ;  /* 0x00000ca000007947 */ /* 0x000fea0003800000 */
.L_x_8508:
        /* <DEDUP_REMOVED lines=9> */
.L_x_8513:
[----:B------:R-:W2:Y:S02]  /*1130*/  LDG.E R4, [R4.64] ;  /* 0x0000002404047981 */ /* 0x000ea4000c1e1900 */
[----:B--2---:R0:W1:Y:S01]  /*1140*/  I2F R23, R4 ;  /* 0x0000000400177306 */ /* 0x0040620000201400 */
[----:B------:R-:W-:Y:S05]  /*1150*/  BRA `(.L_x_8511) ;  /* 0x00000be000007947 */ /* 0x000fea0003800000 */
.L_x_8512:
[----:B------:R-:W2:Y:S02]  /*1160*/  LDG.E.U16 R4, [R4.64] ;  /* 0x0000002404047981 */ /* 0x000ea4000c1e1500 */
[----:B--2---:R0:W1:Y:S01]  /*1170*/  I2F.S16 R23, R4 ;  /* 0x0000000400177306 */ /* 0x0040620000101400 */
[----:B------:R-:W-:Y:S05]  /*1180*/  BRA `(.L_x_8511) ;  /* 0x00000bb000007947 */ /* 0x000fea0003800000 */
.L_x_8507:
        /* <DEDUP_REMOVED lines=8> */
.L_x_8515:
[----:B------:R-:W2:Y:S02]  /*1210*/  LDG.E.U16 R4, [R4.64] ;  /* 0x0000002404047981 */ /* 0x000ea4000c1e1500 */
[----:B--2---:R-:W-:Y:S01]  /*1220*/  HADD2.F32 R23, -RZ, R4.H0_H0 ;  /* 0x20000004ff177230 */ /* 0x004fe20000004100 */
[----:B------:R-:W-:Y:S05]  /*1230*/  BRA `(.L_x_8511) ;  /* 0x00000b0000007947 */ /* 0x000fea0003800000 */
.L_x_8514:
        /* <DEDUP_REMOVED lines=8> */
.L_x_8517:
[----:B------:R-:W2:Y:S02]  /*12c0*/  LDG.E.U16 R4, [R4.64] ;  /* 0x0000002404047981 */ /* 0x000ea4000c1e1500 */
[----:B--2---:R-:W-:Y:S01]  /*12d0*/  HADD2.F32 R23, -RZ, R4.H0_H0 ;  /* 0x20000004ff177230 */ /* 0x004fe20000004100 */
[----:B------:R-:W-:Y:S05]  /*12e0*/  BRA `(.L_x_8511) ;  /* 0x00000a5000007947 */ /* 0x000fea0003800000 */
.L_x_8516:
[----:B------:R-:W2:Y:S02]  /*12f0*/  LDG.E.64 R4, [R4.64] ;  /* 0x0000002404047981 */ /* 0x000ea4000c1e1b00 */
[----:B--2---:R-:W0:Y:S01]  /*1300*/  F2F.F32.F64 R23, R4 ;  /* 0x0000000400177310 */ /* 0x004e220000301000 */
[----:B------:R-:W0:-:S14]  /*1310*/  DSETP.GEU.AND P0, PT, |R4|, c[0x2][0x0], PT ;  /* 0x008000000400762a */ /* 0x000e1c0003f0e200 */
[----:B0-----:R-:W-:Y:S01]  /*1320*/  @!P0 FMUL R23, R23, 1.175494350822287508e-38 ;  /* 0x0080000017178820 */ /* 0x001fe20000400000 */
[----:B------:R-:W-:Y:S05]  /*1330*/  BRA `(.L_x_8511) ;  /* 0x00000a0000007947 */ /* 0x000fea0003800000 */
.L_x_8506:
        /* <DEDUP_REMOVED lines=12> */
.L_x_8520:
[----:B------:R-:W2:Y:S02]  /*1400*/  LDG.E.64 R4, [R4.64] ;  /* 0x0000002404047981 */ /* 0x000ea4000c1e1b00 */
[----:B--2---:R-:W0:Y:S01]  /*1410*/  F2F.F32.F64 R23, R4 ;  /* 0x0000000400177310 */ /* 0x004e220000301000 */
[----:B------:R-:W0:-:S14]  /*1420*/  DSETP.GEU.AND P0, PT, |R4|, c[0x2][0x0], PT ;  /* 0x008000000400762a */ /* 0x000e1c0003f0e200 */
[----:B0-----:R-:W-:Y:S01]  /*1430*/  @!P0 FMUL R23, R23, 1.175494350822287508e-38 ;  /* 0x0080000017178820 */ /* 0x001fe20000400000 */
[----:B------:R-:W-:Y:S05]  /*1440*/  BRA `(.L_x_8511) ;  /* 0x000008f000007947 */ /* 0x000fea0003800000 */
.L_x_8519:
        /* <DEDUP_REMOVED lines=26> */
.L_x_8522:
        /* <DEDUP_REMOVED lines=13> */
.L_x_8521:
[----:B------:R-:W2:Y:S02]  /*16c0*/  LDG.E.U16 R4, [R4.64] ;  /* 0x0000002404047981 */ /* 0x000ea4000c1e1500 */
[----:B--2---:R-:W-:Y:S01]  /*16d0*/  PRMT R23, RZ, 0x5410, R4 ;  /* 0x00005410ff177816 */ /* 0x004fe20000000004 */
[----:B------:R-:W-:Y:S05]  /*16e0*/  BRA `(.L_x_8511) ;  /* 0x0000065000007947 */ /* 0x000fea0003800000 */
.L_x_8518:
        /* <DEDUP_REMOVED lines=11> */
.L_x_8525:
        /* <DEDUP_REMOVED lines=20> */
.L_x_8527:
[----:B------:R-:W-:Y:S05]  /*18e0*/  BSYNC B0 ;  /* 0x0000000000007941 */ /* 0x000fea0003800000 */
.L_x_8526:
[----:B------:R-:W-:Y:S01]  /*18f0*/  IMAD.SHL.U32 R3, R3, 0x100000, RZ ;  /* 0x0010000003037824 */ /* 0x000fe200078e00ff */
[----:B------:R-:W-:-:S04]  /*1900*/  LEA R0, R0, 0x3b800000, 0x17 ;  /* 0x3b80000000007811 */ /* 0x000fc800078eb8ff */
[----:B------:R-:W-:Y:S01]  /*1910*/  LOP3.LUT R23, R0, R3, R23, 0xfe, !PT ;  /* 0x0000000300177212 */ /* 0x000fe200078efe17 */
[----:B------:R-:W-:Y:S05]  /*1920*/  BRA `(.L_x_8511) ;  /* 0x0000041000007947 */ /* 0x000fea0003800000 */
.L_x_8524:
        /* <DEDUP_REMOVED lines=20> */
.L_x_8529:
[----:B------:R-:W-:Y:S05]  /*1a70*/  BSYNC B0 ;  /* 0x0000000000007941 */ /* 0x000fea0003800000 */
.L_x_8528:
[----:B------:R-:W-:Y:S01]  /*1a80*/  IMAD.SHL.U32 R3, R3, 0x200000, RZ ;  /* 0x0020000003037824 */ /* 0x000fe200078e00ff */
[----:B------:R-:W-:-:S04]  /*1a90*/  LEA R0, R0, 0x37800000, 0x17 ;  /* 0x3780000000007811 */ /* 0x000fc800078eb8ff */
[----:B------:R-:W-:Y:S01]  /*1aa0*/  LOP3.LUT R23, R0, R3, R23, 0xfe, !PT ;  /* 0x0000000300177212 */ /* 0x000fe200078efe17 */
[----:B------:R-:W-:Y:S05]  /*1ab0*/  BRA `(.L_x_8511) ;  /* 0x0000028000007947 */ /* 0x000fea0003800000 */
.L_x_8523:
        /* <DEDUP_REMOVED lines=14> */
.L_x_8510:
        /* <DEDUP_REMOVED lines=21> */
.L_x_8531:
[----:B------:R-:W2:Y:S02]  /*1cf0*/  LDG.E.64 R4, [R4.64] ;  /* 0x0000002404047981 */ /* 0x000ea4000c1e1b00 */
[----:B--2---:R0:W1:Y:S01]  /*1d00*/  I2F.U64 R23, R4 ;  /* 0x0000000400177312 */ /* 0x0040620000301000 */
[----:B------:R-:W-:Y:S05]  /*1d10*/  BRA `(.L_x_8511) ;  /* 0x0000002000007947 */ /* 0x000fea0003800000 */
.L_x_8530:
[----:B------:R-:W2:Y:S02]  /*1d20*/  LDG.E R4, [R4.64] ;  /* 0x0000002404047981 */ /* 0x000ea4000c1e1900 */
[----:B--2---:R0:W1:Y:S02]  /*1d30*/  I2F.U32 R23, R4 ;  /* 0x0000000400177306 */ /* 0x0040640000201000 */
.L_x_8511:
[----:B------:R-:W-:Y:S05]  /*1d40*/  BSYNC B6 ;  /* 0x0000000000067941 */ /* 0x000fea0003800000 */
.L_x_8505:
[----:B------:R-:W-:Y:S02]  /*1d50*/  IADD3 R25, R25, 0x80, RZ ;  /* 0x0000008019197810 */ /* 0x000fe40007ffe0ff */
.L_x_8504:
[----:B------:R-:W-:Y:S05]  /*1d60*/  BSYNC B7 ;  /* 0x0000000000077941 */ /* 0x000fea0003800000 */
.L_x_8503:
        /* <DEDUP_REMOVED lines=25> */
.L_x_8538:
[----:B------:R-:W2:Y:S02]  /*1f00*/  LDG.E.U8 R4, [R4.64] ;  /* 0x0000002404047981 */ /* 0x000ea4000c1e1100 */
[----:B--2---:R0:W2:Y:S01]  /*1f10*/  I2F.U16 R18, R4 ;  /* 0x0000000400127306 */ /* 0x0040a20000101000 */
[----:B------:R-:W-:Y:S05]  /*1f20*/  BRA `(.L_x_8540) ;  /* 0x00000ca000007947 */ /* 0x000fea0003800000 */
.L_x_8537:
        /* <DEDUP_REMOVED lines=9> */
.L_x_8542:
[----:B------:R-:W2:Y:S02]  /*1fc0*/  LDG.E R4, [R4.64] ;  /* 0x0000002404047981 */ /* 0x000ea4000c1e1900 */
[----:B--2---:R0:W2:Y:S01]  /*1fd0*/  I2F R18, R4 ;  /* 0x0000000400127306 */ /* 0x0040a20000201400 */
[----:B------:R-:W-:Y:S05]  /*1fe0*/  BRA `(.L_x_8540) ;  /* 0x00000be000007947 */ /* 0x000fea0003800000 */
.L_x_8541:
[----:B------:R-:W2:Y:S02]  /*1ff0*/  LDG.E.U16 R4, [R4.64] ;  /* 0x0000002404047981 */ /* 0x000ea4000c1e1500 */
[----:B--2---:R0:W2:Y:S01]  /*2000*/  I2F.S16 R18, R4 ;  /* 0x0000000400127306 */ /* 0x0040a20000101400 */
[----:B------:R-:W-:Y:S05]  /*2010*/  BRA `(.L_x_8540) ;  /* 0x00000bb000007947 */ /* 0x000fea0003800000 */
.L_x_8536:
        /* <DEDUP_REMOVED lines=8> */
.L_x_8544:
[----:B------:R-:W2:Y:S02]  /*20a0*/  LDG.E.U16 R4, [R4.64] ;  /* 0x0000002404047981 */ /* 0x000ea4000c1e1500 */
[----:B--2---:R-:W-:Y:S01]  /*20b0*/  HADD2.F32 R18, -RZ, R4.H0_H0 ;  /* 0x20000004ff127230 */ /* 0x004fe20000004100 */
[----:B------:R-:W-:Y:S05]  /*20c0*/  BRA `(.L_x_8540) ;  /* 0x00000b0000007947 */ /* 0x000fea0003800000 */
.L_x_8543:
        /* <DEDUP_REMOVED lines=8> */
.L_x_8546:
[----:B------:R-:W2:Y:S02]  /*2150*/  LDG.E.U16 R4, [R4.64] ;  /* 0x0000002404047981 */ /* 0x000ea4000c1e1500 */
[----:B--2---:R-:W-:Y:S01]  /*2160*/  HADD2.F32 R18, -RZ, R4.H0_H0 ;  /* 0x20000004ff127230 */ /* 0x004fe20000004100 */
[----:B------:R-:W-:Y:S05]  /*2170*/  BRA `(.L_x_8540) ;  /* 0x00000a5000007947 */ /* 0x000fea0003800000 */
.L_x_8545:
[----:B------:R-:W2:Y:S02]  /*2180*/  LDG.E.64 R4, [R4.64] ;  /* 0x0000002404047981 */ /* 0x000ea4000c1e1b00 */
[----:B--2---:R-:W0:Y:S01]  /*2190*/  F2F.F32.F64 R18, R4 ;  /* 0x0000000400127310 */ /* 0x004e220000301000 */
[----:B------:R-:W0:-:S14]  /*21a0*/  DSETP.GEU.AND P0, PT, |R4|, c[0x2][0x0], PT ;  /* 0x008000000400762a */ /* 0x000e1c0003f0e200 */
[----:B0-----:R-:W-:Y:S01]  /*21b0*/  @!P0 FMUL R18, R18, 1.175494350822287508e-38 ;  /* 0x0080000012128820 */ /* 0x001fe20000400000 */
[----:B------:R-:W-:Y:S05]  /*21c0*/  BRA `(.L_x_8540) ;  /* 0x00000a0000007947 */ /* 0x000fea0003800000 */
.L_x_8535:
        /* <DEDUP_REMOVED lines=12> */
.L_x_8549:
[----:B------:R-:W2:Y:S02]  /*2290*/  LDG.E.64 R4, [R4.64] ;  /* 0x0000002404047981 */ /* 0x000ea4000c1e1b00 */
[----:B--2---:R-:W0:Y:S01]  /*22a0*/  F2F.F32.F64 R18, R4 ;  /* 0x0000000400127310 */ /* 0x004e220000301000 */
[----:B------:R-:W0:-:S14]  /*22b0*/  DSETP.GEU.AND P0, PT, |R4|, c[0x2][0x0], PT ;  /* 0x008000000400762a */ /* 0x000e1c0003f0e200 */
[----:B0-----:R-:W-:Y:S01]  /*22c0*/  @!P0 FMUL R18, R18, 1.175494350822287508e-38 ;  /* 0x0080000012128820 */ /* 0x001fe20000400000 */
[----:B------:R-:W-:Y:S05]  /*22d0*/  BRA `(.L_x_8540) ;  /* 0x000008f000007947 */ /* 0x000fea0003800000 */
.L_x_8548:
        /* <DEDUP_REMOVED lines=26> */
.L_x_8551:
        /* <DEDUP_REMOVED lines=13> */
.L_x_8550:
[----:B------:R-:W2:Y:S02]  /*2550*/  LDG.E.U16 R4, [R4.64] ;  /* 0x0000002404047981 */ /* 0x000ea4000c1e1500 */
[----:B--2---:R-:W-:Y:S01]  /*2560*/  PRMT R18, RZ, 0x5410, R4 ;  /* 0x00005410ff127816 */ /* 0x004fe20000000004 */
[----:B------:R-:W-:Y:S05]  /*2570*/  BRA `(.L_x_8540) ;  /* 0x0000065000007947 */ /* 0x000fea0003800000 */
.L_x_8547:
        /* <DEDUP_REMOVED lines=11> */
.L_x_8554:
        /* <DEDUP_REMOVED lines=20> */
.L_x_8556:
[----:B------:R-:W-:Y:S05]  /*2770*/  BSYNC B0 ;  /* 0x0000000000007941 */ /* 0x000fea0003800000 */
.L_x_8555:
[----:B------:R-:W-:Y:S01]  /*2780*/  IMAD.SHL.U32 R3, R3, 0x100000, RZ ;  /* 0x0010000003037824 */ /* 0x000fe200078e00ff */
[----:B------:R-:W-:-:S04]  /*2790*/  LEA R5, R0, 0x3b800000, 0x17 ;  /* 0x3b80000000057811 */ /* 0x000fc800078eb8ff */
[----:B------:R-:W-:Y:S01]  /*27a0*/  LOP3.LUT R18, R5, R3, R18, 0xfe, !PT ;  /* 0x0000000305127212 */ /* 0x000fe200078efe12 */
[----:B------:R-:W-:Y:S05]  /*27b0*/  BRA `(.L_x_8540) ;  /* 0x0000041000007947 */ /* 0x000fea0003800000 */
.L_x_8553:
        /* <DEDUP_REMOVED lines=20> */
.L_x_8558:
[----:B------:R-:W-:Y:S05]  /*2900*/  BSYNC B0 ;  /* 0x0000000000007941 */ /* 0x000fea0003800000 */
.L_x_8557:
[----:B------:R-:W-:Y:S01]  /*2910*/  IMAD.SHL.U32 R3, R3, 0x200000, RZ ;  /* 0x0020000003037824 */ /* 0x000fe200078e00ff */
[----:B------:R-:W-:-:S04]  /*2920*/  LEA R5, R0, 0x37800000, 0x17 ;  /* 0x3780000000057811 */ /* 0x000fc800078eb8ff */
[----:B------:R-:W-:Y:S01]  /*2930*/  LOP3.LUT R18, R5, R3, R18, 0xfe, !PT ;  /* 0x0000000305127212 */ /* 0x000fe200078efe12 */
[----:B------:R-:W-:Y:S05]  /*2940*/  BRA `(.L_x_8540) ;  /* 0x0000028000007947 */ /* 0x000fea0003800000 */
.L_x_8552:
        /* <DEDUP_REMOVED lines=14> */
.L_x_8539:
        /* <DEDUP_REMOVED lines=21> */
.L_x_8560:
[----:B------:R-:W2:Y:S02]  /*2b80*/  LDG.E.64 R18, [R4.64] ;  /* 0x0000002404127981 */ /* 0x000ea4000c1e1b00 */
[----:B--2---:R0:W2:Y:S01]  /*2b90*/  I2F.U64 R18, R18 ;  /* 0x0000001200127312 */ /* 0x0040a20000301000 */
[----:B------:R-:W-:Y:S05]  /*2ba0*/  BRA `(.L_x_8540) ;  /* 0x0000002000007947 */ /* 0x000fea0003800000 */
.L_x_8559:
[----:B------:R-:W2:Y:S02]  /*2bb0*/  LDG.E R4, [R4.64] ;  /* 0x0000002404047981 */ /* 0x000ea4000c1e1900 */
[----:B--2---:R0:W2:Y:S02]  /*2bc0*/  I2F.U32 R18, R4 ;  /* 0x0000000400127306 */ /* 0x0040a40000201000 */
.L_x_8540:
[----:B------:R-:W-:Y:S05]  /*2bd0*/  BSYNC B6 ;  /* 0x0000000000067941 */ /* 0x000fea0003800000 */
.L_x_8534:
[----:B------:R-:W-:Y:S02]  /*2be0*/  IADD3 R25, R25, 0x80, RZ ;  /* 0x0000008019197810 */ /* 0x000fe40007ffe0ff */
.L_x_8533:
[----:B------:R-:W-:Y:S05]  /*2bf0*/  BSYNC B7 ;  /* 0x0000000000077941 */ /* 0x000fea0003800000 */
.L_x_8532:
        /* <DEDUP_REMOVED lines=21> */
.L_x_8566:
[----:B------:R-:W3:Y:S02]  /*2d50*/  LDG.E.U8 R4, [R4.64] ;  /* 0x0000002404047981 */ /* 0x000ee4000c1e1100 */
[----:B---3--:R0:W3:Y:S01]  /*2d60*/  I2F.U16 R24, R4 ;  /* 0x0000000400187306 */ /* 0x0080e20000101000 */
[----:B------:R-:W-:Y:S05]  /*2d70*/  BRA `(.L_x_8562) ;  /* 0x00000c7000007947 */ /* 0x000fea0003800000 */
.L_x_8565:
        /* <DEDUP_REMOVED lines=9> */
.L_x_8569:
[----:B------:R-:W3:Y:S02]  /*2e10*/  LDG.E R4, [R4.64] ;  /* 0x0000002404047981 */ /* 0x000ee4000c1e1900 */
[----:B---3--:R0:W3:Y:S01]  /*2e20*/  I2F R24, R4 ;  /* 0x0000000400187306 */ /* 0x0080e20000201400 */
[----:B------:R-:W-:Y:S05]  /*2e30*/  BRA `(.L_x_8562) ;  /* 0x00000bb000007947 */ /* 0x000fea0003800000 */
.L_x_8568:
[----:B------:R-:W3:Y:S02]  /*2e40*/  LDG.E.U16 R4, [R4.64] ;  /* 0x0000002404047981 */ /* 0x000ee4000c1e1500 */
[----:B---3--:R0:W3:Y:S01]  /*2e50*/  I2F.S16 R24, R4 ;  /* 0x0000000400187306 */ /* 0x0080e20000101400 */
[----:B------:R-:W-:Y:S05]  /*2e60*/  BRA `(.L_x_8562) ;  /* 0x00000b8000007947 */ /* 0x000fea0003800000 */
.L_x_8564:
        /* <DEDUP_REMOVED lines=8> */
.L_x_8571:
[----:B------:R-:W3:Y:S02]  /*2ef0*/  LDG.E.U16 R4, [R4.64] ;  /* 0x0000002404047981 */ /* 0x000ee4000c1e1500 */
[----:B---3--:R-:W-:Y:S01]  /*2f00*/  HADD2.F32 R24, -RZ, R4.H0_H0 ;  /* 0x20000004ff187230 */ /* 0x008fe20000004100 */
[----:B------:R-:W-:Y:S05]  /*2f10*/  BRA `(.L_x_8562) ;  /* 0x00000ad000007947 */ /* 0x000fea0003800000 */
.L_x_8570:
        /* <DEDUP_REMOVED lines=8> */
.L_x_8573:
[----:B------:R-:W3:Y:S02]  /*2fa0*/  LDG.E.U16 R4, [R4.64] ;  /* 0x0000002404047981 */ /* 0x000ee4000c1e1500 */
[----:B---3--:R-:W-:Y:S01]  /*2fb0*/  HADD2.F32 R24, -RZ, R4.H0_H0 ;  /* 0x20000004ff187230 */ /* 0x008fe20000004100 */
[----:B------:R-:W-:Y:S05]  /*2fc0*/  BRA `(.L_x_8562) ;  /* 0x00000a2000007947 */ /* 0x000fea0003800000 */
.L_x_8572:
[----:B------:R-:W3:Y:S02]  /*2fd0*/  LDG.E.64 R4, [R4.64] ;  /* 0x0000002404047981 */ /* 0x000ee4000c1e1b00 */
[----:B---3--:R-:W0:Y:S01]  /*2fe0*/  F2F.F32.F64 R24, R4 ;  /* 0x0000000400187310 */ /* 0x008e220000301000 */
[----:B------:R-:W0:-:S14]  /*2ff0*/  DSETP.GEU.AND P0, PT, |R4|, c[0x2][0x0], PT ;  /* 0x008000000400762a */ /* 0x000e1c0003f0e200 */
[----:B0-----:R-:W-:Y:S01]  /*3000*/  @!P0 FMUL R24, R24, 1.175494350822287508e-38 ;  /* 0x0080000018188820 */ /* 0x001fe20000400000 */
[----:B------:R-:W-:Y:S05]  /*3010*/  BRA `(.L_x_8562) ;  /* 0x000009d000007947 */ /* 0x000fea0003800000 */
.L_x_8563:
        /* <DEDUP_REMOVED lines=12> */
.L_x_8576:
[----:B------:R-:W3:Y:S02]  /*30e0*/  LDG.E.64 R4, [R4.64] ;  /* 0x0000002404047981 */ /* 0x000ee4000c1e1b00 */
[----:B---3--:R-:W0:Y:S01]  /*30f0*/  F2F.F32.F64 R24, R4 ;  /* 0x0000000400187310 */ /* 0x008e220000301000 */
[----:B------:R-:W0:-:S14]  /*3100*/  DSETP.GEU.AND P0, PT, |R4|, c[0x2][0x0], PT ;  /* 0x008000000400762a */ /* 0x000e1c0003f0e200 */
[----:B0-----:R-:W-:Y:S01]  /*3110*/  @!P0 FMUL R24, R24, 1.175494350822287508e-38 ;  /* 0x0080000018188820 */ /* 0x001fe20000400000 */
[----:B------:R-:W-:Y:S05]  /*3120*/  BRA `(.L_x_8562) ;  /* 0x000008c000007947 */ /* 0x000fea0003800000 */
.L_x_8575:
        /* <DEDUP_REMOVED lines=26> */
.L_x_8578:
        /* <DEDUP_REMOVED lines=13> */
.L_x_8577:
[----:B------:R-:W3:Y:S02]  /*33a0*/  LDG.E.U16 R4, [R4.64] ;  /* 0x0000002404047981 */ /* 0x000ee4000c1e1500 */
[----:B---3--:R-:W-:Y:S01]  /*33b0*/  PRMT R24, RZ, 0x5410, R4 ;  /* 0x00005410ff187816 */ /* 0x008fe20000000004 */
[----:B------:R-:W-:Y:S05]  /*33c0*/  BRA `(.L_x_8562) ;  /* 0x0000062000007947 */ /* 0x000fea0003800000 */
.L_x_8574:
        /* <DEDUP_REMOVED lines=11> */
.L_x_8581:
        /* <DEDUP_REMOVED lines=19> */
.L_x_8583:
[----:B------:R-:W-:Y:S05]  /*35b0*/  BSYNC B0 ;  /* 0x0000000000007941 */ /* 0x000fea0003800000 */
.L_x_8582:
[----:B------:R-:W-:Y:S01]  /*35c0*/  IMAD.SHL.U32 R3, R3, 0x100000, RZ ;  /* 0x0010000003037824 */ /* 0x000fe200078e00ff */
[----:B------:R-:W-:-:S04]  /*35d0*/  LEA R5, R0, 0x3b800000, 0x17 ;  /* 0x3b80000000057811 */ /* 0x000fc800078eb8ff */
[----:B------:R-:W-:Y:S01]  /*35e0*/  LOP3.LUT R24, R5, R3, R24, 0xfe, !PT ;  /* 0x0000000305187212 */ /* 0x000fe200078efe18 */
[----:B------:R-:W-:Y:S05]  /*35f0*/  BRA `(.L_x_8562) ;  /* 0x000003f000007947 */ /* 0x000fea0003800000 */
.L_x_8580:
        /* <DEDUP_REMOVED lines=19> */
.L_x_8585:
[----:B------:R-:W-:Y:S05]  /*3730*/  BSYNC B0 ;  /* 0x0000000000007941 */ /* 0x000fea0003800000 */
.L_x_8584:
[----:B------:R-:W-:Y:S01]  /*3740*/  IMAD.SHL.U32 R3, R3, 0x200000, RZ ;  /* 0x0020000003037824 */ /* 0x000fe200078e00ff */
[----:B------:R-:W-:-:S04]  /*3750*/  LEA R5, R0, 0x37800000, 0x17 ;  /* 0x3780000000057811 */ /* 0x000fc800078eb8ff */
[----:B------:R-:W-:Y:S01]  /*3760*/  LOP3.LUT R24, R5, R3, R24, 0xfe, !PT ;  /* 0x0000000305187212 */ /* 0x000fe200078efe18 */
[----:B------:R-:W-:Y:S05]  /*3770*/  BRA `(.L_x_8562) ;  /* 0x0000027000007947 */ /* 0x000fea0003800000 */
.L_x_8579:
        /* <DEDUP_REMOVED lines=14> */
.L_x_8567:
        /* <DEDUP_REMOVED lines=20> */
.L_x_8587:
[----:B------:R-:W3:Y:S02]  /*39a0*/  LDG.E.64 R24, [R4.64] ;  /* 0x0000002404187981 */ /* 0x000ee4000c1e1b00 */
[----:B---3--:R0:W3:Y:S01]  /*39b0*/  I2F.U64 R24, R24 ;  /* 0x0000001800187312 */ /* 0x0080e20000301000 */
[----:B------:R-:W-:Y:S05]  /*39c0*/  BRA `(.L_x_8562) ;  /* 0x0000002000007947 */ /* 0x000fea0003800000 */
.L_x_8586:
[----:B------:R-:W3:Y:S02]  /*39d0*/  LDG.E R4, [R4.64] ;  /* 0x0000002404047981 */ /* 0x000ee4000c1e1900 */
[----:B---3--:R0:W3:Y:S02]  /*39e0*/  I2F.U32 R24, R4 ;  /* 0x0000000400187306 */ /* 0x0080e40000201000 */
.L_x_8562:
[----:B------:R-:W-:Y:S05]  /*39f0*/  BSYNC B6 ;  /* 0x0000000000067941 */ /* 0x000fea0003800000 */
.L_x_8561:
        /* <DEDUP_REMOVED lines=10> */
[----:B-----5:R-:W-:Y:S02]  /*3aa0*/  @!P3 FMNMX.FTZ R4, R22, c[0x0][0x168], !PT ;  /* 0x00005a001604ba09 */ /* 0x020fe40007810000 */
[----:B--2---:R-:W-:Y:S02]  /*3ab0*/  @!P1 FMNMX.FTZ R22, R18, c[0x0][0x168], !PT ;  /* 0x00005a0012169a09 */ /* 0x004fe40007810000 */
[----:B---3--:R-:W-:Y:S02]  /*3ac0*/  @!P2 FMNMX.FTZ R24, R24, c[0x0][0x168], !PT ;  /* 0x00005a001818aa09 */ /* 0x008fe40007810000 */
[----:B-1----:R-:W-:Y:S01]  /*3ad0*/  @!P0 FMNMX.FTZ R18, R23, c[0x0][0x168], !PT ;  /* 0x00005a0017128a09 */ /* 0x002fe20007810000 */
        /* <DEDUP_REMOVED lines=21> */
.L_x_8593:
[----:B------:R-:W0:Y:S01]  /*3c30*/  F2I.S64.TRUNC R4, R4 ;  /* 0x0000000400047311 */ /* 0x000e22000020d900 */
[----:B------:R-:W-:Y:S02]  /*3c40*/  IMAD.MOV.U32 R25, RZ, RZ, R19 ;  /* 0x000000ffff197224 */ /* 0x000fe400078e0013 */
[----:B0-----:R-:W-:-:S05]  /*3c50*/  IMAD.MOV.U32 R3, RZ, RZ, R4 ;  /* 0x000000ffff037224 */ /* 0x001fca00078e0004 */
[----:B------:R0:W-:Y:S01]  /*3c60*/  STG.E.U8 [R8.64], R3 ;  /* 0x0000000308007986 */ /* 0x0001e2000c101124 */
[----:B------:R-:W-:Y:S05]  /*3c70*/  BRA `(.L_x_8589) ;  /* 0x00000e7000007947 */ /* 0x000fea0003800000 */
.L_x_8592:
        /* <DEDUP_REMOVED lines=10> */
.L_x_8596:
[----:B------:R-:W0:Y:S01]  /*3d20*/  F2I.FTZ.TRUNC.NTZ R3, R4 ;  /* 0x0000000400037305 */ /* 0x000e22000021f100 */
[----:B------:R-:W-:Y:S01]  /*3d30*/  IMAD.MOV.U32 R25, RZ, RZ, R19 ;  /* 0x000000ffff197224 */ /* 0x000fe200078e0013 */
[----:B0-----:R0:W-:Y:S01]  /*3d40*/  STG.E [R8.64], R3 ;  /* 0x0000000308007986 */ /* 0x0011e2000c101924 */
[----:B------:R-:W-:Y:S05]  /*3d50*/  BRA `(.L_x_8589) ;  /* 0x00000d9000007947 */ /* 0x000fea0003800000 */
.L_x_8595:
[----:B------:R-:W0:Y:S01]  /*3d60*/  F2I.FTZ.TRUNC.NTZ R3, R4 ;  /* 0x0000000400037305 */ /* 0x000e22000021f100 */
[----:B------:R-:W-:Y:S01]  /*3d70*/  IMAD.MOV.U32 R25, RZ, RZ, R19 ;  /* 0x000000ffff197224 */ /* 0x000fe200078e0013 */
[----:B0-----:R0:W-:Y:S01]  /*3d80*/  STG.E.U16 [R8.64], R3 ;  /* 0x0000000308007986 */ /* 0x0011e2000c101524 */
[----:B------:R-:W-:Y:S05]  /*3d90*/  BRA `(.L_x_8589) ;  /* 0x00000d5000007947 */ /* 0x000fea0003800000 */
.L_x_8591:
        /* <DEDUP_REMOVED lines=9> */
.L_x_8598:
[----:B------:R-:W-:Y:S01]  /*3e30*/  F2FP.PACK_AB R4, RZ, R4 ;  /* 0x00000004ff04723e */ /* 0x000fe200000000ff */
[----:B------:R-:W-:-:S04]  /*3e40*/  IMAD.MOV.U32 R25, RZ, RZ, R19 ;  /* 0x000000ffff197224 */ /* 0x000fc800078e0013 */
[----:B------:R0:W-:Y:S01]  /*3e50*/  STG.E.U16 [R8.64], R4 ;  /* 0x0000000408007986 */ /* 0x0001e2000c101524 */
[----:B------:R-:W-:Y:S05]  /*3e60*/  BRA `(.L_x_8589) ;  /* 0x00000c8000007947 */ /* 0x000fea0003800000 */
.L_x_8597:
        /* <DEDUP_REMOVED lines=10> */
.L_x_8600:
[----:B------:R-:W-:Y:S01]  /*3f10*/  F2FP.PACK_AB R3, RZ, R4 ;  /* 0x00000004ff03723e */ /* 0x000fe200000000ff */
[----:B------:R-:W-:-:S03]  /*3f20*/  IMAD.MOV.U32 R25, RZ, RZ, R19 ;  /* 0x000000ffff197224 */ /* 0x000fc600078e0013 */
[----:B------:R-:W-:-:S05]  /*3f30*/  PRMT R3, R3, 0x5410, RZ ;  /* 0x0000541003037816 */ /* 0x000fca00000000ff */
[----:B------:R0:W-:Y:S01]  /*3f40*/  STG.E [R8.64], R3 ;  /* 0x0000000308007986 */ /* 0x0001e2000c101924 */
[----:B------:R-:W-:Y:S05]  /*3f50*/  BRA `(.L_x_8589) ;  /* 0x00000b9000007947 */ /* 0x000fea0003800000 */
.L_x_8599:
[----:B------:R-:W-:Y:S02]  /*3f60*/  FMUL.FTZ R4, R4, 1 ;  /* 0x3f80000004047820 */ /* 0x000fe40000410000 */
[----:B------:R-:W-:-:S04]  /*3f70*/  IMAD.MOV.U32 R25, RZ, RZ, R19 ;  /* 0x000000ffff197224 */ /* 0x000fc800078e0013 */
[----:B------:R-:W0:Y:S02]  /*3f80*/  F2F.F64.F32 R4, R4 ;  /* 0x0000000400047310 */ /* 0x000e240000201800 */
[----:B0-----:R0:W-:Y:S01]  /*3f90*/  STG.E.64 [R8.64], R4 ;  /* 0x0000000408007986 */ /* 0x0011e2000c101b24 */
[----:B------:R-:W-:Y:S05]  /*3fa0*/  BRA `(.L_x_8589) ;  /* 0x00000b4000007947 */ /* 0x000fea0003800000 */
.L_x_8590:
        /* <DEDUP_REMOVED lines=13> */
.L_x_8603:
[----:B------:R-:W-:Y:S01]  /*4080*/  FMUL.FTZ R4, R4, 1 ;  /* 0x3f80000004047820 */ /* 0x000fe20000410000 */
[----:B------:R-:W-:Y:S01]  /*4090*/  CS2R R6, SRZ ;  /* 0x0000000000067805 */ /* 0x000fe2000001ff00 */
[----:B------:R-:W-:-:S04]  /*40a0*/  IMAD.MOV.U32 R25, RZ, RZ, R19 ;  /* 0x000000ffff197224 */ /* 0x000fc800078e0013 */
[----:B------:R-:W0:Y:S02]  /*40b0*/  F2F.F64.F32 R4, R4 ;  /* 0x0000000400047310 */ /* 0x000e240000201800 */
[----:B0-----:R0:W-:Y:S01]  /*40c0*/  STG.E.128 [R8.64], R4 ;  /* 0x0000000408007986 */ /* 0x0011e2000c101d24 */
[----:B------:R-:W-:Y:S05]  /*40d0*/  BRA `(.L_x_8589) ;  /* 0x00000a1000007947 */ /* 0x000fea0003800000 */
.L_x_8602:
        /* <DEDUP_REMOVED lines=20> */
.L_x_8607:
[----:B------:R-:W-:Y:S05]  /*4220*/  BSYNC B0 ;  /* 0x0000000000007941 */ /* 0x000fea0003800000 */
.L_x_8606:
[----:B------:R-:W-:Y:S01]  /*4230*/  LOP3.LUT R5, R0, R5, RZ, 0xfc, !PT ;  /* 0x0000000500057212 */ /* 0x000fe200078efcff */
[----:B------:R-:W-:-:S04]  /*4240*/  IMAD.MOV.U32 R25, RZ, RZ, R19 ;  /* 0x000000ffff197224 */ /* 0x000fc800078e0013 */
[----:B------:R0:W-:Y:S01]  /*4250*/  STG.E.U8 [R8.64], R5 ;  /* 0x0000000508007986 */ /* 0x0001e2000c101124 */
[----:B------:R-:W-:Y:S05]  /*4260*/  BRA `(.L_x_8589) ;  /* 0x0000088000007947 */ /* 0x000fea0003800000 */
.L_x_8605:
        /* <DEDUP_REMOVED lines=12> */
.L_x_8609:
[----:B------:R-:W-:Y:S01]  /*4330*/  IMAD.MOV.U32 R0, RZ, RZ, 0x7f ;  /* 0x0000007fff007424 */ /* 0x000fe200078e00ff */
[----:B------:R-:W-:-:S04]  /*4340*/  ISETP.GT.U32.AND P0, PT, R5, 0x7f800000, PT ;  /* 0x7f8000000500780c */ /* 0x000fc80003f04070 */
[----:B------:R-:W-:-:S04]  /*4350*/  SEL R0, R0, 0x7c, P0 ;  /* 0x0000007c00007807 */ /* 0x000fc80000000000 */
.L_x_8610:
[----:B------:R-:W-:Y:S05]  /*4360*/  BSYNC B0 ;  /* 0x0000000000007941 */ /* 0x000fea0003800000 */
.L_x_8608:
[----:B------:R-:W-:Y:S01]  /*4370*/  LOP3.LUT R4, R4, 0x80000000, RZ, 0xc0, !PT ;  /* 0x8000000004047812 */ /* 0x000fe200078ec0ff */
[----:B------:R-:W-:-:S03]  /*4380*/  IMAD.MOV.U32 R25, RZ, RZ, R19 ;  /* 0x000000ffff197224 */ /* 0x000fc600078e0013 */
[----:B------:R-:W-:-:S04]  /*4390*/  SHF.R.U32.HI R3, RZ, 0x18, R4 ;  /* 0x00000018ff037819 */ /* 0x000fc80000011604 */
[----:B------:R-:W-:-:S05]  /*43a0*/  LOP3.LUT R3, R0, R3, RZ, 0xfc, !PT ;  /* 0x0000000300037212 */ /* 0x000fca00078efcff */
[----:B------:R0:W-:Y:S01]  /*43b0*/  STG.E.U8 [R8.64], R3 ;  /* 0x0000000308007986 */ /* 0x0001e2000c101124 */
[----:B------:R-:W-:Y:S05]  /*43c0*/  BRA `(.L_x_8589) ;  /* 0x0000072000007947 */ /* 0x000fea0003800000 */
.L_x_8604:
[----:B------:R-:W-:Y:S01]  /*43d0*/  F2FP.BF16.PACK_AB R4, RZ, R4 ;  /* 0x00000004ff04723e */ /* 0x000fe200000010ff */
[----:B------:R-:W-:-:S04]  /*43e0*/  IMAD.MOV.U32 R25, RZ, RZ, R19 ;  /* 0x000000ffff197224 */ /* 0x000fc800078e0013 */
[----:B------:R0:W-:Y:S01]  /*43f0*/  STG.E.U16 [R8.64], R4 ;  /* 0x0000000408007986 */ /* 0x0001e2000c101524 */
[----:B------:R-:W-:Y:S05]  /*4400*/  BRA `(.L_x_8589) ;  /* 0x000006e000007947 */ /* 0x000fea0003800000 */
.L_x_8601:
        /* <DEDUP_REMOVED lines=12> */
.L_x_8613:
        /* <DEDUP_REMOVED lines=16> */
.L_x_8616:
[----:B------:R-:W-:-:S04]  /*45d0*/  LOP3.LUT R4, R4, 0x80000000, RZ, 0xc0, !PT ;  /* 0x8000000004047812 */ /* 0x000fc800078ec0ff */
[----:B------:R-:W-:-:S04]  /*45e0*/  SHF.R.U32.HI R4, RZ, 0x18, R4 ;  /* 0x00000018ff047819 */ /* 0x000fc80000011604 */
[----:B------:R-:W-:-:S04]  /*45f0*/  LOP3.LUT R3, R3, R4, RZ, 0xfc, !PT ;  /* 0x0000000403037212 */ /* 0x000fc800078efcff */
[----:B------:R-:W-:Y:S02]  /*4600*/  PRMT R0, R3, 0x7610, R0 ;  /* 0x0000761003007816 */ /* 0x000fe40000000000 */
.L_x_8615:
[----:B------:R-:W-:Y:S05]  /*4610*/  BSYNC B0 ;  /* 0x0000000000007941 */ /* 0x000fea0003800000 */
.L_x_8614:
[----:B------:R0:W-:Y:S01]  /*4620*/  STG.E.U8 [R8.64], R0 ;  /* 0x0000000008007986 */ /* 0x0001e2000c101124 */
[----:B------:R-:W-:Y:S01]  /*4630*/  IMAD.MOV.U32 R25, RZ, RZ, R19 ;  /* 0x000000ffff197224 */ /* 0x000fe200078e0013 */
[----:B------:R-:W-:Y:S05]  /*4640*/  BRA `(.L_x_8589) ;  /* 0x000004a000007947 */ /* 0x000fea0003800000 */
.L_x_8612:
        /* <DEDUP_REMOVED lines=16> */
.L_x_8619:
[----:B------:R-:W-:-:S04]  /*4750*/  LOP3.LUT R4, R4, 0x80000000, RZ, 0xc0, !PT ;  /* 0x8000000004047812 */ /* 0x000fc800078ec0ff */
[----:B------:R-:W-:-:S04]  /*4760*/  SHF.R.U32.HI R4, RZ, 0x18, R4 ;  /* 0x00000018ff047819 */ /* 0x000fc80000011604 */
[----:B------:R-:W-:-:S04]  /*4770*/  LOP3.LUT R3, R3, R4, RZ, 0xfc, !PT ;  /* 0x0000000403037212 */ /* 0x000fc800078efcff */
[----:B------:R-:W-:Y:S02]  /*4780*/  PRMT R0, R3, 0x7610, R0 ;  /* 0x0000761003007816 */ /* 0x000fe40000000000 */
.L_x_8618:
[----:B------:R-:W-:Y:S05]  /*4790*/  BSYNC B0 ;  /* 0x0000000000007941 */ /* 0x000fea0003800000 */
.L_x_8617:
[----:B------:R0:W-:Y:S01]  /*47a0*/  STG.E.U8 [R8.64], R0 ;  /* 0x0000000008007986 */ /* 0x0001e2000c101124 */
[----:B------:R-:W-:Y:S01]  /*47b0*/  IMAD.MOV.U32 R25, RZ, RZ, R19 ;  /* 0x000000ffff197224 */ /* 0x000fe200078e0013 */
[----:B------:R-:W-:Y:S05]  /*47c0*/  BRA `(.L_x_8589) ;  /* 0x0000032000007947 */ /* 0x000fea0003800000 */
.L_x_8611:
        /* <DEDUP_REMOVED lines=22> */
.L_x_8594:
        /* <DEDUP_REMOVED lines=21> */
.L_x_8621:
[----:B------:R-:W0:Y:S01]  /*4a80*/  F2I.U64.TRUNC R4, R4 ;  /* 0x0000000400047311 */ /* 0x000e22000020d800 */
[----:B------:R-:W-:Y:S01]  /*4a90*/  IMAD.MOV.U32 R25, RZ, RZ, R19 ;  /* 0x000000ffff197224 */ /* 0x000fe200078e0013 */
[----:B0-----:R0:W-:Y:S01]  /*4aa0*/  STG.E.64 [R8.64], R4 ;  /* 0x0000000408007986 */ /* 0x0011e2000c101b24 */
[----:B------:R-:W-:Y:S05]  /*4ab0*/  BRA `(.L_x_8589) ;  /* 0x0000003000007947 */ /* 0x000fea0003800000 */
.L_x_8620:
[----:B------:R-:W0:Y:S01]  /*4ac0*/  F2I.FTZ.U32.TRUNC.NTZ R3, R4 ;  /* 0x0000000400037305 */ /* 0x000e22000021f000 */
[----:B------:R-:W-:Y:S01]  /*4ad0*/  IMAD.MOV.U32 R25, RZ, RZ, R19 ;  /* 0x000000ffff197224 */ /* 0x000fe200078e0013 */
[----:B0-----:R0:W-:Y:S06]  /*4ae0*/  STG.E [R8.64], R3 ;  /* 0x0000000308007986 */ /* 0x0011ec000c101924 */
.L_x_8589:
[----:B----4-:R-:W-:Y:S05]  /*4af0*/  BSYNC B6 ;  /* 0x0000000000067941 */ /* 0x010fea0003800000 */
.L_x_8588:
        /* <DEDUP_REMOVED lines=22> */
.L_x_8627:
[----:B------:R-:W0:Y:S02]  /*4c60*/  F2I.S64.TRUNC R18, R18 ;  /* 0x0000001200127311 */ /* 0x000e24000020d900 */
[----:B0-----:R-:W-:-:S05]  /*4c70*/  IMAD.MOV.U32 R3, RZ, RZ, R18 ;  /* 0x000000ffff037224 */ /* 0x001fca00078e0012 */
[----:B------:R0:W-:Y:S01]  /*4c80*/  STG.E.U8 [R8.64], R3 ;  /* 0x0000000308007986 */ /* 0x0001e2000c101124 */
[----:B------:R-:W-:Y:S05]  /*4c90*/  BRA `(.L_x_8629) ;  /* 0x00000d3000007947 */ /* 0x000fea0003800000 */
.L_x_8626:
        /* <DEDUP_REMOVED lines=9> */
.L_x_8631:
[----:B------:R-:W0:Y:S02]  /*4d30*/  F2I.FTZ.TRUNC.NTZ R3, R18 ;  /* 0x0000001200037305 */ /* 0x000e24000021f100 */
[----:B0-----:R0:W-:Y:S01]  /*4d40*/  STG.E [R8.64], R3 ;  /* 0x0000000308007986 */ /* 0x0011e2000c101924 */
[----:B------:R-:W-:Y:S05]  /*4d50*/  BRA `(.L_x_8629) ;  /* 0x00000c7000007947 */ /* 0x000fea0003800000 */
.L_x_8630:
[----:B------:R-:W0:Y:S02]  /*4d60*/  F2I.FTZ.TRUNC.NTZ R3, R18 ;  /* 0x0000001200037305 */ /* 0x000e24000021f100 */
[----:B0-----:R0:W-:Y:S01]  /*4d70*/  STG.E.U16 [R8.64], R3 ;  /* 0x0000000308007986 */ /* 0x0011e2000c101524 */
[----:B------:R-:W-:Y:S05]  /*4d80*/  BRA `(.L_x_8629) ;  /* 0x00000c4000007947 */ /* 0x000fea0003800000 */
.L_x_8625:
        /* <DEDUP_REMOVED lines=8> */
.L_x_8633:
[----:B------:R-:W-:-:S05]  /*4e10*/  F2FP.PACK_AB R18, RZ, R18 ;  /* 0x00000012ff12723e */ /* 0x000fca00000000ff */
[----:B------:R0:W-:Y:S01]  /*4e20*/  STG.E.U16 [R8.64], R18 ;  /* 0x0000001208007986 */ /* 0x0001e2000c101524 */
[----:B------:R-:W-:Y:S05]  /*4e30*/  BRA `(.L_x_8629) ;  /* 0x00000b9000007947 */ /* 0x000fea0003800000 */
.L_x_8632:
        /* <DEDUP_REMOVED lines=9> */
.L_x_8635:
[----:B------:R-:W-:-:S04]  /*4ed0*/  F2FP.PACK_AB R3, RZ, R18 ;  /* 0x00000012ff03723e */ /* 0x000fc800000000ff */
[----:B------:R-:W-:-:S05]  /*4ee0*/  PRMT R3, R3, 0x5410, RZ ;  /* 0x0000541003037816 */ /* 0x000fca00000000ff */
[----:B------:R0:W-:Y:S01]  /*4ef0*/  STG.E [R8.64], R3 ;  /* 0x0000000308007986 */ /* 0x0001e2000c101924 */
[----:B------:R-:W-:Y:S05]  /*4f00*/  BRA `(.L_x_8629) ;  /* 0x00000ac000007947 */ /* 0x000fea0003800000 */
.L_x_8634:
[----:B------:R-:W-:-:S06]  /*4f10*/  FMUL.FTZ R4, R18, 1 ;  /* 0x3f80000012047820 */ /* 0x000fcc0000410000 */
[----:B------:R-:W0:Y:S02]  /*4f20*/  F2F.F64.F32 R4, R4 ;  /* 0x0000000400047310 */ /* 0x000e240000201800 */
[----:B0-----:R0:W-:Y:S01]  /*4f30*/  STG.E.64 [R8.64], R4 ;  /* 0x0000000408007986 */ /* 0x0011e2000c101b24 */
[----:B------:R-:W-:Y:S05]  /*4f40*/  BRA `(.L_x_8629) ;  /* 0x00000a8000007947 */ /* 0x000fea0003800000 */
.L_x_8624:
        /* <DEDUP_REMOVED lines=12> */
.L_x_8638:
[----:B------:R-:W-:Y:S01]  /*5010*/  FMUL.FTZ R4, R18, 1 ;  /* 0x3f80000012047820 */ /* 0x000fe20000410000 */
[----:B------:R-:W-:-:S05]  /*5020*/  CS2R R6, SRZ ;  /* 0x0000000000067805 */ /* 0x000fca000001ff00 */
[----:B------:R-:W0:Y:S02]  /*5030*/  F2F.F64.F32 R4, R4 ;  /* 0x0000000400047310 */ /* 0x000e240000201800 */
[----:B0-----:R0:W-:Y:S01]  /*5040*/  STG.E.128 [R8.64], R4 ;  /* 0x0000000408007986 */ /* 0x0011e2000c101d24 */
[----:B------:R-:W-:Y:S05]  /*5050*/  BRA `(.L_x_8629) ;  /* 0x0000097000007947 */ /* 0x000fea0003800000 */
.L_x_8637:
        /* <DEDUP_REMOVED lines=20> */
.L_x_8642:
[----:B------:R-:W-:Y:S05]  /*51a0*/  BSYNC B0 ;  /* 0x0000000000007941 */ /* 0x000fea0003800000 */
.L_x_8641:
[----:B------:R-:W-:-:S05]  /*51b0*/  LOP3.LUT R5, R0, R5, RZ, 0xfc, !PT ;  /* 0x0000000500057212 */ /* 0x000fca00078efcff */
[----:B------:R0:W-:Y:S01]  /*51c0*/  STG.E.U8 [R8.64], R5 ;  /* 0x0000000508007986 */ /* 0x0001e2000c101124 */
[----:B------:R-:W-:Y:S05]  /*51d0*/  BRA `(.L_x_8629) ;  /* 0x000007f000007947 */ /* 0x000fea0003800000 */
.L_x_8640:
        /* <DEDUP_REMOVED lines=12> */
.L_x_8644:
[----:B------:R-:W-:Y:S01]  /*52a0*/  IMAD.MOV.U32 R0, RZ, RZ, 0x7f ;  /* 0x0000007fff007424 */ /* 0x000fe200078e00ff */
[----:B------:R-:W-:-:S04]  /*52b0*/  ISETP.GT.U32.AND P0, PT, R4, 0x7f800000, PT ;  /* 0x7f8000000400780c */ /* 0x000fc80003f04070 */
[----:B------:R-:W-:-:S04]  /*52c0*/  SEL R0, R0, 0x7c, P0 ;  /* 0x0000007c00007807 */ /* 0x000fc80000000000 */
.L_x_8645:
[----:B------:R-:W-:Y:S05]  /*52d0*/  BSYNC B0 ;  /* 0x0000000000007941 */ /* 0x000fea0003800000 */
.L_x_8643:
[----:B------:R-:W-:-:S04]  /*52e0*/  LOP3.LUT R18, R18, 0x80000000, RZ, 0xc0, !PT ;  /* 0x8000000012127812 */ /* 0x000fc800078ec0ff */
[----:B------:R-:W-:-:S04]  /*52f0*/  SHF.R.U32.HI R3, RZ, 0x18, R18 ;  /* 0x00000018ff037819 */ /* 0x000fc80000011612 */
[----:B------:R-:W-:-:S05]  /*5300*/  LOP3.LUT R3, R0, R3, RZ, 0xfc, !PT ;  /* 0x0000000300037212 */ /* 0x000fca00078efcff */
[----:B------:R0:W-:Y:S01]  /*5310*/  STG.E.U8 [R8.64], R3 ;  /* 0x0000000308007986 */ /* 0x0001e2000c101124 */
[----:B------:R-:W-:Y:S05]  /*5320*/  BRA `(.L_x_8629) ;  /* 0x000006a000007947 */ /* 0x000fea0003800000 */
.L_x_8639:
[----:B------:R-:W-:-:S05]  /*5330*/  F2FP.BF16.PACK_AB R18, RZ, R18 ;  /* 0x00000012ff12723e */ /* 0x000fca00000010ff */
[----:B------:R0:W-:Y:S01]  /*5340*/  STG.E.U16 [R8.64], R18 ;  /* 0x0000001208007986 */ /* 0x0001e2000c101524 */
[----:B------:R-:W-:Y:S05]  /*5350*/  BRA `(.L_x_8629) ;  /* 0x0000067000007947 */ /* 0x000fea0003800000 */
.L_x_8636:
        /* <DEDUP_REMOVED lines=11> */
.L_x_8648:
        /* <DEDUP_REMOVED lines=16> */
.L_x_8651:
[----:B------:R-:W-:-:S04]  /*5510*/  LOP3.LUT R18, R18, 0x80000000, RZ, 0xc0, !PT ;  /* 0x8000000012127812 */ /* 0x000fc800078ec0ff */
[----:B------:R-:W-:-:S04]  /*5520*/  SHF.R.U32.HI R3, RZ, 0x18, R18 ;  /* 0x00000018ff037819 */ /* 0x000fc80000011612 */
[----:B------:R-:W-:-:S04]  /*5530*/  LOP3.LUT R0, R0, R3, RZ, 0xfc, !PT ;  /* 0x0000000300007212 */ /* 0x000fc800078efcff */
[----:B------:R-:W-:Y:S02]  /*5540*/  PRMT R4, R0, 0x7610, R4 ;  /* 0x0000761000047816 */ /* 0x000fe40000000004 */
.L_x_8650:
[----:B------:R-:W-:Y:S05]  /*5550*/  BSYNC B0 ;  /* 0x0000000000007941 */ /* 0x000fea0003800000 */
.L_x_8649:
[----:B------:R0:W-:Y:S01]  /*5560*/  STG.E.U8 [R8.64], R4 ;  /* 0x0000000408007986 */ /* 0x0001e2000c101124 */
[----:B------:R-:W-:Y:S05]  /*5570*/  BRA `(.L_x_8629) ;  /* 0x0000045000007947 */ /* 0x000fea0003800000 */
.L_x_8647:
        /* <DEDUP_REMOVED lines=16> */
.L_x_8654:
[----:B------:R-:W-:-:S04]  /*5680*/  LOP3.LUT R18, R18, 0x80000000, RZ, 0xc0, !PT ;  /* 0x8000000012127812 */ /* 0x000fc800078ec0ff */
[----:B------:R-:W-:-:S04]  /*5690*/  SHF.R.U32.HI R3, RZ, 0x18, R18 ;  /* 0x00000018ff037819 */ /* 0x000fc80000011612 */
[----:B------:R-:W-:-:S04]  /*56a0*/  LOP3.LUT R0, R0, R3, RZ, 0xfc, !PT ;  /* 0x0000000300007212 */ /* 0x000fc800078efcff */
[----:B------:R-:W-:Y:S02]  /*56b0*/  PRMT R4, R0, 0x7610, R4 ;  /* 0x0000761000047816 */ /* 0x000fe40000000004 */
.L_x_8653:
[----:B------:R-:W-:Y:S05]  /*56c0*/  BSYNC B0 ;  /* 0x0000000000007941 */ /* 0x000fea0003800000 */
.L_x_8652:
[----:B------:R0:W-:Y:S01]  /*56d0*/  STG.E.U8 [R8.64], R4 ;  /* 0x0000000408007986 */ /* 0x0001e2000c101124 */
[----:B------:R-:W-:Y:S05]  /*56e0*/  BRA `(.L_x_8629) ;  /* 0x000002e000007947 */ /* 0x000fea0003800000 */
.L_x_8646:
        /* <DEDUP_REMOVED lines=21> */
.L_x_8628:
        /* <DEDUP_REMOVED lines=20> */
.L_x_8656:
[----:B------:R-:W0:Y:S02]  /*5980*/  F2I.U64.TRUNC R18, R18 ;  /* 0x0000001200127311 */ /* 0x000e24000020d800 */
[----:B0-----:R0:W-:Y:S01]  /*5990*/  STG.E.64 [R8.64], R18 ;  /* 0x0000001208007986 */ /* 0x0011e2000c101b24 */
[----:B------:R-:W-:Y:S05]  /*59a0*/  BRA `(.L_x_8629) ;  /* 0x0000002000007947 */ /* 0x000fea0003800000 */
.L_x_8655:
[----:B------:R-:W0:Y:S02]  /*59b0*/  F2I.FTZ.U32.TRUNC.NTZ R3, R18 ;  /* 0x0000001200037305 */ /* 0x000e24000021f000 */
[----:B0-----:R0:W-:Y:S02]  /*59c0*/  STG.E [R8.64], R3 ;  /* 0x0000000308007986 */ /* 0x0011e4000c101924 */
.L_x_8629:
        /* <DEDUP_REMOVED lines=22> */
.L_x_8660:
[----:B------:R-:W0:Y:S02]  /*5b30*/  F2I.S64.TRUNC R22, R22 ;  /* 0x0000001600167311 */ /* 0x000e24000020d900 */
[----:B0-----:R-:W-:-:S05]  /*5b40*/  IMAD.MOV.U32 R3, RZ, RZ, R22 ;  /* 0x000000ffff037224 */ /* 0x001fca00078e0016 */
[----:B------:R0:W-:Y:S01]  /*5b50*/  STG.E.U8 [R8.64], R3 ;  /* 0x0000000308007986 */ /* 0x0001e2000c101124 */
[----:B------:R-:W-:Y:S05]  /*5b60*/  BRA `(.L_x_8662) ;  /* 0x00000d3000007947 */ /* 0x000fea0003800000 */
.L_x_8659:
        /* <DEDUP_REMOVED lines=9> */
.L_x_8664:
[----:B------:R-:W0:Y:S02]  /*5c00*/  F2I.FTZ.TRUNC.NTZ R3, R22 ;  /* 0x0000001600037305 */ /* 0x000e24000021f100 */
[----:B0-----:R0:W-:Y:S01]  /*5c10*/  STG.E [R8.64], R3 ;  /* 0x0000000308007986 */ /* 0x0011e2000c101924 */
[----:B------:R-:W-:Y:S05]  /*5c20*/  BRA `(.L_x_8662) ;  /* 0x00000c7000007947 */ /* 0x000fea0003800000 */
.L_x_8663:
[----:B------:R-:W0:Y:S02]  /*5c30*/  F2I.FTZ.TRUNC.NTZ R3, R22 ;  /* 0x0000001600037305 */ /* 0x000e24000021f100 */
[----:B0-----:R0:W-:Y:S01]  /*5c40*/  STG.E.U16 [R8.64], R3 ;  /* 0x0000000308007986 */ /* 0x0011e2000c101524 */
[----:B------:R-:W-:Y:S05]  /*5c50*/  BRA `(.L_x_8662) ;  /* 0x00000c4000007947 */ /* 0x000fea0003800000 */
.L_x_8658:
        /* <DEDUP_REMOVED lines=8> */
.L_x_8666:
[----:B------:R-:W-:-:S05]  /*5ce0*/  F2FP.PACK_AB R22, RZ, R22 ;  /* 0x00000016ff16723e */ /* 0x000fca00000000ff */
[----:B------:R0:W-:Y:S01]  /*5cf0*/  STG.E.U16 [R8.64], R22 ;  /* 0x0000001608007986 */ /* 0x0001e2000c101524 */
[----:B------:R-:W-:Y:S05]  /*5d00*/  BRA `(.L_x_8662) ;  /* 0x00000b9000007947 */ /* 0x000fea0003800000 */
.L_x_8665:
        /* <DEDUP_REMOVED lines=9> */
.L_x_8668:
[----:B------:R-:W-:-:S04]  /*5da0*/  F2FP.PACK_AB R3, RZ, R22 ;  /* 0x00000016ff03723e */ /* 0x000fc800000000ff */
[----:B------:R-:W-:-:S05]  /*5db0*/  PRMT R3, R3, 0x5410, RZ ;  /* 0x0000541003037816 */ /* 0x000fca00000000ff */
[----:B------:R0:W-:Y:S01]  /*5dc0*/  STG.E [R8.64], R3 ;  /* 0x0000000308007986 */ /* 0x0001e2000c101924 */
[----:B------:R-:W-:Y:S05]  /*5dd0*/  BRA `(.L_x_8662) ;  /* 0x00000ac000007947 */ /* 0x000fea0003800000 */
.L_x_8667:
[----:B------:R-:W-:-:S06]  /*5de0*/  FMUL.FTZ R4, R22, 1 ;  /* 0x3f80000016047820 */ /* 0x000fcc0000410000 */
[----:B------:R-:W0:Y:S02]  /*5df0*/  F2F.F64.F32 R4, R4 ;  /* 0x0000000400047310 */ /* 0x000e240000201800 */
[----:B0-----:R0:W-:Y:S01]  /*5e00*/  STG.E.64 [R8.64], R4 ;  /* 0x0000000408007986 */ /* 0x0011e2000c101b24 */
[----:B------:R-:W-:Y:S05]  /*5e10*/  BRA `(.L_x_8662) ;  /* 0x00000a8000007947 */ /* 0x000fea0003800000 */
.L_x_8657:
        /* <DEDUP_REMOVED lines=12> */
.L_x_8671:
[----:B------:R-:W-:Y:S01]  /*5ee0*/  FMUL.FTZ R4, R22, 1 ;  /* 0x3f80000016047820 */ /* 0x000fe20000410000 */
[----:B------:R-:W-:-:S05]  /*5ef0*/  CS2R R6, SRZ ;  /* 0x0000000000067805 */ /* 0x000fca000001ff00 */
[----:B------:R-:W0:Y:S02]  /*5f00*/  F2F.F64.F32 R4, R4 ;  /* 0x0000000400047310 */ /* 0x000e240000201800 */
[----:B0-----:R0:W-:Y:S01]  /*5f10*/  STG.E.128 [R8.64], R4 ;  /* 0x0000000408007986 */ /* 0x0011e2000c101d24 */
[----:B------:R-:W-:Y:S05]  /*5f20*/  BRA `(.L_x_8662) ;  /* 0x0000097000007947 */ /* 0x000fea0003800000 */
.L_x_8670:
        /* <DEDUP_REMOVED lines=20> */
.L_x_8675:
[----:B------:R-:W-:Y:S05]  /*6070*/  BSYNC B0 ;  /* 0x0000000000007941 */ /* 0x000fea0003800000 */
.L_x_8674:
[----:B------:R-:W-:-:S05]  /*6080*/  LOP3.LUT R5, R0, R5, RZ, 0xfc, !PT ;  /* 0x0000000500057212 */ /* 0x000fca00078efcff */
[----:B------:R0:W-:Y:S01]  /*6090*/  STG.E.U8 [R8.64], R5 ;  /* 0x0000000508007986 */ /* 0x0001e2000c101124 */
[----:B------:R-:W-:Y:S05]  /*60a0*/  BRA `(.L_x_8662) ;  /* 0x000007f000007947 */ /* 0x000fea0003800000 */
.L_x_8673:
        /* <DEDUP_REMOVED lines=12> */
.L_x_8677:
[----:B------:R-:W-:Y:S01]  /*6170*/  IMAD.MOV.U32 R0, RZ, RZ, 0x7f ;  /* 0x0000007fff007424 */ /* 0x000fe200078e00ff */
[----:B------:R-:W-:-:S04]  /*6180*/  ISETP.GT.U32.AND P0, PT, R4, 0x7f800000, PT ;  /* 0x7f8000000400780c */ /* 0x000fc80003f04070 */
[----:B------:R-:W-:-:S04]  /*6190*/  SEL R0, R0, 0x7c, P0 ;  /* 0x0000007c00007807 */ /* 0x000fc80000000000 */
.L_x_8678:
[----:B------:R-:W-:Y:S05]  /*61a0*/  BSYNC B0 ;  /* 0x0000000000007941 */ /* 0x000fea0003800000 */
.L_x_8676:
[----:B------:R-:W-:-:S04]  /*61b0*/  LOP3.LUT R22, R22, 0x80000000, RZ, 0xc0, !PT ;  /* 0x8000000016167812 */ /* 0x000fc800078ec0ff */
[----:B------:R-:W-:-:S04]  /*61c0*/  SHF.R.U32.HI R3, RZ, 0x18, R22 ;  /* 0x00000018ff037819 */ /* 0x000fc80000011616 */
[----:B------:R-:W-:-:S05]  /*61d0*/  LOP3.LUT R3, R0, R3, RZ, 0xfc, !PT ;  /* 0x0000000300037212 */ /* 0x000fca00078efcff */
[----:B------:R0:W-:Y:S01]  /*61e0*/  STG.E.U8 [R8.64], R3 ;  /* 0x0000000308007986 */ /* 0x0001e2000c101124 */
[----:B------:R-:W-:Y:S05]  /*61f0*/  BRA `(.L_x_8662) ;  /* 0x000006a000007947 */ /* 0x000fea0003800000 */
.L_x_8672:
[----:B------:R-:W-:-:S05]  /*6200*/  F2FP.BF16.PACK_AB R22, RZ, R22 ;  /* 0x00000016ff16723e */ /* 0x000fca00000010ff */
[----:B------:R0:W-:Y:S01]  /*6210*/  STG.E.U16 [R8.64], R22 ;  /* 0x0000001608007986 */ /* 0x0001e2000c101524 */
[----:B------:R-:W-:Y:S05]  /*6220*/  BRA `(.L_x_8662) ;  /* 0x0000067000007947 */ /* 0x000fea0003800000 */
.L_x_8669:
        /* <DEDUP_REMOVED lines=11> */
.L_x_8681:
        /* <DEDUP_REMOVED lines=16> */
.L_x_8684:
[----:B------:R-:W-:-:S04]  /*63e0*/  LOP3.LUT R22, R22, 0x80000000, RZ, 0xc0, !PT ;  /* 0x8000000016167812 */ /* 0x000fc800078ec0ff */
[----:B------:R-:W-:-:S04]  /*63f0*/  SHF.R.U32.HI R3, RZ, 0x18, R22 ;  /* 0x00000018ff037819 */ /* 0x000fc80000011616 */
[----:B------:R-:W-:-:S04]  /*6400*/  LOP3.LUT R0, R0, R3, RZ, 0xfc, !PT ;  /* 0x0000000300007212 */ /* 0x000fc800078efcff */
[----:B------:R-:W-:Y:S02]  /*6410*/  PRMT R4, R0, 0x7610, R4 ;  /* 0x0000761000047816 */ /* 0x000fe40000000004 */
.L_x_8683:
[----:B------:R-:W-:Y:S05]  /*6420*/  BSYNC B0 ;  /* 0x0000000000007941 */ /* 0x000fea0003800000 */
.L_x_8682:
[----:B------:R0:W-:Y:S01]  /*6430*/  STG.E.U8 [R8.64], R4 ;  /* 0x0000000408007986 */ /* 0x0001e2000c101124 */
[----:B------:R-:W-:Y:S05]  /*6440*/  BRA `(.L_x_8662) ;  /* 0x0000045000007947 */ /* 0x000fea0003800000 */
.L_x_8680:
        /* <DEDUP_REMOVED lines=16> */
.L_x_8687:
[----:B------:R-:W-:-:S04]  /*6550*/  LOP3.LUT R22, R22, 0x80000000, RZ, 0xc0, !PT ;  /* 0x8000000016167812 */ /* 0x000fc800078ec0ff */
[----:B------:R-:W-:-:S04]  /*6560*/  SHF.R.U32.HI R3, RZ, 0x18, R22 ;  /* 0x00000018ff037819 */ /* 0x000fc80000011616 */
[----:B------:R-:W-:-:S04]  /*6570*/  LOP3.LUT R0, R0, R3, RZ, 0xfc, !PT ;  /* 0x0000000300007212 */ /* 0x000fc800078efcff */
[----:B------:R-:W-:Y:S02]  /*6580*/  PRMT R4, R0, 0x7610, R4 ;  /* 0x0000761000047816 */ /* 0x000fe40000000004 */
.L_x_8686:
[----:B------:R-:W-:Y:S05]  /*6590*/  BSYNC B0 ;  /* 0x0000000000007941 */ /* 0x000fea0003800000 */
.L_x_8685:
[----:B------:R0:W-:Y:S01]  /*65a0*/  STG.E.U8 [R8.64], R4 ;  /* 0x0000000408007986 */ /* 0x0001e2000c101124 */
[----:B------:R-:W-:Y:S05]  /*65b0*/  BRA `(.L_x_8662) ;  /* 0x000002e000007947 */ /* 0x000fea0003800000 */
.L_x_8679:
        /* <DEDUP_REMOVED lines=21> */
.L_x_8661:
        /* <DEDUP_REMOVED lines=20> */
.L_x_8689:
[----:B------:R-:W0:Y:S02]  /*6850*/  F2I.U64.TRUNC R22, R22 ;  /* 0x0000001600167311 */ /* 0x000e24000020d800 */
[----:B0-----:R0:W-:Y:S01]  /*6860*/  STG.E.64 [R8.64], R22 ;  /* 0x0000001608007986 */ /* 0x0011e2000c101b24 */
[----:B------:R-:W-:Y:S05]  /*6870*/  BRA `(.L_x_8662) ;  /* 0x0000002000007947 */ /* 0x000fea0003800000 */
.L_x_8688:
[----:B------:R-:W0:Y:S02]  /*6880*/  F2I.FTZ.U32.TRUNC.NTZ R3, R22 ;  /* 0x0000001600037305 */ /* 0x000e24000021f000 */
[----:B0-----:R0:W-:Y:S02]  /*6890*/  STG.E [R8.64], R3 ;  /* 0x0000000308007986 */ /* 0x0011e4000c101924 */
.L_x_8662:
[----:B------:R-:W-:Y:S02]  /*68a0*/  IADD3 R25, R25, 0x80, RZ ;  /* 0x0000008019197810 */ /* 0x000fe40007ffe0ff */
.L_x_8623:
[----:B------:R-:W-:Y:S05]  /*68b0*/  BSYNC B6 ;  /* 0x0000000000067941 */ /* 0x000fea0003800000 */
.L_x_8622:
        /* <DEDUP_REMOVED lines=20> */
.L_x_8693:
[----:B------:R-:W0:Y:S02]  /*6a00*/  F2I.S64.TRUNC R24, R24 ;  /* 0x0000001800187311 */ /* 0x000e24000020d900 */
[----:B0-----:R-:W-:-:S05]  /*6a10*/  IMAD.MOV.U32 R5, RZ, RZ, R24 ;  /* 0x000000ffff057224 */ /* 0x001fca00078e0018 */
[----:B------:R-:W-:Y:S01]  /*6a20*/  STG.E.U8 [R2.64], R5 ;  /* 0x0000000502007986 */ /* 0x000fe2000c101124 */
[----:B------:R-:W-:Y:S05]  /*6a30*/  EXIT ;  /* 0x000000000000794d */ /* 0x000fea0003800000 */
.L_x_8692:
        /* <DEDUP_REMOVED lines=9> */
.L_x_8696:
[----:B------:R-:W0:Y:S02]  /*6ad0*/  F2I.FTZ.TRUNC.NTZ R5, R24 ;  /* 0x0000001800057305 */ /* 0x000e24000021f100 */
[----:B0-----:R-:W-:Y:S01]  /*6ae0*/  STG.E [R2.64], R5 ;  /* 0x0000000502007986 */ /* 0x001fe2000c101924 */
[----:B------:R-:W-:Y:S05]  /*6af0*/  EXIT ;  /* 0x000000000000794d */ /* 0x000fea0003800000 */
.L_x_8695:
[----:B------:R-:W0:Y:S02]  /*6b00*/  F2I.FTZ.TRUNC.NTZ R5, R24 ;  /* 0x0000001800057305 */ /* 0x000e24000021f100 */
[----:B0-----:R-:W-:Y:S01]  /*6b10*/  STG.E.U16 [R2.64], R5 ;  /* 0x0000000502007986 */ /* 0x001fe2000c101524 */
[----:B------:R-:W-:Y:S05]  /*6b20*/  EXIT ;  /* 0x000000000000794d */ /* 0x000fea0003800000 */
.L_x_8691:
        /* <DEDUP_REMOVED lines=8> */
.L_x_8698:
[----:B------:R-:W-:-:S05]  /*6bb0*/  F2FP.PACK_AB R24, RZ, R24 ;  /* 0x00000018ff18723e */ /* 0x000fca00000000ff */
[----:B------:R-:W-:Y:S01]  /*6bc0*/  STG.E.U16 [R2.64], R24 ;  /* 0x0000001802007986 */ /* 0x000fe2000c101524 */
[----:B------:R-:W-:Y:S05]  /*6bd0*/  EXIT ;  /* 0x000000000000794d */ /* 0x000fea0003800000 */
.L_x_8697:
        /* <DEDUP_REMOVED lines=9> */
.L_x_8700:
[----:B------:R-:W-:-:S04]  /*6c70*/  F2FP.PACK_AB R5, RZ, R24 ;  /* 0x00000018ff05723e */ /* 0x000fc800000000ff */
[----:B------:R-:W-:-:S05]  /*6c80*/  PRMT R5, R5, 0x5410, RZ ;  /* 0x0000541005057816 */ /* 0x000fca00000000ff */
[----:B------:R-:W-:Y:S01]  /*6c90*/  STG.E [R2.64], R5 ;  /* 0x0000000502007986 */ /* 0x000fe2000c101924 */
[----:B------:R-:W-:Y:S05]  /*6ca0*/  EXIT ;  /* 0x000000000000794d */ /* 0x000fea0003800000 */
.L_x_8699:
[----:B------:R-:W-:-:S06]  /*6cb0*/  FMUL.FTZ R4, R24, 1 ;  /* 0x3f80000018047820 */ /* 0x000fcc0000410000 */
[----:B------:R-:W0:Y:S02]  /*6cc0*/  F2F.F64.F32 R4, R4 ;  /* 0x0000000400047310 */ /* 0x000e240000201800 */
[----:B0-----:R-:W-:Y:S01]  /*6cd0*/  STG.E.64 [R2.64], R4 ;  /* 0x0000000402007986 */ /* 0x001fe2000c101b24 */
[----:B------:R-:W-:Y:S05]  /*6ce0*/  EXIT ;  /* 0x000000000000794d */ /* 0x000fea0003800000 */
.L_x_8690:
        /* <DEDUP_REMOVED lines=12> */
.L_x_8703:
[----:B------:R-:W-:Y:S01]  /*6db0*/  FMUL.FTZ R4, R24, 1 ;  /* 0x3f80000018047820 */ /* 0x000fe20000410000 */
[----:B------:R-:W-:-:S05]  /*6dc0*/  CS2R R6, SRZ ;  /* 0x0000000000067805 */ /* 0x000fca000001ff00 */
[----:B------:R-:W0:Y:S02]  /*6dd0*/  F2F.F64.F32 R4, R4 ;  /* 0x0000000400047310 */ /* 0x000e240000201800 */
[----:B0-----:R-:W-:Y:S01]  /*6de0*/  STG.E.128 [R2.64], R4 ;  /* 0x0000000402007986 */ /* 0x001fe2000c101d24 */
[----:B------:R-:W-:Y:S05]  /*6df0*/  EXIT ;  /* 0x000000000000794d */ /* 0x000fea0003800000 */
.L_x_8702:
        /* <DEDUP_REMOVED lines=20> */
.L_x_8707:
[----:B------:R-:W-:Y:S05]  /*6f40*/  BSYNC B0 ;  /* 0x0000000000007941 */ /* 0x000fea0003800000 */
.L_x_8706:
[----:B------:R-:W-:-:S05]  /*6f50*/  LOP3.LUT R7, R0, R7, RZ, 0xfc, !PT ;  /* 0x0000000700077212 */ /* 0x000fca00078efcff */
[----:B------:R-:W-:Y:S01]  /*6f60*/  STG.E.U8 [R2.64], R7 ;  /* 0x0000000702007986 */ /* 0x000fe2000c101124 */
[----:B------:R-:W-:Y:S05]  /*6f70*/  EXIT ;  /* 0x000000000000794d */ /* 0x000fea0003800000 */
.L_x_8705:
        /* <DEDUP_REMOVED lines=12> */
.L_x_8709:
[----:B------:R-:W-:Y:S01]  /*7040*/  IMAD.MOV.U32 R0, RZ, RZ, 0x7f ;  /* 0x0000007fff007424 */ /* 0x000fe200078e00ff */
[----:B------:R-:W-:-:S04]  /*7050*/  ISETP.GT.U32.AND P0, PT, R4, 0x7f800000, PT ;  /* 0x7f8000000400780c */ /* 0x000fc80003f04070 */
[----:B------:R-:W-:-:S04]  /*7060*/  SEL R0, R0, 0x7c, P0 ;  /* 0x0000007c00007807 */ /* 0x000fc80000000000 */
.L_x_8710:
[----:B------:R-:W-:Y:S05]  /*7070*/  BSYNC B0 ;  /* 0x0000000000007941 */ /* 0x000fea0003800000 */
.L_x_8708:
[----:B------:R-:W-:-:S04]  /*7080*/  LOP3.LUT R24, R24, 0x80000000, RZ, 0xc0, !PT ;  /* 0x8000000018187812 */ /* 0x000fc800078ec0ff */
[----:B------:R-:W-:-:S04]  /*7090*/  SHF.R.U32.HI R5, RZ, 0x18, R24 ;  /* 0x00000018ff057819 */ /* 0x000fc80000011618 */
[----:B------:R-:W-:-:S05]  /*70a0*/  LOP3.LUT R5, R0, R5, RZ, 0xfc, !PT ;  /* 0x0000000500057212 */ /* 0x000fca00078efcff */
[----:B------:R-:W-:Y:S01]  /*70b0*/  STG.E.U8 [R2.64], R5 ;  /* 0x0000000502007986 */ /* 0x000fe2000c101124 */
[----:B------:R-:W-:Y:S05]  /*70c0*/  EXIT ;  /* 0x000000000000794d */ /* 0x000fea0003800000 */
.L_x_8704:
[----:B------:R-:W-:-:S05]  /*70d0*/  F2FP.BF16.PACK_AB R24, RZ, R24 ;  /* 0x00000018ff18723e */ /* 0x000fca00000010ff */
[----:B------:R-:W-:Y:S01]  /*70e0*/  STG.E.U16 [R2.64], R24 ;  /* 0x0000001802007986 */ /* 0x000fe2000c101524 */
[----:B------:R-:W-:Y:S05]  /*70f0*/  EXIT ;  /* 0x000000000000794d */ /* 0x000fea0003800000 */
.L_x_8701:
        /* <DEDUP_REMOVED lines=11> */
.L_x_8713:
        /* <DEDUP_REMOVED lines=16> */
.L_x_8716:
[----:B------:R-:W-:-:S04]  /*72b0*/  LOP3.LUT R24, R24, 0x80000000, RZ, 0xc0, !PT ;  /* 0x8000000018187812 */ /* 0x000fc800078ec0ff */
[----:B------:R-:W-:-:S04]  /*72c0*/  SHF.R.U32.HI R5, RZ, 0x18, R24 ;  /* 0x00000018ff057819 */ /* 0x000fc80000011618 */
[----:B------:R-:W-:-:S04]  /*72d0*/  LOP3.LUT R4, R4, R5, RZ, 0xfc, !PT ;  /* 0x0000000504047212 */ /* 0x000fc800078efcff */
[----:B------:R-:W-:Y:S02]  /*72e0*/  PRMT R0, R4, 0x7610, R0 ;  /* 0x0000761004007816 */ /* 0x000fe40000000000 */
.L_x_8715:
[----:B------:R-:W-:Y:S05]  /*72f0*/  BSYNC B0 ;  /* 0x0000000000007941 */ /* 0x000fea0003800000 */
.L_x_8714:
[----:B------:R-:W-:Y:S01]  /*7300*/  STG.E.U8 [R2.64], R0 ;  /* 0x0000000002007986 */ /* 0x000fe2000c101124 */
[----:B------:R-:W-:Y:S05]  /*7310*/  EXIT ;  /* 0x000000000000794d */ /* 0x000fea0003800000 */
.L_x_8712:
        /* <DEDUP_REMOVED lines=16> */
.L_x_8719:
[----:B------:R-:W-:-:S04]  /*7420*/  LOP3.LUT R24, R24, 0x80000000, RZ, 0xc0, !PT ;  /* 0x8000000018187812 */ /* 0x000fc800078ec0ff */
[----:B------:R-:W-:-:S04]  /*7430*/  SHF.R.U32.HI R5, RZ, 0x18, R24 ;  /* 0x00000018ff057819 */ /* 0x000fc80000011618 */
[----:B------:R-:W-:-:S04]  /*7440*/  LOP3.LUT R4, R4, R5, RZ, 0xfc, !PT ;  /* 0x0000000504047212 */ /* 0x000fc800078efcff */
[----:B------:R-:W-:Y:S02]  /*7450*/  PRMT R0, R4, 0x7610, R0 ;  /* 0x0000761004007816 */ /* 0x000fe40000000000 */
.L_x_8718:
[----:B------:R-:W-:Y:S05]  /*7460*/  BSYNC B0 ;  /* 0x0000000000007941 */ /* 0x000fea0003800000 */
.L_x_8717:
[----:B------:R-:W-:Y:S01]  /*7470*/  STG.E.U8 [R2.64], R0 ;  /* 0x0000000002007986 */ /* 0x000fe2000c101124 */
[----:B------:R-:W-:Y:S05]  /*7480*/  EXIT ;  /* 0x000000000000794d */ /* 0x000fea0003800000 */
.L_x_8711:
        /* <DEDUP_REMOVED lines=21> */
.L_x_8694:
        /* <DEDUP_REMOVED lines=20> */
.L_x_8721:
[----:B------:R-:W0:Y:S02]  /*7720*/  F2I.U64.TRUNC R24, R24 ;  /* 0x0000001800187311 */ /* 0x000e24000020d800 */
[----:B0-----:R-:W-:Y:S01]  /*7730*/  STG.E.64 [R2.64], R24 ;  /* 0x0000001802007986 */ /* 0x001fe2000c101b24 */
[----:B------:R-:W-:Y:S05]  /*7740*/  EXIT ;  /* 0x000000000000794d */ /* 0x000fea0003800000 */
.L_x_8720:
[----:B------:R-:W0:Y:S02]  /*7750*/  F2I.FTZ.U32.TRUNC.NTZ R5, R24 ;  /* 0x0000001800057305 */ /* 0x000e24000021f000 */
[----:B0-----:R-:W-:Y:S01]  /*7760*/  STG.E [R2.64], R5 ;  /* 0x0000000502007986 */ /* 0x001fe2000c101924 */
[----:B------:R-:W-:Y:S05]  /*7770*/  EXIT ;  /* 0x000000000000794d */ /* 0x000fea0003800000 */
.L_x_8722:
        /* <DEDUP_REMOVED lines=16> */
.L_x_40024:


//--------------------- .text._ZN2at6native18elementwise_kernelILi128ELi2EZNS0_22gpu_kernel_impl_nocastINS0_13AUnaryFunctorIfffZZZNS0_16fmax_kernel_cudaERNS_18TensorIteratorBaseEENKUlvE_clEvENKUlvE0_clEvEUlffE_EEEEvS5_RKT_EUliE_EEviT1_ --------------------------
	.section	.text._ZN2at6native18elementwise_kernelILi128ELi2EZNS0_22gpu_kernel_impl_nocastINS0_13AUnaryFunctorIfffZZZNS0_16fmax_kernel_cudaERNS_18TensorIteratorBaseEENKUlvE_clEvENKUlvE0_clEvEUlffE_EEEEvS5_RKT_EUliE_EEviT1_,"ax",@progbits
	.sectioninfo	@"SHI_REGISTERS=12"
	.align	128
        .global         _ZN2at6native18elementwise_kernelILi128ELi2EZNS0_22gpu_kernel_impl_nocastINS0_13AUnaryFunctorIfffZZZNS0_16fmax_kernel_cudaERNS_18TensorIteratorBaseEENKUlvE_clEvENKUlvE0_clEvEUlffE_EEEEvS5_RKT_EUliE_EEviT1_
        .type           _ZN2at6native18elementwise_kernelILi128ELi2EZNS0_22gpu_kernel_impl_nocastINS0_13AUnaryFunctorIfffZZZNS0_16fmax_kernel_cudaERNS_18TensorIteratorBaseEENKUlvE_clEvENKUlvE0_clEvEUlffE_EEEEvS5_RKT_EUliE_EEviT1_,@function
        .size           _ZN2at6native18elementwise_kernelILi128ELi2EZNS0_22gpu_kernel_impl_nocastINS0_13AUnaryFunctorIfffZZZNS0_16fmax_kernel_cudaERNS_18TensorIteratorBaseEENKUlvE_clEvENKUlvE0_clEvEUlffE_EEEEvS5_RKT_EUliE_EEviT1_,(.L_x_40025 - _ZN2at6native18elementwise_kernelILi128ELi2EZNS0_22gpu_kernel_impl_nocastINS0_13AUnaryFunctorIfffZZZNS0_16fmax_kernel_cudaERNS_18TensorIteratorBaseEENKUlvE_clEvENKUlvE0_clEvEUlffE_EEEEvS5_RKT_EUliE_EEviT1_)
        .other          _ZN2at6native18elementwise_kernelILi128ELi2EZNS0_22gpu_kernel_impl_nocastINS0_13AUnaryFunctorIfffZZZNS0_16fmax_kernel_cudaERNS_18TensorIteratorBaseEENKUlvE_clEvENKUlvE0_clEvEUlffE_EEEEvS5_RKT_EUliE_EEviT1_,@"STO_CUDA_ENTRY STV_DEFAULT"
_ZN2at6native18elementwise_kernelILi128ELi2EZNS0_22gpu_kernel_impl_nocastINS0_13AUnaryFunctorIfffZZZNS0_16fmax_kernel_cudaERNS_18TensorIteratorBaseEENKUlvE_clEvENKUlvE0_clEvEUlffE_EEEEvS5_RKT_EUliE_EEviT1_:
.text._ZN2at6native18elementwise_kernelILi128ELi2EZNS0_22gpu_kernel_impl_nocastINS0_13AUnaryFunctorIfffZZZNS0_16fmax_kernel_cudaERNS_18TensorIteratorBaseEENKUlvE_clEvENKUlvE0_clEvEUlffE_EEEEvS5_RKT_EUliE_EEviT1_:
        /* <DEDUP_REMOVED lines=236> */
.L_x_8725:
[----:B------:R-:W-:-:S04]  /*0ec0*/  IADD3 R4, P0, R3, c[0x0][0x368], RZ ;  /* 0x0000da0003047a10 */ /* 0x000fc80007f1e0ff */
[----:B------:R-:W-:-:S05]  /*0ed0*/  IADD3.X R5, RZ, c[0x0][0x36c], RZ, P0, !PT ;  /* 0x0000db00ff057a10 */ /* 0x000fca00007fe4ff */
[----:B------:R-:W2:Y:S01]  /*0ee0*/  LDG.E R4, [R4.64] ;  /* 0x0000000404047981 */ /* 0x000ea2000c1e1900 */
[----:B------:R-:W-:Y:S02]  /*0ef0*/  IADD3 R2, P0, R2, c[0x0][0x360], RZ ;  /* 0x0000d80002027a10 */ /* 0x000fe40007f1e0ff */
[----:B------:R-:W-:Y:S02]  /*0f00*/  IADD3 R7, R0, 0x80, RZ ;  /* 0x0000008000077810 */ /* 0x000fe40007ffe0ff */
[----:B------:R-:W-:Y:S02]  /*0f10*/  IADD3.X R3, RZ, c[0x0][0x364], RZ, P0, !PT ;  /* 0x0000d900ff037a10 */ /* 0x000fe400007fe4ff */
[----:B--2---:R-:W-:-:S05]  /*0f20*/  FMNMX.FTZ R9, R4, c[0x0][0x374], !PT ;  /* 0x0000dd0004097a09 */ /* 0x004fca0007810000 */
[----:B------:R0:W-:Y:S02]  /*0f30*/  STG.E [R2.64], R9 ;  /* 0x0000000902007986 */ /* 0x0001e4000c101904 */
.L_x_8724:
[----:B------:R-:W-:Y:S05]  /*0f40*/  BSYNC B0 ;  /* 0x0000000000007941 */ /* 0x000fea0003800000 */
.L_x_8723:
        /* <DEDUP_REMOVED lines=230> */
.L_x_8726:
[----:B------:R-:W-:-:S04]  /*1db0*/  IADD3 R2, P0, R2, c[0x0][0x368], RZ ;  /* 0x0000da0002027a10 */ /* 0x000fc80007f1e0ff */
[----:B------:R-:W-:-:S05]  /*1dc0*/  IADD3.X R3, RZ, c[0x0][0x36c], RZ, P0, !PT ;  /* 0x0000db00ff037a10 */ /* 0x000fca00007fe4ff */
[----:B------:R-:W2:Y:S01]  /*1dd0*/  LDG.E R2, [R2.64] ;  /* 0x0000000402027981 */ /* 0x000ea2000c1e1900 */
[----:B------:R-:W-:-:S04]  /*1de0*/  IADD3 R4, P0, R0, c[0x0][0x360], RZ ;  /* 0x0000d80000047a10 */ /* 0x000fc80007f1e0ff */
[----:B------:R-:W-:Y:S02]  /*1df0*/  IADD3.X R5, RZ, c[0x0][0x364], RZ, P0, !PT ;  /* 0x0000d900ff057a10 */ /* 0x000fe400007fe4ff */
[----:B--2---:R-:W-:-:S05]  /*1e00*/  FMNMX.FTZ R7, R2, c[0x0][0x374], !PT ;  /* 0x0000dd0002077a09 */ /* 0x004fca0007810000 */
[----:B------:R-:W-:Y:S01]  /*1e10*/  STG.E [R4.64], R7 ;  /* 0x0000000704007986 */ /* 0x000fe2000c101904 */
[----:B------:R-:W-:Y:S05]  /*1e20*/  EXIT ;  /* 0x000000000000794d */ /* 0x000fea0003800000 */
.L_x_8727:
        /* <DEDUP_REMOVED lines=13> */
.L_x_40025:


//--------------------- .text._ZN2at6native27unrolled_elementwise_kernelINS0_13AUnaryFunctorIfffZZZNS0_16fmax_kernel_cudaERNS_18TensorIteratorBaseEENKUlvE_clEvENKUlvE0_clEvEUlffE_EESt5arrayIPcLm2EELi4E23TrivialOffsetCalculatorILi1EjESD_NS0_6memory15LoadWithoutCastENSE_16StoreWithoutCastEEEviT_T0_T2_T3_T4_T5_ --------------------------
	.section	.text._ZN2at6native27unrolled_elementwise_kernelINS0_13AUnaryFunctorIfffZZZNS0_16fmax_kernel_cudaERNS_18TensorIteratorBaseEENKUlvE_clEvENKUlvE0_clEvEUlffE_EESt5arrayIPcLm2EELi4E23TrivialOffsetCalculatorILi1EjESD_NS0_6memory15LoadWithoutCastENSE_16StoreWithoutCastEEEviT_T0_T2_T3_T4_T5_,"ax",@progbits
	.sectioninfo	@"SHI_REGISTERS=19"
	.align	128
        .global         _ZN2at6native27unrolled_elementwise_kernelINS0_13AUnaryFunctorIfffZZZNS0_16fmax_kernel_cudaERNS_18TensorIteratorBaseEENKUlvE_clEvENKUlvE0_clEvEUlffE_EESt5arrayIPcLm2EELi4E23TrivialOffsetCalculatorILi1EjESD_NS0_6memory15LoadWithoutCastENSE_16StoreWithoutCastEEEviT_T0_T2_T3_T4_T5_
        .type           _ZN2at6native27unrolled_elementwise_kernelINS0_13AUnaryFunctorIfffZZZNS0_16fmax_kernel_cudaERNS_18TensorIteratorBaseEENKUlvE_clEvENKUlvE0_clEvEUlffE_EESt5arrayIPcLm2EELi4E23TrivialOffsetCalculatorILi1EjESD_NS0_6memory15LoadWithoutCastENSE_16StoreWithoutCastEEEviT_T0_T2_T3_T4_T5_,@function
        .size           _ZN2at6native27unrolled_elementwise_kernelINS0_13AUnaryFunctorIfffZZZNS0_16fmax_kernel_cudaERNS_18TensorIteratorBaseEENKUlvE_clEvENKUlvE0_clEvEUlffE_EESt5arrayIPcLm2EELi4E23TrivialOffsetCalculatorILi1EjESD_NS0_6memory15LoadWithoutCastENSE_16StoreWithoutCastEEEviT_T0_T2_T3_T4_T5_,(.L_x_40026 - _ZN2at6native27unrolled_elementwise_kernelINS0_13AUnaryFunctorIfffZZZNS0_16fmax_kernel_cudaERNS_18TensorIteratorBaseEENKUlvE_clEvENKUlvE0_clEvEUlffE_EESt5arrayIPcLm2EELi4E23TrivialOffsetCalculatorILi1EjESD_NS0_6memory15LoadWithoutCastENSE_16StoreWithoutCastEEEviT_T0_T2_T3_T4_T5_)
        .other          _ZN2at6native27unrolled_elementwise_kernelINS0_13AUnaryFunctorIfffZZZNS0_16fmax_kernel_cudaERNS_18TensorIteratorBaseEENKUlvE_clEvENKUlvE0_clEvEUlffE_EESt5arrayIPcLm2EELi4E23TrivialOffsetCalculatorILi1EjESD_NS0_6memory15LoadWithoutCastENSE_16StoreWithoutCastEEEviT_T0_T2_T3_T4_T5_,@"STO_CUDA_ENTRY STV_DEFAULT"
_ZN2at6native27unrolled_elementwise_kernelINS0_13AUnaryFunctorIfffZZZNS0_16fmax_kernel_cudaERNS_18TensorIteratorBaseEENKUlvE_clEvENKUlvE0_clEvEUlffE_EESt5arrayIPcLm2EELi4E23TrivialOffsetCalculatorILi1EjESD_NS0_6memory15LoadWithoutCastENSE_16StoreWithoutCastEEEviT_T0_T2_T3_T4_T5_:
.text._ZN2at6native27unrolled_elementwise_kernelINS0_13AUnaryFunctorIfffZZZNS0_16fmax_kernel_cudaERNS_18TensorIteratorBaseEENKUlvE_clEvENKUlvE0_clEvEUlffE_EESt5arrayIPcLm2EELi4E23TrivialOffsetCalculatorILi1EjESD_NS0_6memory15LoadWithoutCastENSE_16StoreWithoutCastEEEviT_T0_T2_T3_T4_T5_:
        /* <DEDUP_REMOVED lines=45> */
[----:B--2---:R-:W-:-:S05]  /*02d0*/  @!P0 FMNMX.FTZ R3, R3, c[0x0][0x168], !PT ;  /* 0x00005a0003038a09 */ /* 0x004fca0007810000 */
[----:B------:R0:W-:Y:S04]  /*02e0*/  @!P0 STG.E [R8.64], R3 ;  /* 0x0000000308008986 */ /* 0x0001e8000c101904 */
[----:B---3--:R-:W-:Y:S02]  /*02f0*/  @!P1 FMNMX.FTZ R13, R12, c[0x0][0x168], !PT ;  /* 0x00005a000c0d9a09 */ /* 0x008fe40007810000 */
[----:B------:R-:W-:Y:S01]  /*0300*/  @!P2 FMNMX.FTZ R15, R14, c[0x0][0x168], !PT ;  /* 0x00005a000e0faa09 */ /* 0x000fe20007810000 */
        /* <DEDUP_REMOVED lines=11> */
.L_x_8729:
[----:B0-----:R-:W-:Y:S05]  /*03c0*/  BSYNC B0 ;  /* 0x0000000000007941 */ /* 0x001fea0003800000 */
.L_x_8728:
[-C--:B------:R-:W-:Y:S02]  /*03d0*/  ISETP.GE.AND P1, PT, R5, R2.reuse, PT ;  /* 0x000000020500720c */ /* 0x080fe40003f26270 */
[----:B------:R-:W-:-:S11]  /*03e0*/  ISETP.GE.AND P0, PT, R11, R2, PT ;  /* 0x000000020b00720c */ /* 0x000fd60003f06270 */
[----:B------:R-:W-:Y:S05]  /*03f0*/  @P1 EXIT ;  /* 0x000000000000194d */ /* 0x000fea0003800000 */
[----:B------:R-:W-:Y:S01]  /*0400*/  LEA R2, R0, R5, 0x9 ;  /* 0x0000000500027211 */ /* 0x000fe200078e48ff */
[----:B------:R-:W-:Y:S01]  /*0410*/  IMAD.MOV.U32 R3, RZ, RZ, 0x4 ;  /* 0x00000004ff037424 */ /* 0x000fe200078e00ff */
[----:B-----5:R-:W-:-:S03]  /*0420*/  @!P0 FMNMX.FTZ R5, R4, c[0x0][0x168], !PT ;  /* 0x00005a0004058a09 */ /* 0x020fc60007810000 */
[----:B------:R-:W-:-:S05]  /*0430*/  IMAD.WIDE.U32 R2, R2, R3, c[0x0][0x170] ;  /* 0x00005c0002027625 */ /* 0x000fca00078e0003 */
[----:B------:R-:W-:Y:S01]  /*0440*/  STG.E [R2.64], R5 ;  /* 0x0000000502007986 */ /* 0x000fe2000c101904 */
[----:B------:R-:W-:Y:S05]  /*0450*/  EXIT ;  /* 0x000000000000794d */ /* 0x000fea0003800000 */
.L_x_8730:
        /* <DEDUP_REMOVED lines=10> */
.L_x_40026:


//--------------------- .text._ZN2at6native29vectorized_elementwise_kernelILi2ENS0_13AUnaryFunctorIfffZZZNS0_16fmax_kernel_cudaERNS_18TensorIteratorBaseEENKUlvE_clEvENKUlvE0_clEvEUlffE_EESt5arrayIPcLm2EEEEviT0_T1_ --------------------------
	.section	.text._ZN2at6native29vectorized_elementwise_kernelILi2ENS0_13AUnaryFunctorIfffZZZNS0_16fmax_kernel_cudaERNS_18TensorIteratorBaseEENKUlvE_clEvENKUlvE0_clEvEUlffE_EESt5arrayIPcLm2EEEEviT0_T1_,"ax",@progbits
	.sectioninfo	@"SHI_REGISTERS=30"
	.align	128
        .global         _ZN2at6native29vectorized_elementwise_kernelILi2ENS0_13AUnaryFunctorIfffZZZNS0_16fmax_kernel_cudaERNS_18TensorIteratorBaseEENKUlvE_clEvENKUlvE0_clEvEUlffE_EESt5arrayIPcLm2EEEEviT0_T1_
        .type           _ZN2at6native29vectorized_elementwise_kernelILi2ENS0_13AUnaryFunctorIfffZZZNS0_16fmax_kernel_cudaERNS_18TensorIteratorBaseEENKUlvE_clEvENKUlvE0_clEvEUlffE_EESt5arrayIPcLm2EEEEviT0_T1_,@function
        .size           _ZN2at6native29vectorized_elementwise_kernelILi2ENS0_13AUnaryFunctorIfffZZZNS0_16fmax_kernel_cudaERNS_18TensorIteratorBaseEENKUlvE_clEvENKUlvE0_clEvEUlffE_EESt5arrayIPcLm2EEEEviT0_T1_,(.L_x_40027 - _ZN2at6native29vectorized_elementwise_kernelILi2ENS0_13AUnaryFunctorIfffZZZNS0_16fmax_kernel_cudaERNS_18TensorIteratorBaseEENKUlvE_clEvENKUlvE0_clEvEUlffE_EESt5arrayIPcLm2EEEEviT0_T1_)
        .other          _ZN2at6native29vectorized_elementwise_kernelILi2ENS0_13AUnaryFunctorIfffZZZNS0_16fmax_kernel_cudaERNS_18TensorIteratorBaseEENKUlvE_clEvENKUlvE0_clEvEUlffE_EESt5arrayIPcLm2EEEEviT0_T1_,@"STO_CUDA_ENTRY STV_DEFAULT"
_ZN2at6native29vectorized_elementwise_kernelILi2ENS0_13AUnaryFunctorIfffZZZNS0_16fmax_kernel_cudaERNS_18TensorIteratorBaseEENKUlvE_clEvENKUlvE0_clEvEUlffE_EESt5arrayIPcLm2EEEEviT0_T1_:
.text._ZN2at6native29vectorized_elementwise_kernelILi2ENS0_13AUnaryFunctorIfffZZZNS0_16fmax_kernel_cudaERNS_18TensorIteratorBaseEENKUlvE_clEvENKUlvE0_clEvEUlffE_EESt5arrayIPcLm2EEEEviT0_T1_:
        /* <DEDUP_REMOVED lines=17> */
[----:B--2---:R-:W-:Y:S02]  /*0110*/  FMNMX.FTZ R7, R7, c[0x0][0x168], !PT ;  /* 0x00005a0007077a09 */ /* 0x004fe40007810000 */
[----:B------:R-:W-:Y:S02]  /*0120*/  FMNMX.FTZ R6, R6, c[0x0][0x168], !PT ;  /* 0x00005a0006067a09 */ /* 0x000fe40007810000 */
[----:B---3--:R-:W-:Y:S02]  /*0130*/  FMNMX.FTZ R9, R9, c[0x0][0x168], !PT ;  /* 0x00005a0009097a09 */ /* 0x008fe40007810000 */
[----:B------:R-:W-:Y:S01]  /*0140*/  FMNMX.FTZ R8, R8, c[0x0][0x168], !PT ;  /* 0x00005a0008087a09 */ /* 0x000fe20007810000 */
[----:B------:R-:W-:Y:S01]  /*0150*/  STG.E.64 [R4.64], R6 ;  /* 0x0000000604007986 */ /* 0x000fe2000c101b04 */
[----:B----4-:R-:W-:Y:S02]  /*0160*/  FMNMX.FTZ R11, R11, c[0x0][0x168], !PT ;  /* 0x00005a000b0b7a09 */ /* 0x010fe40007810000 */
[----:B------:R-:W-:Y:S01]  /*0170*/  FMNMX.FTZ R10, R10, c[0x0][0x168], !PT ;  /* 0x00005a000a0a7a09 */ /* 0x000fe20007810000 */
[----:B------:R-:W-:Y:S01]  /*0180*/  STG.E.64 [R4.64+0x400], R8 ;  /* 0x0004000804007986 */ /* 0x000fe2000c101b04 */
[----:B-----5:R-:W-:-:S02]  /*0190*/  FMNMX.FTZ R13, R13, c[0x0][0x168], !PT ;  /* 0x00005a000d0d7a09 */ /* 0x020fc40007810000 */
[----:B------:R-:W-:Y:S01]  /*01a0*/  FMNMX.FTZ R12, R12, c[0x0][0x168], !PT ;  /* 0x00005a000c0c7a09 */ /* 0x000fe20007810000 */
[----:B------:R-:W-:Y:S04]  /*01b0*/  STG.E.64 [R4.64+0x800], R10 ;  /* 0x0008000a04007986 */ /* 0x000fe8000c101b04 */
[----:B------:R-:W-:Y:S01]  /*01c0*/  STG.E.64 [R4.64+0xc00], R12 ;  /* 0x000c000c04007986 */ /* 0x000fe2000c101b04 */
[----:B------:R-:W-:Y:S05]  /*01d0*/  EXIT ;  /* 0x000000000000794d */ /* 0x000fea0003800000 */
.L_x_8731:
        /* <DEDUP_REMOVED lines=73> */
[----:B--2---:R-:W-:-:S05]  /*0670*/  @!P0 FMNMX.FTZ R11, R14, c[0x0][0x168], !PT ;  /* 0x00005a000e0b8a09 */ /* 0x004fca0007810000 */
[----:B------:R0:W-:Y:S01]  /*0680*/  @!P0 STG.E [R2.64], R11 ;  /* 0x0000000b02008986 */ /* 0x0001e2000c101904 */
[-C--:B------:R-:W-:Y:S02]  /*0690*/  ISETP.GE.AND P0, PT, R17, R12.reuse, PT ;  /* 0x0000000c1100720c */ /* 0x080fe40003f06270 */
[----:B---3--:R-:W-:Y:S02]  /*06a0*/  @!P6 FMNMX.FTZ R13, R13, c[0x0][0x168], !PT ;  /* 0x00005a000d0dea09 */ /* 0x008fe40007810000 */
[----:B------:R-:W-:Y:S02]  /*06b0*/  ISETP.GE.AND P6, PT, R9, R12, PT ;  /* 0x0000000c0900720c */ /* 0x000fe40003fc6270 */
[----:B-----5:R-:W-:Y:S02]  /*06c0*/  @!P1 FMNMX.FTZ R15, R15, c[0x0][0x168], !PT ;  /* 0x00005a000f0f9a09 */ /* 0x020fe40007810000 */
[----:B----4-:R-:W-:Y:S02]  /*06d0*/  @!P4 FMNMX.FTZ R21, R21, c[0x0][0x168], !PT ;  /* 0x00005a001515ca09 */ /* 0x010fe40007810000 */
[----:B------:R-:W-:-:S02]  /*06e0*/  @!P2 FMNMX.FTZ R19, R19, c[0x0][0x168], !PT ;  /* 0x00005a001313aa09 */ /* 0x000fc40007810000 */
[----:B------:R-:W-:Y:S02]  /*06f0*/  @!P5 FMNMX.FTZ R18, R18, c[0x0][0x168], !PT ;  /* 0x00005a001212da09 */ /* 0x000fe40007810000 */
[----:B------:R-:W-:-:S03]  /*0700*/  @!P3 FMNMX.FTZ R5, R20, c[0x0][0x168], !PT ;  /* 0x00005a001405ba09 */ /* 0x000fc60007810000 */
[----:B------:R-:W-:Y:S01]  /*0710*/  @!P6 FMNMX.FTZ R16, R16, c[0x0][0x168], !PT ;  /* 0x00005a001010ea09 */ /* 0x000fe20007810000 */
        /* <DEDUP_REMOVED lines=13> */
.L_x_8734:
[----:B0-----:R-:W-:-:S13]  /*07f0*/  ISETP.GE.AND P0, PT, R17, R12, PT ;  /* 0x0000000c1100720c */ /* 0x001fda0003f06270 */
[----:B------:R-:W-:Y:S05]  /*0800*/  @P0 BRA `(.L_x_8736) ;  /* 0x000000c000000947 */ /* 0x000fea0003800000 */
[----:B------:R-:W-:Y:S01]  /*0810*/  IMAD.IADD R2, R0, 0x1, R17 ;  /* 0x0000000100027824 */ /* 0x000fe200078e0211 */
[----:B------:R-:W-:Y:S01]  /*0820*/  IADD3 R17, R17, 0x80, RZ ;  /* 0x0000008011117810 */ /* 0x000fe20007ffe0ff */
[----:B------:R-:W-:-:S04]  /*0830*/  IMAD.MOV.U32 R3, RZ, RZ, 0x4 ;  /* 0x00000004ff037424 */ /* 0x000fc800078e00ff */
[----:B------:R-:W-:-:S05]  /*0840*/  IMAD.WIDE.U32 R2, R2, R3, c[0x0][0x170] ;  /* 0x00005c0002027625 */ /* 0x000fca00078e0003 */
[----:B------:R0:W-:Y:S02]  /*0850*/  STG.E [R2.64], R19 ;  /* 0x0000001302007986 */ /* 0x0001e4000c101904 */
.L_x_8735:
[----:B------:R-:W-:-:S13]  /*0860*/  ISETP.GE.AND P0, PT, R17, R12, PT ;  /* 0x0000000c1100720c */ /* 0x000fda0003f06270 */
[----:B------:R-:W-:Y:S05]  /*0870*/  @P0 BRA `(.L_x_8737) ;  /* 0x000000d000000947 */ /* 0x000fea0003800000 */
[----:B0-----:R-:W-:Y:S01]  /*0880*/  IMAD.IADD R2, R0, 0x1, R17 ;  /* 0x0000000100027824 */ /* 0x001fe200078e0211 */
[----:B------:R-:W-:Y:S01]  /*0890*/  IADD3 R17, R17, 0x80, RZ ;  /* 0x0000008011117810 */ /* 0x000fe20007ffe0ff */
[----:B------:R-:W-:-:S04]  /*08a0*/  IMAD.MOV.U32 R3, RZ, RZ, 0x4 ;  /* 0x00000004ff037424 */ /* 0x000fc800078e00ff */
[----:B------:R-:W-:-:S05]  /*08b0*/  IMAD.WIDE.U32 R2, R2, R3, c[0x0][0x170] ;  /* 0x00005c0002027625 */ /* 0x000fca00078e0003 */
[----:B------:R0:W-:Y:S02]  /*08c0*/  STG.E [R2.64], R5 ;  /* 0x0000000502007986 */ /* 0x0001e4000c101904 */
.L_x_8736:
        /* <DEDUP_REMOVED lines=8> */
.L_x_8737:
[----:B------:R-:W-:Y:S05]  /*0950*/  BSYNC B1 ;  /* 0x0000000000017941 */ /* 0x000fea0003800000 */
.L_x_8733:
[----:B------:R-:W-:-:S13]  /*0960*/  ISETP.GE.AND P0, PT, R17, R12, PT ;  /* 0x0000000c1100720c */ /* 0x000fda0003f06270 */
[----:B0-----:R-:W-:Y:S01]  /*0970*/  @!P0 IMAD.IADD R2, R0, 0x1, R17 ;  /* 0x0000000100028824 */ /* 0x001fe200078e0211 */
[----:B------:R-:W-:Y:S01]  /*0980*/  @!P0 IADD3 R17, R17, 0x80, RZ ;  /* 0x0000008011118810 */ /* 0x000fe20007ffe0ff */
[----:B------:R-:W-:-:S04]  /*0990*/  @!P0 IMAD.MOV.U32 R3, RZ, RZ, 0x4 ;  /* 0x00000004ff038424 */ /* 0x000fc800078e00ff */
[----:B------:R-:W-:-:S05]  /*09a0*/  @!P0 IMAD.WIDE.U32 R2, R2, R3, c[0x0][0x170] ;  /* 0x00005c0002028625 */ /* 0x000fca00078e0003 */
[----:B------:R0:W-:Y:S02]  /*09b0*/  @!P0 STG.E [R2.64], R18 ;  /* 0x0000001202008986 */ /* 0x0001e4000c101904 */
.L_x_8738:
[----:B------:R-:W-:Y:S05]  /*09c0*/  BSYNC B0 ;  /* 0x0000000000007941 */ /* 0x000fea0003800000 */
.L_x_8732:
        /* <DEDUP_REMOVED lines=8> */
.L_x_8739:
        /* <DEDUP_REMOVED lines=11> */
.L_x_40027:


//--------------------- .text._ZN2at6native29vectorized_elementwise_kernelILi4ENS0_13AUnaryFunctorIfffZZZNS0_16fmax_kernel_cudaERNS_18TensorIteratorBaseEENKUlvE_clEvENKUlvE0_clEvEUlffE_EESt5arrayIPcLm2EEEEviT0_T1_ --------------------------
	.section	.text._ZN2at6native29vectorized_elementwise_kernelILi4ENS0_13AUnaryFunctorIfffZZZNS0_16fmax_kernel_cudaERNS_18TensorIteratorBaseEENKUlvE_clEvENKUlvE0_clEvEUlffE_EESt5arrayIPcLm2EEEEviT0_T1_,"ax",@progbits
	.sectioninfo	@"SHI_REGISTERS=30"
	.align	128
        .global         _ZN2at6native29vectorized_elementwise_kernelILi4ENS0_13AUnaryFunctorIfffZZZNS0_16fmax_kernel_cudaERNS_18TensorIteratorBaseEENKUlvE_clEvENKUlvE0_clEvEUlffE_EESt5arrayIPcLm2EEEEviT0_T1_
        .type           _ZN2at6native29vectorized_elementwise_kernelILi4ENS0_13AUnaryFunctorIfffZZZNS0_16fmax_kernel_cudaERNS_18TensorIteratorBaseEENKUlvE_clEvENKUlvE0_clEvEUlffE_EESt5arrayIPcLm2EEEEviT0_T1_,@function
        .size           _ZN2at6native29vectorized_elementwise_kernelILi4ENS0_13AUnaryFunctorIfffZZZNS0_16fmax_kernel_cudaERNS_18TensorIteratorBaseEENKUlvE_clEvENKUlvE0_clEvEUlffE_EESt5arrayIPcLm2EEEEviT0_T1_,(.L_x_40028 - _ZN2at6native29vectorized_elementwise_kernelILi4ENS0_13AUnaryFunctorIfffZZZNS0_16fmax_kernel_cudaERNS_18TensorIteratorBaseEENKUlvE_clEvENKUlvE0_clEvEUlffE_EESt5arrayIPcLm2EEEEviT0_T1_)
        .other          _ZN2at6native29vectorized_elementwise_kernelILi4ENS0_13AUnaryFunctorIfffZZZNS0_16fmax_kernel_cudaERNS_18TensorIteratorBaseEENKUlvE_clEvENKUlvE0_clEvEUlffE_EESt5arrayIPcLm2EEEEviT0_T1_,@"STO_CUDA_ENTRY STV_DEFAULT"
_ZN2at6native29vectorized_elementwise_kernelILi4ENS0_13AUnaryFunctorIfffZZZNS0_16fmax_kernel_cudaERNS_18TensorIteratorBaseEENKUlvE_clEvENKUlvE0_clEvEUlffE_EESt5arrayIPcLm2EEEEviT0_T1_:
.text._ZN2at6native29vectorized_elementwise_kernelILi4ENS0_13AUnaryFunctorIfffZZZNS0_16fmax_kernel_cudaERNS_18TensorIteratorBaseEENKUlvE_clEvENKUlvE0_clEvEUlffE_EESt5arrayIPcLm2EEEEviT0_T1_:
        /* <DEDUP_REMOVED lines=15> */
[----:B--2---:R-:W-:Y:S02]  /*00f0*/  FMNMX.FTZ R7, R7, c[0x0][0x168], !PT ;  /* 0x00005a0007077a09 */ /* 0x004fe40007810000 */
[----:B------:R-:W-:Y:S02]  /*0100*/  FMNMX.FTZ R6, R6, c[0x0][0x168], !PT ;  /* 0x00005a0006067a09 */ /* 0x000fe40007810000 */
[----:B------:R-:W-:Y:S02]  /*0110*/  FMNMX.FTZ R5, R5, c[0x0][0x168], !PT ;  /* 0x00005a0005057a09 */ /* 0x000fe40007810000 */
[----:B------:R-:W-:Y:S02]  /*0120*/  FMNMX.FTZ R4, R4, c[0x0][0x168], !PT ;  /* 0x00005a0004047a09 */ /* 0x000fe40007810000 */
[----:B---3--:R-:W-:Y:S02]  /*0130*/  FMNMX.FTZ R11, R11, c[0x0][0x168], !PT ;  /* 0x00005a000b0b7a09 */ /* 0x008fe40007810000 */
[----:B------:R-:W-:Y:S01]  /*0140*/  FMNMX.FTZ R10, R10, c[0x0][0x168], !PT ;  /* 0x00005a000a0a7a09 */ /* 0x000fe20007810000 */
[----:B------:R-:W-:Y:S01]  /*0150*/  STG.E.128 [R12.64], R4 ;  /* 0x000000040c007986 */ /* 0x000fe2000c101d04 */
[----:B------:R-:W-:-:S02]  /*0160*/  FMNMX.FTZ R9, R9, c[0x0][0x168], !PT ;  /* 0x00005a0009097a09 */ /* 0x000fc40007810000 */
[----:B------:R-:W-:-:S05]  /*0170*/  FMNMX.FTZ R8, R8, c[0x0][0x168], !PT ;  /* 0x00005a0008087a09 */ /* 0x000fca0007810000 */
[----:B------:R-:W-:Y:S01]  /*0180*/  STG.E.128 [R12.64+0x800], R8 ;  /* 0x000800080c007986 */ /* 0x000fe2000c101d04 */
[----:B------:R-:W-:Y:S05]  /*0190*/  EXIT ;  /* 0x000000000000794d */ /* 0x000fea0003800000 */
.L_x_8740:
        /* <DEDUP_REMOVED lines=97> */
.L_x_8743:
[----:B0-----:R-:W-:-:S13]  /*07b0*/  ISETP.GE.AND P0, PT, R17, R12, PT ;  /* 0x0000000c1100720c */ /* 0x001fda0003f06270 */
[----:B------:R-:W-:Y:S05]  /*07c0*/  @P0 BRA `(.L_x_8745) ;  /* 0x000000c000000947 */ /* 0x000fea0003800000 */
[----:B------:R-:W-:Y:S01]  /*07d0*/  IMAD.IADD R2, R0, 0x1, R17 ;  /* 0x0000000100027824 */ /* 0x000fe200078e0211 */
[----:B------:R-:W-:Y:S01]  /*07e0*/  IADD3 R17, R17, 0x80, RZ ;  /* 0x0000008011117810 */ /* 0x000fe20007ffe0ff */
[----:B------:R-:W-:-:S04]  /*07f0*/  IMAD.MOV.U32 R3, RZ, RZ, 0x4 ;  /* 0x00000004ff037424 */ /* 0x000fc800078e00ff */
[----:B------:R-:W-:-:S05]  /*0800*/  IMAD.WIDE.U32 R2, R2, R3, c[0x0][0x170] ;  /* 0x00005c0002027625 */ /* 0x000fca00078e0003 */
[----:B------:R0:W-:Y:S02]  /*0810*/  STG.E [R2.64], R19 ;  /* 0x0000001302007986 */ /* 0x0001e4000c101904 */
.L_x_8744:
[----:B------:R-:W-:-:S13]  /*0820*/  ISETP.GE.AND P0, PT, R17, R12, PT ;  /* 0x0000000c1100720c */ /* 0x000fda0003f06270 */
[----:B------:R-:W-:Y:S05]  /*0830*/  @P0 BRA `(.L_x_8746) ;  /* 0x000000d000000947 */ /* 0x000fea0003800000 */
[----:B0-----:R-:W-:Y:S01]  /*0840*/  IMAD.IADD R2, R0, 0x1, R17 ;  /* 0x0000000100027824 */ /* 0x001fe200078e0211 */
[----:B------:R-:W-:Y:S01]  /*0850*/  IADD3 R17, R17, 0x80, RZ ;  /* 0x0000008011117810 */ /* 0x000fe20007ffe0ff */
[----:B------:R-:W-:-:S04]  /*0860*/  IMAD.MOV.U32 R3, RZ, RZ, 0x4 ;  /* 0x00000004ff037424 */ /* 0x000fc800078e00ff */
[----:B------:R-:W-:-:S05]  /*0870*/  IMAD.WIDE.U32 R2, R2, R3, c[0x0][0x170] ;  /* 0x00005c0002027625 */ /* 0x000fca00078e0003 */
[----:B------:R0:W-:Y:S02]  /*0880*/  STG.E [R2.64], R5 ;  /* 0x0000000502007986 */ /* 0x0001e4000c101904 */
.L_x_8745:
        /* <DEDUP_REMOVED lines=8> */
.L_x_8746:
[----:B------:R-:W-:Y:S05]  /*0910*/  BSYNC B1 ;  /* 0x0000000000017941 */ /* 0x000fea0003800000 */
.L_x_8742:
[----:B------:R-:W-:-:S13]  /*0920*/  ISETP.GE.AND P0, PT, R17, R12, PT ;  /* 0x0000000c1100720c */ /* 0x000fda0003f06270 */
[----:B0-----:R-:W-:Y:S01]  /*0930*/  @!P0 IMAD.IADD R2, R0, 0x1, R17 ;  /* 0x0000000100028824 */ /* 0x001fe200078e0211 */
[----:B------:R-:W-:Y:S01]  /*0940*/  @!P0 IADD3 R17, R17, 0x80, RZ ;  /* 0x0000008011118810 */ /* 0x000fe20007ffe0ff */
[----:B------:R-:W-:-:S04]  /*0950*/  @!P0 IMAD.MOV.U32 R3, RZ, RZ, 0x4 ;  /* 0x00000004ff038424 */ /* 0x000fc800078e00ff */
[----:B------:R-:W-:-:S05]  /*0960*/  @!P0 IMAD.WIDE.U32 R2, R2, R3, c[0x0][0x170] ;  /* 0x00005c0002028625 */ /* 0x000fca00078e0003 */
[----:B------:R0:W-:Y:S02]  /*0970*/  @!P0 STG.E [R2.64], R18 ;  /* 0x0000001202008986 */ /* 0x0001e4000c101904 */
.L_x_8747:
[----:B------:R-:W-:Y:S05]  /*0980*/  BSYNC B0 ;  /* 0x0000000000007941 */ /* 0x000fea0003800000 */
.L_x_8741:
        /* <DEDUP_REMOVED lines=8> */
.L_x_8748:
        /* <DEDUP_REMOVED lines=15> */
.L_x_40028:


//--------------------- .text._ZN2at6native29vectorized_elementwise_kernelILi8ENS0_13AUnaryFunctorIfffZZZNS0_16fmax_kernel_cudaERNS_18TensorIteratorBaseEENKUlvE_clEvENKUlvE0_clEvEUlffE_EESt5arrayIPcLm2EEEEviT0_T1_ --------------------------
	.section	.text._ZN2at6native29vectorized_elementwise_kernelILi8ENS0_13AUnaryFunctorIfffZZZNS0_16fmax_kernel_cudaERNS_18TensorIteratorBaseEENKUlvE_clEvENKUlvE0_clEvEUlffE_EESt5arrayIPcLm2EEEEviT0_T1_,"ax",@progbits
	.sectioninfo	@"SHI_REGISTERS=4"
	.align	128
        .global         _ZN2at6native29vectorized_elementwise_kernelILi8ENS0_13AUnaryFunctorIfffZZZNS0_16fmax_kernel_cudaERNS_18TensorIteratorBaseEENKUlvE_clEvENKUlvE0_clEvEUlffE_EESt5arrayIPcLm2EEEEviT0_T1_
        .type           _ZN2at6native29vectorized_elementwise_kernelILi8ENS0_13AUnaryFunctorIfffZZZNS0_16fmax_kernel_cudaERNS_18TensorIteratorBaseEENKUlvE_clEvENKUlvE0_clEvEUlffE_EESt5arrayIPcLm2EEEEviT0_T1_,@function
        .size           _ZN2at6native29vectorized_elementwise_kernelILi8ENS0_13AUnaryFunctorIfffZZZNS0_16fmax_kernel_cudaERNS_18TensorIteratorBaseEENKUlvE_clEvENKUlvE0_clEvEUlffE_EESt5arrayIPcLm2EEEEviT0_T1_,(.L_x_40029 - _ZN2at6native29vectorized_elementwise_kernelILi8ENS0_13AUnaryFunctorIfffZZZNS0_16fmax_kernel_cudaERNS_18TensorIteratorBaseEENKUlvE_clEvENKUlvE0_clEvEUlffE_EESt5arrayIPcLm2EEEEviT0_T1_)
        .other          _ZN2at6native29vectorized_elementwise_kernelILi8ENS0_13AUnaryFunctorIfffZZZNS0_16fmax_kernel_cudaERNS_18TensorIteratorBaseEENKUlvE_clEvENKUlvE0_clEvEUlffE_EESt5arrayIPcLm2EEEEviT0_T1_,@"STO_CUDA_ENTRY STV_DEFAULT"
_ZN2at6native29vectorized_elementwise_kernelILi8ENS0_13AUnaryFunctorIfffZZZNS0_16fmax_kernel_cudaERNS_18TensorIteratorBaseEENKUlvE_clEvENKUlvE0_clEvEUlffE_EESt5arrayIPcLm2EEEEviT0_T1_:
.text._ZN2at6native29vectorized_elementwise_kernelILi8ENS0_13AUnaryFunctorIfffZZZNS0_16fmax_kernel_cudaERNS_18TensorIteratorBaseEENKUlvE_clEvENKUlvE0_clEvEUlffE_EESt5arrayIPcLm2EEEEviT0_T1_:
[----:B------:R-:W-:Y:S02]  /*0000*/  MOV R1, c[0x0][0x28] ;  /* 0x00000a0000017a02 */ /* 0x000fe40000000f00 */
[----:B------:R-:W-:Y:S05]  /*0010*/  EXIT ;  /* 0x000000000000794d */ /* 0x000fea0003800000 */
.L_x_8749:
        /* <DEDUP_REMOVED lines=14> */
.L_x_40029:


//--------------------- .text._ZN2at6native18elementwise_kernelILi128ELi4EZNS0_15gpu_kernel_implINS0_13BinaryFunctorIfffZZZNS0_16fmax_kernel_cudaERNS_18TensorIteratorBaseEENKUlvE_clEvENKUlvE0_clEvEUlffE_EEEEvS5_RKT_EUliE_EEviT1_ --------------------------
	.section	.text._ZN2at6native18elementwise_kernelILi128ELi4EZNS0_15gpu_kernel_implINS0_13BinaryFunctorIfffZZZNS0_16fmax_kernel_cudaERNS_18TensorIteratorBaseEENKUlvE_clEvENKUlvE0_clEvEUlffE_EEEEvS5_RKT_EUliE_EEviT1_,"ax",@progbits
	.sectioninfo	@"SHI_REGISTERS=26"
	.align	128
        .global         _ZN2at6native18elementwise_kernelILi128ELi4EZNS0_15gpu_kernel_implINS0_13BinaryFunctorIfffZZZNS0_16fmax_kernel_cudaERNS_18TensorIteratorBaseEENKUlvE_clEvENKUlvE0_clEvEUlffE_EEEEvS5_RKT_EUliE_EEviT1_
        .type           _ZN2at6native18elementwise_kernelILi128ELi4EZNS0_15gpu_kernel_implINS0_13BinaryFunctorIfffZZZNS0_16fmax_kernel_cudaERNS_18TensorIteratorBaseEENKUlvE_clEvENKUlvE0_clEvEUlffE_EEEEvS5_RKT_EUliE_EEviT1_,@function
        .size           _ZN2at6native18elementwise_kernelILi128ELi4EZNS0_15gpu_kernel_implINS0_13BinaryFunctorIfffZZZNS0_16fmax_kernel_cudaERNS_18TensorIteratorBaseEENKUlvE_clEvENKUlvE0_clEvEUlffE_EEEEvS5_RKT_EUliE_EEviT1_,(.L_x_40030 - _ZN2at6native18elementwise_kernelILi128ELi4EZNS0_15gpu_kernel_implINS0_13BinaryFunctorIfffZZZNS0_16fmax_kernel_cudaERNS_18TensorIteratorBaseEENKUlvE_clEvENKUlvE0_clEvEUlffE_EEEEvS5_RKT_EUliE_EEviT1_)
        .other          _ZN2at6native18elementwise_kernelILi128ELi4EZNS0_15gpu_kernel_implINS0_13BinaryFunctorIfffZZZNS0_16fmax_kernel_cudaERNS_18TensorIteratorBaseEENKUlvE_clEvENKUlvE0_clEvEUlffE_EEEEvS5_RKT_EUliE_EEviT1_,@"STO_CUDA_ENTRY STV_DEFAULT"
_ZN2at6native18elementwise_kernelILi128ELi4EZNS0_15gpu_kernel_implINS0_13BinaryFunctorIfffZZZNS0_16fmax_kernel_cudaERNS_18TensorIteratorBaseEENKUlvE_clEvENKUlvE0_clEvEUlffE_EEEEvS5_RKT_EUliE_EEviT1_:
.text._ZN2at6native18elementwise_kernelILi128ELi4EZNS0_15gpu_kernel_implINS0_13BinaryFunctorIfffZZZNS0_16fmax_kernel_cudaERNS_18TensorIteratorBaseEENKUlvE_clEvENKUlvE0_clEvEUlffE_EEEEvS5_RKT_EUliE_EEviT1_:
        /* <DEDUP_REMOVED lines=263> */
.L_x_8752:
        /* <DEDUP_REMOVED lines=20> */
.L_x_8757:
[----:B------:R-:W2:Y:S02]  /*11b0*/  LDG.E.U8 R2, [R2.64] ;  /* 0x0000002402027981 */ /* 0x000ea4000c1e1100 */
[----:B--2---:R0:W1:Y:S01]  /*11c0*/  I2F.U16 R23, R2 ;  /* 0x0000000200177306 */ /* 0x0040620000101000 */
[----:B------:R-:W-:Y:S05]  /*11d0*/  BRA `(.L_x_8759) ;  /* 0x00000ca000007947 */ /* 0x000fea0003800000 */
.L_x_8756:
        /* <DEDUP_REMOVED lines=9> */
.L_x_8761:
[----:B------:R-:W2:Y:S02]  /*1270*/  LDG.E R2, [R2.64] ;  /* 0x0000002402027981 */ /* 0x000ea4000c1e1900 */
[----:B--2---:R0:W1:Y:S01]  /*1280*/  I2F R23, R2 ;  /* 0x0000000200177306 */ /* 0x0040620000201400 */
[----:B------:R-:W-:Y:S05]  /*1290*/  BRA `(.L_x_8759) ;  /* 0x00000be000007947 */ /* 0x000fea0003800000 */
.L_x_8760:
[----:B------:R-:W2:Y:S02]  /*12a0*/  LDG.E.U16 R2, [R2.64] ;  /* 0x0000002402027981 */ /* 0x000ea4000c1e1500 */
[----:B--2---:R0:W1:Y:S01]  /*12b0*/  I2F.S16 R23, R2 ;  /* 0x0000000200177306 */ /* 0x0040620000101400 */
[----:B------:R-:W-:Y:S05]  /*12c0*/  BRA `(.L_x_8759) ;  /* 0x00000bb000007947 */ /* 0x000fea0003800000 */
.L_x_8755:
        /* <DEDUP_REMOVED lines=8> */
.L_x_8763:
[----:B------:R-:W2:Y:S02]  /*1350*/  LDG.E.U16 R2, [R2.64] ;  /* 0x0000002402027981 */ /* 0x000ea4000c1e1500 */
[----:B--2---:R-:W-:Y:S01]  /*1360*/  HADD2.F32 R23, -RZ, R2.H0_H0 ;  /* 0x20000002ff177230 */ /* 0x004fe20000004100 */
[----:B------:R-:W-:Y:S05]  /*1370*/  BRA `(.L_x_8759) ;  /* 0x00000b0000007947 */ /* 0x000fea0003800000 */
.L_x_8762:
        /* <DEDUP_REMOVED lines=8> */
.L_x_8765:
[----:B------:R-:W2:Y:S02]  /*1400*/  LDG.E.U16 R2, [R2.64] ;  /* 0x0000002402027981 */ /* 0x000ea4000c1e1500 */
[----:B--2---:R-:W-:Y:S01]  /*1410*/  HADD2.F32 R23, -RZ, R2.H0_H0 ;  /* 0x20000002ff177230 */ /* 0x004fe20000004100 */
[----:B------:R-:W-:Y:S05]  /*1420*/  BRA `(.L_x_8759) ;  /* 0x00000a5000007947 */ /* 0x000fea0003800000 */
.L_x_8764:
[----:B------:R-:W2:Y:S02]  /*1430*/  LDG.E.64 R2, [R2.64] ;  /* 0x0000002402027981 */ /* 0x000ea4000c1e1b00 */
[----:B--2---:R-:W0:Y:S01]  /*1440*/  F2F.F32.F64 R23, R2 ;  /* 0x0000000200177310 */ /* 0x004e220000301000 */
[----:B------:R-:W0:-:S14]  /*1450*/  DSETP.GEU.AND P0, PT, |R2|, c[0x2][0x0], PT ;  /* 0x008000000200762a */ /* 0x000e1c0003f0e200 */
[----:B0-----:R-:W-:Y:S01]  /*1460*/  @!P0 FMUL R23, R23, 1.175494350822287508e-38 ;  /* 0x0080000017178820 */ /* 0x001fe20000400000 */
[----:B------:R-:W-:Y:S05]  /*1470*/  BRA `(.L_x_8759) ;  /* 0x00000a0000007947 */ /* 0x000fea0003800000 */
.L_x_8754:
        /* <DEDUP_REMOVED lines=12> */
.L_x_8768:
[----:B------:R-:W2:Y:S02]  /*1540*/  LDG.E.64 R2, [R2.64] ;  /* 0x0000002402027981 */ /* 0x000ea4000c1e1b00 */
[----:B--2---:R-:W0:Y:S01]  /*1550*/  F2F.F32.F64 R23, R2 ;  /* 0x0000000200177310 */ /* 0x004e220000301000 */
[----:B------:R-:W0:-:S14]  /*1560*/  DSETP.GEU.AND P0, PT, |R2|, c[0x2][0x0], PT ;  /* 0x008000000200762a */ /* 0x000e1c0003f0e200 */
[----:B0-----:R-:W-:Y:S01]  /*1570*/  @!P0 FMUL R23, R23, 1.175494350822287508e-38 ;  /* 0x0080000017178820 */ /* 0x001fe20000400000 */
[----:B------:R-:W-:Y:S05]  /*1580*/  BRA `(.L_x_8759) ;  /* 0x000008f000007947 */ /* 0x000fea0003800000 */
.L_x_8767:
        /* <DEDUP_REMOVED lines=26> */
.L_x_8770:
        /* <DEDUP_REMOVED lines=13> */
.L_x_8769:
[----:B------:R-:W2:Y:S02]  /*1800*/  LDG.E.U16 R2, [R2.64] ;  /* 0x0000002402027981 */ /* 0x000ea4000c1e1500 */
[----:B--2---:R-:W-:Y:S01]  /*1810*/  PRMT R23, RZ, 0x5410, R2 ;  /* 0x00005410ff177816 */ /* 0x004fe20000000002 */
[----:B------:R-:W-:Y:S05]  /*1820*/  BRA `(.L_x_8759) ;  /* 0x0000065000007947 */ /* 0x000fea0003800000 */
.L_x_8766:
        /* <DEDUP_REMOVED lines=11> */
.L_x_8773:
        /* <DEDUP_REMOVED lines=20> */
.L_x_8775:
[----:B------:R-:W-:Y:S05]  /*1a20*/  BSYNC B0 ;  /* 0x0000000000007941 */ /* 0x000fea0003800000 */
.L_x_8774:
[----:B------:R-:W-:Y:S01]  /*1a30*/  IMAD.SHL.U32 R2, R2, 0x100000, RZ ;  /* 0x0010000002027824 */ /* 0x000fe200078e00ff */
[----:B------:R-:W-:-:S04]  /*1a40*/  LEA R0, R0, 0x3b800000, 0x17 ;  /* 0x3b80000000007811 */ /* 0x000fc800078eb8ff */
[----:B------:R-:W-:Y:S01]  /*1a50*/  LOP3.LUT R23, R0, R2, R23, 0xfe, !PT ;  /* 0x0000000200177212 */ /* 0x000fe200078efe17 */
[----:B------:R-:W-:Y:S05]  /*1a60*/  BRA `(.L_x_8759) ;  /* 0x0000041000007947 */ /* 0x000fea0003800000 */
.L_x_8772:
        /* <DEDUP_REMOVED lines=20> */
.L_x_8777:
[----:B------:R-:W-:Y:S05]  /*1bb0*/  BSYNC B0 ;  /* 0x0000000000007941 */ /* 0x000fea0003800000 */
.L_x_8776:
[----:B------:R-:W-:Y:S01]  /*1bc0*/  IMAD.SHL.U32 R2, R2, 0x200000, RZ ;  /* 0x0020000002027824 */ /* 0x000fe200078e00ff */
[----:B------:R-:W-:-:S04]  /*1bd0*/  LEA R0, R0, 0x37800000, 0x17 ;  /* 0x3780000000007811 */ /* 0x000fc800078eb8ff */
[----:B------:R-:W-:Y:S01]  /*1be0*/  LOP3.LUT R23, R0, R2, R23, 0xfe, !PT ;  /* 0x0000000200177212 */ /* 0x000fe200078efe17 */
[----:B------:R-:W-:Y:S05]  /*1bf0*/  BRA `(.L_x_8759) ;  /* 0x0000028000007947 */ /* 0x000fea0003800000 */
.L_x_8771:
        /* <DEDUP_REMOVED lines=14> */
.L_x_8758:
        /* <DEDUP_REMOVED lines=21> */
.L_x_8779:
[----:B------:R-:W2:Y:S02]  /*1e30*/  LDG.E.64 R2, [R2.64] ;  /* 0x0000002402027981 */ /* 0x000ea4000c1e1b00 */
[----:B--2---:R0:W1:Y:S01]  /*1e40*/  I2F.U64 R23, R2 ;  /* 0x0000000200177312 */ /* 0x0040620000301000 */
[----:B------:R-:W-:Y:S05]  /*1e50*/  BRA `(.L_x_8759) ;  /* 0x0000002000007947 */ /* 0x000fea0003800000 */
.L_x_8778:
[----:B------:R-:W2:Y:S02]  /*1e60*/  LDG.E R2, [R2.64] ;  /* 0x0000002402027981 */ /* 0x000ea4000c1e1900 */
[----:B--2---:R0:W1:Y:S02]  /*1e70*/  I2F.U32 R23, R2 ;  /* 0x0000000200177306 */ /* 0x0040640000201000 */
.L_x_8759:
[----:B------:R-:W-:Y:S05]  /*1e80*/  BSYNC B6 ;  /* 0x0000000000067941 */ /* 0x000fea0003800000 */
.L_x_8753:
        /* <DEDUP_REMOVED lines=18> */
.L_x_8784:
[----:B------:R-:W2:Y:S02]  /*1fb0*/  LDG.E.U8 R0, [R2.64] ;  /* 0x0000002402007981 */ /* 0x000ea4000c1e1100 */
[----:B--2---:R-:W0:Y:S01]  /*1fc0*/  I2F.U16 R0, R0 ;  /* 0x0000000000007306 */ /* 0x004e220000101000 */
[----:B------:R-:W-:Y:S05]  /*1fd0*/  BRA `(.L_x_8786) ;  /* 0x00000ca000007947 */ /* 0x000fea0003800000 */
.L_x_8783:
        /* <DEDUP_REMOVED lines=9> */
.L_x_8788:
[----:B------:R-:W2:Y:S02]  /*2070*/  LDG.E R0, [R2.64] ;  /* 0x0000002402007981 */ /* 0x000ea4000c1e1900 */
[----:B--2---:R-:W0:Y:S01]  /*2080*/  I2F R0, R0 ;  /* 0x0000000000007306 */ /* 0x004e220000201400 */
[----:B------:R-:W-:Y:S05]  /*2090*/  BRA `(.L_x_8786) ;  /* 0x00000be000007947 */ /* 0x000fea0003800000 */
.L_x_8787:
[----:B------:R-:W2:Y:S02]  /*20a0*/  LDG.E.U16 R0, [R2.64] ;  /* 0x0000002402007981 */ /* 0x000ea4000c1e1500 */
[----:B--2---:R-:W0:Y:S01]  /*20b0*/  I2F.S16 R0, R0 ;  /* 0x0000000000007306 */ /* 0x004e220000101400 */
[----:B------:R-:W-:Y:S05]  /*20c0*/  BRA `(.L_x_8786) ;  /* 0x00000bb000007947 */ /* 0x000fea0003800000 */
.L_x_8782:
        /* <DEDUP_REMOVED lines=8> */
.L_x_8790:
[----:B------:R-:W2:Y:S02]  /*2150*/  LDG.E.U16 R0, [R2.64] ;  /* 0x0000002402007981 */ /* 0x000ea4000c1e1500 */
[----:B--2---:R-:W-:Y:S01]  /*2160*/  HADD2.F32 R0, -RZ, R0.H0_H0 ;  /* 0x20000000ff007230 */ /* 0x004fe20000004100 */
[----:B------:R-:W-:Y:S05]  /*2170*/  BRA `(.L_x_8786) ;  /* 0x00000b0000007947 */ /* 0x000fea0003800000 */
.L_x_8789:
        /* <DEDUP_REMOVED lines=8> */
.L_x_8792:
[----:B------:R-:W2:Y:S02]  /*2200*/  LDG.E.U16 R0, [R2.64] ;  /* 0x0000002402007981 */ /* 0x000ea4000c1e1500 */
[----:B--2---:R-:W-:Y:S01]  /*2210*/  HADD2.F32 R0, -RZ, R0.H0_H0 ;  /* 0x20000000ff007230 */ /* 0x004fe20000004100 */
[----:B------:R-:W-:Y:S05]  /*2220*/  BRA `(.L_x_8786) ;  /* 0x00000a5000007947 */ /* 0x000fea0003800000 */
.L_x_8791:
[----:B------:R-:W2:Y:S02]  /*2230*/  LDG.E.64 R2, [R2.64] ;  /* 0x0000002402027981 */ /* 0x000ea4000c1e1b00 */
[----:B--2---:R-:W0:Y:S01]  /*2240*/  F2F.F32.F64 R0, R2 ;  /* 0x0000000200007310 */ /* 0x004e220000301000 */
[----:B------:R-:W0:-:S14]  /*2250*/  DSETP.GEU.AND P0, PT, |R2|, c[0x2][0x0], PT ;  /* 0x008000000200762a */ /* 0x000e1c0003f0e200 */
[----:B0-----:R-:W-:Y:S01]  /*2260*/  @!P0 FMUL R0, R0, 1.175494350822287508e-38 ;  /* 0x0080000000008820 */ /* 0x001fe20000400000 */
[----:B------:R-:W-:Y:S05]  /*2270*/  BRA `(.L_x_8786) ;  /* 0x00000a0000007947 */ /* 0x000fea0003800000 */
.L_x_8781:
        /* <DEDUP_REMOVED lines=12> */
.L_x_8795:
[----:B------:R-:W2:Y:S02]  /*2340*/  LDG.E.64 R2, [R2.64] ;  /* 0x0000002402027981 */ /* 0x000ea4000c1e1b00 */
[----:B--2---:R-:W0:Y:S01]  /*2350*/  F2F.F32.F64 R0, R2 ;  /* 0x0000000200007310 */ /* 0x004e220000301000 */
[----:B------:R-:W0:-:S14]  /*2360*/  DSETP.GEU.AND P0, PT, |R2|, c[0x2][0x0], PT ;  /* 0x008000000200762a */ /* 0x000e1c0003f0e200 */
[----:B0-----:R-:W-:Y:S01]  /*2370*/  @!P0 FMUL R0, R0, 1.175494350822287508e-38 ;  /* 0x0080000000008820 */ /* 0x001fe20000400000 */
[----:B------:R-:W-:Y:S05]  /*2380*/  BRA `(.L_x_8786) ;  /* 0x000008f000007947 */ /* 0x000fea0003800000 */
.L_x_8794:
        /* <DEDUP_REMOVED lines=26> */
.L_x_8797:
        /* <DEDUP_REMOVED lines=13> */
.L_x_8796:
[----:B------:R-:W2:Y:S02]  /*2600*/  LDG.E.U16 R0, [R2.64] ;  /* 0x0000002402007981 */ /* 0x000ea4000c1e1500 */
[----:B--2---:R-:W-:Y:S01]  /*2610*/  PRMT R0, RZ, 0x5410, R0 ;  /* 0x00005410ff007816 */ /* 0x004fe20000000000 */
[----:B------:R-:W-:Y:S05]  /*2620*/  BRA `(.L_x_8786) ;  /* 0x0000065000007947 */ /* 0x000fea0003800000 */
.L_x_8793:
        /* <DEDUP_REMOVED lines=11> */
.L_x_8800:
        /* <DEDUP_REMOVED lines=20> */
.L_x_8802:
[----:B------:R-:W-:Y:S05]  /*2820*/  BSYNC B0 ;  /* 0x0000000000007941 */ /* 0x000fea0003800000 */
.L_x_8801:
[----:B------:R-:W-:Y:S01]  /*2830*/  LEA R3, R0, 0x3b800000, 0x17 ;  /* 0x3b80000000037811 */ /* 0x000fe200078eb8ff */
[----:B------:R-:W-:-:S05]  /*2840*/  IMAD.SHL.U32 R0, R2, 0x100000, RZ ;  /* 0x0010000002007824 */ /* 0x000fca00078e00ff */
[----:B------:R-:W-:Y:S01]  /*2850*/  LOP3.LUT R0, R3, R0, R4, 0xfe, !PT ;  /* 0x0000000003007212 */ /* 0x000fe200078efe04 */
[----:B------:R-:W-:Y:S05]  /*2860*/  BRA `(.L_x_8786) ;  /* 0x0000041000007947 */ /* 0x000fea0003800000 */
.L_x_8799:
        /* <DEDUP_REMOVED lines=20> */
.L_x_8804:
[----:B------:R-:W-:Y:S05]  /*29b0*/  BSYNC B0 ;  /* 0x0000000000007941 */ /* 0x000fea0003800000 */
.L_x_8803:
[----:B------:R-:W-:Y:S01]  /*29c0*/  LEA R3, R0, 0x37800000, 0x17 ;  /* 0x3780000000037811 */ /* 0x000fe200078eb8ff */
[----:B------:R-:W-:-:S05]  /*29d0*/  IMAD.SHL.U32 R0, R2, 0x200000, RZ ;  /* 0x0020000002007824 */ /* 0x000fca00078e00ff */
[----:B------:R-:W-:Y:S01]  /*29e0*/  LOP3.LUT R0, R3, R0, R4, 0xfe, !PT ;  /* 0x0000000003007212 */ /* 0x000fe200078efe04 */
[----:B------:R-:W-:Y:S05]  /*29f0*/  BRA `(.L_x_8786) ;  /* 0x0000028000007947 */ /* 0x000fea0003800000 */
.L_x_8798:
        /* <DEDUP_REMOVED lines=14> */
.L_x_8785:
        /* <DEDUP_REMOVED lines=21> */
.L_x_8806:
[----:B------:R-:W2:Y:S02]  /*2c30*/  LDG.E.64 R2, [R2.64] ;  /* 0x0000002402027981 */ /* 0x000ea4000c1e1b00 */
[----:B--2---:R0:W2:Y:S01]  /*2c40*/  I2F.U64 R0, R2 ;  /* 0x0000000200007312 */ /* 0x0040a20000301000 */
[----:B------:R-:W-:Y:S05]  /*2c50*/  BRA `(.L_x_8786) ;  /* 0x0000002000007947 */ /* 0x000fea0003800000 */
.L_x_8805:
[----:B------:R-:W2:Y:S02]  /*2c60*/  LDG.E R0, [R2.64] ;  /* 0x0000002402007981 */ /* 0x000ea4000c1e1900 */
[----:B--2---:R-:W0:Y:S02]  /*2c70*/  I2F.U32 R0, R0 ;  /* 0x0000000000007306 */ /* 0x004e240000201000 */
.L_x_8786:
[----:B------:R-:W-:Y:S05]  /*2c80*/  BSYNC B6 ;  /* 0x0000000000067941 */ /* 0x000fea0003800000 */
.L_x_8780:
[----:B------:R-:W3:Y:S01]  /*2c90*/  LDC.U8 R4, c[0x0][0x3e1] ;  /* 0x0000f840ff047b82 */ /* 0x000ee20000000000 */
[----:B012--5:R-:W-:Y:S02]  /*2ca0*/  FMNMX.FTZ R2, R0, R23, !PT ;  /* 0x0000001700027209 */ /* 0x027fe40007810000 */
        /* <DEDUP_REMOVED lines=14> */
.L_x_8810:
[----:B------:R-:W0:Y:S02]  /*2d90*/  F2I.S64.TRUNC R2, R2 ;  /* 0x0000000200027311 */ /* 0x000e24000020d900 */
[----:B0-----:R-:W-:-:S05]  /*2da0*/  IMAD.MOV.U32 R5, RZ, RZ, R2 ;  /* 0x000000ffff057224 */ /* 0x001fca00078e0002 */
[----:B------:R0:W-:Y:S01]  /*2db0*/  STG.E.U8 [R16.64], R5 ;  /* 0x0000000510007986 */ /* 0x0001e2000c101124 */
[----:B------:R-:W-:Y:S05]  /*2dc0*/  BRA `(.L_x_8812) ;  /* 0x00000d3000007947 */ /* 0x000fea0003800000 */
.L_x_8809:
        /* <DEDUP_REMOVED lines=9> */
.L_x_8814:
[----:B------:R-:W0:Y:S02]  /*2e60*/  F2I.FTZ.TRUNC.NTZ R3, R2 ;  /* 0x0000000200037305 */ /* 0x000e24000021f100 */
[----:B0-----:R0:W-:Y:S01]  /*2e70*/  STG.E [R16.64], R3 ;  /* 0x0000000310007986 */ /* 0x0011e2000c101924 */
[----:B------:R-:W-:Y:S05]  /*2e80*/  BRA `(.L_x_8812) ;  /* 0x00000c7000007947 */ /* 0x000fea0003800000 */
.L_x_8813:
[----:B------:R-:W0:Y:S02]  /*2e90*/  F2I.FTZ.TRUNC.NTZ R3, R2 ;  /* 0x0000000200037305 */ /* 0x000e24000021f100 */
[----:B0-----:R0:W-:Y:S01]  /*2ea0*/  STG.E.U16 [R16.64], R3 ;  /* 0x0000000310007986 */ /* 0x0011e2000c101524 */
[----:B------:R-:W-:Y:S05]  /*2eb0*/  BRA `(.L_x_8812) ;  /* 0x00000c4000007947 */ /* 0x000fea0003800000 */
.L_x_8808:
        /* <DEDUP_REMOVED lines=8> */
.L_x_8816:
[----:B------:R-:W-:-:S05]  /*2f40*/  F2FP.PACK_AB R2, RZ, R2 ;  /* 0x00000002ff02723e */ /* 0x000fca00000000ff */
[----:B------:R0:W-:Y:S01]  /*2f50*/  STG.E.U16 [R16.64], R2 ;  /* 0x0000000210007986 */ /* 0x0001e2000c101524 */
[----:B------:R-:W-:Y:S05]  /*2f60*/  BRA `(.L_x_8812) ;  /* 0x00000b9000007947 */ /* 0x000fea0003800000 */
.L_x_8815:
        /* <DEDUP_REMOVED lines=9> */
.L_x_8818:
[----:B------:R-:W-:-:S04]  /*3000*/  F2FP.PACK_AB R3, RZ, R2 ;  /* 0x00000002ff03723e */ /* 0x000fc800000000ff */
[----:B------:R-:W-:-:S05]  /*3010*/  PRMT R3, R3, 0x5410, RZ ;  /* 0x0000541003037816 */ /* 0x000fca00000000ff */
[----:B------:R0:W-:Y:S01]  /*3020*/  STG.E [R16.64], R3 ;  /* 0x0000000310007986 */ /* 0x0001e2000c101924 */
[----:B------:R-:W-:Y:S05]  /*3030*/  BRA `(.L_x_8812) ;  /* 0x00000ac000007947 */ /* 0x000fea0003800000 */
.L_x_8817:
[----:B------:R-:W-:-:S06]  /*3040*/  FMUL.FTZ R2, R2, 1 ;  /* 0x3f80000002027820 */ /* 0x000fcc0000410000 */
[----:B------:R-:W0:Y:S02]  /*3050*/  F2F.F64.F32 R2, R2 ;  /* 0x0000000200027310 */ /* 0x000e240000201800 */
[----:B0-----:R0:W-:Y:S01]  /*3060*/  STG.E.64 [R16.64], R2 ;  /* 0x0000000210007986 */ /* 0x0011e2000c101b24 */
[----:B------:R-:W-:Y:S05]  /*3070*/  BRA `(.L_x_8812) ;  /* 0x00000a8000007947 */ /* 0x000fea0003800000 */
.L_x_8807:
        /* <DEDUP_REMOVED lines=12> */
.L_x_8821:
[----:B------:R-:W-:Y:S01]  /*3140*/  FMUL.FTZ R4, R2, 1 ;  /* 0x3f80000002047820 */ /* 0x000fe20000410000 */
[----:B------:R-:W-:-:S05]  /*3150*/  CS2R R6, SRZ ;  /* 0x0000000000067805 */ /* 0x000fca000001ff00 */
[----:B------:R-:W0:Y:S02]  /*3160*/  F2F.F64.F32 R4, R4 ;  /* 0x0000000400047310 */ /* 0x000e240000201800 */
[----:B0-----:R0:W-:Y:S01]  /*3170*/  STG.E.128 [R16.64], R4 ;  /* 0x0000000410007986 */ /* 0x0011e2000c101d24 */
[----:B------:R-:W-:Y:S05]  /*3180*/  BRA `(.L_x_8812) ;  /* 0x0000097000007947 */ /* 0x000fea0003800000 */
.L_x_8820:
        /* <DEDUP_REMOVED lines=20> */
.L_x_8825:
[----:B------:R-:W-:Y:S05]  /*32d0*/  BSYNC B0 ;  /* 0x0000000000007941 */ /* 0x000fea0003800000 */
.L_x_8824:
[----:B------:R-:W-:-:S05]  /*32e0*/  LOP3.LUT R5, R0, R5, RZ, 0xfc, !PT ;  /* 0x0000000500057212 */ /* 0x000fca00078efcff */
[----:B------:R0:W-:Y:S01]  /*32f0*/  STG.E.U8 [R16.64], R5 ;  /* 0x0000000510007986 */ /* 0x0001e2000c101124 */
[----:B------:R-:W-:Y:S05]  /*3300*/  BRA `(.L_x_8812) ;  /* 0x000007f000007947 */ /* 0x000fea0003800000 */
.L_x_8823:
        /* <DEDUP_REMOVED lines=12> */
.L_x_8827:
[----:B------:R-:W-:Y:S01]  /*33d0*/  IMAD.MOV.U32 R0, RZ, RZ, 0x7f ;  /* 0x0000007fff007424 */ /* 0x000fe200078e00ff */
[----:B------:R-:W-:-:S04]  /*33e0*/  ISETP.GT.U32.AND P0, PT, R4, 0x7f800000, PT ;  /* 0x7f8000000400780c */ /* 0x000fc80003f04070 */
[----:B------:R-:W-:-:S04]  /*33f0*/  SEL R0, R0, 0x7c, P0 ;  /* 0x0000007c00007807 */ /* 0x000fc80000000000 */
.L_x_8828:
[----:B------:R-:W-:Y:S05]  /*3400*/  BSYNC B0 ;  /* 0x0000000000007941 */ /* 0x000fea0003800000 */
.L_x_8826:
[----:B------:R-:W-:-:S04]  /*3410*/  LOP3.LUT R2, R2, 0x80000000, RZ, 0xc0, !PT ;  /* 0x8000000002027812 */ /* 0x000fc800078ec0ff */
[----:B------:R-:W-:-:S04]  /*3420*/  SHF.R.U32.HI R3, RZ, 0x18, R2 ;  /* 0x00000018ff037819 */ /* 0x000fc80000011602 */
[----:B------:R-:W-:-:S05]  /*3430*/  LOP3.LUT R3, R0, R3, RZ, 0xfc, !PT ;  /* 0x0000000300037212 */ /* 0x000fca00078efcff */
[----:B------:R0:W-:Y:S01]  /*3440*/  STG.E.U8 [R16.64], R3 ;  /* 0x0000000310007986 */ /* 0x0001e2000c101124 */
[----:B------:R-:W-:Y:S05]  /*3450*/  BRA `(.L_x_8812) ;  /* 0x000006a000007947 */ /* 0x000fea0003800000 */
.L_x_8822:
[----:B------:R-:W-:-:S05]  /*3460*/  F2FP.BF16.PACK_AB R2, RZ, R2 ;  /* 0x00000002ff02723e */ /* 0x000fca00000010ff */
[----:B------:R0:W-:Y:S01]  /*3470*/  STG.E.U16 [R16.64], R2 ;  /* 0x0000000210007986 */ /* 0x0001e2000c101524 */
[----:B------:R-:W-:Y:S05]  /*3480*/  BRA `(.L_x_8812) ;  /* 0x0000067000007947 */ /* 0x000fea0003800000 */
.L_x_8819:
        /* <DEDUP_REMOVED lines=11> */
.L_x_8831:
        /* <DEDUP_REMOVED lines=16> */
.L_x_8834:
[----:B------:R-:W-:-:S04]  /*3640*/  LOP3.LUT R2, R2, 0x80000000, RZ, 0xc0, !PT ;  /* 0x8000000002027812 */ /* 0x000fc800078ec0ff */
[----:B------:R-:W-:-:S04]  /*3650*/  SHF.R.U32.HI R3, RZ, 0x18, R2 ;  /* 0x00000018ff037819 */ /* 0x000fc80000011602 */
[----:B------:R-:W-:-:S04]  /*3660*/  LOP3.LUT R0, R0, R3, RZ, 0xfc, !PT ;  /* 0x0000000300007212 */ /* 0x000fc800078efcff */
[----:B------:R-:W-:Y:S02]  /*3670*/  PRMT R8, R0, 0x7610, R8 ;  /* 0x0000761000087816 */ /* 0x000fe40000000008 */
.L_x_8833:
[----:B------:R-:W-:Y:S05]  /*3680*/  BSYNC B0 ;  /* 0x0000000000007941 */ /* 0x000fea0003800000 */
.L_x_8832:
[----:B------:R0:W-:Y:S01]  /*3690*/  STG.E.U8 [R16.64], R8 ;  /* 0x0000000810007986 */ /* 0x0001e2000c101124 */
[----:B------:R-:W-:Y:S05]  /*36a0*/  BRA `(.L_x_8812) ;  /* 0x0000045000007947 */ /* 0x000fea0003800000 */
.L_x_8830:
        /* <DEDUP_REMOVED lines=16> */
.L_x_8837:
[----:B------:R-:W-:-:S04]  /*37b0*/  LOP3.LUT R2, R2, 0x80000000, RZ, 0xc0, !PT ;  /* 0x8000000002027812 */ /* 0x000fc800078ec0ff */
[----:B------:R-:W-:-:S04]  /*37c0*/  SHF.R.U32.HI R3, RZ, 0x18, R2 ;  /* 0x00000018ff037819 */ /* 0x000fc80000011602 */
[----:B------:R-:W-:-:S04]  /*37d0*/  LOP3.LUT R0, R0, R3, RZ, 0xfc, !PT ;  /* 0x0000000300007212 */ /* 0x000fc800078efcff */
[----:B------:R-:W-:Y:S02]  /*37e0*/  PRMT R8, R0, 0x7610, R8 ;  /* 0x0000761000087816 */ /* 0x000fe40000000008 */
.L_x_8836:
[----:B------:R-:W-:Y:S05]  /*37f0*/  BSYNC B0 ;  /* 0x0000000000007941 */ /* 0x000fea0003800000 */
.L_x_8835:
[----:B------:R0:W-:Y:S01]  /*3800*/  STG.E.U8 [R16.64], R8 ;  /* 0x0000000810007986 */ /* 0x0001e2000c101124 */
[----:B------:R-:W-:Y:S05]  /*3810*/  BRA `(.L_x_8812) ;  /* 0x000002e000007947 */ /* 0x000fea0003800000 */
.L_x_8829:
        /* <DEDUP_REMOVED lines=21> */
.L_x_8811:
        /* <DEDUP_REMOVED lines=20> */
.L_x_8839:
[----:B------:R-:W0:Y:S02]  /*3ab0*/  F2I.U64.TRUNC R2, R2 ;  /* 0x0000000200027311 */ /* 0x000e24000020d800 */
[----:B0-----:R0:W-:Y:S01]  /*3ac0*/  STG.E.64 [R16.64], R2 ;  /* 0x0000000210007986 */ /* 0x0011e2000c101b24 */
[----:B------:R-:W-:Y:S05]  /*3ad0*/  BRA `(.L_x_8812) ;  /* 0x0000002000007947 */ /* 0x000fea0003800000 */
.L_x_8838:
[----:B------:R-:W0:Y:S02]  /*3ae0*/  F2I.FTZ.U32.TRUNC.NTZ R3, R2 ;  /* 0x0000000200037305 */ /* 0x000e24000021f000 */
[----:B0-----:R0:W-:Y:S02]  /*3af0*/  STG.E [R16.64], R3 ;  /* 0x0000000310007986 */ /* 0x0011e4000c101924 */
.L_x_8812:
[----:B------:R-:W-:-:S05]  /*3b00*/  IMAD R18, R19, 0x200, R18 ;  /* 0x0000020013127824 */ /* 0x000fca00078e0212 */
[----:B------:R-:W-:Y:S02]  /*3b10*/  IADD3 R23, R18, 0x80, RZ ;  /* 0x0000008012177810 */ /* 0x000fe40007ffe0ff */
.L_x_8751:
[----:B------:R-:W-:Y:S05]  /*3b20*/  BSYNC B7 ;  /* 0x0000000000077941 */ /* 0x000fea0003800000 */
.L_x_8750:
        /* <DEDUP_REMOVED lines=258> */
.L_x_8842:
        /* <DEDUP_REMOVED lines=20> */
.L_x_8847:
[----:B------:R-:W2:Y:S02]  /*4c90*/  LDG.E.U8 R2, [R2.64] ;  /* 0x0000002402027981 */ /* 0x000ea4000c1e1100 */
[----:B--2---:R0:W1:Y:S01]  /*4ca0*/  I2F.U16 R19, R2 ;  /* 0x0000000200137306 */ /* 0x0040620000101000 */
[----:B------:R-:W-:Y:S05]  /*4cb0*/  BRA `(.L_x_8849) ;  /* 0x00000ca000007947 */ /* 0x000fea0003800000 */
.L_x_8846:
        /* <DEDUP_REMOVED lines=9> */
.L_x_8851:
[----:B------:R-:W2:Y:S02]  /*4d50*/  LDG.E R2, [R2.64] ;  /* 0x0000002402027981 */ /* 0x000ea4000c1e1900 */
[----:B--2---:R0:W1:Y:S01]  /*4d60*/  I2F R19, R2 ;  /* 0x0000000200137306 */ /* 0x0040620000201400 */
[----:B------:R-:W-:Y:S05]  /*4d70*/  BRA `(.L_x_8849) ;  /* 0x00000be000007947 */ /* 0x000fea0003800000 */
.L_x_8850:
[----:B------:R-:W2:Y:S02]  /*4d80*/  LDG.E.U16 R2, [R2.64] ;  /* 0x0000002402027981 */ /* 0x000ea4000c1e1500 */
[----:B--2---:R0:W1:Y:S01]  /*4d90*/  I2F.S16 R19, R2 ;  /* 0x0000000200137306 */ /* 0x0040620000101400 */
[----:B------:R-:W-:Y:S05]  /*4da0*/  BRA `(.L_x_8849) ;  /* 0x00000bb000007947 */ /* 0x000fea0003800000 */
.L_x_8845:
        /* <DEDUP_REMOVED lines=8> */
.L_x_8853:
[----:B------:R-:W2:Y:S02]  /*4e30*/  LDG.E.U16 R2, [R2.64] ;  /* 0x0000002402027981 */ /* 0x000ea4000c1e1500 */
[----:B--2---:R-:W-:Y:S01]  /*4e40*/  HADD2.F32 R19, -RZ, R2.H0_H0 ;  /* 0x20000002ff137230 */ /* 0x004fe20000004100 */
[----:B------:R-:W-:Y:S05]  /*4e50*/  BRA `(.L_x_8849) ;  /* 0x00000b0000007947 */ /* 0x000fea0003800000 */
.L_x_8852:
        /* <DEDUP_REMOVED lines=8> */
.L_x_8855:
[----:B------:R-:W2:Y:S02]  /*4ee0*/  LDG.E.U16 R2, [R2.64] ;  /* 0x0000002402027981 */ /* 0x000ea4000c1e1500 */
[----:B--2---:R-:W-:Y:S01]  /*4ef0*/  HADD2.F32 R19, -RZ, R2.H0_H0 ;  /* 0x20000002ff137230 */ /* 0x004fe20000004100 */
[----:B------:R-:W-:Y:S05]  /*4f00*/  BRA `(.L_x_8849) ;  /* 0x00000a5000007947 */ /* 0x000fea0003800000 */
.L_x_8854:
[----:B------:R-:W2:Y:S02]  /*4f10*/  LDG.E.64 R2, [R2.64] ;  /* 0x0000002402027981 */ /* 0x000ea4000c1e1b00 */
[----:B--2---:R-:W0:Y:S01]  /*4f20*/  F2F.F32.F64 R19, R2 ;  /* 0x0000000200137310 */ /* 0x004e220000301000 */
[----:B------:R-:W0:-:S14]  /*4f30*/  DSETP.GEU.AND P0, PT, |R2|, c[0x2][0x0], PT ;  /* 0x008000000200762a */ /* 0x000e1c0003f0e200 */
[----:B0-----:R-:W-:Y:S01]  /*4f40*/  @!P0 FMUL R19, R19, 1.175494350822287508e-38 ;  /* 0x0080000013138820 */ /* 0x001fe20000400000 */
[----:B------:R-:W-:Y:S05]  /*4f50*/  BRA `(.L_x_8849) ;  /* 0x00000a0000007947 */ /* 0x000fea0003800000 */
.L_x_8844:
        /* <DEDUP_REMOVED lines=12> */
.L_x_8858:
[----:B------:R-:W2:Y:S02]  /*5020*/  LDG.E.64 R2, [R2.64] ;  /* 0x0000002402027981 */ /* 0x000ea4000c1e1b00 */
[----:B--2---:R-:W0:Y:S01]  /*5030*/  F2F.F32.F64 R19, R2 ;  /* 0x0000000200137310 */ /* 0x004e220000301000 */
[----:B------:R-:W0:-:S14]  /*5040*/  DSETP.GEU.AND P0, PT, |R2|, c[0x2][0x0], PT ;  /* 0x008000000200762a */ /* 0x000e1c0003f0e200 */
[----:B0-----:R-:W-:Y:S01]  /*5050*/  @!P0 FMUL R19, R19, 1.175494350822287508e-38 ;  /* 0x0080000013138820 */ /* 0x001fe20000400000 */
[----:B------:R-:W-:Y:S05]  /*5060*/  BRA `(.L_x_8849) ;  /* 0x000008f000007947 */ /* 0x000fea0003800000 */
.L_x_8857:
        /* <DEDUP_REMOVED lines=26> */
.L_x_8860:
        /* <DEDUP_REMOVED lines=13> */
.L_x_8859:
[----:B------:R-:W2:Y:S02]  /*52e0*/  LDG.E.U16 R2, [R2.64] ;  /* 0x0000002402027981 */ /* 0x000ea4000c1e1500 */
[----:B--2---:R-:W-:Y:S01]  /*52f0*/  PRMT R19, RZ, 0x5410, R2 ;  /* 0x00005410ff137816 */ /* 0x004fe20000000002 */
[----:B------:R-:W-:Y:S05]  /*5300*/  BRA `(.L_x_8849) ;  /* 0x0000065000007947 */ /* 0x000fea0003800000 */
.L_x_8856:
        /* <DEDUP_REMOVED lines=11> */
.L_x_8863:
        /* <DEDUP_REMOVED lines=20> */
.L_x_8865:
[----:B------:R-:W-:Y:S05]  /*5500*/  BSYNC B0 ;  /* 0x0000000000007941 */ /* 0x000fea0003800000 */
.L_x_8864:
[----:B------:R-:W-:Y:S01]  /*5510*/  IMAD.SHL.U32 R2, R2, 0x100000, RZ ;  /* 0x0010000002027824 */ /* 0x000fe200078e00ff */
[----:B------:R-:W-:-:S04]  /*5520*/  LEA R0, R0, 0x3b800000, 0x17 ;  /* 0x3b80000000007811 */ /* 0x000fc800078eb8ff */
[----:B------:R-:W-:Y:S01]  /*5530*/  LOP3.LUT R19, R0, R2, R19, 0xfe, !PT ;  /* 0x0000000200137212 */ /* 0x000fe200078efe13 */
[----:B------:R-:W-:Y:S05]  /*5540*/  BRA `(.L_x_8849) ;  /* 0x0000041000007947 */ /* 0x000fea0003800000 */
.L_x_8862:
        /* <DEDUP_REMOVED lines=20> */
.L_x_8867:
[----:B------:R-:W-:Y:S05]  /*5690*/  BSYNC B0 ;  /* 0x0000000000007941 */ /* 0x000fea0003800000 */
.L_x_8866:
[----:B------:R-:W-:Y:S01]  /*56a0*/  IMAD.SHL.U32 R2, R2, 0x200000, RZ ;  /* 0x0020000002027824 */ /* 0x000fe200078e00ff */
[----:B------:R-:W-:-:S04]  /*56b0*/  LEA R0, R0, 0x37800000, 0x17 ;  /* 0x3780000000007811 */ /* 0x000fc800078eb8ff */
[----:B------:R-:W-:Y:S01]  /*56c0*/  LOP3.LUT R19, R0, R2, R19, 0xfe, !PT ;  /* 0x0000000200137212 */ /* 0x000fe200078efe13 */
[----:B------:R-:W-:Y:S05]  /*56d0*/  BRA `(.L_x_8849) ;  /* 0x0000028000007947 */ /* 0x000fea0003800000 */
.L_x_8861:
        /* <DEDUP_REMOVED lines=14> */
.L_x_8848:
        /* <DEDUP_REMOVED lines=21> */
.L_x_8869:
[----:B------:R-:W2:Y:S02]  /*5910*/  LDG.E.64 R2, [R2.64] ;  /* 0x0000002402027981 */ /* 0x000ea4000c1e1b00 */
[----:B--2---:R0:W1:Y:S01]  /*5920*/  I2F.U64 R19, R2 ;  /* 0x0000000200137312 */ /* 0x0040620000301000 */
[----:B------:R-:W-:Y:S05]  /*5930*/  BRA `(.L_x_8849) ;  /* 0x0000002000007947 */ /* 0x000fea0003800000 */
.L_x_8868:
[----:B------:R-:W2:Y:S02]  /*5940*/  LDG.E R2, [R2.64] ;  /* 0x0000002402027981 */ /* 0x000ea4000c1e1900 */
[----:B--2---:R0:W1:Y:S02]  /*5950*/  I2F.U32 R19, R2 ;  /* 0x0000000200137306 */ /* 0x0040640000201000 */
.L_x_8849:
[----:B------:R-:W-:Y:S05]  /*5960*/  BSYNC B6 ;  /* 0x0000000000067941 */ /* 0x000fea0003800000 */
.L_x_8843:
        /* <DEDUP_REMOVED lines=18> */
.L_x_8874:
[----:B------:R-:W2:Y:S02]  /*5a90*/  LDG.E.U8 R0, [R2.64] ;  /* 0x0000002402007981 */ /* 0x000ea4000c1e1100 */
[----:B--2---:R-:W0:Y:S01]  /*5aa0*/  I2F.U16 R0, R0 ;  /* 0x0000000000007306 */ /* 0x004e220000101000 */
[----:B------:R-:W-:Y:S05]  /*5ab0*/  BRA `(.L_x_8876) ;  /* 0x00000ca000007947 */ /* 0x000fea0003800000 */
.L_x_8873:
        /* <DEDUP_REMOVED lines=9> */
.L_x_8878:
[----:B------:R-:W2:Y:S02]  /*5b50*/  LDG.E R0, [R2.64] ;  /* 0x0000002402007981 */ /* 0x000ea4000c1e1900 */
[----:B--2---:R-:W0:Y:S01]  /*5b60*/  I2F R0, R0 ;  /* 0x0000000000007306 */ /* 0x004e220000201400 */
[----:B------:R-:W-:Y:S05]  /*5b70*/  BRA `(.L_x_8876) ;  /* 0x00000be000007947 */ /* 0x000fea0003800000 */
.L_x_8877:
[----:B------:R-:W2:Y:S02]  /*5b80*/  LDG.E.U16 R0, [R2.64] ;  /* 0x0000002402007981 */ /* 0x000ea4000c1e1500 */
[----:B--2---:R-:W0:Y:S01]  /*5b90*/  I2F.S16 R0, R0 ;  /* 0x0000000000007306 */ /* 0x004e220000101400 */
[----:B------:R-:W-:Y:S05]  /*5ba0*/  BRA `(.L_x_8876) ;  /* 0x00000bb000007947 */ /* 0x000fea0003800000 */
.L_x_8872:
        /* <DEDUP_REMOVED lines=8> */
.L_x_8880:
[----:B------:R-:W2:Y:S02]  /*5c30*/  LDG.E.U16 R0, [R2.64] ;  /* 0x0000002402007981 */ /* 0x000ea4000c1e1500 */
[----:B--2---:R-:W-:Y:S01]  /*5c40*/  HADD2.F32 R0, -RZ, R0.H0_H0 ;  /* 0x20000000ff007230 */ /* 0x004fe20000004100 */
[----:B------:R-:W-:Y:S05]  /*5c50*/  BRA `(.L_x_8876) ;  /* 0x00000b0000007947 */ /* 0x000fea0003800000 */
.L_x_8879:
        /* <DEDUP_REMOVED lines=8> */
.L_x_8882:
[----:B------:R-:W2:Y:S02]  /*5ce0*/  LDG.E.U16 R0, [R2.64] ;  /* 0x0000002402007981 */ /* 0x000ea4000c1e1500 */
[----:B--2---:R-:W-:Y:S01]  /*5cf0*/  HADD2.F32 R0, -RZ, R0.H0_H0 ;  /* 0x20000000ff007230 */ /* 0x004fe20000004100 */
[----:B------:R-:W-:Y:S05]  /*5d00*/  BRA `(.L_x_8876) ;  /* 0x00000a5000007947 */ /* 0x000fea0003800000 */
.L_x_8881:
[----:B------:R-:W2:Y:S02]  /*5d10*/  LDG.E.64 R2, [R2.64] ;  /* 0x0000002402027981 */ /* 0x000ea4000c1e1b00 */
[----:B--2---:R-:W0:Y:S01]  /*5d20*/  F2F.F32.F64 R0, R2 ;  /* 0x0000000200007310 */ /* 0x004e220000301000 */
[----:B------:R-:W0:-:S14]  /*5d30*/  DSETP.GEU.AND P0, PT, |R2|, c[0x2][0x0], PT ;  /* 0x008000000200762a */ /* 0x000e1c0003f0e200 */
[----:B0-----:R-:W-:Y:S01]  /*5d40*/  @!P0 FMUL R0, R0, 1.175494350822287508e-38 ;  /* 0x0080000000008820 */ /* 0x001fe20000400000 */
[----:B------:R-:W-:Y:S05]  /*5d50*/  BRA `(.L_x_8876) ;  /* 0x00000a0000007947 */ /* 0x000fea0003800000 */
.L_x_8871:
        /* <DEDUP_REMOVED lines=12> */
.L_x_8885:
[----:B------:R-:W2:Y:S02]  /*5e20*/  LDG.E.64 R2, [R2.64] ;  /* 0x0000002402027981 */ /* 0x000ea4000c1e1b00 */
[----:B--2---:R-:W0:Y:S01]  /*5e30*/  F2F.F32.F64 R0, R2 ;  /* 0x0000000200007310 */ /* 0x004e220000301000 */
[----:B------:R-:W0:-:S14]  /*5e40*/  DSETP.GEU.AND P0, PT, |R2|, c[0x2][0x0], PT ;  /* 0x008000000200762a */ /* 0x000e1c0003f0e200 */
[----:B0-----:R-:W-:Y:S01]  /*5e50*/  @!P0 FMUL R0, R0, 1.175494350822287508e-38 ;  /* 0x0080000000008820 */ /* 0x001fe20000400000 */
[----:B------:R-:W-:Y:S05]  /*5e60*/  BRA `(.L_x_8876) ;  /* 0x000008f000007947 */ /* 0x000fea0003800000 */
.L_x_8884:
        /* <DEDUP_REMOVED lines=26> */
.L_x_8887:
        /* <DEDUP_REMOVED lines=13> */
.L_x_8886:
[----:B------:R-:W2:Y:S02]  /*60e0*/  LDG.E.U16 R0, [R2.64] ;  /* 0x0000002402007981 */ /* 0x000ea4000c1e1500 */
[----:B--2---:R-:W-:Y:S01]  /*60f0*/  PRMT R0, RZ, 0x5410, R0 ;  /* 0x00005410ff007816 */ /* 0x004fe20000000000 */
[----:B------:R-:W-:Y:S05]  /*6100*/  BRA `(.L_x_8876) ;  /* 0x0000065000007947 */ /* 0x000fea0003800000 */
.L_x_8883:
        /* <DEDUP_REMOVED lines=11> */
.L_x_8890:
        /* <DEDUP_REMOVED lines=20> */
.L_x_8892:
[----:B------:R-:W-:Y:S05]  /*6300*/  BSYNC B0 ;  /* 0x0000000000007941 */ /* 0x000fea0003800000 */
.L_x_8891:
[----:B------:R-:W-:Y:S01]  /*6310*/  LEA R3, R0, 0x3b800000, 0x17 ;  /* 0x3b80000000037811 */ /* 0x000fe200078eb8ff */
[----:B------:R-:W-:-:S05]  /*6320*/  IMAD.SHL.U32 R0, R2, 0x100000, RZ ;  /* 0x0010000002007824 */ /* 0x000fca00078e00ff */
[----:B------:R-:W-:Y:S01]  /*6330*/  LOP3.LUT R0, R3, R0, R4, 0xfe, !PT ;  /* 0x0000000003007212 */ /* 0x000fe200078efe04 */
[----:B------:R-:W-:Y:S05]  /*6340*/  BRA `(.L_x_8876) ;  /* 0x0000041000007947 */ /* 0x000fea0003800000 */
.L_x_8889:
        /* <DEDUP_REMOVED lines=20> */
.L_x_8894:
[----:B------:R-:W-:Y:S05]  /*6490*/  BSYNC B0 ;  /* 0x0000000000007941 */ /* 0x000fea0003800000 */
.L_x_8893:
[----:B------:R-:W-:Y:S01]  /*64a0*/  LEA R3, R0, 0x37800000, 0x17 ;  /* 0x3780000000037811 */ /* 0x000fe200078eb8ff */
[----:B------:R-:W-:-:S05]  /*64b0*/  IMAD.SHL.U32 R0, R2, 0x200000, RZ ;  /* 0x0020000002007824 */ /* 0x000fca00078e00ff */
[----:B------:R-:W-:Y:S01]  /*64c0*/  LOP3.LUT R0, R3, R0, R4, 0xfe, !PT ;  /* 0x0000000003007212 */ /* 0x000fe200078efe04 */
[----:B------:R-:W-:Y:S05]  /*64d0*/  BRA `(.L_x_8876) ;  /* 0x0000028000007947 */ /* 0x000fea0003800000 */
.L_x_8888:
        /* <DEDUP_REMOVED lines=14> */
.L_x_8875:
        /* <DEDUP_REMOVED lines=21> */
.L_x_8896:
[----:B------:R-:W2:Y:S02]  /*6710*/  LDG.E.64 R2, [R2.64] ;  /* 0x0000002402027981 */ /* 0x000ea4000c1e1b00 */
[----:B--2---:R0:W2:Y:S01]  /*6720*/  I2F.U64 R0, R2 ;  /* 0x0000000200007312 */ /* 0x0040a20000301000 */
[----:B------:R-:W-:Y:S05]  /*6730*/  BRA `(.L_x_8876) ;  /* 0x0000002000007947 */ /* 0x000fea0003800000 */
.L_x_8895:
[----:B------:R-:W2:Y:S02]  /*6740*/  LDG.E R0, [R2.64] ;  /* 0x0000002402007981 */ /* 0x000ea4000c1e1900 */
[----:B--2---:R-:W0:Y:S02]  /*6750*/  I2F.U32 R0, R0 ;  /* 0x0000000000007306 */ /* 0x004e240000201000 */
.L_x_8876:
[----:B------:R-:W-:Y:S05]  /*6760*/  BSYNC B6 ;  /* 0x0000000000067941 */ /* 0x000fea0003800000 */
.L_x_8870:
        /* <DEDUP_REMOVED lines=16> */
.L_x_8900:
[----:B------:R-:W0:Y:S02]  /*6870*/  F2I.S64.TRUNC R2, R2 ;  /* 0x0000000200027311 */ /* 0x000e24000020d900 */
[----:B0-----:R-:W-:-:S05]  /*6880*/  IMAD.MOV.U32 R5, RZ, RZ, R2 ;  /* 0x000000ffff057224 */ /* 0x001fca00078e0002 */
[----:B------:R0:W-:Y:S01]  /*6890*/  STG.E.U8 [R16.64], R5 ;  /* 0x0000000510007986 */ /* 0x0001e2000c101124 */
[----:B------:R-:W-:Y:S05]  /*68a0*/  BRA `(.L_x_8902) ;  /* 0x00000d3000007947 */ /* 0x000fea0003800000 */
.L_x_8899:
        /* <DEDUP_REMOVED lines=9> */
.L_x_8904:
[----:B------:R-:W0:Y:S02]  /*6940*/  F2I.FTZ.TRUNC.NTZ R3, R2 ;  /* 0x0000000200037305 */ /* 0x000e24000021f100 */
[----:B0-----:R0:W-:Y:S01]  /*6950*/  STG.E [R16.64], R3 ;  /* 0x0000000310007986 */ /* 0x0011e2000c101924 */
[----:B------:R-:W-:Y:S05]  /*6960*/  BRA `(.L_x_8902) ;  /* 0x00000c7000007947 */ /* 0x000fea0003800000 */
.L_x_8903:
[----:B------:R-:W0:Y:S02]  /*6970*/  F2I.FTZ.TRUNC.NTZ R3, R2 ;  /* 0x0000000200037305 */ /* 0x000e24000021f100 */
[----:B0-----:R0:W-:Y:S01]  /*6980*/  STG.E.U16 [R16.64], R3 ;  /* 0x0000000310007986 */ /* 0x0011e2000c101524 */
[----:B------:R-:W-:Y:S05]  /*6990*/  BRA `(.L_x_8902) ;  /* 0x00000c4000007947 */ /* 0x000fea0003800000 */
.L_x_8898:
        /* <DEDUP_REMOVED lines=8> */
.L_x_8906:
[----:B------:R-:W-:-:S05]  /*6a20*/  F2FP.PACK_AB R2, RZ, R2 ;  /* 0x00000002ff02723e */ /* 0x000fca00000000ff */
[----:B------:R0:W-:Y:S01]  /*6a30*/  STG.E.U16 [R16.64], R2 ;  /* 0x0000000210007986 */ /* 0x0001e2000c101524 */
[----:B------:R-:W-:Y:S05]  /*6a40*/  BRA `(.L_x_8902) ;  /* 0x00000b9000007947 */ /* 0x000fea0003800000 */
.L_x_8905:
        /* <DEDUP_REMOVED lines=9> */
.L_x_8908:
[----:B------:R-:W-:-:S04]  /*6ae0*/  F2FP.PACK_AB R3, RZ, R2 ;  /* 0x00000002ff03723e */ /* 0x000fc800000000ff */
[----:B------:R-:W-:-:S05]  /*6af0*/  PRMT R3, R3, 0x5410, RZ ;  /* 0x0000541003037816 */ /* 0x000fca00000000ff */
[----:B------:R0:W-:Y:S01]  /*6b00*/  STG.E [R16.64], R3 ;  /* 0x0000000310007986 */ /* 0x0001e2000c101924 */
[----:B------:R-:W-:Y:S05]  /*6b10*/  BRA `(.L_x_8902) ;  /* 0x00000ac000007947 */ /* 0x000fea0003800000 */
.L_x_8907:
[----:B------:R-:W-:-:S06]  /*6b20*/  FMUL.FTZ R2, R2, 1 ;  /* 0x3f80000002027820 */ /* 0x000fcc0000410000 */
[----:B------:R-:W0:Y:S02]  /*6b30*/  F2F.F64.F32 R2, R2 ;  /* 0x0000000200027310 */ /* 0x000e240000201800 */
[----:B0-----:R0:W-:Y:S01]  /*6b40*/  STG.E.64 [R16.64], R2 ;  /* 0x0000000210007986 */ /* 0x0011e2000c101b24 */
[----:B------:R-:W-:Y:S05]  /*6b50*/  BRA `(.L_x_8902) ;  /* 0x00000a8000007947 */ /* 0x000fea0003800000 */
.L_x_8897:
        /* <DEDUP_REMOVED lines=12> */
.L_x_8911:
[----:B------:R-:W-:Y:S01]  /*6c20*/  FMUL.FTZ R4, R2, 1 ;  /* 0x3f80000002047820 */ /* 0x000fe20000410000 */
[----:B------:R-:W-:-:S05]  /*6c30*/  CS2R R6, SRZ ;  /* 0x0000000000067805 */ /* 0x000fca000001ff00 */
[----:B------:R-:W0:Y:S02]  /*6c40*/  F2F.F64.F32 R4, R4 ;  /* 0x0000000400047310 */ /* 0x000e240000201800 */
[----:B0-----:R0:W-:Y:S01]  /*6c50*/  STG.E.128 [R16.64], R4 ;  /* 0x0000000410007986 */ /* 0x0011e2000c101d24 */
[----:B------:R-:W-:Y:S05]  /*6c60*/  BRA `(.L_x_8902) ;  /* 0x0000097000007947 */ /* 0x000fea0003800000 */
.L_x_8910:
        /* <DEDUP_REMOVED lines=20> */
.L_x_8915:
[----:B------:R-:W-:Y:S05]  /*6db0*/  BSYNC B0 ;  /* 0x0000000000007941 */ /* 0x000fea0003800000 */
.L_x_8914:
[----:B------:R-:W-:-:S05]  /*6dc0*/  LOP3.LUT R5, R0, R5, RZ, 0xfc, !PT ;  /* 0x0000000500057212 */ /* 0x000fca00078efcff */
[----:B------:R0:W-:Y:S01]  /*6dd0*/  STG.E.U8 [R16.64], R5 ;  /* 0x0000000510007986 */ /* 0x0001e2000c101124 */
[----:B------:R-:W-:Y:S05]  /*6de0*/  BRA `(.L_x_8902) ;  /* 0x000007f000007947 */ /* 0x000fea0003800000 */
.L_x_8913:
        /* <DEDUP_REMOVED lines=12> */
.L_x_8917:
[----:B------:R-:W-:Y:S01]  /*6eb0*/  IMAD.MOV.U32 R0, RZ, RZ, 0x7f ;  /* 0x0000007fff007424 */ /* 0x000fe200078e00ff */
[----:B------:R-:W-:-:S04]  /*6ec0*/  ISETP.GT.U32.AND P0, PT, R4, 0x7f800000, PT ;  /* 0x7f8000000400780c */ /* 0x000fc80003f04070 */
[----:B------:R-:W-:-:S04]  /*6ed0*/  SEL R0, R0, 0x7c, P0 ;  /* 0x0000007c00007807 */ /* 0x000fc80000000000 */
.L_x_8918:
[----:B------:R-:W-:Y:S05]  /*6ee0*/  BSYNC B0 ;  /* 0x0000000000007941 */ /* 0x000fea0003800000 */
.L_x_8916:
[----:B------:R-:W-:-:S04]  /*6ef0*/  LOP3.LUT R2, R2, 0x80000000, RZ, 0xc0, !PT ;  /* 0x8000000002027812 */ /* 0x000fc800078ec0ff */
[----:B------:R-:W-:-:S04]  /*6f00*/  SHF.R.U32.HI R3, RZ, 0x18, R2 ;  /* 0x00000018ff037819 */ /* 0x000fc80000011602 */
[----:B------:R-:W-:-:S05]  /*6f10*/  LOP3.LUT R3, R0, R3, RZ, 0xfc, !PT ;  /* 0x0000000300037212 */ /* 0x000fca00078efcff */
[----:B------:R0:W-:Y:S01]  /*6f20*/  STG.E.U8 [R16.64], R3 ;  /* 0x0000000310007986 */ /* 0x0001e2000c101124 */
[----:B------:R-:W-:Y:S05]  /*6f30*/  BRA `(.L_x_8902) ;  /* 0x000006a000007947 */ /* 0x000fea0003800000 */
.L_x_8912:
[----:B------:R-:W-:-:S05]  /*6f40*/  F2FP.BF16.PACK_AB R2, RZ, R2 ;  /* 0x00000002ff02723e */ /* 0x000fca00000010ff */
[----:B------:R0:W-:Y:S01]  /*6f50*/  STG.E.U16 [R16.64], R2 ;  /* 0x0000000210007986 */ /* 0x0001e2000c101524 */
[----:B------:R-:W-:Y:S05]  /*6f60*/  BRA `(.L_x_8902) ;  /* 0x0000067000007947 */ /* 0x000fea0003800000 */
.L_x_8909:
        /* <DEDUP_REMOVED lines=11> */
.L_x_8921:
        /* <DEDUP_REMOVED lines=16> */
.L_x_8924:
[----:B------:R-:W-:-:S04]  /*7120*/  LOP3.LUT R2, R2, 0x80000000, RZ, 0xc0, !PT ;  /* 0x8000000002027812 */ /* 0x000fc800078ec0ff */
[----:B------:R-:W-:-:S04]  /*7130*/  SHF.R.U32.HI R3, RZ, 0x18, R2 ;  /* 0x00000018ff037819 */ /* 0x000fc80000011602 */
[----:B------:R-:W-:-:S04]  /*7140*/  LOP3.LUT R0, R0, R3, RZ, 0xfc, !PT ;  /* 0x0000000300007212 */ /* 0x000fc800078efcff */
[----:B------:R-:W-:Y:S02]  /*7150*/  PRMT R8, R0, 0x7610, R8 ;  /* 0x0000761000087816 */ /* 0x000fe40000000008 */
.L_x_8923:
[----:B------:R-:W-:Y:S05]  /*7160*/  BSYNC B0 ;  /* 0x0000000000007941 */ /* 0x000fea0003800000 */
.L_x_8922:
[----:B------:R0:W-:Y:S01]  /*7170*/  STG.E.U8 [R16.64], R8 ;  /* 0x0000000810007986 */ /* 0x0001e2000c101124 */
[----:B------:R-:W-:Y:S05]  /*7180*/  BRA `(.L_x_8902) ;  /* 0x0000045000007947 */ /* 0x000fea0003800000 */
.L_x_8920:
        /* <DEDUP_REMOVED lines=16> */
.L_x_8927:
[----:B------:R-:W-:-:S04]  /*7290*/  LOP3.LUT R2, R2, 0x80000000, RZ, 0xc0, !PT ;  /* 0x8000000002027812 */ /* 0x000fc800078ec0ff */
[----:B------:R-:W-:-:S04]  /*72a0*/  SHF.R.U32.HI R3, RZ, 0x18, R2 ;  /* 0x00000018ff037819 */ /* 0x000fc80000011602 */
[----:B------:R-:W-:-:S04]  /*72b0*/  LOP3.LUT R0, R0, R3, RZ, 0xfc, !PT ;  /* 0x0000000300007212 */ /* 0x000fc800078efcff */
[----:B------:R-:W-:Y:S02]  /*72c0*/  PRMT R8, R0, 0x7610, R8 ;  /* 0x0000761000087816 */ /* 0x000fe40000000008 */
.L_x_8926:
[----:B------:R-:W-:Y:S05]  /*72d0*/  BSYNC B0 ;  /* 0x0000000000007941 */ /* 0x000fea0003800000 */
.L_x_8925:
[----:B------:R0:W-:Y:S01]  /*72e0*/  STG.E.U8 [R16.64], R8 ;  /* 0x0000000810007986 */ /* 0x0001e2000c101124 */
[----:B------:R-:W-:Y:S05]  /*72f0*/  BRA `(.L_x_8902) ;  /* 0x000002e000007947 */ /* 0x000fea0003800000 */
.L_x_8919:
        /* <DEDUP_REMOVED lines=21> */
.L_x_8901:
        /* <DEDUP_REMOVED lines=20> */
.L_x_8929:
[----:B------:R-:W0:Y:S02]  /*7590*/  F2I.U64.TRUNC R2, R2 ;  /* 0x0000000200027311 */ /* 0x000e24000020d800 */
[----:B0-----:R0:W-:Y:S01]  /*75a0*/  STG.E.64 [R16.64], R2 ;  /* 0x0000000210007986 */ /* 0x0011e2000c101b24 */
[----:B------:R-:W-:Y:S05]  /*75b0*/  BRA `(.L_x_8902) ;  /* 0x0000002000007947 */ /* 0x000fea0003800000 */
.L_x_8928:
[----:B------:R-:W0:Y:S02]  /*75c0*/  F2I.FTZ.U32.TRUNC.NTZ R3, R2 ;  /* 0x0000000200037305 */ /* 0x000e24000021f000 */
[----:B0-----:R0:W-:Y:S02]  /*75d0*/  STG.E [R16.64], R3 ;  /* 0x0000000310007986 */ /* 0x0011e4000c101924 */
.L_x_8902:
        /* <DEDUP_REMOVED lines=258> */
.L_x_8930:
        /* <DEDUP_REMOVED lines=20> */
.L_x_8935:
[----:B------:R-:W2:Y:S02]  /*8740*/  LDG.E.U8 R2, [R2.64] ;  /* 0x0000002402027981 */ /* 0x000ea4000c1e1100 */
[----:B--2---:R0:W1:Y:S01]  /*8750*/  I2F.U16 R19, R2 ;  /* 0x0000000200137306 */ /* 0x0040620000101000 */
[----:B------:R-:W-:Y:S05]  /*8760*/  BRA `(.L_x_8937) ;  /* 0x00000ca000007947 */ /* 0x000fea0003800000 */
.L_x_8934:
        /* <DEDUP_REMOVED lines=9> */
.L_x_8939:
[----:B------:R-:W2:Y:S02]  /*8800*/  LDG.E R2, [R2.64] ;  /* 0x0000002402027981 */ /* 0x000ea4000c1e1900 */
[----:B--2---:R0:W1:Y:S01]  /*8810*/  I2F R19, R2 ;  /* 0x0000000200137306 */ /* 0x0040620000201400 */
[----:B------:R-:W-:Y:S05]  /*8820*/  BRA `(.L_x_8937) ;  /* 0x00000be000007947 */ /* 0x000fea0003800000 */
.L_x_8938:
[----:B------:R-:W2:Y:S02]  /*8830*/  LDG.E.U16 R2, [R2.64] ;  /* 0x0000002402027981 */ /* 0x000ea4000c1e1500 */
[----:B--2---:R0:W1:Y:S01]  /*8840*/  I2F.S16 R19, R2 ;  /* 0x0000000200137306 */ /* 0x0040620000101400 */
[----:B------:R-:W-:Y:S05]  /*8850*/  BRA `(.L_x_8937) ;  /* 0x00000bb000007947 */ /* 0x000fea0003800000 */
.L_x_8933:
        /* <DEDUP_REMOVED lines=8> */
.L_x_8941:
[----:B------:R-:W2:Y:S02]  /*88e0*/  LDG.E.U16 R2, [R2.64] ;  /* 0x0000002402027981 */ /* 0x000ea4000c1e1500 */
[----:B--2---:R-:W-:Y:S01]  /*88f0*/  HADD2.F32 R19, -RZ, R2.H0_H0 ;  /* 0x20000002ff137230 */ /* 0x004fe20000004100 */
[----:B------:R-:W-:Y:S05]  /*8900*/  BRA `(.L_x_8937) ;  /* 0x00000b0000007947 */ /* 0x000fea0003800000 */
.L_x_8940:
        /* <DEDUP_REMOVED lines=8> */
.L_x_8943:
[----:B------:R-:W2:Y:S02]  /*8990*/  LDG.E.U16 R2, [R2.64] ;  /* 0x0000002402027981 */ /* 0x000ea4000c1e1500 */
[----:B--2---:R-:W-:Y:S01]  /*89a0*/  HADD2.F32 R19, -RZ, R2.H0_H0 ;  /* 0x20000002ff137230 */ /* 0x004fe20000004100 */
[----:B------:R-:W-:Y:S05]  /*89b0*/  BRA `(.L_x_8937) ;  /* 0x00000a5000007947 */ /* 0x000fea0003800000 */
.L_x_8942:
[----:B------:R-:W2:Y:S02]  /*89c0*/  LDG.E.64 R2, [R2.64] ;  /* 0x0000002402027981 */ /* 0x000ea4000c1e1b00 */
[----:B--2---:R-:W0:Y:S01]  /*89d0*/  F2F.F32.F64 R19, R2 ;  /* 0x0000000200137310 */ /* 0x004e220000301000 */
[----:B------:R-:W0:-:S14]  /*89e0*/  DSETP.GEU.AND P0, PT, |R2|, c[0x2][0x0], PT ;  /* 0x008000000200762a */ /* 0x000e1c0003f0e200 */
[----:B0-----:R-:W-:Y:S01]  /*89f0*/  @!P0 FMUL R19, R19, 1.175494350822287508e-38 ;  /* 0x0080000013138820 */ /* 0x001fe20000400000 */
[----:B------:R-:W-:Y:S05]  /*8a00*/  BRA `(.L_x_8937) ;  /* 0x00000a0000007947 */ /* 0x000fea0003800000 */
.L_x_8932:
        /* <DEDUP_REMOVED lines=12> */
.L_x_8946:
[----:B------:R-:W2:Y:S02]  /*8ad0*/  LDG.E.64 R2, [R2.64] ;  /* 0x0000002402027981 */ /* 0x000ea4000c1e1b00 */
[----:B--2---:R-:W0:Y:S01]  /*8ae0*/  F2F.F32.F64 R19, R2 ;  /* 0x0000000200137310 */ /* 0x004e220000301000 */
[----:B------:R-:W0:-:S14]  /*8af0*/  DSETP.GEU.AND P0, PT, |R2|, c[0x2][0x0], PT ;  /* 0x008000000200762a */ /* 0x000e1c0003f0e200 */
[----:B0-----:R-:W-:Y:S01]  /*8b00*/  @!P0 FMUL R19, R19, 1.175494350822287508e-38 ;  /* 0x0080000013138820 */ /* 0x001fe20000400000 */
[----:B------:R-:W-:Y:S05]  /*8b10*/  BRA `(.L_x_8937) ;  /* 0x000008f000007947 */ /* 0x000fea0003800000 */
.L_x_8945:
        /* <DEDUP_REMOVED lines=26> */
.L_x_8948:
        /* <DEDUP_REMOVED lines=13> */
.L_x_8947:
[----:B------:R-:W2:Y:S02]  /*8d90*/  LDG.E.U16 R2, [R2.64] ;  /* 0x0000002402027981 */ /* 0x000ea4000c1e1500 */
[----:B--2---:R-:W-:Y:S01]  /*8da0*/  PRMT R19, RZ, 0x5410, R2 ;  /* 0x00005410ff137816 */ /* 0x004fe20000000002 */
[----:B------:R-:W-:Y:S05]  /*8db0*/  BRA `(.L_x_8937) ;  /* 0x0000065000007947 */ /* 0x000fea0003800000 */
.L_x_8944:
        /* <DEDUP_REMOVED lines=11> */
.L_x_8951:
        /* <DEDUP_REMOVED lines=20> */
.L_x_8953:
[----:B------:R-:W-:Y:S05]  /*8fb0*/  BSYNC B0 ;  /* 0x0000000000007941 */ /* 0x000fea0003800000 */
.L_x_8952:
[----:B------:R-:W-:Y:S01]  /*8fc0*/  IMAD.SHL.U32 R2, R2, 0x100000, RZ ;  /* 0x0010000002027824 */ /* 0x000fe200078e00ff */
[----:B------:R-:W-:-:S04]  /*8fd0*/  LEA R0, R0, 0x3b800000, 0x17 ;  /* 0x3b80000000007811 */ /* 0x000fc800078eb8ff */
[----:B------:R-:W-:Y:S01]  /*8fe0*/  LOP3.LUT R19, R0, R2, R19, 0xfe, !PT ;  /* 0x0000000200137212 */ /* 0x000fe200078efe13 */
[----:B------:R-:W-:Y:S05]  /*8ff0*/  BRA `(.L_x_8937) ;  /* 0x0000041000007947 */ /* 0x000fea0003800000 */
.L_x_8950:
        /* <DEDUP_REMOVED lines=20> */
.L_x_8955:
[----:B------:R-:W-:Y:S05]  /*9140*/  BSYNC B0 ;  /* 0x0000000000007941 */ /* 0x000fea0003800000 */
.L_x_8954:
[----:B------:R-:W-:Y:S01]  /*9150*/  IMAD.SHL.U32 R2, R2, 0x200000, RZ ;  /* 0x0020000002027824 */ /* 0x000fe200078e00ff */
[----:B------:R-:W-:-:S04]  /*9160*/  LEA R0, R0, 0x37800000, 0x17 ;  /* 0x3780000000007811 */ /* 0x000fc800078eb8ff */
[----:B------:R-:W-:Y:S01]  /*9170*/  LOP3.LUT R19, R0, R2, R19, 0xfe, !PT ;  /* 0x0000000200137212 */ /* 0x000fe200078efe13 */
[----:B------:R-:W-:Y:S05]  /*9180*/  BRA `(.L_x_8937) ;  /* 0x0000028000007947 */ /* 0x000fea0003800000 */
.L_x_8949:
        /* <DEDUP_REMOVED lines=14> */
.L_x_8936:
        /* <DEDUP_REMOVED lines=21> */
.L_x_8957:
[----:B------:R-:W2:Y:S02]  /*93c0*/  LDG.E.64 R2, [R2.64] ;  /* 0x0000002402027981 */ /* 0x000ea4000c1e1b00 */
[----:B--2---:R0:W1:Y:S01]  /*93d0*/  I2F.U64 R19, R2 ;  /* 0x0000000200137312 */ /* 0x0040620000301000 */
[----:B------:R-:W-:Y:S05]  /*93e0*/  BRA `(.L_x_8937) ;  /* 0x0000002000007947 */ /* 0x000fea0003800000 */
.L_x_8956:
[----:B------:R-:W2:Y:S02]  /*93f0*/  LDG.E R2, [R2.64] ;  /* 0x0000002402027981 */ /* 0x000ea4000c1e1900 */
[----:B--2---:R0:W1:Y:S02]  /*9400*/  I2F.U32 R19, R2 ;  /* 0x0000000200137306 */ /* 0x0040640000201000 */
.L_x_8937:
[----:B------:R-:W-:Y:S05]  /*9410*/  BSYNC B6 ;  /* 0x0000000000067941 */ /* 0x000fea0003800000 */
.L_x_8931:
        /* <DEDUP_REMOVED lines=18> */
.L_x_8962:
[----:B------:R-:W2:Y:S02]  /*9540*/  LDG.E.U8 R0, [R2.64] ;  /* 0x0000002402007981 */ /* 0x000ea4000c1e1100 */
[----:B--2---:R-:W0:Y:S01]  /*9550*/  I2F.U16 R0, R0 ;  /* 0x0000000000007306 */ /* 0x004e220000101000 */
[----:B------:R-:W-:Y:S05]  /*9560*/  BRA `(.L_x_8964) ;  /* 0x00000ca000007947 */ /* 0x000fea0003800000 */
.L_x_8961:
        /* <DEDUP_REMOVED lines=9> */
.L_x_8966:
[----:B------:R-:W2:Y:S02]  /*9600*/  LDG.E R0, [R2.64] ;  /* 0x0000002402007981 */ /* 0x000ea4000c1e1900 */
[----:B--2---:R-:W0:Y:S01]  /*9610*/  I2F R0, R0 ;  /* 0x0000000000007306 */ /* 0x004e220000201400 */
[----:B------:R-:W-:Y:S05]  /*9620*/  BRA `(.L_x_8964) ;  /* 0x00000be000007947 */ /* 0x000fea0003800000 */
.L_x_8965:
[----:B------:R-:W2:Y:S02]  /*9630*/  LDG.E.U16 R0, [R2.64] ;  /* 0x0000002402007981 */ /* 0x000ea4000c1e1500 */
[----:B--2---:R-:W0:Y:S01]  /*9640*/  I2F.S16 R0, R0 ;  /* 0x0000000000007306 */ /* 0x004e220000101400 */
[----:B------:R-:W-:Y:S05]  /*9650*/  BRA `(.L_x_8964) ;  /* 0x00000bb000007947 */ /* 0x000fea0003800000 */
.L_x_8960:
        /* <DEDUP_REMOVED lines=8> */
.L_x_8968:
[----:B------:R-:W2:Y:S02]  /*96e0*/  LDG.E.U16 R0, [R2.64] ;  /* 0x0000002402007981 */ /* 0x000ea4000c1e1500 */
[----:B--2---:R-:W-:Y:S01]  /*96f0*/  HADD2.F32 R0, -RZ, R0.H0_H0 ;  /* 0x20000000ff007230 */ /* 0x004fe20000004100 */
[----:B------:R-:W-:Y:S05]  /*9700*/  BRA `(.L_x_8964) ;  /* 0x00000b0000007947 */ /* 0x000fea0003800000 */
.L_x_8967:
        /* <DEDUP_REMOVED lines=8> */
.L_x_8970:
[----:B------:R-:W2:Y:S02]  /*9790*/  LDG.E.U16 R0, [R2.64] ;  /* 0x0000002402007981 */ /* 0x000ea4000c1e1500 */
[----:B--2---:R-:W-:Y:S01]  /*97a0*/  HADD2.F32 R0, -RZ, R0.H0_H0 ;  /* 0x20000000ff007230 */ /* 0x004fe20000004100 */
[----:B------:R-:W-:Y:S05]  /*97b0*/  BRA `(.L_x_8964) ;  /* 0x00000a5000007947 */ /* 0x000fea0003800000 */
.L_x_8969:
[----:B------:R-:W2:Y:S02]  /*97c0*/  LDG.E.64 R2, [R2.64] ;  /* 0x0000002402027981 */ /* 0x000ea4000c1e1b00 */
[----:B--2---:R-:W0:Y:S01]  /*97d0*/  F2F.F32.F64 R0, R2 ;  /* 0x0000000200007310 */ /* 0x004e220000301000 */
[----:B------:R-:W0:-:S14]  /*97e0*/  DSETP.GEU.AND P0, PT, |R2|, c[0x2][0x0], PT ;  /* 0x008000000200762a */ /* 0x000e1c0003f0e200 */
[----:B0-----:R-:W-:Y:S01]  /*97f0*/  @!P0 FMUL R0, R0, 1.175494350822287508e-38 ;  /* 0x0080000000008820 */ /* 0x001fe20000400000 */
[----:B------:R-:W-:Y:S05]  /*9800*/  BRA `(.L_x_8964) ;  /* 0x00000a0000007947 */ /* 0x000fea0003800000 */
.L_x_8959:
        /* <DEDUP_REMOVED lines=12> */
.L_x_8973:
[----:B------:R-:W2:Y:S02]  /*98d0*/  LDG.E.64 R2, [R2.64] ;  /* 0x0000002402027981 */ /* 0x000ea4000c1e1b00 */
[----:B--2---:R-:W0:Y:S01]  /*98e0*/  F2F.F32.F64 R0, R2 ;  /* 0x0000000200007310 */ /* 0x004e220000301000 */
[----:B------:R-:W0:-:S14]  /*98f0*/  DSETP.GEU.AND P0, PT, |R2|, c[0x2][0x0], PT ;  /* 0x008000000200762a */ /* 0x000e1c0003f0e200 */
[----:B0-----:R-:W-:Y:S01]  /*9900*/  @!P0 FMUL R0, R0, 1.175494350822287508e-38 ;  /* 0x0080000000008820 */ /* 0x001fe20000400000 */
[----:B------:R-:W-:Y:S05]  /*9910*/  BRA `(.L_x_8964) ;  /* 0x000008f000007947 */ /* 0x000fea0003800000 */
.L_x_8972:
        /* <DEDUP_REMOVED lines=26> */
.L_x_8975:
        /* <DEDUP_REMOVED lines=13> */
.L_x_8974:
[----:B------:R-:W2:Y:S02]  /*9b90*/  LDG.E.U16 R0, [R2.64] ;  /* 0x0000002402007981 */ /* 0x000ea4000c1e1500 */
[----:B--2---:R-:W-:Y:S01]  /*9ba0*/  PRMT R0, RZ, 0x5410, R0 ;  /* 0x00005410ff007816 */ /* 0x004fe20000000000 */
[----:B------:R-:W-:Y:S05]  /*9bb0*/  BRA `(.L_x_8964) ;  /* 0x0000065000007947 */ /* 0x000fea0003800000 */
.L_x_8971:
        /* <DEDUP_REMOVED lines=11> */
.L_x_8978:
        /* <DEDUP_REMOVED lines=20> */
.L_x_8980:
[----:B------:R-:W-:Y:S05]  /*9db0*/  BSYNC B0 ;  /* 0x0000000000007941 */ /* 0x000fea0003800000 */
.L_x_8979:
[----:B------:R-:W-:Y:S01]  /*9dc0*/  LEA R3, R0, 0x3b800000, 0x17 ;  /* 0x3b80000000037811 */ /* 0x000fe200078eb8ff */
[----:B------:R-:W-:-:S05]  /*9dd0*/  IMAD.SHL.U32 R0, R2, 0x100000, RZ ;  /* 0x0010000002007824 */ /* 0x000fca00078e00ff */
[----:B------:R-:W-:Y:S01]  /*9de0*/  LOP3.LUT R0, R3, R0, R4, 0xfe, !PT ;  /* 0x0000000003007212 */ /* 0x000fe200078efe04 */
[----:B------:R-:W-:Y:S05]  /*9df0*/  BRA `(.L_x_8964) ;  /* 0x0000041000007947 */ /* 0x000fea0003800000 */
.L_x_8977:
        /* <DEDUP_REMOVED lines=20> */
.L_x_8982:
[----:B------:R-:W-:Y:S05]  /*9f40*/  BSYNC B0 ;  /* 0x0000000000007941 */ /* 0x000fea0003800000 */
.L_x_8981:
[----:B------:R-:W-:Y:S01]  /*9f50*/  LEA R3, R0, 0x37800000, 0x17 ;  /* 0x3780000000037811 */ /* 0x000fe200078eb8ff */
[----:B------:R-:W-:-:S05]  /*9f60*/  IMAD.SHL.U32 R0, R2, 0x200000, RZ ;  /* 0x0020000002007824 */ /* 0x000fca00078e00ff */
[----:B------:R-:W-:Y:S01]  /*9f70*/  LOP3.LUT R0, R3, R0, R4, 0xfe, !PT ;  /* 0x0000000003007212 */ /* 0x000fe200078efe04 */
[----:B------:R-:W-:Y:S05]  /*9f80*/  BRA `(.L_x_8964) ;  /* 0x0000028000007947 */ /* 0x000fea0003800000 */
.L_x_8976:
        /* <DEDUP_REMOVED lines=14> */
.L_x_8963:
        /* <DEDUP_REMOVED lines=21> */
.L_x_8984:
[----:B------:R-:W2:Y:S02]  /*a1c0*/  LDG.E.64 R2, [R2.64] ;  /* 0x0000002402027981 */ /* 0x000ea4000c1e1b00 */
[----:B--2---:R0:W2:Y:S01]  /*a1d0*/  I2F.U64 R0, R2 ;  /* 0x0000000200007312 */ /* 0x0040a20000301000 */
[----:B------:R-:W-:Y:S05]  /*a1e0*/  BRA `(.L_x_8964) ;  /* 0x0000002000007947 */ /* 0x000fea0003800000 */
.L_x_8983:
[----:B------:R-:W2:Y:S02]  /*a1f0*/  LDG.E R0, [R2.64] ;  /* 0x0000002402007981 */ /* 0x000ea4000c1e1900 */
[----:B--2---:R-:W0:Y:S02]  /*a200*/  I2F.U32 R0, R0 ;  /* 0x0000000000007306 */ /* 0x004e240000201000 */
.L_x_8964:
[----:B------:R-:W-:Y:S05]  /*a210*/  BSYNC B6 ;  /* 0x0000000000067941 */ /* 0x000fea0003800000 */
.L_x_8958:
        /* <DEDUP_REMOVED lines=16> */
.L_x_8988:
[----:B------:R-:W0:Y:S02]  /*a320*/  F2I.S64.TRUNC R2, R2 ;  /* 0x0000000200027311 */ /* 0x000e24000020d900 */
[----:B0-----:R-:W-:-:S05]  /*a330*/  IMAD.MOV.U32 R5, RZ, RZ, R2 ;  /* 0x000000ffff057224 */ /* 0x001fca00078e0002 */
[----:B------:R0:W-:Y:S01]  /*a340*/  STG.E.U8 [R16.64], R5 ;  /* 0x0000000510007986 */ /* 0x0001e2000c101124 */
[----:B------:R-:W-:Y:S05]  /*a350*/  BRA `(.L_x_8990) ;  /* 0x00000d3000007947 */ /* 0x000fea0003800000 */
.L_x_8987:
        /* <DEDUP_REMOVED lines=9> */
.L_x_8992:
[----:B------:R-:W0:Y:S02]  /*a3f0*/  F2I.FTZ.TRUNC.NTZ R3, R2 ;  /* 0x0000000200037305 */ /* 0x000e24000021f100 */
[----:B0-----:R0:W-:Y:S01]  /*a400*/  STG.E [R16.64], R3 ;  /* 0x0000000310007986 */ /* 0x0011e2000c101924 */
[----:B------:R-:W-:Y:S05]  /*a410*/  BRA `(.L_x_8990) ;  /* 0x00000c7000007947 */ /* 0x000fea0003800000 */
.L_x_8991:
[----:B------:R-:W0:Y:S02]  /*a420*/  F2I.FTZ.TRUNC.NTZ R3, R2 ;  /* 0x0000000200037305 */ /* 0x000e24000021f100 */
[----:B0-----:R0:W-:Y:S01]  /*a430*/  STG.E.U16 [R16.64], R3 ;  /* 0x0000000310007986 */ /* 0x0011e2000c101524 */
[----:B------:R-:W-:Y:S05]  /*a440*/  BRA `(.L_x_8990) ;  /* 0x00000c4000007947 */ /* 0x000fea0003800000 */
.L_x_8986:
        /* <DEDUP_REMOVED lines=8> */
.L_x_8994:
[----:B------:R-:W-:-:S05]  /*a4d0*/  F2FP.PACK_AB R2, RZ, R2 ;  /* 0x00000002ff02723e */ /* 0x000fca00000000ff */
[----:B------:R0:W-:Y:S01]  /*a4e0*/  STG.E.U16 [R16.64], R2 ;  /* 0x0000000210007986 */ /* 0x0001e2000c101524 */
[----:B------:R-:W-:Y:S05]  /*a4f0*/  BRA `(.L_x_8990) ;  /* 0x00000b9000007947 */ /* 0x000fea0003800000 */
.L_x_8993:
        /* <DEDUP_REMOVED lines=9> */
.L_x_8996:
[----:B------:R-:W-:-:S04]  /*a590*/  F2FP.PACK_AB R3, RZ, R2 ;  /* 0x00000002ff03723e */ /* 0x000fc800000000ff */
[----:B------:R-:W-:-:S05]  /*a5a0*/  PRMT R3, R3, 0x5410, RZ ;  /* 0x0000541003037816 */ /* 0x000fca00000000ff */
[----:B------:R0:W-:Y:S01]  /*a5b0*/  STG.E [R16.64], R3 ;  /* 0x0000000310007986 */ /* 0x0001e2000c101924 */
[----:B------:R-:W-:Y:S05]  /*a5c0*/  BRA `(.L_x_8990) ;  /* 0x00000ac000007947 */ /* 0x000fea0003800000 */
.L_x_8995:
[----:B------:R-:W-:-:S06]  /*a5d0*/  FMUL.FTZ R2, R2, 1 ;  /* 0x3f80000002027820 */ /* 0x000fcc0000410000 */
[----:B------:R-:W0:Y:S02]  /*a5e0*/  F2F.F64.F32 R2, R2 ;  /* 0x0000000200027310 */ /* 0x000e240000201800 */
[----:B0-----:R0:W-:Y:S01]  /*a5f0*/  STG.E.64 [R16.64], R2 ;  /* 0x0000000210007986 */ /* 0x0011e2000c101b24 */
[----:B------:R-:W-:Y:S05]  /*a600*/  BRA `(.L_x_8990) ;  /* 0x00000a8000007947 */ /* 0x000fea0003800000 */
.L_x_8985:
        /* <DEDUP_REMOVED lines=12> */
.L_x_8999:
[----:B------:R-:W-:Y:S01]  /*a6d0*/  FMUL.FTZ R4, R2, 1 ;  /* 0x3f80000002047820 */ /* 0x000fe20000410000 */
[----:B------:R-:W-:-:S05]  /*a6e0*/  CS2R R6, SRZ ;  /* 0x0000000000067805 */ /* 0x000fca000001ff00 */
[----:B------:R-:W0:Y:S02]  /*a6f0*/  F2F.F64.F32 R4, R4 ;  /* 0x0000000400047310 */ /* 0x000e240000201800 */
[----:B0-----:R0:W-:Y:S01]  /*a700*/  STG.E.128 [R16.64], R4 ;  /* 0x0000000410007986 */ /* 0x0011e2000c101d24 */
[----:B------:R-:W-:Y:S05]  /*a710*/  BRA `(.L_x_8990) ;  /* 0x0000097000007947 */ /* 0x000fea0003800000 */
.L_x_8998:
        /* <DEDUP_REMOVED lines=20> */
.L_x_9003:
[----:B------:R-:W-:Y:S05]  /*a860*/  BSYNC B0 ;  /* 0x0000000000007941 */ /* 0x000fea0003800000 */
.L_x_9002:
[----:B------:R-:W-:-:S05]  /*a870*/  LOP3.LUT R5, R0, R5, RZ, 0xfc, !PT ;  /* 0x0000000500057212 */ /* 0x000fca00078efcff */
[----:B------:R0:W-:Y:S01]  /*a880*/  STG.E.U8 [R16.64], R5 ;  /* 0x0000000510007986 */ /* 0x0001e2000c101124 */
[----:B------:R-:W-:Y:S05]  /*a890*/  BRA `(.L_x_8990) ;  /* 0x000007f000007947 */ /* 0x000fea0003800000 */
.L_x_9001:
        /* <DEDUP_REMOVED lines=12> */
.L_x_9005:
[----:B------:R-:W-:Y:S01]  /*a960*/  IMAD.MOV.U32 R0, RZ, RZ, 0x7f ;  /* 0x0000007fff007424 */ /* 0x000fe200078e00ff */
[----:B------:R-:W-:-:S04]  /*a970*/  ISETP.GT.U32.AND P0, PT, R4, 0x7f800000, PT ;  /* 0x7f8000000400780c */ /* 0x000fc80003f04070 */
[----:B------:R-:W-:-:S04]  /*a980*/  SEL R0, R0, 0x7c, P0 ;  /* 0x0000007c00007807 */ /* 0x000fc80000000000 */
.L_x_9006:
[----:B------:R-:W-:Y:S05]  /*a990*/  BSYNC B0 ;  /* 0x0000000000007941 */ /* 0x000fea0003800000 */
.L_x_9004:
[----:B------:R-:W-:-:S04]  /*a9a0*/  LOP3.LUT R2, R2, 0x80000000, RZ, 0xc0, !PT ;  /* 0x8000000002027812 */ /* 0x000fc800078ec0ff */
[----:B------:R-:W-:-:S04]  /*a9b0*/  SHF.R.U32.HI R3, RZ, 0x18, R2 ;  /* 0x00000018ff037819 */ /* 0x000fc80000011602 */
[----:B------:R-:W-:-:S05]  /*a9c0*/  LOP3.LUT R3, R0, R3, RZ, 0xfc, !PT ;  /* 0x0000000300037212 */ /* 0x000fca00078efcff */
[----:B------:R0:W-:Y:S01]  /*a9d0*/  STG.E.U8 [R16.64], R3 ;  /* 0x0000000310007986 */ /* 0x0001e2000c101124 */
[----:B------:R-:W-:Y:S05]  /*a9e0*/  BRA `(.L_x_8990) ;  /* 0x000006a000007947 */ /* 0x000fea0003800000 */
.L_x_9000:
[----:B------:R-:W-:-:S05]  /*a9f0*/  F2FP.BF16.PACK_AB R2, RZ, R2 ;  /* 0x00000002ff02723e */ /* 0x000fca00000010ff */
[----:B------:R0:W-:Y:S01]  /*aa00*/  STG.E.U16 [R16.64], R2 ;  /* 0x0000000210007986 */ /* 0x0001e2000c101524 */
[----:B------:R-:W-:Y:S05]  /*aa10*/  BRA `(.L_x_8990) ;  /* 0x0000067000007947 */ /* 0x000fea0003800000 */
.L_x_8997:
        /* <DEDUP_REMOVED lines=11> */
.L_x_9009:
        /* <DEDUP_REMOVED lines=16> */
.L_x_9012:
[----:B------:R-:W-:-:S04]  /*abd0*/  LOP3.LUT R2, R2, 0x80000000, RZ, 0xc0, !PT ;  /* 0x8000000002027812 */ /* 0x000fc800078ec0ff */
[----:B------:R-:W-:-:S04]  /*abe0*/  SHF.R.U32.HI R3, RZ, 0x18, R2 ;  /* 0x00000018ff037819 */ /* 0x000fc80000011602 */
[----:B------:R-:W-:-:S04]  /*abf0*/  LOP3.LUT R0, R0, R3, RZ, 0xfc, !PT ;  /* 0x0000000300007212 */ /* 0x000fc800078efcff */
[----:B------:R-:W-:Y:S02]  /*ac00*/  PRMT R8, R0, 0x7610, R8 ;  /* 0x0000761000087816 */ /* 0x000fe40000000008 */
.L_x_9011:
[----:B------:R-:W-:Y:S05]  /*ac10*/  BSYNC B0 ;  /* 0x0000000000007941 */ /* 0x000fea0003800000 */
.L_x_9010:
[----:B------:R0:W-:Y:S01]  /*ac20*/  STG.E.U8 [R16.64], R8 ;  /* 0x0000000810007986 */ /* 0x0001e2000c101124 */
[----:B------:R-:W-:Y:S05]  /*ac30*/  BRA `(.L_x_8990) ;  /* 0x0000045000007947 */ /* 0x000fea0003800000 */
.L_x_9008:
        /* <DEDUP_REMOVED lines=16> */
.L_x_9015:
[----:B------:R-:W-:-:S04]  /*ad40*/  LOP3.LUT R2, R2, 0x80000000, RZ, 0xc0, !PT ;  /* 0x8000000002027812 */ /* 0x000fc800078ec0ff */
[----:B------:R-:W-:-:S04]  /*ad50*/  SHF.R.U32.HI R3, RZ, 0x18, R2 ;  /* 0x00000018ff037819 */ /* 0x000fc80000011602 */
[----:B------:R-:W-:-:S04]  /*ad60*/  LOP3.LUT R0, R0, R3, RZ, 0xfc, !PT ;  /* 0x0000000300007212 */ /* 0x000fc800078efcff */
[----:B------:R-:W-:Y:S02]  /*ad70*/  PRMT R8, R0, 0x7610, R8 ;  /* 0x0000761000087816 */ /* 0x000fe40000000008 */
.L_x_9014:
[----:B------:R-:W-:Y:S05]  /*ad80*/  BSYNC B0 ;  /* 0x0000000000007941 */ /* 0x000fea0003800000 */
.L_x_9013:
[----:B------:R0:W-:Y:S01]  /*ad90*/  STG.E.U8 [R16.64], R8 ;  /* 0x0000000810007986 */ /* 0x0001e2000c101124 */
[----:B------:R-:W-:Y:S05]  /*ada0*/  BRA `(.L_x_8990) ;  /* 0x000002e000007947 */ /* 0x000fea0003800000 */
.L_x_9007:
        /* <DEDUP_REMOVED lines=21> */
.L_x_8989:
        /* <DEDUP_REMOVED lines=20> */
.L_x_9017:
[----:B------:R-:W0:Y:S02]  /*b040*/  F2I.U64.TRUNC R2, R2 ;  /* 0x0000000200027311 */ /* 0x000e24000020d800 */
[----:B0-----:R0:W-:Y:S01]  /*b050*/  STG.E.64 [R16.64], R2 ;  /* 0x0000000210007986 */ /* 0x0011e2000c101b24 */
[----:B------:R-:W-:Y:S05]  /*b060*/  BRA `(.L_x_8990) ;  /* 0x0000002000007947 */ /* 0x000fea0003800000 */
.L_x_9016:
[----:B------:R-:W0:Y:S02]  /*b070*/  F2I.FTZ.U32.TRUNC.NTZ R3, R2 ;  /* 0x0000000200037305 */ /* 0x000e24000021f000 */
[----:B0-----:R0:W-:Y:S02]  /*b080*/  STG.E [R16.64], R3 ;  /* 0x0000000310007986 */ /* 0x0011e4000c101924 */
.L_x_8990:
[----:B------:R-:W-:Y:S02]  /*b090*/  IADD3 R23, R23, 0x80, RZ ;  /* 0x0000008017177810 */ /* 0x000fe40007ffe0ff */
.L_x_8841:
[----:B------:R-:W-:Y:S05]  /*b0a0*/  BSYNC B7 ;  /* 0x0000000000077941 */ /* 0x000fea0003800000 */
.L_x_8840:
        /* <DEDUP_REMOVED lines=257> */
.L_x_9018:
        /* <DEDUP_REMOVED lines=20> */
.L_x_9023:
[----:B------:R-:W2:Y:S02]  /*c200*/  LDG.E.U8 R2, [R2.64] ;  /* 0x0000002402027981 */ /* 0x000ea4000c1e1100 */
[----:B--2---:R0:W1:Y:S01]  /*c210*/  I2F.U16 R19, R2 ;  /* 0x0000000200137306 */ /* 0x0040620000101000 */
[----:B------:R-:W-:Y:S05]  /*c220*/  BRA `(.L_x_9025) ;  /* 0x00000ca000007947 */ /* 0x000fea0003800000 */
.L_x_9022:
        /* <DEDUP_REMOVED lines=9> */
.L_x_9027:
[----:B------:R-:W2:Y:S02]  /*c2c0*/  LDG.E R2, [R2.64] ;  /* 0x0000002402027981 */ /* 0x000ea4000c1e1900 */
[----:B--2---:R0:W1:Y:S01]  /*c2d0*/  I2F R19, R2 ;  /* 0x0000000200137306 */ /* 0x0040620000201400 */
[----:B------:R-:W-:Y:S05]  /*c2e0*/  BRA `(.L_x_9025) ;  /* 0x00000be000007947 */ /* 0x000fea0003800000 */
.L_x_9026:
[----:B------:R-:W2:Y:S02]  /*c2f0*/  LDG.E.U16 R2, [R2.64] ;  /* 0x0000002402027981 */ /* 0x000ea4000c1e1500 */
[----:B--2---:R0:W1:Y:S01]  /*c300*/  I2F.S16 R19, R2 ;  /* 0x0000000200137306 */ /* 0x0040620000101400 */
[----:B------:R-:W-:Y:S05]  /*c310*/  BRA `(.L_x_9025) ;  /* 0x00000bb000007947 */ /* 0x000fea0003800000 */
.L_x_9021:
        /* <DEDUP_REMOVED lines=8> */
.L_x_9029:
[----:B------:R-:W2:Y:S02]  /*c3a0*/  LDG.E.U16 R2, [R2.64] ;  /* 0x0000002402027981 */ /* 0x000ea4000c1e1500 */
[----:B--2---:R-:W-:Y:S01]  /*c3b0*/  HADD2.F32 R19, -RZ, R2.H0_H0 ;  /* 0x20000002ff137230 */ /* 0x004fe20000004100 */
[----:B------:R-:W-:Y:S05]  /*c3c0*/  BRA `(.L_x_9025) ;  /* 0x00000b0000007947 */ /* 0x000fea0003800000 */
.L_x_9028:
        /* <DEDUP_REMOVED lines=8> */
.L_x_9031:
[----:B------:R-:W2:Y:S02]  /*c450*/  LDG.E.U16 R2, [R2.64] ;  /* 0x0000002402027981 */ /* 0x000ea4000c1e1500 */
[----:B--2---:R-:W-:Y:S01]  /*c460*/  HADD2.F32 R19, -RZ, R2.H0_H0 ;  /* 0x20000002ff137230 */ /* 0x004fe20000004100 */
[----:B------:R-:W-:Y:S05]  /*c470*/  BRA `(.L_x_9025) ;  /* 0x00000a5000007947 */ /* 0x000fea0003800000 */
.L_x_9030:
[----:B------:R-:W2:Y:S02]  /*c480*/  LDG.E.64 R2, [R2.64] ;  /* 0x0000002402027981 */ /* 0x000ea4000c1e1b00 */
[----:B--2---:R-:W0:Y:S01]  /*c490*/  F2F.F32.F64 R19, R2 ;  /* 0x0000000200137310 */ /* 0x004e220000301000 */
[----:B------:R-:W0:-:S14]  /*c4a0*/  DSETP.GEU.AND P0, PT, |R2|, c[0x2][0x0], PT ;  /* 0x008000000200762a */ /* 0x000e1c0003f0e200 */
[----:B0-----:R-:W-:Y:S01]  /*c4b0*/  @!P0 FMUL R19, R19, 1.175494350822287508e-38 ;  /* 0x0080000013138820 */ /* 0x001fe20000400000 */
[----:B------:R-:W-:Y:S05]  /*c4c0*/  BRA `(.L_x_9025) ;  /* 0x00000a0000007947 */ /* 0x000fea0003800000 */
.L_x_9020:
        /* <DEDUP_REMOVED lines=12> */
.L_x_9034:
[----:B------:R-:W2:Y:S02]  /*c590*/  LDG.E.64 R2, [R2.64] ;  /* 0x0000002402027981 */ /* 0x000ea4000c1e1b00 */
[----:B--2---:R-:W0:Y:S01]  /*c5a0*/  F2F.F32.F64 R19, R2 ;  /* 0x0000000200137310 */ /* 0x004e220000301000 */
[----:B------:R-:W0:-:S14]  /*c5b0*/  DSETP.GEU.AND P0, PT, |R2|, c[0x2][0x0], PT ;  /* 0x008000000200762a */ /* 0x000e1c0003f0e200 */
[----:B0-----:R-:W-:Y:S01]  /*c5c0*/  @!P0 FMUL R19, R19, 1.175494350822287508e-38 ;  /* 0x0080000013138820 */ /* 0x001fe20000400000 */
[----:B------:R-:W-:Y:S05]  /*c5d0*/  BRA `(.L_x_9025) ;  /* 0x000008f000007947 */ /* 0x000fea0003800000 */
.L_x_9033:
        /* <DEDUP_REMOVED lines=26> */
.L_x_9036:
        /* <DEDUP_REMOVED lines=13> */
.L_x_9035:
[----:B------:R-:W2:Y:S02]  /*c850*/  LDG.E.U16 R2, [R2.64] ;  /* 0x0000002402027981 */ /* 0x000ea4000c1e1500 */
[----:B--2---:R-:W-:Y:S01]  /*c860*/  PRMT R19, RZ, 0x5410, R2 ;  /* 0x00005410ff137816 */ /* 0x004fe20000000002 */
[----:B------:R-:W-:Y:S05]  /*c870*/  BRA `(.L_x_9025) ;  /* 0x0000065000007947 */ /* 0x000fea0003800000 */
.L_x_9032:
        /* <DEDUP_REMOVED lines=11> */
.L_x_9039:
        /* <DEDUP_REMOVED lines=20> */
.L_x_9041:
[----:B------:R-:W-:Y:S05]  /*ca70*/  BSYNC B0 ;  /* 0x0000000000007941 */ /* 0x000fea0003800000 */
.L_x_9040:
[----:B------:R-:W-:Y:S01]  /*ca80*/  IMAD.SHL.U32 R2, R2, 0x100000, RZ ;  /* 0x0010000002027824 */ /* 0x000fe200078e00ff */
[----:B------:R-:W-:-:S04]  /*ca90*/  LEA R0, R0, 0x3b800000, 0x17 ;  /* 0x3b80000000007811 */ /* 0x000fc800078eb8ff */
[----:B------:R-:W-:Y:S01]  /*caa0*/  LOP3.LUT R19, R0, R2, R19, 0xfe, !PT ;  /* 0x0000000200137212 */ /* 0x000fe200078efe13 */
[----:B------:R-:W-:Y:S05]  /*cab0*/  BRA `(.L_x_9025) ;  /* 0x0000041000007947 */ /* 0x000fea0003800000 */
.L_x_9038:
        /* <DEDUP_REMOVED lines=20> */
.L_x_9043:
[----:B------:R-:W-:Y:S05]  /*cc00*/  BSYNC B0 ;  /* 0x0000000000007941 */ /* 0x000fea0003800000 */
.L_x_9042:
[----:B------:R-:W-:Y:S01]  /*cc10*/  IMAD.SHL.U32 R2, R2, 0x200000, RZ ;  /* 0x0020000002027824 */ /* 0x000fe200078e00ff */
[----:B------:R-:W-:-:S04]  /*cc20*/  LEA R0, R0, 0x37800000, 0x17 ;  /* 0x3780000000007811 */ /* 0x000fc800078eb8ff */
[----:B------:R-:W-:Y:S01]  /*cc30*/  LOP3.LUT R19, R0, R2, R19, 0xfe, !PT ;  /* 0x0000000200137212 */ /* 0x000fe200078efe13 */
[----:B------:R-:W-:Y:S05]  /*cc40*/  BRA `(.L_x_9025) ;  /* 0x0000028000007947 */ /* 0x000fea0003800000 */
.L_x_9037:
        /* <DEDUP_REMOVED lines=14> */
.L_x_9024:
        /* <DEDUP_REMOVED lines=21> */
.L_x_9045:
[----:B------:R-:W2:Y:S02]  /*ce80*/  LDG.E.64 R2, [R2.64] ;  /* 0x0000002402027981 */ /* 0x000ea4000c1e1b00 */
[----:B--2---:R0:W1:Y:S01]  /*ce90*/  I2F.U64 R19, R2 ;  /* 0x0000000200137312 */ /* 0x0040620000301000 */
[----:B------:R-:W-:Y:S05]  /*cea0*/  BRA `(.L_x_9025) ;  /* 0x0000002000007947 */ /* 0x000fea0003800000 */
.L_x_9044:
[----:B------:R-:W2:Y:S02]  /*ceb0*/  LDG.E R2, [R2.64] ;  /* 0x0000002402027981 */ /* 0x000ea4000c1e1900 */
[----:B--2---:R0:W1:Y:S02]  /*cec0*/  I2F.U32 R19, R2 ;  /* 0x0000000200137306 */ /* 0x0040640000201000 */
.L_x_9025:
[----:B------:R-:W-:Y:S05]  /*ced0*/  BSYNC B6 ;  /* 0x0000000000067941 */ /* 0x000fea0003800000 */
.L_x_9019:
        /* <DEDUP_REMOVED lines=18> */
.L_x_9050:
[----:B------:R-:W2:Y:S02]  /*d000*/  LDG.E.U8 R0, [R2.64] ;  /* 0x0000002402007981 */ /* 0x000ea4000c1e1100 */
[----:B--2---:R-:W0:Y:S01]  /*d010*/  I2F.U16 R0, R0 ;  /* 0x0000000000007306 */ /* 0x004e220000101000 */
[----:B------:R-:W-:Y:S05]  /*d020*/  BRA `(.L_x_9052) ;  /* 0x00000ca000007947 */ /* 0x000fea0003800000 */
.L_x_9049:
        /* <DEDUP_REMOVED lines=9> */
.L_x_9054:
[----:B------:R-:W2:Y:S02]  /*d0c0*/  LDG.E R0, [R2.64] ;  /* 0x0000002402007981 */ /* 0x000ea4000c1e1900 */
[----:B--2---:R-:W0:Y:S01]  /*d0d0*/  I2F R0, R0 ;  /* 0x0000000000007306 */ /* 0x004e220000201400 */
[----:B------:R-:W-:Y:S05]  /*d0e0*/  BRA `(.L_x_9052) ;  /* 0x00000be000007947 */ /* 0x000fea0003800000 */
.L_x_9053:
[----:B------:R-:W2:Y:S02]  /*d0f0*/  LDG.E.U16 R0, [R2.64] ;  /* 0x0000002402007981 */ /* 0x000ea4000c1e1500 */
[----:B--2---:R-:W0:Y:S01]  /*d100*/  I2F.S16 R0, R0 ;  /* 0x0000000000007306 */ /* 0x004e220000101400 */
[----:B------:R-:W-:Y:S05]  /*d110*/  BRA `(.L_x_9052) ;  /* 0x00000bb000007947 */ /* 0x000fea0003800000 */
.L_x_9048:
        /* <DEDUP_REMOVED lines=8> */
.L_x_9056:
[----:B------:R-:W2:Y:S02]  /*d1a0*/  LDG.E.U16 R0, [R2.64] ;  /* 0x0000002402007981 */ /* 0x000ea4000c1e1500 */
[----:B--2---:R-:W-:Y:S01]  /*d1b0*/  HADD2.F32 R0, -RZ, R0.H0_H0 ;  /* 0x20000000ff007230 */ /* 0x004fe20000004100 */
[----:B------:R-:W-:Y:S05]  /*d1c0*/  BRA `(.L_x_9052) ;  /* 0x00000b0000007947 */ /* 0x000fea0003800000 */
.L_x_9055:
        /* <DEDUP_REMOVED lines=8> */
.L_x_9058:
[----:B------:R-:W2:Y:S02]  /*d250*/  LDG.E.U16 R0, [R2.64] ;  /* 0x0000002402007981 */ /* 0x000ea4000c1e1500 */
[----:B--2---:R-:W-:Y:S01]  /*d260*/  HADD2.F32 R0, -RZ, R0.H0_H0 ;  /* 0x20000000ff007230 */ /* 0x004fe20000004100 */
[----:B------:R-:W-:Y:S05]  /*d270*/  BRA `(.L_x_9052) ;  /* 0x00000a5000007947 */ /* 0x000fea0003800000 */
.L_x_9057:
[----:B------:R-:W2:Y:S02]  /*d280*/  LDG.E.64 R2, [R2.64] ;  /* 0x0000002402027981 */ /* 0x000ea4000c1e1b00 */
[----:B--2---:R-:W0:Y:S01]  /*d290*/  F2F.F32.F64 R0, R2 ;  /* 0x0000000200007310 */ /* 0x004e220000301000 */
[----:B------:R-:W0:-:S14]  /*d2a0*/  DSETP.GEU.AND P0, PT, |R2|, c[0x2][0x0], PT ;  /* 0x008000000200762a */ /* 0x000e1c0003f0e200 */
[----:B0-----:R-:W-:Y:S01]  /*d2b0*/  @!P0 FMUL R0, R0, 1.175494350822287508e-38 ;  /* 0x0080000000008820 */ /* 0x001fe20000400000 */
[----:B------:R-:W-:Y:S05]  /*d2c0*/  BRA `(.L_x_9052) ;  /* 0x00000a0000007947 */ /* 0x000fea0003800000 */
.L_x_9047:
        /* <DEDUP_REMOVED lines=12> */
.L_x_9061:
[----:B------:R-:W2:Y:S02]  /*d390*/  LDG.E.64 R2, [R2.64] ;  /* 0x0000002402027981 */ /* 0x000ea4000c1e1b00 */
[----:B--2---:R-:W0:Y:S01]  /*d3a0*/  F2F.F32.F64 R0, R2 ;  /* 0x0000000200007310 */ /* 0x004e220000301000 */
[----:B------:R-:W0:-:S14]  /*d3b0*/  DSETP.GEU.AND P0, PT, |R2|, c[0x2][0x0], PT ;  /* 0x008000000200762a */ /* 0x000e1c0003f0e200 */
[----:B0-----:R-:W-:Y:S01]  /*d3c0*/  @!P0 FMUL R0, R0, 1.175494350822287508e-38 ;  /* 0x0080000000008820 */ /* 0x001fe20000400000 */
[----:B------:R-:W-:Y:S05]  /*d3d0*/  BRA `(.L_x_9052) ;  /* 0x000008f000007947 */ /* 0x000fea0003800000 */
.L_x_9060:
        /* <DEDUP_REMOVED lines=26> */
.L_x_9063:
        /* <DEDUP_REMOVED lines=13> */
.L_x_9062:
[----:B------:R-:W2:Y:S02]  /*d650*/  LDG.E.U16 R0, [R2.64] ;  /* 0x0000002402007981 */ /* 0x000ea4000c1e1500 */
[----:B--2---:R-:W-:Y:S01]  /*d660*/  PRMT R0, RZ, 0x5410, R0 ;  /* 0x00005410ff007816 */ /* 0x004fe20000000000 */
[----:B------:R-:W-:Y:S05]  /*d670*/  BRA `(.L_x_9052) ;  /* 0x0000065000007947 */ /* 0x000fea0003800000 */
.L_x_9059:
        /* <DEDUP_REMOVED lines=11> */
.L_x_9066:
        /* <DEDUP_REMOVED lines=20> */
.L_x_9068:
[----:B------:R-:W-:Y:S05]  /*d870*/  BSYNC B0 ;  /* 0x0000000000007941 */ /* 0x000fea0003800000 */
.L_x_9067:
[----:B------:R-:W-:Y:S01]  /*d880*/  LEA R3, R0, 0x3b800000, 0x17 ;  /* 0x3b80000000037811 */ /* 0x000fe200078eb8ff */
[----:B------:R-:W-:-:S05]  /*d890*/  IMAD.SHL.U32 R0, R2, 0x100000, RZ ;  /* 0x0010000002007824 */ /* 0x000fca00078e00ff */
[----:B------:R-:W-:Y:S01]  /*d8a0*/  LOP3.LUT R0, R3, R0, R4, 0xfe, !PT ;  /* 0x0000000003007212 */ /* 0x000fe200078efe04 */
[----:B------:R-:W-:Y:S05]  /*d8b0*/  BRA `(.L_x_9052) ;  /* 0x0000041000007947 */ /* 0x000fea0003800000 */
.L_x_9065:
        /* <DEDUP_REMOVED lines=20> */
.L_x_9070:
[----:B------:R-:W-:Y:S05]  /*da00*/  BSYNC B0 ;  /* 0x0000000000007941 */ /* 0x000fea0003800000 */
.L_x_9069:
[----:B------:R-:W-:Y:S01]  /*da10*/  LEA R3, R0, 0x37800000, 0x17 ;  /* 0x3780000000037811 */ /* 0x000fe200078eb8ff */
[----:B------:R-:W-:-:S05]  /*da20*/  IMAD.SHL.U32 R0, R2, 0x200000, RZ ;  /* 0x0020000002007824 */ /* 0x000fca00078e00ff */
[----:B------:R-:W-:Y:S01]  /*da30*/  LOP3.LUT R0, R3, R0, R4, 0xfe, !PT ;  /* 0x0000000003007212 */ /* 0x000fe200078efe04 */
[----:B------:R-:W-:Y:S05]  /*da40*/  BRA `(.L_x_9052) ;  /* 0x0000028000007947 */ /* 0x000fea0003800000 */
.L_x_9064:
        /* <DEDUP_REMOVED lines=14> */
.L_x_9051:
        /* <DEDUP_REMOVED lines=21> */
.L_x_9072:
[----:B------:R-:W2:Y:S02]  /*dc80*/  LDG.E.64 R2, [R2.64] ;  /* 0x0000002402027981 */ /* 0x000ea4000c1e1b00 */
[----:B--2---:R0:W2:Y:S01]  /*dc90*/  I2F.U64 R0, R2 ;  /* 0x0000000200007312 */ /* 0x0040a20000301000 */
[----:B------:R-:W-:Y:S05]  /*dca0*/  BRA `(.L_x_9052) ;  /* 0x0000002000007947 */ /* 0x000fea0003800000 */
.L_x_9071:
[----:B------:R-:W2:Y:S02]  /*dcb0*/  LDG.E R0, [R2.64] ;  /* 0x0000002402007981 */ /* 0x000ea4000c1e1900 */
[----:B--2---:R-:W0:Y:S02]  /*dcc0*/  I2F.U32 R0, R0 ;  /* 0x0000000000007306 */ /* 0x004e240000201000 */
.L_x_9052:
[----:B------:R-:W-:Y:S05]  /*dcd0*/  BSYNC B6 ;  /* 0x0000000000067941 */ /* 0x000fea0003800000 */
.L_x_9046:
        /* <DEDUP_REMOVED lines=16> */
.L_x_9076:
[----:B------:R-:W0:Y:S02]  /*dde0*/  F2I.S64.TRUNC R2, R2 ;  /* 0x0000000200027311 */ /* 0x000e24000020d900 */
[----:B0-----:R-:W-:-:S05]  /*ddf0*/  IMAD.MOV.U32 R5, RZ, RZ, R2 ;  /* 0x000000ffff057224 */ /* 0x001fca00078e0002 */
[----:B------:R-:W-:Y:S01]  /*de00*/  STG.E.U8 [R16.64], R5 ;  /* 0x0000000510007986 */ /* 0x000fe2000c101124 */
[----:B------:R-:W-:Y:S05]  /*de10*/  EXIT ;  /* 0x000000000000794d */ /* 0x000fea0003800000 */
.L_x_9075:
        /* <DEDUP_REMOVED lines=9> */
.L_x_9079:
[----:B------:R-:W0:Y:S02]  /*deb0*/  F2I.FTZ.TRUNC.NTZ R3, R2 ;  /* 0x0000000200037305 */ /* 0x000e24000021f100 */
[----:B0-----:R-:W-:Y:S01]  /*dec0*/  STG.E [R16.64], R3 ;  /* 0x0000000310007986 */ /* 0x001fe2000c101924 */
[----:B------:R-:W-:Y:S05]  /*ded0*/  EXIT ;  /* 0x000000000000794d */ /* 0x000fea0003800000 */
.L_x_9078:
[----:B------:R-:W0:Y:S02]  /*dee0*/  F2I.FTZ.TRUNC.NTZ R3, R2 ;  /* 0x0000000200037305 */ /* 0x000e24000021f100 */
[----:B0-----:R-:W-:Y:S01]  /*def0*/  STG.E.U16 [R16.64], R3 ;  /* 0x0000000310007986 */ /* 0x001fe2000c101524 */
[----:B------:R-:W-:Y:S05]  /*df00*/  EXIT ;  /* 0x000000000000794d */ /* 0x000fea0003800000 */
.L_x_9074:
        /* <DEDUP_REMOVED lines=8> */
.L_x_9081:
[----:B------:R-:W-:-:S05]  /*df90*/  F2FP.PACK_AB R2, RZ, R2 ;  /* 0x00000002ff02723e */ /* 0x000fca00000000ff */
[----:B------:R-:W-:Y:S01]  /*dfa0*/  STG.E.U16 [R16.64], R2 ;  /* 0x0000000210007986 */ /* 0x000fe2000c101524 */
[----:B------:R-:W-:Y:S05]  /*dfb0*/  EXIT ;  /* 0x000000000000794d */ /* 0x000fea0003800000 */
.L_x_9080:
        /* <DEDUP_REMOVED lines=9> */
.L_x_9083:
[----:B------:R-:W-:-:S04]  /*e050*/  F2FP.PACK_AB R3, RZ, R2 ;  /* 0x00000002ff03723e */ /* 0x000fc800000000ff */
[----:B------:R-:W-:-:S05]  /*e060*/  PRMT R3, R3, 0x5410, RZ ;  /* 0x0000541003037816 */ /* 0x000fca00000000ff */
[----:B------:R-:W-:Y:S01]  /*e070*/  STG.E [R16.64], R3 ;  /* 0x0000000310007986 */ /* 0x000fe2000c101924 */
[----:B------:R-:W-:Y:S05]  /*e080*/  EXIT ;  /* 0x000000000000794d */ /* 0x000fea0003800000 */
.L_x_9082:
[----:B------:R-:W-:-:S06]  /*e090*/  FMUL.FTZ R2, R2, 1 ;  /* 0x3f80000002027820 */ /* 0x000fcc0000410000 */
[----:B------:R-:W0:Y:S02]  /*e0a0*/  F2F.F64.F32 R2, R2 ;  /* 0x0000000200027310 */ /* 0x000e240000201800 */
[----:B0-----:R-:W-:Y:S01]  /*e0b0*/  STG.E.64 [R16.64], R2 ;  /* 0x0000000210007986 */ /* 0x001fe2000c101b24 */
[----:B------:R-:W-:Y:S05]  /*e0c0*/  EXIT ;  /* 0x000000000000794d */ /* 0x000fea0003800000 */
.L_x_9073:
        /* <DEDUP_REMOVED lines=12> */
.L_x_9086:
[----:B------:R-:W-:Y:S01]  /*e190*/  FMUL.FTZ R4, R2, 1 ;  /* 0x3f80000002047820 */ /* 0x000fe20000410000 */
[----:B------:R-:W-:-:S05]  /*e1a0*/  CS2R R6, SRZ ;  /* 0x0000000000067805 */ /* 0x000fca000001ff00 */
[----:B------:R-:W0:Y:S02]  /*e1b0*/  F2F.F64.F32 R4, R4 ;  /* 0x0000000400047310 */ /* 0x000e240000201800 */
[----:B0-----:R-:W-:Y:S01]  /*e1c0*/  STG.E.128 [R16.64], R4 ;  /* 0x0000000410007986 */ /* 0x001fe2000c101d24 */
[----:B------:R-:W-:Y:S05]  /*e1d0*/  EXIT ;  /* 0x000000000000794d */ /* 0x000fea0003800000 */
.L_x_9085:
        /* <DEDUP_REMOVED lines=20> */
.L_x_9090:
[----:B------:R-:W-:Y:S05]  /*e320*/  BSYNC B0 ;  /* 0x0000000000007941 */ /* 0x000fea0003800000 */
.L_x_9089:
[----:B------:R-:W-:-:S05]  /*e330*/  LOP3.LUT R5, R0, R5, RZ, 0xfc, !PT ;  /* 0x0000000500057212 */ /* 0x000fca00078efcff */
[----:B------:R-:W-:Y:S01]  /*e340*/  STG.E.U8 [R16.64], R5 ;  /* 0x0000000510007986 */ /* 0x000fe2000c101124 */
[----:B------:R-:W-:Y:S05]  /*e350*/  EXIT ;  /* 0x000000000000794d */ /* 0x000fea0003800000 */
.L_x_9088:
        /* <DEDUP_REMOVED lines=12> */
.L_x_9092:
[----:B------:R-:W-:Y:S01]  /*e420*/  IMAD.MOV.U32 R0, RZ, RZ, 0x7f ;  /* 0x0000007fff007424 */ /* 0x000fe200078e00ff */
[----:B------:R-:W-:-:S04]  /*e430*/  ISETP.GT.U32.AND P0, PT, R4, 0x7f800000, PT ;  /* 0x7f8000000400780c */ /* 0x000fc80003f04070 */
[----:B------:R-:W-:-:S04]  /*e440*/  SEL R0, R0, 0x7c, P0 ;  /* 0x0000007c00007807 */ /* 0x000fc80000000000 */
.L_x_9093:
[----:B------:R-:W-:Y:S05]  /*e450*/  BSYNC B0 ;  /* 0x0000000000007941 */ /* 0x000fea0003800000 */
.L_x_9091:
[----:B------:R-:W-:-:S04]  /*e460*/  LOP3.LUT R2, R2, 0x80000000, RZ, 0xc0, !PT ;  /* 0x8000000002027812 */ /* 0x000fc800078ec0ff */
[----:B------:R-:W-:-:S04]  /*e470*/  SHF.R.U32.HI R3, RZ, 0x18, R2 ;  /* 0x00000018ff037819 */ /* 0x000fc80000011602 */
[----:B------:R-:W-:-:S05]  /*e480*/  LOP3.LUT R3, R0, R3, RZ, 0xfc, !PT ;  /* 0x0000000300037212 */ /* 0x000fca00078efcff */
[----:B------:R-:W-:Y:S01]  /*e490*/  STG.E.U8 [R16.64], R3 ;  /* 0x0000000310007986 */ /* 0x000fe2000c101124 */
[----:B------:R-:W-:Y:S05]  /*e4a0*/  EXIT ;  /* 0x000000000000794d */ /* 0x000fea0003800000 */
.L_x_9087:
[----:B------:R-:W-:-:S05]  /*e4b0*/  F2FP.BF16.PACK_AB R2, RZ, R2 ;  /* 0x00000002ff02723e */ /* 0x000fca00000010ff */
[----:B------:R-:W-:Y:S01]  /*e4c0*/  STG.E.U16 [R16.64], R2 ;  /* 0x0000000210007986 */ /* 0x000fe2000c101524 */
[----:B------:R-:W-:Y:S05]  /*e4d0*/  EXIT ;  /* 0x000000000000794d */ /* 0x000fea0003800000 */
.L_x_9084:
        /* <DEDUP_REMOVED lines=11> */
.L_x_9096:
        /* <DEDUP_REMOVED lines=16> */
.L_x_9099:
[----:B------:R-:W-:-:S04]  /*e690*/  LOP3.LUT R2, R2, 0x80000000, RZ, 0xc0, !PT ;  /* 0x8000000002027812 */ /* 0x000fc800078ec0ff */
[----:B------:R-:W-:-:S04]  /*e6a0*/  SHF.R.U32.HI R3, RZ, 0x18, R2 ;  /* 0x00000018ff037819 */ /* 0x000fc80000011602 */
[----:B------:R-:W-:-:S04]  /*e6b0*/  LOP3.LUT R0, R0, R3, RZ, 0xfc, !PT ;  /* 0x0000000300007212 */ /* 0x000fc800078efcff */
[----:B------:R-:W-:Y:S02]  /*e6c0*/  PRMT R8, R0, 0x7610, R8 ;  /* 0x0000761000087816 */ /* 0x000fe40000000008 */
.L_x_9098:
[----:B------:R-:W-:Y:S05]  /*e6d0*/  BSYNC B0 ;  /* 0x0000000000007941 */ /* 0x000fea0003800000 */
.L_x_9097:
[----:B------:R-:W-:Y:S01]  /*e6e0*/  STG.E.U8 [R16.64], R8 ;  /* 0x0000000810007986 */ /* 0x000fe2000c101124 */
[----:B------:R-:W-:Y:S05]  /*e6f0*/  EXIT ;  /* 0x000000000000794d */ /* 0x000fea0003800000 */
.L_x_9095:
        /* <DEDUP_REMOVED lines=16> */
.L_x_9102:
[----:B------:R-:W-:-:S04]  /*e800*/  LOP3.LUT R2, R2, 0x80000000, RZ, 0xc0, !PT ;  /* 0x8000000002027812 */ /* 0x000fc800078ec0ff */
[----:B------:R-:W-:-:S04]  /*e810*/  SHF.R.U32.HI R3, RZ, 0x18, R2 ;  /* 0x00000018ff037819 */ /* 0x000fc80000011602 */
[----:B------:R-:W-:-:S04]  /*e820*/  LOP3.LUT R0, R0, R3, RZ, 0xfc, !PT ;  /* 0x0000000300007212 */ /* 0x000fc800078efcff */
[----:B------:R-:W-:Y:S02]  /*e830*/  PRMT R8, R0, 0x7610, R8 ;  /* 0x0000761000087816 */ /* 0x000fe40000000008 */
.L_x_9101:
[----:B------:R-:W-:Y:S05]  /*e840*/  BSYNC B0 ;  /* 0x0000000000007941 */ /* 0x000fea0003800000 */
.L_x_9100:
[----:B------:R-:W-:Y:S01]  /*e850*/  STG.E.U8 [R16.64], R8 ;  /* 0x0000000810007986 */ /* 0x000fe2000c101124 */
[----:B------:R-:W-:Y:S05]  /*e860*/  EXIT ;  /* 0x000000000000794d */ /* 0x000fea0003800000 */
.L_x_9094:
        /* <DEDUP_REMOVED lines=21> */
.L_x_9077:
        /* <DEDUP_REMOVED lines=20> */
.L_x_9104:
[----:B------:R-:W0:Y:S02]  /*eb00*/  F2I.U64.TRUNC R2, R2 ;  /* 0x0000000200027311 */ /* 0x000e24000020d800 */
[----:B0-----:R-:W-:Y:S01]  /*eb10*/  STG.E.64 [R16.64], R2 ;  /* 0x0000000210007986 */ /* 0x001fe2000c101b24 */
[----:B------:R-:W-:Y:S05]  /*eb20*/  EXIT ;  /* 0x000000000000794d */ /* 0x000fea0003800000 */
.L_x_9103:
[----:B------:R-:W0:Y:S02]  /*eb30*/  F2I.FTZ.U32.TRUNC.NTZ R3, R2 ;  /* 0x0000000200037305 */ /* 0x000e24000021f000 */
[----:B0-----:R-:W-:Y:S01]  /*eb40*/  STG.E [R16.64], R3 ;  /* 0x0000000310007986 */ /* 0x001fe2000c101924 */
[----:B------:R-:W-:Y:S05]  /*eb50*/  EXIT ;  /* 0x000000000000794d */ /* 0x000fea0003800000 */
.L_x_9105:
        /* <DEDUP_REMOVED lines=10> */
.L_x_40030:


//--------------------- .text._ZN2at6native27unrolled_elementwise_kernelINS0_13BinaryFunctorIfffZZZNS0_16fmax_kernel_cudaERNS_18TensorIteratorBaseEENKUlvE_clEvENKUlvE0_clEvEUlffE_EESt5arrayIPcLm3EELi4E23TrivialOffsetCalculatorILi2EjESC_ILi1EjENS0_6memory12LoadWithCastILi2EEENSF_13StoreWithCastILi1EEEEEviT_T0_T2_T3_T4_T5_ --------------------------
	.section	.text._ZN2at6native27unrolled_elementwise_kernelINS0_13BinaryFunctorIfffZZZNS0_16fmax_kernel_cudaERNS_18TensorIteratorBaseEENKUlvE_clEvENKUlvE0_clEvEUlffE_EESt5arrayIPcLm3EELi4E23TrivialOffsetCalculatorILi2EjESC_ILi1EjENS0_6memory12LoadWithCastILi2EEENSF_13StoreWithCastILi1EEEEEviT_T0_T2_T3_T4_T5_,"ax",@progbits
	.sectioninfo	@"SHI_REGISTERS=32"
	.align	128
        .global         _ZN2at6native27unrolled_elementwise_kernelINS0_13BinaryFunctorIfffZZZNS0_16fmax_kernel_cudaERNS_18TensorIteratorBaseEENKUlvE_clEvENKUlvE0_clEvEUlffE_EESt5arrayIPcLm3EELi4E23TrivialOffsetCalculatorILi2EjESC_ILi1EjENS0_6memory12LoadWithCastILi2EEENSF_13StoreWithCastILi1EEEEEviT_T0_T2_T3_T4_T5_
        .type           _ZN2at6native27unrolled_elementwise_kernelINS0_13BinaryFunctorIfffZZZNS0_16fmax_kernel_cudaERNS_18TensorIteratorBaseEENKUlvE_clEvENKUlvE0_clEvEUlffE_EESt5arrayIPcLm3EELi4E23TrivialOffsetCalculatorILi2EjESC_ILi1EjENS0_6memory12LoadWithCastILi2EEENSF_13StoreWithCastILi1EEEEEviT_T0_T2_T3_T4_T5_,@function
        .size           _ZN2at6native27unrolled_elementwise_kernelINS0_13BinaryFunctorIfffZZZNS0_16fmax_kernel_cudaERNS_18TensorIteratorBaseEENKUlvE_clEvENKUlvE0_clEvEUlffE_EESt5arrayIPcLm3EELi4E23TrivialOffsetCalculatorILi2EjESC_ILi1EjENS0_6memory12LoadWithCastILi2EEENSF_13StoreWithCastILi1EEEEEviT_T0_T2_T3_T4_T5_,(.L_x_40031 - _ZN2at6native27unrolled_elementwise_kernelINS0_13BinaryFunctorIfffZZZNS0_16fmax_kernel_cudaERNS_18TensorIteratorBaseEENKUlvE_clEvENKUlvE0_clEvEUlffE_EESt5arrayIPcLm3EELi4E23TrivialOffsetCalculatorILi2EjESC_ILi1EjENS0_6memory12LoadWithCastILi2EEENSF_13StoreWithCastILi1EEEEEviT_T0_T2_T3_T4_T5_)
        .other          _ZN2at6native27unrolled_elementwise_kernelINS0_13BinaryFunctorIfffZZZNS0_16fmax_kernel_cudaERNS_18TensorIteratorBaseEENKUlvE_clEvENKUlvE0_clEvEUlffE_EESt5arrayIPcLm3EELi4E23TrivialOffsetCalculatorILi2EjESC_ILi1EjENS0_6memory12LoadWithCastILi2EEENSF_13StoreWithCastILi1EEEEEviT_T0_T2_T3_T4_T5_,@"STO_CUDA_ENTRY STV_DEFAULT"
_ZN2at6native27unrolled_elementwise_kernelINS0_13BinaryFunctorIfffZZZNS0_16fmax_kernel_cudaERNS_18TensorIteratorBaseEENKUlvE_clEvENKUlvE0_clEvEUlffE_EESt5arrayIPcLm3EELi4E23TrivialOffsetCalculatorILi2EjESC_ILi1EjENS0_6memory12LoadWithCastILi2EEENSF_13StoreWithCastILi1EEEEEviT_T0_T2_T3_T4_T5_:
.text._ZN2at6native27unrolled_elementwise_kernelINS0_13BinaryFunctorIfffZZZNS0_16fmax_kernel_cudaERNS_18TensorIteratorBaseEENKUlvE_clEvENKUlvE0_clEvEUlffE_EESt5arrayIPcLm3EELi4E23TrivialOffsetCalculatorILi2EjESC_ILi1EjENS0_6memory12LoadWithCastILi2EEENSF_13StoreWithCastILi1EEEEEviT_T0_T2_T3_T4_T5_:
        /* <DEDUP_REMOVED lines=33> */
.L_x_9112:
[----:B------:R-:W2:Y:S02]  /*0210*/  LDG.E.U8 R4, [R4.64] ;  /* 0x0000002404047981 */ /* 0x000ea4000c1e1100 */
[----:B--2---:R0:W1:Y:S01]  /*0220*/  I2F.U16 R28, R4 ;  /* 0x00000004001c7306 */ /* 0x0040620000101000 */
[----:B------:R-:W-:Y:S05]  /*0230*/  BRA `(.L_x_9114) ;  /* 0x00000cb000007947 */ /* 0x000fea0003800000 */
.L_x_9111:
        /* <DEDUP_REMOVED lines=9> */
.L_x_9116:
[----:B------:R-:W2:Y:S02]  /*02d0*/  LDG.E R4, [R4.64] ;  /* 0x0000002404047981 */ /* 0x000ea4000c1e1900 */
[----:B--2---:R0:W1:Y:S01]  /*02e0*/  I2F R28, R4 ;  /* 0x00000004001c7306 */ /* 0x0040620000201400 */
[----:B------:R-:W-:Y:S05]  /*02f0*/  BRA `(.L_x_9114) ;  /* 0x00000bf000007947 */ /* 0x000fea0003800000 */
.L_x_9115:
[----:B------:R-:W2:Y:S02]  /*0300*/  LDG.E.U16 R4, [R4.64] ;  /* 0x0000002404047981 */ /* 0x000ea4000c1e1500 */
[----:B--2---:R0:W1:Y:S01]  /*0310*/  I2F.S16 R28, R4 ;  /* 0x00000004001c7306 */ /* 0x0040620000101400 */
[----:B------:R-:W-:Y:S05]  /*0320*/  BRA `(.L_x_9114) ;  /* 0x00000bc000007947 */ /* 0x000fea0003800000 */
.L_x_9110:
        /* <DEDUP_REMOVED lines=8> */
.L_x_9118:
[----:B------:R-:W2:Y:S02]  /*03b0*/  LDG.E.U16 R4, [R4.64] ;  /* 0x0000002404047981 */ /* 0x000ea4000c1e1500 */
[----:B--2---:R-:W-:Y:S01]  /*03c0*/  HADD2.F32 R28, -RZ, R4.H0_H0 ;  /* 0x20000004ff1c7230 */ /* 0x004fe20000004100 */
[----:B------:R-:W-:Y:S05]  /*03d0*/  BRA `(.L_x_9114) ;  /* 0x00000b1000007947 */ /* 0x000fea0003800000 */
.L_x_9117:
        /* <DEDUP_REMOVED lines=8> */
.L_x_9120:
[----:B------:R-:W2:Y:S02]  /*0460*/  LDG.E.U16 R4, [R4.64] ;  /* 0x0000002404047981 */ /* 0x000ea4000c1e1500 */
[----:B--2---:R-:W-:Y:S01]  /*0470*/  HADD2.F32 R28, -RZ, R4.H0_H0 ;  /* 0x20000004ff1c7230 */ /* 0x004fe20000004100 */
[----:B------:R-:W-:Y:S05]  /*0480*/  BRA `(.L_x_9114) ;  /* 0x00000a6000007947 */ /* 0x000fea0003800000 */
.L_x_9119:
[----:B------:R-:W2:Y:S02]  /*0490*/  LDG.E.64 R4, [R4.64] ;  /* 0x0000002404047981 */ /* 0x000ea4000c1e1b00 */
[----:B--2---:R-:W0:Y:S01]  /*04a0*/  F2F.F32.F64 R28, R4 ;  /* 0x00000004001c7310 */ /* 0x004e220000301000 */
[----:B------:R-:W0:-:S14]  /*04b0*/  DSETP.GEU.AND P0, PT, |R4|, c[0x2][0x0], PT ;  /* 0x008000000400762a */ /* 0x000e1c0003f0e200 */
[----:B0-----:R-:W-:Y:S01]  /*04c0*/  @!P0 FMUL R28, R28, 1.175494350822287508e-38 ;  /* 0x008000001c1c8820 */ /* 0x001fe20000400000 */
[----:B------:R-:W-:Y:S05]  /*04d0*/  BRA `(.L_x_9114) ;  /* 0x00000a1000007947 */ /* 0x000fea0003800000 */
.L_x_9109:
        /* <DEDUP_REMOVED lines=12> */
.L_x_9123:
[----:B------:R-:W2:Y:S02]  /*05a0*/  LDG.E.64 R4, [R4.64] ;  /* 0x0000002404047981 */ /* 0x000ea4000c1e1b00 */
[----:B--2---:R-:W0:Y:S01]  /*05b0*/  F2F.F32.F64 R28, R4 ;  /* 0x00000004001c7310 */ /* 0x004e220000301000 */
[----:B------:R-:W0:-:S14]  /*05c0*/  DSETP.GEU.AND P0, PT, |R4|, c[0x2][0x0], PT ;  /* 0x008000000400762a */ /* 0x000e1c0003f0e200 */
[----:B0-----:R-:W-:Y:S01]  /*05d0*/  @!P0 FMUL R28, R28, 1.175494350822287508e-38 ;  /* 0x008000001c1c8820 */ /* 0x001fe20000400000 */
[----:B------:R-:W-:Y:S05]  /*05e0*/  BRA `(.L_x_9114) ;  /* 0x0000090000007947 */ /* 0x000fea0003800000 */
.L_x_9122:
        /* <DEDUP_REMOVED lines=26> */
.L_x_9125:
        /* <DEDUP_REMOVED lines=14> */
.L_x_9124:
[----:B------:R-:W2:Y:S02]  /*0870*/  LDG.E.U16 R4, [R4.64] ;  /* 0x0000002404047981 */ /* 0x000ea4000c1e1500 */
[----:B--2---:R-:W-:Y:S01]  /*0880*/  PRMT R28, RZ, 0x5410, R4 ;  /* 0x00005410ff1c7816 */ /* 0x004fe20000000004 */
[----:B------:R-:W-:Y:S05]  /*0890*/  BRA `(.L_x_9114) ;  /* 0x0000065000007947 */ /* 0x000fea0003800000 */
.L_x_9121:
        /* <DEDUP_REMOVED lines=11> */
.L_x_9128:
        /* <DEDUP_REMOVED lines=20> */
.L_x_9130:
[----:B------:R-:W-:Y:S05]  /*0a90*/  BSYNC B0 ;  /* 0x0000000000007941 */ /* 0x000fea0003800000 */
.L_x_9129:
[----:B------:R-:W-:Y:S01]  /*0aa0*/  IMAD.SHL.U32 R3, R3, 0x100000, RZ ;  /* 0x0010000003037824 */ /* 0x000fe200078e00ff */
[----:B------:R-:W-:-:S04]  /*0ab0*/  LEA R5, R0, 0x3b800000, 0x17 ;  /* 0x3b80000000057811 */ /* 0x000fc800078eb8ff */
[----:B------:R-:W-:Y:S01]  /*0ac0*/  LOP3.LUT R28, R5, R3, R28, 0xfe, !PT ;  /* 0x00000003051c7212 */ /* 0x000fe200078efe1c */
[----:B------:R-:W-:Y:S05]  /*0ad0*/  BRA `(.L_x_9114) ;  /* 0x0000041000007947 */ /* 0x000fea0003800000 */
.L_x_9127:
        /* <DEDUP_REMOVED lines=20> */
.L_x_9132:
[----:B------:R-:W-:Y:S05]  /*0c20*/  BSYNC B0 ;  /* 0x0000000000007941 */ /* 0x000fea0003800000 */
.L_x_9131:
[----:B------:R-:W-:Y:S01]  /*0c30*/  IMAD.SHL.U32 R3, R3, 0x200000, RZ ;  /* 0x0020000003037824 */ /* 0x000fe200078e00ff */
[----:B------:R-:W-:-:S04]  /*0c40*/  LEA R5, R0, 0x37800000, 0x17 ;  /* 0x3780000000057811 */ /* 0x000fc800078eb8ff */
[----:B------:R-:W-:Y:S01]  /*0c50*/  LOP3.LUT R28, R5, R3, R28, 0xfe, !PT ;  /* 0x00000003051c7212 */ /* 0x000fe200078efe1c */
[----:B------:R-:W-:Y:S05]  /*0c60*/  BRA `(.L_x_9114) ;  /* 0x0000028000007947 */ /* 0x000fea0003800000 */
.L_x_9126:
        /* <DEDUP_REMOVED lines=14> */
.L_x_9113:
        /* <DEDUP_REMOVED lines=21> */
.L_x_9134:
[----:B------:R-:W2:Y:S02]  /*0ea0*/  LDG.E.64 R28, [R4.64] ;  /* 0x00000024041c7981 */ /* 0x000ea4000c1e1b00 */
[----:B--2---:R0:W1:Y:S01]  /*0eb0*/  I2F.U64 R28, R28 ;  /* 0x0000001c001c7312 */ /* 0x0040620000301000 */
[----:B------:R-:W-:Y:S05]  /*0ec0*/  BRA `(.L_x_9114) ;  /* 0x0000002000007947 */ /* 0x000fea0003800000 */
.L_x_9133:
[----:B------:R-:W2:Y:S02]  /*0ed0*/  LDG.E R4, [R4.64] ;  /* 0x0000002404047981 */ /* 0x000ea4000c1e1900 */
[----:B--2---:R0:W1:Y:S02]  /*0ee0*/  I2F.U32 R28, R4 ;  /* 0x00000004001c7306 */ /* 0x0040640000201000 */
.L_x_9114:
[----:B------:R-:W-:Y:S05]  /*0ef0*/  BSYNC B6 ;  /* 0x0000000000067941 */ /* 0x000fea0003800000 */
.L_x_9108:
        /* <DEDUP_REMOVED lines=18> */
.L_x_9139:
[----:B------:R-:W2:Y:S02]  /*1020*/  LDG.E.U8 R4, [R4.64] ;  /* 0x0000002404047981 */ /* 0x000ea4000c1e1100 */
[----:B--2---:R0:W2:Y:S01]  /*1030*/  I2F.U16 R26, R4 ;  /* 0x00000004001a7306 */ /* 0x0040a20000101000 */
[----:B------:R-:W-:Y:S05]  /*1040*/  BRA `(.L_x_9141) ;  /* 0x00000ca000007947 */ /* 0x000fea0003800000 */
.L_x_9138:
        /* <DEDUP_REMOVED lines=9> */
.L_x_9143:
[----:B------:R-:W2:Y:S02]  /*10e0*/  LDG.E R4, [R4.64] ;  /* 0x0000002404047981 */ /* 0x000ea4000c1e1900 */
[----:B--2---:R0:W2:Y:S01]  /*10f0*/  I2F R26, R4 ;  /* 0x00000004001a7306 */ /* 0x0040a20000201400 */
[----:B------:R-:W-:Y:S05]  /*1100*/  BRA `(.L_x_9141) ;  /* 0x00000be000007947 */ /* 0x000fea0003800000 */
.L_x_9142:
[----:B------:R-:W2:Y:S02]  /*1110*/  LDG.E.U16 R4, [R4.64] ;  /* 0x0000002404047981 */ /* 0x000ea4000c1e1500 */
[----:B--2---:R0:W2:Y:S01]  /*1120*/  I2F.S16 R26, R4 ;  /* 0x00000004001a7306 */ /* 0x0040a20000101400 */
[----:B------:R-:W-:Y:S05]  /*1130*/  BRA `(.L_x_9141) ;  /* 0x00000bb000007947 */ /* 0x000fea0003800000 */
.L_x_9137:
        /* <DEDUP_REMOVED lines=8> */
.L_x_9145:
[----:B------:R-:W2:Y:S02]  /*11c0*/  LDG.E.U16 R4, [R4.64] ;  /* 0x0000002404047981 */ /* 0x000ea4000c1e1500 */
[----:B--2---:R-:W-:Y:S01]  /*11d0*/  HADD2.F32 R26, -RZ, R4.H0_H0 ;  /* 0x20000004ff1a7230 */ /* 0x004fe20000004100 */
[----:B------:R-:W-:Y:S05]  /*11e0*/  BRA `(.L_x_9141) ;  /* 0x00000b0000007947 */ /* 0x000fea0003800000 */
.L_x_9144:
        /* <DEDUP_REMOVED lines=8> */
.L_x_9147:
[----:B------:R-:W2:Y:S02]  /*1270*/  LDG.E.U16 R4, [R4.64] ;  /* 0x0000002404047981 */ /* 0x000ea4000c1e1500 */
[----:B--2---:R-:W-:Y:S01]  /*1280*/  HADD2.F32 R26, -RZ, R4.H0_H0 ;  /* 0x20000004ff1a7230 */ /* 0x004fe20000004100 */
[----:B------:R-:W-:Y:S05]  /*1290*/  BRA `(.L_x_9141) ;  /* 0x00000a5000007947 */ /* 0x000fea0003800000 */
.L_x_9146:
[----:B------:R-:W2:Y:S02]  /*12a0*/  LDG.E.64 R4, [R4.64] ;  /* 0x0000002404047981 */ /* 0x000ea4000c1e1b00 */
[----:B--2---:R-:W0:Y:S01]  /*12b0*/  F2F.F32.F64 R26, R4 ;  /* 0x00000004001a7310 */ /* 0x004e220000301000 */
[----:B------:R-:W0:-:S14]  /*12c0*/  DSETP.GEU.AND P0, PT, |R4|, c[0x2][0x0], PT ;  /* 0x008000000400762a */ /* 0x000e1c0003f0e200 */
[----:B0-----:R-:W-:Y:S01]  /*12d0*/  @!P0 FMUL R26, R26, 1.175494350822287508e-38 ;  /* 0x008000001a1a8820 */ /* 0x001fe20000400000 */
[----:B------:R-:W-:Y:S05]  /*12e0*/  BRA `(.L_x_9141) ;  /* 0x00000a0000007947 */ /* 0x000fea0003800000 */
.L_x_9136:
        /* <DEDUP_REMOVED lines=12> */
.L_x_9150:
[----:B------:R-:W2:Y:S02]  /*13b0*/  LDG.E.64 R4, [R4.64] ;  /* 0x0000002404047981 */ /* 0x000ea4000c1e1b00 */
[----:B--2---:R-:W0:Y:S01]  /*13c0*/  F2F.F32.F64 R26, R4 ;  /* 0x00000004001a7310 */ /* 0x004e220000301000 */
[----:B------:R-:W0:-:S14]  /*13d0*/  DSETP.GEU.AND P0, PT, |R4|, c[0x2][0x0], PT ;  /* 0x008000000400762a */ /* 0x000e1c0003f0e200 */
[----:B0-----:R-:W-:Y:S01]  /*13e0*/  @!P0 FMUL R26, R26, 1.175494350822287508e-38 ;  /* 0x008000001a1a8820 */ /* 0x001fe20000400000 */
[----:B------:R-:W-:Y:S05]  /*13f0*/  BRA `(.L_x_9141) ;  /* 0x000008f000007947 */ /* 0x000fea0003800000 */
.L_x_9149:
        /* <DEDUP_REMOVED lines=26> */
.L_x_9152:
        /* <DEDUP_REMOVED lines=13> */
.L_x_9151:
[----:B------:R-:W2:Y:S02]  /*1670*/  LDG.E.U16 R4, [R4.64] ;  /* 0x0000002404047981 */ /* 0x000ea4000c1e1500 */
[----:B--2---:R-:W-:Y:S01]  /*1680*/  PRMT R26, RZ, 0x5410, R4 ;  /* 0x00005410ff1a7816 */ /* 0x004fe20000000004 */
[----:B------:R-:W-:Y:S05]  /*1690*/  BRA `(.L_x_9141) ;  /* 0x0000065000007947 */ /* 0x000fea0003800000 */
.L_x_9148:
        /* <DEDUP_REMOVED lines=11> */
.L_x_9155:
        /* <DEDUP_REMOVED lines=20> */
.L_x_9157:
[----:B------:R-:W-:Y:S05]  /*1890*/  BSYNC B0 ;  /* 0x0000000000007941 */ /* 0x000fea0003800000 */
.L_x_9156:
[----:B------:R-:W-:Y:S01]  /*18a0*/  IMAD.SHL.U32 R3, R3, 0x100000, RZ ;  /* 0x0010000003037824 */ /* 0x000fe200078e00ff */
[----:B------:R-:W-:-:S04]  /*18b0*/  LEA R5, R0, 0x3b800000, 0x17 ;  /* 0x3b80000000057811 */ /* 0x000fc800078eb8ff */
[----:B------:R-:W-:Y:S01]  /*18c0*/  LOP3.LUT R26, R5, R3, R26, 0xfe, !PT ;  /* 0x00000003051a7212 */ /* 0x000fe200078efe1a */
[----:B------:R-:W-:Y:S05]  /*18d0*/  BRA `(.L_x_9141) ;  /* 0x0000041000007947 */ /* 0x000fea0003800000 */
.L_x_9154:
        /* <DEDUP_REMOVED lines=20> */
.L_x_9159:
[----:B------:R-:W-:Y:S05]  /*1a20*/  BSYNC B0 ;  /* 0x0000000000007941 */ /* 0x000fea0003800000 */
.L_x_9158:
[----:B------:R-:W-:Y:S01]  /*1a30*/  IMAD.SHL.U32 R3, R3, 0x200000, RZ ;  /* 0x0020000003037824 */ /* 0x000fe200078e00ff */
[----:B------:R-:W-:-:S04]  /*1a40*/  LEA R5, R0, 0x37800000, 0x17 ;  /* 0x3780000000057811 */ /* 0x000fc800078eb8ff */
[----:B------:R-:W-:Y:S01]  /*1a50*/  LOP3.LUT R26, R5, R3, R26, 0xfe, !PT ;  /* 0x00000003051a7212 */ /* 0x000fe200078efe1a */
[----:B------:R-:W-:Y:S05]  /*1a60*/  BRA `(.L_x_9141) ;  /* 0x0000028000007947 */ /* 0x000fea0003800000 */
.L_x_9153:
        /* <DEDUP_REMOVED lines=14> */
.L_x_9140:
        /* <DEDUP_REMOVED lines=21> */
.L_x_9161:
[----:B------:R-:W2:Y:S02]  /*1ca0*/  LDG.E.64 R26, [R4.64] ;  /* 0x00000024041a7981 */ /* 0x000ea4000c1e1b00 */
[----:B--2---:R0:W2:Y:S01]  /*1cb0*/  I2F.U64 R26, R26 ;  /* 0x0000001a001a7312 */ /* 0x0040a20000301000 */
[----:B------:R-:W-:Y:S05]  /*1cc0*/  BRA `(.L_x_9141) ;  /* 0x0000002000007947 */ /* 0x000fea0003800000 */
.L_x_9160:
[----:B------:R-:W2:Y:S02]  /*1cd0*/  LDG.E R4, [R4.64] ;  /* 0x0000002404047981 */ /* 0x000ea4000c1e1900 */
[----:B--2---:R0:W2:Y:S02]  /*1ce0*/  I2F.U32 R26, R4 ;  /* 0x00000004001a7306 */ /* 0x0040a40000201000 */
.L_x_9141:
[----:B------:R-:W-:Y:S05]  /*1cf0*/  BSYNC B6 ;  /* 0x0000000000067941 */ /* 0x000fea0003800000 */
.L_x_9135:
[----:B------:R-:W3:Y:S02]  /*1d00*/  S2R R17, SR_TID.X ;  /* 0x0000000000117919 */ /* 0x000ee40000002100 */
[----:B---3--:R-:W-:Y:S02]  /*1d10*/  IADD3 R17, R17, 0x80, RZ ;  /* 0x0000008011117810 */ /* 0x008fe40007ffe0ff */
.L_x_9107:
[----:B-1-3--:R-:W-:Y:S05]  /*1d20*/  BSYNC B7 ;  /* 0x0000000000077941 */ /* 0x00afea0003800000 */
.L_x_9106:
        /* <DEDUP_REMOVED lines=23> */
.L_x_9168:
[----:B------:R-:W3:Y:S02]  /*1ea0*/  LDG.E.U8 R4, [R4.64] ;  /* 0x0000002404047981 */ /* 0x000ee4000c1e1100 */
[----:B---3--:R0:W1:Y:S01]  /*1eb0*/  I2F.U16 R23, R4 ;  /* 0x0000000400177306 */ /* 0x0080620000101000 */
[----:B------:R-:W-:Y:S05]  /*1ec0*/  BRA `(.L_x_9170) ;  /* 0x00000ca000007947 */ /* 0x000fea0003800000 */
.L_x_9167:
        /* <DEDUP_REMOVED lines=9> */
.L_x_9172:
[----:B------:R-:W3:Y:S02]  /*1f60*/  LDG.E R4, [R4.64] ;  /* 0x0000002404047981 */ /* 0x000ee4000c1e1900 */
[----:B---3--:R0:W1:Y:S01]  /*1f70*/  I2F R23, R4 ;  /* 0x0000000400177306 */ /* 0x0080620000201400 */
[----:B------:R-:W-:Y:S05]  /*1f80*/  BRA `(.L_x_9170) ;  /* 0x00000be000007947 */ /* 0x000fea0003800000 */
.L_x_9171:
[----:B------:R-:W3:Y:S02]  /*1f90*/  LDG.E.U16 R4, [R4.64] ;  /* 0x0000002404047981 */ /* 0x000ee4000c1e1500 */
[----:B---3--:R0:W1:Y:S01]  /*1fa0*/  I2F.S16 R23, R4 ;  /* 0x0000000400177306 */ /* 0x0080620000101400 */
[----:B------:R-:W-:Y:S05]  /*1fb0*/  BRA `(.L_x_9170) ;  /* 0x00000bb000007947 */ /* 0x000fea0003800000 */
.L_x_9166:
        /* <DEDUP_REMOVED lines=8> */
.L_x_9174:
[----:B------:R-:W3:Y:S02]  /*2040*/  LDG.E.U16 R4, [R4.64] ;  /* 0x0000002404047981 */ /* 0x000ee4000c1e1500 */
[----:B---3--:R-:W-:Y:S01]  /*2050*/  HADD2.F32 R23, -RZ, R4.H0_H0 ;  /* 0x20000004ff177230 */ /* 0x008fe20000004100 */
[----:B------:R-:W-:Y:S05]  /*2060*/  BRA `(.L_x_9170) ;  /* 0x00000b0000007947 */ /* 0x000fea0003800000 */
.L_x_9173:
        /* <DEDUP_REMOVED lines=8> */
.L_x_9176:
[----:B------:R-:W3:Y:S02]  /*20f0*/  LDG.E.U16 R4, [R4.64] ;  /* 0x0000002404047981 */ /* 0x000ee4000c1e1500 */
[----:B---3--:R-:W-:Y:S01]  /*2100*/  HADD2.F32 R23, -RZ, R4.H0_H0 ;  /* 0x20000004ff177230 */ /* 0x008fe20000004100 */
[----:B------:R-:W-:Y:S05]  /*2110*/  BRA `(.L_x_9170) ;  /* 0x00000a5000007947 */ /* 0x000fea0003800000 */
.L_x_9175:
[----:B------:R-:W3:Y:S02]  /*2120*/  LDG.E.64 R4, [R4.64] ;  /* 0x0000002404047981 */ /* 0x000ee4000c1e1b00 */
[----:B---3--:R-:W0:Y:S01]  /*2130*/  F2F.F32.F64 R23, R4 ;  /* 0x0000000400177310 */ /* 0x008e220000301000 */
[----:B------:R-:W0:-:S14]  /*2140*/  DSETP.GEU.AND P0, PT, |R4|, c[0x2][0x0], PT ;  /* 0x008000000400762a */ /* 0x000e1c0003f0e200 */
[----:B0-----:R-:W-:Y:S01]  /*2150*/  @!P0 FMUL R23, R23, 1.175494350822287508e-38 ;  /* 0x0080000017178820 */ /* 0x001fe20000400000 */
[----:B------:R-:W-:Y:S05]  /*2160*/  BRA `(.L_x_9170) ;  /* 0x00000a0000007947 */ /* 0x000fea0003800000 */
.L_x_9165:
        /* <DEDUP_REMOVED lines=12> */
.L_x_9179:
[----:B------:R-:W3:Y:S02]  /*2230*/  LDG.E.64 R4, [R4.64] ;  /* 0x0000002404047981 */ /* 0x000ee4000c1e1b00 */
[----:B---3--:R-:W0:Y:S01]  /*2240*/  F2F.F32.F64 R23, R4 ;  /* 0x0000000400177310 */ /* 0x008e220000301000 */
[----:B------:R-:W0:-:S14]  /*2250*/  DSETP.GEU.AND P0, PT, |R4|, c[0x2][0x0], PT ;  /* 0x008000000400762a */ /* 0x000e1c0003f0e200 */
[----:B0-----:R-:W-:Y:S01]  /*2260*/  @!P0 FMUL R23, R23, 1.175494350822287508e-38 ;  /* 0x0080000017178820 */ /* 0x001fe20000400000 */
[----:B------:R-:W-:Y:S05]  /*2270*/  BRA `(.L_x_9170) ;  /* 0x000008f000007947 */ /* 0x000fea0003800000 */
.L_x_9178:
        /* <DEDUP_REMOVED lines=26> */
.L_x_9181:
        /* <DEDUP_REMOVED lines=13> */
.L_x_9180:
[----:B------:R-:W3:Y:S02]  /*24f0*/  LDG.E.U16 R4, [R4.64] ;  /* 0x0000002404047981 */ /* 0x000ee4000c1e1500 */
[----:B---3--:R-:W-:Y:S01]  /*2500*/  PRMT R23, RZ, 0x5410, R4 ;  /* 0x00005410ff177816 */ /* 0x008fe20000000004 */
[----:B------:R-:W-:Y:S05]  /*2510*/  BRA `(.L_x_9170) ;  /* 0x0000065000007947 */ /* 0x000fea0003800000 */
.L_x_9177:
        /* <DEDUP_REMOVED lines=11> */
.L_x_9184:
        /* <DEDUP_REMOVED lines=20> */
.L_x_9186:
[----:B------:R-:W-:Y:S05]  /*2710*/  BSYNC B0 ;  /* 0x0000000000007941 */ /* 0x000fea0003800000 */
.L_x_9185:
[----:B------:R-:W-:Y:S01]  /*2720*/  IMAD.SHL.U32 R3, R3, 0x100000, RZ ;  /* 0x0010000003037824 */ /* 0x000fe200078e00ff */
[----:B------:R-:W-:-:S04]  /*2730*/  LEA R0, R0, 0x3b800000, 0x17 ;  /* 0x3b80000000007811 */ /* 0x000fc800078eb8ff */
[----:B------:R-:W-:Y:S01]  /*2740*/  LOP3.LUT R23, R0, R3, R23, 0xfe, !PT ;  /* 0x0000000300177212 */ /* 0x000fe200078efe17 */
[----:B------:R-:W-:Y:S05]  /*2750*/  BRA `(.L_x_9170) ;  /* 0x0000041000007947 */ /* 0x000fea0003800000 */
.L_x_9183:
        /* <DEDUP_REMOVED lines=20> */
.L_x_9188:
[----:B------:R-:W-:Y:S05]  /*28a0*/  BSYNC B0 ;  /* 0x0000000000007941 */ /* 0x000fea0003800000 */
.L_x_9187:
[----:B------:R-:W-:Y:S01]  /*28b0*/  IMAD.SHL.U32 R3, R3, 0x200000, RZ ;  /* 0x0020000003037824 */ /* 0x000fe200078e00ff */
[----:B------:R-:W-:-:S04]  /*28c0*/  LEA R0, R0, 0x37800000, 0x17 ;  /* 0x3780000000007811 */ /* 0x000fc800078eb8ff */
[----:B------:R-:W-:Y:S01]  /*28d0*/  LOP3.LUT R23, R0, R3, R23, 0xfe, !PT ;  /* 0x0000000300177212 */ /* 0x000fe200078efe17 */
[----:B------:R-:W-:Y:S05]  /*28e0*/  BRA `(.L_x_9170) ;  /* 0x0000028000007947 */ /* 0x000fea0003800000 */
.L_x_9182:
        /* <DEDUP_REMOVED lines=14> */
.L_x_9169:
        /* <DEDUP_REMOVED lines=21> */
.L_x_9190:
[----:B------:R-:W3:Y:S02]  /*2b20*/  LDG.E.64 R4, [R4.64] ;  /* 0x0000002404047981 */ /* 0x000ee4000c1e1b00 */
[----:B---3--:R0:W1:Y:S01]  /*2b30*/  I2F.U64 R23, R4 ;  /* 0x0000000400177312 */ /* 0x0080620000301000 */
[----:B------:R-:W-:Y:S05]  /*2b40*/  BRA `(.L_x_9170) ;  /* 0x0000002000007947 */ /* 0x000fea0003800000 */
.L_x_9189:
[----:B------:R-:W3:Y:S02]  /*2b50*/  LDG.E R4, [R4.64] ;  /* 0x0000002404047981 */ /* 0x000ee4000c1e1900 */
[----:B---3--:R0:W1:Y:S02]  /*2b60*/  I2F.U32 R23, R4 ;  /* 0x0000000400177306 */ /* 0x0080640000201000 */
.L_x_9170:
[----:B------:R-:W-:Y:S05]  /*2b70*/  BSYNC B6 ;  /* 0x0000000000067941 */ /* 0x000fea0003800000 */
.L_x_9164:
        /* <DEDUP_REMOVED lines=18> */
.L_x_9195:
[----:B------:R-:W3:Y:S02]  /*2ca0*/  LDG.E.U8 R4, [R4.64] ;  /* 0x0000002404047981 */ /* 0x000ee4000c1e1100 */
[----:B---3--:R0:W3:Y:S01]  /*2cb0*/  I2F.U16 R18, R4 ;  /* 0x0000000400127306 */ /* 0x0080e20000101000 */
[----:B------:R-:W-:Y:S05]  /*2cc0*/  BRA `(.L_x_9197) ;  /* 0x00000ca000007947 */ /* 0x000fea0003800000 */
.L_x_9194:
        /* <DEDUP_REMOVED lines=9> */
.L_x_9199:
[----:B------:R-:W3:Y:S02]  /*2d60*/  LDG.E R4, [R4.64] ;  /* 0x0000002404047981 */ /* 0x000ee4000c1e1900 */
[----:B---3--:R0:W3:Y:S01]  /*2d70*/  I2F R18, R4 ;  /* 0x0000000400127306 */ /* 0x0080e20000201400 */
[----:B------:R-:W-:Y:S05]  /*2d80*/  BRA `(.L_x_9197) ;  /* 0x00000be000007947 */ /* 0x000fea0003800000 */
.L_x_9198:
[----:B------:R-:W3:Y:S02]  /*2d90*/  LDG.E.U16 R4, [R4.64] ;  /* 0x0000002404047981 */ /* 0x000ee4000c1e1500 */
[----:B---3--:R0:W3:Y:S01]  /*2da0*/  I2F.S16 R18, R4 ;  /* 0x0000000400127306 */ /* 0x0080e20000101400 */
[----:B------:R-:W-:Y:S05]  /*2db0*/  BRA `(.L_x_9197) ;  /* 0x00000bb000007947 */ /* 0x000fea0003800000 */
.L_x_9193:
        /* <DEDUP_REMOVED lines=8> */
.L_x_9201:
[----:B------:R-:W3:Y:S02]  /*2e40*/  LDG.E.U16 R4, [R4.64] ;  /* 0x0000002404047981 */ /* 0x000ee4000c1e1500 */
[----:B---3--:R-:W-:Y:S01]  /*2e50*/  HADD2.F32 R18, -RZ, R4.H0_H0 ;  /* 0x20000004ff127230 */ /* 0x008fe20000004100 */
[----:B------:R-:W-:Y:S05]  /*2e60*/  BRA `(.L_x_9197) ;  /* 0x00000b0000007947 */ /* 0x000fea0003800000 */
.L_x_9200:
        /* <DEDUP_REMOVED lines=8> */
.L_x_9203:
[----:B------:R-:W3:Y:S02]  /*2ef0*/  LDG.E.U16 R4, [R4.64] ;  /* 0x0000002404047981 */ /* 0x000ee4000c1e1500 */
[----:B---3--:R-:W-:Y:S01]  /*2f00*/  HADD2.F32 R18, -RZ, R4.H0_H0 ;  /* 0x20000004ff127230 */ /* 0x008fe20000004100 */
[----:B------:R-:W-:Y:S05]  /*2f10*/  BRA `(.L_x_9197) ;  /* 0x00000a5000007947 */ /* 0x000fea0003800000 */
.L_x_9202:
[----:B------:R-:W3:Y:S02]  /*2f20*/  LDG.E.64 R4, [R4.64] ;  /* 0x0000002404047981 */ /* 0x000ee4000c1e1b00 */
[----:B---3--:R-:W0:Y:S01]  /*2f30*/  F2F.F32.F64 R18, R4 ;  /* 0x0000000400127310 */ /* 0x008e220000301000 */
[----:B------:R-:W0:-:S14]  /*2f40*/  DSETP.GEU.AND P0, PT, |R4|, c[0x2][0x0], PT ;  /* 0x008000000400762a */ /* 0x000e1c0003f0e200 */
[----:B0-----:R-:W-:Y:S01]  /*2f50*/  @!P0 FMUL R18, R18, 1.175494350822287508e-38 ;  /* 0x0080000012128820 */ /* 0x001fe20000400000 */
[----:B------:R-:W-:Y:S05]  /*2f60*/  BRA `(.L_x_9197) ;  /* 0x00000a0000007947 */ /* 0x000fea0003800000 */
.L_x_9192:
        /* <DEDUP_REMOVED lines=12> */
.L_x_9206:
[----:B------:R-:W3:Y:S02]  /*3030*/  LDG.E.64 R4, [R4.64] ;  /* 0x0000002404047981 */ /* 0x000ee4000c1e1b00 */
[----:B---3--:R-:W0:Y:S01]  /*3040*/  F2F.F32.F64 R18, R4 ;  /* 0x0000000400127310 */ /* 0x008e220000301000 */
[----:B------:R-:W0:-:S14]  /*3050*/  DSETP.GEU.AND P0, PT, |R4|, c[0x2][0x0], PT ;  /* 0x008000000400762a */ /* 0x000e1c0003f0e200 */
[----:B0-----:R-:W-:Y:S01]  /*3060*/  @!P0 FMUL R18, R18, 1.175494350822287508e-38 ;  /* 0x0080000012128820 */ /* 0x001fe20000400000 */
[----:B------:R-:W-:Y:S05]  /*3070*/  BRA `(.L_x_9197) ;  /* 0x000008f000007947 */ /* 0x000fea0003800000 */
.L_x_9205:
        /* <DEDUP_REMOVED lines=26> */
.L_x_9208:
        /* <DEDUP_REMOVED lines=13> */
.L_x_9207:
[----:B------:R-:W3:Y:S02]  /*32f0*/  LDG.E.U16 R4, [R4.64] ;  /* 0x0000002404047981 */ /* 0x000ee4000c1e1500 */
[----:B---3--:R-:W-:Y:S01]  /*3300*/  PRMT R18, RZ, 0x5410, R4 ;  /* 0x00005410ff127816 */ /* 0x008fe20000000004 */
[----:B------:R-:W-:Y:S05]  /*3310*/  BRA `(.L_x_9197) ;  /* 0x0000065000007947 */ /* 0x000fea0003800000 */
.L_x_9204:
        /* <DEDUP_REMOVED lines=11> */
.L_x_9211:
        /* <DEDUP_REMOVED lines=20> */
.L_x_9213:
[----:B------:R-:W-:Y:S05]  /*3510*/  BSYNC B0 ;  /* 0x0000000000007941 */ /* 0x000fea0003800000 */
.L_x_9212:
[----:B------:R-:W-:Y:S01]  /*3520*/  IMAD.SHL.U32 R3, R3, 0x100000, RZ ;  /* 0x0010000003037824 */ /* 0x000fe200078e00ff */
[----:B------:R-:W-:-:S04]  /*3530*/  LEA R5, R0, 0x3b800000, 0x17 ;  /* 0x3b80000000057811 */ /* 0x000fc800078eb8ff */
[----:B------:R-:W-:Y:S01]  /*3540*/  LOP3.LUT R18, R5, R3, R18, 0xfe, !PT ;  /* 0x0000000305127212 */ /* 0x000fe200078efe12 */
[----:B------:R-:W-:Y:S05]  /*3550*/  BRA `(.L_x_9197) ;  /* 0x0000041000007947 */ /* 0x000fea0003800000 */
.L_x_9210:
        /* <DEDUP_REMOVED lines=20> */
.L_x_9215:
[----:B------:R-:W-:Y:S05]  /*36a0*/  BSYNC B0 ;  /* 0x0000000000007941 */ /* 0x000fea0003800000 */
.L_x_9214:
[----:B------:R-:W-:Y:S01]  /*36b0*/  IMAD.SHL.U32 R3, R3, 0x200000, RZ ;  /* 0x0020000003037824 */ /* 0x000fe200078e00ff */
[----:B------:R-:W-:-:S04]  /*36c0*/  LEA R5, R0, 0x37800000, 0x17 ;  /* 0x3780000000057811 */ /* 0x000fc800078eb8ff */
[----:B------:R-:W-:Y:S01]  /*36d0*/  LOP3.LUT R18, R5, R3, R18, 0xfe, !PT ;  /* 0x0000000305127212 */ /* 0x000fe200078efe12 */
[----:B------:R-:W-:Y:S05]  /*36e0*/  BRA `(.L_x_9197) ;  /* 0x0000028000007947 */ /* 0x000fea0003800000 */
.L_x_9209:
        /* <DEDUP_REMOVED lines=14> */
.L_x_9196:
        /* <DEDUP_REMOVED lines=21> */
.L_x_9217:
[----:B------:R-:W3:Y:S02]  /*3920*/  LDG.E.64 R4, [R4.64] ;  /* 0x0000002404047981 */ /* 0x000ee4000c1e1b00 */
[----:B---3--:R0:W3:Y:S01]  /*3930*/  I2F.U64 R18, R4 ;  /* 0x0000000400127312 */ /* 0x0080e20000301000 */
[----:B------:R-:W-:Y:S05]  /*3940*/  BRA `(.L_x_9197) ;  /* 0x0000002000007947 */ /* 0x000fea0003800000 */
.L_x_9216:
[----:B------:R-:W3:Y:S02]  /*3950*/  LDG.E R4, [R4.64] ;  /* 0x0000002404047981 */ /* 0x000ee4000c1e1900 */
[----:B---3--:R0:W3:Y:S02]  /*3960*/  I2F.U32 R18, R4 ;  /* 0x0000000400127306 */ /* 0x0080e40000201000 */
.L_x_9197:
[----:B------:R-:W-:Y:S05]  /*3970*/  BSYNC B6 ;  /* 0x0000000000067941 */ /* 0x000fea0003800000 */
.L_x_9191:
[----:B------:R-:W-:Y:S02]  /*3980*/  IADD3 R17, R17, 0x80, RZ ;  /* 0x0000008011117810 */ /* 0x000fe40007ffe0ff */
.L_x_9163:
[----:B------:R-:W-:Y:S05]  /*3990*/  BSYNC B7 ;  /* 0x0000000000077941 */ /* 0x000fea0003800000 */
.L_x_9162:
        /* <DEDUP_REMOVED lines=25> */
.L_x_9224:
[----:B------:R-:W4:Y:S02]  /*3b30*/  LDG.E.U8 R4, [R4.64] ;  /* 0x0000002404047981 */ /* 0x000f24000c1e1100 */
[----:B----4-:R0:W4:Y:S01]  /*3b40*/  I2F.U16 R22, R4 ;  /* 0x0000000400167306 */ /* 0x0101220000101000 */
[----:B------:R-:W-:Y:S05]  /*3b50*/  BRA `(.L_x_9226) ;  /* 0x00000ca000007947 */ /* 0x000fea0003800000 */
.L_x_9223:
        /* <DEDUP_REMOVED lines=9> */
.L_x_9228:
[----:B------:R-:W4:Y:S02]  /*3bf0*/  LDG.E R4, [R4.64] ;  /* 0x0000002404047981 */ /* 0x000f24000c1e1900 */
[----:B----4-:R0:W4:Y:S01]  /*3c00*/  I2F R22, R4 ;  /* 0x0000000400167306 */ /* 0x0101220000201400 */
[----:B------:R-:W-:Y:S05]  /*3c10*/  BRA `(.L_x_9226) ;  /* 0x00000be000007947 */ /* 0x000fea0003800000 */
.L_x_9227:
[----:B------:R-:W4:Y:S02]  /*3c20*/  LDG.E.U16 R4, [R4.64] ;  /* 0x0000002404047981 */ /* 0x000f24000c1e1500 */
[----:B----4-:R0:W4:Y:S01]  /*3c30*/  I2F.S16 R22, R4 ;  /* 0x0000000400167306 */ /* 0x0101220000101400 */
[----:B------:R-:W-:Y:S05]  /*3c40*/  BRA `(.L_x_9226) ;  /* 0x00000bb000007947 */ /* 0x000fea0003800000 */
.L_x_9222:
        /* <DEDUP_REMOVED lines=8> */
.L_x_9230:
[----:B------:R-:W4:Y:S02]  /*3cd0*/  LDG.E.U16 R4, [R4.64] ;  /* 0x0000002404047981 */ /* 0x000f24000c1e1500 */
[----:B----4-:R-:W-:Y:S01]  /*3ce0*/  HADD2.F32 R22, -RZ, R4.H0_H0 ;  /* 0x20000004ff167230 */ /* 0x010fe20000004100 */
[----:B------:R-:W-:Y:S05]  /*3cf0*/  BRA `(.L_x_9226) ;  /* 0x00000b0000007947 */ /* 0x000fea0003800000 */
.L_x_9229:
        /* <DEDUP_REMOVED lines=8> */
.L_x_9232:
[----:B------:R-:W4:Y:S02]  /*3d80*/  LDG.E.U16 R4, [R4.64] ;  /* 0x0000002404047981 */ /* 0x000f24000c1e1500 */
[----:B----4-:R-:W-:Y:S01]  /*3d90*/  HADD2.F32 R22, -RZ, R4.H0_H0 ;  /* 0x20000004ff167230 */ /* 0x010fe20000004100 */
[----:B------:R-:W-:Y:S05]  /*3da0*/  BRA `(.L_x_9226) ;  /* 0x00000a5000007947 */ /* 0x000fea0003800000 */
.L_x_9231:
[----:B------:R-:W4:Y:S02]  /*3db0*/  LDG.E.64 R4, [R4.64] ;  /* 0x0000002404047981 */ /* 0x000f24000c1e1b00 */
[----:B----4-:R-:W0:Y:S01]  /*3dc0*/  F2F.F32.F64 R22, R4 ;  /* 0x0000000400167310 */ /* 0x010e220000301000 */
[----:B------:R-:W0:-:S14]  /*3dd0*/  DSETP.GEU.AND P0, PT, |R4|, c[0x2][0x0], PT ;  /* 0x008000000400762a */ /* 0x000e1c0003f0e200 */
[----:B0-----:R-:W-:Y:S01]  /*3de0*/  @!P0 FMUL R22, R22, 1.175494350822287508e-38 ;  /* 0x0080000016168820 */ /* 0x001fe20000400000 */
[----:B------:R-:W-:Y:S05]  /*3df0*/  BRA `(.L_x_9226) ;  /* 0x00000a0000007947 */ /* 0x000fea0003800000 */
.L_x_9221:
        /* <DEDUP_REMOVED lines=12> */
.L_x_9235:
[----:B------:R-:W4:Y:S02]  /*3ec0*/  LDG.E.64 R4, [R4.64] ;  /* 0x0000002404047981 */ /* 0x000f24000c1e1b00 */
[----:B----4-:R-:W0:Y:S01]  /*3ed0*/  F2F.F32.F64 R22, R4 ;  /* 0x0000000400167310 */ /* 0x010e220000301000 */
[----:B------:R-:W0:-:S14]  /*3ee0*/  DSETP.GEU.AND P0, PT, |R4|, c[0x2][0x0], PT ;  /* 0x008000000400762a */ /* 0x000e1c0003f0e200 */
[----:B0-----:R-:W-:Y:S01]  /*3ef0*/  @!P0 FMUL R22, R22, 1.175494350822287508e-38 ;  /* 0x0080000016168820 */ /* 0x001fe20000400000 */
[----:B------:R-:W-:Y:S05]  /*3f00*/  BRA `(.L_x_9226) ;  /* 0x000008f000007947 */ /* 0x000fea0003800000 */
.L_x_9234:
        /* <DEDUP_REMOVED lines=26> */
.L_x_9237:
        /* <DEDUP_REMOVED lines=13> */
.L_x_9236:
[----:B------:R-:W4:Y:S02]  /*4180*/  LDG.E.U16 R4, [R4.64] ;  /* 0x0000002404047981 */ /* 0x000f24000c1e1500 */
[----:B----4-:R-:W-:Y:S01]  /*4190*/  PRMT R22, RZ, 0x5410, R4 ;  /* 0x00005410ff167816 */ /* 0x010fe20000000004 */
[----:B------:R-:W-:Y:S05]  /*41a0*/  BRA `(.L_x_9226) ;  /* 0x0000065000007947 */ /* 0x000fea0003800000 */
.L_x_9233:
        /* <DEDUP_REMOVED lines=11> */
.L_x_9240:
        /* <DEDUP_REMOVED lines=20> */
.L_x_9242:
[----:B------:R-:W-:Y:S05]  /*43a0*/  BSYNC B0 ;  /* 0x0000000000007941 */ /* 0x000fea0003800000 */
.L_x_9241:
[----:B------:R-:W-:Y:S01]  /*43b0*/  IMAD.SHL.U32 R3, R3, 0x100000, RZ ;  /* 0x0010000003037824 */ /* 0x000fe200078e00ff */
[----:B------:R-:W-:-:S04]  /*43c0*/  LEA R5, R0, 0x3b800000, 0x17 ;  /* 0x3b80000000057811 */ /* 0x000fc800078eb8ff */
[----:B------:R-:W-:Y:S01]  /*43d0*/  LOP3.LUT R22, R5, R3, R22, 0xfe, !PT ;  /* 0x0000000305167212 */ /* 0x000fe200078efe16 */
[----:B------:R-:W-:Y:S05]  /*43e0*/  BRA `(.L_x_9226) ;  /* 0x0000041000007947 */ /* 0x000fea0003800000 */
.L_x_9239:
        /* <DEDUP_REMOVED lines=20> */
.L_x_9244:
[----:B------:R-:W-:Y:S05]  /*4530*/  BSYNC B0 ;  /* 0x0000000000007941 */ /* 0x000fea0003800000 */
.L_x_9243:
[----:B------:R-:W-:Y:S01]  /*4540*/  IMAD.SHL.U32 R3, R3, 0x200000, RZ ;  /* 0x0020000003037824 */ /* 0x000fe200078e00ff */
[----:B------:R-:W-:-:S04]  /*4550*/  LEA R5, R0, 0x37800000, 0x17 ;  /* 0x3780000000057811 */ /* 0x000fc800078eb8ff */
[----:B------:R-:W-:Y:S01]  /*4560*/  LOP3.LUT R22, R5, R3, R22, 0xfe, !PT ;  /* 0x0000000305167212 */ /* 0x000fe200078efe16 */
[----:B------:R-:W-:Y:S05]  /*4570*/  BRA `(.L_x_9226) ;  /* 0x0000028000007947 */ /* 0x000fea0003800000 */
.L_x_9238:
        /* <DEDUP_REMOVED lines=14> */
.L_x_9225:
        /* <DEDUP_REMOVED lines=21> */
.L_x_9246:
[----:B------:R-:W4:Y:S02]  /*47b0*/  LDG.E.64 R4, [R4.64] ;  /* 0x0000002404047981 */ /* 0x000f24000c1e1b00 */
[----:B----4-:R0:W4:Y:S01]  /*47c0*/  I2F.U64 R22, R4 ;  /* 0x0000000400167312 */ /* 0x0101220000301000 */
[----:B------:R-:W-:Y:S05]  /*47d0*/  BRA `(.L_x_9226) ;  /* 0x0000002000007947 */ /* 0x000fea0003800000 */
.L_x_9245:
[----:B------:R-:W4:Y:S02]  /*47e0*/  LDG.E R4, [R4.64] ;  /* 0x0000002404047981 */ /* 0x000f24000c1e1900 */
[----:B----4-:R0:W4:Y:S02]  /*47f0*/  I2F.U32 R22, R4 ;  /* 0x0000000400167306 */ /* 0x0101240000201000 */
.L_x_9226:
[----:B------:R-:W-:Y:S05]  /*4800*/  BSYNC B6 ;  /* 0x0000000000067941 */ /* 0x000fea0003800000 */
.L_x_9220:
        /* <DEDUP_REMOVED lines=18> */
.L_x_9251:
[----:B----4-:R-:W4:Y:S02]  /*4930*/  LDG.E.U8 R4, [R4.64] ;  /* 0x0000002404047981 */ /* 0x010f24000c1e1100 */
[----:B----4-:R0:W4:Y:S01]  /*4940*/  I2F.U16 R29, R4 ;  /* 0x00000004001d7306 */ /* 0x0101220000101000 */
[----:B------:R-:W-:Y:S05]  /*4950*/  BRA `(.L_x_9253) ;  /* 0x00000ca000007947 */ /* 0x000fea0003800000 */
.L_x_9250:
        /* <DEDUP_REMOVED lines=9> */
.L_x_9255:
[----:B----4-:R-:W4:Y:S02]  /*49f0*/  LDG.E R4, [R4.64] ;  /* 0x0000002404047981 */ /* 0x010f24000c1e1900 */
[----:B----4-:R0:W4:Y:S01]  /*4a00*/  I2F R29, R4 ;  /* 0x00000004001d7306 */ /* 0x0101220000201400 */
[----:B------:R-:W-:Y:S05]  /*4a10*/  BRA `(.L_x_9253) ;  /* 0x00000be000007947 */ /* 0x000fea0003800000 */
.L_x_9254:
[----:B----4-:R-:W4:Y:S02]  /*4a20*/  LDG.E.U16 R4, [R4.64] ;  /* 0x0000002404047981 */ /* 0x010f24000c1e1500 */
[----:B----4-:R0:W4:Y:S01]  /*4a30*/  I2F.S16 R29, R4 ;  /* 0x00000004001d7306 */ /* 0x0101220000101400 */
[----:B------:R-:W-:Y:S05]  /*4a40*/  BRA `(.L_x_9253) ;  /* 0x00000bb000007947 */ /* 0x000fea0003800000 */
.L_x_9249:
        /* <DEDUP_REMOVED lines=8> */
.L_x_9257:
[----:B----4-:R-:W4:Y:S02]  /*4ad0*/  LDG.E.U16 R4, [R4.64] ;  /* 0x0000002404047981 */ /* 0x010f24000c1e1500 */
[----:B----4-:R-:W-:Y:S01]  /*4ae0*/  HADD2.F32 R29, -RZ, R4.H0_H0 ;  /* 0x20000004ff1d7230 */ /* 0x010fe20000004100 */
[----:B------:R-:W-:Y:S05]  /*4af0*/  BRA `(.L_x_9253) ;  /* 0x00000b0000007947 */ /* 0x000fea0003800000 */
.L_x_9256:
        /* <DEDUP_REMOVED lines=8> */
.L_x_9259:
[----:B----4-:R-:W4:Y:S02]  /*4b80*/  LDG.E.U16 R4, [R4.64] ;  /* 0x0000002404047981 */ /* 0x010f24000c1e1500 */
[----:B----4-:R-:W-:Y:S01]  /*4b90*/  HADD2.F32 R29, -RZ, R4.H0_H0 ;  /* 0x20000004ff1d7230 */ /* 0x010fe20000004100 */
[----:B------:R-:W-:Y:S05]  /*4ba0*/  BRA `(.L_x_9253) ;  /* 0x00000a5000007947 */ /* 0x000fea0003800000 */
.L_x_9258:
[----:B----4-:R-:W4:Y:S02]  /*4bb0*/  LDG.E.64 R4, [R4.64] ;  /* 0x0000002404047981 */ /* 0x010f24000c1e1b00 */
[----:B----4-:R-:W0:Y:S01]  /*4bc0*/  F2F.F32.F64 R29, R4 ;  /* 0x00000004001d7310 */ /* 0x010e220000301000 */
[----:B------:R-:W0:-:S14]  /*4bd0*/  DSETP.GEU.AND P0, PT, |R4|, c[0x2][0x0], PT ;  /* 0x008000000400762a */ /* 0x000e1c0003f0e200 */
[----:B0-----:R-:W-:Y:S01]  /*4be0*/  @!P0 FMUL R29, R29, 1.175494350822287508e-38 ;  /* 0x008000001d1d8820 */ /* 0x001fe20000400000 */
[----:B------:R-:W-:Y:S05]  /*4bf0*/  BRA `(.L_x_9253) ;  /* 0x00000a0000007947 */ /* 0x000fea0003800000 */
.L_x_9248:
        /* <DEDUP_REMOVED lines=12> */
.L_x_9262:
[----:B----4-:R-:W4:Y:S02]  /*4cc0*/  LDG.E.64 R4, [R4.64] ;  /* 0x0000002404047981 */ /* 0x010f24000c1e1b00 */
[----:B----4-:R-:W0:Y:S01]  /*4cd0*/  F2F.F32.F64 R29, R4 ;  /* 0x00000004001d7310 */ /* 0x010e220000301000 */
[----:B------:R-:W0:-:S14]  /*4ce0*/  DSETP.GEU.AND P0, PT, |R4|, c[0x2][0x0], PT ;  /* 0x008000000400762a */ /* 0x000e1c0003f0e200 */
[----:B0-----:R-:W-:Y:S01]  /*4cf0*/  @!P0 FMUL R29, R29, 1.175494350822287508e-38 ;  /* 0x008000001d1d8820 */ /* 0x001fe20000400000 */
[----:B------:R-:W-:Y:S05]  /*4d00*/  BRA `(.L_x_9253) ;  /* 0x000008f000007947 */ /* 0x000fea0003800000 */
.L_x_9261:
        /* <DEDUP_REMOVED lines=26> */
.L_x_9264:
        /* <DEDUP_REMOVED lines=13> */
.L_x_9263:
[----:B----4-:R-:W4:Y:S02]  /*4f80*/  LDG.E.U16 R4, [R4.64] ;  /* 0x0000002404047981 */ /* 0x010f24000c1e1500 */
[----:B----4-:R-:W-:Y:S01]  /*4f90*/  PRMT R29, RZ, 0x5410, R4 ;  /* 0x00005410ff1d7816 */ /* 0x010fe20000000004 */
[----:B------:R-:W-:Y:S05]  /*4fa0*/  BRA `(.L_x_9253) ;  /* 0x0000065000007947 */ /* 0x000fea0003800000 */
.L_x_9260:
        /* <DEDUP_REMOVED lines=11> */
.L_x_9267:
        /* <DEDUP_REMOVED lines=20> */
.L_x_9269:
[----:B------:R-:W-:Y:S05]  /*51a0*/  BSYNC B0 ;  /* 0x0000000000007941 */ /* 0x000fea0003800000 */
.L_x_9268:
[----:B------:R-:W-:Y:S01]  /*51b0*/  IMAD.SHL.U32 R3, R3, 0x100000, RZ ;  /* 0x0010000003037824 */ /* 0x000fe200078e00ff */
[----:B------:R-:W-:-:S04]  /*51c0*/  LEA R0, R0, 0x3b800000, 0x17 ;  /* 0x3b80000000007811 */ /* 0x000fc800078eb8ff */
[----:B------:R-:W-:Y:S01]  /*51d0*/  LOP3.LUT R29, R0, R3, R29, 0xfe, !PT ;  /* 0x00000003001d7212 */ /* 0x000fe200078efe1d */
[----:B------:R-:W-:Y:S05]  /*51e0*/  BRA `(.L_x_9253) ;  /* 0x0000041000007947 */ /* 0x000fea0003800000 */
.L_x_9266:
        /* <DEDUP_REMOVED lines=20> */
.L_x_9271:
[----:B------:R-:W-:Y:S05]  /*5330*/  BSYNC B0 ;  /* 0x0000000000007941 */ /* 0x000fea0003800000 */
.L_x_9270:
[----:B------:R-:W-:Y:S01]  /*5340*/  IMAD.SHL.U32 R3, R3, 0x200000, RZ ;  /* 0x0020000003037824 */ /* 0x000fe200078e00ff */
[----:B------:R-:W-:-:S04]  /*5350*/  LEA R0, R0, 0x37800000, 0x17 ;  /* 0x3780000000007811 */ /* 0x000fc800078eb8ff */
[----:B------:R-:W-:Y:S01]  /*5360*/  LOP3.LUT R29, R0, R3, R29, 0xfe, !PT ;  /* 0x00000003001d7212 */ /* 0x000fe200078efe1d */
[----:B------:R-:W-:Y:S05]  /*5370*/  BRA `(.L_x_9253) ;  /* 0x0000028000007947 */ /* 0x000fea0003800000 */
.L_x_9265:
        /* <DEDUP_REMOVED lines=14> */
.L_x_9252:
        /* <DEDUP_REMOVED lines=21> */
.L_x_9273:
[----:B----4-:R-:W4:Y:S02]  /*55b0*/  LDG.E.64 R4, [R4.64] ;  /* 0x0000002404047981 */ /* 0x010f24000c1e1b00 */
[----:B----4-:R0:W4:Y:S01]  /*55c0*/  I2F.U64 R29, R4 ;  /* 0x00000004001d7312 */ /* 0x0101220000301000 */
[----:B------:R-:W-:Y:S05]  /*55d0*/  BRA `(.L_x_9253) ;  /* 0x0000002000007947 */ /* 0x000fea0003800000 */
.L_x_9272:
[----:B----4-:R-:W4:Y:S02]  /*55e0*/  LDG.E R4, [R4.64] ;  /* 0x0000002404047981 */ /* 0x010f24000c1e1900 */
[----:B----4-:R0:W4:Y:S02]  /*55f0*/  I2F.U32 R29, R4 ;  /* 0x00000004001d7306 */ /* 0x0101240000201000 */
.L_x_9253:
[----:B------:R-:W-:Y:S05]  /*5600*/  BSYNC B6 ;  /* 0x0000000000067941 */ /* 0x000fea0003800000 */
.L_x_9247:
[----:B------:R-:W-:Y:S02]  /*5610*/  IADD3 R17, R17, 0x80, RZ ;  /* 0x0000008011117810 */ /* 0x000fe40007ffe0ff */
.L_x_9219:
[----:B------:R-:W-:Y:S05]  /*5620*/  BSYNC B7 ;  /* 0x0000000000077941 */ /* 0x000fea0003800000 */
.L_x_9218:
        /* <DEDUP_REMOVED lines=23> */
.L_x_9280:
[----:B----4-:R-:W4:Y:S02]  /*57a0*/  LDG.E.U8 R4, [R4.64] ;  /* 0x0000002404047981 */ /* 0x010f24000c1e1100 */
[----:B----4-:R0:W4:Y:S01]  /*57b0*/  I2F.U16 R27, R4 ;  /* 0x00000004001b7306 */ /* 0x0101220000101000 */
[----:B------:R-:W-:Y:S05]  /*57c0*/  BRA `(.L_x_9282) ;  /* 0x00000ca000007947 */ /* 0x000fea0003800000 */
.L_x_9279:
        /* <DEDUP_REMOVED lines=9> */
.L_x_9284:
[----:B----4-:R-:W4:Y:S02]  /*5860*/  LDG.E R4, [R4.64] ;  /* 0x0000002404047981 */ /* 0x010f24000c1e1900 */
[----:B----4-:R0:W4:Y:S01]  /*5870*/  I2F R27, R4 ;  /* 0x00000004001b7306 */ /* 0x0101220000201400 */
[----:B------:R-:W-:Y:S05]  /*5880*/  BRA `(.L_x_9282) ;  /* 0x00000be000007947 */ /* 0x000fea0003800000 */
.L_x_9283:
[----:B----4-:R-:W4:Y:S02]  /*5890*/  LDG.E.U16 R4, [R4.64] ;  /* 0x0000002404047981 */ /* 0x010f24000c1e1500 */
[----:B----4-:R0:W4:Y:S01]  /*58a0*/  I2F.S16 R27, R4 ;  /* 0x00000004001b7306 */ /* 0x0101220000101400 */
[----:B------:R-:W-:Y:S05]  /*58b0*/  BRA `(.L_x_9282) ;  /* 0x00000bb000007947 */ /* 0x000fea0003800000 */
.L_x_9278:
        /* <DEDUP_REMOVED lines=8> */
.L_x_9286:
[----:B----4-:R-:W4:Y:S02]  /*5940*/  LDG.E.U16 R4, [R4.64] ;  /* 0x0000002404047981 */ /* 0x010f24000c1e1500 */
[----:B----4-:R-:W-:Y:S01]  /*5950*/  HADD2.F32 R27, -RZ, R4.H0_H0 ;  /* 0x20000004ff1b7230 */ /* 0x010fe20000004100 */
[----:B------:R-:W-:Y:S05]  /*5960*/  BRA `(.L_x_9282) ;  /* 0x00000b0000007947 */ /* 0x000fea0003800000 */
.L_x_9285:
        /* <DEDUP_REMOVED lines=8> */
.L_x_9288:
[----:B----4-:R-:W4:Y:S02]  /*59f0*/  LDG.E.U16 R4, [R4.64] ;  /* 0x0000002404047981 */ /* 0x010f24000c1e1500 */
[----:B----4-:R-:W-:Y:S01]  /*5a00*/  HADD2.F32 R27, -RZ, R4.H0_H0 ;  /* 0x20000004ff1b7230 */ /* 0x010fe20000004100 */
[----:B------:R-:W-:Y:S05]  /*5a10*/  BRA `(.L_x_9282) ;  /* 0x00000a5000007947 */ /* 0x000fea0003800000 */
.L_x_9287:
[----:B----4-:R-:W4:Y:S02]  /*5a20*/  LDG.E.64 R4, [R4.64] ;  /* 0x0000002404047981 */ /* 0x010f24000c1e1b00 */
[----:B----4-:R-:W0:Y:S01]  /*5a30*/  F2F.F32.F64 R27, R4 ;  /* 0x00000004001b7310 */ /* 0x010e220000301000 */
[----:B------:R-:W0:-:S14]  /*5a40*/  DSETP.GEU.AND P0, PT, |R4|, c[0x2][0x0], PT ;  /* 0x008000000400762a */ /* 0x000e1c0003f0e200 */
[----:B0-----:R-:W-:Y:S01]  /*5a50*/  @!P0 FMUL R27, R27, 1.175494350822287508e-38 ;  /* 0x008000001b1b8820 */ /* 0x001fe20000400000 */
[----:B------:R-:W-:Y:S05]  /*5a60*/  BRA `(.L_x_9282) ;  /* 0x00000a0000007947 */ /* 0x000fea0003800000 */
.L_x_9277:
        /* <DEDUP_REMOVED lines=12> */
.L_x_9291:
[----:B----4-:R-:W4:Y:S02]  /*5b30*/  LDG.E.64 R4, [R4.64] ;  /* 0x0000002404047981 */ /* 0x010f24000c1e1b00 */
[----:B----4-:R-:W0:Y:S01]  /*5b40*/  F2F.F32.F64 R27, R4 ;  /* 0x00000004001b7310 */ /* 0x010e220000301000 */
[----:B------:R-:W0:-:S14]  /*5b50*/  DSETP.GEU.AND P0, PT, |R4|, c[0x2][0x0], PT ;  /* 0x008000000400762a */ /* 0x000e1c0003f0e200 */
[----:B0-----:R-:W-:Y:S01]  /*5b60*/  @!P0 FMUL R27, R27, 1.175494350822287508e-38 ;  /* 0x008000001b1b8820 */ /* 0x001fe20000400000 */
[----:B------:R-:W-:Y:S05]  /*5b70*/  BRA `(.L_x_9282) ;  /* 0x000008f000007947 */ /* 0x000fea0003800000 */
.L_x_9290:
        /* <DEDUP_REMOVED lines=26> */
.L_x_9293:
        /* <DEDUP_REMOVED lines=13> */
.L_x_9292:
[----:B----4-:R-:W4:Y:S02]  /*5df0*/  LDG.E.U16 R4, [R4.64] ;  /* 0x0000002404047981 */ /* 0x010f24000c1e1500 */
[----:B----4-:R-:W-:Y:S01]  /*5e00*/  PRMT R27, RZ, 0x5410, R4 ;  /* 0x00005410ff1b7816 */ /* 0x010fe20000000004 */
[----:B------:R-:W-:Y:S05]  /*5e10*/  BRA `(.L_x_9282) ;  /* 0x0000065000007947 */ /* 0x000fea0003800000 */
.L_x_9289:
        /* <DEDUP_REMOVED lines=11> */
.L_x_9296:
        /* <DEDUP_REMOVED lines=20> */
.L_x_9298:
[----:B------:R-:W-:Y:S05]  /*6010*/  BSYNC B0 ;  /* 0x0000000000007941 */ /* 0x000fea0003800000 */
.L_x_9297:
[----:B------:R-:W-:Y:S01]  /*6020*/  IMAD.SHL.U32 R3, R3, 0x100000, RZ ;  /* 0x0010000003037824 */ /* 0x000fe200078e00ff */
[----:B------:R-:W-:-:S04]  /*6030*/  LEA R0, R0, 0x3b800000, 0x17 ;  /* 0x3b80000000007811 */ /* 0x000fc800078eb8ff */
[----:B------:R-:W-:Y:S01]  /*6040*/  LOP3.LUT R27, R0, R3, R27, 0xfe, !PT ;  /* 0x00000003001b7212 */ /* 0x000fe200078efe1b */
[----:B------:R-:W-:Y:S05]  /*6050*/  BRA `(.L_x_9282) ;  /* 0x0000041000007947 */ /* 0x000fea0003800000 */
.L_x_9295:
        /* <DEDUP_REMOVED lines=20> */
.L_x_9300:
[----:B------:R-:W-:Y:S05]  /*61a0*/  BSYNC B0 ;  /* 0x0000000000007941 */ /* 0x000fea0003800000 */
.L_x_9299:
[----:B------:R-:W-:Y:S01]  /*61b0*/  IMAD.SHL.U32 R3, R3, 0x200000, RZ ;  /* 0x0020000003037824 */ /* 0x000fe200078e00ff */
[----:B------:R-:W-:-:S04]  /*61c0*/  LEA R0, R0, 0x37800000, 0x17 ;  /* 0x3780000000007811 */ /* 0x000fc800078eb8ff */
[----:B------:R-:W-:Y:S01]  /*61d0*/  LOP3.LUT R27, R0, R3, R27, 0xfe, !PT ;  /* 0x00000003001b7212 */ /* 0x000fe200078efe1b */
[----:B------:R-:W-:Y:S05]  /*61e0*/  BRA `(.L_x_9282) ;  /* 0x0000028000007947 */ /* 0x000fea0003800000 */
.L_x_9294:
        /* <DEDUP_REMOVED lines=14> */
.L_x_9281:
        /* <DEDUP_REMOVED lines=21> */
.L_x_9302:
[----:B----4-:R-:W4:Y:S02]  /*6420*/  LDG.E.64 R4, [R4.64] ;  /* 0x0000002404047981 */ /* 0x010f24000c1e1b00 */
[----:B----4-:R0:W4:Y:S01]  /*6430*/  I2F.U64 R27, R4 ;  /* 0x00000004001b7312 */ /* 0x0101220000301000 */
[----:B------:R-:W-:Y:S05]  /*6440*/  BRA `(.L_x_9282) ;  /* 0x0000002000007947 */ /* 0x000fea0003800000 */
.L_x_9301:
[----:B----4-:R-:W4:Y:S02]  /*6450*/  LDG.E R4, [R4.64] ;  /* 0x0000002404047981 */ /* 0x010f24000c1e1900 */
[----:B----4-:R0:W4:Y:S02]  /*6460*/  I2F.U32 R27, R4 ;  /* 0x00000004001b7306 */ /* 0x0101240000201000 */
.L_x_9282:
[----:B------:R-:W-:Y:S05]  /*6470*/  BSYNC B6 ;  /* 0x0000000000067941 */ /* 0x000fea0003800000 */
.L_x_9276:
        /* <DEDUP_REMOVED lines=17> */
.L_x_9306:
[----:B----4-:R-:W4:Y:S02]  /*6590*/  LDG.E.U8 R4, [R4.64] ;  /* 0x0000002404047981 */ /* 0x010f24000c1e1100 */
[----:B----4-:R0:W4:Y:S01]  /*65a0*/  I2F.U16 R24, R4 ;  /* 0x0000000400187306 */ /* 0x0101220000101000 */
[----:B------:R-:W-:Y:S05]  /*65b0*/  BRA `(.L_x_9275) ;  /* 0x00000c7000007947 */ /* 0x000fea0003800000 */
.L_x_9305:
        /* <DEDUP_REMOVED lines=9> */
.L_x_9309:
[----:B----4-:R-:W4:Y:S02]  /*6650*/  LDG.E R4, [R4.64] ;  /* 0x0000002404047981 */ /* 0x010f24000c1e1900 */
[----:B----4-:R0:W4:Y:S01]  /*6660*/  I2F R24, R4 ;  /* 0x0000000400187306 */ /* 0x0101220000201400 */
[----:B------:R-:W-:Y:S05]  /*6670*/  BRA `(.L_x_9275) ;  /* 0x00000bb000007947 */ /* 0x000fea0003800000 */
.L_x_9308:
[----:B----4-:R-:W4:Y:S02]  /*6680*/  LDG.E.U16 R4, [R4.64] ;  /* 0x0000002404047981 */ /* 0x010f24000c1e1500 */
[----:B----4-:R0:W4:Y:S01]  /*6690*/  I2F.S16 R24, R4 ;  /* 0x0000000400187306 */ /* 0x0101220000101400 */
[----:B------:R-:W-:Y:S05]  /*66a0*/  BRA `(.L_x_9275) ;  /* 0x00000b8000007947 */ /* 0x000fea0003800000 */
.L_x_9304:
        /* <DEDUP_REMOVED lines=8> */
.L_x_9311:
[----:B----4-:R-:W4:Y:S02]  /*6730*/  LDG.E.U16 R4, [R4.64] ;  /* 0x0000002404047981 */ /* 0x010f24000c1e1500 */
[----:B----4-:R-:W-:Y:S01]  /*6740*/  HADD2.F32 R24, -RZ, R4.H0_H0 ;  /* 0x20000004ff187230 */ /* 0x010fe20000004100 */
[----:B------:R-:W-:Y:S05]  /*6750*/  BRA `(.L_x_9275) ;  /* 0x00000ad000007947 */ /* 0x000fea0003800000 */
.L_x_9310:
        /* <DEDUP_REMOVED lines=8> */
.L_x_9313:
[----:B----4-:R-:W4:Y:S02]  /*67e0*/  LDG.E.U16 R4, [R4.64] ;  /* 0x0000002404047981 */ /* 0x010f24000c1e1500 */
[----:B----4-:R-:W-:Y:S01]  /*67f0*/  HADD2.F32 R24, -RZ, R4.H0_H0 ;  /* 0x20000004ff187230 */ /* 0x010fe20000004100 */
[----:B------:R-:W-:Y:S05]  /*6800*/  BRA `(.L_x_9275) ;  /* 0x00000a2000007947 */ /* 0x000fea0003800000 */
.L_x_9312:
[----:B----4-:R-:W4:Y:S02]  /*6810*/  LDG.E.64 R4, [R4.64] ;  /* 0x0000002404047981 */ /* 0x010f24000c1e1b00 */
[----:B----4-:R-:W0:Y:S01]  /*6820*/  F2F.F32.F64 R24, R4 ;  /* 0x0000000400187310 */ /* 0x010e220000301000 */
[----:B------:R-:W0:-:S14]  /*6830*/  DSETP.GEU.AND P0, PT, |R4|, c[0x2][0x0], PT ;  /* 0x008000000400762a */ /* 0x000e1c0003f0e200 */
[----:B0-----:R-:W-:Y:S01]  /*6840*/  @!P0 FMUL R24, R24, 1.175494350822287508e-38 ;  /* 0x0080000018188820 */ /* 0x001fe20000400000 */
[----:B------:R-:W-:Y:S05]  /*6850*/  BRA `(.L_x_9275) ;  /* 0x000009d000007947 */ /* 0x000fea0003800000 */
.L_x_9303:
        /* <DEDUP_REMOVED lines=12> */
.L_x_9316:
[----:B----4-:R-:W4:Y:S02]  /*6920*/  LDG.E.64 R4, [R4.64] ;  /* 0x0000002404047981 */ /* 0x010f24000c1e1b00 */
[----:B----4-:R-:W0:Y:S01]  /*6930*/  F2F.F32.F64 R24, R4 ;  /* 0x0000000400187310 */ /* 0x010e220000301000 */
[----:B------:R-:W0:-:S14]  /*6940*/  DSETP.GEU.AND P0, PT, |R4|, c[0x2][0x0], PT ;  /* 0x008000000400762a */ /* 0x000e1c0003f0e200 */
[----:B0-----:R-:W-:Y:S01]  /*6950*/  @!P0 FMUL R24, R24, 1.175494350822287508e-38 ;  /* 0x0080000018188820 */ /* 0x001fe20000400000 */
[----:B------:R-:W-:Y:S05]  /*6960*/  BRA `(.L_x_9275) ;  /* 0x000008c000007947 */ /* 0x000fea0003800000 */
.L_x_9315:
        /* <DEDUP_REMOVED lines=26> */
.L_x_9318:
        /* <DEDUP_REMOVED lines=13> */
.L_x_9317:
[----:B----4-:R-:W4:Y:S02]  /*6be0*/  LDG.E.U16 R4, [R4.64] ;  /* 0x0000002404047981 */ /* 0x010f24000c1e1500 */
[----:B----4-:R-:W-:Y:S01]  /*6bf0*/  PRMT R24, RZ, 0x5410, R4 ;  /* 0x00005410ff187816 */ /* 0x010fe20000000004 */
[----:B------:R-:W-:Y:S05]  /*6c00*/  BRA `(.L_x_9275) ;  /* 0x0000062000007947 */ /* 0x000fea0003800000 */
.L_x_9314:
        /* <DEDUP_REMOVED lines=11> */
.L_x_9321:
        /* <DEDUP_REMOVED lines=19> */
.L_x_9323:
[----:B------:R-:W-:Y:S05]  /*6df0*/  BSYNC B0 ;  /* 0x0000000000007941 */ /* 0x000fea0003800000 */
.L_x_9322:
[----:B------:R-:W-:Y:S01]  /*6e00*/  IMAD.SHL.U32 R3, R3, 0x100000, RZ ;  /* 0x0010000003037824 */ /* 0x000fe200078e00ff */
[----:B------:R-:W-:-:S04]  /*6e10*/  LEA R5, R0, 0x3b800000, 0x17 ;  /* 0x3b80000000057811 */ /* 0x000fc800078eb8ff */
[----:B------:R-:W-:Y:S01]  /*6e20*/  LOP3.LUT R24, R5, R3, R24, 0xfe, !PT ;  /* 0x0000000305187212 */ /* 0x000fe200078efe18 */
[----:B------:R-:W-:Y:S05]  /*6e30*/  BRA `(.L_x_9275) ;  /* 0x000003f000007947 */ /* 0x000fea0003800000 */
.L_x_9320:
        /* <DEDUP_REMOVED lines=19> */
.L_x_9325:
[----:B------:R-:W-:Y:S05]  /*6f70*/  BSYNC B0 ;  /* 0x0000000000007941 */ /* 0x000fea0003800000 */
.L_x_9324:
[----:B------:R-:W-:Y:S01]  /*6f80*/  IMAD.SHL.U32 R3, R3, 0x200000, RZ ;  /* 0x0020000003037824 */ /* 0x000fe200078e00ff */
[----:B------:R-:W-:-:S04]  /*6f90*/  LEA R5, R0, 0x37800000, 0x17 ;  /* 0x3780000000057811 */ /* 0x000fc800078eb8ff */
[----:B------:R-:W-:Y:S01]  /*6fa0*/  LOP3.LUT R24, R5, R3, R24, 0xfe, !PT ;  /* 0x0000000305187212 */ /* 0x000fe200078efe18 */
[----:B------:R-:W-:Y:S05]  /*6fb0*/  BRA `(.L_x_9275) ;  /* 0x0000027000007947 */ /* 0x000fea0003800000 */
.L_x_9319:
        /* <DEDUP_REMOVED lines=14> */
.L_x_9307:
        /* <DEDUP_REMOVED lines=20> */
.L_x_9327:
[----:B----4-:R-:W4:Y:S02]  /*71e0*/  LDG.E.64 R24, [R4.64] ;  /* 0x0000002404187981 */ /* 0x010f24000c1e1b00 */
[----:B----4-:R0:W4:Y:S01]  /*71f0*/  I2F.U64 R24, R24 ;  /* 0x0000001800187312 */ /* 0x0101220000301000 */
[----:B------:R-:W-:Y:S05]  /*7200*/  BRA `(.L_x_9275) ;  /* 0x0000002000007947 */ /* 0x000fea0003800000 */
.L_x_9326:
[----:B----4-:R-:W4:Y:S02]  /*7210*/  LDG.E R4, [R4.64] ;  /* 0x0000002404047981 */ /* 0x010f24000c1e1900 */
[----:B----4-:R0:W4:Y:S02]  /*7220*/  I2F.U32 R24, R4 ;  /* 0x0000000400187306 */ /* 0x0101240000201000 */
.L_x_9275:
[----:B------:R-:W-:Y:S05]  /*7230*/  BSYNC B7 ;  /* 0x0000000000077941 */ /* 0x000fea0003800000 */
.L_x_9274:
        /* <DEDUP_REMOVED lines=10> */
[----:B--2--5:R-:W-:Y:S02]  /*72e0*/  @!P3 FMNMX.FTZ R4, R26, R28, !PT ;  /* 0x0000001c1a04b209 */ /* 0x024fe40007810000 */
[----:B----4-:R-:W-:Y:S02]  /*72f0*/  @!P1 FMNMX.FTZ R22, R29, R22, !PT ;  /* 0x000000161d169209 */ /* 0x010fe40007810000 */
[----:B------:R-:W-:Y:S02]  /*7300*/  @!P2 FMNMX.FTZ R24, R27, R24, !PT ;  /* 0x000000181b18a209 */ /* 0x000fe40007810000 */
[----:B-1-3--:R-:W-:Y:S01]  /*7310*/  @!P0 FMNMX.FTZ R18, R18, R23, !PT ;  /* 0x0000001712128209 */ /* 0x00afe20007810000 */
        /* <DEDUP_REMOVED lines=21> */
.L_x_9333:
[----:B------:R-:W0:Y:S01]  /*7470*/  F2I.S64.TRUNC R4, R4 ;  /* 0x0000000400047311 */ /* 0x000e22000020d900 */
[----:B------:R-:W-:Y:S02]  /*7480*/  IMAD.MOV.U32 R25, RZ, RZ, R19 ;  /* 0x000000ffff197224 */ /* 0x000fe400078e0013 */
[----:B0-----:R-:W-:-:S05]  /*7490*/  IMAD.MOV.U32 R3, RZ, RZ, R4 ;  /* 0x000000ffff037224 */ /* 0x001fca00078e0004 */
[----:B------:R0:W-:Y:S01]  /*74a0*/  STG.E.U8 [R8.64], R3 ;  /* 0x0000000308007986 */ /* 0x0001e2000c101124 */
[----:B------:R-:W-:Y:S05]  /*74b0*/  BRA `(.L_x_9329) ;  /* 0x00000e7000007947 */ /* 0x000fea0003800000 */
.L_x_9332:
        /* <DEDUP_REMOVED lines=10> */
.L_x_9336:
[----:B------:R-:W0:Y:S01]  /*7560*/  F2I.FTZ.TRUNC.NTZ R3, R4 ;  /* 0x0000000400037305 */ /* 0x000e22000021f100 */
[----:B------:R-:W-:Y:S01]  /*7570*/  IMAD.MOV.U32 R25, RZ, RZ, R19 ;  /* 0x000000ffff197224 */ /* 0x000fe200078e0013 */
[----:B0-----:R0:W-:Y:S01]  /*7580*/  STG.E [R8.64], R3 ;  /* 0x0000000308007986 */ /* 0x0011e2000c101924 */
[----:B------:R-:W-:Y:S05]  /*7590*/  BRA `(.L_x_9329) ;  /* 0x00000d9000007947 */ /* 0x000fea0003800000 */
.L_x_9335:
[----:B------:R-:W0:Y:S01]  /*75a0*/  F2I.FTZ.TRUNC.NTZ R3, R4 ;  /* 0x0000000400037305 */ /* 0x000e22000021f100 */
[----:B------:R-:W-:Y:S01]  /*75b0*/  IMAD.MOV.U32 R25, RZ, RZ, R19 ;  /* 0x000000ffff197224 */ /* 0x000fe200078e0013 */
[----:B0-----:R0:W-:Y:S01]  /*75c0*/  STG.E.U16 [R8.64], R3 ;  /* 0x0000000308007986 */ /* 0x0011e2000c101524 */
[----:B------:R-:W-:Y:S05]  /*75d0*/  BRA `(.L_x_9329) ;  /* 0x00000d5000007947 */ /* 0x000fea0003800000 */
.L_x_9331:
        /* <DEDUP_REMOVED lines=9> */
.L_x_9338:
[----:B------:R-:W-:Y:S01]  /*7670*/  F2FP.PACK_AB R4, RZ, R4 ;  /* 0x00000004ff04723e */ /* 0x000fe200000000ff */
[----:B------:R-:W-:-:S04]  /*7680*/  IMAD.MOV.U32 R25, RZ, RZ, R19 ;  /* 0x000000ffff197224 */ /* 0x000fc800078e0013 */
[----:B------:R0:W-:Y:S01]  /*7690*/  STG.E.U16 [R8.64], R4 ;  /* 0x0000000408007986 */ /* 0x0001e2000c101524 */
[----:B------:R-:W-:Y:S05]  /*76a0*/  BRA `(.L_x_9329) ;  /* 0x00000c8000007947 */ /* 0x000fea0003800000 */
.L_x_9337:
        /* <DEDUP_REMOVED lines=10> */
.L_x_9340:
[----:B------:R-:W-:Y:S01]  /*7750*/  F2FP.PACK_AB R3, RZ, R4 ;  /* 0x00000004ff03723e */ /* 0x000fe200000000ff */
[----:B------:R-:W-:-:S03]  /*7760*/  IMAD.MOV.U32 R25, RZ, RZ, R19 ;  /* 0x000000ffff197224 */ /* 0x000fc600078e0013 */
[----:B------:R-:W-:-:S05]  /*7770*/  PRMT R3, R3, 0x5410, RZ ;  /* 0x0000541003037816 */ /* 0x000fca00000000ff */
[----:B------:R0:W-:Y:S01]  /*7780*/  STG.E [R8.64], R3 ;  /* 0x0000000308007986 */ /* 0x0001e2000c101924 */
[----:B------:R-:W-:Y:S05]  /*7790*/  BRA `(.L_x_9329) ;  /* 0x00000b9000007947 */ /* 0x000fea0003800000 */
.L_x_9339:
[----:B------:R-:W-:Y:S02]  /*77a0*/  FMUL.FTZ R4, R4, 1 ;  /* 0x3f80000004047820 */ /* 0x000fe40000410000 */
[----:B------:R-:W-:-:S04]  /*77b0*/  IMAD.MOV.U32 R25, RZ, RZ, R19 ;  /* 0x000000ffff197224 */ /* 0x000fc800078e0013 */
[----:B------:R-:W0:Y:S02]  /*77c0*/  F2F.F64.F32 R4, R4 ;  /* 0x0000000400047310 */ /* 0x000e240000201800 */
[----:B0-----:R0:W-:Y:S01]  /*77d0*/  STG.E.64 [R8.64], R4 ;  /* 0x0000000408007986 */ /* 0x0011e2000c101b24 */
[----:B------:R-:W-:Y:S05]  /*77e0*/  BRA `(.L_x_9329) ;  /* 0x00000b4000007947 */ /* 0x000fea0003800000 */
.L_x_9330:
        /* <DEDUP_REMOVED lines=13> */
.L_x_9343:
[----:B------:R-:W-:Y:S01]  /*78c0*/  FMUL.FTZ R4, R4, 1 ;  /* 0x3f80000004047820 */ /* 0x000fe20000410000 */
[----:B------:R-:W-:Y:S01]  /*78d0*/  CS2R R6, SRZ ;  /* 0x0000000000067805 */ /* 0x000fe2000001ff00 */
[----:B------:R-:W-:-:S04]  /*78e0*/  IMAD.MOV.U32 R25, RZ, RZ, R19 ;  /* 0x000000ffff197224 */ /* 0x000fc800078e0013 */
[----:B------:R-:W0:Y:S02]  /*78f0*/  F2F.F64.F32 R4, R4 ;  /* 0x0000000400047310 */ /* 0x000e240000201800 */
[----:B0-----:R0:W-:Y:S01]  /*7900*/  STG.E.128 [R8.64], R4 ;  /* 0x0000000408007986 */ /* 0x0011e2000c101d24 */
[----:B------:R-:W-:Y:S05]  /*7910*/  BRA `(.L_x_9329) ;  /* 0x00000a1000007947 */ /* 0x000fea0003800000 */
.L_x_9342:
        /* <DEDUP_REMOVED lines=20> */
.L_x_9347:
[----:B------:R-:W-:Y:S05]  /*7a60*/  BSYNC B0 ;  /* 0x0000000000007941 */ /* 0x000fea0003800000 */
.L_x_9346:
[----:B------:R-:W-:Y:S01]  /*7a70*/  LOP3.LUT R5, R0, R5, RZ, 0xfc, !PT ;  /* 0x0000000500057212 */ /* 0x000fe200078efcff */
[----:B------:R-:W-:-:S04]  /*7a80*/  IMAD.MOV.U32 R25, RZ, RZ, R19 ;  /* 0x000000ffff197224 */ /* 0x000fc800078e0013 */
[----:B------:R0:W-:Y:S01]  /*7a90*/  STG.E.U8 [R8.64], R5 ;  /* 0x0000000508007986 */ /* 0x0001e2000c101124 */
[----:B------:R-:W-:Y:S05]  /*7aa0*/  BRA `(.L_x_9329) ;  /* 0x0000088000007947 */ /* 0x000fea0003800000 */
.L_x_9345:
        /* <DEDUP_REMOVED lines=12> */
.L_x_9349:
[----:B------:R-:W-:Y:S01]  /*7b70*/  IMAD.MOV.U32 R0, RZ, RZ, 0x7f ;  /* 0x0000007fff007424 */ /* 0x000fe200078e00ff */
[----:B------:R-:W-:-:S04]  /*7b80*/  ISETP.GT.U32.AND P0, PT, R5, 0x7f800000, PT ;  /* 0x7f8000000500780c */ /* 0x000fc80003f04070 */
[----:B------:R-:W-:-:S04]  /*7b90*/  SEL R0, R0, 0x7c, P0 ;  /* 0x0000007c00007807 */ /* 0x000fc80000000000 */
.L_x_9350:
[----:B------:R-:W-:Y:S05]  /*7ba0*/  BSYNC B0 ;  /* 0x0000000000007941 */ /* 0x000fea0003800000 */
.L_x_9348:
[----:B------:R-:W-:Y:S01]  /*7bb0*/  LOP3.LUT R4, R4, 0x80000000, RZ, 0xc0, !PT ;  /* 0x8000000004047812 */ /* 0x000fe200078ec0ff */
[----:B------:R-:W-:-:S03]  /*7bc0*/  IMAD.MOV.U32 R25, RZ, RZ, R19 ;  /* 0x000000ffff197224 */ /* 0x000fc600078e0013 */
[----:B------:R-:W-:-:S04]  /*7bd0*/  SHF.R.U32.HI R3, RZ, 0x18, R4 ;  /* 0x00000018ff037819 */ /* 0x000fc80000011604 */
[----:B------:R-:W-:-:S05]  /*7be0*/  LOP3.LUT R3, R0, R3, RZ, 0xfc, !PT ;  /* 0x0000000300037212 */ /* 0x000fca00078efcff */
[----:B------:R0:W-:Y:S01]  /*7bf0*/  STG.E.U8 [R8.64], R3 ;  /* 0x0000000308007986 */ /* 0x0001e2000c101124 */
[----:B------:R-:W-:Y:S05]  /*7c00*/  BRA `(.L_x_9329) ;  /* 0x0000072000007947 */ /* 0x000fea0003800000 */
.L_x_9344:
[----:B------:R-:W-:Y:S01]  /*7c10*/  F2FP.BF16.PACK_AB R4, RZ, R4 ;  /* 0x00000004ff04723e */ /* 0x000fe200000010ff */
[----:B------:R-:W-:-:S04]  /*7c20*/  IMAD.MOV.U32 R25, RZ, RZ, R19 ;  /* 0x000000ffff197224 */ /* 0x000fc800078e0013 */
[----:B------:R0:W-:Y:S01]  /*7c30*/  STG.E.U16 [R8.64], R4 ;  /* 0x0000000408007986 */ /* 0x0001e2000c101524 */
[----:B------:R-:W-:Y:S05]  /*7c40*/  BRA `(.L_x_9329) ;  /* 0x000006e000007947 */ /* 0x000fea0003800000 */
.L_x_9341:
        /* <DEDUP_REMOVED lines=12> */
.L_x_9353:
        /* <DEDUP_REMOVED lines=16> */
.L_x_9356:
[----:B------:R-:W-:-:S04]  /*7e10*/  LOP3.LUT R4, R4, 0x80000000, RZ, 0xc0, !PT ;  /* 0x8000000004047812 */ /* 0x000fc800078ec0ff */
[----:B------:R-:W-:-:S04]  /*7e20*/  SHF.R.U32.HI R4, RZ, 0x18, R4 ;  /* 0x00000018ff047819 */ /* 0x000fc80000011604 */
[----:B------:R-:W-:-:S04]  /*7e30*/  LOP3.LUT R3, R3, R4, RZ, 0xfc, !PT ;  /* 0x0000000403037212 */ /* 0x000fc800078efcff */
[----:B------:R-:W-:Y:S02]  /*7e40*/  PRMT R0, R3, 0x7610, R0 ;  /* 0x0000761003007816 */ /* 0x000fe40000000000 */
.L_x_9355:
[----:B------:R-:W-:Y:S05]  /*7e50*/  BSYNC B0 ;  /* 0x0000000000007941 */ /* 0x000fea0003800000 */
.L_x_9354:
[----:B------:R0:W-:Y:S01]  /*7e60*/  STG.E.U8 [R8.64], R0 ;  /* 0x0000000008007986 */ /* 0x0001e2000c101124 */
[----:B------:R-:W-:Y:S01]  /*7e70*/  IMAD.MOV.U32 R25, RZ, RZ, R19 ;  /* 0x000000ffff197224 */ /* 0x000fe200078e0013 */
[----:B------:R-:W-:Y:S05]  /*7e80*/  BRA `(.L_x_9329) ;  /* 0x000004a000007947 */ /* 0x000fea0003800000 */
.L_x_9352:
        /* <DEDUP_REMOVED lines=16> */
.L_x_9359:
[----:B------:R-:W-:-:S04]  /*7f90*/  LOP3.LUT R4, R4, 0x80000000, RZ, 0xc0, !PT ;  /* 0x8000000004047812 */ /* 0x000fc800078ec0ff */
[----:B------:R-:W-:-:S04]  /*7fa0*/  SHF.R.U32.HI R4, RZ, 0x18, R4 ;  /* 0x00000018ff047819 */ /* 0x000fc80000011604 */
[----:B------:R-:W-:-:S04]  /*7fb0*/  LOP3.LUT R3, R3, R4, RZ, 0xfc, !PT ;  /* 0x0000000403037212 */ /* 0x000fc800078efcff */
[----:B------:R-:W-:Y:S02]  /*7fc0*/  PRMT R0, R3, 0x7610, R0 ;  /* 0x0000761003007816 */ /* 0x000fe40000000000 */
.L_x_9358:
[----:B------:R-:W-:Y:S05]  /*7fd0*/  BSYNC B0 ;  /* 0x0000000000007941 */ /* 0x000fea0003800000 */
.L_x_9357:
[----:B------:R0:W-:Y:S01]  /*7fe0*/  STG.E.U8 [R8.64], R0 ;  /* 0x0000000008007986 */ /* 0x0001e2000c101124 */
[----:B------:R-:W-:Y:S01]  /*7ff0*/  IMAD.MOV.U32 R25, RZ, RZ, R19 ;  /* 0x000000ffff197224 */ /* 0x000fe200078e0013 */
[----:B------:R-:W-:Y:S05]  /*8000*/  BRA `(.L_x_9329) ;  /* 0x0000032000007947 */ /* 0x000fea0003800000 */
.L_x_9351:
        /* <DEDUP_REMOVED lines=22> */
.L_x_9334:
        /* <DEDUP_REMOVED lines=21> */
.L_x_9361:
[----:B------:R-:W0:Y:S01]  /*82c0*/  F2I.U64.TRUNC R4, R4 ;  /* 0x0000000400047311 */ /* 0x000e22000020d800 */
[----:B------:R-:W-:Y:S01]  /*82d0*/  IMAD.MOV.U32 R25, RZ, RZ, R19 ;  /* 0x000000ffff197224 */ /* 0x000fe200078e0013 */
[----:B0-----:R0:W-:Y:S01]  /*82e0*/  STG.E.64 [R8.64], R4 ;  /* 0x0000000408007986 */ /* 0x0011e2000c101b24 */
[----:B------:R-:W-:Y:S05]  /*82f0*/  BRA `(.L_x_9329) ;  /* 0x0000003000007947 */ /* 0x000fea0003800000 */
.L_x_9360:
[----:B------:R-:W0:Y:S01]  /*8300*/  F2I.FTZ.U32.TRUNC.NTZ R3, R4 ;  /* 0x0000000400037305 */ /* 0x000e22000021f000 */
[----:B------:R-:W-:Y:S01]  /*8310*/  IMAD.MOV.U32 R25, RZ, RZ, R19 ;  /* 0x000000ffff197224 */ /* 0x000fe200078e0013 */
[----:B0-----:R0:W-:Y:S06]  /*8320*/  STG.E [R8.64], R3 ;  /* 0x0000000308007986 */ /* 0x0011ec000c101924 */
.L_x_9329:
[----:B------:R-:W-:Y:S05]  /*8330*/  BSYNC B6 ;  /* 0x0000000000067941 */ /* 0x000fea0003800000 */
.L_x_9328:
        /* <DEDUP_REMOVED lines=22> */
.L_x_9367:
[----:B------:R-:W0:Y:S02]  /*84a0*/  F2I.S64.TRUNC R18, R18 ;  /* 0x0000001200127311 */ /* 0x000e24000020d900 */
[----:B0-----:R-:W-:-:S05]  /*84b0*/  IMAD.MOV.U32 R3, RZ, RZ, R18 ;  /* 0x000000ffff037224 */ /* 0x001fca00078e0012 */
[----:B------:R0:W-:Y:S01]  /*84c0*/  STG.E.U8 [R8.64], R3 ;  /* 0x0000000308007986 */ /* 0x0001e2000c101124 */
[----:B------:R-:W-:Y:S05]  /*84d0*/  BRA `(.L_x_9369) ;  /* 0x00000d3000007947 */ /* 0x000fea0003800000 */
.L_x_9366:
        /* <DEDUP_REMOVED lines=9> */
.L_x_9371:
[----:B------:R-:W0:Y:S02]  /*8570*/  F2I.FTZ.TRUNC.NTZ R3, R18 ;  /* 0x0000001200037305 */ /* 0x000e24000021f100 */
[----:B0-----:R0:W-:Y:S01]  /*8580*/  STG.E [R8.64], R3 ;  /* 0x0000000308007986 */ /* 0x0011e2000c101924 */
[----:B------:R-:W-:Y:S05]  /*8590*/  BRA `(.L_x_9369) ;  /* 0x00000c7000007947 */ /* 0x000fea0003800000 */
.L_x_9370:
[----:B------:R-:W0:Y:S02]  /*85a0*/  F2I.FTZ.TRUNC.NTZ R3, R18 ;  /* 0x0000001200037305 */ /* 0x000e24000021f100 */
[----:B0-----:R0:W-:Y:S01]  /*85b0*/  STG.E.U16 [R8.64], R3 ;  /* 0x0000000308007986 */ /* 0x0011e2000c101524 */
[----:B------:R-:W-:Y:S05]  /*85c0*/  BRA `(.L_x_9369) ;  /* 0x00000c4000007947 */ /* 0x000fea0003800000 */
.L_x_9365:
        /* <DEDUP_REMOVED lines=8> */
.L_x_9373:
[----:B------:R-:W-:-:S05]  /*8650*/  F2FP.PACK_AB R18, RZ, R18 ;  /* 0x00000012ff12723e */ /* 0x000fca00000000ff */
[----:B------:R0:W-:Y:S01]  /*8660*/  STG.E.U16 [R8.64], R18 ;  /* 0x0000001208007986 */ /* 0x0001e2000c101524 */
[----:B------:R-:W-:Y:S05]  /*8670*/  BRA `(.L_x_9369) ;  /* 0x00000b9000007947 */ /* 0x000fea0003800000 */
.L_x_9372:
        /* <DEDUP_REMOVED lines=9> */
.L_x_9375:
[----:B------:R-:W-:-:S04]  /*8710*/  F2FP.PACK_AB R3, RZ, R18 ;  /* 0x00000012ff03723e */ /* 0x000fc800000000ff */
[----:B------:R-:W-:-:S05]  /*8720*/  PRMT R3, R3, 0x5410, RZ ;  /* 0x0000541003037816 */ /* 0x000fca00000000ff */
[----:B------:R0:W-:Y:S01]  /*8730*/  STG.E [R8.64], R3 ;  /* 0x0000000308007986 */ /* 0x0001e2000c101924 */
[----:B------:R-:W-:Y:S05]  /*8740*/  BRA `(.L_x_9369) ;  /* 0x00000ac000007947 */ /* 0x000fea0003800000 */
.L_x_9374:
[----:B------:R-:W-:-:S06]  /*8750*/  FMUL.FTZ R4, R18, 1 ;  /* 0x3f80000012047820 */ /* 0x000fcc0000410000 */
[----:B------:R-:W0:Y:S02]  /*8760*/  F2F.F64.F32 R4, R4 ;  /* 0x0000000400047310 */ /* 0x000e240000201800 */
[----:B0-----:R0:W-:Y:S01]  /*8770*/  STG.E.64 [R8.64], R4 ;  /* 0x0000000408007986 */ /* 0x0011e2000c101b24 */
[----:B------:R-:W-:Y:S05]  /*8780*/  BRA `(.L_x_9369) ;  /* 0x00000a8000007947 */ /* 0x000fea0003800000 */
.L_x_9364:
        /* <DEDUP_REMOVED lines=12> */
.L_x_9378:
[----:B------:R-:W-:Y:S01]  /*8850*/  FMUL.FTZ R4, R18, 1 ;  /* 0x3f80000012047820 */ /* 0x000fe20000410000 */
[----:B------:R-:W-:-:S05]  /*8860*/  CS2R R6, SRZ ;  /* 0x0000000000067805 */ /* 0x000fca000001ff00 */
[----:B------:R-:W0:Y:S02]  /*8870*/  F2F.F64.F32 R4, R4 ;  /* 0x0000000400047310 */ /* 0x000e240000201800 */
[----:B0-----:R0:W-:Y:S01]  /*8880*/  STG.E.128 [R8.64], R4 ;  /* 0x0000000408007986 */ /* 0x0011e2000c101d24 */
[----:B------:R-:W-:Y:S05]  /*8890*/  BRA `(.L_x_9369) ;  /* 0x0000097000007947 */ /* 0x000fea0003800000 */
.L_x_9377:
        /* <DEDUP_REMOVED lines=20> */
.L_x_9382:
[----:B------:R-:W-:Y:S05]  /*89e0*/  BSYNC B0 ;  /* 0x0000000000007941 */ /* 0x000fea0003800000 */
.L_x_9381:
[----:B------:R-:W-:-:S05]  /*89f0*/  LOP3.LUT R5, R0, R5, RZ, 0xfc, !PT ;  /* 0x0000000500057212 */ /* 0x000fca00078efcff */
[----:B------:R0:W-:Y:S01]  /*8a00*/  STG.E.U8 [R8.64], R5 ;  /* 0x0000000508007986 */ /* 0x0001e2000c101124 */
[----:B------:R-:W-:Y:S05]  /*8a10*/  BRA `(.L_x_9369) ;  /* 0x000007f000007947 */ /* 0x000fea0003800000 */
.L_x_9380:
        /* <DEDUP_REMOVED lines=12> */
.L_x_9384:
[----:B------:R-:W-:Y:S01]  /*8ae0*/  IMAD.MOV.U32 R0, RZ, RZ, 0x7f ;  /* 0x0000007fff007424 */ /* 0x000fe200078e00ff */
[----:B------:R-:W-:-:S04]  /*8af0*/  ISETP.GT.U32.AND P0, PT, R4, 0x7f800000, PT ;  /* 0x7f8000000400780c */ /* 0x000fc80003f04070 */
[----:B------:R-:W-:-:S04]  /*8b00*/  SEL R0, R0, 0x7c, P0 ;  /* 0x0000007c00007807 */ /* 0x000fc80000000000 */
.L_x_9385:
[----:B------:R-:W-:Y:S05]  /*8b10*/  BSYNC B0 ;  /* 0x0000000000007941 */ /* 0x000fea0003800000 */
.L_x_9383:
[----:B------:R-:W-:-:S04]  /*8b20*/  LOP3.LUT R18, R18, 0x80000000, RZ, 0xc0, !PT ;  /* 0x8000000012127812 */ /* 0x000fc800078ec0ff */
[----:B------:R-:W-:-:S04]  /*8b30*/  SHF.R.U32.HI R3, RZ, 0x18, R18 ;  /* 0x00000018ff037819 */ /* 0x000fc80000011612 */
[----:B------:R-:W-:-:S05]  /*8b40*/  LOP3.LUT R3, R0, R3, RZ, 0xfc, !PT ;  /* 0x0000000300037212 */ /* 0x000fca00078efcff */
[----:B------:R0:W-:Y:S01]  /*8b50*/  STG.E.U8 [R8.64], R3 ;  /* 0x0000000308007986 */ /* 0x0001e2000c101124 */
[----:B------:R-:W-:Y:S05]  /*8b60*/  BRA `(.L_x_9369) ;  /* 0x000006a000007947 */ /* 0x000fea0003800000 */
.L_x_9379:
[----:B------:R-:W-:-:S05]  /*8b70*/  F2FP.BF16.PACK_AB R18, RZ, R18 ;  /* 0x00000012ff12723e */ /* 0x000fca00000010ff */
[----:B------:R0:W-:Y:S01]  /*8b80*/  STG.E.U16 [R8.64], R18 ;  /* 0x0000001208007986 */ /* 0x0001e2000c101524 */
[----:B------:R-:W-:Y:S05]  /*8b90*/  BRA `(.L_x_9369) ;  /* 0x0000067000007947 */ /* 0x000fea0003800000 */
.L_x_9376:
        /* <DEDUP_REMOVED lines=11> */
.L_x_9388:
        /* <DEDUP_REMOVED lines=16> */
.L_x_9391:
[----:B------:R-:W-:-:S04]  /*8d50*/  LOP3.LUT R18, R18, 0x80000000, RZ, 0xc0, !PT ;  /* 0x8000000012127812 */ /* 0x000fc800078ec0ff */
[----:B------:R-:W-:-:S04]  /*8d60*/  SHF.R.U32.HI R3, RZ, 0x18, R18 ;  /* 0x00000018ff037819 */ /* 0x000fc80000011612 */
[----:B------:R-:W-:-:S04]  /*8d70*/  LOP3.LUT R0, R0, R3, RZ, 0xfc, !PT ;  /* 0x0000000300007212 */ /* 0x000fc800078efcff */
[----:B------:R-:W-:Y:S02]  /*8d80*/  PRMT R4, R0, 0x7610, R4 ;  /* 0x0000761000047816 */ /* 0x000fe40000000004 */
.L_x_9390:
[----:B------:R-:W-:Y:S05]  /*8d90*/  BSYNC B0 ;  /* 0x0000000000007941 */ /* 0x000fea0003800000 */
.L_x_9389:
[----:B------:R0:W-:Y:S01]  /*8da0*/  STG.E.U8 [R8.64], R4 ;  /* 0x0000000408007986 */ /* 0x0001e2000c101124 */
[----:B------:R-:W-:Y:S05]  /*8db0*/  BRA `(.L_x_9369) ;  /* 0x0000045000007947 */ /* 0x000fea0003800000 */
.L_x_9387:
        /* <DEDUP_REMOVED lines=16> */
.L_x_9394:
[----:B------:R-:W-:-:S04]  /*8ec0*/  LOP3.LUT R18, R18, 0x80000000, RZ, 0xc0, !PT ;  /* 0x8000000012127812 */ /* 0x000fc800078ec0ff */
[----:B------:R-:W-:-:S04]  /*8ed0*/  SHF.R.U32.HI R3, RZ, 0x18, R18 ;  /* 0x00000018ff037819 */ /* 0x000fc80000011612 */
[----:B------:R-:W-:-:S04]  /*8ee0*/  LOP3.LUT R0, R0, R3, RZ, 0xfc, !PT ;  /* 0x0000000300007212 */ /* 0x000fc800078efcff */
[----:B------:R-:W-:Y:S02]  /*8ef0*/  PRMT R4, R0, 0x7610, R4 ;  /* 0x0000761000047816 */ /* 0x000fe40000000004 */
.L_x_9393:
[----:B------:R-:W-:Y:S05]  /*8f00*/  BSYNC B0 ;  /* 0x0000000000007941 */ /* 0x000fea0003800000 */
.L_x_9392:
[----:B------:R0:W-:Y:S01]  /*8f10*/  STG.E.U8 [R8.64], R4 ;  /* 0x0000000408007986 */ /* 0x0001e2000c101124 */
[----:B------:R-:W-:Y:S05]  /*8f20*/  BRA `(.L_x_9369) ;  /* 0x000002e000007947 */ /* 0x000fea0003800000 */
.L_x_9386:
        /* <DEDUP_REMOVED lines=21> */
.L_x_9368:
        /* <DEDUP_REMOVED lines=20> */
.L_x_9396:
[----:B------:R-:W0:Y:S02]  /*91c0*/  F2I.U64.TRUNC R18, R18 ;  /* 0x0000001200127311 */ /* 0x000e24000020d800 */
[----:B0-----:R0:W-:Y:S01]  /*91d0*/  STG.E.64 [R8.64], R18 ;  /* 0x0000001208007986 */ /* 0x0011e2000c101b24 */
[----:B------:R-:W-:Y:S05]  /*91e0*/  BRA `(.L_x_9369) ;  /* 0x0000002000007947 */ /* 0x000fea0003800000 */
.L_x_9395:
[----:B------:R-:W0:Y:S02]  /*91f0*/  F2I.FTZ.U32.TRUNC.NTZ R3, R18 ;  /* 0x0000001200037305 */ /* 0x000e24000021f000 */
[----:B0-----:R0:W-:Y:S02]  /*9200*/  STG.E [R8.64], R3 ;  /* 0x0000000308007986 */ /* 0x0011e4000c101924 */
.L_x_9369:
        /* <DEDUP_REMOVED lines=22> */
.L_x_9400:
[----:B------:R-:W0:Y:S02]  /*9370*/  F2I.S64.TRUNC R22, R22 ;  /* 0x0000001600167311 */ /* 0x000e24000020d900 */
[----:B0-----:R-:W-:-:S05]  /*9380*/  IMAD.MOV.U32 R3, RZ, RZ, R22 ;  /* 0x000000ffff037224 */ /* 0x001fca00078e0016 */
[----:B------:R0:W-:Y:S01]  /*9390*/  STG.E.U8 [R8.64], R3 ;  /* 0x0000000308007986 */ /* 0x0001e2000c101124 */
[----:B------:R-:W-:Y:S05]  /*93a0*/  BRA `(.L_x_9402) ;  /* 0x00000d3000007947 */ /* 0x000fea0003800000 */
.L_x_9399:
        /* <DEDUP_REMOVED lines=9> */
.L_x_9404:
[----:B------:R-:W0:Y:S02]  /*9440*/  F2I.FTZ.TRUNC.NTZ R3, R22 ;  /* 0x0000001600037305 */ /* 0x000e24000021f100 */
[----:B0-----:R0:W-:Y:S01]  /*9450*/  STG.E [R8.64], R3 ;  /* 0x0000000308007986 */ /* 0x0011e2000c101924 */
[----:B------:R-:W-:Y:S05]  /*9460*/  BRA `(.L_x_9402) ;  /* 0x00000c7000007947 */ /* 0x000fea0003800000 */
.L_x_9403:
[----:B------:R-:W0:Y:S02]  /*9470*/  F2I.FTZ.TRUNC.NTZ R3, R22 ;  /* 0x0000001600037305 */ /* 0x000e24000021f100 */
[----:B0-----:R0:W-:Y:S01]  /*9480*/  STG.E.U16 [R8.64], R3 ;  /* 0x0000000308007986 */ /* 0x0011e2000c101524 */
[----:B------:R-:W-:Y:S05]  /*9490*/  BRA `(.L_x_9402) ;  /* 0x00000c4000007947 */ /* 0x000fea0003800000 */
.L_x_9398:
        /* <DEDUP_REMOVED lines=8> */
.L_x_9406:
[----:B------:R-:W-:-:S05]  /*9520*/  F2FP.PACK_AB R22, RZ, R22 ;  /* 0x00000016ff16723e */ /* 0x000fca00000000ff */
[----:B------:R0:W-:Y:S01]  /*9530*/  STG.E.U16 [R8.64], R22 ;  /* 0x0000001608007986 */ /* 0x0001e2000c101524 */
[----:B------:R-:W-:Y:S05]  /*9540*/  BRA `(.L_x_9402) ;  /* 0x00000b9000007947 */ /* 0x000fea0003800000 */
.L_x_9405:
        /* <DEDUP_REMOVED lines=9> */
.L_x_9408:
[----:B------:R-:W-:-:S04]  /*95e0*/  F2FP.PACK_AB R3, RZ, R22 ;  /* 0x00000016ff03723e */ /* 0x000fc800000000ff */
[----:B------:R-:W-:-:S05]  /*95f0*/  PRMT R3, R3, 0x5410, RZ ;  /* 0x0000541003037816 */ /* 0x000fca00000000ff */
[----:B------:R0:W-:Y:S01]  /*9600*/  STG.E [R8.64], R3 ;  /* 0x0000000308007986 */ /* 0x0001e2000c101924 */
[----:B------:R-:W-:Y:S05]  /*9610*/  BRA `(.L_x_9402) ;  /* 0x00000ac000007947 */ /* 0x000fea0003800000 */
.L_x_9407:
[----:B------:R-:W-:-:S06]  /*9620*/  FMUL.FTZ R4, R22, 1 ;  /* 0x3f80000016047820 */ /* 0x000fcc0000410000 */
[----:B------:R-:W0:Y:S02]  /*9630*/  F2F.F64.F32 R4, R4 ;  /* 0x0000000400047310 */ /* 0x000e240000201800 */
[----:B0-----:R0:W-:Y:S01]  /*9640*/  STG.E.64 [R8.64], R4 ;  /* 0x0000000408007986 */ /* 0x0011e2000c101b24 */
[----:B------:R-:W-:Y:S05]  /*9650*/  BRA `(.L_x_9402) ;  /* 0x00000a8000007947 */ /* 0x000fea0003800000 */
.L_x_9397:
        /* <DEDUP_REMOVED lines=12> */
.L_x_9411:
[----:B------:R-:W-:Y:S01]  /*9720*/  FMUL.FTZ R4, R22, 1 ;  /* 0x3f80000016047820 */ /* 0x000fe20000410000 */
[----:B------:R-:W-:-:S05]  /*9730*/  CS2R R6, SRZ ;  /* 0x0000000000067805 */ /* 0x000fca000001ff00 */
[----:B------:R-:W0:Y:S02]  /*9740*/  F2F.F64.F32 R4, R4 ;  /* 0x0000000400047310 */ /* 0x000e240000201800 */
[----:B0-----:R0:W-:Y:S01]  /*9750*/  STG.E.128 [R8.64], R4 ;  /* 0x0000000408007986 */ /* 0x0011e2000c101d24 */
[----:B------:R-:W-:Y:S05]  /*9760*/  BRA `(.L_x_9402) ;  /* 0x0000097000007947 */ /* 0x000fea0003800000 */
.L_x_9410:
        /* <DEDUP_REMOVED lines=20> */
.L_x_9415:
[----:B------:R-:W-:Y:S05]  /*98b0*/  BSYNC B0 ;  /* 0x0000000000007941 */ /* 0x000fea0003800000 */
.L_x_9414:
[----:B------:R-:W-:-:S05]  /*98c0*/  LOP3.LUT R5, R0, R5, RZ, 0xfc, !PT ;  /* 0x0000000500057212 */ /* 0x000fca00078efcff */
[----:B------:R0:W-:Y:S01]  /*98d0*/  STG.E.U8 [R8.64], R5 ;  /* 0x0000000508007986 */ /* 0x0001e2000c101124 */
[----:B------:R-:W-:Y:S05]  /*98e0*/  BRA `(.L_x_9402) ;  /* 0x000007f000007947 */ /* 0x000fea0003800000 */
.L_x_9413:
        /* <DEDUP_REMOVED lines=12> */
.L_x_9417:
[----:B------:R-:W-:Y:S01]  /*99b0*/  IMAD.MOV.U32 R0, RZ, RZ, 0x7f ;  /* 0x0000007fff007424 */ /* 0x000fe200078e00ff */
[----:B------:R-:W-:-:S04]  /*99c0*/  ISETP.GT.U32.AND P0, PT, R4, 0x7f800000, PT ;  /* 0x7f8000000400780c */ /* 0x000fc80003f04070 */
[----:B------:R-:W-:-:S04]  /*99d0*/  SEL R0, R0, 0x7c, P0 ;  /* 0x0000007c00007807 */ /* 0x000fc80000000000 */
.L_x_9418:
[----:B------:R-:W-:Y:S05]  /*99e0*/  BSYNC B0 ;  /* 0x0000000000007941 */ /* 0x000fea0003800000 */
.L_x_9416:
[----:B------:R-:W-:-:S04]  /*99f0*/  LOP3.LUT R22, R22, 0x80000000, RZ, 0xc0, !PT ;  /* 0x8000000016167812 */ /* 0x000fc800078ec0ff */
[----:B------:R-:W-:-:S04]  /*9a00*/  SHF.R.U32.HI R3, RZ, 0x18, R22 ;  /* 0x00000018ff037819 */ /* 0x000fc80000011616 */
[----:B------:R-:W-:-:S05]  /*9a10*/  LOP3.LUT R3, R0, R3, RZ, 0xfc, !PT ;  /* 0x0000000300037212 */ /* 0x000fca00078efcff */
[----:B------:R0:W-:Y:S01]  /*9a20*/  STG.E.U8 [R8.64], R3 ;  /* 0x0000000308007986 */ /* 0x0001e2000c101124 */
[----:B------:R-:W-:Y:S05]  /*9a30*/  BRA `(.L_x_9402) ;  /* 0x000006a000007947 */ /* 0x000fea0003800000 */
.L_x_9412:
[----:B------:R-:W-:-:S05]  /*9a40*/  F2FP.BF16.PACK_AB R22, RZ, R22 ;  /* 0x00000016ff16723e */ /* 0x000fca00000010ff */
[----:B------:R0:W-:Y:S01]  /*9a50*/  STG.E.U16 [R8.64], R22 ;  /* 0x0000001608007986 */ /* 0x0001e2000c101524 */
[----:B------:R-:W-:Y:S05]  /*9a60*/  BRA `(.L_x_9402) ;  /* 0x0000067000007947 */ /* 0x000fea0003800000 */
.L_x_9409:
        /* <DEDUP_REMOVED lines=11> */
.L_x_9421:
        /* <DEDUP_REMOVED lines=16> */
.L_x_9424:
[----:B------:R-:W-:-:S04]  /*9c20*/  LOP3.LUT R22, R22, 0x80000000, RZ, 0xc0, !PT ;  /* 0x8000000016167812 */ /* 0x000fc800078ec0ff */
[----:B------:R-:W-:-:S04]  /*9c30*/  SHF.R.U32.HI R3, RZ, 0x18, R22 ;  /* 0x00000018ff037819 */ /* 0x000fc80000011616 */
[----:B------:R-:W-:-:S04]  /*9c40*/  LOP3.LUT R0, R0, R3, RZ, 0xfc, !PT ;  /* 0x0000000300007212 */ /* 0x000fc800078efcff */
[----:B------:R-:W-:Y:S02]  /*9c50*/  PRMT R4, R0, 0x7610, R4 ;  /* 0x0000761000047816 */ /* 0x000fe40000000004 */
.L_x_9423:
[----:B------:R-:W-:Y:S05]  /*9c60*/  BSYNC B0 ;  /* 0x0000000000007941 */ /* 0x000fea0003800000 */
.L_x_9422:
[----:B------:R0:W-:Y:S01]  /*9c70*/  STG.E.U8 [R8.64], R4 ;  /* 0x0000000408007986 */ /* 0x0001e2000c101124 */
[----:B------:R-:W-:Y:S05]  /*9c80*/  BRA `(.L_x_9402) ;  /* 0x0000045000007947 */ /* 0x000fea0003800000 */
.L_x_9420:
        /* <DEDUP_REMOVED lines=16> */
.L_x_9427:
[----:B------:R-:W-:-:S04]  /*9d90*/  LOP3.LUT R22, R22, 0x80000000, RZ, 0xc0, !PT ;  /* 0x8000000016167812 */ /* 0x000fc800078ec0ff */
[----:B------:R-:W-:-:S04]  /*9da0*/  SHF.R.U32.HI R3, RZ, 0x18, R22 ;  /* 0x00000018ff037819 */ /* 0x000fc80000011616 */
[----:B------:R-:W-:-:S04]  /*9db0*/  LOP3.LUT R0, R0, R3, RZ, 0xfc, !PT ;  /* 0x0000000300007212 */ /* 0x000fc800078efcff */
[----:B------:R-:W-:Y:S02]  /*9dc0*/  PRMT R4, R0, 0x7610, R4 ;  /* 0x0000761000047816 */ /* 0x000fe40000000004 */
.L_x_9426:
[----:B------:R-:W-:Y:S05]  /*9dd0*/  BSYNC B0 ;  /* 0x0000000000007941 */ /* 0x000fea0003800000 */
.L_x_9425:
[----:B------:R0:W-:Y:S01]  /*9de0*/  STG.E.U8 [R8.64], R4 ;  /* 0x0000000408007986 */ /* 0x0001e2000c101124 */
[----:B------:R-:W-:Y:S05]  /*9df0*/  BRA `(.L_x_9402) ;  /* 0x000002e000007947 */ /* 0x000fea0003800000 */
.L_x_9419:
        /* <DEDUP_REMOVED lines=21> */
.L_x_9401:
        /* <DEDUP_REMOVED lines=20> */
.L_x_9429:
[----:B------:R-:W0:Y:S02]  /*a090*/  F2I.U64.TRUNC R22, R22 ;  /* 0x0000001600167311 */ /* 0x000e24000020d800 */
[----:B0-----:R0:W-:Y:S01]  /*a0a0*/  STG.E.64 [R8.64], R22 ;  /* 0x0000001608007986 */ /* 0x0011e2000c101b24 */
[----:B------:R-:W-:Y:S05]  /*a0b0*/  BRA `(.L_x_9402) ;  /* 0x0000002000007947 */ /* 0x000fea0003800000 */
.L_x_9428:
[----:B------:R-:W0:Y:S02]  /*a0c0*/  F2I.FTZ.U32.TRUNC.NTZ R3, R22 ;  /* 0x0000001600037305 */ /* 0x000e24000021f000 */
[----:B0-----:R0:W-:Y:S02]  /*a0d0*/  STG.E [R8.64], R3 ;  /* 0x0000000308007986 */ /* 0x0011e4000c101924 */
.L_x_9402:
[----:B------:R-:W-:Y:S02]  /*a0e0*/  IADD3 R25, R25, 0x80, RZ ;  /* 0x0000008019197810 */ /* 0x000fe40007ffe0ff */
.L_x_9363:
[----:B------:R-:W-:Y:S05]  /*a0f0*/  BSYNC B6 ;  /* 0x0000000000067941 */ /* 0x000fea0003800000 */
.L_x_9362:
        /* <DEDUP_REMOVED lines=20> */
.L_x_9433:
[----:B------:R-:W0:Y:S02]  /*a240*/  F2I.S64.TRUNC R24, R24 ;  /* 0x0000001800187311 */ /* 0x000e24000020d900 */
[----:B0-----:R-:W-:-:S05]  /*a250*/  IMAD.MOV.U32 R5, RZ, RZ, R24 ;  /* 0x000000ffff057224 */ /* 0x001fca00078e0018 */
[----:B------:R-:W-:Y:S01]  /*a260*/  STG.E.U8 [R2.64], R5 ;  /* 0x0000000502007986 */ /* 0x000fe2000c101124 */
[----:B------:R-:W-:Y:S05]  /*a270*/  EXIT ;  /* 0x000000000000794d */ /* 0x000fea0003800000 */
.L_x_9432:
        /* <DEDUP_REMOVED lines=9> */
.L_x_9436:
[----:B------:R-:W0:Y:S02]  /*a310*/  F2I.FTZ.TRUNC.NTZ R5, R24 ;  /* 0x0000001800057305 */ /* 0x000e24000021f100 */
[----:B0-----:R-:W-:Y:S01]  /*a320*/  STG.E [R2.64], R5 ;  /* 0x0000000502007986 */ /* 0x001fe2000c101924 */
[----:B------:R-:W-:Y:S05]  /*a330*/  EXIT ;  /* 0x000000000000794d */ /* 0x000fea0003800000 */
.L_x_9435:
[----:B------:R-:W0:Y:S02]  /*a340*/  F2I.FTZ.TRUNC.NTZ R5, R24 ;  /* 0x0000001800057305 */ /* 0x000e24000021f100 */
[----:B0-----:R-:W-:Y:S01]  /*a350*/  STG.E.U16 [R2.64], R5 ;  /* 0x0000000502007986 */ /* 0x001fe2000c101524 */
[----:B------:R-:W-:Y:S05]  /*a360*/  EXIT ;  /* 0x000000000000794d */ /* 0x000fea0003800000 */
.L_x_9431:
        /* <DEDUP_REMOVED lines=8> */
.L_x_9438:
[----:B------:R-:W-:-:S05]  /*a3f0*/  F2FP.PACK_AB R24, RZ, R24 ;  /* 0x00000018ff18723e */ /* 0x000fca00000000ff */
[----:B------:R-:W-:Y:S01]  /*a400*/  STG.E.U16 [R2.64], R24 ;  /* 0x0000001802007986 */ /* 0x000fe2000c101524 */
[----:B------:R-:W-:Y:S05]  /*a410*/  EXIT ;  /* 0x000000000000794d */ /* 0x000fea0003800000 */
.L_x_9437:
        /* <DEDUP_REMOVED lines=9> */
.L_x_9440:
[----:B------:R-:W-:-:S04]  /*a4b0*/  F2FP.PACK_AB R5, RZ, R24 ;  /* 0x00000018ff05723e */ /* 0x000fc800000000ff */
[----:B------:R-:W-:-:S05]  /*a4c0*/  PRMT R5, R5, 0x5410, RZ ;  /* 0x0000541005057816 */ /* 0x000fca00000000ff */
[----:B------:R-:W-:Y:S01]  /*a4d0*/  STG.E [R2.64], R5 ;  /* 0x0000000502007986 */ /* 0x000fe2000c101924 */
[----:B------:R-:W-:Y:S05]  /*a4e0*/  EXIT ;  /* 0x000000000000794d */ /* 0x000fea0003800000 */
.L_x_9439:
[----:B------:R-:W-:-:S06]  /*a4f0*/  FMUL.FTZ R4, R24, 1 ;  /* 0x3f80000018047820 */ /* 0x000fcc0000410000 */
[----:B------:R-:W0:Y:S02]  /*a500*/  F2F.F64.F32 R4, R4 ;  /* 0x0000000400047310 */ /* 0x000e240000201800 */
[----:B0-----:R-:W-:Y:S01]  /*a510*/  STG.E.64 [R2.64], R4 ;  /* 0x0000000402007986 */ /* 0x001fe2000c101b24 */
[----:B------:R-:W-:Y:S05]  /*a520*/  EXIT ;  /* 0x000000000000794d */ /* 0x000fea0003800000 */
.L_x_9430:
        /* <DEDUP_REMOVED lines=12> */
.L_x_9443:
[----:B------:R-:W-:Y:S01]  /*a5f0*/  FMUL.FTZ R4, R24, 1 ;  /* 0x3f80000018047820 */ /* 0x000fe20000410000 */
[----:B------:R-:W-:-:S05]  /*a600*/  CS2R R6, SRZ ;  /* 0x0000000000067805 */ /* 0x000fca000001ff00 */
[----:B------:R-:W0:Y:S02]  /*a610*/  F2F.F64.F32 R4, R4 ;  /* 0x0000000400047310 */ /* 0x000e240000201800 */
[----:B0-----:R-:W-:Y:S01]  /*a620*/  STG.E.128 [R2.64], R4 ;  /* 0x0000000402007986 */ /* 0x001fe2000c101d24 */
[----:B------:R-:W-:Y:S05]  /*a630*/  EXIT ;  /* 0x000000000000794d */ /* 0x000fea0003800000 */
.L_x_9442:
        /* <DEDUP_REMOVED lines=20> */
.L_x_9447:
[----:B------:R-:W-:Y:S05]  /*a780*/  BSYNC B0 ;  /* 0x0000000000007941 */ /* 0x000fea0003800000 */
.L_x_9446:
[----:B------:R-:W-:-:S05]  /*a790*/  LOP3.LUT R7, R0, R7, RZ, 0xfc, !PT ;  /* 0x0000000700077212 */ /* 0x000fca00078efcff */
[----:B------:R-:W-:Y:S01]  /*a7a0*/  STG.E.U8 [R2.64], R7 ;  /* 0x0000000702007986 */ /* 0x000fe2000c101124 */
[----:B------:R-:W-:Y:S05]  /*a7b0*/  EXIT ;  /* 0x000000000000794d */ /* 0x000fea0003800000 */
.L_x_9445:
        /* <DEDUP_REMOVED lines=12> */
.L_x_9449:
[----:B------:R-:W-:Y:S01]  /*a880*/  IMAD.MOV.U32 R0, RZ, RZ, 0x7f ;  /* 0x0000007fff007424 */ /* 0x000fe200078e00ff */
[----:B------:R-:W-:-:S04]  /*a890*/  ISETP.GT.U32.AND P0, PT, R4, 0x7f800000, PT ;  /* 0x7f8000000400780c */ /* 0x000fc80003f04070 */
[----:B------:R-:W-:-:S04]  /*a8a0*/  SEL R0, R0, 0x7c, P0 ;  /* 0x0000007c00007807 */ /* 0x000fc80000000000 */
.L_x_9450:
[----:B------:R-:W-:Y:S05]  /*a8b0*/  BSYNC B0 ;  /* 0x0000000000007941 */ /* 0x000fea0003800000 */
.L_x_9448:
[----:B------:R-:W-:-:S04]  /*a8c0*/  LOP3.LUT R24, R24, 0x80000000, RZ, 0xc0, !PT ;  /* 0x8000000018187812 */ /* 0x000fc800078ec0ff */
[----:B------:R-:W-:-:S04]  /*a8d0*/  SHF.R.U32.HI R5, RZ, 0x18, R24 ;  /* 0x00000018ff057819 */ /* 0x000fc80000011618 */
[----:B------:R-:W-:-:S05]  /*a8e0*/  LOP3.LUT R5, R0, R5, RZ, 0xfc, !PT ;  /* 0x0000000500057212 */ /* 0x000fca00078efcff */
[----:B------:R-:W-:Y:S01]  /*a8f0*/  STG.E.U8 [R2.64], R5 ;  /* 0x0000000502007986 */ /* 0x000fe2000c101124 */
[----:B------:R-:W-:Y:S05]  /*a900*/  EXIT ;  /* 0x000000000000794d */ /* 0x000fea0003800000 */
.L_x_9444:
[----:B------:R-:W-:-:S05]  /*a910*/  F2FP.BF16.PACK_AB R24, RZ, R24 ;  /* 0x00000018ff18723e */ /* 0x000fca00000010ff */
[----:B------:R-:W-:Y:S01]  /*a920*/  STG.E.U16 [R2.64], R24 ;  /* 0x0000001802007986 */ /* 0x000fe2000c101524 */
[----:B------:R-:W-:Y:S05]  /*a930*/  EXIT ;  /* 0x000000000000794d */ /* 0x000fea0003800000 */
.L_x_9441:
        /* <DEDUP_REMOVED lines=11> */
.L_x_9453:
        /* <DEDUP_REMOVED lines=16> */
.L_x_9456:
[----:B------:R-:W-:-:S04]  /*aaf0*/  LOP3.LUT R24, R24, 0x80000000, RZ, 0xc0, !PT ;  /* 0x8000000018187812 */ /* 0x000fc800078ec0ff */
[----:B------:R-:W-:-:S04]  /*ab00*/  SHF.R.U32.HI R5, RZ, 0x18, R24 ;  /* 0x00000018ff057819 */ /* 0x000fc80000011618 */
[----:B------:R-:W-:-:S04]  /*ab10*/  LOP3.LUT R4, R4, R5, RZ, 0xfc, !PT ;  /* 0x0000000504047212 */ /* 0x000fc800078efcff */
[----:B------:R-:W-:Y:S02]  /*ab20*/  PRMT R0, R4, 0x7610, R0 ;  /* 0x0000761004007816 */ /* 0x000fe40000000000 */
.L_x_9455:
[----:B------:R-:W-:Y:S05]  /*ab30*/  BSYNC B0 ;  /* 0x0000000000007941 */ /* 0x000fea0003800000 */
.L_x_9454:
[----:B------:R-:W-:Y:S01]  /*ab40*/  STG.E.U8 [R2.64], R0 ;  /* 0x0000000002007986 */ /* 0x000fe2000c101124 */
[----:B------:R-:W-:Y:S05]  /*ab50*/  EXIT ;  /* 0x000000000000794d */ /* 0x000fea0003800000 */
.L_x_9452:
        /* <DEDUP_REMOVED lines=16> */
.L_x_9459:
[----:B------:R-:W-:-:S04]  /*ac60*/  LOP3.LUT R24, R24, 0x80000000, RZ, 0xc0, !PT ;  /* 0x8000000018187812 */ /* 0x000fc800078ec0ff */
[----:B------:R-:W-:-:S04]  /*ac70*/  SHF.R.U32.HI R5, RZ, 0x18, R24 ;  /* 0x00000018ff057819 */ /* 0x000fc80000011618 */
[----:B------:R-:W-:-:S04]  /*ac80*/  LOP3.LUT R4, R4, R5, RZ, 0xfc, !PT ;  /* 0x0000000504047212 */ /* 0x000fc800078efcff */
[----:B------:R-:W-:Y:S02]  /*ac90*/  PRMT R0, R4, 0x7610, R0 ;  /* 0x0000761004007816 */ /* 0x000fe40000000000 */
.L_x_9458:
[----:B------:R-:W-:Y:S05]  /*aca0*/  BSYNC B0 ;  /* 0x0000000000007941 */ /* 0x000fea0003800000 */
.L_x_9457:
[----:B------:R-:W-:Y:S01]  /*acb0*/  STG.E.U8 [R2.64], R0 ;  /* 0x0000000002007986 */ /* 0x000fe2000c101124 */
[----:B------:R-:W-:Y:S05]  /*acc0*/  EXIT ;  /* 0x000000000000794d */ /* 0x000fea0003800000 */
.L_x_9451:
        /* <DEDUP_REMOVED lines=21> */
.L_x_9434:
        /* <DEDUP_REMOVED lines=20> */
.L_x_9461:
[----:B------:R-:W0:Y:S02]  /*af60*/  F2I.U64.TRUNC R24, R24 ;  /* 0x0000001800187311 */ /* 0x000e24000020d800 */
[----:B0-----:R-:W-:Y:S01]  /*af70*/  STG.E.64 [R2.64], R24 ;  /* 0x0000001802007986 */ /* 0x001fe2000c101b24 */
[----:B------:R-:W-:Y:S05]  /*af80*/  EXIT ;  /* 0x000000000000794d */ /* 0x000fea0003800000 */
.L_x_9460:
[----:B------:R-:W0:Y:S02]  /*af90*/  F2I.FTZ.U32.TRUNC.NTZ R5, R24 ;  /* 0x0000001800057305 */ /* 0x000e24000021f000 */
[----:B0-----:R-:W-:Y:S01]  /*afa0*/  STG.E [R2.64], R5 ;  /* 0x0000000502007986 */ /* 0x001fe2000c101924 */
[----:B------:R-:W-:Y:S05]  /*afb0*/  EXIT ;  /* 0x000000000000794d */ /* 0x000fea0003800000 */
.L_x_9462:
        /* <DEDUP_REMOVED lines=12> */
.L_x_40031:


//--------------------- .text._ZN2at6native18elementwise_kernelILi128ELi2EZNS0_22gpu_kernel_impl_nocastINS0_13BinaryFunctorIfffZZZNS0_16fmax_kernel_cudaERNS_18TensorIteratorBaseEENKUlvE_clEvENKUlvE0_clEvEUlffE_EEEEvS5_RKT_EUliE_EEviT1_ --------------------------
	.section	.text._ZN2at6native18elementwise_kernelILi128ELi2EZNS0_22gpu_kernel_impl_nocastINS0_13BinaryFunctorIfffZZZNS0_16fmax_kernel_cudaERNS_18TensorIteratorBaseEENKUlvE_clEvENKUlvE0_clEvEUlffE_EEEEvS5_RKT_EUliE_EEviT1_,"ax",@progbits
	.sectioninfo	@"SHI_REGISTERS=14"
	.align	128
        .global         _ZN2at6native18elementwise_kernelILi128ELi2EZNS0_22gpu_kernel_impl_nocastINS0_13BinaryFunctorIfffZZZNS0_16fmax_kernel_cudaERNS_18TensorIteratorBaseEENKUlvE_clEvENKUlvE0_clEvEUlffE_EEEEvS5_RKT_EUliE_EEviT1_
        .type           _ZN2at6native18elementwise_kernelILi128ELi2EZNS0_22gpu_kernel_impl_nocastINS0_13BinaryFunctorIfffZZZNS0_16fmax_kernel_cudaERNS_18TensorIteratorBaseEENKUlvE_clEvENKUlvE0_clEvEUlffE_EEEEvS5_RKT_EUliE_EEviT1_,@function
        .size           _ZN2at6native18elementwise_kernelILi128ELi2EZNS0_22gpu_kernel_impl_nocastINS0_13BinaryFunctorIfffZZZNS0_16fmax_kernel_cudaERNS_18TensorIteratorBaseEENKUlvE_clEvENKUlvE0_clEvEUlffE_EEEEvS5_RKT_EUliE_EEviT1_,(.L_x_40032 - _ZN2at6native18elementwise_kernelILi128ELi2EZNS0_22gpu_kernel_impl_nocastINS0_13BinaryFunctorIfffZZZNS0_16fmax_kernel_cudaERNS_18TensorIteratorBaseEENKUlvE_clEvENKUlvE0_clEvEUlffE_EEEEvS5_RKT_EUliE_EEviT1_)
        .other          _ZN2at6native18elementwise_kernelILi128ELi2EZNS0_22gpu_kernel_impl_nocastINS0_13BinaryFunctorIfffZZZNS0_16fmax_kernel_cudaERNS_18TensorIteratorBaseEENKUlvE_clEvENKUlvE0_clEvEUlffE_EEEEvS5_RKT_EUliE_EEviT1_,@"STO_CUDA_ENTRY STV_DEFAULT"
_ZN2at6native18elementwise_kernelILi128ELi2EZNS0_22gpu_kernel_impl_nocastINS0_13BinaryFunctorIfffZZZNS0_16fmax_kernel_cudaERNS_18TensorIteratorBaseEENKUlvE_clEvENKUlvE0_clEvEUlffE_EEEEvS5_RKT_EUliE_EEviT1_:
.text._ZN2at6native18elementwise_kernelILi128ELi2EZNS0_22gpu_kernel_impl_nocastINS0_13BinaryFunctorIfffZZZNS0_16fmax_kernel_cudaERNS_18TensorIteratorBaseEENKUlvE_clEvENKUlvE0_clEvEUlffE_EEEEvS5_RKT_EUliE_EEviT1_:
        /* <DEDUP_REMOVED lines=262> */
.L_x_9465:
        /* <DEDUP_REMOVED lines=9> */
[----:B--2---:R-:W-:-:S05]  /*10f0*/  FMNMX.FTZ R11, R4, R7, !PT ;  /* 0x00000007040b7209 */ /* 0x004fca0007810000 */
[----:B------:R0:W-:Y:S02]  /*1100*/  STG.E [R2.64], R11 ;  /* 0x0000000b02007986 */ /* 0x0001e4000c101904 */
.L_x_9464:
[----:B------:R-:W-:Y:S05]  /*1110*/  BSYNC B0 ;  /* 0x0000000000007941 */ /* 0x000fea0003800000 */
.L_x_9463:
        /* <DEDUP_REMOVED lines=255> */
.L_x_9466:
        /* <DEDUP_REMOVED lines=8> */
[----:B--2---:R-:W-:-:S05]  /*2190*/  FMNMX.FTZ R9, R4, R3, !PT ;  /* 0x0000000304097209 */ /* 0x004fca0007810000 */
[----:B------:R-:W-:Y:S01]  /*21a0*/  STG.E [R6.64], R9 ;  /* 0x0000000906007986 */ /* 0x000fe2000c101904 */
[----:B------:R-:W-:Y:S05]  /*21b0*/  EXIT ;  /* 0x000000000000794d */ /* 0x000fea0003800000 */
.L_x_9467:
        /* <DEDUP_REMOVED lines=12> */
.L_x_40032:


//--------------------- .text._ZN2at6native27unrolled_elementwise_kernelINS0_13BinaryFunctorIfffZZZNS0_16fmax_kernel_cudaERNS_18TensorIteratorBaseEENKUlvE_clEvENKUlvE0_clEvEUlffE_EESt5arrayIPcLm3EELi4E23TrivialOffsetCalculatorILi2EjESC_ILi1EjENS0_6memory15LoadWithoutCastENSF_16StoreWithoutCastEEEviT_T0_T2_T3_T4_T5_ --------------------------
	.section	.text._ZN2at6native27unrolled_elementwise_kernelINS0_13BinaryFunctorIfffZZZNS0_16fmax_kernel_cudaERNS_18TensorIteratorBaseEENKUlvE_clEvENKUlvE0_clEvEUlffE_EESt5arrayIPcLm3EELi4E23TrivialOffsetCalculatorILi2EjESC_ILi1EjENS0_6memory15LoadWithoutCastENSF_16StoreWithoutCastEEEviT_T0_T2_T3_T4_T5_,"ax",@progbits
	.sectioninfo	@"SHI_REGISTERS=26"
	.align	128
        .global         _ZN2at6native27unrolled_elementwise_kernelINS0_13BinaryFunctorIfffZZZNS0_16fmax_kernel_cudaERNS_18TensorIteratorBaseEENKUlvE_clEvENKUlvE0_clEvEUlffE_EESt5arrayIPcLm3EELi4E23TrivialOffsetCalculatorILi2EjESC_ILi1EjENS0_6memory15LoadWithoutCastENSF_16StoreWithoutCastEEEviT_T0_T2_T3_T4_T5_
        .type           _ZN2at6native27unrolled_elementwise_kernelINS0_13BinaryFunctorIfffZZZNS0_16fmax_kernel_cudaERNS_18TensorIteratorBaseEENKUlvE_clEvENKUlvE0_clEvEUlffE_EESt5arrayIPcLm3EELi4E23TrivialOffsetCalculatorILi2EjESC_ILi1EjENS0_6memory15LoadWithoutCastENSF_16StoreWithoutCastEEEviT_T0_T2_T3_T4_T5_,@function
        .size           _ZN2at6native27unrolled_elementwise_kernelINS0_13BinaryFunctorIfffZZZNS0_16fmax_kernel_cudaERNS_18TensorIteratorBaseEENKUlvE_clEvENKUlvE0_clEvEUlffE_EESt5arrayIPcLm3EELi4E23TrivialOffsetCalculatorILi2EjESC_ILi1EjENS0_6memory15LoadWithoutCastENSF_16StoreWithoutCastEEEviT_T0_T2_T3_T4_T5_,(.L_x_40033 - _ZN2at6native27unrolled_elementwise_kernelINS0_13BinaryFunctorIfffZZZNS0_16fmax_kernel_cudaERNS_18TensorIteratorBaseEENKUlvE_clEvENKUlvE0_clEvEUlffE_EESt5arrayIPcLm3EELi4E23TrivialOffsetCalculatorILi2EjESC_ILi1EjENS0_6memory15LoadWithoutCastENSF_16StoreWithoutCastEEEviT_T0_T2_T3_T4_T5_)
        .other          _ZN2at6native27unrolled_elementwise_kernelINS0_13BinaryFunctorIfffZZZNS0_16fmax_kernel_cudaERNS_18TensorIteratorBaseEENKUlvE_clEvENKUlvE0_clEvEUlffE_EESt5arrayIPcLm3EELi4E23TrivialOffsetCalculatorILi2EjESC_ILi1EjENS0_6memory15LoadWithoutCastENSF_16StoreWithoutCastEEEviT_T0_T2_T3_T4_T5_,@"STO_CUDA_ENTRY STV_DEFAULT"
_ZN2at6native27unrolled_elementwise_kernelINS0_13BinaryFunctorIfffZZZNS0_16fmax_kernel_cudaERNS_18TensorIteratorBaseEENKUlvE_clEvENKUlvE0_clEvEUlffE_EESt5arrayIPcLm3EELi4E23TrivialOffsetCalculatorILi2EjESC_ILi1EjENS0_6memory15LoadWithoutCastENSF_16StoreWithoutCastEEEviT_T0_T2_T3_T4_T5_:
.text._ZN2at6native27unrolled_elementwise_kernelINS0_13BinaryFunctorIfffZZZNS0_16fmax_kernel_cudaERNS_18TensorIteratorBaseEENKUlvE_clEvENKUlvE0_clEvEUlffE_EESt5arrayIPcLm3EELi4E23TrivialOffsetCalculatorILi2EjESC_ILi1EjENS0_6memory15LoadWithoutCastENSF_16StoreWithoutCastEEEviT_T0_T2_T3_T4_T5_:
        /* <DEDUP_REMOVED lines=54> */
[----:B--2---:R-:W-:Y:S01]  /*0360*/  @!P0 FMNMX.FTZ R3, R3, R4, !PT ;  /* 0x0000000403038209 */ /* 0x004fe20007810000 */
[----:B------:R-:W-:-:S05]  /*0370*/  @!P0 IMAD.WIDE.U32 R4, R5, R14, c[0x0][0x168] ;  /* 0x00005a0005048625 */ /* 0x000fca00078e000e */
[----:B------:R0:W-:Y:S03]  /*0380*/  @!P0 STG.E [R4.64], R3 ;  /* 0x0000000304008986 */ /* 0x0001e6000c101904 */
[----:B----4-:R-:W-:Y:S02]  /*0390*/  @!P1 FMNMX.FTZ R13, R7, R6, !PT ;  /* 0x00000006070d9209 */ /* 0x010fe40007810000 */
[----:B------:R-:W-:Y:S01]  /*03a0*/  @!P2 FMNMX.FTZ R9, R9, R8, !PT ;  /* 0x000000080909a209 */ /* 0x000fe20007810000 */
        /* <DEDUP_REMOVED lines=11> */
.L_x_9469:
[----:B0-----:R-:W-:Y:S05]  /*0460*/  BSYNC B0 ;  /* 0x0000000000007941 */ /* 0x001fea0003800000 */
.L_x_9468:
[-C--:B------:R-:W-:Y:S02]  /*0470*/  ISETP.GE.AND P1, PT, R15, R2.reuse, PT ;  /* 0x000000020f00720c */ /* 0x080fe40003f26270 */
[----:B------:R-:W-:-:S11]  /*0480*/  ISETP.GE.AND P0, PT, R17, R2, PT ;  /* 0x000000021100720c */ /* 0x000fd60003f06270 */
[----:B------:R-:W-:Y:S05]  /*0490*/  @P1 EXIT ;  /* 0x000000000000194d */ /* 0x000fea0003800000 */
[----:B------:R-:W-:Y:S01]  /*04a0*/  HFMA2.MMA R3, -RZ, RZ, 0, 2.384185791015625e-07 ;  /* 0x00000004ff037435 */ /* 0x000fe200000001ff */
[----:B------:R-:W-:Y:S01]  /*04b0*/  IMAD R2, R0, 0x200, R15 ;  /* 0x0000020000027824 */ /* 0x000fe200078e020f */
[----:B-----5:R-:W-:-:S08]  /*04c0*/  @!P0 FMNMX.FTZ R11, R11, R10, !PT ;  /* 0x0000000a0b0b8209 */ /* 0x020fd00007810000 */
[----:B------:R-:W-:-:S05]  /*04d0*/  IMAD.WIDE.U32 R2, R2, R3, c[0x0][0x168] ;  /* 0x00005a0002027625 */ /* 0x000fca00078e0003 */
[----:B------:R-:W-:Y:S01]  /*04e0*/  STG.E [R2.64], R11 ;  /* 0x0000000b02007986 */ /* 0x000fe2000c101904 */
[----:B------:R-:W-:Y:S05]  /*04f0*/  EXIT ;  /* 0x000000000000794d */ /* 0x000fea0003800000 */
.L_x_9470:
        /* <DEDUP_REMOVED lines=16> */
.L_x_40033:


//--------------------- .text._ZN2at6native29vectorized_elementwise_kernelILi2ENS0_13BinaryFunctorIfffZZZNS0_16fmax_kernel_cudaERNS_18TensorIteratorBaseEENKUlvE_clEvENKUlvE0_clEvEUlffE_EESt5arrayIPcLm3EEEEviT0_T1_ --------------------------
	.section	.text._ZN2at6native29vectorized_elementwise_kernelILi2ENS0_13BinaryFunctorIfffZZZNS0_16fmax_kernel_cudaERNS_18TensorIteratorBaseEENKUlvE_clEvENKUlvE0_clEvEUlffE_EESt5arrayIPcLm3EEEEviT0_T1_,"ax",@progbits
	.sectioninfo	@"SHI_REGISTERS=32"
	.align	128
        .global         _ZN2at6native29vectorized_elementwise_kernelILi2ENS0_13BinaryFunctorIfffZZZNS0_16fmax_kernel_cudaERNS_18TensorIteratorBaseEENKUlvE_clEvENKUlvE0_clEvEUlffE_EESt5arrayIPcLm3EEEEviT0_T1_
        .type           _ZN2at6native29vectorized_elementwise_kernelILi2ENS0_13BinaryFunctorIfffZZZNS0_16fmax_kernel_cudaERNS_18TensorIteratorBaseEENKUlvE_clEvENKUlvE0_clEvEUlffE_EESt5arrayIPcLm3EEEEviT0_T1_,@function
        .size           _ZN2at6native29vectorized_elementwise_kernelILi2ENS0_13BinaryFunctorIfffZZZNS0_16fmax_kernel_cudaERNS_18TensorIteratorBaseEENKUlvE_clEvENKUlvE0_clEvEUlffE_EESt5arrayIPcLm3EEEEviT0_T1_,(.L_x_40034 - _ZN2at6native29vectorized_elementwise_kernelILi2ENS0_13BinaryFunctorIfffZZZNS0_16fmax_kernel_cudaERNS_18TensorIteratorBaseEENKUlvE_clEvENKUlvE0_clEvEUlffE_EESt5arrayIPcLm3EEEEviT0_T1_)
        .other          _ZN2at6native29vectorized_elementwise_kernelILi2ENS0_13BinaryFunctorIfffZZZNS0_16fmax_kernel_cudaERNS_18TensorIteratorBaseEENKUlvE_clEvENKUlvE0_clEvEUlffE_EESt5arrayIPcLm3EEEEviT0_T1_,@"STO_CUDA_ENTRY STV_DEFAULT"
_ZN2at6native29vectorized_elementwise_kernelILi2ENS0_13BinaryFunctorIfffZZZNS0_16fmax_kernel_cudaERNS_18TensorIteratorBaseEENKUlvE_clEvENKUlvE0_clEvEUlffE_EESt5arrayIPcLm3EEEEviT0_T1_:
.text._ZN2at6native29vectorized_elementwise_kernelILi2ENS0_13BinaryFunctorIfffZZZNS0_16fmax_kernel_cudaERNS_18TensorIteratorBaseEENKUlvE_clEvENKUlvE0_clEvEUlffE_EESt5arrayIPcLm3EEEEviT0_T1_:
        /* <DEDUP_REMOVED lines=23> */
[----:B--2---:R-:W-:Y:S02]  /*0170*/  FMNMX.FTZ R15, R15, R17, !PT ;  /* 0x000000110f0f7209 */ /* 0x004fe40007810000 */
[----:B------:R-:W-:-:S05]  /*0180*/  FMNMX.FTZ R14, R14, R16, !PT ;  /* 0x000000100e0e7209 */ /* 0x000fca0007810000 */
[----:B------:R-:W-:Y:S01]  /*0190*/  STG.E.64 [R22.64], R14 ;  /* 0x0000000e16007986 */ /* 0x000fe2000c101b04 */
[----:B---3--:R-:W-:Y:S02]  /*01a0*/  FMNMX.FTZ R9, R9, R11, !PT ;  /* 0x0000000b09097209 */ /* 0x008fe40007810000 */
[----:B------:R-:W-:-:S05]  /*01b0*/  FMNMX.FTZ R8, R8, R10, !PT ;  /* 0x0000000a08087209 */ /* 0x000fca0007810000 */
[----:B------:R-:W-:Y:S01]  /*01c0*/  STG.E.64 [R22.64+0x400], R8 ;  /* 0x0004000816007986 */ /* 0x000fe2000c101b04 */
[----:B----4-:R-:W-:Y:S02]  /*01d0*/  FMNMX.FTZ R3, R5, R3, !PT ;  /* 0x0000000305037209 */ /* 0x010fe40007810000 */
[----:B------:R-:W-:-:S05]  /*01e0*/  FMNMX.FTZ R2, R4, R2, !PT ;  /* 0x0000000204027209 */ /* 0x000fca0007810000 */
[----:B------:R-:W-:Y:S01]  /*01f0*/  STG.E.64 [R22.64+0x800], R2 ;  /* 0x0008000216007986 */ /* 0x000fe2000c101b04 */
[----:B-----5:R-:W-:Y:S02]  /*0200*/  FMNMX.FTZ R7, R7, R13, !PT ;  /* 0x0000000d07077209 */ /* 0x020fe40007810000 */
[----:B------:R-:W-:-:S05]  /*0210*/  FMNMX.FTZ R6, R6, R12, !PT ;  /* 0x0000000c06067209 */ /* 0x000fca0007810000 */
[----:B------:R-:W-:Y:S01]  /*0220*/  STG.E.64 [R22.64+0xc00], R6 ;  /* 0x000c000616007986 */ /* 0x000fe2000c101b04 */
[----:B------:R-:W-:Y:S05]  /*0230*/  EXIT ;  /* 0x000000000000794d */ /* 0x000fea0003800000 */
.L_x_9471:
        /* <DEDUP_REMOVED lines=92> */
[----:B--2---:R-:W-:Y:S02]  /*0800*/  @!P0 FMNMX.FTZ R20, R13, R20, !PT ;  /* 0x000000140d148209 */ /* 0x004fe40007810000 */
[----:B------:R-:W-:Y:S01]  /*0810*/  IADD3 R13, R21, 0x200, RZ ;  /* 0x00000200150d7810 */ /* 0x000fe20007ffe0ff */
[----:B------:R-:W-:-:S02]  /*0820*/  @!P0 IMAD.MOV.U32 R21, RZ, RZ, R11 ;  /* 0x000000ffff158224 */ /* 0x000fc400078e000b */
[----:B------:R0:W-:Y:S01]  /*0830*/  @!P0 STG.E [R4.64], R20 ;  /* 0x0000001404008986 */ /* 0x0001e2000c101904 */
[-C--:B------:R-:W-:Y:S02]  /*0840*/  ISETP.GE.AND P2, PT, R13, R12.reuse, PT ;  /* 0x0000000c0d00720c */ /* 0x080fe40003f46270 */
[----:B------:R-:W-:Y:S02]  /*0850*/  ISETP.GE.AND P0, PT, R21, R12, PT ;  /* 0x0000000c1500720c */ /* 0x000fe40003f06270 */
[----:B----4-:R-:W-:Y:S02]  /*0860*/  @!P3 FMNMX.FTZ R17, R17, R18, !PT ;  /* 0x000000121111b209 */ /* 0x010fe40007810000 */
[----:B---3--:R-:W-:Y:S02]  /*0870*/  @!P6 FMNMX.FTZ R14, R19, R14, !PT ;  /* 0x0000000e130ee209 */ /* 0x008fe40007810000 */
[----:B------:R-:W-:Y:S02]  /*0880*/  ISETP.GE.AND P6, PT, R9, R12, PT ;  /* 0x0000000c0900720c */ /* 0x000fe40003fc6270 */
[----:B------:R-:W-:-:S03]  /*0890*/  @!P1 FMNMX.FTZ R15, R16, R15, !PT ;  /* 0x0000000f100f9209 */ /* 0x000fc60007810000 */
[----:B-----5:R-:W-:Y:S02]  /*08a0*/  @!P2 FMNMX.FTZ R22, R27, R22, !PT ;  /* 0x000000161b16a209 */ /* 0x020fe40007810000 */
[----:B------:R-:W-:Y:S02]  /*08b0*/  @!P4 FMNMX.FTZ R28, R29, R28, !PT ;  /* 0x0000001c1d1cc209 */ /* 0x000fe40007810000 */
[----:B------:R-:W-:-:S04]  /*08c0*/  @!P5 FMNMX.FTZ R23, R23, R26, !PT ;  /* 0x0000001a1717d209 */ /* 0x000fc80007810000 */
[----:B------:R-:W-:Y:S01]  /*08d0*/  @!P6 FMNMX.FTZ R24, R25, R24, !PT ;  /* 0x000000181918e209 */ /* 0x000fe20007810000 */
        /* <DEDUP_REMOVED lines=13> */
.L_x_9474:
[----:B0-----:R-:W-:-:S13]  /*09b0*/  ISETP.GE.AND P0, PT, R21, R12, PT ;  /* 0x0000000c1500720c */ /* 0x001fda0003f06270 */
[----:B------:R-:W-:Y:S05]  /*09c0*/  @P0 BRA `(.L_x_9476) ;  /* 0x000000c000000947 */ /* 0x000fea0003800000 */
[----:B------:R-:W-:Y:S01]  /*09d0*/  IMAD.IADD R2, R0, 0x1, R21 ;  /* 0x0000000100027824 */ /* 0x000fe200078e0215 */
[----:B------:R-:W-:Y:S01]  /*09e0*/  IADD3 R21, R21, 0x80, RZ ;  /* 0x0000008015157810 */ /* 0x000fe20007ffe0ff */
[----:B------:R-:W-:-:S04]  /*09f0*/  IMAD.MOV.U32 R3, RZ, RZ, 0x4 ;  /* 0x00000004ff037424 */ /* 0x000fc800078e00ff */
[----:B------:R-:W-:-:S05]  /*0a00*/  IMAD.WIDE.U32 R2, R2, R3, c[0x0][0x168] ;  /* 0x00005a0002027625 */ /* 0x000fca00078e0003 */
[----:B------:R0:W-:Y:S02]  /*0a10*/  STG.E [R2.64], R15 ;  /* 0x0000000f02007986 */ /* 0x0001e4000c101904 */
.L_x_9475:
[----:B------:R-:W-:-:S13]  /*0a20*/  ISETP.GE.AND P0, PT, R21, R12, PT ;  /* 0x0000000c1500720c */ /* 0x000fda0003f06270 */
[----:B------:R-:W-:Y:S05]  /*0a30*/  @P0 BRA `(.L_x_9477) ;  /* 0x000000d000000947 */ /* 0x000fea0003800000 */
[----:B0-----:R-:W-:Y:S01]  /*0a40*/  IADD3 R2, R0, R21, RZ ;  /* 0x0000001500027210 */ /* 0x001fe20007ffe0ff */
[----:B------:R-:W-:Y:S01]  /*0a50*/  IMAD.MOV.U32 R3, RZ, RZ, 0x4 ;  /* 0x00000004ff037424 */ /* 0x000fe200078e00ff */
[----:B------:R-:W-:-:S03]  /*0a60*/  IADD3 R21, R21, 0x80, RZ ;  /* 0x0000008015157810 */ /* 0x000fc60007ffe0ff */
[----:B------:R-:W-:-:S05]  /*0a70*/  IMAD.WIDE.U32 R2, R2, R3, c[0x0][0x168] ;  /* 0x00005a0002027625 */ /* 0x000fca00078e0003 */
[----:B------:R0:W-:Y:S02]  /*0a80*/  STG.E [R2.64], R22 ;  /* 0x0000001602007986 */ /* 0x0001e4000c101904 */
.L_x_9476:
        /* <DEDUP_REMOVED lines=8> */
.L_x_9477:
[----:B------:R-:W-:Y:S05]  /*0b10*/  BSYNC B1 ;  /* 0x0000000000017941 */ /* 0x000fea0003800000 */
.L_x_9473:
[----:B------:R-:W-:-:S13]  /*0b20*/  ISETP.GE.AND P0, PT, R21, R12, PT ;  /* 0x0000000c1500720c */ /* 0x000fda0003f06270 */
[----:B0-----:R-:W-:Y:S01]  /*0b30*/  @!P0 MOV R3, 0x4 ;  /* 0x0000000400038802 */ /* 0x001fe20000000f00 */
[----:B------:R-:W-:Y:S01]  /*0b40*/  @!P0 IMAD.IADD R2, R0, 0x1, R21 ;  /* 0x0000000100028824 */ /* 0x000fe200078e0215 */
[----:B------:R-:W-:-:S03]  /*0b50*/  @!P0 IADD3 R21, R21, 0x80, RZ ;  /* 0x0000008015158810 */ /* 0x000fc60007ffe0ff */
[----:B------:R-:W-:-:S05]  /*0b60*/  @!P0 IMAD.WIDE.U32 R2, R2, R3, c[0x0][0x168] ;  /* 0x00005a0002028625 */ /* 0x000fca00078e0003 */
[----:B------:R0:W-:Y:S02]  /*0b70*/  @!P0 STG.E [R2.64], R23 ;  /* 0x0000001702008986 */ /* 0x0001e4000c101904 */
.L_x_9478:
[----:B------:R-:W-:Y:S05]  /*0b80*/  BSYNC B0 ;  /* 0x0000000000007941 */ /* 0x000fea0003800000 */
.L_x_9472:
        /* <DEDUP_REMOVED lines=8> */
.L_x_9479:
        /* <DEDUP_REMOVED lines=15> */
.L_x_40034:


//--------------------- .text._ZN2at6native29vectorized_elementwise_kernelILi4ENS0_13BinaryFunctorIfffZZZNS0_16fmax_kernel_cudaERNS_18TensorIteratorBaseEENKUlvE_clEvENKUlvE0_clEvEUlffE_EESt5arrayIPcLm3EEEEviT0_T1_ --------------------------
	.section	.text._ZN2at6native29vectorized_elementwise_kernelILi4ENS0_13BinaryFunctorIfffZZZNS0_16fmax_kernel_cudaERNS_18TensorIteratorBaseEENKUlvE_clEvENKUlvE0_clEvEUlffE_EESt5arrayIPcLm3EEEEviT0_T1_,"ax",@progbits
	.sectioninfo	@"SHI_REGISTERS=32"
	.align	128
        .global         _ZN2at6native29vectorized_elementwise_kernelILi4ENS0_13BinaryFunctorIfffZZZNS0_16fmax_kernel_cudaERNS_18TensorIteratorBaseEENKUlvE_clEvENKUlvE0_clEvEUlffE_EESt5arrayIPcLm3EEEEviT0_T1_
        .type           _ZN2at6native29vectorized_elementwise_kernelILi4ENS0_13BinaryFunctorIfffZZZNS0_16fmax_kernel_cudaERNS_18TensorIteratorBaseEENKUlvE_clEvENKUlvE0_clEvEUlffE_EESt5arrayIPcLm3EEEEviT0_T1_,@function
        .size           _ZN2at6native29vectorized_elementwise_kernelILi4ENS0_13BinaryFunctorIfffZZZNS0_16fmax_kernel_cudaERNS_18TensorIteratorBaseEENKUlvE_clEvENKUlvE0_clEvEUlffE_EESt5arrayIPcLm3EEEEviT0_T1_,(.L_x_40035 - _ZN2at6native29vectorized_elementwise_kernelILi4ENS0_13BinaryFunctorIfffZZZNS0_16fmax_kernel_cudaERNS_18TensorIteratorBaseEENKUlvE_clEvENKUlvE0_clEvEUlffE_EESt5arrayIPcLm3EEEEviT0_T1_)
        .other          _ZN2at6native29vectorized_elementwise_kernelILi4ENS0_13BinaryFunctorIfffZZZNS0_16fmax_kernel_cudaERNS_18TensorIteratorBaseEENKUlvE_clEvENKUlvE0_clEvEUlffE_EESt5arrayIPcLm3EEEEviT0_T1_,@"STO_CUDA_ENTRY STV_DEFAULT"
_ZN2at6native29vectorized_elementwise_kernelILi4ENS0_13BinaryFunctorIfffZZZNS0_16fmax_kernel_cudaERNS_18TensorIteratorBaseEENKUlvE_clEvENKUlvE0_clEvEUlffE_EESt5arrayIPcLm3EEEEviT0_T1_:
.text._ZN2at6native29vectorized_elementwise_kernelILi4ENS0_13BinaryFunctorIfffZZZNS0_16fmax_kernel_cudaERNS_18TensorIteratorBaseEENKUlvE_clEvENKUlvE0_clEvEUlffE_EESt5arrayIPcLm3EEEEviT0_T1_:
        /* <DEDUP_REMOVED lines=19> */
[----:B---3--:R-:W-:Y:S02]  /*0130*/  FMNMX.FTZ R7, R7, R11, !PT ;  /* 0x0000000b07077209 */ /* 0x008fe40007810000 */
[----:B------:R-:W-:Y:S02]  /*0140*/  FMNMX.FTZ R6, R6, R10, !PT ;  /* 0x0000000a06067209 */ /* 0x000fe40007810000 */
[----:B------:R-:W-:Y:S02]  /*0150*/  FMNMX.FTZ R5, R5, R9, !PT ;  /* 0x0000000905057209 */ /* 0x000fe40007810000 */
[----:B------:R-:W-:Y:S02]  /*0160*/  FMNMX.FTZ R4, R4, R8, !PT ;  /* 0x0000000804047209 */ /* 0x000fe40007810000 */
[----:B--2---:R-:W-:Y:S02]  /*0170*/  FMNMX.FTZ R15, R15, R19, !PT ;  /* 0x000000130f0f7209 */ /* 0x004fe40007810000 */
[----:B------:R-:W-:-:S02]  /*0180*/  FMNMX.FTZ R14, R14, R18, !PT ;  /* 0x000000120e0e7209 */ /* 0x000fc40007810000 */
[----:B------:R-:W-:Y:S02]  /*0190*/  FMNMX.FTZ R13, R13, R17, !PT ;  /* 0x000000110d0d7209 */ /* 0x000fe40007810000 */
[----:B------:R-:W-:Y:S01]  /*01a0*/  FMNMX.FTZ R12, R12, R16, !PT ;  /* 0x000000100c0c7209 */ /* 0x000fe20007810000 */
[----:B------:R-:W-:Y:S04]  /*01b0*/  STG.E.128 [R22.64], R4 ;  /* 0x0000000416007986 */ /* 0x000fe8000c101d04 */
[----:B------:R-:W-:Y:S01]  /*01c0*/  STG.E.128 [R22.64+0x800], R12 ;  /* 0x0008000c16007986 */ /* 0x000fe2000c101d04 */
[----:B------:R-:W-:Y:S05]  /*01d0*/  EXIT ;  /* 0x000000000000794d */ /* 0x000fea0003800000 */
.L_x_9480:
        /* <DEDUP_REMOVED lines=119> */
.L_x_9483:
[----:B0-----:R-:W-:-:S13]  /*0950*/  ISETP.GE.AND P0, PT, R21, R12, PT ;  /* 0x0000000c1500720c */ /* 0x001fda0003f06270 */
[----:B------:R-:W-:Y:S05]  /*0960*/  @P0 BRA `(.L_x_9485) ;  /* 0x000000c000000947 */ /* 0x000fea0003800000 */
[----:B------:R-:W-:Y:S01]  /*0970*/  IMAD.IADD R2, R0, 0x1, R21 ;  /* 0x0000000100027824 */ /* 0x000fe200078e0215 */
[----:B------:R-:W-:Y:S01]  /*0980*/  IADD3 R21, R21, 0x80, RZ ;  /* 0x0000008015157810 */ /* 0x000fe20007ffe0ff */
[----:B------:R-:W-:-:S04]  /*0990*/  IMAD.MOV.U32 R3, RZ, RZ, 0x4 ;  /* 0x00000004ff037424 */ /* 0x000fc800078e00ff */
[----:B------:R-:W-:-:S05]  /*09a0*/  IMAD.WIDE.U32 R2, R2, R3, c[0x0][0x168] ;  /* 0x00005a0002027625 */ /* 0x000fca00078e0003 */
[----:B------:R0:W-:Y:S02]  /*09b0*/  STG.E [R2.64], R15 ;  /* 0x0000000f02007986 */ /* 0x0001e4000c101904 */
.L_x_9484:
[----:B------:R-:W-:-:S13]  /*09c0*/  ISETP.GE.AND P0, PT, R21, R12, PT ;  /* 0x0000000c1500720c */ /* 0x000fda0003f06270 */
[----:B------:R-:W-:Y:S05]  /*09d0*/  @P0 BRA `(.L_x_9486) ;  /* 0x000000d000000947 */ /* 0x000fea0003800000 */
[----:B0-----:R-:W-:Y:S01]  /*09e0*/  IADD3 R2, R0, R21, RZ ;  /* 0x0000001500027210 */ /* 0x001fe20007ffe0ff */
[----:B------:R-:W-:Y:S01]  /*09f0*/  IMAD.MOV.U32 R3, RZ, RZ, 0x4 ;  /* 0x00000004ff037424 */ /* 0x000fe200078e00ff */
[----:B------:R-:W-:-:S03]  /*0a00*/  IADD3 R21, R21, 0x80, RZ ;  /* 0x0000008015157810 */ /* 0x000fc60007ffe0ff */
[----:B------:R-:W-:-:S05]  /*0a10*/  IMAD.WIDE.U32 R2, R2, R3, c[0x0][0x168] ;  /* 0x00005a0002027625 */ /* 0x000fca00078e0003 */
[----:B------:R0:W-:Y:S02]  /*0a20*/  STG.E [R2.64], R22 ;  /* 0x0000001602007986 */ /* 0x0001e4000c101904 */
.L_x_9485:
        /* <DEDUP_REMOVED lines=8> */
.L_x_9486:
[----:B------:R-:W-:Y:S05]  /*0ab0*/  BSYNC B1 ;  /* 0x0000000000017941 */ /* 0x000fea0003800000 */
.L_x_9482:
[----:B------:R-:W-:-:S13]  /*0ac0*/  ISETP.GE.AND P0, PT, R21, R12, PT ;  /* 0x0000000c1500720c */ /* 0x000fda0003f06270 */
[----:B0-----:R-:W-:Y:S01]  /*0ad0*/  @!P0 MOV R3, 0x4 ;  /* 0x0000000400038802 */ /* 0x001fe20000000f00 */
[----:B------:R-:W-:Y:S01]  /*0ae0*/  @!P0 IMAD.IADD R2, R0, 0x1, R21 ;  /* 0x0000000100028824 */ /* 0x000fe200078e0215 */
[----:B------:R-:W-:-:S03]  /*0af0*/  @!P0 IADD3 R21, R21, 0x80, RZ ;  /* 0x0000008015158810 */ /* 0x000fc60007ffe0ff */
[----:B------:R-:W-:-:S05]  /*0b00*/  @!P0 IMAD.WIDE.U32 R2, R2, R3, c[0x0][0x168] ;  /* 0x00005a0002028625 */ /* 0x000fca00078e0003 */
[----:B------:R0:W-:Y:S02]  /*0b10*/  @!P0 STG.E [R2.64], R23 ;  /* 0x0000001702008986 */ /* 0x0001e4000c101904 */
.L_x_9487:
[----:B------:R-:W-:Y:S05]  /*0b20*/  BSYNC B0 ;  /* 0x0000000000007941 */ /* 0x000fea0003800000 */
.L_x_9481:
        /* <DEDUP_REMOVED lines=8> */
.L_x_9488:
        /* <DEDUP_REMOVED lines=13> */
.L_x_40035:


//--------------------- .text._ZN2at6native29vectorized_elementwise_kernelILi8ENS0_13BinaryFunctorIfffZZZNS0_16fmax_kernel_cudaERNS_18TensorIteratorBaseEENKUlvE_clEvENKUlvE0_clEvEUlffE_EESt5arrayIPcLm3EEEEviT0_T1_ --------------------------
	.section	.text._ZN2at6native29vectorized_elementwise_kernelILi8ENS0_13BinaryFunctorIfffZZZNS0_16fmax_kernel_cudaERNS_18TensorIteratorBaseEENKUlvE_clEvENKUlvE0_clEvEUlffE_EESt5arrayIPcLm3EEEEviT0_T1_,"ax",@progbits
	.sectioninfo	@"SHI_REGISTERS=4"
	.align	128
        .global         _ZN2at6native29vectorized_elementwise_kernelILi8ENS0_13BinaryFunctorIfffZZZNS0_16fmax_kernel_cudaERNS_18TensorIteratorBaseEENKUlvE_clEvENKUlvE0_clEvEUlffE_EESt5arrayIPcLm3EEEEviT0_T1_
        .type           _ZN2at6native29vectorized_elementwise_kernelILi8ENS0_13BinaryFunctorIfffZZZNS0_16fmax_kernel_cudaERNS_18TensorIteratorBaseEENKUlvE_clEvENKUlvE0_clEvEUlffE_EESt5arrayIPcLm3EEEEviT0_T1_,@function
        .size           _ZN2at6native29vectorized_elementwise_kernelILi8ENS0_13BinaryFunctorIfffZZZNS0_16fmax_kernel_cudaERNS_18TensorIteratorBaseEENKUlvE_clEvENKUlvE0_clEvEUlffE_EESt5arrayIPcLm3EEEEviT0_T1_,(.L_x_40036 - _ZN2at6native29vectorized_elementwise_kernelILi8ENS0_13BinaryFunctorIfffZZZNS0_16fmax_kernel_cudaERNS_18TensorIteratorBaseEENKUlvE_clEvENKUlvE0_clEvEUlffE_EESt5arrayIPcLm3EEEEviT0_T1_)
        .other          _ZN2at6native29vectorized_elementwise_kernelILi8ENS0_13BinaryFunctorIfffZZZNS0_16fmax_kernel_cudaERNS_18TensorIteratorBaseEENKUlvE_clEvENKUlvE0_clEvEUlffE_EESt5arrayIPcLm3EEEEviT0_T1_,@"STO_CUDA_ENTRY STV_DEFAULT"
_ZN2at6native29vectorized_elementwise_kernelILi8ENS0_13BinaryFunctorIfffZZZNS0_16fmax_kernel_cudaERNS_18TensorIteratorBaseEENKUlvE_clEvENKUlvE0_clEvEUlffE_EESt5arrayIPcLm3EEEEviT0_T1_:
.text._ZN2at6native29vectorized_elementwise_kernelILi8ENS0_13BinaryFunctorIfffZZZNS0_16fmax_kernel_cudaERNS_18TensorIteratorBaseEENKUlvE_clEvENKUlvE0_clEvEUlffE_EESt5arrayIPcLm3EEEEviT0_T1_:
[----:B------:R-:W-:Y:S02]  /*0000*/  MOV R1, c[0x0][0x28] ;  /* 0x00000a0000017a02 */ /* 0x000fe40000000f00 */
[----:B------:R-:W-:Y:S05]  /*0010*/  EXIT ;  /* 0x000000000000794d */ /* 0x000fea0003800000 */
.L_x_9489:
        /* <DEDUP_REMOVED lines=14> */
.L_x_40036:


//--------------------- .text._ZN2at6native18elementwise_kernelILi128ELi4EZNS0_15gpu_kernel_implINS0_13AUnaryFunctorIdddZZZNS0_16fmax_kernel_cudaERNS_18TensorIteratorBaseEENKUlvE_clEvENKUlvE_clEvEUlddE_EEEEvS5_RKT_EUliE_EEviT1_ --------------------------
	.section	.text._ZN2at6native18elementwise_kernelILi128ELi4EZNS0_15gpu_kernel_implINS0_13AUnaryFunctorIdddZZZNS0_16fmax_kernel_cudaERNS_18TensorIteratorBaseEENKUlvE_clEvENKUlvE_clEvEUlddE_EEEEvS5_RKT_EUliE_EEviT1_,"ax",@progbits
	.sectioninfo	@"SHI_REGISTERS=26"
	.align	128
        .global         _ZN2at6native18elementwise_kernelILi128ELi4EZNS0_15gpu_kernel_implINS0_13AUnaryFunctorIdddZZZNS0_16fmax_kernel_cudaERNS_18TensorIteratorBaseEENKUlvE_clEvENKUlvE_clEvEUlddE_EEEEvS5_RKT_EUliE_EEviT1_
        .type           _ZN2at6native18elementwise_kernelILi128ELi4EZNS0_15gpu_kernel_implINS0_13AUnaryFunctorIdddZZZNS0_16fmax_kernel_cudaERNS_18TensorIteratorBaseEENKUlvE_clEvENKUlvE_clEvEUlddE_EEEEvS5_RKT_EUliE_EEviT1_,@function
        .size           _ZN2at6native18elementwise_kernelILi128ELi4EZNS0_15gpu_kernel_implINS0_13AUnaryFunctorIdddZZZNS0_16fmax_kernel_cudaERNS_18TensorIteratorBaseEENKUlvE_clEvENKUlvE_clEvEUlddE_EEEEvS5_RKT_EUliE_EEviT1_,(.L_x_40037 - _ZN2at6native18elementwise_kernelILi128ELi4EZNS0_15gpu_kernel_implINS0_13AUnaryFunctorIdddZZZNS0_16fmax_kernel_cudaERNS_18TensorIteratorBaseEENKUlvE_clEvENKUlvE_clEvEUlddE_EEEEvS5_RKT_EUliE_EEviT1_)
        .other          _ZN2at6native18elementwise_kernelILi128ELi4EZNS0_15gpu_kernel_implINS0_13AUnaryFunctorIdddZZZNS0_16fmax_kernel_cudaERNS_18TensorIteratorBaseEENKUlvE_clEvENKUlvE_clEvEUlddE_EEEEvS5_RKT_EUliE_EEviT1_,@"STO_CUDA_ENTRY STV_DEFAULT"
_ZN2at6native18elementwise_kernelILi128ELi4EZNS0_15gpu_kernel_implINS0_13AUnaryFunctorIdddZZZNS0_16fmax_kernel_cudaERNS_18TensorIteratorBaseEENKUlvE_clEvENKUlvE_clEvEUlddE_EEEEvS5_RKT_EUliE_EEviT1_:
.text._ZN2at6native18elementwise_kernelILi128ELi4EZNS0_15gpu_kernel_implINS0_13AUnaryFunctorIdddZZZNS0_16fmax_kernel_cudaERNS_18TensorIteratorBaseEENKUlvE_clEvENKUlvE_clEvEUlddE_EEEEvS5_RKT_EUliE_EEviT1_:
        /* <DEDUP_REMOVED lines=237> */
.L_x_9492:
        /* <DEDUP_REMOVED lines=19> */
.L_x_9496:
[----:B------:R-:W2:Y:S02]  /*1000*/  LDG.E.U8 R2, [R4.64] ;  /* 0x0000002404027981 */ /* 0x000ea4000c1e1100 */
[----:B--2---:R-:W0:Y:S01]  /*1010*/  I2F.F64.U16 R2, R2 ;  /* 0x0000000200027312 */ /* 0x004e220000101800 */
[----:B------:R-:W-:Y:S05]  /*1020*/  BRA `(.L_x_9498) ;  /* 0x00000df000007947 */ /* 0x000fea0003800000 */
.L_x_9495:
        /* <DEDUP_REMOVED lines=9> */
.L_x_9500:
[----:B------:R-:W2:Y:S02]  /*10c0*/  LDG.E R2, [R4.64] ;  /* 0x0000002404027981 */ /* 0x000ea4000c1e1900 */
[----:B--2---:R-:W0:Y:S01]  /*10d0*/  I2F.F64 R2, R2 ;  /* 0x0000000200027312 */ /* 0x004e220000201c00 */
[----:B------:R-:W-:Y:S05]  /*10e0*/  BRA `(.L_x_9498) ;  /* 0x00000d3000007947 */ /* 0x000fea0003800000 */
.L_x_9499:
[----:B------:R-:W2:Y:S02]  /*10f0*/  LDG.E.U16 R2, [R4.64] ;  /* 0x0000002404027981 */ /* 0x000ea4000c1e1500 */
[----:B--2---:R-:W0:Y:S01]  /*1100*/  I2F.F64.S16 R2, R2 ;  /* 0x0000000200027312 */ /* 0x004e220000101c00 */
[----:B------:R-:W-:Y:S05]  /*1110*/  BRA `(.L_x_9498) ;  /* 0x00000d0000007947 */ /* 0x000fea0003800000 */
.L_x_9494:
        /* <DEDUP_REMOVED lines=10> */
.L_x_9502:
[----:B------:R-:W2:Y:S02]  /*11c0*/  LDG.E.U16 R0, [R4.64] ;  /* 0x0000002404007981 */ /* 0x000ea4000c1e1500 */
[----:B--2---:R-:W-:-:S05]  /*11d0*/  HADD2.F32 R0, -RZ, R0.H0_H0 ;  /* 0x20000000ff007230 */ /* 0x004fca0000004100 */
[----:B------:R-:W-:-:S04]  /*11e0*/  FMUL.FTZ R0, R0, 1 ;  /* 0x3f80000000007820 */ /* 0x000fc80000410000 */
[----:B------:R0:W1:Y:S01]  /*11f0*/  F2F.F64.F32 R2, R0 ;  /* 0x0000000000027310 */ /* 0x0000620000201800 */
[----:B------:R-:W-:Y:S05]  /*1200*/  BRA `(.L_x_9498) ;  /* 0x00000c1000007947 */ /* 0x000fea0003800000 */
.L_x_9501:
        /* <DEDUP_REMOVED lines=10> */
.L_x_9504:
[----:B------:R-:W2:Y:S02]  /*12b0*/  LDG.E.U16 R4, [R4.64] ;  /* 0x0000002404047981 */ /* 0x000ea4000c1e1500 */
[----:B--2---:R-:W-:-:S05]  /*12c0*/  HADD2.F32 R0, -RZ, R4.H0_H0 ;  /* 0x20000004ff007230 */ /* 0x004fca0000004100 */
[----:B------:R-:W-:-:S04]  /*12d0*/  FMUL.FTZ R0, R0, 1 ;  /* 0x3f80000000007820 */ /* 0x000fc80000410000 */
[----:B------:R0:W1:Y:S01]  /*12e0*/  F2F.F64.F32 R2, R0 ;  /* 0x0000000000027310 */ /* 0x0000620000201800 */
[----:B------:R-:W-:Y:S05]  /*12f0*/  BRA `(.L_x_9498) ;  /* 0x00000b2000007947 */ /* 0x000fea0003800000 */
.L_x_9503:
[----:B------:R0:W5:Y:S01]  /*1300*/  LDG.E.64 R2, [R4.64] ;  /* 0x0000002404027981 */ /* 0x000162000c1e1b00 */
[----:B------:R-:W-:Y:S05]  /*1310*/  BRA `(.L_x_9498) ;  /* 0x00000b0000007947 */ /* 0x000fea0003800000 */
.L_x_9493:
        /* <DEDUP_REMOVED lines=13> */
.L_x_9507:
[----:B------:R0:W5:Y:S01]  /*13f0*/  LDG.E.64 R2, [R4.64] ;  /* 0x0000002404027981 */ /* 0x000162000c1e1b00 */
[----:B------:R-:W-:Y:S05]  /*1400*/  BRA `(.L_x_9498) ;  /* 0x00000a1000007947 */ /* 0x000fea0003800000 */
.L_x_9506:
        /* <DEDUP_REMOVED lines=28> */
.L_x_9509:
        /* <DEDUP_REMOVED lines=15> */
.L_x_9508:
[----:B------:R-:W2:Y:S02]  /*16c0*/  LDG.E.U16 R0, [R4.64] ;  /* 0x0000002404007981 */ /* 0x000ea4000c1e1500 */
[----:B--2---:R-:W-:-:S05]  /*16d0*/  PRMT R0, RZ, 0x5410, R0 ;  /* 0x00005410ff007816 */ /* 0x004fca0000000000 */
[----:B------:R-:W-:-:S04]  /*16e0*/  FMUL.FTZ R0, R0, 1 ;  /* 0x3f80000000007820 */ /* 0x000fc80000410000 */
[----:B------:R0:W1:Y:S01]  /*16f0*/  F2F.F64.F32 R2, R0 ;  /* 0x0000000000027310 */ /* 0x0000620000201800 */
[----:B------:R-:W-:Y:S05]  /*1700*/  BRA `(.L_x_9498) ;  /* 0x0000071000007947 */ /* 0x000fea0003800000 */
.L_x_9505:
        /* <DEDUP_REMOVED lines=11> */
.L_x_9512:
        /* <DEDUP_REMOVED lines=21> */
.L_x_9516:
[----:B------:R-:W-:Y:S05]  /*1910*/  BSYNC B1 ;  /* 0x0000000000017941 */ /* 0x000fea0003800000 */
.L_x_9515:
[----:B------:R-:W-:Y:S01]  /*1920*/  LEA R3, R0, 0x3b800000, 0x17 ;  /* 0x3b80000000037811 */ /* 0x000fe200078eb8ff */
[----:B------:R-:W-:-:S05]  /*1930*/  IMAD.SHL.U32 R0, R2, 0x100000, RZ ;  /* 0x0010000002007824 */ /* 0x000fca00078e00ff */
[----:B------:R-:W-:Y:S02]  /*1940*/  LOP3.LUT R0, R3, R0, R4, 0xfe, !PT ;  /* 0x0000000003007212 */ /* 0x000fe400078efe04 */
.L_x_9514:
[----:B------:R-:W-:Y:S05]  /*1950*/  BSYNC B0 ;  /* 0x0000000000007941 */ /* 0x000fea0003800000 */
.L_x_9513:
[----:B------:R-:W-:-:S04]  /*1960*/  FMUL.FTZ R0, R0, 1 ;  /* 0x3f80000000007820 */ /* 0x000fc80000410000 */
[----:B------:R0:W1:Y:S01]  /*1970*/  F2F.F64.F32 R2, R0 ;  /* 0x0000000000027310 */ /* 0x0000620000201800 */
[----:B------:R-:W-:Y:S05]  /*1980*/  BRA `(.L_x_9498) ;  /* 0x0000049000007947 */ /* 0x000fea0003800000 */
.L_x_9511:
        /* <DEDUP_REMOVED lines=21> */
.L_x_9520:
[----:B------:R-:W-:Y:S05]  /*1ae0*/  BSYNC B1 ;  /* 0x0000000000017941 */ /* 0x000fea0003800000 */
.L_x_9519:
[----:B------:R-:W-:Y:S01]  /*1af0*/  LEA R3, R0, 0x37800000, 0x17 ;  /* 0x3780000000037811 */ /* 0x000fe200078eb8ff */
[----:B------:R-:W-:-:S05]  /*1b00*/  IMAD.SHL.U32 R0, R2, 0x200000, RZ ;  /* 0x0020000002007824 */ /* 0x000fca00078e00ff */
[----:B------:R-:W-:Y:S02]  /*1b10*/  LOP3.LUT R0, R3, R0, R4, 0xfe, !PT ;  /* 0x0000000003007212 */ /* 0x000fe400078efe04 */
.L_x_9518:
[----:B------:R-:W-:Y:S05]  /*1b20*/  BSYNC B0 ;  /* 0x0000000000007941 */ /* 0x000fea0003800000 */
.L_x_9517:
[----:B------:R-:W-:-:S04]  /*1b30*/  FMUL.FTZ R0, R0, 1 ;  /* 0x3f80000000007820 */ /* 0x000fc80000410000 */
[----:B------:R0:W1:Y:S01]  /*1b40*/  F2F.F64.F32 R2, R0 ;  /* 0x0000000000027310 */ /* 0x0000620000201800 */
[----:B------:R-:W-:Y:S05]  /*1b50*/  BRA `(.L_x_9498) ;  /* 0x000002c000007947 */ /* 0x000fea0003800000 */
.L_x_9510:
        /* <DEDUP_REMOVED lines=14> */
.L_x_9524:
[----:B------:R-:W-:Y:S05]  /*1c40*/  BSYNC B0 ;  /* 0x0000000000007941 */ /* 0x000fea0003800000 */
.L_x_9523:
[----:B------:R-:W-:-:S04]  /*1c50*/  FMUL.FTZ R0, R0, 1 ;  /* 0x3f80000000007820 */ /* 0x000fc80000410000 */
[----:B------:R0:W1:Y:S01]  /*1c60*/  F2F.F64.F32 R2, R0 ;  /* 0x0000000000027310 */ /* 0x0000620000201800 */
[----:B------:R-:W-:Y:S05]  /*1c70*/  BRA `(.L_x_9498) ;  /* 0x000001a000007947 */ /* 0x000fea0003800000 */
.L_x_9497:
        /* <DEDUP_REMOVED lines=21> */
.L_x_9522:
[----:B------:R-:W2:Y:S02]  /*1dd0*/  LDG.E.64 R2, [R4.64] ;  /* 0x0000002404027981 */ /* 0x000ea4000c1e1b00 */
[----:B--2---:R-:W0:Y:S01]  /*1de0*/  I2F.F64.U64 R2, R2 ;  /* 0x0000000200027312 */ /* 0x004e220000301800 */
[----:B------:R-:W-:Y:S05]  /*1df0*/  BRA `(.L_x_9498) ;  /* 0x0000002000007947 */ /* 0x000fea0003800000 */
.L_x_9521:
[----:B------:R-:W2:Y:S02]  /*1e00*/  LDG.E R2, [R4.64] ;  /* 0x0000002404027981 */ /* 0x000ea4000c1e1900 */
[----:B--2---:R-:W0:Y:S02]  /*1e10*/  I2F.F64.U32 R2, R2 ;  /* 0x0000000200027312 */ /* 0x004e240000201800 */
.L_x_9498:
[----:B------:R-:W2:Y:S01]  /*1e20*/  LDC.U8 R6, c[0x0][0x380] ;  /* 0x0000e000ff067b82 */ /* 0x000ea20000000000 */
[----:B01---5:R-:W0:Y:S01]  /*1e30*/  DSETP.MAX.AND P1, P2, R2, c[0x0][0x378], PT ;  /* 0x0000de000200762a */ /* 0x023e220003a2f000 */
        /* <DEDUP_REMOVED lines=19> */
.L_x_9528:
[----:B------:R-:W0:Y:S02]  /*1f70*/  F2I.S64.F64.TRUNC R4, R4 ;  /* 0x0000000400047311 */ /* 0x000e24000030d900 */
[----:B0-----:R-:W-:-:S05]  /*1f80*/  IMAD.MOV.U32 R3, RZ, RZ, R4 ;  /* 0x000000ffff037224 */ /* 0x001fca00078e0004 */
[----:B------:R0:W-:Y:S01]  /*1f90*/  STG.E.U8 [R16.64], R3 ;  /* 0x0000000310007986 */ /* 0x0001e2000c101124 */
[----:B------:R-:W-:Y:S05]  /*1fa0*/  BRA `(.L_x_9530) ;  /* 0x00000ed000007947 */ /* 0x000fea0003800000 */
.L_x_9527:
        /* <DEDUP_REMOVED lines=9> */
.L_x_9532:
[----:B------:R-:W0:Y:S02]  /*2040*/  F2I.F64.TRUNC R5, R4 ;  /* 0x0000000400057311 */ /* 0x000e24000030d100 */
[----:B0-----:R0:W-:Y:S01]  /*2050*/  STG.E [R16.64], R5 ;  /* 0x0000000510007986 */ /* 0x0011e2000c101924 */
[----:B------:R-:W-:Y:S05]  /*2060*/  BRA `(.L_x_9530) ;  /* 0x00000e1000007947 */ /* 0x000fea0003800000 */
.L_x_9531:
[----:B------:R-:W0:Y:S02]  /*2070*/  F2I.F64.TRUNC R5, R4 ;  /* 0x0000000400057311 */ /* 0x000e24000030d100 */
[----:B0-----:R0:W-:Y:S01]  /*2080*/  STG.E.U16 [R16.64], R5 ;  /* 0x0000000510007986 */ /* 0x0011e2000c101524 */
[----:B------:R-:W-:Y:S05]  /*2090*/  BRA `(.L_x_9530) ;  /* 0x00000de000007947 */ /* 0x000fea0003800000 */
.L_x_9526:
        /* <DEDUP_REMOVED lines=11> */
.L_x_9534:
[----:B------:R-:W0:Y:S01]  /*2150*/  F2F.F32.F64 R0, R4 ;  /* 0x0000000400007310 */ /* 0x000e220000301000 */
[----:B------:R-:W0:-:S14]  /*2160*/  DSETP.GEU.AND P0, PT, |R4|, c[0x2][0x0], PT ;  /* 0x008000000400762a */ /* 0x000e1c0003f0e200 */
[----:B0-----:R-:W-:-:S05]  /*2170*/  @!P0 FMUL R0, R0, 1.175494350822287508e-38 ;  /* 0x0080000000008820 */ /* 0x001fca0000400000 */
[----:B------:R-:W-:-:S05]  /*2180*/  F2FP.PACK_AB R0, RZ, R0 ;  /* 0x00000000ff00723e */ /* 0x000fca00000000ff */
[----:B------:R0:W-:Y:S01]  /*2190*/  STG.E.U16 [R16.64], R0 ;  /* 0x0000000010007986 */ /* 0x0001e2000c101524 */
[----:B------:R-:W-:Y:S05]  /*21a0*/  BRA `(.L_x_9530) ;  /* 0x00000cd000007947 */ /* 0x000fea0003800000 */
.L_x_9533:
        /* <DEDUP_REMOVED lines=12> */
.L_x_9536:
[----:B------:R-:W0:Y:S01]  /*2270*/  F2F.F32.F64 R0, R4 ;  /* 0x0000000400007310 */ /* 0x000e220000301000 */
[----:B------:R-:W0:-:S14]  /*2280*/  DSETP.GEU.AND P0, PT, |R4|, c[0x2][0x0], PT ;  /* 0x008000000400762a */ /* 0x000e1c0003f0e200 */
[----:B0-----:R-:W-:-:S05]  /*2290*/  @!P0 FMUL R0, R0, 1.175494350822287508e-38 ;  /* 0x0080000000008820 */ /* 0x001fca0000400000 */
[----:B------:R-:W-:-:S04]  /*22a0*/  F2FP.PACK_AB R3, RZ, R0 ;  /* 0x00000000ff03723e */ /* 0x000fc800000000ff */
[----:B------:R-:W-:-:S05]  /*22b0*/  PRMT R3, R3, 0x5410, RZ ;  /* 0x0000541003037816 */ /* 0x000fca00000000ff */
[----:B------:R0:W-:Y:S01]  /*22c0*/  STG.E [R16.64], R3 ;  /* 0x0000000310007986 */ /* 0x0001e2000c101924 */
[----:B------:R-:W-:Y:S05]  /*22d0*/  BRA `(.L_x_9530) ;  /* 0x00000ba000007947 */ /* 0x000fea0003800000 */
.L_x_9535:
[----:B------:R0:W-:Y:S01]  /*22e0*/  STG.E.64 [R16.64], R4 ;  /* 0x0000000410007986 */ /* 0x0001e2000c101b24 */
[----:B------:R-:W-:Y:S05]  /*22f0*/  BRA `(.L_x_9530) ;  /* 0x00000b8000007947 */ /* 0x000fea0003800000 */
.L_x_9525:
        /* <DEDUP_REMOVED lines=12> */
.L_x_9539:
[----:B------:R-:W-:-:S05]  /*23c0*/  CS2R R6, SRZ ;  /* 0x0000000000067805 */ /* 0x000fca000001ff00 */
[----:B------:R0:W-:Y:S01]  /*23d0*/  STG.E.128 [R16.64], R4 ;  /* 0x0000000410007986 */ /* 0x0001e2000c101d24 */
[----:B------:R-:W-:Y:S05]  /*23e0*/  BRA `(.L_x_9530) ;  /* 0x00000a9000007947 */ /* 0x000fea0003800000 */
.L_x_9538:
        /* <DEDUP_REMOVED lines=23> */
.L_x_9543:
[----:B------:R-:W-:Y:S05]  /*2560*/  BSYNC B0 ;  /* 0x0000000000007941 */ /* 0x000fea0003800000 */
.L_x_9542:
[----:B------:R-:W-:-:S05]  /*2570*/  LOP3.LUT R3, R0, R3, RZ, 0xfc, !PT ;  /* 0x0000000300037212 */ /* 0x000fca00078efcff */
[----:B------:R0:W-:Y:S01]  /*2580*/  STG.E.U8 [R16.64], R3 ;  /* 0x0000000310007986 */ /* 0x0001e2000c101124 */
[----:B------:R-:W-:Y:S05]  /*2590*/  BRA `(.L_x_9530) ;  /* 0x000008e000007947 */ /* 0x000fea0003800000 */
.L_x_9541:
        /* <DEDUP_REMOVED lines=15> */
.L_x_9545:
[----:B------:R-:W-:Y:S01]  /*2690*/  IMAD.MOV.U32 R0, RZ, RZ, 0x7f ;  /* 0x0000007fff007424 */ /* 0x000fe200078e00ff */
[----:B------:R-:W-:-:S04]  /*26a0*/  ISETP.GT.U32.AND P0, PT, R2, 0x7f800000, PT ;  /* 0x7f8000000200780c */ /* 0x000fc80003f04070 */
[----:B------:R-:W-:-:S04]  /*26b0*/  SEL R0, R0, 0x7c, P0 ;  /* 0x0000007c00007807 */ /* 0x000fc80000000000 */
.L_x_9546:
[----:B------:R-:W-:Y:S05]  /*26c0*/  BSYNC B0 ;  /* 0x0000000000007941 */ /* 0x000fea0003800000 */
.L_x_9544:
[----:B------:R-:W-:-:S04]  /*26d0*/  LOP3.LUT R2, R3, 0x80000000, RZ, 0xc0, !PT ;  /* 0x8000000003027812 */ /* 0x000fc800078ec0ff */
[----:B------:R-:W-:-:S04]  /*26e0*/  SHF.R.U32.HI R3, RZ, 0x18, R2 ;  /* 0x00000018ff037819 */ /* 0x000fc80000011602 */
[----:B------:R-:W-:-:S05]  /*26f0*/  LOP3.LUT R3, R0, R3, RZ, 0xfc, !PT ;  /* 0x0000000300037212 */ /* 0x000fca00078efcff */
[----:B------:R0:W-:Y:S01]  /*2700*/  STG.E.U8 [R16.64], R3 ;  /* 0x0000000310007986 */ /* 0x0001e2000c101124 */
[----:B------:R-:W-:Y:S05]  /*2710*/  BRA `(.L_x_9530) ;  /* 0x0000076000007947 */ /* 0x000fea0003800000 */
.L_x_9540:
[----:B------:R-:W0:Y:S01]  /*2720*/  F2F.F32.F64 R0, R4 ;  /* 0x0000000400007310 */ /* 0x000e220000301000 */
[----:B------:R-:W0:-:S14]  /*2730*/  DSETP.GEU.AND P0, PT, |R4|, c[0x2][0x0], PT ;  /* 0x008000000400762a */ /* 0x000e1c0003f0e200 */
[----:B0-----:R-:W-:-:S05]  /*2740*/  @!P0 FMUL R0, R0, 1.175494350822287508e-38 ;  /* 0x0080000000008820 */ /* 0x001fca0000400000 */
[----:B------:R-:W-:-:S05]  /*2750*/  F2FP.BF16.PACK_AB R0, RZ, R0 ;  /* 0x00000000ff00723e */ /* 0x000fca00000010ff */
[----:B------:R0:W-:Y:S01]  /*2760*/  STG.E.U16 [R16.64], R0 ;  /* 0x0000000010007986 */ /* 0x0001e2000c101524 */
[----:B------:R-:W-:Y:S05]  /*2770*/  BRA `(.L_x_9530) ;  /* 0x0000070000007947 */ /* 0x000fea0003800000 */
.L_x_9537:
        /* <DEDUP_REMOVED lines=11> */
.L_x_9549:
        /* <DEDUP_REMOVED lines=19> */
.L_x_9552:
[----:B------:R-:W-:-:S04]  /*2960*/  LOP3.LUT R2, R3, 0x80000000, RZ, 0xc0, !PT ;  /* 0x8000000003027812 */ /* 0x000fc800078ec0ff */
[----:B------:R-:W-:-:S04]  /*2970*/  SHF.R.U32.HI R3, RZ, 0x18, R2 ;  /* 0x00000018ff037819 */ /* 0x000fc80000011602 */
[----:B------:R-:W-:-:S04]  /*2980*/  LOP3.LUT R0, R0, R3, RZ, 0xfc, !PT ;  /* 0x0000000300007212 */ /* 0x000fc800078efcff */
[----:B------:R-:W-:Y:S02]  /*2990*/  PRMT R8, R0, 0x7610, R8 ;  /* 0x0000761000087816 */ /* 0x000fe40000000008 */
.L_x_9551:
[----:B------:R-:W-:Y:S05]  /*29a0*/  BSYNC B0 ;  /* 0x0000000000007941 */ /* 0x000fea0003800000 */
.L_x_9550:
[----:B------:R0:W-:Y:S01]  /*29b0*/  STG.E.U8 [R16.64], R8 ;  /* 0x0000000810007986 */ /* 0x0001e2000c101124 */
[----:B------:R-:W-:Y:S05]  /*29c0*/  BRA `(.L_x_9530) ;  /* 0x000004b000007947 */ /* 0x000fea0003800000 */
.L_x_9548:
        /* <DEDUP_REMOVED lines=19> */
.L_x_9555:
[----:B------:R-:W-:-:S04]  /*2b00*/  LOP3.LUT R2, R3, 0x80000000, RZ, 0xc0, !PT ;  /* 0x8000000003027812 */ /* 0x000fc800078ec0ff */
[----:B------:R-:W-:-:S04]  /*2b10*/  SHF.R.U32.HI R3, RZ, 0x18, R2 ;  /* 0x00000018ff037819 */ /* 0x000fc80000011602 */
[----:B------:R-:W-:-:S04]  /*2b20*/  LOP3.LUT R0, R0, R3, RZ, 0xfc, !PT ;  /* 0x0000000300007212 */ /* 0x000fc800078efcff */
[----:B------:R-:W-:Y:S02]  /*2b30*/  PRMT R8, R0, 0x7610, R8 ;  /* 0x0000761000087816 */ /* 0x000fe40000000008 */
.L_x_9554:
[----:B------:R-:W-:Y:S05]  /*2b40*/  BSYNC B0 ;  /* 0x0000000000007941 */ /* 0x000fea0003800000 */
.L_x_9553:
[----:B------:R0:W-:Y:S01]  /*2b50*/  STG.E.U8 [R16.64], R8 ;  /* 0x0000000810007986 */ /* 0x0001e2000c101124 */
[----:B------:R-:W-:Y:S05]  /*2b60*/  BRA `(.L_x_9530) ;  /* 0x0000031000007947 */ /* 0x000fea0003800000 */
.L_x_9547:
        /* <DEDUP_REMOVED lines=24> */
.L_x_9529:
        /* <DEDUP_REMOVED lines=20> */
.L_x_9557:
[----:B------:R-:W0:Y:S02]  /*2e30*/  F2I.U64.F64.TRUNC R4, R4 ;  /* 0x0000000400047311 */ /* 0x000e24000030d800 */
[----:B0-----:R0:W-:Y:S01]  /*2e40*/  STG.E.64 [R16.64], R4 ;  /* 0x0000000410007986 */ /* 0x0011e2000c101b24 */
[----:B------:R-:W-:Y:S05]  /*2e50*/  BRA `(.L_x_9530) ;  /* 0x0000002000007947 */ /* 0x000fea0003800000 */
.L_x_9556:
[----:B------:R-:W0:Y:S02]  /*2e60*/  F2I.U32.F64.TRUNC R5, R4 ;  /* 0x0000000400057311 */ /* 0x000e24000030d000 */
[----:B0-----:R0:W-:Y:S02]  /*2e70*/  STG.E [R16.64], R5 ;  /* 0x0000000510007986 */ /* 0x0011e4000c101924 */
.L_x_9530:
[----:B------:R-:W-:-:S05]  /*2e80*/  IMAD R18, R18, 0x200, R23 ;  /* 0x0000020012127824 */ /* 0x000fca00078e0217 */
[----:B------:R-:W-:Y:S02]  /*2e90*/  IADD3 R19, R18, 0x80, RZ ;  /* 0x0000008012137810 */ /* 0x000fe40007ffe0ff */
.L_x_9491:
[----:B------:R-:W-:Y:S05]  /*2ea0*/  BSYNC B6 ;  /* 0x0000000000067941 */ /* 0x000fea0003800000 */
.L_x_9490:
        /* <DEDUP_REMOVED lines=231> */
.L_x_9560:
        /* <DEDUP_REMOVED lines=19> */
.L_x_9564:
[----:B------:R-:W2:Y:S02]  /*3e50*/  LDG.E.U8 R2, [R4.64] ;  /* 0x0000002404027981 */ /* 0x000ea4000c1e1100 */
[----:B--2---:R-:W0:Y:S01]  /*3e60*/  I2F.F64.U16 R2, R2 ;  /* 0x0000000200027312 */ /* 0x004e220000101800 */
[----:B------:R-:W-:Y:S05]  /*3e70*/  BRA `(.L_x_9566) ;  /* 0x00000df000007947 */ /* 0x000fea0003800000 */
.L_x_9563:
        /* <DEDUP_REMOVED lines=9> */
.L_x_9568:
[----:B------:R-:W2:Y:S02]  /*3f10*/  LDG.E R2, [R4.64] ;  /* 0x0000002404027981 */ /* 0x000ea4000c1e1900 */
[----:B--2---:R-:W0:Y:S01]  /*3f20*/  I2F.F64 R2, R2 ;  /* 0x0000000200027312 */ /* 0x004e220000201c00 */
[----:B------:R-:W-:Y:S05]  /*3f30*/  BRA `(.L_x_9566) ;  /* 0x00000d3000007947 */ /* 0x000fea0003800000 */
.L_x_9567:
[----:B------:R-:W2:Y:S02]  /*3f40*/  LDG.E.U16 R2, [R4.64] ;  /* 0x0000002404027981 */ /* 0x000ea4000c1e1500 */
[----:B--2---:R-:W0:Y:S01]  /*3f50*/  I2F.F64.S16 R2, R2 ;  /* 0x0000000200027312 */ /* 0x004e220000101c00 */
[----:B------:R-:W-:Y:S05]  /*3f60*/  BRA `(.L_x_9566) ;  /* 0x00000d0000007947 */ /* 0x000fea0003800000 */
.L_x_9562:
        /* <DEDUP_REMOVED lines=10> */
.L_x_9570:
[----:B------:R-:W2:Y:S02]  /*4010*/  LDG.E.U16 R0, [R4.64] ;  /* 0x0000002404007981 */ /* 0x000ea4000c1e1500 */
[----:B--2---:R-:W-:-:S05]  /*4020*/  HADD2.F32 R0, -RZ, R0.H0_H0 ;  /* 0x20000000ff007230 */ /* 0x004fca0000004100 */
[----:B------:R-:W-:-:S04]  /*4030*/  FMUL.FTZ R0, R0, 1 ;  /* 0x3f80000000007820 */ /* 0x000fc80000410000 */
[----:B------:R0:W1:Y:S01]  /*4040*/  F2F.F64.F32 R2, R0 ;  /* 0x0000000000027310 */ /* 0x0000620000201800 */
[----:B------:R-:W-:Y:S05]  /*4050*/  BRA `(.L_x_9566) ;  /* 0x00000c1000007947 */ /* 0x000fea0003800000 */
.L_x_9569:
        /* <DEDUP_REMOVED lines=10> */
.L_x_9572:
[----:B------:R-:W2:Y:S02]  /*4100*/  LDG.E.U16 R4, [R4.64] ;  /* 0x0000002404047981 */ /* 0x000ea4000c1e1500 */
[----:B--2---:R-:W-:-:S05]  /*4110*/  HADD2.F32 R0, -RZ, R4.H0_H0 ;  /* 0x20000004ff007230 */ /* 0x004fca0000004100 */
[----:B------:R-:W-:-:S04]  /*4120*/  FMUL.FTZ R0, R0, 1 ;  /* 0x3f80000000007820 */ /* 0x000fc80000410000 */
[----:B------:R0:W1:Y:S01]  /*4130*/  F2F.F64.F32 R2, R0 ;  /* 0x0000000000027310 */ /* 0x0000620000201800 */
[----:B------:R-:W-:Y:S05]  /*4140*/  BRA `(.L_x_9566) ;  /* 0x00000b2000007947 */ /* 0x000fea0003800000 */
.L_x_9571:
[----:B------:R0:W5:Y:S01]  /*4150*/  LDG.E.64 R2, [R4.64] ;  /* 0x0000002404027981 */ /* 0x000162000c1e1b00 */
[----:B------:R-:W-:Y:S05]  /*4160*/  BRA `(.L_x_9566) ;  /* 0x00000b0000007947 */ /* 0x000fea0003800000 */
.L_x_9561:
        /* <DEDUP_REMOVED lines=13> */
.L_x_9575:
[----:B------:R0:W5:Y:S01]  /*4240*/  LDG.E.64 R2, [R4.64] ;  /* 0x0000002404027981 */ /* 0x000162000c1e1b00 */
[----:B------:R-:W-:Y:S05]  /*4250*/  BRA `(.L_x_9566) ;  /* 0x00000a1000007947 */ /* 0x000fea0003800000 */
.L_x_9574:
        /* <DEDUP_REMOVED lines=28> */
.L_x_9577:
        /* <DEDUP_REMOVED lines=15> */
.L_x_9576:
[----:B------:R-:W2:Y:S02]  /*4510*/  LDG.E.U16 R0, [R4.64] ;  /* 0x0000002404007981 */ /* 0x000ea4000c1e1500 */
[----:B--2---:R-:W-:-:S05]  /*4520*/  PRMT R0, RZ, 0x5410, R0 ;  /* 0x00005410ff007816 */ /* 0x004fca0000000000 */
[----:B------:R-:W-:-:S04]  /*4530*/  FMUL.FTZ R0, R0, 1 ;  /* 0x3f80000000007820 */ /* 0x000fc80000410000 */
[----:B------:R0:W1:Y:S01]  /*4540*/  F2F.F64.F32 R2, R0 ;  /* 0x0000000000027310 */ /* 0x0000620000201800 */
[----:B------:R-:W-:Y:S05]  /*4550*/  BRA `(.L_x_9566) ;  /* 0x0000071000007947 */ /* 0x000fea0003800000 */
.L_x_9573:
        /* <DEDUP_REMOVED lines=11> */
.L_x_9580:
        /* <DEDUP_REMOVED lines=21> */
.L_x_9584:
[----:B------:R-:W-:Y:S05]  /*4760*/  BSYNC B1 ;  /* 0x0000000000017941 */ /* 0x000fea0003800000 */
.L_x_9583:
[----:B------:R-:W-:Y:S01]  /*4770*/  LEA R3, R0, 0x3b800000, 0x17 ;  /* 0x3b80000000037811 */ /* 0x000fe200078eb8ff */
[----:B------:R-:W-:-:S05]  /*4780*/  IMAD.SHL.U32 R0, R2, 0x100000, RZ ;  /* 0x0010000002007824 */ /* 0x000fca00078e00ff */
[----:B------:R-:W-:Y:S02]  /*4790*/  LOP3.LUT R0, R3, R0, R4, 0xfe, !PT ;  /* 0x0000000003007212 */ /* 0x000fe400078efe04 */
.L_x_9582:
[----:B------:R-:W-:Y:S05]  /*47a0*/  BSYNC B0 ;  /* 0x0000000000007941 */ /* 0x000fea0003800000 */
.L_x_9581:
[----:B------:R-:W-:-:S04]  /*47b0*/  FMUL.FTZ R0, R0, 1 ;  /* 0x3f80000000007820 */ /* 0x000fc80000410000 */
[----:B------:R0:W1:Y:S01]  /*47c0*/  F2F.F64.F32 R2, R0 ;  /* 0x0000000000027310 */ /* 0x0000620000201800 */
[----:B------:R-:W-:Y:S05]  /*47d0*/  BRA `(.L_x_9566) ;  /* 0x0000049000007947 */ /* 0x000fea0003800000 */
.L_x_9579:
        /* <DEDUP_REMOVED lines=21> */
.L_x_9588:
[----:B------:R-:W-:Y:S05]  /*4930*/  BSYNC B1 ;  /* 0x0000000000017941 */ /* 0x000fea0003800000 */
.L_x_9587:
[----:B------:R-:W-:Y:S01]  /*4940*/  LEA R3, R0, 0x37800000, 0x17 ;  /* 0x3780000000037811 */ /* 0x000fe200078eb8ff */
[----:B------:R-:W-:-:S05]  /*4950*/  IMAD.SHL.U32 R0, R2, 0x200000, RZ ;  /* 0x0020000002007824 */ /* 0x000fca00078e00ff */
[----:B------:R-:W-:Y:S02]  /*4960*/  LOP3.LUT R0, R3, R0, R4, 0xfe, !PT ;  /* 0x0000000003007212 */ /* 0x000fe400078efe04 */
.L_x_9586:
[----:B------:R-:W-:Y:S05]  /*4970*/  BSYNC B0 ;  /* 0x0000000000007941 */ /* 0x000fea0003800000 */
.L_x_9585:
[----:B------:R-:W-:-:S04]  /*4980*/  FMUL.FTZ R0, R0, 1 ;  /* 0x3f80000000007820 */ /* 0x000fc80000410000 */
[----:B------:R0:W1:Y:S01]  /*4990*/  F2F.F64.F32 R2, R0 ;  /* 0x0000000000027310 */ /* 0x0000620000201800 */
[----:B------:R-:W-:Y:S05]  /*49a0*/  BRA `(.L_x_9566) ;  /* 0x000002c000007947 */ /* 0x000fea0003800000 */
.L_x_9578:
        /* <DEDUP_REMOVED lines=14> */
.L_x_9592:
[----:B------:R-:W-:Y:S05]  /*4a90*/  BSYNC B0 ;  /* 0x0000000000007941 */ /* 0x000fea0003800000 */
.L_x_9591:
[----:B------:R-:W-:-:S04]  /*4aa0*/  FMUL.FTZ R0, R0, 1 ;  /* 0x3f80000000007820 */ /* 0x000fc80000410000 */
[----:B------:R0:W1:Y:S01]  /*4ab0*/  F2F.F64.F32 R2, R0 ;  /* 0x0000000000027310 */ /* 0x0000620000201800 */
[----:B------:R-:W-:Y:S05]  /*4ac0*/  BRA `(.L_x_9566) ;  /* 0x000001a000007947 */ /* 0x000fea0003800000 */
.L_x_9565:
        /* <DEDUP_REMOVED lines=21> */
.L_x_9590:
[----:B------:R-:W2:Y:S02]  /*4c20*/  LDG.E.64 R2, [R4.64] ;  /* 0x0000002404027981 */ /* 0x000ea4000c1e1b00 */
[----:B--2---:R-:W0:Y:S01]  /*4c30*/  I2F.F64.U64 R2, R2 ;  /* 0x0000000200027312 */ /* 0x004e220000301800 */
[----:B------:R-:W-:Y:S05]  /*4c40*/  BRA `(.L_x_9566) ;  /* 0x0000002000007947 */ /* 0x000fea0003800000 */
.L_x_9589:
[----:B------:R-:W2:Y:S02]  /*4c50*/  LDG.E R2, [R4.64] ;  /* 0x0000002404027981 */ /* 0x000ea4000c1e1900 */
[----:B--2---:R-:W0:Y:S02]  /*4c60*/  I2F.F64.U32 R2, R2 ;  /* 0x0000000200027312 */ /* 0x004e240000201800 */
.L_x_9566:
        /* <DEDUP_REMOVED lines=21> */
.L_x_9596:
[----:B------:R-:W0:Y:S02]  /*4dc0*/  F2I.S64.F64.TRUNC R4, R4 ;  /* 0x0000000400047311 */ /* 0x000e24000030d900 */
[----:B0-----:R-:W-:-:S05]  /*4dd0*/  IMAD.MOV.U32 R3, RZ, RZ, R4 ;  /* 0x000000ffff037224 */ /* 0x001fca00078e0004 */
[----:B------:R0:W-:Y:S01]  /*4de0*/  STG.E.U8 [R16.64], R3 ;  /* 0x0000000310007986 */ /* 0x0001e2000c101124 */
[----:B------:R-:W-:Y:S05]  /*4df0*/  BRA `(.L_x_9598) ;  /* 0x00000ed000007947 */ /* 0x000fea0003800000 */
.L_x_9595:
        /* <DEDUP_REMOVED lines=9> */
.L_x_9600:
[----:B------:R-:W0:Y:S02]  /*4e90*/  F2I.F64.TRUNC R5, R4 ;  /* 0x0000000400057311 */ /* 0x000e24000030d100 */
[----:B0-----:R0:W-:Y:S01]  /*4ea0*/  STG.E [R16.64], R5 ;  /* 0x0000000510007986 */ /* 0x0011e2000c101924 */
[----:B------:R-:W-:Y:S05]  /*4eb0*/  BRA `(.L_x_9598) ;  /* 0x00000e1000007947 */ /* 0x000fea0003800000 */
.L_x_9599:
[----:B------:R-:W0:Y:S02]  /*4ec0*/  F2I.F64.TRUNC R5, R4 ;  /* 0x0000000400057311 */ /* 0x000e24000030d100 */
[----:B0-----:R0:W-:Y:S01]  /*4ed0*/  STG.E.U16 [R16.64], R5 ;  /* 0x0000000510007986 */ /* 0x0011e2000c101524 */
[----:B------:R-:W-:Y:S05]  /*4ee0*/  BRA `(.L_x_9598) ;  /* 0x00000de000007947 */ /* 0x000fea0003800000 */
.L_x_9594:
        /* <DEDUP_REMOVED lines=11> */
.L_x_9602:
[----:B------:R-:W0:Y:S01]  /*4fa0*/  F2F.F32.F64 R0, R4 ;  /* 0x0000000400007310 */ /* 0x000e220000301000 */
[----:B------:R-:W0:-:S14]  /*4fb0*/  DSETP.GEU.AND P0, PT, |R4|, c[0x2][0x0], PT ;  /* 0x008000000400762a */ /* 0x000e1c0003f0e200 */
[----:B0-----:R-:W-:-:S05]  /*4fc0*/  @!P0 FMUL R0, R0, 1.175494350822287508e-38 ;  /* 0x0080000000008820 */ /* 0x001fca0000400000 */
[----:B------:R-:W-:-:S05]  /*4fd0*/  F2FP.PACK_AB R0, RZ, R0 ;  /* 0x00000000ff00723e */ /* 0x000fca00000000ff */
[----:B------:R0:W-:Y:S01]  /*4fe0*/  STG.E.U16 [R16.64], R0 ;  /* 0x0000000010007986 */ /* 0x0001e2000c101524 */
[----:B------:R-:W-:Y:S05]  /*4ff0*/  BRA `(.L_x_9598) ;  /* 0x00000cd000007947 */ /* 0x000fea0003800000 */
.L_x_9601:
        /* <DEDUP_REMOVED lines=12> */
.L_x_9604:
[----:B------:R-:W0:Y:S01]  /*50c0*/  F2F.F32.F64 R0, R4 ;  /* 0x0000000400007310 */ /* 0x000e220000301000 */
[----:B------:R-:W0:-:S14]  /*50d0*/  DSETP.GEU.AND P0, PT, |R4|, c[0x2][0x0], PT ;  /* 0x008000000400762a */ /* 0x000e1c0003f0e200 */
[----:B0-----:R-:W-:-:S05]  /*50e0*/  @!P0 FMUL R0, R0, 1.175494350822287508e-38 ;  /* 0x0080000000008820 */ /* 0x001fca0000400000 */
[----:B------:R-:W-:-:S04]  /*50f0*/  F2FP.PACK_AB R3, RZ, R0 ;  /* 0x00000000ff03723e */ /* 0x000fc800000000ff */
[----:B------:R-:W-:-:S05]  /*5100*/  PRMT R3, R3, 0x5410, RZ ;  /* 0x0000541003037816 */ /* 0x000fca00000000ff */
[----:B------:R0:W-:Y:S01]  /*5110*/  STG.E [R16.64], R3 ;  /* 0x0000000310007986 */ /* 0x0001e2000c101924 */
[----:B------:R-:W-:Y:S05]  /*5120*/  BRA `(.L_x_9598) ;  /* 0x00000ba000007947 */ /* 0x000fea0003800000 */
.L_x_9603:
[----:B------:R0:W-:Y:S01]  /*5130*/  STG.E.64 [R16.64], R4 ;  /* 0x0000000410007986 */ /* 0x0001e2000c101b24 */
[----:B------:R-:W-:Y:S05]  /*5140*/  BRA `(.L_x_9598) ;  /* 0x00000b8000007947 */ /* 0x000fea0003800000 */
.L_x_9593:
        /* <DEDUP_REMOVED lines=12> */
.L_x_9607:
[----:B------:R-:W-:-:S05]  /*5210*/  CS2R R6, SRZ ;  /* 0x0000000000067805 */ /* 0x000fca000001ff00 */
[----:B------:R0:W-:Y:S01]  /*5220*/  STG.E.128 [R16.64], R4 ;  /* 0x0000000410007986 */ /* 0x0001e2000c101d24 */
[----:B------:R-:W-:Y:S05]  /*5230*/  BRA `(.L_x_9598) ;  /* 0x00000a9000007947 */ /* 0x000fea0003800000 */
.L_x_9606:
        /* <DEDUP_REMOVED lines=23> */
.L_x_9611:
[----:B------:R-:W-:Y:S05]  /*53b0*/  BSYNC B0 ;  /* 0x0000000000007941 */ /* 0x000fea0003800000 */
.L_x_9610:
[----:B------:R-:W-:-:S05]  /*53c0*/  LOP3.LUT R3, R0, R3, RZ, 0xfc, !PT ;  /* 0x0000000300037212 */ /* 0x000fca00078efcff */
[----:B------:R0:W-:Y:S01]  /*53d0*/  STG.E.U8 [R16.64], R3 ;  /* 0x0000000310007986 */ /* 0x0001e2000c101124 */
[----:B------:R-:W-:Y:S05]  /*53e0*/  BRA `(.L_x_9598) ;  /* 0x000008e000007947 */ /* 0x000fea0003800000 */
.L_x_9609:
        /* <DEDUP_REMOVED lines=15> */
.L_x_9613:
[----:B------:R-:W-:Y:S01]  /*54e0*/  IMAD.MOV.U32 R0, RZ, RZ, 0x7f ;  /* 0x0000007fff007424 */ /* 0x000fe200078e00ff */
[----:B------:R-:W-:-:S04]  /*54f0*/  ISETP.GT.U32.AND P0, PT, R2, 0x7f800000, PT ;  /* 0x7f8000000200780c */ /* 0x000fc80003f04070 */
[----:B------:R-:W-:-:S04]  /*5500*/  SEL R0, R0, 0x7c, P0 ;  /* 0x0000007c00007807 */ /* 0x000fc80000000000 */
.L_x_9614:
[----:B------:R-:W-:Y:S05]  /*5510*/  BSYNC B0 ;  /* 0x0000000000007941 */ /* 0x000fea0003800000 */
.L_x_9612:
[----:B------:R-:W-:-:S04]  /*5520*/  LOP3.LUT R2, R3, 0x80000000, RZ, 0xc0, !PT ;  /* 0x8000000003027812 */ /* 0x000fc800078ec0ff */
[----:B------:R-:W-:-:S04]  /*5530*/  SHF.R.U32.HI R3, RZ, 0x18, R2 ;  /* 0x00000018ff037819 */ /* 0x000fc80000011602 */
[----:B------:R-:W-:-:S05]  /*5540*/  LOP3.LUT R3, R0, R3, RZ, 0xfc, !PT ;  /* 0x0000000300037212 */ /* 0x000fca00078efcff */
[----:B------:R0:W-:Y:S01]  /*5550*/  STG.E.U8 [R16.64], R3 ;  /* 0x0000000310007986 */ /* 0x0001e2000c101124 */
[----:B------:R-:W-:Y:S05]  /*5560*/  BRA `(.L_x_9598) ;  /* 0x0000076000007947 */ /* 0x000fea0003800000 */
.L_x_9608:
[----:B------:R-:W0:Y:S01]  /*5570*/  F2F.F32.F64 R0, R4 ;  /* 0x0000000400007310 */ /* 0x000e220000301000 */
[----:B------:R-:W0:-:S14]  /*5580*/  DSETP.GEU.AND P0, PT, |R4|, c[0x2][0x0], PT ;  /* 0x008000000400762a */ /* 0x000e1c0003f0e200 */
[----:B0-----:R-:W-:-:S05]  /*5590*/  @!P0 FMUL R0, R0, 1.175494350822287508e-38 ;  /* 0x0080000000008820 */ /* 0x001fca0000400000 */
[----:B------:R-:W-:-:S05]  /*55a0*/  F2FP.BF16.PACK_AB R0, RZ, R0 ;  /* 0x00000000ff00723e */ /* 0x000fca00000010ff */
[----:B------:R0:W-:Y:S01]  /*55b0*/  STG.E.U16 [R16.64], R0 ;  /* 0x0000000010007986 */ /* 0x0001e2000c101524 */
[----:B------:R-:W-:Y:S05]  /*55c0*/  BRA `(.L_x_9598) ;  /* 0x0000070000007947 */ /* 0x000fea0003800000 */
.L_x_9605:
        /* <DEDUP_REMOVED lines=11> */
.L_x_9617:
        /* <DEDUP_REMOVED lines=19> */
.L_x_9620:
[----:B------:R-:W-:-:S04]  /*57b0*/  LOP3.LUT R2, R3, 0x80000000, RZ, 0xc0, !PT ;  /* 0x8000000003027812 */ /* 0x000fc800078ec0ff */
[----:B------:R-:W-:-:S04]  /*57c0*/  SHF.R.U32.HI R3, RZ, 0x18, R2 ;  /* 0x00000018ff037819 */ /* 0x000fc80000011602 */
[----:B------:R-:W-:-:S04]  /*57d0*/  LOP3.LUT R0, R0, R3, RZ, 0xfc, !PT ;  /* 0x0000000300007212 */ /* 0x000fc800078efcff */
[----:B------:R-:W-:Y:S02]  /*57e0*/  PRMT R8, R0, 0x7610, R8 ;  /* 0x0000761000087816 */ /* 0x000fe40000000008 */
.L_x_9619:
[----:B------:R-:W-:Y:S05]  /*57f0*/  BSYNC B0 ;  /* 0x0000000000007941 */ /* 0x000fea0003800000 */
.L_x_9618:
[----:B------:R0:W-:Y:S01]  /*5800*/  STG.E.U8 [R16.64], R8 ;  /* 0x0000000810007986 */ /* 0x0001e2000c101124 */
[----:B------:R-:W-:Y:S05]  /*5810*/  BRA `(.L_x_9598) ;  /* 0x000004b000007947 */ /* 0x000fea0003800000 */
.L_x_9616:
        /* <DEDUP_REMOVED lines=19> */
.L_x_9623:
[----:B------:R-:W-:-:S04]  /*5950*/  LOP3.LUT R2, R3, 0x80000000, RZ, 0xc0, !PT ;  /* 0x8000000003027812 */ /* 0x000fc800078ec0ff */
[----:B------:R-:W-:-:S04]  /*5960*/  SHF.R.U32.HI R3, RZ, 0x18, R2 ;  /* 0x00000018ff037819 */ /* 0x000fc80000011602 */
[----:B------:R-:W-:-:S04]  /*5970*/  LOP3.LUT R0, R0, R3, RZ, 0xfc, !PT ;  /* 0x0000000300007212 */ /* 0x000fc800078efcff */
[----:B------:R-:W-:Y:S02]  /*5980*/  PRMT R8, R0, 0x7610, R8 ;  /* 0x0000761000087816 */ /* 0x000fe40000000008 */
.L_x_9622:
[----:B------:R-:W-:Y:S05]  /*5990*/  BSYNC B0 ;  /* 0x0000000000007941 */ /* 0x000fea0003800000 */
.L_x_9621:
[----:B------:R0:W-:Y:S01]  /*59a0*/  STG.E.U8 [R16.64], R8 ;  /* 0x0000000810007986 */ /* 0x0001e2000c101124 */
[----:B------:R-:W-:Y:S05]  /*59b0*/  BRA `(.L_x_9598) ;  /* 0x0000031000007947 */ /* 0x000fea0003800000 */
.L_x_9615:
        /* <DEDUP_REMOVED lines=24> */
.L_x_9597:
        /* <DEDUP_REMOVED lines=20> */
.L_x_9625:
[----:B------:R-:W0:Y:S02]  /*5c80*/  F2I.U64.F64.TRUNC R4, R4 ;  /* 0x0000000400047311 */ /* 0x000e24000030d800 */
[----:B0-----:R0:W-:Y:S01]  /*5c90*/  STG.E.64 [R16.64], R4 ;  /* 0x0000000410007986 */ /* 0x0011e2000c101b24 */
[----:B------:R-:W-:Y:S05]  /*5ca0*/  BRA `(.L_x_9598) ;  /* 0x0000002000007947 */ /* 0x000fea0003800000 */
.L_x_9624:
[----:B------:R-:W0:Y:S02]  /*5cb0*/  F2I.U32.F64.TRUNC R5, R4 ;  /* 0x0000000400057311 */ /* 0x000e24000030d000 */
[----:B0-----:R0:W-:Y:S02]  /*5cc0*/  STG.E [R16.64], R5 ;  /* 0x0000000510007986 */ /* 0x0011e4000c101924 */
.L_x_9598:
        /* <DEDUP_REMOVED lines=231> */
.L_x_9626:
        /* <DEDUP_REMOVED lines=19> */
.L_x_9630:
[----:B------:R-:W2:Y:S02]  /*6c70*/  LDG.E.U8 R2, [R4.64] ;  /* 0x0000002404027981 */ /* 0x000ea4000c1e1100 */
[----:B--2---:R-:W0:Y:S01]  /*6c80*/  I2F.F64.U16 R2, R2 ;  /* 0x0000000200027312 */ /* 0x004e220000101800 */
[----:B------:R-:W-:Y:S05]  /*6c90*/  BRA `(.L_x_9632) ;  /* 0x00000df000007947 */ /* 0x000fea0003800000 */
.L_x_9629:
        /* <DEDUP_REMOVED lines=9> */
.L_x_9634:
[----:B------:R-:W2:Y:S02]  /*6d30*/  LDG.E R2, [R4.64] ;  /* 0x0000002404027981 */ /* 0x000ea4000c1e1900 */
[----:B--2---:R-:W0:Y:S01]  /*6d40*/  I2F.F64 R2, R2 ;  /* 0x0000000200027312 */ /* 0x004e220000201c00 */
[----:B------:R-:W-:Y:S05]  /*6d50*/  BRA `(.L_x_9632) ;  /* 0x00000d3000007947 */ /* 0x000fea0003800000 */
.L_x_9633:
[----:B------:R-:W2:Y:S02]  /*6d60*/  LDG.E.U16 R2, [R4.64] ;  /* 0x0000002404027981 */ /* 0x000ea4000c1e1500 */
[----:B--2---:R-:W0:Y:S01]  /*6d70*/  I2F.F64.S16 R2, R2 ;  /* 0x0000000200027312 */ /* 0x004e220000101c00 */
[----:B------:R-:W-:Y:S05]  /*6d80*/  BRA `(.L_x_9632) ;  /* 0x00000d0000007947 */ /* 0x000fea0003800000 */
.L_x_9628:
        /* <DEDUP_REMOVED lines=10> */
.L_x_9636:
[----:B------:R-:W2:Y:S02]  /*6e30*/  LDG.E.U16 R0, [R4.64] ;  /* 0x0000002404007981 */ /* 0x000ea4000c1e1500 */
[----:B--2---:R-:W-:-:S05]  /*6e40*/  HADD2.F32 R0, -RZ, R0.H0_H0 ;  /* 0x20000000ff007230 */ /* 0x004fca0000004100 */
[----:B------:R-:W-:-:S04]  /*6e50*/  FMUL.FTZ R0, R0, 1 ;  /* 0x3f80000000007820 */ /* 0x000fc80000410000 */
[----:B------:R0:W1:Y:S01]  /*6e60*/  F2F.F64.F32 R2, R0 ;  /* 0x0000000000027310 */ /* 0x0000620000201800 */
[----:B------:R-:W-:Y:S05]  /*6e70*/  BRA `(.L_x_9632) ;  /* 0x00000c1000007947 */ /* 0x000fea0003800000 */
.L_x_9635:
        /* <DEDUP_REMOVED lines=10> */
.L_x_9638:
[----:B------:R-:W2:Y:S02]  /*6f20*/  LDG.E.U16 R4, [R4.64] ;  /* 0x0000002404047981 */ /* 0x000ea4000c1e1500 */
[----:B--2---:R-:W-:-:S05]  /*6f30*/  HADD2.F32 R0, -RZ, R4.H0_H0 ;  /* 0x20000004ff007230 */ /* 0x004fca0000004100 */
[----:B------:R-:W-:-:S04]  /*6f40*/  FMUL.FTZ R0, R0, 1 ;  /* 0x3f80000000007820 */ /* 0x000fc80000410000 */
[----:B------:R0:W1:Y:S01]  /*6f50*/  F2F.F64.F32 R2, R0 ;  /* 0x0000000000027310 */ /* 0x0000620000201800 */
[----:B------:R-:W-:Y:S05]  /*6f60*/  BRA `(.L_x_9632) ;  /* 0x00000b2000007947 */ /* 0x000fea0003800000 */
.L_x_9637:
[----:B------:R0:W5:Y:S01]  /*6f70*/  LDG.E.64 R2, [R4.64] ;  /* 0x0000002404027981 */ /* 0x000162000c1e1b00 */
[----:B------:R-:W-:Y:S05]  /*6f80*/  BRA `(.L_x_9632) ;  /* 0x00000b0000007947 */ /* 0x000fea0003800000 */
.L_x_9627:
        /* <DEDUP_REMOVED lines=13> */
.L_x_9641:
[----:B------:R0:W5:Y:S01]  /*7060*/  LDG.E.64 R2, [R4.64] ;  /* 0x0000002404027981 */ /* 0x000162000c1e1b00 */
[----:B------:R-:W-:Y:S05]  /*7070*/  BRA `(.L_x_9632) ;  /* 0x00000a1000007947 */ /* 0x000fea0003800000 */
.L_x_9640:
        /* <DEDUP_REMOVED lines=28> */
.L_x_9643:
        /* <DEDUP_REMOVED lines=15> */
.L_x_9642:
[----:B------:R-:W2:Y:S02]  /*7330*/  LDG.E.U16 R0, [R4.64] ;  /* 0x0000002404007981 */ /* 0x000ea4000c1e1500 */
[----:B--2---:R-:W-:-:S05]  /*7340*/  PRMT R0, RZ, 0x5410, R0 ;  /* 0x00005410ff007816 */ /* 0x004fca0000000000 */
[----:B------:R-:W-:-:S04]  /*7350*/  FMUL.FTZ R0, R0, 1 ;  /* 0x3f80000000007820 */ /* 0x000fc80000410000 */
[----:B------:R0:W1:Y:S01]  /*7360*/  F2F.F64.F32 R2, R0 ;  /* 0x0000000000027310 */ /* 0x0000620000201800 */
[----:B------:R-:W-:Y:S05]  /*7370*/  BRA `(.L_x_9632) ;  /* 0x0000071000007947 */ /* 0x000fea0003800000 */
.L_x_9639:
        /* <DEDUP_REMOVED lines=11> */
.L_x_9646:
        /* <DEDUP_REMOVED lines=21> */
.L_x_9650:
[----:B------:R-:W-:Y:S05]  /*7580*/  BSYNC B1 ;  /* 0x0000000000017941 */ /* 0x000fea0003800000 */
.L_x_9649:
[----:B------:R-:W-:Y:S01]  /*7590*/  LEA R3, R0, 0x3b800000, 0x17 ;  /* 0x3b80000000037811 */ /* 0x000fe200078eb8ff */
[----:B------:R-:W-:-:S05]  /*75a0*/  IMAD.SHL.U32 R0, R2, 0x100000, RZ ;  /* 0x0010000002007824 */ /* 0x000fca00078e00ff */
[----:B------:R-:W-:Y:S02]  /*75b0*/  LOP3.LUT R0, R3, R0, R4, 0xfe, !PT ;  /* 0x0000000003007212 */ /* 0x000fe400078efe04 */
.L_x_9648:
[----:B------:R-:W-:Y:S05]  /*75c0*/  BSYNC B0 ;  /* 0x0000000000007941 */ /* 0x000fea0003800000 */
.L_x_9647:
[----:B------:R-:W-:-:S04]  /*75d0*/  FMUL.FTZ R0, R0, 1 ;  /* 0x3f80000000007820 */ /* 0x000fc80000410000 */
[----:B------:R0:W1:Y:S01]  /*75e0*/  F2F.F64.F32 R2, R0 ;  /* 0x0000000000027310 */ /* 0x0000620000201800 */
[----:B------:R-:W-:Y:S05]  /*75f0*/  BRA `(.L_x_9632) ;  /* 0x0000049000007947 */ /* 0x000fea0003800000 */
.L_x_9645:
        /* <DEDUP_REMOVED lines=21> */
.L_x_9654:
[----:B------:R-:W-:Y:S05]  /*7750*/  BSYNC B1 ;  /* 0x0000000000017941 */ /* 0x000fea0003800000 */
.L_x_9653:
[----:B------:R-:W-:Y:S01]  /*7760*/  LEA R3, R0, 0x37800000, 0x17 ;  /* 0x3780000000037811 */ /* 0x000fe200078eb8ff */
[----:B------:R-:W-:-:S05]  /*7770*/  IMAD.SHL.U32 R0, R2, 0x200000, RZ ;  /* 0x0020000002007824 */ /* 0x000fca00078e00ff */
[----:B------:R-:W-:Y:S02]  /*7780*/  LOP3.LUT R0, R3, R0, R4, 0xfe, !PT ;  /* 0x0000000003007212 */ /* 0x000fe400078efe04 */
.L_x_9652:
[----:B------:R-:W-:Y:S05]  /*7790*/  BSYNC B0 ;  /* 0x0000000000007941 */ /* 0x000fea0003800000 */
.L_x_9651:
[----:B------:R-:W-:-:S04]  /*77a0*/  FMUL.FTZ R0, R0, 1 ;  /* 0x3f80000000007820 */ /* 0x000fc80000410000 */
[----:B------:R0:W1:Y:S01]  /*77b0*/  F2F.F64.F32 R2, R0 ;  /* 0x0000000000027310 */ /* 0x0000620000201800 */
[----:B------:R-:W-:Y:S05]  /*77c0*/  BRA `(.L_x_9632) ;  /* 0x000002c000007947 */ /* 0x000fea0003800000 */
.L_x_9644:
        /* <DEDUP_REMOVED lines=14> */
.L_x_9658:
[----:B------:R-:W-:Y:S05]  /*78b0*/  BSYNC B0 ;  /* 0x0000000000007941 */ /* 0x000fea0003800000 */
.L_x_9657:
[----:B------:R-:W-:-:S04]  /*78c0*/  FMUL.FTZ R0, R0, 1 ;  /* 0x3f80000000007820 */ /* 0x000fc80000410000 */
[----:B------:R0:W1:Y:S01]  /*78d0*/  F2F.F64.F32 R2, R0 ;  /* 0x0000000000027310 */ /* 0x0000620000201800 */
[----:B------:R-:W-:Y:S05]  /*78e0*/  BRA `(.L_x_9632) ;  /* 0x000001a000007947 */ /* 0x000fea0003800000 */
.L_x_9631:
        /* <DEDUP_REMOVED lines=21> */
.L_x_9656:
[----:B------:R-:W2:Y:S02]  /*7a40*/  LDG.E.64 R2, [R4.64] ;  /* 0x0000002404027981 */ /* 0x000ea4000c1e1b00 */
[----:B--2---:R-:W0:Y:S01]  /*7a50*/  I2F.F64.U64 R2, R2 ;  /* 0x0000000200027312 */ /* 0x004e220000301800 */
[----:B------:R-:W-:Y:S05]  /*7a60*/  BRA `(.L_x_9632) ;  /* 0x0000002000007947 */ /* 0x000fea0003800000 */
.L_x_9655:
[----:B------:R-:W2:Y:S02]  /*7a70*/  LDG.E R2, [R4.64] ;  /* 0x0000002404027981 */ /* 0x000ea4000c1e1900 */
[----:B--2---:R-:W0:Y:S02]  /*7a80*/  I2F.F64.U32 R2, R2 ;  /* 0x0000000200027312 */ /* 0x004e240000201800 */
.L_x_9632:
        /* <DEDUP_REMOVED lines=21> */
.L_x_9662:
[----:B------:R-:W0:Y:S02]  /*7be0*/  F2I.S64.F64.TRUNC R4, R4 ;  /* 0x0000000400047311 */ /* 0x000e24000030d900 */
[----:B0-----:R-:W-:-:S05]  /*7bf0*/  IMAD.MOV.U32 R3, RZ, RZ, R4 ;  /* 0x000000ffff037224 */ /* 0x001fca00078e0004 */
[----:B------:R0:W-:Y:S01]  /*7c00*/  STG.E.U8 [R16.64], R3 ;  /* 0x0000000310007986 */ /* 0x0001e2000c101124 */
[----:B------:R-:W-:Y:S05]  /*7c10*/  BRA `(.L_x_9664) ;  /* 0x00000ed000007947 */ /* 0x000fea0003800000 */
.L_x_9661:
        /* <DEDUP_REMOVED lines=9> */
.L_x_9666:
[----:B------:R-:W0:Y:S02]  /*7cb0*/  F2I.F64.TRUNC R5, R4 ;  /* 0x0000000400057311 */ /* 0x000e24000030d100 */
[----:B0-----:R0:W-:Y:S01]  /*7cc0*/  STG.E [R16.64], R5 ;  /* 0x0000000510007986 */ /* 0x0011e2000c101924 */
[----:B------:R-:W-:Y:S05]  /*7cd0*/  BRA `(.L_x_9664) ;  /* 0x00000e1000007947 */ /* 0x000fea0003800000 */
.L_x_9665:
[----:B------:R-:W0:Y:S02]  /*7ce0*/  F2I.F64.TRUNC R5, R4 ;  /* 0x0000000400057311 */ /* 0x000e24000030d100 */
[----:B0-----:R0:W-:Y:S01]  /*7cf0*/  STG.E.U16 [R16.64], R5 ;  /* 0x0000000510007986 */ /* 0x0011e2000c101524 */
[----:B------:R-:W-:Y:S05]  /*7d00*/  BRA `(.L_x_9664) ;  /* 0x00000de000007947 */ /* 0x000fea0003800000 */
.L_x_9660:
        /* <DEDUP_REMOVED lines=11> */
.L_x_9668:
[----:B------:R-:W0:Y:S01]  /*7dc0*/  F2F.F32.F64 R0, R4 ;  /* 0x0000000400007310 */ /* 0x000e220000301000 */
[----:B------:R-:W0:-:S14]  /*7dd0*/  DSETP.GEU.AND P0, PT, |R4|, c[0x2][0x0], PT ;  /* 0x008000000400762a */ /* 0x000e1c0003f0e200 */
[----:B0-----:R-:W-:-:S05]  /*7de0*/  @!P0 FMUL R0, R0, 1.175494350822287508e-38 ;  /* 0x0080000000008820 */ /* 0x001fca0000400000 */
[----:B------:R-:W-:-:S05]  /*7df0*/  F2FP.PACK_AB R0, RZ, R0 ;  /* 0x00000000ff00723e */ /* 0x000fca00000000ff */
[----:B------:R0:W-:Y:S01]  /*7e00*/  STG.E.U16 [R16.64], R0 ;  /* 0x0000000010007986 */ /* 0x0001e2000c101524 */
[----:B------:R-:W-:Y:S05]  /*7e10*/  BRA `(.L_x_9664) ;  /* 0x00000cd000007947 */ /* 0x000fea0003800000 */
.L_x_9667:
        /* <DEDUP_REMOVED lines=12> */
.L_x_9670:
[----:B------:R-:W0:Y:S01]  /*7ee0*/  F2F.F32.F64 R0, R4 ;  /* 0x0000000400007310 */ /* 0x000e220000301000 */
[----:B------:R-:W0:-:S14]  /*7ef0*/  DSETP.GEU.AND P0, PT, |R4|, c[0x2][0x0], PT ;  /* 0x008000000400762a */ /* 0x000e1c0003f0e200 */
[----:B0-----:R-:W-:-:S05]  /*7f00*/  @!P0 FMUL R0, R0, 1.175494350822287508e-38 ;  /* 0x0080000000008820 */ /* 0x001fca0000400000 */
[----:B------:R-:W-:-:S04]  /*7f10*/  F2FP.PACK_AB R3, RZ, R0 ;  /* 0x00000000ff03723e */ /* 0x000fc800000000ff */
[----:B------:R-:W-:-:S05]  /*7f20*/  PRMT R3, R3, 0x5410, RZ ;  /* 0x0000541003037816 */ /* 0x000fca00000000ff */
[----:B------:R0:W-:Y:S01]  /*7f30*/  STG.E [R16.64], R3 ;  /* 0x0000000310007986 */ /* 0x0001e2000c101924 */
[----:B------:R-:W-:Y:S05]  /*7f40*/  BRA `(.L_x_9664) ;  /* 0x00000ba000007947 */ /* 0x000fea0003800000 */
.L_x_9669:
[----:B------:R0:W-:Y:S01]  /*7f50*/  STG.E.64 [R16.64], R4 ;  /* 0x0000000410007986 */ /* 0x0001e2000c101b24 */
[----:B------:R-:W-:Y:S05]  /*7f60*/  BRA `(.L_x_9664) ;  /* 0x00000b8000007947 */ /* 0x000fea0003800000 */
.L_x_9659:
        /* <DEDUP_REMOVED lines=12> */
.L_x_9673:
[----:B------:R-:W-:-:S05]  /*8030*/  CS2R R6, SRZ ;  /* 0x0000000000067805 */ /* 0x000fca000001ff00 */
[----:B------:R0:W-:Y:S01]  /*8040*/  STG.E.128 [R16.64], R4 ;  /* 0x0000000410007986 */ /* 0x0001e2000c101d24 */
[----:B------:R-:W-:Y:S05]  /*8050*/  BRA `(.L_x_9664) ;  /* 0x00000a9000007947 */ /* 0x000fea0003800000 */
.L_x_9672:
        /* <DEDUP_REMOVED lines=23> */
.L_x_9677:
[----:B------:R-:W-:Y:S05]  /*81d0*/  BSYNC B0 ;  /* 0x0000000000007941 */ /* 0x000fea0003800000 */
.L_x_9676:
[----:B------:R-:W-:-:S05]  /*81e0*/  LOP3.LUT R3, R0, R3, RZ, 0xfc, !PT ;  /* 0x0000000300037212 */ /* 0x000fca00078efcff */
[----:B------:R0:W-:Y:S01]  /*81f0*/  STG.E.U8 [R16.64], R3 ;  /* 0x0000000310007986 */ /* 0x0001e2000c101124 */
[----:B------:R-:W-:Y:S05]  /*8200*/  BRA `(.L_x_9664) ;  /* 0x000008e000007947 */ /* 0x000fea0003800000 */
.L_x_9675:
        /* <DEDUP_REMOVED lines=15> */
.L_x_9679:
[----:B------:R-:W-:Y:S01]  /*8300*/  IMAD.MOV.U32 R0, RZ, RZ, 0x7f ;  /* 0x0000007fff007424 */ /* 0x000fe200078e00ff */
[----:B------:R-:W-:-:S04]  /*8310*/  ISETP.GT.U32.AND P0, PT, R2, 0x7f800000, PT ;  /* 0x7f8000000200780c */ /* 0x000fc80003f04070 */
[----:B------:R-:W-:-:S04]  /*8320*/  SEL R0, R0, 0x7c, P0 ;  /* 0x0000007c00007807 */ /* 0x000fc80000000000 */
.L_x_9680:
[----:B------:R-:W-:Y:S05]  /*8330*/  BSYNC B0 ;  /* 0x0000000000007941 */ /* 0x000fea0003800000 */
.L_x_9678:
[----:B------:R-:W-:-:S04]  /*8340*/  LOP3.LUT R2, R3, 0x80000000, RZ, 0xc0, !PT ;  /* 0x8000000003027812 */ /* 0x000fc800078ec0ff */
[----:B------:R-:W-:-:S04]  /*8350*/  SHF.R.U32.HI R3, RZ, 0x18, R2 ;  /* 0x00000018ff037819 */ /* 0x000fc80000011602 */
[----:B------:R-:W-:-:S05]  /*8360*/  LOP3.LUT R3, R0, R3, RZ, 0xfc, !PT ;  /* 0x0000000300037212 */ /* 0x000fca00078efcff */
[----:B------:R0:W-:Y:S01]  /*8370*/  STG.E.U8 [R16.64], R3 ;  /* 0x0000000310007986 */ /* 0x0001e2000c101124 */
[----:B------:R-:W-:Y:S05]  /*8380*/  BRA `(.L_x_9664) ;  /* 0x0000076000007947 */ /* 0x000fea0003800000 */
.L_x_9674:
[----:B------:R-:W0:Y:S01]  /*8390*/  F2F.F32.F64 R0, R4 ;  /* 0x0000000400007310 */ /* 0x000e220000301000 */
[----:B------:R-:W0:-:S14]  /*83a0*/  DSETP.GEU.AND P0, PT, |R4|, c[0x2][0x0], PT ;  /* 0x008000000400762a */ /* 0x000e1c0003f0e200 */
[----:B0-----:R-:W-:-:S05]  /*83b0*/  @!P0 FMUL R0, R0, 1.175494350822287508e-38 ;  /* 0x0080000000008820 */ /* 0x001fca0000400000 */
[----:B------:R-:W-:-:S05]  /*83c0*/  F2FP.BF16.PACK_AB R0, RZ, R0 ;  /* 0x00000000ff00723e */ /* 0x000fca00000010ff */
[----:B------:R0:W-:Y:S01]  /*83d0*/  STG.E.U16 [R16.64], R0 ;  /* 0x0000000010007986 */ /* 0x0001e2000c101524 */
[----:B------:R-:W-:Y:S05]  /*83e0*/  BRA `(.L_x_9664) ;  /* 0x0000070000007947 */ /* 0x000fea0003800000 */
.L_x_9671:
        /* <DEDUP_REMOVED lines=11> */
.L_x_9683:
        /* <DEDUP_REMOVED lines=19> */
.L_x_9686:
[----:B------:R-:W-:-:S04]  /*85d0*/  LOP3.LUT R2, R3, 0x80000000, RZ, 0xc0, !PT ;  /* 0x8000000003027812 */ /* 0x000fc800078ec0ff */
[----:B------:R-:W-:-:S04]  /*85e0*/  SHF.R.U32.HI R3, RZ, 0x18, R2 ;  /* 0x00000018ff037819 */ /* 0x000fc80000011602 */
[----:B------:R-:W-:-:S04]  /*85f0*/  LOP3.LUT R0, R0, R3, RZ, 0xfc, !PT ;  /* 0x0000000300007212 */ /* 0x000fc800078efcff */
[----:B------:R-:W-:Y:S02]  /*8600*/  PRMT R8, R0, 0x7610, R8 ;  /* 0x0000761000087816 */ /* 0x000fe40000000008 */
.L_x_9685:
[----:B------:R-:W-:Y:S05]  /*8610*/  BSYNC B0 ;  /* 0x0000000000007941 */ /* 0x000fea0003800000 */
.L_x_9684:
[----:B------:R0:W-:Y:S01]  /*8620*/  STG.E.U8 [R16.64], R8 ;  /* 0x0000000810007986 */ /* 0x0001e2000c101124 */
[----:B------:R-:W-:Y:S05]  /*8630*/  BRA `(.L_x_9664) ;  /* 0x000004b000007947 */ /* 0x000fea0003800000 */
.L_x_9682:
        /* <DEDUP_REMOVED lines=19> */
.L_x_9689:
[----:B------:R-:W-:-:S04]  /*8770*/  LOP3.LUT R2, R3, 0x80000000, RZ, 0xc0, !PT ;  /* 0x8000000003027812 */ /* 0x000fc800078ec0ff */
[----:B------:R-:W-:-:S04]  /*8780*/  SHF.R.U32.HI R3, RZ, 0x18, R2 ;  /* 0x00000018ff037819 */ /* 0x000fc80000011602 */
[----:B------:R-:W-:-:S04]  /*8790*/  LOP3.LUT R0, R0, R3, RZ, 0xfc, !PT ;  /* 0x0000000300007212 */ /* 0x000fc800078efcff */
[----:B------:R-:W-:Y:S02]  /*87a0*/  PRMT R8, R0, 0x7610, R8 ;  /* 0x0000761000087816 */ /* 0x000fe40000000008 */
.L_x_9688:
[----:B------:R-:W-:Y:S05]  /*87b0*/  BSYNC B0 ;  /* 0x0000000000007941 */ /* 0x000fea0003800000 */
.L_x_9687:
[----:B------:R0:W-:Y:S01]  /*87c0*/  STG.E.U8 [R16.64], R8 ;  /* 0x0000000810007986 */ /* 0x0001e2000c101124 */
[----:B------:R-:W-:Y:S05]  /*87d0*/  BRA `(.L_x_9664) ;  /* 0x0000031000007947 */ /* 0x000fea0003800000 */
.L_x_9681:
        /* <DEDUP_REMOVED lines=24> */
.L_x_9663:
        /* <DEDUP_REMOVED lines=20> */
.L_x_9691:
[----:B------:R-:W0:Y:S02]  /*8aa0*/  F2I.U64.F64.TRUNC R4, R4 ;  /* 0x0000000400047311 */ /* 0x000e24000030d800 */
[----:B0-----:R0:W-:Y:S01]  /*8ab0*/  STG.E.64 [R16.64], R4 ;  /* 0x0000000410007986 */ /* 0x0011e2000c101b24 */
[----:B------:R-:W-:Y:S05]  /*8ac0*/  BRA `(.L_x_9664) ;  /* 0x0000002000007947 */ /* 0x000fea0003800000 */
.L_x_9690:
[----:B------:R-:W0:Y:S02]  /*8ad0*/  F2I.U32.F64.TRUNC R5, R4 ;  /* 0x0000000400057311 */ /* 0x000e24000030d000 */
[----:B0-----:R0:W-:Y:S02]  /*8ae0*/  STG.E [R16.64], R5 ;  /* 0x0000000510007986 */ /* 0x0011e4000c101924 */
.L_x_9664:
[----:B------:R-:W-:Y:S02]  /*8af0*/  IADD3 R19, R19, 0x80, RZ ;  /* 0x0000008013137810 */ /* 0x000fe40007ffe0ff */
.L_x_9559:
[----:B------:R-:W-:Y:S05]  /*8b00*/  BSYNC B6 ;  /* 0x0000000000067941 */ /* 0x000fea0003800000 */
.L_x_9558:
        /* <DEDUP_REMOVED lines=230> */
.L_x_9692:
        /* <DEDUP_REMOVED lines=19> */
.L_x_9696:
[----:B------:R-:W2:Y:S02]  /*9aa0*/  LDG.E.U8 R2, [R4.64] ;  /* 0x0000002404027981 */ /* 0x000ea4000c1e1100 */
[----:B--2---:R-:W0:Y:S01]  /*9ab0*/  I2F.F64.U16 R2, R2 ;  /* 0x0000000200027312 */ /* 0x004e220000101800 */
[----:B------:R-:W-:Y:S05]  /*9ac0*/  BRA `(.L_x_9698) ;  /* 0x00000df000007947 */ /* 0x000fea0003800000 */
.L_x_9695:
        /* <DEDUP_REMOVED lines=9> */
.L_x_9700:
[----:B------:R-:W2:Y:S02]  /*9b60*/  LDG.E R2, [R4.64] ;  /* 0x0000002404027981 */ /* 0x000ea4000c1e1900 */
[----:B--2---:R-:W0:Y:S01]  /*9b70*/  I2F.F64 R2, R2 ;  /* 0x0000000200027312 */ /* 0x004e220000201c00 */
[----:B------:R-:W-:Y:S05]  /*9b80*/  BRA `(.L_x_9698) ;  /* 0x00000d3000007947 */ /* 0x000fea0003800000 */
.L_x_9699:
[----:B------:R-:W2:Y:S02]  /*9b90*/  LDG.E.U16 R2, [R4.64] ;  /* 0x0000002404027981 */ /* 0x000ea4000c1e1500 */
[----:B--2---:R-:W0:Y:S01]  /*9ba0*/  I2F.F64.S16 R2, R2 ;  /* 0x0000000200027312 */ /* 0x004e220000101c00 */
[----:B------:R-:W-:Y:S05]  /*9bb0*/  BRA `(.L_x_9698) ;  /* 0x00000d0000007947 */ /* 0x000fea0003800000 */
.L_x_9694:
        /* <DEDUP_REMOVED lines=10> */
.L_x_9702:
[----:B------:R-:W2:Y:S02]  /*9c60*/  LDG.E.U16 R0, [R4.64] ;  /* 0x0000002404007981 */ /* 0x000ea4000c1e1500 */
[----:B--2---:R-:W-:-:S05]  /*9c70*/  HADD2.F32 R0, -RZ, R0.H0_H0 ;  /* 0x20000000ff007230 */ /* 0x004fca0000004100 */
[----:B------:R-:W-:-:S04]  /*9c80*/  FMUL.FTZ R0, R0, 1 ;  /* 0x3f80000000007820 */ /* 0x000fc80000410000 */
[----:B------:R0:W1:Y:S01]  /*9c90*/  F2F.F64.F32 R2, R0 ;  /* 0x0000000000027310 */ /* 0x0000620000201800 */
[----:B------:R-:W-:Y:S05]  /*9ca0*/  BRA `(.L_x_9698) ;  /* 0x00000c1000007947 */ /* 0x000fea0003800000 */
.L_x_9701:
        /* <DEDUP_REMOVED lines=10> */
.L_x_9704:
[----:B------:R-:W2:Y:S02]  /*9d50*/  LDG.E.U16 R4, [R4.64] ;  /* 0x0000002404047981 */ /* 0x000ea4000c1e1500 */
[----:B--2---:R-:W-:-:S05]  /*9d60*/  HADD2.F32 R0, -RZ, R4.H0_H0 ;  /* 0x20000004ff007230 */ /* 0x004fca0000004100 */
[----:B------:R-:W-:-:S04]  /*9d70*/  FMUL.FTZ R0, R0, 1 ;  /* 0x3f80000000007820 */ /* 0x000fc80000410000 */
[----:B------:R0:W1:Y:S01]  /*9d80*/  F2F.F64.F32 R2, R0 ;  /* 0x0000000000027310 */ /* 0x0000620000201800 */
[----:B------:R-:W-:Y:S05]  /*9d90*/  BRA `(.L_x_9698) ;  /* 0x00000b2000007947 */ /* 0x000fea0003800000 */
.L_x_9703:
[----:B------:R0:W5:Y:S01]  /*9da0*/  LDG.E.64 R2, [R4.64] ;  /* 0x0000002404027981 */ /* 0x000162000c1e1b00 */
[----:B------:R-:W-:Y:S05]  /*9db0*/  BRA `(.L_x_9698) ;  /* 0x00000b0000007947 */ /* 0x000fea0003800000 */
.L_x_9693:
        /* <DEDUP_REMOVED lines=13> */
.L_x_9707:
[----:B------:R0:W5:Y:S01]  /*9e90*/  LDG.E.64 R2, [R4.64] ;  /* 0x0000002404027981 */ /* 0x000162000c1e1b00 */
[----:B------:R-:W-:Y:S05]  /*9ea0*/  BRA `(.L_x_9698) ;  /* 0x00000a1000007947 */ /* 0x000fea0003800000 */
.L_x_9706:
        /* <DEDUP_REMOVED lines=28> */
.L_x_9709:
        /* <DEDUP_REMOVED lines=15> */
.L_x_9708:
[----:B------:R-:W2:Y:S02]  /*a160*/  LDG.E.U16 R0, [R4.64] ;  /* 0x0000002404007981 */ /* 0x000ea4000c1e1500 */
[----:B--2---:R-:W-:-:S05]  /*a170*/  PRMT R0, RZ, 0x5410, R0 ;  /* 0x00005410ff007816 */ /* 0x004fca0000000000 */
[----:B------:R-:W-:-:S04]  /*a180*/  FMUL.FTZ R0, R0, 1 ;  /* 0x3f80000000007820 */ /* 0x000fc80000410000 */
[----:B------:R0:W1:Y:S01]  /*a190*/  F2F.F64.F32 R2, R0 ;  /* 0x0000000000027310 */ /* 0x0000620000201800 */
[----:B------:R-:W-:Y:S05]  /*a1a0*/  BRA `(.L_x_9698) ;  /* 0x0000071000007947 */ /* 0x000fea0003800000 */
.L_x_9705:
        /* <DEDUP_REMOVED lines=11> */
.L_x_9712:
        /* <DEDUP_REMOVED lines=21> */
.L_x_9716:
[----:B------:R-:W-:Y:S05]  /*a3b0*/  BSYNC B1 ;  /* 0x0000000000017941 */ /* 0x000fea0003800000 */
.L_x_9715:
[----:B------:R-:W-:Y:S01]  /*a3c0*/  LEA R3, R0, 0x3b800000, 0x17 ;  /* 0x3b80000000037811 */ /* 0x000fe200078eb8ff */
[----:B------:R-:W-:-:S05]  /*a3d0*/  IMAD.SHL.U32 R0, R2, 0x100000, RZ ;  /* 0x0010000002007824 */ /* 0x000fca00078e00ff */
[----:B------:R-:W-:Y:S02]  /*a3e0*/  LOP3.LUT R0, R3, R0, R4, 0xfe, !PT ;  /* 0x0000000003007212 */ /* 0x000fe400078efe04 */
.L_x_9714:
[----:B------:R-:W-:Y:S05]  /*a3f0*/  BSYNC B0 ;  /* 0x0000000000007941 */ /* 0x000fea0003800000 */
.L_x_9713:
[----:B------:R-:W-:-:S04]  /*a400*/  FMUL.FTZ R0, R0, 1 ;  /* 0x3f80000000007820 */ /* 0x000fc80000410000 */
[----:B------:R0:W1:Y:S01]  /*a410*/  F2F.F64.F32 R2, R0 ;  /* 0x0000000000027310 */ /* 0x0000620000201800 */
[----:B------:R-:W-:Y:S05]  /*a420*/  BRA `(.L_x_9698) ;  /* 0x0000049000007947 */ /* 0x000fea0003800000 */
.L_x_9711:
        /* <DEDUP_REMOVED lines=21> */
.L_x_9720:
[----:B------:R-:W-:Y:S05]  /*a580*/  BSYNC B1 ;  /* 0x0000000000017941 */ /* 0x000fea0003800000 */
.L_x_9719:
[----:B------:R-:W-:Y:S01]  /*a590*/  LEA R3, R0, 0x37800000, 0x17 ;  /* 0x3780000000037811 */ /* 0x000fe200078eb8ff */
[----:B------:R-:W-:-:S05]  /*a5a0*/  IMAD.SHL.U32 R0, R2, 0x200000, RZ ;  /* 0x0020000002007824 */ /* 0x000fca00078e00ff */
[----:B------:R-:W-:Y:S02]  /*a5b0*/  LOP3.LUT R0, R3, R0, R4, 0xfe, !PT ;  /* 0x0000000003007212 */ /* 0x000fe400078efe04 */
.L_x_9718:
[----:B------:R-:W-:Y:S05]  /*a5c0*/  BSYNC B0 ;  /* 0x0000000000007941 */ /* 0x000fea0003800000 */
.L_x_9717:
[----:B------:R-:W-:-:S04]  /*a5d0*/  FMUL.FTZ R0, R0, 1 ;  /* 0x3f80000000007820 */ /* 0x000fc80000410000 */
[----:B------:R0:W1:Y:S01]  /*a5e0*/  F2F.F64.F32 R2, R0 ;  /* 0x0000000000027310 */ /* 0x0000620000201800 */
[----:B------:R-:W-:Y:S05]  /*a5f0*/  BRA `(.L_x_9698) ;  /* 0x000002c000007947 */ /* 0x000fea0003800000 */
.L_x_9710:
        /* <DEDUP_REMOVED lines=14> */
.L_x_9724:
[----:B------:R-:W-:Y:S05]  /*a6e0*/  BSYNC B0 ;  /* 0x0000000000007941 */ /* 0x000fea0003800000 */
.L_x_9723:
[----:B------:R-:W-:-:S04]  /*a6f0*/  FMUL.FTZ R0, R0, 1 ;  /* 0x3f80000000007820 */ /* 0x000fc80000410000 */
[----:B------:R0:W1:Y:S01]  /*a700*/  F2F.F64.F32 R2, R0 ;  /* 0x0000000000027310 */ /* 0x0000620000201800 */
[----:B------:R-:W-:Y:S05]  /*a710*/  BRA `(.L_x_9698) ;  /* 0x000001a000007947 */ /* 0x000fea0003800000 */
.L_x_9697:
        /* <DEDUP_REMOVED lines=21> */
.L_x_9722:
[----:B------:R-:W2:Y:S02]  /*a870*/  LDG.E.64 R2, [R4.64] ;  /* 0x0000002404027981 */ /* 0x000ea4000c1e1b00 */
[----:B--2---:R-:W0:Y:S01]  /*a880*/  I2F.F64.U64 R2, R2 ;  /* 0x0000000200027312 */ /* 0x004e220000301800 */
[----:B------:R-:W-:Y:S05]  /*a890*/  BRA `(.L_x_9698) ;  /* 0x0000002000007947 */ /* 0x000fea0003800000 */
.L_x_9721:
[----:B------:R-:W2:Y:S02]  /*a8a0*/  LDG.E R2, [R4.64] ;  /* 0x0000002404027981 */ /* 0x000ea4000c1e1900 */
[----:B--2---:R-:W0:Y:S02]  /*a8b0*/  I2F.F64.U32 R2, R2 ;  /* 0x0000000200027312 */ /* 0x004e240000201800 */
.L_x_9698:
        /* <DEDUP_REMOVED lines=21> */
.L_x_9728:
[----:B------:R-:W0:Y:S02]  /*aa10*/  F2I.S64.F64.TRUNC R4, R4 ;  /* 0x0000000400047311 */ /* 0x000e24000030d900 */
[----:B0-----:R-:W-:-:S05]  /*aa20*/  IMAD.MOV.U32 R3, RZ, RZ, R4 ;  /* 0x000000ffff037224 */ /* 0x001fca00078e0004 */
[----:B------:R-:W-:Y:S01]  /*aa30*/  STG.E.U8 [R16.64], R3 ;  /* 0x0000000310007986 */ /* 0x000fe2000c101124 */
[----:B------:R-:W-:Y:S05]  /*aa40*/  EXIT ;  /* 0x000000000000794d */ /* 0x000fea0003800000 */
.L_x_9727:
        /* <DEDUP_REMOVED lines=9> */
.L_x_9731:
[----:B------:R-:W0:Y:S02]  /*aae0*/  F2I.F64.TRUNC R5, R4 ;  /* 0x0000000400057311 */ /* 0x000e24000030d100 */
[----:B0-----:R-:W-:Y:S01]  /*aaf0*/  STG.E [R16.64], R5 ;  /* 0x0000000510007986 */ /* 0x001fe2000c101924 */
[----:B------:R-:W-:Y:S05]  /*ab00*/  EXIT ;  /* 0x000000000000794d */ /* 0x000fea0003800000 */
.L_x_9730:
[----:B------:R-:W0:Y:S02]  /*ab10*/  F2I.F64.TRUNC R5, R4 ;  /* 0x0000000400057311 */ /* 0x000e24000030d100 */
[----:B0-----:R-:W-:Y:S01]  /*ab20*/  STG.E.U16 [R16.64], R5 ;  /* 0x0000000510007986 */ /* 0x001fe2000c101524 */
[----:B------:R-:W-:Y:S05]  /*ab30*/  EXIT ;  /* 0x000000000000794d */ /* 0x000fea0003800000 */
.L_x_9726:
        /* <DEDUP_REMOVED lines=11> */
.L_x_9733:
[----:B------:R-:W0:Y:S01]  /*abf0*/  F2F.F32.F64 R0, R4 ;  /* 0x0000000400007310 */ /* 0x000e220000301000 */
[----:B------:R-:W0:-:S14]  /*ac00*/  DSETP.GEU.AND P0, PT, |R4|, c[0x2][0x0], PT ;  /* 0x008000000400762a */ /* 0x000e1c0003f0e200 */
[----:B0-----:R-:W-:-:S05]  /*ac10*/  @!P0 FMUL R0, R0, 1.175494350822287508e-38 ;  /* 0x0080000000008820 */ /* 0x001fca0000400000 */
[----:B------:R-:W-:-:S05]  /*ac20*/  F2FP.PACK_AB R0, RZ, R0 ;  /* 0x00000000ff00723e */ /* 0x000fca00000000ff */
[----:B------:R-:W-:Y:S01]  /*ac30*/  STG.E.U16 [R16.64], R0 ;  /* 0x0000000010007986 */ /* 0x000fe2000c101524 */
[----:B------:R-:W-:Y:S05]  /*ac40*/  EXIT ;  /* 0x000000000000794d */ /* 0x000fea0003800000 */
.L_x_9732:
        /* <DEDUP_REMOVED lines=12> */
.L_x_9735:
[----:B------:R-:W0:Y:S01]  /*ad10*/  F2F.F32.F64 R0, R4 ;  /* 0x0000000400007310 */ /* 0x000e220000301000 */
[----:B------:R-:W0:-:S14]  /*ad20*/  DSETP.GEU.AND P0, PT, |R4|, c[0x2][0x0], PT ;  /* 0x008000000400762a */ /* 0x000e1c0003f0e200 */
[----:B0-----:R-:W-:-:S05]  /*ad30*/  @!P0 FMUL R0, R0, 1.175494350822287508e-38 ;  /* 0x0080000000008820 */ /* 0x001fca0000400000 */
[----:B------:R-:W-:-:S04]  /*ad40*/  F2FP.PACK_AB R3, RZ, R0 ;  /* 0x00000000ff03723e */ /* 0x000fc800000000ff */
[----:B------:R-:W-:-:S05]  /*ad50*/  PRMT R3, R3, 0x5410, RZ ;  /* 0x0000541003037816 */ /* 0x000fca00000000ff */
[----:B------:R-:W-:Y:S01]  /*ad60*/  STG.E [R16.64], R3 ;  /* 0x0000000310007986 */ /* 0x000fe2000c101924 */
[----:B------:R-:W-:Y:S05]  /*ad70*/  EXIT ;  /* 0x000000000000794d */ /* 0x000fea0003800000 */
.L_x_9734:
[----:B------:R-:W-:Y:S01]  /*ad80*/  STG.E.64 [R16.64], R4 ;  /* 0x0000000410007986 */ /* 0x000fe2000c101b24 */
[----:B------:R-:W-:Y:S05]  /*ad90*/  EXIT ;  /* 0x000000000000794d */ /* 0x000fea0003800000 */
.L_x_9725:
        /* <DEDUP_REMOVED lines=12> */
.L_x_9738:
[----:B------:R-:W-:-:S05]  /*ae60*/  CS2R R6, SRZ ;  /* 0x0000000000067805 */ /* 0x000fca000001ff00 */
[----:B------:R-:W-:Y:S01]  /*ae70*/  STG.E.128 [R16.64], R4 ;  /* 0x0000000410007986 */ /* 0x000fe2000c101d24 */
[----:B------:R-:W-:Y:S05]  /*ae80*/  EXIT ;  /* 0x000000000000794d */ /* 0x000fea0003800000 */
.L_x_9737:
        /* <DEDUP_REMOVED lines=23> */
.L_x_9742:
[----:B------:R-:W-:Y:S05]  /*b000*/  BSYNC B0 ;  /* 0x0000000000007941 */ /* 0x000fea0003800000 */
.L_x_9741:
[----:B------:R-:W-:-:S05]  /*b010*/  LOP3.LUT R3, R0, R3, RZ, 0xfc, !PT ;  /* 0x0000000300037212 */ /* 0x000fca00078efcff */
[----:B------:R-:W-:Y:S01]  /*b020*/  STG.E.U8 [R16.64], R3 ;  /* 0x0000000310007986 */ /* 0x000fe2000c101124 */
[----:B------:R-:W-:Y:S05]  /*b030*/  EXIT ;  /* 0x000000000000794d */ /* 0x000fea0003800000 */
.L_x_9740:
        /* <DEDUP_REMOVED lines=15> */
.L_x_9744:
[----:B------:R-:W-:Y:S01]  /*b130*/  IMAD.MOV.U32 R0, RZ, RZ, 0x7f ;  /* 0x0000007fff007424 */ /* 0x000fe200078e00ff */
[----:B------:R-:W-:-:S04]  /*b140*/  ISETP.GT.U32.AND P0, PT, R2, 0x7f800000, PT ;  /* 0x7f8000000200780c */ /* 0x000fc80003f04070 */
[----:B------:R-:W-:-:S04]  /*b150*/  SEL R0, R0, 0x7c, P0 ;  /* 0x0000007c00007807 */ /* 0x000fc80000000000 */
.L_x_9745:
[----:B------:R-:W-:Y:S05]  /*b160*/  BSYNC B0 ;  /* 0x0000000000007941 */ /* 0x000fea0003800000 */
.L_x_9743:
[----:B------:R-:W-:-:S04]  /*b170*/  LOP3.LUT R2, R3, 0x80000000, RZ, 0xc0, !PT ;  /* 0x8000000003027812 */ /* 0x000fc800078ec0ff */
[----:B------:R-:W-:-:S04]  /*b180*/  SHF.R.U32.HI R3, RZ, 0x18, R2 ;  /* 0x00000018ff037819 */ /* 0x000fc80000011602 */
[----:B------:R-:W-:-:S05]  /*b190*/  LOP3.LUT R3, R0, R3, RZ, 0xfc, !PT ;  /* 0x0000000300037212 */ /* 0x000fca00078efcff */
[----:B------:R-:W-:Y:S01]  /*b1a0*/  STG.E.U8 [R16.64], R3 ;  /* 0x0000000310007986 */ /* 0x000fe2000c101124 */
[----:B------:R-:W-:Y:S05]  /*b1b0*/  EXIT ;  /* 0x000000000000794d */ /* 0x000fea0003800000 */
.L_x_9739:
[----:B------:R-:W0:Y:S01]  /*b1c0*/  F2F.F32.F64 R0, R4 ;  /* 0x0000000400007310 */ /* 0x000e220000301000 */
[----:B------:R-:W0:-:S14]  /*b1d0*/  DSETP.GEU.AND P0, PT, |R4|, c[0x2][0x0], PT ;  /* 0x008000000400762a */ /* 0x000e1c0003f0e200 */
[----:B0-----:R-:W-:-:S05]  /*b1e0*/  @!P0 FMUL R0, R0, 1.175494350822287508e-38 ;  /* 0x0080000000008820 */ /* 0x001fca0000400000 */
[----:B------:R-:W-:-:S05]  /*b1f0*/  F2FP.BF16.PACK_AB R0, RZ, R0 ;  /* 0x00000000ff00723e */ /* 0x000fca00000010ff */
[----:B------:R-:W-:Y:S01]  /*b200*/  STG.E.U16 [R16.64], R0 ;  /* 0x0000000010007986 */ /* 0x000fe2000c101524 */
[----:B------:R-:W-:Y:S05]  /*b210*/  EXIT ;  /* 0x000000000000794d */ /* 0x000fea0003800000 */
.L_x_9736:
        /* <DEDUP_REMOVED lines=11> */
.L_x_9748:
        /* <DEDUP_REMOVED lines=19> */
.L_x_9751:
[----:B------:R-:W-:-:S04]  /*b400*/  LOP3.LUT R2, R3, 0x80000000, RZ, 0xc0, !PT ;  /* 0x8000000003027812 */ /* 0x000fc800078ec0ff */
[----:B------:R-:W-:-:S04]  /*b410*/  SHF.R.U32.HI R3, RZ, 0x18, R2 ;  /* 0x00000018ff037819 */ /* 0x000fc80000011602 */
[----:B------:R-:W-:-:S04]  /*b420*/  LOP3.LUT R0, R0, R3, RZ, 0xfc, !PT ;  /* 0x0000000300007212 */ /* 0x000fc800078efcff */
[----:B------:R-:W-:Y:S02]  /*b430*/  PRMT R8, R0, 0x7610, R8 ;  /* 0x0000761000087816 */ /* 0x000fe40000000008 */
.L_x_9750:
[----:B------:R-:W-:Y:S05]  /*b440*/  BSYNC B0 ;  /* 0x0000000000007941 */ /* 0x000fea0003800000 */
.L_x_9749:
[----:B------:R-:W-:Y:S01]  /*b450*/  STG.E.U8 [R16.64], R8 ;  /* 0x0000000810007986 */ /* 0x000fe2000c101124 */
[----:B------:R-:W-:Y:S05]  /*b460*/  EXIT ;  /* 0x000000000000794d */ /* 0x000fea0003800000 */
.L_x_9747:
        /* <DEDUP_REMOVED lines=19> */
.L_x_9754:
[----:B------:R-:W-:-:S04]  /*b5a0*/  LOP3.LUT R2, R3, 0x80000000, RZ, 0xc0, !PT ;  /* 0x8000000003027812 */ /* 0x000fc800078ec0ff */
[----:B------:R-:W-:-:S04]  /*b5b0*/  SHF.R.U32.HI R3, RZ, 0x18, R2 ;  /* 0x00000018ff037819 */ /* 0x000fc80000011602 */
[----:B------:R-:W-:-:S04]  /*b5c0*/  LOP3.LUT R0, R0, R3, RZ, 0xfc, !PT ;  /* 0x0000000300007212 */ /* 0x000fc800078efcff */
[----:B------:R-:W-:Y:S02]  /*b5d0*/  PRMT R8, R0, 0x7610, R8 ;  /* 0x0000761000087816 */ /* 0x000fe40000000008 */
.L_x_9753:
[----:B------:R-:W-:Y:S05]  /*b5e0*/  BSYNC B0 ;  /* 0x0000000000007941 */ /* 0x000fea0003800000 */
.L_x_9752:
[----:B------:R-:W-:Y:S01]  /*b5f0*/  STG.E.U8 [R16.64], R8 ;  /* 0x0000000810007986 */ /* 0x000fe2000c101124 */
[----:B------:R-:W-:Y:S05]  /*b600*/  EXIT ;  /* 0x000000000000794d */ /* 0x000fea0003800000 */
.L_x_9746:
        /* <DEDUP_REMOVED lines=24> */
.L_x_9729:
        /* <DEDUP_REMOVED lines=20> */
.L_x_9756:
[----:B------:R-:W0:Y:S02]  /*b8d0*/  F2I.U64.F64.TRUNC R4, R4 ;  /* 0x0000000400047311 */ /* 0x000e24000030d800 */
[----:B0-----:R-:W-:Y:S01]  /*b8e0*/  STG.E.64 [R16.64], R4 ;  /* 0x0000000410007986 */ /* 0x001fe2000c101b24 */
[----:B------:R-:W-:Y:S05]  /*b8f0*/  EXIT ;  /* 0x000000000000794d */ /* 0x000fea0003800000 */
.L_x_9755:
[----:B------:R-:W0:Y:S02]  /*b900*/  F2I.U32.F64.TRUNC R5, R4 ;  /* 0x0000000400057311 */ /* 0x000e24000030d000 */
[----:B0-----:R-:W-:Y:S01]  /*b910*/  STG.E [R16.64], R5 ;  /* 0x0000000510007986 */ /* 0x001fe2000c101924 */
[----:B------:R-:W-:Y:S05]  /*b920*/  EXIT ;  /* 0x000000000000794d */ /* 0x000fea0003800000 */
.L_x_9757:
        /* <DEDUP_REMOVED lines=13> */
.L_x_40037:


//--------------------- .text._ZN2at6native27unrolled_elementwise_kernelINS0_13AUnaryFunctorIdddZZZNS0_16fmax_kernel_cudaERNS_18TensorIteratorBaseEENKUlvE_clEvENKUlvE_clEvEUlddE_EESt5arrayIPcLm2EELi4E23TrivialOffsetCalculatorILi1EjESD_NS0_6memory12LoadWithCastILi1EEENSE_13StoreWithCastILi1EEEEEviT_T0_T2_T3_T4_T5_ --------------------------
	.section	.text._ZN2at6native27unrolled_elementwise_kernelINS0_13AUnaryFunctorIdddZZZNS0_16fmax_kernel_cudaERNS_18TensorIteratorBaseEENKUlvE_clEvENKUlvE_clEvEUlddE_EESt5arrayIPcLm2EELi4E23TrivialOffsetCalculatorILi1EjESD_NS0_6memory12LoadWithCastILi1EEENSE_13StoreWithCastILi1EEEEEviT_T0_T2_T3_T4_T5_,"ax",@progbits
	.sectioninfo	@"SHI_REGISTERS=34"
	.align	128
        .global         _ZN2at6native27unrolled_elementwise_kernelINS0_13AUnaryFunctorIdddZZZNS0_16fmax_kernel_cudaERNS_18TensorIteratorBaseEENKUlvE_clEvENKUlvE_clEvEUlddE_EESt5arrayIPcLm2EELi4E23TrivialOffsetCalculatorILi1EjESD_NS0_6memory12LoadWithCastILi1EEENSE_13StoreWithCastILi1EEEEEviT_T0_T2_T3_T4_T5_
        .type           _ZN2at6native27unrolled_elementwise_kernelINS0_13AUnaryFunctorIdddZZZNS0_16fmax_kernel_cudaERNS_18TensorIteratorBaseEENKUlvE_clEvENKUlvE_clEvEUlddE_EESt5arrayIPcLm2EELi4E23TrivialOffsetCalculatorILi1EjESD_NS0_6memory12LoadWithCastILi1EEENSE_13StoreWithCastILi1EEEEEviT_T0_T2_T3_T4_T5_,@function
        .size           _ZN2at6native27unrolled_elementwise_kernelINS0_13AUnaryFunctorIdddZZZNS0_16fmax_kernel_cudaERNS_18TensorIteratorBaseEENKUlvE_clEvENKUlvE_clEvEUlddE_EESt5arrayIPcLm2EELi4E23TrivialOffsetCalculatorILi1EjESD_NS0_6memory12LoadWithCastILi1EEENSE_13StoreWithCastILi1EEEEEviT_T0_T2_T3_T4_T5_,(.L_x_40038 - _ZN2at6native27unrolled_elementwise_kernelINS0_13AUnaryFunctorIdddZZZNS0_16fmax_kernel_cudaERNS_18TensorIteratorBaseEENKUlvE_clEvENKUlvE_clEvEUlddE_EESt5arrayIPcLm2EELi4E23TrivialOffsetCalculatorILi1EjESD_NS0_6memory12LoadWithCastILi1EEENSE_13StoreWithCastILi1EEEEEviT_T0_T2_T3_T4_T5_)
        .other          _ZN2at6native27unrolled_elementwise_kernelINS0_13AUnaryFunctorIdddZZZNS0_16fmax_kernel_cudaERNS_18TensorIteratorBaseEENKUlvE_clEvENKUlvE_clEvEUlddE_EESt5arrayIPcLm2EELi4E23TrivialOffsetCalculatorILi1EjESD_NS0_6memory12LoadWithCastILi1EEENSE_13StoreWithCastILi1EEEEEviT_T0_T2_T3_T4_T5_,@"STO_CUDA_ENTRY STV_DEFAULT"
_ZN2at6native27unrolled_elementwise_kernelINS0_13AUnaryFunctorIdddZZZNS0_16fmax_kernel_cudaERNS_18TensorIteratorBaseEENKUlvE_clEvENKUlvE_clEvEUlddE_EESt5arrayIPcLm2EELi4E23TrivialOffsetCalculatorILi1EjESD_NS0_6memory12LoadWithCastILi1EEENSE_13StoreWithCastILi1EEEEEviT_T0_T2_T3_T4_T5_:
.text._ZN2at6native27unrolled_elementwise_kernelINS0_13AUnaryFunctorIdddZZZNS0_16fmax_kernel_cudaERNS_18TensorIteratorBaseEENKUlvE_clEvENKUlvE_clEvEUlddE_EESt5arrayIPcLm2EELi4E23TrivialOffsetCalculatorILi1EjESD_NS0_6memory12LoadWithCastILi1EEENSE_13StoreWithCastILi1EEEEEviT_T0_T2_T3_T4_T5_:
        /* <DEDUP_REMOVED lines=30> */
.L_x_9763:
[----:B------:R-:W2:Y:S02]  /*01e0*/  LDG.E.U8 R4, [R4.64] ;  /* 0x0000002404047981 */ /* 0x000ea4000c1e1100 */
[----:B--2---:R0:W1:Y:S01]  /*01f0*/  I2F.F64.U16 R30, R4 ;  /* 0x00000004001e7312 */ /* 0x0040620000101800 */
[----:B------:R-:W-:Y:S05]  /*0200*/  BRA `(.L_x_9765) ;  /* 0x00000e0000007947 */ /* 0x000fea0003800000 */
.L_x_9762:
        /* <DEDUP_REMOVED lines=9> */
.L_x_9767:
[----:B------:R-:W2:Y:S02]  /*02a0*/  LDG.E R4, [R4.64] ;  /* 0x0000002404047981 */ /* 0x000ea4000c1e1900 */
[----:B--2---:R0:W1:Y:S01]  /*02b0*/  I2F.F64 R30, R4 ;  /* 0x00000004001e7312 */ /* 0x0040620000201c00 */
[----:B------:R-:W-:Y:S05]  /*02c0*/  BRA `(.L_x_9765) ;  /* 0x00000d4000007947 */ /* 0x000fea0003800000 */
.L_x_9766:
[----:B------:R-:W2:Y:S02]  /*02d0*/  LDG.E.U16 R4, [R4.64] ;  /* 0x0000002404047981 */ /* 0x000ea4000c1e1500 */
[----:B--2---:R0:W1:Y:S01]  /*02e0*/  I2F.F64.S16 R30, R4 ;  /* 0x00000004001e7312 */ /* 0x0040620000101c00 */
[----:B------:R-:W-:Y:S05]  /*02f0*/  BRA `(.L_x_9765) ;  /* 0x00000d1000007947 */ /* 0x000fea0003800000 */
.L_x_9761:
        /* <DEDUP_REMOVED lines=10> */
.L_x_9769:
[----:B------:R-:W2:Y:S02]  /*03a0*/  LDG.E.U16 R0, [R4.64] ;  /* 0x0000002404007981 */ /* 0x000ea4000c1e1500 */
[----:B--2---:R-:W-:-:S05]  /*03b0*/  HADD2.F32 R0, -RZ, R0.H0_H0 ;  /* 0x20000000ff007230 */ /* 0x004fca0000004100 */
[----:B------:R-:W-:-:S04]  /*03c0*/  FMUL.FTZ R0, R0, 1 ;  /* 0x3f80000000007820 */ /* 0x000fc80000410000 */
[----:B------:R0:W1:Y:S01]  /*03d0*/  F2F.F64.F32 R30, R0 ;  /* 0x00000000001e7310 */ /* 0x0000620000201800 */
[----:B------:R-:W-:Y:S05]  /*03e0*/  BRA `(.L_x_9765) ;  /* 0x00000c2000007947 */ /* 0x000fea0003800000 */
.L_x_9768:
        /* <DEDUP_REMOVED lines=10> */
.L_x_9771:
[----:B------:R-:W2:Y:S02]  /*0490*/  LDG.E.U16 R4, [R4.64] ;  /* 0x0000002404047981 */ /* 0x000ea4000c1e1500 */
[----:B--2---:R-:W-:-:S05]  /*04a0*/  HADD2.F32 R0, -RZ, R4.H0_H0 ;  /* 0x20000004ff007230 */ /* 0x004fca0000004100 */
[----:B------:R-:W-:-:S04]  /*04b0*/  FMUL.FTZ R0, R0, 1 ;  /* 0x3f80000000007820 */ /* 0x000fc80000410000 */
[----:B------:R0:W1:Y:S01]  /*04c0*/  F2F.F64.F32 R30, R0 ;  /* 0x00000000001e7310 */ /* 0x0000620000201800 */
[----:B------:R-:W-:Y:S05]  /*04d0*/  BRA `(.L_x_9765) ;  /* 0x00000b3000007947 */ /* 0x000fea0003800000 */
.L_x_9770:
[----:B------:R0:W5:Y:S01]  /*04e0*/  LDG.E.64 R30, [R4.64] ;  /* 0x00000024041e7981 */ /* 0x000162000c1e1b00 */
[----:B------:R-:W-:Y:S05]  /*04f0*/  BRA `(.L_x_9765) ;  /* 0x00000b1000007947 */ /* 0x000fea0003800000 */
.L_x_9760:
        /* <DEDUP_REMOVED lines=13> */
.L_x_9774:
[----:B------:R0:W5:Y:S01]  /*05d0*/  LDG.E.64 R30, [R4.64] ;  /* 0x00000024041e7981 */ /* 0x000162000c1e1b00 */
[----:B------:R-:W-:Y:S05]  /*05e0*/  BRA `(.L_x_9765) ;  /* 0x00000a2000007947 */ /* 0x000fea0003800000 */
.L_x_9773:
        /* <DEDUP_REMOVED lines=28> */
.L_x_9776:
        /* <DEDUP_REMOVED lines=16> */
.L_x_9775:
[----:B------:R-:W2:Y:S02]  /*08b0*/  LDG.E.U16 R0, [R4.64] ;  /* 0x0000002404007981 */ /* 0x000ea4000c1e1500 */
[----:B--2---:R-:W-:-:S05]  /*08c0*/  PRMT R0, RZ, 0x5410, R0 ;  /* 0x00005410ff007816 */ /* 0x004fca0000000000 */
[----:B------:R-:W-:-:S04]  /*08d0*/  FMUL.FTZ R0, R0, 1 ;  /* 0x3f80000000007820 */ /* 0x000fc80000410000 */
[----:B------:R0:W1:Y:S01]  /*08e0*/  F2F.F64.F32 R30, R0 ;  /* 0x00000000001e7310 */ /* 0x0000620000201800 */
[----:B------:R-:W-:Y:S05]  /*08f0*/  BRA `(.L_x_9765) ;  /* 0x0000071000007947 */ /* 0x000fea0003800000 */
.L_x_9772:
        /* <DEDUP_REMOVED lines=11> */
.L_x_9779:
        /* <DEDUP_REMOVED lines=21> */
.L_x_9783:
[----:B------:R-:W-:Y:S05]  /*0b00*/  BSYNC B1 ;  /* 0x0000000000017941 */ /* 0x000fea0003800000 */
.L_x_9782:
[----:B------:R-:W-:Y:S01]  /*0b10*/  LEA R5, R0, 0x3b800000, 0x17 ;  /* 0x3b80000000057811 */ /* 0x000fe200078eb8ff */
[----:B------:R-:W-:-:S05]  /*0b20*/  IMAD.SHL.U32 R0, R3, 0x100000, RZ ;  /* 0x0010000003007824 */ /* 0x000fca00078e00ff */
[----:B------:R-:W-:Y:S02]  /*0b30*/  LOP3.LUT R0, R5, R0, R6, 0xfe, !PT ;  /* 0x0000000005007212 */ /* 0x000fe400078efe06 */
.L_x_9781:
[----:B------:R-:W-:Y:S05]  /*0b40*/  BSYNC B0 ;  /* 0x0000000000007941 */ /* 0x000fea0003800000 */
.L_x_9780:
[----:B------:R-:W-:-:S04]  /*0b50*/  FMUL.FTZ R0, R0, 1 ;  /* 0x3f80000000007820 */ /* 0x000fc80000410000 */
[----:B------:R0:W1:Y:S01]  /*0b60*/  F2F.F64.F32 R30, R0 ;  /* 0x00000000001e7310 */ /* 0x0000620000201800 */
[----:B------:R-:W-:Y:S05]  /*0b70*/  BRA `(.L_x_9765) ;  /* 0x0000049000007947 */ /* 0x000fea0003800000 */
.L_x_9778:
        /* <DEDUP_REMOVED lines=21> */
.L_x_9787:
[----:B------:R-:W-:Y:S05]  /*0cd0*/  BSYNC B1 ;  /* 0x0000000000017941 */ /* 0x000fea0003800000 */
.L_x_9786:
[----:B------:R-:W-:Y:S01]  /*0ce0*/  LEA R5, R0, 0x37800000, 0x17 ;  /* 0x3780000000057811 */ /* 0x000fe200078eb8ff */
[----:B------:R-:W-:-:S05]  /*0cf0*/  IMAD.SHL.U32 R0, R3, 0x200000, RZ ;  /* 0x0020000003007824 */ /* 0x000fca00078e00ff */
[----:B------:R-:W-:Y:S02]  /*0d00*/  LOP3.LUT R0, R5, R0, R6, 0xfe, !PT ;  /* 0x0000000005007212 */ /* 0x000fe400078efe06 */
.L_x_9785:
[----:B------:R-:W-:Y:S05]  /*0d10*/  BSYNC B0 ;  /* 0x0000000000007941 */ /* 0x000fea0003800000 */
.L_x_9784:
[----:B------:R-:W-:-:S04]  /*0d20*/  FMUL.FTZ R0, R0, 1 ;  /* 0x3f80000000007820 */ /* 0x000fc80000410000 */
[----:B------:R0:W1:Y:S01]  /*0d30*/  F2F.F64.F32 R30, R0 ;  /* 0x00000000001e7310 */ /* 0x0000620000201800 */
[----:B------:R-:W-:Y:S05]  /*0d40*/  BRA `(.L_x_9765) ;  /* 0x000002c000007947 */ /* 0x000fea0003800000 */
.L_x_9777:
        /* <DEDUP_REMOVED lines=14> */
.L_x_9791:
[----:B------:R-:W-:Y:S05]  /*0e30*/  BSYNC B0 ;  /* 0x0000000000007941 */ /* 0x000fea0003800000 */
.L_x_9790:
[----:B------:R-:W-:-:S04]  /*0e40*/  FMUL.FTZ R0, R0, 1 ;  /* 0x3f80000000007820 */ /* 0x000fc80000410000 */
[----:B------:R0:W1:Y:S01]  /*0e50*/  F2F.F64.F32 R30, R0 ;  /* 0x00000000001e7310 */ /* 0x0000620000201800 */
[----:B------:R-:W-:Y:S05]  /*0e60*/  BRA `(.L_x_9765) ;  /* 0x000001a000007947 */ /* 0x000fea0003800000 */
.L_x_9764:
        /* <DEDUP_REMOVED lines=21> */
.L_x_9789:
[----:B------:R-:W2:Y:S02]  /*0fc0*/  LDG.E.64 R30, [R4.64] ;  /* 0x00000024041e7981 */ /* 0x000ea4000c1e1b00 */
[----:B--2---:R-:W0:Y:S01]  /*0fd0*/  I2F.F64.U64 R30, R30 ;  /* 0x0000001e001e7312 */ /* 0x004e220000301800 */
[----:B------:R-:W-:Y:S05]  /*0fe0*/  BRA `(.L_x_9765) ;  /* 0x0000002000007947 */ /* 0x000fea0003800000 */
.L_x_9788:
[----:B------:R-:W2:Y:S02]  /*0ff0*/  LDG.E R4, [R4.64] ;  /* 0x0000002404047981 */ /* 0x000ea4000c1e1900 */
[----:B--2---:R0:W1:Y:S02]  /*1000*/  I2F.F64.U32 R30, R4 ;  /* 0x00000004001e7312 */ /* 0x0040640000201800 */
.L_x_9765:
[----:B------:R-:W2:Y:S02]  /*1010*/  S2R R22, SR_TID.X ;  /* 0x0000000000167919 */ /* 0x000ea40000002100 */
[----:B--2---:R-:W-:Y:S02]  /*1020*/  IADD3 R22, R22, 0x80, RZ ;  /* 0x0000008016167810 */ /* 0x004fe40007ffe0ff */
.L_x_9759:
[----:B-1----:R-:W-:Y:S05]  /*1030*/  BSYNC B6 ;  /* 0x0000000000067941 */ /* 0x002fea0003800000 */
.L_x_9758:
        /* <DEDUP_REMOVED lines=22> */
.L_x_9797:
[----:B------:R-:W2:Y:S02]  /*11a0*/  LDG.E.U8 R4, [R4.64] ;  /* 0x0000002404047981 */ /* 0x000ea4000c1e1100 */
[----:B--2---:R0:W1:Y:S01]  /*11b0*/  I2F.F64.U16 R24, R4 ;  /* 0x0000000400187312 */ /* 0x0040620000101800 */
[----:B------:R-:W-:Y:S05]  /*11c0*/  BRA `(.L_x_9799) ;  /* 0x00000df000007947 */ /* 0x000fea0003800000 */
.L_x_9796:
        /* <DEDUP_REMOVED lines=9> */
.L_x_9801:
[----:B------:R-:W2:Y:S02]  /*1260*/  LDG.E R4, [R4.64] ;  /* 0x0000002404047981 */ /* 0x000ea4000c1e1900 */
[----:B--2---:R0:W1:Y:S01]  /*1270*/  I2F.F64 R24, R4 ;  /* 0x0000000400187312 */ /* 0x0040620000201c00 */
[----:B------:R-:W-:Y:S05]  /*1280*/  BRA `(.L_x_9799) ;  /* 0x00000d3000007947 */ /* 0x000fea0003800000 */
.L_x_9800:
[----:B------:R-:W2:Y:S02]  /*1290*/  LDG.E.U16 R4, [R4.64] ;  /* 0x0000002404047981 */ /* 0x000ea4000c1e1500 */
[----:B--2---:R0:W1:Y:S01]  /*12a0*/  I2F.F64.S16 R24, R4 ;  /* 0x0000000400187312 */ /* 0x0040620000101c00 */
[----:B------:R-:W-:Y:S05]  /*12b0*/  BRA `(.L_x_9799) ;  /* 0x00000d0000007947 */ /* 0x000fea0003800000 */
.L_x_9795:
        /* <DEDUP_REMOVED lines=10> */
.L_x_9803:
[----:B------:R-:W2:Y:S02]  /*1360*/  LDG.E.U16 R0, [R4.64] ;  /* 0x0000002404007981 */ /* 0x000ea4000c1e1500 */
[----:B--2---:R-:W-:-:S05]  /*1370*/  HADD2.F32 R0, -RZ, R0.H0_H0 ;  /* 0x20000000ff007230 */ /* 0x004fca0000004100 */
[----:B------:R-:W-:-:S04]  /*1380*/  FMUL.FTZ R0, R0, 1 ;  /* 0x3f80000000007820 */ /* 0x000fc80000410000 */
[----:B------:R0:W1:Y:S01]  /*1390*/  F2F.F64.F32 R24, R0 ;  /* 0x0000000000187310 */ /* 0x0000620000201800 */
[----:B------:R-:W-:Y:S05]  /*13a0*/  BRA `(.L_x_9799) ;  /* 0x00000c1000007947 */ /* 0x000fea0003800000 */
.L_x_9802:
        /* <DEDUP_REMOVED lines=10> */
.L_x_9805:
[----:B------:R-:W2:Y:S02]  /*1450*/  LDG.E.U16 R4, [R4.64] ;  /* 0x0000002404047981 */ /* 0x000ea4000c1e1500 */
[----:B--2---:R-:W-:-:S05]  /*1460*/  HADD2.F32 R0, -RZ, R4.H0_H0 ;  /* 0x20000004ff007230 */ /* 0x004fca0000004100 */
[----:B------:R-:W-:-:S04]  /*1470*/  FMUL.FTZ R0, R0, 1 ;  /* 0x3f80000000007820 */ /* 0x000fc80000410000 */
[----:B------:R0:W1:Y:S01]  /*1480*/  F2F.F64.F32 R24, R0 ;  /* 0x0000000000187310 */ /* 0x0000620000201800 */
[----:B------:R-:W-:Y:S05]  /*1490*/  BRA `(.L_x_9799) ;  /* 0x00000b2000007947 */ /* 0x000fea0003800000 */
.L_x_9804:
[----:B------:R0:W5:Y:S01]  /*14a0*/  LDG.E.64 R24, [R4.64] ;  /* 0x0000002404187981 */ /* 0x000162000c1e1b00 */
[----:B------:R-:W-:Y:S05]  /*14b0*/  BRA `(.L_x_9799) ;  /* 0x00000b0000007947 */ /* 0x000fea0003800000 */
.L_x_9794:
        /* <DEDUP_REMOVED lines=13> */
.L_x_9808:
[----:B------:R0:W5:Y:S01]  /*1590*/  LDG.E.64 R24, [R4.64] ;  /* 0x0000002404187981 */ /* 0x000162000c1e1b00 */
[----:B------:R-:W-:Y:S05]  /*15a0*/  BRA `(.L_x_9799) ;  /* 0x00000a1000007947 */ /* 0x000fea0003800000 */
.L_x_9807:
        /* <DEDUP_REMOVED lines=28> */
.L_x_9810:
        /* <DEDUP_REMOVED lines=15> */
.L_x_9809:
[----:B------:R-:W2:Y:S02]  /*1860*/  LDG.E.U16 R0, [R4.64] ;  /* 0x0000002404007981 */ /* 0x000ea4000c1e1500 */
[----:B--2---:R-:W-:-:S05]  /*1870*/  PRMT R0, RZ, 0x5410, R0 ;  /* 0x00005410ff007816 */ /* 0x004fca0000000000 */
[----:B------:R-:W-:-:S04]  /*1880*/  FMUL.FTZ R0, R0, 1 ;  /* 0x3f80000000007820 */ /* 0x000fc80000410000 */
[----:B------:R0:W1:Y:S01]  /*1890*/  F2F.F64.F32 R24, R0 ;  /* 0x0000000000187310 */ /* 0x0000620000201800 */
[----:B------:R-:W-:Y:S05]  /*18a0*/  BRA `(.L_x_9799) ;  /* 0x0000071000007947 */ /* 0x000fea0003800000 */
.L_x_9806:
        /* <DEDUP_REMOVED lines=11> */
.L_x_9813:
        /* <DEDUP_REMOVED lines=21> */
.L_x_9817:
[----:B------:R-:W-:Y:S05]  /*1ab0*/  BSYNC B1 ;  /* 0x0000000000017941 */ /* 0x000fea0003800000 */
.L_x_9816:
[----:B------:R-:W-:Y:S01]  /*1ac0*/  LEA R5, R0, 0x3b800000, 0x17 ;  /* 0x3b80000000057811 */ /* 0x000fe200078eb8ff */
[----:B------:R-:W-:-:S05]  /*1ad0*/  IMAD.SHL.U32 R0, R3, 0x100000, RZ ;  /* 0x0010000003007824 */ /* 0x000fca00078e00ff */
[----:B------:R-:W-:Y:S02]  /*1ae0*/  LOP3.LUT R0, R5, R0, R6, 0xfe, !PT ;  /* 0x0000000005007212 */ /* 0x000fe400078efe06 */
.L_x_9815:
[----:B------:R-:W-:Y:S05]  /*1af0*/  BSYNC B0 ;  /* 0x0000000000007941 */ /* 0x000fea0003800000 */
.L_x_9814:
[----:B------:R-:W-:-:S04]  /*1b00*/  FMUL.FTZ R0, R0, 1 ;  /* 0x3f80000000007820 */ /* 0x000fc80000410000 */
[----:B------:R0:W1:Y:S01]  /*1b10*/  F2F.F64.F32 R24, R0 ;  /* 0x0000000000187310 */ /* 0x0000620000201800 */
[----:B------:R-:W-:Y:S05]  /*1b20*/  BRA `(.L_x_9799) ;  /* 0x0000049000007947 */ /* 0x000fea0003800000 */
.L_x_9812:
        /* <DEDUP_REMOVED lines=21> */
.L_x_9821:
[----:B------:R-:W-:Y:S05]  /*1c80*/  BSYNC B1 ;  /* 0x0000000000017941 */ /* 0x000fea0003800000 */
.L_x_9820:
[----:B------:R-:W-:Y:S01]  /*1c90*/  LEA R5, R0, 0x37800000, 0x17 ;  /* 0x3780000000057811 */ /* 0x000fe200078eb8ff */
[----:B------:R-:W-:-:S05]  /*1ca0*/  IMAD.SHL.U32 R0, R3, 0x200000, RZ ;  /* 0x0020000003007824 */ /* 0x000fca00078e00ff */
[----:B------:R-:W-:Y:S02]  /*1cb0*/  LOP3.LUT R0, R5, R0, R6, 0xfe, !PT ;  /* 0x0000000005007212 */ /* 0x000fe400078efe06 */
.L_x_9819:
[----:B------:R-:W-:Y:S05]  /*1cc0*/  BSYNC B0 ;  /* 0x0000000000007941 */ /* 0x000fea0003800000 */
.L_x_9818:
[----:B------:R-:W-:-:S04]  /*1cd0*/  FMUL.FTZ R0, R0, 1 ;  /* 0x3f80000000007820 */ /* 0x000fc80000410000 */
[----:B------:R0:W1:Y:S01]  /*1ce0*/  F2F.F64.F32 R24, R0 ;  /* 0x0000000000187310 */ /* 0x0000620000201800 */
[----:B------:R-:W-:Y:S05]  /*1cf0*/  BRA `(.L_x_9799) ;  /* 0x000002c000007947 */ /* 0x000fea0003800000 */
.L_x_9811:
        /* <DEDUP_REMOVED lines=14> */
.L_x_9825:
[----:B------:R-:W-:Y:S05]  /*1de0*/  BSYNC B0 ;  /* 0x0000000000007941 */ /* 0x000fea0003800000 */
.L_x_9824:
[----:B------:R-:W-:-:S04]  /*1df0*/  FMUL.FTZ R0, R0, 1 ;  /* 0x3f80000000007820 */ /* 0x000fc80000410000 */
[----:B------:R0:W1:Y:S01]  /*1e00*/  F2F.F64.F32 R24, R0 ;  /* 0x0000000000187310 */ /* 0x0000620000201800 */
[----:B------:R-:W-:Y:S05]  /*1e10*/  BRA `(.L_x_9799) ;  /* 0x000001a000007947 */ /* 0x000fea0003800000 */
.L_x_9798:
        /* <DEDUP_REMOVED lines=21> */
.L_x_9823:
[----:B------:R-:W2:Y:S02]  /*1f70*/  LDG.E.64 R24, [R4.64] ;  /* 0x0000002404187981 */ /* 0x000ea4000c1e1b00 */
[----:B--2---:R-:W0:Y:S01]  /*1f80*/  I2F.F64.U64 R24, R24 ;  /* 0x0000001800187312 */ /* 0x004e220000301800 */
[----:B------:R-:W-:Y:S05]  /*1f90*/  BRA `(.L_x_9799) ;  /* 0x0000002000007947 */ /* 0x000fea0003800000 */
.L_x_9822:
[----:B------:R-:W2:Y:S02]  /*1fa0*/  LDG.E R4, [R4.64] ;  /* 0x0000002404047981 */ /* 0x000ea4000c1e1900 */
[----:B--2---:R0:W1:Y:S02]  /*1fb0*/  I2F.F64.U32 R24, R4 ;  /* 0x0000000400187312 */ /* 0x0040640000201800 */
.L_x_9799:
[----:B------:R-:W-:-:S03]  /*1fc0*/  IADD3 R22, R22, 0x80, RZ ;  /* 0x0000008016167810 */ /* 0x000fc60007ffe0ff */
.L_x_9793:
[----:B------:R-:W-:Y:S05]  /*1fd0*/  BSYNC B6 ;  /* 0x0000000000067941 */ /* 0x000fea0003800000 */
.L_x_9792:
        /* <DEDUP_REMOVED lines=24> */
.L_x_9831:
[----:B------:R-:W2:Y:S02]  /*2160*/  LDG.E.U8 R4, [R4.64] ;  /* 0x0000002404047981 */ /* 0x000ea4000c1e1100 */
[----:B--2---:R0:W2:Y:S01]  /*2170*/  I2F.F64.U16 R28, R4 ;  /* 0x00000004001c7312 */ /* 0x0040a20000101800 */
[----:B------:R-:W-:Y:S05]  /*2180*/  BRA `(.L_x_9833) ;  /* 0x00000df000007947 */ /* 0x000fea0003800000 */
.L_x_9830:
        /* <DEDUP_REMOVED lines=9> */
.L_x_9835:
[----:B------:R-:W2:Y:S02]  /*2220*/  LDG.E R4, [R4.64] ;  /* 0x0000002404047981 */ /* 0x000ea4000c1e1900 */
[----:B--2---:R0:W2:Y:S01]  /*2230*/  I2F.F64 R28, R4 ;  /* 0x00000004001c7312 */ /* 0x0040a20000201c00 */
[----:B------:R-:W-:Y:S05]  /*2240*/  BRA `(.L_x_9833) ;  /* 0x00000d3000007947 */ /* 0x000fea0003800000 */
.L_x_9834:
[----:B------:R-:W2:Y:S02]  /*2250*/  LDG.E.U16 R4, [R4.64] ;  /* 0x0000002404047981 */ /* 0x000ea4000c1e1500 */
[----:B--2---:R0:W2:Y:S01]  /*2260*/  I2F.F64.S16 R28, R4 ;  /* 0x00000004001c7312 */ /* 0x0040a20000101c00 */
[----:B------:R-:W-:Y:S05]  /*2270*/  BRA `(.L_x_9833) ;  /* 0x00000d0000007947 */ /* 0x000fea0003800000 */
.L_x_9829:
        /* <DEDUP_REMOVED lines=10> */
.L_x_9837:
[----:B------:R-:W2:Y:S02]  /*2320*/  LDG.E.U16 R0, [R4.64] ;  /* 0x0000002404007981 */ /* 0x000ea4000c1e1500 */
[----:B--2---:R-:W-:-:S05]  /*2330*/  HADD2.F32 R0, -RZ, R0.H0_H0 ;  /* 0x20000000ff007230 */ /* 0x004fca0000004100 */
[----:B------:R-:W-:-:S04]  /*2340*/  FMUL.FTZ R0, R0, 1 ;  /* 0x3f80000000007820 */ /* 0x000fc80000410000 */
[----:B------:R0:W2:Y:S01]  /*2350*/  F2F.F64.F32 R28, R0 ;  /* 0x00000000001c7310 */ /* 0x0000a20000201800 */
[----:B------:R-:W-:Y:S05]  /*2360*/  BRA `(.L_x_9833) ;  /* 0x00000c1000007947 */ /* 0x000fea0003800000 */
.L_x_9836:
        /* <DEDUP_REMOVED lines=10> */
.L_x_9839:
[----:B------:R-:W2:Y:S02]  /*2410*/  LDG.E.U16 R4, [R4.64] ;  /* 0x0000002404047981 */ /* 0x000ea4000c1e1500 */
[----:B--2---:R-:W-:-:S05]  /*2420*/  HADD2.F32 R0, -RZ, R4.H0_H0 ;  /* 0x20000004ff007230 */ /* 0x004fca0000004100 */
[----:B------:R-:W-:-:S04]  /*2430*/  FMUL.FTZ R0, R0, 1 ;  /* 0x3f80000000007820 */ /* 0x000fc80000410000 */
[----:B------:R0:W2:Y:S01]  /*2440*/  F2F.F64.F32 R28, R0 ;  /* 0x00000000001c7310 */ /* 0x0000a20000201800 */
[----:B------:R-:W-:Y:S05]  /*2450*/  BRA `(.L_x_9833) ;  /* 0x00000b2000007947 */ /* 0x000fea0003800000 */
.L_x_9838:
[----:B------:R0:W5:Y:S01]  /*2460*/  LDG.E.64 R28, [R4.64] ;  /* 0x00000024041c7981 */ /* 0x000162000c1e1b00 */
[----:B------:R-:W-:Y:S05]  /*2470*/  BRA `(.L_x_9833) ;  /* 0x00000b0000007947 */ /* 0x000fea0003800000 */
.L_x_9828:
        /* <DEDUP_REMOVED lines=13> */
.L_x_9842:
[----:B------:R0:W5:Y:S01]  /*2550*/  LDG.E.64 R28, [R4.64] ;  /* 0x00000024041c7981 */ /* 0x000162000c1e1b00 */
[----:B------:R-:W-:Y:S05]  /*2560*/  BRA `(.L_x_9833) ;  /* 0x00000a1000007947 */ /* 0x000fea0003800000 */
.L_x_9841:
        /* <DEDUP_REMOVED lines=28> */
.L_x_9844:
        /* <DEDUP_REMOVED lines=15> */
.L_x_9843:
[----:B------:R-:W2:Y:S02]  /*2820*/  LDG.E.U16 R0, [R4.64] ;  /* 0x0000002404007981 */ /* 0x000ea4000c1e1500 */
[----:B--2---:R-:W-:-:S05]  /*2830*/  PRMT R0, RZ, 0x5410, R0 ;  /* 0x00005410ff007816 */ /* 0x004fca0000000000 */
[----:B------:R-:W-:-:S04]  /*2840*/  FMUL.FTZ R0, R0, 1 ;  /* 0x3f80000000007820 */ /* 0x000fc80000410000 */
[----:B------:R0:W2:Y:S01]  /*2850*/  F2F.F64.F32 R28, R0 ;  /* 0x00000000001c7310 */ /* 0x0000a20000201800 */
[----:B------:R-:W-:Y:S05]  /*2860*/  BRA `(.L_x_9833) ;  /* 0x0000071000007947 */ /* 0x000fea0003800000 */
.L_x_9840:
        /* <DEDUP_REMOVED lines=11> */
.L_x_9847:
        /* <DEDUP_REMOVED lines=21> */
.L_x_9851:
[----:B------:R-:W-:Y:S05]  /*2a70*/  BSYNC B1 ;  /* 0x0000000000017941 */ /* 0x000fea0003800000 */
.L_x_9850:
[----:B------:R-:W-:Y:S01]  /*2a80*/  LEA R5, R0, 0x3b800000, 0x17 ;  /* 0x3b80000000057811 */ /* 0x000fe200078eb8ff */
[----:B------:R-:W-:-:S05]  /*2a90*/  IMAD.SHL.U32 R0, R3, 0x100000, RZ ;  /* 0x0010000003007824 */ /* 0x000fca00078e00ff */
[----:B------:R-:W-:Y:S02]  /*2aa0*/  LOP3.LUT R0, R5, R0, R6, 0xfe, !PT ;  /* 0x0000000005007212 */ /* 0x000fe400078efe06 */
.L_x_9849:
[----:B------:R-:W-:Y:S05]  /*2ab0*/  BSYNC B0 ;  /* 0x0000000000007941 */ /* 0x000fea0003800000 */
.L_x_9848:
[----:B------:R-:W-:-:S04]  /*2ac0*/  FMUL.FTZ R0, R0, 1 ;  /* 0x3f80000000007820 */ /* 0x000fc80000410000 */
[----:B------:R0:W2:Y:S01]  /*2ad0*/  F2F.F64.F32 R28, R0 ;  /* 0x00000000001c7310 */ /* 0x0000a20000201800 */
[----:B------:R-:W-:Y:S05]  /*2ae0*/  BRA `(.L_x_9833) ;  /* 0x0000049000007947 */ /* 0x000fea0003800000 */
.L_x_9846:
        /* <DEDUP_REMOVED lines=21> */
.L_x_9855:
[----:B------:R-:W-:Y:S05]  /*2c40*/  BSYNC B1 ;  /* 0x0000000000017941 */ /* 0x000fea0003800000 */
.L_x_9854:
[----:B------:R-:W-:Y:S01]  /*2c50*/  LEA R5, R0, 0x37800000, 0x17 ;  /* 0x3780000000057811 */ /* 0x000fe200078eb8ff */
[----:B------:R-:W-:-:S05]  /*2c60*/  IMAD.SHL.U32 R0, R3, 0x200000, RZ ;  /* 0x0020000003007824 */ /* 0x000fca00078e00ff */
[----:B------:R-:W-:Y:S02]  /*2c70*/  LOP3.LUT R0, R5, R0, R6, 0xfe, !PT ;  /* 0x0000000005007212 */ /* 0x000fe400078efe06 */
.L_x_9853:
[----:B------:R-:W-:Y:S05]  /*2c80*/  BSYNC B0 ;  /* 0x0000000000007941 */ /* 0x000fea0003800000 */
.L_x_9852:
[----:B------:R-:W-:-:S04]  /*2c90*/  FMUL.FTZ R0, R0, 1 ;  /* 0x3f80000000007820 */ /* 0x000fc80000410000 */
[----:B------:R0:W2:Y:S01]  /*2ca0*/  F2F.F64.F32 R28, R0 ;  /* 0x00000000001c7310 */ /* 0x0000a20000201800 */
[----:B------:R-:W-:Y:S05]  /*2cb0*/  BRA `(.L_x_9833) ;  /* 0x000002c000007947 */ /* 0x000fea0003800000 */
.L_x_9845:
        /* <DEDUP_REMOVED lines=14> */
.L_x_9859:
[----:B------:R-:W-:Y:S05]  /*2da0*/  BSYNC B0 ;  /* 0x0000000000007941 */ /* 0x000fea0003800000 */
.L_x_9858:
[----:B------:R-:W-:-:S04]  /*2db0*/  FMUL.FTZ R0, R0, 1 ;  /* 0x3f80000000007820 */ /* 0x000fc80000410000 */
[----:B------:R0:W2:Y:S01]  /*2dc0*/  F2F.F64.F32 R28, R0 ;  /* 0x00000000001c7310 */ /* 0x0000a20000201800 */
[----:B------:R-:W-:Y:S05]  /*2dd0*/  BRA `(.L_x_9833) ;  /* 0x000001a000007947 */ /* 0x000fea0003800000 */
.L_x_9832:
        /* <DEDUP_REMOVED lines=21> */
.L_x_9857:
[----:B------:R-:W2:Y:S02]  /*2f30*/  LDG.E.64 R28, [R4.64] ;  /* 0x00000024041c7981 */ /* 0x000ea4000c1e1b00 */
[----:B--2---:R-:W0:Y:S01]  /*2f40*/  I2F.F64.U64 R28, R28 ;  /* 0x0000001c001c7312 */ /* 0x004e220000301800 */
[----:B------:R-:W-:Y:S05]  /*2f50*/  BRA `(.L_x_9833) ;  /* 0x0000002000007947 */ /* 0x000fea0003800000 */
.L_x_9856:
[----:B------:R-:W2:Y:S02]  /*2f60*/  LDG.E R4, [R4.64] ;  /* 0x0000002404047981 */ /* 0x000ea4000c1e1900 */
[----:B--2---:R0:W2:Y:S02]  /*2f70*/  I2F.F64.U32 R28, R4 ;  /* 0x00000004001c7312 */ /* 0x0040a40000201800 */
.L_x_9833:
[----:B------:R-:W-:-:S03]  /*2f80*/  IADD3 R22, R22, 0x80, RZ ;  /* 0x0000008016167810 */ /* 0x000fc60007ffe0ff */
.L_x_9827:
[----:B------:R-:W-:Y:S05]  /*2f90*/  BSYNC B6 ;  /* 0x0000000000067941 */ /* 0x000fea0003800000 */
.L_x_9826:
        /* <DEDUP_REMOVED lines=21> */
.L_x_9865:
[----:B------:R-:W3:Y:S02]  /*30f0*/  LDG.E.U8 R4, [R4.64] ;  /* 0x0000002404047981 */ /* 0x000ee4000c1e1100 */
[----:B---3--:R0:W3:Y:S01]  /*3100*/  I2F.F64.U16 R16, R4 ;  /* 0x0000000400107312 */ /* 0x0080e20000101800 */
[----:B------:R-:W-:Y:S05]  /*3110*/  BRA `(.L_x_9861) ;  /* 0x00000de000007947 */ /* 0x000fea0003800000 */
.L_x_9864:
        /* <DEDUP_REMOVED lines=9> */
.L_x_9868:
[----:B------:R-:W3:Y:S02]  /*31b0*/  LDG.E R4, [R4.64] ;  /* 0x0000002404047981 */ /* 0x000ee4000c1e1900 */
[----:B---3--:R0:W3:Y:S01]  /*31c0*/  I2F.F64 R16, R4 ;  /* 0x0000000400107312 */ /* 0x0080e20000201c00 */
[----:B------:R-:W-:Y:S05]  /*31d0*/  BRA `(.L_x_9861) ;  /* 0x00000d2000007947 */ /* 0x000fea0003800000 */
.L_x_9867:
[----:B------:R-:W3:Y:S02]  /*31e0*/  LDG.E.U16 R4, [R4.64] ;  /* 0x0000002404047981 */ /* 0x000ee4000c1e1500 */
[----:B---3--:R0:W3:Y:S01]  /*31f0*/  I2F.F64.S16 R16, R4 ;  /* 0x0000000400107312 */ /* 0x0080e20000101c00 */
[----:B------:R-:W-:Y:S05]  /*3200*/  BRA `(.L_x_9861) ;  /* 0x00000cf000007947 */ /* 0x000fea0003800000 */
.L_x_9863:
        /* <DEDUP_REMOVED lines=10> */
.L_x_9870:
[----:B------:R-:W3:Y:S02]  /*32b0*/  LDG.E.U16 R0, [R4.64] ;  /* 0x0000002404007981 */ /* 0x000ee4000c1e1500 */
[----:B---3--:R-:W-:-:S05]  /*32c0*/  HADD2.F32 R0, -RZ, R0.H0_H0 ;  /* 0x20000000ff007230 */ /* 0x008fca0000004100 */
[----:B------:R-:W-:-:S04]  /*32d0*/  FMUL.FTZ R0, R0, 1 ;  /* 0x3f80000000007820 */ /* 0x000fc80000410000 */
[----:B------:R0:W3:Y:S01]  /*32e0*/  F2F.F64.F32 R16, R0 ;  /* 0x0000000000107310 */ /* 0x0000e20000201800 */
[----:B------:R-:W-:Y:S05]  /*32f0*/  BRA `(.L_x_9861) ;  /* 0x00000c0000007947 */ /* 0x000fea0003800000 */
.L_x_9869:
        /* <DEDUP_REMOVED lines=10> */
.L_x_9872:
[----:B------:R-:W3:Y:S02]  /*33a0*/  LDG.E.U16 R4, [R4.64] ;  /* 0x0000002404047981 */ /* 0x000ee4000c1e1500 */
[----:B---3--:R-:W-:-:S05]  /*33b0*/  HADD2.F32 R0, -RZ, R4.H0_H0 ;  /* 0x20000004ff007230 */ /* 0x008fca0000004100 */
[----:B------:R-:W-:-:S04]  /*33c0*/  FMUL.FTZ R0, R0, 1 ;  /* 0x3f80000000007820 */ /* 0x000fc80000410000 */
[----:B------:R0:W3:Y:S01]  /*33d0*/  F2F.F64.F32 R16, R0 ;  /* 0x0000000000107310 */ /* 0x0000e20000201800 */
[----:B------:R-:W-:Y:S05]  /*33e0*/  BRA `(.L_x_9861) ;  /* 0x00000b1000007947 */ /* 0x000fea0003800000 */
.L_x_9871:
[----:B------:R0:W5:Y:S01]  /*33f0*/  LDG.E.64 R16, [R4.64] ;  /* 0x0000002404107981 */ /* 0x000162000c1e1b00 */
[----:B------:R-:W-:Y:S05]  /*3400*/  BRA `(.L_x_9861) ;  /* 0x00000af000007947 */ /* 0x000fea0003800000 */
.L_x_9862:
        /* <DEDUP_REMOVED lines=13> */
.L_x_9875:
[----:B------:R0:W5:Y:S01]  /*34e0*/  LDG.E.64 R16, [R4.64] ;  /* 0x0000002404107981 */ /* 0x000162000c1e1b00 */
[----:B------:R-:W-:Y:S05]  /*34f0*/  BRA `(.L_x_9861) ;  /* 0x00000a0000007947 */ /* 0x000fea0003800000 */
.L_x_9874:
        /* <DEDUP_REMOVED lines=28> */
.L_x_9877:
        /* <DEDUP_REMOVED lines=15> */
.L_x_9876:
[----:B------:R-:W3:Y:S02]  /*37b0*/  LDG.E.U16 R0, [R4.64] ;  /* 0x0000002404007981 */ /* 0x000ee4000c1e1500 */
[----:B---3--:R-:W-:-:S05]  /*37c0*/  PRMT R0, RZ, 0x5410, R0 ;  /* 0x00005410ff007816 */ /* 0x008fca0000000000 */
[----:B------:R-:W-:-:S04]  /*37d0*/  FMUL.FTZ R0, R0, 1 ;  /* 0x3f80000000007820 */ /* 0x000fc80000410000 */
[----:B------:R0:W3:Y:S01]  /*37e0*/  F2F.F64.F32 R16, R0 ;  /* 0x0000000000107310 */ /* 0x0000e20000201800 */
[----:B------:R-:W-:Y:S05]  /*37f0*/  BRA `(.L_x_9861) ;  /* 0x0000070000007947 */ /* 0x000fea0003800000 */
.L_x_9873:
        /* <DEDUP_REMOVED lines=11> */
.L_x_9880:
        /* <DEDUP_REMOVED lines=21> */
.L_x_9884:
[----:B------:R-:W-:Y:S05]  /*3a00*/  BSYNC B1 ;  /* 0x0000000000017941 */ /* 0x000fea0003800000 */
.L_x_9883:
[----:B------:R-:W-:Y:S01]  /*3a10*/  LEA R5, R0, 0x3b800000, 0x17 ;  /* 0x3b80000000057811 */ /* 0x000fe200078eb8ff */
[----:B------:R-:W-:-:S05]  /*3a20*/  IMAD.SHL.U32 R0, R3, 0x100000, RZ ;  /* 0x0010000003007824 */ /* 0x000fca00078e00ff */
[----:B------:R-:W-:Y:S02]  /*3a30*/  LOP3.LUT R0, R5, R0, R6, 0xfe, !PT ;  /* 0x0000000005007212 */ /* 0x000fe400078efe06 */
.L_x_9882:
[----:B------:R-:W-:Y:S05]  /*3a40*/  BSYNC B0 ;  /* 0x0000000000007941 */ /* 0x000fea0003800000 */
.L_x_9881:
[----:B------:R-:W-:-:S04]  /*3a50*/  FMUL.FTZ R0, R0, 1 ;  /* 0x3f80000000007820 */ /* 0x000fc80000410000 */
[----:B------:R0:W3:Y:S01]  /*3a60*/  F2F.F64.F32 R16, R0 ;  /* 0x0000000000107310 */ /* 0x0000e20000201800 */
[----:B------:R-:W-:Y:S05]  /*3a70*/  BRA `(.L_x_9861) ;  /* 0x0000048000007947 */ /* 0x000fea0003800000 */
.L_x_9879:
        /* <DEDUP_REMOVED lines=21> */
.L_x_9888:
[----:B------:R-:W-:Y:S05]  /*3bd0*/  BSYNC B1 ;  /* 0x0000000000017941 */ /* 0x000fea0003800000 */
.L_x_9887:
[----:B------:R-:W-:Y:S01]  /*3be0*/  LEA R5, R0, 0x37800000, 0x17 ;  /* 0x3780000000057811 */ /* 0x000fe200078eb8ff */
[----:B------:R-:W-:-:S05]  /*3bf0*/  IMAD.SHL.U32 R0, R3, 0x200000, RZ ;  /* 0x0020000003007824 */ /* 0x000fca00078e00ff */
[----:B------:R-:W-:Y:S02]  /*3c00*/  LOP3.LUT R0, R5, R0, R6, 0xfe, !PT ;  /* 0x0000000005007212 */ /* 0x000fe400078efe06 */
.L_x_9886:
[----:B------:R-:W-:Y:S05]  /*3c10*/  BSYNC B0 ;  /* 0x0000000000007941 */ /* 0x000fea0003800000 */
.L_x_9885:
[----:B------:R-:W-:-:S04]  /*3c20*/  FMUL.FTZ R0, R0, 1 ;  /* 0x3f80000000007820 */ /* 0x000fc80000410000 */
[----:B------:R0:W3:Y:S01]  /*3c30*/  F2F.F64.F32 R16, R0 ;  /* 0x0000000000107310 */ /* 0x0000e20000201800 */
[----:B------:R-:W-:Y:S05]  /*3c40*/  BRA `(.L_x_9861) ;  /* 0x000002b000007947 */ /* 0x000fea0003800000 */
.L_x_9878:
        /* <DEDUP_REMOVED lines=14> */
.L_x_9892:
[----:B------:R-:W-:Y:S05]  /*3d30*/  BSYNC B0 ;  /* 0x0000000000007941 */ /* 0x000fea0003800000 */
.L_x_9891:
[----:B------:R-:W-:-:S04]  /*3d40*/  FMUL.FTZ R0, R0, 1 ;  /* 0x3f80000000007820 */ /* 0x000fc80000410000 */
[----:B------:R0:W3:Y:S01]  /*3d50*/  F2F.F64.F32 R16, R0 ;  /* 0x0000000000107310 */ /* 0x0000e20000201800 */
[----:B------:R-:W-:Y:S05]  /*3d60*/  BRA `(.L_x_9861) ;  /* 0x0000019000007947 */ /* 0x000fea0003800000 */
.L_x_9866:
        /* <DEDUP_REMOVED lines=20> */
.L_x_9890:
[----:B------:R-:W3:Y:S02]  /*3eb0*/  LDG.E.64 R16, [R4.64] ;  /* 0x0000002404107981 */ /* 0x000ee4000c1e1b00 */
[----:B---3--:R-:W0:Y:S01]  /*3ec0*/  I2F.F64.U64 R16, R16 ;  /* 0x0000001000107312 */ /* 0x008e220000301800 */
[----:B------:R-:W-:Y:S05]  /*3ed0*/  BRA `(.L_x_9861) ;  /* 0x0000002000007947 */ /* 0x000fea0003800000 */
.L_x_9889:
[----:B------:R-:W3:Y:S02]  /*3ee0*/  LDG.E R4, [R4.64] ;  /* 0x0000002404047981 */ /* 0x000ee4000c1e1900 */
[----:B---3--:R0:W3:Y:S02]  /*3ef0*/  I2F.F64.U32 R16, R4 ;  /* 0x0000000400107312 */ /* 0x0080e40000201800 */
.L_x_9861:
[----:B------:R-:W-:Y:S05]  /*3f00*/  BSYNC B6 ;  /* 0x0000000000067941 */ /* 0x000fea0003800000 */
.L_x_9860:
        /* <DEDUP_REMOVED lines=11> */
[----:B--2--5:R-:W0:Y:S01]  /*3fc0*/  @!P3 DSETP.MAX.AND P6, P0, R28, c[0x0][0x170], PT ;  /* 0x00005c001c00b62a */ /* 0x024e2200038cf000 */
[----:B------:R-:W-:Y:S01]  /*3fd0*/  @!P3 IMAD.MOV.U32 R0, RZ, RZ, R29 ;  /* 0x000000ffff00b224 */ /* 0x000fe200078e001d */
[----:B------:R-:W-:Y:S01]  /*3fe0*/  @!P3 LOP3.LUT R3, R3, 0x80000, RZ, 0xfc, !PT ;  /* 0x000800000303b812 */ /* 0x000fe200078efcff */
[----:B---3--:R-:W-:Y:S01]  /*3ff0*/  @!P2 IMAD.MOV.U32 R4, RZ, RZ, R17 ;  /* 0x000000ffff04a224 */ /* 0x008fe200078e0011 */
[----:B------:R-:W2:Y:S01]  /*4000*/  @!P2 DSETP.MAX.AND P5, P4, R16, c[0x0][0x170], PT ;  /* 0x00005c001000a62a */ /* 0x000ea20003caf000 */
[----:B------:R-:W-:Y:S02]  /*4010*/  @!P2 LOP3.LUT R5, R5, 0x80000, RZ, 0xfc, !PT ;  /* 0x000800000505a812 */ /* 0x000fe400078efcff */
[----:B0-----:R-:W-:-:S03]  /*4020*/  @!P3 FSEL R6, R0, c[0x0][0x174], P6 ;  /* 0x00005d000006ba08 */ /* 0x001fc60003000000 */
[----:B--2---:R-:W-:Y:S02]  /*4030*/  @!P2 FSEL R0, R4, c[0x0][0x174], P5 ;  /* 0x00005d000400aa08 */ /* 0x004fe40002800000 */
[----:B------:R-:W-:Y:S02]  /*4040*/  @!P3 SEL R6, R3, R6, P0 ;  /* 0x000000060306b207 */ /* 0x000fe40000000000 */
[----:B------:R-:W-:Y:S01]  /*4050*/  @!P2 SEL R3, R5, R0, P4 ;  /* 0x000000000503a207 */ /* 0x000fe20002000000 */
[----:B-1----:R0:W1:Y:S01]  /*4060*/  @!P1 DSETP.MAX.AND P4, P0, R24, c[0x0][0x170], PT ;  /* 0x00005c001800962a */ /* 0x002062000388f000 */
        /* <DEDUP_REMOVED lines=11> */
[----:B------:R-:W0:Y:S01]  /*4120*/  @!P0 DSETP.MAX.AND P6, P5, R30, c[0x0][0x170], PT ;  /* 0x00005c001e00862a */ /* 0x000e220003dcf000 */
        /* <DEDUP_REMOVED lines=35> */
.L_x_9898:
[----:B------:R-:W0:Y:S01]  /*4360*/  F2I.S64.F64.TRUNC R4, R4 ;  /* 0x0000000400047311 */ /* 0x000e22000030d900 */
[----:B------:R-:W-:Y:S02]  /*4370*/  IMAD.MOV.U32 R22, RZ, RZ, R26 ;  /* 0x000000ffff167224 */ /* 0x000fe400078e001a */
[----:B0-----:R-:W-:-:S05]  /*4380*/  IMAD.MOV.U32 R3, RZ, RZ, R4 ;  /* 0x000000ffff037224 */ /* 0x001fca00078e0004 */
[----:B------:R0:W-:Y:S01]  /*4390*/  STG.E.U8 [R8.64], R3 ;  /* 0x0000000308007986 */ /* 0x0001e2000c101124 */
[----:B------:R-:W-:Y:S05]  /*43a0*/  BRA `(.L_x_9894) ;  /* 0x00000ff000007947 */ /* 0x000fea0003800000 */
.L_x_9897:
        /* <DEDUP_REMOVED lines=10> */
.L_x_9901:
[----:B------:R-:W0:Y:S01]  /*4450*/  F2I.F64.TRUNC R5, R4 ;  /* 0x0000000400057311 */ /* 0x000e22000030d100 */
[----:B------:R-:W-:Y:S01]  /*4460*/  IMAD.MOV.U32 R22, RZ, RZ, R26 ;  /* 0x000000ffff167224 */ /* 0x000fe200078e001a */
[----:B0-----:R0:W-:Y:S01]  /*4470*/  STG.E [R8.64], R5 ;  /* 0x0000000508007986 */ /* 0x0011e2000c101924 */
[----:B------:R-:W-:Y:S05]  /*4480*/  BRA `(.L_x_9894) ;  /* 0x00000f1000007947 */ /* 0x000fea0003800000 */
.L_x_9900:
[----:B------:R-:W0:Y:S01]  /*4490*/  F2I.F64.TRUNC R5, R4 ;  /* 0x0000000400057311 */ /* 0x000e22000030d100 */
[----:B------:R-:W-:Y:S01]  /*44a0*/  IMAD.MOV.U32 R22, RZ, RZ, R26 ;  /* 0x000000ffff167224 */ /* 0x000fe200078e001a */
[----:B0-----:R0:W-:Y:S01]  /*44b0*/  STG.E.U16 [R8.64], R5 ;  /* 0x0000000508007986 */ /* 0x0011e2000c101524 */
[----:B------:R-:W-:Y:S05]  /*44c0*/  BRA `(.L_x_9894) ;  /* 0x00000ed000007947 */ /* 0x000fea0003800000 */
.L_x_9896:
        /* <DEDUP_REMOVED lines=12> */
.L_x_9903:
[----:B------:R-:W0:Y:S01]  /*4590*/  F2F.F32.F64 R0, R4 ;  /* 0x0000000400007310 */ /* 0x000e220000301000 */
[----:B------:R-:W0:Y:S01]  /*45a0*/  DSETP.GEU.AND P0, PT, |R4|, c[0x2][0x0], PT ;  /* 0x008000000400762a */ /* 0x000e220003f0e200 */
[----:B------:R-:W-:-:S13]  /*45b0*/  IMAD.MOV.U32 R22, RZ, RZ, R26 ;  /* 0x000000ffff167224 */ /* 0x000fda00078e001a */
[----:B0-----:R-:W-:-:S05]  /*45c0*/  @!P0 FMUL R0, R0, 1.175494350822287508e-38 ;  /* 0x0080000000008820 */ /* 0x001fca0000400000 */
[----:B------:R-:W-:-:S05]  /*45d0*/  F2FP.PACK_AB R0, RZ, R0 ;  /* 0x00000000ff00723e */ /* 0x000fca00000000ff */
[----:B------:R0:W-:Y:S01]  /*45e0*/  STG.E.U16 [R8.64], R0 ;  /* 0x0000000008007986 */ /* 0x0001e2000c101524 */
[----:B------:R-:W-:Y:S05]  /*45f0*/  BRA `(.L_x_9894) ;  /* 0x00000da000007947 */ /* 0x000fea0003800000 */
.L_x_9902:
        /* <DEDUP_REMOVED lines=13> */
.L_x_9905:
        /* <DEDUP_REMOVED lines=8> */
.L_x_9904:
[----:B------:R0:W-:Y:S01]  /*4750*/  STG.E.64 [R8.64], R4 ;  /* 0x0000000408007986 */ /* 0x0001e2000c101b24 */
[----:B------:R-:W-:Y:S01]  /*4760*/  IMAD.MOV.U32 R22, RZ, RZ, R26 ;  /* 0x000000ffff167224 */ /* 0x000fe200078e001a */
[----:B------:R-:W-:Y:S05]  /*4770*/  BRA `(.L_x_9894) ;  /* 0x00000c2000007947 */ /* 0x000fea0003800000 */
.L_x_9895:
        /* <DEDUP_REMOVED lines=13> */
.L_x_9908:
[----:B------:R-:W-:Y:S01]  /*4850*/  CS2R R6, SRZ ;  /* 0x0000000000067805 */ /* 0x000fe2000001ff00 */
[----:B------:R-:W-:-:S04]  /*4860*/  IMAD.MOV.U32 R22, RZ, RZ, R26 ;  /* 0x000000ffff167224 */ /* 0x000fc800078e001a */
[----:B------:R0:W-:Y:S01]  /*4870*/  STG.E.128 [R8.64], R4 ;  /* 0x0000000408007986 */ /* 0x0001e2000c101d24 */
[----:B------:R-:W-:Y:S05]  /*4880*/  BRA `(.L_x_9894) ;  /* 0x00000b1000007947 */ /* 0x000fea0003800000 */
.L_x_9907:
        /* <DEDUP_REMOVED lines=23> */
.L_x_9912:
[----:B------:R-:W-:Y:S05]  /*4a00*/  BSYNC B0 ;  /* 0x0000000000007941 */ /* 0x000fea0003800000 */
.L_x_9911:
[----:B------:R-:W-:Y:S01]  /*4a10*/  LOP3.LUT R7, R0, R7, RZ, 0xfc, !PT ;  /* 0x0000000700077212 */ /* 0x000fe200078efcff */
[----:B------:R-:W-:-:S04]  /*4a20*/  IMAD.MOV.U32 R22, RZ, RZ, R26 ;  /* 0x000000ffff167224 */ /* 0x000fc800078e001a */
[----:B------:R0:W-:Y:S01]  /*4a30*/  STG.E.U8 [R8.64], R7 ;  /* 0x0000000708007986 */ /* 0x0001e2000c101124 */
[----:B------:R-:W-:Y:S05]  /*4a40*/  BRA `(.L_x_9894) ;  /* 0x0000095000007947 */ /* 0x000fea0003800000 */
.L_x_9910:
        /* <DEDUP_REMOVED lines=15> */
.L_x_9914:
[----:B------:R-:W-:Y:S01]  /*4b40*/  IMAD.MOV.U32 R0, RZ, RZ, 0x7f ;  /* 0x0000007fff007424 */ /* 0x000fe200078e00ff */
[----:B------:R-:W-:-:S04]  /*4b50*/  ISETP.GT.U32.AND P0, PT, R3, 0x7f800000, PT ;  /* 0x7f8000000300780c */ /* 0x000fc80003f04070 */
[----:B------:R-:W-:-:S04]  /*4b60*/  SEL R0, R0, 0x7c, P0 ;  /* 0x0000007c00007807 */ /* 0x000fc80000000000 */
.L_x_9915:
[----:B------:R-:W-:Y:S05]  /*4b70*/  BSYNC B0 ;  /* 0x0000000000007941 */ /* 0x000fea0003800000 */
.L_x_9913:
[----:B------:R-:W-:Y:S01]  /*4b80*/  LOP3.LUT R3, R7, 0x80000000, RZ, 0xc0, !PT ;  /* 0x8000000007037812 */ /* 0x000fe200078ec0ff */
[----:B------:R-:W-:-:S03]  /*4b90*/  IMAD.MOV.U32 R22, RZ, RZ, R26 ;  /* 0x000000ffff167224 */ /* 0x000fc600078e001a */
[----:B------:R-:W-:-:S04]  /*4ba0*/  SHF.R.U32.HI R3, RZ, 0x18, R3 ;  /* 0x00000018ff037819 */ /* 0x000fc80000011603 */
[----:B------:R-:W-:-:S05]  /*4bb0*/  LOP3.LUT R3, R0, R3, RZ, 0xfc, !PT ;  /* 0x0000000300037212 */ /* 0x000fca00078efcff */
[----:B------:R0:W-:Y:S01]  /*4bc0*/  STG.E.U8 [R8.64], R3 ;  /* 0x0000000308007986 */ /* 0x0001e2000c101124 */
[----:B------:R-:W-:Y:S05]  /*4bd0*/  BRA `(.L_x_9894) ;  /* 0x000007c000007947 */ /* 0x000fea0003800000 */
.L_x_9909:
[----:B------:R-:W0:Y:S01]  /*4be0*/  F2F.F32.F64 R0, R4 ;  /* 0x0000000400007310 */ /* 0x000e220000301000 */
[----:B------:R-:W0:Y:S01]  /*4bf0*/  DSETP.GEU.AND P0, PT, |R4|, c[0x2][0x0], PT ;  /* 0x008000000400762a */ /* 0x000e220003f0e200 */
[----:B------:R-:W-:-:S13]  /*4c00*/  IMAD.MOV.U32 R22, RZ, RZ, R26 ;  /* 0x000000ffff167224 */ /* 0x000fda00078e001a */
[----:B0-----:R-:W-:-:S05]  /*4c10*/  @!P0 FMUL R0, R0, 1.175494350822287508e-38 ;  /* 0x0080000000008820 */ /* 0x001fca0000400000 */
[----:B------:R-:W-:-:S05]  /*4c20*/  F2FP.BF16.PACK_AB R0, RZ, R0 ;  /* 0x00000000ff00723e */ /* 0x000fca00000010ff */
[----:B------:R0:W-:Y:S01]  /*4c30*/  STG.E.U16 [R8.64], R0 ;  /* 0x0000000008007986 */ /* 0x0001e2000c101524 */
[----:B------:R-:W-:Y:S05]  /*4c40*/  BRA `(.L_x_9894) ;  /* 0x0000075000007947 */ /* 0x000fea0003800000 */
.L_x_9906:
        /* <DEDUP_REMOVED lines=12> */
.L_x_9918:
        /* <DEDUP_REMOVED lines=19> */
.L_x_9921:
[----:B------:R-:W-:-:S04]  /*4e40*/  LOP3.LUT R0, R7, 0x80000000, RZ, 0xc0, !PT ;  /* 0x8000000007007812 */ /* 0x000fc800078ec0ff */
[----:B------:R-:W-:-:S04]  /*4e50*/  SHF.R.U32.HI R0, RZ, 0x18, R0 ;  /* 0x00000018ff007819 */ /* 0x000fc80000011600 */
[----:B------:R-:W-:Y:S02]  /*4e60*/  LOP3.LUT R0, R3, R0, RZ, 0xfc, !PT ;  /* 0x0000000003007212 */ /* 0x000fe400078efcff */
.L_x_9920:
[----:B------:R-:W-:Y:S05]  /*4e70*/  BSYNC B0 ;  /* 0x0000000000007941 */ /* 0x000fea0003800000 */
.L_x_9919:
[----:B------:R0:W-:Y:S01]  /*4e80*/  STG.E.U8 [R8.64], R0 ;  /* 0x0000000008007986 */ /* 0x0001e2000c101124 */
[----:B------:R-:W-:Y:S01]  /*4e90*/  IMAD.MOV.U32 R22, RZ, RZ, R26 ;  /* 0x000000ffff167224 */ /* 0x000fe200078e001a */
[----:B------:R-:W-:Y:S05]  /*4ea0*/  BRA `(.L_x_9894) ;  /* 0x000004f000007947 */ /* 0x000fea0003800000 */
.L_x_9917:
        /* <DEDUP_REMOVED lines=19> */
.L_x_9924:
[----:B------:R-:W-:-:S04]  /*4fe0*/  LOP3.LUT R0, R7, 0x80000000, RZ, 0xc0, !PT ;  /* 0x8000000007007812 */ /* 0x000fc800078ec0ff */
[----:B------:R-:W-:-:S04]  /*4ff0*/  SHF.R.U32.HI R0, RZ, 0x18, R0 ;  /* 0x00000018ff007819 */ /* 0x000fc80000011600 */
[----:B------:R-:W-:Y:S02]  /*5000*/  LOP3.LUT R0, R3, R0, RZ, 0xfc, !PT ;  /* 0x0000000003007212 */ /* 0x000fe400078efcff */
.L_x_9923:
[----:B------:R-:W-:Y:S05]  /*5010*/  BSYNC B0 ;  /* 0x0000000000007941 */ /* 0x000fea0003800000 */
.L_x_9922:
[----:B------:R0:W-:Y:S01]  /*5020*/  STG.E.U8 [R8.64], R0 ;  /* 0x0000000008007986 */ /* 0x0001e2000c101124 */
[----:B------:R-:W-:Y:S01]  /*5030*/  IMAD.MOV.U32 R22, RZ, RZ, R26 ;  /* 0x000000ffff167224 */ /* 0x000fe200078e001a */
[----:B------:R-:W-:Y:S05]  /*5040*/  BRA `(.L_x_9894) ;  /* 0x0000035000007947 */ /* 0x000fea0003800000 */
.L_x_9916:
        /* <DEDUP_REMOVED lines=25> */
.L_x_9899:
        /* <DEDUP_REMOVED lines=21> */
.L_x_9926:
[----:B------:R-:W0:Y:S01]  /*5330*/  F2I.U64.F64.TRUNC R4, R4 ;  /* 0x0000000400047311 */ /* 0x000e22000030d800 */
[----:B------:R-:W-:Y:S01]  /*5340*/  IMAD.MOV.U32 R22, RZ, RZ, R26 ;  /* 0x000000ffff167224 */ /* 0x000fe200078e001a */
[----:B0-----:R0:W-:Y:S01]  /*5350*/  STG.E.64 [R8.64], R4 ;  /* 0x0000000408007986 */ /* 0x0011e2000c101b24 */
[----:B------:R-:W-:Y:S05]  /*5360*/  BRA `(.L_x_9894) ;  /* 0x0000003000007947 */ /* 0x000fea0003800000 */
.L_x_9925:
[----:B------:R-:W0:Y:S01]  /*5370*/  F2I.U32.F64.TRUNC R5, R4 ;  /* 0x0000000400057311 */ /* 0x000e22000030d000 */
[----:B------:R-:W-:Y:S01]  /*5380*/  IMAD.MOV.U32 R22, RZ, RZ, R26 ;  /* 0x000000ffff167224 */ /* 0x000fe200078e001a */
[----:B0-----:R0:W-:Y:S06]  /*5390*/  STG.E [R8.64], R5 ;  /* 0x0000000508007986 */ /* 0x0011ec000c101924 */
.L_x_9894:
[----:B------:R-:W-:Y:S05]  /*53a0*/  BSYNC B6 ;  /* 0x0000000000067941 */ /* 0x000fea0003800000 */
.L_x_9893:
        /* <DEDUP_REMOVED lines=22> */
.L_x_9932:
[----:B------:R-:W0:Y:S02]  /*5510*/  F2I.S64.F64.TRUNC R28, R28 ;  /* 0x0000001c001c7311 */ /* 0x000e24000030d900 */
[----:B0-----:R-:W-:-:S05]  /*5520*/  IMAD.MOV.U32 R3, RZ, RZ, R28 ;  /* 0x000000ffff037224 */ /* 0x001fca00078e001c */
[----:B------:R0:W-:Y:S01]  /*5530*/  STG.E.U8 [R4.64], R3 ;  /* 0x0000000304007986 */ /* 0x0001e2000c101124 */
[----:B------:R-:W-:Y:S05]  /*5540*/  BRA `(.L_x_9934) ;  /* 0x00000eb000007947 */ /* 0x000fea0003800000 */
.L_x_9931:
        /* <DEDUP_REMOVED lines=9> */
.L_x_9936:
[----:B------:R-:W0:Y:S02]  /*55e0*/  F2I.F64.TRUNC R29, R28 ;  /* 0x0000001c001d7311 */ /* 0x000e24000030d100 */
[----:B0-----:R0:W-:Y:S01]  /*55f0*/  STG.E [R4.64], R29 ;  /* 0x0000001d04007986 */ /* 0x0011e2000c101924 */
[----:B------:R-:W-:Y:S05]  /*5600*/  BRA `(.L_x_9934) ;  /* 0x00000df000007947 */ /* 0x000fea0003800000 */
.L_x_9935:
[----:B------:R-:W0:Y:S02]  /*5610*/  F2I.F64.TRUNC R29, R28 ;  /* 0x0000001c001d7311 */ /* 0x000e24000030d100 */
[----:B0-----:R0:W-:Y:S01]  /*5620*/  STG.E.U16 [R4.64], R29 ;  /* 0x0000001d04007986 */ /* 0x0011e2000c101524 */
[----:B------:R-:W-:Y:S05]  /*5630*/  BRA `(.L_x_9934) ;  /* 0x00000dc000007947 */ /* 0x000fea0003800000 */
.L_x_9930:
        /* <DEDUP_REMOVED lines=11> */
.L_x_9938:
[----:B------:R-:W0:Y:S01]  /*56f0*/  F2F.F32.F64 R0, R28 ;  /* 0x0000001c00007310 */ /* 0x000e220000301000 */
[----:B------:R-:W0:-:S14]  /*5700*/  DSETP.GEU.AND P0, PT, |R28|, c[0x2][0x0], PT ;  /* 0x008000001c00762a */ /* 0x000e1c0003f0e200 */
[----:B0-----:R-:W-:-:S05]  /*5710*/  @!P0 FMUL R0, R0, 1.175494350822287508e-38 ;  /* 0x0080000000008820 */ /* 0x001fca0000400000 */
[----:B------:R-:W-:-:S05]  /*5720*/  F2FP.PACK_AB R0, RZ, R0 ;  /* 0x00000000ff00723e */ /* 0x000fca00000000ff */
[----:B------:R0:W-:Y:S01]  /*5730*/  STG.E.U16 [R4.64], R0 ;  /* 0x0000000004007986 */ /* 0x0001e2000c101524 */
[----:B------:R-:W-:Y:S05]  /*5740*/  BRA `(.L_x_9934) ;  /* 0x00000cb000007947 */ /* 0x000fea0003800000 */
.L_x_9937:
        /* <DEDUP_REMOVED lines=12> */
.L_x_9940:
[----:B------:R-:W0:Y:S01]  /*5810*/  F2F.F32.F64 R0, R28 ;  /* 0x0000001c00007310 */ /* 0x000e220000301000 */
[----:B------:R-:W0:-:S14]  /*5820*/  DSETP.GEU.AND P0, PT, |R28|, c[0x2][0x0], PT ;  /* 0x008000001c00762a */ /* 0x000e1c0003f0e200 */
[----:B0-----:R-:W-:-:S05]  /*5830*/  @!P0 FMUL R0, R0, 1.175494350822287508e-38 ;  /* 0x0080000000008820 */ /* 0x001fca0000400000 */
[----:B------:R-:W-:-:S04]  /*5840*/  F2FP.PACK_AB R3, RZ, R0 ;  /* 0x00000000ff03723e */ /* 0x000fc800000000ff */
[----:B------:R-:W-:-:S05]  /*5850*/  PRMT R3, R3, 0x5410, RZ ;  /* 0x0000541003037816 */ /* 0x000fca00000000ff */
[----:B------:R0:W-:Y:S01]  /*5860*/  STG.E [R4.64], R3 ;  /* 0x0000000304007986 */ /* 0x0001e2000c101924 */
[----:B------:R-:W-:Y:S05]  /*5870*/  BRA `(.L_x_9934) ;  /* 0x00000b8000007947 */ /* 0x000fea0003800000 */
.L_x_9939:
[----:B------:R0:W-:Y:S01]  /*5880*/  STG.E.64 [R4.64], R28 ;  /* 0x0000001c04007986 */ /* 0x0001e2000c101b24 */
[----:B------:R-:W-:Y:S05]  /*5890*/  BRA `(.L_x_9934) ;  /* 0x00000b6000007947 */ /* 0x000fea0003800000 */
.L_x_9929:
        /* <DEDUP_REMOVED lines=12> */
.L_x_9943:
[----:B------:R-:W-:-:S05]  /*5960*/  CS2R R30, SRZ ;  /* 0x00000000001e7805 */ /* 0x000fca000001ff00 */
[----:B------:R0:W-:Y:S01]  /*5970*/  STG.E.128 [R4.64], R28 ;  /* 0x0000001c04007986 */ /* 0x0001e2000c101d24 */
[----:B------:R-:W-:Y:S05]  /*5980*/  BRA `(.L_x_9934) ;  /* 0x00000a7000007947 */ /* 0x000fea0003800000 */
.L_x_9942:
        /* <DEDUP_REMOVED lines=23> */
.L_x_9947:
[----:B------:R-:W-:Y:S05]  /*5b00*/  BSYNC B0 ;  /* 0x0000000000007941 */ /* 0x000fea0003800000 */
.L_x_9946:
[----:B------:R-:W-:-:S05]  /*5b10*/  LOP3.LUT R7, R0, R7, RZ, 0xfc, !PT ;  /* 0x0000000700077212 */ /* 0x000fca00078efcff */
[----:B------:R0:W-:Y:S01]  /*5b20*/  STG.E.U8 [R4.64], R7 ;  /* 0x0000000704007986 */ /* 0x0001e2000c101124 */
[----:B------:R-:W-:Y:S05]  /*5b30*/  BRA `(.L_x_9934) ;  /* 0x000008c000007947 */ /* 0x000fea0003800000 */
.L_x_9945:
        /* <DEDUP_REMOVED lines=15> */
.L_x_9949:
[----:B------:R-:W-:Y:S01]  /*5c30*/  IMAD.MOV.U32 R0, RZ, RZ, 0x7f ;  /* 0x0000007fff007424 */ /* 0x000fe200078e00ff */
[----:B------:R-:W-:-:S04]  /*5c40*/  ISETP.GT.U32.AND P0, PT, R3, 0x7f800000, PT ;  /* 0x7f8000000300780c */ /* 0x000fc80003f04070 */
[----:B------:R-:W-:-:S04]  /*5c50*/  SEL R0, R0, 0x7c, P0 ;  /* 0x0000007c00007807 */ /* 0x000fc80000000000 */
.L_x_9950:
[----:B------:R-:W-:Y:S05]  /*5c60*/  BSYNC B0 ;  /* 0x0000000000007941 */ /* 0x000fea0003800000 */
.L_x_9948:
[----:B------:R-:W-:-:S04]  /*5c70*/  LOP3.LUT R3, R7, 0x80000000, RZ, 0xc0, !PT ;  /* 0x8000000007037812 */ /* 0x000fc800078ec0ff */
[----:B------:R-:W-:-:S04]  /*5c80*/  SHF.R.U32.HI R3, RZ, 0x18, R3 ;  /* 0x00000018ff037819 */ /* 0x000fc80000011603 */
[----:B------:R-:W-:-:S05]  /*5c90*/  LOP3.LUT R3, R0, R3, RZ, 0xfc, !PT ;  /* 0x0000000300037212 */ /* 0x000fca00078efcff */
[----:B------:R0:W-:Y:S01]  /*5ca0*/  STG.E.U8 [R4.64], R3 ;  /* 0x0000000304007986 */ /* 0x0001e2000c101124 */
[----:B------:R-:W-:Y:S05]  /*5cb0*/  BRA `(.L_x_9934) ;  /* 0x0000074000007947 */ /* 0x000fea0003800000 */
.L_x_9944:
[----:B------:R-:W0:Y:S01]  /*5cc0*/  F2F.F32.F64 R0, R28 ;  /* 0x0000001c00007310 */ /* 0x000e220000301000 */
[----:B------:R-:W0:-:S14]  /*5cd0*/  DSETP.GEU.AND P0, PT, |R28|, c[0x2][0x0], PT ;  /* 0x008000001c00762a */ /* 0x000e1c0003f0e200 */
[----:B0-----:R-:W-:-:S05]  /*5ce0*/  @!P0 FMUL R0, R0, 1.175494350822287508e-38 ;  /* 0x0080000000008820 */ /* 0x001fca0000400000 */
[----:B------:R-:W-:-:S05]  /*5cf0*/  F2FP.BF16.PACK_AB R0, RZ, R0 ;  /* 0x00000000ff00723e */ /* 0x000fca00000010ff */
[----:B------:R0:W-:Y:S01]  /*5d00*/  STG.E.U16 [R4.64], R0 ;  /* 0x0000000004007986 */ /* 0x0001e2000c101524 */
[----:B------:R-:W-:Y:S05]  /*5d10*/  BRA `(.L_x_9934) ;  /* 0x000006e000007947 */ /* 0x000fea0003800000 */
.L_x_9941:
        /* <DEDUP_REMOVED lines=11> */
.L_x_9953:
        /* <DEDUP_REMOVED lines=19> */
.L_x_9956:
[----:B------:R-:W-:-:S04]  /*5f00*/  LOP3.LUT R0, R7, 0x80000000, RZ, 0xc0, !PT ;  /* 0x8000000007007812 */ /* 0x000fc800078ec0ff */
[----:B------:R-:W-:-:S04]  /*5f10*/  SHF.R.U32.HI R0, RZ, 0x18, R0 ;  /* 0x00000018ff007819 */ /* 0x000fc80000011600 */
[----:B------:R-:W-:Y:S02]  /*5f20*/  LOP3.LUT R0, R3, R0, RZ, 0xfc, !PT ;  /* 0x0000000003007212 */ /* 0x000fe400078efcff */
.L_x_9955:
[----:B------:R-:W-:Y:S05]  /*5f30*/  BSYNC B0 ;  /* 0x0000000000007941 */ /* 0x000fea0003800000 */
.L_x_9954:
[----:B------:R0:W-:Y:S01]  /*5f40*/  STG.E.U8 [R4.64], R0 ;  /* 0x0000000004007986 */ /* 0x0001e2000c101124 */
[----:B------:R-:W-:Y:S05]  /*5f50*/  BRA `(.L_x_9934) ;  /* 0x000004a000007947 */ /* 0x000fea0003800000 */
.L_x_9952:
        /* <DEDUP_REMOVED lines=19> */
.L_x_9959:
[----:B------:R-:W-:-:S04]  /*6090*/  LOP3.LUT R0, R7, 0x80000000, RZ, 0xc0, !PT ;  /* 0x8000000007007812 */ /* 0x000fc800078ec0ff */
[----:B------:R-:W-:-:S04]  /*60a0*/  SHF.R.U32.HI R0, RZ, 0x18, R0 ;  /* 0x00000018ff007819 */ /* 0x000fc80000011600 */
[----:B------:R-:W-:Y:S02]  /*60b0*/  LOP3.LUT R0, R3, R0, RZ, 0xfc, !PT ;  /* 0x0000000003007212 */ /* 0x000fe400078efcff */
.L_x_9958:
[----:B------:R-:W-:Y:S05]  /*60c0*/  BSYNC B0 ;  /* 0x0000000000007941 */ /* 0x000fea0003800000 */
.L_x_9957:
[----:B------:R0:W-:Y:S01]  /*60d0*/  STG.E.U8 [R4.64], R0 ;  /* 0x0000000004007986 */ /* 0x0001e2000c101124 */
[----:B------:R-:W-:Y:S05]  /*60e0*/  BRA `(.L_x_9934) ;  /* 0x0000031000007947 */ /* 0x000fea0003800000 */
.L_x_9951:
        /* <DEDUP_REMOVED lines=24> */
.L_x_9933:
        /* <DEDUP_REMOVED lines=20> */
.L_x_9961:
[----:B------:R-:W0:Y:S02]  /*63b0*/  F2I.U64.F64.TRUNC R28, R28 ;  /* 0x0000001c001c7311 */ /* 0x000e24000030d800 */
[----:B0-----:R0:W-:Y:S01]  /*63c0*/  STG.E.64 [R4.64], R28 ;  /* 0x0000001c04007986 */ /* 0x0011e2000c101b24 */
[----:B------:R-:W-:Y:S05]  /*63d0*/  BRA `(.L_x_9934) ;  /* 0x0000002000007947 */ /* 0x000fea0003800000 */
.L_x_9960:
[----:B------:R-:W0:Y:S02]  /*63e0*/  F2I.U32.F64.TRUNC R29, R28 ;  /* 0x0000001c001d7311 */ /* 0x000e24000030d000 */
[----:B0-----:R0:W-:Y:S02]  /*63f0*/  STG.E [R4.64], R29 ;  /* 0x0000001d04007986 */ /* 0x0011e4000c101924 */
.L_x_9934:
        /* <DEDUP_REMOVED lines=22> */
.L_x_9965:
[----:B------:R-:W0:Y:S02]  /*6560*/  F2I.S64.F64.TRUNC R24, R24 ;  /* 0x0000001800187311 */ /* 0x000e24000030d900 */
[----:B0-----:R-:W-:-:S05]  /*6570*/  IMAD.MOV.U32 R3, RZ, RZ, R24 ;  /* 0x000000ffff037224 */ /* 0x001fca00078e0018 */
[----:B------:R0:W-:Y:S01]  /*6580*/  STG.E.U8 [R4.64], R3 ;  /* 0x0000000304007986 */ /* 0x0001e2000c101124 */
[----:B------:R-:W-:Y:S05]  /*6590*/  BRA `(.L_x_9967) ;  /* 0x00000eb000007947 */ /* 0x000fea0003800000 */
.L_x_9964:
        /* <DEDUP_REMOVED lines=9> */
.L_x_9969:
[----:B------:R-:W0:Y:S02]  /*6630*/  F2I.F64.TRUNC R25, R24 ;  /* 0x0000001800197311 */ /* 0x000e24000030d100 */
[----:B0-----:R0:W-:Y:S01]  /*6640*/  STG.E [R4.64], R25 ;  /* 0x0000001904007986 */ /* 0x0011e2000c101924 */
[----:B------:R-:W-:Y:S05]  /*6650*/  BRA `(.L_x_9967) ;  /* 0x00000df000007947 */ /* 0x000fea0003800000 */
.L_x_9968:
[----:B------:R-:W0:Y:S02]  /*6660*/  F2I.F64.TRUNC R25, R24 ;  /* 0x0000001800197311 */ /* 0x000e24000030d100 */
[----:B0-----:R0:W-:Y:S01]  /*6670*/  STG.E.U16 [R4.64], R25 ;  /* 0x0000001904007986 */ /* 0x0011e2000c101524 */
[----:B------:R-:W-:Y:S05]  /*6680*/  BRA `(.L_x_9967) ;  /* 0x00000dc000007947 */ /* 0x000fea0003800000 */
.L_x_9963:
        /* <DEDUP_REMOVED lines=11> */
.L_x_9971:
[----:B------:R-:W0:Y:S01]  /*6740*/  F2F.F32.F64 R0, R24 ;  /* 0x0000001800007310 */ /* 0x000e220000301000 */
[----:B------:R-:W0:-:S14]  /*6750*/  DSETP.GEU.AND P0, PT, |R24|, c[0x2][0x0], PT ;  /* 0x008000001800762a */ /* 0x000e1c0003f0e200 */
[----:B0-----:R-:W-:-:S05]  /*6760*/  @!P0 FMUL R0, R0, 1.175494350822287508e-38 ;  /* 0x0080000000008820 */ /* 0x001fca0000400000 */
[----:B------:R-:W-:-:S05]  /*6770*/  F2FP.PACK_AB R0, RZ, R0 ;  /* 0x00000000ff00723e */ /* 0x000fca00000000ff */
[----:B------:R0:W-:Y:S01]  /*6780*/  STG.E.U16 [R4.64], R0 ;  /* 0x0000000004007986 */ /* 0x0001e2000c101524 */
[----:B------:R-:W-:Y:S05]  /*6790*/  BRA `(.L_x_9967) ;  /* 0x00000cb000007947 */ /* 0x000fea0003800000 */
.L_x_9970:
        /* <DEDUP_REMOVED lines=12> */
.L_x_9973:
[----:B------:R-:W0:Y:S01]  /*6860*/  F2F.F32.F64 R0, R24 ;  /* 0x0000001800007310 */ /* 0x000e220000301000 */
[----:B------:R-:W0:-:S14]  /*6870*/  DSETP.GEU.AND P0, PT, |R24|, c[0x2][0x0], PT ;  /* 0x008000001800762a */ /* 0x000e1c0003f0e200 */
[----:B0-----:R-:W-:-:S05]  /*6880*/  @!P0 FMUL R0, R0, 1.175494350822287508e-38 ;  /* 0x0080000000008820 */ /* 0x001fca0000400000 */
[----:B------:R-:W-:-:S04]  /*6890*/  F2FP.PACK_AB R3, RZ, R0 ;  /* 0x00000000ff03723e */ /* 0x000fc800000000ff */
[----:B------:R-:W-:-:S05]  /*68a0*/  PRMT R3, R3, 0x5410, RZ ;  /* 0x0000541003037816 */ /* 0x000fca00000000ff */
[----:B------:R0:W-:Y:S01]  /*68b0*/  STG.E [R4.64], R3 ;  /* 0x0000000304007986 */ /* 0x0001e2000c101924 */
[----:B------:R-:W-:Y:S05]  /*68c0*/  BRA `(.L_x_9967) ;  /* 0x00000b8000007947 */ /* 0x000fea0003800000 */
.L_x_9972:
[----:B------:R0:W-:Y:S01]  /*68d0*/  STG.E.64 [R4.64], R24 ;  /* 0x0000001804007986 */ /* 0x0001e2000c101b24 */
[----:B------:R-:W-:Y:S05]  /*68e0*/  BRA `(.L_x_9967) ;  /* 0x00000b6000007947 */ /* 0x000fea0003800000 */
.L_x_9962:
        /* <DEDUP_REMOVED lines=12> */
.L_x_9976:
[----:B------:R-:W-:-:S05]  /*69b0*/  CS2R R26, SRZ ;  /* 0x00000000001a7805 */ /* 0x000fca000001ff00 */
[----:B------:R0:W-:Y:S01]  /*69c0*/  STG.E.128 [R4.64], R24 ;  /* 0x0000001804007986 */ /* 0x0001e2000c101d24 */
[----:B------:R-:W-:Y:S05]  /*69d0*/  BRA `(.L_x_9967) ;  /* 0x00000a7000007947 */ /* 0x000fea0003800000 */
.L_x_9975:
        /* <DEDUP_REMOVED lines=23> */
.L_x_9980:
[----:B------:R-:W-:Y:S05]  /*6b50*/  BSYNC B0 ;  /* 0x0000000000007941 */ /* 0x000fea0003800000 */
.L_x_9979:
[----:B------:R-:W-:-:S05]  /*6b60*/  LOP3.LUT R7, R0, R7, RZ, 0xfc, !PT ;  /* 0x0000000700077212 */ /* 0x000fca00078efcff */
[----:B------:R0:W-:Y:S01]  /*6b70*/  STG.E.U8 [R4.64], R7 ;  /* 0x0000000704007986 */ /* 0x0001e2000c101124 */
[----:B------:R-:W-:Y:S05]  /*6b80*/  BRA `(.L_x_9967) ;  /* 0x000008c000007947 */ /* 0x000fea0003800000 */
.L_x_9978:
        /* <DEDUP_REMOVED lines=15> */
.L_x_9982:
[----:B------:R-:W-:Y:S01]  /*6c80*/  IMAD.MOV.U32 R0, RZ, RZ, 0x7f ;  /* 0x0000007fff007424 */ /* 0x000fe200078e00ff */
[----:B------:R-:W-:-:S04]  /*6c90*/  ISETP.GT.U32.AND P0, PT, R3, 0x7f800000, PT ;  /* 0x7f8000000300780c */ /* 0x000fc80003f04070 */
[----:B------:R-:W-:-:S04]  /*6ca0*/  SEL R0, R0, 0x7c, P0 ;  /* 0x0000007c00007807 */ /* 0x000fc80000000000 */
.L_x_9983:
[----:B------:R-:W-:Y:S05]  /*6cb0*/  BSYNC B0 ;  /* 0x0000000000007941 */ /* 0x000fea0003800000 */
.L_x_9981:
[----:B------:R-:W-:-:S04]  /*6cc0*/  LOP3.LUT R3, R7, 0x80000000, RZ, 0xc0, !PT ;  /* 0x8000000007037812 */ /* 0x000fc800078ec0ff */
[----:B------:R-:W-:-:S04]  /*6cd0*/  SHF.R.U32.HI R3, RZ, 0x18, R3 ;  /* 0x00000018ff037819 */ /* 0x000fc80000011603 */
[----:B------:R-:W-:-:S05]  /*6ce0*/  LOP3.LUT R3, R0, R3, RZ, 0xfc, !PT ;  /* 0x0000000300037212 */ /* 0x000fca00078efcff */
[----:B------:R0:W-:Y:S01]  /*6cf0*/  STG.E.U8 [R4.64], R3 ;  /* 0x0000000304007986 */ /* 0x0001e2000c101124 */
[----:B------:R-:W-:Y:S05]  /*6d00*/  BRA `(.L_x_9967) ;  /* 0x0000074000007947 */ /* 0x000fea0003800000 */
.L_x_9977:
[----:B------:R-:W0:Y:S01]  /*6d10*/  F2F.F32.F64 R0, R24 ;  /* 0x0000001800007310 */ /* 0x000e220000301000 */
[----:B------:R-:W0:-:S14]  /*6d20*/  DSETP.GEU.AND P0, PT, |R24|, c[0x2][0x0], PT ;  /* 0x008000001800762a */ /* 0x000e1c0003f0e200 */
[----:B0-----:R-:W-:-:S05]  /*6d30*/  @!P0 FMUL R0, R0, 1.175494350822287508e-38 ;  /* 0x0080000000008820 */ /* 0x001fca0000400000 */
[----:B------:R-:W-:-:S05]  /*6d40*/  F2FP.BF16.PACK_AB R0, RZ, R0 ;  /* 0x00000000ff00723e */ /* 0x000fca00000010ff */
[----:B------:R0:W-:Y:S01]  /*6d50*/  STG.E.U16 [R4.64], R0 ;  /* 0x0000000004007986 */ /* 0x0001e2000c101524 */
[----:B------:R-:W-:Y:S05]  /*6d60*/  BRA `(.L_x_9967) ;  /* 0x000006e000007947 */ /* 0x000fea0003800000 */
.L_x_9974:
        /* <DEDUP_REMOVED lines=11> */
.L_x_9986:
        /* <DEDUP_REMOVED lines=19> */
.L_x_9989:
[----:B------:R-:W-:-:S04]  /*6f50*/  LOP3.LUT R0, R7, 0x80000000, RZ, 0xc0, !PT ;  /* 0x8000000007007812 */ /* 0x000fc800078ec0ff */
[----:B------:R-:W-:-:S04]  /*6f60*/  SHF.R.U32.HI R0, RZ, 0x18, R0 ;  /* 0x00000018ff007819 */ /* 0x000fc80000011600 */
[----:B------:R-:W-:Y:S02]  /*6f70*/  LOP3.LUT R0, R3, R0, RZ, 0xfc, !PT ;  /* 0x0000000003007212 */ /* 0x000fe400078efcff */
.L_x_9988:
[----:B------:R-:W-:Y:S05]  /*6f80*/  BSYNC B0 ;  /* 0x0000000000007941 */ /* 0x000fea0003800000 */
.L_x_9987:
[----:B------:R0:W-:Y:S01]  /*6f90*/  STG.E.U8 [R4.64], R0 ;  /* 0x0000000004007986 */ /* 0x0001e2000c101124 */
[----:B------:R-:W-:Y:S05]  /*6fa0*/  BRA `(.L_x_9967) ;  /* 0x000004a000007947 */ /* 0x000fea0003800000 */
.L_x_9985:
        /* <DEDUP_REMOVED lines=19> */
.L_x_9992:
[----:B------:R-:W-:-:S04]  /*70e0*/  LOP3.LUT R0, R7, 0x80000000, RZ, 0xc0, !PT ;  /* 0x8000000007007812 */ /* 0x000fc800078ec0ff */
[----:B------:R-:W-:-:S04]  /*70f0*/  SHF.R.U32.HI R0, RZ, 0x18, R0 ;  /* 0x00000018ff007819 */ /* 0x000fc80000011600 */
[----:B------:R-:W-:Y:S02]  /*7100*/  LOP3.LUT R0, R3, R0, RZ, 0xfc, !PT ;  /* 0x0000000003007212 */ /* 0x000fe400078efcff */
.L_x_9991:
[----:B------:R-:W-:Y:S05]  /*7110*/  BSYNC B0 ;  /* 0x0000000000007941 */ /* 0x000fea0003800000 */
.L_x_9990:
[----:B------:R0:W-:Y:S01]  /*7120*/  STG.E.U8 [R4.64], R0 ;  /* 0x0000000004007986 */ /* 0x0001e2000c101124 */
[----:B------:R-:W-:Y:S05]  /*7130*/  BRA `(.L_x_9967) ;  /* 0x0000031000007947 */ /* 0x000fea0003800000 */
.L_x_9984:
        /* <DEDUP_REMOVED lines=24> */
.L_x_9966:
        /* <DEDUP_REMOVED lines=20> */
.L_x_9994:
[----:B------:R-:W0:Y:S02]  /*7400*/  F2I.U64.F64.TRUNC R24, R24 ;  /* 0x0000001800187311 */ /* 0x000e24000030d800 */
[----:B0-----:R0:W-:Y:S01]  /*7410*/  STG.E.64 [R4.64], R24 ;  /* 0x0000001804007986 */ /* 0x0011e2000c101b24 */
[----:B------:R-:W-:Y:S05]  /*7420*/  BRA `(.L_x_9967) ;  /* 0x0000002000007947 */ /* 0x000fea0003800000 */
.L_x_9993:
[----:B------:R-:W0:Y:S02]  /*7430*/  F2I.U32.F64.TRUNC R25, R24 ;  /* 0x0000001800197311 */ /* 0x000e24000030d000 */
[----:B0-----:R0:W-:Y:S02]  /*7440*/  STG.E [R4.64], R25 ;  /* 0x0000001904007986 */ /* 0x0011e4000c101924 */
.L_x_9967:
[----:B------:R-:W-:Y:S02]  /*7450*/  IADD3 R22, R22, 0x80, RZ ;  /* 0x0000008016167810 */ /* 0x000fe40007ffe0ff */
.L_x_9928:
[----:B------:R-:W-:Y:S05]  /*7460*/  BSYNC B6 ;  /* 0x0000000000067941 */ /* 0x000fea0003800000 */
.L_x_9927:
        /* <DEDUP_REMOVED lines=20> */
.L_x_9998:
[----:B------:R-:W0:Y:S02]  /*75b0*/  F2I.S64.F64.TRUNC R16, R16 ;  /* 0x0000001000107311 */ /* 0x000e24000030d900 */
[----:B0-----:R-:W-:-:S05]  /*75c0*/  IMAD.MOV.U32 R5, RZ, RZ, R16 ;  /* 0x000000ffff057224 */ /* 0x001fca00078e0010 */
[----:B------:R-:W-:Y:S01]  /*75d0*/  STG.E.U8 [R2.64], R5 ;  /* 0x0000000502007986 */ /* 0x000fe2000c101124 */
[----:B------:R-:W-:Y:S05]  /*75e0*/  EXIT ;  /* 0x000000000000794d */ /* 0x000fea0003800000 */
.L_x_9997:
        /* <DEDUP_REMOVED lines=9> */
.L_x_10001:
[----:B------:R-:W0:Y:S02]  /*7680*/  F2I.F64.TRUNC R17, R16 ;  /* 0x0000001000117311 */ /* 0x000e24000030d100 */
[----:B0-----:R-:W-:Y:S01]  /*7690*/  STG.E [R2.64], R17 ;  /* 0x0000001102007986 */ /* 0x001fe2000c101924 */
[----:B------:R-:W-:Y:S05]  /*76a0*/  EXIT ;  /* 0x000000000000794d */ /* 0x000fea0003800000 */
.L_x_10000:
[----:B------:R-:W0:Y:S02]  /*76b0*/  F2I.F64.TRUNC R17, R16 ;  /* 0x0000001000117311 */ /* 0x000e24000030d100 */
[----:B0-----:R-:W-:Y:S01]  /*76c0*/  STG.E.U16 [R2.64], R17 ;  /* 0x0000001102007986 */ /* 0x001fe2000c101524 */
[----:B------:R-:W-:Y:S05]  /*76d0*/  EXIT ;  /* 0x000000000000794d */ /* 0x000fea0003800000 */
.L_x_9996:
        /* <DEDUP_REMOVED lines=11> */
.L_x_10003:
[----:B------:R-:W0:Y:S01]  /*7790*/  F2F.F32.F64 R0, R16 ;  /* 0x0000001000007310 */ /* 0x000e220000301000 */
[----:B------:R-:W0:-:S14]  /*77a0*/  DSETP.GEU.AND P0, PT, |R16|, c[0x2][0x0], PT ;  /* 0x008000001000762a */ /* 0x000e1c0003f0e200 */
[----:B0-----:R-:W-:-:S05]  /*77b0*/  @!P0 FMUL R0, R0, 1.175494350822287508e-38 ;  /* 0x0080000000008820 */ /* 0x001fca0000400000 */
[----:B------:R-:W-:-:S05]  /*77c0*/  F2FP.PACK_AB R0, RZ, R0 ;  /* 0x00000000ff00723e */ /* 0x000fca00000000ff */
[----:B------:R-:W-:Y:S01]  /*77d0*/  STG.E.U16 [R2.64], R0 ;  /* 0x0000000002007986 */ /* 0x000fe2000c101524 */
[----:B------:R-:W-:Y:S05]  /*77e0*/  EXIT ;  /* 0x000000000000794d */ /* 0x000fea0003800000 */
.L_x_10002:
        /* <DEDUP_REMOVED lines=12> */
.L_x_10005:
[----:B------:R-:W0:Y:S01]  /*78b0*/  F2F.F32.F64 R0, R16 ;  /* 0x0000001000007310 */ /* 0x000e220000301000 */
[----:B------:R-:W0:-:S14]  /*78c0*/  DSETP.GEU.AND P0, PT, |R16|, c[0x2][0x0], PT ;  /* 0x008000001000762a */ /* 0x000e1c0003f0e200 */
[----:B0-----:R-:W-:-:S05]  /*78d0*/  @!P0 FMUL R0, R0, 1.175494350822287508e-38 ;  /* 0x0080000000008820 */ /* 0x001fca0000400000 */
[----:B------:R-:W-:-:S04]  /*78e0*/  F2FP.PACK_AB R5, RZ, R0 ;  /* 0x00000000ff05723e */ /* 0x000fc800000000ff */
[----:B------:R-:W-:-:S05]  /*78f0*/  PRMT R5, R5, 0x5410, RZ ;  /* 0x0000541005057816 */ /* 0x000fca00000000ff */
[----:B------:R-:W-:Y:S01]  /*7900*/  STG.E [R2.64], R5 ;  /* 0x0000000502007986 */ /* 0x000fe2000c101924 */
[----:B------:R-:W-:Y:S05]  /*7910*/  EXIT ;  /* 0x000000000000794d */ /* 0x000fea0003800000 */
.L_x_10004:
[----:B------:R-:W-:Y:S01]  /*7920*/  STG.E.64 [R2.64], R16 ;  /* 0x0000001002007986 */ /* 0x000fe2000c101b24 */
[----:B------:R-:W-:Y:S05]  /*7930*/  EXIT ;  /* 0x000000000000794d */ /* 0x000fea0003800000 */
.L_x_9995:
        /* <DEDUP_REMOVED lines=12> */
.L_x_10008:
[----:B------:R-:W-:-:S05]  /*7a00*/  CS2R R18, SRZ ;  /* 0x0000000000127805 */ /* 0x000fca000001ff00 */
[----:B------:R-:W-:Y:S01]  /*7a10*/  STG.E.128 [R2.64], R16 ;  /* 0x0000001002007986 */ /* 0x000fe2000c101d24 */
[----:B------:R-:W-:Y:S05]  /*7a20*/  EXIT ;  /* 0x000000000000794d */ /* 0x000fea0003800000 */
.L_x_10007:
        /* <DEDUP_REMOVED lines=23> */
.L_x_10012:
[----:B------:R-:W-:Y:S05]  /*7ba0*/  BSYNC B0 ;  /* 0x0000000000007941 */ /* 0x000fea0003800000 */
.L_x_10011:
[----:B------:R-:W-:-:S05]  /*7bb0*/  LOP3.LUT R5, R0, R5, RZ, 0xfc, !PT ;  /* 0x0000000500057212 */ /* 0x000fca00078efcff */
[----:B------:R-:W-:Y:S01]  /*7bc0*/  STG.E.U8 [R2.64], R5 ;  /* 0x0000000502007986 */ /* 0x000fe2000c101124 */
[----:B------:R-:W-:Y:S05]  /*7bd0*/  EXIT ;  /* 0x000000000000794d */ /* 0x000fea0003800000 */
.L_x_10010:
        /* <DEDUP_REMOVED lines=15> */
.L_x_10014:
[----:B------:R-:W-:Y:S01]  /*7cd0*/  IMAD.MOV.U32 R0, RZ, RZ, 0x7f ;  /* 0x0000007fff007424 */ /* 0x000fe200078e00ff */
[----:B------:R-:W-:-:S04]  /*7ce0*/  ISETP.GT.U32.AND P0, PT, R4, 0x7f800000, PT ;  /* 0x7f8000000400780c */ /* 0x000fc80003f04070 */
[----:B------:R-:W-:-:S04]  /*7cf0*/  SEL R0, R0, 0x7c, P0 ;  /* 0x0000007c00007807 */ /* 0x000fc80000000000 */
.L_x_10015:
[----:B------:R-:W-:Y:S05]  /*7d00*/  BSYNC B0 ;  /* 0x0000000000007941 */ /* 0x000fea0003800000 */
.L_x_10013:
[----:B------:R-:W-:-:S04]  /*7d10*/  LOP3.LUT R4, R5, 0x80000000, RZ, 0xc0, !PT ;  /* 0x8000000005047812 */ /* 0x000fc800078ec0ff */
[----:B------:R-:W-:-:S04]  /*7d20*/  SHF.R.U32.HI R5, RZ, 0x18, R4 ;  /* 0x00000018ff057819 */ /* 0x000fc80000011604 */
[----:B------:R-:W-:-:S05]  /*7d30*/  LOP3.LUT R5, R0, R5, RZ, 0xfc, !PT ;  /* 0x0000000500057212 */ /* 0x000fca00078efcff */
[----:B------:R-:W-:Y:S01]  /*7d40*/  STG.E.U8 [R2.64], R5 ;  /* 0x0000000502007986 */ /* 0x000fe2000c101124 */
[----:B------:R-:W-:Y:S05]  /*7d50*/  EXIT ;  /* 0x000000000000794d */ /* 0x000fea0003800000 */
.L_x_10009:
[----:B------:R-:W0:Y:S01]  /*7d60*/  F2F.F32.F64 R0, R16 ;  /* 0x0000001000007310 */ /* 0x000e220000301000 */
[----:B------:R-:W0:-:S14]  /*7d70*/  DSETP.GEU.AND P0, PT, |R16|, c[0x2][0x0], PT ;  /* 0x008000001000762a */ /* 0x000e1c0003f0e200 */
[----:B0-----:R-:W-:-:S05]  /*7d80*/  @!P0 FMUL R0, R0, 1.175494350822287508e-38 ;  /* 0x0080000000008820 */ /* 0x001fca0000400000 */
[----:B------:R-:W-:-:S05]  /*7d90*/  F2FP.BF16.PACK_AB R0, RZ, R0 ;  /* 0x00000000ff00723e */ /* 0x000fca00000010ff */
[----:B------:R-:W-:Y:S01]  /*7da0*/  STG.E.U16 [R2.64], R0 ;  /* 0x0000000002007986 */ /* 0x000fe2000c101524 */
[----:B------:R-:W-:Y:S05]  /*7db0*/  EXIT ;  /* 0x000000000000794d */ /* 0x000fea0003800000 */
.L_x_10006:
        /* <DEDUP_REMOVED lines=11> */
.L_x_10018:
        /* <DEDUP_REMOVED lines=19> */
.L_x_10021:
[----:B------:R-:W-:-:S04]  /*7fa0*/  LOP3.LUT R0, R7, 0x80000000, RZ, 0xc0, !PT ;  /* 0x8000000007007812 */ /* 0x000fc800078ec0ff */
[----:B------:R-:W-:-:S04]  /*7fb0*/  SHF.R.U32.HI R5, RZ, 0x18, R0 ;  /* 0x00000018ff057819 */ /* 0x000fc80000011600 */
[----:B------:R-:W-:-:S04]  /*7fc0*/  LOP3.LUT R4, R4, R5, RZ, 0xfc, !PT ;  /* 0x0000000504047212 */ /* 0x000fc800078efcff */
[----:B------:R-:W-:Y:S02]  /*7fd0*/  PRMT R0, R4, 0x7610, R0 ;  /* 0x0000761004007816 */ /* 0x000fe40000000000 */
.L_x_10020:
[----:B------:R-:W-:Y:S05]  /*7fe0*/  BSYNC B0 ;  /* 0x0000000000007941 */ /* 0x000fea0003800000 */
.L_x_10019:
[----:B------:R-:W-:Y:S01]  /*7ff0*/  STG.E.U8 [R2.64], R0 ;  /* 0x0000000002007986 */ /* 0x000fe2000c101124 */
[----:B------:R-:W-:Y:S05]  /*8000*/  EXIT ;  /* 0x000000000000794d */ /* 0x000fea0003800000 */
.L_x_10017:
        /* <DEDUP_REMOVED lines=19> */
.L_x_10024:
[----:B------:R-:W-:-:S04]  /*8140*/  LOP3.LUT R0, R7, 0x80000000, RZ, 0xc0, !PT ;  /* 0x8000000007007812 */ /* 0x000fc800078ec0ff */
[----:B------:R-:W-:-:S04]  /*8150*/  SHF.R.U32.HI R5, RZ, 0x18, R0 ;  /* 0x00000018ff057819 */ /* 0x000fc80000011600 */
[----:B------:R-:W-:-:S04]  /*8160*/  LOP3.LUT R4, R4, R5, RZ, 0xfc, !PT ;  /* 0x0000000504047212 */ /* 0x000fc800078efcff */
[----:B------:R-:W-:Y:S02]  /*8170*/  PRMT R0, R4, 0x7610, R0 ;  /* 0x0000761004007816 */ /* 0x000fe40000000000 */
.L_x_10023:
[----:B------:R-:W-:Y:S05]  /*8180*/  BSYNC B0 ;  /* 0x0000000000007941 */ /* 0x000fea0003800000 */
.L_x_10022:
[----:B------:R-:W-:Y:S01]  /*8190*/  STG.E.U8 [R2.64], R0 ;  /* 0x0000000002007986 */ /* 0x000fe2000c101124 */
[----:B------:R-:W-:Y:S05]  /*81a0*/  EXIT ;  /* 0x000000000000794d */ /* 0x000fea0003800000 */
.L_x_10016:
        /* <DEDUP_REMOVED lines=24> */
.L_x_9999:
        /* <DEDUP_REMOVED lines=20> */
.L_x_10026:
[----:B------:R-:W0:Y:S02]  /*8470*/  F2I.U64.F64.TRUNC R16, R16 ;  /* 0x0000001000107311 */ /* 0x000e24000030d800 */
[----:B0-----:R-:W-:Y:S01]  /*8480*/  STG.E.64 [R2.64], R16 ;  /* 0x0000001002007986 */ /* 0x001fe2000c101b24 */
[----:B------:R-:W-:Y:S05]  /*8490*/  EXIT ;  /* 0x000000000000794d */ /* 0x000fea0003800000 */
.L_x_10025:
[----:B------:R-:W0:Y:S02]  /*84a0*/  F2I.U32.F64.TRUNC R17, R16 ;  /* 0x0000001000117311 */ /* 0x000e24000030d000 */
[----:B0-----:R-:W-:Y:S01]  /*84b0*/  STG.E [R2.64], R17 ;  /* 0x0000001102007986 */ /* 0x001fe2000c101924 */
[----:B------:R-:W-:Y:S05]  /*84c0*/  EXIT ;  /* 0x000000000000794d */ /* 0x000fea0003800000 */
.L_x_10027:
        /* <DEDUP_REMOVED lines=11> */
.L_x_40038:


//--------------------- .text._ZN2at6native18elementwise_kernelILi128ELi2EZNS0_22gpu_kernel_impl_nocastINS0_13AUnaryFunctorIdddZZZNS0_16fmax_kernel_cudaERNS_18TensorIteratorBaseEENKUlvE_clEvENKUlvE_clEvEUlddE_EEEEvS5_RKT_EUliE_EEviT1_ --------------------------
	.section	.text._ZN2at6native18elementwise_kernelILi128ELi2EZNS0_22gpu_kernel_impl_nocastINS0_13AUnaryFunctorIdddZZZNS0_16fmax_kernel_cudaERNS_18TensorIteratorBaseEENKUlvE_clEvENKUlvE_clEvEUlddE_EEEEvS5_RKT_EUliE_EEviT1_,"ax",@progbits
	.sectioninfo	@"SHI_REGISTERS=12"
	.align	128
        .global         _ZN2at6native18elementwise_kernelILi128ELi2EZNS0_22gpu_kernel_impl_nocastINS0_13AUnaryFunctorIdddZZZNS0_16fmax_kernel_cudaERNS_18TensorIteratorBaseEENKUlvE_clEvENKUlvE_clEvEUlddE_EEEEvS5_RKT_EUliE_EEviT1_
        .type           _ZN2at6native18elementwise_kernelILi128ELi2EZNS0_22gpu_kernel_impl_nocastINS0_13AUnaryFunctorIdddZZZNS0_16fmax_kernel_cudaERNS_18TensorIteratorBaseEENKUlvE_clEvENKUlvE_clEvEUlddE_EEEEvS5_RKT_EUliE_EEviT1_,@function
        .size           _ZN2at6native18elementwise_kernelILi128ELi2EZNS0_22gpu_kernel_impl_nocastINS0_13AUnaryFunctorIdddZZZNS0_16fmax_kernel_cudaERNS_18TensorIteratorBaseEENKUlvE_clEvENKUlvE_clEvEUlddE_EEEEvS5_RKT_EUliE_EEviT1_,(.L_x_40039 - _ZN2at6native18elementwise_kernelILi128ELi2EZNS0_22gpu_kernel_impl_nocastINS0_13AUnaryFunctorIdddZZZNS0_16fmax_kernel_cudaERNS_18TensorIteratorBaseEENKUlvE_clEvENKUlvE_clEvEUlddE_EEEEvS5_RKT_EUliE_EEviT1_)
        .other          _ZN2at6native18elementwise_kernelILi128ELi2EZNS0_22gpu_kernel_impl_nocastINS0_13AUnaryFunctorIdddZZZNS0_16fmax_kernel_cudaERNS_18TensorIteratorBaseEENKUlvE_clEvENKUlvE_clEvEUlddE_EEEEvS5_RKT_EUliE_EEviT1_,@"STO_CUDA_ENTRY STV_DEFAULT"
_ZN2at6native18elementwise_kernelILi128ELi2EZNS0_22gpu_kernel_impl_nocastINS0_13AUnaryFunctorIdddZZZNS0_16fmax_kernel_cudaERNS_18TensorIteratorBaseEENKUlvE_clEvENKUlvE_clEvEUlddE_EEEEvS5_RKT_EUliE_EEviT1_:
.text._ZN2at6native18elementwise_kernelILi128ELi2EZNS0_22gpu_kernel_impl_nocastINS0_13AUnaryFunctorIdddZZZNS0_16fmax_kernel_cudaERNS_18TensorIteratorBaseEENKUlvE_clEvENKUlvE_clEvEUlddE_EEEEvS5_RKT_EUliE_EEviT1_:
        /* <DEDUP_REMOVED lines=236> */
.L_x_10030:
[----:B------:R-:W-:-:S05]  /*0ec0*/  IADD3 R4, P0, R3, c[0x0][0x368], RZ ;  /* 0x0000da0003047a10 */ /* 0x000fca0007f1e0ff */
[----:B------:R-:W-:-:S06]  /*0ed0*/  IMAD.X R5, RZ, RZ, c[0x0][0x36c], P0 ;  /* 0x0000db00ff057624 */ /* 0x000fcc00000e06ff */
[----:B------:R-:W2:Y:S01]  /*0ee0*/  LDG.E.64 R4, [R4.64] ;  /* 0x0000000404047981 */ /* 0x000ea2000c1e1b00 */
[----:B------:R-:W-:Y:S02]  /*0ef0*/  IADD3 R6, P0, R2, c[0x0][0x360], RZ ;  /* 0x0000d80002067a10 */ /* 0x000fe40007f1e0ff */
[----:B------:R-:W-:Y:S02]  /*0f00*/  MOV R8, c[0x0][0x37c] ;  /* 0x0000df0000087a02 */ /* 0x000fe40000000f00 */
[----:B------:R-:W-:Y:S02]  /*0f10*/  IADD3.X R7, RZ, c[0x0][0x364], RZ, P0, !PT ;  /* 0x0000d900ff077a10 */ /* 0x000fe400007fe4ff */
[----:B------:R-:W-:Y:S01]  /*0f20*/  IADD3 R9, R0, 0x80, RZ ;  /* 0x0000008000097810 */ /* 0x000fe20007ffe0ff */
[----:B--2---:R-:W0:Y:S01]  /*0f30*/  DSETP.MAX.AND P1, P2, R4, c[0x0][0x378], PT ;  /* 0x0000de000400762a */ /* 0x004e220003a2f000 */
[----:B------:R-:W-:-:S05]  /*0f40*/  MOV R2, R5 ;  /* 0x0000000500027202 */ /* 0x000fca0000000f00 */
[----:B0-----:R-:W-:Y:S02]  /*0f50*/  FSEL R3, R2, c[0x0][0x37c], P1 ;  /* 0x0000df0002037a08 */ /* 0x001fe40000800000 */
[----:B------:R-:W-:-:S04]  /*0f60*/  MOV R2, R4 ;  /* 0x0000000400027202 */ /* 0x000fc80000000f00 */
[----:B------:R-:W-:Y:S02]  /*0f70*/  SEL R2, R2, c[0x0][0x378], P1 ;  /* 0x0000de0002027a07 */ /* 0x000fe40000800000 */
[----:B------:R-:W-:-:S05]  /*0f80*/  @P2 LOP3.LUT R3, R8, 0x80000, RZ, 0xfc, !PT ;  /* 0x0008000008032812 */ /* 0x000fca00078efcff */
[----:B------:R0:W-:Y:S02]  /*0f90*/  STG.E.64 [R6.64], R2 ;  /* 0x0000000206007986 */ /* 0x0001e4000c101b04 */
.L_x_10029:
[----:B------:R-:W-:Y:S05]  /*0fa0*/  BSYNC B0 ;  /* 0x0000000000007941 */ /* 0x000fea0003800000 */
.L_x_10028:
        /* <DEDUP_REMOVED lines=230> */
.L_x_10031:
[----:B------:R-:W-:-:S04]  /*1e10*/  IADD3 R4, P0, R2, c[0x0][0x368], RZ ;  /* 0x0000da0002047a10 */ /* 0x000fc80007f1e0ff */
[----:B------:R-:W-:-:S05]  /*1e20*/  IADD3.X R5, RZ, c[0x0][0x36c], RZ, P0, !PT ;  /* 0x0000db00ff057a10 */ /* 0x000fca00007fe4ff */
[----:B------:R-:W2:Y:S01]  /*1e30*/  LDG.E.64 R2, [R4.64] ;  /* 0x0000000404027981 */ /* 0x000ea2000c1e1b00 */
[----:B------:R-:W-:Y:S02]  /*1e40*/  IADD3 R6, P0, R0, c[0x0][0x360], RZ ;  /* 0x0000d80000067a10 */ /* 0x000fe40007f1e0ff */
[----:B------:R-:W-:Y:S02]  /*1e50*/  MOV R8, c[0x0][0x37c] ;  /* 0x0000df0000087a02 */ /* 0x000fe40000000f00 */
[----:B------:R-:W-:Y:S01]  /*1e60*/  IADD3.X R7, RZ, c[0x0][0x364], RZ, P0, !PT ;  /* 0x0000d900ff077a10 */ /* 0x000fe200007fe4ff */
[----:B--2---:R-:W0:Y:S01]  /*1e70*/  DSETP.MAX.AND P1, P2, R2, c[0x0][0x378], PT ;  /* 0x0000de000200762a */ /* 0x004e220003a2f000 */
[----:B------:R-:W-:-:S05]  /*1e80*/  MOV R0, R3 ;  /* 0x0000000300007202 */ /* 0x000fca0000000f00 */
[----:B0-----:R-:W-:Y:S02]  /*1e90*/  FSEL R9, R0, c[0x0][0x37c], P1 ;  /* 0x0000df0000097a08 */ /* 0x001fe40000800000 */
[----:B------:R-:W-:-:S06]  /*1ea0*/  SEL R2, R2, c[0x0][0x378], P1 ;  /* 0x0000de0002027a07 */ /* 0x000fcc0000800000 */
[----:B------:R-:W-:-:S04]  /*1eb0*/  @P2 LOP3.LUT R9, R8, 0x80000, RZ, 0xfc, !PT ;  /* 0x0008000008092812 */ /* 0x000fc800078efcff */
[----:B------:R-:W-:-:S05]  /*1ec0*/  MOV R3, R9 ;  /* 0x0000000900037202 */ /* 0x000fca0000000f00 */
[----:B------:R-:W-:Y:S01]  /*1ed0*/  STG.E.64 [R6.64], R2 ;  /* 0x0000000206007986 */ /* 0x000fe2000c101b04 */
[----:B------:R-:W-:Y:S05]  /*1ee0*/  EXIT ;  /* 0x000000000000794d */ /* 0x000fea0003800000 */
.L_x_10032:
        /* <DEDUP_REMOVED lines=9> */
.L_x_40039:


//--------------------- .text._ZN2at6native27unrolled_elementwise_kernelINS0_13AUnaryFunctorIdddZZZNS0_16fmax_kernel_cudaERNS_18TensorIteratorBaseEENKUlvE_clEvENKUlvE_clEvEUlddE_EESt5arrayIPcLm2EELi4E23TrivialOffsetCalculatorILi1EjESD_NS0_6memory15LoadWithoutCastENSE_16StoreWithoutCastEEEviT_T0_T2_T3_T4_T5_ --------------------------
	.section	.text._ZN2at6native27unrolled_elementwise_kernelINS0_13AUnaryFunctorIdddZZZNS0_16fmax_kernel_cudaERNS_18TensorIteratorBaseEENKUlvE_clEvENKUlvE_clEvEUlddE_EESt5arrayIPcLm2EELi4E23TrivialOffsetCalculatorILi1EjESD_NS0_6memory15LoadWithoutCastENSE_16StoreWithoutCastEEEviT_T0_T2_T3_T4_T5_,"ax",@progbits
	.sectioninfo	@"SHI_REGISTERS=24"
	.align	128
        .global         _ZN2at6native27unrolled_elementwise_kernelINS0_13AUnaryFunctorIdddZZZNS0_16fmax_kernel_cudaERNS_18TensorIteratorBaseEENKUlvE_clEvENKUlvE_clEvEUlddE_EESt5arrayIPcLm2EELi4E23TrivialOffsetCalculatorILi1EjESD_NS0_6memory15LoadWithoutCastENSE_16StoreWithoutCastEEEviT_T0_T2_T3_T4_T5_
        .type           _ZN2at6native27unrolled_elementwise_kernelINS0_13AUnaryFunctorIdddZZZNS0_16fmax_kernel_cudaERNS_18TensorIteratorBaseEENKUlvE_clEvENKUlvE_clEvEUlddE_EESt5arrayIPcLm2EELi4E23TrivialOffsetCalculatorILi1EjESD_NS0_6memory15LoadWithoutCastENSE_16StoreWithoutCastEEEviT_T0_T2_T3_T4_T5_,@function
        .size           _ZN2at6native27unrolled_elementwise_kernelINS0_13AUnaryFunctorIdddZZZNS0_16fmax_kernel_cudaERNS_18TensorIteratorBaseEENKUlvE_clEvENKUlvE_clEvEUlddE_EESt5arrayIPcLm2EELi4E23TrivialOffsetCalculatorILi1EjESD_NS0_6memory15LoadWithoutCastENSE_16StoreWithoutCastEEEviT_T0_T2_T3_T4_T5_,(.L_x_40040 - _ZN2at6native27unrolled_elementwise_kernelINS0_13AUnaryFunctorIdddZZZNS0_16fmax_kernel_cudaERNS_18TensorIteratorBaseEENKUlvE_clEvENKUlvE_clEvEUlddE_EESt5arrayIPcLm2EELi4E23TrivialOffsetCalculatorILi1EjESD_NS0_6memory15LoadWithoutCastENSE_16StoreWithoutCastEEEviT_T0_T2_T3_T4_T5_)
        .other          _ZN2at6native27unrolled_elementwise_kernelINS0_13AUnaryFunctorIdddZZZNS0_16fmax_kernel_cudaERNS_18TensorIteratorBaseEENKUlvE_clEvENKUlvE_clEvEUlddE_EESt5arrayIPcLm2EELi4E23TrivialOffsetCalculatorILi1EjESD_NS0_6memory15LoadWithoutCastENSE_16StoreWithoutCastEEEviT_T0_T2_T3_T4_T5_,@"STO_CUDA_ENTRY STV_DEFAULT"
_ZN2at6native27unrolled_elementwise_kernelINS0_13AUnaryFunctorIdddZZZNS0_16fmax_kernel_cudaERNS_18TensorIteratorBaseEENKUlvE_clEvENKUlvE_clEvEUlddE_EESt5arrayIPcLm2EELi4E23TrivialOffsetCalculatorILi1EjESD_NS0_6memory15LoadWithoutCastENSE_16StoreWithoutCastEEEviT_T0_T2_T3_T4_T5_:
.text._ZN2at6native27unrolled_elementwise_kernelINS0_13AUnaryFunctorIdddZZZNS0_16fmax_kernel_cudaERNS_18TensorIteratorBaseEENKUlvE_clEvENKUlvE_clEvEUlddE_EESt5arrayIPcLm2EELi4E23TrivialOffsetCalculatorILi1EjESD_NS0_6memory15LoadWithoutCastENSE_16StoreWithoutCastEEEviT_T0_T2_T3_T4_T5_:
        /* <DEDUP_REMOVED lines=46> */
[----:B--2---:R-:W1:Y:S01]  /*02e0*/  @!P0 DSETP.MAX.AND P2, P4, R8, c[0x0][0x170], PT ;  /* 0x00005c000800862a */ /* 0x004e620003c4f000 */
[----:B------:R-:W-:-:S05]  /*02f0*/  @!P0 MOV R12, R9 ;  /* 0x00000009000c8202 */ /* 0x000fca0000000f00 */
[----:B-1----:R-:W-:Y:S02]  /*0300*/  @!P0 FSEL R12, R12, c[0x0][0x174], P2 ;  /* 0x00005d000c0c8a08 */ /* 0x002fe40001000000 */
[----:B0-----:R-:W-:Y:S01]  /*0310*/  @!P0 SEL R14, R8, c[0x0][0x170], P2 ;  /* 0x00005c00080e8a07 */ /* 0x001fe20001000000 */
[----:B---3--:R0:W1:Y:S01]  /*0320*/  @!P5 DSETP.MAX.AND P2, P6, R10, c[0x0][0x170], PT ;  /* 0x00005c000a00d62a */ /* 0x0080620003e4f000 */
        /* <DEDUP_REMOVED lines=12> */
[----:B------:R-:W1:Y:S01]  /*03f0*/  @!P3 DSETP.MAX.AND P2, P4, R6, c[0x0][0x170], PT ;  /* 0x00005c000600b62a */ /* 0x000e620003c4f000 */
        /* <DEDUP_REMOVED lines=17> */
.L_x_10034:
[----:B0-----:R-:W-:Y:S05]  /*0510*/  BSYNC B0 ;  /* 0x0000000000007941 */ /* 0x001fea0003800000 */
.L_x_10033:
[----:B------:R-:W-:Y:S01]  /*0520*/  ISETP.GE.AND P0, PT, R13, R2, PT ;  /* 0x000000020d00720c */ /* 0x000fe20003f06270 */
[----:B-----5:R-:W0:Y:S01]  /*0530*/  @!P1 DSETP.MAX.AND P2, P3, R4, c[0x0][0x170], PT ;  /* 0x00005c000400962a */ /* 0x020e220003b4f000 */
        /* <DEDUP_REMOVED lines=11> */
.L_x_10035:
        /* <DEDUP_REMOVED lines=9> */
.L_x_40040:


//--------------------- .text._ZN2at6native29vectorized_elementwise_kernelILi2ENS0_13AUnaryFunctorIdddZZZNS0_16fmax_kernel_cudaERNS_18TensorIteratorBaseEENKUlvE_clEvENKUlvE_clEvEUlddE_EESt5arrayIPcLm2EEEEviT0_T1_ --------------------------
	.section	.text._ZN2at6native29vectorized_elementwise_kernelILi2ENS0_13AUnaryFunctorIdddZZZNS0_16fmax_kernel_cudaERNS_18TensorIteratorBaseEENKUlvE_clEvENKUlvE_clEvEUlddE_EESt5arrayIPcLm2EEEEviT0_T1_,"ax",@progbits
	.sectioninfo	@"SHI_REGISTERS=40"
	.align	128
        .global         _ZN2at6native29vectorized_elementwise_kernelILi2ENS0_13AUnaryFunctorIdddZZZNS0_16fmax_kernel_cudaERNS_18TensorIteratorBaseEENKUlvE_clEvENKUlvE_clEvEUlddE_EESt5arrayIPcLm2EEEEviT0_T1_
        .type           _ZN2at6native29vectorized_elementwise_kernelILi2ENS0_13AUnaryFunctorIdddZZZNS0_16fmax_kernel_cudaERNS_18TensorIteratorBaseEENKUlvE_clEvENKUlvE_clEvEUlddE_EESt5arrayIPcLm2EEEEviT0_T1_,@function
        .size           _ZN2at6native29vectorized_elementwise_kernelILi2ENS0_13AUnaryFunctorIdddZZZNS0_16fmax_kernel_cudaERNS_18TensorIteratorBaseEENKUlvE_clEvENKUlvE_clEvEUlddE_EESt5arrayIPcLm2EEEEviT0_T1_,(.L_x_40041 - _ZN2at6native29vectorized_elementwise_kernelILi2ENS0_13AUnaryFunctorIdddZZZNS0_16fmax_kernel_cudaERNS_18TensorIteratorBaseEENKUlvE_clEvENKUlvE_clEvEUlddE_EESt5arrayIPcLm2EEEEviT0_T1_)
        .other          _ZN2at6native29vectorized_elementwise_kernelILi2ENS0_13AUnaryFunctorIdddZZZNS0_16fmax_kernel_cudaERNS_18TensorIteratorBaseEENKUlvE_clEvENKUlvE_clEvEUlddE_EESt5arrayIPcLm2EEEEviT0_T1_,@"STO_CUDA_ENTRY STV_DEFAULT"
_ZN2at6native29vectorized_elementwise_kernelILi2ENS0_13AUnaryFunctorIdddZZZNS0_16fmax_kernel_cudaERNS_18TensorIteratorBaseEENKUlvE_clEvENKUlvE_clEvEUlddE_EESt5arrayIPcLm2EEEEviT0_T1_:
.text._ZN2at6native29vectorized_elementwise_kernelILi2ENS0_13AUnaryFunctorIdddZZZNS0_16fmax_kernel_cudaERNS_18TensorIteratorBaseEENKUlvE_clEvENKUlvE_clEvEUlddE_EESt5arrayIPcLm2EEEEviT0_T1_:
        /* <DEDUP_REMOVED lines=19> */
[----:B--2---:R-:W0:Y:S01]  /*0130*/  DSETP.MAX.AND P2, P3, R18, c[0x0][0x170], PT ;  /* 0x00005c001200762a */ /* 0x004e220003b4f000 */
[----:B------:R-:W-:Y:S02]  /*0140*/  IMAD.MOV.U32 R0, RZ, RZ, R19 ;  /* 0x000000ffff007224 */ /* 0x000fe400078e0013 */
[----:B------:R-:W-:Y:S01]  /*0150*/  IMAD.MOV.U32 R3, RZ, RZ, R17 ;  /* 0x000000ffff037224 */ /* 0x000fe200078e0011 */
[----:B------:R-:W1:Y:S01]  /*0160*/  DSETP.MAX.AND P1, P5, R16, c[0x0][0x170], PT ;  /* 0x00005c001000762a */ /* 0x000e620003d2f000 */
[----:B---3--:R-:W-:Y:S01]  /*0170*/  IMAD.MOV.U32 R21, RZ, RZ, R7 ;  /* 0x000000ffff157224 */ /* 0x008fe200078e0007 */
[----:B0-----:R-:W-:Y:S02]  /*0180*/  FSEL R20, R0, c[0x0][0x174], P2 ;  /* 0x00005d0000147a08 */ /* 0x001fe40001000000 */
[----:B------:R0:W2:Y:S01]  /*0190*/  DSETP.MAX.AND P0, P6, R6, c[0x0][0x170], PT ;  /* 0x00005c000600762a */ /* 0x0000a20003e0f000 */
        /* <DEDUP_REMOVED lines=8> */
[----:B------:R-:W0:Y:S01]  /*0220*/  DSETP.MAX.AND P3, P4, R4, c[0x0][0x170], PT ;  /* 0x00005c000400762a */ /* 0x000e220003c6f000 */
[----:B------:R-:W-:-:S03]  /*0230*/  @P5 LOP3.LUT R0, R26, 0x80000, RZ, 0xfc, !PT ;  /* 0x000800001a005812 */ /* 0x000fc600078efcff */
[----:B------:R-:W-:Y:S01]  /*0240*/  @P6 LOP3.LUT R25, R3, 0x80000, RZ, 0xfc, !PT ;  /* 0x0008000003196812 */ /* 0x000fe200078efcff */
[----:B------:R-:W1:Y:S01]  /*0250*/  DSETP.MAX.AND P5, P6, R14, c[0x0][0x170], PT ;  /* 0x00005c000e00762a */ /* 0x000e620003eaf000 */
        /* <DEDUP_REMOVED lines=10> */
[----:B------:R-:W0:Y:S01]  /*0300*/  DSETP.MAX.AND P4, P6, R12, c[0x0][0x170], PT ;  /* 0x00005c000c00762a */ /* 0x000e220003e8f000 */
[----:B------:R-:W-:Y:S01]  /*0310*/  SEL R24, R6, c[0x0][0x170], P0 ;  /* 0x00005c0006187a07 */ /* 0x000fe20000000000 */
[----:B------:R-:W-:-:S04]  /*0320*/  IMAD.MOV.U32 R6, RZ, RZ, R27 ;  /* 0x000000ffff067224 */ /* 0x000fc800078e001b */
[----:B0-----:R-:W-:Y:S01]  /*0330*/  FSEL R19, R3, c[0x0][0x174], P4 ;  /* 0x00005d0003137a08 */ /* 0x001fe20002000000 */
[----:B------:R-:W-:Y:S01]  /*0340*/  IMAD.MOV.U32 R3, RZ, RZ, c[0x0][0x174] ;  /* 0x00005d00ff037624 */ /* 0x000fe200078e00ff */
[----:B------:R-:W-:-:S06]  /*0350*/  SEL R18, R12, c[0x0][0x170], P4 ;  /* 0x00005c000c127a07 */ /* 0x000fcc0002000000 */
[----:B------:R-:W-:Y:S01]  /*0360*/  @P6 LOP3.LUT R19, R3, 0x80000, RZ, 0xfc, !PT ;  /* 0x0008000003136812 */ /* 0x000fe200078efcff */
[----:B------:R-:W0:Y:S01]  /*0370*/  DSETP.MAX.AND P2, P6, R10, c[0x0][0x170], PT ;  /* 0x00005c000a00762a */ /* 0x000e220003e4f000 */
[----:B------:R-:W-:-:S05]  /*0380*/  IMAD.MOV.U32 R3, RZ, RZ, R11 ;  /* 0x000000ffff037224 */ /* 0x000fca00078e000b */
[----:B0-----:R-:W-:Y:S01]  /*0390*/  FSEL R17, R3, c[0x0][0x174], P2 ;  /* 0x00005d0003117a08 */ /* 0x001fe20001000000 */
[----:B------:R-:W-:Y:S01]  /*03a0*/  IMAD.MOV.U32 R3, RZ, RZ, c[0x0][0x174] ;  /* 0x00005d00ff037624 */ /* 0x000fe200078e00ff */
[----:B------:R-:W-:-:S06]  /*03b0*/  SEL R16, R10, c[0x0][0x170], P2 ;  /* 0x00005c000a107a07 */ /* 0x000fcc0001000000 */
[----:B------:R-:W-:Y:S01]  /*03c0*/  @P6 LOP3.LUT R17, R3, 0x80000, RZ, 0xfc, !PT ;  /* 0x0008000003116812 */ /* 0x000fe200078efcff */
[----:B------:R-:W0:Y:S01]  /*03d0*/  DSETP.MAX.AND P1, P6, R8, c[0x0][0x170], PT ;  /* 0x00005c000800762a */ /* 0x000e220003e2f000 */
        /* <DEDUP_REMOVED lines=24> */
.L_x_10036:
        /* <DEDUP_REMOVED lines=63> */
[----:B--2---:R-:W1:Y:S01]  /*0950*/  @!P6 DSETP.MAX.AND P2, P4, R4, c[0x0][0x170], PT ;  /* 0x00005c000400e62a */ /* 0x004e620003c4f000 */
[----:B------:R-:W-:-:S05]  /*0960*/  @!P6 IMAD.MOV.U32 R2, RZ, RZ, R5 ;  /* 0x000000ffff02e224 */ /* 0x000fca00078e0005 */
[----:B-1----:R-:W-:-:S04]  /*0970*/  @!P6 FSEL R2, R2, c[0x0][0x174], P2 ;  /* 0x00005d000202ea08 */ /* 0x002fc80001000000 */
[----:B0-----:R-:W-:-:S04]  /*0980*/  @!P6 SEL R15, R11, R2, P4 ;  /* 0x000000020b0fe207 */ /* 0x001fc80002000000 */
[----:B------:R-:W-:Y:S02]  /*0990*/  P2R R7, PR, RZ, 0x4 ;  /* 0x00000004ff077803 */ /* 0x000fe40000000000 */
[----:B------:R-:W-:Y:S01]  /*09a0*/  ISETP.GE.AND P2, PT, R9, R0, PT ;  /* 0x000000000900720c */ /* 0x000fe20003f46270 */
[----:B---3--:R-:W0:Y:S01]  /*09b0*/  @!P1 DSETP.MAX.AND P5, P3, R30, c[0x0][0x170], PT ;  /* 0x00005c001e00962a */ /* 0x008e220003baf000 */
[----:B------:R-:W-:-:S05]  /*09c0*/  @!P1 IMAD.MOV.U32 R2, RZ, RZ, R31 ;  /* 0x000000ffff029224 */ /* 0x000fca00078e001f */
[----:B0-----:R-:W-:-:S04]  /*09d0*/  @!P1 FSEL R12, R2, c[0x0][0x174], P5 ;  /* 0x00005d00020c9a08 */ /* 0x001fc80002800000 */
[----:B------:R-:W-:Y:S02]  /*09e0*/  @!P1 SEL R13, R13, R12, P3 ;  /* 0x0000000c0d0d9207 */ /* 0x000fe40001800000 */
[----:B-----5:R-:W0:Y:S01]  /*09f0*/  @!P2 DSETP.MAX.AND P4, P3, R16, c[0x0][0x170], PT ;  /* 0x00005c001000a62a */ /* 0x020e220003b8f000 */
        /* <DEDUP_REMOVED lines=19> */
[----:B--2---:R-:W0:Y:S01]  /*0b30*/  @!P0 DSETP.MAX.AND P2, P3, R26, c[0x0][0x170], PT ;  /* 0x00005c001a00862a */ /* 0x004e220003b4f000 */
[----:B------:R-:W-:-:S05]  /*0b40*/  @!P0 IMAD.MOV.U32 R12, RZ, RZ, R27 ;  /* 0x000000ffff0c8224 */ /* 0x000fca00078e001b */
[----:B0-----:R-:W-:-:S04]  /*0b50*/  @!P0 FSEL R29, R12, c[0x0][0x174], P2 ;  /* 0x00005d000c1d8a08 */ /* 0x001fc80001000000 */
[----:B------:R-:W-:Y:S02]  /*0b60*/  @!P0 SEL R29, R14, R29, P3 ;  /* 0x0000001d0e1d8207 */ /* 0x000fe40001800000 */
[----:B------:R-:W-:Y:S01]  /*0b70*/  ISETP.GE.AND P3, PT, R33, R0, PT ;  /* 0x000000002100720c */ /* 0x000fe20003f66270 */
[----:B------:R-:W-:-:S12]  /*0b80*/  IMAD.MOV.U32 R12, RZ, RZ, c[0x0][0x174] ;  /* 0x00005d00ff0c7624 */ /* 0x000fd800078e00ff */
[----:B------:R-:W-:Y:S01]  /*0b90*/  @!P3 LOP3.LUT R9, R12, 0x80000, RZ, 0xfc, !PT ;  /* 0x000800000c09b812 */ /* 0x000fe200078efcff */
[----:B----4-:R-:W0:Y:S01]  /*0ba0*/  @!P3 DSETP.MAX.AND P5, P4, R18, c[0x0][0x170], PT ;  /* 0x00005c001200b62a */ /* 0x010e220003caf000 */
        /* <DEDUP_REMOVED lines=13> */
[----:B------:R-:W0:Y:S01]  /*0c80*/  @!P4 DSETP.MAX.AND P6, P5, R20, c[0x0][0x170], PT ;  /* 0x00005c001400c62a */ /* 0x000e220003dcf000 */
        /* <DEDUP_REMOVED lines=12> */
[----:B------:R-:W0:Y:S01]  /*0d50*/  @!P5 DSETP.MAX.AND P0, P6, R22, c[0x0][0x170], PT ;  /* 0x00005c001600d62a */ /* 0x000e220003e0f000 */
        /* <DEDUP_REMOVED lines=52> */
.L_x_10039:
[----:B0-----:R-:W-:-:S13]  /*10a0*/  ISETP.GE.AND P0, PT, R3, R0, PT ;  /* 0x000000000300720c */ /* 0x001fda0003f06270 */
[----:B------:R-:W-:Y:S05]  /*10b0*/  @P0 BRA `(.L_x_10041) ;  /* 0x000000c000000947 */ /* 0x000fea0003800000 */
[----:B------:R-:W-:Y:S01]  /*10c0*/  IMAD.IADD R12, R37, 0x1, R3 ;  /* 0x00000001250c7824 */ /* 0x000fe200078e0203 */
[----:B------:R-:W-:Y:S01]  /*10d0*/  IADD3 R3, R3, 0x80, RZ ;  /* 0x0000008003037810 */ /* 0x000fe20007ffe0ff */
[----:B------:R-:W-:-:S04]  /*10e0*/  IMAD.MOV.U32 R13, RZ, RZ, 0x8 ;  /* 0x00000008ff0d7424 */ /* 0x000fc800078e00ff */
[----:B------:R-:W-:-:S05]  /*10f0*/  IMAD.WIDE.U32 R12, R12, R13, c[0x0][0x178] ;  /* 0x00005e000c0c7625 */ /* 0x000fca00078e000d */
[----:B------:R0:W-:Y:S02]  /*1100*/  STG.E.64 [R12.64], R10 ;  /* 0x0000000a0c007986 */ /* 0x0001e4000c101b04 */
.L_x_10040:
[----:B------:R-:W-:-:S13]  /*1110*/  ISETP.GE.AND P0, PT, R3, R0, PT ;  /* 0x000000000300720c */ /* 0x000fda0003f06270 */
[----:B------:R-:W-:Y:S05]  /*1120*/  @P0 BRA `(.L_x_10042) ;  /* 0x000000d000000947 */ /* 0x000fea0003800000 */
[----:B0-----:R-:W-:Y:S01]  /*1130*/  IMAD.IADD R10, R37, 0x1, R3 ;  /* 0x00000001250a7824 */ /* 0x001fe200078e0203 */
[----:B------:R-:W-:Y:S01]  /*1140*/  IADD3 R3, R3, 0x80, RZ ;  /* 0x0000008003037810 */ /* 0x000fe20007ffe0ff */
[----:B------:R-:W-:-:S04]  /*1150*/  IMAD.MOV.U32 R11, RZ, RZ, 0x8 ;  /* 0x00000008ff0b7424 */ /* 0x000fc800078e00ff */
[----:B------:R-:W-:-:S05]  /*1160*/  IMAD.WIDE.U32 R10, R10, R11, c[0x0][0x178] ;  /* 0x00005e000a0a7625 */ /* 0x000fca00078e000b */
[----:B------:R0:W-:Y:S02]  /*1170*/  STG.E.64 [R10.64], R8 ;  /* 0x000000080a007986 */ /* 0x0001e4000c101b04 */
.L_x_10041:
        /* <DEDUP_REMOVED lines=8> */
.L_x_10042:
[----:B------:R-:W-:Y:S05]  /*1200*/  BSYNC B1 ;  /* 0x0000000000017941 */ /* 0x000fea0003800000 */
.L_x_10038:
[----:B------:R-:W-:-:S13]  /*1210*/  ISETP.GE.AND P0, PT, R3, R0, PT ;  /* 0x000000000300720c */ /* 0x000fda0003f06270 */
[----:B0-----:R-:W-:Y:S01]  /*1220*/  @!P0 IMAD.IADD R6, R37, 0x1, R3 ;  /* 0x0000000125068824 */ /* 0x001fe200078e0203 */
[----:B------:R-:W-:Y:S01]  /*1230*/  @!P0 IADD3 R3, R3, 0x80, RZ ;  /* 0x0000008003038810 */ /* 0x000fe20007ffe0ff */
[----:B------:R-:W-:-:S04]  /*1240*/  @!P0 IMAD.MOV.U32 R7, RZ, RZ, 0x8 ;  /* 0x00000008ff078424 */ /* 0x000fc800078e00ff */
[----:B------:R-:W-:-:S05]  /*1250*/  @!P0 IMAD.WIDE.U32 R6, R6, R7, c[0x0][0x178] ;  /* 0x00005e0006068625 */ /* 0x000fca00078e0007 */
[----:B------:R0:W-:Y:S02]  /*1260*/  @!P0 STG.E.64 [R6.64], R4 ;  /* 0x0000000406008986 */ /* 0x0001e4000c101b04 */
.L_x_10043:
[----:B------:R-:W-:Y:S05]  /*1270*/  BSYNC B0 ;  /* 0x0000000000007941 */ /* 0x000fea0003800000 */
.L_x_10037:
        /* <DEDUP_REMOVED lines=8> */
.L_x_10044:
        /* <DEDUP_REMOVED lines=16> */
.L_x_40041:


//--------------------- .text._ZN2at6native29vectorized_elementwise_kernelILi4ENS0_13AUnaryFunctorIdddZZZNS0_16fmax_kernel_cudaERNS_18TensorIteratorBaseEENKUlvE_clEvENKUlvE_clEvEUlddE_EESt5arrayIPcLm2EEEEviT0_T1_ --------------------------
	.section	.text._ZN2at6native29vectorized_elementwise_kernelILi4ENS0_13AUnaryFunctorIdddZZZNS0_16fmax_kernel_cudaERNS_18TensorIteratorBaseEENKUlvE_clEvENKUlvE_clEvEUlddE_EESt5arrayIPcLm2EEEEviT0_T1_,"ax",@progbits
	.sectioninfo	@"SHI_REGISTERS=40"
	.align	128
        .global         _ZN2at6native29vectorized_elementwise_kernelILi4ENS0_13AUnaryFunctorIdddZZZNS0_16fmax_kernel_cudaERNS_18TensorIteratorBaseEENKUlvE_clEvENKUlvE_clEvEUlddE_EESt5arrayIPcLm2EEEEviT0_T1_
        .type           _ZN2at6native29vectorized_elementwise_kernelILi4ENS0_13AUnaryFunctorIdddZZZNS0_16fmax_kernel_cudaERNS_18TensorIteratorBaseEENKUlvE_clEvENKUlvE_clEvEUlddE_EESt5arrayIPcLm2EEEEviT0_T1_,@function
        .size           _ZN2at6native29vectorized_elementwise_kernelILi4ENS0_13AUnaryFunctorIdddZZZNS0_16fmax_kernel_cudaERNS_18TensorIteratorBaseEENKUlvE_clEvENKUlvE_clEvEUlddE_EESt5arrayIPcLm2EEEEviT0_T1_,(.L_x_40042 - _ZN2at6native29vectorized_elementwise_kernelILi4ENS0_13AUnaryFunctorIdddZZZNS0_16fmax_kernel_cudaERNS_18TensorIteratorBaseEENKUlvE_clEvENKUlvE_clEvEUlddE_EESt5arrayIPcLm2EEEEviT0_T1_)
        .other          _ZN2at6native29vectorized_elementwise_kernelILi4ENS0_13AUnaryFunctorIdddZZZNS0_16fmax_kernel_cudaERNS_18TensorIteratorBaseEENKUlvE_clEvENKUlvE_clEvEUlddE_EESt5arrayIPcLm2EEEEviT0_T1_,@"STO_CUDA_ENTRY STV_DEFAULT"
_ZN2at6native29vectorized_elementwise_kernelILi4ENS0_13AUnaryFunctorIdddZZZNS0_16fmax_kernel_cudaERNS_18TensorIteratorBaseEENKUlvE_clEvENKUlvE_clEvEUlddE_EESt5arrayIPcLm2EEEEviT0_T1_:
.text._ZN2at6native29vectorized_elementwise_kernelILi4ENS0_13AUnaryFunctorIdddZZZNS0_16fmax_kernel_cudaERNS_18TensorIteratorBaseEENKUlvE_clEvENKUlvE_clEvEUlddE_EESt5arrayIPcLm2EEEEviT0_T1_:
        /* <DEDUP_REMOVED lines=86> */
.L_x_10045:
        /* <DEDUP_REMOVED lines=180> */
.L_x_10048:
[----:B0-----:R-:W-:-:S13]  /*10a0*/  ISETP.GE.AND P0, PT, R3, R0, PT ;  /* 0x000000000300720c */ /* 0x001fda0003f06270 */
[----:B------:R-:W-:Y:S05]  /*10b0*/  @P0 BRA `(.L_x_10050) ;  /* 0x000000c000000947 */ /* 0x000fea0003800000 */
[----:B------:R-:W-:Y:S01]  /*10c0*/  IMAD.IADD R12, R37, 0x1, R3 ;  /* 0x00000001250c7824 */ /* 0x000fe200078e0203 */
[----:B------:R-:W-:Y:S01]  /*10d0*/  IADD3 R3, R3, 0x80, RZ ;  /* 0x0000008003037810 */ /* 0x000fe20007ffe0ff */
[----:B------:R-:W-:-:S04]  /*10e0*/  IMAD.MOV.U32 R13, RZ, RZ, 0x8 ;  /* 0x00000008ff0d7424 */ /* 0x000fc800078e00ff */
[----:B------:R-:W-:-:S05]  /*10f0*/  IMAD.WIDE.U32 R12, R12, R13, c[0x0][0x178] ;  /* 0x00005e000c0c7625 */ /* 0x000fca00078e000d */
[----:B------:R0:W-:Y:S02]  /*1100*/  STG.E.64 [R12.64], R10 ;  /* 0x0000000a0c007986 */ /* 0x0001e4000c101b04 */
.L_x_10049:
[----:B------:R-:W-:-:S13]  /*1110*/  ISETP.GE.AND P0, PT, R3, R0, PT ;  /* 0x000000000300720c */ /* 0x000fda0003f06270 */
[----:B------:R-:W-:Y:S05]  /*1120*/  @P0 BRA `(.L_x_10051) ;  /* 0x000000d000000947 */ /* 0x000fea0003800000 */
[----:B0-----:R-:W-:Y:S01]  /*1130*/  IMAD.IADD R10, R37, 0x1, R3 ;  /* 0x00000001250a7824 */ /* 0x001fe200078e0203 */
[----:B------:R-:W-:Y:S01]  /*1140*/  IADD3 R3, R3, 0x80, RZ ;  /* 0x0000008003037810 */ /* 0x000fe20007ffe0ff */
[----:B------:R-:W-:-:S04]  /*1150*/  IMAD.MOV.U32 R11, RZ, RZ, 0x8 ;  /* 0x00000008ff0b7424 */ /* 0x000fc800078e00ff */
[----:B------:R-:W-:-:S05]  /*1160*/  IMAD.WIDE.U32 R10, R10, R11, c[0x0][0x178] ;  /* 0x00005e000a0a7625 */ /* 0x000fca00078e000b */
[----:B------:R0:W-:Y:S02]  /*1170*/  STG.E.64 [R10.64], R8 ;  /* 0x000000080a007986 */ /* 0x0001e4000c101b04 */
.L_x_10050:
        /* <DEDUP_REMOVED lines=8> */
.L_x_10051:
[----:B------:R-:W-:Y:S05]  /*1200*/  BSYNC B1 ;  /* 0x0000000000017941 */ /* 0x000fea0003800000 */
.L_x_10047:
[----:B------:R-:W-:-:S13]  /*1210*/  ISETP.GE.AND P0, PT, R3, R0, PT ;  /* 0x000000000300720c */ /* 0x000fda0003f06270 */
[----:B0-----:R-:W-:Y:S01]  /*1220*/  @!P0 IMAD.IADD R6, R37, 0x1, R3 ;  /* 0x0000000125068824 */ /* 0x001fe200078e0203 */
[----:B------:R-:W-:Y:S01]  /*1230*/  @!P0 IADD3 R3, R3, 0x80, RZ ;  /* 0x0000008003038810 */ /* 0x000fe20007ffe0ff */
[----:B------:R-:W-:-:S04]  /*1240*/  @!P0 IMAD.MOV.U32 R7, RZ, RZ, 0x8 ;  /* 0x00000008ff078424 */ /* 0x000fc800078e00ff */
[----:B------:R-:W-:-:S05]  /*1250*/  @!P0 IMAD.WIDE.U32 R6, R6, R7, c[0x0][0x178] ;  /* 0x00005e0006068625 */ /* 0x000fca00078e0007 */
[----:B------:R0:W-:Y:S02]  /*1260*/  @!P0 STG.E.64 [R6.64], R4 ;  /* 0x0000000406008986 */ /* 0x0001e4000c101b04 */
.L_x_10052:
[----:B------:R-:W-:Y:S05]  /*1270*/  BSYNC B0 ;  /* 0x0000000000007941 */ /* 0x000fea0003800000 */
.L_x_10046:
        /* <DEDUP_REMOVED lines=8> */
.L_x_10053:
        /* <DEDUP_REMOVED lines=16> */
.L_x_40042:


//--------------------- .text._ZN2at6native29vectorized_elementwise_kernelILi8ENS0_13AUnaryFunctorIdddZZZNS0_16fmax_kernel_cudaERNS_18TensorIteratorBaseEENKUlvE_clEvENKUlvE_clEvEUlddE_EESt5arrayIPcLm2EEEEviT0_T1_ --------------------------
	.section	.text._ZN2at6native29vectorized_elementwise_kernelILi8ENS0_13AUnaryFunctorIdddZZZNS0_16fmax_kernel_cudaERNS_18TensorIteratorBaseEENKUlvE_clEvENKUlvE_clEvEUlddE_EESt5arrayIPcLm2EEEEviT0_T1_,"ax",@progbits
	.sectioninfo	@"SHI_REGISTERS=4"
	.align	128
        .global         _ZN2at6native29vectorized_elementwise_kernelILi8ENS0_13AUnaryFunctorIdddZZZNS0_16fmax_kernel_cudaERNS_18TensorIteratorBaseEENKUlvE_clEvENKUlvE_clEvEUlddE_EESt5arrayIPcLm2EEEEviT0_T1_
        .type           _ZN2at6native29vectorized_elementwise_kernelILi8ENS0_13AUnaryFunctorIdddZZZNS0_16fmax_kernel_cudaERNS_18TensorIteratorBaseEENKUlvE_clEvENKUlvE_clEvEUlddE_EESt5arrayIPcLm2EEEEviT0_T1_,@function
        .size           _ZN2at6native29vectorized_elementwise_kernelILi8ENS0_13AUnaryFunctorIdddZZZNS0_16fmax_kernel_cudaERNS_18TensorIteratorBaseEENKUlvE_clEvENKUlvE_clEvEUlddE_EESt5arrayIPcLm2EEEEviT0_T1_,(.L_x_40043 - _ZN2at6native29vectorized_elementwise_kernelILi8ENS0_13AUnaryFunctorIdddZZZNS0_16fmax_kernel_cudaERNS_18TensorIteratorBaseEENKUlvE_clEvENKUlvE_clEvEUlddE_EESt5arrayIPcLm2EEEEviT0_T1_)
        .other          _ZN2at6native29vectorized_elementwise_kernelILi8ENS0_13AUnaryFunctorIdddZZZNS0_16fmax_kernel_cudaERNS_18TensorIteratorBaseEENKUlvE_clEvENKUlvE_clEvEUlddE_EESt5arrayIPcLm2EEEEviT0_T1_,@"STO_CUDA_ENTRY STV_DEFAULT"
_ZN2at6native29vectorized_elementwise_kernelILi8ENS0_13AUnaryFunctorIdddZZZNS0_16fmax_kernel_cudaERNS_18TensorIteratorBaseEENKUlvE_clEvENKUlvE_clEvEUlddE_EESt5arrayIPcLm2EEEEviT0_T1_:
.text._ZN2at6native29vectorized_elementwise_kernelILi8ENS0_13AUnaryFunctorIdddZZZNS0_16fmax_kernel_cudaERNS_18TensorIteratorBaseEENKUlvE_clEvENKUlvE_clEvEUlddE_EESt5arrayIPcLm2EEEEviT0_T1_:
[----:B------:R-:W-:Y:S02]  /*0000*/  MOV R1, c[0x0][0x28] ;  /* 0x00000a0000017a02 */ /* 0x000fe40000000f00 */
[----:B------:R-:W-:Y:S05]  /*0010*/  EXIT ;  /* 0x000000000000794d */ /* 0x000fea0003800000 */
.L_x_10054:
        /* <DEDUP_REMOVED lines=14> */
.L_x_40043:


//--------------------- .text._ZN2at6native18elementwise_kernelILi128ELi4EZNS0_15gpu_kernel_implINS0_13BinaryFunctorIdddZZZNS0_16fmax_kernel_cudaERNS_18TensorIteratorBaseEENKUlvE_clEvENKUlvE_clEvEUlddE_EEEEvS5_RKT_EUliE_EEviT1_ --------------------------
	.section	.text._ZN2at6native18elementwise_kernelILi128ELi4EZNS0_15gpu_kernel_implINS0_13BinaryFunctorIdddZZZNS0_16fmax_kernel_cudaERNS_18TensorIteratorBaseEENKUlvE_clEvENKUlvE_clEvEUlddE_EEEEvS5_RKT_EUliE_EEviT1_,"ax",@progbits
	.sectioninfo	@"SHI_REGISTERS=28"
	.align	128
        .global         _ZN2at6native18elementwise_kernelILi128ELi4EZNS0_15gpu_kernel_implINS0_13BinaryFunctorIdddZZZNS0_16fmax_kernel_cudaERNS_18TensorIteratorBaseEENKUlvE_clEvENKUlvE_clEvEUlddE_EEEEvS5_RKT_EUliE_EEviT1_
        .type           _ZN2at6native18elementwise_kernelILi128ELi4EZNS0_15gpu_kernel_implINS0_13BinaryFunctorIdddZZZNS0_16fmax_kernel_cudaERNS_18TensorIteratorBaseEENKUlvE_clEvENKUlvE_clEvEUlddE_EEEEvS5_RKT_EUliE_EEviT1_,@function
        .size           _ZN2at6native18elementwise_kernelILi128ELi4EZNS0_15gpu_kernel_implINS0_13BinaryFunctorIdddZZZNS0_16fmax_kernel_cudaERNS_18TensorIteratorBaseEENKUlvE_clEvENKUlvE_clEvEUlddE_EEEEvS5_RKT_EUliE_EEviT1_,(.L_x_40044 - _ZN2at6native18elementwise_kernelILi128ELi4EZNS0_15gpu_kernel_implINS0_13BinaryFunctorIdddZZZNS0_16fmax_kernel_cudaERNS_18TensorIteratorBaseEENKUlvE_clEvENKUlvE_clEvEUlddE_EEEEvS5_RKT_EUliE_EEviT1_)
        .other          _ZN2at6native18elementwise_kernelILi128ELi4EZNS0_15gpu_kernel_implINS0_13BinaryFunctorIdddZZZNS0_16fmax_kernel_cudaERNS_18TensorIteratorBaseEENKUlvE_clEvENKUlvE_clEvEUlddE_EEEEvS5_RKT_EUliE_EEviT1_,@"STO_CUDA_ENTRY STV_DEFAULT"
_ZN2at6native18elementwise_kernelILi128ELi4EZNS0_15gpu_kernel_implINS0_13BinaryFunctorIdddZZZNS0_16fmax_kernel_cudaERNS_18TensorIteratorBaseEENKUlvE_clEvENKUlvE_clEvEUlddE_EEEEvS5_RKT_EUliE_EEviT1_:
.text._ZN2at6native18elementwise_kernelILi128ELi4EZNS0_15gpu_kernel_implINS0_13BinaryFunctorIdddZZZNS0_16fmax_kernel_cudaERNS_18TensorIteratorBaseEENKUlvE_clEvENKUlvE_clEvEUlddE_EEEEvS5_RKT_EUliE_EEviT1_:
        /* <DEDUP_REMOVED lines=264> */
.L_x_10057:
        /* <DEDUP_REMOVED lines=19> */
.L_x_10061:
[----:B------:R-:W2:Y:S02]  /*11b0*/  LDG.E.U8 R2, [R2.64] ;  /* 0x0000002402027981 */ /* 0x000ea4000c1e1100 */
[----:B--2---:R0:W1:Y:S01]  /*11c0*/  I2F.F64.U16 R18, R2 ;  /* 0x0000000200127312 */ /* 0x0040620000101800 */
[----:B------:R-:W-:Y:S05]  /*11d0*/  BRA `(.L_x_10063) ;  /* 0x00000df000007947 */ /* 0x000fea0003800000 */
.L_x_10060:
        /* <DEDUP_REMOVED lines=9> */
.L_x_10065:
[----:B------:R-:W2:Y:S02]  /*1270*/  LDG.E R2, [R2.64] ;  /* 0x0000002402027981 */ /* 0x000ea4000c1e1900 */
[----:B--2---:R0:W1:Y:S01]  /*1280*/  I2F.F64 R18, R2 ;  /* 0x0000000200127312 */ /* 0x0040620000201c00 */
[----:B------:R-:W-:Y:S05]  /*1290*/  BRA `(.L_x_10063) ;  /* 0x00000d3000007947 */ /* 0x000fea0003800000 */
.L_x_10064:
[----:B------:R-:W2:Y:S02]  /*12a0*/  LDG.E.U16 R2, [R2.64] ;  /* 0x0000002402027981 */ /* 0x000ea4000c1e1500 */
[----:B--2---:R0:W1:Y:S01]  /*12b0*/  I2F.F64.S16 R18, R2 ;  /* 0x0000000200127312 */ /* 0x0040620000101c00 */
[----:B------:R-:W-:Y:S05]  /*12c0*/  BRA `(.L_x_10063) ;  /* 0x00000d0000007947 */ /* 0x000fea0003800000 */
.L_x_10059:
        /* <DEDUP_REMOVED lines=10> */
.L_x_10067:
[----:B------:R-:W2:Y:S02]  /*1370*/  LDG.E.U16 R0, [R2.64] ;  /* 0x0000002402007981 */ /* 0x000ea4000c1e1500 */
[----:B--2---:R-:W-:-:S05]  /*1380*/  HADD2.F32 R0, -RZ, R0.H0_H0 ;  /* 0x20000000ff007230 */ /* 0x004fca0000004100 */
[----:B------:R-:W-:-:S04]  /*1390*/  FMUL.FTZ R0, R0, 1 ;  /* 0x3f80000000007820 */ /* 0x000fc80000410000 */
[----:B------:R0:W1:Y:S01]  /*13a0*/  F2F.F64.F32 R18, R0 ;  /* 0x0000000000127310 */ /* 0x0000620000201800 */
[----:B------:R-:W-:Y:S05]  /*13b0*/  BRA `(.L_x_10063) ;  /* 0x00000c1000007947 */ /* 0x000fea0003800000 */
.L_x_10066:
        /* <DEDUP_REMOVED lines=10> */
.L_x_10069:
[----:B------:R-:W2:Y:S02]  /*1460*/  LDG.E.U16 R2, [R2.64] ;  /* 0x0000002402027981 */ /* 0x000ea4000c1e1500 */
[----:B--2---:R-:W-:-:S05]  /*1470*/  HADD2.F32 R0, -RZ, R2.H0_H0 ;  /* 0x20000002ff007230 */ /* 0x004fca0000004100 */
[----:B------:R-:W-:-:S04]  /*1480*/  FMUL.FTZ R0, R0, 1 ;  /* 0x3f80000000007820 */ /* 0x000fc80000410000 */
[----:B------:R0:W1:Y:S01]  /*1490*/  F2F.F64.F32 R18, R0 ;  /* 0x0000000000127310 */ /* 0x0000620000201800 */
[----:B------:R-:W-:Y:S05]  /*14a0*/  BRA `(.L_x_10063) ;  /* 0x00000b2000007947 */ /* 0x000fea0003800000 */
.L_x_10068:
[----:B------:R0:W5:Y:S01]  /*14b0*/  LDG.E.64 R18, [R2.64] ;  /* 0x0000002402127981 */ /* 0x000162000c1e1b00 */
[----:B------:R-:W-:Y:S05]  /*14c0*/  BRA `(.L_x_10063) ;  /* 0x00000b0000007947 */ /* 0x000fea0003800000 */
.L_x_10058:
        /* <DEDUP_REMOVED lines=13> */
.L_x_10072:
[----:B------:R0:W5:Y:S01]  /*15a0*/  LDG.E.64 R18, [R2.64] ;  /* 0x0000002402127981 */ /* 0x000162000c1e1b00 */
[----:B------:R-:W-:Y:S05]  /*15b0*/  BRA `(.L_x_10063) ;  /* 0x00000a1000007947 */ /* 0x000fea0003800000 */
.L_x_10071:
        /* <DEDUP_REMOVED lines=28> */
.L_x_10074:
        /* <DEDUP_REMOVED lines=15> */
.L_x_10073:
[----:B------:R-:W2:Y:S02]  /*1870*/  LDG.E.U16 R0, [R2.64] ;  /* 0x0000002402007981 */ /* 0x000ea4000c1e1500 */
[----:B--2---:R-:W-:-:S05]  /*1880*/  PRMT R0, RZ, 0x5410, R0 ;  /* 0x00005410ff007816 */ /* 0x004fca0000000000 */
[----:B------:R-:W-:-:S04]  /*1890*/  FMUL.FTZ R0, R0, 1 ;  /* 0x3f80000000007820 */ /* 0x000fc80000410000 */
[----:B------:R0:W1:Y:S01]  /*18a0*/  F2F.F64.F32 R18, R0 ;  /* 0x0000000000127310 */ /* 0x0000620000201800 */
[----:B------:R-:W-:Y:S05]  /*18b0*/  BRA `(.L_x_10063) ;  /* 0x0000071000007947 */ /* 0x000fea0003800000 */
.L_x_10070:
        /* <DEDUP_REMOVED lines=11> */
.L_x_10077:
        /* <DEDUP_REMOVED lines=21> */
.L_x_10081:
[----:B------:R-:W-:Y:S05]  /*1ac0*/  BSYNC B1 ;  /* 0x0000000000017941 */ /* 0x000fea0003800000 */
.L_x_10080:
[----:B------:R-:W-:Y:S01]  /*1ad0*/  LEA R3, R0, 0x3b800000, 0x17 ;  /* 0x3b80000000037811 */ /* 0x000fe200078eb8ff */
[----:B------:R-:W-:-:S05]  /*1ae0*/  IMAD.SHL.U32 R0, R2, 0x100000, RZ ;  /* 0x0010000002007824 */ /* 0x000fca00078e00ff */
[----:B------:R-:W-:Y:S02]  /*1af0*/  LOP3.LUT R0, R3, R0, R4, 0xfe, !PT ;  /* 0x0000000003007212 */ /* 0x000fe400078efe04 */
.L_x_10079:
[----:B------:R-:W-:Y:S05]  /*1b00*/  BSYNC B0 ;  /* 0x0000000000007941 */ /* 0x000fea0003800000 */
.L_x_10078:
[----:B------:R-:W-:-:S04]  /*1b10*/  FMUL.FTZ R0, R0, 1 ;  /* 0x3f80000000007820 */ /* 0x000fc80000410000 */
[----:B------:R0:W1:Y:S01]  /*1b20*/  F2F.F64.F32 R18, R0 ;  /* 0x0000000000127310 */ /* 0x0000620000201800 */
[----:B------:R-:W-:Y:S05]  /*1b30*/  BRA `(.L_x_10063) ;  /* 0x0000049000007947 */ /* 0x000fea0003800000 */
.L_x_10076:
        /* <DEDUP_REMOVED lines=21> */
.L_x_10085:
[----:B------:R-:W-:Y:S05]  /*1c90*/  BSYNC B1 ;  /* 0x0000000000017941 */ /* 0x000fea0003800000 */
.L_x_10084:
[----:B------:R-:W-:Y:S01]  /*1ca0*/  LEA R3, R0, 0x37800000, 0x17 ;  /* 0x3780000000037811 */ /* 0x000fe200078eb8ff */
[----:B------:R-:W-:-:S05]  /*1cb0*/  IMAD.SHL.U32 R0, R2, 0x200000, RZ ;  /* 0x0020000002007824 */ /* 0x000fca00078e00ff */
[----:B------:R-:W-:Y:S02]  /*1cc0*/  LOP3.LUT R0, R3, R0, R4, 0xfe, !PT ;  /* 0x0000000003007212 */ /* 0x000fe400078efe04 */
.L_x_10083:
[----:B------:R-:W-:Y:S05]  /*1cd0*/  BSYNC B0 ;  /* 0x0000000000007941 */ /* 0x000fea0003800000 */
.L_x_10082:
[----:B------:R-:W-:-:S04]  /*1ce0*/  FMUL.FTZ R0, R0, 1 ;  /* 0x3f80000000007820 */ /* 0x000fc80000410000 */
[----:B------:R0:W1:Y:S01]  /*1cf0*/  F2F.F64.F32 R18, R0 ;  /* 0x0000000000127310 */ /* 0x0000620000201800 */
[----:B------:R-:W-:Y:S05]  /*1d00*/  BRA `(.L_x_10063) ;  /* 0x000002c000007947 */ /* 0x000fea0003800000 */
.L_x_10075:
        /* <DEDUP_REMOVED lines=14> */
.L_x_10089:
[----:B------:R-:W-:Y:S05]  /*1df0*/  BSYNC B0 ;  /* 0x0000000000007941 */ /* 0x000fea0003800000 */
.L_x_10088:
[----:B------:R-:W-:-:S04]  /*1e00*/  FMUL.FTZ R0, R0, 1 ;  /* 0x3f80000000007820 */ /* 0x000fc80000410000 */
[----:B------:R0:W1:Y:S01]  /*1e10*/  F2F.F64.F32 R18, R0 ;  /* 0x0000000000127310 */ /* 0x0000620000201800 */
[----:B------:R-:W-:Y:S05]  /*1e20*/  BRA `(.L_x_10063) ;  /* 0x000001a000007947 */ /* 0x000fea0003800000 */
.L_x_10062:
        /* <DEDUP_REMOVED lines=21> */
.L_x_10087:
[----:B------:R-:W2:Y:S02]  /*1f80*/  LDG.E.64 R18, [R2.64] ;  /* 0x0000002402127981 */ /* 0x000ea4000c1e1b00 */
[----:B--2---:R-:W0:Y:S01]  /*1f90*/  I2F.F64.U64 R18, R18 ;  /* 0x0000001200127312 */ /* 0x004e220000301800 */
[----:B------:R-:W-:Y:S05]  /*1fa0*/  BRA `(.L_x_10063) ;  /* 0x0000002000007947 */ /* 0x000fea0003800000 */
.L_x_10086:
[----:B------:R-:W2:Y:S02]  /*1fb0*/  LDG.E R2, [R2.64] ;  /* 0x0000002402027981 */ /* 0x000ea4000c1e1900 */
[----:B--2---:R0:W1:Y:S02]  /*1fc0*/  I2F.F64.U32 R18, R2 ;  /* 0x0000000200127312 */ /* 0x0040640000201800 */
.L_x_10063:
        /* <DEDUP_REMOVED lines=17> */
.L_x_10093:
[----:B------:R-:W2:Y:S02]  /*20e0*/  LDG.E.U8 R2, [R4.64] ;  /* 0x0000002404027981 */ /* 0x000ea4000c1e1100 */
[----:B--2---:R-:W0:Y:S01]  /*20f0*/  I2F.F64.U16 R2, R2 ;  /* 0x0000000200027312 */ /* 0x004e220000101800 */
[----:B------:R-:W-:Y:S05]  /*2100*/  BRA `(.L_x_10095) ;  /* 0x00000df000007947 */ /* 0x000fea0003800000 */
.L_x_10092:
        /* <DEDUP_REMOVED lines=9> */
.L_x_10097:
[----:B------:R-:W2:Y:S02]  /*21a0*/  LDG.E R2, [R4.64] ;  /* 0x0000002404027981 */ /* 0x000ea4000c1e1900 */
[----:B--2---:R-:W0:Y:S01]  /*21b0*/  I2F.F64 R2, R2 ;  /* 0x0000000200027312 */ /* 0x004e220000201c00 */
[----:B------:R-:W-:Y:S05]  /*21c0*/  BRA `(.L_x_10095) ;  /* 0x00000d3000007947 */ /* 0x000fea0003800000 */
.L_x_10096:
[----:B------:R-:W2:Y:S02]  /*21d0*/  LDG.E.U16 R2, [R4.64] ;  /* 0x0000002404027981 */ /* 0x000ea4000c1e1500 */
[----:B--2---:R-:W0:Y:S01]  /*21e0*/  I2F.F64.S16 R2, R2 ;  /* 0x0000000200027312 */ /* 0x004e220000101c00 */
[----:B------:R-:W-:Y:S05]  /*21f0*/  BRA `(.L_x_10095) ;  /* 0x00000d0000007947 */ /* 0x000fea0003800000 */
.L_x_10091:
        /* <DEDUP_REMOVED lines=10> */
.L_x_10099:
[----:B------:R-:W2:Y:S02]  /*22a0*/  LDG.E.U16 R0, [R4.64] ;  /* 0x0000002404007981 */ /* 0x000ea4000c1e1500 */
[----:B--2---:R-:W-:-:S05]  /*22b0*/  HADD2.F32 R0, -RZ, R0.H0_H0 ;  /* 0x20000000ff007230 */ /* 0x004fca0000004100 */
[----:B------:R-:W-:-:S04]  /*22c0*/  FMUL.FTZ R0, R0, 1 ;  /* 0x3f80000000007820 */ /* 0x000fc80000410000 */
[----:B------:R0:W2:Y:S01]  /*22d0*/  F2F.F64.F32 R2, R0 ;  /* 0x0000000000027310 */ /* 0x0000a20000201800 */
[----:B------:R-:W-:Y:S05]  /*22e0*/  BRA `(.L_x_10095) ;  /* 0x00000c1000007947 */ /* 0x000fea0003800000 */
.L_x_10098:
        /* <DEDUP_REMOVED lines=10> */
.L_x_10101:
[----:B------:R-:W2:Y:S02]  /*2390*/  LDG.E.U16 R4, [R4.64] ;  /* 0x0000002404047981 */ /* 0x000ea4000c1e1500 */
[----:B--2---:R-:W-:-:S05]  /*23a0*/  HADD2.F32 R0, -RZ, R4.H0_H0 ;  /* 0x20000004ff007230 */ /* 0x004fca0000004100 */
[----:B------:R-:W-:-:S04]  /*23b0*/  FMUL.FTZ R0, R0, 1 ;  /* 0x3f80000000007820 */ /* 0x000fc80000410000 */
[----:B------:R0:W2:Y:S01]  /*23c0*/  F2F.F64.F32 R2, R0 ;  /* 0x0000000000027310 */ /* 0x0000a20000201800 */
[----:B------:R-:W-:Y:S05]  /*23d0*/  BRA `(.L_x_10095) ;  /* 0x00000b2000007947 */ /* 0x000fea0003800000 */
.L_x_10100:
[----:B------:R0:W5:Y:S01]  /*23e0*/  LDG.E.64 R2, [R4.64] ;  /* 0x0000002404027981 */ /* 0x000162000c1e1b00 */
[----:B------:R-:W-:Y:S05]  /*23f0*/  BRA `(.L_x_10095) ;  /* 0x00000b0000007947 */ /* 0x000fea0003800000 */
.L_x_10090:
        /* <DEDUP_REMOVED lines=13> */
.L_x_10104:
[----:B------:R0:W5:Y:S01]  /*24d0*/  LDG.E.64 R2, [R4.64] ;  /* 0x0000002404027981 */ /* 0x000162000c1e1b00 */
[----:B------:R-:W-:Y:S05]  /*24e0*/  BRA `(.L_x_10095) ;  /* 0x00000a1000007947 */ /* 0x000fea0003800000 */
.L_x_10103:
        /* <DEDUP_REMOVED lines=28> */
.L_x_10106:
        /* <DEDUP_REMOVED lines=15> */
.L_x_10105:
[----:B------:R-:W2:Y:S02]  /*27a0*/  LDG.E.U16 R0, [R4.64] ;  /* 0x0000002404007981 */ /* 0x000ea4000c1e1500 */
[----:B--2---:R-:W-:-:S05]  /*27b0*/  PRMT R0, RZ, 0x5410, R0 ;  /* 0x00005410ff007816 */ /* 0x004fca0000000000 */
[----:B------:R-:W-:-:S04]  /*27c0*/  FMUL.FTZ R0, R0, 1 ;  /* 0x3f80000000007820 */ /* 0x000fc80000410000 */
[----:B------:R0:W2:Y:S01]  /*27d0*/  F2F.F64.F32 R2, R0 ;  /* 0x0000000000027310 */ /* 0x0000a20000201800 */
[----:B------:R-:W-:Y:S05]  /*27e0*/  BRA `(.L_x_10095) ;  /* 0x0000071000007947 */ /* 0x000fea0003800000 */
.L_x_10102:
        /* <DEDUP_REMOVED lines=11> */
.L_x_10109:
        /* <DEDUP_REMOVED lines=21> */
.L_x_10113:
[----:B------:R-:W-:Y:S05]  /*29f0*/  BSYNC B1 ;  /* 0x0000000000017941 */ /* 0x000fea0003800000 */
.L_x_10112:
[----:B------:R-:W-:Y:S01]  /*2a00*/  LEA R3, R0, 0x3b800000, 0x17 ;  /* 0x3b80000000037811 */ /* 0x000fe200078eb8ff */
[----:B------:R-:W-:-:S05]  /*2a10*/  IMAD.SHL.U32 R0, R2, 0x100000, RZ ;  /* 0x0010000002007824 */ /* 0x000fca00078e00ff */
[----:B------:R-:W-:Y:S02]  /*2a20*/  LOP3.LUT R0, R3, R0, R4, 0xfe, !PT ;  /* 0x0000000003007212 */ /* 0x000fe400078efe04 */
.L_x_10111:
[----:B------:R-:W-:Y:S05]  /*2a30*/  BSYNC B0 ;  /* 0x0000000000007941 */ /* 0x000fea0003800000 */
.L_x_10110:
[----:B------:R-:W-:-:S04]  /*2a40*/  FMUL.FTZ R0, R0, 1 ;  /* 0x3f80000000007820 */ /* 0x000fc80000410000 */
[----:B------:R0:W2:Y:S01]  /*2a50*/  F2F.F64.F32 R2, R0 ;  /* 0x0000000000027310 */ /* 0x0000a20000201800 */
[----:B------:R-:W-:Y:S05]  /*2a60*/  BRA `(.L_x_10095) ;  /* 0x0000049000007947 */ /* 0x000fea0003800000 */
.L_x_10108:
        /* <DEDUP_REMOVED lines=21> */
.L_x_10117:
[----:B------:R-:W-:Y:S05]  /*2bc0*/  BSYNC B1 ;  /* 0x0000000000017941 */ /* 0x000fea0003800000 */
.L_x_10116:
[----:B------:R-:W-:Y:S01]  /*2bd0*/  LEA R3, R0, 0x37800000, 0x17 ;  /* 0x3780000000037811 */ /* 0x000fe200078eb8ff */
[----:B------:R-:W-:-:S05]  /*2be0*/  IMAD.SHL.U32 R0, R2, 0x200000, RZ ;  /* 0x0020000002007824 */ /* 0x000fca00078e00ff */
[----:B------:R-:W-:Y:S02]  /*2bf0*/  LOP3.LUT R0, R3, R0, R4, 0xfe, !PT ;  /* 0x0000000003007212 */ /* 0x000fe400078efe04 */
.L_x_10115:
[----:B------:R-:W-:Y:S05]  /*2c00*/  BSYNC B0 ;  /* 0x0000000000007941 */ /* 0x000fea0003800000 */
.L_x_10114:
[----:B------:R-:W-:-:S04]  /*2c10*/  FMUL.FTZ R0, R0, 1 ;  /* 0x3f80000000007820 */ /* 0x000fc80000410000 */
[----:B------:R0:W2:Y:S01]  /*2c20*/  F2F.F64.F32 R2, R0 ;  /* 0x0000000000027310 */ /* 0x0000a20000201800 */
[----:B------:R-:W-:Y:S05]  /*2c30*/  BRA `(.L_x_10095) ;  /* 0x000002c000007947 */ /* 0x000fea0003800000 */
.L_x_10107:
        /* <DEDUP_REMOVED lines=14> */
.L_x_10121:
[----:B------:R-:W-:Y:S05]  /*2d20*/  BSYNC B0 ;  /* 0x0000000000007941 */ /* 0x000fea0003800000 */
.L_x_10120:
[----:B------:R-:W-:-:S04]  /*2d30*/  FMUL.FTZ R0, R0, 1 ;  /* 0x3f80000000007820 */ /* 0x000fc80000410000 */
[----:B------:R0:W2:Y:S01]  /*2d40*/  F2F.F64.F32 R2, R0 ;  /* 0x0000000000027310 */ /* 0x0000a20000201800 */
[----:B------:R-:W-:Y:S05]  /*2d50*/  BRA `(.L_x_10095) ;  /* 0x000001a000007947 */ /* 0x000fea0003800000 */
.L_x_10094:
        /* <DEDUP_REMOVED lines=21> */
.L_x_10119:
[----:B------:R-:W2:Y:S02]  /*2eb0*/  LDG.E.64 R2, [R4.64] ;  /* 0x0000002404027981 */ /* 0x000ea4000c1e1b00 */
[----:B--2---:R-:W0:Y:S01]  /*2ec0*/  I2F.F64.U64 R2, R2 ;  /* 0x0000000200027312 */ /* 0x004e220000301800 */
[----:B------:R-:W-:Y:S05]  /*2ed0*/  BRA `(.L_x_10095) ;  /* 0x0000002000007947 */ /* 0x000fea0003800000 */
.L_x_10118:
[----:B------:R-:W2:Y:S02]  /*2ee0*/  LDG.E R2, [R4.64] ;  /* 0x0000002404027981 */ /* 0x000ea4000c1e1900 */
[----:B--2---:R-:W0:Y:S02]  /*2ef0*/  I2F.F64.U32 R2, R2 ;  /* 0x0000000200027312 */ /* 0x004e240000201800 */
.L_x_10095:
[----:B------:R-:W3:Y:S01]  /*2f00*/  LDC.U8 R6, c[0x0][0x3e1] ;  /* 0x0000f840ff067b82 */ /* 0x000ee20000000000 */
[----:B012--5:R0:W1:Y:S01]  /*2f10*/  DSETP.MAX.AND P1, P2, R2, R18, PT ;  /* 0x000000120200722a */ /* 0x0270620003a2f000 */
        /* <DEDUP_REMOVED lines=19> */
.L_x_10125:
[----:B------:R-:W0:Y:S02]  /*3050*/  F2I.S64.F64.TRUNC R4, R4 ;  /* 0x0000000400047311 */ /* 0x000e24000030d900 */
[----:B0-----:R-:W-:-:S05]  /*3060*/  IMAD.MOV.U32 R3, RZ, RZ, R4 ;  /* 0x000000ffff037224 */ /* 0x001fca00078e0004 */
[----:B------:R0:W-:Y:S01]  /*3070*/  STG.E.U8 [R16.64], R3 ;  /* 0x0000000310007986 */ /* 0x0001e2000c101124 */
[----:B------:R-:W-:Y:S05]  /*3080*/  BRA `(.L_x_10127) ;  /* 0x00000ed000007947 */ /* 0x000fea0003800000 */
.L_x_10124:
        /* <DEDUP_REMOVED lines=9> */
.L_x_10129:
[----:B------:R-:W0:Y:S02]  /*3120*/  F2I.F64.TRUNC R5, R4 ;  /* 0x0000000400057311 */ /* 0x000e24000030d100 */
[----:B0-----:R0:W-:Y:S01]  /*3130*/  STG.E [R16.64], R5 ;  /* 0x0000000510007986 */ /* 0x0011e2000c101924 */
[----:B------:R-:W-:Y:S05]  /*3140*/  BRA `(.L_x_10127) ;  /* 0x00000e1000007947 */ /* 0x000fea0003800000 */
.L_x_10128:
[----:B------:R-:W0:Y:S02]  /*3150*/  F2I.F64.TRUNC R5, R4 ;  /* 0x0000000400057311 */ /* 0x000e24000030d100 */
[----:B0-----:R0:W-:Y:S01]  /*3160*/  STG.E.U16 [R16.64], R5 ;  /* 0x0000000510007986 */ /* 0x0011e2000c101524 */
[----:B------:R-:W-:Y:S05]  /*3170*/  BRA `(.L_x_10127) ;  /* 0x00000de000007947 */ /* 0x000fea0003800000 */
.L_x_10123:
        /* <DEDUP_REMOVED lines=11> */
.L_x_10131:
[----:B------:R-:W0:Y:S01]  /*3230*/  F2F.F32.F64 R0, R4 ;  /* 0x0000000400007310 */ /* 0x000e220000301000 */
[----:B------:R-:W0:-:S14]  /*3240*/  DSETP.GEU.AND P0, PT, |R4|, c[0x2][0x0], PT ;  /* 0x008000000400762a */ /* 0x000e1c0003f0e200 */
[----:B0-----:R-:W-:-:S05]  /*3250*/  @!P0 FMUL R0, R0, 1.175494350822287508e-38 ;  /* 0x0080000000008820 */ /* 0x001fca0000400000 */
[----:B------:R-:W-:-:S05]  /*3260*/  F2FP.PACK_AB R0, RZ, R0 ;  /* 0x00000000ff00723e */ /* 0x000fca00000000ff */
[----:B------:R0:W-:Y:S01]  /*3270*/  STG.E.U16 [R16.64], R0 ;  /* 0x0000000010007986 */ /* 0x0001e2000c101524 */
[----:B------:R-:W-:Y:S05]  /*3280*/  BRA `(.L_x_10127) ;  /* 0x00000cd000007947 */ /* 0x000fea0003800000 */
.L_x_10130:
        /* <DEDUP_REMOVED lines=12> */
.L_x_10133:
[----:B------:R-:W0:Y:S01]  /*3350*/  F2F.F32.F64 R0, R4 ;  /* 0x0000000400007310 */ /* 0x000e220000301000 */
[----:B------:R-:W0:-:S14]  /*3360*/  DSETP.GEU.AND P0, PT, |R4|, c[0x2][0x0], PT ;  /* 0x008000000400762a */ /* 0x000e1c0003f0e200 */
[----:B0-----:R-:W-:-:S05]  /*3370*/  @!P0 FMUL R0, R0, 1.175494350822287508e-38 ;  /* 0x0080000000008820 */ /* 0x001fca0000400000 */
[----:B------:R-:W-:-:S04]  /*3380*/  F2FP.PACK_AB R3, RZ, R0 ;  /* 0x00000000ff03723e */ /* 0x000fc800000000ff */
[----:B------:R-:W-:-:S05]  /*3390*/  PRMT R3, R3, 0x5410, RZ ;  /* 0x0000541003037816 */ /* 0x000fca00000000ff */
[----:B------:R0:W-:Y:S01]  /*33a0*/  STG.E [R16.64], R3 ;  /* 0x0000000310007986 */ /* 0x0001e2000c101924 */
[----:B------:R-:W-:Y:S05]  /*33b0*/  BRA `(.L_x_10127) ;  /* 0x00000ba000007947 */ /* 0x000fea0003800000 */
.L_x_10132:
[----:B------:R0:W-:Y:S01]  /*33c0*/  STG.E.64 [R16.64], R4 ;  /* 0x0000000410007986 */ /* 0x0001e2000c101b24 */
[----:B------:R-:W-:Y:S05]  /*33d0*/  BRA `(.L_x_10127) ;  /* 0x00000b8000007947 */ /* 0x000fea0003800000 */
.L_x_10122:
        /* <DEDUP_REMOVED lines=12> */
.L_x_10136:
[----:B------:R-:W-:-:S05]  /*34a0*/  CS2R R6, SRZ ;  /* 0x0000000000067805 */ /* 0x000fca000001ff00 */
[----:B------:R0:W-:Y:S01]  /*34b0*/  STG.E.128 [R16.64], R4 ;  /* 0x0000000410007986 */ /* 0x0001e2000c101d24 */
[----:B------:R-:W-:Y:S05]  /*34c0*/  BRA `(.L_x_10127) ;  /* 0x00000a9000007947 */ /* 0x000fea0003800000 */
.L_x_10135:
        /* <DEDUP_REMOVED lines=23> */
.L_x_10140:
[----:B------:R-:W-:Y:S05]  /*3640*/  BSYNC B0 ;  /* 0x0000000000007941 */ /* 0x000fea0003800000 */
.L_x_10139:
[----:B------:R-:W-:-:S05]  /*3650*/  LOP3.LUT R3, R0, R3, RZ, 0xfc, !PT ;  /* 0x0000000300037212 */ /* 0x000fca00078efcff */
[----:B------:R0:W-:Y:S01]  /*3660*/  STG.E.U8 [R16.64], R3 ;  /* 0x0000000310007986 */ /* 0x0001e2000c101124 */
[----:B------:R-:W-:Y:S05]  /*3670*/  BRA `(.L_x_10127) ;  /* 0x000008e000007947 */ /* 0x000fea0003800000 */
.L_x_10138:
        /* <DEDUP_REMOVED lines=15> */
.L_x_10142:
[----:B------:R-:W-:Y:S01]  /*3770*/  IMAD.MOV.U32 R0, RZ, RZ, 0x7f ;  /* 0x0000007fff007424 */ /* 0x000fe200078e00ff */
[----:B------:R-:W-:-:S04]  /*3780*/  ISETP.GT.U32.AND P0, PT, R2, 0x7f800000, PT ;  /* 0x7f8000000200780c */ /* 0x000fc80003f04070 */
[----:B------:R-:W-:-:S04]  /*3790*/  SEL R0, R0, 0x7c, P0 ;  /* 0x0000007c00007807 */ /* 0x000fc80000000000 */
.L_x_10143:
[----:B------:R-:W-:Y:S05]  /*37a0*/  BSYNC B0 ;  /* 0x0000000000007941 */ /* 0x000fea0003800000 */
.L_x_10141:
[----:B------:R-:W-:-:S04]  /*37b0*/  LOP3.LUT R2, R3, 0x80000000, RZ, 0xc0, !PT ;  /* 0x8000000003027812 */ /* 0x000fc800078ec0ff */
[----:B------:R-:W-:-:S04]  /*37c0*/  SHF.R.U32.HI R3, RZ, 0x18, R2 ;  /* 0x00000018ff037819 */ /* 0x000fc80000011602 */
[----:B------:R-:W-:-:S05]  /*37d0*/  LOP3.LUT R3, R0, R3, RZ, 0xfc, !PT ;  /* 0x0000000300037212 */ /* 0x000fca00078efcff */
[----:B------:R0:W-:Y:S01]  /*37e0*/  STG.E.U8 [R16.64], R3 ;  /* 0x0000000310007986 */ /* 0x0001e2000c101124 */
[----:B------:R-:W-:Y:S05]  /*37f0*/  BRA `(.L_x_10127) ;  /* 0x0000076000007947 */ /* 0x000fea0003800000 */
.L_x_10137:
[----:B------:R-:W0:Y:S01]  /*3800*/  F2F.F32.F64 R0, R4 ;  /* 0x0000000400007310 */ /* 0x000e220000301000 */
[----:B------:R-:W0:-:S14]  /*3810*/  DSETP.GEU.AND P0, PT, |R4|, c[0x2][0x0], PT ;  /* 0x008000000400762a */ /* 0x000e1c0003f0e200 */
[----:B0-----:R-:W-:-:S05]  /*3820*/  @!P0 FMUL R0, R0, 1.175494350822287508e-38 ;  /* 0x0080000000008820 */ /* 0x001fca0000400000 */
[----:B------:R-:W-:-:S05]  /*3830*/  F2FP.BF16.PACK_AB R0, RZ, R0 ;  /* 0x00000000ff00723e */ /* 0x000fca00000010ff */
[----:B------:R0:W-:Y:S01]  /*3840*/  STG.E.U16 [R16.64], R0 ;  /* 0x0000000010007986 */ /* 0x0001e2000c101524 */
[----:B------:R-:W-:Y:S05]  /*3850*/  BRA `(.L_x_10127) ;  /* 0x0000070000007947 */ /* 0x000fea0003800000 */
.L_x_10134:
        /* <DEDUP_REMOVED lines=11> */
.L_x_10146:
        /* <DEDUP_REMOVED lines=19> */
.L_x_10149:
[----:B------:R-:W-:-:S04]  /*3a40*/  LOP3.LUT R2, R3, 0x80000000, RZ, 0xc0, !PT ;  /* 0x8000000003027812 */ /* 0x000fc800078ec0ff */
[----:B------:R-:W-:-:S04]  /*3a50*/  SHF.R.U32.HI R3, RZ, 0x18, R2 ;  /* 0x00000018ff037819 */ /* 0x000fc80000011602 */
[----:B------:R-:W-:-:S04]  /*3a60*/  LOP3.LUT R0, R0, R3, RZ, 0xfc, !PT ;  /* 0x0000000300007212 */ /* 0x000fc800078efcff */
[----:B------:R-:W-:Y:S02]  /*3a70*/  PRMT R8, R0, 0x7610, R8 ;  /* 0x0000761000087816 */ /* 0x000fe40000000008 */
.L_x_10148:
[----:B------:R-:W-:Y:S05]  /*3a80*/  BSYNC B0 ;  /* 0x0000000000007941 */ /* 0x000fea0003800000 */
.L_x_10147:
[----:B------:R0:W-:Y:S01]  /*3a90*/  STG.E.U8 [R16.64], R8 ;  /* 0x0000000810007986 */ /* 0x0001e2000c101124 */
[----:B------:R-:W-:Y:S05]  /*3aa0*/  BRA `(.L_x_10127) ;  /* 0x000004b000007947 */ /* 0x000fea0003800000 */
.L_x_10145:
        /* <DEDUP_REMOVED lines=19> */
.L_x_10152:
[----:B------:R-:W-:-:S04]  /*3be0*/  LOP3.LUT R2, R3, 0x80000000, RZ, 0xc0, !PT ;  /* 0x8000000003027812 */ /* 0x000fc800078ec0ff */
[----:B------:R-:W-:-:S04]  /*3bf0*/  SHF.R.U32.HI R3, RZ, 0x18, R2 ;  /* 0x00000018ff037819 */ /* 0x000fc80000011602 */
[----:B------:R-:W-:-:S04]  /*3c00*/  LOP3.LUT R0, R0, R3, RZ, 0xfc, !PT ;  /* 0x0000000300007212 */ /* 0x000fc800078efcff */
[----:B------:R-:W-:Y:S02]  /*3c10*/  PRMT R8, R0, 0x7610, R8 ;  /* 0x0000761000087816 */ /* 0x000fe40000000008 */
.L_x_10151:
[----:B------:R-:W-:Y:S05]  /*3c20*/  BSYNC B0 ;  /* 0x0000000000007941 */ /* 0x000fea0003800000 */
.L_x_10150:
[----:B------:R0:W-:Y:S01]  /*3c30*/  STG.E.U8 [R16.64], R8 ;  /* 0x0000000810007986 */ /* 0x0001e2000c101124 */
[----:B------:R-:W-:Y:S05]  /*3c40*/  BRA `(.L_x_10127) ;  /* 0x0000031000007947 */ /* 0x000fea0003800000 */
.L_x_10144:
        /* <DEDUP_REMOVED lines=24> */
.L_x_10126:
        /* <DEDUP_REMOVED lines=20> */
.L_x_10154:
[----:B------:R-:W0:Y:S02]  /*3f10*/  F2I.U64.F64.TRUNC R4, R4 ;  /* 0x0000000400047311 */ /* 0x000e24000030d800 */
[----:B0-----:R0:W-:Y:S01]  /*3f20*/  STG.E.64 [R16.64], R4 ;  /* 0x0000000410007986 */ /* 0x0011e2000c101b24 */
[----:B------:R-:W-:Y:S05]  /*3f30*/  BRA `(.L_x_10127) ;  /* 0x0000002000007947 */ /* 0x000fea0003800000 */
.L_x_10153:
[----:B------:R-:W0:Y:S02]  /*3f40*/  F2I.U32.F64.TRUNC R5, R4 ;  /* 0x0000000400057311 */ /* 0x000e24000030d000 */
[----:B0-----:R0:W-:Y:S02]  /*3f50*/  STG.E [R16.64], R5 ;  /* 0x0000000510007986 */ /* 0x0011e4000c101924 */
.L_x_10127:
[----:B------:R-:W-:-:S05]  /*3f60*/  IMAD R22, R22, 0x200, R25 ;  /* 0x0000020016167824 */ /* 0x000fca00078e0219 */
[----:B------:R-:W-:Y:S02]  /*3f70*/  IADD3 R23, R22, 0x80, RZ ;  /* 0x0000008016177810 */ /* 0x000fe40007ffe0ff */
.L_x_10056:
[----:B------:R-:W-:Y:S05]  /*3f80*/  BSYNC B6 ;  /* 0x0000000000067941 */ /* 0x000fea0003800000 */
.L_x_10055:
        /* <DEDUP_REMOVED lines=258> */
.L_x_10157:
        /* <DEDUP_REMOVED lines=19> */
.L_x_10161:
[----:B------:R-:W2:Y:S02]  /*50e0*/  LDG.E.U8 R2, [R2.64] ;  /* 0x0000002402027981 */ /* 0x000ea4000c1e1100 */
[----:B--2---:R0:W1:Y:S01]  /*50f0*/  I2F.F64.U16 R18, R2 ;  /* 0x0000000200127312 */ /* 0x0040620000101800 */
[----:B------:R-:W-:Y:S05]  /*5100*/  BRA `(.L_x_10163) ;  /* 0x00000df000007947 */ /* 0x000fea0003800000 */
.L_x_10160:
        /* <DEDUP_REMOVED lines=9> */
.L_x_10165:
[----:B------:R-:W2:Y:S02]  /*51a0*/  LDG.E R2, [R2.64] ;  /* 0x0000002402027981 */ /* 0x000ea4000c1e1900 */
[----:B--2---:R0:W1:Y:S01]  /*51b0*/  I2F.F64 R18, R2 ;  /* 0x0000000200127312 */ /* 0x0040620000201c00 */
[----:B------:R-:W-:Y:S05]  /*51c0*/  BRA `(.L_x_10163) ;  /* 0x00000d3000007947 */ /* 0x000fea0003800000 */
.L_x_10164:
[----:B------:R-:W2:Y:S02]  /*51d0*/  LDG.E.U16 R2, [R2.64] ;  /* 0x0000002402027981 */ /* 0x000ea4000c1e1500 */
[----:B--2---:R0:W1:Y:S01]  /*51e0*/  I2F.F64.S16 R18, R2 ;  /* 0x0000000200127312 */ /* 0x0040620000101c00 */
[----:B------:R-:W-:Y:S05]  /*51f0*/  BRA `(.L_x_10163) ;  /* 0x00000d0000007947 */ /* 0x000fea0003800000 */
.L_x_10159:
        /* <DEDUP_REMOVED lines=10> */
.L_x_10167:
[----:B------:R-:W2:Y:S02]  /*52a0*/  LDG.E.U16 R0, [R2.64] ;  /* 0x0000002402007981 */ /* 0x000ea4000c1e1500 */
[----:B--2---:R-:W-:-:S05]  /*52b0*/  HADD2.F32 R0, -RZ, R0.H0_H0 ;  /* 0x20000000ff007230 */ /* 0x004fca0000004100 */
[----:B------:R-:W-:-:S04]  /*52c0*/  FMUL.FTZ R0, R0, 1 ;  /* 0x3f80000000007820 */ /* 0x000fc80000410000 */
[----:B------:R0:W1:Y:S01]  /*52d0*/  F2F.F64.F32 R18, R0 ;  /* 0x0000000000127310 */ /* 0x0000620000201800 */
[----:B------:R-:W-:Y:S05]  /*52e0*/  BRA `(.L_x_10163) ;  /* 0x00000c1000007947 */ /* 0x000fea0003800000 */
.L_x_10166:
        /* <DEDUP_REMOVED lines=10> */
.L_x_10169:
[----:B------:R-:W2:Y:S02]  /*5390*/  LDG.E.U16 R2, [R2.64] ;  /* 0x0000002402027981 */ /* 0x000ea4000c1e1500 */
[----:B--2---:R-:W-:-:S05]  /*53a0*/  HADD2.F32 R0, -RZ, R2.H0_H0 ;  /* 0x20000002ff007230 */ /* 0x004fca0000004100 */
[----:B------:R-:W-:-:S04]  /*53b0*/  FMUL.FTZ R0, R0, 1 ;  /* 0x3f80000000007820 */ /* 0x000fc80000410000 */
[----:B------:R0:W1:Y:S01]  /*53c0*/  F2F.F64.F32 R18, R0 ;  /* 0x0000000000127310 */ /* 0x0000620000201800 */
[----:B------:R-:W-:Y:S05]  /*53d0*/  BRA `(.L_x_10163) ;  /* 0x00000b2000007947 */ /* 0x000fea0003800000 */
.L_x_10168:
[----:B------:R0:W5:Y:S01]  /*53e0*/  LDG.E.64 R18, [R2.64] ;  /* 0x0000002402127981 */ /* 0x000162000c1e1b00 */
[----:B------:R-:W-:Y:S05]  /*53f0*/  BRA `(.L_x_10163) ;  /* 0x00000b0000007947 */ /* 0x000fea0003800000 */
.L_x_10158:
        /* <DEDUP_REMOVED lines=13> */
.L_x_10172:
[----:B------:R0:W5:Y:S01]  /*54d0*/  LDG.E.64 R18, [R2.64] ;  /* 0x0000002402127981 */ /* 0x000162000c1e1b00 */
[----:B------:R-:W-:Y:S05]  /*54e0*/  BRA `(.L_x_10163) ;  /* 0x00000a1000007947 */ /* 0x000fea0003800000 */
.L_x_10171:
        /* <DEDUP_REMOVED lines=28> */
.L_x_10174:
        /* <DEDUP_REMOVED lines=15> */
.L_x_10173:
[----:B------:R-:W2:Y:S02]  /*57a0*/  LDG.E.U16 R0, [R2.64] ;  /* 0x0000002402007981 */ /* 0x000ea4000c1e1500 */
[----:B--2---:R-:W-:-:S05]  /*57b0*/  PRMT R0, RZ, 0x5410, R0 ;  /* 0x00005410ff007816 */ /* 0x004fca0000000000 */
[----:B------:R-:W-:-:S04]  /*57c0*/  FMUL.FTZ R0, R0, 1 ;  /* 0x3f80000000007820 */ /* 0x000fc80000410000 */
[----:B------:R0:W1:Y:S01]  /*57d0*/  F2F.F64.F32 R18, R0 ;  /* 0x0000000000127310 */ /* 0x0000620000201800 */
[----:B------:R-:W-:Y:S05]  /*57e0*/  BRA `(.L_x_10163) ;  /* 0x0000071000007947 */ /* 0x000fea0003800000 */
.L_x_10170:
        /* <DEDUP_REMOVED lines=11> */
.L_x_10177:
        /* <DEDUP_REMOVED lines=21> */
.L_x_10181:
[----:B------:R-:W-:Y:S05]  /*59f0*/  BSYNC B1 ;  /* 0x0000000000017941 */ /* 0x000fea0003800000 */
.L_x_10180:
[----:B------:R-:W-:Y:S01]  /*5a00*/  LEA R3, R0, 0x3b800000, 0x17 ;  /* 0x3b80000000037811 */ /* 0x000fe200078eb8ff */
[----:B------:R-:W-:-:S05]  /*5a10*/  IMAD.SHL.U32 R0, R2, 0x100000, RZ ;  /* 0x0010000002007824 */ /* 0x000fca00078e00ff */
[----:B------:R-:W-:Y:S02]  /*5a20*/  LOP3.LUT R0, R3, R0, R4, 0xfe, !PT ;  /* 0x0000000003007212 */ /* 0x000fe400078efe04 */
.L_x_10179:
[----:B------:R-:W-:Y:S05]  /*5a30*/  BSYNC B0 ;  /* 0x0000000000007941 */ /* 0x000fea0003800000 */
.L_x_10178:
[----:B------:R-:W-:-:S04]  /*5a40*/  FMUL.FTZ R0, R0, 1 ;  /* 0x3f80000000007820 */ /* 0x000fc80000410000 */
[----:B------:R0:W1:Y:S01]  /*5a50*/  F2F.F64.F32 R18, R0 ;  /* 0x0000000000127310 */ /* 0x0000620000201800 */
[----:B------:R-:W-:Y:S05]  /*5a60*/  BRA `(.L_x_10163) ;  /* 0x0000049000007947 */ /* 0x000fea0003800000 */
.L_x_10176:
        /* <DEDUP_REMOVED lines=21> */
.L_x_10185:
[----:B------:R-:W-:Y:S05]  /*5bc0*/  BSYNC B1 ;  /* 0x0000000000017941 */ /* 0x000fea0003800000 */
.L_x_10184:
[----:B------:R-:W-:Y:S01]  /*5bd0*/  LEA R3, R0, 0x37800000, 0x17 ;  /* 0x3780000000037811 */ /* 0x000fe200078eb8ff */
[----:B------:R-:W-:-:S05]  /*5be0*/  IMAD.SHL.U32 R0, R2, 0x200000, RZ ;  /* 0x0020000002007824 */ /* 0x000fca00078e00ff */
[----:B------:R-:W-:Y:S02]  /*5bf0*/  LOP3.LUT R0, R3, R0, R4, 0xfe, !PT ;  /* 0x0000000003007212 */ /* 0x000fe400078efe04 */
.L_x_10183:
[----:B------:R-:W-:Y:S05]  /*5c00*/  BSYNC B0 ;  /* 0x0000000000007941 */ /* 0x000fea0003800000 */
.L_x_10182:
[----:B------:R-:W-:-:S04]  /*5c10*/  FMUL.FTZ R0, R0, 1 ;  /* 0x3f80000000007820 */ /* 0x000fc80000410000 */
[----:B------:R0:W1:Y:S01]  /*5c20*/  F2F.F64.F32 R18, R0 ;  /* 0x0000000000127310 */ /* 0x0000620000201800 */
[----:B------:R-:W-:Y:S05]  /*5c30*/  BRA `(.L_x_10163) ;  /* 0x000002c000007947 */ /* 0x000fea0003800000 */
.L_x_10175:
        /* <DEDUP_REMOVED lines=14> */
.L_x_10189:
[----:B------:R-:W-:Y:S05]  /*5d20*/  BSYNC B0 ;  /* 0x0000000000007941 */ /* 0x000fea0003800000 */
.L_x_10188:
[----:B------:R-:W-:-:S04]  /*5d30*/  FMUL.FTZ R0, R0, 1 ;  /* 0x3f80000000007820 */ /* 0x000fc80000410000 */
[----:B------:R0:W1:Y:S01]  /*5d40*/  F2F.F64.F32 R18, R0 ;  /* 0x0000000000127310 */ /* 0x0000620000201800 */
[----:B------:R-:W-:Y:S05]  /*5d50*/  BRA `(.L_x_10163) ;  /* 0x000001a000007947 */ /* 0x000fea0003800000 */
.L_x_10162:
        /* <DEDUP_REMOVED lines=21> */
.L_x_10187:
[----:B------:R-:W2:Y:S02]  /*5eb0*/  LDG.E.64 R18, [R2.64] ;  /* 0x0000002402127981 */ /* 0x000ea4000c1e1b00 */
[----:B--2---:R-:W0:Y:S01]  /*5ec0*/  I2F.F64.U64 R18, R18 ;  /* 0x0000001200127312 */ /* 0x004e220000301800 */
[----:B------:R-:W-:Y:S05]  /*5ed0*/  BRA `(.L_x_10163) ;  /* 0x0000002000007947 */ /* 0x000fea0003800000 */
.L_x_10186:
[----:B------:R-:W2:Y:S02]  /*5ee0*/  LDG.E R2, [R2.64] ;  /* 0x0000002402027981 */ /* 0x000ea4000c1e1900 */
[----:B--2---:R0:W1:Y:S02]  /*5ef0*/  I2F.F64.U32 R18, R2 ;  /* 0x0000000200127312 */ /* 0x0040640000201800 */
.L_x_10163:
        /* <DEDUP_REMOVED lines=17> */
.L_x_10193:
[----:B------:R-:W2:Y:S02]  /*6010*/  LDG.E.U8 R2, [R4.64] ;  /* 0x0000002404027981 */ /* 0x000ea4000c1e1100 */
[----:B--2---:R-:W0:Y:S01]  /*6020*/  I2F.F64.U16 R2, R2 ;  /* 0x0000000200027312 */ /* 0x004e220000101800 */
[----:B------:R-:W-:Y:S05]  /*6030*/  BRA `(.L_x_10195) ;  /* 0x00000df000007947 */ /* 0x000fea0003800000 */
.L_x_10192:
        /* <DEDUP_REMOVED lines=9> */
.L_x_10197:
[----:B------:R-:W2:Y:S02]  /*60d0*/  LDG.E R2, [R4.64] ;  /* 0x0000002404027981 */ /* 0x000ea4000c1e1900 */
[----:B--2---:R-:W0:Y:S01]  /*60e0*/  I2F.F64 R2, R2 ;  /* 0x0000000200027312 */ /* 0x004e220000201c00 */
[----:B------:R-:W-:Y:S05]  /*60f0*/  BRA `(.L_x_10195) ;  /* 0x00000d3000007947 */ /* 0x000fea0003800000 */
.L_x_10196:
[----:B------:R-:W2:Y:S02]  /*6100*/  LDG.E.U16 R2, [R4.64] ;  /* 0x0000002404027981 */ /* 0x000ea4000c1e1500 */
[----:B--2---:R-:W0:Y:S01]  /*6110*/  I2F.F64.S16 R2, R2 ;  /* 0x0000000200027312 */ /* 0x004e220000101c00 */
[----:B------:R-:W-:Y:S05]  /*6120*/  BRA `(.L_x_10195) ;  /* 0x00000d0000007947 */ /* 0x000fea0003800000 */
.L_x_10191:
        /* <DEDUP_REMOVED lines=10> */
.L_x_10199:
[----:B------:R-:W2:Y:S02]  /*61d0*/  LDG.E.U16 R0, [R4.64] ;  /* 0x0000002404007981 */ /* 0x000ea4000c1e1500 */
[----:B--2---:R-:W-:-:S05]  /*61e0*/  HADD2.F32 R0, -RZ, R0.H0_H0 ;  /* 0x20000000ff007230 */ /* 0x004fca0000004100 */
[----:B------:R-:W-:-:S04]  /*61f0*/  FMUL.FTZ R0, R0, 1 ;  /* 0x3f80000000007820 */ /* 0x000fc80000410000 */
[----:B------:R0:W2:Y:S01]  /*6200*/  F2F.F64.F32 R2, R0 ;  /* 0x0000000000027310 */ /* 0x0000a20000201800 */
[----:B------:R-:W-:Y:S05]  /*6210*/  BRA `(.L_x_10195) ;  /* 0x00000c1000007947 */ /* 0x000fea0003800000 */
.L_x_10198:
        /* <DEDUP_REMOVED lines=10> */
.L_x_10201:
[----:B------:R-:W2:Y:S02]  /*62c0*/  LDG.E.U16 R4, [R4.64] ;  /* 0x0000002404047981 */ /* 0x000ea4000c1e1500 */
[----:B--2---:R-:W-:-:S05]  /*62d0*/  HADD2.F32 R0, -RZ, R4.H0_H0 ;  /* 0x20000004ff007230 */ /* 0x004fca0000004100 */
[----:B------:R-:W-:-:S04]  /*62e0*/  FMUL.FTZ R0, R0, 1 ;  /* 0x3f80000000007820 */ /* 0x000fc80000410000 */
[----:B------:R0:W2:Y:S01]  /*62f0*/  F2F.F64.F32 R2, R0 ;  /* 0x0000000000027310 */ /* 0x0000a20000201800 */
[----:B------:R-:W-:Y:S05]  /*6300*/  BRA `(.L_x_10195) ;  /* 0x00000b2000007947 */ /* 0x000fea0003800000 */
.L_x_10200:
[----:B------:R0:W5:Y:S01]  /*6310*/  LDG.E.64 R2, [R4.64] ;  /* 0x0000002404027981 */ /* 0x000162000c1e1b00 */
[----:B------:R-:W-:Y:S05]  /*6320*/  BRA `(.L_x_10195) ;  /* 0x00000b0000007947 */ /* 0x000fea0003800000 */
.L_x_10190:
        /* <DEDUP_REMOVED lines=13> */
.L_x_10204:
[----:B------:R0:W5:Y:S01]  /*6400*/  LDG.E.64 R2, [R4.64] ;  /* 0x0000002404027981 */ /* 0x000162000c1e1b00 */
[----:B------:R-:W-:Y:S05]  /*6410*/  BRA `(.L_x_10195) ;  /* 0x00000a1000007947 */ /* 0x000fea0003800000 */
.L_x_10203:
        /* <DEDUP_REMOVED lines=28> */
.L_x_10206:
        /* <DEDUP_REMOVED lines=15> */
.L_x_10205:
[----:B------:R-:W2:Y:S02]  /*66d0*/  LDG.E.U16 R0, [R4.64] ;  /* 0x0000002404007981 */ /* 0x000ea4000c1e1500 */
[----:B--2---:R-:W-:-:S05]  /*66e0*/  PRMT R0, RZ, 0x5410, R0 ;  /* 0x00005410ff007816 */ /* 0x004fca0000000000 */
[----:B------:R-:W-:-:S04]  /*66f0*/  FMUL.FTZ R0, R0, 1 ;  /* 0x3f80000000007820 */ /* 0x000fc80000410000 */
[----:B------:R0:W2:Y:S01]  /*6700*/  F2F.F64.F32 R2, R0 ;  /* 0x0000000000027310 */ /* 0x0000a20000201800 */
[----:B------:R-:W-:Y:S05]  /*6710*/  BRA `(.L_x_10195) ;  /* 0x0000071000007947 */ /* 0x000fea0003800000 */
.L_x_10202:
        /* <DEDUP_REMOVED lines=11> */
.L_x_10209:
        /* <DEDUP_REMOVED lines=21> */
.L_x_10213:
[----:B------:R-:W-:Y:S05]  /*6920*/  BSYNC B1 ;  /* 0x0000000000017941 */ /* 0x000fea0003800000 */
.L_x_10212:
[----:B------:R-:W-:Y:S01]  /*6930*/  LEA R3, R0, 0x3b800000, 0x17 ;  /* 0x3b80000000037811 */ /* 0x000fe200078eb8ff */
[----:B------:R-:W-:-:S05]  /*6940*/  IMAD.SHL.U32 R0, R2, 0x100000, RZ ;  /* 0x0010000002007824 */ /* 0x000fca00078e00ff */
[----:B------:R-:W-:Y:S02]  /*6950*/  LOP3.LUT R0, R3, R0, R4, 0xfe, !PT ;  /* 0x0000000003007212 */ /* 0x000fe400078efe04 */
.L_x_10211:
[----:B------:R-:W-:Y:S05]  /*6960*/  BSYNC B0 ;  /* 0x0000000000007941 */ /* 0x000fea0003800000 */
.L_x_10210:
[----:B------:R-:W-:-:S04]  /*6970*/  FMUL.FTZ R0, R0, 1 ;  /* 0x3f80000000007820 */ /* 0x000fc80000410000 */
[----:B------:R0:W2:Y:S01]  /*6980*/  F2F.F64.F32 R2, R0 ;  /* 0x0000000000027310 */ /* 0x0000a20000201800 */
[----:B------:R-:W-:Y:S05]  /*6990*/  BRA `(.L_x_10195) ;  /* 0x0000049000007947 */ /* 0x000fea0003800000 */
.L_x_10208:
        /* <DEDUP_REMOVED lines=21> */
.L_x_10217:
[----:B------:R-:W-:Y:S05]  /*6af0*/  BSYNC B1 ;  /* 0x0000000000017941 */ /* 0x000fea0003800000 */
.L_x_10216:
[----:B------:R-:W-:Y:S01]  /*6b00*/  LEA R3, R0, 0x37800000, 0x17 ;  /* 0x3780000000037811 */ /* 0x000fe200078eb8ff */
[----:B------:R-:W-:-:S05]  /*6b10*/  IMAD.SHL.U32 R0, R2, 0x200000, RZ ;  /* 0x0020000002007824 */ /* 0x000fca00078e00ff */
[----:B------:R-:W-:Y:S02]  /*6b20*/  LOP3.LUT R0, R3, R0, R4, 0xfe, !PT ;  /* 0x0000000003007212 */ /* 0x000fe400078efe04 */
.L_x_10215:
[----:B------:R-:W-:Y:S05]  /*6b30*/  BSYNC B0 ;  /* 0x0000000000007941 */ /* 0x000fea0003800000 */
.L_x_10214:
[----:B------:R-:W-:-:S04]  /*6b40*/  FMUL.FTZ R0, R0, 1 ;  /* 0x3f80000000007820 */ /* 0x000fc80000410000 */
[----:B------:R0:W2:Y:S01]  /*6b50*/  F2F.F64.F32 R2, R0 ;  /* 0x0000000000027310 */ /* 0x0000a20000201800 */
[----:B------:R-:W-:Y:S05]  /*6b60*/  BRA `(.L_x_10195) ;  /* 0x000002c000007947 */ /* 0x000fea0003800000 */
.L_x_10207:
        /* <DEDUP_REMOVED lines=14> */
.L_x_10221:
[----:B------:R-:W-:Y:S05]  /*6c50*/  BSYNC B0 ;  /* 0x0000000000007941 */ /* 0x000fea0003800000 */
.L_x_10220:
[----:B------:R-:W-:-:S04]  /*6c60*/  FMUL.FTZ R0, R0, 1 ;  /* 0x3f80000000007820 */ /* 0x000fc80000410000 */
[----:B------:R0:W2:Y:S01]  /*6c70*/  F2F.F64.F32 R2, R0 ;  /* 0x0000000000027310 */ /* 0x0000a20000201800 */
[----:B------:R-:W-:Y:S05]  /*6c80*/  BRA `(.L_x_10195) ;  /* 0x000001a000007947 */ /* 0x000fea0003800000 */
.L_x_10194:
        /* <DEDUP_REMOVED lines=21> */
.L_x_10219:
[----:B------:R-:W2:Y:S02]  /*6de0*/  LDG.E.64 R2, [R4.64] ;  /* 0x0000002404027981 */ /* 0x000ea4000c1e1b00 */
[----:B--2---:R-:W0:Y:S01]  /*6df0*/  I2F.F64.U64 R2, R2 ;  /* 0x0000000200027312 */ /* 0x004e220000301800 */
[----:B------:R-:W-:Y:S05]  /*6e00*/  BRA `(.L_x_10195) ;  /* 0x0000002000007947 */ /* 0x000fea0003800000 */
.L_x_10218:
[----:B------:R-:W2:Y:S02]  /*6e10*/  LDG.E R2, [R4.64] ;  /* 0x0000002404027981 */ /* 0x000ea4000c1e1900 */
[----:B--2---:R-:W0:Y:S02]  /*6e20*/  I2F.F64.U32 R2, R2 ;  /* 0x0000000200027312 */ /* 0x004e240000201800 */
.L_x_10195:
        /* <DEDUP_REMOVED lines=21> */
.L_x_10225:
[----:B------:R-:W0:Y:S02]  /*6f80*/  F2I.S64.F64.TRUNC R4, R4 ;  /* 0x0000000400047311 */ /* 0x000e24000030d900 */
[----:B0-----:R-:W-:-:S05]  /*6f90*/  IMAD.MOV.U32 R3, RZ, RZ, R4 ;  /* 0x000000ffff037224 */ /* 0x001fca00078e0004 */
[----:B------:R0:W-:Y:S01]  /*6fa0*/  STG.E.U8 [R16.64], R3 ;  /* 0x0000000310007986 */ /* 0x0001e2000c101124 */
[----:B------:R-:W-:Y:S05]  /*6fb0*/  BRA `(.L_x_10227) ;  /* 0x00000ed000007947 */ /* 0x000fea0003800000 */
.L_x_10224:
        /* <DEDUP_REMOVED lines=9> */
.L_x_10229:
[----:B------:R-:W0:Y:S02]  /*7050*/  F2I.F64.TRUNC R5, R4 ;  /* 0x0000000400057311 */ /* 0x000e24000030d100 */
[----:B0-----:R0:W-:Y:S01]  /*7060*/  STG.E [R16.64], R5 ;  /* 0x0000000510007986 */ /* 0x0011e2000c101924 */
[----:B------:R-:W-:Y:S05]  /*7070*/  BRA `(.L_x_10227) ;  /* 0x00000e1000007947 */ /* 0x000fea0003800000 */
.L_x_10228:
[----:B------:R-:W0:Y:S02]  /*7080*/  F2I.F64.TRUNC R5, R4 ;  /* 0x0000000400057311 */ /* 0x000e24000030d100 */
[----:B0-----:R0:W-:Y:S01]  /*7090*/  STG.E.U16 [R16.64], R5 ;  /* 0x0000000510007986 */ /* 0x0011e2000c101524 */
[----:B------:R-:W-:Y:S05]  /*70a0*/  BRA `(.L_x_10227) ;  /* 0x00000de000007947 */ /* 0x000fea0003800000 */
.L_x_10223:
        /* <DEDUP_REMOVED lines=11> */
.L_x_10231:
[----:B------:R-:W0:Y:S01]  /*7160*/  F2F.F32.F64 R0, R4 ;  /* 0x0000000400007310 */ /* 0x000e220000301000 */
[----:B------:R-:W0:-:S14]  /*7170*/  DSETP.GEU.AND P0, PT, |R4|, c[0x2][0x0], PT ;  /* 0x008000000400762a */ /* 0x000e1c0003f0e200 */
[----:B0-----:R-:W-:-:S05]  /*7180*/  @!P0 FMUL R0, R0, 1.175494350822287508e-38 ;  /* 0x0080000000008820 */ /* 0x001fca0000400000 */
[----:B------:R-:W-:-:S05]  /*7190*/  F2FP.PACK_AB R0, RZ, R0 ;  /* 0x00000000ff00723e */ /* 0x000fca00000000ff */
[----:B------:R0:W-:Y:S01]  /*71a0*/  STG.E.U16 [R16.64], R0 ;  /* 0x0000000010007986 */ /* 0x0001e2000c101524 */
[----:B------:R-:W-:Y:S05]  /*71b0*/  BRA `(.L_x_10227) ;  /* 0x00000cd000007947 */ /* 0x000fea0003800000 */
.L_x_10230:
        /* <DEDUP_REMOVED lines=12> */
.L_x_10233:
[----:B------:R-:W0:Y:S01]  /*7280*/  F2F.F32.F64 R0, R4 ;  /* 0x0000000400007310 */ /* 0x000e220000301000 */
[----:B------:R-:W0:-:S14]  /*7290*/  DSETP.GEU.AND P0, PT, |R4|, c[0x2][0x0], PT ;  /* 0x008000000400762a */ /* 0x000e1c0003f0e200 */
[----:B0-----:R-:W-:-:S05]  /*72a0*/  @!P0 FMUL R0, R0, 1.175494350822287508e-38 ;  /* 0x0080000000008820 */ /* 0x001fca0000400000 */
[----:B------:R-:W-:-:S04]  /*72b0*/  F2FP.PACK_AB R3, RZ, R0 ;  /* 0x00000000ff03723e */ /* 0x000fc800000000ff */
[----:B------:R-:W-:-:S05]  /*72c0*/  PRMT R3, R3, 0x5410, RZ ;  /* 0x0000541003037816 */ /* 0x000fca00000000ff */
[----:B------:R0:W-:Y:S01]  /*72d0*/  STG.E [R16.64], R3 ;  /* 0x0000000310007986 */ /* 0x0001e2000c101924 */
[----:B------:R-:W-:Y:S05]  /*72e0*/  BRA `(.L_x_10227) ;  /* 0x00000ba000007947 */ /* 0x000fea0003800000 */
.L_x_10232:
[----:B------:R0:W-:Y:S01]  /*72f0*/  STG.E.64 [R16.64], R4 ;  /* 0x0000000410007986 */ /* 0x0001e2000c101b24 */
[----:B------:R-:W-:Y:S05]  /*7300*/  BRA `(.L_x_10227) ;  /* 0x00000b8000007947 */ /* 0x000fea0003800000 */
.L_x_10222:
        /* <DEDUP_REMOVED lines=12> */
.L_x_10236:
[----:B------:R-:W-:-:S05]  /*73d0*/  CS2R R6, SRZ ;  /* 0x0000000000067805 */ /* 0x000fca000001ff00 */
[----:B------:R0:W-:Y:S01]  /*73e0*/  STG.E.128 [R16.64], R4 ;  /* 0x0000000410007986 */ /* 0x0001e2000c101d24 */
[----:B------:R-:W-:Y:S05]  /*73f0*/  BRA `(.L_x_10227) ;  /* 0x00000a9000007947 */ /* 0x000fea0003800000 */
.L_x_10235:
        /* <DEDUP_REMOVED lines=23> */
.L_x_10240:
[----:B------:R-:W-:Y:S05]  /*7570*/  BSYNC B0 ;  /* 0x0000000000007941 */ /* 0x000fea0003800000 */
.L_x_10239:
[----:B------:R-:W-:-:S05]  /*7580*/  LOP3.LUT R3, R0, R3, RZ, 0xfc, !PT ;  /* 0x0000000300037212 */ /* 0x000fca00078efcff */
[----:B------:R0:W-:Y:S01]  /*7590*/  STG.E.U8 [R16.64], R3 ;  /* 0x0000000310007986 */ /* 0x0001e2000c101124 */
[----:B------:R-:W-:Y:S05]  /*75a0*/  BRA `(.L_x_10227) ;  /* 0x000008e000007947 */ /* 0x000fea0003800000 */
.L_x_10238:
        /* <DEDUP_REMOVED lines=15> */
.L_x_10242:
[----:B------:R-:W-:Y:S01]  /*76a0*/  IMAD.MOV.U32 R0, RZ, RZ, 0x7f ;  /* 0x0000007fff007424 */ /* 0x000fe200078e00ff */
[----:B------:R-:W-:-:S04]  /*76b0*/  ISETP.GT.U32.AND P0, PT, R2, 0x7f800000, PT ;  /* 0x7f8000000200780c */ /* 0x000fc80003f04070 */
[----:B------:R-:W-:-:S04]  /*76c0*/  SEL R0, R0, 0x7c, P0 ;  /* 0x0000007c00007807 */ /* 0x000fc80000000000 */
.L_x_10243:
[----:B------:R-:W-:Y:S05]  /*76d0*/  BSYNC B0 ;  /* 0x0000000000007941 */ /* 0x000fea0003800000 */
.L_x_10241:
[----:B------:R-:W-:-:S04]  /*76e0*/  LOP3.LUT R2, R3, 0x80000000, RZ, 0xc0, !PT ;  /* 0x8000000003027812 */ /* 0x000fc800078ec0ff */
[----:B------:R-:W-:-:S04]  /*76f0*/  SHF.R.U32.HI R3, RZ, 0x18, R2 ;  /* 0x00000018ff037819 */ /* 0x000fc80000011602 */
[----:B------:R-:W-:-:S05]  /*7700*/  LOP3.LUT R3, R0, R3, RZ, 0xfc, !PT ;  /* 0x0000000300037212 */ /* 0x000fca00078efcff */
[----:B------:R0:W-:Y:S01]  /*7710*/  STG.E.U8 [R16.64], R3 ;  /* 0x0000000310007986 */ /* 0x0001e2000c101124 */
[----:B------:R-:W-:Y:S05]  /*7720*/  BRA `(.L_x_10227) ;  /* 0x0000076000007947 */ /* 0x000fea0003800000 */
.L_x_10237:
[----:B------:R-:W0:Y:S01]  /*7730*/  F2F.F32.F64 R0, R4 ;  /* 0x0000000400007310 */ /* 0x000e220000301000 */
[----:B------:R-:W0:-:S14]  /*7740*/  DSETP.GEU.AND P0, PT, |R4|, c[0x2][0x0], PT ;  /* 0x008000000400762a */ /* 0x000e1c0003f0e200 */
[----:B0-----:R-:W-:-:S05]  /*7750*/  @!P0 FMUL R0, R0, 1.175494350822287508e-38 ;  /* 0x0080000000008820 */ /* 0x001fca0000400000 */
[----:B------:R-:W-:-:S05]  /*7760*/  F2FP.BF16.PACK_AB R0, RZ, R0 ;  /* 0x00000000ff00723e */ /* 0x000fca00000010ff */
[----:B------:R0:W-:Y:S01]  /*7770*/  STG.E.U16 [R16.64], R0 ;  /* 0x0000000010007986 */ /* 0x0001e2000c101524 */
[----:B------:R-:W-:Y:S05]  /*7780*/  BRA `(.L_x_10227) ;  /* 0x0000070000007947 */ /* 0x000fea0003800000 */
.L_x_10234:
        /* <DEDUP_REMOVED lines=11> */
.L_x_10246:
        /* <DEDUP_REMOVED lines=19> */
.L_x_10249:
[----:B------:R-:W-:-:S04]  /*7970*/  LOP3.LUT R2, R3, 0x80000000, RZ, 0xc0, !PT ;  /* 0x8000000003027812 */ /* 0x000fc800078ec0ff */
[----:B------:R-:W-:-:S04]  /*7980*/  SHF.R.U32.HI R3, RZ, 0x18, R2 ;  /* 0x00000018ff037819 */ /* 0x000fc80000011602 */
[----:B------:R-:W-:-:S04]  /*7990*/  LOP3.LUT R0, R0, R3, RZ, 0xfc, !PT ;  /* 0x0000000300007212 */ /* 0x000fc800078efcff */
[----:B------:R-:W-:Y:S02]  /*79a0*/  PRMT R8, R0, 0x7610, R8 ;  /* 0x0000761000087816 */ /* 0x000fe40000000008 */
.L_x_10248:
[----:B------:R-:W-:Y:S05]  /*79b0*/  BSYNC B0 ;  /* 0x0000000000007941 */ /* 0x000fea0003800000 */
.L_x_10247:
[----:B------:R0:W-:Y:S01]  /*79c0*/  STG.E.U8 [R16.64], R8 ;  /* 0x0000000810007986 */ /* 0x0001e2000c101124 */
[----:B------:R-:W-:Y:S05]  /*79d0*/  BRA `(.L_x_10227) ;  /* 0x000004b000007947 */ /* 0x000fea0003800000 */
.L_x_10245:
        /* <DEDUP_REMOVED lines=19> */
.L_x_10252:
[----:B------:R-:W-:-:S04]  /*7b10*/  LOP3.LUT R2, R3, 0x80000000, RZ, 0xc0, !PT ;  /* 0x8000000003027812 */ /* 0x000fc800078ec0ff */
[----:B------:R-:W-:-:S04]  /*7b20*/  SHF.R.U32.HI R3, RZ, 0x18, R2 ;  /* 0x00000018ff037819 */ /* 0x000fc80000011602 */
[----:B------:R-:W-:-:S04]  /*7b30*/  LOP3.LUT R0, R0, R3, RZ, 0xfc, !PT ;  /* 0x0000000300007212 */ /* 0x000fc800078efcff */
[----:B------:R-:W-:Y:S02]  /*7b40*/  PRMT R8, R0, 0x7610, R8 ;  /* 0x0000761000087816 */ /* 0x000fe40000000008 */
.L_x_10251:
[----:B------:R-:W-:Y:S05]  /*7b50*/  BSYNC B0 ;  /* 0x0000000000007941 */ /* 0x000fea0003800000 */
.L_x_10250:
[----:B------:R0:W-:Y:S01]  /*7b60*/  STG.E.U8 [R16.64], R8 ;  /* 0x0000000810007986 */ /* 0x0001e2000c101124 */
[----:B------:R-:W-:Y:S05]  /*7b70*/  BRA `(.L_x_10227) ;  /* 0x0000031000007947 */ /* 0x000fea0003800000 */
.L_x_10244:
        /* <DEDUP_REMOVED lines=24> */
.L_x_10226:
        /* <DEDUP_REMOVED lines=20> */
.L_x_10254:
[----:B------:R-:W0:Y:S02]  /*7e40*/  F2I.U64.F64.TRUNC R4, R4 ;  /* 0x0000000400047311 */ /* 0x000e24000030d800 */
[----:B0-----:R0:W-:Y:S01]  /*7e50*/  STG.E.64 [R16.64], R4 ;  /* 0x0000000410007986 */ /* 0x0011e2000c101b24 */
[----:B------:R-:W-:Y:S05]  /*7e60*/  BRA `(.L_x_10227) ;  /* 0x0000002000007947 */ /* 0x000fea0003800000 */
.L_x_10253:
[----:B------:R-:W0:Y:S02]  /*7e70*/  F2I.U32.F64.TRUNC R5, R4 ;  /* 0x0000000400057311 */ /* 0x000e24000030d000 */
[----:B0-----:R0:W-:Y:S02]  /*7e80*/  STG.E [R16.64], R5 ;  /* 0x0000000510007986 */ /* 0x0011e4000c101924 */
.L_x_10227:
        /* <DEDUP_REMOVED lines=258> */
.L_x_10255:
        /* <DEDUP_REMOVED lines=19> */
.L_x_10259:
[----:B------:R-:W2:Y:S02]  /*8fe0*/  LDG.E.U8 R2, [R2.64] ;  /* 0x0000002402027981 */ /* 0x000ea4000c1e1100 */
[----:B--2---:R0:W1:Y:S01]  /*8ff0*/  I2F.F64.U16 R18, R2 ;  /* 0x0000000200127312 */ /* 0x0040620000101800 */
[----:B------:R-:W-:Y:S05]  /*9000*/  BRA `(.L_x_10261) ;  /* 0x00000df000007947 */ /* 0x000fea0003800000 */
.L_x_10258:
        /* <DEDUP_REMOVED lines=9> */
.L_x_10263:
[----:B------:R-:W2:Y:S02]  /*90a0*/  LDG.E R2, [R2.64] ;  /* 0x0000002402027981 */ /* 0x000ea4000c1e1900 */
[----:B--2---:R0:W1:Y:S01]  /*90b0*/  I2F.F64 R18, R2 ;  /* 0x0000000200127312 */ /* 0x0040620000201c00 */
[----:B------:R-:W-:Y:S05]  /*90c0*/  BRA `(.L_x_10261) ;  /* 0x00000d3000007947 */ /* 0x000fea0003800000 */
.L_x_10262:
[----:B------:R-:W2:Y:S02]  /*90d0*/  LDG.E.U16 R2, [R2.64] ;  /* 0x0000002402027981 */ /* 0x000ea4000c1e1500 */
[----:B--2---:R0:W1:Y:S01]  /*90e0*/  I2F.F64.S16 R18, R2 ;  /* 0x0000000200127312 */ /* 0x0040620000101c00 */
[----:B------:R-:W-:Y:S05]  /*90f0*/  BRA `(.L_x_10261) ;  /* 0x00000d0000007947 */ /* 0x000fea0003800000 */
.L_x_10257:
        /* <DEDUP_REMOVED lines=10> */
.L_x_10265:
[----:B------:R-:W2:Y:S02]  /*91a0*/  LDG.E.U16 R0, [R2.64] ;  /* 0x0000002402007981 */ /* 0x000ea4000c1e1500 */
[----:B--2---:R-:W-:-:S05]  /*91b0*/  HADD2.F32 R0, -RZ, R0.H0_H0 ;  /* 0x20000000ff007230 */ /* 0x004fca0000004100 */
[----:B------:R-:W-:-:S04]  /*91c0*/  FMUL.FTZ R0, R0, 1 ;  /* 0x3f80000000007820 */ /* 0x000fc80000410000 */
[----:B------:R0:W1:Y:S01]  /*91d0*/  F2F.F64.F32 R18, R0 ;  /* 0x0000000000127310 */ /* 0x0000620000201800 */
[----:B------:R-:W-:Y:S05]  /*91e0*/  BRA `(.L_x_10261) ;  /* 0x00000c1000007947 */ /* 0x000fea0003800000 */
.L_x_10264:
        /* <DEDUP_REMOVED lines=10> */
.L_x_10267:
[----:B------:R-:W2:Y:S02]  /*9290*/  LDG.E.U16 R2, [R2.64] ;  /* 0x0000002402027981 */ /* 0x000ea4000c1e1500 */
[----:B--2---:R-:W-:-:S05]  /*92a0*/  HADD2.F32 R0, -RZ, R2.H0_H0 ;  /* 0x20000002ff007230 */ /* 0x004fca0000004100 */
[----:B------:R-:W-:-:S04]  /*92b0*/  FMUL.FTZ R0, R0, 1 ;  /* 0x3f80000000007820 */ /* 0x000fc80000410000 */
[----:B------:R0:W1:Y:S01]  /*92c0*/  F2F.F64.F32 R18, R0 ;  /* 0x0000000000127310 */ /* 0x0000620000201800 */
[----:B------:R-:W-:Y:S05]  /*92d0*/  BRA `(.L_x_10261) ;  /* 0x00000b2000007947 */ /* 0x000fea0003800000 */
.L_x_10266:
[----:B------:R0:W5:Y:S01]  /*92e0*/  LDG.E.64 R18, [R2.64] ;  /* 0x0000002402127981 */ /* 0x000162000c1e1b00 */
[----:B------:R-:W-:Y:S05]  /*92f0*/  BRA `(.L_x_10261) ;  /* 0x00000b0000007947 */ /* 0x000fea0003800000 */
.L_x_10256:
        /* <DEDUP_REMOVED lines=13> */
.L_x_10270:
[----:B------:R0:W5:Y:S01]  /*93d0*/  LDG.E.64 R18, [R2.64] ;  /* 0x0000002402127981 */ /* 0x000162000c1e1b00 */
[----:B------:R-:W-:Y:S05]  /*93e0*/  BRA `(.L_x_10261) ;  /* 0x00000a1000007947 */ /* 0x000fea0003800000 */
.L_x_10269:
        /* <DEDUP_REMOVED lines=28> */
.L_x_10272:
        /* <DEDUP_REMOVED lines=15> */
.L_x_10271:
[----:B------:R-:W2:Y:S02]  /*96a0*/  LDG.E.U16 R0, [R2.64] ;  /* 0x0000002402007981 */ /* 0x000ea4000c1e1500 */
[----:B--2---:R-:W-:-:S05]  /*96b0*/  PRMT R0, RZ, 0x5410, R0 ;  /* 0x00005410ff007816 */ /* 0x004fca0000000000 */
[----:B------:R-:W-:-:S04]  /*96c0*/  FMUL.FTZ R0, R0, 1 ;  /* 0x3f80000000007820 */ /* 0x000fc80000410000 */
[----:B------:R0:W1:Y:S01]  /*96d0*/  F2F.F64.F32 R18, R0 ;  /* 0x0000000000127310 */ /* 0x0000620000201800 */
[----:B------:R-:W-:Y:S05]  /*96e0*/  BRA `(.L_x_10261) ;  /* 0x0000071000007947 */ /* 0x000fea0003800000 */
.L_x_10268:
        /* <DEDUP_REMOVED lines=11> */
.L_x_10275:
        /* <DEDUP_REMOVED lines=21> */
.L_x_10279:
[----:B------:R-:W-:Y:S05]  /*98f0*/  BSYNC B1 ;  /* 0x0000000000017941 */ /* 0x000fea0003800000 */
.L_x_10278:
[----:B------:R-:W-:Y:S01]  /*9900*/  LEA R3, R0, 0x3b800000, 0x17 ;  /* 0x3b80000000037811 */ /* 0x000fe200078eb8ff */
[----:B------:R-:W-:-:S05]  /*9910*/  IMAD.SHL.U32 R0, R2, 0x100000, RZ ;  /* 0x0010000002007824 */ /* 0x000fca00078e00ff */
[----:B------:R-:W-:Y:S02]  /*9920*/  LOP3.LUT R0, R3, R0, R4, 0xfe, !PT ;  /* 0x0000000003007212 */ /* 0x000fe400078efe04 */
.L_x_10277:
[----:B------:R-:W-:Y:S05]  /*9930*/  BSYNC B0 ;  /* 0x0000000000007941 */ /* 0x000fea0003800000 */
.L_x_10276:
[----:B------:R-:W-:-:S04]  /*9940*/  FMUL.FTZ R0, R0, 1 ;  /* 0x3f80000000007820 */ /* 0x000fc80000410000 */
[----:B------:R0:W1:Y:S01]  /*9950*/  F2F.F64.F32 R18, R0 ;  /* 0x0000000000127310 */ /* 0x0000620000201800 */
[----:B------:R-:W-:Y:S05]  /*9960*/  BRA `(.L_x_10261) ;  /* 0x0000049000007947 */ /* 0x000fea0003800000 */
.L_x_10274:
        /* <DEDUP_REMOVED lines=21> */
.L_x_10283:
[----:B------:R-:W-:Y:S05]  /*9ac0*/  BSYNC B1 ;  /* 0x0000000000017941 */ /* 0x000fea0003800000 */
.L_x_10282:
[----:B------:R-:W-:Y:S01]  /*9ad0*/  LEA R3, R0, 0x37800000, 0x17 ;  /* 0x3780000000037811 */ /* 0x000fe200078eb8ff */
[----:B------:R-:W-:-:S05]  /*9ae0*/  IMAD.SHL.U32 R0, R2, 0x200000, RZ ;  /* 0x0020000002007824 */ /* 0x000fca00078e00ff */
[----:B------:R-:W-:Y:S02]  /*9af0*/  LOP3.LUT R0, R3, R0, R4, 0xfe, !PT ;  /* 0x0000000003007212 */ /* 0x000fe400078efe04 */
.L_x_10281:
[----:B------:R-:W-:Y:S05]  /*9b00*/  BSYNC B0 ;  /* 0x0000000000007941 */ /* 0x000fea0003800000 */
.L_x_10280:
[----:B------:R-:W-:-:S04]  /*9b10*/  FMUL.FTZ R0, R0, 1 ;  /* 0x3f80000000007820 */ /* 0x000fc80000410000 */
[----:B------:R0:W1:Y:S01]  /*9b20*/  F2F.F64.F32 R18, R0 ;  /* 0x0000000000127310 */ /* 0x0000620000201800 */
[----:B------:R-:W-:Y:S05]  /*9b30*/  BRA `(.L_x_10261) ;  /* 0x000002c000007947 */ /* 0x000fea0003800000 */
.L_x_10273:
        /* <DEDUP_REMOVED lines=14> */
.L_x_10287:
[----:B------:R-:W-:Y:S05]  /*9c20*/  BSYNC B0 ;  /* 0x0000000000007941 */ /* 0x000fea0003800000 */
.L_x_10286:
[----:B------:R-:W-:-:S04]  /*9c30*/  FMUL.FTZ R0, R0, 1 ;  /* 0x3f80000000007820 */ /* 0x000fc80000410000 */
[----:B------:R0:W1:Y:S01]  /*9c40*/  F2F.F64.F32 R18, R0 ;  /* 0x0000000000127310 */ /* 0x0000620000201800 */
[----:B------:R-:W-:Y:S05]  /*9c50*/  BRA `(.L_x_10261) ;  /* 0x000001a000007947 */ /* 0x000fea0003800000 */
.L_x_10260:
        /* <DEDUP_REMOVED lines=21> */
.L_x_10285:
[----:B------:R-:W2:Y:S02]  /*9db0*/  LDG.E.64 R18, [R2.64] ;  /* 0x0000002402127981 */ /* 0x000ea4000c1e1b00 */
[----:B--2---:R-:W0:Y:S01]  /*9dc0*/  I2F.F64.U64 R18, R18 ;  /* 0x0000001200127312 */ /* 0x004e220000301800 */
[----:B------:R-:W-:Y:S05]  /*9dd0*/  BRA `(.L_x_10261) ;  /* 0x0000002000007947 */ /* 0x000fea0003800000 */
.L_x_10284:
[----:B------:R-:W2:Y:S02]  /*9de0*/  LDG.E R2, [R2.64] ;  /* 0x0000002402027981 */ /* 0x000ea4000c1e1900 */
[----:B--2---:R0:W1:Y:S02]  /*9df0*/  I2F.F64.U32 R18, R2 ;  /* 0x0000000200127312 */ /* 0x0040640000201800 */
.L_x_10261:
        /* <DEDUP_REMOVED lines=17> */
.L_x_10291:
[----:B------:R-:W2:Y:S02]  /*9f10*/  LDG.E.U8 R2, [R4.64] ;  /* 0x0000002404027981 */ /* 0x000ea4000c1e1100 */
[----:B--2---:R-:W0:Y:S01]  /*9f20*/  I2F.F64.U16 R2, R2 ;  /* 0x0000000200027312 */ /* 0x004e220000101800 */
[----:B------:R-:W-:Y:S05]  /*9f30*/  BRA `(.L_x_10293) ;  /* 0x00000df000007947 */ /* 0x000fea0003800000 */
.L_x_10290:
        /* <DEDUP_REMOVED lines=9> */
.L_x_10295:
[----:B------:R-:W2:Y:S02]  /*9fd0*/  LDG.E R2, [R4.64] ;  /* 0x0000002404027981 */ /* 0x000ea4000c1e1900 */
[----:B--2---:R-:W0:Y:S01]  /*9fe0*/  I2F.F64 R2, R2 ;  /* 0x0000000200027312 */ /* 0x004e220000201c00 */
[----:B------:R-:W-:Y:S05]  /*9ff0*/  BRA `(.L_x_10293) ;  /* 0x00000d3000007947 */ /* 0x000fea0003800000 */
.L_x_10294:
[----:B------:R-:W2:Y:S02]  /*a000*/  LDG.E.U16 R2, [R4.64] ;  /* 0x0000002404027981 */ /* 0x000ea4000c1e1500 */
[----:B--2---:R-:W0:Y:S01]  /*a010*/  I2F.F64.S16 R2, R2 ;  /* 0x0000000200027312 */ /* 0x004e220000101c00 */
[----:B------:R-:W-:Y:S05]  /*a020*/  BRA `(.L_x_10293) ;  /* 0x00000d0000007947 */ /* 0x000fea0003800000 */
.L_x_10289:
        /* <DEDUP_REMOVED lines=10> */
.L_x_10297:
[----:B------:R-:W2:Y:S02]  /*a0d0*/  LDG.E.U16 R0, [R4.64] ;  /* 0x0000002404007981 */ /* 0x000ea4000c1e1500 */
[----:B--2---:R-:W-:-:S05]  /*a0e0*/  HADD2.F32 R0, -RZ, R0.H0_H0 ;  /* 0x20000000ff007230 */ /* 0x004fca0000004100 */
[----:B------:R-:W-:-:S04]  /*a0f0*/  FMUL.FTZ R0, R0, 1 ;  /* 0x3f80000000007820 */ /* 0x000fc80000410000 */
[----:B------:R0:W2:Y:S01]  /*a100*/  F2F.F64.F32 R2, R0 ;  /* 0x0000000000027310 */ /* 0x0000a20000201800 */
[----:B------:R-:W-:Y:S05]  /*a110*/  BRA `(.L_x_10293) ;  /* 0x00000c1000007947 */ /* 0x000fea0003800000 */
.L_x_10296:
        /* <DEDUP_REMOVED lines=10> */
.L_x_10299:
[----:B------:R-:W2:Y:S02]  /*a1c0*/  LDG.E.U16 R4, [R4.64] ;  /* 0x0000002404047981 */ /* 0x000ea4000c1e1500 */
[----:B--2---:R-:W-:-:S05]  /*a1d0*/  HADD2.F32 R0, -RZ, R4.H0_H0 ;  /* 0x20000004ff007230 */ /* 0x004fca0000004100 */
[----:B------:R-:W-:-:S04]  /*a1e0*/  FMUL.FTZ R0, R0, 1 ;  /* 0x3f80000000007820 */ /* 0x000fc80000410000 */
[----:B------:R0:W2:Y:S01]  /*a1f0*/  F2F.F64.F32 R2, R0 ;  /* 0x0000000000027310 */ /* 0x0000a20000201800 */
[----:B------:R-:W-:Y:S05]  /*a200*/  BRA `(.L_x_10293) ;  /* 0x00000b2000007947 */ /* 0x000fea0003800000 */
.L_x_10298:
[----:B------:R0:W5:Y:S01]  /*a210*/  LDG.E.64 R2, [R4.64] ;  /* 0x0000002404027981 */ /* 0x000162000c1e1b00 */
[----:B------:R-:W-:Y:S05]  /*a220*/  BRA `(.L_x_10293) ;  /* 0x00000b0000007947 */ /* 0x000fea0003800000 */
.L_x_10288:
        /* <DEDUP_REMOVED lines=13> */
.L_x_10302:
[----:B------:R0:W5:Y:S01]  /*a300*/  LDG.E.64 R2, [R4.64] ;  /* 0x0000002404027981 */ /* 0x000162000c1e1b00 */
[----:B------:R-:W-:Y:S05]  /*a310*/  BRA `(.L_x_10293) ;  /* 0x00000a1000007947 */ /* 0x000fea0003800000 */
.L_x_10301:
        /* <DEDUP_REMOVED lines=28> */
.L_x_10304:
        /* <DEDUP_REMOVED lines=15> */
.L_x_10303:
[----:B------:R-:W2:Y:S02]  /*a5d0*/  LDG.E.U16 R0, [R4.64] ;  /* 0x0000002404007981 */ /* 0x000ea4000c1e1500 */
[----:B--2---:R-:W-:-:S05]  /*a5e0*/  PRMT R0, RZ, 0x5410, R0 ;  /* 0x00005410ff007816 */ /* 0x004fca0000000000 */
[----:B------:R-:W-:-:S04]  /*a5f0*/  FMUL.FTZ R0, R0, 1 ;  /* 0x3f80000000007820 */ /* 0x000fc80000410000 */
[----:B------:R0:W2:Y:S01]  /*a600*/  F2F.F64.F32 R2, R0 ;  /* 0x0000000000027310 */ /* 0x0000a20000201800 */
[----:B------:R-:W-:Y:S05]  /*a610*/  BRA `(.L_x_10293) ;  /* 0x0000071000007947 */ /* 0x000fea0003800000 */
.L_x_10300:
        /* <DEDUP_REMOVED lines=11> */
.L_x_10307:
        /* <DEDUP_REMOVED lines=21> */
.L_x_10311:
[----:B------:R-:W-:Y:S05]  /*a820*/  BSYNC B1 ;  /* 0x0000000000017941 */ /* 0x000fea0003800000 */
.L_x_10310:
[----:B------:R-:W-:Y:S01]  /*a830*/  LEA R3, R0, 0x3b800000, 0x17 ;  /* 0x3b80000000037811 */ /* 0x000fe200078eb8ff */
[----:B------:R-:W-:-:S05]  /*a840*/  IMAD.SHL.U32 R0, R2, 0x100000, RZ ;  /* 0x0010000002007824 */ /* 0x000fca00078e00ff */
[----:B------:R-:W-:Y:S02]  /*a850*/  LOP3.LUT R0, R3, R0, R4, 0xfe, !PT ;  /* 0x0000000003007212 */ /* 0x000fe400078efe04 */
.L_x_10309:
[----:B------:R-:W-:Y:S05]  /*a860*/  BSYNC B0 ;  /* 0x0000000000007941 */ /* 0x000fea0003800000 */
.L_x_10308:
[----:B------:R-:W-:-:S04]  /*a870*/  FMUL.FTZ R0, R0, 1 ;  /* 0x3f80000000007820 */ /* 0x000fc80000410000 */
[----:B------:R0:W2:Y:S01]  /*a880*/  F2F.F64.F32 R2, R0 ;  /* 0x0000000000027310 */ /* 0x0000a20000201800 */
[----:B------:R-:W-:Y:S05]  /*a890*/  BRA `(.L_x_10293) ;  /* 0x0000049000007947 */ /* 0x000fea0003800000 */
.L_x_10306:
        /* <DEDUP_REMOVED lines=21> */
.L_x_10315:
[----:B------:R-:W-:Y:S05]  /*a9f0*/  BSYNC B1 ;  /* 0x0000000000017941 */ /* 0x000fea0003800000 */
.L_x_10314:
[----:B------:R-:W-:Y:S01]  /*aa00*/  LEA R3, R0, 0x37800000, 0x17 ;  /* 0x3780000000037811 */ /* 0x000fe200078eb8ff */
[----:B------:R-:W-:-:S05]  /*aa10*/  IMAD.SHL.U32 R0, R2, 0x200000, RZ ;  /* 0x0020000002007824 */ /* 0x000fca00078e00ff */
[----:B------:R-:W-:Y:S02]  /*aa20*/  LOP3.LUT R0, R3, R0, R4, 0xfe, !PT ;  /* 0x0000000003007212 */ /* 0x000fe400078efe04 */
.L_x_10313:
[----:B------:R-:W-:Y:S05]  /*aa30*/  BSYNC B0 ;  /* 0x0000000000007941 */ /* 0x000fea0003800000 */
.L_x_10312:
[----:B------:R-:W-:-:S04]  /*aa40*/  FMUL.FTZ R0, R0, 1 ;  /* 0x3f80000000007820 */ /* 0x000fc80000410000 */
[----:B------:R0:W2:Y:S01]  /*aa50*/  F2F.F64.F32 R2, R0 ;  /* 0x0000000000027310 */ /* 0x0000a20000201800 */
[----:B------:R-:W-:Y:S05]  /*aa60*/  BRA `(.L_x_10293) ;  /* 0x000002c000007947 */ /* 0x000fea0003800000 */
.L_x_10305:
        /* <DEDUP_REMOVED lines=14> */
.L_x_10319:
[----:B------:R-:W-:Y:S05]  /*ab50*/  BSYNC B0 ;  /* 0x0000000000007941 */ /* 0x000fea0003800000 */
.L_x_10318:
[----:B------:R-:W-:-:S04]  /*ab60*/  FMUL.FTZ R0, R0, 1 ;  /* 0x3f80000000007820 */ /* 0x000fc80000410000 */
[----:B------:R0:W2:Y:S01]  /*ab70*/  F2F.F64.F32 R2, R0 ;  /* 0x0000000000027310 */ /* 0x0000a20000201800 */
[----:B------:R-:W-:Y:S05]  /*ab80*/  BRA `(.L_x_10293) ;  /* 0x000001a000007947 */ /* 0x000fea0003800000 */
.L_x_10292:
        /* <DEDUP_REMOVED lines=21> */
.L_x_10317:
[----:B------:R-:W2:Y:S02]  /*ace0*/  LDG.E.64 R2, [R4.64] ;  /* 0x0000002404027981 */ /* 0x000ea4000c1e1b00 */
[----:B--2---:R-:W0:Y:S01]  /*acf0*/  I2F.F64.U64 R2, R2 ;  /* 0x0000000200027312 */ /* 0x004e220000301800 */
[----:B------:R-:W-:Y:S05]  /*ad00*/  BRA `(.L_x_10293) ;  /* 0x0000002000007947 */ /* 0x000fea0003800000 */
.L_x_10316:
[----:B------:R-:W2:Y:S02]  /*ad10*/  LDG.E R2, [R4.64] ;  /* 0x0000002404027981 */ /* 0x000ea4000c1e1900 */
[----:B--2---:R-:W0:Y:S02]  /*ad20*/  I2F.F64.U32 R2, R2 ;  /* 0x0000000200027312 */ /* 0x004e240000201800 */
.L_x_10293:
        /* <DEDUP_REMOVED lines=21> */
.L_x_10323:
[----:B------:R-:W0:Y:S02]  /*ae80*/  F2I.S64.F64.TRUNC R4, R4 ;  /* 0x0000000400047311 */ /* 0x000e24000030d900 */
[----:B0-----:R-:W-:-:S05]  /*ae90*/  IMAD.MOV.U32 R3, RZ, RZ, R4 ;  /* 0x000000ffff037224 */ /* 0x001fca00078e0004 */
[----:B------:R0:W-:Y:S01]  /*aea0*/  STG.E.U8 [R16.64], R3 ;  /* 0x0000000310007986 */ /* 0x0001e2000c101124 */
[----:B------:R-:W-:Y:S05]  /*aeb0*/  BRA `(.L_x_10325) ;  /* 0x00000ed000007947 */ /* 0x000fea0003800000 */
.L_x_10322:
        /* <DEDUP_REMOVED lines=9> */
.L_x_10327:
[----:B------:R-:W0:Y:S02]  /*af50*/  F2I.F64.TRUNC R5, R4 ;  /* 0x0000000400057311 */ /* 0x000e24000030d100 */
[----:B0-----:R0:W-:Y:S01]  /*af60*/  STG.E [R16.64], R5 ;  /* 0x0000000510007986 */ /* 0x0011e2000c101924 */
[----:B------:R-:W-:Y:S05]  /*af70*/  BRA `(.L_x_10325) ;  /* 0x00000e1000007947 */ /* 0x000fea0003800000 */
.L_x_10326:
[----:B------:R-:W0:Y:S02]  /*af80*/  F2I.F64.TRUNC R5, R4 ;  /* 0x0000000400057311 */ /* 0x000e24000030d100 */
[----:B0-----:R0:W-:Y:S01]  /*af90*/  STG.E.U16 [R16.64], R5 ;  /* 0x0000000510007986 */ /* 0x0011e2000c101524 */
[----:B------:R-:W-:Y:S05]  /*afa0*/  BRA `(.L_x_10325) ;  /* 0x00000de000007947 */ /* 0x000fea0003800000 */
.L_x_10321:
        /* <DEDUP_REMOVED lines=11> */
.L_x_10329:
[----:B------:R-:W0:Y:S01]  /*b060*/  F2F.F32.F64 R0, R4 ;  /* 0x0000000400007310 */ /* 0x000e220000301000 */
[----:B------:R-:W0:-:S14]  /*b070*/  DSETP.GEU.AND P0, PT, |R4|, c[0x2][0x0], PT ;  /* 0x008000000400762a */ /* 0x000e1c0003f0e200 */
[----:B0-----:R-:W-:-:S05]  /*b080*/  @!P0 FMUL R0, R0, 1.175494350822287508e-38 ;  /* 0x0080000000008820 */ /* 0x001fca0000400000 */
[----:B------:R-:W-:-:S05]  /*b090*/  F2FP.PACK_AB R0, RZ, R0 ;  /* 0x00000000ff00723e */ /* 0x000fca00000000ff */
[----:B------:R0:W-:Y:S01]  /*b0a0*/  STG.E.U16 [R16.64], R0 ;  /* 0x0000000010007986 */ /* 0x0001e2000c101524 */
[----:B------:R-:W-:Y:S05]  /*b0b0*/  BRA `(.L_x_10325) ;  /* 0x00000cd000007947 */ /* 0x000fea0003800000 */
.L_x_10328:
        /* <DEDUP_REMOVED lines=12> */
.L_x_10331:
[----:B------:R-:W0:Y:S01]  /*b180*/  F2F.F32.F64 R0, R4 ;  /* 0x0000000400007310 */ /* 0x000e220000301000 */
[----:B------:R-:W0:-:S14]  /*b190*/  DSETP.GEU.AND P0, PT, |R4|, c[0x2][0x0], PT ;  /* 0x008000000400762a */ /* 0x000e1c0003f0e200 */
[----:B0-----:R-:W-:-:S05]  /*b1a0*/  @!P0 FMUL R0, R0, 1.175494350822287508e-38 ;  /* 0x0080000000008820 */ /* 0x001fca0000400000 */
[----:B------:R-:W-:-:S04]  /*b1b0*/  F2FP.PACK_AB R3, RZ, R0 ;  /* 0x00000000ff03723e */ /* 0x000fc800000000ff */
[----:B------:R-:W-:-:S05]  /*b1c0*/  PRMT R3, R3, 0x5410, RZ ;  /* 0x0000541003037816 */ /* 0x000fca00000000ff */
[----:B------:R0:W-:Y:S01]  /*b1d0*/  STG.E [R16.64], R3 ;  /* 0x0000000310007986 */ /* 0x0001e2000c101924 */
[----:B------:R-:W-:Y:S05]  /*b1e0*/  BRA `(.L_x_10325) ;  /* 0x00000ba000007947 */ /* 0x000fea0003800000 */
.L_x_10330:
[----:B------:R0:W-:Y:S01]  /*b1f0*/  STG.E.64 [R16.64], R4 ;  /* 0x0000000410007986 */ /* 0x0001e2000c101b24 */
[----:B------:R-:W-:Y:S05]  /*b200*/  BRA `(.L_x_10325) ;  /* 0x00000b8000007947 */ /* 0x000fea0003800000 */
.L_x_10320:
        /* <DEDUP_REMOVED lines=12> */
.L_x_10334:
[----:B------:R-:W-:-:S05]  /*b2d0*/  CS2R R6, SRZ ;  /* 0x0000000000067805 */ /* 0x000fca000001ff00 */
[----:B------:R0:W-:Y:S01]  /*b2e0*/  STG.E.128 [R16.64], R4 ;  /* 0x0000000410007986 */ /* 0x0001e2000c101d24 */
[----:B------:R-:W-:Y:S05]  /*b2f0*/  BRA `(.L_x_10325) ;  /* 0x00000a9000007947 */ /* 0x000fea0003800000 */
.L_x_10333:
        /* <DEDUP_REMOVED lines=23> */
.L_x_10338:
[----:B------:R-:W-:Y:S05]  /*b470*/  BSYNC B0 ;  /* 0x0000000000007941 */ /* 0x000fea0003800000 */
.L_x_10337:
[----:B------:R-:W-:-:S05]  /*b480*/  LOP3.LUT R3, R0, R3, RZ, 0xfc, !PT ;  /* 0x0000000300037212 */ /* 0x000fca00078efcff */
[----:B------:R0:W-:Y:S01]  /*b490*/  STG.E.U8 [R16.64], R3 ;  /* 0x0000000310007986 */ /* 0x0001e2000c101124 */
[----:B------:R-:W-:Y:S05]  /*b4a0*/  BRA `(.L_x_10325) ;  /* 0x000008e000007947 */ /* 0x000fea0003800000 */
.L_x_10336:
        /* <DEDUP_REMOVED lines=15> */
.L_x_10340:
[----:B------:R-:W-:Y:S01]  /*b5a0*/  IMAD.MOV.U32 R0, RZ, RZ, 0x7f ;  /* 0x0000007fff007424 */ /* 0x000fe200078e00ff */
[----:B------:R-:W-:-:S04]  /*b5b0*/  ISETP.GT.U32.AND P0, PT, R2, 0x7f800000, PT ;  /* 0x7f8000000200780c */ /* 0x000fc80003f04070 */
[----:B------:R-:W-:-:S04]  /*b5c0*/  SEL R0, R0, 0x7c, P0 ;  /* 0x0000007c00007807 */ /* 0x000fc80000000000 */
.L_x_10341:
[----:B------:R-:W-:Y:S05]  /*b5d0*/  BSYNC B0 ;  /* 0x0000000000007941 */ /* 0x000fea0003800000 */
.L_x_10339:
[----:B------:R-:W-:-:S04]  /*b5e0*/  LOP3.LUT R2, R3, 0x80000000, RZ, 0xc0, !PT ;  /* 0x8000000003027812 */ /* 0x000fc800078ec0ff */
[----:B------:R-:W-:-:S04]  /*b5f0*/  SHF.R.U32.HI R3, RZ, 0x18, R2 ;  /* 0x00000018ff037819 */ /* 0x000fc80000011602 */
[----:B------:R-:W-:-:S05]  /*b600*/  LOP3.LUT R3, R0, R3, RZ, 0xfc, !PT ;  /* 0x0000000300037212 */ /* 0x000fca00078efcff */
[----:B------:R0:W-:Y:S01]  /*b610*/  STG.E.U8 [R16.64], R3 ;  /* 0x0000000310007986 */ /* 0x0001e2000c101124 */
[----:B------:R-:W-:Y:S05]  /*b620*/  BRA `(.L_x_10325) ;  /* 0x0000076000007947 */ /* 0x000fea0003800000 */
.L_x_10335:
[----:B------:R-:W0:Y:S01]  /*b630*/  F2F.F32.F64 R0, R4 ;  /* 0x0000000400007310 */ /* 0x000e220000301000 */
[----:B------:R-:W0:-:S14]  /*b640*/  DSETP.GEU.AND P0, PT, |R4|, c[0x2][0x0], PT ;  /* 0x008000000400762a */ /* 0x000e1c0003f0e200 */
[----:B0-----:R-:W-:-:S05]  /*b650*/  @!P0 FMUL R0, R0, 1.175494350822287508e-38 ;  /* 0x0080000000008820 */ /* 0x001fca0000400000 */
[----:B------:R-:W-:-:S05]  /*b660*/  F2FP.BF16.PACK_AB R0, RZ, R0 ;  /* 0x00000000ff00723e */ /* 0x000fca00000010ff */
[----:B------:R0:W-:Y:S01]  /*b670*/  STG.E.U16 [R16.64], R0 ;  /* 0x0000000010007986 */ /* 0x0001e2000c101524 */
[----:B------:R-:W-:Y:S05]  /*b680*/  BRA `(.L_x_10325) ;  /* 0x0000070000007947 */ /* 0x000fea0003800000 */
.L_x_10332:
        /* <DEDUP_REMOVED lines=11> */
.L_x_10344:
        /* <DEDUP_REMOVED lines=19> */
.L_x_10347:
[----:B------:R-:W-:-:S04]  /*b870*/  LOP3.LUT R2, R3, 0x80000000, RZ, 0xc0, !PT ;  /* 0x8000000003027812 */ /* 0x000fc800078ec0ff */
[----:B------:R-:W-:-:S04]  /*b880*/  SHF.R.U32.HI R3, RZ, 0x18, R2 ;  /* 0x00000018ff037819 */ /* 0x000fc80000011602 */
[----:B------:R-:W-:-:S04]  /*b890*/  LOP3.LUT R0, R0, R3, RZ, 0xfc, !PT ;  /* 0x0000000300007212 */ /* 0x000fc800078efcff */
[----:B------:R-:W-:Y:S02]  /*b8a0*/  PRMT R8, R0, 0x7610, R8 ;  /* 0x0000761000087816 */ /* 0x000fe40000000008 */
.L_x_10346:
[----:B------:R-:W-:Y:S05]  /*b8b0*/  BSYNC B0 ;  /* 0x0000000000007941 */ /* 0x000fea0003800000 */
.L_x_10345:
[----:B------:R0:W-:Y:S01]  /*b8c0*/  STG.E.U8 [R16.64], R8 ;  /* 0x0000000810007986 */ /* 0x0001e2000c101124 */
[----:B------:R-:W-:Y:S05]  /*b8d0*/  BRA `(.L_x_10325) ;  /* 0x000004b000007947 */ /* 0x000fea0003800000 */
.L_x_10343:
        /* <DEDUP_REMOVED lines=19> */
.L_x_10350:
[----:B------:R-:W-:-:S04]  /*ba10*/  LOP3.LUT R2, R3, 0x80000000, RZ, 0xc0, !PT ;  /* 0x8000000003027812 */ /* 0x000fc800078ec0ff */
[----:B------:R-:W-:-:S04]  /*ba20*/  SHF.R.U32.HI R3, RZ, 0x18, R2 ;  /* 0x00000018ff037819 */ /* 0x000fc80000011602 */
[----:B------:R-:W-:-:S04]  /*ba30*/  LOP3.LUT R0, R0, R3, RZ, 0xfc, !PT ;  /* 0x0000000300007212 */ /* 0x000fc800078efcff */
[----:B------:R-:W-:Y:S02]  /*ba40*/  PRMT R8, R0, 0x7610, R8 ;  /* 0x0000761000087816 */ /* 0x000fe40000000008 */
.L_x_10349:
[----:B------:R-:W-:Y:S05]  /*ba50*/  BSYNC B0 ;  /* 0x0000000000007941 */ /* 0x000fea0003800000 */
.L_x_10348:
[----:B------:R0:W-:Y:S01]  /*ba60*/  STG.E.U8 [R16.64], R8 ;  /* 0x0000000810007986 */ /* 0x0001e2000c101124 */
[----:B------:R-:W-:Y:S05]  /*ba70*/  BRA `(.L_x_10325) ;  /* 0x0000031000007947 */ /* 0x000fea0003800000 */
.L_x_10342:
        /* <DEDUP_REMOVED lines=24> */
.L_x_10324:
        /* <DEDUP_REMOVED lines=20> */
.L_x_10352:
[----:B------:R-:W0:Y:S02]  /*bd40*/  F2I.U64.F64.TRUNC R4, R4 ;  /* 0x0000000400047311 */ /* 0x000e24000030d800 */
[----:B0-----:R0:W-:Y:S01]  /*bd50*/  STG.E.64 [R16.64], R4 ;  /* 0x0000000410007986 */ /* 0x0011e2000c101b24 */
[----:B------:R-:W-:Y:S05]  /*bd60*/  BRA `(.L_x_10325) ;  /* 0x0000002000007947 */ /* 0x000fea0003800000 */
.L_x_10351:
[----:B------:R-:W0:Y:S02]  /*bd70*/  F2I.U32.F64.TRUNC R5, R4 ;  /* 0x0000000400057311 */ /* 0x000e24000030d000 */
[----:B0-----:R0:W-:Y:S02]  /*bd80*/  STG.E [R16.64], R5 ;  /* 0x0000000510007986 */ /* 0x0011e4000c101924 */
.L_x_10325:
[----:B------:R-:W-:Y:S02]  /*bd90*/  IADD3 R23, R23, 0x80, RZ ;  /* 0x0000008017177810 */ /* 0x000fe40007ffe0ff */
.L_x_10156:
[----:B------:R-:W-:Y:S05]  /*bda0*/  BSYNC B6 ;  /* 0x0000000000067941 */ /* 0x000fea0003800000 */
.L_x_10155:
        /* <DEDUP_REMOVED lines=257> */
.L_x_10353:
        /* <DEDUP_REMOVED lines=19> */
.L_x_10357:
[----:B------:R-:W2:Y:S02]  /*cef0*/  LDG.E.U8 R2, [R2.64] ;  /* 0x0000002402027981 */ /* 0x000ea4000c1e1100 */
[----:B--2---:R0:W1:Y:S01]  /*cf00*/  I2F.F64.U16 R18, R2 ;  /* 0x0000000200127312 */ /* 0x0040620000101800 */
[----:B------:R-:W-:Y:S05]  /*cf10*/  BRA `(.L_x_10359) ;  /* 0x00000df000007947 */ /* 0x000fea0003800000 */
.L_x_10356:
        /* <DEDUP_REMOVED lines=9> */
.L_x_10361:
[----:B------:R-:W2:Y:S02]  /*cfb0*/  LDG.E R2, [R2.64] ;  /* 0x0000002402027981 */ /* 0x000ea4000c1e1900 */
[----:B--2---:R0:W1:Y:S01]  /*cfc0*/  I2F.F64 R18, R2 ;  /* 0x0000000200127312 */ /* 0x0040620000201c00 */
[----:B------:R-:W-:Y:S05]  /*cfd0*/  BRA `(.L_x_10359) ;  /* 0x00000d3000007947 */ /* 0x000fea0003800000 */
.L_x_10360:
[----:B------:R-:W2:Y:S02]  /*cfe0*/  LDG.E.U16 R2, [R2.64] ;  /* 0x0000002402027981 */ /* 0x000ea4000c1e1500 */
[----:B--2---:R0:W1:Y:S01]  /*cff0*/  I2F.F64.S16 R18, R2 ;  /* 0x0000000200127312 */ /* 0x0040620000101c00 */
[----:B------:R-:W-:Y:S05]  /*d000*/  BRA `(.L_x_10359) ;  /* 0x00000d0000007947 */ /* 0x000fea0003800000 */
.L_x_10355:
        /* <DEDUP_REMOVED lines=10> */
.L_x_10363:
[----:B------:R-:W2:Y:S02]  /*d0b0*/  LDG.E.U16 R0, [R2.64] ;  /* 0x0000002402007981 */ /* 0x000ea4000c1e1500 */
[----:B--2---:R-:W-:-:S05]  /*d0c0*/  HADD2.F32 R0, -RZ, R0.H0_H0 ;  /* 0x20000000ff007230 */ /* 0x004fca0000004100 */
[----:B------:R-:W-:-:S04]  /*d0d0*/  FMUL.FTZ R0, R0, 1 ;  /* 0x3f80000000007820 */ /* 0x000fc80000410000 */
[----:B------:R0:W1:Y:S01]  /*d0e0*/  F2F.F64.F32 R18, R0 ;  /* 0x0000000000127310 */ /* 0x0000620000201800 */
[----:B------:R-:W-:Y:S05]  /*d0f0*/  BRA `(.L_x_10359) ;  /* 0x00000c1000007947 */ /* 0x000fea0003800000 */
.L_x_10362:
        /* <DEDUP_REMOVED lines=10> */
.L_x_10365:
[----:B------:R-:W2:Y:S02]  /*d1a0*/  LDG.E.U16 R2, [R2.64] ;  /* 0x0000002402027981 */ /* 0x000ea4000c1e1500 */
[----:B--2---:R-:W-:-:S05]  /*d1b0*/  HADD2.F32 R0, -RZ, R2.H0_H0 ;  /* 0x20000002ff007230 */ /* 0x004fca0000004100 */
[----:B------:R-:W-:-:S04]  /*d1c0*/  FMUL.FTZ R0, R0, 1 ;  /* 0x3f80000000007820 */ /* 0x000fc80000410000 */
[----:B------:R0:W1:Y:S01]  /*d1d0*/  F2F.F64.F32 R18, R0 ;  /* 0x0000000000127310 */ /* 0x0000620000201800 */
[----:B------:R-:W-:Y:S05]  /*d1e0*/  BRA `(.L_x_10359) ;  /* 0x00000b2000007947 */ /* 0x000fea0003800000 */
.L_x_10364:
[----:B------:R0:W5:Y:S01]  /*d1f0*/  LDG.E.64 R18, [R2.64] ;  /* 0x0000002402127981 */ /* 0x000162000c1e1b00 */
[----:B------:R-:W-:Y:S05]  /*d200*/  BRA `(.L_x_10359) ;  /* 0x00000b0000007947 */ /* 0x000fea0003800000 */
.L_x_10354:
        /* <DEDUP_REMOVED lines=13> */
.L_x_10368:
[----:B------:R0:W5:Y:S01]  /*d2e0*/  LDG.E.64 R18, [R2.64] ;  /* 0x0000002402127981 */ /* 0x000162000c1e1b00 */
[----:B------:R-:W-:Y:S05]  /*d2f0*/  BRA `(.L_x_10359) ;  /* 0x00000a1000007947 */ /* 0x000fea0003800000 */
.L_x_10367:
        /* <DEDUP_REMOVED lines=28> */
.L_x_10370:
        /* <DEDUP_REMOVED lines=15> */
.L_x_10369:
[----:B------:R-:W2:Y:S02]  /*d5b0*/  LDG.E.U16 R0, [R2.64] ;  /* 0x0000002402007981 */ /* 0x000ea4000c1e1500 */
[----:B--2---:R-:W-:-:S05]  /*d5c0*/  PRMT R0, RZ, 0x5410, R0 ;  /* 0x00005410ff007816 */ /* 0x004fca0000000000 */
[----:B------:R-:W-:-:S04]  /*d5d0*/  FMUL.FTZ R0, R0, 1 ;  /* 0x3f80000000007820 */ /* 0x000fc80000410000 */
[----:B------:R0:W1:Y:S01]  /*d5e0*/  F2F.F64.F32 R18, R0 ;  /* 0x0000000000127310 */ /* 0x0000620000201800 */
[----:B------:R-:W-:Y:S05]  /*d5f0*/  BRA `(.L_x_10359) ;  /* 0x0000071000007947 */ /* 0x000fea0003800000 */
.L_x_10366:
        /* <DEDUP_REMOVED lines=11> */
.L_x_10373:
        /* <DEDUP_REMOVED lines=21> */
.L_x_10377:
[----:B------:R-:W-:Y:S05]  /*d800*/  BSYNC B1 ;  /* 0x0000000000017941 */ /* 0x000fea0003800000 */
.L_x_10376:
[----:B------:R-:W-:Y:S01]  /*d810*/  LEA R3, R0, 0x3b800000, 0x17 ;  /* 0x3b80000000037811 */ /* 0x000fe200078eb8ff */
[----:B------:R-:W-:-:S05]  /*d820*/  IMAD.SHL.U32 R0, R2, 0x100000, RZ ;  /* 0x0010000002007824 */ /* 0x000fca00078e00ff */
[----:B------:R-:W-:Y:S02]  /*d830*/  LOP3.LUT R0, R3, R0, R4, 0xfe, !PT ;  /* 0x0000000003007212 */ /* 0x000fe400078efe04 */
.L_x_10375:
[----:B------:R-:W-:Y:S05]  /*d840*/  BSYNC B0 ;  /* 0x0000000000007941 */ /* 0x000fea0003800000 */
.L_x_10374:
[----:B------:R-:W-:-:S04]  /*d850*/  FMUL.FTZ R0, R0, 1 ;  /* 0x3f80000000007820 */ /* 0x000fc80000410000 */
[----:B------:R0:W1:Y:S01]  /*d860*/  F2F.F64.F32 R18, R0 ;  /* 0x0000000000127310 */ /* 0x0000620000201800 */
[----:B------:R-:W-:Y:S05]  /*d870*/  BRA `(.L_x_10359) ;  /* 0x0000049000007947 */ /* 0x000fea0003800000 */
.L_x_10372:
        /* <DEDUP_REMOVED lines=21> */
.L_x_10381:
[----:B------:R-:W-:Y:S05]  /*d9d0*/  BSYNC B1 ;  /* 0x0000000000017941 */ /* 0x000fea0003800000 */
.L_x_10380:
[----:B------:R-:W-:Y:S01]  /*d9e0*/  LEA R3, R0, 0x37800000, 0x17 ;  /* 0x3780000000037811 */ /* 0x000fe200078eb8ff */
[----:B------:R-:W-:-:S05]  /*d9f0*/  IMAD.SHL.U32 R0, R2, 0x200000, RZ ;  /* 0x0020000002007824 */ /* 0x000fca00078e00ff */
[----:B------:R-:W-:Y:S02]  /*da00*/  LOP3.LUT R0, R3, R0, R4, 0xfe, !PT ;  /* 0x0000000003007212 */ /* 0x000fe400078efe04 */
.L_x_10379:
[----:B------:R-:W-:Y:S05]  /*da10*/  BSYNC B0 ;  /* 0x0000000000007941 */ /* 0x000fea0003800000 */
.L_x_10378:
[----:B------:R-:W-:-:S04]  /*da20*/  FMUL.FTZ R0, R0, 1 ;  /* 0x3f80000000007820 */ /* 0x000fc80000410000 */
[----:B------:R0:W1:Y:S01]  /*da30*/  F2F.F64.F32 R18, R0 ;  /* 0x0000000000127310 */ /* 0x0000620000201800 */
[----:B------:R-:W-:Y:S05]  /*da40*/  BRA `(.L_x_10359) ;  /* 0x000002c000007947 */ /* 0x000fea0003800000 */
.L_x_10371:
        /* <DEDUP_REMOVED lines=14> */
.L_x_10385:
[----:B------:R-:W-:Y:S05]  /*db30*/  BSYNC B0 ;  /* 0x0000000000007941 */ /* 0x000fea0003800000 */
.L_x_10384:
[----:B------:R-:W-:-:S04]  /*db40*/  FMUL.FTZ R0, R0, 1 ;  /* 0x3f80000000007820 */ /* 0x000fc80000410000 */
[----:B------:R0:W1:Y:S01]  /*db50*/  F2F.F64.F32 R18, R0 ;  /* 0x0000000000127310 */ /* 0x0000620000201800 */
[----:B------:R-:W-:Y:S05]  /*db60*/  BRA `(.L_x_10359) ;  /* 0x000001a000007947 */ /* 0x000fea0003800000 */
.L_x_10358:
        /* <DEDUP_REMOVED lines=21> */
.L_x_10383:
[----:B------:R-:W2:Y:S02]  /*dcc0*/  LDG.E.64 R18, [R2.64] ;  /* 0x0000002402127981 */ /* 0x000ea4000c1e1b00 */
[----:B--2---:R-:W0:Y:S01]  /*dcd0*/  I2F.F64.U64 R18, R18 ;  /* 0x0000001200127312 */ /* 0x004e220000301800 */
[----:B------:R-:W-:Y:S05]  /*dce0*/  BRA `(.L_x_10359) ;  /* 0x0000002000007947 */ /* 0x000fea0003800000 */
.L_x_10382:
[----:B------:R-:W2:Y:S02]  /*dcf0*/  LDG.E R2, [R2.64] ;  /* 0x0000002402027981 */ /* 0x000ea4000c1e1900 */
[----:B--2---:R0:W1:Y:S02]  /*dd00*/  I2F.F64.U32 R18, R2 ;  /* 0x0000000200127312 */ /* 0x0040640000201800 */
.L_x_10359:
        /* <DEDUP_REMOVED lines=17> */
.L_x_10389:
[----:B------:R-:W2:Y:S02]  /*de20*/  LDG.E.U8 R2, [R22.64] ;  /* 0x0000002416027981 */ /* 0x000ea4000c1e1100 */
[----:B--2---:R-:W0:Y:S01]  /*de30*/  I2F.F64.U16 R2, R2 ;  /* 0x0000000200027312 */ /* 0x004e220000101800 */
[----:B------:R-:W-:Y:S05]  /*de40*/  BRA `(.L_x_10391) ;  /* 0x00000df000007947 */ /* 0x000fea0003800000 */
.L_x_10388:
        /* <DEDUP_REMOVED lines=9> */
.L_x_10393:
[----:B------:R-:W2:Y:S02]  /*dee0*/  LDG.E R2, [R22.64] ;  /* 0x0000002416027981 */ /* 0x000ea4000c1e1900 */
[----:B--2---:R-:W0:Y:S01]  /*def0*/  I2F.F64 R2, R2 ;  /* 0x0000000200027312 */ /* 0x004e220000201c00 */
[----:B------:R-:W-:Y:S05]  /*df00*/  BRA `(.L_x_10391) ;  /* 0x00000d3000007947 */ /* 0x000fea0003800000 */
.L_x_10392:
[----:B------:R-:W2:Y:S02]  /*df10*/  LDG.E.U16 R2, [R22.64] ;  /* 0x0000002416027981 */ /* 0x000ea4000c1e1500 */
[----:B--2---:R-:W0:Y:S01]  /*df20*/  I2F.F64.S16 R2, R2 ;  /* 0x0000000200027312 */ /* 0x004e220000101c00 */
[----:B------:R-:W-:Y:S05]  /*df30*/  BRA `(.L_x_10391) ;  /* 0x00000d0000007947 */ /* 0x000fea0003800000 */
.L_x_10387:
        /* <DEDUP_REMOVED lines=10> */
.L_x_10395:
[----:B------:R-:W2:Y:S02]  /*dfe0*/  LDG.E.U16 R0, [R22.64] ;  /* 0x0000002416007981 */ /* 0x000ea4000c1e1500 */
[----:B--2---:R-:W-:-:S05]  /*dff0*/  HADD2.F32 R0, -RZ, R0.H0_H0 ;  /* 0x20000000ff007230 */ /* 0x004fca0000004100 */
[----:B------:R-:W-:-:S04]  /*e000*/  FMUL.FTZ R0, R0, 1 ;  /* 0x3f80000000007820 */ /* 0x000fc80000410000 */
[----:B------:R0:W2:Y:S01]  /*e010*/  F2F.F64.F32 R2, R0 ;  /* 0x0000000000027310 */ /* 0x0000a20000201800 */
[----:B------:R-:W-:Y:S05]  /*e020*/  BRA `(.L_x_10391) ;  /* 0x00000c1000007947 */ /* 0x000fea0003800000 */
.L_x_10394:
        /* <DEDUP_REMOVED lines=10> */
.L_x_10397:
[----:B------:R-:W2:Y:S02]  /*e0d0*/  LDG.E.U16 R22, [R22.64] ;  /* 0x0000002416167981 */ /* 0x000ea4000c1e1500 */
[----:B--2---:R-:W-:-:S05]  /*e0e0*/  HADD2.F32 R0, -RZ, R22.H0_H0 ;  /* 0x20000016ff007230 */ /* 0x004fca0000004100 */
[----:B------:R-:W-:-:S04]  /*e0f0*/  FMUL.FTZ R0, R0, 1 ;  /* 0x3f80000000007820 */ /* 0x000fc80000410000 */
[----:B------:R0:W2:Y:S01]  /*e100*/  F2F.F64.F32 R2, R0 ;  /* 0x0000000000027310 */ /* 0x0000a20000201800 */
[----:B------:R-:W-:Y:S05]  /*e110*/  BRA `(.L_x_10391) ;  /* 0x00000b2000007947 */ /* 0x000fea0003800000 */
.L_x_10396:
[----:B------:R0:W5:Y:S01]  /*e120*/  LDG.E.64 R2, [R22.64] ;  /* 0x0000002416027981 */ /* 0x000162000c1e1b00 */
[----:B------:R-:W-:Y:S05]  /*e130*/  BRA `(.L_x_10391) ;  /* 0x00000b0000007947 */ /* 0x000fea0003800000 */
.L_x_10386:
        /* <DEDUP_REMOVED lines=13> */
.L_x_10400:
[----:B------:R0:W5:Y:S01]  /*e210*/  LDG.E.64 R2, [R22.64] ;  /* 0x0000002416027981 */ /* 0x000162000c1e1b00 */
[----:B------:R-:W-:Y:S05]  /*e220*/  BRA `(.L_x_10391) ;  /* 0x00000a1000007947 */ /* 0x000fea0003800000 */
.L_x_10399:
        /* <DEDUP_REMOVED lines=28> */
.L_x_10402:
        /* <DEDUP_REMOVED lines=15> */
.L_x_10401:
[----:B------:R-:W2:Y:S02]  /*e4e0*/  LDG.E.U16 R0, [R22.64] ;  /* 0x0000002416007981 */ /* 0x000ea4000c1e1500 */
[----:B--2---:R-:W-:-:S05]  /*e4f0*/  PRMT R0, RZ, 0x5410, R0 ;  /* 0x00005410ff007816 */ /* 0x004fca0000000000 */
[----:B------:R-:W-:-:S04]  /*e500*/  FMUL.FTZ R0, R0, 1 ;  /* 0x3f80000000007820 */ /* 0x000fc80000410000 */
[----:B------:R0:W2:Y:S01]  /*e510*/  F2F.F64.F32 R2, R0 ;  /* 0x0000000000027310 */ /* 0x0000a20000201800 */
[----:B------:R-:W-:Y:S05]  /*e520*/  BRA `(.L_x_10391) ;  /* 0x0000071000007947 */ /* 0x000fea0003800000 */
.L_x_10398:
        /* <DEDUP_REMOVED lines=11> */
.L_x_10405:
        /* <DEDUP_REMOVED lines=21> */
.L_x_10409:
[----:B------:R-:W-:Y:S05]  /*e730*/  BSYNC B1 ;  /* 0x0000000000017941 */ /* 0x000fea0003800000 */
.L_x_10408:
[----:B------:R-:W-:Y:S01]  /*e740*/  LEA R3, R0, 0x3b800000, 0x17 ;  /* 0x3b80000000037811 */ /* 0x000fe200078eb8ff */
[----:B------:R-:W-:-:S05]  /*e750*/  IMAD.SHL.U32 R0, R2, 0x100000, RZ ;  /* 0x0010000002007824 */ /* 0x000fca00078e00ff */
[----:B------:R-:W-:Y:S02]  /*e760*/  LOP3.LUT R0, R3, R0, R4, 0xfe, !PT ;  /* 0x0000000003007212 */ /* 0x000fe400078efe04 */
.L_x_10407:
[----:B------:R-:W-:Y:S05]  /*e770*/  BSYNC B0 ;  /* 0x0000000000007941 */ /* 0x000fea0003800000 */
.L_x_10406:
[----:B------:R-:W-:-:S04]  /*e780*/  FMUL.FTZ R0, R0, 1 ;  /* 0x3f80000000007820 */ /* 0x000fc80000410000 */
[----:B------:R0:W2:Y:S01]  /*e790*/  F2F.F64.F32 R2, R0 ;  /* 0x0000000000027310 */ /* 0x0000a20000201800 */
[----:B------:R-:W-:Y:S05]  /*e7a0*/  BRA `(.L_x_10391) ;  /* 0x0000049000007947 */ /* 0x000fea0003800000 */
.L_x_10404:
        /* <DEDUP_REMOVED lines=21> */
.L_x_10413:
[----:B------:R-:W-:Y:S05]  /*e900*/  BSYNC B1 ;  /* 0x0000000000017941 */ /* 0x000fea0003800000 */
.L_x_10412:
[----:B------:R-:W-:Y:S01]  /*e910*/  LEA R3, R0, 0x37800000, 0x17 ;  /* 0x3780000000037811 */ /* 0x000fe200078eb8ff */
[----:B------:R-:W-:-:S05]  /*e920*/  IMAD.SHL.U32 R0, R2, 0x200000, RZ ;  /* 0x0020000002007824 */ /* 0x000fca00078e00ff */
[----:B------:R-:W-:Y:S02]  /*e930*/  LOP3.LUT R0, R3, R0, R4, 0xfe, !PT ;  /* 0x0000000003007212 */ /* 0x000fe400078efe04 */
.L_x_10411:
[----:B------:R-:W-:Y:S05]  /*e940*/  BSYNC B0 ;  /* 0x0000000000007941 */ /* 0x000fea0003800000 */
.L_x_10410:
[----:B------:R-:W-:-:S04]  /*e950*/  FMUL.FTZ R0, R0, 1 ;  /* 0x3f80000000007820 */ /* 0x000fc80000410000 */
[----:B------:R0:W2:Y:S01]  /*e960*/  F2F.F64.F32 R2, R0 ;  /* 0x0000000000027310 */ /* 0x0000a20000201800 */
[----:B------:R-:W-:Y:S05]  /*e970*/  BRA `(.L_x_10391) ;  /* 0x000002c000007947 */ /* 0x000fea0003800000 */
.L_x_10403:
        /* <DEDUP_REMOVED lines=14> */
.L_x_10417:
[----:B------:R-:W-:Y:S05]  /*ea60*/  BSYNC B0 ;  /* 0x0000000000007941 */ /* 0x000fea0003800000 */
.L_x_10416:
[----:B------:R-:W-:-:S04]  /*ea70*/  FMUL.FTZ R0, R0, 1 ;  /* 0x3f80000000007820 */ /* 0x000fc80000410000 */
[----:B------:R0:W2:Y:S01]  /*ea80*/  F2F.F64.F32 R2, R0 ;  /* 0x0000000000027310 */ /* 0x0000a20000201800 */
[----:B------:R-:W-:Y:S05]  /*ea90*/  BRA `(.L_x_10391) ;  /* 0x000001a000007947 */ /* 0x000fea0003800000 */
.L_x_10390:
        /* <DEDUP_REMOVED lines=21> */
.L_x_10415:
[----:B------:R-:W2:Y:S02]  /*ebf0*/  LDG.E.64 R2, [R22.64] ;  /* 0x0000002416027981 */ /* 0x000ea4000c1e1b00 */
[----:B--2---:R-:W0:Y:S01]  /*ec00*/  I2F.F64.U64 R2, R2 ;  /* 0x0000000200027312 */ /* 0x004e220000301800 */
[----:B------:R-:W-:Y:S05]  /*ec10*/  BRA `(.L_x_10391) ;  /* 0x0000002000007947 */ /* 0x000fea0003800000 */
.L_x_10414:
[----:B------:R-:W2:Y:S02]  /*ec20*/  LDG.E R2, [R22.64] ;  /* 0x0000002416027981 */ /* 0x000ea4000c1e1900 */
[----:B--2---:R-:W0:Y:S02]  /*ec30*/  I2F.F64.U32 R2, R2 ;  /* 0x0000000200027312 */ /* 0x004e240000201800 */
.L_x_10391:
        /* <DEDUP_REMOVED lines=21> */
.L_x_10421:
[----:B------:R-:W0:Y:S02]  /*ed90*/  F2I.S64.F64.TRUNC R4, R4 ;  /* 0x0000000400047311 */ /* 0x000e24000030d900 */
[----:B0-----:R-:W-:-:S05]  /*eda0*/  IMAD.MOV.U32 R3, RZ, RZ, R4 ;  /* 0x000000ffff037224 */ /* 0x001fca00078e0004 */
[----:B------:R-:W-:Y:S01]  /*edb0*/  STG.E.U8 [R16.64], R3 ;  /* 0x0000000310007986 */ /* 0x000fe2000c101124 */
[----:B------:R-:W-:Y:S05]  /*edc0*/  EXIT ;  /* 0x000000000000794d */ /* 0x000fea0003800000 */
.L_x_10420:
        /* <DEDUP_REMOVED lines=9> */
.L_x_10424:
[----:B------:R-:W0:Y:S02]  /*ee60*/  F2I.F64.TRUNC R5, R4 ;  /* 0x0000000400057311 */ /* 0x000e24000030d100 */
[----:B0-----:R-:W-:Y:S01]  /*ee70*/  STG.E [R16.64], R5 ;  /* 0x0000000510007986 */ /* 0x001fe2000c101924 */
[----:B------:R-:W-:Y:S05]  /*ee80*/  EXIT ;  /* 0x000000000000794d */ /* 0x000fea0003800000 */
.L_x_10423:
[----:B------:R-:W0:Y:S02]  /*ee90*/  F2I.F64.TRUNC R5, R4 ;  /* 0x0000000400057311 */ /* 0x000e24000030d100 */
[----:B0-----:R-:W-:Y:S01]  /*eea0*/  STG.E.U16 [R16.64], R5 ;  /* 0x0000000510007986 */ /* 0x001fe2000c101524 */
[----:B------:R-:W-:Y:S05]  /*eeb0*/  EXIT ;  /* 0x000000000000794d */ /* 0x000fea0003800000 */
.L_x_10419:
        /* <DEDUP_REMOVED lines=11> */
.L_x_10426:
[----:B------:R-:W0:Y:S01]  /*ef70*/  F2F.F32.F64 R0, R4 ;  /* 0x0000000400007310 */ /* 0x000e220000301000 */
[----:B------:R-:W0:-:S14]  /*ef80*/  DSETP.GEU.AND P0, PT, |R4|, c[0x2][0x0], PT ;  /* 0x008000000400762a */ /* 0x000e1c0003f0e200 */
[----:B0-----:R-:W-:-:S05]  /*ef90*/  @!P0 FMUL R0, R0, 1.175494350822287508e-38 ;  /* 0x0080000000008820 */ /* 0x001fca0000400000 */
[----:B------:R-:W-:-:S05]  /*efa0*/  F2FP.PACK_AB R0, RZ, R0 ;  /* 0x00000000ff00723e */ /* 0x000fca00000000ff */
[----:B------:R-:W-:Y:S01]  /*efb0*/  STG.E.U16 [R16.64], R0 ;  /* 0x0000000010007986 */ /* 0x000fe2000c101524 */
[----:B------:R-:W-:Y:S05]  /*efc0*/  EXIT ;  /* 0x000000000000794d */ /* 0x000fea0003800000 */
.L_x_10425:
        /* <DEDUP_REMOVED lines=12> */
.L_x_10428:
[----:B------:R-:W0:Y:S01]  /*f090*/  F2F.F32.F64 R0, R4 ;  /* 0x0000000400007310 */ /* 0x000e220000301000 */
[----:B------:R-:W0:-:S14]  /*f0a0*/  DSETP.GEU.AND P0, PT, |R4|, c[0x2][0x0], PT ;  /* 0x008000000400762a */ /* 0x000e1c0003f0e200 */
[----:B0-----:R-:W-:-:S05]  /*f0b0*/  @!P0 FMUL R0, R0, 1.175494350822287508e-38 ;  /* 0x0080000000008820 */ /* 0x001fca0000400000 */
[----:B------:R-:W-:-:S04]  /*f0c0*/  F2FP.PACK_AB R3, RZ, R0 ;  /* 0x00000000ff03723e */ /* 0x000fc800000000ff */
[----:B------:R-:W-:-:S05]  /*f0d0*/  PRMT R3, R3, 0x5410, RZ ;  /* 0x0000541003037816 */ /* 0x000fca00000000ff */
[----:B------:R-:W-:Y:S01]  /*f0e0*/  STG.E [R16.64], R3 ;  /* 0x0000000310007986 */ /* 0x000fe2000c101924 */
[----:B------:R-:W-:Y:S05]  /*f0f0*/  EXIT ;  /* 0x000000000000794d */ /* 0x000fea0003800000 */
.L_x_10427:
[----:B------:R-:W-:Y:S01]  /*f100*/  STG.E.64 [R16.64], R4 ;  /* 0x0000000410007986 */ /* 0x000fe2000c101b24 */
[----:B------:R-:W-:Y:S05]  /*f110*/  EXIT ;  /* 0x000000000000794d */ /* 0x000fea0003800000 */
.L_x_10418:
        /* <DEDUP_REMOVED lines=12> */
.L_x_10431:
[----:B------:R-:W-:-:S05]  /*f1e0*/  CS2R R6, SRZ ;  /* 0x0000000000067805 */ /* 0x000fca000001ff00 */
[----:B------:R-:W-:Y:S01]  /*f1f0*/  STG.E.128 [R16.64], R4 ;  /* 0x0000000410007986 */ /* 0x000fe2000c101d24 */
[----:B------:R-:W-:Y:S05]  /*f200*/  EXIT ;  /* 0x000000000000794d */ /* 0x000fea0003800000 */
.L_x_10430:
        /* <DEDUP_REMOVED lines=23> */
.L_x_10435:
[----:B------:R-:W-:Y:S05]  /*f380*/  BSYNC B0 ;  /* 0x0000000000007941 */ /* 0x000fea0003800000 */
.L_x_10434:
[----:B------:R-:W-:-:S05]  /*f390*/  LOP3.LUT R3, R0, R3, RZ, 0xfc, !PT ;  /* 0x0000000300037212 */ /* 0x000fca00078efcff */
[----:B------:R-:W-:Y:S01]  /*f3a0*/  STG.E.U8 [R16.64], R3 ;  /* 0x0000000310007986 */ /* 0x000fe2000c101124 */
[----:B------:R-:W-:Y:S05]  /*f3b0*/  EXIT ;  /* 0x000000000000794d */ /* 0x000fea0003800000 */
.L_x_10433:
        /* <DEDUP_REMOVED lines=15> */
.L_x_10437:
[----:B------:R-:W-:Y:S01]  /*f4b0*/  IMAD.MOV.U32 R0, RZ, RZ, 0x7f ;  /* 0x0000007fff007424 */ /* 0x000fe200078e00ff */
[----:B------:R-:W-:-:S04]  /*f4c0*/  ISETP.GT.U32.AND P0, PT, R2, 0x7f800000, PT ;  /* 0x7f8000000200780c */ /* 0x000fc80003f04070 */
[----:B------:R-:W-:-:S04]  /*f4d0*/  SEL R0, R0, 0x7c, P0 ;  /* 0x0000007c00007807 */ /* 0x000fc80000000000 */
.L_x_10438:
[----:B------:R-:W-:Y:S05]  /*f4e0*/  BSYNC B0 ;  /* 0x0000000000007941 */ /* 0x000fea0003800000 */
.L_x_10436:
[----:B------:R-:W-:-:S04]  /*f4f0*/  LOP3.LUT R2, R3, 0x80000000, RZ, 0xc0, !PT ;  /* 0x8000000003027812 */ /* 0x000fc800078ec0ff */
[----:B------:R-:W-:-:S04]  /*f500*/  SHF.R.U32.HI R3, RZ, 0x18, R2 ;  /* 0x00000018ff037819 */ /* 0x000fc80000011602 */
[----:B------:R-:W-:-:S05]  /*f510*/  LOP3.LUT R3, R0, R3, RZ, 0xfc, !PT ;  /* 0x0000000300037212 */ /* 0x000fca00078efcff */
[----:B------:R-:W-:Y:S01]  /*f520*/  STG.E.U8 [R16.64], R3 ;  /* 0x0000000310007986 */ /* 0x000fe2000c101124 */
[----:B------:R-:W-:Y:S05]  /*f530*/  EXIT ;  /* 0x000000000000794d */ /* 0x000fea0003800000 */
.L_x_10432:
[----:B------:R-:W0:Y:S01]  /*f540*/  F2F.F32.F64 R0, R4 ;  /* 0x0000000400007310 */ /* 0x000e220000301000 */
[----:B------:R-:W0:-:S14]  /*f550*/  DSETP.GEU.AND P0, PT, |R4|, c[0x2][0x0], PT ;  /* 0x008000000400762a */ /* 0x000e1c0003f0e200 */
[----:B0-----:R-:W-:-:S05]  /*f560*/  @!P0 FMUL R0, R0, 1.175494350822287508e-38 ;  /* 0x0080000000008820 */ /* 0x001fca0000400000 */
[----:B------:R-:W-:-:S05]  /*f570*/  F2FP.BF16.PACK_AB R0, RZ, R0 ;  /* 0x00000000ff00723e */ /* 0x000fca00000010ff */
[----:B------:R-:W-:Y:S01]  /*f580*/  STG.E.U16 [R16.64], R0 ;  /* 0x0000000010007986 */ /* 0x000fe2000c101524 */
[----:B------:R-:W-:Y:S05]  /*f590*/  EXIT ;  /* 0x000000000000794d */ /* 0x000fea0003800000 */
.L_x_10429:
        /* <DEDUP_REMOVED lines=11> */
.L_x_10441:
        /* <DEDUP_REMOVED lines=19> */
.L_x_10444:
[----:B------:R-:W-:-:S04]  /*f780*/  LOP3.LUT R2, R3, 0x80000000, RZ, 0xc0, !PT ;  /* 0x8000000003027812 */ /* 0x000fc800078ec0ff */
[----:B------:R-:W-:-:S04]  /*f790*/  SHF.R.U32.HI R3, RZ, 0x18, R2 ;  /* 0x00000018ff037819 */ /* 0x000fc80000011602 */
[----:B------:R-:W-:-:S04]  /*f7a0*/  LOP3.LUT R0, R0, R3, RZ, 0xfc, !PT ;  /* 0x0000000300007212 */ /* 0x000fc800078efcff */
[----:B------:R-:W-:Y:S02]  /*f7b0*/  PRMT R8, R0, 0x7610, R8 ;  /* 0x0000761000087816 */ /* 0x000fe40000000008 */
.L_x_10443:
[----:B------:R-:W-:Y:S05]  /*f7c0*/  BSYNC B0 ;  /* 0x0000000000007941 */ /* 0x000fea0003800000 */
.L_x_10442:
[----:B------:R-:W-:Y:S01]  /*f7d0*/  STG.E.U8 [R16.64], R8 ;  /* 0x0000000810007986 */ /* 0x000fe2000c101124 */
[----:B------:R-:W-:Y:S05]  /*f7e0*/  EXIT ;  /* 0x000000000000794d */ /* 0x000fea0003800000 */
.L_x_10440:
        /* <DEDUP_REMOVED lines=19> */
.L_x_10447:
[----:B------:R-:W-:-:S04]  /*f920*/  LOP3.LUT R2, R3, 0x80000000, RZ, 0xc0, !PT ;  /* 0x8000000003027812 */ /* 0x000fc800078ec0ff */
[----:B------:R-:W-:-:S04]  /*f930*/  SHF.R.U32.HI R3, RZ, 0x18, R2 ;  /* 0x00000018ff037819 */ /* 0x000fc80000011602 */
[----:B------:R-:W-:-:S04]  /*f940*/  LOP3.LUT R0, R0, R3, RZ, 0xfc, !PT ;  /* 0x0000000300007212 */ /* 0x000fc800078efcff */
[----:B------:R-:W-:Y:S02]  /*f950*/  PRMT R8, R0, 0x7610, R8 ;  /* 0x0000761000087816 */ /* 0x000fe40000000008 */
.L_x_10446:
[----:B------:R-:W-:Y:S05]  /*f960*/  BSYNC B0 ;  /* 0x0000000000007941 */ /* 0x000fea0003800000 */
.L_x_10445:
[----:B------:R-:W-:Y:S01]  /*f970*/  STG.E.U8 [R16.64], R8 ;  /* 0x0000000810007986 */ /* 0x000fe2000c101124 */
[----:B------:R-:W-:Y:S05]  /*f980*/  EXIT ;  /* 0x000000000000794d */ /* 0x000fea0003800000 */
.L_x_10439:
        /* <DEDUP_REMOVED lines=24> */
.L_x_10422:
        /* <DEDUP_REMOVED lines=20> */
.L_x_10449:
[----:B------:R-:W0:Y:S02]  /*fc50*/  F2I.U64.F64.TRUNC R4, R4 ;  /* 0x0000000400047311 */ /* 0x000e24000030d800 */
[----:B0-----:R-:W-:Y:S01]  /*fc60*/  STG.E.64 [R16.64], R4 ;  /* 0x0000000410007986 */ /* 0x001fe2000c101b24 */
[----:B------:R-:W-:Y:S05]  /*fc70*/  EXIT ;  /* 0x000000000000794d */ /* 0x000fea0003800000 */
.L_x_10448:
[----:B------:R-:W0:Y:S02]  /*fc80*/  F2I.U32.F64.TRUNC R5, R4 ;  /* 0x0000000400057311 */ /* 0x000e24000030d000 */
[----:B0-----:R-:W-:Y:S01]  /*fc90*/  STG.E [R16.64], R5 ;  /* 0x0000000510007986 */ /* 0x001fe2000c101924 */
[----:B------:R-:W-:Y:S05]  /*fca0*/  EXIT ;  /* 0x000000000000794d */ /* 0x000fea0003800000 */
.L_x_10450:
        /* <DEDUP_REMOVED lines=13> */
.L_x_40044:


//--------------------- .text._ZN2at6native27unrolled_elementwise_kernelINS0_13BinaryFunctorIdddZZZNS0_16fmax_kernel_cudaERNS_18TensorIteratorBaseEENKUlvE_clEvENKUlvE_clEvEUlddE_EESt5arrayIPcLm3EELi4E23TrivialOffsetCalculatorILi2EjESC_ILi1EjENS0_6memory12LoadWithCastILi2EEENSF_13StoreWithCastILi1EEEEEviT_T0_T2_T3_T4_T5_ --------------------------
	.section	.text._ZN2at6native27unrolled_elementwise_kernelINS0_13BinaryFunctorIdddZZZNS0_16fmax_kernel_cudaERNS_18TensorIteratorBaseEENKUlvE_clEvENKUlvE_clEvEUlddE_EESt5arrayIPcLm3EELi4E23TrivialOffsetCalculatorILi2EjESC_ILi1EjENS0_6memory12LoadWithCastILi2EEENSF_13StoreWithCastILi1EEEEEviT_T0_T2_T3_T4_T5_,"ax",@progbits
	.sectioninfo	@"SHI_REGISTERS=40"
	.align	128
        .global         _ZN2at6native27unrolled_elementwise_kernelINS0_13BinaryFunctorIdddZZZNS0_16fmax_kernel_cudaERNS_18TensorIteratorBaseEENKUlvE_clEvENKUlvE_clEvEUlddE_EESt5arrayIPcLm3EELi4E23TrivialOffsetCalculatorILi2EjESC_ILi1EjENS0_6memory12LoadWithCastILi2EEENSF_13StoreWithCastILi1EEEEEviT_T0_T2_T3_T4_T5_
        .type           _ZN2at6native27unrolled_elementwise_kernelINS0_13BinaryFunctorIdddZZZNS0_16fmax_kernel_cudaERNS_18TensorIteratorBaseEENKUlvE_clEvENKUlvE_clEvEUlddE_EESt5arrayIPcLm3EELi4E23TrivialOffsetCalculatorILi2EjESC_ILi1EjENS0_6memory12LoadWithCastILi2EEENSF_13StoreWithCastILi1EEEEEviT_T0_T2_T3_T4_T5_,@function
        .size           _ZN2at6native27unrolled_elementwise_kernelINS0_13BinaryFunctorIdddZZZNS0_16fmax_kernel_cudaERNS_18TensorIteratorBaseEENKUlvE_clEvENKUlvE_clEvEUlddE_EESt5arrayIPcLm3EELi4E23TrivialOffsetCalculatorILi2EjESC_ILi1EjENS0_6memory12LoadWithCastILi2EEENSF_13StoreWithCastILi1EEEEEviT_T0_T2_T3_T4_T5_,(.L_x_40045 - _ZN2at6native27unrolled_elementwise_kernelINS0_13BinaryFunctorIdddZZZNS0_16fmax_kernel_cudaERNS_18TensorIteratorBaseEENKUlvE_clEvENKUlvE_clEvEUlddE_EESt5arrayIPcLm3EELi4E23TrivialOffsetCalculatorILi2EjESC_ILi1EjENS0_6memory12LoadWithCastILi2EEENSF_13StoreWithCastILi1EEEEEviT_T0_T2_T3_T4_T5_)
        .other          _ZN2at6native27unrolled_elementwise_kernelINS0_13BinaryFunctorIdddZZZNS0_16fmax_kernel_cudaERNS_18TensorIteratorBaseEENKUlvE_clEvENKUlvE_clEvEUlddE_EESt5arrayIPcLm3EELi4E23TrivialOffsetCalculatorILi2EjESC_ILi1EjENS0_6memory12LoadWithCastILi2EEENSF_13StoreWithCastILi1EEEEEviT_T0_T2_T3_T4_T5_,@"STO_CUDA_ENTRY STV_DEFAULT"
_ZN2at6native27unrolled_elementwise_kernelINS0_13BinaryFunctorIdddZZZNS0_16fmax_kernel_cudaERNS_18TensorIteratorBaseEENKUlvE_clEvENKUlvE_clEvEUlddE_EESt5arrayIPcLm3EELi4E23TrivialOffsetCalculatorILi2EjESC_ILi1EjENS0_6memory12LoadWithCastILi2EEENSF_13StoreWithCastILi1EEEEEviT_T0_T2_T3_T4_T5_:
.text._ZN2at6native27unrolled_elementwise_kernelINS0_13BinaryFunctorIdddZZZNS0_16fmax_kernel_cudaERNS_18TensorIteratorBaseEENKUlvE_clEvENKUlvE_clEvEUlddE_EESt5arrayIPcLm3EELi4E23TrivialOffsetCalculatorILi2EjESC_ILi1EjENS0_6memory12LoadWithCastILi2EEENSF_13StoreWithCastILi1EEEEEviT_T0_T2_T3_T4_T5_:
        /* <DEDUP_REMOVED lines=32> */
.L_x_10456:
[----:B------:R-:W2:Y:S02]  /*0200*/  LDG.E.U8 R4, [R4.64] ;  /* 0x0000002404047981 */ /* 0x000ea4000c1e1100 */
[----:B--2---:R0:W1:Y:S01]  /*0210*/  I2F.F64.U16 R34, R4 ;  /* 0x0000000400227312 */ /* 0x0040620000101800 */
[----:B------:R-:W-:Y:S05]  /*0220*/  BRA `(.L_x_10458) ;  /* 0x00000e0000007947 */ /* 0x000fea0003800000 */
.L_x_10455:
        /* <DEDUP_REMOVED lines=9> */
.L_x_10460:
[----:B------:R-:W2:Y:S02]  /*02c0*/  LDG.E R4, [R4.64] ;  /* 0x0000002404047981 */ /* 0x000ea4000c1e1900 */
[----:B--2---:R0:W1:Y:S01]  /*02d0*/  I2F.F64 R34, R4 ;  /* 0x0000000400227312 */ /* 0x0040620000201c00 */
[----:B------:R-:W-:Y:S05]  /*02e0*/  BRA `(.L_x_10458) ;  /* 0x00000d4000007947 */ /* 0x000fea0003800000 */
.L_x_10459:
[----:B------:R-:W2:Y:S02]  /*02f0*/  LDG.E.U16 R4, [R4.64] ;  /* 0x0000002404047981 */ /* 0x000ea4000c1e1500 */
[----:B--2---:R0:W1:Y:S01]  /*0300*/  I2F.F64.S16 R34, R4 ;  /* 0x0000000400227312 */ /* 0x0040620000101c00 */
[----:B------:R-:W-:Y:S05]  /*0310*/  BRA `(.L_x_10458) ;  /* 0x00000d1000007947 */ /* 0x000fea0003800000 */
.L_x_10454:
        /* <DEDUP_REMOVED lines=10> */
.L_x_10462:
[----:B------:R-:W2:Y:S02]  /*03c0*/  LDG.E.U16 R0, [R4.64] ;  /* 0x0000002404007981 */ /* 0x000ea4000c1e1500 */
[----:B--2---:R-:W-:-:S05]  /*03d0*/  HADD2.F32 R0, -RZ, R0.H0_H0 ;  /* 0x20000000ff007230 */ /* 0x004fca0000004100 */
[----:B------:R-:W-:-:S04]  /*03e0*/  FMUL.FTZ R0, R0, 1 ;  /* 0x3f80000000007820 */ /* 0x000fc80000410000 */
[----:B------:R0:W1:Y:S01]  /*03f0*/  F2F.F64.F32 R34, R0 ;  /* 0x0000000000227310 */ /* 0x0000620000201800 */
[----:B------:R-:W-:Y:S05]  /*0400*/  BRA `(.L_x_10458) ;  /* 0x00000c2000007947 */ /* 0x000fea0003800000 */
.L_x_10461:
        /* <DEDUP_REMOVED lines=10> */
.L_x_10464:
[----:B------:R-:W2:Y:S02]  /*04b0*/  LDG.E.U16 R4, [R4.64] ;  /* 0x0000002404047981 */ /* 0x000ea4000c1e1500 */
[----:B--2---:R-:W-:-:S05]  /*04c0*/  HADD2.F32 R0, -RZ, R4.H0_H0 ;  /* 0x20000004ff007230 */ /* 0x004fca0000004100 */
[----:B------:R-:W-:-:S04]  /*04d0*/  FMUL.FTZ R0, R0, 1 ;  /* 0x3f80000000007820 */ /* 0x000fc80000410000 */
[----:B------:R0:W1:Y:S01]  /*04e0*/  F2F.F64.F32 R34, R0 ;  /* 0x0000000000227310 */ /* 0x0000620000201800 */
[----:B------:R-:W-:Y:S05]  /*04f0*/  BRA `(.L_x_10458) ;  /* 0x00000b3000007947 */ /* 0x000fea0003800000 */
.L_x_10463:
[----:B------:R0:W5:Y:S01]  /*0500*/  LDG.E.64 R34, [R4.64] ;  /* 0x0000002404227981 */ /* 0x000162000c1e1b00 */
[----:B------:R-:W-:Y:S05]  /*0510*/  BRA `(.L_x_10458) ;  /* 0x00000b1000007947 */ /* 0x000fea0003800000 */
.L_x_10453:
        /* <DEDUP_REMOVED lines=13> */
.L_x_10467:
[----:B------:R0:W5:Y:S01]  /*05f0*/  LDG.E.64 R34, [R4.64] ;  /* 0x0000002404227981 */ /* 0x000162000c1e1b00 */
[----:B------:R-:W-:Y:S05]  /*0600*/  BRA `(.L_x_10458) ;  /* 0x00000a2000007947 */ /* 0x000fea0003800000 */
.L_x_10466:
        /* <DEDUP_REMOVED lines=28> */
.L_x_10469:
        /* <DEDUP_REMOVED lines=16> */
.L_x_10468:
[----:B------:R-:W2:Y:S02]  /*08d0*/  LDG.E.U16 R0, [R4.64] ;  /* 0x0000002404007981 */ /* 0x000ea4000c1e1500 */
[----:B--2---:R-:W-:-:S05]  /*08e0*/  PRMT R0, RZ, 0x5410, R0 ;  /* 0x00005410ff007816 */ /* 0x004fca0000000000 */
[----:B------:R-:W-:-:S04]  /*08f0*/  FMUL.FTZ R0, R0, 1 ;  /* 0x3f80000000007820 */ /* 0x000fc80000410000 */
[----:B------:R0:W1:Y:S01]  /*0900*/  F2F.F64.F32 R34, R0 ;  /* 0x0000000000227310 */ /* 0x0000620000201800 */
[----:B------:R-:W-:Y:S05]  /*0910*/  BRA `(.L_x_10458) ;  /* 0x0000071000007947 */ /* 0x000fea0003800000 */
.L_x_10465:
        /* <DEDUP_REMOVED lines=11> */
.L_x_10472:
        /* <DEDUP_REMOVED lines=21> */
.L_x_10476:
[----:B------:R-:W-:Y:S05]  /*0b20*/  BSYNC B1 ;  /* 0x0000000000017941 */ /* 0x000fea0003800000 */
.L_x_10475:
[----:B------:R-:W-:Y:S01]  /*0b30*/  LEA R5, R0, 0x3b800000, 0x17 ;  /* 0x3b80000000057811 */ /* 0x000fe200078eb8ff */
[----:B------:R-:W-:-:S05]  /*0b40*/  IMAD.SHL.U32 R0, R3, 0x100000, RZ ;  /* 0x0010000003007824 */ /* 0x000fca00078e00ff */
[----:B------:R-:W-:Y:S02]  /*0b50*/  LOP3.LUT R0, R5, R0, R6, 0xfe, !PT ;  /* 0x0000000005007212 */ /* 0x000fe400078efe06 */
.L_x_10474:
[----:B------:R-:W-:Y:S05]  /*0b60*/  BSYNC B0 ;  /* 0x0000000000007941 */ /* 0x000fea0003800000 */
.L_x_10473:
[----:B------:R-:W-:-:S04]  /*0b70*/  FMUL.FTZ R0, R0, 1 ;  /* 0x3f80000000007820 */ /* 0x000fc80000410000 */
[----:B------:R0:W1:Y:S01]  /*0b80*/  F2F.F64.F32 R34, R0 ;  /* 0x0000000000227310 */ /* 0x0000620000201800 */
[----:B------:R-:W-:Y:S05]  /*0b90*/  BRA `(.L_x_10458) ;  /* 0x0000049000007947 */ /* 0x000fea0003800000 */
.L_x_10471:
        /* <DEDUP_REMOVED lines=21> */
.L_x_10480:
[----:B------:R-:W-:Y:S05]  /*0cf0*/  BSYNC B1 ;  /* 0x0000000000017941 */ /* 0x000fea0003800000 */
.L_x_10479:
[----:B------:R-:W-:Y:S01]  /*0d00*/  LEA R5, R0, 0x37800000, 0x17 ;  /* 0x3780000000057811 */ /* 0x000fe200078eb8ff */
[----:B------:R-:W-:-:S05]  /*0d10*/  IMAD.SHL.U32 R0, R3, 0x200000, RZ ;  /* 0x0020000003007824 */ /* 0x000fca00078e00ff */
[----:B------:R-:W-:Y:S02]  /*0d20*/  LOP3.LUT R0, R5, R0, R6, 0xfe, !PT ;  /* 0x0000000005007212 */ /* 0x000fe400078efe06 */
.L_x_10478:
[----:B------:R-:W-:Y:S05]  /*0d30*/  BSYNC B0 ;  /* 0x0000000000007941 */ /* 0x000fea0003800000 */
.L_x_10477:
[----:B------:R-:W-:-:S04]  /*0d40*/  FMUL.FTZ R0, R0, 1 ;  /* 0x3f80000000007820 */ /* 0x000fc80000410000 */
[----:B------:R0:W1:Y:S01]  /*0d50*/  F2F.F64.F32 R34, R0 ;  /* 0x0000000000227310 */ /* 0x0000620000201800 */
[----:B------:R-:W-:Y:S05]  /*0d60*/  BRA `(.L_x_10458) ;  /* 0x000002c000007947 */ /* 0x000fea0003800000 */
.L_x_10470:
        /* <DEDUP_REMOVED lines=14> */
.L_x_10484:
[----:B------:R-:W-:Y:S05]  /*0e50*/  BSYNC B0 ;  /* 0x0000000000007941 */ /* 0x000fea0003800000 */
.L_x_10483:
[----:B------:R-:W-:-:S04]  /*0e60*/  FMUL.FTZ R0, R0, 1 ;  /* 0x3f80000000007820 */ /* 0x000fc80000410000 */
[----:B------:R0:W1:Y:S01]  /*0e70*/  F2F.F64.F32 R34, R0 ;  /* 0x0000000000227310 */ /* 0x0000620000201800 */
[----:B------:R-:W-:Y:S05]  /*0e80*/  BRA `(.L_x_10458) ;  /* 0x000001a000007947 */ /* 0x000fea0003800000 */
.L_x_10457:
        /* <DEDUP_REMOVED lines=21> */
.L_x_10482:
[----:B------:R-:W2:Y:S02]  /*0fe0*/  LDG.E.64 R34, [R4.64] ;  /* 0x0000002404227981 */ /* 0x000ea4000c1e1b00 */
[----:B--2---:R-:W0:Y:S01]  /*0ff0*/  I2F.F64.U64 R34, R34 ;  /* 0x0000002200227312 */ /* 0x004e220000301800 */
[----:B------:R-:W-:Y:S05]  /*1000*/  BRA `(.L_x_10458) ;  /* 0x0000002000007947 */ /* 0x000fea0003800000 */
.L_x_10481:
[----:B------:R-:W2:Y:S02]  /*1010*/  LDG.E R4, [R4.64] ;  /* 0x0000002404047981 */ /* 0x000ea4000c1e1900 */
[----:B--2---:R0:W1:Y:S02]  /*1020*/  I2F.F64.U32 R34, R4 ;  /* 0x0000000400227312 */ /* 0x0040640000201800 */
.L_x_10458:
        /* <DEDUP_REMOVED lines=17> */
.L_x_10488:
[----:B------:R-:W2:Y:S02]  /*1140*/  LDG.E.U8 R4, [R4.64] ;  /* 0x0000002404047981 */ /* 0x000ea4000c1e1100 */
[----:B--2---:R0:W2:Y:S01]  /*1150*/  I2F.F64.U16 R30, R4 ;  /* 0x00000004001e7312 */ /* 0x0040a20000101800 */
[----:B------:R-:W-:Y:S05]  /*1160*/  BRA `(.L_x_10490) ;  /* 0x00000df000007947 */ /* 0x000fea0003800000 */
.L_x_10487:
        /* <DEDUP_REMOVED lines=9> */
.L_x_10492:
[----:B------:R-:W2:Y:S02]  /*1200*/  LDG.E R4, [R4.64] ;  /* 0x0000002404047981 */ /* 0x000ea4000c1e1900 */
[----:B--2---:R0:W2:Y:S01]  /*1210*/  I2F.F64 R30, R4 ;  /* 0x00000004001e7312 */ /* 0x0040a20000201c00 */
[----:B------:R-:W-:Y:S05]  /*1220*/  BRA `(.L_x_10490) ;  /* 0x00000d3000007947 */ /* 0x000fea0003800000 */
.L_x_10491:
[----:B------:R-:W2:Y:S02]  /*1230*/  LDG.E.U16 R4, [R4.64] ;  /* 0x0000002404047981 */ /* 0x000ea4000c1e1500 */
[----:B--2---:R0:W2:Y:S01]  /*1240*/  I2F.F64.S16 R30, R4 ;  /* 0x00000004001e7312 */ /* 0x0040a20000101c00 */
[----:B------:R-:W-:Y:S05]  /*1250*/  BRA `(.L_x_10490) ;  /* 0x00000d0000007947 */ /* 0x000fea0003800000 */
.L_x_10486:
        /* <DEDUP_REMOVED lines=10> */
.L_x_10494:
[----:B------:R-:W2:Y:S02]  /*1300*/  LDG.E.U16 R0, [R4.64] ;  /* 0x0000002404007981 */ /* 0x000ea4000c1e1500 */
[----:B--2---:R-:W-:-:S05]  /*1310*/  HADD2.F32 R0, -RZ, R0.H0_H0 ;  /* 0x20000000ff007230 */ /* 0x004fca0000004100 */
[----:B------:R-:W-:-:S04]  /*1320*/  FMUL.FTZ R0, R0, 1 ;  /* 0x3f80000000007820 */ /* 0x000fc80000410000 */
[----:B------:R0:W2:Y:S01]  /*1330*/  F2F.F64.F32 R30, R0 ;  /* 0x00000000001e7310 */ /* 0x0000a20000201800 */
[----:B------:R-:W-:Y:S05]  /*1340*/  BRA `(.L_x_10490) ;  /* 0x00000c1000007947 */ /* 0x000fea0003800000 */
.L_x_10493:
        /* <DEDUP_REMOVED lines=10> */
.L_x_10496:
[----:B------:R-:W2:Y:S02]  /*13f0*/  LDG.E.U16 R4, [R4.64] ;  /* 0x0000002404047981 */ /* 0x000ea4000c1e1500 */
[----:B--2---:R-:W-:-:S05]  /*1400*/  HADD2.F32 R0, -RZ, R4.H0_H0 ;  /* 0x20000004ff007230 */ /* 0x004fca0000004100 */
[----:B------:R-:W-:-:S04]  /*1410*/  FMUL.FTZ R0, R0, 1 ;  /* 0x3f80000000007820 */ /* 0x000fc80000410000 */
[----:B------:R0:W2:Y:S01]  /*1420*/  F2F.F64.F32 R30, R0 ;  /* 0x00000000001e7310 */ /* 0x0000a20000201800 */
[----:B------:R-:W-:Y:S05]  /*1430*/  BRA `(.L_x_10490) ;  /* 0x00000b2000007947 */ /* 0x000fea0003800000 */
.L_x_10495:
[----:B------:R0:W5:Y:S01]  /*1440*/  LDG.E.64 R30, [R4.64] ;  /* 0x00000024041e7981 */ /* 0x000162000c1e1b00 */
[----:B------:R-:W-:Y:S05]  /*1450*/  BRA `(.L_x_10490) ;  /* 0x00000b0000007947 */ /* 0x000fea0003800000 */
.L_x_10485:
        /* <DEDUP_REMOVED lines=13> */
.L_x_10499:
[----:B------:R0:W5:Y:S01]  /*1530*/  LDG.E.64 R30, [R4.64] ;  /* 0x00000024041e7981 */ /* 0x000162000c1e1b00 */
[----:B------:R-:W-:Y:S05]  /*1540*/  BRA `(.L_x_10490) ;  /* 0x00000a1000007947 */ /* 0x000fea0003800000 */
.L_x_10498:
        /* <DEDUP_REMOVED lines=28> */
.L_x_10501:
        /* <DEDUP_REMOVED lines=15> */
.L_x_10500:
[----:B------:R-:W2:Y:S02]  /*1800*/  LDG.E.U16 R0, [R4.64] ;  /* 0x0000002404007981 */ /* 0x000ea4000c1e1500 */
[----:B--2---:R-:W-:-:S05]  /*1810*/  PRMT R0, RZ, 0x5410, R0 ;  /* 0x00005410ff007816 */ /* 0x004fca0000000000 */
[----:B------:R-:W-:-:S04]  /*1820*/  FMUL.FTZ R0, R0, 1 ;  /* 0x3f80000000007820 */ /* 0x000fc80000410000 */
[----:B------:R0:W2:Y:S01]  /*1830*/  F2F.F64.F32 R30, R0 ;  /* 0x00000000001e7310 */ /* 0x0000a20000201800 */
[----:B------:R-:W-:Y:S05]  /*1840*/  BRA `(.L_x_10490) ;  /* 0x0000071000007947 */ /* 0x000fea0003800000 */
.L_x_10497:
        /* <DEDUP_REMOVED lines=11> */
.L_x_10504:
        /* <DEDUP_REMOVED lines=21> */
.L_x_10508:
[----:B------:R-:W-:Y:S05]  /*1a50*/  BSYNC B1 ;  /* 0x0000000000017941 */ /* 0x000fea0003800000 */
.L_x_10507:
[----:B------:R-:W-:Y:S01]  /*1a60*/  LEA R5, R0, 0x3b800000, 0x17 ;  /* 0x3b80000000057811 */ /* 0x000fe200078eb8ff */
[----:B------:R-:W-:-:S05]  /*1a70*/  IMAD.SHL.U32 R0, R3, 0x100000, RZ ;  /* 0x0010000003007824 */ /* 0x000fca00078e00ff */
[----:B------:R-:W-:Y:S02]  /*1a80*/  LOP3.LUT R0, R5, R0, R6, 0xfe, !PT ;  /* 0x0000000005007212 */ /* 0x000fe400078efe06 */
.L_x_10506:
[----:B------:R-:W-:Y:S05]  /*1a90*/  BSYNC B0 ;  /* 0x0000000000007941 */ /* 0x000fea0003800000 */
.L_x_10505:
[----:B------:R-:W-:-:S04]  /*1aa0*/  FMUL.FTZ R0, R0, 1 ;  /* 0x3f80000000007820 */ /* 0x000fc80000410000 */
[----:B------:R0:W2:Y:S01]  /*1ab0*/  F2F.F64.F32 R30, R0 ;  /* 0x00000000001e7310 */ /* 0x0000a20000201800 */
[----:B------:R-:W-:Y:S05]  /*1ac0*/  BRA `(.L_x_10490) ;  /* 0x0000049000007947 */ /* 0x000fea0003800000 */
.L_x_10503:
        /* <DEDUP_REMOVED lines=21> */
.L_x_10512:
[----:B------:R-:W-:Y:S05]  /*1c20*/  BSYNC B1 ;  /* 0x0000000000017941 */ /* 0x000fea0003800000 */
.L_x_10511:
[----:B------:R-:W-:Y:S01]  /*1c30*/  LEA R5, R0, 0x37800000, 0x17 ;  /* 0x3780000000057811 */ /* 0x000fe200078eb8ff */
[----:B------:R-:W-:-:S05]  /*1c40*/  IMAD.SHL.U32 R0, R3, 0x200000, RZ ;  /* 0x0020000003007824 */ /* 0x000fca00078e00ff */
[----:B------:R-:W-:Y:S02]  /*1c50*/  LOP3.LUT R0, R5, R0, R6, 0xfe, !PT ;  /* 0x0000000005007212 */ /* 0x000fe400078efe06 */
.L_x_10510:
[----:B------:R-:W-:Y:S05]  /*1c60*/  BSYNC B0 ;  /* 0x0000000000007941 */ /* 0x000fea0003800000 */
.L_x_10509:
[----:B------:R-:W-:-:S04]  /*1c70*/  FMUL.FTZ R0, R0, 1 ;  /* 0x3f80000000007820 */ /* 0x000fc80000410000 */
[----:B------:R0:W2:Y:S01]  /*1c80*/  F2F.F64.F32 R30, R0 ;  /* 0x00000000001e7310 */ /* 0x0000a20000201800 */
[----:B------:R-:W-:Y:S05]  /*1c90*/  BRA `(.L_x_10490) ;  /* 0x000002c000007947 */ /* 0x000fea0003800000 */
.L_x_10502:
        /* <DEDUP_REMOVED lines=14> */
.L_x_10516:
[----:B------:R-:W-:Y:S05]  /*1d80*/  BSYNC B0 ;  /* 0x0000000000007941 */ /* 0x000fea0003800000 */
.L_x_10515:
[----:B------:R-:W-:-:S04]  /*1d90*/  FMUL.FTZ R0, R0, 1 ;  /* 0x3f80000000007820 */ /* 0x000fc80000410000 */
[----:B------:R0:W2:Y:S01]  /*1da0*/  F2F.F64.F32 R30, R0 ;  /* 0x00000000001e7310 */ /* 0x0000a20000201800 */
[----:B------:R-:W-:Y:S05]  /*1db0*/  BRA `(.L_x_10490) ;  /* 0x000001a000007947 */ /* 0x000fea0003800000 */
.L_x_10489:
        /* <DEDUP_REMOVED lines=21> */
.L_x_10514:
[----:B------:R-:W2:Y:S02]  /*1f10*/  LDG.E.64 R30, [R4.64] ;  /* 0x00000024041e7981 */ /* 0x000ea4000c1e1b00 */
[----:B--2---:R-:W0:Y:S01]  /*1f20*/  I2F.F64.U64 R30, R30 ;  /* 0x0000001e001e7312 */ /* 0x004e220000301800 */
[----:B------:R-:W-:Y:S05]  /*1f30*/  BRA `(.L_x_10490) ;  /* 0x0000002000007947 */ /* 0x000fea0003800000 */
.L_x_10513:
[----:B------:R-:W2:Y:S02]  /*1f40*/  LDG.E R4, [R4.64] ;  /* 0x0000002404047981 */ /* 0x000ea4000c1e1900 */
[----:B--2---:R0:W2:Y:S02]  /*1f50*/  I2F.F64.U32 R30, R4 ;  /* 0x00000004001e7312 */ /* 0x0040a40000201800 */
.L_x_10490:
[----:B------:R-:W3:Y:S02]  /*1f60*/  S2R R26, SR_TID.X ;  /* 0x00000000001a7919 */ /* 0x000ee40000002100 */
[----:B---3--:R-:W-:Y:S02]  /*1f70*/  IADD3 R26, R26, 0x80, RZ ;  /* 0x000000801a1a7810 */ /* 0x008fe40007ffe0ff */
.L_x_10452:
[----:B-1-3--:R-:W-:Y:S05]  /*1f80*/  BSYNC B6 ;  /* 0x0000000000067941 */ /* 0x00afea0003800000 */
.L_x_10451:
        /* <DEDUP_REMOVED lines=22> */
.L_x_10522:
[----:B------:R-:W3:Y:S02]  /*20f0*/  LDG.E.U8 R4, [R4.64] ;  /* 0x0000002404047981 */ /* 0x000ee4000c1e1100 */
[----:B---3--:R0:W1:Y:S01]  /*2100*/  I2F.F64.U16 R36, R4 ;  /* 0x0000000400247312 */ /* 0x0080620000101800 */
[----:B------:R-:W-:Y:S05]  /*2110*/  BRA `(.L_x_10524) ;  /* 0x00000df000007947 */ /* 0x000fea0003800000 */
.L_x_10521:
        /* <DEDUP_REMOVED lines=9> */
.L_x_10526:
[----:B------:R-:W3:Y:S02]  /*21b0*/  LDG.E R4, [R4.64] ;  /* 0x0000002404047981 */ /* 0x000ee4000c1e1900 */
[----:B---3--:R0:W1:Y:S01]  /*21c0*/  I2F.F64 R36, R4 ;  /* 0x0000000400247312 */ /* 0x0080620000201c00 */
[----:B------:R-:W-:Y:S05]  /*21d0*/  BRA `(.L_x_10524) ;  /* 0x00000d3000007947 */ /* 0x000fea0003800000 */
.L_x_10525:
[----:B------:R-:W3:Y:S02]  /*21e0*/  LDG.E.U16 R4, [R4.64] ;  /* 0x0000002404047981 */ /* 0x000ee4000c1e1500 */
[----:B---3--:R0:W1:Y:S01]  /*21f0*/  I2F.F64.S16 R36, R4 ;  /* 0x0000000400247312 */ /* 0x0080620000101c00 */
[----:B------:R-:W-:Y:S05]  /*2200*/  BRA `(.L_x_10524) ;  /* 0x00000d0000007947 */ /* 0x000fea0003800000 */
.L_x_10520:
        /* <DEDUP_REMOVED lines=10> */
.L_x_10528:
[----:B------:R-:W3:Y:S02]  /*22b0*/  LDG.E.U16 R0, [R4.64] ;  /* 0x0000002404007981 */ /* 0x000ee4000c1e1500 */
[----:B---3--:R-:W-:-:S05]  /*22c0*/  HADD2.F32 R0, -RZ, R0.H0_H0 ;  /* 0x20000000ff007230 */ /* 0x008fca0000004100 */
[----:B------:R-:W-:-:S04]  /*22d0*/  FMUL.FTZ R0, R0, 1 ;  /* 0x3f80000000007820 */ /* 0x000fc80000410000 */
[----:B------:R0:W1:Y:S01]  /*22e0*/  F2F.F64.F32 R36, R0 ;  /* 0x0000000000247310 */ /* 0x0000620000201800 */
[----:B------:R-:W-:Y:S05]  /*22f0*/  BRA `(.L_x_10524) ;  /* 0x00000c1000007947 */ /* 0x000fea0003800000 */
.L_x_10527:
        /* <DEDUP_REMOVED lines=10> */
.L_x_10530:
[----:B------:R-:W3:Y:S02]  /*23a0*/  LDG.E.U16 R4, [R4.64] ;  /* 0x0000002404047981 */ /* 0x000ee4000c1e1500 */
[----:B---3--:R-:W-:-:S05]  /*23b0*/  HADD2.F32 R0, -RZ, R4.H0_H0 ;  /* 0x20000004ff007230 */ /* 0x008fca0000004100 */
[----:B------:R-:W-:-:S04]  /*23c0*/  FMUL.FTZ R0, R0, 1 ;  /* 0x3f80000000007820 */ /* 0x000fc80000410000 */
[----:B------:R0:W1:Y:S01]  /*23d0*/  F2F.F64.F32 R36, R0 ;  /* 0x0000000000247310 */ /* 0x0000620000201800 */
[----:B------:R-:W-:Y:S05]  /*23e0*/  BRA `(.L_x_10524) ;  /* 0x00000b2000007947 */ /* 0x000fea0003800000 */
.L_x_10529:
[----:B------:R0:W5:Y:S01]  /*23f0*/  LDG.E.64 R36, [R4.64] ;  /* 0x0000002404247981 */ /* 0x000162000c1e1b00 */
[----:B------:R-:W-:Y:S05]  /*2400*/  BRA `(.L_x_10524) ;  /* 0x00000b0000007947 */ /* 0x000fea0003800000 */
.L_x_10519:
        /* <DEDUP_REMOVED lines=13> */
.L_x_10533:
[----:B------:R0:W5:Y:S01]  /*24e0*/  LDG.E.64 R36, [R4.64] ;  /* 0x0000002404247981 */ /* 0x000162000c1e1b00 */
[----:B------:R-:W-:Y:S05]  /*24f0*/  BRA `(.L_x_10524) ;  /* 0x00000a1000007947 */ /* 0x000fea0003800000 */
.L_x_10532:
        /* <DEDUP_REMOVED lines=28> */
.L_x_10535:
        /* <DEDUP_REMOVED lines=15> */
.L_x_10534:
[----:B------:R-:W3:Y:S02]  /*27b0*/  LDG.E.U16 R0, [R4.64] ;  /* 0x0000002404007981 */ /* 0x000ee4000c1e1500 */
[----:B---3--:R-:W-:-:S05]  /*27c0*/  PRMT R0, RZ, 0x5410, R0 ;  /* 0x00005410ff007816 */ /* 0x008fca0000000000 */
[----:B------:R-:W-:-:S04]  /*27d0*/  FMUL.FTZ R0, R0, 1 ;  /* 0x3f80000000007820 */ /* 0x000fc80000410000 */
[----:B------:R0:W1:Y:S01]  /*27e0*/  F2F.F64.F32 R36, R0 ;  /* 0x0000000000247310 */ /* 0x0000620000201800 */
[----:B------:R-:W-:Y:S05]  /*27f0*/  BRA `(.L_x_10524) ;  /* 0x0000071000007947 */ /* 0x000fea0003800000 */
.L_x_10531:
        /* <DEDUP_REMOVED lines=11> */
.L_x_10538:
        /* <DEDUP_REMOVED lines=21> */
.L_x_10542:
[----:B------:R-:W-:Y:S05]  /*2a00*/  BSYNC B1 ;  /* 0x0000000000017941 */ /* 0x000fea0003800000 */
.L_x_10541:
[----:B------:R-:W-:Y:S01]  /*2a10*/  LEA R5, R0, 0x3b800000, 0x17 ;  /* 0x3b80000000057811 */ /* 0x000fe200078eb8ff */
[----:B------:R-:W-:-:S05]  /*2a20*/  IMAD.SHL.U32 R0, R3, 0x100000, RZ ;  /* 0x0010000003007824 */ /* 0x000fca00078e00ff */
[----:B------:R-:W-:Y:S02]  /*2a30*/  LOP3.LUT R0, R5, R0, R6, 0xfe, !PT ;  /* 0x0000000005007212 */ /* 0x000fe400078efe06 */
.L_x_10540:
[----:B------:R-:W-:Y:S05]  /*2a40*/  BSYNC B0 ;  /* 0x0000000000007941 */ /* 0x000fea0003800000 */
.L_x_10539:
[----:B------:R-:W-:-:S04]  /*2a50*/  FMUL.FTZ R0, R0, 1 ;  /* 0x3f80000000007820 */ /* 0x000fc80000410000 */
[----:B------:R0:W1:Y:S01]  /*2a60*/  F2F.F64.F32 R36, R0 ;  /* 0x0000000000247310 */ /* 0x0000620000201800 */
[----:B------:R-:W-:Y:S05]  /*2a70*/  BRA `(.L_x_10524) ;  /* 0x0000049000007947 */ /* 0x000fea0003800000 */
.L_x_10537:
        /* <DEDUP_REMOVED lines=21> */
.L_x_10546:
[----:B------:R-:W-:Y:S05]  /*2bd0*/  BSYNC B1 ;  /* 0x0000000000017941 */ /* 0x000fea0003800000 */
.L_x_10545:
[----:B------:R-:W-:Y:S01]  /*2be0*/  LEA R5, R0, 0x37800000, 0x17 ;  /* 0x3780000000057811 */ /* 0x000fe200078eb8ff */
[----:B------:R-:W-:-:S05]  /*2bf0*/  IMAD.SHL.U32 R0, R3, 0x200000, RZ ;  /* 0x0020000003007824 */ /* 0x000fca00078e00ff */
[----:B------:R-:W-:Y:S02]  /*2c00*/  LOP3.LUT R0, R5, R0, R6, 0xfe, !PT ;  /* 0x0000000005007212 */ /* 0x000fe400078efe06 */
.L_x_10544:
[----:B------:R-:W-:Y:S05]  /*2c10*/  BSYNC B0 ;  /* 0x0000000000007941 */ /* 0x000fea0003800000 */
.L_x_10543:
[----:B------:R-:W-:-:S04]  /*2c20*/  FMUL.FTZ R0, R0, 1 ;  /* 0x3f80000000007820 */ /* 0x000fc80000410000 */
[----:B------:R0:W1:Y:S01]  /*2c30*/  F2F.F64.F32 R36, R0 ;  /* 0x0000000000247310 */ /* 0x0000620000201800 */
[----:B------:R-:W-:Y:S05]  /*2c40*/  BRA `(.L_x_10524) ;  /* 0x000002c000007947 */ /* 0x000fea0003800000 */
.L_x_10536:
        /* <DEDUP_REMOVED lines=14> */
.L_x_10550:
[----:B------:R-:W-:Y:S05]  /*2d30*/  BSYNC B0 ;  /* 0x0000000000007941 */ /* 0x000fea0003800000 */
.L_x_10549:
[----:B------:R-:W-:-:S04]  /*2d40*/  FMUL.FTZ R0, R0, 1 ;  /* 0x3f80000000007820 */ /* 0x000fc80000410000 */
[----:B------:R0:W1:Y:S01]  /*2d50*/  F2F.F64.F32 R36, R0 ;  /* 0x0000000000247310 */ /* 0x0000620000201800 */
[----:B------:R-:W-:Y:S05]  /*2d60*/  BRA `(.L_x_10524) ;  /* 0x000001a000007947 */ /* 0x000fea0003800000 */
.L_x_10523:
        /* <DEDUP_REMOVED lines=21> */
.L_x_10548:
[----:B------:R-:W3:Y:S02]  /*2ec0*/  LDG.E.64 R36, [R4.64] ;  /* 0x0000002404247981 */ /* 0x000ee4000c1e1b00 */
[----:B---3--:R-:W0:Y:S01]  /*2ed0*/  I2F.F64.U64 R36, R36 ;  /* 0x0000002400247312 */ /* 0x008e220000301800 */
[----:B------:R-:W-:Y:S05]  /*2ee0*/  BRA `(.L_x_10524) ;  /* 0x0000002000007947 */ /* 0x000fea0003800000 */
.L_x_10547:
[----:B------:R-:W3:Y:S02]  /*2ef0*/  LDG.E R4, [R4.64] ;  /* 0x0000002404047981 */ /* 0x000ee4000c1e1900 */
[----:B---3--:R0:W1:Y:S02]  /*2f00*/  I2F.F64.U32 R36, R4 ;  /* 0x0000000400247312 */ /* 0x0080640000201800 */
.L_x_10524:
        /* <DEDUP_REMOVED lines=17> */
.L_x_10554:
[----:B------:R-:W3:Y:S02]  /*3020*/  LDG.E.U8 R4, [R4.64] ;  /* 0x0000002404047981 */ /* 0x000ee4000c1e1100 */
[----:B---3--:R0:W3:Y:S01]  /*3030*/  I2F.F64.U16 R28, R4 ;  /* 0x00000004001c7312 */ /* 0x0080e20000101800 */
[----:B------:R-:W-:Y:S05]  /*3040*/  BRA `(.L_x_10556) ;  /* 0x00000df000007947 */ /* 0x000fea0003800000 */
.L_x_10553:
        /* <DEDUP_REMOVED lines=9> */
.L_x_10558:
[----:B------:R-:W3:Y:S02]  /*30e0*/  LDG.E R4, [R4.64] ;  /* 0x0000002404047981 */ /* 0x000ee4000c1e1900 */
[----:B---3--:R0:W3:Y:S01]  /*30f0*/  I2F.F64 R28, R4 ;  /* 0x00000004001c7312 */ /* 0x0080e20000201c00 */
[----:B------:R-:W-:Y:S05]  /*3100*/  BRA `(.L_x_10556) ;  /* 0x00000d3000007947 */ /* 0x000fea0003800000 */
.L_x_10557:
[----:B------:R-:W3:Y:S02]  /*3110*/  LDG.E.U16 R4, [R4.64] ;  /* 0x0000002404047981 */ /* 0x000ee4000c1e1500 */
[----:B---3--:R0:W3:Y:S01]  /*3120*/  I2F.F64.S16 R28, R4 ;  /* 0x00000004001c7312 */ /* 0x0080e20000101c00 */
[----:B------:R-:W-:Y:S05]  /*3130*/  BRA `(.L_x_10556) ;  /* 0x00000d0000007947 */ /* 0x000fea0003800000 */
.L_x_10552:
        /* <DEDUP_REMOVED lines=10> */
.L_x_10560:
[----:B------:R-:W3:Y:S02]  /*31e0*/  LDG.E.U16 R0, [R4.64] ;  /* 0x0000002404007981 */ /* 0x000ee4000c1e1500 */
[----:B---3--:R-:W-:-:S05]  /*31f0*/  HADD2.F32 R0, -RZ, R0.H0_H0 ;  /* 0x20000000ff007230 */ /* 0x008fca0000004100 */
[----:B------:R-:W-:-:S04]  /*3200*/  FMUL.FTZ R0, R0, 1 ;  /* 0x3f80000000007820 */ /* 0x000fc80000410000 */
[----:B------:R0:W3:Y:S01]  /*3210*/  F2F.F64.F32 R28, R0 ;  /* 0x00000000001c7310 */ /* 0x0000e20000201800 */
[----:B------:R-:W-:Y:S05]  /*3220*/  BRA `(.L_x_10556) ;  /* 0x00000c1000007947 */ /* 0x000fea0003800000 */
.L_x_10559:
        /* <DEDUP_REMOVED lines=10> */
.L_x_10562:
[----:B------:R-:W3:Y:S02]  /*32d0*/  LDG.E.U16 R4, [R4.64] ;  /* 0x0000002404047981 */ /* 0x000ee4000c1e1500 */
[----:B---3--:R-:W-:-:S05]  /*32e0*/  HADD2.F32 R0, -RZ, R4.H0_H0 ;  /* 0x20000004ff007230 */ /* 0x008fca0000004100 */
[----:B------:R-:W-:-:S04]  /*32f0*/  FMUL.FTZ R0, R0, 1 ;  /* 0x3f80000000007820 */ /* 0x000fc80000410000 */
[----:B------:R0:W3:Y:S01]  /*3300*/  F2F.F64.F32 R28, R0 ;  /* 0x00000000001c7310 */ /* 0x0000e20000201800 */
[----:B------:R-:W-:Y:S05]  /*3310*/  BRA `(.L_x_10556) ;  /* 0x00000b2000007947 */ /* 0x000fea0003800000 */
.L_x_10561:
[----:B------:R0:W5:Y:S01]  /*3320*/  LDG.E.64 R28, [R4.64] ;  /* 0x00000024041c7981 */ /* 0x000162000c1e1b00 */
[----:B------:R-:W-:Y:S05]  /*3330*/  BRA `(.L_x_10556) ;  /* 0x00000b0000007947 */ /* 0x000fea0003800000 */
.L_x_10551:
        /* <DEDUP_REMOVED lines=13> */
.L_x_10565:
[----:B------:R0:W5:Y:S01]  /*3410*/  LDG.E.64 R28, [R4.64] ;  /* 0x00000024041c7981 */ /* 0x000162000c1e1b00 */
[----:B------:R-:W-:Y:S05]  /*3420*/  BRA `(.L_x_10556) ;  /* 0x00000a1000007947 */ /* 0x000fea0003800000 */
.L_x_10564:
        /* <DEDUP_REMOVED lines=28> */
.L_x_10567:
        /* <DEDUP_REMOVED lines=15> */
.L_x_10566:
[----:B------:R-:W3:Y:S02]  /*36e0*/  LDG.E.U16 R0, [R4.64] ;  /* 0x0000002404007981 */ /* 0x000ee4000c1e1500 */
[----:B---3--:R-:W-:-:S05]  /*36f0*/  PRMT R0, RZ, 0x5410, R0 ;  /* 0x00005410ff007816 */ /* 0x008fca0000000000 */
[----:B------:R-:W-:-:S04]  /*3700*/  FMUL.FTZ R0, R0, 1 ;  /* 0x3f80000000007820 */ /* 0x000fc80000410000 */
[----:B------:R0:W3:Y:S01]  /*3710*/  F2F.F64.F32 R28, R0 ;  /* 0x00000000001c7310 */ /* 0x0000e20000201800 */
[----:B------:R-:W-:Y:S05]  /*3720*/  BRA `(.L_x_10556) ;  /* 0x0000071000007947 */ /* 0x000fea0003800000 */
.L_x_10563:
        /* <DEDUP_REMOVED lines=11> */
.L_x_10570:
        /* <DEDUP_REMOVED lines=21> */
.L_x_10574:
[----:B------:R-:W-:Y:S05]  /*3930*/  BSYNC B1 ;  /* 0x0000000000017941 */ /* 0x000fea0003800000 */
.L_x_10573:
[----:B------:R-:W-:Y:S01]  /*3940*/  LEA R5, R0, 0x3b800000, 0x17 ;  /* 0x3b80000000057811 */ /* 0x000fe200078eb8ff */
[----:B------:R-:W-:-:S05]  /*3950*/  IMAD.SHL.U32 R0, R3, 0x100000, RZ ;  /* 0x0010000003007824 */ /* 0x000fca00078e00ff */
[----:B------:R-:W-:Y:S02]  /*3960*/  LOP3.LUT R0, R5, R0, R6, 0xfe, !PT ;  /* 0x0000000005007212 */ /* 0x000fe400078efe06 */
.L_x_10572:
[----:B------:R-:W-:Y:S05]  /*3970*/  BSYNC B0 ;  /* 0x0000000000007941 */ /* 0x000fea0003800000 */
.L_x_10571:
[----:B------:R-:W-:-:S04]  /*3980*/  FMUL.FTZ R0, R0, 1 ;  /* 0x3f80000000007820 */ /* 0x000fc80000410000 */
[----:B------:R0:W3:Y:S01]  /*3990*/  F2F.F64.F32 R28, R0 ;  /* 0x00000000001c7310 */ /* 0x0000e20000201800 */
[----:B------:R-:W-:Y:S05]  /*39a0*/  BRA `(.L_x_10556) ;  /* 0x0000049000007947 */ /* 0x000fea0003800000 */
.L_x_10569:
        /* <DEDUP_REMOVED lines=21> */
.L_x_10578:
[----:B------:R-:W-:Y:S05]  /*3b00*/  BSYNC B1 ;  /* 0x0000000000017941 */ /* 0x000fea0003800000 */
.L_x_10577:
[----:B------:R-:W-:Y:S01]  /*3b10*/  LEA R5, R0, 0x37800000, 0x17 ;  /* 0x3780000000057811 */ /* 0x000fe200078eb8ff */
[----:B------:R-:W-:-:S05]  /*3b20*/  IMAD.SHL.U32 R0, R3, 0x200000, RZ ;  /* 0x0020000003007824 */ /* 0x000fca00078e00ff */
[----:B------:R-:W-:Y:S02]  /*3b30*/  LOP3.LUT R0, R5, R0, R6, 0xfe, !PT ;  /* 0x0000000005007212 */ /* 0x000fe400078efe06 */
.L_x_10576:
[----:B------:R-:W-:Y:S05]  /*3b40*/  BSYNC B0 ;  /* 0x0000000000007941 */ /* 0x000fea0003800000 */
.L_x_10575:
[----:B------:R-:W-:-:S04]  /*3b50*/  FMUL.FTZ R0, R0, 1 ;  /* 0x3f80000000007820 */ /* 0x000fc80000410000 */
[----:B------:R0:W3:Y:S01]  /*3b60*/  F2F.F64.F32 R28, R0 ;  /* 0x00000000001c7310 */ /* 0x0000e20000201800 */
[----:B------:R-:W-:Y:S05]  /*3b70*/  BRA `(.L_x_10556) ;  /* 0x000002c000007947 */ /* 0x000fea0003800000 */
.L_x_10568:
        /* <DEDUP_REMOVED lines=14> */
.L_x_10582:
[----:B------:R-:W-:Y:S05]  /*3c60*/  BSYNC B0 ;  /* 0x0000000000007941 */ /* 0x000fea0003800000 */
.L_x_10581:
[----:B------:R-:W-:-:S04]  /*3c70*/  FMUL.FTZ R0, R0, 1 ;  /* 0x3f80000000007820 */ /* 0x000fc80000410000 */
[----:B------:R0:W3:Y:S01]  /*3c80*/  F2F.F64.F32 R28, R0 ;  /* 0x00000000001c7310 */ /* 0x0000e20000201800 */
[----:B------:R-:W-:Y:S05]  /*3c90*/  BRA `(.L_x_10556) ;  /* 0x000001a000007947 */ /* 0x000fea0003800000 */
.L_x_10555:
        /* <DEDUP_REMOVED lines=21> */
.L_x_10580:
[----:B------:R-:W3:Y:S02]  /*3df0*/  LDG.E.64 R28, [R4.64] ;  /* 0x00000024041c7981 */ /* 0x000ee4000c1e1b00 */
[----:B---3--:R-:W0:Y:S01]  /*3e00*/  I2F.F64.U64 R28, R28 ;  /* 0x0000001c001c7312 */ /* 0x008e220000301800 */
[----:B------:R-:W-:Y:S05]  /*3e10*/  BRA `(.L_x_10556) ;  /* 0x0000002000007947 */ /* 0x000fea0003800000 */
.L_x_10579:
[----:B------:R-:W3:Y:S02]  /*3e20*/  LDG.E R4, [R4.64] ;  /* 0x0000002404047981 */ /* 0x000ee4000c1e1900 */
[----:B---3--:R0:W3:Y:S02]  /*3e30*/  I2F.F64.U32 R28, R4 ;  /* 0x00000004001c7312 */ /* 0x0080e40000201800 */
.L_x_10556:
[----:B------:R-:W-:-:S03]  /*3e40*/  IADD3 R26, R26, 0x80, RZ ;  /* 0x000000801a1a7810 */ /* 0x000fc60007ffe0ff */
.L_x_10518:
[----:B------:R-:W-:Y:S05]  /*3e50*/  BSYNC B6 ;  /* 0x0000000000067941 */ /* 0x000fea0003800000 */
.L_x_10517:
        /* <DEDUP_REMOVED lines=24> */
.L_x_10588:
[----:B------:R-:W4:Y:S02]  /*3fe0*/  LDG.E.U8 R4, [R4.64] ;  /* 0x0000002404047981 */ /* 0x000f24000c1e1100 */
[----:B----4-:R0:W4:Y:S01]  /*3ff0*/  I2F.F64.U16 R24, R4 ;  /* 0x0000000400187312 */ /* 0x0101220000101800 */
[----:B------:R-:W-:Y:S05]  /*4000*/  BRA `(.L_x_10590) ;  /* 0x00000df000007947 */ /* 0x000fea0003800000 */
.L_x_10587:
        /* <DEDUP_REMOVED lines=9> */
.L_x_10592:
[----:B------:R-:W4:Y:S02]  /*40a0*/  LDG.E R4, [R4.64] ;  /* 0x0000002404047981 */ /* 0x000f24000c1e1900 */
[----:B----4-:R0:W4:Y:S01]  /*40b0*/  I2F.F64 R24, R4 ;  /* 0x0000000400187312 */ /* 0x0101220000201c00 */
[----:B------:R-:W-:Y:S05]  /*40c0*/  BRA `(.L_x_10590) ;  /* 0x00000d3000007947 */ /* 0x000fea0003800000 */
.L_x_10591:
[----:B------:R-:W4:Y:S02]  /*40d0*/  LDG.E.U16 R4, [R4.64] ;  /* 0x0000002404047981 */ /* 0x000f24000c1e1500 */
[----:B----4-:R0:W4:Y:S01]  /*40e0*/  I2F.F64.S16 R24, R4 ;  /* 0x0000000400187312 */ /* 0x0101220000101c00 */
[----:B------:R-:W-:Y:S05]  /*40f0*/  BRA `(.L_x_10590) ;  /* 0x00000d0000007947 */ /* 0x000fea0003800000 */
.L_x_10586:
        /* <DEDUP_REMOVED lines=10> */
.L_x_10594:
[----:B------:R-:W4:Y:S02]  /*41a0*/  LDG.E.U16 R0, [R4.64] ;  /* 0x0000002404007981 */ /* 0x000f24000c1e1500 */
[----:B----4-:R-:W-:-:S05]  /*41b0*/  HADD2.F32 R0, -RZ, R0.H0_H0 ;  /* 0x20000000ff007230 */ /* 0x010fca0000004100 */
[----:B------:R-:W-:-:S04]  /*41c0*/  FMUL.FTZ R0, R0, 1 ;  /* 0x3f80000000007820 */ /* 0x000fc80000410000 */
[----:B------:R0:W4:Y:S01]  /*41d0*/  F2F.F64.F32 R24, R0 ;  /* 0x0000000000187310 */ /* 0x0001220000201800 */
[----:B------:R-:W-:Y:S05]  /*41e0*/  BRA `(.L_x_10590) ;  /* 0x00000c1000007947 */ /* 0x000fea0003800000 */
.L_x_10593:
        /* <DEDUP_REMOVED lines=10> */
.L_x_10596:
[----:B------:R-:W4:Y:S02]  /*4290*/  LDG.E.U16 R4, [R4.64] ;  /* 0x0000002404047981 */ /* 0x000f24000c1e1500 */
[----:B----4-:R-:W-:-:S05]  /*42a0*/  HADD2.F32 R0, -RZ, R4.H0_H0 ;  /* 0x20000004ff007230 */ /* 0x010fca0000004100 */
[----:B------:R-:W-:-:S04]  /*42b0*/  FMUL.FTZ R0, R0, 1 ;  /* 0x3f80000000007820 */ /* 0x000fc80000410000 */
[----:B------:R0:W4:Y:S01]  /*42c0*/  F2F.F64.F32 R24, R0 ;  /* 0x0000000000187310 */ /* 0x0001220000201800 */
[----:B------:R-:W-:Y:S05]  /*42d0*/  BRA `(.L_x_10590) ;  /* 0x00000b2000007947 */ /* 0x000fea0003800000 */
.L_x_10595:
[----:B------:R0:W5:Y:S01]  /*42e0*/  LDG.E.64 R24, [R4.64] ;  /* 0x0000002404187981 */ /* 0x000162000c1e1b00 */
[----:B------:R-:W-:Y:S05]  /*42f0*/  BRA `(.L_x_10590) ;  /* 0x00000b0000007947 */ /* 0x000fea0003800000 */
.L_x_10585:
        /* <DEDUP_REMOVED lines=13> */
.L_x_10599:
[----:B------:R0:W5:Y:S01]  /*43d0*/  LDG.E.64 R24, [R4.64] ;  /* 0x0000002404187981 */ /* 0x000162000c1e1b00 */
[----:B------:R-:W-:Y:S05]  /*43e0*/  BRA `(.L_x_10590) ;  /* 0x00000a1000007947 */ /* 0x000fea0003800000 */
.L_x_10598:
        /* <DEDUP_REMOVED lines=28> */
.L_x_10601:
        /* <DEDUP_REMOVED lines=15> */
.L_x_10600:
[----:B------:R-:W4:Y:S02]  /*46a0*/  LDG.E.U16 R0, [R4.64] ;  /* 0x0000002404007981 */ /* 0x000f24000c1e1500 */
[----:B----4-:R-:W-:-:S05]  /*46b0*/  PRMT R0, RZ, 0x5410, R0 ;  /* 0x00005410ff007816 */ /* 0x010fca0000000000 */
[----:B------:R-:W-:-:S04]  /*46c0*/  FMUL.FTZ R0, R0, 1 ;  /* 0x3f80000000007820 */ /* 0x000fc80000410000 */
[----:B------:R0:W4:Y:S01]  /*46d0*/  F2F.F64.F32 R24, R0 ;  /* 0x0000000000187310 */ /* 0x0001220000201800 */
[----:B------:R-:W-:Y:S05]  /*46e0*/  BRA `(.L_x_10590) ;  /* 0x0000071000007947 */ /* 0x000fea0003800000 */
.L_x_10597:
        /* <DEDUP_REMOVED lines=11> */
.L_x_10604:
        /* <DEDUP_REMOVED lines=21> */
.L_x_10608:
[----:B------:R-:W-:Y:S05]  /*48f0*/  BSYNC B1 ;  /* 0x0000000000017941 */ /* 0x000fea0003800000 */
.L_x_10607:
[----:B------:R-:W-:Y:S01]  /*4900*/  LEA R5, R0, 0x3b800000, 0x17 ;  /* 0x3b80000000057811 */ /* 0x000fe200078eb8ff */
[----:B------:R-:W-:-:S05]  /*4910*/  IMAD.SHL.U32 R0, R3, 0x100000, RZ ;  /* 0x0010000003007824 */ /* 0x000fca00078e00ff */
[----:B------:R-:W-:Y:S02]  /*4920*/  LOP3.LUT R0, R5, R0, R6, 0xfe, !PT ;  /* 0x0000000005007212 */ /* 0x000fe400078efe06 */
.L_x_10606:
[----:B------:R-:W-:Y:S05]  /*4930*/  BSYNC B0 ;  /* 0x0000000000007941 */ /* 0x000fea0003800000 */
.L_x_10605:
[----:B------:R-:W-:-:S04]  /*4940*/  FMUL.FTZ R0, R0, 1 ;  /* 0x3f80000000007820 */ /* 0x000fc80000410000 */
[----:B------:R0:W4:Y:S01]  /*4950*/  F2F.F64.F32 R24, R0 ;  /* 0x0000000000187310 */ /* 0x0001220000201800 */
[----:B------:R-:W-:Y:S05]  /*4960*/  BRA `(.L_x_10590) ;  /* 0x0000049000007947 */ /* 0x000fea0003800000 */
.L_x_10603:
        /* <DEDUP_REMOVED lines=21> */
.L_x_10612:
[----:B------:R-:W-:Y:S05]  /*4ac0*/  BSYNC B1 ;  /* 0x0000000000017941 */ /* 0x000fea0003800000 */
.L_x_10611:
[----:B------:R-:W-:Y:S01]  /*4ad0*/  LEA R5, R0, 0x37800000, 0x17 ;  /* 0x3780000000057811 */ /* 0x000fe200078eb8ff */
[----:B------:R-:W-:-:S05]  /*4ae0*/  IMAD.SHL.U32 R0, R3, 0x200000, RZ ;  /* 0x0020000003007824 */ /* 0x000fca00078e00ff */
[----:B------:R-:W-:Y:S02]  /*4af0*/  LOP3.LUT R0, R5, R0, R6, 0xfe, !PT ;  /* 0x0000000005007212 */ /* 0x000fe400078efe06 */
.L_x_10610:
[----:B------:R-:W-:Y:S05]  /*4b00*/  BSYNC B0 ;  /* 0x0000000000007941 */ /* 0x000fea0003800000 */
.L_x_10609:
[----:B------:R-:W-:-:S04]  /*4b10*/  FMUL.FTZ R0, R0, 1 ;  /* 0x3f80000000007820 */ /* 0x000fc80000410000 */
[----:B------:R0:W4:Y:S01]  /*4b20*/  F2F.F64.F32 R24, R0 ;  /* 0x0000000000187310 */ /* 0x0001220000201800 */
[----:B------:R-:W-:Y:S05]  /*4b30*/  BRA `(.L_x_10590) ;  /* 0x000002c000007947 */ /* 0x000fea0003800000 */
.L_x_10602:
        /* <DEDUP_REMOVED lines=14> */
.L_x_10616:
[----:B------:R-:W-:Y:S05]  /*4c20*/  BSYNC B0 ;  /* 0x0000000000007941 */ /* 0x000fea0003800000 */
.L_x_10615:
[----:B------:R-:W-:-:S04]  /*4c30*/  FMUL.FTZ R0, R0, 1 ;  /* 0x3f80000000007820 */ /* 0x000fc80000410000 */
[----:B------:R0:W4:Y:S01]  /*4c40*/  F2F.F64.F32 R24, R0 ;  /* 0x0000000000187310 */ /* 0x0001220000201800 */
[----:B------:R-:W-:Y:S05]  /*4c50*/  BRA `(.L_x_10590) ;  /* 0x000001a000007947 */ /* 0x000fea0003800000 */
.L_x_10589:
        /* <DEDUP_REMOVED lines=21> */
.L_x_10614:
[----:B------:R-:W4:Y:S02]  /*4db0*/  LDG.E.64 R24, [R4.64] ;  /* 0x0000002404187981 */ /* 0x000f24000c1e1b00 */
[----:B----4-:R-:W0:Y:S01]  /*4dc0*/  I2F.F64.U64 R24, R24 ;  /* 0x0000001800187312 */ /* 0x010e220000301800 */
[----:B------:R-:W-:Y:S05]  /*4dd0*/  BRA `(.L_x_10590) ;  /* 0x0000002000007947 */ /* 0x000fea0003800000 */
.L_x_10613:
[----:B------:R-:W4:Y:S02]  /*4de0*/  LDG.E R4, [R4.64] ;  /* 0x0000002404047981 */ /* 0x000f24000c1e1900 */
[----:B----4-:R0:W4:Y:S02]  /*4df0*/  I2F.F64.U32 R24, R4 ;  /* 0x0000000400187312 */ /* 0x0101240000201800 */
.L_x_10590:
        /* <DEDUP_REMOVED lines=17> */
.L_x_10620:
[----:B----4-:R-:W4:Y:S02]  /*4f10*/  LDG.E.U8 R4, [R4.64] ;  /* 0x0000002404047981 */ /* 0x010f24000c1e1100 */
[----:B----4-:R0:W4:Y:S01]  /*4f20*/  I2F.F64.U16 R16, R4 ;  /* 0x0000000400107312 */ /* 0x0101220000101800 */
[----:B------:R-:W-:Y:S05]  /*4f30*/  BRA `(.L_x_10622) ;  /* 0x00000df000007947 */ /* 0x000fea0003800000 */
.L_x_10619:
        /* <DEDUP_REMOVED lines=9> */
.L_x_10624:
[----:B----4-:R-:W4:Y:S02]  /*4fd0*/  LDG.E R4, [R4.64] ;  /* 0x0000002404047981 */ /* 0x010f24000c1e1900 */
[----:B----4-:R0:W4:Y:S01]  /*4fe0*/  I2F.F64 R16, R4 ;  /* 0x0000000400107312 */ /* 0x0101220000201c00 */
[----:B------:R-:W-:Y:S05]  /*4ff0*/  BRA `(.L_x_10622) ;  /* 0x00000d3000007947 */ /* 0x000fea0003800000 */
.L_x_10623:
[----:B----4-:R-:W4:Y:S02]  /*5000*/  LDG.E.U16 R4, [R4.64] ;  /* 0x0000002404047981 */ /* 0x010f24000c1e1500 */
[----:B----4-:R0:W4:Y:S01]  /*5010*/  I2F.F64.S16 R16, R4 ;  /* 0x0000000400107312 */ /* 0x0101220000101c00 */
[----:B------:R-:W-:Y:S05]  /*5020*/  BRA `(.L_x_10622) ;  /* 0x00000d0000007947 */ /* 0x000fea0003800000 */
.L_x_10618:
        /* <DEDUP_REMOVED lines=10> */
.L_x_10626:
[----:B----4-:R-:W4:Y:S02]  /*50d0*/  LDG.E.U16 R0, [R4.64] ;  /* 0x0000002404007981 */ /* 0x010f24000c1e1500 */
[----:B----4-:R-:W-:-:S05]  /*50e0*/  HADD2.F32 R0, -RZ, R0.H0_H0 ;  /* 0x20000000ff007230 */ /* 0x010fca0000004100 */
[----:B------:R-:W-:-:S04]  /*50f0*/  FMUL.FTZ R0, R0, 1 ;  /* 0x3f80000000007820 */ /* 0x000fc80000410000 */
[----:B------:R0:W4:Y:S01]  /*5100*/  F2F.F64.F32 R16, R0 ;  /* 0x0000000000107310 */ /* 0x0001220000201800 */
[----:B------:R-:W-:Y:S05]  /*5110*/  BRA `(.L_x_10622) ;  /* 0x00000c1000007947 */ /* 0x000fea0003800000 */
.L_x_10625:
        /* <DEDUP_REMOVED lines=10> */
.L_x_10628:
[----:B----4-:R-:W4:Y:S02]  /*51c0*/  LDG.E.U16 R4, [R4.64] ;  /* 0x0000002404047981 */ /* 0x010f24000c1e1500 */
[----:B----4-:R-:W-:-:S05]  /*51d0*/  HADD2.F32 R0, -RZ, R4.H0_H0 ;  /* 0x20000004ff007230 */ /* 0x010fca0000004100 */
[----:B------:R-:W-:-:S04]  /*51e0*/  FMUL.FTZ R0, R0, 1 ;  /* 0x3f80000000007820 */ /* 0x000fc80000410000 */
[----:B------:R0:W4:Y:S01]  /*51f0*/  F2F.F64.F32 R16, R0 ;  /* 0x0000000000107310 */ /* 0x0001220000201800 */
[----:B------:R-:W-:Y:S05]  /*5200*/  BRA `(.L_x_10622) ;  /* 0x00000b2000007947 */ /* 0x000fea0003800000 */
.L_x_10627:
[----:B------:R0:W5:Y:S01]  /*5210*/  LDG.E.64 R16, [R4.64] ;  /* 0x0000002404107981 */ /* 0x000162000c1e1b00 */
[----:B------:R-:W-:Y:S05]  /*5220*/  BRA `(.L_x_10622) ;  /* 0x00000b0000007947 */ /* 0x000fea0003800000 */
.L_x_10617:
        /* <DEDUP_REMOVED lines=13> */
.L_x_10631:
[----:B------:R0:W5:Y:S01]  /*5300*/  LDG.E.64 R16, [R4.64] ;  /* 0x0000002404107981 */ /* 0x000162000c1e1b00 */
[----:B------:R-:W-:Y:S05]  /*5310*/  BRA `(.L_x_10622) ;  /* 0x00000a1000007947 */ /* 0x000fea0003800000 */
.L_x_10630:
        /* <DEDUP_REMOVED lines=28> */
.L_x_10633:
        /* <DEDUP_REMOVED lines=15> */
.L_x_10632:
[----:B----4-:R-:W4:Y:S02]  /*55d0*/  LDG.E.U16 R0, [R4.64] ;  /* 0x0000002404007981 */ /* 0x010f24000c1e1500 */
[----:B----4-:R-:W-:-:S05]  /*55e0*/  PRMT R0, RZ, 0x5410, R0 ;  /* 0x00005410ff007816 */ /* 0x010fca0000000000 */
[----:B------:R-:W-:-:S04]  /*55f0*/  FMUL.FTZ R0, R0, 1 ;  /* 0x3f80000000007820 */ /* 0x000fc80000410000 */
[----:B------:R0:W4:Y:S01]  /*5600*/  F2F.F64.F32 R16, R0 ;  /* 0x0000000000107310 */ /* 0x0001220000201800 */
[----:B------:R-:W-:Y:S05]  /*5610*/  BRA `(.L_x_10622) ;  /* 0x0000071000007947 */ /* 0x000fea0003800000 */
.L_x_10629:
        /* <DEDUP_REMOVED lines=11> */
.L_x_10636:
        /* <DEDUP_REMOVED lines=21> */
.L_x_10640:
[----:B------:R-:W-:Y:S05]  /*5820*/  BSYNC B1 ;  /* 0x0000000000017941 */ /* 0x000fea0003800000 */
.L_x_10639:
[----:B------:R-:W-:Y:S01]  /*5830*/  LEA R5, R0, 0x3b800000, 0x17 ;  /* 0x3b80000000057811 */ /* 0x000fe200078eb8ff */
[----:B------:R-:W-:-:S05]  /*5840*/  IMAD.SHL.U32 R0, R3, 0x100000, RZ ;  /* 0x0010000003007824 */ /* 0x000fca00078e00ff */
[----:B------:R-:W-:Y:S02]  /*5850*/  LOP3.LUT R0, R5, R0, R6, 0xfe, !PT ;  /* 0x0000000005007212 */ /* 0x000fe400078efe06 */
.L_x_10638:
[----:B------:R-:W-:Y:S05]  /*5860*/  BSYNC B0 ;  /* 0x0000000000007941 */ /* 0x000fea0003800000 */
.L_x_10637:
[----:B------:R-:W-:-:S04]  /*5870*/  FMUL.FTZ R0, R0, 1 ;  /* 0x3f80000000007820 */ /* 0x000fc80000410000 */
[----:B------:R0:W4:Y:S01]  /*5880*/  F2F.F64.F32 R16, R0 ;  /* 0x0000000000107310 */ /* 0x0001220000201800 */
[----:B------:R-:W-:Y:S05]  /*5890*/  BRA `(.L_x_10622) ;  /* 0x0000049000007947 */ /* 0x000fea0003800000 */
.L_x_10635:
        /* <DEDUP_REMOVED lines=21> */
.L_x_10644:
[----:B------:R-:W-:Y:S05]  /*59f0*/  BSYNC B1 ;  /* 0x0000000000017941 */ /* 0x000fea0003800000 */
.L_x_10643:
[----:B------:R-:W-:Y:S01]  /*5a00*/  LEA R5, R0, 0x37800000, 0x17 ;  /* 0x3780000000057811 */ /* 0x000fe200078eb8ff */
[----:B------:R-:W-:-:S05]  /*5a10*/  IMAD.SHL.U32 R0, R3, 0x200000, RZ ;  /* 0x0020000003007824 */ /* 0x000fca00078e00ff */
[----:B------:R-:W-:Y:S02]  /*5a20*/  LOP3.LUT R0, R5, R0, R6, 0xfe, !PT ;  /* 0x0000000005007212 */ /* 0x000fe400078efe06 */
.L_x_10642:
[----:B------:R-:W-:Y:S05]  /*5a30*/  BSYNC B0 ;  /* 0x0000000000007941 */ /* 0x000fea0003800000 */
.L_x_10641:
[----:B------:R-:W-:-:S04]  /*5a40*/  FMUL.FTZ R0, R0, 1 ;  /* 0x3f80000000007820 */ /* 0x000fc80000410000 */
[----:B------:R0:W4:Y:S01]  /*5a50*/  F2F.F64.F32 R16, R0 ;  /* 0x0000000000107310 */ /* 0x0001220000201800 */
[----:B------:R-:W-:Y:S05]  /*5a60*/  BRA `(.L_x_10622) ;  /* 0x000002c000007947 */ /* 0x000fea0003800000 */
.L_x_10634:
        /* <DEDUP_REMOVED lines=14> */
.L_x_10648:
[----:B------:R-:W-:Y:S05]  /*5b50*/  BSYNC B0 ;  /* 0x0000000000007941 */ /* 0x000fea0003800000 */
.L_x_10647:
[----:B------:R-:W-:-:S04]  /*5b60*/  FMUL.FTZ R0, R0, 1 ;  /* 0x3f80000000007820 */ /* 0x000fc80000410000 */
[----:B------:R0:W4:Y:S01]  /*5b70*/  F2F.F64.F32 R16, R0 ;  /* 0x0000000000107310 */ /* 0x0001220000201800 */
[----:B------:R-:W-:Y:S05]  /*5b80*/  BRA `(.L_x_10622) ;  /* 0x000001a000007947 */ /* 0x000fea0003800000 */
.L_x_10621:
        /* <DEDUP_REMOVED lines=21> */
.L_x_10646:
[----:B----4-:R-:W4:Y:S02]  /*5ce0*/  LDG.E.64 R16, [R4.64] ;  /* 0x0000002404107981 */ /* 0x010f24000c1e1b00 */
[----:B----4-:R-:W0:Y:S01]  /*5cf0*/  I2F.F64.U64 R16, R16 ;  /* 0x0000001000107312 */ /* 0x010e220000301800 */
[----:B------:R-:W-:Y:S05]  /*5d00*/  BRA `(.L_x_10622) ;  /* 0x0000002000007947 */ /* 0x000fea0003800000 */
.L_x_10645:
[----:B----4-:R-:W4:Y:S02]  /*5d10*/  LDG.E R4, [R4.64] ;  /* 0x0000002404047981 */ /* 0x010f24000c1e1900 */
[----:B----4-:R0:W4:Y:S02]  /*5d20*/  I2F.F64.U32 R16, R4 ;  /* 0x0000000400107312 */ /* 0x0101240000201800 */
.L_x_10622:
[----:B------:R-:W-:-:S03]  /*5d30*/  IADD3 R26, R26, 0x80, RZ ;  /* 0x000000801a1a7810 */ /* 0x000fc60007ffe0ff */
.L_x_10584:
[----:B------:R-:W-:Y:S05]  /*5d40*/  BSYNC B6 ;  /* 0x0000000000067941 */ /* 0x000fea0003800000 */
.L_x_10583:
        /* <DEDUP_REMOVED lines=22> */
.L_x_10654:
[----:B----4-:R-:W4:Y:S02]  /*5eb0*/  LDG.E.U8 R4, [R4.64] ;  /* 0x0000002404047981 */ /* 0x010f24000c1e1100 */
[----:B----4-:R0:W4:Y:S01]  /*5ec0*/  I2F.F64.U16 R18, R4 ;  /* 0x0000000400127312 */ /* 0x0101220000101800 */
[----:B------:R-:W-:Y:S05]  /*5ed0*/  BRA `(.L_x_10656) ;  /* 0x00000df000007947 */ /* 0x000fea0003800000 */
.L_x_10653:
        /* <DEDUP_REMOVED lines=9> */
.L_x_10658:
[----:B----4-:R-:W4:Y:S02]  /*5f70*/  LDG.E R4, [R4.64] ;  /* 0x0000002404047981 */ /* 0x010f24000c1e1900 */
[----:B----4-:R0:W4:Y:S01]  /*5f80*/  I2F.F64 R18, R4 ;  /* 0x0000000400127312 */ /* 0x0101220000201c00 */
[----:B------:R-:W-:Y:S05]  /*5f90*/  BRA `(.L_x_10656) ;  /* 0x00000d3000007947 */ /* 0x000fea0003800000 */
.L_x_10657:
[----:B----4-:R-:W4:Y:S02]  /*5fa0*/  LDG.E.U16 R4, [R4.64] ;  /* 0x0000002404047981 */ /* 0x010f24000c1e1500 */
[----:B----4-:R0:W4:Y:S01]  /*5fb0*/  I2F.F64.S16 R18, R4 ;  /* 0x0000000400127312 */ /* 0x0101220000101c00 */
[----:B------:R-:W-:Y:S05]  /*5fc0*/  BRA `(.L_x_10656) ;  /* 0x00000d0000007947 */ /* 0x000fea0003800000 */
.L_x_10652:
        /* <DEDUP_REMOVED lines=10> */
.L_x_10660:
[----:B----4-:R-:W4:Y:S02]  /*6070*/  LDG.E.U16 R0, [R4.64] ;  /* 0x0000002404007981 */ /* 0x010f24000c1e1500 */
[----:B----4-:R-:W-:-:S05]  /*6080*/  HADD2.F32 R0, -RZ, R0.H0_H0 ;  /* 0x20000000ff007230 */ /* 0x010fca0000004100 */
[----:B------:R-:W-:-:S04]  /*6090*/  FMUL.FTZ R0, R0, 1 ;  /* 0x3f80000000007820 */ /* 0x000fc80000410000 */
[----:B------:R0:W4:Y:S01]  /*60a0*/  F2F.F64.F32 R18, R0 ;  /* 0x0000000000127310 */ /* 0x0001220000201800 */
[----:B------:R-:W-:Y:S05]  /*60b0*/  BRA `(.L_x_10656) ;  /* 0x00000c1000007947 */ /* 0x000fea0003800000 */
.L_x_10659:
        /* <DEDUP_REMOVED lines=10> */
.L_x_10662:
[----:B----4-:R-:W4:Y:S02]  /*6160*/  LDG.E.U16 R4, [R4.64] ;  /* 0x0000002404047981 */ /* 0x010f24000c1e1500 */
[----:B----4-:R-:W-:-:S05]  /*6170*/  HADD2.F32 R0, -RZ, R4.H0_H0 ;  /* 0x20000004ff007230 */ /* 0x010fca0000004100 */
[----:B------:R-:W-:-:S04]  /*6180*/  FMUL.FTZ R0, R0, 1 ;  /* 0x3f80000000007820 */ /* 0x000fc80000410000 */
[----:B------:R0:W4:Y:S01]  /*6190*/  F2F.F64.F32 R18, R0 ;  /* 0x0000000000127310 */ /* 0x0001220000201800 */
[----:B------:R-:W-:Y:S05]  /*61a0*/  BRA `(.L_x_10656) ;  /* 0x00000b2000007947 */ /* 0x000fea0003800000 */
.L_x_10661:
[----:B------:R0:W5:Y:S01]  /*61b0*/  LDG.E.64 R18, [R4.64] ;  /* 0x0000002404127981 */ /* 0x000162000c1e1b00 */
[----:B------:R-:W-:Y:S05]  /*61c0*/  BRA `(.L_x_10656) ;  /* 0x00000b0000007947 */ /* 0x000fea0003800000 */
.L_x_10651:
        /* <DEDUP_REMOVED lines=13> */
.L_x_10665:
[----:B------:R0:W5:Y:S01]  /*62a0*/  LDG.E.64 R18, [R4.64] ;  /* 0x0000002404127981 */ /* 0x000162000c1e1b00 */
[----:B------:R-:W-:Y:S05]  /*62b0*/  BRA `(.L_x_10656) ;  /* 0x00000a1000007947 */ /* 0x000fea0003800000 */
.L_x_10664:
        /* <DEDUP_REMOVED lines=28> */
.L_x_10667:
        /* <DEDUP_REMOVED lines=15> */
.L_x_10666:
[----:B----4-:R-:W4:Y:S02]  /*6570*/  LDG.E.U16 R0, [R4.64] ;  /* 0x0000002404007981 */ /* 0x010f24000c1e1500 */
[----:B----4-:R-:W-:-:S05]  /*6580*/  PRMT R0, RZ, 0x5410, R0 ;  /* 0x00005410ff007816 */ /* 0x010fca0000000000 */
[----:B------:R-:W-:-:S04]  /*6590*/  FMUL.FTZ R0, R0, 1 ;  /* 0x3f80000000007820 */ /* 0x000fc80000410000 */
[----:B------:R0:W4:Y:S01]  /*65a0*/  F2F.F64.F32 R18, R0 ;  /* 0x0000000000127310 */ /* 0x0001220000201800 */
[----:B------:R-:W-:Y:S05]  /*65b0*/  BRA `(.L_x_10656) ;  /* 0x0000071000007947 */ /* 0x000fea0003800000 */
.L_x_10663:
        /* <DEDUP_REMOVED lines=11> */
.L_x_10670:
        /* <DEDUP_REMOVED lines=21> */
.L_x_10674:
[----:B------:R-:W-:Y:S05]  /*67c0*/  BSYNC B1 ;  /* 0x0000000000017941 */ /* 0x000fea0003800000 */
.L_x_10673:
[----:B------:R-:W-:Y:S01]  /*67d0*/  LEA R5, R0, 0x3b800000, 0x17 ;  /* 0x3b80000000057811 */ /* 0x000fe200078eb8ff */
[----:B------:R-:W-:-:S05]  /*67e0*/  IMAD.SHL.U32 R0, R3, 0x100000, RZ ;  /* 0x0010000003007824 */ /* 0x000fca00078e00ff */
[----:B------:R-:W-:Y:S02]  /*67f0*/  LOP3.LUT R0, R5, R0, R6, 0xfe, !PT ;  /* 0x0000000005007212 */ /* 0x000fe400078efe06 */
.L_x_10672:
[----:B------:R-:W-:Y:S05]  /*6800*/  BSYNC B0 ;  /* 0x0000000000007941 */ /* 0x000fea0003800000 */
.L_x_10671:
[----:B------:R-:W-:-:S04]  /*6810*/  FMUL.FTZ R0, R0, 1 ;  /* 0x3f80000000007820 */ /* 0x000fc80000410000 */
[----:B------:R0:W4:Y:S01]  /*6820*/  F2F.F64.F32 R18, R0 ;  /* 0x0000000000127310 */ /* 0x0001220000201800 */
[----:B------:R-:W-:Y:S05]  /*6830*/  BRA `(.L_x_10656) ;  /* 0x0000049000007947 */ /* 0x000fea0003800000 */
.L_x_10669:
        /* <DEDUP_REMOVED lines=21> */
.L_x_10678:
[----:B------:R-:W-:Y:S05]  /*6990*/  BSYNC B1 ;  /* 0x0000000000017941 */ /* 0x000fea0003800000 */
.L_x_10677:
[----:B------:R-:W-:Y:S01]  /*69a0*/  LEA R5, R0, 0x37800000, 0x17 ;  /* 0x3780000000057811 */ /* 0x000fe200078eb8ff */
[----:B------:R-:W-:-:S05]  /*69b0*/  IMAD.SHL.U32 R0, R3, 0x200000, RZ ;  /* 0x0020000003007824 */ /* 0x000fca00078e00ff */
[----:B------:R-:W-:Y:S02]  /*69c0*/  LOP3.LUT R0, R5, R0, R6, 0xfe, !PT ;  /* 0x0000000005007212 */ /* 0x000fe400078efe06 */
.L_x_10676:
[----:B------:R-:W-:Y:S05]  /*69d0*/  BSYNC B0 ;  /* 0x0000000000007941 */ /* 0x000fea0003800000 */
.L_x_10675:
[----:B------:R-:W-:-:S04]  /*69e0*/  FMUL.FTZ R0, R0, 1 ;  /* 0x3f80000000007820 */ /* 0x000fc80000410000 */
[----:B------:R0:W4:Y:S01]  /*69f0*/  F2F.F64.F32 R18, R0 ;  /* 0x0000000000127310 */ /* 0x0001220000201800 */
[----:B------:R-:W-:Y:S05]  /*6a00*/  BRA `(.L_x_10656) ;  /* 0x000002c000007947 */ /* 0x000fea0003800000 */
.L_x_10668:
        /* <DEDUP_REMOVED lines=14> */
.L_x_10682:
[----:B------:R-:W-:Y:S05]  /*6af0*/  BSYNC B0 ;  /* 0x0000000000007941 */ /* 0x000fea0003800000 */
.L_x_10681:
[----:B------:R-:W-:-:S04]  /*6b00*/  FMUL.FTZ R0, R0, 1 ;  /* 0x3f80000000007820 */ /* 0x000fc80000410000 */
[----:B------:R0:W4:Y:S01]  /*6b10*/  F2F.F64.F32 R18, R0 ;  /* 0x0000000000127310 */ /* 0x0001220000201800 */
[----:B------:R-:W-:Y:S05]  /*6b20*/  BRA `(.L_x_10656) ;  /* 0x000001a000007947 */ /* 0x000fea0003800000 */
.L_x_10655:
        /* <DEDUP_REMOVED lines=21> */
.L_x_10680:
[----:B----4-:R-:W4:Y:S02]  /*6c80*/  LDG.E.64 R18, [R4.64] ;  /* 0x0000002404127981 */ /* 0x010f24000c1e1b00 */
[----:B----4-:R-:W0:Y:S01]  /*6c90*/  I2F.F64.U64 R18, R18 ;  /* 0x0000001200127312 */ /* 0x010e220000301800 */
[----:B------:R-:W-:Y:S05]  /*6ca0*/  BRA `(.L_x_10656) ;  /* 0x0000002000007947 */ /* 0x000fea0003800000 */
.L_x_10679:
[----:B----4-:R-:W4:Y:S02]  /*6cb0*/  LDG.E R4, [R4.64] ;  /* 0x0000002404047981 */ /* 0x010f24000c1e1900 */
[----:B----4-:R0:W4:Y:S02]  /*6cc0*/  I2F.F64.U32 R18, R4 ;  /* 0x0000000400127312 */ /* 0x0101240000201800 */
.L_x_10656:
        /* <DEDUP_REMOVED lines=17> */
.L_x_10686:
[----:B----4-:R-:W4:Y:S02]  /*6de0*/  LDG.E.U8 R4, [R4.64] ;  /* 0x0000002404047981 */ /* 0x010f24000c1e1100 */
[----:B----4-:R0:W4:Y:S01]  /*6df0*/  I2F.F64.U16 R22, R4 ;  /* 0x0000000400167312 */ /* 0x0101220000101800 */
[----:B------:R-:W-:Y:S05]  /*6e00*/  BRA `(.L_x_10650) ;  /* 0x00000de000007947 */ /* 0x000fea0003800000 */
.L_x_10685:
        /* <DEDUP_REMOVED lines=9> */
.L_x_10689:
[----:B----4-:R-:W4:Y:S02]  /*6ea0*/  LDG.E R4, [R4.64] ;  /* 0x0000002404047981 */ /* 0x010f24000c1e1900 */
[----:B----4-:R0:W4:Y:S01]  /*6eb0*/  I2F.F64 R22, R4 ;  /* 0x0000000400167312 */ /* 0x0101220000201c00 */
[----:B------:R-:W-:Y:S05]  /*6ec0*/  BRA `(.L_x_10650) ;  /* 0x00000d2000007947 */ /* 0x000fea0003800000 */
.L_x_10688:
[----:B----4-:R-:W4:Y:S02]  /*6ed0*/  LDG.E.U16 R4, [R4.64] ;  /* 0x0000002404047981 */ /* 0x010f24000c1e1500 */
[----:B----4-:R0:W4:Y:S01]  /*6ee0*/  I2F.F64.S16 R22, R4 ;  /* 0x0000000400167312 */ /* 0x0101220000101c00 */
[----:B------:R-:W-:Y:S05]  /*6ef0*/  BRA `(.L_x_10650) ;  /* 0x00000cf000007947 */ /* 0x000fea0003800000 */
.L_x_10684:
        /* <DEDUP_REMOVED lines=10> */
.L_x_10691:
[----:B----4-:R-:W4:Y:S02]  /*6fa0*/  LDG.E.U16 R0, [R4.64] ;  /* 0x0000002404007981 */ /* 0x010f24000c1e1500 */
[----:B----4-:R-:W-:-:S05]  /*6fb0*/  HADD2.F32 R0, -RZ, R0.H0_H0 ;  /* 0x20000000ff007230 */ /* 0x010fca0000004100 */
[----:B------:R-:W-:-:S04]  /*6fc0*/  FMUL.FTZ R0, R0, 1 ;  /* 0x3f80000000007820 */ /* 0x000fc80000410000 */
[----:B------:R0:W4:Y:S01]  /*6fd0*/  F2F.F64.F32 R22, R0 ;  /* 0x0000000000167310 */ /* 0x0001220000201800 */
[----:B------:R-:W-:Y:S05]  /*6fe0*/  BRA `(.L_x_10650) ;  /* 0x00000c0000007947 */ /* 0x000fea0003800000 */
.L_x_10690:
        /* <DEDUP_REMOVED lines=10> */
.L_x_10693:
[----:B----4-:R-:W4:Y:S02]  /*7090*/  LDG.E.U16 R4, [R4.64] ;  /* 0x0000002404047981 */ /* 0x010f24000c1e1500 */
[----:B----4-:R-:W-:-:S05]  /*70a0*/  HADD2.F32 R0, -RZ, R4.H0_H0 ;  /* 0x20000004ff007230 */ /* 0x010fca0000004100 */
[----:B------:R-:W-:-:S04]  /*70b0*/  FMUL.FTZ R0, R0, 1 ;  /* 0x3f80000000007820 */ /* 0x000fc80000410000 */
[----:B------:R0:W4:Y:S01]  /*70c0*/  F2F.F64.F32 R22, R0 ;  /* 0x0000000000167310 */ /* 0x0001220000201800 */
[----:B------:R-:W-:Y:S05]  /*70d0*/  BRA `(.L_x_10650) ;  /* 0x00000b1000007947 */ /* 0x000fea0003800000 */
.L_x_10692:
[----:B------:R0:W5:Y:S01]  /*70e0*/  LDG.E.64 R22, [R4.64] ;  /* 0x0000002404167981 */ /* 0x000162000c1e1b00 */
[----:B------:R-:W-:Y:S05]  /*70f0*/  BRA `(.L_x_10650) ;  /* 0x00000af000007947 */ /* 0x000fea0003800000 */
.L_x_10683:
        /* <DEDUP_REMOVED lines=13> */
.L_x_10696:
[----:B------:R0:W5:Y:S01]  /*71d0*/  LDG.E.64 R22, [R4.64] ;  /* 0x0000002404167981 */ /* 0x000162000c1e1b00 */
[----:B------:R-:W-:Y:S05]  /*71e0*/  BRA `(.L_x_10650) ;  /* 0x00000a0000007947 */ /* 0x000fea0003800000 */
.L_x_10695:
        /* <DEDUP_REMOVED lines=28> */
.L_x_10698:
        /* <DEDUP_REMOVED lines=15> */
.L_x_10697:
[----:B----4-:R-:W4:Y:S02]  /*74a0*/  LDG.E.U16 R0, [R4.64] ;  /* 0x0000002404007981 */ /* 0x010f24000c1e1500 */
[----:B----4-:R-:W-:-:S05]  /*74b0*/  PRMT R0, RZ, 0x5410, R0 ;  /* 0x00005410ff007816 */ /* 0x010fca0000000000 */
[----:B------:R-:W-:-:S04]  /*74c0*/  FMUL.FTZ R0, R0, 1 ;  /* 0x3f80000000007820 */ /* 0x000fc80000410000 */
[----:B------:R0:W4:Y:S01]  /*74d0*/  F2F.F64.F32 R22, R0 ;  /* 0x0000000000167310 */ /* 0x0001220000201800 */
[----:B------:R-:W-:Y:S05]  /*74e0*/  BRA `(.L_x_10650) ;  /* 0x0000070000007947 */ /* 0x000fea0003800000 */
.L_x_10694:
        /* <DEDUP_REMOVED lines=11> */
.L_x_10701:
        /* <DEDUP_REMOVED lines=21> */
.L_x_10705:
[----:B------:R-:W-:Y:S05]  /*76f0*/  BSYNC B1 ;  /* 0x0000000000017941 */ /* 0x000fea0003800000 */
.L_x_10704:
[----:B------:R-:W-:Y:S01]  /*7700*/  LEA R5, R0, 0x3b800000, 0x17 ;  /* 0x3b80000000057811 */ /* 0x000fe200078eb8ff */
[----:B------:R-:W-:-:S05]  /*7710*/  IMAD.SHL.U32 R0, R3, 0x100000, RZ ;  /* 0x0010000003007824 */ /* 0x000fca00078e00ff */
[----:B------:R-:W-:Y:S02]  /*7720*/  LOP3.LUT R0, R5, R0, R6, 0xfe, !PT ;  /* 0x0000000005007212 */ /* 0x000fe400078efe06 */
.L_x_10703:
[----:B------:R-:W-:Y:S05]  /*7730*/  BSYNC B0 ;  /* 0x0000000000007941 */ /* 0x000fea0003800000 */
.L_x_10702:
[----:B------:R-:W-:-:S04]  /*7740*/  FMUL.FTZ R0, R0, 1 ;  /* 0x3f80000000007820 */ /* 0x000fc80000410000 */
[----:B------:R0:W4:Y:S01]  /*7750*/  F2F.F64.F32 R22, R0 ;  /* 0x0000000000167310 */ /* 0x0001220000201800 */
[----:B------:R-:W-:Y:S05]  /*7760*/  BRA `(.L_x_10650) ;  /* 0x0000048000007947 */ /* 0x000fea0003800000 */
.L_x_10700:
        /* <DEDUP_REMOVED lines=21> */
.L_x_10709:
[----:B------:R-:W-:Y:S05]  /*78c0*/  BSYNC B1 ;  /* 0x0000000000017941 */ /* 0x000fea0003800000 */
.L_x_10708:
[----:B------:R-:W-:Y:S01]  /*78d0*/  LEA R5, R0, 0x37800000, 0x17 ;  /* 0x3780000000057811 */ /* 0x000fe200078eb8ff */
[----:B------:R-:W-:-:S05]  /*78e0*/  IMAD.SHL.U32 R0, R3, 0x200000, RZ ;  /* 0x0020000003007824 */ /* 0x000fca00078e00ff */
[----:B------:R-:W-:Y:S02]  /*78f0*/  LOP3.LUT R0, R5, R0, R6, 0xfe, !PT ;  /* 0x0000000005007212 */ /* 0x000fe400078efe06 */
.L_x_10707:
[----:B------:R-:W-:Y:S05]  /*7900*/  BSYNC B0 ;  /* 0x0000000000007941 */ /* 0x000fea0003800000 */
.L_x_10706:
[----:B------:R-:W-:-:S04]  /*7910*/  FMUL.FTZ R0, R0, 1 ;  /* 0x3f80000000007820 */ /* 0x000fc80000410000 */
[----:B------:R0:W4:Y:S01]  /*7920*/  F2F.F64.F32 R22, R0 ;  /* 0x0000000000167310 */ /* 0x0001220000201800 */
[----:B------:R-:W-:Y:S05]  /*7930*/  BRA `(.L_x_10650) ;  /* 0x000002b000007947 */ /* 0x000fea0003800000 */
.L_x_10699:
        /* <DEDUP_REMOVED lines=14> */
.L_x_10713:
[----:B------:R-:W-:Y:S05]  /*7a20*/  BSYNC B0 ;  /* 0x0000000000007941 */ /* 0x000fea0003800000 */
.L_x_10712:
[----:B------:R-:W-:-:S04]  /*7a30*/  FMUL.FTZ R0, R0, 1 ;  /* 0x3f80000000007820 */ /* 0x000fc80000410000 */
[----:B------:R0:W4:Y:S01]  /*7a40*/  F2F.F64.F32 R22, R0 ;  /* 0x0000000000167310 */ /* 0x0001220000201800 */
[----:B------:R-:W-:Y:S05]  /*7a50*/  BRA `(.L_x_10650) ;  /* 0x0000019000007947 */ /* 0x000fea0003800000 */
.L_x_10687:
        /* <DEDUP_REMOVED lines=20> */
.L_x_10711:
[----:B----4-:R-:W4:Y:S02]  /*7ba0*/  LDG.E.64 R22, [R4.64] ;  /* 0x0000002404167981 */ /* 0x010f24000c1e1b00 */
[----:B----4-:R-:W0:Y:S01]  /*7bb0*/  I2F.F64.U64 R22, R22 ;  /* 0x0000001600167312 */ /* 0x010e220000301800 */
[----:B------:R-:W-:Y:S05]  /*7bc0*/  BRA `(.L_x_10650) ;  /* 0x0000002000007947 */ /* 0x000fea0003800000 */
.L_x_10710:
[----:B----4-:R-:W4:Y:S02]  /*7bd0*/  LDG.E R4, [R4.64] ;  /* 0x0000002404047981 */ /* 0x010f24000c1e1900 */
[----:B----4-:R0:W4:Y:S02]  /*7be0*/  I2F.F64.U32 R22, R4 ;  /* 0x0000000400167312 */ /* 0x0101240000201800 */
.L_x_10650:
[----:B------:R-:W-:Y:S05]  /*7bf0*/  BSYNC B6 ;  /* 0x0000000000067941 */ /* 0x000fea0003800000 */
.L_x_10649:
        /* <DEDUP_REMOVED lines=8> */
[----:B0-2--5:R0:W2:Y:S01]  /*7c80*/  @!P0 DSETP.MAX.AND P3, P4, R30, R34, PT ;  /* 0x000000221e00822a */ /* 0x0250a20003c6f000 */
[----:B------:R-:W-:Y:S01]  /*7c90*/  @!P0 IMAD.MOV.U32 R4, RZ, RZ, R30 ;  /* 0x000000ffff048224 */ /* 0x000fe200078e001e */
[----:B------:R-:W-:Y:S01]  /*7ca0*/  @!P0 LOP3.LUT R0, R35, 0x80000, RZ, 0xfc, !PT ;  /* 0x0008000023008812 */ /* 0x000fe200078efcff */
[----:B------:R-:W-:Y:S02]  /*7cb0*/  @!P0 IMAD.MOV.U32 R5, RZ, RZ, R34 ;  /* 0x000000ffff058224 */ /* 0x000fe400078e0022 */
[----:B0-----:R-:W0:Y:S01]  /*7cc0*/  LDC.U8 R34, c[0x0][0x190] ;  /* 0x00006400ff227b82 */ /* 0x001e220000000000 */
[----:B--2---:R-:W-:Y:S01]  /*7cd0*/  @!P0 FSEL R31, R31, R35, P3 ;  /* 0x000000231f1f8208 */ /* 0x004fe20001800000 */
[----:B-1-3--:R-:W1:Y:S01]  /*7ce0*/  @!P1 DSETP.MAX.AND P6, P5, R28, R36, PT ;  /* 0x000000241c00922a */ /* 0x00ae620003dcf000 */
        /* <DEDUP_REMOVED lines=8> */
[----:B------:R-:W1:Y:S01]  /*7d70*/  @!P2 DSETP.MAX.AND P6, P4, R16, R24, PT ;  /* 0x000000181000a22a */ /* 0x000e620003ccf000 */
[----:B------:R-:W-:Y:S01]  /*7d80*/  @!P2 IMAD.MOV.U32 R3, RZ, RZ, R16 ;  /* 0x000000ffff03a224 */ /* 0x000fe200078e0010 */
[----:B------:R-:W-:-:S04]  /*7d90*/  @!P1 LOP3.LUT R0, R37, 0x80000, RZ, 0xfc, !PT ;  /* 0x0008000025009812 */ /* 0x000fc800078efcff */
[----:B-1----:R-:W-:Y:S01]  /*7da0*/  @!P2 SEL R24, R3, R6, P6 ;  /* 0x000000060318a207 */ /* 0x002fe20003000000 */
[----:B------:R-:W-:Y:S01]  /*7db0*/  @!P3 IMAD.MOV.U32 R3, RZ, RZ, R22 ;  /* 0x000000ffff03b224 */ /* 0x000fe200078e0016 */
[----:B------:R-:W-:Y:S01]  /*7dc0*/  @!P1 SEL R29, R0, R29, P5 ;  /* 0x0000001d001d9207 */ /* 0x000fe20002800000 */
[----:B------:R-:W-:Y:S01]  /*7dd0*/  @!P3 IMAD.MOV.U32 R0, RZ, RZ, R18 ;  /* 0x000000ffff00b224 */ /* 0x000fe200078e0012 */
[----:B------:R-:W-:Y:S01]  /*7de0*/  @!P2 FSEL R17, R17, R25, P6 ;  /* 0x000000191111a208 */ /* 0x000fe20003000000 */
[----:B------:R-:W1:Y:S01]  /*7df0*/  @!P3 DSETP.MAX.AND P5, P6, R18, R22, PT ;  /* 0x000000161200b22a */ /* 0x000e620003eaf000 */
        /* <DEDUP_REMOVED lines=26> */
.L_x_10719:
[----:B------:R-:W0:Y:S01]  /*7fa0*/  F2I.S64.F64.TRUNC R4, R4 ;  /* 0x0000000400047311 */ /* 0x000e22000030d900 */
[----:B------:R-:W-:Y:S02]  /*7fb0*/  IMAD.MOV.U32 R33, RZ, RZ, R27 ;  /* 0x000000ffff217224 */ /* 0x000fe400078e001b */
[----:B0-----:R-:W-:-:S05]  /*7fc0*/  IMAD.MOV.U32 R3, RZ, RZ, R4 ;  /* 0x000000ffff037224 */ /* 0x001fca00078e0004 */
[----:B------:R0:W-:Y:S01]  /*7fd0*/  STG.E.U8 [R8.64], R3 ;  /* 0x0000000308007986 */ /* 0x0001e2000c101124 */
[----:B------:R-:W-:Y:S05]  /*7fe0*/  BRA `(.L_x_10715) ;  /* 0x00000ff000007947 */ /* 0x000fea0003800000 */
.L_x_10718:
        /* <DEDUP_REMOVED lines=10> */
.L_x_10722:
[----:B------:R-:W0:Y:S01]  /*8090*/  F2I.F64.TRUNC R5, R4 ;  /* 0x0000000400057311 */ /* 0x000e22000030d100 */
[----:B------:R-:W-:Y:S01]  /*80a0*/  IMAD.MOV.U32 R33, RZ, RZ, R27 ;  /* 0x000000ffff217224 */ /* 0x000fe200078e001b */
[----:B0-----:R0:W-:Y:S01]  /*80b0*/  STG.E [R8.64], R5 ;  /* 0x0000000508007986 */ /* 0x0011e2000c101924 */
[----:B------:R-:W-:Y:S05]  /*80c0*/  BRA `(.L_x_10715) ;  /* 0x00000f1000007947 */ /* 0x000fea0003800000 */
.L_x_10721:
[----:B------:R-:W0:Y:S01]  /*80d0*/  F2I.F64.TRUNC R5, R4 ;  /* 0x0000000400057311 */ /* 0x000e22000030d100 */
[----:B------:R-:W-:Y:S01]  /*80e0*/  IMAD.MOV.U32 R33, RZ, RZ, R27 ;  /* 0x000000ffff217224 */ /* 0x000fe200078e001b */
[----:B0-----:R0:W-:Y:S01]  /*80f0*/  STG.E.U16 [R8.64], R5 ;  /* 0x0000000508007986 */ /* 0x0011e2000c101524 */
[----:B------:R-:W-:Y:S05]  /*8100*/  BRA `(.L_x_10715) ;  /* 0x00000ed000007947 */ /* 0x000fea0003800000 */
.L_x_10717:
        /* <DEDUP_REMOVED lines=12> */
.L_x_10724:
[----:B------:R-:W0:Y:S01]  /*81d0*/  F2F.F32.F64 R0, R4 ;  /* 0x0000000400007310 */ /* 0x000e220000301000 */
[----:B------:R-:W0:Y:S01]  /*81e0*/  DSETP.GEU.AND P0, PT, |R4|, c[0x2][0x0], PT ;  /* 0x008000000400762a */ /* 0x000e220003f0e200 */
[----:B------:R-:W-:-:S13]  /*81f0*/  IMAD.MOV.U32 R33, RZ, RZ, R27 ;  /* 0x000000ffff217224 */ /* 0x000fda00078e001b */
[----:B0-----:R-:W-:-:S05]  /*8200*/  @!P0 FMUL R0, R0, 1.175494350822287508e-38 ;  /* 0x0080000000008820 */ /* 0x001fca0000400000 */
[----:B------:R-:W-:-:S05]  /*8210*/  F2FP.PACK_AB R0, RZ, R0 ;  /* 0x00000000ff00723e */ /* 0x000fca00000000ff */
[----:B------:R0:W-:Y:S01]  /*8220*/  STG.E.U16 [R8.64], R0 ;  /* 0x0000000008007986 */ /* 0x0001e2000c101524 */
[----:B------:R-:W-:Y:S05]  /*8230*/  BRA `(.L_x_10715) ;  /* 0x00000da000007947 */ /* 0x000fea0003800000 */
.L_x_10723:
        /* <DEDUP_REMOVED lines=13> */
.L_x_10726:
        /* <DEDUP_REMOVED lines=8> */
.L_x_10725:
[----:B------:R0:W-:Y:S01]  /*8390*/  STG.E.64 [R8.64], R4 ;  /* 0x0000000408007986 */ /* 0x0001e2000c101b24 */
[----:B------:R-:W-:Y:S01]  /*83a0*/  IMAD.MOV.U32 R33, RZ, RZ, R27 ;  /* 0x000000ffff217224 */ /* 0x000fe200078e001b */
[----:B------:R-:W-:Y:S05]  /*83b0*/  BRA `(.L_x_10715) ;  /* 0x00000c2000007947 */ /* 0x000fea0003800000 */
.L_x_10716:
        /* <DEDUP_REMOVED lines=13> */
.L_x_10729:
[----:B------:R-:W-:Y:S01]  /*8490*/  CS2R R6, SRZ ;  /* 0x0000000000067805 */ /* 0x000fe2000001ff00 */
[----:B------:R-:W-:-:S04]  /*84a0*/  IMAD.MOV.U32 R33, RZ, RZ, R27 ;  /* 0x000000ffff217224 */ /* 0x000fc800078e001b */
[----:B------:R0:W-:Y:S01]  /*84b0*/  STG.E.128 [R8.64], R4 ;  /* 0x0000000408007986 */ /* 0x0001e2000c101d24 */
[----:B------:R-:W-:Y:S05]  /*84c0*/  BRA `(.L_x_10715) ;  /* 0x00000b1000007947 */ /* 0x000fea0003800000 */
.L_x_10728:
        /* <DEDUP_REMOVED lines=23> */
.L_x_10733:
[----:B------:R-:W-:Y:S05]  /*8640*/  BSYNC B0 ;  /* 0x0000000000007941 */ /* 0x000fea0003800000 */
.L_x_10732:
[----:B------:R-:W-:Y:S01]  /*8650*/  LOP3.LUT R7, R0, R7, RZ, 0xfc, !PT ;  /* 0x0000000700077212 */ /* 0x000fe200078efcff */
[----:B------:R-:W-:-:S04]  /*8660*/  IMAD.MOV.U32 R33, RZ, RZ, R27 ;  /* 0x000000ffff217224 */ /* 0x000fc800078e001b */
[----:B------:R0:W-:Y:S01]  /*8670*/  STG.E.U8 [R8.64], R7 ;  /* 0x0000000708007986 */ /* 0x0001e2000c101124 */
[----:B------:R-:W-:Y:S05]  /*8680*/  BRA `(.L_x_10715) ;  /* 0x0000095000007947 */ /* 0x000fea0003800000 */
.L_x_10731:
        /* <DEDUP_REMOVED lines=15> */
.L_x_10735:
[----:B------:R-:W-:Y:S01]  /*8780*/  IMAD.MOV.U32 R0, RZ, RZ, 0x7f ;  /* 0x0000007fff007424 */ /* 0x000fe200078e00ff */
[----:B------:R-:W-:-:S04]  /*8790*/  ISETP.GT.U32.AND P0, PT, R3, 0x7f800000, PT ;  /* 0x7f8000000300780c */ /* 0x000fc80003f04070 */
[----:B------:R-:W-:-:S04]  /*87a0*/  SEL R0, R0, 0x7c, P0 ;  /* 0x0000007c00007807 */ /* 0x000fc80000000000 */
.L_x_10736:
[----:B------:R-:W-:Y:S05]  /*87b0*/  BSYNC B0 ;  /* 0x0000000000007941 */ /* 0x000fea0003800000 */
.L_x_10734:
[----:B------:R-:W-:Y:S01]  /*87c0*/  LOP3.LUT R3, R7, 0x80000000, RZ, 0xc0, !PT ;  /* 0x8000000007037812 */ /* 0x000fe200078ec0ff */
[----:B------:R-:W-:-:S03]  /*87d0*/  IMAD.MOV.U32 R33, RZ, RZ, R27 ;  /* 0x000000ffff217224 */ /* 0x000fc600078e001b */
[----:B------:R-:W-:-:S04]  /*87e0*/  SHF.R.U32.HI R3, RZ, 0x18, R3 ;  /* 0x00000018ff037819 */ /* 0x000fc80000011603 */
[----:B------:R-:W-:-:S05]  /*87f0*/  LOP3.LUT R3, R0, R3, RZ, 0xfc, !PT ;  /* 0x0000000300037212 */ /* 0x000fca00078efcff */
[----:B------:R0:W-:Y:S01]  /*8800*/  STG.E.U8 [R8.64], R3 ;  /* 0x0000000308007986 */ /* 0x0001e2000c101124 */
[----:B------:R-:W-:Y:S05]  /*8810*/  BRA `(.L_x_10715) ;  /* 0x000007c000007947 */ /* 0x000fea0003800000 */
.L_x_10730:
[----:B------:R-:W0:Y:S01]  /*8820*/  F2F.F32.F64 R0, R4 ;  /* 0x0000000400007310 */ /* 0x000e220000301000 */
[----:B------:R-:W0:Y:S01]  /*8830*/  DSETP.GEU.AND P0, PT, |R4|, c[0x2][0x0], PT ;  /* 0x008000000400762a */ /* 0x000e220003f0e200 */
[----:B------:R-:W-:-:S13]  /*8840*/  IMAD.MOV.U32 R33, RZ, RZ, R27 ;  /* 0x000000ffff217224 */ /* 0x000fda00078e001b */
[----:B0-----:R-:W-:-:S05]  /*8850*/  @!P0 FMUL R0, R0, 1.175494350822287508e-38 ;  /* 0x0080000000008820 */ /* 0x001fca0000400000 */
[----:B------:R-:W-:-:S05]  /*8860*/  F2FP.BF16.PACK_AB R0, RZ, R0 ;  /* 0x00000000ff00723e */ /* 0x000fca00000010ff */
[----:B------:R0:W-:Y:S01]  /*8870*/  STG.E.U16 [R8.64], R0 ;  /* 0x0000000008007986 */ /* 0x0001e2000c101524 */
[----:B------:R-:W-:Y:S05]  /*8880*/  BRA `(.L_x_10715) ;  /* 0x0000075000007947 */ /* 0x000fea0003800000 */
.L_x_10727:
        /* <DEDUP_REMOVED lines=12> */
.L_x_10739:
        /* <DEDUP_REMOVED lines=19> */
.L_x_10742:
[----:B------:R-:W-:-:S04]  /*8a80*/  LOP3.LUT R0, R7, 0x80000000, RZ, 0xc0, !PT ;  /* 0x8000000007007812 */ /* 0x000fc800078ec0ff */
[----:B------:R-:W-:-:S04]  /*8a90*/  SHF.R.U32.HI R0, RZ, 0x18, R0 ;  /* 0x00000018ff007819 */ /* 0x000fc80000011600 */
[----:B------:R-:W-:Y:S02]  /*8aa0*/  LOP3.LUT R0, R3, R0, RZ, 0xfc, !PT ;  /* 0x0000000003007212 */ /* 0x000fe400078efcff */
.L_x_10741:
[----:B------:R-:W-:Y:S05]  /*8ab0*/  BSYNC B0 ;  /* 0x0000000000007941 */ /* 0x000fea0003800000 */
.L_x_10740:
[----:B------:R0:W-:Y:S01]  /*8ac0*/  STG.E.U8 [R8.64], R0 ;  /* 0x0000000008007986 */ /* 0x0001e2000c101124 */
[----:B------:R-:W-:Y:S01]  /*8ad0*/  IMAD.MOV.U32 R33, RZ, RZ, R27 ;  /* 0x000000ffff217224 */ /* 0x000fe200078e001b */
[----:B------:R-:W-:Y:S05]  /*8ae0*/  BRA `(.L_x_10715) ;  /* 0x000004f000007947 */ /* 0x000fea0003800000 */
.L_x_10738:
        /* <DEDUP_REMOVED lines=19> */
.L_x_10745:
[----:B------:R-:W-:-:S04]  /*8c20*/  LOP3.LUT R0, R7, 0x80000000, RZ, 0xc0, !PT ;  /* 0x8000000007007812 */ /* 0x000fc800078ec0ff */
[----:B------:R-:W-:-:S04]  /*8c30*/  SHF.R.U32.HI R0, RZ, 0x18, R0 ;  /* 0x00000018ff007819 */ /* 0x000fc80000011600 */
[----:B------:R-:W-:Y:S02]  /*8c40*/  LOP3.LUT R0, R3, R0, RZ, 0xfc, !PT ;  /* 0x0000000003007212 */ /* 0x000fe400078efcff */
.L_x_10744:
[----:B------:R-:W-:Y:S05]  /*8c50*/  BSYNC B0 ;  /* 0x0000000000007941 */ /* 0x000fea0003800000 */
.L_x_10743:
[----:B------:R0:W-:Y:S01]  /*8c60*/  STG.E.U8 [R8.64], R0 ;  /* 0x0000000008007986 */ /* 0x0001e2000c101124 */
[----:B------:R-:W-:Y:S01]  /*8c70*/  IMAD.MOV.U32 R33, RZ, RZ, R27 ;  /* 0x000000ffff217224 */ /* 0x000fe200078e001b */
[----:B------:R-:W-:Y:S05]  /*8c80*/  BRA `(.L_x_10715) ;  /* 0x0000035000007947 */ /* 0x000fea0003800000 */
.L_x_10737:
        /* <DEDUP_REMOVED lines=25> */
.L_x_10720:
        /* <DEDUP_REMOVED lines=21> */
.L_x_10747:
[----:B------:R-:W0:Y:S01]  /*8f70*/  F2I.U64.F64.TRUNC R4, R4 ;  /* 0x0000000400047311 */ /* 0x000e22000030d800 */
[----:B------:R-:W-:Y:S01]  /*8f80*/  IMAD.MOV.U32 R33, RZ, RZ, R27 ;  /* 0x000000ffff217224 */ /* 0x000fe200078e001b */
[----:B0-----:R0:W-:Y:S01]  /*8f90*/  STG.E.64 [R8.64], R4 ;  /* 0x0000000408007986 */ /* 0x0011e2000c101b24 */
[----:B------:R-:W-:Y:S05]  /*8fa0*/  BRA `(.L_x_10715) ;  /* 0x0000003000007947 */ /* 0x000fea0003800000 */
.L_x_10746:
[----:B------:R-:W0:Y:S01]  /*8fb0*/  F2I.U32.F64.TRUNC R5, R4 ;  /* 0x0000000400057311 */ /* 0x000e22000030d000 */
[----:B------:R-:W-:Y:S01]  /*8fc0*/  IMAD.MOV.U32 R33, RZ, RZ, R27 ;  /* 0x000000ffff217224 */ /* 0x000fe200078e001b */
[----:B0-----:R0:W-:Y:S06]  /*8fd0*/  STG.E [R8.64], R5 ;  /* 0x0000000508007986 */ /* 0x0011ec000c101924 */
.L_x_10715:
[----:B0-----:R-:W-:Y:S05]  /*8fe0*/  BSYNC B6 ;  /* 0x0000000000067941 */ /* 0x001fea0003800000 */
.L_x_10714:
        /* <DEDUP_REMOVED lines=22> */
.L_x_10753:
[----:B------:R-:W0:Y:S02]  /*9150*/  F2I.S64.F64.TRUNC R28, R28 ;  /* 0x0000001c001c7311 */ /* 0x000e24000030d900 */
[----:B0-----:R-:W-:-:S05]  /*9160*/  IMAD.MOV.U32 R3, RZ, RZ, R28 ;  /* 0x000000ffff037224 */ /* 0x001fca00078e001c */
[----:B------:R0:W-:Y:S01]  /*9170*/  STG.E.U8 [R4.64], R3 ;  /* 0x0000000304007986 */ /* 0x0001e2000c101124 */
[----:B------:R-:W-:Y:S05]  /*9180*/  BRA `(.L_x_10755) ;  /* 0x00000eb000007947 */ /* 0x000fea0003800000 */
.L_x_10752:
        /* <DEDUP_REMOVED lines=9> */
.L_x_10757:
[----:B------:R-:W0:Y:S02]  /*9220*/  F2I.F64.TRUNC R29, R28 ;  /* 0x0000001c001d7311 */ /* 0x000e24000030d100 */
[----:B0-----:R0:W-:Y:S01]  /*9230*/  STG.E [R4.64], R29 ;  /* 0x0000001d04007986 */ /* 0x0011e2000c101924 */
[----:B------:R-:W-:Y:S05]  /*9240*/  BRA `(.L_x_10755) ;  /* 0x00000df000007947 */ /* 0x000fea0003800000 */
.L_x_10756:
[----:B------:R-:W0:Y:S02]  /*9250*/  F2I.F64.TRUNC R29, R28 ;  /* 0x0000001c001d7311 */ /* 0x000e24000030d100 */
[----:B0-----:R0:W-:Y:S01]  /*9260*/  STG.E.U16 [R4.64], R29 ;  /* 0x0000001d04007986 */ /* 0x0011e2000c101524 */
[----:B------:R-:W-:Y:S05]  /*9270*/  BRA `(.L_x_10755) ;  /* 0x00000dc000007947 */ /* 0x000fea0003800000 */
.L_x_10751:
        /* <DEDUP_REMOVED lines=11> */
.L_x_10759:
[----:B------:R-:W0:Y:S01]  /*9330*/  F2F.F32.F64 R0, R28 ;  /* 0x0000001c00007310 */ /* 0x000e220000301000 */
[----:B------:R-:W0:-:S14]  /*9340*/  DSETP.GEU.AND P0, PT, |R28|, c[0x2][0x0], PT ;  /* 0x008000001c00762a */ /* 0x000e1c0003f0e200 */
[----:B0-----:R-:W-:-:S05]  /*9350*/  @!P0 FMUL R0, R0, 1.175494350822287508e-38 ;  /* 0x0080000000008820 */ /* 0x001fca0000400000 */
[----:B------:R-:W-:-:S05]  /*9360*/  F2FP.PACK_AB R0, RZ, R0 ;  /* 0x00000000ff00723e */ /* 0x000fca00000000ff */
[----:B------:R0:W-:Y:S01]  /*9370*/  STG.E.U16 [R4.64], R0 ;  /* 0x0000000004007986 */ /* 0x0001e2000c101524 */
[----:B------:R-:W-:Y:S05]  /*9380*/  BRA `(.L_x_10755) ;  /* 0x00000cb000007947 */ /* 0x000fea0003800000 */
.L_x_10758:
        /* <DEDUP_REMOVED lines=12> */
.L_x_10761:
[----:B------:R-:W0:Y:S01]  /*9450*/  F2F.F32.F64 R0, R28 ;  /* 0x0000001c00007310 */ /* 0x000e220000301000 */
[----:B------:R-:W0:-:S14]  /*9460*/  DSETP.GEU.AND P0, PT, |R28|, c[0x2][0x0], PT ;  /* 0x008000001c00762a */ /* 0x000e1c0003f0e200 */
[----:B0-----:R-:W-:-:S05]  /*9470*/  @!P0 FMUL R0, R0, 1.175494350822287508e-38 ;  /* 0x0080000000008820 */ /* 0x001fca0000400000 */
[----:B------:R-:W-:-:S04]  /*9480*/  F2FP.PACK_AB R3, RZ, R0 ;  /* 0x00000000ff03723e */ /* 0x000fc800000000ff */
[----:B------:R-:W-:-:S05]  /*9490*/  PRMT R3, R3, 0x5410, RZ ;  /* 0x0000541003037816 */ /* 0x000fca00000000ff */
[----:B------:R0:W-:Y:S01]  /*94a0*/  STG.E [R4.64], R3 ;  /* 0x0000000304007986 */ /* 0x0001e2000c101924 */
[----:B------:R-:W-:Y:S05]  /*94b0*/  BRA `(.L_x_10755) ;  /* 0x00000b8000007947 */ /* 0x000fea0003800000 */
.L_x_10760:
[----:B------:R0:W-:Y:S01]  /*94c0*/  STG.E.64 [R4.64], R28 ;  /* 0x0000001c04007986 */ /* 0x0001e2000c101b24 */
[----:B------:R-:W-:Y:S05]  /*94d0*/  BRA `(.L_x_10755) ;  /* 0x00000b6000007947 */ /* 0x000fea0003800000 */
.L_x_10750:
        /* <DEDUP_REMOVED lines=12> */
.L_x_10764:
[----:B------:R-:W-:-:S05]  /*95a0*/  CS2R R30, SRZ ;  /* 0x00000000001e7805 */ /* 0x000fca000001ff00 */
[----:B------:R0:W-:Y:S01]  /*95b0*/  STG.E.128 [R4.64], R28 ;  /* 0x0000001c04007986 */ /* 0x0001e2000c101d24 */
[----:B------:R-:W-:Y:S05]  /*95c0*/  BRA `(.L_x_10755) ;  /* 0x00000a7000007947 */ /* 0x000fea0003800000 */
.L_x_10763:
        /* <DEDUP_REMOVED lines=23> */
.L_x_10768:
[----:B------:R-:W-:Y:S05]  /*9740*/  BSYNC B0 ;  /* 0x0000000000007941 */ /* 0x000fea0003800000 */
.L_x_10767:
[----:B------:R-:W-:-:S05]  /*9750*/  LOP3.LUT R7, R0, R7, RZ, 0xfc, !PT ;  /* 0x0000000700077212 */ /* 0x000fca00078efcff */
[----:B------:R0:W-:Y:S01]  /*9760*/  STG.E.U8 [R4.64], R7 ;  /* 0x0000000704007986 */ /* 0x0001e2000c101124 */
[----:B------:R-:W-:Y:S05]  /*9770*/  BRA `(.L_x_10755) ;  /* 0x000008c000007947 */ /* 0x000fea0003800000 */
.L_x_10766:
        /* <DEDUP_REMOVED lines=15> */
.L_x_10770:
[----:B------:R-:W-:Y:S01]  /*9870*/  IMAD.MOV.U32 R0, RZ, RZ, 0x7f ;  /* 0x0000007fff007424 */ /* 0x000fe200078e00ff */
[----:B------:R-:W-:-:S04]  /*9880*/  ISETP.GT.U32.AND P0, PT, R3, 0x7f800000, PT ;  /* 0x7f8000000300780c */ /* 0x000fc80003f04070 */
[----:B------:R-:W-:-:S04]  /*9890*/  SEL R0, R0, 0x7c, P0 ;  /* 0x0000007c00007807 */ /* 0x000fc80000000000 */
.L_x_10771:
[----:B------:R-:W-:Y:S05]  /*98a0*/  BSYNC B0 ;  /* 0x0000000000007941 */ /* 0x000fea0003800000 */
.L_x_10769:
[----:B------:R-:W-:-:S04]  /*98b0*/  LOP3.LUT R3, R7, 0x80000000, RZ, 0xc0, !PT ;  /* 0x8000000007037812 */ /* 0x000fc800078ec0ff */
[----:B------:R-:W-:-:S04]  /*98c0*/  SHF.R.U32.HI R3, RZ, 0x18, R3 ;  /* 0x00000018ff037819 */ /* 0x000fc80000011603 */
[----:B------:R-:W-:-:S05]  /*98d0*/  LOP3.LUT R3, R0, R3, RZ, 0xfc, !PT ;  /* 0x0000000300037212 */ /* 0x000fca00078efcff */
[----:B------:R0:W-:Y:S01]  /*98e0*/  STG.E.U8 [R4.64], R3 ;  /* 0x0000000304007986 */ /* 0x0001e2000c101124 */
[----:B------:R-:W-:Y:S05]  /*98f0*/  BRA `(.L_x_10755) ;  /* 0x0000074000007947 */ /* 0x000fea0003800000 */
.L_x_10765:
[----:B------:R-:W0:Y:S01]  /*9900*/  F2F.F32.F64 R0, R28 ;  /* 0x0000001c00007310 */ /* 0x000e220000301000 */
[----:B------:R-:W0:-:S14]  /*9910*/  DSETP.GEU.AND P0, PT, |R28|, c[0x2][0x0], PT ;  /* 0x008000001c00762a */ /* 0x000e1c0003f0e200 */
[----:B0-----:R-:W-:-:S05]  /*9920*/  @!P0 FMUL R0, R0, 1.175494350822287508e-38 ;  /* 0x0080000000008820 */ /* 0x001fca0000400000 */
[----:B------:R-:W-:-:S05]  /*9930*/  F2FP.BF16.PACK_AB R0, RZ, R0 ;  /* 0x00000000ff00723e */ /* 0x000fca00000010ff */
[----:B------:R0:W-:Y:S01]  /*9940*/  STG.E.U16 [R4.64], R0 ;  /* 0x0000000004007986 */ /* 0x0001e2000c101524 */
[----:B------:R-:W-:Y:S05]  /*9950*/  BRA `(.L_x_10755) ;  /* 0x000006e000007947 */ /* 0x000fea0003800000 */
.L_x_10762:
        /* <DEDUP_REMOVED lines=11> */
.L_x_10774:
        /* <DEDUP_REMOVED lines=19> */
.L_x_10777:
[----:B------:R-:W-:-:S04]  /*9b40*/  LOP3.LUT R0, R7, 0x80000000, RZ, 0xc0, !PT ;  /* 0x8000000007007812 */ /* 0x000fc800078ec0ff */
[----:B------:R-:W-:-:S04]  /*9b50*/  SHF.R.U32.HI R0, RZ, 0x18, R0 ;  /* 0x00000018ff007819 */ /* 0x000fc80000011600 */
[----:B------:R-:W-:Y:S02]  /*9b60*/  LOP3.LUT R0, R3, R0, RZ, 0xfc, !PT ;  /* 0x0000000003007212 */ /* 0x000fe400078efcff */
.L_x_10776:
[----:B------:R-:W-:Y:S05]  /*9b70*/  BSYNC B0 ;  /* 0x0000000000007941 */ /* 0x000fea0003800000 */
.L_x_10775:
[----:B------:R0:W-:Y:S01]  /*9b80*/  STG.E.U8 [R4.64], R0 ;  /* 0x0000000004007986 */ /* 0x0001e2000c101124 */
[----:B------:R-:W-:Y:S05]  /*9b90*/  BRA `(.L_x_10755) ;  /* 0x000004a000007947 */ /* 0x000fea0003800000 */
.L_x_10773:
        /* <DEDUP_REMOVED lines=19> */
.L_x_10780:
[----:B------:R-:W-:-:S04]  /*9cd0*/  LOP3.LUT R0, R7, 0x80000000, RZ, 0xc0, !PT ;  /* 0x8000000007007812 */ /* 0x000fc800078ec0ff */
[----:B------:R-:W-:-:S04]  /*9ce0*/  SHF.R.U32.HI R0, RZ, 0x18, R0 ;  /* 0x00000018ff007819 */ /* 0x000fc80000011600 */
[----:B------:R-:W-:Y:S02]  /*9cf0*/  LOP3.LUT R0, R3, R0, RZ, 0xfc, !PT ;  /* 0x0000000003007212 */ /* 0x000fe400078efcff */
.L_x_10779:
[----:B------:R-:W-:Y:S05]  /*9d00*/  BSYNC B0 ;  /* 0x0000000000007941 */ /* 0x000fea0003800000 */
.L_x_10778:
[----:B------:R0:W-:Y:S01]  /*9d10*/  STG.E.U8 [R4.64], R0 ;  /* 0x0000000004007986 */ /* 0x0001e2000c101124 */
[----:B------:R-:W-:Y:S05]  /*9d20*/  BRA `(.L_x_10755) ;  /* 0x0000031000007947 */ /* 0x000fea0003800000 */
.L_x_10772:
        /* <DEDUP_REMOVED lines=24> */
.L_x_10754:
        /* <DEDUP_REMOVED lines=20> */
.L_x_10782:
[----:B------:R-:W0:Y:S02]  /*9ff0*/  F2I.U64.F64.TRUNC R28, R28 ;  /* 0x0000001c001c7311 */ /* 0x000e24000030d800 */
[----:B0-----:R0:W-:Y:S01]  /*a000*/  STG.E.64 [R4.64], R28 ;  /* 0x0000001c04007986 */ /* 0x0011e2000c101b24 */
[----:B------:R-:W-:Y:S05]  /*a010*/  BRA `(.L_x_10755) ;  /* 0x0000002000007947 */ /* 0x000fea0003800000 */
.L_x_10781:
[----:B------:R-:W0:Y:S02]  /*a020*/  F2I.U32.F64.TRUNC R29, R28 ;  /* 0x0000001c001d7311 */ /* 0x000e24000030d000 */
[----:B0-----:R0:W-:Y:S02]  /*a030*/  STG.E [R4.64], R29 ;  /* 0x0000001d04007986 */ /* 0x0011e4000c101924 */
.L_x_10755:
        /* <DEDUP_REMOVED lines=22> */
.L_x_10786:
[----:B------:R-:W0:Y:S02]  /*a1a0*/  F2I.S64.F64.TRUNC R24, R24 ;  /* 0x0000001800187311 */ /* 0x000e24000030d900 */
[----:B0-----:R-:W-:-:S05]  /*a1b0*/  IMAD.MOV.U32 R3, RZ, RZ, R24 ;  /* 0x000000ffff037224 */ /* 0x001fca00078e0018 */
[----:B------:R0:W-:Y:S01]  /*a1c0*/  STG.E.U8 [R4.64], R3 ;  /* 0x0000000304007986 */ /* 0x0001e2000c101124 */
[----:B------:R-:W-:Y:S05]  /*a1d0*/  BRA `(.L_x_10788) ;  /* 0x00000eb000007947 */ /* 0x000fea0003800000 */
.L_x_10785:
        /* <DEDUP_REMOVED lines=9> */
.L_x_10790:
[----:B------:R-:W0:Y:S02]  /*a270*/  F2I.F64.TRUNC R25, R24 ;  /* 0x0000001800197311 */ /* 0x000e24000030d100 */
[----:B0-----:R0:W-:Y:S01]  /*a280*/  STG.E [R4.64], R25 ;  /* 0x0000001904007986 */ /* 0x0011e2000c101924 */
[----:B------:R-:W-:Y:S05]  /*a290*/  BRA `(.L_x_10788) ;  /* 0x00000df000007947 */ /* 0x000fea0003800000 */
.L_x_10789:
[----:B------:R-:W0:Y:S02]  /*a2a0*/  F2I.F64.TRUNC R25, R24 ;  /* 0x0000001800197311 */ /* 0x000e24000030d100 */
[----:B0-----:R0:W-:Y:S01]  /*a2b0*/  STG.E.U16 [R4.64], R25 ;  /* 0x0000001904007986 */ /* 0x0011e2000c101524 */
[----:B------:R-:W-:Y:S05]  /*a2c0*/  BRA `(.L_x_10788) ;  /* 0x00000dc000007947 */ /* 0x000fea0003800000 */
.L_x_10784:
        /* <DEDUP_REMOVED lines=11> */
.L_x_10792:
[----:B------:R-:W0:Y:S01]  /*a380*/  F2F.F32.F64 R0, R24 ;  /* 0x0000001800007310 */ /* 0x000e220000301000 */
[----:B------:R-:W0:-:S14]  /*a390*/  DSETP.GEU.AND P0, PT, |R24|, c[0x2][0x0], PT ;  /* 0x008000001800762a */ /* 0x000e1c0003f0e200 */
[----:B0-----:R-:W-:-:S05]  /*a3a0*/  @!P0 FMUL R0, R0, 1.175494350822287508e-38 ;  /* 0x0080000000008820 */ /* 0x001fca0000400000 */
[----:B------:R-:W-:-:S05]  /*a3b0*/  F2FP.PACK_AB R0, RZ, R0 ;  /* 0x00000000ff00723e */ /* 0x000fca00000000ff */
[----:B------:R0:W-:Y:S01]  /*a3c0*/  STG.E.U16 [R4.64], R0 ;  /* 0x0000000004007986 */ /* 0x0001e2000c101524 */
[----:B------:R-:W-:Y:S05]  /*a3d0*/  BRA `(.L_x_10788) ;  /* 0x00000cb000007947 */ /* 0x000fea0003800000 */
.L_x_10791:
        /* <DEDUP_REMOVED lines=12> */
.L_x_10794:
[----:B------:R-:W0:Y:S01]  /*a4a0*/  F2F.F32.F64 R0, R24 ;  /* 0x0000001800007310 */ /* 0x000e220000301000 */
[----:B------:R-:W0:-:S14]  /*a4b0*/  DSETP.GEU.AND P0, PT, |R24|, c[0x2][0x0], PT ;  /* 0x008000001800762a */ /* 0x000e1c0003f0e200 */
[----:B0-----:R-:W-:-:S05]  /*a4c0*/  @!P0 FMUL R0, R0, 1.175494350822287508e-38 ;  /* 0x0080000000008820 */ /* 0x001fca0000400000 */
[----:B------:R-:W-:-:S04]  /*a4d0*/  F2FP.PACK_AB R3, RZ, R0 ;  /* 0x00000000ff03723e */ /* 0x000fc800000000ff */
[----:B------:R-:W-:-:S05]  /*a4e0*/  PRMT R3, R3, 0x5410, RZ ;  /* 0x0000541003037816 */ /* 0x000fca00000000ff */
[----:B------:R0:W-:Y:S01]  /*a4f0*/  STG.E [R4.64], R3 ;  /* 0x0000000304007986 */ /* 0x0001e2000c101924 */
[----:B------:R-:W-:Y:S05]  /*a500*/  BRA `(.L_x_10788) ;  /* 0x00000b8000007947 */ /* 0x000fea0003800000 */
.L_x_10793:
[----:B------:R0:W-:Y:S01]  /*a510*/  STG.E.64 [R4.64], R24 ;  /* 0x0000001804007986 */ /* 0x0001e2000c101b24 */
[----:B------:R-:W-:Y:S05]  /*a520*/  BRA `(.L_x_10788) ;  /* 0x00000b6000007947 */ /* 0x000fea0003800000 */
.L_x_10783:
        /* <DEDUP_REMOVED lines=12> */
.L_x_10797:
[----:B------:R-:W-:-:S05]  /*a5f0*/  CS2R R26, SRZ ;  /* 0x00000000001a7805 */ /* 0x000fca000001ff00 */
[----:B------:R0:W-:Y:S01]  /*a600*/  STG.E.128 [R4.64], R24 ;  /* 0x0000001804007986 */ /* 0x0001e2000c101d24 */
[----:B------:R-:W-:Y:S05]  /*a610*/  BRA `(.L_x_10788) ;  /* 0x00000a7000007947 */ /* 0x000fea0003800000 */
.L_x_10796:
        /* <DEDUP_REMOVED lines=23> */
.L_x_10801:
[----:B------:R-:W-:Y:S05]  /*a790*/  BSYNC B0 ;  /* 0x0000000000007941 */ /* 0x000fea0003800000 */
.L_x_10800:
[----:B------:R-:W-:-:S05]  /*a7a0*/  LOP3.LUT R7, R0, R7, RZ, 0xfc, !PT ;  /* 0x0000000700077212 */ /* 0x000fca00078efcff */
[----:B------:R0:W-:Y:S01]  /*a7b0*/  STG.E.U8 [R4.64], R7 ;  /* 0x0000000704007986 */ /* 0x0001e2000c101124 */
[----:B------:R-:W-:Y:S05]  /*a7c0*/  BRA `(.L_x_10788) ;  /* 0x000008c000007947 */ /* 0x000fea0003800000 */
.L_x_10799:
        /* <DEDUP_REMOVED lines=15> */
.L_x_10803:
[----:B------:R-:W-:Y:S01]  /*a8c0*/  IMAD.MOV.U32 R0, RZ, RZ, 0x7f ;  /* 0x0000007fff007424 */ /* 0x000fe200078e00ff */
[----:B------:R-:W-:-:S04]  /*a8d0*/  ISETP.GT.U32.AND P0, PT, R3, 0x7f800000, PT ;  /* 0x7f8000000300780c */ /* 0x000fc80003f04070 */
[----:B------:R-:W-:-:S04]  /*a8e0*/  SEL R0, R0, 0x7c, P0 ;  /* 0x0000007c00007807 */ /* 0x000fc80000000000 */
.L_x_10804:
[----:B------:R-:W-:Y:S05]  /*a8f0*/  BSYNC B0 ;  /* 0x0000000000007941 */ /* 0x000fea0003800000 */
.L_x_10802:
[----:B------:R-:W-:-:S04]  /*a900*/  LOP3.LUT R3, R7, 0x80000000, RZ, 0xc0, !PT ;  /* 0x8000000007037812 */ /* 0x000fc800078ec0ff */
[----:B------:R-:W-:-:S04]  /*a910*/  SHF.R.U32.HI R3, RZ, 0x18, R3 ;  /* 0x00000018ff037819 */ /* 0x000fc80000011603 */
[----:B------:R-:W-:-:S05]  /*a920*/  LOP3.LUT R3, R0, R3, RZ, 0xfc, !PT ;  /* 0x0000000300037212 */ /* 0x000fca00078efcff */
[----:B------:R0:W-:Y:S01]  /*a930*/  STG.E.U8 [R4.64], R3 ;  /* 0x0000000304007986 */ /* 0x0001e2000c101124 */
[----:B------:R-:W-:Y:S05]  /*a940*/  BRA `(.L_x_10788) ;  /* 0x0000074000007947 */ /* 0x000fea0003800000 */
.L_x_10798:
[----:B------:R-:W0:Y:S01]  /*a950*/  F2F.F32.F64 R0, R24 ;  /* 0x0000001800007310 */ /* 0x000e220000301000 */
[----:B------:R-:W0:-:S14]  /*a960*/  DSETP.GEU.AND P0, PT, |R24|, c[0x2][0x0], PT ;  /* 0x008000001800762a */ /* 0x000e1c0003f0e200 */
[----:B0-----:R-:W-:-:S05]  /*a970*/  @!P0 FMUL R0, R0, 1.175494350822287508e-38 ;  /* 0x0080000000008820 */ /* 0x001fca0000400000 */
[----:B------:R-:W-:-:S05]  /*a980*/  F2FP.BF16.PACK_AB R0, RZ, R0 ;  /* 0x00000000ff00723e */ /* 0x000fca00000010ff */
[----:B------:R0:W-:Y:S01]  /*a990*/  STG.E.U16 [R4.64], R0 ;  /* 0x0000000004007986 */ /* 0x0001e2000c101524 */
[----:B------:R-:W-:Y:S05]  /*a9a0*/  BRA `(.L_x_10788) ;  /* 0x000006e000007947 */ /* 0x000fea0003800000 */
.L_x_10795:
        /* <DEDUP_REMOVED lines=11> */
.L_x_10807:
        /* <DEDUP_REMOVED lines=19> */
.L_x_10810:
[----:B------:R-:W-:-:S04]  /*ab90*/  LOP3.LUT R0, R7, 0x80000000, RZ, 0xc0, !PT ;  /* 0x8000000007007812 */ /* 0x000fc800078ec0ff */
[----:B------:R-:W-:-:S04]  /*aba0*/  SHF.R.U32.HI R0, RZ, 0x18, R0 ;  /* 0x00000018ff007819 */ /* 0x000fc80000011600 */
[----:B------:R-:W-:Y:S02]  /*abb0*/  LOP3.LUT R0, R3, R0, RZ, 0xfc, !PT ;  /* 0x0000000003007212 */ /* 0x000fe400078efcff */
.L_x_10809:
[----:B------:R-:W-:Y:S05]  /*abc0*/  BSYNC B0 ;  /* 0x0000000000007941 */ /* 0x000fea0003800000 */
.L_x_10808:
[----:B------:R0:W-:Y:S01]  /*abd0*/  STG.E.U8 [R4.64], R0 ;  /* 0x0000000004007986 */ /* 0x0001e2000c101124 */
[----:B------:R-:W-:Y:S05]  /*abe0*/  BRA `(.L_x_10788) ;  /* 0x000004a000007947 */ /* 0x000fea0003800000 */
.L_x_10806:
        /* <DEDUP_REMOVED lines=19> */
.L_x_10813:
[----:B------:R-:W-:-:S04]  /*ad20*/  LOP3.LUT R0, R7, 0x80000000, RZ, 0xc0, !PT ;  /* 0x8000000007007812 */ /* 0x000fc800078ec0ff */
[----:B------:R-:W-:-:S04]  /*ad30*/  SHF.R.U32.HI R0, RZ, 0x18, R0 ;  /* 0x00000018ff007819 */ /* 0x000fc80000011600 */
[----:B------:R-:W-:Y:S02]  /*ad40*/  LOP3.LUT R0, R3, R0, RZ, 0xfc, !PT ;  /* 0x0000000003007212 */ /* 0x000fe400078efcff */
.L_x_10812:
[----:B------:R-:W-:Y:S05]  /*ad50*/  BSYNC B0 ;  /* 0x0000000000007941 */ /* 0x000fea0003800000 */
.L_x_10811:
[----:B------:R0:W-:Y:S01]  /*ad60*/  STG.E.U8 [R4.64], R0 ;  /* 0x0000000004007986 */ /* 0x0001e2000c101124 */
[----:B------:R-:W-:Y:S05]  /*ad70*/  BRA `(.L_x_10788) ;  /* 0x0000031000007947 */ /* 0x000fea0003800000 */
.L_x_10805:
        /* <DEDUP_REMOVED lines=24> */
.L_x_10787:
        /* <DEDUP_REMOVED lines=20> */
.L_x_10815:
[----:B------:R-:W0:Y:S02]  /*b040*/  F2I.U64.F64.TRUNC R24, R24 ;  /* 0x0000001800187311 */ /* 0x000e24000030d800 */
[----:B0-----:R0:W-:Y:S01]  /*b050*/  STG.E.64 [R4.64], R24 ;  /* 0x0000001804007986 */ /* 0x0011e2000c101b24 */
[----:B------:R-:W-:Y:S05]  /*b060*/  BRA `(.L_x_10788) ;  /* 0x0000002000007947 */ /* 0x000fea0003800000 */
.L_x_10814:
[----:B------:R-:W0:Y:S02]  /*b070*/  F2I.U32.F64.TRUNC R25, R24 ;  /* 0x0000001800197311 */ /* 0x000e24000030d000 */
[----:B0-----:R0:W-:Y:S02]  /*b080*/  STG.E [R4.64], R25 ;  /* 0x0000001904007986 */ /* 0x0011e4000c101924 */
.L_x_10788:
[----:B------:R-:W-:Y:S02]  /*b090*/  IADD3 R33, R33, 0x80, RZ ;  /* 0x0000008021217810 */ /* 0x000fe40007ffe0ff */
.L_x_10749:
[----:B------:R-:W-:Y:S05]  /*b0a0*/  BSYNC B6 ;  /* 0x0000000000067941 */ /* 0x000fea0003800000 */
.L_x_10748:
        /* <DEDUP_REMOVED lines=20> */
.L_x_10819:
[----:B------:R-:W0:Y:S02]  /*b1f0*/  F2I.S64.F64.TRUNC R16, R16 ;  /* 0x0000001000107311 */ /* 0x000e24000030d900 */
[----:B0-----:R-:W-:-:S05]  /*b200*/  IMAD.MOV.U32 R5, RZ, RZ, R16 ;  /* 0x000000ffff057224 */ /* 0x001fca00078e0010 */
[----:B------:R-:W-:Y:S01]  /*b210*/  STG.E.U8 [R2.64], R5 ;  /* 0x0000000502007986 */ /* 0x000fe2000c101124 */
[----:B------:R-:W-:Y:S05]  /*b220*/  EXIT ;  /* 0x000000000000794d */ /* 0x000fea0003800000 */
.L_x_10818:
        /* <DEDUP_REMOVED lines=9> */
.L_x_10822:
[----:B------:R-:W0:Y:S02]  /*b2c0*/  F2I.F64.TRUNC R17, R16 ;  /* 0x0000001000117311 */ /* 0x000e24000030d100 */
[----:B0-----:R-:W-:Y:S01]  /*b2d0*/  STG.E [R2.64], R17 ;  /* 0x0000001102007986 */ /* 0x001fe2000c101924 */
[----:B------:R-:W-:Y:S05]  /*b2e0*/  EXIT ;  /* 0x000000000000794d */ /* 0x000fea0003800000 */
.L_x_10821:
[----:B------:R-:W0:Y:S02]  /*b2f0*/  F2I.F64.TRUNC R17, R16 ;  /* 0x0000001000117311 */ /* 0x000e24000030d100 */
[----:B0-----:R-:W-:Y:S01]  /*b300*/  STG.E.U16 [R2.64], R17 ;  /* 0x0000001102007986 */ /* 0x001fe2000c101524 */
[----:B------:R-:W-:Y:S05]  /*b310*/  EXIT ;  /* 0x000000000000794d */ /* 0x000fea0003800000 */
.L_x_10817:
        /* <DEDUP_REMOVED lines=11> */
.L_x_10824:
[----:B------:R-:W0:Y:S01]  /*b3d0*/  F2F.F32.F64 R0, R16 ;  /* 0x0000001000007310 */ /* 0x000e220000301000 */
[----:B------:R-:W0:-:S14]  /*b3e0*/  DSETP.GEU.AND P0, PT, |R16|, c[0x2][0x0], PT ;  /* 0x008000001000762a */ /* 0x000e1c0003f0e200 */
[----:B0-----:R-:W-:-:S05]  /*b3f0*/  @!P0 FMUL R0, R0, 1.175494350822287508e-38 ;  /* 0x0080000000008820 */ /* 0x001fca0000400000 */
[----:B------:R-:W-:-:S05]  /*b400*/  F2FP.PACK_AB R0, RZ, R0 ;  /* 0x00000000ff00723e */ /* 0x000fca00000000ff */
[----:B------:R-:W-:Y:S01]  /*b410*/  STG.E.U16 [R2.64], R0 ;  /* 0x0000000002007986 */ /* 0x000fe2000c101524 */
[----:B------:R-:W-:Y:S05]  /*b420*/  EXIT ;  /* 0x000000000000794d */ /* 0x000fea0003800000 */
.L_x_10823:
        /* <DEDUP_REMOVED lines=12> */
.L_x_10826:
[----:B------:R-:W0:Y:S01]  /*b4f0*/  F2F.F32.F64 R0, R16 ;  /* 0x0000001000007310 */ /* 0x000e220000301000 */
[----:B------:R-:W0:-:S14]  /*b500*/  DSETP.GEU.AND P0, PT, |R16|, c[0x2][0x0], PT ;  /* 0x008000001000762a */ /* 0x000e1c0003f0e200 */
[----:B0-----:R-:W-:-:S05]  /*b510*/  @!P0 FMUL R0, R0, 1.175494350822287508e-38 ;  /* 0x0080000000008820 */ /* 0x001fca0000400000 */
[----:B------:R-:W-:-:S04]  /*b520*/  F2FP.PACK_AB R5, RZ, R0 ;  /* 0x00000000ff05723e */ /* 0x000fc800000000ff */
[----:B------:R-:W-:-:S05]  /*b530*/  PRMT R5, R5, 0x5410, RZ ;  /* 0x0000541005057816 */ /* 0x000fca00000000ff */
[----:B------:R-:W-:Y:S01]  /*b540*/  STG.E [R2.64], R5 ;  /* 0x0000000502007986 */ /* 0x000fe2000c101924 */
[----:B------:R-:W-:Y:S05]  /*b550*/  EXIT ;  /* 0x000000000000794d */ /* 0x000fea0003800000 */
.L_x_10825:
[----:B------:R-:W-:Y:S01]  /*b560*/  STG.E.64 [R2.64], R16 ;  /* 0x0000001002007986 */ /* 0x000fe2000c101b24 */
[----:B------:R-:W-:Y:S05]  /*b570*/  EXIT ;  /* 0x000000000000794d */ /* 0x000fea0003800000 */
.L_x_10816:
        /* <DEDUP_REMOVED lines=12> */
.L_x_10829:
[----:B------:R-:W-:-:S05]  /*b640*/  CS2R R18, SRZ ;  /* 0x0000000000127805 */ /* 0x000fca000001ff00 */
[----:B------:R-:W-:Y:S01]  /*b650*/  STG.E.128 [R2.64], R16 ;  /* 0x0000001002007986 */ /* 0x000fe2000c101d24 */
[----:B------:R-:W-:Y:S05]  /*b660*/  EXIT ;  /* 0x000000000000794d */ /* 0x000fea0003800000 */
.L_x_10828:
        /* <DEDUP_REMOVED lines=23> */
.L_x_10833:
[----:B------:R-:W-:Y:S05]  /*b7e0*/  BSYNC B0 ;  /* 0x0000000000007941 */ /* 0x000fea0003800000 */
.L_x_10832:
[----:B------:R-:W-:-:S05]  /*b7f0*/  LOP3.LUT R5, R0, R5, RZ, 0xfc, !PT ;  /* 0x0000000500057212 */ /* 0x000fca00078efcff */
[----:B------:R-:W-:Y:S01]  /*b800*/  STG.E.U8 [R2.64], R5 ;  /* 0x0000000502007986 */ /* 0x000fe2000c101124 */
[----:B------:R-:W-:Y:S05]  /*b810*/  EXIT ;  /* 0x000000000000794d */ /* 0x000fea0003800000 */
.L_x_10831:
        /* <DEDUP_REMOVED lines=15> */
.L_x_10835:
[----:B------:R-:W-:Y:S01]  /*b910*/  IMAD.MOV.U32 R0, RZ, RZ, 0x7f ;  /* 0x0000007fff007424 */ /* 0x000fe200078e00ff */
[----:B------:R-:W-:-:S04]  /*b920*/  ISETP.GT.U32.AND P0, PT, R4, 0x7f800000, PT ;  /* 0x7f8000000400780c */ /* 0x000fc80003f04070 */
[----:B------:R-:W-:-:S04]  /*b930*/  SEL R0, R0, 0x7c, P0 ;  /* 0x0000007c00007807 */ /* 0x000fc80000000000 */
.L_x_10836:
[----:B------:R-:W-:Y:S05]  /*b940*/  BSYNC B0 ;  /* 0x0000000000007941 */ /* 0x000fea0003800000 */
.L_x_10834:
[----:B------:R-:W-:-:S04]  /*b950*/  LOP3.LUT R4, R5, 0x80000000, RZ, 0xc0, !PT ;  /* 0x8000000005047812 */ /* 0x000fc800078ec0ff */
[----:B------:R-:W-:-:S04]  /*b960*/  SHF.R.U32.HI R5, RZ, 0x18, R4 ;  /* 0x00000018ff057819 */ /* 0x000fc80000011604 */
[----:B------:R-:W-:-:S05]  /*b970*/  LOP3.LUT R5, R0, R5, RZ, 0xfc, !PT ;  /* 0x0000000500057212 */ /* 0x000fca00078efcff */
[----:B------:R-:W-:Y:S01]  /*b980*/  STG.E.U8 [R2.64], R5 ;  /* 0x0000000502007986 */ /* 0x000fe2000c101124 */
[----:B------:R-:W-:Y:S05]  /*b990*/  EXIT ;  /* 0x000000000000794d */ /* 0x000fea0003800000 */
.L_x_10830:
[----:B------:R-:W0:Y:S01]  /*b9a0*/  F2F.F32.F64 R0, R16 ;  /* 0x0000001000007310 */ /* 0x000e220000301000 */
[----:B------:R-:W0:-:S14]  /*b9b0*/  DSETP.GEU.AND P0, PT, |R16|, c[0x2][0x0], PT ;  /* 0x008000001000762a */ /* 0x000e1c0003f0e200 */
[----:B0-----:R-:W-:-:S05]  /*b9c0*/  @!P0 FMUL R0, R0, 1.175494350822287508e-38 ;  /* 0x0080000000008820 */ /* 0x001fca0000400000 */
[----:B------:R-:W-:-:S05]  /*b9d0*/  F2FP.BF16.PACK_AB R0, RZ, R0 ;  /* 0x00000000ff00723e */ /* 0x000fca00000010ff */
[----:B------:R-:W-:Y:S01]  /*b9e0*/  STG.E.U16 [R2.64], R0 ;  /* 0x0000000002007986 */ /* 0x000fe2000c101524 */
[----:B------:R-:W-:Y:S05]  /*b9f0*/  EXIT ;  /* 0x000000000000794d */ /* 0x000fea0003800000 */
.L_x_10827:
        /* <DEDUP_REMOVED lines=11> */
.L_x_10839:
        /* <DEDUP_REMOVED lines=19> */
.L_x_10842:
[----:B------:R-:W-:-:S04]  /*bbe0*/  LOP3.LUT R0, R7, 0x80000000, RZ, 0xc0, !PT ;  /* 0x8000000007007812 */ /* 0x000fc800078ec0ff */
[----:B------:R-:W-:-:S04]  /*bbf0*/  SHF.R.U32.HI R5, RZ, 0x18, R0 ;  /* 0x00000018ff057819 */ /* 0x000fc80000011600 */
[----:B------:R-:W-:-:S04]  /*bc00*/  LOP3.LUT R4, R4, R5, RZ, 0xfc, !PT ;  /* 0x0000000504047212 */ /* 0x000fc800078efcff */
[----:B------:R-:W-:Y:S02]  /*bc10*/  PRMT R0, R4, 0x7610, R0 ;  /* 0x0000761004007816 */ /* 0x000fe40000000000 */
.L_x_10841:
[----:B------:R-:W-:Y:S05]  /*bc20*/  BSYNC B0 ;  /* 0x0000000000007941 */ /* 0x000fea0003800000 */
.L_x_10840:
[----:B------:R-:W-:Y:S01]  /*bc30*/  STG.E.U8 [R2.64], R0 ;  /* 0x0000000002007986 */ /* 0x000fe2000c101124 */
[----:B------:R-:W-:Y:S05]  /*bc40*/  EXIT ;  /* 0x000000000000794d */ /* 0x000fea0003800000 */
.L_x_10838:
        /* <DEDUP_REMOVED lines=19> */
.L_x_10845:
[----:B------:R-:W-:-:S04]  /*bd80*/  LOP3.LUT R0, R7, 0x80000000, RZ, 0xc0, !PT ;  /* 0x8000000007007812 */ /* 0x000fc800078ec0ff */
[----:B------:R-:W-:-:S04]  /*bd90*/  SHF.R.U32.HI R5, RZ, 0x18, R0 ;  /* 0x00000018ff057819 */ /* 0x000fc80000011600 */
[----:B------:R-:W-:-:S04]  /*bda0*/  LOP3.LUT R4, R4, R5, RZ, 0xfc, !PT ;  /* 0x0000000504047212 */ /* 0x000fc800078efcff */
[----:B------:R-:W-:Y:S02]  /*bdb0*/  PRMT R0, R4, 0x7610, R0 ;  /* 0x0000761004007816 */ /* 0x000fe40000000000 */
.L_x_10844:
[----:B------:R-:W-:Y:S05]  /*bdc0*/  BSYNC B0 ;  /* 0x0000000000007941 */ /* 0x000fea0003800000 */
.L_x_10843:
[----:B------:R-:W-:Y:S01]  /*bdd0*/  STG.E.U8 [R2.64], R0 ;  /* 0x0000000002007986 */ /* 0x000fe2000c101124 */
[----:B------:R-:W-:Y:S05]  /*bde0*/  EXIT ;  /* 0x000000000000794d */ /* 0x000fea0003800000 */
.L_x_10837:
        /* <DEDUP_REMOVED lines=24> */
.L_x_10820:
        /* <DEDUP_REMOVED lines=20> */
.L_x_10847:
[----:B------:R-:W0:Y:S02]  /*c0b0*/  F2I.U64.F64.TRUNC R16, R16 ;  /* 0x0000001000107311 */ /* 0x000e24000030d800 */
[----:B0-----:R-:W-:Y:S01]  /*c0c0*/  STG.E.64 [R2.64], R16 ;  /* 0x0000001002007986 */ /* 0x001fe2000c101b24 */
[----:B------:R-:W-:Y:S05]  /*c0d0*/  EXIT ;  /* 0x000000000000794d */ /* 0x000fea0003800000 */
.L_x_10846:
[----:B------:R-:W0:Y:S02]  /*c0e0*/  F2I.U32.F64.TRUNC R17, R16 ;  /* 0x0000001000117311 */ /* 0x000e24000030d000 */
[----:B0-----:R-:W-:Y:S01]  /*c0f0*/  STG.E [R2.64], R17 ;  /* 0x0000001102007986 */ /* 0x001fe2000c101924 */
[----:B------:R-:W-:Y:S05]  /*c100*/  EXIT ;  /* 0x000000000000794d */ /* 0x000fea0003800000 */
.L_x_10848:
        /* <DEDUP_REMOVED lines=15> */
.L_x_40045:


//--------------------- .text._ZN2at6native18elementwise_kernelILi128ELi2EZNS0_22gpu_kernel_impl_nocastINS0_13BinaryFunctorIdddZZZNS0_16fmax_kernel_cudaERNS_18TensorIteratorBaseEENKUlvE_clEvENKUlvE_clEvEUlddE_EEEEvS5_RKT_EUliE_EEviT1_ --------------------------
	.section	.text._ZN2at6native18elementwise_kernelILi128ELi2EZNS0_22gpu_kernel_impl_nocastINS0_13BinaryFunctorIdddZZZNS0_16fmax_kernel_cudaERNS_18TensorIteratorBaseEENKUlvE_clEvENKUlvE_clEvEUlddE_EEEEvS5_RKT_EUliE_EEviT1_,"ax",@progbits
	.sectioninfo	@"SHI_REGISTERS=14"
	.align	128
        .global         _ZN2at6native18elementwise_kernelILi128ELi2EZNS0_22gpu_kernel_impl_nocastINS0_13BinaryFunctorIdddZZZNS0_16fmax_kernel_cudaERNS_18TensorIteratorBaseEENKUlvE_clEvENKUlvE_clEvEUlddE_EEEEvS5_RKT_EUliE_EEviT1_
        .type           _ZN2at6native18elementwise_kernelILi128ELi2EZNS0_22gpu_kernel_impl_nocastINS0_13BinaryFunctorIdddZZZNS0_16fmax_kernel_cudaERNS_18TensorIteratorBaseEENKUlvE_clEvENKUlvE_clEvEUlddE_EEEEvS5_RKT_EUliE_EEviT1_,@function
        .size           _ZN2at6native18elementwise_kernelILi128ELi2EZNS0_22gpu_kernel_impl_nocastINS0_13BinaryFunctorIdddZZZNS0_16fmax_kernel_cudaERNS_18TensorIteratorBaseEENKUlvE_clEvENKUlvE_clEvEUlddE_EEEEvS5_RKT_EUliE_EEviT1_,(.L_x_40046 - _ZN2at6native18elementwise_kernelILi128ELi2EZNS0_22gpu_kernel_impl_nocastINS0_13BinaryFunctorIdddZZZNS0_16fmax_kernel_cudaERNS_18TensorIteratorBaseEENKUlvE_clEvENKUlvE_clEvEUlddE_EEEEvS5_RKT_EUliE_EEviT1_)
        .other          _ZN2at6native18elementwise_kernelILi128ELi2EZNS0_22gpu_kernel_impl_nocastINS0_13BinaryFunctorIdddZZZNS0_16fmax_kernel_cudaERNS_18TensorIteratorBaseEENKUlvE_clEvENKUlvE_clEvEUlddE_EEEEvS5_RKT_EUliE_EEviT1_,@"STO_CUDA_ENTRY STV_DEFAULT"
_ZN2at6native18elementwise_kernelILi128ELi2EZNS0_22gpu_kernel_impl_nocastINS0_13BinaryFunctorIdddZZZNS0_16fmax_kernel_cudaERNS_18TensorIteratorBaseEENKUlvE_clEvENKUlvE_clEvEUlddE_EEEEvS5_RKT_EUliE_EEviT1_:
.text._ZN2at6native18elementwise_kernelILi128ELi2EZNS0_22gpu_kernel_impl_nocastINS0_13BinaryFunctorIdddZZZNS0_16fmax_kernel_cudaERNS_18TensorIteratorBaseEENKUlvE_clEvENKUlvE_clEvEUlddE_EEEEvS5_RKT_EUliE_EEviT1_:
        /* <DEDUP_REMOVED lines=262> */
.L_x_10851:
        /* <DEDUP_REMOVED lines=9> */
[----:B---3--:R-:W0:Y:S01]  /*10f0*/  DSETP.MAX.AND P1, P2, R4, R6, PT ;  /* 0x000000060400722a */ /* 0x008e220003a2f000 */
        /* <DEDUP_REMOVED lines=8> */
.L_x_10850:
[----:B------:R-:W-:Y:S05]  /*1180*/  BSYNC B0 ;  /* 0x0000000000007941 */ /* 0x000fea0003800000 */
.L_x_10849:
        /* <DEDUP_REMOVED lines=255> */
.L_x_10852:
        /* <DEDUP_REMOVED lines=8> */
[----:B--2---:R-:W0:Y:S01]  /*2200*/  DSETP.MAX.AND P1, P2, R2, R4, PT ;  /* 0x000000040200722a */ /* 0x004e220003a2f000 */
        /* <DEDUP_REMOVED lines=9> */
.L_x_10853:
        /* <DEDUP_REMOVED lines=14> */
.L_x_40046:


//--------------------- .text._ZN2at6native27unrolled_elementwise_kernelINS0_13BinaryFunctorIdddZZZNS0_16fmax_kernel_cudaERNS_18TensorIteratorBaseEENKUlvE_clEvENKUlvE_clEvEUlddE_EESt5arrayIPcLm3EELi4E23TrivialOffsetCalculatorILi2EjESC_ILi1EjENS0_6memory15LoadWithoutCastENSF_16StoreWithoutCastEEEviT_T0_T2_T3_T4_T5_ --------------------------
	.section	.text._ZN2at6native27unrolled_elementwise_kernelINS0_13BinaryFunctorIdddZZZNS0_16fmax_kernel_cudaERNS_18TensorIteratorBaseEENKUlvE_clEvENKUlvE_clEvEUlddE_EESt5arrayIPcLm3EELi4E23TrivialOffsetCalculatorILi2EjESC_ILi1EjENS0_6memory15LoadWithoutCastENSF_16StoreWithoutCastEEEviT_T0_T2_T3_T4_T5_,"ax",@progbits
	.sectioninfo	@"SHI_REGISTERS=32"
	.align	128
        .global         _ZN2at6native27unrolled_elementwise_kernelINS0_13BinaryFunctorIdddZZZNS0_16fmax_kernel_cudaERNS_18TensorIteratorBaseEENKUlvE_clEvENKUlvE_clEvEUlddE_EESt5arrayIPcLm3EELi4E23TrivialOffsetCalculatorILi2EjESC_ILi1EjENS0_6memory15LoadWithoutCastENSF_16StoreWithoutCastEEEviT_T0_T2_T3_T4_T5_
        .type           _ZN2at6native27unrolled_elementwise_kernelINS0_13BinaryFunctorIdddZZZNS0_16fmax_kernel_cudaERNS_18TensorIteratorBaseEENKUlvE_clEvENKUlvE_clEvEUlddE_EESt5arrayIPcLm3EELi4E23TrivialOffsetCalculatorILi2EjESC_ILi1EjENS0_6memory15LoadWithoutCastENSF_16StoreWithoutCastEEEviT_T0_T2_T3_T4_T5_,@function
        .size           _ZN2at6native27unrolled_elementwise_kernelINS0_13BinaryFunctorIdddZZZNS0_16fmax_kernel_cudaERNS_18TensorIteratorBaseEENKUlvE_clEvENKUlvE_clEvEUlddE_EESt5arrayIPcLm3EELi4E23TrivialOffsetCalculatorILi2EjESC_ILi1EjENS0_6memory15LoadWithoutCastENSF_16StoreWithoutCastEEEviT_T0_T2_T3_T4_T5_,(.L_x_40047 - _ZN2at6native27unrolled_elementwise_kernelINS0_13BinaryFunctorIdddZZZNS0_16fmax_kernel_cudaERNS_18TensorIteratorBaseEENKUlvE_clEvENKUlvE_clEvEUlddE_EESt5arrayIPcLm3EELi4E23TrivialOffsetCalculatorILi2EjESC_ILi1EjENS0_6memory15LoadWithoutCastENSF_16StoreWithoutCastEEEviT_T0_T2_T3_T4_T5_)
        .other          _ZN2at6native27unrolled_elementwise_kernelINS0_13BinaryFunctorIdddZZZNS0_16fmax_kernel_cudaERNS_18TensorIteratorBaseEENKUlvE_clEvENKUlvE_clEvEUlddE_EESt5arrayIPcLm3EELi4E23TrivialOffsetCalculatorILi2EjESC_ILi1EjENS0_6memory15LoadWithoutCastENSF_16StoreWithoutCastEEEviT_T0_T2_T3_T4_T5_,@"STO_CUDA_ENTRY STV_DEFAULT"
_ZN2at6native27unrolled_elementwise_kernelINS0_13BinaryFunctorIdddZZZNS0_16fmax_kernel_cudaERNS_18TensorIteratorBaseEENKUlvE_clEvENKUlvE_clEvEUlddE_EESt5arrayIPcLm3EELi4E23TrivialOffsetCalculatorILi2EjESC_ILi1EjENS0_6memory15LoadWithoutCastENSF_16StoreWithoutCastEEEviT_T0_T2_T3_T4_T5_:
.text._ZN2at6native27unrolled_elementwise_kernelINS0_13BinaryFunctorIdddZZZNS0_16fmax_kernel_cudaERNS_18TensorIteratorBaseEENKUlvE_clEvENKUlvE_clEvEUlddE_EESt5arrayIPcLm3EELi4E23TrivialOffsetCalculatorILi2EjESC_ILi1EjENS0_6memory15LoadWithoutCastENSF_16StoreWithoutCastEEEviT_T0_T2_T3_T4_T5_:
        /* <DEDUP_REMOVED lines=53> */
[----:B---3--:R0:W1:Y:S02]  /*0350*/  @!P0 DSETP.MAX.AND P1, P4, R16, R18, PT ;  /* 0x000000121000822a */ /* 0x0080640003c2f000 */
        /* <DEDUP_REMOVED lines=8> */
[----:B------:R0:W1:-:S02]  /*03e0*/  @!P3 DSETP.MAX.AND P5, P4, R12, R10, PT ;  /* 0x0000000a0c00b22a */ /* 0x0000440003caf000 */
[----:B0-----:R-:W-:-:S05]  /*03f0*/  @!P3 IMAD.MOV.U32 R10, RZ, RZ, R13 ;  /* 0x000000ffff0ab224 */ /* 0x001fca00078e000d */
[----:B-1----:R-:W-:Y:S02]  /*0400*/  @!P3 FSEL R18, R10, R11, P5 ;  /* 0x0000000b0a12b208 */ /* 0x002fe40002800000 */
[----:B------:R-:W-:Y:S01]  /*0410*/  @!P3 SEL R10, R12, R19, P5 ;  /* 0x000000130c0ab207 */ /* 0x000fe20002800000 */
[----:B------:R0:W1:Y:S01]  /*0420*/  @!P2 DSETP.MAX.AND P5, P6, R4, R2, PT ;  /* 0x000000020400a22a */ /* 0x0000620003eaf000 */
        /* <DEDUP_REMOVED lines=14> */
[----:B------:R0:W1:-:S06]  /*0510*/  @!P1 DSETP.MAX.AND P3, P4, R8, R6, PT ;  /* 0x000000060800922a */ /* 0x00004c0003c6f000 */
        /* <DEDUP_REMOVED lines=11> */
.L_x_10855:
[----:B01----:R-:W-:Y:S05]  /*05d0*/  BSYNC B0 ;  /* 0x0000000000007941 */ /* 0x003fea0003800000 */
.L_x_10854:
        /* <DEDUP_REMOVED lines=13> */
.L_x_10856:
        /* <DEDUP_REMOVED lines=13> */
.L_x_40047:


//--------------------- .text._ZN2at6native29vectorized_elementwise_kernelILi2ENS0_13BinaryFunctorIdddZZZNS0_16fmax_kernel_cudaERNS_18TensorIteratorBaseEENKUlvE_clEvENKUlvE_clEvEUlddE_EESt5arrayIPcLm3EEEEviT0_T1_ --------------------------
	.section	.text._ZN2at6native29vectorized_elementwise_kernelILi2ENS0_13BinaryFunctorIdddZZZNS0_16fmax_kernel_cudaERNS_18TensorIteratorBaseEENKUlvE_clEvENKUlvE_clEvEUlddE_EESt5arrayIPcLm3EEEEviT0_T1_,"ax",@progbits
	.sectioninfo	@"SHI_REGISTERS=44"
	.align	128
        .global         _ZN2at6native29vectorized_elementwise_kernelILi2ENS0_13BinaryFunctorIdddZZZNS0_16fmax_kernel_cudaERNS_18TensorIteratorBaseEENKUlvE_clEvENKUlvE_clEvEUlddE_EESt5arrayIPcLm3EEEEviT0_T1_
        .type           _ZN2at6native29vectorized_elementwise_kernelILi2ENS0_13BinaryFunctorIdddZZZNS0_16fmax_kernel_cudaERNS_18TensorIteratorBaseEENKUlvE_clEvENKUlvE_clEvEUlddE_EESt5arrayIPcLm3EEEEviT0_T1_,@function
        .size           _ZN2at6native29vectorized_elementwise_kernelILi2ENS0_13BinaryFunctorIdddZZZNS0_16fmax_kernel_cudaERNS_18TensorIteratorBaseEENKUlvE_clEvENKUlvE_clEvEUlddE_EESt5arrayIPcLm3EEEEviT0_T1_,(.L_x_40048 - _ZN2at6native29vectorized_elementwise_kernelILi2ENS0_13BinaryFunctorIdddZZZNS0_16fmax_kernel_cudaERNS_18TensorIteratorBaseEENKUlvE_clEvENKUlvE_clEvEUlddE_EESt5arrayIPcLm3EEEEviT0_T1_)
        .other          _ZN2at6native29vectorized_elementwise_kernelILi2ENS0_13BinaryFunctorIdddZZZNS0_16fmax_kernel_cudaERNS_18TensorIteratorBaseEENKUlvE_clEvENKUlvE_clEvEUlddE_EESt5arrayIPcLm3EEEEviT0_T1_,@"STO_CUDA_ENTRY STV_DEFAULT"
_ZN2at6native29vectorized_elementwise_kernelILi2ENS0_13BinaryFunctorIdddZZZNS0_16fmax_kernel_cudaERNS_18TensorIteratorBaseEENKUlvE_clEvENKUlvE_clEvEUlddE_EESt5arrayIPcLm3EEEEviT0_T1_:
.text._ZN2at6native29vectorized_elementwise_kernelILi2ENS0_13BinaryFunctorIdddZZZNS0_16fmax_kernel_cudaERNS_18TensorIteratorBaseEENKUlvE_clEvENKUlvE_clEvEUlddE_EESt5arrayIPcLm3EEEEviT0_T1_:
        /* <DEDUP_REMOVED lines=24> */
[----:B---3--:R-:W1:Y:S01]  /*0180*/  DSETP.MAX.AND P2, P3, R24, R20, PT ;  /* 0x000000141800722a */ /* 0x008e620003b4f000 */
[----:B------:R-:W-:-:S02]  /*0190*/  IMAD.MOV.U32 R28, RZ, RZ, R26 ;  /* 0x000000ffff1c7224 */ /* 0x000fc400078e001a */
[----:B------:R-:W-:Y:S01]  /*01a0*/  IMAD.MOV.U32 R33, RZ, RZ, R20 ;  /* 0x000000ffff217224 */ /* 0x000fe200078e0014 */
[----:B------:R2:W3:Y:S01]  /*01b0*/  DSETP.MAX.AND P0, P1, R26, R22, PT ;  /* 0x000000161a00722a */ /* 0x0004e2000390f000 */
        /* <DEDUP_REMOVED lines=8> */
[----:B----4-:R1:W3:Y:S01]  /*0240*/  DSETP.MAX.AND P2, P4, R16, R12, PT ;  /* 0x0000000c1000722a */ /* 0x0102e20003c4f000 */
[----:B------:R-:W-:Y:S02]  /*0250*/  SEL R28, R28, R35, P0 ;  /* 0x000000231c1c7207 */ /* 0x000fe40000000000 */
[----:B------:R-:W-:Y:S01]  /*0260*/  @P1 LOP3.LUT R29, R37, 0x80000, RZ, 0xfc, !PT ;  /* 0x00080000251d1812 */ /* 0x000fe200078efcff */
[----:B------:R4:W0:Y:S01]  /*0270*/  DSETP.MAX.AND P0, P1, R18, R14, PT ;  /* 0x0000000e1200722a */ /* 0x000822000390f000 */
        /* <DEDUP_REMOVED lines=11> */
[----:B-----5:R-:W0:Y:S01]  /*0330*/  DSETP.MAX.AND P5, P4, R10, R6, PT ;  /* 0x000000060a00722a */ /* 0x020e220003caf000 */
[----:B------:R-:W-:Y:S02]  /*0340*/  @P1 LOP3.LUT R13, R18, 0x80000, RZ, 0xfc, !PT ;  /* 0x00080000120d1812 */ /* 0x000fe400078efcff */
[----:B------:R-:W-:Y:S01]  /*0350*/  SEL R12, R16, R17, P0 ;  /* 0x00000011100c7207 */ /* 0x000fe20000000000 */
[----:B------:R1:W3:Y:S01]  /*0360*/  DSETP.MAX.AND P1, P3, R8, R4, PT ;  /* 0x000000040800722a */ /* 0x0002e20003b2f000 */
        /* <DEDUP_REMOVED lines=18> */
[----:B--2---:R0:W1:-:S04]  /*0490*/  DSETP.MAX.AND P2, P0, R22, R26, PT ;  /* 0x0000001a1600722a */ /* 0x004048000384f000 */
[----:B------:R-:W2:Y:S01]  /*04a0*/  DSETP.MAX.AND P5, P6, R20, R24, PT ;  /* 0x000000181400722a */ /* 0x000ea20003eaf000 */
        /* <DEDUP_REMOVED lines=18> */
.L_x_10857:
        /* <DEDUP_REMOVED lines=71> */
[----:B---3--:R1:W2:Y:S01]  /*0a40*/  @!P0 DSETP.MAX.AND P2, P3, R22, R32, PT ;  /* 0x000000201600822a */ /* 0x0082a20003b4f000 */
        /* <DEDUP_REMOVED lines=19> */
[----:B-----5:R0:W1:Y:S01]  /*0b80*/  @!P1 DSETP.MAX.AND P2, P3, R2, R4, PT ;  /* 0x000000040200922a */ /* 0x0200620003b4f000 */
        /* <DEDUP_REMOVED lines=9> */
[----:B------:R0:W1:Y:S01]  /*0c20*/  @!P2 DSETP.MAX.AND P3, P4, R8, R6, PT ;  /* 0x000000060800a22a */ /* 0x0000620003c6f000 */
        /* <DEDUP_REMOVED lines=11> */
[----:B------:R-:W0:Y:S01]  /*0ce0*/  @!P1 DSETP.MAX.AND P3, P4, R12, R10, PT ;  /* 0x0000000a0c00922a */ /* 0x000e220003c6f000 */
[----:B------:R-:W-:Y:S02]  /*0cf0*/  @!P1 IMAD.MOV.U32 R7, RZ, RZ, R10 ;  /* 0x000000ffff079224 */ /* 0x000fe400078e000a */
[----:B------:R-:W-:Y:S01]  /*0d00*/  @!P1 IMAD.MOV.U32 R6, RZ, RZ, R12 ;  /* 0x000000ffff069224 */ /* 0x000fe200078e000c */
[----:B------:R-:W-:Y:S02]  /*0d10*/  @!P1 LOP3.LUT R8, R11, 0x80000, RZ, 0xfc, !PT ;  /* 0x000800000b089812 */ /* 0x000fe400078efcff */
[----:B0-----:R-:W-:Y:S02]  /*0d20*/  @!P1 FSEL R13, R13, R11, P3 ;  /* 0x0000000b0d0d9208 */ /* 0x001fe40001800000 */
[----:B------:R-:W-:-:S02]  /*0d30*/  @!P1 SEL R6, R6, R7, P3 ;  /* 0x0000000706069207 */ /* 0x000fc40001800000 */
[----:B------:R-:W-:Y:S02]  /*0d40*/  @!P1 SEL R7, R8, R13, P4 ;  /* 0x0000000d08079207 */ /* 0x000fe40002000000 */
[----:B------:R-:W0:Y:S01]  /*0d50*/  @!P2 DSETP.MAX.AND P1, P3, R16, R14, PT ;  /* 0x0000000e1000a22a */ /* 0x000e220003b2f000 */
        /* <DEDUP_REMOVED lines=8> */
[----:B------:R-:W0:Y:S01]  /*0de0*/  @!P1 DSETP.MAX.AND P2, P3, R20, R18, PT ;  /* 0x000000121400922a */ /* 0x000e220003b4f000 */
        /* <DEDUP_REMOVED lines=14> */
[----:B---3--:R-:W0:Y:S01]  /*0ed0*/  @!P1 DSETP.MAX.AND P2, P3, R24, R22, PT ;  /* 0x000000161800922a */ /* 0x008e220003b4f000 */
        /* <DEDUP_REMOVED lines=9> */
[----:B----4-:R-:W0:Y:S01]  /*0f70*/  @!P1 DSETP.MAX.AND P2, P3, R32, R28, PT ;  /* 0x0000001c2000922a */ /* 0x010e220003b4f000 */
        /* <DEDUP_REMOVED lines=26> */
.L_x_10860:
[----:B0-----:R-:W-:-:S13]  /*1120*/  ISETP.GE.AND P0, PT, R35, R34, PT ;  /* 0x000000222300720c */ /* 0x001fda0003f06270 */
[----:B------:R-:W-:Y:S05]  /*1130*/  @P0 BRA `(.L_x_10862) ;  /* 0x000000c000000947 */ /* 0x000fea0003800000 */
[----:B------:R-:W-:Y:S01]  /*1140*/  IMAD.IADD R2, R0, 0x1, R35 ;  /* 0x0000000100027824 */ /* 0x000fe200078e0223 */
[----:B------:R-:W-:Y:S01]  /*1150*/  IADD3 R35, R35, 0x80, RZ ;  /* 0x0000008023237810 */ /* 0x000fe20007ffe0ff */
[----:B------:R-:W-:-:S04]  /*1160*/  IMAD.MOV.U32 R3, RZ, RZ, 0x8 ;  /* 0x00000008ff037424 */ /* 0x000fc800078e00ff */
[----:B------:R-:W-:-:S05]  /*1170*/  IMAD.WIDE.U32 R2, R2, R3, c[0x0][0x168] ;  /* 0x00005a0002027625 */ /* 0x000fca00078e0003 */
[----:B------:R0:W-:Y:S02]  /*1180*/  STG.E.64 [R2.64], R6 ;  /* 0x0000000602007986 */ /* 0x0001e4000c101b04 */
.L_x_10861:
[----:B------:R-:W-:-:S13]  /*1190*/  ISETP.GE.AND P0, PT, R35, R34, PT ;  /* 0x000000222300720c */ /* 0x000fda0003f06270 */
[----:B------:R-:W-:Y:S05]  /*11a0*/  @P0 BRA `(.L_x_10863) ;  /* 0x000000d000000947 */ /* 0x000fea0003800000 */
[----:B0-----:R-:W-:Y:S01]  /*11b0*/  IMAD.IADD R2, R0, 0x1, R35 ;  /* 0x0000000100027824 */ /* 0x001fe200078e0223 */
[----:B------:R-:W-:Y:S01]  /*11c0*/  IADD3 R35, R35, 0x80, RZ ;  /* 0x0000008023237810 */ /* 0x000fe20007ffe0ff */
[----:B------:R-:W-:-:S04]  /*11d0*/  IMAD.MOV.U32 R3, RZ, RZ, 0x8 ;  /* 0x00000008ff037424 */ /* 0x000fc800078e00ff */
[----:B------:R-:W-:-:S05]  /*11e0*/  IMAD.WIDE.U32 R2, R2, R3, c[0x0][0x168] ;  /* 0x00005a0002027625 */ /* 0x000fca00078e0003 */
[----:B------:R0:W-:Y:S02]  /*11f0*/  STG.E.64 [R2.64], R8 ;  /* 0x0000000802007986 */ /* 0x0001e4000c101b04 */
.L_x_10862:
        /* <DEDUP_REMOVED lines=8> */
.L_x_10863:
[----:B------:R-:W-:Y:S05]  /*1280*/  BSYNC B1 ;  /* 0x0000000000017941 */ /* 0x000fea0003800000 */
.L_x_10859:
[----:B------:R-:W-:-:S13]  /*1290*/  ISETP.GE.AND P0, PT, R35, R34, PT ;  /* 0x000000222300720c */ /* 0x000fda0003f06270 */
[----:B0-----:R-:W-:Y:S01]  /*12a0*/  @!P0 IMAD.IADD R2, R0, 0x1, R35 ;  /* 0x0000000100028824 */ /* 0x001fe200078e0223 */
[----:B------:R-:W-:Y:S01]  /*12b0*/  @!P0 IADD3 R35, R35, 0x80, RZ ;  /* 0x0000008023238810 */ /* 0x000fe20007ffe0ff */
[----:B------:R-:W-:-:S04]  /*12c0*/  @!P0 IMAD.MOV.U32 R3, RZ, RZ, 0x8 ;  /* 0x00000008ff038424 */ /* 0x000fc800078e00ff */
[----:B------:R-:W-:-:S05]  /*12d0*/  @!P0 IMAD.WIDE.U32 R2, R2, R3, c[0x0][0x168] ;  /* 0x00005a0002028625 */ /* 0x000fca00078e0003 */
[----:B------:R0:W-:Y:S02]  /*12e0*/  @!P0 STG.E.64 [R2.64], R12 ;  /* 0x0000000c02008986 */ /* 0x0001e4000c101b04 */
.L_x_10864:
[----:B------:R-:W-:Y:S05]  /*12f0*/  BSYNC B0 ;  /* 0x0000000000007941 */ /* 0x000fea0003800000 */
.L_x_10858:
        /* <DEDUP_REMOVED lines=8> */
.L_x_10865:
        /* <DEDUP_REMOVED lines=16> */
.L_x_40048:


//--------------------- .text._ZN2at6native29vectorized_elementwise_kernelILi4ENS0_13BinaryFunctorIdddZZZNS0_16fmax_kernel_cudaERNS_18TensorIteratorBaseEENKUlvE_clEvENKUlvE_clEvEUlddE_EESt5arrayIPcLm3EEEEviT0_T1_ --------------------------
	.section	.text._ZN2at6native29vectorized_elementwise_kernelILi4ENS0_13BinaryFunctorIdddZZZNS0_16fmax_kernel_cudaERNS_18TensorIteratorBaseEENKUlvE_clEvENKUlvE_clEvEUlddE_EESt5arrayIPcLm3EEEEviT0_T1_,"ax",@progbits
	.sectioninfo	@"SHI_REGISTERS=44"
	.align	128
        .global         _ZN2at6native29vectorized_elementwise_kernelILi4ENS0_13BinaryFunctorIdddZZZNS0_16fmax_kernel_cudaERNS_18TensorIteratorBaseEENKUlvE_clEvENKUlvE_clEvEUlddE_EESt5arrayIPcLm3EEEEviT0_T1_
        .type           _ZN2at6native29vectorized_elementwise_kernelILi4ENS0_13BinaryFunctorIdddZZZNS0_16fmax_kernel_cudaERNS_18TensorIteratorBaseEENKUlvE_clEvENKUlvE_clEvEUlddE_EESt5arrayIPcLm3EEEEviT0_T1_,@function
        .size           _ZN2at6native29vectorized_elementwise_kernelILi4ENS0_13BinaryFunctorIdddZZZNS0_16fmax_kernel_cudaERNS_18TensorIteratorBaseEENKUlvE_clEvENKUlvE_clEvEUlddE_EESt5arrayIPcLm3EEEEviT0_T1_,(.L_x_40049 - _ZN2at6native29vectorized_elementwise_kernelILi4ENS0_13BinaryFunctorIdddZZZNS0_16fmax_kernel_cudaERNS_18TensorIteratorBaseEENKUlvE_clEvENKUlvE_clEvEUlddE_EESt5arrayIPcLm3EEEEviT0_T1_)
        .other          _ZN2at6native29vectorized_elementwise_kernelILi4ENS0_13BinaryFunctorIdddZZZNS0_16fmax_kernel_cudaERNS_18TensorIteratorBaseEENKUlvE_clEvENKUlvE_clEvEUlddE_EESt5arrayIPcLm3EEEEviT0_T1_,@"STO_CUDA_ENTRY STV_DEFAULT"
_ZN2at6native29vectorized_elementwise_kernelILi4ENS0_13BinaryFunctorIdddZZZNS0_16fmax_kernel_cudaERNS_18TensorIteratorBaseEENKUlvE_clEvENKUlvE_clEvEUlddE_EESt5arrayIPcLm3EEEEviT0_T1_:
.text._ZN2at6native29vectorized_elementwise_kernelILi4ENS0_13BinaryFunctorIdddZZZNS0_16fmax_kernel_cudaERNS_18TensorIteratorBaseEENKUlvE_clEvENKUlvE_clEvEUlddE_EESt5arrayIPcLm3EEEEviT0_T1_:
        /* <DEDUP_REMOVED lines=93> */
.L_x_10866:
        /* <DEDUP_REMOVED lines=181> */
.L_x_10869:
[----:B0-----:R-:W-:-:S13]  /*1120*/  ISETP.GE.AND P0, PT, R35, R34, PT ;  /* 0x000000222300720c */ /* 0x001fda0003f06270 */
[----:B------:R-:W-:Y:S05]  /*1130*/  @P0 BRA `(.L_x_10871) ;  /* 0x000000c000000947 */ /* 0x000fea0003800000 */
[----:B------:R-:W-:Y:S01]  /*1140*/  IMAD.IADD R2, R0, 0x1, R35 ;  /* 0x0000000100027824 */ /* 0x000fe200078e0223 */
[----:B------:R-:W-:Y:S01]  /*1150*/  IADD3 R35, R35, 0x80, RZ ;  /* 0x0000008023237810 */ /* 0x000fe20007ffe0ff */
[----:B------:R-:W-:-:S04]  /*1160*/  IMAD.MOV.U32 R3, RZ, RZ, 0x8 ;  /* 0x00000008ff037424 */ /* 0x000fc800078e00ff */
[----:B------:R-:W-:-:S05]  /*1170*/  IMAD.WIDE.U32 R2, R2, R3, c[0x0][0x168] ;  /* 0x00005a0002027625 */ /* 0x000fca00078e0003 */
[----:B------:R0:W-:Y:S02]  /*1180*/  STG.E.64 [R2.64], R6 ;  /* 0x0000000602007986 */ /* 0x0001e4000c101b04 */
.L_x_10870:
[----:B------:R-:W-:-:S13]  /*1190*/  ISETP.GE.AND P0, PT, R35, R34, PT ;  /* 0x000000222300720c */ /* 0x000fda0003f06270 */
[----:B------:R-:W-:Y:S05]  /*11a0*/  @P0 BRA `(.L_x_10872) ;  /* 0x000000d000000947 */ /* 0x000fea0003800000 */
[----:B0-----:R-:W-:Y:S01]  /*11b0*/  IMAD.IADD R2, R0, 0x1, R35 ;  /* 0x0000000100027824 */ /* 0x001fe200078e0223 */
[----:B------:R-:W-:Y:S01]  /*11c0*/  IADD3 R35, R35, 0x80, RZ ;  /* 0x0000008023237810 */ /* 0x000fe20007ffe0ff */
[----:B------:R-:W-:-:S04]  /*11d0*/  IMAD.MOV.U32 R3, RZ, RZ, 0x8 ;  /* 0x00000008ff037424 */ /* 0x000fc800078e00ff */
[----:B------:R-:W-:-:S05]  /*11e0*/  IMAD.WIDE.U32 R2, R2, R3, c[0x0][0x168] ;  /* 0x00005a0002027625 */ /* 0x000fca00078e0003 */
[----:B------:R0:W-:Y:S02]  /*11f0*/  STG.E.64 [R2.64], R8 ;  /* 0x0000000802007986 */ /* 0x0001e4000c101b04 */
.L_x_10871:
        /* <DEDUP_REMOVED lines=8> */
.L_x_10872:
[----:B------:R-:W-:Y:S05]  /*1280*/  BSYNC B1 ;  /* 0x0000000000017941 */ /* 0x000fea0003800000 */
.L_x_10868:
[----:B------:R-:W-:-:S13]  /*1290*/  ISETP.GE.AND P0, PT, R35, R34, PT ;  /* 0x000000222300720c */ /* 0x000fda0003f06270 */
[----:B0-----:R-:W-:Y:S01]  /*12a0*/  @!P0 IMAD.IADD R2, R0, 0x1, R35 ;  /* 0x0000000100028824 */ /* 0x001fe200078e0223 */
[----:B------:R-:W-:Y:S01]  /*12b0*/  @!P0 IADD3 R35, R35, 0x80, RZ ;  /* 0x0000008023238810 */ /* 0x000fe20007ffe0ff */
[----:B------:R-:W-:-:S04]  /*12c0*/  @!P0 IMAD.MOV.U32 R3, RZ, RZ, 0x8 ;  /* 0x00000008ff038424 */ /* 0x000fc800078e00ff */
[----:B------:R-:W-:-:S05]  /*12d0*/  @!P0 IMAD.WIDE.U32 R2, R2, R3, c[0x0][0x168] ;  /* 0x00005a0002028625 */ /* 0x000fca00078e0003 */
[----:B------:R0:W-:Y:S02]  /*12e0*/  @!P0 STG.E.64 [R2.64], R12 ;  /* 0x0000000c02008986 */ /* 0x0001e4000c101b04 */
.L_x_10873:
[----:B------:R-:W-:Y:S05]  /*12f0*/  BSYNC B0 ;  /* 0x0000000000007941 */ /* 0x000fea0003800000 */
.L_x_10867:
        /* <DEDUP_REMOVED lines=8> */
.L_x_10874:
        /* <DEDUP_REMOVED lines=16> */
.L_x_40049:


//--------------------- .text._ZN2at6native29vectorized_elementwise_kernelILi8ENS0_13BinaryFunctorIdddZZZNS0_16fmax_kernel_cudaERNS_18TensorIteratorBaseEENKUlvE_clEvENKUlvE_clEvEUlddE_EESt5arrayIPcLm3EEEEviT0_T1_ --------------------------
	.section	.text._ZN2at6native29vectorized_elementwise_kernelILi8ENS0_13BinaryFunctorIdddZZZNS0_16fmax_kernel_cudaERNS_18TensorIteratorBaseEENKUlvE_clEvENKUlvE_clEvEUlddE_EESt5arrayIPcLm3EEEEviT0_T1_,"ax",@progbits
	.sectioninfo	@"SHI_REGISTERS=4"
	.align	128
        .global         _ZN2at6native29vectorized_elementwise_kernelILi8ENS0_13BinaryFunctorIdddZZZNS0_16fmax_kernel_cudaERNS_18TensorIteratorBaseEENKUlvE_clEvENKUlvE_clEvEUlddE_EESt5arrayIPcLm3EEEEviT0_T1_
        .type           _ZN2at6native29vectorized_elementwise_kernelILi8ENS0_13BinaryFunctorIdddZZZNS0_16fmax_kernel_cudaERNS_18TensorIteratorBaseEENKUlvE_clEvENKUlvE_clEvEUlddE_EESt5arrayIPcLm3EEEEviT0_T1_,@function
        .size           _ZN2at6native29vectorized_elementwise_kernelILi8ENS0_13BinaryFunctorIdddZZZNS0_16fmax_kernel_cudaERNS_18TensorIteratorBaseEENKUlvE_clEvENKUlvE_clEvEUlddE_EESt5arrayIPcLm3EEEEviT0_T1_,(.L_x_40050 - _ZN2at6native29vectorized_elementwise_kernelILi8ENS0_13BinaryFunctorIdddZZZNS0_16fmax_kernel_cudaERNS_18TensorIteratorBaseEENKUlvE_clEvENKUlvE_clEvEUlddE_EESt5arrayIPcLm3EEEEviT0_T1_)
        .other          _ZN2at6native29vectorized_elementwise_kernelILi8ENS0_13BinaryFunctorIdddZZZNS0_16fmax_kernel_cudaERNS_18TensorIteratorBaseEENKUlvE_clEvENKUlvE_clEvEUlddE_EESt5arrayIPcLm3EEEEviT0_T1_,@"STO_CUDA_ENTRY STV_DEFAULT"
_ZN2at6native29vectorized_elementwise_kernelILi8ENS0_13BinaryFunctorIdddZZZNS0_16fmax_kernel_cudaERNS_18TensorIteratorBaseEENKUlvE_clEvENKUlvE_clEvEUlddE_EESt5arrayIPcLm3EEEEviT0_T1_:
.text._ZN2at6native29vectorized_elementwise_kernelILi8ENS0_13BinaryFunctorIdddZZZNS0_16fmax_kernel_cudaERNS_18TensorIteratorBaseEENKUlvE_clEvENKUlvE_clEvEUlddE_EESt5arrayIPcLm3EEEEviT0_T1_:
[----:B------:R-:W-:Y:S02]  /*0000*/  MOV R1, c[0x0][0x28] ;  /* 0x00000a0000017a02 */ /* 0x000fe40000000f00 */
[----:B------:R-:W-:Y:S05]  /*0010*/  EXIT ;  /* 0x000000000000794d */ /* 0x000fea0003800000 */
.L_x_10875:
        /* <DEDUP_REMOVED lines=14> */
.L_x_40050:


//--------------------- .text._ZN2at6native18elementwise_kernelILi128ELi4EZNS0_15gpu_kernel_implINS0_13AUnaryFunctorIN3c108BFloat16ES5_S5_ZZZNS0_19minimum_kernel_cudaERNS_18TensorIteratorBaseEENKUlvE0_clEvENKUlvE2_clEvEUlS5_S5_E_EEEEvS7_RKT_EUliE_EEviT1_ --------------------------
	.section	.text._ZN2at6native18elementwise_kernelILi128ELi4EZNS0_15gpu_kernel_implINS0_13AUnaryFunctorIN3c108BFloat16ES5_S5_ZZZNS0_19minimum_kernel_cudaERNS_18TensorIteratorBaseEENKUlvE0_clEvENKUlvE2_clEvEUlS5_S5_E_EEEEvS7_RKT_EUliE_EEviT1_,"ax",@progbits
	.sectioninfo	@"SHI_REGISTERS=26"
	.align	128
        .global         _ZN2at6native18elementwise_kernelILi128ELi4EZNS0_15gpu_kernel_implINS0_13AUnaryFunctorIN3c108BFloat16ES5_S5_ZZZNS0_19minimum_kernel_cudaERNS_18TensorIteratorBaseEENKUlvE0_clEvENKUlvE2_clEvEUlS5_S5_E_EEEEvS7_RKT_EUliE_EEviT1_
        .type           _ZN2at6native18elementwise_kernelILi128ELi4EZNS0_15gpu_kernel_implINS0_13AUnaryFunctorIN3c108BFloat16ES5_S5_ZZZNS0_19minimum_kernel_cudaERNS_18TensorIteratorBaseEENKUlvE0_clEvENKUlvE2_clEvEUlS5_S5_E_EEEEvS7_RKT_EUliE_EEviT1_,@function
        .size           _ZN2at6native18elementwise_kernelILi128ELi4EZNS0_15gpu_kernel_implINS0_13AUnaryFunctorIN3c108BFloat16ES5_S5_ZZZNS0_19minimum_kernel_cudaERNS_18TensorIteratorBaseEENKUlvE0_clEvENKUlvE2_clEvEUlS5_S5_E_EEEEvS7_RKT_EUliE_EEviT1_,(.L_x_40051 - _ZN2at6native18elementwise_kernelILi128ELi4EZNS0_15gpu_kernel_implINS0_13AUnaryFunctorIN3c108BFloat16ES5_S5_ZZZNS0_19minimum_kernel_cudaERNS_18TensorIteratorBaseEENKUlvE0_clEvENKUlvE2_clEvEUlS5_S5_E_EEEEvS7_RKT_EUliE_EEviT1_)
        .other          _ZN2at6native18elementwise_kernelILi128ELi4EZNS0_15gpu_kernel_implINS0_13AUnaryFunctorIN3c108BFloat16ES5_S5_ZZZNS0_19minimum_kernel_cudaERNS_18TensorIteratorBaseEENKUlvE0_clEvENKUlvE2_clEvEUlS5_S5_E_EEEEvS7_RKT_EUliE_EEviT1_,@"STO_CUDA_ENTRY STV_DEFAULT"
_ZN2at6native18elementwise_kernelILi128ELi4EZNS0_15gpu_kernel_implINS0_13AUnaryFunctorIN3c108BFloat16ES5_S5_ZZZNS0_19minimum_kernel_cudaERNS_18TensorIteratorBaseEENKUlvE0_clEvENKUlvE2_clEvEUlS5_S5_E_EEEEvS7_RKT_EUliE_EEviT1_:
.text._ZN2at6native18elementwise_kernelILi128ELi4EZNS0_15gpu_kernel_implINS0_13AUnaryFunctorIN3c108BFloat16ES5_S5_ZZZNS0_19minimum_kernel_cudaERNS_18TensorIteratorBaseEENKUlvE0_clEvENKUlvE2_clEvEUlS5_S5_E_EEEEvS7_RKT_EUliE_EEviT1_:
        /* <DEDUP_REMOVED lines=236> */
.L_x_10878:
        /* <DEDUP_REMOVED lines=21> */
.L_x_10882:
[----:B------:R-:W2:Y:S02]  /*1010*/  LDG.E.U8 R2, [R2.64] ;  /* 0x0000002402027981 */ /* 0x000ea4000c1e1100 */
[----:B--2---:R-:W0:Y:S02]  /*1020*/  I2F.U16 R0, R2 ;  /* 0x0000000200007306 */ /* 0x004e240000101000 */
[----:B0-----:R-:W-:-:S04]  /*1030*/  F2FP.BF16.PACK_AB R0, RZ, R0 ;  /* 0x00000000ff00723e */ /* 0x001fc800000010ff */
[----:B------:R-:W-:Y:S01]  /*1040*/  PRMT R5, R0, 0x7610, R5 ;  /* 0x0000761000057816 */ /* 0x000fe20000000005 */
[----:B------:R-:W-:Y:S05]  /*1050*/  BRA `(.L_x_10884) ;  /* 0x00000ef000007947 */ /* 0x000fea0003800000 */
.L_x_10881:
        /* <DEDUP_REMOVED lines=11> */
.L_x_10886:
[----:B------:R-:W2:Y:S02]  /*1110*/  LDG.E R2, [R2.64] ;  /* 0x0000002402027981 */ /* 0x000ea4000c1e1900 */
[----:B--2---:R-:W0:Y:S02]  /*1120*/  I2F R0, R2 ;  /* 0x0000000200007306 */ /* 0x004e240000201400 */
[----:B0-----:R-:W-:-:S04]  /*1130*/  F2FP.BF16.PACK_AB R0, RZ, R0 ;  /* 0x00000000ff00723e */ /* 0x001fc800000010ff */
[----:B------:R-:W-:Y:S01]  /*1140*/  PRMT R5, R0, 0x7610, R5 ;  /* 0x0000761000057816 */ /* 0x000fe20000000005 */
[----:B------:R-:W-:Y:S05]  /*1150*/  BRA `(.L_x_10884) ;  /* 0x00000df000007947 */ /* 0x000fea0003800000 */
.L_x_10885:
[----:B------:R-:W2:Y:S02]  /*1160*/  LDG.E.U16 R2, [R2.64] ;  /* 0x0000002402027981 */ /* 0x000ea4000c1e1500 */
[----:B--2---:R-:W0:Y:S02]  /*1170*/  I2F.S16 R0, R2 ;  /* 0x0000000200007306 */ /* 0x004e240000101400 */
[----:B0-----:R-:W-:-:S04]  /*1180*/  F2FP.BF16.PACK_AB R0, RZ, R0 ;  /* 0x00000000ff00723e */ /* 0x001fc800000010ff */
[----:B------:R-:W-:Y:S01]  /*1190*/  PRMT R5, R0, 0x7610, R5 ;  /* 0x0000761000057816 */ /* 0x000fe20000000005 */
[----:B------:R-:W-:Y:S05]  /*11a0*/  BRA `(.L_x_10884) ;  /* 0x00000da000007947 */ /* 0x000fea0003800000 */
.L_x_10880:
        /* <DEDUP_REMOVED lines=9> */
.L_x_10888:
[----:B------:R-:W2:Y:S02]  /*1240*/  LDG.E.U16 R0, [R2.64] ;  /* 0x0000002402007981 */ /* 0x000ea4000c1e1500 */
[----:B--2---:R-:W-:-:S05]  /*1250*/  HADD2.F32 R0, -RZ, R0.H0_H0 ;  /* 0x20000000ff007230 */ /* 0x004fca0000004100 */
[----:B------:R-:W-:-:S04]  /*1260*/  F2FP.BF16.PACK_AB R0, RZ, R0 ;  /* 0x00000000ff00723e */ /* 0x000fc800000010ff */
[----:B------:R-:W-:Y:S01]  /*1270*/  PRMT R5, R0, 0x7610, R5 ;  /* 0x0000761000057816 */ /* 0x000fe20000000005 */
[----:B------:R-:W-:Y:S05]  /*1280*/  BRA `(.L_x_10884) ;  /* 0x00000cc000007947 */ /* 0x000fea0003800000 */
.L_x_10887:
        /* <DEDUP_REMOVED lines=9> */
.L_x_10890:
[----:B------:R-:W2:Y:S02]  /*1320*/  LDG.E.U16 R2, [R2.64] ;  /* 0x0000002402027981 */ /* 0x000ea4000c1e1500 */
[----:B--2---:R-:W-:-:S05]  /*1330*/  HADD2.F32 R0, -RZ, R2.H0_H0 ;  /* 0x20000002ff007230 */ /* 0x004fca0000004100 */
[----:B------:R-:W-:-:S04]  /*1340*/  F2FP.BF16.PACK_AB R0, RZ, R0 ;  /* 0x00000000ff00723e */ /* 0x000fc800000010ff */
[----:B------:R-:W-:Y:S01]  /*1350*/  PRMT R5, R0, 0x7610, R5 ;  /* 0x0000761000057816 */ /* 0x000fe20000000005 */
[----:B------:R-:W-:Y:S05]  /*1360*/  BRA `(.L_x_10884) ;  /* 0x00000be000007947 */ /* 0x000fea0003800000 */
.L_x_10889:
[----:B------:R-:W2:Y:S02]  /*1370*/  LDG.E.64 R2, [R2.64] ;  /* 0x0000002402027981 */ /* 0x000ea4000c1e1b00 */
[----:B--2---:R-:W0:Y:S01]  /*1380*/  F2F.F32.F64 R0, R2 ;  /* 0x0000000200007310 */ /* 0x004e220000301000 */
[----:B------:R-:W0:-:S14]  /*1390*/  DSETP.GEU.AND P0, PT, |R2|, c[0x2][0x0], PT ;  /* 0x008000000200762a */ /* 0x000e1c0003f0e200 */
[----:B0-----:R-:W-:-:S05]  /*13a0*/  @!P0 FMUL R0, R0, 1.175494350822287508e-38 ;  /* 0x0080000000008820 */ /* 0x001fca0000400000 */
[----:B------:R-:W-:-:S04]  /*13b0*/  F2FP.BF16.PACK_AB R0, RZ, R0 ;  /* 0x00000000ff00723e */ /* 0x000fc800000010ff */
[----:B------:R-:W-:Y:S01]  /*13c0*/  PRMT R5, R0, 0x7610, R5 ;  /* 0x0000761000057816 */ /* 0x000fe20000000005 */
[----:B------:R-:W-:Y:S05]  /*13d0*/  BRA `(.L_x_10884) ;  /* 0x00000b7000007947 */ /* 0x000fea0003800000 */
.L_x_10879:
        /* <DEDUP_REMOVED lines=14> */
.L_x_10893:
[----:B------:R-:W2:Y:S02]  /*14c0*/  LDG.E.64 R2, [R2.64] ;  /* 0x0000002402027981 */ /* 0x000ea4000c1e1b00 */
[----:B--2---:R-:W0:Y:S01]  /*14d0*/  F2F.F32.F64 R0, R2 ;  /* 0x0000000200007310 */ /* 0x004e220000301000 */
[----:B------:R-:W0:-:S14]  /*14e0*/  DSETP.GEU.AND P0, PT, |R2|, c[0x2][0x0], PT ;  /* 0x008000000200762a */ /* 0x000e1c0003f0e200 */
[----:B0-----:R-:W-:-:S05]  /*14f0*/  @!P0 FMUL R0, R0, 1.175494350822287508e-38 ;  /* 0x0080000000008820 */ /* 0x001fca0000400000 */
[----:B------:R-:W-:-:S04]  /*1500*/  F2FP.BF16.PACK_AB R0, RZ, R0 ;  /* 0x00000000ff00723e */ /* 0x000fc800000010ff */
[----:B------:R-:W-:Y:S01]  /*1510*/  PRMT R5, R0, 0x7610, R5 ;  /* 0x0000761000057816 */ /* 0x000fe20000000005 */
[----:B------:R-:W-:Y:S05]  /*1520*/  BRA `(.L_x_10884) ;  /* 0x00000a2000007947 */ /* 0x000fea0003800000 */
.L_x_10892:
        /* <DEDUP_REMOVED lines=25> */
[----:B------:R-:W-:Y:S01]  /*16c0*/  F2FP.BF16.PACK_AB R5, RZ, R5 ;  /* 0x00000005ff05723e */ /* 0x000fe200000010ff */
[----:B------:R-:W-:Y:S05]  /*16d0*/  BRA `(.L_x_10884) ;  /* 0x0000087000007947 */ /* 0x000fea0003800000 */
.L_x_10895:
        /* <DEDUP_REMOVED lines=15> */
.L_x_10894:
[----:B------:R0:W5:Y:S01]  /*17d0*/  LDG.E.U16 R5, [R2.64] ;  /* 0x0000002402057981 */ /* 0x000162000c1e1500 */
[----:B------:R-:W-:Y:S05]  /*17e0*/  BRA `(.L_x_10884) ;  /* 0x0000076000007947 */ /* 0x000fea0003800000 */
.L_x_10891:
        /* <DEDUP_REMOVED lines=12> */
.L_x_10898:
        /* <DEDUP_REMOVED lines=21> */
.L_x_10902:
[----:B------:R-:W-:Y:S05]  /*1a00*/  BSYNC B1 ;  /* 0x0000000000017941 */ /* 0x000fea0003800000 */
.L_x_10901:
[----:B------:R-:W-:Y:S01]  /*1a10*/  LEA R3, R0, 0x3b800000, 0x17 ;  /* 0x3b80000000037811 */ /* 0x000fe200078eb8ff */
[----:B------:R-:W-:-:S05]  /*1a20*/  IMAD.SHL.U32 R0, R2, 0x100000, RZ ;  /* 0x0010000002007824 */ /* 0x000fca00078e00ff */
[----:B------:R-:W-:Y:S02]  /*1a30*/  LOP3.LUT R0, R3, R0, R4, 0xfe, !PT ;  /* 0x0000000003007212 */ /* 0x000fe400078efe04 */
.L_x_10900:
[----:B------:R-:W-:Y:S05]  /*1a40*/  BSYNC B0 ;  /* 0x0000000000007941 */ /* 0x000fea0003800000 */
.L_x_10899:
[----:B------:R-:W-:-:S04]  /*1a50*/  F2FP.BF16.PACK_AB R0, RZ, R0 ;  /* 0x00000000ff00723e */ /* 0x000fc800000010ff */
[----:B------:R-:W-:Y:S01]  /*1a60*/  PRMT R5, R0, 0x7610, R5 ;  /* 0x0000761000057816 */ /* 0x000fe20000000005 */
[----:B------:R-:W-:Y:S05]  /*1a70*/  BRA `(.L_x_10884) ;  /* 0x000004d000007947 */ /* 0x000fea0003800000 */
.L_x_10897:
        /* <DEDUP_REMOVED lines=21> */
.L_x_10906:
[----:B------:R-:W-:Y:S05]  /*1bd0*/  BSYNC B1 ;  /* 0x0000000000017941 */ /* 0x000fea0003800000 */
.L_x_10905:
[----:B------:R-:W-:Y:S01]  /*1be0*/  LEA R3, R0, 0x37800000, 0x17 ;  /* 0x3780000000037811 */ /* 0x000fe200078eb8ff */
[----:B------:R-:W-:-:S05]  /*1bf0*/  IMAD.SHL.U32 R0, R2, 0x200000, RZ ;  /* 0x0020000002007824 */ /* 0x000fca00078e00ff */
[----:B------:R-:W-:Y:S02]  /*1c00*/  LOP3.LUT R0, R3, R0, R4, 0xfe, !PT ;  /* 0x0000000003007212 */ /* 0x000fe400078efe04 */
.L_x_10904:
[----:B------:R-:W-:Y:S05]  /*1c10*/  BSYNC B0 ;  /* 0x0000000000007941 */ /* 0x000fea0003800000 */
.L_x_10903:
[----:B------:R-:W-:-:S04]  /*1c20*/  F2FP.BF16.PACK_AB R0, RZ, R0 ;  /* 0x00000000ff00723e */ /* 0x000fc800000010ff */
[----:B------:R-:W-:Y:S01]  /*1c30*/  PRMT R5, R0, 0x7610, R5 ;  /* 0x0000761000057816 */ /* 0x000fe20000000005 */
[----:B------:R-:W-:Y:S05]  /*1c40*/  BRA `(.L_x_10884) ;  /* 0x0000030000007947 */ /* 0x000fea0003800000 */
.L_x_10896:
        /* <DEDUP_REMOVED lines=14> */
.L_x_10910:
[----:B------:R-:W-:Y:S05]  /*1d30*/  BSYNC B0 ;  /* 0x0000000000007941 */ /* 0x000fea0003800000 */
.L_x_10909:
[----:B------:R-:W-:-:S04]  /*1d40*/  F2FP.BF16.PACK_AB R0, RZ, R0 ;  /* 0x00000000ff00723e */ /* 0x000fc800000010ff */
[----:B------:R-:W-:Y:S01]  /*1d50*/  PRMT R5, R0, 0x7610, R5 ;  /* 0x0000761000057816 */ /* 0x000fe20000000005 */
[----:B------:R-:W-:Y:S05]  /*1d60*/  BRA `(.L_x_10884) ;  /* 0x000001e000007947 */ /* 0x000fea0003800000 */
.L_x_10883:
        /* <DEDUP_REMOVED lines=21> */
.L_x_10908:
[----:B------:R-:W2:Y:S02]  /*1ec0*/  LDG.E.64 R2, [R2.64] ;  /* 0x0000002402027981 */ /* 0x000ea4000c1e1b00 */
[----:B--2---:R-:W0:Y:S02]  /*1ed0*/  I2F.U64 R0, R2 ;  /* 0x0000000200007312 */ /* 0x004e240000301000 */
[----:B0-----:R-:W-:-:S04]  /*1ee0*/  F2FP.BF16.PACK_AB R0, RZ, R0 ;  /* 0x00000000ff00723e */ /* 0x001fc800000010ff */
[----:B------:R-:W-:Y:S01]  /*1ef0*/  PRMT R5, R0, 0x7610, R5 ;  /* 0x0000761000057816 */ /* 0x000fe20000000005 */
[----:B------:R-:W-:Y:S05]  /*1f00*/  BRA `(.L_x_10884) ;  /* 0x0000004000007947 */ /* 0x000fea0003800000 */
.L_x_10907:
[----:B------:R-:W2:Y:S02]  /*1f10*/  LDG.E R2, [R2.64] ;  /* 0x0000002402027981 */ /* 0x000ea4000c1e1900 */
[----:B--2---:R-:W0:Y:S02]  /*1f20*/  I2F.U32 R0, R2 ;  /* 0x0000000200007306 */ /* 0x004e240000201000 */
[----:B0-----:R-:W-:-:S04]  /*1f30*/  F2FP.BF16.PACK_AB R0, RZ, R0 ;  /* 0x00000000ff00723e */ /* 0x001fc800000010ff */
[----:B------:R-:W-:Y:S02]  /*1f40*/  PRMT R5, R0, 0x7610, R5 ;  /* 0x0000761000057816 */ /* 0x000fe40000000005 */
.L_x_10884:
[----:B------:R-:W-:Y:S01]  /*1f50*/  ULDC.U16 UR4, c[0x0][0x372] ;  /* 0x0000dc8000047ab9 */ /* 0x000fe20000000400 */
[----:B------:R-:W-:Y:S01]  /*1f60*/  BSSY B0, `(.L_x_10911) ;  /* 0x000000d000007945 */ /* 0x000fe20003800000 */
[----:B------:R-:W-:-:S05]  /*1f70*/  IMAD.U32 R0, RZ, RZ, UR4 ;  /* 0x00000004ff007e24 */ /* 0x000fca000f8e00ff */
[----:B------:R-:W-:-:S04]  /*1f80*/  PRMT R0, RZ, 0x5410, R0 ;  /* 0x00005410ff007816 */ /* 0x000fc80000000000 */
[----:B------:R-:W-:-:S13]  /*1f90*/  FSETP.NEU.FTZ.AND P0, PT, R0, R0, PT ;  /* 0x000000000000720b */ /* 0x000fda0003f1d000 */
[----:B------:R-:W-:Y:S05]  /*1fa0*/  @P0 BRA `(.L_x_10912) ;  /* 0x0000007000000947 */ /* 0x000fea0003800000 */
[----:B0----5:R-:W-:-:S04]  /*1fb0*/  PRMT R3, RZ, 0x5410, R5 ;  /* 0x00005410ff037816 */ /* 0x021fc80000000005 */
[----:B------:R-:W-:-:S13]  /*1fc0*/  FSETP.NEU.FTZ.AND P0, PT, R3, R3, PT ;  /* 0x000000030300720b */ /* 0x000fda0003f1d000 */
[----:B------:R-:W-:Y:S05]  /*1fd0*/  @P0 BRA `(.L_x_10913) ;  /* 0x0000005000000947 */ /* 0x000fea0003800000 */
[----:B------:R-:W-:-:S04]  /*1fe0*/  FMNMX.FTZ R0, R0, R3, PT ;  /* 0x0000000300007209 */ /* 0x000fc80003810000 */
[----:B------:R-:W-:-:S04]  /*1ff0*/  F2FP.BF16.PACK_AB R0, RZ, R0 ;  /* 0x00000000ff00723e */ /* 0x000fc800000010ff */
[----:B------:R-:W-:Y:S01]  /*2000*/  PRMT R5, R0, 0x7610, R5 ;  /* 0x0000761000057816 */ /* 0x000fe20000000005 */
[----:B------:R-:W-:Y:S05]  /*2010*/  BRA `(.L_x_10913) ;  /* 0x0000001000007947 */ /* 0x000fea0003800000 */
.L_x_10912:
[----:B-----5:R-:W-:Y:S02]  /*2020*/  IMAD.U32 R5, RZ, RZ, UR4 ;  /* 0x00000004ff057e24 */ /* 0x020fe4000f8e00ff */
.L_x_10913:
[----:B------:R-:W-:Y:S05]  /*2030*/  BSYNC B0 ;  /* 0x0000000000007941 */ /* 0x000fea0003800000 */
.L_x_10911:
[----:B0-----:R-:W0:Y:S02]  /*2040*/  LDC.U8 R2, c[0x0][0x374] ;  /* 0x0000dd00ff027b82 */ /* 0x001e240000000000 */
        /* <DEDUP_REMOVED lines=15> */
.L_x_10917:
[----:B------:R-:W-:-:S06]  /*2140*/  PRMT R3, RZ, 0x5410, R5 ;  /* 0x00005410ff037816 */ /* 0x000fcc0000000005 */
[----:B------:R-:W0:Y:S02]  /*2150*/  F2I.S64.TRUNC R2, R3 ;  /* 0x0000000300027311 */ /* 0x000e24000020d900 */
[----:B0-----:R0:W-:Y:S01]  /*2160*/  STG.E.U8 [R16.64], R2 ;  /* 0x0000000210007986 */ /* 0x0011e2000c101124 */
[----:B------:R-:W-:Y:S05]  /*2170*/  BRA `(.L_x_10919) ;  /* 0x00000e4000007947 */ /* 0x000fea0003800000 */
.L_x_10916:
        /* <DEDUP_REMOVED lines=10> */
.L_x_10921:
[----:B------:R-:W-:-:S06]  /*2220*/  PRMT R5, RZ, 0x5410, R5 ;  /* 0x00005410ff057816 */ /* 0x000fcc0000000005 */
[----:B------:R-:W0:Y:S02]  /*2230*/  F2I.FTZ.TRUNC.NTZ R5, R5 ;  /* 0x0000000500057305 */ /* 0x000e24000021f100 */
[----:B0-----:R0:W-:Y:S01]  /*2240*/  STG.E [R16.64], R5 ;  /* 0x0000000510007986 */ /* 0x0011e2000c101924 */
[----:B------:R-:W-:Y:S05]  /*2250*/  BRA `(.L_x_10919) ;  /* 0x00000d6000007947 */ /* 0x000fea0003800000 */
.L_x_10920:
[----:B------:R-:W-:-:S06]  /*2260*/  PRMT R5, RZ, 0x5410, R5 ;  /* 0x00005410ff057816 */ /* 0x000fcc0000000005 */
[----:B------:R-:W0:Y:S02]  /*2270*/  F2I.FTZ.TRUNC.NTZ R5, R5 ;  /* 0x0000000500057305 */ /* 0x000e24000021f100 */
[----:B0-----:R0:W-:Y:S01]  /*2280*/  STG.E.U16 [R16.64], R5 ;  /* 0x0000000510007986 */ /* 0x0011e2000c101524 */
[----:B------:R-:W-:Y:S05]  /*2290*/  BRA `(.L_x_10919) ;  /* 0x00000d2000007947 */ /* 0x000fea0003800000 */
.L_x_10915:
        /* <DEDUP_REMOVED lines=9> */
.L_x_10923:
[----:B------:R-:W-:-:S04]  /*2330*/  PRMT R0, RZ, 0x5410, R5 ;  /* 0x00005410ff007816 */ /* 0x000fc80000000005 */
[----:B------:R-:W-:-:S05]  /*2340*/  F2FP.PACK_AB R0, RZ, R0 ;  /* 0x00000000ff00723e */ /* 0x000fca00000000ff */
[----:B------:R0:W-:Y:S01]  /*2350*/  STG.E.U16 [R16.64], R0 ;  /* 0x0000000010007986 */ /* 0x0001e2000c101524 */
[----:B------:R-:W-:Y:S05]  /*2360*/  BRA `(.L_x_10919) ;  /* 0x00000c5000007947 */ /* 0x000fea0003800000 */
.L_x_10922:
        /* <DEDUP_REMOVED lines=10> */
.L_x_10925:
[----:B------:R-:W-:-:S04]  /*2410*/  PRMT R5, RZ, 0x5410, R5 ;  /* 0x00005410ff057816 */ /* 0x000fc80000000005 */
[----:B------:R-:W-:-:S04]  /*2420*/  F2FP.PACK_AB R3, RZ, R5 ;  /* 0x00000005ff03723e */ /* 0x000fc800000000ff */
[----:B------:R-:W-:-:S05]  /*2430*/  PRMT R3, R3, 0x5410, RZ ;  /* 0x0000541003037816 */ /* 0x000fca00000000ff */
[----:B------:R0:W-:Y:S01]  /*2440*/  STG.E [R16.64], R3 ;  /* 0x0000000310007986 */ /* 0x0001e2000c101924 */
[----:B------:R-:W-:Y:S05]  /*2450*/  BRA `(.L_x_10919) ;  /* 0x00000b6000007947 */ /* 0x000fea0003800000 */
.L_x_10924:
[----:B------:R-:W-:-:S05]  /*2460*/  PRMT R2, RZ, 0x5410, R5 ;  /* 0x00005410ff027816 */ /* 0x000fca0000000005 */
[----:B------:R-:W-:-:S06]  /*2470*/  FMUL.FTZ R2, R2, 1 ;  /* 0x3f80000002027820 */ /* 0x000fcc0000410000 */
[----:B------:R-:W0:Y:S02]  /*2480*/  F2F.F64.F32 R2, R2 ;  /* 0x0000000200027310 */ /* 0x000e240000201800 */
[----:B0-----:R0:W-:Y:S01]  /*2490*/  STG.E.64 [R16.64], R2 ;  /* 0x0000000210007986 */ /* 0x0011e2000c101b24 */
[----:B------:R-:W-:Y:S05]  /*24a0*/  BRA `(.L_x_10919) ;  /* 0x00000b1000007947 */ /* 0x000fea0003800000 */
.L_x_10914:
        /* <DEDUP_REMOVED lines=13> */
.L_x_10928:
[----:B------:R-:W-:Y:S01]  /*2580*/  PRMT R5, RZ, 0x5410, R5 ;  /* 0x00005410ff057816 */ /* 0x000fe20000000005 */
[----:B------:R-:W-:-:S04]  /*2590*/  CS2R R6, SRZ ;  /* 0x0000000000067805 */ /* 0x000fc8000001ff00 */
[----:B------:R-:W-:-:S06]  /*25a0*/  FMUL.FTZ R5, R5, 1 ;  /* 0x3f80000005057820 */ /* 0x000fcc0000410000 */
[----:B------:R-:W0:Y:S02]  /*25b0*/  F2F.F64.F32 R4, R5 ;  /* 0x0000000500047310 */ /* 0x000e240000201800 */
[----:B0-----:R0:W-:Y:S01]  /*25c0*/  STG.E.128 [R16.64], R4 ;  /* 0x0000000410007986 */ /* 0x0011e2000c101d24 */
[----:B------:R-:W-:Y:S05]  /*25d0*/  BRA `(.L_x_10919) ;  /* 0x000009e000007947 */ /* 0x000fea0003800000 */
.L_x_10927:
        /* <DEDUP_REMOVED lines=21> */
.L_x_10932:
[----:B------:R-:W-:Y:S05]  /*2730*/  BSYNC B0 ;  /* 0x0000000000007941 */ /* 0x000fea0003800000 */
.L_x_10931:
[----:B------:R-:W-:-:S05]  /*2740*/  LOP3.LUT R3, R0, R3, RZ, 0xfc, !PT ;  /* 0x0000000300037212 */ /* 0x000fca00078efcff */
[----:B------:R0:W-:Y:S01]  /*2750*/  STG.E.U8 [R16.64], R3 ;  /* 0x0000000310007986 */ /* 0x0001e2000c101124 */
[----:B------:R-:W-:Y:S05]  /*2760*/  BRA `(.L_x_10919) ;  /* 0x0000085000007947 */ /* 0x000fea0003800000 */
.L_x_10930:
        /* <DEDUP_REMOVED lines=13> */
.L_x_10934:
[----:B------:R-:W-:Y:S01]  /*2840*/  IMAD.MOV.U32 R0, RZ, RZ, 0x7f ;  /* 0x0000007fff007424 */ /* 0x000fe200078e00ff */
[----:B------:R-:W-:-:S04]  /*2850*/  ISETP.GT.U32.AND P0, PT, R2, 0x7f800000, PT ;  /* 0x7f8000000200780c */ /* 0x000fc80003f04070 */
[----:B------:R-:W-:-:S04]  /*2860*/  SEL R0, R0, 0x7c, P0 ;  /* 0x0000007c00007807 */ /* 0x000fc80000000000 */
.L_x_10935:
[----:B------:R-:W-:Y:S05]  /*2870*/  BSYNC B0 ;  /* 0x0000000000007941 */ /* 0x000fea0003800000 */
.L_x_10933:
[----:B------:R-:W-:-:S04]  /*2880*/  LOP3.LUT R2, R5, 0x80000000, RZ, 0xc0, !PT ;  /* 0x8000000005027812 */ /* 0x000fc800078ec0ff */
[----:B------:R-:W-:-:S04]  /*2890*/  SHF.R.U32.HI R3, RZ, 0x18, R2 ;  /* 0x00000018ff037819 */ /* 0x000fc80000011602 */
[----:B------:R-:W-:-:S05]  /*28a0*/  LOP3.LUT R3, R0, R3, RZ, 0xfc, !PT ;  /* 0x0000000300037212 */ /* 0x000fca00078efcff */
[----:B------:R0:W-:Y:S01]  /*28b0*/  STG.E.U8 [R16.64], R3 ;  /* 0x0000000310007986 */ /* 0x0001e2000c101124 */
[----:B------:R-:W-:Y:S05]  /*28c0*/  BRA `(.L_x_10919) ;  /* 0x000006f000007947 */ /* 0x000fea0003800000 */
.L_x_10929:
[----:B------:R0:W-:Y:S01]  /*28d0*/  STG.E.U16 [R16.64], R5 ;  /* 0x0000000510007986 */ /* 0x0001e2000c101524 */
[----:B------:R-:W-:Y:S05]  /*28e0*/  BRA `(.L_x_10919) ;  /* 0x000006d000007947 */ /* 0x000fea0003800000 */
.L_x_10926:
        /* <DEDUP_REMOVED lines=12> */
.L_x_10938:
        /* <DEDUP_REMOVED lines=17> */
.L_x_10941:
[----:B------:R-:W-:-:S04]  /*2ac0*/  LOP3.LUT R2, R5, 0x80000000, RZ, 0xc0, !PT ;  /* 0x8000000005027812 */ /* 0x000fc800078ec0ff */
[----:B------:R-:W-:-:S04]  /*2ad0*/  SHF.R.U32.HI R3, RZ, 0x18, R2 ;  /* 0x00000018ff037819 */ /* 0x000fc80000011602 */
[----:B------:R-:W-:-:S04]  /*2ae0*/  LOP3.LUT R0, R0, R3, RZ, 0xfc, !PT ;  /* 0x0000000300007212 */ /* 0x000fc800078efcff */
[----:B------:R-:W-:Y:S02]  /*2af0*/  PRMT R8, R0, 0x7610, R8 ;  /* 0x0000761000087816 */ /* 0x000fe40000000008 */
.L_x_10940:
[----:B------:R-:W-:Y:S05]  /*2b00*/  BSYNC B0 ;  /* 0x0000000000007941 */ /* 0x000fea0003800000 */
.L_x_10939:
[----:B------:R0:W-:Y:S01]  /*2b10*/  STG.E.U8 [R16.64], R8 ;  /* 0x0000000810007986 */ /* 0x0001e2000c101124 */
[----:B------:R-:W-:Y:S05]  /*2b20*/  BRA `(.L_x_10919) ;  /* 0x0000049000007947 */ /* 0x000fea0003800000 */
.L_x_10937:
        /* <DEDUP_REMOVED lines=17> */
.L_x_10944:
[----:B------:R-:W-:-:S04]  /*2c40*/  LOP3.LUT R2, R5, 0x80000000, RZ, 0xc0, !PT ;  /* 0x8000000005027812 */ /* 0x000fc800078ec0ff */
[----:B------:R-:W-:-:S04]  /*2c50*/  SHF.R.U32.HI R3, RZ, 0x18, R2 ;  /* 0x00000018ff037819 */ /* 0x000fc80000011602 */
[----:B------:R-:W-:-:S04]  /*2c60*/  LOP3.LUT R0, R0, R3, RZ, 0xfc, !PT ;  /* 0x0000000300007212 */ /* 0x000fc800078efcff */
[----:B------:R-:W-:Y:S02]  /*2c70*/  PRMT R8, R0, 0x7610, R8 ;  /* 0x0000761000087816 */ /* 0x000fe40000000008 */
.L_x_10943:
[----:B------:R-:W-:Y:S05]  /*2c80*/  BSYNC B0 ;  /* 0x0000000000007941 */ /* 0x000fea0003800000 */
.L_x_10942:
[----:B------:R0:W-:Y:S01]  /*2c90*/  STG.E.U8 [R16.64], R8 ;  /* 0x0000000810007986 */ /* 0x0001e2000c101124 */
[----:B------:R-:W-:Y:S05]  /*2ca0*/  BRA `(.L_x_10919) ;  /* 0x0000031000007947 */ /* 0x000fea0003800000 */
.L_x_10936:
        /* <DEDUP_REMOVED lines=22> */
.L_x_10918:
        /* <DEDUP_REMOVED lines=20> */
.L_x_10946:
[----:B------:R-:W-:-:S06]  /*2f50*/  PRMT R2, RZ, 0x5410, R5 ;  /* 0x00005410ff027816 */ /* 0x000fcc0000000005 */
[----:B------:R-:W0:Y:S02]  /*2f60*/  F2I.U64.TRUNC R2, R2 ;  /* 0x0000000200027311 */ /* 0x000e24000020d800 */
[----:B0-----:R0:W-:Y:S01]  /*2f70*/  STG.E.64 [R16.64], R2 ;  /* 0x0000000210007986 */ /* 0x0011e2000c101b24 */
[----:B------:R-:W-:Y:S05]  /*2f80*/  BRA `(.L_x_10919) ;  /* 0x0000003000007947 */ /* 0x000fea0003800000 */
.L_x_10945:
[----:B------:R-:W-:-:S06]  /*2f90*/  PRMT R5, RZ, 0x5410, R5 ;  /* 0x00005410ff057816 */ /* 0x000fcc0000000005 */
[----:B------:R-:W0:Y:S02]  /*2fa0*/  F2I.FTZ.U32.TRUNC.NTZ R5, R5 ;  /* 0x0000000500057305 */ /* 0x000e24000021f000 */
[----:B0-----:R0:W-:Y:S02]  /*2fb0*/  STG.E [R16.64], R5 ;  /* 0x0000000510007986 */ /* 0x0011e4000c101924 */
.L_x_10919:
[----:B------:R-:W-:-:S05]  /*2fc0*/  IMAD R18, R18, 0x200, R23 ;  /* 0x0000020012127824 */ /* 0x000fca00078e0217 */
[----:B------:R-:W-:Y:S02]  /*2fd0*/  IADD3 R19, R18, 0x80, RZ ;  /* 0x0000008012137810 */ /* 0x000fe40007ffe0ff */
.L_x_10877:
[----:B------:R-:W-:Y:S05]  /*2fe0*/  BSYNC B6 ;  /* 0x0000000000067941 */ /* 0x000fea0003800000 */
.L_x_10876:
        /* <DEDUP_REMOVED lines=231> */
.L_x_10949:
        /* <DEDUP_REMOVED lines=21> */
.L_x_10953:
[----:B------:R-:W2:Y:S02]  /*3fb0*/  LDG.E.U8 R2, [R2.64] ;  /* 0x0000002402027981 */ /* 0x000ea4000c1e1100 */
[----:B--2---:R-:W0:Y:S02]  /*3fc0*/  I2F.U16 R0, R2 ;  /* 0x0000000200007306 */ /* 0x004e240000101000 */
[----:B0-----:R-:W-:-:S04]  /*3fd0*/  F2FP.BF16.PACK_AB R0, RZ, R0 ;  /* 0x00000000ff00723e */ /* 0x001fc800000010ff */
[----:B------:R-:W-:Y:S01]  /*3fe0*/  PRMT R5, R0, 0x7610, R5 ;  /* 0x0000761000057816 */ /* 0x000fe20000000005 */
[----:B------:R-:W-:Y:S05]  /*3ff0*/  BRA `(.L_x_10955) ;  /* 0x00000ef000007947 */ /* 0x000fea0003800000 */
.L_x_10952:
        /* <DEDUP_REMOVED lines=11> */
.L_x_10957:
[----:B------:R-:W2:Y:S02]  /*40b0*/  LDG.E R2, [R2.64] ;  /* 0x0000002402027981 */ /* 0x000ea4000c1e1900 */
[----:B--2---:R-:W0:Y:S02]  /*40c0*/  I2F R0, R2 ;  /* 0x0000000200007306 */ /* 0x004e240000201400 */
[----:B0-----:R-:W-:-:S04]  /*40d0*/  F2FP.BF16.PACK_AB R0, RZ, R0 ;  /* 0x00000000ff00723e */ /* 0x001fc800000010ff */
[----:B------:R-:W-:Y:S01]  /*40e0*/  PRMT R5, R0, 0x7610, R5 ;  /* 0x0000761000057816 */ /* 0x000fe20000000005 */
[----:B------:R-:W-:Y:S05]  /*40f0*/  BRA `(.L_x_10955) ;  /* 0x00000df000007947 */ /* 0x000fea0003800000 */
.L_x_10956:
[----:B------:R-:W2:Y:S02]  /*4100*/  LDG.E.U16 R2, [R2.64] ;  /* 0x0000002402027981 */ /* 0x000ea4000c1e1500 */
[----:B--2---:R-:W0:Y:S02]  /*4110*/  I2F.S16 R0, R2 ;  /* 0x0000000200007306 */ /* 0x004e240000101400 */
[----:B0-----:R-:W-:-:S04]  /*4120*/  F2FP.BF16.PACK_AB R0, RZ, R0 ;  /* 0x00000000ff00723e */ /* 0x001fc800000010ff */
[----:B------:R-:W-:Y:S01]  /*4130*/  PRMT R5, R0, 0x7610, R5 ;  /* 0x0000761000057816 */ /* 0x000fe20000000005 */
[----:B------:R-:W-:Y:S05]  /*4140*/  BRA `(.L_x_10955) ;  /* 0x00000da000007947 */ /* 0x000fea0003800000 */
.L_x_10951:
        /* <DEDUP_REMOVED lines=9> */
.L_x_10959:
[----:B------:R-:W2:Y:S02]  /*41e0*/  LDG.E.U16 R0, [R2.64] ;  /* 0x0000002402007981 */ /* 0x000ea4000c1e1500 */
[----:B--2---:R-:W-:-:S05]  /*41f0*/  HADD2.F32 R0, -RZ, R0.H0_H0 ;  /* 0x20000000ff007230 */ /* 0x004fca0000004100 */
[----:B------:R-:W-:-:S04]  /*4200*/  F2FP.BF16.PACK_AB R0, RZ, R0 ;  /* 0x00000000ff00723e */ /* 0x000fc800000010ff */
[----:B------:R-:W-:Y:S01]  /*4210*/  PRMT R5, R0, 0x7610, R5 ;  /* 0x0000761000057816 */ /* 0x000fe20000000005 */
[----:B------:R-:W-:Y:S05]  /*4220*/  BRA `(.L_x_10955) ;  /* 0x00000cc000007947 */ /* 0x000fea0003800000 */
.L_x_10958:
        /* <DEDUP_REMOVED lines=9> */
.L_x_10961:
[----:B------:R-:W2:Y:S02]  /*42c0*/  LDG.E.U16 R2, [R2.64] ;  /* 0x0000002402027981 */ /* 0x000ea4000c1e1500 */
[----:B--2---:R-:W-:-:S05]  /*42d0*/  HADD2.F32 R0, -RZ, R2.H0_H0 ;  /* 0x20000002ff007230 */ /* 0x004fca0000004100 */
[----:B------:R-:W-:-:S04]  /*42e0*/  F2FP.BF16.PACK_AB R0, RZ, R0 ;  /* 0x00000000ff00723e */ /* 0x000fc800000010ff */
[----:B------:R-:W-:Y:S01]  /*42f0*/  PRMT R5, R0, 0x7610, R5 ;  /* 0x0000761000057816 */ /* 0x000fe20000000005 */
[----:B------:R-:W-:Y:S05]  /*4300*/  BRA `(.L_x_10955) ;  /* 0x00000be000007947 */ /* 0x000fea0003800000 */
.L_x_10960:
[----:B------:R-:W2:Y:S02]  /*4310*/  LDG.E.64 R2, [R2.64] ;  /* 0x0000002402027981 */ /* 0x000ea4000c1e1b00 */
[----:B--2---:R-:W0:Y:S01]  /*4320*/  F2F.F32.F64 R0, R2 ;  /* 0x0000000200007310 */ /* 0x004e220000301000 */
[----:B------:R-:W0:-:S14]  /*4330*/  DSETP.GEU.AND P0, PT, |R2|, c[0x2][0x0], PT ;  /* 0x008000000200762a */ /* 0x000e1c0003f0e200 */
[----:B0-----:R-:W-:-:S05]  /*4340*/  @!P0 FMUL R0, R0, 1.175494350822287508e-38 ;  /* 0x0080000000008820 */ /* 0x001fca0000400000 */
[----:B------:R-:W-:-:S04]  /*4350*/  F2FP.BF16.PACK_AB R0, RZ, R0 ;  /* 0x00000000ff00723e */ /* 0x000fc800000010ff */
[----:B------:R-:W-:Y:S01]  /*4360*/  PRMT R5, R0, 0x7610, R5 ;  /* 0x0000761000057816 */ /* 0x000fe20000000005 */
[----:B------:R-:W-:Y:S05]  /*4370*/  BRA `(.L_x_10955) ;  /* 0x00000b7000007947 */ /* 0x000fea0003800000 */
.L_x_10950:
        /* <DEDUP_REMOVED lines=14> */
.L_x_10964:
[----:B------:R-:W2:Y:S02]  /*4460*/  LDG.E.64 R2, [R2.64] ;  /* 0x0000002402027981 */ /* 0x000ea4000c1e1b00 */
[----:B--2---:R-:W0:Y:S01]  /*4470*/  F2F.F32.F64 R0, R2 ;  /* 0x0000000200007310 */ /* 0x004e220000301000 */
[----:B------:R-:W0:-:S14]  /*4480*/  DSETP.GEU.AND P0, PT, |R2|, c[0x2][0x0], PT ;  /* 0x008000000200762a */ /* 0x000e1c0003f0e200 */
[----:B0-----:R-:W-:-:S05]  /*4490*/  @!P0 FMUL R0, R0, 1.175494350822287508e-38 ;  /* 0x0080000000008820 */ /* 0x001fca0000400000 */
[----:B------:R-:W-:-:S04]  /*44a0*/  F2FP.BF16.PACK_AB R0, RZ, R0 ;  /* 0x00000000ff00723e */ /* 0x000fc800000010ff */
[----:B------:R-:W-:Y:S01]  /*44b0*/  PRMT R5, R0, 0x7610, R5 ;  /* 0x0000761000057816 */ /* 0x000fe20000000005 */
[----:B------:R-:W-:Y:S05]  /*44c0*/  BRA `(.L_x_10955) ;  /* 0x00000a2000007947 */ /* 0x000fea0003800000 */
.L_x_10963:
        /* <DEDUP_REMOVED lines=27> */
.L_x_10966:
        /* <DEDUP_REMOVED lines=15> */
.L_x_10965:
[----:B------:R0:W5:Y:S01]  /*4770*/  LDG.E.U16 R5, [R2.64] ;  /* 0x0000002402057981 */ /* 0x000162000c1e1500 */
[----:B------:R-:W-:Y:S05]  /*4780*/  BRA `(.L_x_10955) ;  /* 0x0000076000007947 */ /* 0x000fea0003800000 */
.L_x_10962:
        /* <DEDUP_REMOVED lines=12> */
.L_x_10969:
        /* <DEDUP_REMOVED lines=21> */
.L_x_10973:
[----:B------:R-:W-:Y:S05]  /*49a0*/  BSYNC B1 ;  /* 0x0000000000017941 */ /* 0x000fea0003800000 */
.L_x_10972:
[----:B------:R-:W-:Y:S01]  /*49b0*/  LEA R3, R0, 0x3b800000, 0x17 ;  /* 0x3b80000000037811 */ /* 0x000fe200078eb8ff */
[----:B------:R-:W-:-:S05]  /*49c0*/  IMAD.SHL.U32 R0, R2, 0x100000, RZ ;  /* 0x0010000002007824 */ /* 0x000fca00078e00ff */
[----:B------:R-:W-:Y:S02]  /*49d0*/  LOP3.LUT R0, R3, R0, R4, 0xfe, !PT ;  /* 0x0000000003007212 */ /* 0x000fe400078efe04 */
.L_x_10971:
[----:B------:R-:W-:Y:S05]  /*49e0*/  BSYNC B0 ;  /* 0x0000000000007941 */ /* 0x000fea0003800000 */
.L_x_10970:
[----:B------:R-:W-:-:S04]  /*49f0*/  F2FP.BF16.PACK_AB R0, RZ, R0 ;  /* 0x00000000ff00723e */ /* 0x000fc800000010ff */
[----:B------:R-:W-:Y:S01]  /*4a00*/  PRMT R5, R0, 0x7610, R5 ;  /* 0x0000761000057816 */ /* 0x000fe20000000005 */
[----:B------:R-:W-:Y:S05]  /*4a10*/  BRA `(.L_x_10955) ;  /* 0x000004d000007947 */ /* 0x000fea0003800000 */
.L_x_10968:
        /* <DEDUP_REMOVED lines=21> */
.L_x_10977:
[----:B------:R-:W-:Y:S05]  /*4b70*/  BSYNC B1 ;  /* 0x0000000000017941 */ /* 0x000fea0003800000 */
.L_x_10976:
[----:B------:R-:W-:Y:S01]  /*4b80*/  LEA R3, R0, 0x37800000, 0x17 ;  /* 0x3780000000037811 */ /* 0x000fe200078eb8ff */
[----:B------:R-:W-:-:S05]  /*4b90*/  IMAD.SHL.U32 R0, R2, 0x200000, RZ ;  /* 0x0020000002007824 */ /* 0x000fca00078e00ff */
[----:B------:R-:W-:Y:S02]  /*4ba0*/  LOP3.LUT R0, R3, R0, R4, 0xfe, !PT ;  /* 0x0000000003007212 */ /* 0x000fe400078efe04 */
.L_x_10975:
[----:B------:R-:W-:Y:S05]  /*4bb0*/  BSYNC B0 ;  /* 0x0000000000007941 */ /* 0x000fea0003800000 */
.L_x_10974:
[----:B------:R-:W-:-:S04]  /*4bc0*/  F2FP.BF16.PACK_AB R0, RZ, R0 ;  /* 0x00000000ff00723e */ /* 0x000fc800000010ff */
[----:B------:R-:W-:Y:S01]  /*4bd0*/  PRMT R5, R0, 0x7610, R5 ;  /* 0x0000761000057816 */ /* 0x000fe20000000005 */
[----:B------:R-:W-:Y:S05]  /*4be0*/  BRA `(.L_x_10955) ;  /* 0x0000030000007947 */ /* 0x000fea0003800000 */
.L_x_10967:
        /* <DEDUP_REMOVED lines=14> */
.L_x_10981:
[----:B------:R-:W-:Y:S05]  /*4cd0*/  BSYNC B0 ;  /* 0x0000000000007941 */ /* 0x000fea0003800000 */
.L_x_10980:
[----:B------:R-:W-:-:S04]  /*4ce0*/  F2FP.BF16.PACK_AB R0, RZ, R0 ;  /* 0x00000000ff00723e */ /* 0x000fc800000010ff */
[----:B------:R-:W-:Y:S01]  /*4cf0*/  PRMT R5, R0, 0x7610, R5 ;  /* 0x0000761000057816 */ /* 0x000fe20000000005 */
[----:B------:R-:W-:Y:S05]  /*4d00*/  BRA `(.L_x_10955) ;  /* 0x000001e000007947 */ /* 0x000fea0003800000 */
.L_x_10954:
        /* <DEDUP_REMOVED lines=21> */
.L_x_10979:
[----:B------:R-:W2:Y:S02]  /*4e60*/  LDG.E.64 R2, [R2.64] ;  /* 0x0000002402027981 */ /* 0x000ea4000c1e1b00 */
[----:B--2---:R-:W0:Y:S02]  /*4e70*/  I2F.U64 R0, R2 ;  /* 0x0000000200007312 */ /* 0x004e240000301000 */
[----:B0-----:R-:W-:-:S04]  /*4e80*/  F2FP.BF16.PACK_AB R0, RZ, R0 ;  /* 0x00000000ff00723e */ /* 0x001fc800000010ff */
[----:B------:R-:W-:Y:S01]  /*4e90*/  PRMT R5, R0, 0x7610, R5 ;  /* 0x0000761000057816 */ /* 0x000fe20000000005 */
[----:B------:R-:W-:Y:S05]  /*4ea0*/  BRA `(.L_x_10955) ;  /* 0x0000004000007947 */ /* 0x000fea0003800000 */
.L_x_10978:
[----:B------:R-:W2:Y:S02]  /*4eb0*/  LDG.E R2, [R2.64] ;  /* 0x0000002402027981 */ /* 0x000ea4000c1e1900 */
[----:B--2---:R-:W0:Y:S02]  /*4ec0*/  I2F.U32 R0, R2 ;  /* 0x0000000200007306 */ /* 0x004e240000201000 */
[----:B0-----:R-:W-:-:S04]  /*4ed0*/  F2FP.BF16.PACK_AB R0, RZ, R0 ;  /* 0x00000000ff00723e */ /* 0x001fc800000010ff */
[----:B------:R-:W-:Y:S02]  /*4ee0*/  PRMT R5, R0, 0x7610, R5 ;  /* 0x0000761000057816 */ /* 0x000fe40000000005 */
.L_x_10955:
[----:B------:R-:W-:Y:S01]  /*4ef0*/  ULDC.U16 UR4, c[0x0][0x372] ;  /* 0x0000dc8000047ab9 */ /* 0x000fe20000000400 */
[----:B------:R-:W-:Y:S01]  /*4f00*/  BSSY B0, `(.L_x_10982) ;  /* 0x000000d000007945 */ /* 0x000fe20003800000 */
[----:B0-----:R-:W-:-:S05]  /*4f10*/  IMAD.U32 R3, RZ, RZ, UR4 ;  /* 0x00000004ff037e24 */ /* 0x001fca000f8e00ff */
[----:B------:R-:W-:-:S04]  /*4f20*/  PRMT R3, RZ, 0x5410, R3 ;  /* 0x00005410ff037816 */ /* 0x000fc80000000003 */
[----:B------:R-:W-:-:S13]  /*4f30*/  FSETP.NEU.FTZ.AND P0, PT, R3, R3, PT ;  /* 0x000000030300720b */ /* 0x000fda0003f1d000 */
[----:B------:R-:W-:Y:S05]  /*4f40*/  @P0 BRA `(.L_x_10983) ;  /* 0x0000007000000947 */ /* 0x000fea0003800000 */
[----:B-----5:R-:W-:-:S04]  /*4f50*/  PRMT R0, RZ, 0x5410, R5 ;  /* 0x00005410ff007816 */ /* 0x020fc80000000005 */
[----:B------:R-:W-:-:S13]  /*4f60*/  FSETP.NEU.FTZ.AND P0, PT, R0, R0, PT ;  /* 0x000000000000720b */ /* 0x000fda0003f1d000 */
[----:B------:R-:W-:Y:S05]  /*4f70*/  @P0 BRA `(.L_x_10984) ;  /* 0x0000005000000947 */ /* 0x000fea0003800000 */
[----:B------:R-:W-:-:S04]  /*4f80*/  FMNMX.FTZ R0, R3, R0, PT ;  /* 0x0000000003007209 */ /* 0x000fc80003810000 */
[----:B------:R-:W-:-:S04]  /*4f90*/  F2FP.BF16.PACK_AB R0, RZ, R0 ;  /* 0x00000000ff00723e */ /* 0x000fc800000010ff */
[----:B------:R-:W-:Y:S01]  /*4fa0*/  PRMT R5, R0, 0x7610, R5 ;  /* 0x0000761000057816 */ /* 0x000fe20000000005 */
[----:B------:R-:W-:Y:S05]  /*4fb0*/  BRA `(.L_x_10984) ;  /* 0x0000001000007947 */ /* 0x000fea0003800000 */
.L_x_10983:
[----:B-----5:R-:W-:Y:S02]  /*4fc0*/  IMAD.U32 R5, RZ, RZ, UR4 ;  /* 0x00000004ff057e24 */ /* 0x020fe4000f8e00ff */
.L_x_10984:
[----:B------:R-:W-:Y:S05]  /*4fd0*/  BSYNC B0 ;  /* 0x0000000000007941 */ /* 0x000fea0003800000 */
.L_x_10982:
[----:B------:R-:W0:Y:S02]  /*4fe0*/  LDC.U8 R2, c[0x0][0x374] ;  /* 0x0000dd00ff027b82 */ /* 0x000e240000000000 */
        /* <DEDUP_REMOVED lines=15> */
.L_x_10988:
[----:B------:R-:W-:-:S06]  /*50e0*/  PRMT R3, RZ, 0x5410, R5 ;  /* 0x00005410ff037816 */ /* 0x000fcc0000000005 */
[----:B------:R-:W0:Y:S02]  /*50f0*/  F2I.S64.TRUNC R2, R3 ;  /* 0x0000000300027311 */ /* 0x000e24000020d900 */
[----:B0-----:R0:W-:Y:S01]  /*5100*/  STG.E.U8 [R16.64], R2 ;  /* 0x0000000210007986 */ /* 0x0011e2000c101124 */
[----:B------:R-:W-:Y:S05]  /*5110*/  BRA `(.L_x_10990) ;  /* 0x00000e4000007947 */ /* 0x000fea0003800000 */
.L_x_10987:
        /* <DEDUP_REMOVED lines=10> */
.L_x_10992:
[----:B------:R-:W-:-:S06]  /*51c0*/  PRMT R5, RZ, 0x5410, R5 ;  /* 0x00005410ff057816 */ /* 0x000fcc0000000005 */
[----:B------:R-:W0:Y:S02]  /*51d0*/  F2I.FTZ.TRUNC.NTZ R5, R5 ;  /* 0x0000000500057305 */ /* 0x000e24000021f100 */
[----:B0-----:R0:W-:Y:S01]  /*51e0*/  STG.E [R16.64], R5 ;  /* 0x0000000510007986 */ /* 0x0011e2000c101924 */
[----:B------:R-:W-:Y:S05]  /*51f0*/  BRA `(.L_x_10990) ;  /* 0x00000d6000007947 */ /* 0x000fea0003800000 */
.L_x_10991:
[----:B------:R-:W-:-:S06]  /*5200*/  PRMT R5, RZ, 0x5410, R5 ;  /* 0x00005410ff057816 */ /* 0x000fcc0000000005 */
[----:B------:R-:W0:Y:S02]  /*5210*/  F2I.FTZ.TRUNC.NTZ R5, R5 ;  /* 0x0000000500057305 */ /* 0x000e24000021f100 */
[----:B0-----:R0:W-:Y:S01]  /*5220*/  STG.E.U16 [R16.64], R5 ;  /* 0x0000000510007986 */ /* 0x0011e2000c101524 */
[----:B------:R-:W-:Y:S05]  /*5230*/  BRA `(.L_x_10990) ;  /* 0x00000d2000007947 */ /* 0x000fea0003800000 */
.L_x_10986:
        /* <DEDUP_REMOVED lines=9> */
.L_x_10994:
[----:B------:R-:W-:-:S04]  /*52d0*/  PRMT R0, RZ, 0x5410, R5 ;  /* 0x00005410ff007816 */ /* 0x000fc80000000005 */
[----:B------:R-:W-:-:S05]  /*52e0*/  F2FP.PACK_AB R0, RZ, R0 ;  /* 0x00000000ff00723e */ /* 0x000fca00000000ff */
[----:B------:R0:W-:Y:S01]  /*52f0*/  STG.E.U16 [R16.64], R0 ;  /* 0x0000000010007986 */ /* 0x0001e2000c101524 */
[----:B------:R-:W-:Y:S05]  /*5300*/  BRA `(.L_x_10990) ;  /* 0x00000c5000007947 */ /* 0x000fea0003800000 */
.L_x_10993:
        /* <DEDUP_REMOVED lines=10> */
.L_x_10996:
[----:B------:R-:W-:-:S04]  /*53b0*/  PRMT R5, RZ, 0x5410, R5 ;  /* 0x00005410ff057816 */ /* 0x000fc80000000005 */
[----:B------:R-:W-:-:S04]  /*53c0*/  F2FP.PACK_AB R3, RZ, R5 ;  /* 0x00000005ff03723e */ /* 0x000fc800000000ff */
[----:B------:R-:W-:-:S05]  /*53d0*/  PRMT R3, R3, 0x5410, RZ ;  /* 0x0000541003037816 */ /* 0x000fca00000000ff */
[----:B------:R0:W-:Y:S01]  /*53e0*/  STG.E [R16.64], R3 ;  /* 0x0000000310007986 */ /* 0x0001e2000c101924 */
[----:B------:R-:W-:Y:S05]  /*53f0*/  BRA `(.L_x_10990) ;  /* 0x00000b6000007947 */ /* 0x000fea0003800000 */
.L_x_10995:
[----:B------:R-:W-:-:S05]  /*5400*/  PRMT R2, RZ, 0x5410, R5 ;  /* 0x00005410ff027816 */ /* 0x000fca0000000005 */
[----:B------:R-:W-:-:S06]  /*5410*/  FMUL.FTZ R2, R2, 1 ;  /* 0x3f80000002027820 */ /* 0x000fcc0000410000 */
[----:B------:R-:W0:Y:S02]  /*5420*/  F2F.F64.F32 R2, R2 ;  /* 0x0000000200027310 */ /* 0x000e240000201800 */
[----:B0-----:R0:W-:Y:S01]  /*5430*/  STG.E.64 [R16.64], R2 ;  /* 0x0000000210007986 */ /* 0x0011e2000c101b24 */
[----:B------:R-:W-:Y:S05]  /*5440*/  BRA `(.L_x_10990) ;  /* 0x00000b1000007947 */ /* 0x000fea0003800000 */
.L_x_10985:
        /* <DEDUP_REMOVED lines=13> */
.L_x_10999:
[----:B------:R-:W-:Y:S01]  /*5520*/  PRMT R5, RZ, 0x5410, R5 ;  /* 0x00005410ff057816 */ /* 0x000fe20000000005 */
[----:B------:R-:W-:-:S04]  /*5530*/  CS2R R6, SRZ ;  /* 0x0000000000067805 */ /* 0x000fc8000001ff00 */
[----:B------:R-:W-:-:S06]  /*5540*/  FMUL.FTZ R5, R5, 1 ;  /* 0x3f80000005057820 */ /* 0x000fcc0000410000 */
[----:B------:R-:W0:Y:S02]  /*5550*/  F2F.F64.F32 R4, R5 ;  /* 0x0000000500047310 */ /* 0x000e240000201800 */
[----:B0-----:R0:W-:Y:S01]  /*5560*/  STG.E.128 [R16.64], R4 ;  /* 0x0000000410007986 */ /* 0x0011e2000c101d24 */
[----:B------:R-:W-:Y:S05]  /*5570*/  BRA `(.L_x_10990) ;  /* 0x000009e000007947 */ /* 0x000fea0003800000 */
.L_x_10998:
        /* <DEDUP_REMOVED lines=21> */
.L_x_11003:
[----:B------:R-:W-:Y:S05]  /*56d0*/  BSYNC B0 ;  /* 0x0000000000007941 */ /* 0x000fea0003800000 */
.L_x_11002:
[----:B------:R-:W-:-:S05]  /*56e0*/  LOP3.LUT R3, R0, R3, RZ, 0xfc, !PT ;  /* 0x0000000300037212 */ /* 0x000fca00078efcff */
[----:B------:R0:W-:Y:S01]  /*56f0*/  STG.E.U8 [R16.64], R3 ;  /* 0x0000000310007986 */ /* 0x0001e2000c101124 */
[----:B------:R-:W-:Y:S05]  /*5700*/  BRA `(.L_x_10990) ;  /* 0x0000085000007947 */ /* 0x000fea0003800000 */
.L_x_11001:
        /* <DEDUP_REMOVED lines=13> */
.L_x_11005:
[----:B------:R-:W-:Y:S01]  /*57e0*/  IMAD.MOV.U32 R0, RZ, RZ, 0x7f ;  /* 0x0000007fff007424 */ /* 0x000fe200078e00ff */
[----:B------:R-:W-:-:S04]  /*57f0*/  ISETP.GT.U32.AND P0, PT, R2, 0x7f800000, PT ;  /* 0x7f8000000200780c */ /* 0x000fc80003f04070 */
[----:B------:R-:W-:-:S04]  /*5800*/  SEL R0, R0, 0x7c, P0 ;  /* 0x0000007c00007807 */ /* 0x000fc80000000000 */
.L_x_11006:
[----:B------:R-:W-:Y:S05]  /*5810*/  BSYNC B0 ;  /* 0x0000000000007941 */ /* 0x000fea0003800000 */
.L_x_11004:
[----:B------:R-:W-:-:S04]  /*5820*/  LOP3.LUT R2, R5, 0x80000000, RZ, 0xc0, !PT ;  /* 0x8000000005027812 */ /* 0x000fc800078ec0ff */
[----:B------:R-:W-:-:S04]  /*5830*/  SHF.R.U32.HI R3, RZ, 0x18, R2 ;  /* 0x00000018ff037819 */ /* 0x000fc80000011602 */
[----:B------:R-:W-:-:S05]  /*5840*/  LOP3.LUT R3, R0, R3, RZ, 0xfc, !PT ;  /* 0x0000000300037212 */ /* 0x000fca00078efcff */
[----:B------:R0:W-:Y:S01]  /*5850*/  STG.E.U8 [R16.64], R3 ;  /* 0x0000000310007986 */ /* 0x0001e2000c101124 */
[----:B------:R-:W-:Y:S05]  /*5860*/  BRA `(.L_x_10990) ;  /* 0x000006f000007947 */ /* 0x000fea0003800000 */
.L_x_11000:
[----:B------:R0:W-:Y:S01]  /*5870*/  STG.E.U16 [R16.64], R5 ;  /* 0x0000000510007986 */ /* 0x0001e2000c101524 */
[----:B------:R-:W-:Y:S05]  /*5880*/  BRA `(.L_x_10990) ;  /* 0x000006d000007947 */ /* 0x000fea0003800000 */
.L_x_10997:
        /* <DEDUP_REMOVED lines=12> */
.L_x_11009:
        /* <DEDUP_REMOVED lines=17> */
.L_x_11012:
[----:B------:R-:W-:-:S04]  /*5a60*/  LOP3.LUT R2, R5, 0x80000000, RZ, 0xc0, !PT ;  /* 0x8000000005027812 */ /* 0x000fc800078ec0ff */
[----:B------:R-:W-:-:S04]  /*5a70*/  SHF.R.U32.HI R3, RZ, 0x18, R2 ;  /* 0x00000018ff037819 */ /* 0x000fc80000011602 */
[----:B------:R-:W-:-:S04]  /*5a80*/  LOP3.LUT R0, R0, R3, RZ, 0xfc, !PT ;  /* 0x0000000300007212 */ /* 0x000fc800078efcff */
[----:B------:R-:W-:Y:S02]  /*5a90*/  PRMT R8, R0, 0x7610, R8 ;  /* 0x0000761000087816 */ /* 0x000fe40000000008 */
.L_x_11011:
[----:B------:R-:W-:Y:S05]  /*5aa0*/  BSYNC B0 ;  /* 0x0000000000007941 */ /* 0x000fea0003800000 */
.L_x_11010:
[----:B------:R0:W-:Y:S01]  /*5ab0*/  STG.E.U8 [R16.64], R8 ;  /* 0x0000000810007986 */ /* 0x0001e2000c101124 */
[----:B------:R-:W-:Y:S05]  /*5ac0*/  BRA `(.L_x_10990) ;  /* 0x0000049000007947 */ /* 0x000fea0003800000 */
.L_x_11008:
        /* <DEDUP_REMOVED lines=17> */
.L_x_11015:
[----:B------:R-:W-:-:S04]  /*5be0*/  LOP3.LUT R2, R5, 0x80000000, RZ, 0xc0, !PT ;  /* 0x8000000005027812 */ /* 0x000fc800078ec0ff */
[----:B------:R-:W-:-:S04]  /*5bf0*/  SHF.R.U32.HI R3, RZ, 0x18, R2 ;  /* 0x00000018ff037819 */ /* 0x000fc80000011602 */
[----:B------:R-:W-:-:S04]  /*5c00*/  LOP3.LUT R0, R0, R3, RZ, 0xfc, !PT ;  /* 0x0000000300007212 */ /* 0x000fc800078efcff */
[----:B------:R-:W-:Y:S02]  /*5c10*/  PRMT R8, R0, 0x7610, R8 ;  /* 0x0000761000087816 */ /* 0x000fe40000000008 */
.L_x_11014:
[----:B------:R-:W-:Y:S05]  /*5c20*/  BSYNC B0 ;  /* 0x0000000000007941 */ /* 0x000fea0003800000 */
.L_x_11013:
[----:B------:R0:W-:Y:S01]  /*5c30*/  STG.E.U8 [R16.64], R8 ;  /* 0x0000000810007986 */ /* 0x0001e2000c101124 */
[----:B------:R-:W-:Y:S05]  /*5c40*/  BRA `(.L_x_10990) ;  /* 0x0000031000007947 */ /* 0x000fea0003800000 */
.L_x_11007:
        /* <DEDUP_REMOVED lines=22> */
.L_x_10989:
        /* <DEDUP_REMOVED lines=20> */
.L_x_11017:
[----:B------:R-:W-:-:S06]  /*5ef0*/  PRMT R2, RZ, 0x5410, R5 ;  /* 0x00005410ff027816 */ /* 0x000fcc0000000005 */
[----:B------:R-:W0:Y:S02]  /*5f00*/  F2I.U64.TRUNC R2, R2 ;  /* 0x0000000200027311 */ /* 0x000e24000020d800 */
[----:B0-----:R0:W-:Y:S01]  /*5f10*/  STG.E.64 [R16.64], R2 ;  /* 0x0000000210007986 */ /* 0x0011e2000c101b24 */
[----:B------:R-:W-:Y:S05]  /*5f20*/  BRA `(.L_x_10990) ;  /* 0x0000003000007947 */ /* 0x000fea0003800000 */
.L_x_11016:
[----:B------:R-:W-:-:S06]  /*5f30*/  PRMT R5, RZ, 0x5410, R5 ;  /* 0x00005410ff057816 */ /* 0x000fcc0000000005 */
[----:B------:R-:W0:Y:S02]  /*5f40*/  F2I.FTZ.U32.TRUNC.NTZ R5, R5 ;  /* 0x0000000500057305 */ /* 0x000e24000021f000 */
[----:B0-----:R0:W-:Y:S02]  /*5f50*/  STG.E [R16.64], R5 ;  /* 0x0000000510007986 */ /* 0x0011e4000c101924 */
.L_x_10990:
        /* <DEDUP_REMOVED lines=231> */
.L_x_11018:
        /* <DEDUP_REMOVED lines=21> */
.L_x_11022:
[----:B------:R-:W2:Y:S02]  /*6f20*/  LDG.E.U8 R2, [R2.64] ;  /* 0x0000002402027981 */ /* 0x000ea4000c1e1100 */
[----:B--2---:R-:W0:Y:S02]  /*6f30*/  I2F.U16 R0, R2 ;  /* 0x0000000200007306 */ /* 0x004e240000101000 */
[----:B0-----:R-:W-:-:S04]  /*6f40*/  F2FP.BF16.PACK_AB R0, RZ, R0 ;  /* 0x00000000ff00723e */ /* 0x001fc800000010ff */
[----:B------:R-:W-:Y:S01]  /*6f50*/  PRMT R5, R0, 0x7610, R5 ;  /* 0x0000761000057816 */ /* 0x000fe20000000005 */
[----:B------:R-:W-:Y:S05]  /*6f60*/  BRA `(.L_x_11024) ;  /* 0x00000ef000007947 */ /* 0x000fea0003800000 */
.L_x_11021:
        /* <DEDUP_REMOVED lines=11> */
.L_x_11026:
[----:B------:R-:W2:Y:S02]  /*7020*/  LDG.E R2, [R2.64] ;  /* 0x0000002402027981 */ /* 0x000ea4000c1e1900 */
[----:B--2---:R-:W0:Y:S02]  /*7030*/  I2F R0, R2 ;  /* 0x0000000200007306 */ /* 0x004e240000201400 */
[----:B0-----:R-:W-:-:S04]  /*7040*/  F2FP.BF16.PACK_AB R0, RZ, R0 ;  /* 0x00000000ff00723e */ /* 0x001fc800000010ff */
[----:B------:R-:W-:Y:S01]  /*7050*/  PRMT R5, R0, 0x7610, R5 ;  /* 0x0000761000057816 */ /* 0x000fe20000000005 */
[----:B------:R-:W-:Y:S05]  /*7060*/  BRA `(.L_x_11024) ;  /* 0x00000df000007947 */ /* 0x000fea0003800000 */
.L_x_11025:
[----:B------:R-:W2:Y:S02]  /*7070*/  LDG.E.U16 R2, [R2.64] ;  /* 0x0000002402027981 */ /* 0x000ea4000c1e1500 */
[----:B--2---:R-:W0:Y:S02]  /*7080*/  I2F.S16 R0, R2 ;  /* 0x0000000200007306 */ /* 0x004e240000101400 */
[----:B0-----:R-:W-:-:S04]  /*7090*/  F2FP.BF16.PACK_AB R0, RZ, R0 ;  /* 0x00000000ff00723e */ /* 0x001fc800000010ff */
[----:B------:R-:W-:Y:S01]  /*70a0*/  PRMT R5, R0, 0x7610, R5 ;  /* 0x0000761000057816 */ /* 0x000fe20000000005 */
[----:B------:R-:W-:Y:S05]  /*70b0*/  BRA `(.L_x_11024) ;  /* 0x00000da000007947 */ /* 0x000fea0003800000 */
.L_x_11020:
        /* <DEDUP_REMOVED lines=9> */
.L_x_11028:
[----:B------:R-:W2:Y:S02]  /*7150*/  LDG.E.U16 R0, [R2.64] ;  /* 0x0000002402007981 */ /* 0x000ea4000c1e1500 */
[----:B--2---:R-:W-:-:S05]  /*7160*/  HADD2.F32 R0, -RZ, R0.H0_H0 ;  /* 0x20000000ff007230 */ /* 0x004fca0000004100 */
[----:B------:R-:W-:-:S04]  /*7170*/  F2FP.BF16.PACK_AB R0, RZ, R0 ;  /* 0x00000000ff00723e */ /* 0x000fc800000010ff */
[----:B------:R-:W-:Y:S01]  /*7180*/  PRMT R5, R0, 0x7610, R5 ;  /* 0x0000761000057816 */ /* 0x000fe20000000005 */
[----:B------:R-:W-:Y:S05]  /*7190*/  BRA `(.L_x_11024) ;  /* 0x00000cc000007947 */ /* 0x000fea0003800000 */
.L_x_11027:
        /* <DEDUP_REMOVED lines=9> */
.L_x_11030:
[----:B------:R-:W2:Y:S02]  /*7230*/  LDG.E.U16 R2, [R2.64] ;  /* 0x0000002402027981 */ /* 0x000ea4000c1e1500 */
[----:B--2---:R-:W-:-:S05]  /*7240*/  HADD2.F32 R0, -RZ, R2.H0_H0 ;  /* 0x20000002ff007230 */ /* 0x004fca0000004100 */
[----:B------:R-:W-:-:S04]  /*7250*/  F2FP.BF16.PACK_AB R0, RZ, R0 ;  /* 0x00000000ff00723e */ /* 0x000fc800000010ff */
[----:B------:R-:W-:Y:S01]  /*7260*/  PRMT R5, R0, 0x7610, R5 ;  /* 0x0000761000057816 */ /* 0x000fe20000000005 */
[----:B------:R-:W-:Y:S05]  /*7270*/  BRA `(.L_x_11024) ;  /* 0x00000be000007947 */ /* 0x000fea0003800000 */
.L_x_11029:
[----:B------:R-:W2:Y:S02]  /*7280*/  LDG.E.64 R2, [R2.64] ;  /* 0x0000002402027981 */ /* 0x000ea4000c1e1b00 */
[----:B--2---:R-:W0:Y:S01]  /*7290*/  F2F.F32.F64 R0, R2 ;  /* 0x0000000200007310 */ /* 0x004e220000301000 */
[----:B------:R-:W0:-:S14]  /*72a0*/  DSETP.GEU.AND P0, PT, |R2|, c[0x2][0x0], PT ;  /* 0x008000000200762a */ /* 0x000e1c0003f0e200 */
[----:B0-----:R-:W-:-:S05]  /*72b0*/  @!P0 FMUL R0, R0, 1.175494350822287508e-38 ;  /* 0x0080000000008820 */ /* 0x001fca0000400000 */
[----:B------:R-:W-:-:S04]  /*72c0*/  F2FP.BF16.PACK_AB R0, RZ, R0 ;  /* 0x00000000ff00723e */ /* 0x000fc800000010ff */
[----:B------:R-:W-:Y:S01]  /*72d0*/  PRMT R5, R0, 0x7610, R5 ;  /* 0x0000761000057816 */ /* 0x000fe20000000005 */
[----:B------:R-:W-:Y:S05]  /*72e0*/  BRA `(.L_x_11024) ;  /* 0x00000b7000007947 */ /* 0x000fea0003800000 */
.L_x_11019:
        /* <DEDUP_REMOVED lines=14> */
.L_x_11033:
[----:B------:R-:W2:Y:S02]  /*73d0*/  LDG.E.64 R2, [R2.64] ;  /* 0x0000002402027981 */ /* 0x000ea4000c1e1b00 */
[----:B--2---:R-:W0:Y:S01]  /*73e0*/  F2F.F32.F64 R0, R2 ;  /* 0x0000000200007310 */ /* 0x004e220000301000 */
[----:B------:R-:W0:-:S14]  /*73f0*/  DSETP.GEU.AND P0, PT, |R2|, c[0x2][0x0], PT ;  /* 0x008000000200762a */ /* 0x000e1c0003f0e200 */
[----:B0-----:R-:W-:-:S05]  /*7400*/  @!P0 FMUL R0, R0, 1.175494350822287508e-38 ;  /* 0x0080000000008820 */ /* 0x001fca0000400000 */
[----:B------:R-:W-:-:S04]  /*7410*/  F2FP.BF16.PACK_AB R0, RZ, R0 ;  /* 0x00000000ff00723e */ /* 0x000fc800000010ff */
[----:B------:R-:W-:Y:S01]  /*7420*/  PRMT R5, R0, 0x7610, R5 ;  /* 0x0000761000057816 */ /* 0x000fe20000000005 */
[----:B------:R-:W-:Y:S05]  /*7430*/  BRA `(.L_x_11024) ;  /* 0x00000a2000007947 */ /* 0x000fea0003800000 */
.L_x_11032:
        /* <DEDUP_REMOVED lines=27> */
.L_x_11035:
        /* <DEDUP_REMOVED lines=15> */
.L_x_11034:
[----:B------:R0:W5:Y:S01]  /*76e0*/  LDG.E.U16 R5, [R2.64] ;  /* 0x0000002402057981 */ /* 0x000162000c1e1500 */
[----:B------:R-:W-:Y:S05]  /*76f0*/  BRA `(.L_x_11024) ;  /* 0x0000076000007947 */ /* 0x000fea0003800000 */
.L_x_11031:
        /* <DEDUP_REMOVED lines=12> */
.L_x_11038:
        /* <DEDUP_REMOVED lines=21> */
.L_x_11042:
[----:B------:R-:W-:Y:S05]  /*7910*/  BSYNC B1 ;  /* 0x0000000000017941 */ /* 0x000fea0003800000 */
.L_x_11041:
[----:B------:R-:W-:Y:S01]  /*7920*/  LEA R3, R0, 0x3b800000, 0x17 ;  /* 0x3b80000000037811 */ /* 0x000fe200078eb8ff */
[----:B------:R-:W-:-:S05]  /*7930*/  IMAD.SHL.U32 R0, R2, 0x100000, RZ ;  /* 0x0010000002007824 */ /* 0x000fca00078e00ff */
[----:B------:R-:W-:Y:S02]  /*7940*/  LOP3.LUT R0, R3, R0, R4, 0xfe, !PT ;  /* 0x0000000003007212 */ /* 0x000fe400078efe04 */
.L_x_11040:
[----:B------:R-:W-:Y:S05]  /*7950*/  BSYNC B0 ;  /* 0x0000000000007941 */ /* 0x000fea0003800000 */
.L_x_11039:
[----:B------:R-:W-:-:S04]  /*7960*/  F2FP.BF16.PACK_AB R0, RZ, R0 ;  /* 0x00000000ff00723e */ /* 0x000fc800000010ff */
[----:B------:R-:W-:Y:S01]  /*7970*/  PRMT R5, R0, 0x7610, R5 ;  /* 0x0000761000057816 */ /* 0x000fe20000000005 */
[----:B------:R-:W-:Y:S05]  /*7980*/  BRA `(.L_x_11024) ;  /* 0x000004d000007947 */ /* 0x000fea0003800000 */
.L_x_11037:
        /* <DEDUP_REMOVED lines=21> */
.L_x_11046:
[----:B------:R-:W-:Y:S05]  /*7ae0*/  BSYNC B1 ;  /* 0x0000000000017941 */ /* 0x000fea0003800000 */
.L_x_11045:
[----:B------:R-:W-:Y:S01]  /*7af0*/  LEA R3, R0, 0x37800000, 0x17 ;  /* 0x3780000000037811 */ /* 0x000fe200078eb8ff */
[----:B------:R-:W-:-:S05]  /*7b00*/  IMAD.SHL.U32 R0, R2, 0x200000, RZ ;  /* 0x0020000002007824 */ /* 0x000fca00078e00ff */
[----:B------:R-:W-:Y:S02]  /*7b10*/  LOP3.LUT R0, R3, R0, R4, 0xfe, !PT ;  /* 0x0000000003007212 */ /* 0x000fe400078efe04 */
.L_x_11044:
[----:B------:R-:W-:Y:S05]  /*7b20*/  BSYNC B0 ;  /* 0x0000000000007941 */ /* 0x000fea0003800000 */
.L_x_11043:
[----:B------:R-:W-:-:S04]  /*7b30*/  F2FP.BF16.PACK_AB R0, RZ, R0 ;  /* 0x00000000ff00723e */ /* 0x000fc800000010ff */
[----:B------:R-:W-:Y:S01]  /*7b40*/  PRMT R5, R0, 0x7610, R5 ;  /* 0x0000761000057816 */ /* 0x000fe20000000005 */
[----:B------:R-:W-:Y:S05]  /*7b50*/  BRA `(.L_x_11024) ;  /* 0x0000030000007947 */ /* 0x000fea0003800000 */
.L_x_11036:
        /* <DEDUP_REMOVED lines=14> */
.L_x_11050:
[----:B------:R-:W-:Y:S05]  /*7c40*/  BSYNC B0 ;  /* 0x0000000000007941 */ /* 0x000fea0003800000 */
.L_x_11049:
[----:B------:R-:W-:-:S04]  /*7c50*/  F2FP.BF16.PACK_AB R0, RZ, R0 ;  /* 0x00000000ff00723e */ /* 0x000fc800000010ff */
[----:B------:R-:W-:Y:S01]  /*7c60*/  PRMT R5, R0, 0x7610, R5 ;  /* 0x0000761000057816 */ /* 0x000fe20000000005 */
[----:B------:R-:W-:Y:S05]  /*7c70*/  BRA `(.L_x_11024) ;  /* 0x000001e000007947 */ /* 0x000fea0003800000 */
.L_x_11023:
        /* <DEDUP_REMOVED lines=21> */
.L_x_11048:
[----:B------:R-:W2:Y:S02]  /*7dd0*/  LDG.E.64 R2, [R2.64] ;  /* 0x0000002402027981 */ /* 0x000ea4000c1e1b00 */
[----:B--2---:R-:W0:Y:S02]  /*7de0*/  I2F.U64 R0, R2 ;  /* 0x0000000200007312 */ /* 0x004e240000301000 */
[----:B0-----:R-:W-:-:S04]  /*7df0*/  F2FP.BF16.PACK_AB R0, RZ, R0 ;  /* 0x00000000ff00723e */ /* 0x001fc800000010ff */
[----:B------:R-:W-:Y:S01]  /*7e00*/  PRMT R5, R0, 0x7610, R5 ;  /* 0x0000761000057816 */ /* 0x000fe20000000005 */
[----:B------:R-:W-:Y:S05]  /*7e10*/  BRA `(.L_x_11024) ;  /* 0x0000004000007947 */ /* 0x000fea0003800000 */
.L_x_11047:
[----:B------:R-:W2:Y:S02]  /*7e20*/  LDG.E R2, [R2.64] ;  /* 0x0000002402027981 */ /* 0x000ea4000c1e1900 */
[----:B--2---:R-:W0:Y:S02]  /*7e30*/  I2F.U32 R0, R2 ;  /* 0x0000000200007306 */ /* 0x004e240000201000 */
[----:B0-----:R-:W-:-:S04]  /*7e40*/  F2FP.BF16.PACK_AB R0, RZ, R0 ;  /* 0x00000000ff00723e */ /* 0x001fc800000010ff */
[----:B------:R-:W-:Y:S02]  /*7e50*/  PRMT R5, R0, 0x7610, R5 ;  /* 0x0000761000057816 */ /* 0x000fe40000000005 */
.L_x_11024:
        /* <DEDUP_REMOVED lines=13> */
.L_x_11052:
[----:B-----5:R-:W-:Y:S02]  /*7f30*/  IMAD.U32 R5, RZ, RZ, UR4 ;  /* 0x00000004ff057e24 */ /* 0x020fe4000f8e00ff */
.L_x_11053:
[----:B------:R-:W-:Y:S05]  /*7f40*/  BSYNC B0 ;  /* 0x0000000000007941 */ /* 0x000fea0003800000 */
.L_x_11051:
        /* <DEDUP_REMOVED lines=16> */
.L_x_11057:
[----:B------:R-:W-:-:S06]  /*8050*/  PRMT R3, RZ, 0x5410, R5 ;  /* 0x00005410ff037816 */ /* 0x000fcc0000000005 */
[----:B------:R-:W0:Y:S02]  /*8060*/  F2I.S64.TRUNC R2, R3 ;  /* 0x0000000300027311 */ /* 0x000e24000020d900 */
[----:B0-----:R0:W-:Y:S01]  /*8070*/  STG.E.U8 [R16.64], R2 ;  /* 0x0000000210007986 */ /* 0x0011e2000c101124 */
[----:B------:R-:W-:Y:S05]  /*8080*/  BRA `(.L_x_11059) ;  /* 0x00000e4000007947 */ /* 0x000fea0003800000 */
.L_x_11056:
        /* <DEDUP_REMOVED lines=10> */
.L_x_11061:
[----:B------:R-:W-:-:S06]  /*8130*/  PRMT R5, RZ, 0x5410, R5 ;  /* 0x00005410ff057816 */ /* 0x000fcc0000000005 */
[----:B------:R-:W0:Y:S02]  /*8140*/  F2I.FTZ.TRUNC.NTZ R5, R5 ;  /* 0x0000000500057305 */ /* 0x000e24000021f100 */
[----:B0-----:R0:W-:Y:S01]  /*8150*/  STG.E [R16.64], R5 ;  /* 0x0000000510007986 */ /* 0x0011e2000c101924 */
[----:B------:R-:W-:Y:S05]  /*8160*/  BRA `(.L_x_11059) ;  /* 0x00000d6000007947 */ /* 0x000fea0003800000 */
.L_x_11060:
[----:B------:R-:W-:-:S06]  /*8170*/  PRMT R5, RZ, 0x5410, R5 ;  /* 0x00005410ff057816 */ /* 0x000fcc0000000005 */
[----:B------:R-:W0:Y:S02]  /*8180*/  F2I.FTZ.TRUNC.NTZ R5, R5 ;  /* 0x0000000500057305 */ /* 0x000e24000021f100 */
[----:B0-----:R0:W-:Y:S01]  /*8190*/  STG.E.U16 [R16.64], R5 ;  /* 0x0000000510007986 */ /* 0x0011e2000c101524 */
[----:B------:R-:W-:Y:S05]  /*81a0*/  BRA `(.L_x_11059) ;  /* 0x00000d2000007947 */ /* 0x000fea0003800000 */
.L_x_11055:
        /* <DEDUP_REMOVED lines=9> */
.L_x_11063:
[----:B------:R-:W-:-:S04]  /*8240*/  PRMT R0, RZ, 0x5410, R5 ;  /* 0x00005410ff007816 */ /* 0x000fc80000000005 */
[----:B------:R-:W-:-:S05]  /*8250*/  F2FP.PACK_AB R0, RZ, R0 ;  /* 0x00000000ff00723e */ /* 0x000fca00000000ff */
[----:B------:R0:W-:Y:S01]  /*8260*/  STG.E.U16 [R16.64], R0 ;  /* 0x0000000010007986 */ /* 0x0001e2000c101524 */
[----:B------:R-:W-:Y:S05]  /*8270*/  BRA `(.L_x_11059) ;  /* 0x00000c5000007947 */ /* 0x000fea0003800000 */
.L_x_11062:
        /* <DEDUP_REMOVED lines=10> */
.L_x_11065:
[----:B------:R-:W-:-:S04]  /*8320*/  PRMT R5, RZ, 0x5410, R5 ;  /* 0x00005410ff057816 */ /* 0x000fc80000000005 */
[----:B------:R-:W-:-:S04]  /*8330*/  F2FP.PACK_AB R3, RZ, R5 ;  /* 0x00000005ff03723e */ /* 0x000fc800000000ff */
[----:B------:R-:W-:-:S05]  /*8340*/  PRMT R3, R3, 0x5410, RZ ;  /* 0x0000541003037816 */ /* 0x000fca00000000ff */
[----:B------:R0:W-:Y:S01]  /*8350*/  STG.E [R16.64], R3 ;  /* 0x0000000310007986 */ /* 0x0001e2000c101924 */
[----:B------:R-:W-:Y:S05]  /*8360*/  BRA `(.L_x_11059) ;  /* 0x00000b6000007947 */ /* 0x000fea0003800000 */
.L_x_11064:
[----:B------:R-:W-:-:S05]  /*8370*/  PRMT R2, RZ, 0x5410, R5 ;  /* 0x00005410ff027816 */ /* 0x000fca0000000005 */
[----:B------:R-:W-:-:S06]  /*8380*/  FMUL.FTZ R2, R2, 1 ;  /* 0x3f80000002027820 */ /* 0x000fcc0000410000 */
[----:B------:R-:W0:Y:S02]  /*8390*/  F2F.F64.F32 R2, R2 ;  /* 0x0000000200027310 */ /* 0x000e240000201800 */
[----:B0-----:R0:W-:Y:S01]  /*83a0*/  STG.E.64 [R16.64], R2 ;  /* 0x0000000210007986 */ /* 0x0011e2000c101b24 */
[----:B------:R-:W-:Y:S05]  /*83b0*/  BRA `(.L_x_11059) ;  /* 0x00000b1000007947 */ /* 0x000fea0003800000 */
.L_x_11054:
        /* <DEDUP_REMOVED lines=13> */
.L_x_11068:
[----:B------:R-:W-:Y:S01]  /*8490*/  PRMT R5, RZ, 0x5410, R5 ;  /* 0x00005410ff057816 */ /* 0x000fe20000000005 */
[----:B------:R-:W-:-:S04]  /*84a0*/  CS2R R6, SRZ ;  /* 0x0000000000067805 */ /* 0x000fc8000001ff00 */
[----:B------:R-:W-:-:S06]  /*84b0*/  FMUL.FTZ R5, R5, 1 ;  /* 0x3f80000005057820 */ /* 0x000fcc0000410000 */
[----:B------:R-:W0:Y:S02]  /*84c0*/  F2F.F64.F32 R4, R5 ;  /* 0x0000000500047310 */ /* 0x000e240000201800 */
[----:B0-----:R0:W-:Y:S01]  /*84d0*/  STG.E.128 [R16.64], R4 ;  /* 0x0000000410007986 */ /* 0x0011e2000c101d24 */
[----:B------:R-:W-:Y:S05]  /*84e0*/  BRA `(.L_x_11059) ;  /* 0x000009e000007947 */ /* 0x000fea0003800000 */
.L_x_11067:
        /* <DEDUP_REMOVED lines=21> */
.L_x_11072:
[----:B------:R-:W-:Y:S05]  /*8640*/  BSYNC B0 ;  /* 0x0000000000007941 */ /* 0x000fea0003800000 */
.L_x_11071:
[----:B------:R-:W-:-:S05]  /*8650*/  LOP3.LUT R3, R0, R3, RZ, 0xfc, !PT ;  /* 0x0000000300037212 */ /* 0x000fca00078efcff */
[----:B------:R0:W-:Y:S01]  /*8660*/  STG.E.U8 [R16.64], R3 ;  /* 0x0000000310007986 */ /* 0x0001e2000c101124 */
[----:B------:R-:W-:Y:S05]  /*8670*/  BRA `(.L_x_11059) ;  /* 0x0000085000007947 */ /* 0x000fea0003800000 */
.L_x_11070:
        /* <DEDUP_REMOVED lines=13> */
.L_x_11074:
[----:B------:R-:W-:Y:S01]  /*8750*/  IMAD.MOV.U32 R0, RZ, RZ, 0x7f ;  /* 0x0000007fff007424 */ /* 0x000fe200078e00ff */
[----:B------:R-:W-:-:S04]  /*8760*/  ISETP.GT.U32.AND P0, PT, R2, 0x7f800000, PT ;  /* 0x7f8000000200780c */ /* 0x000fc80003f04070 */
[----:B------:R-:W-:-:S04]  /*8770*/  SEL R0, R0, 0x7c, P0 ;  /* 0x0000007c00007807 */ /* 0x000fc80000000000 */
.L_x_11075:
[----:B------:R-:W-:Y:S05]  /*8780*/  BSYNC B0 ;  /* 0x0000000000007941 */ /* 0x000fea0003800000 */
.L_x_11073:
[----:B------:R-:W-:-:S04]  /*8790*/  LOP3.LUT R2, R5, 0x80000000, RZ, 0xc0, !PT ;  /* 0x8000000005027812 */ /* 0x000fc800078ec0ff */
[----:B------:R-:W-:-:S04]  /*87a0*/  SHF.R.U32.HI R3, RZ, 0x18, R2 ;  /* 0x00000018ff037819 */ /* 0x000fc80000011602 */
[----:B------:R-:W-:-:S05]  /*87b0*/  LOP3.LUT R3, R0, R3, RZ, 0xfc, !PT ;  /* 0x0000000300037212 */ /* 0x000fca00078efcff */
[----:B------:R0:W-:Y:S01]  /*87c0*/  STG.E.U8 [R16.64], R3 ;  /* 0x0000000310007986 */ /* 0x0001e2000c101124 */
[----:B------:R-:W-:Y:S05]  /*87d0*/  BRA `(.L_x_11059) ;  /* 0x000006f000007947 */ /* 0x000fea0003800000 */
.L_x_11069:
[----:B------:R0:W-:Y:S01]  /*87e0*/  STG.E.U16 [R16.64], R5 ;  /* 0x0000000510007986 */ /* 0x0001e2000c101524 */
[----:B------:R-:W-:Y:S05]  /*87f0*/  BRA `(.L_x_11059) ;  /* 0x000006d000007947 */ /* 0x000fea0003800000 */
.L_x_11066:
        /* <DEDUP_REMOVED lines=12> */
.L_x_11078:
        /* <DEDUP_REMOVED lines=17> */
.L_x_11081:
[----:B------:R-:W-:-:S04]  /*89d0*/  LOP3.LUT R2, R5, 0x80000000, RZ, 0xc0, !PT ;  /* 0x8000000005027812 */ /* 0x000fc800078ec0ff */
[----:B------:R-:W-:-:S04]  /*89e0*/  SHF.R.U32.HI R3, RZ, 0x18, R2 ;  /* 0x00000018ff037819 */ /* 0x000fc80000011602 */
[----:B------:R-:W-:-:S04]  /*89f0*/  LOP3.LUT R0, R0, R3, RZ, 0xfc, !PT ;  /* 0x0000000300007212 */ /* 0x000fc800078efcff */
[----:B------:R-:W-:Y:S02]  /*8a00*/  PRMT R8, R0, 0x7610, R8 ;  /* 0x0000761000087816 */ /* 0x000fe40000000008 */
.L_x_11080:
[----:B------:R-:W-:Y:S05]  /*8a10*/  BSYNC B0 ;  /* 0x0000000000007941 */ /* 0x000fea0003800000 */
.L_x_11079:
[----:B------:R0:W-:Y:S01]  /*8a20*/  STG.E.U8 [R16.64], R8 ;  /* 0x0000000810007986 */ /* 0x0001e2000c101124 */
[----:B------:R-:W-:Y:S05]  /*8a30*/  BRA `(.L_x_11059) ;  /* 0x0000049000007947 */ /* 0x000fea0003800000 */
.L_x_11077:
        /* <DEDUP_REMOVED lines=17> */
.L_x_11084:
[----:B------:R-:W-:-:S04]  /*8b50*/  LOP3.LUT R2, R5, 0x80000000, RZ, 0xc0, !PT ;  /* 0x8000000005027812 */ /* 0x000fc800078ec0ff */
[----:B------:R-:W-:-:S04]  /*8b60*/  SHF.R.U32.HI R3, RZ, 0x18, R2 ;  /* 0x00000018ff037819 */ /* 0x000fc80000011602 */
[----:B------:R-:W-:-:S04]  /*8b70*/  LOP3.LUT R0, R0, R3, RZ, 0xfc, !PT ;  /* 0x0000000300007212 */ /* 0x000fc800078efcff */
[----:B------:R-:W-:Y:S02]  /*8b80*/  PRMT R8, R0, 0x7610, R8 ;  /* 0x0000761000087816 */ /* 0x000fe40000000008 */
.L_x_11083:
[----:B------:R-:W-:Y:S05]  /*8b90*/  BSYNC B0 ;  /* 0x0000000000007941 */ /* 0x000fea0003800000 */
.L_x_11082:
[----:B------:R0:W-:Y:S01]  /*8ba0*/  STG.E.U8 [R16.64], R8 ;  /* 0x0000000810007986 */ /* 0x0001e2000c101124 */
[----:B------:R-:W-:Y:S05]  /*8bb0*/  BRA `(.L_x_11059) ;  /* 0x0000031000007947 */ /* 0x000fea0003800000 */
.L_x_11076:
        /* <DEDUP_REMOVED lines=22> */
.L_x_11058:
        /* <DEDUP_REMOVED lines=20> */
.L_x_11086:
[----:B------:R-:W-:-:S06]  /*8e60*/  PRMT R2, RZ, 0x5410, R5 ;  /* 0x00005410ff027816 */ /* 0x000fcc0000000005 */
[----:B------:R-:W0:Y:S02]  /*8e70*/  F2I.U64.TRUNC R2, R2 ;  /* 0x0000000200027311 */ /* 0x000e24000020d800 */
[----:B0-----:R0:W-:Y:S01]  /*8e80*/  STG.E.64 [R16.64], R2 ;  /* 0x0000000210007986 */ /* 0x0011e2000c101b24 */
[----:B------:R-:W-:Y:S05]  /*8e90*/  BRA `(.L_x_11059) ;  /* 0x0000003000007947 */ /* 0x000fea0003800000 */
.L_x_11085:
[----:B------:R-:W-:-:S06]  /*8ea0*/  PRMT R5, RZ, 0x5410, R5 ;  /* 0x00005410ff057816 */ /* 0x000fcc0000000005 */
[----:B------:R-:W0:Y:S02]  /*8eb0*/  F2I.FTZ.U32.TRUNC.NTZ R5, R5 ;  /* 0x0000000500057305 */ /* 0x000e24000021f000 */
[----:B0-----:R0:W-:Y:S02]  /*8ec0*/  STG.E [R16.64], R5 ;  /* 0x0000000510007986 */ /* 0x0011e4000c101924 */
.L_x_11059:
[----:B------:R-:W-:Y:S02]  /*8ed0*/  IADD3 R19, R19, 0x80, RZ ;  /* 0x0000008013137810 */ /* 0x000fe40007ffe0ff */
.L_x_10948:
[----:B------:R-:W-:Y:S05]  /*8ee0*/  BSYNC B6 ;  /* 0x0000000000067941 */ /* 0x000fea0003800000 */
.L_x_10947:
        /* <DEDUP_REMOVED lines=230> */
.L_x_11087:
        /* <DEDUP_REMOVED lines=21> */
.L_x_11091:
[----:B------:R-:W2:Y:S02]  /*9ea0*/  LDG.E.U8 R2, [R2.64] ;  /* 0x0000002402027981 */ /* 0x000ea4000c1e1100 */
[----:B--2---:R-:W0:Y:S02]  /*9eb0*/  I2F.U16 R0, R2 ;  /* 0x0000000200007306 */ /* 0x004e240000101000 */
[----:B0-----:R-:W-:-:S04]  /*9ec0*/  F2FP.BF16.PACK_AB R0, RZ, R0 ;  /* 0x00000000ff00723e */ /* 0x001fc800000010ff */
[----:B------:R-:W-:Y:S01]  /*9ed0*/  PRMT R5, R0, 0x7610, R5 ;  /* 0x0000761000057816 */ /* 0x000fe20000000005 */
[----:B------:R-:W-:Y:S05]  /*9ee0*/  BRA `(.L_x_11093) ;  /* 0x00000ef000007947 */ /* 0x000fea0003800000 */
.L_x_11090:
        /* <DEDUP_REMOVED lines=11> */
.L_x_11095:
[----:B------:R-:W2:Y:S02]  /*9fa0*/  LDG.E R2, [R2.64] ;  /* 0x0000002402027981 */ /* 0x000ea4000c1e1900 */
[----:B--2---:R-:W0:Y:S02]  /*9fb0*/  I2F R0, R2 ;  /* 0x0000000200007306 */ /* 0x004e240000201400 */
[----:B0-----:R-:W-:-:S04]  /*9fc0*/  F2FP.BF16.PACK_AB R0, RZ, R0 ;  /* 0x00000000ff00723e */ /* 0x001fc800000010ff */
[----:B------:R-:W-:Y:S01]  /*9fd0*/  PRMT R5, R0, 0x7610, R5 ;  /* 0x0000761000057816 */ /* 0x000fe20000000005 */
[----:B------:R-:W-:Y:S05]  /*9fe0*/  BRA `(.L_x_11093) ;  /* 0x00000df000007947 */ /* 0x000fea0003800000 */
.L_x_11094:
[----:B------:R-:W2:Y:S02]  /*9ff0*/  LDG.E.U16 R2, [R2.64] ;  /* 0x0000002402027981 */ /* 0x000ea4000c1e1500 */
[----:B--2---:R-:W0:Y:S02]  /*a000*/  I2F.S16 R0, R2 ;  /* 0x0000000200007306 */ /* 0x004e240000101400 */
[----:B0-----:R-:W-:-:S04]  /*a010*/  F2FP.BF16.PACK_AB R0, RZ, R0 ;  /* 0x00000000ff00723e */ /* 0x001fc800000010ff */
[----:B------:R-:W-:Y:S01]  /*a020*/  PRMT R5, R0, 0x7610, R5 ;  /* 0x0000761000057816 */ /* 0x000fe20000000005 */
[----:B------:R-:W-:Y:S05]  /*a030*/  BRA `(.L_x_11093) ;  /* 0x00000da000007947 */ /* 0x000fea0003800000 */
.L_x_11089:
        /* <DEDUP_REMOVED lines=9> */
.L_x_11097:
[----:B------:R-:W2:Y:S02]  /*a0d0*/  LDG.E.U16 R0, [R2.64] ;  /* 0x0000002402007981 */ /* 0x000ea4000c1e1500 */
[----:B--2---:R-:W-:-:S05]  /*a0e0*/  HADD2.F32 R0, -RZ, R0.H0_H0 ;  /* 0x20000000ff007230 */ /* 0x004fca0000004100 */
[----:B------:R-:W-:-:S04]  /*a0f0*/  F2FP.BF16.PACK_AB R0, RZ, R0 ;  /* 0x00000000ff00723e */ /* 0x000fc800000010ff */
[----:B------:R-:W-:Y:S01]  /*a100*/  PRMT R5, R0, 0x7610, R5 ;  /* 0x0000761000057816 */ /* 0x000fe20000000005 */
[----:B------:R-:W-:Y:S05]  /*a110*/  BRA `(.L_x_11093) ;  /* 0x00000cc000007947 */ /* 0x000fea0003800000 */
.L_x_11096:
        /* <DEDUP_REMOVED lines=9> */
.L_x_11099:
[----:B------:R-:W2:Y:S02]  /*a1b0*/  LDG.E.U16 R2, [R2.64] ;  /* 0x0000002402027981 */ /* 0x000ea4000c1e1500 */
[----:B--2---:R-:W-:-:S05]  /*a1c0*/  HADD2.F32 R0, -RZ, R2.H0_H0 ;  /* 0x20000002ff007230 */ /* 0x004fca0000004100 */
[----:B------:R-:W-:-:S04]  /*a1d0*/  F2FP.BF16.PACK_AB R0, RZ, R0 ;  /* 0x00000000ff00723e */ /* 0x000fc800000010ff */
[----:B------:R-:W-:Y:S01]  /*a1e0*/  PRMT R5, R0, 0x7610, R5 ;  /* 0x0000761000057816 */ /* 0x000fe20000000005 */
[----:B------:R-:W-:Y:S05]  /*a1f0*/  BRA `(.L_x_11093) ;  /* 0x00000be000007947 */ /* 0x000fea0003800000 */
.L_x_11098:
[----:B------:R-:W2:Y:S02]  /*a200*/  LDG.E.64 R2, [R2.64] ;  /* 0x0000002402027981 */ /* 0x000ea4000c1e1b00 */
[----:B--2---:R-:W0:Y:S01]  /*a210*/  F2F.F32.F64 R0, R2 ;  /* 0x0000000200007310 */ /* 0x004e220000301000 */
[----:B------:R-:W0:-:S14]  /*a220*/  DSETP.GEU.AND P0, PT, |R2|, c[0x2][0x0], PT ;  /* 0x008000000200762a */ /* 0x000e1c0003f0e200 */
[----:B0-----:R-:W-:-:S05]  /*a230*/  @!P0 FMUL R0, R0, 1.175494350822287508e-38 ;  /* 0x0080000000008820 */ /* 0x001fca0000400000 */
[----:B------:R-:W-:-:S04]  /*a240*/  F2FP.BF16.PACK_AB R0, RZ, R0 ;  /* 0x00000000ff00723e */ /* 0x000fc800000010ff */
[----:B------:R-:W-:Y:S01]  /*a250*/  PRMT R5, R0, 0x7610, R5 ;  /* 0x0000761000057816 */ /* 0x000fe20000000005 */
[----:B------:R-:W-:Y:S05]  /*a260*/  BRA `(.L_x_11093) ;  /* 0x00000b7000007947 */ /* 0x000fea0003800000 */
.L_x_11088:
        /* <DEDUP_REMOVED lines=14> */
.L_x_11102:
[----:B------:R-:W2:Y:S02]  /*a350*/  LDG.E.64 R2, [R2.64] ;  /* 0x0000002402027981 */ /* 0x000ea4000c1e1b00 */
[----:B--2---:R-:W0:Y:S01]  /*a360*/  F2F.F32.F64 R0, R2 ;  /* 0x0000000200007310 */ /* 0x004e220000301000 */
[----:B------:R-:W0:-:S14]  /*a370*/  DSETP.GEU.AND P0, PT, |R2|, c[0x2][0x0], PT ;  /* 0x008000000200762a */ /* 0x000e1c0003f0e200 */
[----:B0-----:R-:W-:-:S05]  /*a380*/  @!P0 FMUL R0, R0, 1.175494350822287508e-38 ;  /* 0x0080000000008820 */ /* 0x001fca0000400000 */
[----:B------:R-:W-:-:S04]  /*a390*/  F2FP.BF16.PACK_AB R0, RZ, R0 ;  /* 0x00000000ff00723e */ /* 0x000fc800000010ff */
[----:B------:R-:W-:Y:S01]  /*a3a0*/  PRMT R5, R0, 0x7610, R5 ;  /* 0x0000761000057816 */ /* 0x000fe20000000005 */
[----:B------:R-:W-:Y:S05]  /*a3b0*/  BRA `(.L_x_11093) ;  /* 0x00000a2000007947 */ /* 0x000fea0003800000 */
.L_x_11101:
        /* <DEDUP_REMOVED lines=27> */
.L_x_11104:
        /* <DEDUP_REMOVED lines=15> */
.L_x_11103:
[----:B------:R0:W5:Y:S01]  /*a660*/  LDG.E.U16 R5, [R2.64] ;  /* 0x0000002402057981 */ /* 0x000162000c1e1500 */
[----:B------:R-:W-:Y:S05]  /*a670*/  BRA `(.L_x_11093) ;  /* 0x0000076000007947 */ /* 0x000fea0003800000 */
.L_x_11100:
        /* <DEDUP_REMOVED lines=12> */
.L_x_11107:
        /* <DEDUP_REMOVED lines=21> */
.L_x_11111:
[----:B------:R-:W-:Y:S05]  /*a890*/  BSYNC B1 ;  /* 0x0000000000017941 */ /* 0x000fea0003800000 */
.L_x_11110:
[----:B------:R-:W-:Y:S01]  /*a8a0*/  LEA R3, R0, 0x3b800000, 0x17 ;  /* 0x3b80000000037811 */ /* 0x000fe200078eb8ff */
[----:B------:R-:W-:-:S05]  /*a8b0*/  IMAD.SHL.U32 R0, R2, 0x100000, RZ ;  /* 0x0010000002007824 */ /* 0x000fca00078e00ff */
[----:B------:R-:W-:Y:S02]  /*a8c0*/  LOP3.LUT R0, R3, R0, R4, 0xfe, !PT ;  /* 0x0000000003007212 */ /* 0x000fe400078efe04 */
.L_x_11109:
[----:B------:R-:W-:Y:S05]  /*a8d0*/  BSYNC B0 ;  /* 0x0000000000007941 */ /* 0x000fea0003800000 */
.L_x_11108:
[----:B------:R-:W-:-:S04]  /*a8e0*/  F2FP.BF16.PACK_AB R0, RZ, R0 ;  /* 0x00000000ff00723e */ /* 0x000fc800000010ff */
[----:B------:R-:W-:Y:S01]  /*a8f0*/  PRMT R5, R0, 0x7610, R5 ;  /* 0x0000761000057816 */ /* 0x000fe20000000005 */
[----:B------:R-:W-:Y:S05]  /*a900*/  BRA `(.L_x_11093) ;  /* 0x000004d000007947 */ /* 0x000fea0003800000 */
.L_x_11106:
        /* <DEDUP_REMOVED lines=21> */
.L_x_11115:
[----:B------:R-:W-:Y:S05]  /*aa60*/  BSYNC B1 ;  /* 0x0000000000017941 */ /* 0x000fea0003800000 */
.L_x_11114:
[----:B------:R-:W-:Y:S01]  /*aa70*/  LEA R3, R0, 0x37800000, 0x17 ;  /* 0x3780000000037811 */ /* 0x000fe200078eb8ff */
[----:B------:R-:W-:-:S05]  /*aa80*/  IMAD.SHL.U32 R0, R2, 0x200000, RZ ;  /* 0x0020000002007824 */ /* 0x000fca00078e00ff */
[----:B------:R-:W-:Y:S02]  /*aa90*/  LOP3.LUT R0, R3, R0, R4, 0xfe, !PT ;  /* 0x0000000003007212 */ /* 0x000fe400078efe04 */
.L_x_11113:
[----:B------:R-:W-:Y:S05]  /*aaa0*/  BSYNC B0 ;  /* 0x0000000000007941 */ /* 0x000fea0003800000 */
.L_x_11112:
[----:B------:R-:W-:-:S04]  /*aab0*/  F2FP.BF16.PACK_AB R0, RZ, R0 ;  /* 0x00000000ff00723e */ /* 0x000fc800000010ff */
[----:B------:R-:W-:Y:S01]  /*aac0*/  PRMT R5, R0, 0x7610, R5 ;  /* 0x0000761000057816 */ /* 0x000fe20000000005 */
[----:B------:R-:W-:Y:S05]  /*aad0*/  BRA `(.L_x_11093) ;  /* 0x0000030000007947 */ /* 0x000fea0003800000 */
.L_x_11105:
        /* <DEDUP_REMOVED lines=14> */
.L_x_11119:
[----:B------:R-:W-:Y:S05]  /*abc0*/  BSYNC B0 ;  /* 0x0000000000007941 */ /* 0x000fea0003800000 */
.L_x_11118:
[----:B------:R-:W-:-:S04]  /*abd0*/  F2FP.BF16.PACK_AB R0, RZ, R0 ;  /* 0x00000000ff00723e */ /* 0x000fc800000010ff */
[----:B------:R-:W-:Y:S01]  /*abe0*/  PRMT R5, R0, 0x7610, R5 ;  /* 0x0000761000057816 */ /* 0x000fe20000000005 */
[----:B------:R-:W-:Y:S05]  /*abf0*/  BRA `(.L_x_11093) ;  /* 0x000001e000007947 */ /* 0x000fea0003800000 */
.L_x_11092:
        /* <DEDUP_REMOVED lines=21> */
.L_x_11117:
[----:B------:R-:W2:Y:S02]  /*ad50*/  LDG.E.64 R2, [R2.64] ;  /* 0x0000002402027981 */ /* 0x000ea4000c1e1b00 */
[----:B--2---:R-:W0:Y:S02]  /*ad60*/  I2F.U64 R0, R2 ;  /* 0x0000000200007312 */ /* 0x004e240000301000 */
[----:B0-----:R-:W-:-:S04]  /*ad70*/  F2FP.BF16.PACK_AB R0, RZ, R0 ;  /* 0x00000000ff00723e */ /* 0x001fc800000010ff */
[----:B------:R-:W-:Y:S01]  /*ad80*/  PRMT R5, R0, 0x7610, R5 ;  /* 0x0000761000057816 */ /* 0x000fe20000000005 */
[----:B------:R-:W-:Y:S05]  /*ad90*/  BRA `(.L_x_11093) ;  /* 0x0000004000007947 */ /* 0x000fea0003800000 */
.L_x_11116:
[----:B------:R-:W2:Y:S02]  /*ada0*/  LDG.E R2, [R2.64] ;  /* 0x0000002402027981 */ /* 0x000ea4000c1e1900 */
[----:B--2---:R-:W0:Y:S02]  /*adb0*/  I2F.U32 R0, R2 ;  /* 0x0000000200007306 */ /* 0x004e240000201000 */
[----:B0-----:R-:W-:-:S04]  /*adc0*/  F2FP.BF16.PACK_AB R0, RZ, R0 ;  /* 0x00000000ff00723e */ /* 0x001fc800000010ff */
[----:B------:R-:W-:Y:S02]  /*add0*/  PRMT R5, R0, 0x7610, R5 ;  /* 0x0000761000057816 */ /* 0x000fe40000000005 */
.L_x_11093:
        /* <DEDUP_REMOVED lines=13> */
.L_x_11121:
[----:B-----5:R-:W-:Y:S02]  /*aeb0*/  IMAD.U32 R5, RZ, RZ, UR4 ;  /* 0x00000004ff057e24 */ /* 0x020fe4000f8e00ff */
.L_x_11122:
[----:B------:R-:W-:Y:S05]  /*aec0*/  BSYNC B0 ;  /* 0x0000000000007941 */ /* 0x000fea0003800000 */
.L_x_11120:
        /* <DEDUP_REMOVED lines=16> */
.L_x_11126:
[----:B------:R-:W-:-:S06]  /*afd0*/  PRMT R3, RZ, 0x5410, R5 ;  /* 0x00005410ff037816 */ /* 0x000fcc0000000005 */
[----:B------:R-:W0:Y:S02]  /*afe0*/  F2I.S64.TRUNC R2, R3 ;  /* 0x0000000300027311 */ /* 0x000e24000020d900 */
[----:B0-----:R-:W-:Y:S01]  /*aff0*/  STG.E.U8 [R16.64], R2 ;  /* 0x0000000210007986 */ /* 0x001fe2000c101124 */
[----:B------:R-:W-:Y:S05]  /*b000*/  EXIT ;  /* 0x000000000000794d */ /* 0x000fea0003800000 */
.L_x_11125:
        /* <DEDUP_REMOVED lines=10> */
.L_x_11129:
[----:B------:R-:W-:-:S06]  /*b0b0*/  PRMT R5, RZ, 0x5410, R5 ;  /* 0x00005410ff057816 */ /* 0x000fcc0000000005 */
[----:B------:R-:W0:Y:S02]  /*b0c0*/  F2I.FTZ.TRUNC.NTZ R5, R5 ;  /* 0x0000000500057305 */ /* 0x000e24000021f100 */
[----:B0-----:R-:W-:Y:S01]  /*b0d0*/  STG.E [R16.64], R5 ;  /* 0x0000000510007986 */ /* 0x001fe2000c101924 */
[----:B------:R-:W-:Y:S05]  /*b0e0*/  EXIT ;  /* 0x000000000000794d */ /* 0x000fea0003800000 */
.L_x_11128:
[----:B------:R-:W-:-:S06]  /*b0f0*/  PRMT R5, RZ, 0x5410, R5 ;  /* 0x00005410ff057816 */ /* 0x000fcc0000000005 */
[----:B------:R-:W0:Y:S02]  /*b100*/  F2I.FTZ.TRUNC.NTZ R5, R5 ;  /* 0x0000000500057305 */ /* 0x000e24000021f100 */
[----:B0-----:R-:W-:Y:S01]  /*b110*/  STG.E.U16 [R16.64], R5 ;  /* 0x0000000510007986 */ /* 0x001fe2000c101524 */
[----:B------:R-:W-:Y:S05]  /*b120*/  EXIT ;  /* 0x000000000000794d */ /* 0x000fea0003800000 */
.L_x_11124:
        /* <DEDUP_REMOVED lines=9> */
.L_x_11131:
[----:B------:R-:W-:-:S04]  /*b1c0*/  PRMT R0, RZ, 0x5410, R5 ;  /* 0x00005410ff007816 */ /* 0x000fc80000000005 */
[----:B------:R-:W-:-:S05]  /*b1d0*/  F2FP.PACK_AB R0, RZ, R0 ;  /* 0x00000000ff00723e */ /* 0x000fca00000000ff */
[----:B------:R-:W-:Y:S01]  /*b1e0*/  STG.E.U16 [R16.64], R0 ;  /* 0x0000000010007986 */ /* 0x000fe2000c101524 */
[----:B------:R-:W-:Y:S05]  /*b1f0*/  EXIT ;  /* 0x000000000000794d */ /* 0x000fea0003800000 */
.L_x_11130:
        /* <DEDUP_REMOVED lines=10> */
.L_x_11133:
[----:B------:R-:W-:-:S04]  /*b2a0*/  PRMT R5, RZ, 0x5410, R5 ;  /* 0x00005410ff057816 */ /* 0x000fc80000000005 */
[----:B------:R-:W-:-:S04]  /*b2b0*/  F2FP.PACK_AB R3, RZ, R5 ;  /* 0x00000005ff03723e */ /* 0x000fc800000000ff */
[----:B------:R-:W-:-:S05]  /*b2c0*/  PRMT R3, R3, 0x5410, RZ ;  /* 0x0000541003037816 */ /* 0x000fca00000000ff */
[----:B------:R-:W-:Y:S01]  /*b2d0*/  STG.E [R16.64], R3 ;  /* 0x0000000310007986 */ /* 0x000fe2000c101924 */
[----:B------:R-:W-:Y:S05]  /*b2e0*/  EXIT ;  /* 0x000000000000794d */ /* 0x000fea0003800000 */
.L_x_11132:
[----:B------:R-:W-:-:S05]  /*b2f0*/  PRMT R2, RZ, 0x5410, R5 ;  /* 0x00005410ff027816 */ /* 0x000fca0000000005 */
[----:B------:R-:W-:-:S06]  /*b300*/  FMUL.FTZ R2, R2, 1 ;  /* 0x3f80000002027820 */ /* 0x000fcc0000410000 */
[----:B------:R-:W0:Y:S02]  /*b310*/  F2F.F64.F32 R2, R2 ;  /* 0x0000000200027310 */ /* 0x000e240000201800 */
[----:B0-----:R-:W-:Y:S01]  /*b320*/  STG.E.64 [R16.64], R2 ;  /* 0x0000000210007986 */ /* 0x001fe2000c101b24 */
[----:B------:R-:W-:Y:S05]  /*b330*/  EXIT ;  /* 0x000000000000794d */ /* 0x000fea0003800000 */
.L_x_11123:
        /* <DEDUP_REMOVED lines=13> */
.L_x_11136:
[----:B------:R-:W-:Y:S01]  /*b410*/  PRMT R5, RZ, 0x5410, R5 ;  /* 0x00005410ff057816 */ /* 0x000fe20000000005 */
[----:B------:R-:W-:-:S04]  /*b420*/  CS2R R6, SRZ ;  /* 0x0000000000067805 */ /* 0x000fc8000001ff00 */
[----:B------:R-:W-:-:S06]  /*b430*/  FMUL.FTZ R5, R5, 1 ;  /* 0x3f80000005057820 */ /* 0x000fcc0000410000 */
[----:B------:R-:W0:Y:S02]  /*b440*/  F2F.F64.F32 R4, R5 ;  /* 0x0000000500047310 */ /* 0x000e240000201800 */
[----:B0-----:R-:W-:Y:S01]  /*b450*/  STG.E.128 [R16.64], R4 ;  /* 0x0000000410007986 */ /* 0x001fe2000c101d24 */
[----:B------:R-:W-:Y:S05]  /*b460*/  EXIT ;  /* 0x000000000000794d */ /* 0x000fea0003800000 */
.L_x_11135:
        /* <DEDUP_REMOVED lines=21> */
.L_x_11140:
[----:B------:R-:W-:Y:S05]  /*b5c0*/  BSYNC B0 ;  /* 0x0000000000007941 */ /* 0x000fea0003800000 */
.L_x_11139:
[----:B------:R-:W-:-:S05]  /*b5d0*/  LOP3.LUT R3, R0, R3, RZ, 0xfc, !PT ;  /* 0x0000000300037212 */ /* 0x000fca00078efcff */
[----:B------:R-:W-:Y:S01]  /*b5e0*/  STG.E.U8 [R16.64], R3 ;  /* 0x0000000310007986 */ /* 0x000fe2000c101124 */
[----:B------:R-:W-:Y:S05]  /*b5f0*/  EXIT ;  /* 0x000000000000794d */ /* 0x000fea0003800000 */
.L_x_11138:
        /* <DEDUP_REMOVED lines=13> */
.L_x_11142:
[----:B------:R-:W-:Y:S01]  /*b6d0*/  IMAD.MOV.U32 R0, RZ, RZ, 0x7f ;  /* 0x0000007fff007424 */ /* 0x000fe200078e00ff */
[----:B------:R-:W-:-:S04]  /*b6e0*/  ISETP.GT.U32.AND P0, PT, R2, 0x7f800000, PT ;  /* 0x7f8000000200780c */ /* 0x000fc80003f04070 */
[----:B------:R-:W-:-:S04]  /*b6f0*/  SEL R0, R0, 0x7c, P0 ;  /* 0x0000007c00007807 */ /* 0x000fc80000000000 */
.L_x_11143:
[----:B------:R-:W-:Y:S05]  /*b700*/  BSYNC B0 ;  /* 0x0000000000007941 */ /* 0x000fea0003800000 */
.L_x_11141:
[----:B------:R-:W-:-:S04]  /*b710*/  LOP3.LUT R2, R5, 0x80000000, RZ, 0xc0, !PT ;  /* 0x8000000005027812 */ /* 0x000fc800078ec0ff */
[----:B------:R-:W-:-:S04]  /*b720*/  SHF.R.U32.HI R3, RZ, 0x18, R2 ;  /* 0x00000018ff037819 */ /* 0x000fc80000011602 */
[----:B------:R-:W-:-:S05]  /*b730*/  LOP3.LUT R3, R0, R3, RZ, 0xfc, !PT ;  /* 0x0000000300037212 */ /* 0x000fca00078efcff */
[----:B------:R-:W-:Y:S01]  /*b740*/  STG.E.U8 [R16.64], R3 ;  /* 0x0000000310007986 */ /* 0x000fe2000c101124 */
[----:B------:R-:W-:Y:S05]  /*b750*/  EXIT ;  /* 0x000000000000794d */ /* 0x000fea0003800000 */
.L_x_11137:
[----:B------:R-:W-:Y:S01]  /*b760*/  STG.E.U16 [R16.64], R5 ;  /* 0x0000000510007986 */ /* 0x000fe2000c101524 */
[----:B------:R-:W-:Y:S05]  /*b770*/  EXIT ;  /* 0x000000000000794d */ /* 0x000fea0003800000 */
.L_x_11134:
        /* <DEDUP_REMOVED lines=12> */
.L_x_11146:
        /* <DEDUP_REMOVED lines=17> */
.L_x_11149:
[----:B------:R-:W-:-:S04]  /*b950*/  LOP3.LUT R2, R5, 0x80000000, RZ, 0xc0, !PT ;  /* 0x8000000005027812 */ /* 0x000fc800078ec0ff */
[----:B------:R-:W-:-:S04]  /*b960*/  SHF.R.U32.HI R3, RZ, 0x18, R2 ;  /* 0x00000018ff037819 */ /* 0x000fc80000011602 */
[----:B------:R-:W-:-:S04]  /*b970*/  LOP3.LUT R0, R0, R3, RZ, 0xfc, !PT ;  /* 0x0000000300007212 */ /* 0x000fc800078efcff */
[----:B------:R-:W-:Y:S02]  /*b980*/  PRMT R8, R0, 0x7610, R8 ;  /* 0x0000761000087816 */ /* 0x000fe40000000008 */
.L_x_11148:
[----:B------:R-:W-:Y:S05]  /*b990*/  BSYNC B0 ;  /* 0x0000000000007941 */ /* 0x000fea0003800000 */
.L_x_11147:
[----:B------:R-:W-:Y:S01]  /*b9a0*/  STG.E.U8 [R16.64], R8 ;  /* 0x0000000810007986 */ /* 0x000fe2000c101124 */
[----:B------:R-:W-:Y:S05]  /*b9b0*/  EXIT ;  /* 0x000000000000794d */ /* 0x000fea0003800000 */
.L_x_11145:
        /* <DEDUP_REMOVED lines=17> */
.L_x_11152:
[----:B------:R-:W-:-:S04]  /*bad0*/  LOP3.LUT R2, R5, 0x80000000, RZ, 0xc0, !PT ;  /* 0x8000000005027812 */ /* 0x000fc800078ec0ff */
[----:B------:R-:W-:-:S04]  /*bae0*/  SHF.R.U32.HI R3, RZ, 0x18, R2 ;  /* 0x00000018ff037819 */ /* 0x000fc80000011602 */
[----:B------:R-:W-:-:S04]  /*baf0*/  LOP3.LUT R0, R0, R3, RZ, 0xfc, !PT ;  /* 0x0000000300007212 */ /* 0x000fc800078efcff */
[----:B------:R-:W-:Y:S02]  /*bb00*/  PRMT R8, R0, 0x7610, R8 ;  /* 0x0000761000087816 */ /* 0x000fe40000000008 */
.L_x_11151:
[----:B------:R-:W-:Y:S05]  /*bb10*/  BSYNC B0 ;  /* 0x0000000000007941 */ /* 0x000fea0003800000 */
.L_x_11150:
[----:B------:R-:W-:Y:S01]  /*bb20*/  STG.E.U8 [R16.64], R8 ;  /* 0x0000000810007986 */ /* 0x000fe2000c101124 */
[----:B------:R-:W-:Y:S05]  /*bb30*/  EXIT ;  /* 0x000000000000794d */ /* 0x000fea0003800000 */
.L_x_11144:
        /* <DEDUP_REMOVED lines=22> */
.L_x_11127:
        /* <DEDUP_REMOVED lines=20> */
.L_x_11154:
[----:B------:R-:W-:-:S06]  /*bde0*/  PRMT R2, RZ, 0x5410, R5 ;  /* 0x00005410ff027816 */ /* 0x000fcc0000000005 */
[----:B------:R-:W0:Y:S02]  /*bdf0*/  F2I.U64.TRUNC R2, R2 ;  /* 0x0000000200027311 */ /* 0x000e24000020d800 */
[----:B0-----:R-:W-:Y:S01]  /*be00*/  STG.E.64 [R16.64], R2 ;  /* 0x0000000210007986 */ /* 0x001fe2000c101b24 */
[----:B------:R-:W-:Y:S05]  /*be10*/  EXIT ;  /* 0x000000000000794d */ /* 0x000fea0003800000 */
.L_x_11153:
[----:B------:R-:W-:-:S06]  /*be20*/  PRMT R5, RZ, 0x5410, R5 ;  /* 0x00005410ff057816 */ /* 0x000fcc0000000005 */
[----:B------:R-:W0:Y:S02]  /*be30*/  F2I.FTZ.U32.TRUNC.NTZ R5, R5 ;  /* 0x0000000500057305 */ /* 0x000e24000021f000 */
[----:B0-----:R-:W-:Y:S01]  /*be40*/  STG.E [R16.64], R5 ;  /* 0x0000000510007986 */ /* 0x001fe2000c101924 */
[----:B------:R-:W-:Y:S05]  /*be50*/  EXIT ;  /* 0x000000000000794d */ /* 0x000fea0003800000 */
.L_x_11155:
        /* <DEDUP_REMOVED lines=10> */
.L_x_40051:


//--------------------- .text._ZN2at6native27unrolled_elementwise_kernelINS0_13AUnaryFunctorIN3c108BFloat16ES4_S4_ZZZNS0_19minimum_kernel_cudaERNS_18TensorIteratorBaseEENKUlvE0_clEvENKUlvE2_clEvEUlS4_S4_E_EESt5arrayIPcLm2EELi4E23TrivialOffsetCalculatorILi1EjESF_NS0_6memory12LoadWithCastILi1EEENSG_13StoreWithCastILi1EEEEEviT_T0_T2_T3_T4_T5_ --------------------------
	.section	.text._ZN2at6native27unrolled_elementwise_kernelINS0_13AUnaryFunctorIN3c108BFloat16ES4_S4_ZZZNS0_19minimum_kernel_cudaERNS_18TensorIteratorBaseEENKUlvE0_clEvENKUlvE2_clEvEUlS4_S4_E_EESt5arrayIPcLm2EELi4E23TrivialOffsetCalculatorILi1EjESF_NS0_6memory12LoadWithCastILi1EEENSG_13StoreWithCastILi1EEEEEviT_T0_T2_T3_T4_T5_,"ax",@progbits
	.sectioninfo	@"SHI_REGISTERS=28"
	.align	128
        .global         _ZN2at6native27unrolled_elementwise_kernelINS0_13AUnaryFunctorIN3c108BFloat16ES4_S4_ZZZNS0_19minimum_kernel_cudaERNS_18TensorIteratorBaseEENKUlvE0_clEvENKUlvE2_clEvEUlS4_S4_E_EESt5arrayIPcLm2EELi4E23TrivialOffsetCalculatorILi1EjESF_NS0_6memory12LoadWithCastILi1EEENSG_13StoreWithCastILi1EEEEEviT_T0_T2_T3_T4_T5_
        .type           _ZN2at6native27unrolled_elementwise_kernelINS0_13AUnaryFunctorIN3c108BFloat16ES4_S4_ZZZNS0_19minimum_kernel_cudaERNS_18TensorIteratorBaseEENKUlvE0_clEvENKUlvE2_clEvEUlS4_S4_E_EESt5arrayIPcLm2EELi4E23TrivialOffsetCalculatorILi1EjESF_NS0_6memory12LoadWithCastILi1EEENSG_13StoreWithCastILi1EEEEEviT_T0_T2_T3_T4_T5_,@function
        .size           _ZN2at6native27unrolled_elementwise_kernelINS0_13AUnaryFunctorIN3c108BFloat16ES4_S4_ZZZNS0_19minimum_kernel_cudaERNS_18TensorIteratorBaseEENKUlvE0_clEvENKUlvE2_clEvEUlS4_S4_E_EESt5arrayIPcLm2EELi4E23TrivialOffsetCalculatorILi1EjESF_NS0_6memory12LoadWithCastILi1EEENSG_13StoreWithCastILi1EEEEEviT_T0_T2_T3_T4_T5_,(.L_x_40052 - _ZN2at6native27unrolled_elementwise_kernelINS0_13AUnaryFunctorIN3c108BFloat16ES4_S4_ZZZNS0_19minimum_kernel_cudaERNS_18TensorIteratorBaseEENKUlvE0_clEvENKUlvE2_clEvEUlS4_S4_E_EESt5arrayIPcLm2EELi4E23TrivialOffsetCalculatorILi1EjESF_NS0_6memory12LoadWithCastILi1EEENSG_13StoreWithCastILi1EEEEEviT_T0_T2_T3_T4_T5_)
        .other          _ZN2at6native27unrolled_elementwise_kernelINS0_13AUnaryFunctorIN3c108BFloat16ES4_S4_ZZZNS0_19minimum_kernel_cudaERNS_18TensorIteratorBaseEENKUlvE0_clEvENKUlvE2_clEvEUlS4_S4_E_EESt5arrayIPcLm2EELi4E23TrivialOffsetCalculatorILi1EjESF_NS0_6memory12LoadWithCastILi1EEENSG_13StoreWithCastILi1EEEEEviT_T0_T2_T3_T4_T5_,@"STO_CUDA_ENTRY STV_DEFAULT"
_ZN2at6native27unrolled_elementwise_kernelINS0_13AUnaryFunctorIN3c108BFloat16ES4_S4_ZZZNS0_19minimum_kernel_cudaERNS_18TensorIteratorBaseEENKUlvE0_clEvENKUlvE2_clEvEUlS4_S4_E_EESt5arrayIPcLm2EELi4E23TrivialOffsetCalculatorILi1EjESF_NS0_6memory12LoadWithCastILi1EEENSG_13StoreWithCastILi1EEEEEviT_T0_T2_T3_T4_T5_:
.text._ZN2at6native27unrolled_elementwise_kernelINS0_13AUnaryFunctorIN3c108BFloat16ES4_S4_ZZZNS0_19minimum_kernel_cudaERNS_18TensorIteratorBaseEENKUlvE0_clEvENKUlvE2_clEvEUlS4_S4_E_EESt5arrayIPcLm2EELi4E23TrivialOffsetCalculatorILi1EjESF_NS0_6memory12LoadWithCastILi1EEENSG_13StoreWithCastILi1EEEEEviT_T0_T2_T3_T4_T5_:
[----:B------:R-:W-:Y:S02]  /*0000*/  IMAD.MOV.U32 R1, RZ, RZ, c[0x0][0x28] ;  /* 0x00000a00ff017624 */ /* 0x000fe400078e00ff */
[----:B------:R-:W0:Y:S01]  /*0010*/  S2R R16, SR_CTAID.X ;  /* 0x0000000000107919 */ /* 0x000e220000002500 */
[----:B------:R-:W-:Y:S01]  /*0020*/  IMAD.MOV.U32 R17, RZ, RZ, -0x200 ;  /* 0xfffffe00ff117424 */ /* 0x000fe200078e00ff */
[----:B------:R-:W1:Y:S01]  /*0030*/  LDC.U8 R24, c[0x0][0x17c] ;  /* 0x00005f00ff187b82 */ /* 0x000e620000000000 */
[----:B------:R-:W-:Y:S01]  /*0040*/  ULDC.U16 UR4, c[0x0][0x166] ;  /* 0x0000598000047ab9 */ /* 0x000fe20000000400 */
[----:B------:R-:W2:Y:S01]  /*0050*/  S2R R23, SR_TID.X ;  /* 0x0000000000177919 */ /* 0x000ea20000002100 */
[----:B------:R-:W-:Y:S01]  /*0060*/  IMAD.U32 R18, RZ, RZ, UR4 ;  /* 0x00000004ff127e24 */ /* 0x000fe2000f8e00ff */
[----:B------:R-:W-:Y:S01]  /*0070*/  ULDC.64 UR36, c[0x0][0x118] ;  /* 0x0000460000247ab9 */ /* 0x000fe20000000a00 */
        /* <DEDUP_REMOVED lines=26> */
.L_x_11161:
[----:B------:R-:W2:Y:S02]  /*0220*/  LDG.E.U8 R2, [R2.64] ;  /* 0x0000002402027981 */ /* 0x000ea4000c1e1100 */
[----:B--2---:R-:W0:Y:S02]  /*0230*/  I2F.U16 R0, R2 ;  /* 0x0000000200007306 */ /* 0x004e240000101000 */
[----:B0-----:R-:W-:-:S04]  /*0240*/  F2FP.BF16.PACK_AB R0, RZ, R0 ;  /* 0x00000000ff00723e */ /* 0x001fc800000010ff */
[----:B------:R-:W-:Y:S01]  /*0250*/  PRMT R25, R0, 0x7610, R25 ;  /* 0x0000761000197816 */ /* 0x000fe20000000019 */
[----:B------:R-:W-:Y:S05]  /*0260*/  BRA `(.L_x_11163) ;  /* 0x00000f1000007947 */ /* 0x000fea0003800000 */
.L_x_11160:
        /* <DEDUP_REMOVED lines=11> */
.L_x_11165:
[----:B------:R-:W2:Y:S02]  /*0320*/  LDG.E R2, [R2.64] ;  /* 0x0000002402027981 */ /* 0x000ea4000c1e1900 */
[----:B--2---:R-:W0:Y:S02]  /*0330*/  I2F R0, R2 ;  /* 0x0000000200007306 */ /* 0x004e240000201400 */
[----:B0-----:R-:W-:-:S04]  /*0340*/  F2FP.BF16.PACK_AB R0, RZ, R0 ;  /* 0x00000000ff00723e */ /* 0x001fc800000010ff */
[----:B------:R-:W-:Y:S01]  /*0350*/  PRMT R25, R0, 0x7610, R25 ;  /* 0x0000761000197816 */ /* 0x000fe20000000019 */
[----:B------:R-:W-:Y:S05]  /*0360*/  BRA `(.L_x_11163) ;  /* 0x00000e1000007947 */ /* 0x000fea0003800000 */
.L_x_11164:
[----:B------:R-:W2:Y:S02]  /*0370*/  LDG.E.U16 R2, [R2.64] ;  /* 0x0000002402027981 */ /* 0x000ea4000c1e1500 */
[----:B--2---:R-:W0:Y:S02]  /*0380*/  I2F.S16 R0, R2 ;  /* 0x0000000200007306 */ /* 0x004e240000101400 */
[----:B0-----:R-:W-:-:S04]  /*0390*/  F2FP.BF16.PACK_AB R0, RZ, R0 ;  /* 0x00000000ff00723e */ /* 0x001fc800000010ff */
[----:B------:R-:W-:Y:S01]  /*03a0*/  PRMT R25, R0, 0x7610, R25 ;  /* 0x0000761000197816 */ /* 0x000fe20000000019 */
[----:B------:R-:W-:Y:S05]  /*03b0*/  BRA `(.L_x_11163) ;  /* 0x00000dc000007947 */ /* 0x000fea0003800000 */
.L_x_11159:
        /* <DEDUP_REMOVED lines=9> */
.L_x_11167:
[----:B------:R-:W2:Y:S02]  /*0450*/  LDG.E.U16 R0, [R2.64] ;  /* 0x0000002402007981 */ /* 0x000ea4000c1e1500 */
[----:B--2---:R-:W-:-:S05]  /*0460*/  HADD2.F32 R0, -RZ, R0.H0_H0 ;  /* 0x20000000ff007230 */ /* 0x004fca0000004100 */
[----:B------:R-:W-:-:S04]  /*0470*/  F2FP.BF16.PACK_AB R0, RZ, R0 ;  /* 0x00000000ff00723e */ /* 0x000fc800000010ff */
[----:B------:R-:W-:Y:S01]  /*0480*/  PRMT R25, R0, 0x7610, R25 ;  /* 0x0000761000197816 */ /* 0x000fe20000000019 */
[----:B------:R-:W-:Y:S05]  /*0490*/  BRA `(.L_x_11163) ;  /* 0x00000ce000007947 */ /* 0x000fea0003800000 */
.L_x_11166:
        /* <DEDUP_REMOVED lines=9> */
.L_x_11169:
[----:B------:R-:W2:Y:S02]  /*0530*/  LDG.E.U16 R2, [R2.64] ;  /* 0x0000002402027981 */ /* 0x000ea4000c1e1500 */
[----:B--2---:R-:W-:-:S05]  /*0540*/  HADD2.F32 R0, -RZ, R2.H0_H0 ;  /* 0x20000002ff007230 */ /* 0x004fca0000004100 */
[----:B------:R-:W-:-:S04]  /*0550*/  F2FP.BF16.PACK_AB R0, RZ, R0 ;  /* 0x00000000ff00723e */ /* 0x000fc800000010ff */
[----:B------:R-:W-:Y:S01]  /*0560*/  PRMT R25, R0, 0x7610, R25 ;  /* 0x0000761000197816 */ /* 0x000fe20000000019 */
[----:B------:R-:W-:Y:S05]  /*0570*/  BRA `(.L_x_11163) ;  /* 0x00000c0000007947 */ /* 0x000fea0003800000 */
.L_x_11168:
[----:B------:R-:W2:Y:S02]  /*0580*/  LDG.E.64 R2, [R2.64] ;  /* 0x0000002402027981 */ /* 0x000ea4000c1e1b00 */
[----:B--2---:R-:W0:Y:S01]  /*0590*/  F2F.F32.F64 R0, R2 ;  /* 0x0000000200007310 */ /* 0x004e220000301000 */
[----:B------:R-:W0:-:S14]  /*05a0*/  DSETP.GEU.AND P0, PT, |R2|, c[0x2][0x0], PT ;  /* 0x008000000200762a */ /* 0x000e1c0003f0e200 */
[----:B0-----:R-:W-:-:S05]  /*05b0*/  @!P0 FMUL R0, R0, 1.175494350822287508e-38 ;  /* 0x0080000000008820 */ /* 0x001fca0000400000 */
[----:B------:R-:W-:-:S04]  /*05c0*/  F2FP.BF16.PACK_AB R0, RZ, R0 ;  /* 0x00000000ff00723e */ /* 0x000fc800000010ff */
[----:B------:R-:W-:Y:S01]  /*05d0*/  PRMT R25, R0, 0x7610, R25 ;  /* 0x0000761000197816 */ /* 0x000fe20000000019 */
[----:B------:R-:W-:Y:S05]  /*05e0*/  BRA `(.L_x_11163) ;  /* 0x00000b9000007947 */ /* 0x000fea0003800000 */
.L_x_11158:
        /* <DEDUP_REMOVED lines=14> */
.L_x_11172:
[----:B------:R-:W2:Y:S02]  /*06d0*/  LDG.E.64 R2, [R2.64] ;  /* 0x0000002402027981 */ /* 0x000ea4000c1e1b00 */
[----:B--2---:R-:W0:Y:S01]  /*06e0*/  F2F.F32.F64 R0, R2 ;  /* 0x0000000200007310 */ /* 0x004e220000301000 */
[----:B------:R-:W0:-:S14]  /*06f0*/  DSETP.GEU.AND P0, PT, |R2|, c[0x2][0x0], PT ;  /* 0x008000000200762a */ /* 0x000e1c0003f0e200 */
[----:B0-----:R-:W-:-:S05]  /*0700*/  @!P0 FMUL R0, R0, 1.175494350822287508e-38 ;  /* 0x0080000000008820 */ /* 0x001fca0000400000 */
[----:B------:R-:W-:-:S04]  /*0710*/  F2FP.BF16.PACK_AB R0, RZ, R0 ;  /* 0x00000000ff00723e */ /* 0x000fc800000010ff */
[----:B------:R-:W-:Y:S01]  /*0720*/  PRMT R25, R0, 0x7610, R25 ;  /* 0x0000761000197816 */ /* 0x000fe20000000019 */
[----:B------:R-:W-:Y:S05]  /*0730*/  BRA `(.L_x_11163) ;  /* 0x00000a4000007947 */ /* 0x000fea0003800000 */
.L_x_11171:
        /* <DEDUP_REMOVED lines=28> */
.L_x_11174:
        /* <DEDUP_REMOVED lines=16> */
.L_x_11173:
[----:B------:R0:W5:Y:S01]  /*0a00*/  LDG.E.U16 R25, [R2.64] ;  /* 0x0000002402197981 */ /* 0x000162000c1e1500 */
[----:B------:R-:W-:Y:S05]  /*0a10*/  BRA `(.L_x_11163) ;  /* 0x0000076000007947 */ /* 0x000fea0003800000 */
.L_x_11170:
        /* <DEDUP_REMOVED lines=12> */
.L_x_11177:
        /* <DEDUP_REMOVED lines=21> */
.L_x_11181:
[----:B------:R-:W-:Y:S05]  /*0c30*/  BSYNC B1 ;  /* 0x0000000000017941 */ /* 0x000fea0003800000 */
.L_x_11180:
[----:B------:R-:W-:Y:S01]  /*0c40*/  LEA R3, R0, 0x3b800000, 0x17 ;  /* 0x3b80000000037811 */ /* 0x000fe200078eb8ff */
[----:B------:R-:W-:-:S05]  /*0c50*/  IMAD.SHL.U32 R0, R2, 0x100000, RZ ;  /* 0x0010000002007824 */ /* 0x000fca00078e00ff */
[----:B------:R-:W-:Y:S02]  /*0c60*/  LOP3.LUT R0, R3, R0, R4, 0xfe, !PT ;  /* 0x0000000003007212 */ /* 0x000fe400078efe04 */
.L_x_11179:
[----:B------:R-:W-:Y:S05]  /*0c70*/  BSYNC B0 ;  /* 0x0000000000007941 */ /* 0x000fea0003800000 */
.L_x_11178:
[----:B------:R-:W-:-:S04]  /*0c80*/  F2FP.BF16.PACK_AB R0, RZ, R0 ;  /* 0x00000000ff00723e */ /* 0x000fc800000010ff */
[----:B------:R-:W-:Y:S01]  /*0c90*/  PRMT R25, R0, 0x7610, R25 ;  /* 0x0000761000197816 */ /* 0x000fe20000000019 */
[----:B------:R-:W-:Y:S05]  /*0ca0*/  BRA `(.L_x_11163) ;  /* 0x000004d000007947 */ /* 0x000fea0003800000 */
.L_x_11176:
        /* <DEDUP_REMOVED lines=21> */
.L_x_11185:
[----:B------:R-:W-:Y:S05]  /*0e00*/  BSYNC B1 ;  /* 0x0000000000017941 */ /* 0x000fea0003800000 */
.L_x_11184:
[----:B------:R-:W-:Y:S01]  /*0e10*/  LEA R3, R0, 0x37800000, 0x17 ;  /* 0x3780000000037811 */ /* 0x000fe200078eb8ff */
[----:B------:R-:W-:-:S05]  /*0e20*/  IMAD.SHL.U32 R0, R2, 0x200000, RZ ;  /* 0x0020000002007824 */ /* 0x000fca00078e00ff */
[----:B------:R-:W-:Y:S02]  /*0e30*/  LOP3.LUT R0, R3, R0, R4, 0xfe, !PT ;  /* 0x0000000003007212 */ /* 0x000fe400078efe04 */
.L_x_11183:
[----:B------:R-:W-:Y:S05]  /*0e40*/  BSYNC B0 ;  /* 0x0000000000007941 */ /* 0x000fea0003800000 */
.L_x_11182:
[----:B------:R-:W-:-:S04]  /*0e50*/  F2FP.BF16.PACK_AB R0, RZ, R0 ;  /* 0x00000000ff00723e */ /* 0x000fc800000010ff */
[----:B------:R-:W-:Y:S01]  /*0e60*/  PRMT R25, R0, 0x7610, R25 ;  /* 0x0000761000197816 */ /* 0x000fe20000000019 */
[----:B------:R-:W-:Y:S05]  /*0e70*/  BRA `(.L_x_11163) ;  /* 0x0000030000007947 */ /* 0x000fea0003800000 */
.L_x_11175:
        /* <DEDUP_REMOVED lines=14> */
.L_x_11189:
[----:B------:R-:W-:Y:S05]  /*0f60*/  BSYNC B0 ;  /* 0x0000000000007941 */ /* 0x000fea0003800000 */
.L_x_11188:
[----:B------:R-:W-:-:S04]  /*0f70*/  F2FP.BF16.PACK_AB R0, RZ, R0 ;  /* 0x00000000ff00723e */ /* 0x000fc800000010ff */
[----:B------:R-:W-:Y:S01]  /*0f80*/  PRMT R25, R0, 0x7610, R25 ;  /* 0x0000761000197816 */ /* 0x000fe20000000019 */
[----:B------:R-:W-:Y:S05]  /*0f90*/  BRA `(.L_x_11163) ;  /* 0x000001e000007947 */ /* 0x000fea0003800000 */
.L_x_11162:
        /* <DEDUP_REMOVED lines=21> */
.L_x_11187:
[----:B------:R-:W2:Y:S02]  /*10f0*/  LDG.E.64 R2, [R2.64] ;  /* 0x0000002402027981 */ /* 0x000ea4000c1e1b00 */
[----:B--2---:R-:W0:Y:S02]  /*1100*/  I2F.U64 R0, R2 ;  /* 0x0000000200007312 */ /* 0x004e240000301000 */
[----:B0-----:R-:W-:-:S04]  /*1110*/  F2FP.BF16.PACK_AB R0, RZ, R0 ;  /* 0x00000000ff00723e */ /* 0x001fc800000010ff */
[----:B------:R-:W-:Y:S01]  /*1120*/  PRMT R25, R0, 0x7610, R25 ;  /* 0x0000761000197816 */ /* 0x000fe20000000019 */
[----:B------:R-:W-:Y:S05]  /*1130*/  BRA `(.L_x_11163) ;  /* 0x0000004000007947 */ /* 0x000fea0003800000 */
.L_x_11186:
[----:B------:R-:W2:Y:S02]  /*1140*/  LDG.E R2, [R2.64] ;  /* 0x0000002402027981 */ /* 0x000ea4000c1e1900 */
[----:B--2---:R-:W0:Y:S02]  /*1150*/  I2F.U32 R0, R2 ;  /* 0x0000000200007306 */ /* 0x004e240000201000 */
[----:B0-----:R-:W-:-:S04]  /*1160*/  F2FP.BF16.PACK_AB R0, RZ, R0 ;  /* 0x00000000ff00723e */ /* 0x001fc800000010ff */
[----:B------:R-:W-:Y:S02]  /*1170*/  PRMT R25, R0, 0x7610, R25 ;  /* 0x0000761000197816 */ /* 0x000fe40000000019 */
.L_x_11163:
[----:B------:R-:W1:Y:S02]  /*1180*/  S2R R23, SR_TID.X ;  /* 0x0000000000177919 */ /* 0x000e640000002100 */
[----:B-1----:R-:W-:-:S03]  /*1190*/  IADD3 R23, R23, 0x80, RZ ;  /* 0x0000008017177810 */ /* 0x002fc60007ffe0ff */
.L_x_11157:
[----:B-1----:R-:W-:Y:S05]  /*11a0*/  BSYNC B6 ;  /* 0x0000000000067941 */ /* 0x002fea0003800000 */
.L_x_11156:
        /* <DEDUP_REMOVED lines=24> */
.L_x_11195:
[----:B------:R-:W2:Y:S02]  /*1330*/  LDG.E.U8 R2, [R2.64] ;  /* 0x0000002402027981 */ /* 0x000ea4000c1e1100 */
[----:B--2---:R-:W0:Y:S02]  /*1340*/  I2F.U16 R0, R2 ;  /* 0x0000000200007306 */ /* 0x004e240000101000 */
[----:B0-----:R-:W-:-:S04]  /*1350*/  F2FP.BF16.PACK_AB R0, RZ, R0 ;  /* 0x00000000ff00723e */ /* 0x001fc800000010ff */
[----:B------:R-:W-:Y:S01]  /*1360*/  PRMT R22, R0, 0x7610, R22 ;  /* 0x0000761000167816 */ /* 0x000fe20000000016 */
[----:B------:R-:W-:Y:S05]  /*1370*/  BRA `(.L_x_11197) ;  /* 0x00000f0000007947 */ /* 0x000fea0003800000 */
.L_x_11194:
        /* <DEDUP_REMOVED lines=11> */
.L_x_11199:
[----:B------:R-:W2:Y:S02]  /*1430*/  LDG.E R2, [R2.64] ;  /* 0x0000002402027981 */ /* 0x000ea4000c1e1900 */
[----:B--2---:R-:W0:Y:S02]  /*1440*/  I2F R0, R2 ;  /* 0x0000000200007306 */ /* 0x004e240000201400 */
[----:B0-----:R-:W-:-:S04]  /*1450*/  F2FP.BF16.PACK_AB R0, RZ, R0 ;  /* 0x00000000ff00723e */ /* 0x001fc800000010ff */
[----:B------:R-:W-:Y:S01]  /*1460*/  PRMT R22, R0, 0x7610, R22 ;  /* 0x0000761000167816 */ /* 0x000fe20000000016 */
[----:B------:R-:W-:Y:S05]  /*1470*/  BRA `(.L_x_11197) ;  /* 0x00000e0000007947 */ /* 0x000fea0003800000 */
.L_x_11198:
[----:B------:R-:W2:Y:S02]  /*1480*/  LDG.E.U16 R2, [R2.64] ;  /* 0x0000002402027981 */ /* 0x000ea4000c1e1500 */
[----:B--2---:R-:W0:Y:S02]  /*1490*/  I2F.S16 R0, R2 ;  /* 0x0000000200007306 */ /* 0x004e240000101400 */
[----:B0-----:R-:W-:-:S04]  /*14a0*/  F2FP.BF16.PACK_AB R0, RZ, R0 ;  /* 0x00000000ff00723e */ /* 0x001fc800000010ff */
[----:B------:R-:W-:Y:S01]  /*14b0*/  PRMT R22, R0, 0x7610, R22 ;  /* 0x0000761000167816 */ /* 0x000fe20000000016 */
[----:B------:R-:W-:Y:S05]  /*14c0*/  BRA `(.L_x_11197) ;  /* 0x00000db000007947 */ /* 0x000fea0003800000 */
.L_x_11193:
        /* <DEDUP_REMOVED lines=9> */
.L_x_11201:
[----:B------:R-:W2:Y:S02]  /*1560*/  LDG.E.U16 R0, [R2.64] ;  /* 0x0000002402007981 */ /* 0x000ea4000c1e1500 */
[----:B--2---:R-:W-:-:S05]  /*1570*/  HADD2.F32 R0, -RZ, R0.H0_H0 ;  /* 0x20000000ff007230 */ /* 0x004fca0000004100 */
[----:B------:R-:W-:-:S04]  /*1580*/  F2FP.BF16.PACK_AB R0, RZ, R0 ;  /* 0x00000000ff00723e */ /* 0x000fc800000010ff */
[----:B------:R-:W-:Y:S01]  /*1590*/  PRMT R22, R0, 0x7610, R22 ;  /* 0x0000761000167816 */ /* 0x000fe20000000016 */
[----:B------:R-:W-:Y:S05]  /*15a0*/  BRA `(.L_x_11197) ;  /* 0x00000cd000007947 */ /* 0x000fea0003800000 */
.L_x_11200:
        /* <DEDUP_REMOVED lines=9> */
.L_x_11203:
[----:B------:R-:W2:Y:S02]  /*1640*/  LDG.E.U16 R2, [R2.64] ;  /* 0x0000002402027981 */ /* 0x000ea4000c1e1500 */
[----:B--2---:R-:W-:-:S05]  /*1650*/  HADD2.F32 R0, -RZ, R2.H0_H0 ;  /* 0x20000002ff007230 */ /* 0x004fca0000004100 */
[----:B------:R-:W-:-:S04]  /*1660*/  F2FP.BF16.PACK_AB R0, RZ, R0 ;  /* 0x00000000ff00723e */ /* 0x000fc800000010ff */
[----:B------:R-:W-:Y:S01]  /*1670*/  PRMT R22, R0, 0x7610, R22 ;  /* 0x0000761000167816 */ /* 0x000fe20000000016 */
[----:B------:R-:W-:Y:S05]  /*1680*/  BRA `(.L_x_11197) ;  /* 0x00000bf000007947 */ /* 0x000fea0003800000 */
.L_x_11202:
[----:B------:R-:W2:Y:S02]  /*1690*/  LDG.E.64 R2, [R2.64] ;  /* 0x0000002402027981 */ /* 0x000ea4000c1e1b00 */
[----:B--2---:R-:W0:Y:S01]  /*16a0*/  F2F.F32.F64 R0, R2 ;  /* 0x0000000200007310 */ /* 0x004e220000301000 */
[----:B------:R-:W0:-:S14]  /*16b0*/  DSETP.GEU.AND P0, PT, |R2|, c[0x2][0x0], PT ;  /* 0x008000000200762a */ /* 0x000e1c0003f0e200 */
[----:B0-----:R-:W-:-:S05]  /*16c0*/  @!P0 FMUL R0, R0, 1.175494350822287508e-38 ;  /* 0x0080000000008820 */ /* 0x001fca0000400000 */
[----:B------:R-:W-:-:S04]  /*16d0*/  F2FP.BF16.PACK_AB R0, RZ, R0 ;  /* 0x00000000ff00723e */ /* 0x000fc800000010ff */
[----:B------:R-:W-:Y:S01]  /*16e0*/  PRMT R22, R0, 0x7610, R22 ;  /* 0x0000761000167816 */ /* 0x000fe20000000016 */
[----:B------:R-:W-:Y:S05]  /*16f0*/  BRA `(.L_x_11197) ;  /* 0x00000b8000007947 */ /* 0x000fea0003800000 */
.L_x_11192:
        /* <DEDUP_REMOVED lines=14> */
.L_x_11206:
[----:B------:R-:W2:Y:S02]  /*17e0*/  LDG.E.64 R2, [R2.64] ;  /* 0x0000002402027981 */ /* 0x000ea4000c1e1b00 */
[----:B--2---:R-:W0:Y:S01]  /*17f0*/  F2F.F32.F64 R0, R2 ;  /* 0x0000000200007310 */ /* 0x004e220000301000 */
[----:B------:R-:W0:-:S14]  /*1800*/  DSETP.GEU.AND P0, PT, |R2|, c[0x2][0x0], PT ;  /* 0x008000000200762a */ /* 0x000e1c0003f0e200 */
[----:B0-----:R-:W-:-:S05]  /*1810*/  @!P0 FMUL R0, R0, 1.175494350822287508e-38 ;  /* 0x0080000000008820 */ /* 0x001fca0000400000 */
[----:B------:R-:W-:-:S04]  /*1820*/  F2FP.BF16.PACK_AB R0, RZ, R0 ;  /* 0x00000000ff00723e */ /* 0x000fc800000010ff */
[----:B------:R-:W-:Y:S01]  /*1830*/  PRMT R22, R0, 0x7610, R22 ;  /* 0x0000761000167816 */ /* 0x000fe20000000016 */
[----:B------:R-:W-:Y:S05]  /*1840*/  BRA `(.L_x_11197) ;  /* 0x00000a3000007947 */ /* 0x000fea0003800000 */
.L_x_11205:
        /* <DEDUP_REMOVED lines=28> */
.L_x_11208:
        /* <DEDUP_REMOVED lines=15> */
.L_x_11207:
[----:B------:R0:W5:Y:S01]  /*1b00*/  LDG.E.U16 R22, [R2.64] ;  /* 0x0000002402167981 */ /* 0x000162000c1e1500 */
[----:B------:R-:W-:Y:S05]  /*1b10*/  BRA `(.L_x_11197) ;  /* 0x0000076000007947 */ /* 0x000fea0003800000 */
.L_x_11204:
        /* <DEDUP_REMOVED lines=12> */
.L_x_11211:
        /* <DEDUP_REMOVED lines=21> */
.L_x_11215:
[----:B------:R-:W-:Y:S05]  /*1d30*/  BSYNC B1 ;  /* 0x0000000000017941 */ /* 0x000fea0003800000 */
.L_x_11214:
[----:B------:R-:W-:Y:S01]  /*1d40*/  LEA R3, R0, 0x3b800000, 0x17 ;  /* 0x3b80000000037811 */ /* 0x000fe200078eb8ff */
[----:B------:R-:W-:-:S05]  /*1d50*/  IMAD.SHL.U32 R0, R2, 0x100000, RZ ;  /* 0x0010000002007824 */ /* 0x000fca00078e00ff */
[----:B------:R-:W-:Y:S02]  /*1d60*/  LOP3.LUT R0, R3, R0, R4, 0xfe, !PT ;  /* 0x0000000003007212 */ /* 0x000fe400078efe04 */
.L_x_11213:
[----:B------:R-:W-:Y:S05]  /*1d70*/  BSYNC B0 ;  /* 0x0000000000007941 */ /* 0x000fea0003800000 */
.L_x_11212:
[----:B------:R-:W-:-:S04]  /*1d80*/  F2FP.BF16.PACK_AB R0, RZ, R0 ;  /* 0x00000000ff00723e */ /* 0x000fc800000010ff */
[----:B------:R-:W-:Y:S01]  /*1d90*/  PRMT R22, R0, 0x7610, R22 ;  /* 0x0000761000167816 */ /* 0x000fe20000000016 */
[----:B------:R-:W-:Y:S05]  /*1da0*/  BRA `(.L_x_11197) ;  /* 0x000004d000007947 */ /* 0x000fea0003800000 */
.L_x_11210:
        /* <DEDUP_REMOVED lines=21> */
.L_x_11219:
[----:B------:R-:W-:Y:S05]  /*1f00*/  BSYNC B1 ;  /* 0x0000000000017941 */ /* 0x000fea0003800000 */
.L_x_11218:
[----:B------:R-:W-:Y:S01]  /*1f10*/  LEA R3, R0, 0x37800000, 0x17 ;  /* 0x3780000000037811 */ /* 0x000fe200078eb8ff */
[----:B------:R-:W-:-:S05]  /*1f20*/  IMAD.SHL.U32 R0, R2, 0x200000, RZ ;  /* 0x0020000002007824 */ /* 0x000fca00078e00ff */
[----:B------:R-:W-:Y:S02]  /*1f30*/  LOP3.LUT R0, R3, R0, R4, 0xfe, !PT ;  /* 0x0000000003007212 */ /* 0x000fe400078efe04 */
.L_x_11217:
[----:B------:R-:W-:Y:S05]  /*1f40*/  BSYNC B0 ;  /* 0x0000000000007941 */ /* 0x000fea0003800000 */
.L_x_11216:
[----:B------:R-:W-:-:S04]  /*1f50*/  F2FP.BF16.PACK_AB R0, RZ, R0 ;  /* 0x00000000ff00723e */ /* 0x000fc800000010ff */
[----:B------:R-:W-:Y:S01]  /*1f60*/  PRMT R22, R0, 0x7610, R22 ;  /* 0x0000761000167816 */ /* 0x000fe20000000016 */
[----:B------:R-:W-:Y:S05]  /*1f70*/  BRA `(.L_x_11197) ;  /* 0x0000030000007947 */ /* 0x000fea0003800000 */
.L_x_11209:
        /* <DEDUP_REMOVED lines=14> */
.L_x_11223:
[----:B------:R-:W-:Y:S05]  /*2060*/  BSYNC B0 ;  /* 0x0000000000007941 */ /* 0x000fea0003800000 */
.L_x_11222:
[----:B------:R-:W-:-:S04]  /*2070*/  F2FP.BF16.PACK_AB R0, RZ, R0 ;  /* 0x00000000ff00723e */ /* 0x000fc800000010ff */
[----:B------:R-:W-:Y:S01]  /*2080*/  PRMT R22, R0, 0x7610, R22 ;  /* 0x0000761000167816 */ /* 0x000fe20000000016 */
[----:B------:R-:W-:Y:S05]  /*2090*/  BRA `(.L_x_11197) ;  /* 0x000001e000007947 */ /* 0x000fea0003800000 */
.L_x_11196:
        /* <DEDUP_REMOVED lines=21> */
.L_x_11221:
[----:B------:R-:W2:Y:S02]  /*21f0*/  LDG.E.64 R2, [R2.64] ;  /* 0x0000002402027981 */ /* 0x000ea4000c1e1b00 */
[----:B--2---:R-:W0:Y:S02]  /*2200*/  I2F.U64 R0, R2 ;  /* 0x0000000200007312 */ /* 0x004e240000301000 */
[----:B0-----:R-:W-:-:S04]  /*2210*/  F2FP.BF16.PACK_AB R0, RZ, R0 ;  /* 0x00000000ff00723e */ /* 0x001fc800000010ff */
[----:B------:R-:W-:Y:S01]  /*2220*/  PRMT R22, R0, 0x7610, R22 ;  /* 0x0000761000167816 */ /* 0x000fe20000000016 */
[----:B------:R-:W-:Y:S05]  /*2230*/  BRA `(.L_x_11197) ;  /* 0x0000004000007947 */ /* 0x000fea0003800000 */
.L_x_11220:
[----:B------:R-:W2:Y:S02]  /*2240*/  LDG.E R2, [R2.64] ;  /* 0x0000002402027981 */ /* 0x000ea4000c1e1900 */
[----:B--2---:R-:W0:Y:S02]  /*2250*/  I2F.U32 R0, R2 ;  /* 0x0000000200007306 */ /* 0x004e240000201000 */
[----:B0-----:R-:W-:-:S04]  /*2260*/  F2FP.BF16.PACK_AB R0, RZ, R0 ;  /* 0x00000000ff00723e */ /* 0x001fc800000010ff */
[----:B------:R-:W-:Y:S02]  /*2270*/  PRMT R22, R0, 0x7610, R22 ;  /* 0x0000761000167816 */ /* 0x000fe40000000016 */
.L_x_11197:
[----:B------:R-:W-:-:S05]  /*2280*/  IADD3 R23, R23, 0x80, RZ ;  /* 0x0000008017177810 */ /* 0x000fca0007ffe0ff */
.L_x_11191:
[----:B------:R-:W-:Y:S05]  /*2290*/  BSYNC B6 ;  /* 0x0000000000067941 */ /* 0x000fea0003800000 */
.L_x_11190:
[----:B------:R-:W-:Y:S01]  /*22a0*/  ISETP.GE.AND P0, PT, R23, R17, PT ;  /* 0x000000111700720c */ /* 0x000fe20003f06270 */
[----:B------:R-:W-:Y:S01]  /*22b0*/  BSSY B6, `(.L_x_11224) ;  /* 0x000010e000067945 */ /* 0x000fe20003800000 */
[----:B------:R-:W-:Y:S02]  /*22c0*/  PRMT R19, RZ, 0x7610, R19 ;  /* 0x00007610ff137816 */ /* 0x000fe40000000013 */
[----:B0-----:R-:W-:-:S09]  /*22d0*/  PRMT R2, RZ, 0x7610, R2 ;  /* 0x00007610ff027816 */ /* 0x001fd20000000002 */
        /* <DEDUP_REMOVED lines=22> */
.L_x_11229:
[----:B------:R-:W2:Y:S02]  /*2440*/  LDG.E.U8 R4, [R4.64] ;  /* 0x0000002404047981 */ /* 0x000ea4000c1e1100 */
[----:B--2---:R-:W0:Y:S02]  /*2450*/  I2F.U16 R0, R4 ;  /* 0x0000000400007306 */ /* 0x004e240000101000 */
[----:B0-----:R-:W-:-:S04]  /*2460*/  F2FP.BF16.PACK_AB R0, RZ, R0 ;  /* 0x00000000ff00723e */ /* 0x001fc800000010ff */
[----:B------:R-:W-:Y:S01]  /*2470*/  PRMT R2, R0, 0x7610, R2 ;  /* 0x0000761000027816 */ /* 0x000fe20000000002 */
[----:B------:R-:W-:Y:S05]  /*2480*/  BRA `(.L_x_11231) ;  /* 0x00000ef000007947 */ /* 0x000fea0003800000 */
.L_x_11228:
        /* <DEDUP_REMOVED lines=11> */
.L_x_11233:
[----:B------:R-:W2:Y:S02]  /*2540*/  LDG.E R4, [R4.64] ;  /* 0x0000002404047981 */ /* 0x000ea4000c1e1900 */
[----:B--2---:R-:W0:Y:S02]  /*2550*/  I2F R0, R4 ;  /* 0x0000000400007306 */ /* 0x004e240000201400 */
[----:B0-----:R-:W-:-:S04]  /*2560*/  F2FP.BF16.PACK_AB R0, RZ, R0 ;  /* 0x00000000ff00723e */ /* 0x001fc800000010ff */
[----:B------:R-:W-:Y:S01]  /*2570*/  PRMT R2, R0, 0x7610, R2 ;  /* 0x0000761000027816 */ /* 0x000fe20000000002 */
[----:B------:R-:W-:Y:S05]  /*2580*/  BRA `(.L_x_11231) ;  /* 0x00000df000007947 */ /* 0x000fea0003800000 */
.L_x_11232:
[----:B------:R-:W2:Y:S02]  /*2590*/  LDG.E.U16 R4, [R4.64] ;  /* 0x0000002404047981 */ /* 0x000ea4000c1e1500 */
[----:B--2---:R-:W0:Y:S02]  /*25a0*/  I2F.S16 R0, R4 ;  /* 0x0000000400007306 */ /* 0x004e240000101400 */
[----:B0-----:R-:W-:-:S04]  /*25b0*/  F2FP.BF16.PACK_AB R0, RZ, R0 ;  /* 0x00000000ff00723e */ /* 0x001fc800000010ff */
[----:B------:R-:W-:Y:S01]  /*25c0*/  PRMT R2, R0, 0x7610, R2 ;  /* 0x0000761000027816 */ /* 0x000fe20000000002 */
[----:B------:R-:W-:Y:S05]  /*25d0*/  BRA `(.L_x_11231) ;  /* 0x00000da000007947 */ /* 0x000fea0003800000 */
.L_x_11227:
        /* <DEDUP_REMOVED lines=9> */
.L_x_11235:
[----:B------:R-:W2:Y:S02]  /*2670*/  LDG.E.U16 R0, [R4.64] ;  /* 0x0000002404007981 */ /* 0x000ea4000c1e1500 */
[----:B--2---:R-:W-:-:S05]  /*2680*/  HADD2.F32 R0, -RZ, R0.H0_H0 ;  /* 0x20000000ff007230 */ /* 0x004fca0000004100 */
[----:B------:R-:W-:-:S04]  /*2690*/  F2FP.BF16.PACK_AB R0, RZ, R0 ;  /* 0x00000000ff00723e */ /* 0x000fc800000010ff */
[----:B------:R-:W-:Y:S01]  /*26a0*/  PRMT R2, R0, 0x7610, R2 ;  /* 0x0000761000027816 */ /* 0x000fe20000000002 */
[----:B------:R-:W-:Y:S05]  /*26b0*/  BRA `(.L_x_11231) ;  /* 0x00000cc000007947 */ /* 0x000fea0003800000 */
.L_x_11234:
        /* <DEDUP_REMOVED lines=9> */
.L_x_11237:
[----:B------:R-:W2:Y:S02]  /*2750*/  LDG.E.U16 R4, [R4.64] ;  /* 0x0000002404047981 */ /* 0x000ea4000c1e1500 */
[----:B--2---:R-:W-:-:S05]  /*2760*/  HADD2.F32 R0, -RZ, R4.H0_H0 ;  /* 0x20000004ff007230 */ /* 0x004fca0000004100 */
[----:B------:R-:W-:-:S04]  /*2770*/  F2FP.BF16.PACK_AB R0, RZ, R0 ;  /* 0x00000000ff00723e */ /* 0x000fc800000010ff */
[----:B------:R-:W-:Y:S01]  /*2780*/  PRMT R2, R0, 0x7610, R2 ;  /* 0x0000761000027816 */ /* 0x000fe20000000002 */
[----:B------:R-:W-:Y:S05]  /*2790*/  BRA `(.L_x_11231) ;  /* 0x00000be000007947 */ /* 0x000fea0003800000 */
.L_x_11236:
[----:B------:R-:W2:Y:S02]  /*27a0*/  LDG.E.64 R4, [R4.64] ;  /* 0x0000002404047981 */ /* 0x000ea4000c1e1b00 */
[----:B--2---:R-:W0:Y:S01]  /*27b0*/  F2F.F32.F64 R0, R4 ;  /* 0x0000000400007310 */ /* 0x004e220000301000 */
[----:B------:R-:W0:-:S14]  /*27c0*/  DSETP.GEU.AND P0, PT, |R4|, c[0x2][0x0], PT ;  /* 0x008000000400762a */ /* 0x000e1c0003f0e200 */
[----:B0-----:R-:W-:-:S05]  /*27d0*/  @!P0 FMUL R0, R0, 1.175494350822287508e-38 ;  /* 0x0080000000008820 */ /* 0x001fca0000400000 */
[----:B------:R-:W-:-:S04]  /*27e0*/  F2FP.BF16.PACK_AB R0, RZ, R0 ;  /* 0x00000000ff00723e */ /* 0x000fc800000010ff */
[----:B------:R-:W-:Y:S01]  /*27f0*/  PRMT R2, R0, 0x7610, R2 ;  /* 0x0000761000027816 */ /* 0x000fe20000000002 */
[----:B------:R-:W-:Y:S05]  /*2800*/  BRA `(.L_x_11231) ;  /* 0x00000b7000007947 */ /* 0x000fea0003800000 */
.L_x_11226:
        /* <DEDUP_REMOVED lines=14> */
.L_x_11240:
[----:B------:R-:W2:Y:S02]  /*28f0*/  LDG.E.64 R4, [R4.64] ;  /* 0x0000002404047981 */ /* 0x000ea4000c1e1b00 */
[----:B--2---:R-:W0:Y:S01]  /*2900*/  F2F.F32.F64 R0, R4 ;  /* 0x0000000400007310 */ /* 0x004e220000301000 */
[----:B------:R-:W0:-:S14]  /*2910*/  DSETP.GEU.AND P0, PT, |R4|, c[0x2][0x0], PT ;  /* 0x008000000400762a */ /* 0x000e1c0003f0e200 */
[----:B0-----:R-:W-:-:S05]  /*2920*/  @!P0 FMUL R0, R0, 1.175494350822287508e-38 ;  /* 0x0080000000008820 */ /* 0x001fca0000400000 */
[----:B------:R-:W-:-:S04]  /*2930*/  F2FP.BF16.PACK_AB R0, RZ, R0 ;  /* 0x00000000ff00723e */ /* 0x000fc800000010ff */
[----:B------:R-:W-:Y:S01]  /*2940*/  PRMT R2, R0, 0x7610, R2 ;  /* 0x0000761000027816 */ /* 0x000fe20000000002 */
[----:B------:R-:W-:Y:S05]  /*2950*/  BRA `(.L_x_11231) ;  /* 0x00000a2000007947 */ /* 0x000fea0003800000 */
.L_x_11239:
        /* <DEDUP_REMOVED lines=28> */
.L_x_11242:
        /* <DEDUP_REMOVED lines=14> */
.L_x_11241:
[----:B------:R0:W5:Y:S01]  /*2c00*/  LDG.E.U16 R2, [R4.64] ;  /* 0x0000002404027981 */ /* 0x000162000c1e1500 */
[----:B------:R-:W-:Y:S05]  /*2c10*/  BRA `(.L_x_11231) ;  /* 0x0000076000007947 */ /* 0x000fea0003800000 */
.L_x_11238:
        /* <DEDUP_REMOVED lines=12> */
.L_x_11245:
        /* <DEDUP_REMOVED lines=21> */
.L_x_11249:
[----:B------:R-:W-:Y:S05]  /*2e30*/  BSYNC B1 ;  /* 0x0000000000017941 */ /* 0x000fea0003800000 */
.L_x_11248:
[----:B------:R-:W-:Y:S01]  /*2e40*/  LEA R3, R0, 0x3b800000, 0x17 ;  /* 0x3b80000000037811 */ /* 0x000fe200078eb8ff */
[----:B------:R-:W-:-:S05]  /*2e50*/  IMAD.SHL.U32 R0, R2, 0x100000, RZ ;  /* 0x0010000002007824 */ /* 0x000fca00078e00ff */
[----:B------:R-:W-:Y:S02]  /*2e60*/  LOP3.LUT R0, R3, R0, R4, 0xfe, !PT ;  /* 0x0000000003007212 */ /* 0x000fe400078efe04 */
.L_x_11247:
[----:B------:R-:W-:Y:S05]  /*2e70*/  BSYNC B0 ;  /* 0x0000000000007941 */ /* 0x000fea0003800000 */
.L_x_11246:
[----:B------:R-:W-:-:S04]  /*2e80*/  F2FP.BF16.PACK_AB R0, RZ, R0 ;  /* 0x00000000ff00723e */ /* 0x000fc800000010ff */
[----:B------:R-:W-:Y:S01]  /*2e90*/  PRMT R2, R0, 0x7610, R2 ;  /* 0x0000761000027816 */ /* 0x000fe20000000002 */
[----:B------:R-:W-:Y:S05]  /*2ea0*/  BRA `(.L_x_11231) ;  /* 0x000004d000007947 */ /* 0x000fea0003800000 */
.L_x_11244:
        /* <DEDUP_REMOVED lines=21> */
.L_x_11253:
[----:B------:R-:W-:Y:S05]  /*3000*/  BSYNC B1 ;  /* 0x0000000000017941 */ /* 0x000fea0003800000 */
.L_x_11252:
[----:B------:R-:W-:Y:S01]  /*3010*/  LEA R3, R0, 0x37800000, 0x17 ;  /* 0x3780000000037811 */ /* 0x000fe200078eb8ff */
[----:B------:R-:W-:-:S05]  /*3020*/  IMAD.SHL.U32 R0, R2, 0x200000, RZ ;  /* 0x0020000002007824 */ /* 0x000fca00078e00ff */
[----:B------:R-:W-:Y:S02]  /*3030*/  LOP3.LUT R0, R3, R0, R4, 0xfe, !PT ;  /* 0x0000000003007212 */ /* 0x000fe400078efe04 */
.L_x_11251:
[----:B------:R-:W-:Y:S05]  /*3040*/  BSYNC B0 ;  /* 0x0000000000007941 */ /* 0x000fea0003800000 */
.L_x_11250:
[----:B------:R-:W-:-:S04]  /*3050*/  F2FP.BF16.PACK_AB R0, RZ, R0 ;  /* 0x00000000ff00723e */ /* 0x000fc800000010ff */
[----:B------:R-:W-:Y:S01]  /*3060*/  PRMT R2, R0, 0x7610, R2 ;  /* 0x0000761000027816 */ /* 0x000fe20000000002 */
[----:B------:R-:W-:Y:S05]  /*3070*/  BRA `(.L_x_11231) ;  /* 0x0000030000007947 */ /* 0x000fea0003800000 */
.L_x_11243:
        /* <DEDUP_REMOVED lines=14> */
.L_x_11257:
[----:B------:R-:W-:Y:S05]  /*3160*/  BSYNC B0 ;  /* 0x0000000000007941 */ /* 0x000fea0003800000 */
.L_x_11256:
[----:B------:R-:W-:-:S04]  /*3170*/  F2FP.BF16.PACK_AB R0, RZ, R0 ;  /* 0x00000000ff00723e */ /* 0x000fc800000010ff */
[----:B------:R-:W-:Y:S01]  /*3180*/  PRMT R2, R0, 0x7610, R2 ;  /* 0x0000761000027816 */ /* 0x000fe20000000002 */
[----:B------:R-:W-:Y:S05]  /*3190*/  BRA `(.L_x_11231) ;  /* 0x000001e000007947 */ /* 0x000fea0003800000 */
.L_x_11230:
        /* <DEDUP_REMOVED lines=21> */
.L_x_11255:
[----:B------:R-:W2:Y:S02]  /*32f0*/  LDG.E.64 R4, [R4.64] ;  /* 0x0000002404047981 */ /* 0x000ea4000c1e1b00 */
[----:B--2---:R-:W0:Y:S02]  /*3300*/  I2F.U64 R0, R4 ;  /* 0x0000000400007312 */ /* 0x004e240000301000 */
[----:B0-----:R-:W-:-:S04]  /*3310*/  F2FP.BF16.PACK_AB R0, RZ, R0 ;  /* 0x00000000ff00723e */ /* 0x001fc800000010ff */
[----:B------:R-:W-:Y:S01]  /*3320*/  PRMT R2, R0, 0x7610, R2 ;  /* 0x0000761000027816 */ /* 0x000fe20000000002 */
[----:B------:R-:W-:Y:S05]  /*3330*/  BRA `(.L_x_11231) ;  /* 0x0000004000007947 */ /* 0x000fea0003800000 */
.L_x_11254:
[----:B------:R-:W2:Y:S02]  /*3340*/  LDG.E R4, [R4.64] ;  /* 0x0000002404047981 */ /* 0x000ea4000c1e1900 */
[----:B--2---:R-:W0:Y:S02]  /*3350*/  I2F.U32 R0, R4 ;  /* 0x0000000400007306 */ /* 0x004e240000201000 */
[----:B0-----:R-:W-:-:S04]  /*3360*/  F2FP.BF16.PACK_AB R0, RZ, R0 ;  /* 0x00000000ff00723e */ /* 0x001fc800000010ff */
[----:B------:R-:W-:Y:S02]  /*3370*/  PRMT R2, R0, 0x7610, R2 ;  /* 0x0000761000027816 */ /* 0x000fe40000000002 */
.L_x_11231:
[----:B------:R-:W-:-:S05]  /*3380*/  IADD3 R23, R23, 0x80, RZ ;  /* 0x0000008017177810 */ /* 0x000fca0007ffe0ff */
.L_x_11225:
[----:B------:R-:W-:Y:S05]  /*3390*/  BSYNC B6 ;  /* 0x0000000000067941 */ /* 0x000fea0003800000 */
.L_x_11224:
        /* <DEDUP_REMOVED lines=23> */
.L_x_11263:
[----:B------:R-:W2:Y:S02]  /*3510*/  LDG.E.U8 R4, [R4.64] ;  /* 0x0000002404047981 */ /* 0x000ea4000c1e1100 */
[----:B--2---:R-:W0:Y:S02]  /*3520*/  I2F.U16 R0, R4 ;  /* 0x0000000400007306 */ /* 0x004e240000101000 */
[----:B0-----:R-:W-:-:S04]  /*3530*/  F2FP.BF16.PACK_AB R0, RZ, R0 ;  /* 0x00000000ff00723e */ /* 0x001fc800000010ff */
[----:B------:R-:W-:Y:S01]  /*3540*/  PRMT R19, R0, 0x7610, R19 ;  /* 0x0000761000137816 */ /* 0x000fe20000000013 */
[----:B------:R-:W-:Y:S05]  /*3550*/  BRA `(.L_x_11259) ;  /* 0x00000f0000007947 */ /* 0x000fea0003800000 */
.L_x_11262:
        /* <DEDUP_REMOVED lines=11> */
.L_x_11266:
[----:B------:R-:W2:Y:S02]  /*3610*/  LDG.E R4, [R4.64] ;  /* 0x0000002404047981 */ /* 0x000ea4000c1e1900 */
[----:B--2---:R-:W0:Y:S02]  /*3620*/  I2F R0, R4 ;  /* 0x0000000400007306 */ /* 0x004e240000201400 */
[----:B0-----:R-:W-:-:S04]  /*3630*/  F2FP.BF16.PACK_AB R0, RZ, R0 ;  /* 0x00000000ff00723e */ /* 0x001fc800000010ff */
[----:B------:R-:W-:Y:S01]  /*3640*/  PRMT R19, R0, 0x7610, R19 ;  /* 0x0000761000137816 */ /* 0x000fe20000000013 */
[----:B------:R-:W-:Y:S05]  /*3650*/  BRA `(.L_x_11259) ;  /* 0x00000e0000007947 */ /* 0x000fea0003800000 */
.L_x_11265:
[----:B------:R-:W2:Y:S02]  /*3660*/  LDG.E.U16 R4, [R4.64] ;  /* 0x0000002404047981 */ /* 0x000ea4000c1e1500 */
[----:B--2---:R-:W0:Y:S02]  /*3670*/  I2F.S16 R0, R4 ;  /* 0x0000000400007306 */ /* 0x004e240000101400 */
[----:B0-----:R-:W-:-:S04]  /*3680*/  F2FP.BF16.PACK_AB R0, RZ, R0 ;  /* 0x00000000ff00723e */ /* 0x001fc800000010ff */
[----:B------:R-:W-:Y:S01]  /*3690*/  PRMT R19, R0, 0x7610, R19 ;  /* 0x0000761000137816 */ /* 0x000fe20000000013 */
[----:B------:R-:W-:Y:S05]  /*36a0*/  BRA `(.L_x_11259) ;  /* 0x00000db000007947 */ /* 0x000fea0003800000 */
.L_x_11261:
        /* <DEDUP_REMOVED lines=9> */
.L_x_11268:
[----:B------:R-:W2:Y:S02]  /*3740*/  LDG.E.U16 R0, [R4.64] ;  /* 0x0000002404007981 */ /* 0x000ea4000c1e1500 */
[----:B--2---:R-:W-:-:S05]  /*3750*/  HADD2.F32 R0, -RZ, R0.H0_H0 ;  /* 0x20000000ff007230 */ /* 0x004fca0000004100 */
[----:B------:R-:W-:-:S04]  /*3760*/  F2FP.BF16.PACK_AB R0, RZ, R0 ;  /* 0x00000000ff00723e */ /* 0x000fc800000010ff */
[----:B------:R-:W-:Y:S01]  /*3770*/  PRMT R19, R0, 0x7610, R19 ;  /* 0x0000761000137816 */ /* 0x000fe20000000013 */
[----:B------:R-:W-:Y:S05]  /*3780*/  BRA `(.L_x_11259) ;  /* 0x00000cd000007947 */ /* 0x000fea0003800000 */
.L_x_11267:
        /* <DEDUP_REMOVED lines=9> */
.L_x_11270:
[----:B------:R-:W2:Y:S02]  /*3820*/  LDG.E.U16 R4, [R4.64] ;  /* 0x0000002404047981 */ /* 0x000ea4000c1e1500 */
[----:B--2---:R-:W-:-:S05]  /*3830*/  HADD2.F32 R0, -RZ, R4.H0_H0 ;  /* 0x20000004ff007230 */ /* 0x004fca0000004100 */
[----:B------:R-:W-:-:S04]  /*3840*/  F2FP.BF16.PACK_AB R0, RZ, R0 ;  /* 0x00000000ff00723e */ /* 0x000fc800000010ff */
[----:B------:R-:W-:Y:S01]  /*3850*/  PRMT R19, R0, 0x7610, R19 ;  /* 0x0000761000137816 */ /* 0x000fe20000000013 */
[----:B------:R-:W-:Y:S05]  /*3860*/  BRA `(.L_x_11259) ;  /* 0x00000bf000007947 */ /* 0x000fea0003800000 */
.L_x_11269:
[----:B------:R-:W2:Y:S02]  /*3870*/  LDG.E.64 R4, [R4.64] ;  /* 0x0000002404047981 */ /* 0x000ea4000c1e1b00 */
[----:B--2---:R-:W0:Y:S01]  /*3880*/  F2F.F32.F64 R0, R4 ;  /* 0x0000000400007310 */ /* 0x004e220000301000 */
[----:B------:R-:W0:-:S14]  /*3890*/  DSETP.GEU.AND P0, PT, |R4|, c[0x2][0x0], PT ;  /* 0x008000000400762a */ /* 0x000e1c0003f0e200 */
[----:B0-----:R-:W-:-:S05]  /*38a0*/  @!P0 FMUL R0, R0, 1.175494350822287508e-38 ;  /* 0x0080000000008820 */ /* 0x001fca0000400000 */
[----:B------:R-:W-:-:S04]  /*38b0*/  F2FP.BF16.PACK_AB R0, RZ, R0 ;  /* 0x00000000ff00723e */ /* 0x000fc800000010ff */
[----:B------:R-:W-:Y:S01]  /*38c0*/  PRMT R19, R0, 0x7610, R19 ;  /* 0x0000761000137816 */ /* 0x000fe20000000013 */
[----:B------:R-:W-:Y:S05]  /*38d0*/  BRA `(.L_x_11259) ;  /* 0x00000b8000007947 */ /* 0x000fea0003800000 */
.L_x_11260:
        /* <DEDUP_REMOVED lines=14> */
.L_x_11273:
[----:B------:R-:W2:Y:S02]  /*39c0*/  LDG.E.64 R4, [R4.64] ;  /* 0x0000002404047981 */ /* 0x000ea4000c1e1b00 */
[----:B--2---:R-:W0:Y:S01]  /*39d0*/  F2F.F32.F64 R0, R4 ;  /* 0x0000000400007310 */ /* 0x004e220000301000 */
[----:B------:R-:W0:-:S14]  /*39e0*/  DSETP.GEU.AND P0, PT, |R4|, c[0x2][0x0], PT ;  /* 0x008000000400762a */ /* 0x000e1c0003f0e200 */
[----:B0-----:R-:W-:-:S05]  /*39f0*/  @!P0 FMUL R0, R0, 1.175494350822287508e-38 ;  /* 0x0080000000008820 */ /* 0x001fca0000400000 */
[----:B------:R-:W-:-:S04]  /*3a00*/  F2FP.BF16.PACK_AB R0, RZ, R0 ;  /* 0x00000000ff00723e */ /* 0x000fc800000010ff */
[----:B------:R-:W-:Y:S01]  /*3a10*/  PRMT R19, R0, 0x7610, R19 ;  /* 0x0000761000137816 */ /* 0x000fe20000000013 */
[----:B------:R-:W-:Y:S05]  /*3a20*/  BRA `(.L_x_11259) ;  /* 0x00000a3000007947 */ /* 0x000fea0003800000 */
.L_x_11272:
        /* <DEDUP_REMOVED lines=28> */
.L_x_11275:
        /* <DEDUP_REMOVED lines=15> */
.L_x_11274:
[----:B------:R0:W5:Y:S01]  /*3ce0*/  LDG.E.U16 R19, [R4.64] ;  /* 0x0000002404137981 */ /* 0x000162000c1e1500 */
[----:B------:R-:W-:Y:S05]  /*3cf0*/  BRA `(.L_x_11259) ;  /* 0x0000076000007947 */ /* 0x000fea0003800000 */
.L_x_11271:
        /* <DEDUP_REMOVED lines=12> */
.L_x_11278:
        /* <DEDUP_REMOVED lines=21> */
.L_x_11282:
[----:B------:R-:W-:Y:S05]  /*3f10*/  BSYNC B1 ;  /* 0x0000000000017941 */ /* 0x000fea0003800000 */
.L_x_11281:
[----:B------:R-:W-:Y:S01]  /*3f20*/  LEA R5, R0, 0x3b800000, 0x17 ;  /* 0x3b80000000057811 */ /* 0x000fe200078eb8ff */
[----:B------:R-:W-:-:S05]  /*3f30*/  IMAD.SHL.U32 R0, R3, 0x100000, RZ ;  /* 0x0010000003007824 */ /* 0x000fca00078e00ff */
[----:B------:R-:W-:Y:S02]  /*3f40*/  LOP3.LUT R0, R5, R0, R6, 0xfe, !PT ;  /* 0x0000000005007212 */ /* 0x000fe400078efe06 */
.L_x_11280:
[----:B------:R-:W-:Y:S05]  /*3f50*/  BSYNC B0 ;  /* 0x0000000000007941 */ /* 0x000fea0003800000 */
.L_x_11279:
[----:B------:R-:W-:-:S04]  /*3f60*/  F2FP.BF16.PACK_AB R0, RZ, R0 ;  /* 0x00000000ff00723e */ /* 0x000fc800000010ff */
[----:B------:R-:W-:Y:S01]  /*3f70*/  PRMT R19, R0, 0x7610, R19 ;  /* 0x0000761000137816 */ /* 0x000fe20000000013 */
[----:B------:R-:W-:Y:S05]  /*3f80*/  BRA `(.L_x_11259) ;  /* 0x000004d000007947 */ /* 0x000fea0003800000 */
.L_x_11277:
        /* <DEDUP_REMOVED lines=21> */
.L_x_11286:
[----:B------:R-:W-:Y:S05]  /*40e0*/  BSYNC B1 ;  /* 0x0000000000017941 */ /* 0x000fea0003800000 */
.L_x_11285:
[----:B------:R-:W-:Y:S01]  /*40f0*/  LEA R5, R0, 0x37800000, 0x17 ;  /* 0x3780000000057811 */ /* 0x000fe200078eb8ff */
[----:B------:R-:W-:-:S05]  /*4100*/  IMAD.SHL.U32 R0, R3, 0x200000, RZ ;  /* 0x0020000003007824 */ /* 0x000fca00078e00ff */
[----:B------:R-:W-:Y:S02]  /*4110*/  LOP3.LUT R0, R5, R0, R6, 0xfe, !PT ;  /* 0x0000000005007212 */ /* 0x000fe400078efe06 */
.L_x_11284:
[----:B------:R-:W-:Y:S05]  /*4120*/  BSYNC B0 ;  /* 0x0000000000007941 */ /* 0x000fea0003800000 */
.L_x_11283:
[----:B------:R-:W-:-:S04]  /*4130*/  F2FP.BF16.PACK_AB R0, RZ, R0 ;  /* 0x00000000ff00723e */ /* 0x000fc800000010ff */
[----:B------:R-:W-:Y:S01]  /*4140*/  PRMT R19, R0, 0x7610, R19 ;  /* 0x0000761000137816 */ /* 0x000fe20000000013 */
[----:B------:R-:W-:Y:S05]  /*4150*/  BRA `(.L_x_11259) ;  /* 0x0000030000007947 */ /* 0x000fea0003800000 */
.L_x_11276:
        /* <DEDUP_REMOVED lines=14> */
.L_x_11290:
[----:B------:R-:W-:Y:S05]  /*4240*/  BSYNC B0 ;  /* 0x0000000000007941 */ /* 0x000fea0003800000 */
.L_x_11289:
[----:B------:R-:W-:-:S04]  /*4250*/  F2FP.BF16.PACK_AB R0, RZ, R0 ;  /* 0x00000000ff00723e */ /* 0x000fc800000010ff */
[----:B------:R-:W-:Y:S01]  /*4260*/  PRMT R19, R0, 0x7610, R19 ;  /* 0x0000761000137816 */ /* 0x000fe20000000013 */
[----:B------:R-:W-:Y:S05]  /*4270*/  BRA `(.L_x_11259) ;  /* 0x000001e000007947 */ /* 0x000fea0003800000 */
.L_x_11264:
        /* <DEDUP_REMOVED lines=21> */
.L_x_11288:
[----:B------:R-:W2:Y:S02]  /*43d0*/  LDG.E.64 R4, [R4.64] ;  /* 0x0000002404047981 */ /* 0x000ea4000c1e1b00 */
[----:B--2---:R-:W0:Y:S02]  /*43e0*/  I2F.U64 R0, R4 ;  /* 0x0000000400007312 */ /* 0x004e240000301000 */
[----:B0-----:R-:W-:-:S04]  /*43f0*/  F2FP.BF16.PACK_AB R0, RZ, R0 ;  /* 0x00000000ff00723e */ /* 0x001fc800000010ff */
[----:B------:R-:W-:Y:S01]  /*4400*/  PRMT R19, R0, 0x7610, R19 ;  /* 0x0000761000137816 */ /* 0x000fe20000000013 */
[----:B------:R-:W-:Y:S05]  /*4410*/  BRA `(.L_x_11259) ;  /* 0x0000004000007947 */ /* 0x000fea0003800000 */
.L_x_11287:
[----:B------:R-:W2:Y:S02]  /*4420*/  LDG.E R4, [R4.64] ;  /* 0x0000002404047981 */ /* 0x000ea4000c1e1900 */
[----:B--2---:R-:W0:Y:S02]  /*4430*/  I2F.U32 R0, R4 ;  /* 0x0000000400007306 */ /* 0x004e240000201000 */
[----:B0-----:R-:W-:-:S04]  /*4440*/  F2FP.BF16.PACK_AB R0, RZ, R0 ;  /* 0x00000000ff00723e */ /* 0x001fc800000010ff */
[----:B------:R-:W-:Y:S02]  /*4450*/  PRMT R19, R0, 0x7610, R19 ;  /* 0x0000761000137816 */ /* 0x000fe40000000013 */
.L_x_11259:
[----:B------:R-:W-:Y:S05]  /*4460*/  BSYNC B6 ;  /* 0x0000000000067941 */ /* 0x000fea0003800000 */
.L_x_11258:
[----:B------:R-:W1:Y:S01]  /*4470*/  S2R R23, SR_TID.X ;  /* 0x0000000000177919 */ /* 0x000e620000002100 */
[----:B------:R-:W-:Y:S01]  /*4480*/  BSSY B0, `(.L_x_11291) ;  /* 0x0000013000007945 */ /* 0x000fe20003800000 */
[CC--:B-1----:R-:W-:Y:S02]  /*4490*/  ISETP.GE.AND P1, PT, R23.reuse, R17.reuse, PT ;  /* 0x000000111700720c */ /* 0x0c2fe40003f26270 */
[C---:B------:R-:W-:Y:S02]  /*44a0*/  IADD3 R0, R23.reuse, 0x100, RZ ;  /* 0x0000010017007810 */ /* 0x040fe40007ffe0ff */
[----:B------:R-:W-:Y:S02]  /*44b0*/  IADD3 R24, R23, 0x80, RZ ;  /* 0x0000008017187810 */ /* 0x000fe40007ffe0ff */
[-C--:B------:R-:W-:Y:S02]  /*44c0*/  ISETP.GE.AND P0, PT, R0, R17.reuse, PT ;  /* 0x000000110000720c */ /* 0x080fe40003f06270 */
[----:B------:R-:W-:-:S05]  /*44d0*/  ISETP.GE.AND P2, PT, R24, R17, PT ;  /* 0x000000111800720c */ /* 0x000fca0003f46270 */
[----:B------:R-:W-:Y:S05]  /*44e0*/  @P1 BRA `(.L_x_11292) ;  /* 0x000000c000001947 */ /* 0x000fea0003800000 */
[----:B------:R-:W-:Y:S02]  /*44f0*/  ULDC.U16 UR4, c[0x0][0x166] ;  /* 0x0000598000047ab9 */ /* 0x000fe40000000400 */
[----:B------:R-:W-:Y:S02]  /*4500*/  IMAD.U32 R0, RZ, RZ, UR4 ;  /* 0x00000004ff007e24 */ /* 0x000fe4000f8e00ff */
[----:B------:R-:W-:-:S03]  /*4510*/  IMAD.U32 R3, RZ, RZ, UR4 ;  /* 0x00000004ff037e24 */ /* 0x000fc6000f8e00ff */
[----:B------:R-:W-:-:S04]  /*4520*/  PRMT R0, RZ, 0x5410, R0 ;  /* 0x00005410ff007816 */ /* 0x000fc80000000000 */
[----:B------:R-:W-:-:S13]  /*4530*/  FSETP.NEU.FTZ.AND P3, PT, R0, R0, PT ;  /* 0x000000000000720b */ /* 0x000fda0003f7d000 */
[----:B------:R-:W-:Y:S05]  /*4540*/  @P3 BRA `(.L_x_11292) ;  /* 0x0000006000003947 */ /* 0x000fea0003800000 */
[----:B-----5:R-:W-:-:S04]  /*4550*/  PRMT R3, RZ, 0x5410, R25 ;  /* 0x00005410ff037816 */ /* 0x020fc80000000019 */
[----:B------:R-:W-:-:S13]  /*4560*/  FSETP.NEU.FTZ.AND P3, PT, R3, R3, PT ;  /* 0x000000030300720b */ /* 0x000fda0003f7d000 */
[----:B------:R-:W-:-:S04]  /*4570*/  @!P3 FMNMX.FTZ R0, R0, R3, PT ;  /* 0x000000030000b209 */ /* 0x000fc80003810000 */
[----:B------:R-:W-:-:S04]  /*4580*/  @!P3 F2FP.BF16.PACK_AB R0, RZ, R0 ;  /* 0x00000000ff00b23e */ /* 0x000fc800000010ff */
[----:B------:R-:W-:-:S04]  /*4590*/  @!P3 PRMT R3, R0, 0x7610, R3 ;  /* 0x000076100003b816 */ /* 0x000fc80000000003 */
[----:B------:R-:W-:Y:S02]  /*45a0*/  @P3 PRMT R3, R25, 0x7610, R3 ;  /* 0x0000761019033816 */ /* 0x000fe40000000003 */
.L_x_11292:
[----:B------:R-:W-:Y:S05]  /*45b0*/  BSYNC B0 ;  /* 0x0000000000007941 */ /* 0x000fea0003800000 */
.L_x_11291:
[----:B------:R-:W-:Y:S01]  /*45c0*/  BSSY B0, `(.L_x_11293) ;  /* 0x000000e000007945 */ /* 0x000fe20003800000 */
[----:B------:R-:W-:Y:S05]  /*45d0*/  @P2 BRA `(.L_x_11294) ;  /* 0x000000c000002947 */ /* 0x000fea0003800000 */
[----:B------:R-:W-:Y:S02]  /*45e0*/  ULDC.U16 UR4, c[0x0][0x166] ;  /* 0x0000598000047ab9 */ /* 0x000fe40000000400 */
[----:B0-----:R-:W-:Y:S02]  /*45f0*/  IMAD.U32 R5, RZ, RZ, UR4 ;  /* 0x00000004ff057e24 */ /* 0x001fe4000f8e00ff */
[----:B-----5:R-:W-:-:S03]  /*4600*/  IMAD.U32 R25, RZ, RZ, UR4 ;  /* 0x00000004ff197e24 */ /* 0x020fc6000f8e00ff */
[----:B------:R-:W-:-:S04]  /*4610*/  PRMT R5, RZ, 0x5410, R5 ;  /* 0x00005410ff057816 */ /* 0x000fc80000000005 */
[----:B------:R-:W-:-:S13]  /*4620*/  FSETP.NEU.FTZ.AND P2, PT, R5, R5, PT ;  /* 0x000000050500720b */ /* 0x000fda0003f5d000 */
[----:B------:R-:W-:Y:S05]  /*4630*/  @P2 BRA `(.L_x_11294) ;  /* 0x0000006000002947 */ /* 0x000fea0003800000 */
[----:B------:R-:W-:-:S04]  /*4640*/  PRMT R0, RZ, 0x5410, R22 ;  /* 0x00005410ff007816 */ /* 0x000fc80000000016 */
[----:B------:R-:W-:-:S13]  /*4650*/  FSETP.NEU.FTZ.AND P2, PT, R0, R0, PT ;  /* 0x000000000000720b */ /* 0x000fda0003f5d000 */
[----:B------:R-:W-:-:S04]  /*4660*/  @!P2 FMNMX.FTZ R0, R5, R0, PT ;  /* 0x000000000500a209 */ /* 0x000fc80003810000 */
[----:B------:R-:W-:-:S04]  /*4670*/  @!P2 F2FP.BF16.PACK_AB R0, RZ, R0 ;  /* 0x00000000ff00a23e */ /* 0x000fc800000010ff */
[----:B------:R-:W-:-:S04]  /*4680*/  @!P2 PRMT R25, R0, 0x7610, R25 ;  /* 0x000076100019a816 */ /* 0x000fc80000000019 */
[----:B------:R-:W-:Y:S02]  /*4690*/  @P2 PRMT R25, R22, 0x7610, R25 ;  /* 0x0000761016192816 */ /* 0x000fe40000000019 */
.L_x_11294:
[----:B------:R-:W-:Y:S05]  /*46a0*/  BSYNC B0 ;  /* 0x0000000000007941 */ /* 0x000fea0003800000 */
.L_x_11293:
        /* <DEDUP_REMOVED lines=14> */
.L_x_11296:
[----:B------:R-:W-:Y:S05]  /*4790*/  BSYNC B0 ;  /* 0x0000000000007941 */ /* 0x000fea0003800000 */
.L_x_11295:
[----:B------:R-:W-:Y:S01]  /*47a0*/  ULDC.U16 UR4, c[0x0][0x166] ;  /* 0x0000598000047ab9 */ /* 0x000fe20000000400 */
[----:B-----5:R-:W1:Y:S01]  /*47b0*/  LDC.U8 R2, c[0x0][0x184] ;  /* 0x00006100ff027b82 */ /* 0x020e620000000000 */
[----:B0-----:R-:W-:Y:S01]  /*47c0*/  IMAD.U32 R5, RZ, RZ, UR4 ;  /* 0x00000004ff057e24 */ /* 0x001fe2000f8e00ff */
[----:B------:R-:W-:Y:S01]  /*47d0*/  IADD3 R0, R23, 0x180, RZ ;  /* 0x0000018017007810 */ /* 0x000fe20007ffe0ff */
[----:B------:R-:W-:Y:S03]  /*47e0*/  BSSY B0, `(.L_x_11297) ;  /* 0x000000b000007945 */ /* 0x000fe60003800000 */
[----:B------:R-:W-:-:S04]  /*47f0*/  PRMT R5, RZ, 0x5410, R5 ;  /* 0x00005410ff057816 */ /* 0x000fc80000000005 */
[----:B------:R-:W-:-:S04]  /*4800*/  FSETP.NEU.FTZ.AND P0, PT, R5, R5, PT ;  /* 0x000000050500720b */ /* 0x000fc80003f1d000 */
[----:B------:R-:W-:-:S13]  /*4810*/  ISETP.GE.OR P0, PT, R0, R17, P0 ;  /* 0x000000110000720c */ /* 0x000fda0000706670 */
[----:B------:R-:W-:Y:S05]  /*4820*/  @P0 BRA `(.L_x_11298) ;  /* 0x0000006000000947 */ /* 0x000fea0003800000 */
[----:B-1----:R-:W-:-:S04]  /*4830*/  PRMT R0, RZ, 0x5410, R19 ;  /* 0x00005410ff007816 */ /* 0x002fc80000000013 */
[----:B------:R-:W-:-:S13]  /*4840*/  FSETP.NEU.FTZ.AND P0, PT, R0, R0, PT ;  /* 0x000000000000720b */ /* 0x000fda0003f1d000 */
[----:B------:R-:W-:-:S04]  /*4850*/  @!P0 FMNMX.FTZ R0, R5, R0, PT ;  /* 0x0000000005008209 */ /* 0x000fc80003810000 */
[----:B------:R-:W-:-:S04]  /*4860*/  @!P0 F2FP.BF16.PACK_AB R0, RZ, R0 ;  /* 0x00000000ff00823e */ /* 0x000fc800000010ff */
[----:B------:R-:W-:-:S04]  /*4870*/  @!P0 PRMT R18, R0, 0x7610, R18 ;  /* 0x0000761000128816 */ /* 0x000fc80000000012 */
[----:B------:R-:W-:Y:S02]  /*4880*/  @P0 PRMT R18, R19, 0x7610, R18 ;  /* 0x0000761013120816 */ /* 0x000fe40000000012 */
.L_x_11298:
[----:B-1----:R-:W-:Y:S05]  /*4890*/  BSYNC B0 ;  /* 0x0000000000007941 */ /* 0x002fea0003800000 */
.L_x_11297:
[----:B------:R-:W-:Y:S01]  /*48a0*/  BSSY B6, `(.L_x_11299) ;  /* 0x0000113000067945 */ /* 0x000fe20003800000 */
        /* <DEDUP_REMOVED lines=17> */
[----:B------:R-:W-:-:S05]  /*49c0*/  IMAD.MOV.U32 R23, RZ, RZ, R24 ;  /* 0x000000ffff177224 */ /* 0x000fca00078e0018 */
[----:B------:R-:W0:Y:S02]  /*49d0*/  F2I.FTZ.TRUNC.NTZ R3, R3 ;  /* 0x0000000300037305 */ /* 0x000e24000021f100 */
[----:B0-----:R0:W-:Y:S01]  /*49e0*/  STG.E.U8 [R8.64], R3 ;  /* 0x0000000308007986 */ /* 0x0011e2000c101124 */
[----:B------:R-:W-:Y:S05]  /*49f0*/  BRA `(.L_x_11300) ;  /* 0x00000fd000007947 */ /* 0x000fea0003800000 */
.L_x_11304:
[----:B------:R-:W-:Y:S01]  /*4a00*/  PRMT R5, RZ, 0x5410, R3 ;  /* 0x00005410ff057816 */ /* 0x000fe20000000003 */
[----:B------:R-:W-:-:S05]  /*4a10*/  IMAD.MOV.U32 R23, RZ, RZ, R24 ;  /* 0x000000ffff177224 */ /* 0x000fca00078e0018 */
[----:B------:R-:W0:Y:S02]  /*4a20*/  F2I.S64.TRUNC R4, R5 ;  /* 0x0000000500047311 */ /* 0x000e24000020d900 */
[----:B0-----:R0:W-:Y:S01]  /*4a30*/  STG.E.U8 [R8.64], R4 ;  /* 0x0000000408007986 */ /* 0x0011e2000c101124 */
[----:B------:R-:W-:Y:S05]  /*4a40*/  BRA `(.L_x_11300) ;  /* 0x00000f8000007947 */ /* 0x000fea0003800000 */
.L_x_11303:
        /* <DEDUP_REMOVED lines=11> */
.L_x_11307:
[----:B------:R-:W-:Y:S01]  /*4b00*/  PRMT R3, RZ, 0x5410, R3 ;  /* 0x00005410ff037816 */ /* 0x000fe20000000003 */
[----:B------:R-:W-:-:S05]  /*4b10*/  IMAD.MOV.U32 R23, RZ, RZ, R24 ;  /* 0x000000ffff177224 */ /* 0x000fca00078e0018 */
[----:B------:R-:W0:Y:S02]  /*4b20*/  F2I.FTZ.TRUNC.NTZ R3, R3 ;  /* 0x0000000300037305 */ /* 0x000e24000021f100 */
[----:B0-----:R0:W-:Y:S01]  /*4b30*/  STG.E [R8.64], R3 ;  /* 0x0000000308007986 */ /* 0x0011e2000c101924 */
[----:B------:R-:W-:Y:S05]  /*4b40*/  BRA `(.L_x_11300) ;  /* 0x00000e8000007947 */ /* 0x000fea0003800000 */
.L_x_11306:
[----:B------:R-:W-:Y:S01]  /*4b50*/  PRMT R3, RZ, 0x5410, R3 ;  /* 0x00005410ff037816 */ /* 0x000fe20000000003 */
[----:B------:R-:W-:-:S05]  /*4b60*/  IMAD.MOV.U32 R23, RZ, RZ, R24 ;  /* 0x000000ffff177224 */ /* 0x000fca00078e0018 */
[----:B------:R-:W0:Y:S02]  /*4b70*/  F2I.FTZ.TRUNC.NTZ R3, R3 ;  /* 0x0000000300037305 */ /* 0x000e24000021f100 */
[----:B0-----:R0:W-:Y:S01]  /*4b80*/  STG.E.U16 [R8.64], R3 ;  /* 0x0000000308007986 */ /* 0x0011e2000c101524 */
[----:B------:R-:W-:Y:S05]  /*4b90*/  BRA `(.L_x_11300) ;  /* 0x00000e3000007947 */ /* 0x000fea0003800000 */
.L_x_11302:
        /* <DEDUP_REMOVED lines=10> */
.L_x_11309:
[----:B------:R-:W-:Y:S01]  /*4c40*/  PRMT R0, RZ, 0x5410, R3 ;  /* 0x00005410ff007816 */ /* 0x000fe20000000003 */
[----:B------:R-:W-:-:S03]  /*4c50*/  IMAD.MOV.U32 R23, RZ, RZ, R24 ;  /* 0x000000ffff177224 */ /* 0x000fc600078e0018 */
[----:B------:R-:W-:-:S05]  /*4c60*/  F2FP.PACK_AB R0, RZ, R0 ;  /* 0x00000000ff00723e */ /* 0x000fca00000000ff */
[----:B------:R0:W-:Y:S01]  /*4c70*/  STG.E.U16 [R8.64], R0 ;  /* 0x0000000008007986 */ /* 0x0001e2000c101524 */
[----:B------:R-:W-:Y:S05]  /*4c80*/  BRA `(.L_x_11300) ;  /* 0x00000d4000007947 */ /* 0x000fea0003800000 */
.L_x_11308:
        /* <DEDUP_REMOVED lines=11> */
.L_x_11311:
[----:B------:R-:W-:Y:S01]  /*4d40*/  PRMT R3, RZ, 0x5410, R3 ;  /* 0x00005410ff037816 */ /* 0x000fe20000000003 */
[----:B------:R-:W-:-:S03]  /*4d50*/  IMAD.MOV.U32 R23, RZ, RZ, R24 ;  /* 0x000000ffff177224 */ /* 0x000fc600078e0018 */
[----:B------:R-:W-:-:S04]  /*4d60*/  F2FP.PACK_AB R3, RZ, R3 ;  /* 0x00000003ff03723e */ /* 0x000fc800000000ff */
[----:B------:R-:W-:-:S05]  /*4d70*/  PRMT R3, R3, 0x5410, RZ ;  /* 0x0000541003037816 */ /* 0x000fca00000000ff */
[----:B------:R0:W-:Y:S01]  /*4d80*/  STG.E [R8.64], R3 ;  /* 0x0000000308007986 */ /* 0x0001e2000c101924 */
[----:B------:R-:W-:Y:S05]  /*4d90*/  BRA `(.L_x_11300) ;  /* 0x00000c3000007947 */ /* 0x000fea0003800000 */
.L_x_11310:
[----:B------:R-:W-:Y:S01]  /*4da0*/  PRMT R4, RZ, 0x5410, R3 ;  /* 0x00005410ff047816 */ /* 0x000fe20000000003 */
[----:B------:R-:W-:-:S04]  /*4db0*/  IMAD.MOV.U32 R23, RZ, RZ, R24 ;  /* 0x000000ffff177224 */ /* 0x000fc800078e0018 */
[----:B------:R-:W-:-:S06]  /*4dc0*/  FMUL.FTZ R4, R4, 1 ;  /* 0x3f80000004047820 */ /* 0x000fcc0000410000 */
[----:B------:R-:W0:Y:S02]  /*4dd0*/  F2F.F64.F32 R4, R4 ;  /* 0x0000000400047310 */ /* 0x000e240000201800 */
[----:B0-----:R0:W-:Y:S01]  /*4de0*/  STG.E.64 [R8.64], R4 ;  /* 0x0000000408007986 */ /* 0x0011e2000c101b24 */
[----:B------:R-:W-:Y:S05]  /*4df0*/  BRA `(.L_x_11300) ;  /* 0x00000bd000007947 */ /* 0x000fea0003800000 */
.L_x_11301:
        /* <DEDUP_REMOVED lines=14> */
.L_x_11314:
[----:B------:R-:W-:Y:S01]  /*4ee0*/  PRMT R3, RZ, 0x5410, R3 ;  /* 0x00005410ff037816 */ /* 0x000fe20000000003 */
[----:B------:R-:W-:Y:S01]  /*4ef0*/  CS2R R6, SRZ ;  /* 0x0000000000067805 */ /* 0x000fe2000001ff00 */
[----:B------:R-:W-:-:S03]  /*4f00*/  IMAD.MOV.U32 R23, RZ, RZ, R24 ;  /* 0x000000ffff177224 */ /* 0x000fc600078e0018 */
[----:B------:R-:W-:-:S04]  /*4f10*/  FMUL.FTZ R3, R3, 1 ;  /* 0x3f80000003037820 */ /* 0x000fc80000410000 */
[----:B------:R-:W0:Y:S02]  /*4f20*/  F2F.F64.F32 R4, R3 ;  /* 0x0000000300047310 */ /* 0x000e240000201800 */
[----:B0-----:R0:W-:Y:S01]  /*4f30*/  STG.E.128 [R8.64], R4 ;  /* 0x0000000408007986 */ /* 0x0011e2000c101d24 */
[----:B------:R-:W-:Y:S05]  /*4f40*/  BRA `(.L_x_11300) ;  /* 0x00000a8000007947 */ /* 0x000fea0003800000 */
.L_x_11313:
        /* <DEDUP_REMOVED lines=21> */
.L_x_11318:
[----:B------:R-:W-:Y:S05]  /*50a0*/  BSYNC B0 ;  /* 0x0000000000007941 */ /* 0x000fea0003800000 */
.L_x_11317:
[----:B------:R-:W-:Y:S01]  /*50b0*/  LOP3.LUT R5, R0, R5, RZ, 0xfc, !PT ;  /* 0x0000000500057212 */ /* 0x000fe200078efcff */
[----:B------:R-:W-:-:S04]  /*50c0*/  IMAD.MOV.U32 R23, RZ, RZ, R24 ;  /* 0x000000ffff177224 */ /* 0x000fc800078e0018 */
[----:B------:R0:W-:Y:S01]  /*50d0*/  STG.E.U8 [R8.64], R5 ;  /* 0x0000000508007986 */ /* 0x0001e2000c101124 */
[----:B------:R-:W-:Y:S05]  /*50e0*/  BRA `(.L_x_11300) ;  /* 0x000008e000007947 */ /* 0x000fea0003800000 */
.L_x_11316:
        /* <DEDUP_REMOVED lines=13> */
.L_x_11320:
[----:B------:R-:W-:Y:S01]  /*51c0*/  IMAD.MOV.U32 R0, RZ, RZ, 0x7f ;  /* 0x0000007fff007424 */ /* 0x000fe200078e00ff */
[----:B------:R-:W-:-:S04]  /*51d0*/  ISETP.GT.U32.AND P0, PT, R3, 0x7f800000, PT ;  /* 0x7f8000000300780c */ /* 0x000fc80003f04070 */
[----:B------:R-:W-:-:S04]  /*51e0*/  SEL R0, R0, 0x7c, P0 ;  /* 0x0000007c00007807 */ /* 0x000fc80000000000 */
.L_x_11321:
[----:B------:R-:W-:Y:S05]  /*51f0*/  BSYNC B0 ;  /* 0x0000000000007941 */ /* 0x000fea0003800000 */
.L_x_11319:
[----:B------:R-:W-:Y:S01]  /*5200*/  LOP3.LUT R3, R5, 0x80000000, RZ, 0xc0, !PT ;  /* 0x8000000005037812 */ /* 0x000fe200078ec0ff */
[----:B------:R-:W-:-:S03]  /*5210*/  IMAD.MOV.U32 R23, RZ, RZ, R24 ;  /* 0x000000ffff177224 */ /* 0x000fc600078e0018 */
[----:B------:R-:W-:-:S04]  /*5220*/  SHF.R.U32.HI R3, RZ, 0x18, R3 ;  /* 0x00000018ff037819 */ /* 0x000fc80000011603 */
[----:B------:R-:W-:-:S05]  /*5230*/  LOP3.LUT R3, R0, R3, RZ, 0xfc, !PT ;  /* 0x0000000300037212 */ /* 0x000fca00078efcff */
[----:B------:R0:W-:Y:S01]  /*5240*/  STG.E.U8 [R8.64], R3 ;  /* 0x0000000308007986 */ /* 0x0001e2000c101124 */
[----:B------:R-:W-:Y:S05]  /*5250*/  BRA `(.L_x_11300) ;  /* 0x0000077000007947 */ /* 0x000fea0003800000 */
.L_x_11315:
[----:B------:R0:W-:Y:S01]  /*5260*/  STG.E.U16 [R8.64], R3 ;  /* 0x0000000308007986 */ /* 0x0001e2000c101524 */
[----:B------:R-:W-:Y:S01]  /*5270*/  IMAD.MOV.U32 R23, RZ, RZ, R24 ;  /* 0x000000ffff177224 */ /* 0x000fe200078e0018 */
[----:B------:R-:W-:Y:S05]  /*5280*/  BRA `(.L_x_11300) ;  /* 0x0000074000007947 */ /* 0x000fea0003800000 */
.L_x_11312:
        /* <DEDUP_REMOVED lines=13> */
.L_x_11324:
        /* <DEDUP_REMOVED lines=17> */
.L_x_11327:
[----:B------:R-:W-:-:S04]  /*5470*/  LOP3.LUT R3, R5, 0x80000000, RZ, 0xc0, !PT ;  /* 0x8000000005037812 */ /* 0x000fc800078ec0ff */
[----:B------:R-:W-:-:S04]  /*5480*/  SHF.R.U32.HI R3, RZ, 0x18, R3 ;  /* 0x00000018ff037819 */ /* 0x000fc80000011603 */
[----:B------:R-:W-:-:S04]  /*5490*/  LOP3.LUT R0, R0, R3, RZ, 0xfc, !PT ;  /* 0x0000000300007212 */ /* 0x000fc800078efcff */
[----:B------:R-:W-:Y:S02]  /*54a0*/  PRMT R4, R0, 0x7610, R4 ;  /* 0x0000761000047816 */ /* 0x000fe40000000004 */
.L_x_11326:
[----:B------:R-:W-:Y:S05]  /*54b0*/  BSYNC B0 ;  /* 0x0000000000007941 */ /* 0x000fea0003800000 */
.L_x_11325:
[----:B------:R0:W-:Y:S01]  /*54c0*/  STG.E.U8 [R8.64], R4 ;  /* 0x0000000408007986 */ /* 0x0001e2000c101124 */
[----:B------:R-:W-:Y:S01]  /*54d0*/  IMAD.MOV.U32 R23, RZ, RZ, R24 ;  /* 0x000000ffff177224 */ /* 0x000fe200078e0018 */
[----:B------:R-:W-:Y:S05]  /*54e0*/  BRA `(.L_x_11300) ;  /* 0x000004e000007947 */ /* 0x000fea0003800000 */
.L_x_11323:
        /* <DEDUP_REMOVED lines=17> */
.L_x_11330:
[----:B------:R-:W-:-:S04]  /*5600*/  LOP3.LUT R3, R5, 0x80000000, RZ, 0xc0, !PT ;  /* 0x8000000005037812 */ /* 0x000fc800078ec0ff */
[----:B------:R-:W-:-:S04]  /*5610*/  SHF.R.U32.HI R3, RZ, 0x18, R3 ;  /* 0x00000018ff037819 */ /* 0x000fc80000011603 */
[----:B------:R-:W-:-:S04]  /*5620*/  LOP3.LUT R0, R0, R3, RZ, 0xfc, !PT ;  /* 0x0000000300007212 */ /* 0x000fc800078efcff */
[----:B------:R-:W-:Y:S02]  /*5630*/  PRMT R4, R0, 0x7610, R4 ;  /* 0x0000761000047816 */ /* 0x000fe40000000004 */
.L_x_11329:
[----:B------:R-:W-:Y:S05]  /*5640*/  BSYNC B0 ;  /* 0x0000000000007941 */ /* 0x000fea0003800000 */
.L_x_11328:
[----:B------:R0:W-:Y:S01]  /*5650*/  STG.E.U8 [R8.64], R4 ;  /* 0x0000000408007986 */ /* 0x0001e2000c101124 */
[----:B------:R-:W-:Y:S01]  /*5660*/  IMAD.MOV.U32 R23, RZ, RZ, R24 ;  /* 0x000000ffff177224 */ /* 0x000fe200078e0018 */
[----:B------:R-:W-:Y:S05]  /*5670*/  BRA `(.L_x_11300) ;  /* 0x0000035000007947 */ /* 0x000fea0003800000 */
.L_x_11322:
        /* <DEDUP_REMOVED lines=23> */
.L_x_11305:
        /* <DEDUP_REMOVED lines=21> */
.L_x_11332:
[----:B------:R-:W-:Y:S01]  /*5940*/  PRMT R4, RZ, 0x5410, R3 ;  /* 0x00005410ff047816 */ /* 0x000fe20000000003 */
[----:B------:R-:W-:-:S05]  /*5950*/  IMAD.MOV.U32 R23, RZ, RZ, R24 ;  /* 0x000000ffff177224 */ /* 0x000fca00078e0018 */
[----:B------:R-:W0:Y:S02]  /*5960*/  F2I.U64.TRUNC R4, R4 ;  /* 0x0000000400047311 */ /* 0x000e24000020d800 */
[----:B0-----:R0:W-:Y:S01]  /*5970*/  STG.E.64 [R8.64], R4 ;  /* 0x0000000408007986 */ /* 0x0011e2000c101b24 */
[----:B------:R-:W-:Y:S05]  /*5980*/  BRA `(.L_x_11300) ;  /* 0x0000004000007947 */ /* 0x000fea0003800000 */
.L_x_11331:
[----:B------:R-:W-:Y:S01]  /*5990*/  PRMT R3, RZ, 0x5410, R3 ;  /* 0x00005410ff037816 */ /* 0x000fe20000000003 */
[----:B------:R-:W-:-:S05]  /*59a0*/  IMAD.MOV.U32 R23, RZ, RZ, R24 ;  /* 0x000000ffff177224 */ /* 0x000fca00078e0018 */
[----:B------:R-:W0:Y:S02]  /*59b0*/  F2I.FTZ.U32.TRUNC.NTZ R3, R3 ;  /* 0x0000000300037305 */ /* 0x000e24000021f000 */
[----:B0-----:R0:W-:Y:S02]  /*59c0*/  STG.E [R8.64], R3 ;  /* 0x0000000308007986 */ /* 0x0011e4000c101924 */
.L_x_11300:
[----:B------:R-:W-:Y:S05]  /*59d0*/  BSYNC B6 ;  /* 0x0000000000067941 */ /* 0x000fea0003800000 */
.L_x_11299:
        /* <DEDUP_REMOVED lines=23> */
.L_x_11338:
[----:B------:R-:W-:-:S06]  /*5b50*/  PRMT R5, RZ, 0x5410, R25 ;  /* 0x00005410ff057816 */ /* 0x000fcc0000000019 */
[----:B------:R-:W0:Y:S02]  /*5b60*/  F2I.S64.TRUNC R4, R5 ;  /* 0x0000000500047311 */ /* 0x000e24000020d900 */
[----:B0-----:R0:W-:Y:S01]  /*5b70*/  STG.E.U8 [R8.64], R4 ;  /* 0x0000000408007986 */ /* 0x0011e2000c101124 */
[----:B------:R-:W-:Y:S05]  /*5b80*/  BRA `(.L_x_11340) ;  /* 0x00000e4000007947 */ /* 0x000fea0003800000 */
.L_x_11337:
        /* <DEDUP_REMOVED lines=10> */
.L_x_11342:
[----:B------:R-:W-:-:S06]  /*5c30*/  PRMT R25, RZ, 0x5410, R25 ;  /* 0x00005410ff197816 */ /* 0x000fcc0000000019 */
[----:B------:R-:W0:Y:S02]  /*5c40*/  F2I.FTZ.TRUNC.NTZ R25, R25 ;  /* 0x0000001900197305 */ /* 0x000e24000021f100 */
[----:B0-----:R0:W-:Y:S01]  /*5c50*/  STG.E [R8.64], R25 ;  /* 0x0000001908007986 */ /* 0x0011e2000c101924 */
[----:B------:R-:W-:Y:S05]  /*5c60*/  BRA `(.L_x_11340) ;  /* 0x00000d6000007947 */ /* 0x000fea0003800000 */
.L_x_11341:
[----:B------:R-:W-:-:S06]  /*5c70*/  PRMT R25, RZ, 0x5410, R25 ;  /* 0x00005410ff197816 */ /* 0x000fcc0000000019 */
[----:B------:R-:W0:Y:S02]  /*5c80*/  F2I.FTZ.TRUNC.NTZ R25, R25 ;  /* 0x0000001900197305 */ /* 0x000e24000021f100 */
[----:B0-----:R0:W-:Y:S01]  /*5c90*/  STG.E.U16 [R8.64], R25 ;  /* 0x0000001908007986 */ /* 0x0011e2000c101524 */
[----:B------:R-:W-:Y:S05]  /*5ca0*/  BRA `(.L_x_11340) ;  /* 0x00000d2000007947 */ /* 0x000fea0003800000 */
.L_x_11336:
        /* <DEDUP_REMOVED lines=9> */
.L_x_11344:
[----:B------:R-:W-:-:S04]  /*5d40*/  PRMT R0, RZ, 0x5410, R25 ;  /* 0x00005410ff007816 */ /* 0x000fc80000000019 */
[----:B------:R-:W-:-:S05]  /*5d50*/  F2FP.PACK_AB R0, RZ, R0 ;  /* 0x00000000ff00723e */ /* 0x000fca00000000ff */
[----:B------:R0:W-:Y:S01]  /*5d60*/  STG.E.U16 [R8.64], R0 ;  /* 0x0000000008007986 */ /* 0x0001e2000c101524 */
[----:B------:R-:W-:Y:S05]  /*5d70*/  BRA `(.L_x_11340) ;  /* 0x00000c5000007947 */ /* 0x000fea0003800000 */
.L_x_11343:
        /* <DEDUP_REMOVED lines=10> */
.L_x_11346:
[----:B------:R-:W-:-:S04]  /*5e20*/  PRMT R25, RZ, 0x5410, R25 ;  /* 0x00005410ff197816 */ /* 0x000fc80000000019 */
[----:B------:R-:W-:-:S04]  /*5e30*/  F2FP.PACK_AB R3, RZ, R25 ;  /* 0x00000019ff03723e */ /* 0x000fc800000000ff */
[----:B------:R-:W-:-:S05]  /*5e40*/  PRMT R3, R3, 0x5410, RZ ;  /* 0x0000541003037816 */ /* 0x000fca00000000ff */
[----:B------:R0:W-:Y:S01]  /*5e50*/  STG.E [R8.64], R3 ;  /* 0x0000000308007986 */ /* 0x0001e2000c101924 */
[----:B------:R-:W-:Y:S05]  /*5e60*/  BRA `(.L_x_11340) ;  /* 0x00000b6000007947 */ /* 0x000fea0003800000 */
.L_x_11345:
[----:B------:R-:W-:-:S05]  /*5e70*/  PRMT R4, RZ, 0x5410, R25 ;  /* 0x00005410ff047816 */ /* 0x000fca0000000019 */
[----:B------:R-:W-:-:S06]  /*5e80*/  FMUL.FTZ R4, R4, 1 ;  /* 0x3f80000004047820 */ /* 0x000fcc0000410000 */
[----:B------:R-:W0:Y:S02]  /*5e90*/  F2F.F64.F32 R4, R4 ;  /* 0x0000000400047310 */ /* 0x000e240000201800 */
[----:B0-----:R0:W-:Y:S01]  /*5ea0*/  STG.E.64 [R8.64], R4 ;  /* 0x0000000408007986 */ /* 0x0011e2000c101b24 */
[----:B------:R-:W-:Y:S05]  /*5eb0*/  BRA `(.L_x_11340) ;  /* 0x00000b1000007947 */ /* 0x000fea0003800000 */
.L_x_11335:
        /* <DEDUP_REMOVED lines=13> */
.L_x_11349:
[----:B------:R-:W-:Y:S01]  /*5f90*/  PRMT R25, RZ, 0x5410, R25 ;  /* 0x00005410ff197816 */ /* 0x000fe20000000019 */
[----:B------:R-:W-:-:S04]  /*5fa0*/  CS2R R6, SRZ ;  /* 0x0000000000067805 */ /* 0x000fc8000001ff00 */
[----:B------:R-:W-:-:S06]  /*5fb0*/  FMUL.FTZ R4, R25, 1 ;  /* 0x3f80000019047820 */ /* 0x000fcc0000410000 */
[----:B------:R-:W0:Y:S02]  /*5fc0*/  F2F.F64.F32 R4, R4 ;  /* 0x0000000400047310 */ /* 0x000e240000201800 */
[----:B0-----:R0:W-:Y:S01]  /*5fd0*/  STG.E.128 [R8.64], R4 ;  /* 0x0000000408007986 */ /* 0x0011e2000c101d24 */
[----:B------:R-:W-:Y:S05]  /*5fe0*/  BRA `(.L_x_11340) ;  /* 0x000009e000007947 */ /* 0x000fea0003800000 */
.L_x_11348:
        /* <DEDUP_REMOVED lines=21> */
.L_x_11353:
[----:B------:R-:W-:Y:S05]  /*6140*/  BSYNC B0 ;  /* 0x0000000000007941 */ /* 0x000fea0003800000 */
.L_x_11352:
[----:B------:R-:W-:-:S05]  /*6150*/  LOP3.LUT R5, R0, R5, RZ, 0xfc, !PT ;  /* 0x0000000500057212 */ /* 0x000fca00078efcff */
[----:B------:R0:W-:Y:S01]  /*6160*/  STG.E.U8 [R8.64], R5 ;  /* 0x0000000508007986 */ /* 0x0001e2000c101124 */
[----:B------:R-:W-:Y:S05]  /*6170*/  BRA `(.L_x_11340) ;  /* 0x0000085000007947 */ /* 0x000fea0003800000 */
.L_x_11351:
        /* <DEDUP_REMOVED lines=13> */
.L_x_11355:
[----:B------:R-:W-:Y:S01]  /*6250*/  IMAD.MOV.U32 R0, RZ, RZ, 0x7f ;  /* 0x0000007fff007424 */ /* 0x000fe200078e00ff */
[----:B------:R-:W-:-:S04]  /*6260*/  ISETP.GT.U32.AND P0, PT, R3, 0x7f800000, PT ;  /* 0x7f8000000300780c */ /* 0x000fc80003f04070 */
[----:B------:R-:W-:-:S04]  /*6270*/  SEL R0, R0, 0x7c, P0 ;  /* 0x0000007c00007807 */ /* 0x000fc80000000000 */
.L_x_11356:
[----:B------:R-:W-:Y:S05]  /*6280*/  BSYNC B0 ;  /* 0x0000000000007941 */ /* 0x000fea0003800000 */
.L_x_11354:
[----:B------:R-:W-:-:S04]  /*6290*/  LOP3.LUT R3, R25, 0x80000000, RZ, 0xc0, !PT ;  /* 0x8000000019037812 */ /* 0x000fc800078ec0ff */
[----:B------:R-:W-:-:S04]  /*62a0*/  SHF.R.U32.HI R3, RZ, 0x18, R3 ;  /* 0x00000018ff037819 */ /* 0x000fc80000011603 */
[----:B------:R-:W-:-:S05]  /*62b0*/  LOP3.LUT R3, R0, R3, RZ, 0xfc, !PT ;  /* 0x0000000300037212 */ /* 0x000fca00078efcff */
[----:B------:R0:W-:Y:S01]  /*62c0*/  STG.E.U8 [R8.64], R3 ;  /* 0x0000000308007986 */ /* 0x0001e2000c101124 */
[----:B------:R-:W-:Y:S05]  /*62d0*/  BRA `(.L_x_11340) ;  /* 0x000006f000007947 */ /* 0x000fea0003800000 */
.L_x_11350:
[----:B------:R0:W-:Y:S01]  /*62e0*/  STG.E.U16 [R8.64], R25 ;  /* 0x0000001908007986 */ /* 0x0001e2000c101524 */
[----:B------:R-:W-:Y:S05]  /*62f0*/  BRA `(.L_x_11340) ;  /* 0x000006d000007947 */ /* 0x000fea0003800000 */
.L_x_11347:
        /* <DEDUP_REMOVED lines=12> */
.L_x_11359:
        /* <DEDUP_REMOVED lines=17> */
.L_x_11362:
[----:B------:R-:W-:-:S04]  /*64d0*/  LOP3.LUT R3, R25, 0x80000000, RZ, 0xc0, !PT ;  /* 0x8000000019037812 */ /* 0x000fc800078ec0ff */
[----:B------:R-:W-:-:S04]  /*64e0*/  SHF.R.U32.HI R3, RZ, 0x18, R3 ;  /* 0x00000018ff037819 */ /* 0x000fc80000011603 */
[----:B------:R-:W-:-:S04]  /*64f0*/  LOP3.LUT R0, R0, R3, RZ, 0xfc, !PT ;  /* 0x0000000300007212 */ /* 0x000fc800078efcff */
[----:B------:R-:W-:Y:S02]  /*6500*/  PRMT R4, R0, 0x7610, R4 ;  /* 0x0000761000047816 */ /* 0x000fe40000000004 */
.L_x_11361:
[----:B------:R-:W-:Y:S05]  /*6510*/  BSYNC B0 ;  /* 0x0000000000007941 */ /* 0x000fea0003800000 */
.L_x_11360:
[----:B------:R0:W-:Y:S01]  /*6520*/  STG.E.U8 [R8.64], R4 ;  /* 0x0000000408007986 */ /* 0x0001e2000c101124 */
[----:B------:R-:W-:Y:S05]  /*6530*/  BRA `(.L_x_11340) ;  /* 0x0000049000007947 */ /* 0x000fea0003800000 */
.L_x_11358:
        /* <DEDUP_REMOVED lines=17> */
.L_x_11365:
[----:B------:R-:W-:-:S04]  /*6650*/  LOP3.LUT R3, R25, 0x80000000, RZ, 0xc0, !PT ;  /* 0x8000000019037812 */ /* 0x000fc800078ec0ff */
[----:B------:R-:W-:-:S04]  /*6660*/  SHF.R.U32.HI R3, RZ, 0x18, R3 ;  /* 0x00000018ff037819 */ /* 0x000fc80000011603 */
[----:B------:R-:W-:-:S04]  /*6670*/  LOP3.LUT R0, R0, R3, RZ, 0xfc, !PT ;  /* 0x0000000300007212 */ /* 0x000fc800078efcff */
[----:B------:R-:W-:Y:S02]  /*6680*/  PRMT R4, R0, 0x7610, R4 ;  /* 0x0000761000047816 */ /* 0x000fe40000000004 */
.L_x_11364:
[----:B------:R-:W-:Y:S05]  /*6690*/  BSYNC B0 ;  /* 0x0000000000007941 */ /* 0x000fea0003800000 */
.L_x_11363:
[----:B------:R0:W-:Y:S01]  /*66a0*/  STG.E.U8 [R8.64], R4 ;  /* 0x0000000408007986 */ /* 0x0001e2000c101124 */
[----:B------:R-:W-:Y:S05]  /*66b0*/  BRA `(.L_x_11340) ;  /* 0x0000031000007947 */ /* 0x000fea0003800000 */
.L_x_11357:
        /* <DEDUP_REMOVED lines=22> */
.L_x_11339:
        /* <DEDUP_REMOVED lines=20> */
.L_x_11367:
[----:B------:R-:W-:-:S06]  /*6960*/  PRMT R4, RZ, 0x5410, R25 ;  /* 0x00005410ff047816 */ /* 0x000fcc0000000019 */
[----:B------:R-:W0:Y:S02]  /*6970*/  F2I.U64.TRUNC R4, R4 ;  /* 0x0000000400047311 */ /* 0x000e24000020d800 */
[----:B0-----:R0:W-:Y:S01]  /*6980*/  STG.E.64 [R8.64], R4 ;  /* 0x0000000408007986 */ /* 0x0011e2000c101b24 */
[----:B------:R-:W-:Y:S05]  /*6990*/  BRA `(.L_x_11340) ;  /* 0x0000003000007947 */ /* 0x000fea0003800000 */
.L_x_11366:
[----:B------:R-:W-:-:S06]  /*69a0*/  PRMT R25, RZ, 0x5410, R25 ;  /* 0x00005410ff197816 */ /* 0x000fcc0000000019 */
[----:B------:R-:W0:Y:S02]  /*69b0*/  F2I.FTZ.U32.TRUNC.NTZ R25, R25 ;  /* 0x0000001900197305 */ /* 0x000e24000021f000 */
[----:B0-----:R0:W-:Y:S02]  /*69c0*/  STG.E [R8.64], R25 ;  /* 0x0000001908007986 */ /* 0x0011e4000c101924 */
.L_x_11340:
        /* <DEDUP_REMOVED lines=23> */
.L_x_11371:
[----:B------:R-:W-:-:S06]  /*6b40*/  PRMT R5, RZ, 0x5410, R22 ;  /* 0x00005410ff057816 */ /* 0x000fcc0000000016 */
[----:B------:R-:W0:Y:S02]  /*6b50*/  F2I.S64.TRUNC R4, R5 ;  /* 0x0000000500047311 */ /* 0x000e24000020d900 */
[----:B0-----:R0:W-:Y:S01]  /*6b60*/  STG.E.U8 [R8.64], R4 ;  /* 0x0000000408007986 */ /* 0x0011e2000c101124 */
[----:B------:R-:W-:Y:S05]  /*6b70*/  BRA `(.L_x_11373) ;  /* 0x00000e4000007947 */ /* 0x000fea0003800000 */
.L_x_11370:
        /* <DEDUP_REMOVED lines=10> */
.L_x_11375:
[----:B------:R-:W-:-:S04]  /*6c20*/  PRMT R22, RZ, 0x5410, R22 ;  /* 0x00005410ff167816 */ /* 0x000fc80000000016 */
[----:B------:R-:W0:Y:S02]  /*6c30*/  F2I.FTZ.TRUNC.NTZ R3, R22 ;  /* 0x0000001600037305 */ /* 0x000e24000021f100 */
[----:B0-----:R0:W-:Y:S01]  /*6c40*/  STG.E [R8.64], R3 ;  /* 0x0000000308007986 */ /* 0x0011e2000c101924 */
[----:B------:R-:W-:Y:S05]  /*6c50*/  BRA `(.L_x_11373) ;  /* 0x00000d6000007947 */ /* 0x000fea0003800000 */
.L_x_11374:
[----:B------:R-:W-:-:S04]  /*6c60*/  PRMT R22, RZ, 0x5410, R22 ;  /* 0x00005410ff167816 */ /* 0x000fc80000000016 */
[----:B------:R-:W0:Y:S02]  /*6c70*/  F2I.FTZ.TRUNC.NTZ R3, R22 ;  /* 0x0000001600037305 */ /* 0x000e24000021f100 */
[----:B0-----:R0:W-:Y:S01]  /*6c80*/  STG.E.U16 [R8.64], R3 ;  /* 0x0000000308007986 */ /* 0x0011e2000c101524 */
[----:B------:R-:W-:Y:S05]  /*6c90*/  BRA `(.L_x_11373) ;  /* 0x00000d2000007947 */ /* 0x000fea0003800000 */
.L_x_11369:
        /* <DEDUP_REMOVED lines=9> */
.L_x_11377:
[----:B------:R-:W-:-:S04]  /*6d30*/  PRMT R0, RZ, 0x5410, R22 ;  /* 0x00005410ff007816 */ /* 0x000fc80000000016 */
[----:B------:R-:W-:-:S05]  /*6d40*/  F2FP.PACK_AB R0, RZ, R0 ;  /* 0x00000000ff00723e */ /* 0x000fca00000000ff */
[----:B------:R0:W-:Y:S01]  /*6d50*/  STG.E.U16 [R8.64], R0 ;  /* 0x0000000008007986 */ /* 0x0001e2000c101524 */
[----:B------:R-:W-:Y:S05]  /*6d60*/  BRA `(.L_x_11373) ;  /* 0x00000c5000007947 */ /* 0x000fea0003800000 */
.L_x_11376:
        /* <DEDUP_REMOVED lines=10> */
.L_x_11379:
[----:B------:R-:W-:-:S04]  /*6e10*/  PRMT R22, RZ, 0x5410, R22 ;  /* 0x00005410ff167816 */ /* 0x000fc80000000016 */
[----:B------:R-:W-:-:S04]  /*6e20*/  F2FP.PACK_AB R3, RZ, R22 ;  /* 0x00000016ff03723e */ /* 0x000fc800000000ff */
[----:B------:R-:W-:-:S05]  /*6e30*/  PRMT R3, R3, 0x5410, RZ ;  /* 0x0000541003037816 */ /* 0x000fca00000000ff */
[----:B------:R0:W-:Y:S01]  /*6e40*/  STG.E [R8.64], R3 ;  /* 0x0000000308007986 */ /* 0x0001e2000c101924 */
[----:B------:R-:W-:Y:S05]  /*6e50*/  BRA `(.L_x_11373) ;  /* 0x00000b6000007947 */ /* 0x000fea0003800000 */
.L_x_11378:
[----:B------:R-:W-:-:S05]  /*6e60*/  PRMT R4, RZ, 0x5410, R22 ;  /* 0x00005410ff047816 */ /* 0x000fca0000000016 */
[----:B------:R-:W-:-:S06]  /*6e70*/  FMUL.FTZ R4, R4, 1 ;  /* 0x3f80000004047820 */ /* 0x000fcc0000410000 */
[----:B------:R-:W0:Y:S02]  /*6e80*/  F2F.F64.F32 R4, R4 ;  /* 0x0000000400047310 */ /* 0x000e240000201800 */
[----:B0-----:R0:W-:Y:S01]  /*6e90*/  STG.E.64 [R8.64], R4 ;  /* 0x0000000408007986 */ /* 0x0011e2000c101b24 */
[----:B------:R-:W-:Y:S05]  /*6ea0*/  BRA `(.L_x_11373) ;  /* 0x00000b1000007947 */ /* 0x000fea0003800000 */
.L_x_11368:
        /* <DEDUP_REMOVED lines=13> */
.L_x_11382:
[----:B------:R-:W-:Y:S01]  /*6f80*/  PRMT R22, RZ, 0x5410, R22 ;  /* 0x00005410ff167816 */ /* 0x000fe20000000016 */
[----:B------:R-:W-:-:S04]  /*6f90*/  CS2R R6, SRZ ;  /* 0x0000000000067805 */ /* 0x000fc8000001ff00 */
[----:B------:R-:W-:-:S06]  /*6fa0*/  FMUL.FTZ R4, R22, 1 ;  /* 0x3f80000016047820 */ /* 0x000fcc0000410000 */
[----:B------:R-:W0:Y:S02]  /*6fb0*/  F2F.F64.F32 R4, R4 ;  /* 0x0000000400047310 */ /* 0x000e240000201800 */
[----:B0-----:R0:W-:Y:S01]  /*6fc0*/  STG.E.128 [R8.64], R4 ;  /* 0x0000000408007986 */ /* 0x0011e2000c101d24 */
[----:B------:R-:W-:Y:S05]  /*6fd0*/  BRA `(.L_x_11373) ;  /* 0x000009e000007947 */ /* 0x000fea0003800000 */
.L_x_11381:
        /* <DEDUP_REMOVED lines=21> */
.L_x_11386:
[----:B------:R-:W-:Y:S05]  /*7130*/  BSYNC B0 ;  /* 0x0000000000007941 */ /* 0x000fea0003800000 */
.L_x_11385:
[----:B------:R-:W-:-:S05]  /*7140*/  LOP3.LUT R5, R0, R5, RZ, 0xfc, !PT ;  /* 0x0000000500057212 */ /* 0x000fca00078efcff */
[----:B------:R0:W-:Y:S01]  /*7150*/  STG.E.U8 [R8.64], R5 ;  /* 0x0000000508007986 */ /* 0x0001e2000c101124 */
[----:B------:R-:W-:Y:S05]  /*7160*/  BRA `(.L_x_11373) ;  /* 0x0000085000007947 */ /* 0x000fea0003800000 */
.L_x_11384:
        /* <DEDUP_REMOVED lines=13> */
.L_x_11388:
[----:B------:R-:W-:Y:S01]  /*7240*/  IMAD.MOV.U32 R0, RZ, RZ, 0x7f ;  /* 0x0000007fff007424 */ /* 0x000fe200078e00ff */
[----:B------:R-:W-:-:S04]  /*7250*/  ISETP.GT.U32.AND P0, PT, R3, 0x7f800000, PT ;  /* 0x7f8000000300780c */ /* 0x000fc80003f04070 */
[----:B------:R-:W-:-:S04]  /*7260*/  SEL R0, R0, 0x7c, P0 ;  /* 0x0000007c00007807 */ /* 0x000fc80000000000 */
.L_x_11389:
[----:B------:R-:W-:Y:S05]  /*7270*/  BSYNC B0 ;  /* 0x0000000000007941 */ /* 0x000fea0003800000 */
.L_x_11387:
[----:B------:R-:W-:-:S04]  /*7280*/  LOP3.LUT R3, R5, 0x80000000, RZ, 0xc0, !PT ;  /* 0x8000000005037812 */ /* 0x000fc800078ec0ff */
[----:B------:R-:W-:-:S04]  /*7290*/  SHF.R.U32.HI R3, RZ, 0x18, R3 ;  /* 0x00000018ff037819 */ /* 0x000fc80000011603 */
[----:B------:R-:W-:-:S05]  /*72a0*/  LOP3.LUT R3, R0, R3, RZ, 0xfc, !PT ;  /* 0x0000000300037212 */ /* 0x000fca00078efcff */
[----:B------:R0:W-:Y:S01]  /*72b0*/  STG.E.U8 [R8.64], R3 ;  /* 0x0000000308007986 */ /* 0x0001e2000c101124 */
[----:B------:R-:W-:Y:S05]  /*72c0*/  BRA `(.L_x_11373) ;  /* 0x000006f000007947 */ /* 0x000fea0003800000 */
.L_x_11383:
[----:B------:R0:W-:Y:S01]  /*72d0*/  STG.E.U16 [R8.64], R22 ;  /* 0x0000001608007986 */ /* 0x0001e2000c101524 */
[----:B------:R-:W-:Y:S05]  /*72e0*/  BRA `(.L_x_11373) ;  /* 0x000006d000007947 */ /* 0x000fea0003800000 */
.L_x_11380:
        /* <DEDUP_REMOVED lines=12> */
.L_x_11392:
        /* <DEDUP_REMOVED lines=17> */
.L_x_11395:
[----:B------:R-:W-:-:S04]  /*74c0*/  LOP3.LUT R3, R5, 0x80000000, RZ, 0xc0, !PT ;  /* 0x8000000005037812 */ /* 0x000fc800078ec0ff */
[----:B------:R-:W-:-:S04]  /*74d0*/  SHF.R.U32.HI R3, RZ, 0x18, R3 ;  /* 0x00000018ff037819 */ /* 0x000fc80000011603 */
[----:B------:R-:W-:-:S04]  /*74e0*/  LOP3.LUT R0, R0, R3, RZ, 0xfc, !PT ;  /* 0x0000000300007212 */ /* 0x000fc800078efcff */
[----:B------:R-:W-:Y:S02]  /*74f0*/  PRMT R4, R0, 0x7610, R4 ;  /* 0x0000761000047816 */ /* 0x000fe40000000004 */
.L_x_11394:
[----:B------:R-:W-:Y:S05]  /*7500*/  BSYNC B0 ;  /* 0x0000000000007941 */ /* 0x000fea0003800000 */
.L_x_11393:
[----:B------:R0:W-:Y:S01]  /*7510*/  STG.E.U8 [R8.64], R4 ;  /* 0x0000000408007986 */ /* 0x0001e2000c101124 */
[----:B------:R-:W-:Y:S05]  /*7520*/  BRA `(.L_x_11373) ;  /* 0x0000049000007947 */ /* 0x000fea0003800000 */
.L_x_11391:
        /* <DEDUP_REMOVED lines=17> */
.L_x_11398:
[----:B------:R-:W-:-:S04]  /*7640*/  LOP3.LUT R3, R5, 0x80000000, RZ, 0xc0, !PT ;  /* 0x8000000005037812 */ /* 0x000fc800078ec0ff */
[----:B------:R-:W-:-:S04]  /*7650*/  SHF.R.U32.HI R3, RZ, 0x18, R3 ;  /* 0x00000018ff037819 */ /* 0x000fc80000011603 */
[----:B------:R-:W-:-:S04]  /*7660*/  LOP3.LUT R0, R0, R3, RZ, 0xfc, !PT ;  /* 0x0000000300007212 */ /* 0x000fc800078efcff */
[----:B------:R-:W-:Y:S02]  /*7670*/  PRMT R4, R0, 0x7610, R4 ;  /* 0x0000761000047816 */ /* 0x000fe40000000004 */
.L_x_11397:
[----:B------:R-:W-:Y:S05]  /*7680*/  BSYNC B0 ;  /* 0x0000000000007941 */ /* 0x000fea0003800000 */
.L_x_11396:
[----:B------:R0:W-:Y:S01]  /*7690*/  STG.E.U8 [R8.64], R4 ;  /* 0x0000000408007986 */ /* 0x0001e2000c101124 */
[----:B------:R-:W-:Y:S05]  /*76a0*/  BRA `(.L_x_11373) ;  /* 0x0000031000007947 */ /* 0x000fea0003800000 */
.L_x_11390:
        /* <DEDUP_REMOVED lines=22> */
.L_x_11372:
        /* <DEDUP_REMOVED lines=20> */
.L_x_11400:
[----:B------:R-:W-:-:S06]  /*7950*/  PRMT R4, RZ, 0x5410, R22 ;  /* 0x00005410ff047816 */ /* 0x000fcc0000000016 */
[----:B------:R-:W0:Y:S02]  /*7960*/  F2I.U64.TRUNC R4, R4 ;  /* 0x0000000400047311 */ /* 0x000e24000020d800 */
[----:B0-----:R0:W-:Y:S01]  /*7970*/  STG.E.64 [R8.64], R4 ;  /* 0x0000000408007986 */ /* 0x0011e2000c101b24 */
[----:B------:R-:W-:Y:S05]  /*7980*/  BRA `(.L_x_11373) ;  /* 0x0000003000007947 */ /* 0x000fea0003800000 */
.L_x_11399:
[----:B------:R-:W-:-:S04]  /*7990*/  PRMT R22, RZ, 0x5410, R22 ;  /* 0x00005410ff167816 */ /* 0x000fc80000000016 */
[----:B------:R-:W0:Y:S02]  /*79a0*/  F2I.FTZ.U32.TRUNC.NTZ R3, R22 ;  /* 0x0000001600037305 */ /* 0x000e24000021f000 */
[----:B0-----:R0:W-:Y:S02]  /*79b0*/  STG.E [R8.64], R3 ;  /* 0x0000000308007986 */ /* 0x0011e4000c101924 */
.L_x_11373:
[----:B------:R-:W-:Y:S02]  /*79c0*/  IADD3 R23, R23, 0x80, RZ ;  /* 0x0000008017177810 */ /* 0x000fe40007ffe0ff */
.L_x_11334:
[----:B------:R-:W-:Y:S05]  /*79d0*/  BSYNC B6 ;  /* 0x0000000000067941 */ /* 0x000fea0003800000 */
.L_x_11333:
        /* <DEDUP_REMOVED lines=21> */
.L_x_11404:
[----:B------:R-:W-:-:S06]  /*7b30*/  PRMT R3, RZ, 0x5410, R18 ;  /* 0x00005410ff037816 */ /* 0x000fcc0000000012 */
[----:B------:R-:W0:Y:S02]  /*7b40*/  F2I.S64.TRUNC R2, R3 ;  /* 0x0000000300027311 */ /* 0x000e24000020d900 */
[----:B0-----:R-:W-:Y:S01]  /*7b50*/  STG.E.U8 [R4.64], R2 ;  /* 0x0000000204007986 */ /* 0x001fe2000c101124 */
[----:B------:R-:W-:Y:S05]  /*7b60*/  EXIT ;  /* 0x000000000000794d */ /* 0x000fea0003800000 */
.L_x_11403:
        /* <DEDUP_REMOVED lines=10> */
.L_x_11407:
[----:B------:R-:W-:-:S04]  /*7c10*/  PRMT R18, RZ, 0x5410, R18 ;  /* 0x00005410ff127816 */ /* 0x000fc80000000012 */
[----:B------:R-:W0:Y:S02]  /*7c20*/  F2I.FTZ.TRUNC.NTZ R3, R18 ;  /* 0x0000001200037305 */ /* 0x000e24000021f100 */
[----:B0-----:R-:W-:Y:S01]  /*7c30*/  STG.E [R4.64], R3 ;  /* 0x0000000304007986 */ /* 0x001fe2000c101924 */
[----:B------:R-:W-:Y:S05]  /*7c40*/  EXIT ;  /* 0x000000000000794d */ /* 0x000fea0003800000 */
.L_x_11406:
[----:B------:R-:W-:-:S04]  /*7c50*/  PRMT R18, RZ, 0x5410, R18 ;  /* 0x00005410ff127816 */ /* 0x000fc80000000012 */
[----:B------:R-:W0:Y:S02]  /*7c60*/  F2I.FTZ.TRUNC.NTZ R3, R18 ;  /* 0x0000001200037305 */ /* 0x000e24000021f100 */
[----:B0-----:R-:W-:Y:S01]  /*7c70*/  STG.E.U16 [R4.64], R3 ;  /* 0x0000000304007986 */ /* 0x001fe2000c101524 */
[----:B------:R-:W-:Y:S05]  /*7c80*/  EXIT ;  /* 0x000000000000794d */ /* 0x000fea0003800000 */
.L_x_11402:
        /* <DEDUP_REMOVED lines=9> */
.L_x_11409:
[----:B------:R-:W-:-:S04]  /*7d20*/  PRMT R0, RZ, 0x5410, R18 ;  /* 0x00005410ff007816 */ /* 0x000fc80000000012 */
[----:B------:R-:W-:-:S05]  /*7d30*/  F2FP.PACK_AB R0, RZ, R0 ;  /* 0x00000000ff00723e */ /* 0x000fca00000000ff */
[----:B------:R-:W-:Y:S01]  /*7d40*/  STG.E.U16 [R4.64], R0 ;  /* 0x0000000004007986 */ /* 0x000fe2000c101524 */
[----:B------:R-:W-:Y:S05]  /*7d50*/  EXIT ;  /* 0x000000000000794d */ /* 0x000fea0003800000 */
.L_x_11408:
        /* <DEDUP_REMOVED lines=10> */
.L_x_11411:
[----:B------:R-:W-:-:S04]  /*7e00*/  PRMT R18, RZ, 0x5410, R18 ;  /* 0x00005410ff127816 */ /* 0x000fc80000000012 */
[----:B------:R-:W-:-:S04]  /*7e10*/  F2FP.PACK_AB R3, RZ, R18 ;  /* 0x00000012ff03723e */ /* 0x000fc800000000ff */
[----:B------:R-:W-:-:S05]  /*7e20*/  PRMT R3, R3, 0x5410, RZ ;  /* 0x0000541003037816 */ /* 0x000fca00000000ff */
[----:B------:R-:W-:Y:S01]  /*7e30*/  STG.E [R4.64], R3 ;  /* 0x0000000304007986 */ /* 0x000fe2000c101924 */
[----:B------:R-:W-:Y:S05]  /*7e40*/  EXIT ;  /* 0x000000000000794d */ /* 0x000fea0003800000 */
.L_x_11410:
[----:B------:R-:W-:-:S05]  /*7e50*/  PRMT R2, RZ, 0x5410, R18 ;  /* 0x00005410ff027816 */ /* 0x000fca0000000012 */
[----:B------:R-:W-:-:S06]  /*7e60*/  FMUL.FTZ R2, R2, 1 ;  /* 0x3f80000002027820 */ /* 0x000fcc0000410000 */
[----:B------:R-:W0:Y:S02]  /*7e70*/  F2F.F64.F32 R2, R2 ;  /* 0x0000000200027310 */ /* 0x000e240000201800 */
[----:B0-----:R-:W-:Y:S01]  /*7e80*/  STG.E.64 [R4.64], R2 ;  /* 0x0000000204007986 */ /* 0x001fe2000c101b24 */
[----:B------:R-:W-:Y:S05]  /*7e90*/  EXIT ;  /* 0x000000000000794d */ /* 0x000fea0003800000 */
.L_x_11401:
        /* <DEDUP_REMOVED lines=13> */
.L_x_11414:
[----:B------:R-:W-:Y:S01]  /*7f70*/  PRMT R18, RZ, 0x5410, R18 ;  /* 0x00005410ff127816 */ /* 0x000fe20000000012 */
[----:B------:R-:W-:-:S04]  /*7f80*/  CS2R R10, SRZ ;  /* 0x00000000000a7805 */ /* 0x000fc8000001ff00 */
[----:B------:R-:W-:-:S06]  /*7f90*/  FMUL.FTZ R8, R18, 1 ;  /* 0x3f80000012087820 */ /* 0x000fcc0000410000 */
[----:B------:R-:W0:Y:S02]  /*7fa0*/  F2F.F64.F32 R8, R8 ;  /* 0x0000000800087310 */ /* 0x000e240000201800 */
[----:B0-----:R-:W-:Y:S01]  /*7fb0*/  STG.E.128 [R4.64], R8 ;  /* 0x0000000804007986 */ /* 0x001fe2000c101d24 */
[----:B------:R-:W-:Y:S05]  /*7fc0*/  EXIT ;  /* 0x000000000000794d */ /* 0x000fea0003800000 */
.L_x_11413:
        /* <DEDUP_REMOVED lines=21> */
.L_x_11418:
[----:B------:R-:W-:Y:S05]  /*8120*/  BSYNC B0 ;  /* 0x0000000000007941 */ /* 0x000fea0003800000 */
.L_x_11417:
[----:B------:R-:W-:-:S05]  /*8130*/  LOP3.LUT R3, R0, R3, RZ, 0xfc, !PT ;  /* 0x0000000300037212 */ /* 0x000fca00078efcff */
[----:B------:R-:W-:Y:S01]  /*8140*/  STG.E.U8 [R4.64], R3 ;  /* 0x0000000304007986 */ /* 0x000fe2000c101124 */
[----:B------:R-:W-:Y:S05]  /*8150*/  EXIT ;  /* 0x000000000000794d */ /* 0x000fea0003800000 */
.L_x_11416:
        /* <DEDUP_REMOVED lines=13> */
.L_x_11420:
[----:B------:R-:W-:Y:S01]  /*8230*/  IMAD.MOV.U32 R0, RZ, RZ, 0x7f ;  /* 0x0000007fff007424 */ /* 0x000fe200078e00ff */
[----:B------:R-:W-:-:S04]  /*8240*/  ISETP.GT.U32.AND P0, PT, R2, 0x7f800000, PT ;  /* 0x7f8000000200780c */ /* 0x000fc80003f04070 */
[----:B------:R-:W-:-:S04]  /*8250*/  SEL R0, R0, 0x7c, P0 ;  /* 0x0000007c00007807 */ /* 0x000fc80000000000 */
.L_x_11421:
[----:B------:R-:W-:Y:S05]  /*8260*/  BSYNC B0 ;  /* 0x0000000000007941 */ /* 0x000fea0003800000 */
.L_x_11419:
[----:B------:R-:W-:-:S04]  /*8270*/  LOP3.LUT R2, R3, 0x80000000, RZ, 0xc0, !PT ;  /* 0x8000000003027812 */ /* 0x000fc800078ec0ff */
[----:B------:R-:W-:-:S04]  /*8280*/  SHF.R.U32.HI R3, RZ, 0x18, R2 ;  /* 0x00000018ff037819 */ /* 0x000fc80000011602 */
[----:B------:R-:W-:-:S05]  /*8290*/  LOP3.LUT R3, R0, R3, RZ, 0xfc, !PT ;  /* 0x0000000300037212 */ /* 0x000fca00078efcff */
[----:B------:R-:W-:Y:S01]  /*82a0*/  STG.E.U8 [R4.64], R3 ;  /* 0x0000000304007986 */ /* 0x000fe2000c101124 */
[----:B------:R-:W-:Y:S05]  /*82b0*/  EXIT ;  /* 0x000000000000794d */ /* 0x000fea0003800000 */
.L_x_11415:
[----:B------:R-:W-:Y:S01]  /*82c0*/  STG.E.U16 [R4.64], R18 ;  /* 0x0000001204007986 */ /* 0x000fe2000c101524 */
[----:B------:R-:W-:Y:S05]  /*82d0*/  EXIT ;  /* 0x000000000000794d */ /* 0x000fea0003800000 */
.L_x_11412:
        /* <DEDUP_REMOVED lines=12> */
.L_x_11424:
        /* <DEDUP_REMOVED lines=17> */
.L_x_11427:
[----:B------:R-:W-:-:S04]  /*84b0*/  LOP3.LUT R2, R7, 0x80000000, RZ, 0xc0, !PT ;  /* 0x8000000007027812 */ /* 0x000fc800078ec0ff */
[----:B------:R-:W-:-:S04]  /*84c0*/  SHF.R.U32.HI R3, RZ, 0x18, R2 ;  /* 0x00000018ff037819 */ /* 0x000fc80000011602 */
[----:B------:R-:W-:-:S04]  /*84d0*/  LOP3.LUT R0, R0, R3, RZ, 0xfc, !PT ;  /* 0x0000000300007212 */ /* 0x000fc800078efcff */
[----:B------:R-:W-:Y:S02]  /*84e0*/  PRMT R2, R0, 0x7610, R2 ;  /* 0x0000761000027816 */ /* 0x000fe40000000002 */
.L_x_11426:
[----:B------:R-:W-:Y:S05]  /*84f0*/  BSYNC B0 ;  /* 0x0000000000007941 */ /* 0x000fea0003800000 */
.L_x_11425:
[----:B------:R-:W-:Y:S01]  /*8500*/  STG.E.U8 [R4.64], R2 ;  /* 0x0000000204007986 */ /* 0x000fe2000c101124 */
[----:B------:R-:W-:Y:S05]  /*8510*/  EXIT ;  /* 0x000000000000794d */ /* 0x000fea0003800000 */
.L_x_11423:
        /* <DEDUP_REMOVED lines=17> */
.L_x_11430:
[----:B------:R-:W-:-:S04]  /*8630*/  LOP3.LUT R2, R7, 0x80000000, RZ, 0xc0, !PT ;  /* 0x8000000007027812 */ /* 0x000fc800078ec0ff */
[----:B------:R-:W-:-:S04]  /*8640*/  SHF.R.U32.HI R3, RZ, 0x18, R2 ;  /* 0x00000018ff037819 */ /* 0x000fc80000011602 */
[----:B------:R-:W-:-:S04]  /*8650*/  LOP3.LUT R0, R0, R3, RZ, 0xfc, !PT ;  /* 0x0000000300007212 */ /* 0x000fc800078efcff */
[----:B------:R-:W-:Y:S02]  /*8660*/  PRMT R2, R0, 0x7610, R2 ;  /* 0x0000761000027816 */ /* 0x000fe40000000002 */
.L_x_11429:
[----:B------:R-:W-:Y:S05]  /*8670*/  BSYNC B0 ;  /* 0x0000000000007941 */ /* 0x000fea0003800000 */
.L_x_11428:
[----:B------:R-:W-:Y:S01]  /*8680*/  STG.E.U8 [R4.64], R2 ;  /* 0x0000000204007986 */ /* 0x000fe2000c101124 */
[----:B------:R-:W-:Y:S05]  /*8690*/  EXIT ;  /* 0x000000000000794d */ /* 0x000fea0003800000 */
.L_x_11422:
        /* <DEDUP_REMOVED lines=22> */
.L_x_11405:
        /* <DEDUP_REMOVED lines=20> */
.L_x_11432:
[----:B------:R-:W-:-:S06]  /*8940*/  PRMT R2, RZ, 0x5410, R18 ;  /* 0x00005410ff027816 */ /* 0x000fcc0000000012 */
[----:B------:R-:W0:Y:S02]  /*8950*/  F2I.U64.TRUNC R2, R2 ;  /* 0x0000000200027311 */ /* 0x000e24000020d800 */
[----:B0-----:R-:W-:Y:S01]  /*8960*/  STG.E.64 [R4.64], R2 ;  /* 0x0000000204007986 */ /* 0x001fe2000c101b24 */
[----:B------:R-:W-:Y:S05]  /*8970*/  EXIT ;  /* 0x000000000000794d */ /* 0x000fea0003800000 */
.L_x_11431:
[----:B------:R-:W-:-:S04]  /*8980*/  PRMT R18, RZ, 0x5410, R18 ;  /* 0x00005410ff127816 */ /* 0x000fc80000000012 */
[----:B------:R-:W0:Y:S02]  /*8990*/  F2I.FTZ.U32.TRUNC.NTZ R3, R18 ;  /* 0x0000001200037305 */ /* 0x000e24000021f000 */
[----:B0-----:R-:W-:Y:S01]  /*89a0*/  STG.E [R4.64], R3 ;  /* 0x0000000304007986 */ /* 0x001fe2000c101924 */
[----:B------:R-:W-:Y:S05]  /*89b0*/  EXIT ;  /* 0x000000000000794d */ /* 0x000fea0003800000 */
.L_x_11433:
        /* <DEDUP_REMOVED lines=12> */
.L_x_40052:


//--------------------- .text._ZN2at6native18elementwise_kernelILi128ELi4EZNS0_22gpu_kernel_impl_nocastINS0_13AUnaryFunctorIN3c108BFloat16ES5_S5_ZZZNS0_19minimum_kernel_cudaERNS_18TensorIteratorBaseEENKUlvE0_clEvENKUlvE2_clEvEUlS5_S5_E_EEEEvS7_RKT_EUliE_EEviT1_ --------------------------
	.section	.text._ZN2at6native18elementwise_kernelILi128ELi4EZNS0_22gpu_kernel_impl_nocastINS0_13AUnaryFunctorIN3c108BFloat16ES5_S5_ZZZNS0_19minimum_kernel_cudaERNS_18TensorIteratorBaseEENKUlvE0_clEvENKUlvE2_clEvEUlS5_S5_E_EEEEvS7_RKT_EUliE_EEviT1_,"ax",@progbits
	.sectioninfo	@"SHI_REGISTERS=12"
	.align	128
        .global         _ZN2at6native18elementwise_kernelILi128ELi4EZNS0_22gpu_kernel_impl_nocastINS0_13AUnaryFunctorIN3c108BFloat16ES5_S5_ZZZNS0_19minimum_kernel_cudaERNS_18TensorIteratorBaseEENKUlvE0_clEvENKUlvE2_clEvEUlS5_S5_E_EEEEvS7_RKT_EUliE_EEviT1_
        .type           _ZN2at6native18elementwise_kernelILi128ELi4EZNS0_22gpu_kernel_impl_nocastINS0_13AUnaryFunctorIN3c108BFloat16ES5_S5_ZZZNS0_19minimum_kernel_cudaERNS_18TensorIteratorBaseEENKUlvE0_clEvENKUlvE2_clEvEUlS5_S5_E_EEEEvS7_RKT_EUliE_EEviT1_,@function
        .size           _ZN2at6native18elementwise_kernelILi128ELi4EZNS0_22gpu_kernel_impl_nocastINS0_13AUnaryFunctorIN3c108BFloat16ES5_S5_ZZZNS0_19minimum_kernel_cudaERNS_18TensorIteratorBaseEENKUlvE0_clEvENKUlvE2_clEvEUlS5_S5_E_EEEEvS7_RKT_EUliE_EEviT1_,(.L_x_40053 - _ZN2at6native18elementwise_kernelILi128ELi4EZNS0_22gpu_kernel_impl_nocastINS0_13AUnaryFunctorIN3c108BFloat16ES5_S5_ZZZNS0_19minimum_kernel_cudaERNS_18TensorIteratorBaseEENKUlvE0_clEvENKUlvE2_clEvEUlS5_S5_E_EEEEvS7_RKT_EUliE_EEviT1_)
        .other          _ZN2at6native18elementwise_kernelILi128ELi4EZNS0_22gpu_kernel_impl_nocastINS0_13AUnaryFunctorIN3c108BFloat16ES5_S5_ZZZNS0_19minimum_kernel_cudaERNS_18TensorIteratorBaseEENKUlvE0_clEvENKUlvE2_clEvEUlS5_S5_E_EEEEvS7_RKT_EUliE_EEviT1_,@"STO_CUDA_ENTRY STV_DEFAULT"
_ZN2at6native18elementwise_kernelILi128ELi4EZNS0_22gpu_kernel_impl_nocastINS0_13AUnaryFunctorIN3c108BFloat16ES5_S5_ZZZNS0_19minimum_kernel_cudaERNS_18TensorIteratorBaseEENKUlvE0_clEvENKUlvE2_clEvEUlS5_S5_E_EEEEvS7_RKT_EUliE_EEviT1_:
.text._ZN2at6native18elementwise_kernelILi128ELi4EZNS0_22gpu_kernel_impl_nocastINS0_13AUnaryFunctorIN3c108BFloat16ES5_S5_ZZZNS0_19minimum_kernel_cudaERNS_18TensorIteratorBaseEENKUlvE0_clEvENKUlvE2_clEvEUlS5_S5_E_EEEEvS7_RKT_EUliE_EEviT1_:
[----:B------:R-:W-:Y:S02]  /*0000*/  MOV R1, c[0x0][0x28] ;  /* 0x00000a0000017a02 */ /* 0x000fe40000000f00 */
[----:B------:R-:W0:Y:S01]  /*0010*/  S2R R2, SR_CTAID.X ;  /* 0x0000000000027919 */ /* 0x000e220000002500 */
[----:B------:R-:W-:Y:S01]  /*0020*/  ULDC.U16 UR6, c[0x0][0x372] ;  /* 0x0000dc8000067ab9 */ /* 0x000fe20000000400 */
[----:B------:R-:W-:Y:S01]  /*0030*/  BSSY B0, `(.L_x_11434) ;  /* 0x00000fd000007945 */ /* 0x000fe20003800000 */
[----:B------:R-:W-:Y:S01]  /*0040*/  ULDC.64 UR4, c[0x0][0x118] ;  /* 0x0000460000047ab9 */ /* 0x000fe20000000a00 */
[----:B------:R-:W0:Y:S01]  /*0050*/  S2R R3, SR_TID.X ;  /* 0x0000000000037919 */ /* 0x000e220000002100 */
[----:B------:R-:W-:Y:S02]  /*0060*/  MOV R0, UR6 ;  /* 0x0000000600007c02 */ /* 0x000fe40008000f00 */
[----:B0-----:R-:W-:-:S04]  /*0070*/  LEA R2, R2, R3, 0x9 ;  /* 0x0000000302027211 */ /* 0x001fc800078e48ff */
[----:B------:R-:W-:-:S13]  /*0080*/  ISETP.GE.AND P0, PT, R2, c[0x0][0x160], PT ;  /* 0x0000580002007a0c */ /* 0x000fda0003f06270 */
[----:B------:R-:W-:Y:S05]  /*0090*/  @P0 BRA `(.L_x_11435) ;  /* 0x00000f6000000947 */ /* 0x000fea0003800000 */
[----:B------:R-:W-:Y:S01]  /*00a0*/  ISETP.NE.AND P0, PT, RZ, c[0x0][0x168], PT ;  /* 0x00005a00ff007a0c */ /* 0x000fe20003f05270 */
[----:B------:R-:W-:Y:S01]  /*00b0*/  HFMA2.MMA R3, -RZ, RZ, 0, 0 ;  /* 0x00000000ff037435 */ /* 0x000fe200000001ff */
[----:B------:R-:W-:-:S11]  /*00c0*/  MOV R4, RZ ;  /* 0x000000ff00047202 */ /* 0x000fd60000000f00 */
        /* <DEDUP_REMOVED lines=213> */
[----:B------:R-:W-:Y:S01]  /*0e20*/  SHF.R.U32.HI R9, RZ, c[0x0][0x288], R8 ;  /* 0x0000a200ff097a19 */ /* 0x000fe20000011608 */
[----:B------:R-:W-:-:S03]  /*0e30*/  @P0 IMAD.MOV.U32 R8, RZ, RZ, RZ ;  /* 0x000000ffff080224 */ /* 0x000fc600078e00ff */
[C---:B------:R-:W-:Y:S01]  /*0e40*/  IADD3 R6, -R9.reuse, RZ, RZ ;  /* 0x000000ff09067210 */ /* 0x040fe20007ffe1ff */
[----:B------:R-:W-:-:S04]  /*0e50*/  @P0 IMAD.HI.U32 R5, R9, c[0x0][0x290], R8 ;  /* 0x0000a40009050a27 */ /* 0x000fc800078e0008 */
[----:B------:R-:W-:Y:S01]  /*0e60*/  IMAD R6, R6, c[0x0][0x280], R7 ;  /* 0x0000a00006067a24 */ /* 0x000fe200078e0207 */
[----:B------:R-:W-:-:S03]  /*0e70*/  @P0 SHF.R.U32.HI R5, RZ, c[0x0][0x294], R5 ;  /* 0x0000a500ff050a19 */ /* 0x000fc60000011605 */
[C---:B------:R-:W-:Y:S01]  /*0e80*/  IMAD R4, R6.reuse, c[0x0][0x350], R4 ;  /* 0x0000d40006047a24 */ /* 0x040fe200078e0204 */
[----:B------:R-:W-:Y:S01]  /*0e90*/  @P0 IADD3 R5, -R5, RZ, RZ ;  /* 0x000000ff05050210 */ /* 0x000fe20007ffe1ff */
[----:B------:R-:W-:-:S04]  /*0ea0*/  IMAD R3, R6, c[0x0][0x354], R3 ;  /* 0x0000d50006037a24 */ /* 0x000fc800078e0203 */
[----:B------:R-:W-:-:S04]  /*0eb0*/  @P0 IMAD R8, R5, c[0x0][0x28c], R9 ;  /* 0x0000a30005080a24 */ /* 0x000fc800078e0209 */
[C---:B------:R-:W-:Y:S02]  /*0ec0*/  @P0 IMAD R4, R8.reuse, c[0x0][0x358], R4 ;  /* 0x0000d60008040a24 */ /* 0x040fe400078e0204 */
[----:B------:R-:W-:Y:S02]  /*0ed0*/  @P0 IMAD R3, R8, c[0x0][0x35c], R3 ;  /* 0x0000d70008030a24 */ /* 0x000fe400078e0203 */
.L_x_11436:
[----:B------:R-:W-:Y:S01]  /*0ee0*/  MOV R5, UR6 ;  /* 0x0000000600057c02 */ /* 0x000fe20008000f00 */
[----:B------:R-:W-:Y:S01]  /*0ef0*/  IMAD.U32 R9, RZ, RZ, UR6 ;  /* 0x00000006ff097e24 */ /* 0x000fe2000f8e00ff */
[----:B------:R-:W-:Y:S02]  /*0f00*/  IADD3 R6, P1, R4, c[0x0][0x360], RZ ;  /* 0x0000d80004067a10 */ /* 0x000fe40007f3e0ff */
[----:B------:R-:W-:Y:S02]  /*0f10*/  IADD3 R4, P2, R3, c[0x0][0x368], RZ ;  /* 0x0000da0003047a10 */ /* 0x000fe40007f5e0ff */
[----:B------:R-:W-:Y:S02]  /*0f20*/  PRMT R3, RZ, 0x5410, R5 ;  /* 0x00005410ff037816 */ /* 0x000fe40000000005 */
[----:B------:R-:W-:-:S02]  /*0f30*/  IADD3.X R5, RZ, c[0x0][0x36c], RZ, P2, !PT ;  /* 0x0000db00ff057a10 */ /* 0x000fc400017fe4ff */
[----:B------:R-:W-:Y:S02]  /*0f40*/  FSETP.NEU.FTZ.AND P0, PT, R3, R3, PT ;  /* 0x000000030300720b */ /* 0x000fe40003f1d000 */
[----:B------:R-:W-:-:S11]  /*0f50*/  IADD3.X R7, RZ, c[0x0][0x364], RZ, P1, !PT ;  /* 0x0000d900ff077a10 */ /* 0x000fd60000ffe4ff */
[----:B------:R-:W-:Y:S05]  /*0f60*/  @P0 BRA `(.L_x_11437) ;  /* 0x0000007000000947 */ /* 0x000fea0003800000 */
[----:B------:R-:W2:Y:S02]  /*0f70*/  LDG.E.U16 R5, [R4.64] ;  /* 0x0000000404057981 */ /* 0x000ea4000c1e1500 */
[----:B--2---:R-:W-:-:S04]  /*0f80*/  PRMT R4, RZ, 0x5410, R5 ;  /* 0x00005410ff047816 */ /* 0x004fc80000000005 */
[----:B------:R-:W-:-:S13]  /*0f90*/  FSETP.NEU.FTZ.AND P0, PT, R4, R4, PT ;  /* 0x000000040400720b */ /* 0x000fda0003f1d000 */
[----:B------:R-:W-:-:S04]  /*0fa0*/  @!P0 FMNMX.FTZ R3, R3, R4, PT ;  /* 0x0000000403038209 */ /* 0x000fc80003810000 */
[----:B------:R-:W-:-:S04]  /*0fb0*/  @!P0 F2FP.BF16.PACK_AB R3, RZ, R3 ;  /* 0x00000003ff03823e */ /* 0x000fc800000010ff */
[----:B------:R-:W-:-:S04]  /*0fc0*/  @!P0 PRMT R9, R3, 0x7610, R9 ;  /* 0x0000761003098816 */ /* 0x000fc80000000009 */
[----:B------:R-:W-:-:S05]  /*0fd0*/  @P0 PRMT R9, R5, 0x7610, R9 ;  /* 0x0000761005090816 */ /* 0x000fca0000000009 */
.L_x_11437:
[----:B------:R0:W-:Y:S01]  /*0fe0*/  STG.E.U16 [R6.64], R9 ;  /* 0x0000000906007986 */ /* 0x0001e2000c101504 */
[----:B------:R-:W-:-:S03]  /*0ff0*/  IADD3 R2, R2, 0x80, RZ ;  /* 0x0000008002027810 */ /* 0x000fc60007ffe0ff */
.L_x_11435:
[----:B------:R-:W-:Y:S05]  /*1000*/  BSYNC B0 ;  /* 0x0000000000007941 */ /* 0x000fea0003800000 */
.L_x_11434:
[----:B------:R-:W-:Y:S01]  /*1010*/  ISETP.GE.AND P0, PT, R2, c[0x0][0x160], PT ;  /* 0x0000580002007a0c */ /* 0x000fe20003f06270 */
[----:B------:R-:W-:-:S12]  /*1020*/  BSSY B0, `(.L_x_11438) ;  /* 0x00001ee000007945 */ /* 0x000fd80003800000 */
[----:B------:R-:W-:Y:S05]  /*1030*/  @P0 BRA `(.L_x_11439) ;  /* 0x00001ec000000947 */ /* 0x000fea0003800000 */
[----:B------:R-:W-:Y:S01]  /*1040*/  ISETP.NE.AND P0, PT, RZ, c[0x0][0x168], PT ;  /* 0x00005a00ff007a0c */ /* 0x000fe20003f05270 */
[----:B------:R-:W-:Y:S01]  /*1050*/  HFMA2.MMA R4, -RZ, RZ, 0, 0 ;  /* 0x00000000ff047435 */ /* 0x000fe200000001ff */
[----:B------:R-:W-:-:S11]  /*1060*/  MOV R3, RZ ;  /* 0x000000ff00037202 */ /* 0x000fd60000000f00 */
[----:B------:R-:W-:Y:S05]  /*1070*/  @!P0 BRA `(.L_x_11440) ;  /* 0x00000e0000008947 */ /* 0x000fea0003800000 */
[----:B------:R-:W-:Y:S02]  /*1080*/  MOV R4, RZ ;  /* 0x000000ff00047202 */ /* 0x000fe40000000f00 */
[----:B------:R-:W-:-:S05]  /*1090*/  MOV R5, R2 ;  /* 0x0000000200057202 */ /* 0x000fca0000000f00 */
[----:B0-----:R-:W-:Y:S01]  /*10a0*/  IMAD.HI.U32 R6, R2, c[0x0][0x170], R4 ;  /* 0x00005c0002067a27 */ /* 0x001fe200078e0004 */
[----:B------:R-:W-:-:S04]  /*10b0*/  MOV R5, c[0x0][0x168] ;  /* 0x00005a0000057a02 */ /* 0x000fc80000000f00 */
[----:B------:R-:W-:Y:S02]  /*10c0*/  ISETP.NE.AND P0, PT, R5, 0x1, PT ;  /* 0x000000010500780c */ /* 0x000fe40003f05270 */
        /* <DEDUP_REMOVED lines=219> */
.L_x_11440:
[----:B------:R-:W-:Y:S02]  /*1e80*/  MOV R8, UR6 ;  /* 0x0000000600087c02 */ /* 0x000fe40008000f00 */
[----:B0-----:R-:W-:Y:S02]  /*1e90*/  IADD3 R6, P0, R4, c[0x0][0x360], RZ ;  /* 0x0000d80004067a10 */ /* 0x001fe40007f1e0ff */
[----:B------:R-:W-:Y:S02]  /*1ea0*/  PRMT R8, RZ, 0x5410, R8 ;  /* 0x00005410ff087816 */ /* 0x000fe40000000008 */
[----:B------:R-:W-:Y:S02]  /*1eb0*/  IADD3 R4, P1, R3, c[0x0][0x368], RZ ;  /* 0x0000da0003047a10 */ /* 0x000fe40007f3e0ff */
[----:B------:R-:W-:-:S02]  /*1ec0*/  FSETP.NEU.FTZ.AND P2, PT, R8, R8, PT ;  /* 0x000000080800720b */ /* 0x000fc40003f5d000 */
[----:B------:R-:W-:Y:S02]  /*1ed0*/  IADD3.X R5, RZ, c[0x0][0x36c], RZ, P1, !PT ;  /* 0x0000db00ff057a10 */ /* 0x000fe40000ffe4ff */
[----:B------:R-:W-:Y:S02]  /*1ee0*/  IADD3.X R7, RZ, c[0x0][0x364], RZ, P0, !PT ;  /* 0x0000d900ff077a10 */ /* 0x000fe400007fe4ff */
[----:B------:R-:W-:-:S07]  /*1ef0*/  MOV R3, UR6 ;  /* 0x0000000600037c02 */ /* 0x000fce0008000f00 */
[----:B------:R-:W-:Y:S05]  /*1f00*/  @P2 BRA `(.L_x_11441) ;  /* 0x0000006000002947 */ /* 0x000fea0003800000 */
[----:B------:R-:W2:Y:S02]  /*1f10*/  LDG.E.U16 R4, [R4.64] ;  /* 0x0000000404047981 */ /* 0x000ea4000c1e1500 */
[----:B--2---:R-:W-:-:S04]  /*1f20*/  PRMT R3, RZ, 0x5410, R4 ;  /* 0x00005410ff037816 */ /* 0x004fc80000000004 */
[----:B------:R-:W-:-:S13]  /*1f30*/  FSETP.NEU.FTZ.AND P0, PT, R3, R3, PT ;  /* 0x000000030300720b */ /* 0x000fda0003f1d000 */
[----:B------:R-:W-:-:S04]  /*1f40*/  @!P0 FMNMX.FTZ R3, R8, R3, PT ;  /* 0x0000000308038209 */ /* 0x000fc80003810000 */
[----:B------:R-:W-:-:S04]  /*1f50*/  @!P0 F2FP.BF16.PACK_AB R3, RZ, R3 ;  /* 0x00000003ff03823e */ /* 0x000fc800000010ff */
[----:B------:R-:W-:-:S05]  /*1f60*/  @P0 PRMT R3, R4, 0x7610, R3 ;  /* 0x0000761004030816 */ /* 0x000fca0000000003 */
.L_x_11441:
[----:B------:R0:W-:Y:S01]  /*1f70*/  STG.E.U16 [R6.64], R3 ;  /* 0x0000000306007986 */ /* 0x0001e2000c101504 */
[----:B------:R-:W-:-:S04]  /*1f80*/  IADD3 R2, R2, 0x80, RZ ;  /* 0x0000008002027810 */ /* 0x000fc80007ffe0ff */
[----:B------:R-:W-:-:S13]  /*1f90*/  ISETP.GE.AND P0, PT, R2, c[0x0][0x160], PT ;  /* 0x0000580002007a0c */ /* 0x000fda0003f06270 */
[----:B------:R-:W-:Y:S05]  /*1fa0*/  @P0 BRA `(.L_x_11439) ;  /* 0x00000f5000000947 */ /* 0x000fea0003800000 */
[----:B0-----:R-:W-:Y:S01]  /*1fb0*/  ISETP.NE.AND P0, PT, RZ, c[0x0][0x168], PT ;  /* 0x00005a00ff007a0c */ /* 0x001fe20003f05270 */
[----:B------:R-:W-:Y:S01]  /*1fc0*/  HFMA2.MMA R3, -RZ, RZ, 0, 0 ;  /* 0x00000000ff037435 */ /* 0x000fe200000001ff */
[----:B------:R-:W-:-:S11]  /*1fd0*/  IMAD.MOV.U32 R4, RZ, RZ, RZ ;  /* 0x000000ffff047224 */ /* 0x000fd600078e00ff */
        /* <DEDUP_REMOVED lines=225> */
.L_x_11442:
[----:B------:R-:W-:Y:S02]  /*2df0*/  MOV R8, UR6 ;  /* 0x0000000600087c02 */ /* 0x000fe40008000f00 */
[----:B------:R-:W-:Y:S02]  /*2e00*/  IADD3 R6, P0, R4, c[0x0][0x360], RZ ;  /* 0x0000d80004067a10 */ /* 0x000fe40007f1e0ff */
[----:B------:R-:W-:Y:S02]  /*2e10*/  PRMT R8, RZ, 0x5410, R8 ;  /* 0x00005410ff087816 */ /* 0x000fe40000000008 */
[----:B------:R-:W-:Y:S02]  /*2e20*/  IADD3 R4, P1, R3, c[0x0][0x368], RZ ;  /* 0x0000da0003047a10 */ /* 0x000fe40007f3e0ff */
[----:B------:R-:W-:-:S02]  /*2e30*/  FSETP.NEU.FTZ.AND P2, PT, R8, R8, PT ;  /* 0x000000080800720b */ /* 0x000fc40003f5d000 */
[----:B------:R-:W-:Y:S01]  /*2e40*/  IADD3.X R7, RZ, c[0x0][0x364], RZ, P0, !PT ;  /* 0x0000d900ff077a10 */ /* 0x000fe200007fe4ff */
[----:B------:R-:W-:Y:S01]  /*2e50*/  IMAD.X R5, RZ, RZ, c[0x0][0x36c], P1 ;  /* 0x0000db00ff057624 */ /* 0x000fe200008e06ff */
[----:B------:R-:W-:-:S09]  /*2e60*/  MOV R3, UR6 ;  /* 0x0000000600037c02 */ /* 0x000fd20008000f00 */
[----:B------:R-:W-:Y:S05]  /*2e70*/  @P2 BRA `(.L_x_11443) ;  /* 0x0000006000002947 */ /* 0x000fea0003800000 */
[----:B------:R-:W2:Y:S02]  /*2e80*/  LDG.E.U16 R4, [R4.64] ;  /* 0x0000000404047981 */ /* 0x000ea4000c1e1500 */
[----:B--2---:R-:W-:-:S04]  /*2e90*/  PRMT R3, RZ, 0x5410, R4 ;  /* 0x00005410ff037816 */ /* 0x004fc80000000004 */
[----:B------:R-:W-:-:S13]  /*2ea0*/  FSETP.NEU.FTZ.AND P0, PT, R3, R3, PT ;  /* 0x000000030300720b */ /* 0x000fda0003f1d000 */
[----:B------:R-:W-:-:S04]  /*2eb0*/  @!P0 FMNMX.FTZ R3, R8, R3, PT ;  /* 0x0000000308038209 */ /* 0x000fc80003810000 */
[----:B------:R-:W-:-:S04]  /*2ec0*/  @!P0 F2FP.BF16.PACK_AB R3, RZ, R3 ;  /* 0x00000003ff03823e */ /* 0x000fc800000010ff */
[----:B------:R-:W-:-:S05]  /*2ed0*/  @P0 PRMT R3, R4, 0x7610, R3 ;  /* 0x0000761004030816 */ /* 0x000fca0000000003 */
.L_x_11443:
[----:B------:R0:W-:Y:S01]  /*2ee0*/  STG.E.U16 [R6.64], R3 ;  /* 0x0000000306007986 */ /* 0x0001e2000c101504 */
[----:B------:R-:W-:-:S03]  /*2ef0*/  IADD3 R2, R2, 0x80, RZ ;  /* 0x0000008002027810 */ /* 0x000fc60007ffe0ff */
.L_x_11439:
[----:B0-----:R-:W-:Y:S05]  /*2f00*/  BSYNC B0 ;  /* 0x0000000000007941 */ /* 0x001fea0003800000 */
.L_x_11438:
[----:B------:R-:W-:-:S13]  /*2f10*/  ISETP.GE.AND P0, PT, R2, c[0x0][0x160], PT ;  /* 0x0000580002007a0c */ /* 0x000fda0003f06270 */
[----:B------:R-:W-:Y:S05]  /*2f20*/  @P0 EXIT ;  /* 0x000000000000094d */ /* 0x000fea0003800000 */
[----:B------:R-:W-:Y:S01]  /*2f30*/  ISETP.NE.AND P0, PT, RZ, c[0x0][0x168], PT ;  /* 0x00005a00ff007a0c */ /* 0x000fe20003f05270 */
[----:B------:R-:W-:Y:S01]  /*2f40*/  HFMA2.MMA R3, -RZ, RZ, 0, 0 ;  /* 0x00000000ff037435 */ /* 0x000fe200000001ff */
[----:B------:R-:W-:-:S11]  /*2f50*/  MOV R4, RZ ;  /* 0x000000ff00047202 */ /* 0x000fd60000000f00 */
[----:B------:R-:W-:Y:S05]  /*2f60*/  @!P0 BRA `(.L_x_11444) ;  /* 0x00000e0000008947 */ /* 0x000fea0003800000 */
[----:B------:R-:W-:Y:S01]  /*2f70*/  MOV R4, RZ ;  /* 0x000000ff00047202 */ /* 0x000fe20000000f00 */
[----:B------:R-:W-:-:S04]  /*2f80*/  IMAD.MOV.U32 R5, RZ, RZ, R2 ;  /* 0x000000ffff057224 */ /* 0x000fc800078e0002 */
        /* <DEDUP_REMOVED lines=221> */
[----:B------:R-:W-:Y:S02]  /*3d60*/  @P0 IMAD R3, R8, c[0x0][0x35c], R3 ;  /* 0x0000d70008030a24 */ /* 0x000fe400078e0203 */
.L_x_11444:
[----:B------:R-:W-:Y:S02]  /*3d70*/  MOV R7, UR6 ;  /* 0x0000000600077c02 */ /* 0x000fe40008000f00 */
[----:B------:R-:W-:Y:S02]  /*3d80*/  IADD3 R4, P0, R4, c[0x0][0x360], RZ ;  /* 0x0000d80004047a10 */ /* 0x000fe40007f1e0ff */
[----:B------:R-:W-:Y:S02]  /*3d90*/  PRMT R7, RZ, 0x5410, R7 ;  /* 0x00005410ff077816 */ /* 0x000fe40000000007 */
[----:B------:R-:W-:Y:S02]  /*3da0*/  IADD3 R2, P1, R3, c[0x0][0x368], RZ ;  /* 0x0000da0003027a10 */ /* 0x000fe40007f3e0ff */
[----:B------:R-:W-:-:S02]  /*3db0*/  FSETP.NEU.FTZ.AND P2, PT, R7, R7, PT ;  /* 0x000000070700720b */ /* 0x000fc40003f5d000 */
[----:B------:R-:W-:Y:S02]  /*3dc0*/  IADD3.X R3, RZ, c[0x0][0x36c], RZ, P1, !PT ;  /* 0x0000db00ff037a10 */ /* 0x000fe40000ffe4ff */
[----:B------:R-:W-:-:S09]  /*3dd0*/  IADD3.X R5, RZ, c[0x0][0x364], RZ, P0, !PT ;  /* 0x0000d900ff057a10 */ /* 0x000fd200007fe4ff */
[----:B------:R-:W-:Y:S05]  /*3de0*/  @P2 BRA `(.L_x_11445) ;  /* 0x0000006000002947 */ /* 0x000fea0003800000 */
[----:B------:R-:W2:Y:S02]  /*3df0*/  LDG.E.U16 R2, [R2.64] ;  /* 0x0000000402027981 */ /* 0x000ea4000c1e1500 */
[----:B--2---:R-:W-:-:S04]  /*3e00*/  PRMT R0, RZ, 0x5410, R2 ;  /* 0x00005410ff007816 */ /* 0x004fc80000000002 */
[----:B------:R-:W-:-:S13]  /*3e10*/  FSETP.NEU.FTZ.AND P0, PT, R0, R0, PT ;  /* 0x000000000000720b */ /* 0x000fda0003f1d000 */
[----:B------:R-:W-:-:S04]  /*3e20*/  @!P0 FMNMX.FTZ R0, R7, R0, PT ;  /* 0x0000000007008209 */ /* 0x000fc80003810000 */
[----:B------:R-:W-:-:S04]  /*3e30*/  @!P0 F2FP.BF16.PACK_AB R0, RZ, R0 ;  /* 0x00000000ff00823e */ /* 0x000fc800000010ff */
[----:B------:R-:W-:-:S05]  /*3e40*/  @P0 PRMT R0, R2, 0x7610, R0 ;  /* 0x0000761002000816 */ /* 0x000fca0000000000 */
.L_x_11445:
[----:B------:R-:W-:Y:S01]  /*3e50*/  STG.E.U16 [R4.64], R0 ;  /* 0x0000000004007986 */ /* 0x000fe2000c101504 */
[----:B------:R-:W-:Y:S05]  /*3e60*/  EXIT ;  /* 0x000000000000794d */ /* 0x000fea0003800000 */
.L_x_11446:
        /* <DEDUP_REMOVED lines=9> */
.L_x_40053:


//--------------------- .text._ZN2at6native27unrolled_elementwise_kernelINS0_13AUnaryFunctorIN3c108BFloat16ES4_S4_ZZZNS0_19minimum_kernel_cudaERNS_18TensorIteratorBaseEENKUlvE0_clEvENKUlvE2_clEvEUlS4_S4_E_EESt5arrayIPcLm2EELi4E23TrivialOffsetCalculatorILi1EjESF_NS0_6memory15LoadWithoutCastENSG_16StoreWithoutCastEEEviT_T0_T2_T3_T4_T5_ --------------------------
	.section	.text._ZN2at6native27unrolled_elementwise_kernelINS0_13AUnaryFunctorIN3c108BFloat16ES4_S4_ZZZNS0_19minimum_kernel_cudaERNS_18TensorIteratorBaseEENKUlvE0_clEvENKUlvE2_clEvEUlS4_S4_E_EESt5arrayIPcLm2EELi4E23TrivialOffsetCalculatorILi1EjESF_NS0_6memory15LoadWithoutCastENSG_16StoreWithoutCastEEEviT_T0_T2_T3_T4_T5_,"ax",@progbits
	.sectioninfo	@"SHI_REGISTERS=20"
	.align	128
        .global         _ZN2at6native27unrolled_elementwise_kernelINS0_13AUnaryFunctorIN3c108BFloat16ES4_S4_ZZZNS0_19minimum_kernel_cudaERNS_18TensorIteratorBaseEENKUlvE0_clEvENKUlvE2_clEvEUlS4_S4_E_EESt5arrayIPcLm2EELi4E23TrivialOffsetCalculatorILi1EjESF_NS0_6memory15LoadWithoutCastENSG_16StoreWithoutCastEEEviT_T0_T2_T3_T4_T5_
        .type           _ZN2at6native27unrolled_elementwise_kernelINS0_13AUnaryFunctorIN3c108BFloat16ES4_S4_ZZZNS0_19minimum_kernel_cudaERNS_18TensorIteratorBaseEENKUlvE0_clEvENKUlvE2_clEvEUlS4_S4_E_EESt5arrayIPcLm2EELi4E23TrivialOffsetCalculatorILi1EjESF_NS0_6memory15LoadWithoutCastENSG_16StoreWithoutCastEEEviT_T0_T2_T3_T4_T5_,@function
        .size           _ZN2at6native27unrolled_elementwise_kernelINS0_13AUnaryFunctorIN3c108BFloat16ES4_S4_ZZZNS0_19minimum_kernel_cudaERNS_18TensorIteratorBaseEENKUlvE0_clEvENKUlvE2_clEvEUlS4_S4_E_EESt5arrayIPcLm2EELi4E23TrivialOffsetCalculatorILi1EjESF_NS0_6memory15LoadWithoutCastENSG_16StoreWithoutCastEEEviT_T0_T2_T3_T4_T5_,(.L_x_40054 - _ZN2at6native27unrolled_elementwise_kernelINS0_13AUnaryFunctorIN3c108BFloat16ES4_S4_ZZZNS0_19minimum_kernel_cudaERNS_18TensorIteratorBaseEENKUlvE0_clEvENKUlvE2_clEvEUlS4_S4_E_EESt5arrayIPcLm2EELi4E23TrivialOffsetCalculatorILi1EjESF_NS0_6memory15LoadWithoutCastENSG_16StoreWithoutCastEEEviT_T0_T2_T3_T4_T5_)
        .other          _ZN2at6native27unrolled_elementwise_kernelINS0_13AUnaryFunctorIN3c108BFloat16ES4_S4_ZZZNS0_19minimum_kernel_cudaERNS_18TensorIteratorBaseEENKUlvE0_clEvENKUlvE2_clEvEUlS4_S4_E_EESt5arrayIPcLm2EELi4E23TrivialOffsetCalculatorILi1EjESF_NS0_6memory15LoadWithoutCastENSG_16StoreWithoutCastEEEviT_T0_T2_T3_T4_T5_,@"STO_CUDA_ENTRY STV_DEFAULT"
_ZN2at6native27unrolled_elementwise_kernelINS0_13AUnaryFunctorIN3c108BFloat16ES4_S4_ZZZNS0_19minimum_kernel_cudaERNS_18TensorIteratorBaseEENKUlvE0_clEvENKUlvE2_clEvEUlS4_S4_E_EESt5arrayIPcLm2EELi4E23TrivialOffsetCalculatorILi1EjESF_NS0_6memory15LoadWithoutCastENSG_16StoreWithoutCastEEEviT_T0_T2_T3_T4_T5_:
.text._ZN2at6native27unrolled_elementwise_kernelINS0_13AUnaryFunctorIN3c108BFloat16ES4_S4_ZZZNS0_19minimum_kernel_cudaERNS_18TensorIteratorBaseEENKUlvE0_clEvENKUlvE2_clEvEUlS4_S4_E_EESt5arrayIPcLm2EELi4E23TrivialOffsetCalculatorILi1EjESF_NS0_6memory15LoadWithoutCastENSG_16StoreWithoutCastEEEviT_T0_T2_T3_T4_T5_:
[----:B------:R-:W-:Y:S02]  /*0000*/  IMAD.MOV.U32 R1, RZ, RZ, c[0x0][0x28] ;  /* 0x00000a00ff017624 */ /* 0x000fe400078e00ff */
[----:B------:R-:W0:Y:S01]  /*0010*/  S2R R0, SR_CTAID.X ;  /* 0x0000000000007919 */ /* 0x000e220000002500 */
[----:B------:R-:W-:Y:S01]  /*0020*/  IMAD.MOV.U32 R3, RZ, RZ, -0x200 ;  /* 0xfffffe00ff037424 */ /* 0x000fe200078e00ff */
[----:B------:R-:W-:Y:S01]  /*0030*/  PRMT R17, RZ, 0x7610, R17 ;  /* 0x00007610ff117816 */ /* 0x000fe20000000011 */
[----:B------:R-:W-:Y:S01]  /*0040*/  ULDC.64 UR4, c[0x0][0x118] ;  /* 0x0000460000047ab9 */ /* 0x000fe20000000a00 */
[----:B------:R-:W1:Y:S01]  /*0050*/  S2R R5, SR_TID.X ;  /* 0x0000000000057919 */ /* 0x000e620000002100 */
[----:B------:R-:W-:Y:S01]  /*0060*/  PRMT R6, RZ, 0x7610, R6 ;  /* 0x00007610ff067816 */ /* 0x000fe20000000006 */
[----:B0-----:R-:W-:Y:S02]  /*0070*/  IMAD R2, R0, R3, c[0x0][0x160] ;  /* 0x0000580000027624 */ /* 0x001fe400078e0203 */
[----:B-1----:R-:W-:-:S03]  /*0080*/  IMAD.MOV.U32 R3, RZ, RZ, R5 ;  /* 0x000000ffff037224 */ /* 0x002fc600078e0005 */
[----:B------:R-:W-:-:S13]  /*0090*/  ISETP.GE.AND P1, PT, R5, R2, PT ;  /* 0x000000020500720c */ /* 0x000fda0003f26270 */
[----:B------:R-:W-:Y:S01]  /*00a0*/  @!P1 IMAD R8, R0, 0x200, R3 ;  /* 0x0000020000089824 */ /* 0x000fe200078e0203 */
[----:B------:R-:W-:-:S04]  /*00b0*/  @!P1 IADD3 R3, R3, 0x80, RZ ;  /* 0x0000008003039810 */ /* 0x000fc80007ffe0ff */
[----:B------:R-:W-:-:S13]  /*00c0*/  ISETP.GE.AND P0, PT, R3, R2, PT ;  /* 0x000000020300720c */ /* 0x000fda0003f06270 */
[----:B------:R-:W-:Y:S01]  /*00d0*/  @!P0 IMAD R12, R0, 0x200, R3 ;  /* 0x00000200000c8824 */ /* 0x000fe200078e0203 */
[----:B------:R-:W-:Y:S01]  /*00e0*/  @!P0 IADD3 R3, R3, 0x80, RZ ;  /* 0x0000008003038810 */ /* 0x000fe20007ffe0ff */
[----:B------:R-:W-:Y:S01]  /*00f0*/  @!P1 IMAD.MOV.U32 R9, RZ, RZ, 0x2 ;  /* 0x00000002ff099424 */ /* 0x000fe200078e00ff */
[----:B------:R-:W-:Y:S01]  /*0100*/  PRMT R16, RZ, 0x7610, R16 ;  /* 0x00007610ff107816 */ /* 0x000fe20000000010 */
[----:B------:R-:W-:Y:S01]  /*0110*/  @!P0 IMAD.MOV.U32 R13, RZ, RZ, 0x2 ;  /* 0x00000002ff0d8424 */ /* 0x000fe200078e00ff */
[----:B------:R-:W-:Y:S01]  /*0120*/  ISETP.GE.AND P3, PT, R3, R2, PT ;  /* 0x000000020300720c */ /* 0x000fe20003f66270 */
[----:B------:R-:W-:Y:S01]  /*0130*/  ULDC.U16 UR6, c[0x0][0x166] ;  /* 0x0000598000067ab9 */ /* 0x000fe20000000400 */
[----:B------:R-:W-:-:S04]  /*0140*/  @!P1 IMAD.WIDE.U32 R8, R8, R9, c[0x0][0x170] ;  /* 0x00005c0008089625 */ /* 0x000fc800078e0009 */
[----:B------:R-:W-:Y:S01]  /*0150*/  @!P0 IMAD.WIDE.U32 R12, R12, R13, c[0x0][0x170] ;  /* 0x00005c000c0c8625 */ /* 0x000fe200078e000d */
[----:B------:R0:W5:Y:S06]  /*0160*/  @!P1 LDG.E.U16 R16, [R8.64] ;  /* 0x0000000408109981 */ /* 0x00016c000c1e1500 */
[----:B------:R-:W-:Y:S01]  /*0170*/  @!P3 IMAD R14, R0, 0x200, R3 ;  /* 0x00000200000eb824 */ /* 0x000fe200078e0203 */
[----:B------:R-:W-:Y:S01]  /*0180*/  @!P3 IADD3 R3, R3, 0x80, RZ ;  /* 0x000000800303b810 */ /* 0x000fe20007ffe0ff */
[----:B------:R-:W-:Y:S01]  /*0190*/  @!P3 IMAD.MOV.U32 R15, RZ, RZ, 0x2 ;  /* 0x00000002ff0fb424 */ /* 0x000fe200078e00ff */
[----:B------:R1:W5:Y:S02]  /*01a0*/  @!P0 LDG.E.U16 R17, [R12.64] ;  /* 0x000000040c118981 */ /* 0x000364000c1e1500 */
[----:B------:R-:W-:Y:S01]  /*01b0*/  ISETP.GE.AND P2, PT, R3, R2, PT ;  /* 0x000000020300720c */ /* 0x000fe20003f46270 */
[----:B------:R-:W-:-:S02]  /*01c0*/  IMAD.U32 R4, RZ, RZ, UR6 ;  /* 0x00000006ff047e24 */ /* 0x000fc4000f8e00ff */
[----:B------:R-:W-:-:S04]  /*01d0*/  @!P3 IMAD.WIDE.U32 R14, R14, R15, c[0x0][0x170] ;  /* 0x00005c000e0eb625 */ /* 0x000fc800078e000f */
[----:B------:R-:W-:-:S06]  /*01e0*/  IMAD.MOV.U32 R7, RZ, RZ, R5 ;  /* 0x000000ffff077224 */ /* 0x000fcc00078e0005 */
[--C-:B------:R-:W-:Y:S01]  /*01f0*/  @!P2 IMAD R10, R0, 0x200, R3.reuse ;  /* 0x00000200000aa824 */ /* 0x100fe200078e0203 */
[----:B------:R-:W-:Y:S01]  /*0200*/  PRMT R3, RZ, 0x7610, R3 ;  /* 0x00007610ff037816 */ /* 0x000fe20000000003 */
[----:B------:R-:W-:-:S04]  /*0210*/  @!P2 IMAD.MOV.U32 R11, RZ, RZ, 0x2 ;  /* 0x00000002ff0ba424 */ /* 0x000fc800078e00ff */
[----:B------:R-:W-:Y:S01]  /*0220*/  @!P2 IMAD.WIDE.U32 R10, R10, R11, c[0x0][0x170] ;  /* 0x00005c000a0aa625 */ /* 0x000fe200078e000b */
[----:B0-----:R-:W-:Y:S01]  /*0230*/  PRMT R9, RZ, 0x5410, R4 ;  /* 0x00005410ff097816 */ /* 0x001fe20000000004 */
[----:B------:R0:W5:Y:S01]  /*0240*/  @!P3 LDG.E.U16 R3, [R14.64] ;  /* 0x000000040e03b981 */ /* 0x000162000c1e1500 */
[----:B-1----:R-:W-:Y:S01]  /*0250*/  IADD3 R13, R7, 0x80, RZ ;  /* 0x00000080070d7810 */ /* 0x002fe20007ffe0ff */
[----:B------:R-:W-:Y:S02]  /*0260*/  @!P1 IMAD R4, R0, 0x200, R5 ;  /* 0x0000020000049824 */ /* 0x000fe400078e0205 */
[----:B------:R1:W5:Y:S01]  /*0270*/  @!P2 LDG.E.U16 R6, [R10.64] ;  /* 0x000000040a06a981 */ /* 0x000362000c1e1500 */
[----:B------:R-:W-:Y:S01]  /*0280*/  FSETP.NEU.FTZ.AND P0, PT, R9, R9, PT ;  /* 0x000000090900720b */ /* 0x000fe20003f1d000 */
[----:B------:R-:W-:Y:S01]  /*0290*/  BSSY B0, `(.L_x_11447) ;  /* 0x0000017000007945 */ /* 0x000fe20003800000 */
[C---:B0-----:R-:W-:Y:S02]  /*02a0*/  IADD3 R15, R7.reuse, 0x100, RZ ;  /* 0x00000100070f7810 */ /* 0x041fe40007ffe0ff */
[----:B-1----:R-:W-:-:S02]  /*02b0*/  IADD3 R11, R7, 0x180, RZ ;  /* 0x00000180070b7810 */ /* 0x002fc40007ffe0ff */
[----:B------:R-:W-:Y:S01]  /*02c0*/  @!P1 IADD3 R7, R5, 0x80, RZ ;  /* 0x0000008005079810 */ /* 0x000fe20007ffe0ff */
[----:B------:R-:W-:Y:S01]  /*02d0*/  @!P1 IMAD.MOV.U32 R5, RZ, RZ, 0x2 ;  /* 0x00000002ff059424 */ /* 0x000fe200078e00ff */
[-C--:B------:R-:W-:Y:S01]  /*02e0*/  ISETP.GE.AND P2, PT, R13, R2.reuse, PT ;  /* 0x000000020d00720c */ /* 0x080fe20003f46270 */
[----:B------:R-:W-:Y:S01]  /*02f0*/  IMAD.U32 R8, RZ, RZ, UR6 ;  /* 0x00000006ff087e24 */ /* 0x000fe2000f8e00ff */
[-C--:B------:R-:W-:Y:S01]  /*0300*/  ISETP.GE.AND P3, PT, R15, R2.reuse, PT ;  /* 0x000000020f00720c */ /* 0x080fe20003f66270 */
[----:B------:R-:W-:Y:S01]  /*0310*/  @!P1 IMAD.WIDE.U32 R4, R4, R5, c[0x0][0x168] ;  /* 0x00005a0004049625 */ /* 0x000fe200078e0005 */
[-C--:B------:R-:W-:Y:S02]  /*0320*/  ISETP.GE.OR P0, PT, R11, R2.reuse, P0 ;  /* 0x000000020b00720c */ /* 0x080fe40000706670 */
[----:B------:R-:W-:Y:S01]  /*0330*/  ISETP.GE.AND P4, PT, R7, R2, PT ;  /* 0x000000020700720c */ /* 0x000fe20003f86270 */
[----:B------:R-:W-:Y:S07]  /*0340*/  @P1 BRA `(.L_x_11448) ;  /* 0x000000b000001947 */ /* 0x000fee0003800000 */
        /* <DEDUP_REMOVED lines=11> */
.L_x_11448:
[----:B------:R-:W-:Y:S05]  /*0400*/  BSYNC B0 ;  /* 0x0000000000007941 */ /* 0x000fea0003800000 */
.L_x_11447:
[----:B------:R-:W-:Y:S01]  /*0410*/  BSSY B0, `(.L_x_11449) ;  /* 0x000000d000007945 */ /* 0x000fe20003800000 */
[----:B------:R-:W-:Y:S05]  /*0420*/  @P2 BRA `(.L_x_11450) ;  /* 0x000000b000002947 */ /* 0x000fea0003800000 */
        /* <DEDUP_REMOVED lines=11> */
.L_x_11450:
[----:B------:R-:W-:Y:S05]  /*04e0*/  BSYNC B0 ;  /* 0x0000000000007941 */ /* 0x000fea0003800000 */
.L_x_11449:
[----:B------:R-:W-:Y:S01]  /*04f0*/  BSSY B0, `(.L_x_11451) ;  /* 0x000000d000007945 */ /* 0x000fe20003800000 */
[----:B------:R-:W-:Y:S05]  /*0500*/  @P3 BRA `(.L_x_11452) ;  /* 0x000000b000003947 */ /* 0x000fea0003800000 */
[----:B-----5:R-:W-:Y:S02]  /*0510*/  IMAD.U32 R17, RZ, RZ, UR6 ;  /* 0x00000006ff117e24 */ /* 0x020fe4000f8e00ff */
[----:B------:R-:W-:-:S03]  /*0520*/  IMAD.U32 R15, RZ, RZ, UR6 ;  /* 0x00000006ff0f7e24 */ /* 0x000fc6000f8e00ff */
        /* <DEDUP_REMOVED lines=9> */
.L_x_11452:
[----:B------:R-:W-:Y:S05]  /*05c0*/  BSYNC B0 ;  /* 0x0000000000007941 */ /* 0x000fea0003800000 */
.L_x_11451:
[----:B------:R-:W-:Y:S01]  /*05d0*/  BSSY B0, `(.L_x_11453) ;  /* 0x0000007000007945 */ /* 0x000fe20003800000 */
[----:B------:R-:W-:Y:S05]  /*05e0*/  @P0 BRA `(.L_x_11454) ;  /* 0x0000005000000947 */ /* 0x000fea0003800000 */
[----:B-----5:R-:W-:-:S04]  /*05f0*/  PRMT R8, RZ, 0x5410, R6 ;  /* 0x00005410ff087816 */ /* 0x020fc80000000006 */
[----:B------:R-:W-:-:S13]  /*0600*/  FSETP.NEU.FTZ.AND P0, PT, R8, R8, PT ;  /* 0x000000080800720b */ /* 0x000fda0003f1d000 */
[----:B------:R-:W-:-:S04]  /*0610*/  @!P0 FMNMX.FTZ R8, R9, R8, PT ;  /* 0x0000000809088209 */ /* 0x000fc80003810000 */
[----:B------:R-:W-:-:S04]  /*0620*/  @!P0 F2FP.BF16.PACK_AB R8, RZ, R8 ;  /* 0x00000008ff08823e */ /* 0x000fc800000010ff */
[----:B------:R-:W-:Y:S02]  /*0630*/  @P0 PRMT R8, R6, 0x7610, R8 ;  /* 0x0000761006080816 */ /* 0x000fe40000000008 */
.L_x_11454:
[----:B------:R-:W-:Y:S05]  /*0640*/  BSYNC B0 ;  /* 0x0000000000007941 */ /* 0x000fea0003800000 */
.L_x_11453:
[----:B------:R0:W-:Y:S01]  /*0650*/  @!P1 STG.E.U16 [R4.64], R11 ;  /* 0x0000000b04009986 */ /* 0x0001e2000c101504 */
[----:B------:R-:W-:Y:S01]  /*0660*/  BSSY B0, `(.L_x_11455) ;  /* 0x000000c000007945 */ /* 0x000fe20003800000 */
[----:B------:R-:W-:Y:S05]  /*0670*/  @P4 BRA `(.L_x_11456) ;  /* 0x000000a000004947 */ /* 0x000fea0003800000 */
[----:B0-----:R-:W-:Y:S01]  /*0680*/  IMAD R4, R0, 0x200, R7 ;  /* 0x0000020000047824 */ /* 0x001fe200078e0207 */
        /* <DEDUP_REMOVED lines=9> */
.L_x_11456:
[----:B------:R-:W-:Y:S05]  /*0720*/  BSYNC B0 ;  /* 0x0000000000007941 */ /* 0x000fea0003800000 */
.L_x_11455:
[----:B------:R-:W-:-:S13]  /*0730*/  ISETP.GE.AND P0, PT, R7, R2, PT ;  /* 0x000000020700720c */ /* 0x000fda0003f06270 */
[----:B------:R-:W-:Y:S05]  /*0740*/  @P0 EXIT ;  /* 0x000000000000094d */ /* 0x000fea0003800000 */
[----:B------:R-:W-:Y:S02]  /*0750*/  IMAD R2, R0, 0x200, R7 ;  /* 0x0000020000027824 */ /* 0x000fe400078e0207 */
[----:B-----5:R-:W-:-:S04]  /*0760*/  IMAD.MOV.U32 R3, RZ, RZ, 0x2 ;  /* 0x00000002ff037424 */ /* 0x020fc800078e00ff */
[----:B------:R-:W-:-:S05]  /*0770*/  IMAD.WIDE.U32 R2, R2, R3, c[0x0][0x168] ;  /* 0x00005a0002027625 */ /* 0x000fca00078e0003 */
[----:B------:R-:W-:Y:S01]  /*0780*/  STG.E.U16 [R2.64], R8 ;  /* 0x0000000802007986 */ /* 0x000fe2000c101504 */
[----:B------:R-:W-:Y:S05]  /*0790*/  EXIT ;  /* 0x000000000000794d */ /* 0x000fea0003800000 */
.L_x_11457:
        /* <DEDUP_REMOVED lines=14> */
.L_x_40054:


//--------------------- .text._ZN2at6native29vectorized_elementwise_kernelILi2ENS0_13AUnaryFunctorIN3c108BFloat16ES4_S4_ZZZNS0_19minimum_kernel_cudaERNS_18TensorIteratorBaseEENKUlvE0_clEvENKUlvE2_clEvEUlS4_S4_E_EESt5arrayIPcLm2EEEEviT0_T1_ --------------------------
	.section	.text._ZN2at6native29vectorized_elementwise_kernelILi2ENS0_13AUnaryFunctorIN3c108BFloat16ES4_S4_ZZZNS0_19minimum_kernel_cudaERNS_18TensorIteratorBaseEENKUlvE0_clEvENKUlvE2_clEvEUlS4_S4_E_EESt5arrayIPcLm2EEEEviT0_T1_,"ax",@progbits
	.sectioninfo	@"SHI_REGISTERS=27"
	.align	128
        .global         _ZN2at6native29vectorized_elementwise_kernelILi2ENS0_13AUnaryFunctorIN3c108BFloat16ES4_S4_ZZZNS0_19minimum_kernel_cudaERNS_18TensorIteratorBaseEENKUlvE0_clEvENKUlvE2_clEvEUlS4_S4_E_EESt5arrayIPcLm2EEEEviT0_T1_
        .type           _ZN2at6native29vectorized_elementwise_kernelILi2ENS0_13AUnaryFunctorIN3c108BFloat16ES4_S4_ZZZNS0_19minimum_kernel_cudaERNS_18TensorIteratorBaseEENKUlvE0_clEvENKUlvE2_clEvEUlS4_S4_E_EESt5arrayIPcLm2EEEEviT0_T1_,@function
        .size           _ZN2at6native29vectorized_elementwise_kernelILi2ENS0_13AUnaryFunctorIN3c108BFloat16ES4_S4_ZZZNS0_19minimum_kernel_cudaERNS_18TensorIteratorBaseEENKUlvE0_clEvENKUlvE2_clEvEUlS4_S4_E_EESt5arrayIPcLm2EEEEviT0_T1_,(.L_x_40055 - _ZN2at6native29vectorized_elementwise_kernelILi2ENS0_13AUnaryFunctorIN3c108BFloat16ES4_S4_ZZZNS0_19minimum_kernel_cudaERNS_18TensorIteratorBaseEENKUlvE0_clEvENKUlvE2_clEvEUlS4_S4_E_EESt5arrayIPcLm2EEEEviT0_T1_)
        .other          _ZN2at6native29vectorized_elementwise_kernelILi2ENS0_13AUnaryFunctorIN3c108BFloat16ES4_S4_ZZZNS0_19minimum_kernel_cudaERNS_18TensorIteratorBaseEENKUlvE0_clEvENKUlvE2_clEvEUlS4_S4_E_EESt5arrayIPcLm2EEEEviT0_T1_,@"STO_CUDA_ENTRY STV_DEFAULT"
_ZN2at6native29vectorized_elementwise_kernelILi2ENS0_13AUnaryFunctorIN3c108BFloat16ES4_S4_ZZZNS0_19minimum_kernel_cudaERNS_18TensorIteratorBaseEENKUlvE0_clEvENKUlvE2_clEvEUlS4_S4_E_EESt5arrayIPcLm2EEEEviT0_T1_:
.text._ZN2at6native29vectorized_elementwise_kernelILi2ENS0_13AUnaryFunctorIN3c108BFloat16ES4_S4_ZZZNS0_19minimum_kernel_cudaERNS_18TensorIteratorBaseEENKUlvE0_clEvENKUlvE2_clEvEUlS4_S4_E_EESt5arrayIPcLm2EEEEviT0_T1_:
[----:B------:R-:W-:Y:S02]  /*0000*/  IMAD.MOV.U32 R1, RZ, RZ, c[0x0][0x28] ;  /* 0x00000a00ff017624 */ /* 0x000fe400078e00ff */
[----:B------:R-:W0:Y:S01]  /*0010*/  S2R R2, SR_CTAID.X ;  /* 0x0000000000027919 */ /* 0x000e220000002500 */
[----:B------:R-:W-:Y:S02]  /*0020*/  ULDC.U16 UR6, c[0x0][0x166] ;  /* 0x0000598000067ab9 */ /* 0x000fe40000000400 */
[----:B------:R-:W-:Y:S01]  /*0030*/  ULDC.64 UR4, c[0x0][0x118] ;  /* 0x0000460000047ab9 */ /* 0x000fe20000000a00 */
[----:B------:R-:W-:Y:S02]  /*0040*/  IMAD.U32 R0, RZ, RZ, UR6 ;  /* 0x00000006ff007e24 */ /* 0x000fe4000f8e00ff */
        /* <DEDUP_REMOVED lines=8> */
[----:B------:R0:W5:Y:S04]  /*00d0*/  LDG.E R13, [R10.64+0x200] ;  /* 0x000200040a0d7981 */ /* 0x000168000c1e1900 */
[----:B------:R0:W5:Y:S04]  /*00e0*/  LDG.E R6, [R10.64+0x400] ;  /* 0x000400040a067981 */ /* 0x000168000c1e1900 */
[----:B------:R0:W5:Y:S04]  /*00f0*/  LDG.E R4, [R10.64+0x600] ;  /* 0x000600040a047981 */ /* 0x000168000c1e1900 */
[----:B------:R0:W5:Y:S01]  /*0100*/  LDG.E R9, [R10.64] ;  /* 0x000000040a097981 */ /* 0x000162000c1e1900 */
[----:B------:R-:W-:-:S02]  /*0110*/  IMAD.U32 R5, RZ, RZ, UR6 ;  /* 0x00000006ff057e24 */ /* 0x000fc4000f8e00ff */
[----:B------:R-:W-:-:S03]  /*0120*/  IMAD.WIDE.U32 R2, R2, R3, c[0x0][0x168] ;  /* 0x00005a0002027625 */ /* 0x000fc600078e0003 */
[----:B------:R-:W-:Y:S01]  /*0130*/  PRMT R5, RZ, 0x5410, R5 ;  /* 0x00005410ff057816 */ /* 0x000fe20000000005 */
[----:B------:R-:W-:Y:S02]  /*0140*/  IMAD.U32 R8, RZ, RZ, UR6 ;  /* 0x00000006ff087e24 */ /* 0x000fe4000f8e00ff */
[----:B------:R-:W-:Y:S01]  /*0150*/  IMAD.WIDE R2, R7, 0x4, R2 ;  /* 0x0000000407027825 */ /* 0x000fe200078e0202 */
[----:B------:R-:W-:-:S03]  /*0160*/  FSETP.NEU.FTZ.AND P0, PT, R5, R5, PT ;  /* 0x000000050500720b */ /* 0x000fc60003f1d000 */
[----:B------:R-:W-:-:S10]  /*0170*/  IMAD.U32 R7, RZ, RZ, UR6 ;  /* 0x00000006ff077e24 */ /* 0x000fd4000f8e00ff */
[----:B------:R-:W-:Y:S05]  /*0180*/  @P0 BRA `(.L_x_11459) ;  /* 0x0000005000000947 */ /* 0x000fea0003800000 */
[----:B0----5:R-:W-:-:S04]  /*0190*/  PRMT R8, RZ, 0x5410, R9 ;  /* 0x00005410ff087816 */ /* 0x021fc80000000009 */
[----:B------:R-:W-:-:S13]  /*01a0*/  FSETP.NEU.FTZ.AND P1, PT, R8, R8, PT ;  /* 0x000000080800720b */ /* 0x000fda0003f3d000 */
[----:B------:R-:W-:-:S04]  /*01b0*/  @!P1 FMNMX.FTZ R8, R5, R8, PT ;  /* 0x0000000805089209 */ /* 0x000fc80003810000 */
[----:B------:R-:W-:-:S04]  /*01c0*/  @!P1 F2FP.BF16.PACK_AB R8, RZ, R8 ;  /* 0x00000008ff08923e */ /* 0x000fc800000010ff */
[----:B------:R-:W-:Y:S02]  /*01d0*/  @P1 PRMT R8, R9, 0x7610, R8 ;  /* 0x0000761009081816 */ /* 0x000fe40000000008 */
.L_x_11459:
[----:B0-----:R-:W-:Y:S05]  /*01e0*/  @P0 BRA `(.L_x_11460) ;  /* 0x0000006000000947 */ /* 0x001fea0003800000 */
[----:B-----5:R-:W-:-:S04]  /*01f0*/  PRMT R10, RZ, 0x7610, R9 ;  /* 0x00007610ff0a7816 */ /* 0x020fc80000000009 */
[----:B------:R-:W-:-:S13]  /*0200*/  FSETP.NEU.FTZ.AND P1, PT, R10, R10, PT ;  /* 0x0000000a0a00720b */ /* 0x000fda0003f3d000 */
[----:B------:R-:W-:-:S04]  /*0210*/  @!P1 FMNMX.FTZ R10, R5, R10, PT ;  /* 0x0000000a050a9209 */ /* 0x000fc80003810000 */
[----:B------:R-:W-:-:S04]  /*0220*/  @!P1 F2FP.BF16.PACK_AB R10, RZ, R10 ;  /* 0x0000000aff0a923e */ /* 0x000fc800000010ff */
[----:B------:R-:W-:-:S04]  /*0230*/  @!P1 PRMT R7, R10, 0x7610, R7 ;  /* 0x000076100a079816 */ /* 0x000fc80000000007 */
[----:B------:R-:W-:Y:S02]  /*0240*/  @P1 PRMT R7, R9, 0x7632, R7 ;  /* 0x0000763209071816 */ /* 0x000fe40000000007 */
.L_x_11460:
[----:B-----5:R-:W-:Y:S02]  /*0250*/  IMAD.U32 R9, RZ, RZ, UR6 ;  /* 0x00000006ff097e24 */ /* 0x020fe4000f8e00ff */
[----:B------:R-:W-:Y:S01]  /*0260*/  IMAD.U32 R10, RZ, RZ, UR6 ;  /* 0x00000006ff0a7e24 */ /* 0x000fe2000f8e00ff */
[----:B------:R-:W-:Y:S05]  /*0270*/  @P0 BRA `(.L_x_11461) ;  /* 0x0000005000000947 */ /* 0x000fea0003800000 */
[----:B------:R-:W-:-:S04]  /*0280*/  PRMT R10, RZ, 0x5410, R13 ;  /* 0x00005410ff0a7816 */ /* 0x000fc8000000000d */
[----:B------:R-:W-:-:S13]  /*0290*/  FSETP.NEU.FTZ.AND P1, PT, R10, R10, PT ;  /* 0x0000000a0a00720b */ /* 0x000fda0003f3d000 */
[----:B------:R-:W-:-:S04]  /*02a0*/  @!P1 FMNMX.FTZ R10, R5, R10, PT ;  /* 0x0000000a050a9209 */ /* 0x000fc80003810000 */
[----:B------:R-:W-:-:S04]  /*02b0*/  @!P1 F2FP.BF16.PACK_AB R10, RZ, R10 ;  /* 0x0000000aff0a923e */ /* 0x000fc800000010ff */
[----:B------:R-:W-:Y:S02]  /*02c0*/  @P1 PRMT R10, R13, 0x7610, R10 ;  /* 0x000076100d0a1816 */ /* 0x000fe4000000000a */
.L_x_11461:
[----:B------:R-:W-:Y:S05]  /*02d0*/  @P0 BRA `(.L_x_11462) ;  /* 0x0000006000000947 */ /* 0x000fea0003800000 */
[----:B------:R-:W-:-:S04]  /*02e0*/  PRMT R12, RZ, 0x7610, R13 ;  /* 0x00007610ff0c7816 */ /* 0x000fc8000000000d */
[----:B------:R-:W-:-:S13]  /*02f0*/  FSETP.NEU.FTZ.AND P1, PT, R12, R12, PT ;  /* 0x0000000c0c00720b */ /* 0x000fda0003f3d000 */
[----:B------:R-:W-:-:S04]  /*0300*/  @!P1 FMNMX.FTZ R12, R5, R12, PT ;  /* 0x0000000c050c9209 */ /* 0x000fc80003810000 */
[----:B------:R-:W-:-:S04]  /*0310*/  @!P1 F2FP.BF16.PACK_AB R12, RZ, R12 ;  /* 0x0000000cff0c923e */ /* 0x000fc800000010ff */
[----:B------:R-:W-:-:S04]  /*0320*/  @!P1 PRMT R9, R12, 0x7610, R9 ;  /* 0x000076100c099816 */ /* 0x000fc80000000009 */
[----:B------:R-:W-:Y:S02]  /*0330*/  @P1 PRMT R9, R13, 0x7632, R9 ;  /* 0x000076320d091816 */ /* 0x000fe40000000009 */
.L_x_11462:
[----:B------:R-:W-:Y:S02]  /*0340*/  IMAD.U32 R14, RZ, RZ, UR6 ;  /* 0x00000006ff0e7e24 */ /* 0x000fe4000f8e00ff */
[----:B------:R-:W-:Y:S01]  /*0350*/  IMAD.U32 R11, RZ, RZ, UR6 ;  /* 0x00000006ff0b7e24 */ /* 0x000fe2000f8e00ff */
[----:B------:R-:W-:Y:S05]  /*0360*/  @P0 BRA `(.L_x_11463) ;  /* 0x0000006000000947 */ /* 0x000fea0003800000 */
[----:B------:R-:W-:-:S04]  /*0370*/  PRMT R12, RZ, 0x5410, R6 ;  /* 0x00005410ff0c7816 */ /* 0x000fc80000000006 */
[----:B------:R-:W-:-:S13]  /*0380*/  FSETP.NEU.FTZ.AND P1, PT, R12, R12, PT ;  /* 0x0000000c0c00720b */ /* 0x000fda0003f3d000 */
[----:B------:R-:W-:-:S04]  /*0390*/  @!P1 FMNMX.FTZ R12, R5, R12, PT ;  /* 0x0000000c050c9209 */ /* 0x000fc80003810000 */
[----:B------:R-:W-:-:S04]  /*03a0*/  @!P1 F2FP.BF16.PACK_AB R12, RZ, R12 ;  /* 0x0000000cff0c923e */ /* 0x000fc800000010ff */
[----:B------:R-:W-:-:S04]  /*03b0*/  @!P1 PRMT R11, R12, 0x7610, R11 ;  /* 0x000076100c0b9816 */ /* 0x000fc8000000000b */
[----:B------:R-:W-:Y:S02]  /*03c0*/  @P1 PRMT R11, R6, 0x7610, R11 ;  /* 0x00007610060b1816 */ /* 0x000fe4000000000b */
.L_x_11463:
[----:B------:R-:W-:Y:S05]  /*03d0*/  @P0 BRA `(.L_x_11464) ;  /* 0x0000006000000947 */ /* 0x000fea0003800000 */
[----:B------:R-:W-:-:S04]  /*03e0*/  PRMT R6, RZ, 0x7610, R6 ;  /* 0x00007610ff067816 */ /* 0x000fc80000000006 */
[----:B------:R-:W-:-:S13]  /*03f0*/  FSETP.NEU.FTZ.AND P1, PT, R6, R6, PT ;  /* 0x000000060600720b */ /* 0x000fda0003f3d000 */
[----:B------:R-:W-:-:S04]  /*0400*/  @!P1 FMNMX.FTZ R12, R5, R6, PT ;  /* 0x00000006050c9209 */ /* 0x000fc80003810000 */
[----:B------:R-:W-:-:S04]  /*0410*/  @!P1 F2FP.BF16.PACK_AB R12, RZ, R12 ;  /* 0x0000000cff0c923e */ /* 0x000fc800000010ff */
[----:B------:R-:W-:-:S04]  /*0420*/  @!P1 PRMT R14, R12, 0x7610, R14 ;  /* 0x000076100c0e9816 */ /* 0x000fc8000000000e */
[----:B------:R-:W-:Y:S02]  /*0430*/  @P1 PRMT R14, R6, 0x7632, R14 ;  /* 0x00007632060e1816 */ /* 0x000fe4000000000e */
.L_x_11464:
        /* <DEDUP_REMOVED lines=8> */
.L_x_11465:
[----:B------:R-:W-:Y:S05]  /*04c0*/  @P0 BRA `(.L_x_11466) ;  /* 0x0000005000000947 */ /* 0x000fea0003800000 */
[----:B------:R-:W-:-:S04]  /*04d0*/  PRMT R0, RZ, 0x7610, R4 ;  /* 0x00007610ff007816 */ /* 0x000fc80000000004 */
[----:B------:R-:W-:-:S13]  /*04e0*/  FSETP.NEU.FTZ.AND P0, PT, R0, R0, PT ;  /* 0x000000000000720b */ /* 0x000fda0003f1d000 */
[----:B------:R-:W-:-:S04]  /*04f0*/  @!P0 FMNMX.FTZ R0, R5, R0, PT ;  /* 0x0000000005008209 */ /* 0x000fc80003810000 */
[----:B------:R-:W-:-:S04]  /*0500*/  @!P0 F2FP.BF16.PACK_AB R0, RZ, R0 ;  /* 0x00000000ff00823e */ /* 0x000fc800000010ff */
[----:B------:R-:W-:Y:S02]  /*0510*/  @P0 PRMT R0, R4, 0x7632, R0 ;  /* 0x0000763204000816 */ /* 0x000fe40000000000 */
.L_x_11466:
[----:B------:R-:W-:Y:S02]  /*0520*/  PRMT R7, R8, 0x5410, R7 ;  /* 0x0000541008077816 */ /* 0x000fe40000000007 */
[----:B------:R-:W-:Y:S02]  /*0530*/  PRMT R9, R10, 0x5410, R9 ;  /* 0x000054100a097816 */ /* 0x000fe40000000009 */
[----:B------:R-:W-:Y:S01]  /*0540*/  PRMT R11, R11, 0x5410, R14 ;  /* 0x000054100b0b7816 */ /* 0x000fe2000000000e */
[----:B------:R-:W-:Y:S01]  /*0550*/  STG.E [R2.64], R7 ;  /* 0x0000000702007986 */ /* 0x000fe2000c101904 */
[----:B------:R-:W-:-:S03]  /*0560*/  PRMT R13, R13, 0x5410, R0 ;  /* 0x000054100d0d7816 */ /* 0x000fc60000000000 */
[----:B------:R-:W-:Y:S04]  /*0570*/  STG.E [R2.64+0x200], R9 ;  /* 0x0002000902007986 */ /* 0x000fe8000c101904 */
[----:B------:R-:W-:Y:S04]  /*0580*/  STG.E [R2.64+0x400], R11 ;  /* 0x0004000b02007986 */ /* 0x000fe8000c101904 */
[----:B------:R-:W-:Y:S01]  /*0590*/  STG.E [R2.64+0x600], R13 ;  /* 0x0006000d02007986 */ /* 0x000fe2000c101904 */
[----:B------:R-:W-:Y:S05]  /*05a0*/  EXIT ;  /* 0x000000000000794d */ /* 0x000fea0003800000 */
.L_x_11458:
[----:B------:R-:W0:Y:S01]  /*05b0*/  S2R R8, SR_TID.X ;  /* 0x0000000000087919 */ /* 0x000e220000002100 */
[----:B------:R-:W-:-:S02]  /*05c0*/  PRMT R22, RZ, 0x7610, R22 ;  /* 0x00007610ff167816 */ /* 0x000fc40000000016 */
[----:B------:R-:W-:Y:S02]  /*05d0*/  PRMT R21, RZ, 0x7610, R21 ;  /* 0x00007610ff157816 */ /* 0x000fe40000000015 */
        /* <DEDUP_REMOVED lines=8> */
[C---:B------:R-:W-:Y:S01]  /*0660*/  ISETP.GE.AND P4, PT, R5.reuse, R7, PT ;  /* 0x000000070500720c */ /* 0x040fe20003f86270 */
[----:B------:R-:W-:Y:S01]  /*0670*/  @!P5 IMAD.WIDE.U32 R14, R14, R15, c[0x0][0x170] ;  /* 0x00005c000e0ed625 */ /* 0x000fe200078e000f */
[----:B------:R-:W-:Y:S02]  /*0680*/  PRMT R6, RZ, 0x7610, R6 ;  /* 0x00007610ff067816 */ /* 0x000fe40000000006 */
[----:B------:R-:W-:Y:S02]  /*0690*/  PRMT R3, RZ, 0x7610, R3 ;  /* 0x00007610ff037816 */ /* 0x000fe40000000003 */
[----:B------:R0:W5:Y:S07]  /*06a0*/  @!P5 LDG.E.U16 R22, [R14.64] ;  /* 0x000000040e16d981 */ /* 0x00016e000c1e1500 */
[----:B------:R-:W-:Y:S01]  /*06b0*/  @!P4 IMAD.IADD R12, R2, 0x1, R5 ;  /* 0x00000001020cc824 */ /* 0x000fe200078e0205 */
[----:B------:R-:W-:-:S04]  /*06c0*/  @!P4 IADD3 R5, R5, 0x80, RZ ;  /* 0x000000800505c810 */ /* 0x000fc80007ffe0ff */
[----:B------:R-:W-:-:S13]  /*06d0*/  ISETP.GE.AND P3, PT, R5, R7, PT ;  /* 0x000000070500720c */ /* 0x000fda0003f66270 */
[----:B------:R-:W-:Y:S01]  /*06e0*/  @!P3 IMAD.IADD R16, R2, 0x1, R5 ;  /* 0x000000010210b824 */ /* 0x000fe200078e0205 */
[----:B------:R-:W-:-:S04]  /*06f0*/  @!P3 IADD3 R5, R5, 0x80, RZ ;  /* 0x000000800505b810 */ /* 0x000fc80007ffe0ff */
[----:B------:R-:W-:Y:S01]  /*0700*/  ISETP.GE.AND P2, PT, R5, R7, PT ;  /* 0x000000070500720c */ /* 0x000fe20003f46270 */
[----:B------:R-:W-:-:S04]  /*0710*/  @!P3 IMAD.MOV.U32 R17, RZ, RZ, 0x2 ;  /* 0x00000002ff11b424 */ /* 0x000fc800078e00ff */
[----:B------:R-:W-:-:S05]  /*0720*/  @!P3 IMAD.WIDE.U32 R16, R16, R17, c[0x0][0x170] ;  /* 0x00005c001010b625 */ /* 0x000fca00078e0011 */
[----:B------:R1:W5:Y:S03]  /*0730*/  @!P3 LDG.E.U16 R6, [R16.64] ;  /* 0x000000041006b981 */ /* 0x000366000c1e1500 */
[----:B------:R-:W-:Y:S01]  /*0740*/  @!P2 IMAD.IADD R18, R2, 0x1, R5 ;  /* 0x000000010212a824 */ /* 0x000fe200078e0205 */
[----:B------:R-:W-:Y:S01]  /*0750*/  @!P2 IADD3 R5, R5, 0x80, RZ ;  /* 0x000000800505a810 */ /* 0x000fe20007ffe0ff */
[----:B------:R-:W-:-:S03]  /*0760*/  @!P2 IMAD.MOV.U32 R19, RZ, RZ, 0x2 ;  /* 0x00000002ff13a424 */ /* 0x000fc600078e00ff */
[----:B------:R-:W-:Y:S01]  /*0770*/  ISETP.GE.AND P1, PT, R5, R7, PT ;  /* 0x000000070500720c */ /* 0x000fe20003f26270 */
[----:B------:R-:W-:-:S04]  /*0780*/  @!P2 IMAD.WIDE.U32 R18, R18, R19, c[0x0][0x170] ;  /* 0x00005c001212a625 */ /* 0x000fc800078e0013 */
[----:B-1----:R-:W-:Y:S01]  /*0790*/  @!P6 IMAD.MOV.U32 R17, RZ, RZ, 0x2 ;  /* 0x00000002ff11e424 */ /* 0x002fe200078e00ff */
[----:B------:R1:W5:Y:S03]  /*07a0*/  @!P2 LDG.E.U16 R3, [R18.64] ;  /* 0x000000041203a981 */ /* 0x000366000c1e1500 */
[----:B------:R-:W-:-:S04]  /*07b0*/  @!P6 IMAD.WIDE.U32 R16, R20, R17, c[0x0][0x170] ;  /* 0x00005c001410e625 */ /* 0x000fc800078e0011 */
[----:B------:R-:W-:Y:S01]  /*07c0*/  @!P1 IMAD.IADD R4, R2, 0x1, R5 ;  /* 0x0000000102049824 */ /* 0x000fe200078e0205 */
[----:B------:R-:W-:Y:S02]  /*07d0*/  @!P1 IADD3 R5, R5, 0x80, RZ ;  /* 0x0000008005059810 */ /* 0x000fe40007ffe0ff */
[----:B-1----:R-:W-:Y:S02]  /*07e0*/  PRMT R18, RZ, 0x7610, R18 ;  /* 0x00007610ff127816 */ /* 0x002fe40000000012 */
[----:B------:R-:W-:-:S04]  /*07f0*/  ISETP.GE.AND P0, PT, R5, R7, PT ;  /* 0x000000070500720c */ /* 0x000fc80003f06270 */
[----:B------:R1:W5:Y:S09]  /*0800*/  @!P6 LDG.E.U16 R18, [R16.64] ;  /* 0x000000041012e981 */ /* 0x000372000c1e1500 */
[----:B------:R-:W-:Y:S01]  /*0810*/  @!P0 IMAD.IADD R10, R2, 0x1, R5 ;  /* 0x00000001020a8824 */ /* 0x000fe200078e0205 */
[----:B------:R-:W-:-:S04]  /*0820*/  @!P0 IADD3 R5, R5, 0x80, RZ ;  /* 0x0000008005058810 */ /* 0x000fc80007ffe0ff */
[----:B------:R-:W-:Y:S01]  /*0830*/  ISETP.GE.AND P5, PT, R5, R7, PT ;  /* 0x000000070500720c */ /* 0x000fe20003fa6270 */
[----:B------:R-:W-:Y:S02]  /*0840*/  @!P4 IMAD.MOV.U32 R13, RZ, RZ, 0x2 ;  /* 0x00000002ff0dc424 */ /* 0x000fe400078e00ff */
[----:B------:R-:W-:Y:S02]  /*0850*/  @!P1 IMAD.MOV.U32 R11, RZ, RZ, 0x2 ;  /* 0x00000002ff0b9424 */ /* 0x000fe400078e00ff */
[----:B------:R-:W-:Y:S01]  /*0860*/  @!P4 IMAD.WIDE.U32 R12, R12, R13, c[0x0][0x170] ;  /* 0x00005c000c0cc625 */ /* 0x000fe200078e000d */
[----:B0-----:R-:W-:-:S03]  /*0870*/  PRMT R14, RZ, 0x7610, R14 ;  /* 0x00007610ff0e7816 */ /* 0x001fc6000000000e */
[----:B------:R-:W-:Y:S01]  /*0880*/  @!P0 IMAD.MOV.U32 R23, RZ, RZ, 0x2 ;  /* 0x00000002ff178424 */ /* 0x000fe200078e00ff */
[----:B------:R0:W5:Y:S03]  /*0890*/  @!P4 LDG.E.U16 R21, [R12.64] ;  /* 0x000000040c15c981 */ /* 0x000166000c1e1500 */
[----:B------:R-:W-:Y:S02]  /*08a0*/  @!P5 IMAD.IADD R15, R2, 0x1, R5 ;  /* 0x00000001020fd824 */ /* 0x000fe400078e0205 */
[----:B------:R-:W-:Y:S01]  /*08b0*/  @!P5 IMAD.MOV.U32 R24, RZ, RZ, 0x2 ;  /* 0x00000002ff18d424 */ /* 0x000fe200078e00ff */
[----:B------:R-:W-:Y:S01]  /*08c0*/  PRMT R9, RZ, 0x7610, R9 ;  /* 0x00007610ff097816 */ /* 0x000fe20000000009 */
[----:B------:R-:W-:Y:S01]  /*08d0*/  @!P1 IMAD.WIDE.U32 R4, R4, R11, c[0x0][0x170] ;  /* 0x00005c0004049625 */ /* 0x000fe200078e000b */
[----:B------:R-:W-:-:S03]  /*08e0*/  IADD3 R20, R8, 0x80, RZ ;  /* 0x0000008008147810 */ /* 0x000fc60007ffe0ff */
[----:B0-----:R-:W-:Y:S01]  /*08f0*/  @!P5 IMAD.WIDE.U32 R12, R15, R24, c[0x0][0x170] ;  /* 0x00005c000f0cd625 */ /* 0x001fe200078e0018 */
[----:B------:R-:W-:Y:S01]  /*0900*/  PRMT R15, RZ, 0x7610, R15 ;  /* 0x00007610ff0f7816 */ /* 0x000fe2000000000f */
[----:B------:R0:W5:Y:S02]  /*0910*/  @!P1 LDG.E.U16 R14, [R4.64] ;  /* 0x00000004040e9981 */ /* 0x000164000c1e1500 */
[----:B------:R-:W-:Y:S01]  /*0920*/  @!P0 IMAD.WIDE.U32 R10, R10, R23, c[0x0][0x170] ;  /* 0x00005c000a0a8625 */ /* 0x000fe200078e0017 */
[----:B------:R-:W-:Y:S02]  /*0930*/  ISETP.GE.AND P1, PT, R20, R7, PT ;  /* 0x000000071400720c */ /* 0x000fe40003f26270 */
[----:B------:R2:W5:Y:S01]  /*0940*/  @!P5 LDG.E.U16 R15, [R12.64] ;  /* 0x000000040c0fd981 */ /* 0x000562000c1e1500 */
[----:B------:R-:W-:-:S03]  /*0950*/  IADD3 R20, R8, 0x100, RZ ;  /* 0x0000010008147810 */ /* 0x000fc60007ffe0ff */
[----:B------:R3:W5:Y:S01]  /*0960*/  @!P0 LDG.E.U16 R9, [R10.64] ;  /* 0x000000040a098981 */ /* 0x000762000c1e1500 */
[C---:B0-----:R-:W-:Y:S01]  /*0970*/  IADD3 R4, R8.reuse, 0x180, RZ ;  /* 0x0000018008047810 */ /* 0x041fe20007ffe0ff */
[----:B------:R-:W-:Y:S01]  /*0980*/  BSSY B0, `(.L_x_11467) ;  /* 0x0000014000007945 */ /* 0x000fe20003800000 */
[C---:B--2---:R-:W-:Y:S02]  /*0990*/  IADD3 R12, R8.reuse, 0x280, RZ ;  /* 0x00000280080c7810 */ /* 0x044fe40007ffe0ff */
[----:B---3--:R-:W-:Y:S02]  /*09a0*/  IADD3 R10, R8, 0x200, RZ ;  /* 0x00000200080a7810 */ /* 0x008fe40007ffe0ff */
[-C--:B------:R-:W-:Y:S02]  /*09b0*/  ISETP.GE.AND P5, PT, R20, R7.reuse, PT ;  /* 0x000000071400720c */ /* 0x080fe40003fa6270 */
[-C--:B------:R-:W-:Y:S01]  /*09c0*/  ISETP.GE.AND P3, PT, R10, R7.reuse, PT ;  /* 0x000000070a00720c */ /* 0x080fe20003f66270 */
[----:B------:R-:W-:Y:S01]  /*09d0*/  IMAD.U32 R10, RZ, RZ, UR6 ;  /* 0x00000006ff0a7e24 */ /* 0x000fe2000f8e00ff */
[----:B------:R-:W-:-:S02]  /*09e0*/  ISETP.GE.AND P4, PT, R4, R7, PT ;  /* 0x000000070400720c */ /* 0x000fc40003f86270 */
[----:B------:R-:W-:Y:S01]  /*09f0*/  ISETP.GE.AND P2, PT, R12, R7, PT ;  /* 0x000000070c00720c */ /* 0x000fe20003f46270 */
[----:B------:R-:W-:Y:S07]  /*0a00*/  @P6 BRA `(.L_x_11468) ;  /* 0x000000b000006947 */ /* 0x000fee0003800000 */
[----:B-1----:R-:W-:Y:S02]  /*0a10*/  IMAD.U32 R5, RZ, RZ, UR6 ;  /* 0x00000006ff057e24 */ /* 0x002fe4000f8e00ff */
        /* <DEDUP_REMOVED lines=10> */
.L_x_11468:
[----:B-1----:R-:W-:Y:S05]  /*0ac0*/  BSYNC B0 ;  /* 0x0000000000007941 */ /* 0x002fea0003800000 */
.L_x_11467:
[----:B------:R-:W-:Y:S01]  /*0ad0*/  PRMT R10, RZ, 0x5410, R10 ;  /* 0x00005410ff0a7816 */ /* 0x000fe2000000000a */
[----:B------:R-:W-:Y:S01]  /*0ae0*/  BSSY B0, `(.L_x_11469) ;  /* 0x0000010000007945 */ /* 0x000fe20003800000 */
[----:B------:R-:W-:Y:S02]  /*0af0*/  IADD3 R16, R8, 0x300, RZ ;  /* 0x0000030008107810 */ /* 0x000fe40007ffe0ff */
[----:B------:R-:W-:Y:S02]  /*0b00*/  FSETP.NEU.FTZ.AND P0, PT, R10, R10, PT ;  /* 0x0000000a0a00720b */ /* 0x000fe40003f1d000 */
[----:B-----5:R-:W-:Y:S01]  /*0b10*/  IADD3 R18, R8, 0x380, RZ ;  /* 0x0000038008127810 */ /* 0x020fe20007ffe0ff */
[----:B------:R-:W-:Y:S05]  /*0b20*/  @P1 BRA `(.L_x_11470) ;  /* 0x000000b000001947 */ /* 0x000fea0003800000 */
[----:B------:R-:W-:Y:S02]  /*0b30*/  IMAD.U32 R5, RZ, RZ, UR6 ;  /* 0x00000006ff057e24 */ /* 0x000fe4000f8e00ff */
        /* <DEDUP_REMOVED lines=10> */
.L_x_11470:
[----:B------:R-:W-:Y:S05]  /*0be0*/  BSYNC B0 ;  /* 0x0000000000007941 */ /* 0x000fea0003800000 */
.L_x_11469:
[----:B------:R-:W-:Y:S01]  /*0bf0*/  @!P6 IMAD.IADD R4, R2, 0x1, R8 ;  /* 0x000000010204e824 */ /* 0x000fe200078e0208 */
[----:B------:R-:W-:Y:S01]  /*0c00*/  BSSY B0, `(.L_x_11471) ;  /* 0x0000010000007945 */ /* 0x000fe20003800000 */
[----:B------:R-:W-:Y:S01]  /*0c10*/  @!P6 IMAD.MOV.U32 R5, RZ, RZ, 0x2 ;  /* 0x00000002ff05e424 */ /* 0x000fe200078e00ff */
[-C--:B------:R-:W-:Y:S02]  /*0c20*/  ISETP.GE.AND P1, PT, R16, R7.reuse, PT ;  /* 0x000000071000720c */ /* 0x080fe40003f26270 */
[----:B------:R-:W-:Y:S01]  /*0c30*/  ISETP.GE.OR P0, PT, R18, R7, P0 ;  /* 0x000000071200720c */ /* 0x000fe20000706670 */
[----:B------:R-:W-:Y:S01]  /*0c40*/  @!P6 IMAD.WIDE.U32 R4, R4, R5, c[0x0][0x168] ;  /* 0x00005a000404e625 */ /* 0x000fe200078e0005 */
[----:B------:R-:W-:Y:S06]  /*0c50*/  @P5 BRA `(.L_x_11472) ;  /* 0x000000a000005947 */ /* 0x000fec0003800000 */
        /* <DEDUP_REMOVED lines=9> */
[----:B------:R-:W-:Y:S02]  /*0cf0*/  @P5 PRMT R13, R21, 0x7610, R13 ;  /* 0x00007610150d5816 */ /* 0x000fe4000000000d */
.L_x_11472:
[----:B------:R-:W-:Y:S05]  /*0d00*/  BSYNC B0 ;  /* 0x0000000000007941 */ /* 0x000fea0003800000 */
.L_x_11471:
[----:B------:R-:W-:Y:S01]  /*0d10*/  BSSY B0, `(.L_x_11473) ;  /* 0x000000c000007945 */ /* 0x000fe20003800000 */
        /* <DEDUP_REMOVED lines=11> */
.L_x_11474:
[----:B------:R-:W-:Y:S05]  /*0dd0*/  BSYNC B0 ;  /* 0x0000000000007941 */ /* 0x000fea0003800000 */
.L_x_11473:
        /* <DEDUP_REMOVED lines=12> */
.L_x_11476:
[----:B------:R-:W-:Y:S05]  /*0ea0*/  BSYNC B0 ;  /* 0x0000000000007941 */ /* 0x000fea0003800000 */
.L_x_11475:
        /* <DEDUP_REMOVED lines=12> */
.L_x_11478:
[----:B------:R-:W-:Y:S05]  /*0f70*/  BSYNC B0 ;  /* 0x0000000000007941 */ /* 0x000fea0003800000 */
.L_x_11477:
        /* <DEDUP_REMOVED lines=12> */
.L_x_11480:
[----:B------:R-:W-:Y:S05]  /*1040*/  BSYNC B0 ;  /* 0x0000000000007941 */ /* 0x000fea0003800000 */
.L_x_11479:
[----:B------:R-:W-:Y:S01]  /*1050*/  BSSY B0, `(.L_x_11481) ;  /* 0x0000008000007945 */ /* 0x000fe20003800000 */
[----:B------:R-:W-:Y:S05]  /*1060*/  @P0 BRA `(.L_x_11482) ;  /* 0x0000006000000947 */ /* 0x000fea0003800000 */
[----:B------:R-:W-:-:S04]  /*1070*/  PRMT R9, RZ, 0x5410, R15 ;  /* 0x00005410ff097816 */ /* 0x000fc8000000000f */
[----:B------:R-:W-:-:S13]  /*1080*/  FSETP.NEU.FTZ.AND P0, PT, R9, R9, PT ;  /* 0x000000090900720b */ /* 0x000fda0003f1d000 */
[----:B------:R-:W-:-:S04]  /*1090*/  @!P0 FMNMX.FTZ R9, R10, R9, PT ;  /* 0x000000090a098209 */ /* 0x000fc80003810000 */
[----:B------:R-:W-:-:S04]  /*10a0*/  @!P0 F2FP.BF16.PACK_AB R9, RZ, R9 ;  /* 0x00000009ff09823e */ /* 0x000fc800000010ff */
[----:B------:R-:W-:-:S04]  /*10b0*/  @!P0 PRMT R0, R9, 0x7610, R0 ;  /* 0x0000761009008816 */ /* 0x000fc80000000000 */
[----:B------:R-:W-:Y:S02]  /*10c0*/  @P0 PRMT R0, R15, 0x7610, R0 ;  /* 0x000076100f000816 */ /* 0x000fe40000000000 */
.L_x_11482:
[----:B------:R-:W-:Y:S05]  /*10d0*/  BSYNC B0 ;  /* 0x0000000000007941 */ /* 0x000fea0003800000 */
.L_x_11481:
[----:B------:R0:W-:Y:S01]  /*10e0*/  @!P6 STG.E.U16 [R4.64], R11 ;  /* 0x0000000b0400e986 */ /* 0x0001e2000c101504 */
[----:B------:R-:W-:Y:S01]  /*10f0*/  @!P6 IADD3 R8, R8, 0x80, RZ ;  /* 0x000000800808e810 */ /* 0x000fe20007ffe0ff */
[----:B------:R-:W-:Y:S01]  /*1100*/  BSSY B0, `(.L_x_11483) ;  /* 0x000002d000007945 */ /* 0x000fe20003800000 */
[----:B------:R-:W-:Y:S02]  /*1110*/  BSSY B1, `(.L_x_11484) ;  /* 0x0000025000017945 */ /* 0x000fe40003800000 */
[----:B------:R-:W-:-:S13]  /*1120*/  ISETP.GE.AND P0, PT, R8, R7, PT ;  /* 0x000000070800720c */ /* 0x000fda0003f06270 */
[----:B------:R-:W-:Y:S05]  /*1130*/  @P0 BRA `(.L_x_11485) ;  /* 0x000000c000000947 */ /* 0x000fea0003800000 */
[----:B0-----:R-:W-:Y:S01]  /*1140*/  IMAD.IADD R4, R2, 0x1, R8 ;  /* 0x0000000102047824 */ /* 0x001fe200078e0208 */
        /* <DEDUP_REMOVED lines=11> */
.L_x_11485:
[----:B0-----:R-:W-:-:S13]  /*1200*/  ISETP.GE.AND P0, PT, R8, R7, PT ;  /* 0x000000070800720c */ /* 0x001fda0003f06270 */
[----:B------:R-:W-:Y:S05]  /*1210*/  @P0 BRA `(.L_x_11487) ;  /* 0x000000c000000947 */ /* 0x000fea0003800000 */
[----:B------:R-:W-:Y:S01]  /*1220*/  IMAD.IADD R4, R2, 0x1, R8 ;  /* 0x0000000102047824 */ /* 0x000fe200078e0208 */
[----:B------:R-:W-:Y:S01]  /*1230*/  IADD3 R8, R8, 0x80, RZ ;  /* 0x0000008008087810 */ /* 0x000fe20007ffe0ff */
[----:B------:R-:W-:-:S04]  /*1240*/  IMAD.MOV.U32 R5, RZ, RZ, 0x2 ;  /* 0x00000002ff057424 */ /* 0x000fc800078e00ff */
[----:B------:R-:W-:-:S05]  /*1250*/  IMAD.WIDE.U32 R4, R4, R5, c[0x0][0x168] ;  /* 0x00005a0004047625 */ /* 0x000fca00078e0005 */
[----:B------:R0:W-:Y:S02]  /*1260*/  STG.E.U16 [R4.64], R16 ;  /* 0x0000001004007986 */ /* 0x0001e4000c101504 */
.L_x_11486:
[----:B------:R-:W-:-:S13]  /*1270*/  ISETP.GE.AND P0, PT, R8, R7, PT ;  /* 0x000000070800720c */ /* 0x000fda0003f06270 */
[----:B------:R-:W-:Y:S05]  /*1280*/  @P0 BRA `(.L_x_11488) ;  /* 0x000000d000000947 */ /* 0x000fea0003800000 */
[----:B0-----:R-:W-:Y:S01]  /*1290*/  IMAD.IADD R4, R2, 0x1, R8 ;  /* 0x0000000102047824 */ /* 0x001fe200078e0208 */
[----:B------:R-:W-:Y:S01]  /*12a0*/  IADD3 R8, R8, 0x80, RZ ;  /* 0x0000008008087810 */ /* 0x000fe20007ffe0ff */
[----:B------:R-:W-:-:S04]  /*12b0*/  IMAD.MOV.U32 R5, RZ, RZ, 0x2 ;  /* 0x00000002ff057424 */ /* 0x000fc800078e00ff */
[----:B------:R-:W-:-:S05]  /*12c0*/  IMAD.WIDE.U32 R4, R4, R5, c[0x0][0x168] ;  /* 0x00005a0004047625 */ /* 0x000fca00078e0005 */
[----:B------:R0:W-:Y:S02]  /*12d0*/  STG.E.U16 [R4.64], R6 ;  /* 0x0000000604007986 */ /* 0x0001e4000c101504 */
.L_x_11487:
        /* <DEDUP_REMOVED lines=8> */
.L_x_11488:
[----:B------:R-:W-:Y:S05]  /*1360*/  BSYNC B1 ;  /* 0x0000000000017941 */ /* 0x000fea0003800000 */
.L_x_11484:
[----:B------:R-:W-:-:S13]  /*1370*/  ISETP.GE.AND P0, PT, R8, R7, PT ;  /* 0x000000070800720c */ /* 0x000fda0003f06270 */
[----:B0-----:R-:W-:Y:S01]  /*1380*/  @!P0 IMAD.IADD R4, R2, 0x1, R8 ;  /* 0x0000000102048824 */ /* 0x001fe200078e0208 */
[----:B------:R-:W-:Y:S01]  /*1390*/  @!P0 IADD3 R8, R8, 0x80, RZ ;  /* 0x0000008008088810 */ /* 0x000fe20007ffe0ff */
[----:B------:R-:W-:-:S04]  /*13a0*/  @!P0 IMAD.MOV.U32 R5, RZ, RZ, 0x2 ;  /* 0x00000002ff058424 */ /* 0x000fc800078e00ff */
[----:B------:R-:W-:-:S05]  /*13b0*/  @!P0 IMAD.WIDE.U32 R4, R4, R5, c[0x0][0x168] ;  /* 0x00005a0004048625 */ /* 0x000fca00078e0005 */
[----:B------:R0:W-:Y:S02]  /*13c0*/  @!P0 STG.E.U16 [R4.64], R14 ;  /* 0x0000000e04008986 */ /* 0x0001e4000c101504 */
.L_x_11489:
[----:B------:R-:W-:Y:S05]  /*13d0*/  BSYNC B0 ;  /* 0x0000000000007941 */ /* 0x000fea0003800000 */
.L_x_11483:
        /* <DEDUP_REMOVED lines=8> */
.L_x_11490:
        /* <DEDUP_REMOVED lines=10> */
.L_x_40055:


//--------------------- .text._ZN2at6native29vectorized_elementwise_kernelILi4ENS0_13AUnaryFunctorIN3c108BFloat16ES4_S4_ZZZNS0_19minimum_kernel_cudaERNS_18TensorIteratorBaseEENKUlvE0_clEvENKUlvE2_clEvEUlS4_S4_E_EESt5arrayIPcLm2EEEEviT0_T1_ --------------------------
	.section	.text._ZN2at6native29vectorized_elementwise_kernelILi4ENS0_13AUnaryFunctorIN3c108BFloat16ES4_S4_ZZZNS0_19minimum_kernel_cudaERNS_18TensorIteratorBaseEENKUlvE0_clEvENKUlvE2_clEvEUlS4_S4_E_EESt5arrayIPcLm2EEEEviT0_T1_,"ax",@progbits
	.sectioninfo	@"SHI_REGISTERS=27"
	.align	128
        .global         _ZN2at6native29vectorized_elementwise_kernelILi4ENS0_13AUnaryFunctorIN3c108BFloat16ES4_S4_ZZZNS0_19minimum_kernel_cudaERNS_18TensorIteratorBaseEENKUlvE0_clEvENKUlvE2_clEvEUlS4_S4_E_EESt5arrayIPcLm2EEEEviT0_T1_
        .type           _ZN2at6native29vectorized_elementwise_kernelILi4ENS0_13AUnaryFunctorIN3c108BFloat16ES4_S4_ZZZNS0_19minimum_kernel_cudaERNS_18TensorIteratorBaseEENKUlvE0_clEvENKUlvE2_clEvEUlS4_S4_E_EESt5arrayIPcLm2EEEEviT0_T1_,@function
        .size           _ZN2at6native29vectorized_elementwise_kernelILi4ENS0_13AUnaryFunctorIN3c108BFloat16ES4_S4_ZZZNS0_19minimum_kernel_cudaERNS_18TensorIteratorBaseEENKUlvE0_clEvENKUlvE2_clEvEUlS4_S4_E_EESt5arrayIPcLm2EEEEviT0_T1_,(.L_x_40056 - _ZN2at6native29vectorized_elementwise_kernelILi4ENS0_13AUnaryFunctorIN3c108BFloat16ES4_S4_ZZZNS0_19minimum_kernel_cudaERNS_18TensorIteratorBaseEENKUlvE0_clEvENKUlvE2_clEvEUlS4_S4_E_EESt5arrayIPcLm2EEEEviT0_T1_)
        .other          _ZN2at6native29vectorized_elementwise_kernelILi4ENS0_13AUnaryFunctorIN3c108BFloat16ES4_S4_ZZZNS0_19minimum_kernel_cudaERNS_18TensorIteratorBaseEENKUlvE0_clEvENKUlvE2_clEvEUlS4_S4_E_EESt5arrayIPcLm2EEEEviT0_T1_,@"STO_CUDA_ENTRY STV_DEFAULT"
_ZN2at6native29vectorized_elementwise_kernelILi4ENS0_13AUnaryFunctorIN3c108BFloat16ES4_S4_ZZZNS0_19minimum_kernel_cudaERNS_18TensorIteratorBaseEENKUlvE0_clEvENKUlvE2_clEvEUlS4_S4_E_EESt5arrayIPcLm2EEEEviT0_T1_:
.text._ZN2at6native29vectorized_elementwise_kernelILi4ENS0_13AUnaryFunctorIN3c108BFloat16ES4_S4_ZZZNS0_19minimum_kernel_cudaERNS_18TensorIteratorBaseEENKUlvE0_clEvENKUlvE2_clEvEUlS4_S4_E_EESt5arrayIPcLm2EEEEviT0_T1_:
        /* <DEDUP_REMOVED lines=13> */
[----:B------:R0:W5:Y:S04]  /*00d0*/  LDG.E.64 R12, [R10.64+0x400] ;  /* 0x000400040a0c7981 */ /* 0x000168000c1e1b00 */
[----:B------:R0:W5:Y:S01]  /*00e0*/  LDG.E.64 R4, [R10.64] ;  /* 0x000000040a047981 */ /* 0x000162000c1e1b00 */
[----:B------:R-:W-:Y:S02]  /*00f0*/  IMAD.U32 R6, RZ, RZ, UR6 ;  /* 0x00000006ff067e24 */ /* 0x000fe4000f8e00ff */
        /* <DEDUP_REMOVED lines=11> */
[----:B------:R-:W-:-:S04]  /*01b0*/  @!P1 PRMT R8, R9, 0x7610, R8 ;  /* 0x0000761009089816 */ /* 0x000fc80000000008 */
[----:B------:R-:W-:Y:S02]  /*01c0*/  @P1 PRMT R8, R4, 0x7610, R8 ;  /* 0x0000761004081816 */ /* 0x000fe40000000008 */
.L_x_11492:
[----:B0-----:R-:W-:Y:S05]  /*01d0*/  @P0 BRA `(.L_x_11493) ;  /* 0x0000005000000947 */ /* 0x001fea0003800000 */
[----:B-----5:R-:W-:-:S04]  /*01e0*/  PRMT R7, RZ, 0x7610, R4 ;  /* 0x00007610ff077816 */ /* 0x020fc80000000004 */
[----:B------:R-:W-:-:S13]  /*01f0*/  FSETP.NEU.FTZ.AND P1, PT, R7, R7, PT ;  /* 0x000000070700720b */ /* 0x000fda0003f3d000 */
[----:B------:R-:W-:-:S04]  /*0200*/  @!P1 FMNMX.FTZ R7, R6, R7, PT ;  /* 0x0000000706079209 */ /* 0x000fc80003810000 */
[----:B------:R-:W-:-:S04]  /*0210*/  @!P1 F2FP.BF16.PACK_AB R7, RZ, R7 ;  /* 0x00000007ff07923e */ /* 0x000fc800000010ff */
[----:B------:R-:W-:Y:S02]  /*0220*/  @P1 PRMT R7, R4, 0x7632, R7 ;  /* 0x0000763204071816 */ /* 0x000fe40000000007 */
.L_x_11493:
        /* <DEDUP_REMOVED lines=8> */
.L_x_11494:
[----:B------:R-:W-:Y:S05]  /*02b0*/  @P0 BRA `(.L_x_11495) ;  /* 0x0000005000000947 */ /* 0x000fea0003800000 */
[----:B------:R-:W-:-:S04]  /*02c0*/  PRMT R5, RZ, 0x7610, R5 ;  /* 0x00007610ff057816 */ /* 0x000fc80000000005 */
[----:B------:R-:W-:-:S13]  /*02d0*/  FSETP.NEU.FTZ.AND P1, PT, R5, R5, PT ;  /* 0x000000050500720b */ /* 0x000fda0003f3d000 */
[----:B------:R-:W-:-:S04]  /*02e0*/  @!P1 FMNMX.FTZ R4, R6, R5, PT ;  /* 0x0000000506049209 */ /* 0x000fc80003810000 */
[----:B------:R-:W-:-:S04]  /*02f0*/  @!P1 F2FP.BF16.PACK_AB R4, RZ, R4 ;  /* 0x00000004ff04923e */ /* 0x000fc800000010ff */
[----:B------:R-:W-:Y:S02]  /*0300*/  @P1 PRMT R4, R5, 0x7632, R4 ;  /* 0x0000763205041816 */ /* 0x000fe40000000004 */
.L_x_11495:
[----:B------:R-:W-:Y:S02]  /*0310*/  IMAD.U32 R10, RZ, RZ, UR6 ;  /* 0x00000006ff0a7e24 */ /* 0x000fe4000f8e00ff */
[----:B------:R-:W-:Y:S02]  /*0320*/  IMAD.U32 R15, RZ, RZ, UR6 ;  /* 0x00000006ff0f7e24 */ /* 0x000fe4000f8e00ff */
[----:B------:R-:W-:Y:S01]  /*0330*/  IMAD.U32 R5, RZ, RZ, UR6 ;  /* 0x00000006ff057e24 */ /* 0x000fe2000f8e00ff */
[----:B------:R-:W-:Y:S05]  /*0340*/  @P0 BRA `(.L_x_11496) ;  /* 0x0000005000000947 */ /* 0x000fea0003800000 */
[----:B------:R-:W-:-:S04]  /*0350*/  PRMT R5, RZ, 0x5410, R12 ;  /* 0x00005410ff057816 */ /* 0x000fc8000000000c */
[----:B------:R-:W-:-:S13]  /*0360*/  FSETP.NEU.FTZ.AND P1, PT, R5, R5, PT ;  /* 0x000000050500720b */ /* 0x000fda0003f3d000 */
[----:B------:R-:W-:-:S04]  /*0370*/  @!P1 FMNMX.FTZ R5, R6, R5, PT ;  /* 0x0000000506059209 */ /* 0x000fc80003810000 */
[----:B------:R-:W-:-:S04]  /*0380*/  @!P1 F2FP.BF16.PACK_AB R5, RZ, R5 ;  /* 0x00000005ff05923e */ /* 0x000fc800000010ff */
[----:B------:R-:W-:Y:S02]  /*0390*/  @P1 PRMT R5, R12, 0x7610, R5 ;  /* 0x000076100c051816 */ /* 0x000fe40000000005 */
.L_x_11496:
[----:B------:R-:W-:Y:S05]  /*03a0*/  @P0 BRA `(.L_x_11497) ;  /* 0x0000006000000947 */ /* 0x000fea0003800000 */
[----:B------:R-:W-:-:S04]  /*03b0*/  PRMT R11, RZ, 0x7610, R12 ;  /* 0x00007610ff0b7816 */ /* 0x000fc8000000000c */
[----:B------:R-:W-:-:S13]  /*03c0*/  FSETP.NEU.FTZ.AND P1, PT, R11, R11, PT ;  /* 0x0000000b0b00720b */ /* 0x000fda0003f3d000 */
[----:B------:R-:W-:-:S04]  /*03d0*/  @!P1 FMNMX.FTZ R11, R6, R11, PT ;  /* 0x0000000b060b9209 */ /* 0x000fc80003810000 */
[----:B------:R-:W-:-:S04]  /*03e0*/  @!P1 F2FP.BF16.PACK_AB R11, RZ, R11 ;  /* 0x0000000bff0b923e */ /* 0x000fc800000010ff */
[----:B------:R-:W-:-:S04]  /*03f0*/  @!P1 PRMT R10, R11, 0x7610, R10 ;  /* 0x000076100b0a9816 */ /* 0x000fc8000000000a */
[----:B------:R-:W-:Y:S02]  /*0400*/  @P1 PRMT R10, R12, 0x7632, R10 ;  /* 0x000076320c0a1816 */ /* 0x000fe4000000000a */
.L_x_11497:
[----:B------:R-:W-:Y:S05]  /*0410*/  @P0 BRA `(.L_x_11498) ;  /* 0x0000006000000947 */ /* 0x000fea0003800000 */
[----:B------:R-:W-:-:S04]  /*0420*/  PRMT R11, RZ, 0x5410, R13 ;  /* 0x00005410ff0b7816 */ /* 0x000fc8000000000d */
[----:B------:R-:W-:-:S13]  /*0430*/  FSETP.NEU.FTZ.AND P1, PT, R11, R11, PT ;  /* 0x0000000b0b00720b */ /* 0x000fda0003f3d000 */
[----:B------:R-:W-:-:S04]  /*0440*/  @!P1 FMNMX.FTZ R11, R6, R11, PT ;  /* 0x0000000b060b9209 */ /* 0x000fc80003810000 */
[----:B------:R-:W-:-:S04]  /*0450*/  @!P1 F2FP.BF16.PACK_AB R11, RZ, R11 ;  /* 0x0000000bff0b923e */ /* 0x000fc800000010ff */
[----:B------:R-:W-:-:S04]  /*0460*/  @!P1 PRMT R15, R11, 0x7610, R15 ;  /* 0x000076100b0f9816 */ /* 0x000fc8000000000f */
[----:B------:R-:W-:Y:S02]  /*0470*/  @P1 PRMT R15, R13, 0x7610, R15 ;  /* 0x000076100d0f1816 */ /* 0x000fe4000000000f */
.L_x_11498:
[----:B------:R-:W-:Y:S05]  /*0480*/  @P0 BRA `(.L_x_11499) ;  /* 0x0000006000000947 */ /* 0x000fea0003800000 */
[----:B------:R-:W-:-:S04]  /*0490*/  PRMT R11, RZ, 0x7610, R13 ;  /* 0x00007610ff0b7816 */ /* 0x000fc8000000000d */
[----:B------:R-:W-:-:S13]  /*04a0*/  FSETP.NEU.FTZ.AND P0, PT, R11, R11, PT ;  /* 0x0000000b0b00720b */ /* 0x000fda0003f1d000 */
[----:B------:R-:W-:-:S04]  /*04b0*/  @!P0 FMNMX.FTZ R6, R6, R11, PT ;  /* 0x0000000b06068209 */ /* 0x000fc80003810000 */
[----:B------:R-:W-:-:S04]  /*04c0*/  @!P0 F2FP.BF16.PACK_AB R6, RZ, R6 ;  /* 0x00000006ff06823e */ /* 0x000fc800000010ff */
[----:B------:R-:W-:-:S04]  /*04d0*/  @!P0 PRMT R0, R6, 0x7610, R0 ;  /* 0x0000761006008816 */ /* 0x000fc80000000000 */
[----:B------:R-:W-:Y:S02]  /*04e0*/  @P0 PRMT R0, R13, 0x7632, R0 ;  /* 0x000076320d000816 */ /* 0x000fe40000000000 */
.L_x_11499:
[----:B------:R-:W-:Y:S02]  /*04f0*/  PRMT R8, R8, 0x5410, R7 ;  /* 0x0000541008087816 */ /* 0x000fe40000000007 */
[----:B------:R-:W-:Y:S02]  /*0500*/  PRMT R9, R9, 0x5410, R4 ;  /* 0x0000541009097816 */ /* 0x000fe40000000004 */
[----:B------:R-:W-:Y:S02]  /*0510*/  PRMT R10, R5, 0x5410, R10 ;  /* 0x00005410050a7816 */ /* 0x000fe4000000000a */
[----:B------:R-:W-:Y:S01]  /*0520*/  PRMT R11, R15, 0x5410, R0 ;  /* 0x000054100f0b7816 */ /* 0x000fe20000000000 */
[----:B------:R-:W-:Y:S04]  /*0530*/  STG.E.64 [R2.64], R8 ;  /* 0x0000000802007986 */ /* 0x000fe8000c101b04 */
[----:B------:R-:W-:Y:S01]  /*0540*/  STG.E.64 [R2.64+0x400], R10 ;  /* 0x0004000a02007986 */ /* 0x000fe2000c101b04 */
[----:B------:R-:W-:Y:S05]  /*0550*/  EXIT ;  /* 0x000000000000794d */ /* 0x000fea0003800000 */
.L_x_11491:
        /* <DEDUP_REMOVED lines=81> */
.L_x_11501:
[----:B-1----:R-:W-:Y:S05]  /*0a70*/  BSYNC B0 ;  /* 0x0000000000007941 */ /* 0x002fea0003800000 */
.L_x_11500:
        /* <DEDUP_REMOVED lines=17> */
.L_x_11503:
[----:B------:R-:W-:Y:S05]  /*0b90*/  BSYNC B0 ;  /* 0x0000000000007941 */ /* 0x000fea0003800000 */
.L_x_11502:
        /* <DEDUP_REMOVED lines=17> */
.L_x_11505:
[----:B------:R-:W-:Y:S05]  /*0cb0*/  BSYNC B0 ;  /* 0x0000000000007941 */ /* 0x000fea0003800000 */
.L_x_11504:
        /* <DEDUP_REMOVED lines=12> */
.L_x_11507:
[----:B------:R-:W-:Y:S05]  /*0d80*/  BSYNC B0 ;  /* 0x0000000000007941 */ /* 0x000fea0003800000 */
.L_x_11506:
        /* <DEDUP_REMOVED lines=12> */
.L_x_11509:
[----:B------:R-:W-:Y:S05]  /*0e50*/  BSYNC B0 ;  /* 0x0000000000007941 */ /* 0x000fea0003800000 */
.L_x_11508:
        /* <DEDUP_REMOVED lines=12> */
.L_x_11511:
[----:B------:R-:W-:Y:S05]  /*0f20*/  BSYNC B0 ;  /* 0x0000000000007941 */ /* 0x000fea0003800000 */
.L_x_11510:
        /* <DEDUP_REMOVED lines=12> */
.L_x_11513:
[----:B------:R-:W-:Y:S05]  /*0ff0*/  BSYNC B0 ;  /* 0x0000000000007941 */ /* 0x000fea0003800000 */
.L_x_11512:
        /* <DEDUP_REMOVED lines=8> */
.L_x_11515:
[----:B------:R-:W-:Y:S05]  /*1080*/  BSYNC B0 ;  /* 0x0000000000007941 */ /* 0x000fea0003800000 */
.L_x_11514:
        /* <DEDUP_REMOVED lines=18> */
.L_x_11518:
[----:B0-----:R-:W-:-:S13]  /*11b0*/  ISETP.GE.AND P0, PT, R8, R7, PT ;  /* 0x000000070800720c */ /* 0x001fda0003f06270 */
[----:B------:R-:W-:Y:S05]  /*11c0*/  @P0 BRA `(.L_x_11520) ;  /* 0x000000c000000947 */ /* 0x000fea0003800000 */
[----:B------:R-:W-:Y:S01]  /*11d0*/  IMAD.IADD R4, R2, 0x1, R8 ;  /* 0x0000000102047824 */ /* 0x000fe200078e0208 */
[----:B------:R-:W-:Y:S01]  /*11e0*/  IADD3 R8, R8, 0x80, RZ ;  /* 0x0000008008087810 */ /* 0x000fe20007ffe0ff */
[----:B------:R-:W-:-:S04]  /*11f0*/  IMAD.MOV.U32 R5, RZ, RZ, 0x2 ;  /* 0x00000002ff057424 */ /* 0x000fc800078e00ff */
[----:B------:R-:W-:-:S05]  /*1200*/  IMAD.WIDE.U32 R4, R4, R5, c[0x0][0x168] ;  /* 0x00005a0004047625 */ /* 0x000fca00078e0005 */
[----:B------:R0:W-:Y:S02]  /*1210*/  STG.E.U16 [R4.64], R16 ;  /* 0x0000001004007986 */ /* 0x0001e4000c101504 */
.L_x_11519:
[----:B------:R-:W-:-:S13]  /*1220*/  ISETP.GE.AND P0, PT, R8, R7, PT ;  /* 0x000000070800720c */ /* 0x000fda0003f06270 */
[----:B------:R-:W-:Y:S05]  /*1230*/  @P0 BRA `(.L_x_11521) ;  /* 0x000000d000000947 */ /* 0x000fea0003800000 */
[----:B0-----:R-:W-:Y:S01]  /*1240*/  IMAD.IADD R4, R2, 0x1, R8 ;  /* 0x0000000102047824 */ /* 0x001fe200078e0208 */
[----:B------:R-:W-:Y:S01]  /*1250*/  IADD3 R8, R8, 0x80, RZ ;  /* 0x0000008008087810 */ /* 0x000fe20007ffe0ff */
[----:B------:R-:W-:-:S04]  /*1260*/  IMAD.MOV.U32 R5, RZ, RZ, 0x2 ;  /* 0x00000002ff057424 */ /* 0x000fc800078e00ff */
[----:B------:R-:W-:-:S05]  /*1270*/  IMAD.WIDE.U32 R4, R4, R5, c[0x0][0x168] ;  /* 0x00005a0004047625 */ /* 0x000fca00078e0005 */
[----:B------:R0:W-:Y:S02]  /*1280*/  STG.E.U16 [R4.64], R6 ;  /* 0x0000000604007986 */ /* 0x0001e4000c101504 */
.L_x_11520:
        /* <DEDUP_REMOVED lines=8> */
.L_x_11521:
[----:B------:R-:W-:Y:S05]  /*1310*/  BSYNC B1 ;  /* 0x0000000000017941 */ /* 0x000fea0003800000 */
.L_x_11517:
[----:B------:R-:W-:-:S13]  /*1320*/  ISETP.GE.AND P0, PT, R8, R7, PT ;  /* 0x000000070800720c */ /* 0x000fda0003f06270 */
[----:B0-----:R-:W-:Y:S01]  /*1330*/  @!P0 IMAD.IADD R4, R2, 0x1, R8 ;  /* 0x0000000102048824 */ /* 0x001fe200078e0208 */
[----:B------:R-:W-:Y:S01]  /*1340*/  @!P0 IADD3 R8, R8, 0x80, RZ ;  /* 0x0000008008088810 */ /* 0x000fe20007ffe0ff */
[----:B------:R-:W-:-:S04]  /*1350*/  @!P0 IMAD.MOV.U32 R5, RZ, RZ, 0x2 ;  /* 0x00000002ff058424 */ /* 0x000fc800078e00ff */
[----:B------:R-:W-:-:S05]  /*1360*/  @!P0 IMAD.WIDE.U32 R4, R4, R5, c[0x0][0x168] ;  /* 0x00005a0004048625 */ /* 0x000fca00078e0005 */
[----:B------:R0:W-:Y:S02]  /*1370*/  @!P0 STG.E.U16 [R4.64], R14 ;  /* 0x0000000e04008986 */ /* 0x0001e4000c101504 */
.L_x_11522:
[----:B------:R-:W-:Y:S05]  /*1380*/  BSYNC B0 ;  /* 0x0000000000007941 */ /* 0x000fea0003800000 */
.L_x_11516:
        /* <DEDUP_REMOVED lines=8> */
.L_x_11523:
        /* <DEDUP_REMOVED lines=15> */
.L_x_40056:


//--------------------- .text._ZN2at6native29vectorized_elementwise_kernelILi8ENS0_13AUnaryFunctorIN3c108BFloat16ES4_S4_ZZZNS0_19minimum_kernel_cudaERNS_18TensorIteratorBaseEENKUlvE0_clEvENKUlvE2_clEvEUlS4_S4_E_EESt5arrayIPcLm2EEEEviT0_T1_ --------------------------
	.section	.text._ZN2at6native29vectorized_elementwise_kernelILi8ENS0_13AUnaryFunctorIN3c108BFloat16ES4_S4_ZZZNS0_19minimum_kernel_cudaERNS_18TensorIteratorBaseEENKUlvE0_clEvENKUlvE2_clEvEUlS4_S4_E_EESt5arrayIPcLm2EEEEviT0_T1_,"ax",@progbits
	.sectioninfo	@"SHI_REGISTERS=4"
	.align	128
        .global         _ZN2at6native29vectorized_elementwise_kernelILi8ENS0_13AUnaryFunctorIN3c108BFloat16ES4_S4_ZZZNS0_19minimum_kernel_cudaERNS_18TensorIteratorBaseEENKUlvE0_clEvENKUlvE2_clEvEUlS4_S4_E_EESt5arrayIPcLm2EEEEviT0_T1_
        .type           _ZN2at6native29vectorized_elementwise_kernelILi8ENS0_13AUnaryFunctorIN3c108BFloat16ES4_S4_ZZZNS0_19minimum_kernel_cudaERNS_18TensorIteratorBaseEENKUlvE0_clEvENKUlvE2_clEvEUlS4_S4_E_EESt5arrayIPcLm2EEEEviT0_T1_,@function
        .size           _ZN2at6native29vectorized_elementwise_kernelILi8ENS0_13AUnaryFunctorIN3c108BFloat16ES4_S4_ZZZNS0_19minimum_kernel_cudaERNS_18TensorIteratorBaseEENKUlvE0_clEvENKUlvE2_clEvEUlS4_S4_E_EESt5arrayIPcLm2EEEEviT0_T1_,(.L_x_40057 - _ZN2at6native29vectorized_elementwise_kernelILi8ENS0_13AUnaryFunctorIN3c108BFloat16ES4_S4_ZZZNS0_19minimum_kernel_cudaERNS_18TensorIteratorBaseEENKUlvE0_clEvENKUlvE2_clEvEUlS4_S4_E_EESt5arrayIPcLm2EEEEviT0_T1_)
        .other          _ZN2at6native29vectorized_elementwise_kernelILi8ENS0_13AUnaryFunctorIN3c108BFloat16ES4_S4_ZZZNS0_19minimum_kernel_cudaERNS_18TensorIteratorBaseEENKUlvE0_clEvENKUlvE2_clEvEUlS4_S4_E_EESt5arrayIPcLm2EEEEviT0_T1_,@"STO_CUDA_ENTRY STV_DEFAULT"
_ZN2at6native29vectorized_elementwise_kernelILi8ENS0_13AUnaryFunctorIN3c108BFloat16ES4_S4_ZZZNS0_19minimum_kernel_cudaERNS_18TensorIteratorBaseEENKUlvE0_clEvENKUlvE2_clEvEUlS4_S4_E_EESt5arrayIPcLm2EEEEviT0_T1_:
.text._ZN2at6native29vectorized_elementwise_kernelILi8ENS0_13AUnaryFunctorIN3c108BFloat16ES4_S4_ZZZNS0_19minimum_kernel_cudaERNS_18TensorIteratorBaseEENKUlvE0_clEvENKUlvE2_clEvEUlS4_S4_E_EESt5arrayIPcLm2EEEEviT0_T1_:
[----:B------:R-:W-:Y:S02]  /*0000*/  MOV R1, c[0x0][0x28] ;  /* 0x00000a0000017a02 */ /* 0x000fe40000000f00 */
[----:B------:R-:W-:Y:S05]  /*0010*/  EXIT ;  /* 0x000000000000794d */ /* 0x000fea0003800000 */
.L_x_11524:
        /* <DEDUP_REMOVED lines=14> */
.L_x_40057:


//--------------------- .text._ZN2at6native18elementwise_kernelILi128ELi4EZNS0_15gpu_kernel_implINS0_13BinaryFunctorIN3c108BFloat16ES5_S5_ZZZNS0_19minimum_kernel_cudaERNS_18TensorIteratorBaseEENKUlvE0_clEvENKUlvE2_clEvEUlS5_S5_E_EEEEvS7_RKT_EUliE_EEviT1_ --------------------------
	.section	.text._ZN2at6native18elementwise_kernelILi128ELi4EZNS0_15gpu_kernel_implINS0_13BinaryFunctorIN3c108BFloat16ES5_S5_ZZZNS0_19minimum_kernel_cudaERNS_18TensorIteratorBaseEENKUlvE0_clEvENKUlvE2_clEvEUlS5_S5_E_EEEEvS7_RKT_EUliE_EEviT1_,"ax",@progbits
	.sectioninfo	@"SHI_REGISTERS=26"
	.align	128
        .global         _ZN2at6native18elementwise_kernelILi128ELi4EZNS0_15gpu_kernel_implINS0_13BinaryFunctorIN3c108BFloat16ES5_S5_ZZZNS0_19minimum_kernel_cudaERNS_18TensorIteratorBaseEENKUlvE0_clEvENKUlvE2_clEvEUlS5_S5_E_EEEEvS7_RKT_EUliE_EEviT1_
        .type           _ZN2at6native18elementwise_kernelILi128ELi4EZNS0_15gpu_kernel_implINS0_13BinaryFunctorIN3c108BFloat16ES5_S5_ZZZNS0_19minimum_kernel_cudaERNS_18TensorIteratorBaseEENKUlvE0_clEvENKUlvE2_clEvEUlS5_S5_E_EEEEvS7_RKT_EUliE_EEviT1_,@function
        .size           _ZN2at6native18elementwise_kernelILi128ELi4EZNS0_15gpu_kernel_implINS0_13BinaryFunctorIN3c108BFloat16ES5_S5_ZZZNS0_19minimum_kernel_cudaERNS_18TensorIteratorBaseEENKUlvE0_clEvENKUlvE2_clEvEUlS5_S5_E_EEEEvS7_RKT_EUliE_EEviT1_,(.L_x_40058 - _ZN2at6native18elementwise_kernelILi128ELi4EZNS0_15gpu_kernel_implINS0_13BinaryFunctorIN3c108BFloat16ES5_S5_ZZZNS0_19minimum_kernel_cudaERNS_18TensorIteratorBaseEENKUlvE0_clEvENKUlvE2_clEvEUlS5_S5_E_EEEEvS7_RKT_EUliE_EEviT1_)
        .other          _ZN2at6native18elementwise_kernelILi128ELi4EZNS0_15gpu_kernel_implINS0_13BinaryFunctorIN3c108BFloat16ES5_S5_ZZZNS0_19minimum_kernel_cudaERNS_18TensorIteratorBaseEENKUlvE0_clEvENKUlvE2_clEvEUlS5_S5_E_EEEEvS7_RKT_EUliE_EEviT1_,@"STO_CUDA_ENTRY STV_DEFAULT"
_ZN2at6native18elementwise_kernelILi128ELi4EZNS0_15gpu_kernel_implINS0_13BinaryFunctorIN3c108BFloat16ES5_S5_ZZZNS0_19minimum_kernel_cudaERNS_18TensorIteratorBaseEENKUlvE0_clEvENKUlvE2_clEvEUlS5_S5_E_EEEEvS7_RKT_EUliE_EEviT1_:
.text._ZN2at6native18elementwise_kernelILi128ELi4EZNS0_15gpu_kernel_implINS0_13BinaryFunctorIN3c108BFloat16ES5_S5_ZZZNS0_19minimum_kernel_cudaERNS_18TensorIteratorBaseEENKUlvE0_clEvENKUlvE2_clEvEUlS5_S5_E_EEEEvS7_RKT_EUliE_EEviT1_:
        /* <DEDUP_REMOVED lines=263> */
.L_x_11527:
        /* <DEDUP_REMOVED lines=21> */
.L_x_11531:
[----:B------:R-:W2:Y:S02]  /*11c0*/  LDG.E.U8 R2, [R2.64] ;  /* 0x0000002402027981 */ /* 0x000ea4000c1e1100 */
[----:B--2---:R-:W0:Y:S02]  /*11d0*/  I2F.U16 R0, R2 ;  /* 0x0000000200007306 */ /* 0x004e240000101000 */
[----:B0-----:R-:W-:-:S04]  /*11e0*/  F2FP.BF16.PACK_AB R0, RZ, R0 ;  /* 0x00000000ff00723e */ /* 0x001fc800000010ff */
[----:B------:R-:W-:Y:S01]  /*11f0*/  PRMT R23, R0, 0x7610, R23 ;  /* 0x0000761000177816 */ /* 0x000fe20000000017 */
[----:B------:R-:W-:Y:S05]  /*1200*/  BRA `(.L_x_11533) ;  /* 0x00000f0000007947 */ /* 0x000fea0003800000 */
.L_x_11530:
        /* <DEDUP_REMOVED lines=11> */
.L_x_11535:
[----:B------:R-:W2:Y:S02]  /*12c0*/  LDG.E R2, [R2.64] ;  /* 0x0000002402027981 */ /* 0x000ea4000c1e1900 */
[----:B--2---:R-:W0:Y:S02]  /*12d0*/  I2F R0, R2 ;  /* 0x0000000200007306 */ /* 0x004e240000201400 */
[----:B0-----:R-:W-:-:S04]  /*12e0*/  F2FP.BF16.PACK_AB R0, RZ, R0 ;  /* 0x00000000ff00723e */ /* 0x001fc800000010ff */
[----:B------:R-:W-:Y:S01]  /*12f0*/  PRMT R23, R0, 0x7610, R23 ;  /* 0x0000761000177816 */ /* 0x000fe20000000017 */
[----:B------:R-:W-:Y:S05]  /*1300*/  BRA `(.L_x_11533) ;  /* 0x00000e0000007947 */ /* 0x000fea0003800000 */
.L_x_11534:
[----:B------:R-:W2:Y:S02]  /*1310*/  LDG.E.U16 R2, [R2.64] ;  /* 0x0000002402027981 */ /* 0x000ea4000c1e1500 */
[----:B--2---:R-:W0:Y:S02]  /*1320*/  I2F.S16 R0, R2 ;  /* 0x0000000200007306 */ /* 0x004e240000101400 */
[----:B0-----:R-:W-:-:S04]  /*1330*/  F2FP.BF16.PACK_AB R0, RZ, R0 ;  /* 0x00000000ff00723e */ /* 0x001fc800000010ff */
[----:B------:R-:W-:Y:S01]  /*1340*/  PRMT R23, R0, 0x7610, R23 ;  /* 0x0000761000177816 */ /* 0x000fe20000000017 */
[----:B------:R-:W-:Y:S05]  /*1350*/  BRA `(.L_x_11533) ;  /* 0x00000db000007947 */ /* 0x000fea0003800000 */
.L_x_11529:
        /* <DEDUP_REMOVED lines=9> */
.L_x_11537:
[----:B------:R-:W2:Y:S02]  /*13f0*/  LDG.E.U16 R0, [R2.64] ;  /* 0x0000002402007981 */ /* 0x000ea4000c1e1500 */
[----:B--2---:R-:W-:-:S05]  /*1400*/  HADD2.F32 R0, -RZ, R0.H0_H0 ;  /* 0x20000000ff007230 */ /* 0x004fca0000004100 */
[----:B------:R-:W-:-:S04]  /*1410*/  F2FP.BF16.PACK_AB R0, RZ, R0 ;  /* 0x00000000ff00723e */ /* 0x000fc800000010ff */
[----:B------:R-:W-:Y:S01]  /*1420*/  PRMT R23, R0, 0x7610, R23 ;  /* 0x0000761000177816 */ /* 0x000fe20000000017 */
[----:B------:R-:W-:Y:S05]  /*1430*/  BRA `(.L_x_11533) ;  /* 0x00000cd000007947 */ /* 0x000fea0003800000 */
.L_x_11536:
        /* <DEDUP_REMOVED lines=9> */
.L_x_11539:
[----:B------:R-:W2:Y:S02]  /*14d0*/  LDG.E.U16 R2, [R2.64] ;  /* 0x0000002402027981 */ /* 0x000ea4000c1e1500 */
[----:B--2---:R-:W-:-:S05]  /*14e0*/  HADD2.F32 R0, -RZ, R2.H0_H0 ;  /* 0x20000002ff007230 */ /* 0x004fca0000004100 */
[----:B------:R-:W-:-:S04]  /*14f0*/  F2FP.BF16.PACK_AB R0, RZ, R0 ;  /* 0x00000000ff00723e */ /* 0x000fc800000010ff */
[----:B------:R-:W-:Y:S01]  /*1500*/  PRMT R23, R0, 0x7610, R23 ;  /* 0x0000761000177816 */ /* 0x000fe20000000017 */
[----:B------:R-:W-:Y:S05]  /*1510*/  BRA `(.L_x_11533) ;  /* 0x00000bf000007947 */ /* 0x000fea0003800000 */
.L_x_11538:
[----:B------:R-:W2:Y:S02]  /*1520*/  LDG.E.64 R2, [R2.64] ;  /* 0x0000002402027981 */ /* 0x000ea4000c1e1b00 */
[----:B--2---:R-:W0:Y:S01]  /*1530*/  F2F.F32.F64 R0, R2 ;  /* 0x0000000200007310 */ /* 0x004e220000301000 */
[----:B------:R-:W0:-:S14]  /*1540*/  DSETP.GEU.AND P0, PT, |R2|, c[0x2][0x0], PT ;  /* 0x008000000200762a */ /* 0x000e1c0003f0e200 */
[----:B0-----:R-:W-:-:S05]  /*1550*/  @!P0 FMUL R0, R0, 1.175494350822287508e-38 ;  /* 0x0080000000008820 */ /* 0x001fca0000400000 */
[----:B------:R-:W-:-:S04]  /*1560*/  F2FP.BF16.PACK_AB R0, RZ, R0 ;  /* 0x00000000ff00723e */ /* 0x000fc800000010ff */
[----:B------:R-:W-:Y:S01]  /*1570*/  PRMT R23, R0, 0x7610, R23 ;  /* 0x0000761000177816 */ /* 0x000fe20000000017 */
[----:B------:R-:W-:Y:S05]  /*1580*/  BRA `(.L_x_11533) ;  /* 0x00000b8000007947 */ /* 0x000fea0003800000 */
.L_x_11528:
        /* <DEDUP_REMOVED lines=14> */
.L_x_11542:
[----:B------:R-:W2:Y:S02]  /*1670*/  LDG.E.64 R2, [R2.64] ;  /* 0x0000002402027981 */ /* 0x000ea4000c1e1b00 */
[----:B--2---:R-:W0:Y:S01]  /*1680*/  F2F.F32.F64 R0, R2 ;  /* 0x0000000200007310 */ /* 0x004e220000301000 */
[----:B------:R-:W0:-:S14]  /*1690*/  DSETP.GEU.AND P0, PT, |R2|, c[0x2][0x0], PT ;  /* 0x008000000200762a */ /* 0x000e1c0003f0e200 */
[----:B0-----:R-:W-:-:S05]  /*16a0*/  @!P0 FMUL R0, R0, 1.175494350822287508e-38 ;  /* 0x0080000000008820 */ /* 0x001fca0000400000 */
[----:B------:R-:W-:-:S04]  /*16b0*/  F2FP.BF16.PACK_AB R0, RZ, R0 ;  /* 0x00000000ff00723e */ /* 0x000fc800000010ff */
[----:B------:R-:W-:Y:S01]  /*16c0*/  PRMT R23, R0, 0x7610, R23 ;  /* 0x0000761000177816 */ /* 0x000fe20000000017 */
[----:B------:R-:W-:Y:S05]  /*16d0*/  BRA `(.L_x_11533) ;  /* 0x00000a3000007947 */ /* 0x000fea0003800000 */
.L_x_11541:
        /* <DEDUP_REMOVED lines=28> */
.L_x_11544:
        /* <DEDUP_REMOVED lines=15> */
.L_x_11543:
[----:B------:R0:W5:Y:S01]  /*1990*/  LDG.E.U16 R23, [R2.64] ;  /* 0x0000002402177981 */ /* 0x000162000c1e1500 */
[----:B------:R-:W-:Y:S05]  /*19a0*/  BRA `(.L_x_11533) ;  /* 0x0000076000007947 */ /* 0x000fea0003800000 */
.L_x_11540:
        /* <DEDUP_REMOVED lines=12> */
.L_x_11547:
        /* <DEDUP_REMOVED lines=21> */
.L_x_11551:
[----:B------:R-:W-:Y:S05]  /*1bc0*/  BSYNC B1 ;  /* 0x0000000000017941 */ /* 0x000fea0003800000 */
.L_x_11550:
[----:B------:R-:W-:Y:S01]  /*1bd0*/  LEA R3, R0, 0x3b800000, 0x17 ;  /* 0x3b80000000037811 */ /* 0x000fe200078eb8ff */
[----:B------:R-:W-:-:S05]  /*1be0*/  IMAD.SHL.U32 R0, R2, 0x100000, RZ ;  /* 0x0010000002007824 */ /* 0x000fca00078e00ff */
[----:B------:R-:W-:Y:S02]  /*1bf0*/  LOP3.LUT R0, R3, R0, R4, 0xfe, !PT ;  /* 0x0000000003007212 */ /* 0x000fe400078efe04 */
.L_x_11549:
[----:B------:R-:W-:Y:S05]  /*1c00*/  BSYNC B0 ;  /* 0x0000000000007941 */ /* 0x000fea0003800000 */
.L_x_11548:
[----:B------:R-:W-:-:S04]  /*1c10*/  F2FP.BF16.PACK_AB R0, RZ, R0 ;  /* 0x00000000ff00723e */ /* 0x000fc800000010ff */
[----:B------:R-:W-:Y:S01]  /*1c20*/  PRMT R23, R0, 0x7610, R23 ;  /* 0x0000761000177816 */ /* 0x000fe20000000017 */
[----:B------:R-:W-:Y:S05]  /*1c30*/  BRA `(.L_x_11533) ;  /* 0x000004d000007947 */ /* 0x000fea0003800000 */
.L_x_11546:
        /* <DEDUP_REMOVED lines=21> */
.L_x_11555:
[----:B------:R-:W-:Y:S05]  /*1d90*/  BSYNC B1 ;  /* 0x0000000000017941 */ /* 0x000fea0003800000 */
.L_x_11554:
[----:B------:R-:W-:Y:S01]  /*1da0*/  LEA R3, R0, 0x37800000, 0x17 ;  /* 0x3780000000037811 */ /* 0x000fe200078eb8ff */
[----:B------:R-:W-:-:S05]  /*1db0*/  IMAD.SHL.U32 R0, R2, 0x200000, RZ ;  /* 0x0020000002007824 */ /* 0x000fca00078e00ff */
[----:B------:R-:W-:Y:S02]  /*1dc0*/  LOP3.LUT R0, R3, R0, R4, 0xfe, !PT ;  /* 0x0000000003007212 */ /* 0x000fe400078efe04 */
.L_x_11553:
[----:B------:R-:W-:Y:S05]  /*1dd0*/  BSYNC B0 ;  /* 0x0000000000007941 */ /* 0x000fea0003800000 */
.L_x_11552:
[----:B------:R-:W-:-:S04]  /*1de0*/  F2FP.BF16.PACK_AB R0, RZ, R0 ;  /* 0x00000000ff00723e */ /* 0x000fc800000010ff */
[----:B------:R-:W-:Y:S01]  /*1df0*/  PRMT R23, R0, 0x7610, R23 ;  /* 0x0000761000177816 */ /* 0x000fe20000000017 */
[----:B------:R-:W-:Y:S05]  /*1e00*/  BRA `(.L_x_11533) ;  /* 0x0000030000007947 */ /* 0x000fea0003800000 */
.L_x_11545:
        /* <DEDUP_REMOVED lines=14> */
.L_x_11559:
[----:B------:R-:W-:Y:S05]  /*1ef0*/  BSYNC B0 ;  /* 0x0000000000007941 */ /* 0x000fea0003800000 */
.L_x_11558:
[----:B------:R-:W-:-:S04]  /*1f00*/  F2FP.BF16.PACK_AB R0, RZ, R0 ;  /* 0x00000000ff00723e */ /* 0x000fc800000010ff */
[----:B------:R-:W-:Y:S01]  /*1f10*/  PRMT R23, R0, 0x7610, R23 ;  /* 0x0000761000177816 */ /* 0x000fe20000000017 */
[----:B------:R-:W-:Y:S05]  /*1f20*/  BRA `(.L_x_11533) ;  /* 0x000001e000007947 */ /* 0x000fea0003800000 */
.L_x_11532:
        /* <DEDUP_REMOVED lines=21> */
.L_x_11557:
[----:B------:R-:W2:Y:S02]  /*2080*/  LDG.E.64 R2, [R2.64] ;  /* 0x0000002402027981 */ /* 0x000ea4000c1e1b00 */
[----:B--2---:R-:W0:Y:S02]  /*2090*/  I2F.U64 R0, R2 ;  /* 0x0000000200007312 */ /* 0x004e240000301000 */
[----:B0-----:R-:W-:-:S04]  /*20a0*/  F2FP.BF16.PACK_AB R0, RZ, R0 ;  /* 0x00000000ff00723e */ /* 0x001fc800000010ff */
[----:B------:R-:W-:Y:S01]  /*20b0*/  PRMT R23, R0, 0x7610, R23 ;  /* 0x0000761000177816 */ /* 0x000fe20000000017 */
[----:B------:R-:W-:Y:S05]  /*20c0*/  BRA `(.L_x_11533) ;  /* 0x0000004000007947 */ /* 0x000fea0003800000 */
.L_x_11556:
[----:B------:R-:W2:Y:S02]  /*20d0*/  LDG.E R2, [R2.64] ;  /* 0x0000002402027981 */ /* 0x000ea4000c1e1900 */
[----:B--2---:R-:W0:Y:S02]  /*20e0*/  I2F.U32 R0, R2 ;  /* 0x0000000200007306 */ /* 0x004e240000201000 */
[----:B0-----:R-:W-:-:S04]  /*20f0*/  F2FP.BF16.PACK_AB R0, RZ, R0 ;  /* 0x00000000ff00723e */ /* 0x001fc800000010ff */
[----:B------:R-:W-:Y:S02]  /*2100*/  PRMT R23, R0, 0x7610, R23 ;  /* 0x0000761000177816 */ /* 0x000fe40000000017 */
.L_x_11533:
        /* <DEDUP_REMOVED lines=19> */
.L_x_11563:
[----:B------:R-:W2:Y:S02]  /*2240*/  LDG.E.U8 R2, [R2.64] ;  /* 0x0000002402027981 */ /* 0x000ea4000c1e1100 */
[----:B--2---:R-:W0:Y:S02]  /*2250*/  I2F.U16 R0, R2 ;  /* 0x0000000200007306 */ /* 0x004e240000101000 */
[----:B0-----:R-:W-:-:S04]  /*2260*/  F2FP.BF16.PACK_AB R0, RZ, R0 ;  /* 0x00000000ff00723e */ /* 0x001fc800000010ff */
[----:B------:R-:W-:Y:S01]  /*2270*/  PRMT R5, R0, 0x7610, R5 ;  /* 0x0000761000057816 */ /* 0x000fe20000000005 */
[----:B------:R-:W-:Y:S05]  /*2280*/  BRA `(.L_x_11565) ;  /* 0x00000ef000007947 */ /* 0x000fea0003800000 */
.L_x_11562:
        /* <DEDUP_REMOVED lines=11> */
.L_x_11567:
[----:B------:R-:W2:Y:S02]  /*2340*/  LDG.E R2, [R2.64] ;  /* 0x0000002402027981 */ /* 0x000ea4000c1e1900 */
[----:B--2---:R-:W0:Y:S02]  /*2350*/  I2F R0, R2 ;  /* 0x0000000200007306 */ /* 0x004e240000201400 */
[----:B0-----:R-:W-:-:S04]  /*2360*/  F2FP.BF16.PACK_AB R0, RZ, R0 ;  /* 0x00000000ff00723e */ /* 0x001fc800000010ff */
[----:B------:R-:W-:Y:S01]  /*2370*/  PRMT R5, R0, 0x7610, R5 ;  /* 0x0000761000057816 */ /* 0x000fe20000000005 */
[----:B------:R-:W-:Y:S05]  /*2380*/  BRA `(.L_x_11565) ;  /* 0x00000df000007947 */ /* 0x000fea0003800000 */
.L_x_11566:
[----:B------:R-:W2:Y:S02]  /*2390*/  LDG.E.U16 R2, [R2.64] ;  /* 0x0000002402027981 */ /* 0x000ea4000c1e1500 */
[----:B--2---:R-:W0:Y:S02]  /*23a0*/  I2F.S16 R0, R2 ;  /* 0x0000000200007306 */ /* 0x004e240000101400 */
[----:B0-----:R-:W-:-:S04]  /*23b0*/  F2FP.BF16.PACK_AB R0, RZ, R0 ;  /* 0x00000000ff00723e */ /* 0x001fc800000010ff */
[----:B------:R-:W-:Y:S01]  /*23c0*/  PRMT R5, R0, 0x7610, R5 ;  /* 0x0000761000057816 */ /* 0x000fe20000000005 */
[----:B------:R-:W-:Y:S05]  /*23d0*/  BRA `(.L_x_11565) ;  /* 0x00000da000007947 */ /* 0x000fea0003800000 */
.L_x_11561:
        /* <DEDUP_REMOVED lines=9> */
.L_x_11569:
[----:B------:R-:W2:Y:S02]  /*2470*/  LDG.E.U16 R0, [R2.64] ;  /* 0x0000002402007981 */ /* 0x000ea4000c1e1500 */
[----:B--2---:R-:W-:-:S05]  /*2480*/  HADD2.F32 R0, -RZ, R0.H0_H0 ;  /* 0x20000000ff007230 */ /* 0x004fca0000004100 */
[----:B------:R-:W-:-:S04]  /*2490*/  F2FP.BF16.PACK_AB R0, RZ, R0 ;  /* 0x00000000ff00723e */ /* 0x000fc800000010ff */
[----:B------:R-:W-:Y:S01]  /*24a0*/  PRMT R5, R0, 0x7610, R5 ;  /* 0x0000761000057816 */ /* 0x000fe20000000005 */
[----:B------:R-:W-:Y:S05]  /*24b0*/  BRA `(.L_x_11565) ;  /* 0x00000cc000007947 */ /* 0x000fea0003800000 */
.L_x_11568:
        /* <DEDUP_REMOVED lines=9> */
.L_x_11571:
[----:B------:R-:W2:Y:S02]  /*2550*/  LDG.E.U16 R2, [R2.64] ;  /* 0x0000002402027981 */ /* 0x000ea4000c1e1500 */
[----:B--2---:R-:W-:-:S05]  /*2560*/  HADD2.F32 R0, -RZ, R2.H0_H0 ;  /* 0x20000002ff007230 */ /* 0x004fca0000004100 */
[----:B------:R-:W-:-:S04]  /*2570*/  F2FP.BF16.PACK_AB R0, RZ, R0 ;  /* 0x00000000ff00723e */ /* 0x000fc800000010ff */
[----:B------:R-:W-:Y:S01]  /*2580*/  PRMT R5, R0, 0x7610, R5 ;  /* 0x0000761000057816 */ /* 0x000fe20000000005 */
[----:B------:R-:W-:Y:S05]  /*2590*/  BRA `(.L_x_11565) ;  /* 0x00000be000007947 */ /* 0x000fea0003800000 */
.L_x_11570:
[----:B------:R-:W2:Y:S02]  /*25a0*/  LDG.E.64 R2, [R2.64] ;  /* 0x0000002402027981 */ /* 0x000ea4000c1e1b00 */
[----:B--2---:R-:W0:Y:S01]  /*25b0*/  F2F.F32.F64 R0, R2 ;  /* 0x0000000200007310 */ /* 0x004e220000301000 */
[----:B------:R-:W0:-:S14]  /*25c0*/  DSETP.GEU.AND P0, PT, |R2|, c[0x2][0x0], PT ;  /* 0x008000000200762a */ /* 0x000e1c0003f0e200 */
[----:B0-----:R-:W-:-:S05]  /*25d0*/  @!P0 FMUL R0, R0, 1.175494350822287508e-38 ;  /* 0x0080000000008820 */ /* 0x001fca0000400000 */
[----:B------:R-:W-:-:S04]  /*25e0*/  F2FP.BF16.PACK_AB R0, RZ, R0 ;  /* 0x00000000ff00723e */ /* 0x000fc800000010ff */
[----:B------:R-:W-:Y:S01]  /*25f0*/  PRMT R5, R0, 0x7610, R5 ;  /* 0x0000761000057816 */ /* 0x000fe20000000005 */
[----:B------:R-:W-:Y:S05]  /*2600*/  BRA `(.L_x_11565) ;  /* 0x00000b7000007947 */ /* 0x000fea0003800000 */
.L_x_11560:
        /* <DEDUP_REMOVED lines=14> */
.L_x_11574:
[----:B------:R-:W2:Y:S02]  /*26f0*/  LDG.E.64 R2, [R2.64] ;  /* 0x0000002402027981 */ /* 0x000ea4000c1e1b00 */
[----:B--2---:R-:W0:Y:S01]  /*2700*/  F2F.F32.F64 R0, R2 ;  /* 0x0000000200007310 */ /* 0x004e220000301000 */
[----:B------:R-:W0:-:S14]  /*2710*/  DSETP.GEU.AND P0, PT, |R2|, c[0x2][0x0], PT ;  /* 0x008000000200762a */ /* 0x000e1c0003f0e200 */
[----:B0-----:R-:W-:-:S05]  /*2720*/  @!P0 FMUL R0, R0, 1.175494350822287508e-38 ;  /* 0x0080000000008820 */ /* 0x001fca0000400000 */
[----:B------:R-:W-:-:S04]  /*2730*/  F2FP.BF16.PACK_AB R0, RZ, R0 ;  /* 0x00000000ff00723e */ /* 0x000fc800000010ff */
[----:B------:R-:W-:Y:S01]  /*2740*/  PRMT R5, R0, 0x7610, R5 ;  /* 0x0000761000057816 */ /* 0x000fe20000000005 */
[----:B------:R-:W-:Y:S05]  /*2750*/  BRA `(.L_x_11565) ;  /* 0x00000a2000007947 */ /* 0x000fea0003800000 */
.L_x_11573:
        /* <DEDUP_REMOVED lines=27> */
.L_x_11576:
        /* <DEDUP_REMOVED lines=15> */
.L_x_11575:
[----:B------:R0:W5:Y:S01]  /*2a00*/  LDG.E.U16 R5, [R2.64] ;  /* 0x0000002402057981 */ /* 0x000162000c1e1500 */
[----:B------:R-:W-:Y:S05]  /*2a10*/  BRA `(.L_x_11565) ;  /* 0x0000076000007947 */ /* 0x000fea0003800000 */
.L_x_11572:
        /* <DEDUP_REMOVED lines=12> */
.L_x_11579:
        /* <DEDUP_REMOVED lines=21> */
.L_x_11583:
[----:B------:R-:W-:Y:S05]  /*2c30*/  BSYNC B1 ;  /* 0x0000000000017941 */ /* 0x000fea0003800000 */
.L_x_11582:
[----:B------:R-:W-:Y:S01]  /*2c40*/  LEA R3, R0, 0x3b800000, 0x17 ;  /* 0x3b80000000037811 */ /* 0x000fe200078eb8ff */
[----:B------:R-:W-:-:S05]  /*2c50*/  IMAD.SHL.U32 R0, R2, 0x100000, RZ ;  /* 0x0010000002007824 */ /* 0x000fca00078e00ff */
[----:B------:R-:W-:Y:S02]  /*2c60*/  LOP3.LUT R0, R3, R0, R4, 0xfe, !PT ;  /* 0x0000000003007212 */ /* 0x000fe400078efe04 */
.L_x_11581:
[----:B------:R-:W-:Y:S05]  /*2c70*/  BSYNC B0 ;  /* 0x0000000000007941 */ /* 0x000fea0003800000 */
.L_x_11580:
[----:B------:R-:W-:-:S04]  /*2c80*/  F2FP.BF16.PACK_AB R0, RZ, R0 ;  /* 0x00000000ff00723e */ /* 0x000fc800000010ff */
[----:B------:R-:W-:Y:S01]  /*2c90*/  PRMT R5, R0, 0x7610, R5 ;  /* 0x0000761000057816 */ /* 0x000fe20000000005 */
[----:B------:R-:W-:Y:S05]  /*2ca0*/  BRA `(.L_x_11565) ;  /* 0x000004d000007947 */ /* 0x000fea0003800000 */
.L_x_11578:
        /* <DEDUP_REMOVED lines=21> */
.L_x_11587:
[----:B------:R-:W-:Y:S05]  /*2e00*/  BSYNC B1 ;  /* 0x0000000000017941 */ /* 0x000fea0003800000 */
.L_x_11586:
[----:B------:R-:W-:Y:S01]  /*2e10*/  LEA R3, R0, 0x37800000, 0x17 ;  /* 0x3780000000037811 */ /* 0x000fe200078eb8ff */
[----:B------:R-:W-:-:S05]  /*2e20*/  IMAD.SHL.U32 R0, R2, 0x200000, RZ ;  /* 0x0020000002007824 */ /* 0x000fca00078e00ff */
[----:B------:R-:W-:Y:S02]  /*2e30*/  LOP3.LUT R0, R3, R0, R4, 0xfe, !PT ;  /* 0x0000000003007212 */ /* 0x000fe400078efe04 */
.L_x_11585:
[----:B------:R-:W-:Y:S05]  /*2e40*/  BSYNC B0 ;  /* 0x0000000000007941 */ /* 0x000fea0003800000 */
.L_x_11584:
[----:B------:R-:W-:-:S04]  /*2e50*/  F2FP.BF16.PACK_AB R0, RZ, R0 ;  /* 0x00000000ff00723e */ /* 0x000fc800000010ff */
[----:B------:R-:W-:Y:S01]  /*2e60*/  PRMT R5, R0, 0x7610, R5 ;  /* 0x0000761000057816 */ /* 0x000fe20000000005 */
[----:B------:R-:W-:Y:S05]  /*2e70*/  BRA `(.L_x_11565) ;  /* 0x0000030000007947 */ /* 0x000fea0003800000 */
.L_x_11577:
        /* <DEDUP_REMOVED lines=14> */
.L_x_11591:
[----:B------:R-:W-:Y:S05]  /*2f60*/  BSYNC B0 ;  /* 0x0000000000007941 */ /* 0x000fea0003800000 */
.L_x_11590:
[----:B------:R-:W-:-:S04]  /*2f70*/  F2FP.BF16.PACK_AB R0, RZ, R0 ;  /* 0x00000000ff00723e */ /* 0x000fc800000010ff */
[----:B------:R-:W-:Y:S01]  /*2f80*/  PRMT R5, R0, 0x7610, R5 ;  /* 0x0000761000057816 */ /* 0x000fe20000000005 */
[----:B------:R-:W-:Y:S05]  /*2f90*/  BRA `(.L_x_11565) ;  /* 0x000001e000007947 */ /* 0x000fea0003800000 */
.L_x_11564:
        /* <DEDUP_REMOVED lines=21> */
.L_x_11589:
[----:B------:R-:W2:Y:S02]  /*30f0*/  LDG.E.64 R2, [R2.64] ;  /* 0x0000002402027981 */ /* 0x000ea4000c1e1b00 */
[----:B--2---:R-:W0:Y:S02]  /*3100*/  I2F.U64 R0, R2 ;  /* 0x0000000200007312 */ /* 0x004e240000301000 */
[----:B0-----:R-:W-:-:S04]  /*3110*/  F2FP.BF16.PACK_AB R0, RZ, R0 ;  /* 0x00000000ff00723e */ /* 0x001fc800000010ff */
[----:B------:R-:W-:Y:S01]  /*3120*/  PRMT R5, R0, 0x7610, R5 ;  /* 0x0000761000057816 */ /* 0x000fe20000000005 */
[----:B------:R-:W-:Y:S05]  /*3130*/  BRA `(.L_x_11565) ;  /* 0x0000004000007947 */ /* 0x000fea0003800000 */
.L_x_11588:
[----:B------:R-:W2:Y:S02]  /*3140*/  LDG.E R2, [R2.64] ;  /* 0x0000002402027981 */ /* 0x000ea4000c1e1900 */
[----:B--2---:R-:W0:Y:S02]  /*3150*/  I2F.U32 R0, R2 ;  /* 0x0000000200007306 */ /* 0x004e240000201000 */
[----:B0-----:R-:W-:-:S04]  /*3160*/  F2FP.BF16.PACK_AB R0, RZ, R0 ;  /* 0x00000000ff00723e */ /* 0x001fc800000010ff */
[----:B------:R-:W-:Y:S02]  /*3170*/  PRMT R5, R0, 0x7610, R5 ;  /* 0x0000761000057816 */ /* 0x000fe40000000005 */
.L_x_11565:
[----:B-----5:R-:W-:Y:S01]  /*3180*/  PRMT R0, RZ, 0x5410, R23 ;  /* 0x00005410ff007816 */ /* 0x020fe20000000017 */
[----:B------:R-:W-:Y:S03]  /*3190*/  BSSY B0, `(.L_x_11592) ;  /* 0x000000b000007945 */ /* 0x000fe60003800000 */
[----:B------:R-:W-:-:S13]  /*31a0*/  FSETP.NEU.FTZ.AND P0, PT, R0, R0, PT ;  /* 0x000000000000720b */ /* 0x000fda0003f1d000 */
[----:B------:R-:W-:Y:S05]  /*31b0*/  @P0 BRA `(.L_x_11593) ;  /* 0x0000007000000947 */ /* 0x000fea0003800000 */
[----:B0-----:R-:W-:-:S04]  /*31c0*/  PRMT R3, RZ, 0x5410, R5 ;  /* 0x00005410ff037816 */ /* 0x001fc80000000005 */
[----:B------:R-:W-:-:S13]  /*31d0*/  FSETP.NEU.FTZ.AND P0, PT, R3, R3, PT ;  /* 0x000000030300720b */ /* 0x000fda0003f1d000 */
[----:B------:R-:W-:Y:S05]  /*31e0*/  @P0 BRA `(.L_x_11594) ;  /* 0x0000005000000947 */ /* 0x000fea0003800000 */
[----:B------:R-:W-:-:S04]  /*31f0*/  FMNMX.FTZ R0, R0, R3, PT ;  /* 0x0000000300007209 */ /* 0x000fc80003810000 */
[----:B------:R-:W-:-:S04]  /*3200*/  F2FP.BF16.PACK_AB R0, RZ, R0 ;  /* 0x00000000ff00723e */ /* 0x000fc800000010ff */
[----:B------:R-:W-:Y:S01]  /*3210*/  PRMT R5, R0, 0x7610, R5 ;  /* 0x0000761000057816 */ /* 0x000fe20000000005 */
[----:B------:R-:W-:Y:S05]  /*3220*/  BRA `(.L_x_11594) ;  /* 0x0000001000007947 */ /* 0x000fea0003800000 */
.L_x_11593:
[----:B------:R-:W-:Y:S02]  /*3230*/  PRMT R5, R23, 0x7610, R5 ;  /* 0x0000761017057816 */ /* 0x000fe40000000005 */
.L_x_11594:
[----:B------:R-:W-:Y:S05]  /*3240*/  BSYNC B0 ;  /* 0x0000000000007941 */ /* 0x000fea0003800000 */
.L_x_11592:
        /* <DEDUP_REMOVED lines=16> */
.L_x_11598:
[----:B------:R-:W-:-:S06]  /*3350*/  PRMT R3, RZ, 0x5410, R5 ;  /* 0x00005410ff037816 */ /* 0x000fcc0000000005 */
[----:B------:R-:W0:Y:S02]  /*3360*/  F2I.S64.TRUNC R2, R3 ;  /* 0x0000000300027311 */ /* 0x000e24000020d900 */
[----:B0-----:R0:W-:Y:S01]  /*3370*/  STG.E.U8 [R16.64], R2 ;  /* 0x0000000210007986 */ /* 0x0011e2000c101124 */
[----:B------:R-:W-:Y:S05]  /*3380*/  BRA `(.L_x_11600) ;  /* 0x00000e4000007947 */ /* 0x000fea0003800000 */
.L_x_11597:
        /* <DEDUP_REMOVED lines=10> */
.L_x_11602:
[----:B------:R-:W-:-:S06]  /*3430*/  PRMT R5, RZ, 0x5410, R5 ;  /* 0x00005410ff057816 */ /* 0x000fcc0000000005 */
[----:B------:R-:W0:Y:S02]  /*3440*/  F2I.FTZ.TRUNC.NTZ R5, R5 ;  /* 0x0000000500057305 */ /* 0x000e24000021f100 */
[----:B0-----:R0:W-:Y:S01]  /*3450*/  STG.E [R16.64], R5 ;  /* 0x0000000510007986 */ /* 0x0011e2000c101924 */
[----:B------:R-:W-:Y:S05]  /*3460*/  BRA `(.L_x_11600) ;  /* 0x00000d6000007947 */ /* 0x000fea0003800000 */
.L_x_11601:
[----:B------:R-:W-:-:S06]  /*3470*/  PRMT R5, RZ, 0x5410, R5 ;  /* 0x00005410ff057816 */ /* 0x000fcc0000000005 */
[----:B------:R-:W0:Y:S02]  /*3480*/  F2I.FTZ.TRUNC.NTZ R5, R5 ;  /* 0x0000000500057305 */ /* 0x000e24000021f100 */
[----:B0-----:R0:W-:Y:S01]  /*3490*/  STG.E.U16 [R16.64], R5 ;  /* 0x0000000510007986 */ /* 0x0011e2000c101524 */
[----:B------:R-:W-:Y:S05]  /*34a0*/  BRA `(.L_x_11600) ;  /* 0x00000d2000007947 */ /* 0x000fea0003800000 */
.L_x_11596:
        /* <DEDUP_REMOVED lines=9> */
.L_x_11604:
[----:B------:R-:W-:-:S04]  /*3540*/  PRMT R0, RZ, 0x5410, R5 ;  /* 0x00005410ff007816 */ /* 0x000fc80000000005 */
[----:B------:R-:W-:-:S05]  /*3550*/  F2FP.PACK_AB R0, RZ, R0 ;  /* 0x00000000ff00723e */ /* 0x000fca00000000ff */
[----:B------:R0:W-:Y:S01]  /*3560*/  STG.E.U16 [R16.64], R0 ;  /* 0x0000000010007986 */ /* 0x0001e2000c101524 */
[----:B------:R-:W-:Y:S05]  /*3570*/  BRA `(.L_x_11600) ;  /* 0x00000c5000007947 */ /* 0x000fea0003800000 */
.L_x_11603:
        /* <DEDUP_REMOVED lines=10> */
.L_x_11606:
[----:B------:R-:W-:-:S04]  /*3620*/  PRMT R5, RZ, 0x5410, R5 ;  /* 0x00005410ff057816 */ /* 0x000fc80000000005 */
[----:B------:R-:W-:-:S04]  /*3630*/  F2FP.PACK_AB R3, RZ, R5 ;  /* 0x00000005ff03723e */ /* 0x000fc800000000ff */
[----:B------:R-:W-:-:S05]  /*3640*/  PRMT R3, R3, 0x5410, RZ ;  /* 0x0000541003037816 */ /* 0x000fca00000000ff */
[----:B------:R0:W-:Y:S01]  /*3650*/  STG.E [R16.64], R3 ;  /* 0x0000000310007986 */ /* 0x0001e2000c101924 */
[----:B------:R-:W-:Y:S05]  /*3660*/  BRA `(.L_x_11600) ;  /* 0x00000b6000007947 */ /* 0x000fea0003800000 */
.L_x_11605:
[----:B------:R-:W-:-:S05]  /*3670*/  PRMT R2, RZ, 0x5410, R5 ;  /* 0x00005410ff027816 */ /* 0x000fca0000000005 */
[----:B------:R-:W-:-:S06]  /*3680*/  FMUL.FTZ R2, R2, 1 ;  /* 0x3f80000002027820 */ /* 0x000fcc0000410000 */
[----:B------:R-:W0:Y:S02]  /*3690*/  F2F.F64.F32 R2, R2 ;  /* 0x0000000200027310 */ /* 0x000e240000201800 */
[----:B0-----:R0:W-:Y:S01]  /*36a0*/  STG.E.64 [R16.64], R2 ;  /* 0x0000000210007986 */ /* 0x0011e2000c101b24 */
[----:B------:R-:W-:Y:S05]  /*36b0*/  BRA `(.L_x_11600) ;  /* 0x00000b1000007947 */ /* 0x000fea0003800000 */
.L_x_11595:
        /* <DEDUP_REMOVED lines=13> */
.L_x_11609:
[----:B------:R-:W-:Y:S01]  /*3790*/  PRMT R5, RZ, 0x5410, R5 ;  /* 0x00005410ff057816 */ /* 0x000fe20000000005 */
[----:B------:R-:W-:-:S04]  /*37a0*/  CS2R R6, SRZ ;  /* 0x0000000000067805 */ /* 0x000fc8000001ff00 */
[----:B------:R-:W-:-:S06]  /*37b0*/  FMUL.FTZ R5, R5, 1 ;  /* 0x3f80000005057820 */ /* 0x000fcc0000410000 */
[----:B------:R-:W0:Y:S02]  /*37c0*/  F2F.F64.F32 R4, R5 ;  /* 0x0000000500047310 */ /* 0x000e240000201800 */
[----:B0-----:R0:W-:Y:S01]  /*37d0*/  STG.E.128 [R16.64], R4 ;  /* 0x0000000410007986 */ /* 0x0011e2000c101d24 */
[----:B------:R-:W-:Y:S05]  /*37e0*/  BRA `(.L_x_11600) ;  /* 0x000009e000007947 */ /* 0x000fea0003800000 */
.L_x_11608:
        /* <DEDUP_REMOVED lines=21> */
.L_x_11613:
[----:B------:R-:W-:Y:S05]  /*3940*/  BSYNC B0 ;  /* 0x0000000000007941 */ /* 0x000fea0003800000 */
.L_x_11612:
[----:B------:R-:W-:-:S05]  /*3950*/  LOP3.LUT R3, R0, R3, RZ, 0xfc, !PT ;  /* 0x0000000300037212 */ /* 0x000fca00078efcff */
[----:B------:R0:W-:Y:S01]  /*3960*/  STG.E.U8 [R16.64], R3 ;  /* 0x0000000310007986 */ /* 0x0001e2000c101124 */
[----:B------:R-:W-:Y:S05]  /*3970*/  BRA `(.L_x_11600) ;  /* 0x0000085000007947 */ /* 0x000fea0003800000 */
.L_x_11611:
        /* <DEDUP_REMOVED lines=13> */
.L_x_11615:
[----:B------:R-:W-:Y:S01]  /*3a50*/  IMAD.MOV.U32 R0, RZ, RZ, 0x7f ;  /* 0x0000007fff007424 */ /* 0x000fe200078e00ff */
[----:B------:R-:W-:-:S04]  /*3a60*/  ISETP.GT.U32.AND P0, PT, R2, 0x7f800000, PT ;  /* 0x7f8000000200780c */ /* 0x000fc80003f04070 */
[----:B------:R-:W-:-:S04]  /*3a70*/  SEL R0, R0, 0x7c, P0 ;  /* 0x0000007c00007807 */ /* 0x000fc80000000000 */
.L_x_11616:
[----:B------:R-:W-:Y:S05]  /*3a80*/  BSYNC B0 ;  /* 0x0000000000007941 */ /* 0x000fea0003800000 */
.L_x_11614:
[----:B------:R-:W-:-:S04]  /*3a90*/  LOP3.LUT R2, R5, 0x80000000, RZ, 0xc0, !PT ;  /* 0x8000000005027812 */ /* 0x000fc800078ec0ff */
[----:B------:R-:W-:-:S04]  /*3aa0*/  SHF.R.U32.HI R3, RZ, 0x18, R2 ;  /* 0x00000018ff037819 */ /* 0x000fc80000011602 */
[----:B------:R-:W-:-:S05]  /*3ab0*/  LOP3.LUT R3, R0, R3, RZ, 0xfc, !PT ;  /* 0x0000000300037212 */ /* 0x000fca00078efcff */
[----:B------:R0:W-:Y:S01]  /*3ac0*/  STG.E.U8 [R16.64], R3 ;  /* 0x0000000310007986 */ /* 0x0001e2000c101124 */
[----:B------:R-:W-:Y:S05]  /*3ad0*/  BRA `(.L_x_11600) ;  /* 0x000006f000007947 */ /* 0x000fea0003800000 */
.L_x_11610:
[----:B------:R0:W-:Y:S01]  /*3ae0*/  STG.E.U16 [R16.64], R5 ;  /* 0x0000000510007986 */ /* 0x0001e2000c101524 */
[----:B------:R-:W-:Y:S05]  /*3af0*/  BRA `(.L_x_11600) ;  /* 0x000006d000007947 */ /* 0x000fea0003800000 */
.L_x_11607:
        /* <DEDUP_REMOVED lines=12> */
.L_x_11619:
        /* <DEDUP_REMOVED lines=17> */
.L_x_11622:
[----:B------:R-:W-:-:S04]  /*3cd0*/  LOP3.LUT R2, R5, 0x80000000, RZ, 0xc0, !PT ;  /* 0x8000000005027812 */ /* 0x000fc800078ec0ff */
[----:B------:R-:W-:-:S04]  /*3ce0*/  SHF.R.U32.HI R3, RZ, 0x18, R2 ;  /* 0x00000018ff037819 */ /* 0x000fc80000011602 */
[----:B------:R-:W-:-:S04]  /*3cf0*/  LOP3.LUT R0, R0, R3, RZ, 0xfc, !PT ;  /* 0x0000000300007212 */ /* 0x000fc800078efcff */
[----:B------:R-:W-:Y:S02]  /*3d00*/  PRMT R8, R0, 0x7610, R8 ;  /* 0x0000761000087816 */ /* 0x000fe40000000008 */
.L_x_11621:
[----:B------:R-:W-:Y:S05]  /*3d10*/  BSYNC B0 ;  /* 0x0000000000007941 */ /* 0x000fea0003800000 */
.L_x_11620:
[----:B------:R0:W-:Y:S01]  /*3d20*/  STG.E.U8 [R16.64], R8 ;  /* 0x0000000810007986 */ /* 0x0001e2000c101124 */
[----:B------:R-:W-:Y:S05]  /*3d30*/  BRA `(.L_x_11600) ;  /* 0x0000049000007947 */ /* 0x000fea0003800000 */
.L_x_11618:
        /* <DEDUP_REMOVED lines=17> */
.L_x_11625:
[----:B------:R-:W-:-:S04]  /*3e50*/  LOP3.LUT R2, R5, 0x80000000, RZ, 0xc0, !PT ;  /* 0x8000000005027812 */ /* 0x000fc800078ec0ff */
[----:B------:R-:W-:-:S04]  /*3e60*/  SHF.R.U32.HI R3, RZ, 0x18, R2 ;  /* 0x00000018ff037819 */ /* 0x000fc80000011602 */
[----:B------:R-:W-:-:S04]  /*3e70*/  LOP3.LUT R0, R0, R3, RZ, 0xfc, !PT ;  /* 0x0000000300007212 */ /* 0x000fc800078efcff */
[----:B------:R-:W-:Y:S02]  /*3e80*/  PRMT R8, R0, 0x7610, R8 ;  /* 0x0000761000087816 */ /* 0x000fe40000000008 */
.L_x_11624:
[----:B------:R-:W-:Y:S05]  /*3e90*/  BSYNC B0 ;  /* 0x0000000000007941 */ /* 0x000fea0003800000 */
.L_x_11623:
[----:B------:R0:W-:Y:S01]  /*3ea0*/  STG.E.U8 [R16.64], R8 ;  /* 0x0000000810007986 */ /* 0x0001e2000c101124 */
[----:B------:R-:W-:Y:S05]  /*3eb0*/  BRA `(.L_x_11600) ;  /* 0x0000031000007947 */ /* 0x000fea0003800000 */
.L_x_11617:
        /* <DEDUP_REMOVED lines=22> */
.L_x_11599:
        /* <DEDUP_REMOVED lines=20> */
.L_x_11627:
[----:B------:R-:W-:-:S06]  /*4160*/  PRMT R2, RZ, 0x5410, R5 ;  /* 0x00005410ff027816 */ /* 0x000fcc0000000005 */
[----:B------:R-:W0:Y:S02]  /*4170*/  F2I.U64.TRUNC R2, R2 ;  /* 0x0000000200027311 */ /* 0x000e24000020d800 */
[----:B0-----:R0:W-:Y:S01]  /*4180*/  STG.E.64 [R16.64], R2 ;  /* 0x0000000210007986 */ /* 0x0011e2000c101b24 */
[----:B------:R-:W-:Y:S05]  /*4190*/  BRA `(.L_x_11600) ;  /* 0x0000003000007947 */ /* 0x000fea0003800000 */
.L_x_11626:
[----:B------:R-:W-:-:S06]  /*41a0*/  PRMT R5, RZ, 0x5410, R5 ;  /* 0x00005410ff057816 */ /* 0x000fcc0000000005 */
[----:B------:R-:W0:Y:S02]  /*41b0*/  F2I.FTZ.U32.TRUNC.NTZ R5, R5 ;  /* 0x0000000500057305 */ /* 0x000e24000021f000 */
[----:B0-----:R0:W-:Y:S02]  /*41c0*/  STG.E [R16.64], R5 ;  /* 0x0000000510007986 */ /* 0x0011e4000c101924 */
.L_x_11600:
[----:B------:R-:W-:-:S05]  /*41d0*/  IMAD R18, R19, 0x200, R18 ;  /* 0x0000020013127824 */ /* 0x000fca00078e0212 */
[----:B------:R-:W-:Y:S02]  /*41e0*/  IADD3 R23, R18, 0x80, RZ ;  /* 0x0000008012177810 */ /* 0x000fe40007ffe0ff */
.L_x_11526:
[----:B------:R-:W-:Y:S05]  /*41f0*/  BSYNC B6 ;  /* 0x0000000000067941 */ /* 0x000fea0003800000 */
.L_x_11525:
        /* <DEDUP_REMOVED lines=258> */
.L_x_11630:
        /* <DEDUP_REMOVED lines=21> */
.L_x_11634:
[----:B------:R-:W2:Y:S02]  /*5370*/  LDG.E.U8 R2, [R2.64] ;  /* 0x0000002402027981 */ /* 0x000ea4000c1e1100 */
[----:B--2---:R-:W0:Y:S02]  /*5380*/  I2F.U16 R0, R2 ;  /* 0x0000000200007306 */ /* 0x004e240000101000 */
[----:B0-----:R-:W-:-:S04]  /*5390*/  F2FP.BF16.PACK_AB R0, RZ, R0 ;  /* 0x00000000ff00723e */ /* 0x001fc800000010ff */
[----:B------:R-:W-:Y:S01]  /*53a0*/  PRMT R19, R0, 0x7610, R19 ;  /* 0x0000761000137816 */ /* 0x000fe20000000013 */
[----:B------:R-:W-:Y:S05]  /*53b0*/  BRA `(.L_x_11636) ;  /* 0x00000f0000007947 */ /* 0x000fea0003800000 */
.L_x_11633:
        /* <DEDUP_REMOVED lines=11> */
.L_x_11638:
[----:B------:R-:W2:Y:S02]  /*5470*/  LDG.E R2, [R2.64] ;  /* 0x0000002402027981 */ /* 0x000ea4000c1e1900 */
[----:B--2---:R-:W0:Y:S02]  /*5480*/  I2F R0, R2 ;  /* 0x0000000200007306 */ /* 0x004e240000201400 */
[----:B0-----:R-:W-:-:S04]  /*5490*/  F2FP.BF16.PACK_AB R0, RZ, R0 ;  /* 0x00000000ff00723e */ /* 0x001fc800000010ff */
[----:B------:R-:W-:Y:S01]  /*54a0*/  PRMT R19, R0, 0x7610, R19 ;  /* 0x0000761000137816 */ /* 0x000fe20000000013 */
[----:B------:R-:W-:Y:S05]  /*54b0*/  BRA `(.L_x_11636) ;  /* 0x00000e0000007947 */ /* 0x000fea0003800000 */
.L_x_11637:
[----:B------:R-:W2:Y:S02]  /*54c0*/  LDG.E.U16 R2, [R2.64] ;  /* 0x0000002402027981 */ /* 0x000ea4000c1e1500 */
[----:B--2---:R-:W0:Y:S02]  /*54d0*/  I2F.S16 R0, R2 ;  /* 0x0000000200007306 */ /* 0x004e240000101400 */
[----:B0-----:R-:W-:-:S04]  /*54e0*/  F2FP.BF16.PACK_AB R0, RZ, R0 ;  /* 0x00000000ff00723e */ /* 0x001fc800000010ff */
[----:B------:R-:W-:Y:S01]  /*54f0*/  PRMT R19, R0, 0x7610, R19 ;  /* 0x0000761000137816 */ /* 0x000fe20000000013 */
[----:B------:R-:W-:Y:S05]  /*5500*/  BRA `(.L_x_11636) ;  /* 0x00000db000007947 */ /* 0x000fea0003800000 */
.L_x_11632:
        /* <DEDUP_REMOVED lines=9> */
.L_x_11640:
[----:B------:R-:W2:Y:S02]  /*55a0*/  LDG.E.U16 R0, [R2.64] ;  /* 0x0000002402007981 */ /* 0x000ea4000c1e1500 */
[----:B--2---:R-:W-:-:S05]  /*55b0*/  HADD2.F32 R0, -RZ, R0.H0_H0 ;  /* 0x20000000ff007230 */ /* 0x004fca0000004100 */
[----:B------:R-:W-:-:S04]  /*55c0*/  F2FP.BF16.PACK_AB R0, RZ, R0 ;  /* 0x00000000ff00723e */ /* 0x000fc800000010ff */
[----:B------:R-:W-:Y:S01]  /*55d0*/  PRMT R19, R0, 0x7610, R19 ;  /* 0x0000761000137816 */ /* 0x000fe20000000013 */
[----:B------:R-:W-:Y:S05]  /*55e0*/  BRA `(.L_x_11636) ;  /* 0x00000cd000007947 */ /* 0x000fea0003800000 */
.L_x_11639:
        /* <DEDUP_REMOVED lines=9> */
.L_x_11642:
[----:B------:R-:W2:Y:S02]  /*5680*/  LDG.E.U16 R2, [R2.64] ;  /* 0x0000002402027981 */ /* 0x000ea4000c1e1500 */
[----:B--2---:R-:W-:-:S05]  /*5690*/  HADD2.F32 R0, -RZ, R2.H0_H0 ;  /* 0x20000002ff007230 */ /* 0x004fca0000004100 */
[----:B------:R-:W-:-:S04]  /*56a0*/  F2FP.BF16.PACK_AB R0, RZ, R0 ;  /* 0x00000000ff00723e */ /* 0x000fc800000010ff */
[----:B------:R-:W-:Y:S01]  /*56b0*/  PRMT R19, R0, 0x7610, R19 ;  /* 0x0000761000137816 */ /* 0x000fe20000000013 */
[----:B------:R-:W-:Y:S05]  /*56c0*/  BRA `(.L_x_11636) ;  /* 0x00000bf000007947 */ /* 0x000fea0003800000 */
.L_x_11641:
[----:B------:R-:W2:Y:S02]  /*56d0*/  LDG.E.64 R2, [R2.64] ;  /* 0x0000002402027981 */ /* 0x000ea4000c1e1b00 */
[----:B--2---:R-:W0:Y:S01]  /*56e0*/  F2F.F32.F64 R0, R2 ;  /* 0x0000000200007310 */ /* 0x004e220000301000 */
[----:B------:R-:W0:-:S14]  /*56f0*/  DSETP.GEU.AND P0, PT, |R2|, c[0x2][0x0], PT ;  /* 0x008000000200762a */ /* 0x000e1c0003f0e200 */
[----:B0-----:R-:W-:-:S05]  /*5700*/  @!P0 FMUL R0, R0, 1.175494350822287508e-38 ;  /* 0x0080000000008820 */ /* 0x001fca0000400000 */
[----:B------:R-:W-:-:S04]  /*5710*/  F2FP.BF16.PACK_AB R0, RZ, R0 ;  /* 0x00000000ff00723e */ /* 0x000fc800000010ff */
[----:B------:R-:W-:Y:S01]  /*5720*/  PRMT R19, R0, 0x7610, R19 ;  /* 0x0000761000137816 */ /* 0x000fe20000000013 */
[----:B------:R-:W-:Y:S05]  /*5730*/  BRA `(.L_x_11636) ;  /* 0x00000b8000007947 */ /* 0x000fea0003800000 */
.L_x_11631:
        /* <DEDUP_REMOVED lines=14> */
.L_x_11645:
[----:B------:R-:W2:Y:S02]  /*5820*/  LDG.E.64 R2, [R2.64] ;  /* 0x0000002402027981 */ /* 0x000ea4000c1e1b00 */
[----:B--2---:R-:W0:Y:S01]  /*5830*/  F2F.F32.F64 R0, R2 ;  /* 0x0000000200007310 */ /* 0x004e220000301000 */
[----:B------:R-:W0:-:S14]  /*5840*/  DSETP.GEU.AND P0, PT, |R2|, c[0x2][0x0], PT ;  /* 0x008000000200762a */ /* 0x000e1c0003f0e200 */
[----:B0-----:R-:W-:-:S05]  /*5850*/  @!P0 FMUL R0, R0, 1.175494350822287508e-38 ;  /* 0x0080000000008820 */ /* 0x001fca0000400000 */
[----:B------:R-:W-:-:S04]  /*5860*/  F2FP.BF16.PACK_AB R0, RZ, R0 ;  /* 0x00000000ff00723e */ /* 0x000fc800000010ff */
[----:B------:R-:W-:Y:S01]  /*5870*/  PRMT R19, R0, 0x7610, R19 ;  /* 0x0000761000137816 */ /* 0x000fe20000000013 */
[----:B------:R-:W-:Y:S05]  /*5880*/  BRA `(.L_x_11636) ;  /* 0x00000a3000007947 */ /* 0x000fea0003800000 */
.L_x_11644:
        /* <DEDUP_REMOVED lines=28> */
.L_x_11647:
        /* <DEDUP_REMOVED lines=15> */
.L_x_11646:
[----:B------:R0:W5:Y:S01]  /*5b40*/  LDG.E.U16 R19, [R2.64] ;  /* 0x0000002402137981 */ /* 0x000162000c1e1500 */
[----:B------:R-:W-:Y:S05]  /*5b50*/  BRA `(.L_x_11636) ;  /* 0x0000076000007947 */ /* 0x000fea0003800000 */
.L_x_11643:
        /* <DEDUP_REMOVED lines=12> */
.L_x_11650:
        /* <DEDUP_REMOVED lines=21> */
.L_x_11654:
[----:B------:R-:W-:Y:S05]  /*5d70*/  BSYNC B1 ;  /* 0x0000000000017941 */ /* 0x000fea0003800000 */
.L_x_11653:
[----:B------:R-:W-:Y:S01]  /*5d80*/  LEA R3, R0, 0x3b800000, 0x17 ;  /* 0x3b80000000037811 */ /* 0x000fe200078eb8ff */
[----:B------:R-:W-:-:S05]  /*5d90*/  IMAD.SHL.U32 R0, R2, 0x100000, RZ ;  /* 0x0010000002007824 */ /* 0x000fca00078e00ff */
[----:B------:R-:W-:Y:S02]  /*5da0*/  LOP3.LUT R0, R3, R0, R4, 0xfe, !PT ;  /* 0x0000000003007212 */ /* 0x000fe400078efe04 */
.L_x_11652:
[----:B------:R-:W-:Y:S05]  /*5db0*/  BSYNC B0 ;  /* 0x0000000000007941 */ /* 0x000fea0003800000 */
.L_x_11651:
[----:B------:R-:W-:-:S04]  /*5dc0*/  F2FP.BF16.PACK_AB R0, RZ, R0 ;  /* 0x00000000ff00723e */ /* 0x000fc800000010ff */
[----:B------:R-:W-:Y:S01]  /*5dd0*/  PRMT R19, R0, 0x7610, R19 ;  /* 0x0000761000137816 */ /* 0x000fe20000000013 */
[----:B------:R-:W-:Y:S05]  /*5de0*/  BRA `(.L_x_11636) ;  /* 0x000004d000007947 */ /* 0x000fea0003800000 */
.L_x_11649:
        /* <DEDUP_REMOVED lines=21> */
.L_x_11658:
[----:B------:R-:W-:Y:S05]  /*5f40*/  BSYNC B1 ;  /* 0x0000000000017941 */ /* 0x000fea0003800000 */
.L_x_11657:
[----:B------:R-:W-:Y:S01]  /*5f50*/  LEA R3, R0, 0x37800000, 0x17 ;  /* 0x3780000000037811 */ /* 0x000fe200078eb8ff */
[----:B------:R-:W-:-:S05]  /*5f60*/  IMAD.SHL.U32 R0, R2, 0x200000, RZ ;  /* 0x0020000002007824 */ /* 0x000fca00078e00ff */
[----:B------:R-:W-:Y:S02]  /*5f70*/  LOP3.LUT R0, R3, R0, R4, 0xfe, !PT ;  /* 0x0000000003007212 */ /* 0x000fe400078efe04 */
.L_x_11656:
[----:B------:R-:W-:Y:S05]  /*5f80*/  BSYNC B0 ;  /* 0x0000000000007941 */ /* 0x000fea0003800000 */
.L_x_11655:
[----:B------:R-:W-:-:S04]  /*5f90*/  F2FP.BF16.PACK_AB R0, RZ, R0 ;  /* 0x00000000ff00723e */ /* 0x000fc800000010ff */
[----:B------:R-:W-:Y:S01]  /*5fa0*/  PRMT R19, R0, 0x7610, R19 ;  /* 0x0000761000137816 */ /* 0x000fe20000000013 */
[----:B------:R-:W-:Y:S05]  /*5fb0*/  BRA `(.L_x_11636) ;  /* 0x0000030000007947 */ /* 0x000fea0003800000 */
.L_x_11648:
        /* <DEDUP_REMOVED lines=14> */
.L_x_11662:
[----:B------:R-:W-:Y:S05]  /*60a0*/  BSYNC B0 ;  /* 0x0000000000007941 */ /* 0x000fea0003800000 */
.L_x_11661:
[----:B------:R-:W-:-:S04]  /*60b0*/  F2FP.BF16.PACK_AB R0, RZ, R0 ;  /* 0x00000000ff00723e */ /* 0x000fc800000010ff */
[----:B------:R-:W-:Y:S01]  /*60c0*/  PRMT R19, R0, 0x7610, R19 ;  /* 0x0000761000137816 */ /* 0x000fe20000000013 */
[----:B------:R-:W-:Y:S05]  /*60d0*/  BRA `(.L_x_11636) ;  /* 0x000001e000007947 */ /* 0x000fea0003800000 */
.L_x_11635:
        /* <DEDUP_REMOVED lines=21> */
.L_x_11660:
[----:B------:R-:W2:Y:S02]  /*6230*/  LDG.E.64 R2, [R2.64] ;  /* 0x0000002402027981 */ /* 0x000ea4000c1e1b00 */
[----:B--2---:R-:W0:Y:S02]  /*6240*/  I2F.U64 R0, R2 ;  /* 0x0000000200007312 */ /* 0x004e240000301000 */
[----:B0-----:R-:W-:-:S04]  /*6250*/  F2FP.BF16.PACK_AB R0, RZ, R0 ;  /* 0x00000000ff00723e */ /* 0x001fc800000010ff */
[----:B------:R-:W-:Y:S01]  /*6260*/  PRMT R19, R0, 0x7610, R19 ;  /* 0x0000761000137816 */ /* 0x000fe20000000013 */
[----:B------:R-:W-:Y:S05]  /*6270*/  BRA `(.L_x_11636) ;  /* 0x0000004000007947 */ /* 0x000fea0003800000 */
.L_x_11659:
[----:B------:R-:W2:Y:S02]  /*6280*/  LDG.E R2, [R2.64] ;  /* 0x0000002402027981 */ /* 0x000ea4000c1e1900 */
[----:B--2---:R-:W0:Y:S02]  /*6290*/  I2F.U32 R0, R2 ;  /* 0x0000000200007306 */ /* 0x004e240000201000 */
[----:B0-----:R-:W-:-:S04]  /*62a0*/  F2FP.BF16.PACK_AB R0, RZ, R0 ;  /* 0x00000000ff00723e */ /* 0x001fc800000010ff */
[----:B------:R-:W-:Y:S02]  /*62b0*/  PRMT R19, R0, 0x7610, R19 ;  /* 0x0000761000137816 */ /* 0x000fe40000000013 */
.L_x_11636:
        /* <DEDUP_REMOVED lines=19> */
.L_x_11666:
[----:B------:R-:W2:Y:S02]  /*63f0*/  LDG.E.U8 R2, [R2.64] ;  /* 0x0000002402027981 */ /* 0x000ea4000c1e1100 */
[----:B--2---:R-:W0:Y:S02]  /*6400*/  I2F.U16 R0, R2 ;  /* 0x0000000200007306 */ /* 0x004e240000101000 */
[----:B0-----:R-:W-:-:S04]  /*6410*/  F2FP.BF16.PACK_AB R0, RZ, R0 ;  /* 0x00000000ff00723e */ /* 0x001fc800000010ff */
[----:B------:R-:W-:Y:S01]  /*6420*/  PRMT R5, R0, 0x7610, R5 ;  /* 0x0000761000057816 */ /* 0x000fe20000000005 */
[----:B------:R-:W-:Y:S05]  /*6430*/  BRA `(.L_x_11668) ;  /* 0x00000ef000007947 */ /* 0x000fea0003800000 */
.L_x_11665:
        /* <DEDUP_REMOVED lines=11> */
.L_x_11670:
[----:B------:R-:W2:Y:S02]  /*64f0*/  LDG.E R2, [R2.64] ;  /* 0x0000002402027981 */ /* 0x000ea4000c1e1900 */
[----:B--2---:R-:W0:Y:S02]  /*6500*/  I2F R0, R2 ;  /* 0x0000000200007306 */ /* 0x004e240000201400 */
[----:B0-----:R-:W-:-:S04]  /*6510*/  F2FP.BF16.PACK_AB R0, RZ, R0 ;  /* 0x00000000ff00723e */ /* 0x001fc800000010ff */
[----:B------:R-:W-:Y:S01]  /*6520*/  PRMT R5, R0, 0x7610, R5 ;  /* 0x0000761000057816 */ /* 0x000fe20000000005 */
[----:B------:R-:W-:Y:S05]  /*6530*/  BRA `(.L_x_11668) ;  /* 0x00000df000007947 */ /* 0x000fea0003800000 */
.L_x_11669:
[----:B------:R-:W2:Y:S02]  /*6540*/  LDG.E.U16 R2, [R2.64] ;  /* 0x0000002402027981 */ /* 0x000ea4000c1e1500 */
[----:B--2---:R-:W0:Y:S02]  /*6550*/  I2F.S16 R0, R2 ;  /* 0x0000000200007306 */ /* 0x004e240000101400 */
[----:B0-----:R-:W-:-:S04]  /*6560*/  F2FP.BF16.PACK_AB R0, RZ, R0 ;  /* 0x00000000ff00723e */ /* 0x001fc800000010ff */
[----:B------:R-:W-:Y:S01]  /*6570*/  PRMT R5, R0, 0x7610, R5 ;  /* 0x0000761000057816 */ /* 0x000fe20000000005 */
[----:B------:R-:W-:Y:S05]  /*6580*/  BRA `(.L_x_11668) ;  /* 0x00000da000007947 */ /* 0x000fea0003800000 */
.L_x_11664:
        /* <DEDUP_REMOVED lines=9> */
.L_x_11672:
[----:B------:R-:W2:Y:S02]  /*6620*/  LDG.E.U16 R0, [R2.64] ;  /* 0x0000002402007981 */ /* 0x000ea4000c1e1500 */
[----:B--2---:R-:W-:-:S05]  /*6630*/  HADD2.F32 R0, -RZ, R0.H0_H0 ;  /* 0x20000000ff007230 */ /* 0x004fca0000004100 */
[----:B------:R-:W-:-:S04]  /*6640*/  F2FP.BF16.PACK_AB R0, RZ, R0 ;  /* 0x00000000ff00723e */ /* 0x000fc800000010ff */
[----:B------:R-:W-:Y:S01]  /*6650*/  PRMT R5, R0, 0x7610, R5 ;  /* 0x0000761000057816 */ /* 0x000fe20000000005 */
[----:B------:R-:W-:Y:S05]  /*6660*/  BRA `(.L_x_11668) ;  /* 0x00000cc000007947 */ /* 0x000fea0003800000 */
.L_x_11671:
        /* <DEDUP_REMOVED lines=9> */
.L_x_11674:
[----:B------:R-:W2:Y:S02]  /*6700*/  LDG.E.U16 R2, [R2.64] ;  /* 0x0000002402027981 */ /* 0x000ea4000c1e1500 */
[----:B--2---:R-:W-:-:S05]  /*6710*/  HADD2.F32 R0, -RZ, R2.H0_H0 ;  /* 0x20000002ff007230 */ /* 0x004fca0000004100 */
[----:B------:R-:W-:-:S04]  /*6720*/  F2FP.BF16.PACK_AB R0, RZ, R0 ;  /* 0x00000000ff00723e */ /* 0x000fc800000010ff */
[----:B------:R-:W-:Y:S01]  /*6730*/  PRMT R5, R0, 0x7610, R5 ;  /* 0x0000761000057816 */ /* 0x000fe20000000005 */
[----:B------:R-:W-:Y:S05]  /*6740*/  BRA `(.L_x_11668) ;  /* 0x00000be000007947 */ /* 0x000fea0003800000 */
.L_x_11673:
[----:B------:R-:W2:Y:S02]  /*6750*/  LDG.E.64 R2, [R2.64] ;  /* 0x0000002402027981 */ /* 0x000ea4000c1e1b00 */
[----:B--2---:R-:W0:Y:S01]  /*6760*/  F2F.F32.F64 R0, R2 ;  /* 0x0000000200007310 */ /* 0x004e220000301000 */
[----:B------:R-:W0:-:S14]  /*6770*/  DSETP.GEU.AND P0, PT, |R2|, c[0x2][0x0], PT ;  /* 0x008000000200762a */ /* 0x000e1c0003f0e200 */
[----:B0-----:R-:W-:-:S05]  /*6780*/  @!P0 FMUL R0, R0, 1.175494350822287508e-38 ;  /* 0x0080000000008820 */ /* 0x001fca0000400000 */
[----:B------:R-:W-:-:S04]  /*6790*/  F2FP.BF16.PACK_AB R0, RZ, R0 ;  /* 0x00000000ff00723e */ /* 0x000fc800000010ff */
[----:B------:R-:W-:Y:S01]  /*67a0*/  PRMT R5, R0, 0x7610, R5 ;  /* 0x0000761000057816 */ /* 0x000fe20000000005 */
[----:B------:R-:W-:Y:S05]  /*67b0*/  BRA `(.L_x_11668) ;  /* 0x00000b7000007947 */ /* 0x000fea0003800000 */
.L_x_11663:
        /* <DEDUP_REMOVED lines=14> */
.L_x_11677:
[----:B------:R-:W2:Y:S02]  /*68a0*/  LDG.E.64 R2, [R2.64] ;  /* 0x0000002402027981 */ /* 0x000ea4000c1e1b00 */
[----:B--2---:R-:W0:Y:S01]  /*68b0*/  F2F.F32.F64 R0, R2 ;  /* 0x0000000200007310 */ /* 0x004e220000301000 */
[----:B------:R-:W0:-:S14]  /*68c0*/  DSETP.GEU.AND P0, PT, |R2|, c[0x2][0x0], PT ;  /* 0x008000000200762a */ /* 0x000e1c0003f0e200 */
[----:B0-----:R-:W-:-:S05]  /*68d0*/  @!P0 FMUL R0, R0, 1.175494350822287508e-38 ;  /* 0x0080000000008820 */ /* 0x001fca0000400000 */
[----:B------:R-:W-:-:S04]  /*68e0*/  F2FP.BF16.PACK_AB R0, RZ, R0 ;  /* 0x00000000ff00723e */ /* 0x000fc800000010ff */
[----:B------:R-:W-:Y:S01]  /*68f0*/  PRMT R5, R0, 0x7610, R5 ;  /* 0x0000761000057816 */ /* 0x000fe20000000005 */
[----:B------:R-:W-:Y:S05]  /*6900*/  BRA `(.L_x_11668) ;  /* 0x00000a2000007947 */ /* 0x000fea0003800000 */
.L_x_11676:
        /* <DEDUP_REMOVED lines=27> */
.L_x_11679:
        /* <DEDUP_REMOVED lines=15> */
.L_x_11678:
[----:B------:R0:W5:Y:S01]  /*6bb0*/  LDG.E.U16 R5, [R2.64] ;  /* 0x0000002402057981 */ /* 0x000162000c1e1500 */
[----:B------:R-:W-:Y:S05]  /*6bc0*/  BRA `(.L_x_11668) ;  /* 0x0000076000007947 */ /* 0x000fea0003800000 */
.L_x_11675:
        /* <DEDUP_REMOVED lines=12> */
.L_x_11682:
        /* <DEDUP_REMOVED lines=21> */
.L_x_11686:
[----:B------:R-:W-:Y:S05]  /*6de0*/  BSYNC B1 ;  /* 0x0000000000017941 */ /* 0x000fea0003800000 */
.L_x_11685:
[----:B------:R-:W-:Y:S01]  /*6df0*/  LEA R3, R0, 0x3b800000, 0x17 ;  /* 0x3b80000000037811 */ /* 0x000fe200078eb8ff */
[----:B------:R-:W-:-:S05]  /*6e00*/  IMAD.SHL.U32 R0, R2, 0x100000, RZ ;  /* 0x0010000002007824 */ /* 0x000fca00078e00ff */
[----:B------:R-:W-:Y:S02]  /*6e10*/  LOP3.LUT R0, R3, R0, R4, 0xfe, !PT ;  /* 0x0000000003007212 */ /* 0x000fe400078efe04 */
.L_x_11684:
[----:B------:R-:W-:Y:S05]  /*6e20*/  BSYNC B0 ;  /* 0x0000000000007941 */ /* 0x000fea0003800000 */
.L_x_11683:
[----:B------:R-:W-:-:S04]  /*6e30*/  F2FP.BF16.PACK_AB R0, RZ, R0 ;  /* 0x00000000ff00723e */ /* 0x000fc800000010ff */
[----:B------:R-:W-:Y:S01]  /*6e40*/  PRMT R5, R0, 0x7610, R5 ;  /* 0x0000761000057816 */ /* 0x000fe20000000005 */
[----:B------:R-:W-:Y:S05]  /*6e50*/  BRA `(.L_x_11668) ;  /* 0x000004d000007947 */ /* 0x000fea0003800000 */
.L_x_11681:
        /* <DEDUP_REMOVED lines=21> */
.L_x_11690:
[----:B------:R-:W-:Y:S05]  /*6fb0*/  BSYNC B1 ;  /* 0x0000000000017941 */ /* 0x000fea0003800000 */
.L_x_11689:
[----:B------:R-:W-:Y:S01]  /*6fc0*/  LEA R3, R0, 0x37800000, 0x17 ;  /* 0x3780000000037811 */ /* 0x000fe200078eb8ff */
[----:B------:R-:W-:-:S05]  /*6fd0*/  IMAD.SHL.U32 R0, R2, 0x200000, RZ ;  /* 0x0020000002007824 */ /* 0x000fca00078e00ff */
[----:B------:R-:W-:Y:S02]  /*6fe0*/  LOP3.LUT R0, R3, R0, R4, 0xfe, !PT ;  /* 0x0000000003007212 */ /* 0x000fe400078efe04 */
.L_x_11688:
[----:B------:R-:W-:Y:S05]  /*6ff0*/  BSYNC B0 ;  /* 0x0000000000007941 */ /* 0x000fea0003800000 */
.L_x_11687:
[----:B------:R-:W-:-:S04]  /*7000*/  F2FP.BF16.PACK_AB R0, RZ, R0 ;  /* 0x00000000ff00723e */ /* 0x000fc800000010ff */
[----:B------:R-:W-:Y:S01]  /*7010*/  PRMT R5, R0, 0x7610, R5 ;  /* 0x0000761000057816 */ /* 0x000fe20000000005 */
[----:B------:R-:W-:Y:S05]  /*7020*/  BRA `(.L_x_11668) ;  /* 0x0000030000007947 */ /* 0x000fea0003800000 */
.L_x_11680:
        /* <DEDUP_REMOVED lines=14> */
.L_x_11694:
[----:B------:R-:W-:Y:S05]  /*7110*/  BSYNC B0 ;  /* 0x0000000000007941 */ /* 0x000fea0003800000 */
.L_x_11693:
[----:B------:R-:W-:-:S04]  /*7120*/  F2FP.BF16.PACK_AB R0, RZ, R0 ;  /* 0x00000000ff00723e */ /* 0x000fc800000010ff */
[----:B------:R-:W-:Y:S01]  /*7130*/  PRMT R5, R0, 0x7610, R5 ;  /* 0x0000761000057816 */ /* 0x000fe20000000005 */
[----:B------:R-:W-:Y:S05]  /*7140*/  BRA `(.L_x_11668) ;  /* 0x000001e000007947 */ /* 0x000fea0003800000 */
.L_x_11667:
        /* <DEDUP_REMOVED lines=21> */
.L_x_11692:
[----:B------:R-:W2:Y:S02]  /*72a0*/  LDG.E.64 R2, [R2.64] ;  /* 0x0000002402027981 */ /* 0x000ea4000c1e1b00 */
[----:B--2---:R-:W0:Y:S02]  /*72b0*/  I2F.U64 R0, R2 ;  /* 0x0000000200007312 */ /* 0x004e240000301000 */
[----:B0-----:R-:W-:-:S04]  /*72c0*/  F2FP.BF16.PACK_AB R0, RZ, R0 ;  /* 0x00000000ff00723e */ /* 0x001fc800000010ff */
[----:B------:R-:W-:Y:S01]  /*72d0*/  PRMT R5, R0, 0x7610, R5 ;  /* 0x0000761000057816 */ /* 0x000fe20000000005 */
[----:B------:R-:W-:Y:S05]  /*72e0*/  BRA `(.L_x_11668) ;  /* 0x0000004000007947 */ /* 0x000fea0003800000 */
.L_x_11691:
[----:B------:R-:W2:Y:S02]  /*72f0*/  LDG.E R2, [R2.64] ;  /* 0x0000002402027981 */ /* 0x000ea4000c1e1900 */
[----:B--2---:R-:W0:Y:S02]  /*7300*/  I2F.U32 R0, R2 ;  /* 0x0000000200007306 */ /* 0x004e240000201000 */
[----:B0-----:R-:W-:-:S04]  /*7310*/  F2FP.BF16.PACK_AB R0, RZ, R0 ;  /* 0x00000000ff00723e */ /* 0x001fc800000010ff */
[----:B------:R-:W-:Y:S02]  /*7320*/  PRMT R5, R0, 0x7610, R5 ;  /* 0x0000761000057816 */ /* 0x000fe40000000005 */
.L_x_11668:
        /* <DEDUP_REMOVED lines=11> */
.L_x_11696:
[----:B------:R-:W-:Y:S02]  /*73e0*/  PRMT R5, R19, 0x7610, R5 ;  /* 0x0000761013057816 */ /* 0x000fe40000000005 */
.L_x_11697:
[----:B------:R-:W-:Y:S05]  /*73f0*/  BSYNC B0 ;  /* 0x0000000000007941 */ /* 0x000fea0003800000 */
.L_x_11695:
        /* <DEDUP_REMOVED lines=16> */
.L_x_11701:
[----:B------:R-:W-:-:S06]  /*7500*/  PRMT R3, RZ, 0x5410, R5 ;  /* 0x00005410ff037816 */ /* 0x000fcc0000000005 */
[----:B------:R-:W0:Y:S02]  /*7510*/  F2I.S64.TRUNC R2, R3 ;  /* 0x0000000300027311 */ /* 0x000e24000020d900 */
[----:B0-----:R0:W-:Y:S01]  /*7520*/  STG.E.U8 [R16.64], R2 ;  /* 0x0000000210007986 */ /* 0x0011e2000c101124 */
[----:B------:R-:W-:Y:S05]  /*7530*/  BRA `(.L_x_11703) ;  /* 0x00000e4000007947 */ /* 0x000fea0003800000 */
.L_x_11700:
        /* <DEDUP_REMOVED lines=10> */
.L_x_11705:
[----:B------:R-:W-:-:S06]  /*75e0*/  PRMT R5, RZ, 0x5410, R5 ;  /* 0x00005410ff057816 */ /* 0x000fcc0000000005 */
[----:B------:R-:W0:Y:S02]  /*75f0*/  F2I.FTZ.TRUNC.NTZ R5, R5 ;  /* 0x0000000500057305 */ /* 0x000e24000021f100 */
[----:B0-----:R0:W-:Y:S01]  /*7600*/  STG.E [R16.64], R5 ;  /* 0x0000000510007986 */ /* 0x0011e2000c101924 */
[----:B------:R-:W-:Y:S05]  /*7610*/  BRA `(.L_x_11703) ;  /* 0x00000d6000007947 */ /* 0x000fea0003800000 */
.L_x_11704:
[----:B------:R-:W-:-:S06]  /*7620*/  PRMT R5, RZ, 0x5410, R5 ;  /* 0x00005410ff057816 */ /* 0x000fcc0000000005 */
[----:B------:R-:W0:Y:S02]  /*7630*/  F2I.FTZ.TRUNC.NTZ R5, R5 ;  /* 0x0000000500057305 */ /* 0x000e24000021f100 */
[----:B0-----:R0:W-:Y:S01]  /*7640*/  STG.E.U16 [R16.64], R5 ;  /* 0x0000000510007986 */ /* 0x0011e2000c101524 */
[----:B------:R-:W-:Y:S05]  /*7650*/  BRA `(.L_x_11703) ;  /* 0x00000d2000007947 */ /* 0x000fea0003800000 */
.L_x_11699:
        /* <DEDUP_REMOVED lines=9> */
.L_x_11707:
[----:B------:R-:W-:-:S04]  /*76f0*/  PRMT R0, RZ, 0x5410, R5 ;  /* 0x00005410ff007816 */ /* 0x000fc80000000005 */
[----:B------:R-:W-:-:S05]  /*7700*/  F2FP.PACK_AB R0, RZ, R0 ;  /* 0x00000000ff00723e */ /* 0x000fca00000000ff */
[----:B------:R0:W-:Y:S01]  /*7710*/  STG.E.U16 [R16.64], R0 ;  /* 0x0000000010007986 */ /* 0x0001e2000c101524 */
[----:B------:R-:W-:Y:S05]  /*7720*/  BRA `(.L_x_11703) ;  /* 0x00000c5000007947 */ /* 0x000fea0003800000 */
.L_x_11706:
        /* <DEDUP_REMOVED lines=10> */
.L_x_11709:
[----:B------:R-:W-:-:S04]  /*77d0*/  PRMT R5, RZ, 0x5410, R5 ;  /* 0x00005410ff057816 */ /* 0x000fc80000000005 */
[----:B------:R-:W-:-:S04]  /*77e0*/  F2FP.PACK_AB R3, RZ, R5 ;  /* 0x00000005ff03723e */ /* 0x000fc800000000ff */
[----:B------:R-:W-:-:S05]  /*77f0*/  PRMT R3, R3, 0x5410, RZ ;  /* 0x0000541003037816 */ /* 0x000fca00000000ff */
[----:B------:R0:W-:Y:S01]  /*7800*/  STG.E [R16.64], R3 ;  /* 0x0000000310007986 */ /* 0x0001e2000c101924 */
[----:B------:R-:W-:Y:S05]  /*7810*/  BRA `(.L_x_11703) ;  /* 0x00000b6000007947 */ /* 0x000fea0003800000 */
.L_x_11708:
[----:B------:R-:W-:-:S05]  /*7820*/  PRMT R2, RZ, 0x5410, R5 ;  /* 0x00005410ff027816 */ /* 0x000fca0000000005 */
[----:B------:R-:W-:-:S06]  /*7830*/  FMUL.FTZ R2, R2, 1 ;  /* 0x3f80000002027820 */ /* 0x000fcc0000410000 */
[----:B------:R-:W0:Y:S02]  /*7840*/  F2F.F64.F32 R2, R2 ;  /* 0x0000000200027310 */ /* 0x000e240000201800 */
[----:B0-----:R0:W-:Y:S01]  /*7850*/  STG.E.64 [R16.64], R2 ;  /* 0x0000000210007986 */ /* 0x0011e2000c101b24 */
[----:B------:R-:W-:Y:S05]  /*7860*/  BRA `(.L_x_11703) ;  /* 0x00000b1000007947 */ /* 0x000fea0003800000 */
.L_x_11698:
        /* <DEDUP_REMOVED lines=13> */
.L_x_11712:
[----:B------:R-:W-:Y:S01]  /*7940*/  PRMT R5, RZ, 0x5410, R5 ;  /* 0x00005410ff057816 */ /* 0x000fe20000000005 */
[----:B------:R-:W-:-:S04]  /*7950*/  CS2R R6, SRZ ;  /* 0x0000000000067805 */ /* 0x000fc8000001ff00 */
[----:B------:R-:W-:-:S06]  /*7960*/  FMUL.FTZ R5, R5, 1 ;  /* 0x3f80000005057820 */ /* 0x000fcc0000410000 */
[----:B------:R-:W0:Y:S02]  /*7970*/  F2F.F64.F32 R4, R5 ;  /* 0x0000000500047310 */ /* 0x000e240000201800 */
[----:B0-----:R0:W-:Y:S01]  /*7980*/  STG.E.128 [R16.64], R4 ;  /* 0x0000000410007986 */ /* 0x0011e2000c101d24 */
[----:B------:R-:W-:Y:S05]  /*7990*/  BRA `(.L_x_11703) ;  /* 0x000009e000007947 */ /* 0x000fea0003800000 */
.L_x_11711:
        /* <DEDUP_REMOVED lines=21> */
.L_x_11716:
[----:B------:R-:W-:Y:S05]  /*7af0*/  BSYNC B0 ;  /* 0x0000000000007941 */ /* 0x000fea0003800000 */
.L_x_11715:
[----:B------:R-:W-:-:S05]  /*7b00*/  LOP3.LUT R3, R0, R3, RZ, 0xfc, !PT ;  /* 0x0000000300037212 */ /* 0x000fca00078efcff */
[----:B------:R0:W-:Y:S01]  /*7b10*/  STG.E.U8 [R16.64], R3 ;  /* 0x0000000310007986 */ /* 0x0001e2000c101124 */
[----:B------:R-:W-:Y:S05]  /*7b20*/  BRA `(.L_x_11703) ;  /* 0x0000085000007947 */ /* 0x000fea0003800000 */
.L_x_11714:
        /* <DEDUP_REMOVED lines=13> */
.L_x_11718:
[----:B------:R-:W-:Y:S01]  /*7c00*/  IMAD.MOV.U32 R0, RZ, RZ, 0x7f ;  /* 0x0000007fff007424 */ /* 0x000fe200078e00ff */
[----:B------:R-:W-:-:S04]  /*7c10*/  ISETP.GT.U32.AND P0, PT, R2, 0x7f800000, PT ;  /* 0x7f8000000200780c */ /* 0x000fc80003f04070 */
[----:B------:R-:W-:-:S04]  /*7c20*/  SEL R0, R0, 0x7c, P0 ;  /* 0x0000007c00007807 */ /* 0x000fc80000000000 */
.L_x_11719:
[----:B------:R-:W-:Y:S05]  /*7c30*/  BSYNC B0 ;  /* 0x0000000000007941 */ /* 0x000fea0003800000 */
.L_x_11717:
[----:B------:R-:W-:-:S04]  /*7c40*/  LOP3.LUT R2, R5, 0x80000000, RZ, 0xc0, !PT ;  /* 0x8000000005027812 */ /* 0x000fc800078ec0ff */
[----:B------:R-:W-:-:S04]  /*7c50*/  SHF.R.U32.HI R3, RZ, 0x18, R2 ;  /* 0x00000018ff037819 */ /* 0x000fc80000011602 */
[----:B------:R-:W-:-:S05]  /*7c60*/  LOP3.LUT R3, R0, R3, RZ, 0xfc, !PT ;  /* 0x0000000300037212 */ /* 0x000fca00078efcff */
[----:B------:R0:W-:Y:S01]  /*7c70*/  STG.E.U8 [R16.64], R3 ;  /* 0x0000000310007986 */ /* 0x0001e2000c101124 */
[----:B------:R-:W-:Y:S05]  /*7c80*/  BRA `(.L_x_11703) ;  /* 0x000006f000007947 */ /* 0x000fea0003800000 */
.L_x_11713:
[----:B------:R0:W-:Y:S01]  /*7c90*/  STG.E.U16 [R16.64], R5 ;  /* 0x0000000510007986 */ /* 0x0001e2000c101524 */
[----:B------:R-:W-:Y:S05]  /*7ca0*/  BRA `(.L_x_11703) ;  /* 0x000006d000007947 */ /* 0x000fea0003800000 */
.L_x_11710:
        /* <DEDUP_REMOVED lines=12> */
.L_x_11722:
        /* <DEDUP_REMOVED lines=17> */
.L_x_11725:
[----:B------:R-:W-:-:S04]  /*7e80*/  LOP3.LUT R2, R5, 0x80000000, RZ, 0xc0, !PT ;  /* 0x8000000005027812 */ /* 0x000fc800078ec0ff */
[----:B------:R-:W-:-:S04]  /*7e90*/  SHF.R.U32.HI R3, RZ, 0x18, R2 ;  /* 0x00000018ff037819 */ /* 0x000fc80000011602 */
[----:B------:R-:W-:-:S04]  /*7ea0*/  LOP3.LUT R0, R0, R3, RZ, 0xfc, !PT ;  /* 0x0000000300007212 */ /* 0x000fc800078efcff */
[----:B------:R-:W-:Y:S02]  /*7eb0*/  PRMT R8, R0, 0x7610, R8 ;  /* 0x0000761000087816 */ /* 0x000fe40000000008 */
.L_x_11724:
[----:B------:R-:W-:Y:S05]  /*7ec0*/  BSYNC B0 ;  /* 0x0000000000007941 */ /* 0x000fea0003800000 */
.L_x_11723:
[----:B------:R0:W-:Y:S01]  /*7ed0*/  STG.E.U8 [R16.64], R8 ;  /* 0x0000000810007986 */ /* 0x0001e2000c101124 */
[----:B------:R-:W-:Y:S05]  /*7ee0*/  BRA `(.L_x_11703) ;  /* 0x0000049000007947 */ /* 0x000fea0003800000 */
.L_x_11721:
        /* <DEDUP_REMOVED lines=17> */
.L_x_11728:
[----:B------:R-:W-:-:S04]  /*8000*/  LOP3.LUT R2, R5, 0x80000000, RZ, 0xc0, !PT ;  /* 0x8000000005027812 */ /* 0x000fc800078ec0ff */
[----:B------:R-:W-:-:S04]  /*8010*/  SHF.R.U32.HI R3, RZ, 0x18, R2 ;  /* 0x00000018ff037819 */ /* 0x000fc80000011602 */
[----:B------:R-:W-:-:S04]  /*8020*/  LOP3.LUT R0, R0, R3, RZ, 0xfc, !PT ;  /* 0x0000000300007212 */ /* 0x000fc800078efcff */
[----:B------:R-:W-:Y:S02]  /*8030*/  PRMT R8, R0, 0x7610, R8 ;  /* 0x0000761000087816 */ /* 0x000fe40000000008 */
.L_x_11727:
[----:B------:R-:W-:Y:S05]  /*8040*/  BSYNC B0 ;  /* 0x0000000000007941 */ /* 0x000fea0003800000 */
.L_x_11726:
[----:B------:R0:W-:Y:S01]  /*8050*/  STG.E.U8 [R16.64], R8 ;  /* 0x0000000810007986 */ /* 0x0001e2000c101124 */
[----:B------:R-:W-:Y:S05]  /*8060*/  BRA `(.L_x_11703) ;  /* 0x0000031000007947 */ /* 0x000fea0003800000 */
.L_x_11720:
        /* <DEDUP_REMOVED lines=22> */
.L_x_11702:
        /* <DEDUP_REMOVED lines=20> */
.L_x_11730:
[----:B------:R-:W-:-:S06]  /*8310*/  PRMT R2, RZ, 0x5410, R5 ;  /* 0x00005410ff027816 */ /* 0x000fcc0000000005 */
[----:B------:R-:W0:Y:S02]  /*8320*/  F2I.U64.TRUNC R2, R2 ;  /* 0x0000000200027311 */ /* 0x000e24000020d800 */
[----:B0-----:R0:W-:Y:S01]  /*8330*/  STG.E.64 [R16.64], R2 ;  /* 0x0000000210007986 */ /* 0x0011e2000c101b24 */
[----:B------:R-:W-:Y:S05]  /*8340*/  BRA `(.L_x_11703) ;  /* 0x0000003000007947 */ /* 0x000fea0003800000 */
.L_x_11729:
[----:B------:R-:W-:-:S06]  /*8350*/  PRMT R5, RZ, 0x5410, R5 ;  /* 0x00005410ff057816 */ /* 0x000fcc0000000005 */
[----:B------:R-:W0:Y:S02]  /*8360*/  F2I.FTZ.U32.TRUNC.NTZ R5, R5 ;  /* 0x0000000500057305 */ /* 0x000e24000021f000 */
[----:B0-----:R0:W-:Y:S02]  /*8370*/  STG.E [R16.64], R5 ;  /* 0x0000000510007986 */ /* 0x0011e4000c101924 */
.L_x_11703:
        /* <DEDUP_REMOVED lines=258> */
.L_x_11731:
        /* <DEDUP_REMOVED lines=21> */
.L_x_11735:
[----:B------:R-:W2:Y:S02]  /*94f0*/  LDG.E.U8 R2, [R2.64] ;  /* 0x0000002402027981 */ /* 0x000ea4000c1e1100 */
[----:B--2---:R-:W0:Y:S02]  /*9500*/  I2F.U16 R0, R2 ;  /* 0x0000000200007306 */ /* 0x004e240000101000 */
[----:B0-----:R-:W-:-:S04]  /*9510*/  F2FP.BF16.PACK_AB R0, RZ, R0 ;  /* 0x00000000ff00723e */ /* 0x001fc800000010ff */
[----:B------:R-:W-:Y:S01]  /*9520*/  PRMT R19, R0, 0x7610, R19 ;  /* 0x0000761000137816 */ /* 0x000fe20000000013 */
[----:B------:R-:W-:Y:S05]  /*9530*/  BRA `(.L_x_11737) ;  /* 0x00000f0000007947 */ /* 0x000fea0003800000 */
.L_x_11734:
        /* <DEDUP_REMOVED lines=11> */
.L_x_11739:
[----:B------:R-:W2:Y:S02]  /*95f0*/  LDG.E R2, [R2.64] ;  /* 0x0000002402027981 */ /* 0x000ea4000c1e1900 */
[----:B--2---:R-:W0:Y:S02]  /*9600*/  I2F R0, R2 ;  /* 0x0000000200007306 */ /* 0x004e240000201400 */
[----:B0-----:R-:W-:-:S04]  /*9610*/  F2FP.BF16.PACK_AB R0, RZ, R0 ;  /* 0x00000000ff00723e */ /* 0x001fc800000010ff */
[----:B------:R-:W-:Y:S01]  /*9620*/  PRMT R19, R0, 0x7610, R19 ;  /* 0x0000761000137816 */ /* 0x000fe20000000013 */
[----:B------:R-:W-:Y:S05]  /*9630*/  BRA `(.L_x_11737) ;  /* 0x00000e0000007947 */ /* 0x000fea0003800000 */
.L_x_11738:
[----:B------:R-:W2:Y:S02]  /*9640*/  LDG.E.U16 R2, [R2.64] ;  /* 0x0000002402027981 */ /* 0x000ea4000c1e1500 */
[----:B--2---:R-:W0:Y:S02]  /*9650*/  I2F.S16 R0, R2 ;  /* 0x0000000200007306 */ /* 0x004e240000101400 */
[----:B0-----:R-:W-:-:S04]  /*9660*/  F2FP.BF16.PACK_AB R0, RZ, R0 ;  /* 0x00000000ff00723e */ /* 0x001fc800000010ff */
[----:B------:R-:W-:Y:S01]  /*9670*/  PRMT R19, R0, 0x7610, R19 ;  /* 0x0000761000137816 */ /* 0x000fe20000000013 */
[----:B------:R-:W-:Y:S05]  /*9680*/  BRA `(.L_x_11737) ;  /* 0x00000db000007947 */ /* 0x000fea0003800000 */
.L_x_11733:
        /* <DEDUP_REMOVED lines=9> */
.L_x_11741:
[----:B------:R-:W2:Y:S02]  /*9720*/  LDG.E.U16 R0, [R2.64] ;  /* 0x0000002402007981 */ /* 0x000ea4000c1e1500 */
[----:B--2---:R-:W-:-:S05]  /*9730*/  HADD2.F32 R0, -RZ, R0.H0_H0 ;  /* 0x20000000ff007230 */ /* 0x004fca0000004100 */
[----:B------:R-:W-:-:S04]  /*9740*/  F2FP.BF16.PACK_AB R0, RZ, R0 ;  /* 0x00000000ff00723e */ /* 0x000fc800000010ff */
[----:B------:R-:W-:Y:S01]  /*9750*/  PRMT R19, R0, 0x7610, R19 ;  /* 0x0000761000137816 */ /* 0x000fe20000000013 */
[----:B------:R-:W-:Y:S05]  /*9760*/  BRA `(.L_x_11737) ;  /* 0x00000cd000007947 */ /* 0x000fea0003800000 */
.L_x_11740:
        /* <DEDUP_REMOVED lines=9> */
.L_x_11743:
[----:B------:R-:W2:Y:S02]  /*9800*/  LDG.E.U16 R2, [R2.64] ;  /* 0x0000002402027981 */ /* 0x000ea4000c1e1500 */
[----:B--2---:R-:W-:-:S05]  /*9810*/  HADD2.F32 R0, -RZ, R2.H0_H0 ;  /* 0x20000002ff007230 */ /* 0x004fca0000004100 */
[----:B------:R-:W-:-:S04]  /*9820*/  F2FP.BF16.PACK_AB R0, RZ, R0 ;  /* 0x00000000ff00723e */ /* 0x000fc800000010ff */
[----:B------:R-:W-:Y:S01]  /*9830*/  PRMT R19, R0, 0x7610, R19 ;  /* 0x0000761000137816 */ /* 0x000fe20000000013 */
[----:B------:R-:W-:Y:S05]  /*9840*/  BRA `(.L_x_11737) ;  /* 0x00000bf000007947 */ /* 0x000fea0003800000 */
.L_x_11742:
[----:B------:R-:W2:Y:S02]  /*9850*/  LDG.E.64 R2, [R2.64] ;  /* 0x0000002402027981 */ /* 0x000ea4000c1e1b00 */
[----:B--2---:R-:W0:Y:S01]  /*9860*/  F2F.F32.F64 R0, R2 ;  /* 0x0000000200007310 */ /* 0x004e220000301000 */
[----:B------:R-:W0:-:S14]  /*9870*/  DSETP.GEU.AND P0, PT, |R2|, c[0x2][0x0], PT ;  /* 0x008000000200762a */ /* 0x000e1c0003f0e200 */
[----:B0-----:R-:W-:-:S05]  /*9880*/  @!P0 FMUL R0, R0, 1.175494350822287508e-38 ;  /* 0x0080000000008820 */ /* 0x001fca0000400000 */
[----:B------:R-:W-:-:S04]  /*9890*/  F2FP.BF16.PACK_AB R0, RZ, R0 ;  /* 0x00000000ff00723e */ /* 0x000fc800000010ff */
[----:B------:R-:W-:Y:S01]  /*98a0*/  PRMT R19, R0, 0x7610, R19 ;  /* 0x0000761000137816 */ /* 0x000fe20000000013 */
[----:B------:R-:W-:Y:S05]  /*98b0*/  BRA `(.L_x_11737) ;  /* 0x00000b8000007947 */ /* 0x000fea0003800000 */
.L_x_11732:
        /* <DEDUP_REMOVED lines=14> */
.L_x_11746:
[----:B------:R-:W2:Y:S02]  /*99a0*/  LDG.E.64 R2, [R2.64] ;  /* 0x0000002402027981 */ /* 0x000ea4000c1e1b00 */
[----:B--2---:R-:W0:Y:S01]  /*99b0*/  F2F.F32.F64 R0, R2 ;  /* 0x0000000200007310 */ /* 0x004e220000301000 */
[----:B------:R-:W0:-:S14]  /*99c0*/  DSETP.GEU.AND P0, PT, |R2|, c[0x2][0x0], PT ;  /* 0x008000000200762a */ /* 0x000e1c0003f0e200 */
[----:B0-----:R-:W-:-:S05]  /*99d0*/  @!P0 FMUL R0, R0, 1.175494350822287508e-38 ;  /* 0x0080000000008820 */ /* 0x001fca0000400000 */
[----:B------:R-:W-:-:S04]  /*99e0*/  F2FP.BF16.PACK_AB R0, RZ, R0 ;  /* 0x00000000ff00723e */ /* 0x000fc800000010ff */
[----:B------:R-:W-:Y:S01]  /*99f0*/  PRMT R19, R0, 0x7610, R19 ;  /* 0x0000761000137816 */ /* 0x000fe20000000013 */
[----:B------:R-:W-:Y:S05]  /*9a00*/  BRA `(.L_x_11737) ;  /* 0x00000a3000007947 */ /* 0x000fea0003800000 */
.L_x_11745:
        /* <DEDUP_REMOVED lines=28> */
.L_x_11748:
        /* <DEDUP_REMOVED lines=15> */
.L_x_11747:
[----:B------:R0:W5:Y:S01]  /*9cc0*/  LDG.E.U16 R19, [R2.64] ;  /* 0x0000002402137981 */ /* 0x000162000c1e1500 */
[----:B------:R-:W-:Y:S05]  /*9cd0*/  BRA `(.L_x_11737) ;  /* 0x0000076000007947 */ /* 0x000fea0003800000 */
.L_x_11744:
        /* <DEDUP_REMOVED lines=12> */
.L_x_11751:
        /* <DEDUP_REMOVED lines=21> */
.L_x_11755:
[----:B------:R-:W-:Y:S05]  /*9ef0*/  BSYNC B1 ;  /* 0x0000000000017941 */ /* 0x000fea0003800000 */
.L_x_11754:
[----:B------:R-:W-:Y:S01]  /*9f00*/  LEA R3, R0, 0x3b800000, 0x17 ;  /* 0x3b80000000037811 */ /* 0x000fe200078eb8ff */
[----:B------:R-:W-:-:S05]  /*9f10*/  IMAD.SHL.U32 R0, R2, 0x100000, RZ ;  /* 0x0010000002007824 */ /* 0x000fca00078e00ff */
[----:B------:R-:W-:Y:S02]  /*9f20*/  LOP3.LUT R0, R3, R0, R4, 0xfe, !PT ;  /* 0x0000000003007212 */ /* 0x000fe400078efe04 */
.L_x_11753:
[----:B------:R-:W-:Y:S05]  /*9f30*/  BSYNC B0 ;  /* 0x0000000000007941 */ /* 0x000fea0003800000 */
.L_x_11752:
[----:B------:R-:W-:-:S04]  /*9f40*/  F2FP.BF16.PACK_AB R0, RZ, R0 ;  /* 0x00000000ff00723e */ /* 0x000fc800000010ff */
[----:B------:R-:W-:Y:S01]  /*9f50*/  PRMT R19, R0, 0x7610, R19 ;  /* 0x0000761000137816 */ /* 0x000fe20000000013 */
[----:B------:R-:W-:Y:S05]  /*9f60*/  BRA `(.L_x_11737) ;  /* 0x000004d000007947 */ /* 0x000fea0003800000 */
.L_x_11750:
        /* <DEDUP_REMOVED lines=21> */
.L_x_11759:
[----:B------:R-:W-:Y:S05]  /*a0c0*/  BSYNC B1 ;  /* 0x0000000000017941 */ /* 0x000fea0003800000 */
.L_x_11758:
[----:B------:R-:W-:Y:S01]  /*a0d0*/  LEA R3, R0, 0x37800000, 0x17 ;  /* 0x3780000000037811 */ /* 0x000fe200078eb8ff */
[----:B------:R-:W-:-:S05]  /*a0e0*/  IMAD.SHL.U32 R0, R2, 0x200000, RZ ;  /* 0x0020000002007824 */ /* 0x000fca00078e00ff */
[----:B------:R-:W-:Y:S02]  /*a0f0*/  LOP3.LUT R0, R3, R0, R4, 0xfe, !PT ;  /* 0x0000000003007212 */ /* 0x000fe400078efe04 */
.L_x_11757:
[----:B------:R-:W-:Y:S05]  /*a100*/  BSYNC B0 ;  /* 0x0000000000007941 */ /* 0x000fea0003800000 */
.L_x_11756:
[----:B------:R-:W-:-:S04]  /*a110*/  F2FP.BF16.PACK_AB R0, RZ, R0 ;  /* 0x00000000ff00723e */ /* 0x000fc800000010ff */
[----:B------:R-:W-:Y:S01]  /*a120*/  PRMT R19, R0, 0x7610, R19 ;  /* 0x0000761000137816 */ /* 0x000fe20000000013 */
[----:B------:R-:W-:Y:S05]  /*a130*/  BRA `(.L_x_11737) ;  /* 0x0000030000007947 */ /* 0x000fea0003800000 */
.L_x_11749:
        /* <DEDUP_REMOVED lines=14> */
.L_x_11763:
[----:B------:R-:W-:Y:S05]  /*a220*/  BSYNC B0 ;  /* 0x0000000000007941 */ /* 0x000fea0003800000 */
.L_x_11762:
[----:B------:R-:W-:-:S04]  /*a230*/  F2FP.BF16.PACK_AB R0, RZ, R0 ;  /* 0x00000000ff00723e */ /* 0x000fc800000010ff */
[----:B------:R-:W-:Y:S01]  /*a240*/  PRMT R19, R0, 0x7610, R19 ;  /* 0x0000761000137816 */ /* 0x000fe20000000013 */
[----:B------:R-:W-:Y:S05]  /*a250*/  BRA `(.L_x_11737) ;  /* 0x000001e000007947 */ /* 0x000fea0003800000 */
.L_x_11736:
        /* <DEDUP_REMOVED lines=21> */
.L_x_11761:
[----:B------:R-:W2:Y:S02]  /*a3b0*/  LDG.E.64 R2, [R2.64] ;  /* 0x0000002402027981 */ /* 0x000ea4000c1e1b00 */
[----:B--2---:R-:W0:Y:S02]  /*a3c0*/  I2F.U64 R0, R2 ;  /* 0x0000000200007312 */ /* 0x004e240000301000 */
[----:B0-----:R-:W-:-:S04]  /*a3d0*/  F2FP.BF16.PACK_AB R0, RZ, R0 ;  /* 0x00000000ff00723e */ /* 0x001fc800000010ff */
[----:B------:R-:W-:Y:S01]  /*a3e0*/  PRMT R19, R0, 0x7610, R19 ;  /* 0x0000761000137816 */ /* 0x000fe20000000013 */
[----:B------:R-:W-:Y:S05]  /*a3f0*/  BRA `(.L_x_11737) ;  /* 0x0000004000007947 */ /* 0x000fea0003800000 */
.L_x_11760:
[----:B------:R-:W2:Y:S02]  /*a400*/  LDG.E R2, [R2.64] ;  /* 0x0000002402027981 */ /* 0x000ea4000c1e1900 */
[----:B--2---:R-:W0:Y:S02]  /*a410*/  I2F.U32 R0, R2 ;  /* 0x0000000200007306 */ /* 0x004e240000201000 */
[----:B0-----:R-:W-:-:S04]  /*a420*/  F2FP.BF16.PACK_AB R0, RZ, R0 ;  /* 0x00000000ff00723e */ /* 0x001fc800000010ff */
[----:B------:R-:W-:Y:S02]  /*a430*/  PRMT R19, R0, 0x7610, R19 ;  /* 0x0000761000137816 */ /* 0x000fe40000000013 */
.L_x_11737:
        /* <DEDUP_REMOVED lines=19> */
.L_x_11767:
[----:B------:R-:W2:Y:S02]  /*a570*/  LDG.E.U8 R2, [R2.64] ;  /* 0x0000002402027981 */ /* 0x000ea4000c1e1100 */
[----:B--2---:R-:W0:Y:S02]  /*a580*/  I2F.U16 R0, R2 ;  /* 0x0000000200007306 */ /* 0x004e240000101000 */
[----:B0-----:R-:W-:-:S04]  /*a590*/  F2FP.BF16.PACK_AB R0, RZ, R0 ;  /* 0x00000000ff00723e */ /* 0x001fc800000010ff */
[----:B------:R-:W-:Y:S01]  /*a5a0*/  PRMT R5, R0, 0x7610, R5 ;  /* 0x0000761000057816 */ /* 0x000fe20000000005 */
[----:B------:R-:W-:Y:S05]  /*a5b0*/  BRA `(.L_x_11769) ;  /* 0x00000ef000007947 */ /* 0x000fea0003800000 */
.L_x_11766:
        /* <DEDUP_REMOVED lines=11> */
.L_x_11771:
[----:B------:R-:W2:Y:S02]  /*a670*/  LDG.E R2, [R2.64] ;  /* 0x0000002402027981 */ /* 0x000ea4000c1e1900 */
[----:B--2---:R-:W0:Y:S02]  /*a680*/  I2F R0, R2 ;  /* 0x0000000200007306 */ /* 0x004e240000201400 */
[----:B0-----:R-:W-:-:S04]  /*a690*/  F2FP.BF16.PACK_AB R0, RZ, R0 ;  /* 0x00000000ff00723e */ /* 0x001fc800000010ff */
[----:B------:R-:W-:Y:S01]  /*a6a0*/  PRMT R5, R0, 0x7610, R5 ;  /* 0x0000761000057816 */ /* 0x000fe20000000005 */
[----:B------:R-:W-:Y:S05]  /*a6b0*/  BRA `(.L_x_11769) ;  /* 0x00000df000007947 */ /* 0x000fea0003800000 */
.L_x_11770:
[----:B------:R-:W2:Y:S02]  /*a6c0*/  LDG.E.U16 R2, [R2.64] ;  /* 0x0000002402027981 */ /* 0x000ea4000c1e1500 */
[----:B--2---:R-:W0:Y:S02]  /*a6d0*/  I2F.S16 R0, R2 ;  /* 0x0000000200007306 */ /* 0x004e240000101400 */
[----:B0-----:R-:W-:-:S04]  /*a6e0*/  F2FP.BF16.PACK_AB R0, RZ, R0 ;  /* 0x00000000ff00723e */ /* 0x001fc800000010ff */
[----:B------:R-:W-:Y:S01]  /*a6f0*/  PRMT R5, R0, 0x7610, R5 ;  /* 0x0000761000057816 */ /* 0x000fe20000000005 */
[----:B------:R-:W-:Y:S05]  /*a700*/  BRA `(.L_x_11769) ;  /* 0x00000da000007947 */ /* 0x000fea0003800000 */
.L_x_11765:
        /* <DEDUP_REMOVED lines=9> */
.L_x_11773:
[----:B------:R-:W2:Y:S02]  /*a7a0*/  LDG.E.U16 R0, [R2.64] ;  /* 0x0000002402007981 */ /* 0x000ea4000c1e1500 */
[----:B--2---:R-:W-:-:S05]  /*a7b0*/  HADD2.F32 R0, -RZ, R0.H0_H0 ;  /* 0x20000000ff007230 */ /* 0x004fca0000004100 */
[----:B------:R-:W-:-:S04]  /*a7c0*/  F2FP.BF16.PACK_AB R0, RZ, R0 ;  /* 0x00000000ff00723e */ /* 0x000fc800000010ff */
[----:B------:R-:W-:Y:S01]  /*a7d0*/  PRMT R5, R0, 0x7610, R5 ;  /* 0x0000761000057816 */ /* 0x000fe20000000005 */
[----:B------:R-:W-:Y:S05]  /*a7e0*/  BRA `(.L_x_11769) ;  /* 0x00000cc000007947 */ /* 0x000fea0003800000 */
.L_x_11772:
        /* <DEDUP_REMOVED lines=9> */
.L_x_11775:
[----:B------:R-:W2:Y:S02]  /*a880*/  LDG.E.U16 R2, [R2.64] ;  /* 0x0000002402027981 */ /* 0x000ea4000c1e1500 */
[----:B--2---:R-:W-:-:S05]  /*a890*/  HADD2.F32 R0, -RZ, R2.H0_H0 ;  /* 0x20000002ff007230 */ /* 0x004fca0000004100 */
[----:B------:R-:W-:-:S04]  /*a8a0*/  F2FP.BF16.PACK_AB R0, RZ, R0 ;  /* 0x00000000ff00723e */ /* 0x000fc800000010ff */
[----:B------:R-:W-:Y:S01]  /*a8b0*/  PRMT R5, R0, 0x7610, R5 ;  /* 0x0000761000057816 */ /* 0x000fe20000000005 */
[----:B------:R-:W-:Y:S05]  /*a8c0*/  BRA `(.L_x_11769) ;  /* 0x00000be000007947 */ /* 0x000fea0003800000 */
.L_x_11774:
[----:B------:R-:W2:Y:S02]  /*a8d0*/  LDG.E.64 R2, [R2.64] ;  /* 0x0000002402027981 */ /* 0x000ea4000c1e1b00 */
[----:B--2---:R-:W0:Y:S01]  /*a8e0*/  F2F.F32.F64 R0, R2 ;  /* 0x0000000200007310 */ /* 0x004e220000301000 */
[----:B------:R-:W0:-:S14]  /*a8f0*/  DSETP.GEU.AND P0, PT, |R2|, c[0x2][0x0], PT ;  /* 0x008000000200762a */ /* 0x000e1c0003f0e200 */
[----:B0-----:R-:W-:-:S05]  /*a900*/  @!P0 FMUL R0, R0, 1.175494350822287508e-38 ;  /* 0x0080000000008820 */ /* 0x001fca0000400000 */
[----:B------:R-:W-:-:S04]  /*a910*/  F2FP.BF16.PACK_AB R0, RZ, R0 ;  /* 0x00000000ff00723e */ /* 0x000fc800000010ff */
[----:B------:R-:W-:Y:S01]  /*a920*/  PRMT R5, R0, 0x7610, R5 ;  /* 0x0000761000057816 */ /* 0x000fe20000000005 */
[----:B------:R-:W-:Y:S05]  /*a930*/  BRA `(.L_x_11769) ;  /* 0x00000b7000007947 */ /* 0x000fea0003800000 */
.L_x_11764:
        /* <DEDUP_REMOVED lines=14> */
.L_x_11778:
[----:B------:R-:W2:Y:S02]  /*aa20*/  LDG.E.64 R2, [R2.64] ;  /* 0x0000002402027981 */ /* 0x000ea4000c1e1b00 */
[----:B--2---:R-:W0:Y:S01]  /*aa30*/  F2F.F32.F64 R0, R2 ;  /* 0x0000000200007310 */ /* 0x004e220000301000 */
[----:B------:R-:W0:-:S14]  /*aa40*/  DSETP.GEU.AND P0, PT, |R2|, c[0x2][0x0], PT ;  /* 0x008000000200762a */ /* 0x000e1c0003f0e200 */
[----:B0-----:R-:W-:-:S05]  /*aa50*/  @!P0 FMUL R0, R0, 1.175494350822287508e-38 ;  /* 0x0080000000008820 */ /* 0x001fca0000400000 */
[----:B------:R-:W-:-:S04]  /*aa60*/  F2FP.BF16.PACK_AB R0, RZ, R0 ;  /* 0x00000000ff00723e */ /* 0x000fc800000010ff */
[----:B------:R-:W-:Y:S01]  /*aa70*/  PRMT R5, R0, 0x7610, R5 ;  /* 0x0000761000057816 */ /* 0x000fe20000000005 */
[----:B------:R-:W-:Y:S05]  /*aa80*/  BRA `(.L_x_11769) ;  /* 0x00000a2000007947 */ /* 0x000fea0003800000 */
.L_x_11777:
        /* <DEDUP_REMOVED lines=27> */
.L_x_11780:
        /* <DEDUP_REMOVED lines=15> */
.L_x_11779:
[----:B------:R0:W5:Y:S01]  /*ad30*/  LDG.E.U16 R5, [R2.64] ;  /* 0x0000002402057981 */ /* 0x000162000c1e1500 */
[----:B------:R-:W-:Y:S05]  /*ad40*/  BRA `(.L_x_11769) ;  /* 0x0000076000007947 */ /* 0x000fea0003800000 */
.L_x_11776:
        /* <DEDUP_REMOVED lines=12> */
.L_x_11783:
        /* <DEDUP_REMOVED lines=21> */
.L_x_11787:
[----:B------:R-:W-:Y:S05]  /*af60*/  BSYNC B1 ;  /* 0x0000000000017941 */ /* 0x000fea0003800000 */
.L_x_11786:
[----:B------:R-:W-:Y:S01]  /*af70*/  LEA R3, R0, 0x3b800000, 0x17 ;  /* 0x3b80000000037811 */ /* 0x000fe200078eb8ff */
[----:B------:R-:W-:-:S05]  /*af80*/  IMAD.SHL.U32 R0, R2, 0x100000, RZ ;  /* 0x0010000002007824 */ /* 0x000fca00078e00ff */
[----:B------:R-:W-:Y:S02]  /*af90*/  LOP3.LUT R0, R3, R0, R4, 0xfe, !PT ;  /* 0x0000000003007212 */ /* 0x000fe400078efe04 */
.L_x_11785:
[----:B------:R-:W-:Y:S05]  /*afa0*/  BSYNC B0 ;  /* 0x0000000000007941 */ /* 0x000fea0003800000 */
.L_x_11784:
[----:B------:R-:W-:-:S04]  /*afb0*/  F2FP.BF16.PACK_AB R0, RZ, R0 ;  /* 0x00000000ff00723e */ /* 0x000fc800000010ff */
[----:B------:R-:W-:Y:S01]  /*afc0*/  PRMT R5, R0, 0x7610, R5 ;  /* 0x0000761000057816 */ /* 0x000fe20000000005 */
[----:B------:R-:W-:Y:S05]  /*afd0*/  BRA `(.L_x_11769) ;  /* 0x000004d000007947 */ /* 0x000fea0003800000 */
.L_x_11782:
        /* <DEDUP_REMOVED lines=21> */
.L_x_11791:
[----:B------:R-:W-:Y:S05]  /*b130*/  BSYNC B1 ;  /* 0x0000000000017941 */ /* 0x000fea0003800000 */
.L_x_11790:
[----:B------:R-:W-:Y:S01]  /*b140*/  LEA R3, R0, 0x37800000, 0x17 ;  /* 0x3780000000037811 */ /* 0x000fe200078eb8ff */
[----:B------:R-:W-:-:S05]  /*b150*/  IMAD.SHL.U32 R0, R2, 0x200000, RZ ;  /* 0x0020000002007824 */ /* 0x000fca00078e00ff */
[----:B------:R-:W-:Y:S02]  /*b160*/  LOP3.LUT R0, R3, R0, R4, 0xfe, !PT ;  /* 0x0000000003007212 */ /* 0x000fe400078efe04 */
.L_x_11789:
[----:B------:R-:W-:Y:S05]  /*b170*/  BSYNC B0 ;  /* 0x0000000000007941 */ /* 0x000fea0003800000 */
.L_x_11788:
[----:B------:R-:W-:-:S04]  /*b180*/  F2FP.BF16.PACK_AB R0, RZ, R0 ;  /* 0x00000000ff00723e */ /* 0x000fc800000010ff */
[----:B------:R-:W-:Y:S01]  /*b190*/  PRMT R5, R0, 0x7610, R5 ;  /* 0x0000761000057816 */ /* 0x000fe20000000005 */
[----:B------:R-:W-:Y:S05]  /*b1a0*/  BRA `(.L_x_11769) ;  /* 0x0000030000007947 */ /* 0x000fea0003800000 */
.L_x_11781:
        /* <DEDUP_REMOVED lines=14> */
.L_x_11795:
[----:B------:R-:W-:Y:S05]  /*b290*/  BSYNC B0 ;  /* 0x0000000000007941 */ /* 0x000fea0003800000 */
.L_x_11794:
[----:B------:R-:W-:-:S04]  /*b2a0*/  F2FP.BF16.PACK_AB R0, RZ, R0 ;  /* 0x00000000ff00723e */ /* 0x000fc800000010ff */
[----:B------:R-:W-:Y:S01]  /*b2b0*/  PRMT R5, R0, 0x7610, R5 ;  /* 0x0000761000057816 */ /* 0x000fe20000000005 */
[----:B------:R-:W-:Y:S05]  /*b2c0*/  BRA `(.L_x_11769) ;  /* 0x000001e000007947 */ /* 0x000fea0003800000 */
.L_x_11768:
        /* <DEDUP_REMOVED lines=21> */
.L_x_11793:
[----:B------:R-:W2:Y:S02]  /*b420*/  LDG.E.64 R2, [R2.64] ;  /* 0x0000002402027981 */ /* 0x000ea4000c1e1b00 */
[----:B--2---:R-:W0:Y:S02]  /*b430*/  I2F.U64 R0, R2 ;  /* 0x0000000200007312 */ /* 0x004e240000301000 */
[----:B0-----:R-:W-:-:S04]  /*b440*/  F2FP.BF16.PACK_AB R0, RZ, R0 ;  /* 0x00000000ff00723e */ /* 0x001fc800000010ff */
[----:B------:R-:W-:Y:S01]  /*b450*/  PRMT R5, R0, 0x7610, R5 ;  /* 0x0000761000057816 */ /* 0x000fe20000000005 */
[----:B------:R-:W-:Y:S05]  /*b460*/  BRA `(.L_x_11769) ;  /* 0x0000004000007947 */ /* 0x000fea0003800000 */
.L_x_11792:
[----:B------:R-:W2:Y:S02]  /*b470*/  LDG.E R2, [R2.64] ;  /* 0x0000002402027981 */ /* 0x000ea4000c1e1900 */
[----:B--2---:R-:W0:Y:S02]  /*b480*/  I2F.U32 R0, R2 ;  /* 0x0000000200007306 */ /* 0x004e240000201000 */
[----:B0-----:R-:W-:-:S04]  /*b490*/  F2FP.BF16.PACK_AB R0, RZ, R0 ;  /* 0x00000000ff00723e */ /* 0x001fc800000010ff */
[----:B------:R-:W-:Y:S02]  /*b4a0*/  PRMT R5, R0, 0x7610, R5 ;  /* 0x0000761000057816 */ /* 0x000fe40000000005 */
.L_x_11769:
        /* <DEDUP_REMOVED lines=11> */
.L_x_11797:
[----:B------:R-:W-:Y:S02]  /*b560*/  PRMT R5, R19, 0x7610, R5 ;  /* 0x0000761013057816 */ /* 0x000fe40000000005 */
.L_x_11798:
[----:B------:R-:W-:Y:S05]  /*b570*/  BSYNC B0 ;  /* 0x0000000000007941 */ /* 0x000fea0003800000 */
.L_x_11796:
        /* <DEDUP_REMOVED lines=16> */
.L_x_11802:
[----:B------:R-:W-:-:S06]  /*b680*/  PRMT R3, RZ, 0x5410, R5 ;  /* 0x00005410ff037816 */ /* 0x000fcc0000000005 */
[----:B------:R-:W0:Y:S02]  /*b690*/  F2I.S64.TRUNC R2, R3 ;  /* 0x0000000300027311 */ /* 0x000e24000020d900 */
[----:B0-----:R0:W-:Y:S01]  /*b6a0*/  STG.E.U8 [R16.64], R2 ;  /* 0x0000000210007986 */ /* 0x0011e2000c101124 */
[----:B------:R-:W-:Y:S05]  /*b6b0*/  BRA `(.L_x_11804) ;  /* 0x00000e4000007947 */ /* 0x000fea0003800000 */
.L_x_11801:
        /* <DEDUP_REMOVED lines=10> */
.L_x_11806:
[----:B------:R-:W-:-:S06]  /*b760*/  PRMT R5, RZ, 0x5410, R5 ;  /* 0x00005410ff057816 */ /* 0x000fcc0000000005 */
[----:B------:R-:W0:Y:S02]  /*b770*/  F2I.FTZ.TRUNC.NTZ R5, R5 ;  /* 0x0000000500057305 */ /* 0x000e24000021f100 */
[----:B0-----:R0:W-:Y:S01]  /*b780*/  STG.E [R16.64], R5 ;  /* 0x0000000510007986 */ /* 0x0011e2000c101924 */
[----:B------:R-:W-:Y:S05]  /*b790*/  BRA `(.L_x_11804) ;  /* 0x00000d6000007947 */ /* 0x000fea0003800000 */
.L_x_11805:
[----:B------:R-:W-:-:S06]  /*b7a0*/  PRMT R5, RZ, 0x5410, R5 ;  /* 0x00005410ff057816 */ /* 0x000fcc0000000005 */
[----:B------:R-:W0:Y:S02]  /*b7b0*/  F2I.FTZ.TRUNC.NTZ R5, R5 ;  /* 0x0000000500057305 */ /* 0x000e24000021f100 */
[----:B0-----:R0:W-:Y:S01]  /*b7c0*/  STG.E.U16 [R16.64], R5 ;  /* 0x0000000510007986 */ /* 0x0011e2000c101524 */
[----:B------:R-:W-:Y:S05]  /*b7d0*/  BRA `(.L_x_11804) ;  /* 0x00000d2000007947 */ /* 0x000fea0003800000 */
.L_x_11800:
        /* <DEDUP_REMOVED lines=9> */
.L_x_11808:
[----:B------:R-:W-:-:S04]  /*b870*/  PRMT R0, RZ, 0x5410, R5 ;  /* 0x00005410ff007816 */ /* 0x000fc80000000005 */
[----:B------:R-:W-:-:S05]  /*b880*/  F2FP.PACK_AB R0, RZ, R0 ;  /* 0x00000000ff00723e */ /* 0x000fca00000000ff */
[----:B------:R0:W-:Y:S01]  /*b890*/  STG.E.U16 [R16.64], R0 ;  /* 0x0000000010007986 */ /* 0x0001e2000c101524 */
[----:B------:R-:W-:Y:S05]  /*b8a0*/  BRA `(.L_x_11804) ;  /* 0x00000c5000007947 */ /* 0x000fea0003800000 */
.L_x_11807:
        /* <DEDUP_REMOVED lines=10> */
.L_x_11810:
[----:B------:R-:W-:-:S04]  /*b950*/  PRMT R5, RZ, 0x5410, R5 ;  /* 0x00005410ff057816 */ /* 0x000fc80000000005 */
[----:B------:R-:W-:-:S04]  /*b960*/  F2FP.PACK_AB R3, RZ, R5 ;  /* 0x00000005ff03723e */ /* 0x000fc800000000ff */
[----:B------:R-:W-:-:S05]  /*b970*/  PRMT R3, R3, 0x5410, RZ ;  /* 0x0000541003037816 */ /* 0x000fca00000000ff */
[----:B------:R0:W-:Y:S01]  /*b980*/  STG.E [R16.64], R3 ;  /* 0x0000000310007986 */ /* 0x0001e2000c101924 */
[----:B------:R-:W-:Y:S05]  /*b990*/  BRA `(.L_x_11804) ;  /* 0x00000b6000007947 */ /* 0x000fea0003800000 */
.L_x_11809:
[----:B------:R-:W-:-:S05]  /*b9a0*/  PRMT R2, RZ, 0x5410, R5 ;  /* 0x00005410ff027816 */ /* 0x000fca0000000005 */
[----:B------:R-:W-:-:S06]  /*b9b0*/  FMUL.FTZ R2, R2, 1 ;  /* 0x3f80000002027820 */ /* 0x000fcc0000410000 */
[----:B------:R-:W0:Y:S02]  /*b9c0*/  F2F.F64.F32 R2, R2 ;  /* 0x0000000200027310 */ /* 0x000e240000201800 */
[----:B0-----:R0:W-:Y:S01]  /*b9d0*/  STG.E.64 [R16.64], R2 ;  /* 0x0000000210007986 */ /* 0x0011e2000c101b24 */
[----:B------:R-:W-:Y:S05]  /*b9e0*/  BRA `(.L_x_11804) ;  /* 0x00000b1000007947 */ /* 0x000fea0003800000 */
.L_x_11799:
        /* <DEDUP_REMOVED lines=13> */
.L_x_11813:
[----:B------:R-:W-:Y:S01]  /*bac0*/  PRMT R5, RZ, 0x5410, R5 ;  /* 0x00005410ff057816 */ /* 0x000fe20000000005 */
[----:B------:R-:W-:-:S04]  /*bad0*/  CS2R R6, SRZ ;  /* 0x0000000000067805 */ /* 0x000fc8000001ff00 */
[----:B------:R-:W-:-:S06]  /*bae0*/  FMUL.FTZ R5, R5, 1 ;  /* 0x3f80000005057820 */ /* 0x000fcc0000410000 */
[----:B------:R-:W0:Y:S02]  /*baf0*/  F2F.F64.F32 R4, R5 ;  /* 0x0000000500047310 */ /* 0x000e240000201800 */
[----:B0-----:R0:W-:Y:S01]  /*bb00*/  STG.E.128 [R16.64], R4 ;  /* 0x0000000410007986 */ /* 0x0011e2000c101d24 */
[----:B------:R-:W-:Y:S05]  /*bb10*/  BRA `(.L_x_11804) ;  /* 0x000009e000007947 */ /* 0x000fea0003800000 */
.L_x_11812:
        /* <DEDUP_REMOVED lines=21> */
.L_x_11817:
[----:B------:R-:W-:Y:S05]  /*bc70*/  BSYNC B0 ;  /* 0x0000000000007941 */ /* 0x000fea0003800000 */
.L_x_11816:
[----:B------:R-:W-:-:S05]  /*bc80*/  LOP3.LUT R3, R0, R3, RZ, 0xfc, !PT ;  /* 0x0000000300037212 */ /* 0x000fca00078efcff */
[----:B------:R0:W-:Y:S01]  /*bc90*/  STG.E.U8 [R16.64], R3 ;  /* 0x0000000310007986 */ /* 0x0001e2000c101124 */
[----:B------:R-:W-:Y:S05]  /*bca0*/  BRA `(.L_x_11804) ;  /* 0x0000085000007947 */ /* 0x000fea0003800000 */
.L_x_11815:
        /* <DEDUP_REMOVED lines=13> */
.L_x_11819:
[----:B------:R-:W-:Y:S01]  /*bd80*/  IMAD.MOV.U32 R0, RZ, RZ, 0x7f ;  /* 0x0000007fff007424 */ /* 0x000fe200078e00ff */
[----:B------:R-:W-:-:S04]  /*bd90*/  ISETP.GT.U32.AND P0, PT, R2, 0x7f800000, PT ;  /* 0x7f8000000200780c */ /* 0x000fc80003f04070 */
[----:B------:R-:W-:-:S04]  /*bda0*/  SEL R0, R0, 0x7c, P0 ;  /* 0x0000007c00007807 */ /* 0x000fc80000000000 */
.L_x_11820:
[----:B------:R-:W-:Y:S05]  /*bdb0*/  BSYNC B0 ;  /* 0x0000000000007941 */ /* 0x000fea0003800000 */
.L_x_11818:
[----:B------:R-:W-:-:S04]  /*bdc0*/  LOP3.LUT R2, R5, 0x80000000, RZ, 0xc0, !PT ;  /* 0x8000000005027812 */ /* 0x000fc800078ec0ff */
[----:B------:R-:W-:-:S04]  /*bdd0*/  SHF.R.U32.HI R3, RZ, 0x18, R2 ;  /* 0x00000018ff037819 */ /* 0x000fc80000011602 */
[----:B------:R-:W-:-:S05]  /*bde0*/  LOP3.LUT R3, R0, R3, RZ, 0xfc, !PT ;  /* 0x0000000300037212 */ /* 0x000fca00078efcff */
[----:B------:R0:W-:Y:S01]  /*bdf0*/  STG.E.U8 [R16.64], R3 ;  /* 0x0000000310007986 */ /* 0x0001e2000c101124 */
[----:B------:R-:W-:Y:S05]  /*be00*/  BRA `(.L_x_11804) ;  /* 0x000006f000007947 */ /* 0x000fea0003800000 */
.L_x_11814:
[----:B------:R0:W-:Y:S01]  /*be10*/  STG.E.U16 [R16.64], R5 ;  /* 0x0000000510007986 */ /* 0x0001e2000c101524 */
[----:B------:R-:W-:Y:S05]  /*be20*/  BRA `(.L_x_11804) ;  /* 0x000006d000007947 */ /* 0x000fea0003800000 */
.L_x_11811:
        /* <DEDUP_REMOVED lines=12> */
.L_x_11823:
        /* <DEDUP_REMOVED lines=17> */
.L_x_11826:
[----:B------:R-:W-:-:S04]  /*c000*/  LOP3.LUT R2, R5, 0x80000000, RZ, 0xc0, !PT ;  /* 0x8000000005027812 */ /* 0x000fc800078ec0ff */
[----:B------:R-:W-:-:S04]  /*c010*/  SHF.R.U32.HI R3, RZ, 0x18, R2 ;  /* 0x00000018ff037819 */ /* 0x000fc80000011602 */
[----:B------:R-:W-:-:S04]  /*c020*/  LOP3.LUT R0, R0, R3, RZ, 0xfc, !PT ;  /* 0x0000000300007212 */ /* 0x000fc800078efcff */
[----:B------:R-:W-:Y:S02]  /*c030*/  PRMT R8, R0, 0x7610, R8 ;  /* 0x0000761000087816 */ /* 0x000fe40000000008 */
.L_x_11825:
[----:B------:R-:W-:Y:S05]  /*c040*/  BSYNC B0 ;  /* 0x0000000000007941 */ /* 0x000fea0003800000 */
.L_x_11824:
[----:B------:R0:W-:Y:S01]  /*c050*/  STG.E.U8 [R16.64], R8 ;  /* 0x0000000810007986 */ /* 0x0001e2000c101124 */
[----:B------:R-:W-:Y:S05]  /*c060*/  BRA `(.L_x_11804) ;  /* 0x0000049000007947 */ /* 0x000fea0003800000 */
.L_x_11822:
        /* <DEDUP_REMOVED lines=17> */
.L_x_11829:
[----:B------:R-:W-:-:S04]  /*c180*/  LOP3.LUT R2, R5, 0x80000000, RZ, 0xc0, !PT ;  /* 0x8000000005027812 */ /* 0x000fc800078ec0ff */
[----:B------:R-:W-:-:S04]  /*c190*/  SHF.R.U32.HI R3, RZ, 0x18, R2 ;  /* 0x00000018ff037819 */ /* 0x000fc80000011602 */
[----:B------:R-:W-:-:S04]  /*c1a0*/  LOP3.LUT R0, R0, R3, RZ, 0xfc, !PT ;  /* 0x0000000300007212 */ /* 0x000fc800078efcff */
[----:B------:R-:W-:Y:S02]  /*c1b0*/  PRMT R8, R0, 0x7610, R8 ;  /* 0x0000761000087816 */ /* 0x000fe40000000008 */
.L_x_11828:
[----:B------:R-:W-:Y:S05]  /*c1c0*/  BSYNC B0 ;  /* 0x0000000000007941 */ /* 0x000fea0003800000 */
.L_x_11827:
[----:B------:R0:W-:Y:S01]  /*c1d0*/  STG.E.U8 [R16.64], R8 ;  /* 0x0000000810007986 */ /* 0x0001e2000c101124 */
[----:B------:R-:W-:Y:S05]  /*c1e0*/  BRA `(.L_x_11804) ;  /* 0x0000031000007947 */ /* 0x000fea0003800000 */
.L_x_11821:
        /* <DEDUP_REMOVED lines=22> */
.L_x_11803:
        /* <DEDUP_REMOVED lines=20> */
.L_x_11831:
[----:B------:R-:W-:-:S06]  /*c490*/  PRMT R2, RZ, 0x5410, R5 ;  /* 0x00005410ff027816 */ /* 0x000fcc0000000005 */
[----:B------:R-:W0:Y:S02]  /*c4a0*/  F2I.U64.TRUNC R2, R2 ;  /* 0x0000000200027311 */ /* 0x000e24000020d800 */
[----:B0-----:R0:W-:Y:S01]  /*c4b0*/  STG.E.64 [R16.64], R2 ;  /* 0x0000000210007986 */ /* 0x0011e2000c101b24 */
[----:B------:R-:W-:Y:S05]  /*c4c0*/  BRA `(.L_x_11804) ;  /* 0x0000003000007947 */ /* 0x000fea0003800000 */
.L_x_11830:
[----:B------:R-:W-:-:S06]  /*c4d0*/  PRMT R5, RZ, 0x5410, R5 ;  /* 0x00005410ff057816 */ /* 0x000fcc0000000005 */
[----:B------:R-:W0:Y:S02]  /*c4e0*/  F2I.FTZ.U32.TRUNC.NTZ R5, R5 ;  /* 0x0000000500057305 */ /* 0x000e24000021f000 */
[----:B0-----:R0:W-:Y:S02]  /*c4f0*/  STG.E [R16.64], R5 ;  /* 0x0000000510007986 */ /* 0x0011e4000c101924 */
.L_x_11804:
[----:B------:R-:W-:Y:S02]  /*c500*/  IADD3 R23, R23, 0x80, RZ ;  /* 0x0000008017177810 */ /* 0x000fe40007ffe0ff */
.L_x_11629:
[----:B------:R-:W-:Y:S05]  /*c510*/  BSYNC B6 ;  /* 0x0000000000067941 */ /* 0x000fea0003800000 */
.L_x_11628:
        /* <DEDUP_REMOVED lines=257> */
.L_x_11832:
        /* <DEDUP_REMOVED lines=21> */
.L_x_11836:
[----:B------:R-:W2:Y:S02]  /*d680*/  LDG.E.U8 R2, [R2.64] ;  /* 0x0000002402027981 */ /* 0x000ea4000c1e1100 */
[----:B--2---:R-:W0:Y:S02]  /*d690*/  I2F.U16 R0, R2 ;  /* 0x0000000200007306 */ /* 0x004e240000101000 */
[----:B0-----:R-:W-:-:S04]  /*d6a0*/  F2FP.BF16.PACK_AB R0, RZ, R0 ;  /* 0x00000000ff00723e */ /* 0x001fc800000010ff */
[----:B------:R-:W-:Y:S01]  /*d6b0*/  PRMT R19, R0, 0x7610, R19 ;  /* 0x0000761000137816 */ /* 0x000fe20000000013 */
[----:B------:R-:W-:Y:S05]  /*d6c0*/  BRA `(.L_x_11838) ;  /* 0x00000f0000007947 */ /* 0x000fea0003800000 */
.L_x_11835:
        /* <DEDUP_REMOVED lines=11> */
.L_x_11840:
[----:B------:R-:W2:Y:S02]  /*d780*/  LDG.E R2, [R2.64] ;  /* 0x0000002402027981 */ /* 0x000ea4000c1e1900 */
[----:B--2---:R-:W0:Y:S02]  /*d790*/  I2F R0, R2 ;  /* 0x0000000200007306 */ /* 0x004e240000201400 */
[----:B0-----:R-:W-:-:S04]  /*d7a0*/  F2FP.BF16.PACK_AB R0, RZ, R0 ;  /* 0x00000000ff00723e */ /* 0x001fc800000010ff */
[----:B------:R-:W-:Y:S01]  /*d7b0*/  PRMT R19, R0, 0x7610, R19 ;  /* 0x0000761000137816 */ /* 0x000fe20000000013 */
[----:B------:R-:W-:Y:S05]  /*d7c0*/  BRA `(.L_x_11838) ;  /* 0x00000e0000007947 */ /* 0x000fea0003800000 */
.L_x_11839:
[----:B------:R-:W2:Y:S02]  /*d7d0*/  LDG.E.U16 R2, [R2.64] ;  /* 0x0000002402027981 */ /* 0x000ea4000c1e1500 */
[----:B--2---:R-:W0:Y:S02]  /*d7e0*/  I2F.S16 R0, R2 ;  /* 0x0000000200007306 */ /* 0x004e240000101400 */
[----:B0-----:R-:W-:-:S04]  /*d7f0*/  F2FP.BF16.PACK_AB R0, RZ, R0 ;  /* 0x00000000ff00723e */ /* 0x001fc800000010ff */
[----:B------:R-:W-:Y:S01]  /*d800*/  PRMT R19, R0, 0x7610, R19 ;  /* 0x0000761000137816 */ /* 0x000fe20000000013 */
[----:B------:R-:W-:Y:S05]  /*d810*/  BRA `(.L_x_11838) ;  /* 0x00000db000007947 */ /* 0x000fea0003800000 */
.L_x_11834:
        /* <DEDUP_REMOVED lines=9> */
.L_x_11842:
[----:B------:R-:W2:Y:S02]  /*d8b0*/  LDG.E.U16 R0, [R2.64] ;  /* 0x0000002402007981 */ /* 0x000ea4000c1e1500 */
[----:B--2---:R-:W-:-:S05]  /*d8c0*/  HADD2.F32 R0, -RZ, R0.H0_H0 ;  /* 0x20000000ff007230 */ /* 0x004fca0000004100 */
[----:B------:R-:W-:-:S04]  /*d8d0*/  F2FP.BF16.PACK_AB R0, RZ, R0 ;  /* 0x00000000ff00723e */ /* 0x000fc800000010ff */
[----:B------:R-:W-:Y:S01]  /*d8e0*/  PRMT R19, R0, 0x7610, R19 ;  /* 0x0000761000137816 */ /* 0x000fe20000000013 */
[----:B------:R-:W-:Y:S05]  /*d8f0*/  BRA `(.L_x_11838) ;  /* 0x00000cd000007947 */ /* 0x000fea0003800000 */
.L_x_11841:
        /* <DEDUP_REMOVED lines=9> */
.L_x_11844:
[----:B------:R-:W2:Y:S02]  /*d990*/  LDG.E.U16 R2, [R2.64] ;  /* 0x0000002402027981 */ /* 0x000ea4000c1e1500 */
[----:B--2---:R-:W-:-:S05]  /*d9a0*/  HADD2.F32 R0, -RZ, R2.H0_H0 ;  /* 0x20000002ff007230 */ /* 0x004fca0000004100 */
[----:B------:R-:W-:-:S04]  /*d9b0*/  F2FP.BF16.PACK_AB R0, RZ, R0 ;  /* 0x00000000ff00723e */ /* 0x000fc800000010ff */
[----:B------:R-:W-:Y:S01]  /*d9c0*/  PRMT R19, R0, 0x7610, R19 ;  /* 0x0000761000137816 */ /* 0x000fe20000000013 */
[----:B------:R-:W-:Y:S05]  /*d9d0*/  BRA `(.L_x_11838) ;  /* 0x00000bf000007947 */ /* 0x000fea0003800000 */
.L_x_11843:
[----:B------:R-:W2:Y:S02]  /*d9e0*/  LDG.E.64 R2, [R2.64] ;  /* 0x0000002402027981 */ /* 0x000ea4000c1e1b00 */
[----:B--2---:R-:W0:Y:S01]  /*d9f0*/  F2F.F32.F64 R0, R2 ;  /* 0x0000000200007310 */ /* 0x004e220000301000 */
[----:B------:R-:W0:-:S14]  /*da00*/  DSETP.GEU.AND P0, PT, |R2|, c[0x2][0x0], PT ;  /* 0x008000000200762a */ /* 0x000e1c0003f0e200 */
[----:B0-----:R-:W-:-:S05]  /*da10*/  @!P0 FMUL R0, R0, 1.175494350822287508e-38 ;  /* 0x0080000000008820 */ /* 0x001fca0000400000 */
[----:B------:R-:W-:-:S04]  /*da20*/  F2FP.BF16.PACK_AB R0, RZ, R0 ;  /* 0x00000000ff00723e */ /* 0x000fc800000010ff */
[----:B------:R-:W-:Y:S01]  /*da30*/  PRMT R19, R0, 0x7610, R19 ;  /* 0x0000761000137816 */ /* 0x000fe20000000013 */
[----:B------:R-:W-:Y:S05]  /*da40*/  BRA `(.L_x_11838) ;  /* 0x00000b8000007947 */ /* 0x000fea0003800000 */
.L_x_11833:
        /* <DEDUP_REMOVED lines=14> */
.L_x_11847:
[----:B------:R-:W2:Y:S02]  /*db30*/  LDG.E.64 R2, [R2.64] ;  /* 0x0000002402027981 */ /* 0x000ea4000c1e1b00 */
[----:B--2---:R-:W0:Y:S01]  /*db40*/  F2F.F32.F64 R0, R2 ;  /* 0x0000000200007310 */ /* 0x004e220000301000 */
[----:B------:R-:W0:-:S14]  /*db50*/  DSETP.GEU.AND P0, PT, |R2|, c[0x2][0x0], PT ;  /* 0x008000000200762a */ /* 0x000e1c0003f0e200 */
[----:B0-----:R-:W-:-:S05]  /*db60*/  @!P0 FMUL R0, R0, 1.175494350822287508e-38 ;  /* 0x0080000000008820 */ /* 0x001fca0000400000 */
[----:B------:R-:W-:-:S04]  /*db70*/  F2FP.BF16.PACK_AB R0, RZ, R0 ;  /* 0x00000000ff00723e */ /* 0x000fc800000010ff */
[----:B------:R-:W-:Y:S01]  /*db80*/  PRMT R19, R0, 0x7610, R19 ;  /* 0x0000761000137816 */ /* 0x000fe20000000013 */
[----:B------:R-:W-:Y:S05]  /*db90*/  BRA `(.L_x_11838) ;  /* 0x00000a3000007947 */ /* 0x000fea0003800000 */
.L_x_11846:
        /* <DEDUP_REMOVED lines=28> */
.L_x_11849:
        /* <DEDUP_REMOVED lines=15> */
.L_x_11848:
[----:B------:R0:W5:Y:S01]  /*de50*/  LDG.E.U16 R19, [R2.64] ;  /* 0x0000002402137981 */ /* 0x000162000c1e1500 */
[----:B------:R-:W-:Y:S05]  /*de60*/  BRA `(.L_x_11838) ;  /* 0x0000076000007947 */ /* 0x000fea0003800000 */
.L_x_11845:
        /* <DEDUP_REMOVED lines=12> */
.L_x_11852:
        /* <DEDUP_REMOVED lines=21> */
.L_x_11856:
[----:B------:R-:W-:Y:S05]  /*e080*/  BSYNC B1 ;  /* 0x0000000000017941 */ /* 0x000fea0003800000 */
.L_x_11855:
[----:B------:R-:W-:Y:S01]  /*e090*/  LEA R3, R0, 0x3b800000, 0x17 ;  /* 0x3b80000000037811 */ /* 0x000fe200078eb8ff */
[----:B------:R-:W-:-:S05]  /*e0a0*/  IMAD.SHL.U32 R0, R2, 0x100000, RZ ;  /* 0x0010000002007824 */ /* 0x000fca00078e00ff */
[----:B------:R-:W-:Y:S02]  /*e0b0*/  LOP3.LUT R0, R3, R0, R4, 0xfe, !PT ;  /* 0x0000000003007212 */ /* 0x000fe400078efe04 */
.L_x_11854:
[----:B------:R-:W-:Y:S05]  /*e0c0*/  BSYNC B0 ;  /* 0x0000000000007941 */ /* 0x000fea0003800000 */
.L_x_11853:
[----:B------:R-:W-:-:S04]  /*e0d0*/  F2FP.BF16.PACK_AB R0, RZ, R0 ;  /* 0x00000000ff00723e */ /* 0x000fc800000010ff */
[----:B------:R-:W-:Y:S01]  /*e0e0*/  PRMT R19, R0, 0x7610, R19 ;  /* 0x0000761000137816 */ /* 0x000fe20000000013 */
[----:B------:R-:W-:Y:S05]  /*e0f0*/  BRA `(.L_x_11838) ;  /* 0x000004d000007947 */ /* 0x000fea0003800000 */
.L_x_11851:
        /* <DEDUP_REMOVED lines=21> */
.L_x_11860:
[----:B------:R-:W-:Y:S05]  /*e250*/  BSYNC B1 ;  /* 0x0000000000017941 */ /* 0x000fea0003800000 */
.L_x_11859:
[----:B------:R-:W-:Y:S01]  /*e260*/  LEA R3, R0, 0x37800000, 0x17 ;  /* 0x3780000000037811 */ /* 0x000fe200078eb8ff */
[----:B------:R-:W-:-:S05]  /*e270*/  IMAD.SHL.U32 R0, R2, 0x200000, RZ ;  /* 0x0020000002007824 */ /* 0x000fca00078e00ff */
[----:B------:R-:W-:Y:S02]  /*e280*/  LOP3.LUT R0, R3, R0, R4, 0xfe, !PT ;  /* 0x0000000003007212 */ /* 0x000fe400078efe04 */
.L_x_11858:
[----:B------:R-:W-:Y:S05]  /*e290*/  BSYNC B0 ;  /* 0x0000000000007941 */ /* 0x000fea0003800000 */
.L_x_11857:
[----:B------:R-:W-:-:S04]  /*e2a0*/  F2FP.BF16.PACK_AB R0, RZ, R0 ;  /* 0x00000000ff00723e */ /* 0x000fc800000010ff */
[----:B------:R-:W-:Y:S01]  /*e2b0*/  PRMT R19, R0, 0x7610, R19 ;  /* 0x0000761000137816 */ /* 0x000fe20000000013 */
[----:B------:R-:W-:Y:S05]  /*e2c0*/  BRA `(.L_x_11838) ;  /* 0x0000030000007947 */ /* 0x000fea0003800000 */
.L_x_11850:
        /* <DEDUP_REMOVED lines=14> */
.L_x_11864:
[----:B------:R-:W-:Y:S05]  /*e3b0*/  BSYNC B0 ;  /* 0x0000000000007941 */ /* 0x000fea0003800000 */
.L_x_11863:
[----:B------:R-:W-:-:S04]  /*e3c0*/  F2FP.BF16.PACK_AB R0, RZ, R0 ;  /* 0x00000000ff00723e */ /* 0x000fc800000010ff */
[----:B------:R-:W-:Y:S01]  /*e3d0*/  PRMT R19, R0, 0x7610, R19 ;  /* 0x0000761000137816 */ /* 0x000fe20000000013 */
[----:B------:R-:W-:Y:S05]  /*e3e0*/  BRA `(.L_x_11838) ;  /* 0x000001e000007947 */ /* 0x000fea0003800000 */
.L_x_11837:
        /* <DEDUP_REMOVED lines=21> */
.L_x_11862:
[----:B------:R-:W2:Y:S02]  /*e540*/  LDG.E.64 R2, [R2.64] ;  /* 0x0000002402027981 */ /* 0x000ea4000c1e1b00 */
[----:B--2---:R-:W0:Y:S02]  /*e550*/  I2F.U64 R0, R2 ;  /* 0x0000000200007312 */ /* 0x004e240000301000 */
[----:B0-----:R-:W-:-:S04]  /*e560*/  F2FP.BF16.PACK_AB R0, RZ, R0 ;  /* 0x00000000ff00723e */ /* 0x001fc800000010ff */
[----:B------:R-:W-:Y:S01]  /*e570*/  PRMT R19, R0, 0x7610, R19 ;  /* 0x0000761000137816 */ /* 0x000fe20000000013 */
[----:B------:R-:W-:Y:S05]  /*e580*/  BRA `(.L_x_11838) ;  /* 0x0000004000007947 */ /* 0x000fea0003800000 */
.L_x_11861:
[----:B------:R-:W2:Y:S02]  /*e590*/  LDG.E R2, [R2.64] ;  /* 0x0000002402027981 */ /* 0x000ea4000c1e1900 */
[----:B--2---:R-:W0:Y:S02]  /*e5a0*/  I2F.U32 R0, R2 ;  /* 0x0000000200007306 */ /* 0x004e240000201000 */
[----:B0-----:R-:W-:-:S04]  /*e5b0*/  F2FP.BF16.PACK_AB R0, RZ, R0 ;  /* 0x00000000ff00723e */ /* 0x001fc800000010ff */
[----:B------:R-:W-:Y:S02]  /*e5c0*/  PRMT R19, R0, 0x7610, R19 ;  /* 0x0000761000137816 */ /* 0x000fe40000000013 */
.L_x_11838:
        /* <DEDUP_REMOVED lines=19> */
.L_x_11868:
[----:B------:R-:W2:Y:S02]  /*e700*/  LDG.E.U8 R2, [R2.64] ;  /* 0x0000002402027981 */ /* 0x000ea4000c1e1100 */
[----:B--2---:R-:W0:Y:S02]  /*e710*/  I2F.U16 R0, R2 ;  /* 0x0000000200007306 */ /* 0x004e240000101000 */
[----:B0-----:R-:W-:-:S04]  /*e720*/  F2FP.BF16.PACK_AB R0, RZ, R0 ;  /* 0x00000000ff00723e */ /* 0x001fc800000010ff */
[----:B------:R-:W-:Y:S01]  /*e730*/  PRMT R5, R0, 0x7610, R5 ;  /* 0x0000761000057816 */ /* 0x000fe20000000005 */
[----:B------:R-:W-:Y:S05]  /*e740*/  BRA `(.L_x_11870) ;  /* 0x00000ef000007947 */ /* 0x000fea0003800000 */
.L_x_11867:
        /* <DEDUP_REMOVED lines=11> */
.L_x_11872:
[----:B------:R-:W2:Y:S02]  /*e800*/  LDG.E R2, [R2.64] ;  /* 0x0000002402027981 */ /* 0x000ea4000c1e1900 */
[----:B--2---:R-:W0:Y:S02]  /*e810*/  I2F R0, R2 ;  /* 0x0000000200007306 */ /* 0x004e240000201400 */
[----:B0-----:R-:W-:-:S04]  /*e820*/  F2FP.BF16.PACK_AB R0, RZ, R0 ;  /* 0x00000000ff00723e */ /* 0x001fc800000010ff */
[----:B------:R-:W-:Y:S01]  /*e830*/  PRMT R5, R0, 0x7610, R5 ;  /* 0x0000761000057816 */ /* 0x000fe20000000005 */
[----:B------:R-:W-:Y:S05]  /*e840*/  BRA `(.L_x_11870) ;  /* 0x00000df000007947 */ /* 0x000fea0003800000 */
.L_x_11871:
[----:B------:R-:W2:Y:S02]  /*e850*/  LDG.E.U16 R2, [R2.64] ;  /* 0x0000002402027981 */ /* 0x000ea4000c1e1500 */
[----:B--2---:R-:W0:Y:S02]  /*e860*/  I2F.S16 R0, R2 ;  /* 0x0000000200007306 */ /* 0x004e240000101400 */
[----:B0-----:R-:W-:-:S04]  /*e870*/  F2FP.BF16.PACK_AB R0, RZ, R0 ;  /* 0x00000000ff00723e */ /* 0x001fc800000010ff */
[----:B------:R-:W-:Y:S01]  /*e880*/  PRMT R5, R0, 0x7610, R5 ;  /* 0x0000761000057816 */ /* 0x000fe20000000005 */
[----:B------:R-:W-:Y:S05]  /*e890*/  BRA `(.L_x_11870) ;  /* 0x00000da000007947 */ /* 0x000fea0003800000 */
.L_x_11866:
        /* <DEDUP_REMOVED lines=9> */
.L_x_11874:
[----:B------:R-:W2:Y:S02]  /*e930*/  LDG.E.U16 R0, [R2.64] ;  /* 0x0000002402007981 */ /* 0x000ea4000c1e1500 */
[----:B--2---:R-:W-:-:S05]  /*e940*/  HADD2.F32 R0, -RZ, R0.H0_H0 ;  /* 0x20000000ff007230 */ /* 0x004fca0000004100 */
[----:B------:R-:W-:-:S04]  /*e950*/  F2FP.BF16.PACK_AB R0, RZ, R0 ;  /* 0x00000000ff00723e */ /* 0x000fc800000010ff */
[----:B------:R-:W-:Y:S01]  /*e960*/  PRMT R5, R0, 0x7610, R5 ;  /* 0x0000761000057816 */ /* 0x000fe20000000005 */
[----:B------:R-:W-:Y:S05]  /*e970*/  BRA `(.L_x_11870) ;  /* 0x00000cc000007947 */ /* 0x000fea0003800000 */
.L_x_11873:
        /* <DEDUP_REMOVED lines=9> */
.L_x_11876:
[----:B------:R-:W2:Y:S02]  /*ea10*/  LDG.E.U16 R2, [R2.64] ;  /* 0x0000002402027981 */ /* 0x000ea4000c1e1500 */
[----:B--2---:R-:W-:-:S05]  /*ea20*/  HADD2.F32 R0, -RZ, R2.H0_H0 ;  /* 0x20000002ff007230 */ /* 0x004fca0000004100 */
[----:B------:R-:W-:-:S04]  /*ea30*/  F2FP.BF16.PACK_AB R0, RZ, R0 ;  /* 0x00000000ff00723e */ /* 0x000fc800000010ff */
[----:B------:R-:W-:Y:S01]  /*ea40*/  PRMT R5, R0, 0x7610, R5 ;  /* 0x0000761000057816 */ /* 0x000fe20000000005 */
[----:B------:R-:W-:Y:S05]  /*ea50*/  BRA `(.L_x_11870) ;  /* 0x00000be000007947 */ /* 0x000fea0003800000 */
.L_x_11875:
[----:B------:R-:W2:Y:S02]  /*ea60*/  LDG.E.64 R2, [R2.64] ;  /* 0x0000002402027981 */ /* 0x000ea4000c1e1b00 */
[----:B--2---:R-:W0:Y:S01]  /*ea70*/  F2F.F32.F64 R0, R2 ;  /* 0x0000000200007310 */ /* 0x004e220000301000 */
[----:B------:R-:W0:-:S14]  /*ea80*/  DSETP.GEU.AND P0, PT, |R2|, c[0x2][0x0], PT ;  /* 0x008000000200762a */ /* 0x000e1c0003f0e200 */
[----:B0-----:R-:W-:-:S05]  /*ea90*/  @!P0 FMUL R0, R0, 1.175494350822287508e-38 ;  /* 0x0080000000008820 */ /* 0x001fca0000400000 */
[----:B------:R-:W-:-:S04]  /*eaa0*/  F2FP.BF16.PACK_AB R0, RZ, R0 ;  /* 0x00000000ff00723e */ /* 0x000fc800000010ff */
[----:B------:R-:W-:Y:S01]  /*eab0*/  PRMT R5, R0, 0x7610, R5 ;  /* 0x0000761000057816 */ /* 0x000fe20000000005 */
[----:B------:R-:W-:Y:S05]  /*eac0*/  BRA `(.L_x_11870) ;  /* 0x00000b7000007947 */ /* 0x000fea0003800000 */
.L_x_11865:
        /* <DEDUP_REMOVED lines=14> */
.L_x_11879:
[----:B------:R-:W2:Y:S02]  /*ebb0*/  LDG.E.64 R2, [R2.64] ;  /* 0x0000002402027981 */ /* 0x000ea4000c1e1b00 */
[----:B--2---:R-:W0:Y:S01]  /*ebc0*/  F2F.F32.F64 R0, R2 ;  /* 0x0000000200007310 */ /* 0x004e220000301000 */
[----:B------:R-:W0:-:S14]  /*ebd0*/  DSETP.GEU.AND P0, PT, |R2|, c[0x2][0x0], PT ;  /* 0x008000000200762a */ /* 0x000e1c0003f0e200 */
[----:B0-----:R-:W-:-:S05]  /*ebe0*/  @!P0 FMUL R0, R0, 1.175494350822287508e-38 ;  /* 0x0080000000008820 */ /* 0x001fca0000400000 */
[----:B------:R-:W-:-:S04]  /*ebf0*/  F2FP.BF16.PACK_AB R0, RZ, R0 ;  /* 0x00000000ff00723e */ /* 0x000fc800000010ff */
[----:B------:R-:W-:Y:S01]  /*ec00*/  PRMT R5, R0, 0x7610, R5 ;  /* 0x0000761000057816 */ /* 0x000fe20000000005 */
[----:B------:R-:W-:Y:S05]  /*ec10*/  BRA `(.L_x_11870) ;  /* 0x00000a2000007947 */ /* 0x000fea0003800000 */
.L_x_11878:
        /* <DEDUP_REMOVED lines=27> */
.L_x_11881:
        /* <DEDUP_REMOVED lines=15> */
.L_x_11880:
[----:B------:R0:W5:Y:S01]  /*eec0*/  LDG.E.U16 R5, [R2.64] ;  /* 0x0000002402057981 */ /* 0x000162000c1e1500 */
[----:B------:R-:W-:Y:S05]  /*eed0*/  BRA `(.L_x_11870) ;  /* 0x0000076000007947 */ /* 0x000fea0003800000 */
.L_x_11877:
        /* <DEDUP_REMOVED lines=12> */
.L_x_11884:
        /* <DEDUP_REMOVED lines=21> */
.L_x_11888:
[----:B------:R-:W-:Y:S05]  /*f0f0*/  BSYNC B1 ;  /* 0x0000000000017941 */ /* 0x000fea0003800000 */
.L_x_11887:
[----:B------:R-:W-:Y:S01]  /*f100*/  LEA R3, R0, 0x3b800000, 0x17 ;  /* 0x3b80000000037811 */ /* 0x000fe200078eb8ff */
[----:B------:R-:W-:-:S05]  /*f110*/  IMAD.SHL.U32 R0, R2, 0x100000, RZ ;  /* 0x0010000002007824 */ /* 0x000fca00078e00ff */
[----:B------:R-:W-:Y:S02]  /*f120*/  LOP3.LUT R0, R3, R0, R4, 0xfe, !PT ;  /* 0x0000000003007212 */ /* 0x000fe400078efe04 */
.L_x_11886:
[----:B------:R-:W-:Y:S05]  /*f130*/  BSYNC B0 ;  /* 0x0000000000007941 */ /* 0x000fea0003800000 */
.L_x_11885:
[----:B------:R-:W-:-:S04]  /*f140*/  F2FP.BF16.PACK_AB R0, RZ, R0 ;  /* 0x00000000ff00723e */ /* 0x000fc800000010ff */
[----:B------:R-:W-:Y:S01]  /*f150*/  PRMT R5, R0, 0x7610, R5 ;  /* 0x0000761000057816 */ /* 0x000fe20000000005 */
[----:B------:R-:W-:Y:S05]  /*f160*/  BRA `(.L_x_11870) ;  /* 0x000004d000007947 */ /* 0x000fea0003800000 */
.L_x_11883:
        /* <DEDUP_REMOVED lines=21> */
.L_x_11892:
[----:B------:R-:W-:Y:S05]  /*f2c0*/  BSYNC B1 ;  /* 0x0000000000017941 */ /* 0x000fea0003800000 */
.L_x_11891:
[----:B------:R-:W-:Y:S01]  /*f2d0*/  LEA R3, R0, 0x37800000, 0x17 ;  /* 0x3780000000037811 */ /* 0x000fe200078eb8ff */
[----:B------:R-:W-:-:S05]  /*f2e0*/  IMAD.SHL.U32 R0, R2, 0x200000, RZ ;  /* 0x0020000002007824 */ /* 0x000fca00078e00ff */
[----:B------:R-:W-:Y:S02]  /*f2f0*/  LOP3.LUT R0, R3, R0, R4, 0xfe, !PT ;  /* 0x0000000003007212 */ /* 0x000fe400078efe04 */
.L_x_11890:
[----:B------:R-:W-:Y:S05]  /*f300*/  BSYNC B0 ;  /* 0x0000000000007941 */ /* 0x000fea0003800000 */
.L_x_11889:
[----:B------:R-:W-:-:S04]  /*f310*/  F2FP.BF16.PACK_AB R0, RZ, R0 ;  /* 0x00000000ff00723e */ /* 0x000fc800000010ff */
[----:B------:R-:W-:Y:S01]  /*f320*/  PRMT R5, R0, 0x7610, R5 ;  /* 0x0000761000057816 */ /* 0x000fe20000000005 */
[----:B------:R-:W-:Y:S05]  /*f330*/  BRA `(.L_x_11870) ;  /* 0x0000030000007947 */ /* 0x000fea0003800000 */
.L_x_11882:
        /* <DEDUP_REMOVED lines=14> */
.L_x_11896:
[----:B------:R-:W-:Y:S05]  /*f420*/  BSYNC B0 ;  /* 0x0000000000007941 */ /* 0x000fea0003800000 */
.L_x_11895:
[----:B------:R-:W-:-:S04]  /*f430*/  F2FP.BF16.PACK_AB R0, RZ, R0 ;  /* 0x00000000ff00723e */ /* 0x000fc800000010ff */
[----:B------:R-:W-:Y:S01]  /*f440*/  PRMT R5, R0, 0x7610, R5 ;  /* 0x0000761000057816 */ /* 0x000fe20000000005 */
[----:B------:R-:W-:Y:S05]  /*f450*/  BRA `(.L_x_11870) ;  /* 0x000001e000007947 */ /* 0x000fea0003800000 */
.L_x_11869:
        /* <DEDUP_REMOVED lines=21> */
.L_x_11894:
[----:B------:R-:W2:Y:S02]  /*f5b0*/  LDG.E.64 R2, [R2.64] ;  /* 0x0000002402027981 */ /* 0x000ea4000c1e1b00 */
[----:B--2---:R-:W0:Y:S02]  /*f5c0*/  I2F.U64 R0, R2 ;  /* 0x0000000200007312 */ /* 0x004e240000301000 */
[----:B0-----:R-:W-:-:S04]  /*f5d0*/  F2FP.BF16.PACK_AB R0, RZ, R0 ;  /* 0x00000000ff00723e */ /* 0x001fc800000010ff */
[----:B------:R-:W-:Y:S01]  /*f5e0*/  PRMT R5, R0, 0x7610, R5 ;  /* 0x0000761000057816 */ /* 0x000fe20000000005 */
[----:B------:R-:W-:Y:S05]  /*f5f0*/  BRA `(.L_x_11870) ;  /* 0x0000004000007947 */ /* 0x000fea0003800000 */
.L_x_11893:
[----:B------:R-:W2:Y:S02]  /*f600*/  LDG.E R2, [R2.64] ;  /* 0x0000002402027981 */ /* 0x000ea4000c1e1900 */
[----:B--2---:R-:W0:Y:S02]  /*f610*/  I2F.U32 R0, R2 ;  /* 0x0000000200007306 */ /* 0x004e240000201000 */
[----:B0-----:R-:W-:-:S04]  /*f620*/  F2FP.BF16.PACK_AB R0, RZ, R0 ;  /* 0x00000000ff00723e */ /* 0x001fc800000010ff */
[----:B------:R-:W-:Y:S02]  /*f630*/  PRMT R5, R0, 0x7610, R5 ;  /* 0x0000761000057816 */ /* 0x000fe40000000005 */
.L_x_11870:
        /* <DEDUP_REMOVED lines=11> */
.L_x_11898:
[----:B------:R-:W-:Y:S02]  /*f6f0*/  PRMT R5, R19, 0x7610, R5 ;  /* 0x0000761013057816 */ /* 0x000fe40000000005 */
.L_x_11899:
[----:B------:R-:W-:Y:S05]  /*f700*/  BSYNC B0 ;  /* 0x0000000000007941 */ /* 0x000fea0003800000 */
.L_x_11897:
        /* <DEDUP_REMOVED lines=16> */
.L_x_11903:
[----:B------:R-:W-:-:S06]  /*f810*/  PRMT R3, RZ, 0x5410, R5 ;  /* 0x00005410ff037816 */ /* 0x000fcc0000000005 */
[----:B------:R-:W0:Y:S02]  /*f820*/  F2I.S64.TRUNC R2, R3 ;  /* 0x0000000300027311 */ /* 0x000e24000020d900 */
[----:B0-----:R-:W-:Y:S01]  /*f830*/  STG.E.U8 [R16.64], R2 ;  /* 0x0000000210007986 */ /* 0x001fe2000c101124 */
[----:B------:R-:W-:Y:S05]  /*f840*/  EXIT ;  /* 0x000000000000794d */ /* 0x000fea0003800000 */
.L_x_11902:
        /* <DEDUP_REMOVED lines=10> */
.L_x_11906:
[----:B------:R-:W-:-:S06]  /*f8f0*/  PRMT R5, RZ, 0x5410, R5 ;  /* 0x00005410ff057816 */ /* 0x000fcc0000000005 */
[----:B------:R-:W0:Y:S02]  /*f900*/  F2I.FTZ.TRUNC.NTZ R5, R5 ;  /* 0x0000000500057305 */ /* 0x000e24000021f100 */
[----:B0-----:R-:W-:Y:S01]  /*f910*/  STG.E [R16.64], R5 ;  /* 0x0000000510007986 */ /* 0x001fe2000c101924 */
[----:B------:R-:W-:Y:S05]  /*f920*/  EXIT ;  /* 0x000000000000794d */ /* 0x000fea0003800000 */
.L_x_11905:
[----:B------:R-:W-:-:S06]  /*f930*/  PRMT R5, RZ, 0x5410, R5 ;  /* 0x00005410ff057816 */ /* 0x000fcc0000000005 */
[----:B------:R-:W0:Y:S02]  /*f940*/  F2I.FTZ.TRUNC.NTZ R5, R5 ;  /* 0x0000000500057305 */ /* 0x000e24000021f100 */
[----:B0-----:R-:W-:Y:S01]  /*f950*/  STG.E.U16 [R16.64], R5 ;  /* 0x0000000510007986 */ /* 0x001fe2000c101524 */
[----:B------:R-:W-:Y:S05]  /*f960*/  EXIT ;  /* 0x000000000000794d */ /* 0x000fea0003800000 */
.L_x_11901:
        /* <DEDUP_REMOVED lines=9> */
.L_x_11908:
[----:B------:R-:W-:-:S04]  /*fa00*/  PRMT R0, RZ, 0x5410, R5 ;  /* 0x00005410ff007816 */ /* 0x000fc80000000005 */
[----:B------:R-:W-:-:S05]  /*fa10*/  F2FP.PACK_AB R0, RZ, R0 ;  /* 0x00000000ff00723e */ /* 0x000fca00000000ff */
[----:B------:R-:W-:Y:S01]  /*fa20*/  STG.E.U16 [R16.64], R0 ;  /* 0x0000000010007986 */ /* 0x000fe2000c101524 */
[----:B------:R-:W-:Y:S05]  /*fa30*/  EXIT ;  /* 0x000000000000794d */ /* 0x000fea0003800000 */
.L_x_11907:
        /* <DEDUP_REMOVED lines=10> */
.L_x_11910:
[----:B------:R-:W-:-:S04]  /*fae0*/  PRMT R5, RZ, 0x5410, R5 ;  /* 0x00005410ff057816 */ /* 0x000fc80000000005 */
[----:B------:R-:W-:-:S04]  /*faf0*/  F2FP.PACK_AB R3, RZ, R5 ;  /* 0x00000005ff03723e */ /* 0x000fc800000000ff */
[----:B------:R-:W-:-:S05]  /*fb00*/  PRMT R3, R3, 0x5410, RZ ;  /* 0x0000541003037816 */ /* 0x000fca00000000ff */
[----:B------:R-:W-:Y:S01]  /*fb10*/  STG.E [R16.64], R3 ;  /* 0x0000000310007986 */ /* 0x000fe2000c101924 */
[----:B------:R-:W-:Y:S05]  /*fb20*/  EXIT ;  /* 0x000000000000794d */ /* 0x000fea0003800000 */
.L_x_11909:
[----:B------:R-:W-:-:S05]  /*fb30*/  PRMT R2, RZ, 0x5410, R5 ;  /* 0x00005410ff027816 */ /* 0x000fca0000000005 */
[----:B------:R-:W-:-:S06]  /*fb40*/  FMUL.FTZ R2, R2, 1 ;  /* 0x3f80000002027820 */ /* 0x000fcc0000410000 */
[----:B------:R-:W0:Y:S02]  /*fb50*/  F2F.F64.F32 R2, R2 ;  /* 0x0000000200027310 */ /* 0x000e240000201800 */
[----:B0-----:R-:W-:Y:S01]  /*fb60*/  STG.E.64 [R16.64], R2 ;  /* 0x0000000210007986 */ /* 0x001fe2000c101b24 */
[----:B------:R-:W-:Y:S05]  /*fb70*/  EXIT ;  /* 0x000000000000794d */ /* 0x000fea0003800000 */
.L_x_11900:
        /* <DEDUP_REMOVED lines=13> */
.L_x_11913:
[----:B------:R-:W-:Y:S01]  /*fc50*/  PRMT R5, RZ, 0x5410, R5 ;  /* 0x00005410ff057816 */ /* 0x000fe20000000005 */
[----:B------:R-:W-:-:S04]  /*fc60*/  CS2R R6, SRZ ;  /* 0x0000000000067805 */ /* 0x000fc8000001ff00 */
[----:B------:R-:W-:-:S06]  /*fc70*/  FMUL.FTZ R5, R5, 1 ;  /* 0x3f80000005057820 */ /* 0x000fcc0000410000 */
[----:B------:R-:W0:Y:S02]  /*fc80*/  F2F.F64.F32 R4, R5 ;  /* 0x0000000500047310 */ /* 0x000e240000201800 */
[----:B0-----:R-:W-:Y:S01]  /*fc90*/  STG.E.128 [R16.64], R4 ;  /* 0x0000000410007986 */ /* 0x001fe2000c101d24 */
[----:B------:R-:W-:Y:S05]  /*fca0*/  EXIT ;  /* 0x000000000000794d */ /* 0x000fea0003800000 */
.L_x_11912:
        /* <DEDUP_REMOVED lines=21> */
.L_x_11917:
[----:B------:R-:W-:Y:S05]  /*fe00*/  BSYNC B0 ;  /* 0x0000000000007941 */ /* 0x000fea0003800000 */
.L_x_11916:
[----:B------:R-:W-:-:S05]  /*fe10*/  LOP3.LUT R3, R0, R3, RZ, 0xfc, !PT ;  /* 0x0000000300037212 */ /* 0x000fca00078efcff */
[----:B------:R-:W-:Y:S01]  /*fe20*/  STG.E.U8 [R16.64], R3 ;  /* 0x0000000310007986 */ /* 0x000fe2000c101124 */
[----:B------:R-:W-:Y:S05]  /*fe30*/  EXIT ;  /* 0x000000000000794d */ /* 0x000fea0003800000 */
.L_x_11915:
        /* <DEDUP_REMOVED lines=13> */
.L_x_11919:
[----:B------:R-:W-:Y:S01]  /*ff10*/  IMAD.MOV.U32 R0, RZ, RZ, 0x7f ;  /* 0x0000007fff007424 */ /* 0x000fe200078e00ff */
[----:B------:R-:W-:-:S04]  /*ff20*/  ISETP.GT.U32.AND P0, PT, R2, 0x7f800000, PT ;  /* 0x7f8000000200780c */ /* 0x000fc80003f04070 */
[----:B------:R-:W-:-:S04]  /*ff30*/  SEL R0, R0, 0x7c, P0 ;  /* 0x0000007c00007807 */ /* 0x000fc80000000000 */
.L_x_11920:
[----:B------:R-:W-:Y:S05]  /*ff40*/  BSYNC B0 ;  /* 0x0000000000007941 */ /* 0x000fea0003800000 */
.L_x_11918:
[----:B------:R-:W-:-:S04]  /*ff50*/  LOP3.LUT R2, R5, 0x80000000, RZ, 0xc0, !PT ;  /* 0x8000000005027812 */ /* 0x000fc800078ec0ff */
[----:B------:R-:W-:-:S04]  /*ff60*/  SHF.R.U32.HI R3, RZ, 0x18, R2 ;  /* 0x00000018ff037819 */ /* 0x000fc80000011602 */
[----:B------:R-:W-:-:S05]  /*ff70*/  LOP3.LUT R3, R0, R3, RZ, 0xfc, !PT ;  /* 0x0000000300037212 */ /* 0x000fca00078efcff */
[----:B------:R-:W-:Y:S01]  /*ff80*/  STG.E.U8 [R16.64], R3 ;  /* 0x0000000310007986 */ /* 0x000fe2000c101124 */
[----:B------:R-:W-:Y:S05]  /*ff90*/  EXIT ;  /* 0x000000000000794d */ /* 0x000fea0003800000 */
.L_x_11914:
[----:B------:R-:W-:Y:S01]  /*ffa0*/  STG.E.U16 [R16.64], R5 ;  /* 0x0000000510007986 */ /* 0x000fe2000c101524 */
[----:B------:R-:W-:Y:S05]  /*ffb0*/  EXIT ;  /* 0x000000000000794d */ /* 0x000fea0003800000 */
.L_x_11911:
        /* <DEDUP_REMOVED lines=12> */
.L_x_11923:
        /* <DEDUP_REMOVED lines=17> */
.L_x_11926:
[----:B------:R-:W-:-:S04]  /*10190*/  LOP3.LUT R2, R5, 0x80000000, RZ, 0xc0, !PT ;  /* 0x8000000005027812 */ /* 0x000fc800078ec0ff */
[----:B------:R-:W-:-:S04]  /*101a0*/  SHF.R.U32.HI R3, RZ, 0x18, R2 ;  /* 0x00000018ff037819 */ /* 0x000fc80000011602 */
[----:B------:R-:W-:-:S04]  /*101b0*/  LOP3.LUT R0, R0, R3, RZ, 0xfc, !PT ;  /* 0x0000000300007212 */ /* 0x000fc800078efcff */
[----:B------:R-:W-:Y:S02]  /*101c0*/  PRMT R8, R0, 0x7610, R8 ;  /* 0x0000761000087816 */ /* 0x000fe40000000008 */
.L_x_11925:
[----:B------:R-:W-:Y:S05]  /*101d0*/  BSYNC B0 ;  /* 0x0000000000007941 */ /* 0x000fea0003800000 */
.L_x_11924:
[----:B------:R-:W-:Y:S01]  /*101e0*/  STG.E.U8 [R16.64], R8 ;  /* 0x0000000810007986 */ /* 0x000fe2000c101124 */
[----:B------:R-:W-:Y:S05]  /*101f0*/  EXIT ;  /* 0x000000000000794d */ /* 0x000fea0003800000 */
.L_x_11922:
        /* <DEDUP_REMOVED lines=17> */
.L_x_11929:
[----:B------:R-:W-:-:S04]  /*10310*/  LOP3.LUT R2, R5, 0x80000000, RZ, 0xc0, !PT ;  /* 0x8000000005027812 */ /* 0x000fc800078ec0ff */
[----:B------:R-:W-:-:S04]  /*10320*/  SHF.R.U32.HI R3, RZ, 0x18, R2 ;  /* 0x00000018ff037819 */ /* 0x000fc80000011602 */
[----:B------:R-:W-:-:S04]  /*10330*/  LOP3.LUT R0, R0, R3, RZ, 0xfc, !PT ;  /* 0x0000000300007212 */ /* 0x000fc800078efcff */
[----:B------:R-:W-:Y:S02]  /*10340*/  PRMT R8, R0, 0x7610, R8 ;  /* 0x0000761000087816 */ /* 0x000fe40000000008 */
.L_x_11928:
[----:B------:R-:W-:Y:S05]  /*10350*/  BSYNC B0 ;  /* 0x0000000000007941 */ /* 0x000fea0003800000 */
.L_x_11927:
[----:B------:R-:W-:Y:S01]  /*10360*/  STG.E.U8 [R16.64], R8 ;  /* 0x0000000810007986 */ /* 0x000fe2000c101124 */
[----:B------:R-:W-:Y:S05]  /*10370*/  EXIT ;  /* 0x000000000000794d */ /* 0x000fea0003800000 */
.L_x_11921:
        /* <DEDUP_REMOVED lines=22> */
.L_x_11904:
        /* <DEDUP_REMOVED lines=20> */
.L_x_11931:
[----:B------:R-:W-:-:S06]  /*10620*/  PRMT R2, RZ, 0x5410, R5 ;  /* 0x00005410ff027816 */ /* 0x000fcc0000000005 */
[----:B------:R-:W0:Y:S02]  /*10630*/  F2I.U64.TRUNC R2, R2 ;  /* 0x0000000200027311 */ /* 0x000e24000020d800 */
[----:B0-----:R-:W-:Y:S01]  /*10640*/  STG.E.64 [R16.64], R2 ;  /* 0x0000000210007986 */ /* 0x001fe2000c101b24 */
[----:B------:R-:W-:Y:S05]  /*10650*/  EXIT ;  /* 0x000000000000794d */ /* 0x000fea0003800000 */
.L_x_11930:
[----:B------:R-:W-:-:S06]  /*10660*/  PRMT R5, RZ, 0x5410, R5 ;  /* 0x00005410ff057816 */ /* 0x000fcc0000000005 */
[----:B------:R-:W0:Y:S02]  /*10670*/  F2I.FTZ.U32.TRUNC.NTZ R5, R5 ;  /* 0x0000000500057305 */ /* 0x000e24000021f000 */
[----:B0-----:R-:W-:Y:S01]  /*10680*/  STG.E [R16.64], R5 ;  /* 0x0000000510007986 */ /* 0x001fe2000c101924 */
[----:B------:R-:W-:Y:S05]  /*10690*/  EXIT ;  /* 0x000000000000794d */ /* 0x000fea0003800000 */
.L_x_11932:
        /* <DEDUP_REMOVED lines=14> */
.L_x_40058:


//--------------------- .text._ZN2at6native27unrolled_elementwise_kernelINS0_13BinaryFunctorIN3c108BFloat16ES4_S4_ZZZNS0_19minimum_kernel_cudaERNS_18TensorIteratorBaseEENKUlvE0_clEvENKUlvE2_clEvEUlS4_S4_E_EESt5arrayIPcLm3EELi4E23TrivialOffsetCalculatorILi2EjESE_ILi1EjENS0_6memory12LoadWithCastILi2EEENSH_13StoreWithCastILi1EEEEEviT_T0_T2_T3_T4_T5_ --------------------------
	.section	.text._ZN2at6native27unrolled_elementwise_kernelINS0_13BinaryFunctorIN3c108BFloat16ES4_S4_ZZZNS0_19minimum_kernel_cudaERNS_18TensorIteratorBaseEENKUlvE0_clEvENKUlvE2_clEvEUlS4_S4_E_EESt5arrayIPcLm3EELi4E23TrivialOffsetCalculatorILi2EjESE_ILi1EjENS0_6memory12LoadWithCastILi2EEENSH_13StoreWithCastILi1EEEEEviT_T0_T2_T3_T4_T5_,"ax",@progbits
	.sectioninfo	@"SHI_REGISTERS=32"
	.align	128
        .global         _ZN2at6native27unrolled_elementwise_kernelINS0_13BinaryFunctorIN3c108BFloat16ES4_S4_ZZZNS0_19minimum_kernel_cudaERNS_18TensorIteratorBaseEENKUlvE0_clEvENKUlvE2_clEvEUlS4_S4_E_EESt5arrayIPcLm3EELi4E23TrivialOffsetCalculatorILi2EjESE_ILi1EjENS0_6memory12LoadWithCastILi2EEENSH_13StoreWithCastILi1EEEEEviT_T0_T2_T3_T4_T5_
        .type           _ZN2at6native27unrolled_elementwise_kernelINS0_13BinaryFunctorIN3c108BFloat16ES4_S4_ZZZNS0_19minimum_kernel_cudaERNS_18TensorIteratorBaseEENKUlvE0_clEvENKUlvE2_clEvEUlS4_S4_E_EESt5arrayIPcLm3EELi4E23TrivialOffsetCalculatorILi2EjESE_ILi1EjENS0_6memory12LoadWithCastILi2EEENSH_13StoreWithCastILi1EEEEEviT_T0_T2_T3_T4_T5_,@function
        .size           _ZN2at6native27unrolled_elementwise_kernelINS0_13BinaryFunctorIN3c108BFloat16ES4_S4_ZZZNS0_19minimum_kernel_cudaERNS_18TensorIteratorBaseEENKUlvE0_clEvENKUlvE2_clEvEUlS4_S4_E_EESt5arrayIPcLm3EELi4E23TrivialOffsetCalculatorILi2EjESE_ILi1EjENS0_6memory12LoadWithCastILi2EEENSH_13StoreWithCastILi1EEEEEviT_T0_T2_T3_T4_T5_,(.L_x_40059 - _ZN2at6native27unrolled_elementwise_kernelINS0_13BinaryFunctorIN3c108BFloat16ES4_S4_ZZZNS0_19minimum_kernel_cudaERNS_18TensorIteratorBaseEENKUlvE0_clEvENKUlvE2_clEvEUlS4_S4_E_EESt5arrayIPcLm3EELi4E23TrivialOffsetCalculatorILi2EjESE_ILi1EjENS0_6memory12LoadWithCastILi2EEENSH_13StoreWithCastILi1EEEEEviT_T0_T2_T3_T4_T5_)
        .other          _ZN2at6native27unrolled_elementwise_kernelINS0_13BinaryFunctorIN3c108BFloat16ES4_S4_ZZZNS0_19minimum_kernel_cudaERNS_18TensorIteratorBaseEENKUlvE0_clEvENKUlvE2_clEvEUlS4_S4_E_EESt5arrayIPcLm3EELi4E23TrivialOffsetCalculatorILi2EjESE_ILi1EjENS0_6memory12LoadWithCastILi2EEENSH_13StoreWithCastILi1EEEEEviT_T0_T2_T3_T4_T5_,@"STO_CUDA_ENTRY STV_DEFAULT"
_ZN2at6native27unrolled_elementwise_kernelINS0_13BinaryFunctorIN3c108BFloat16ES4_S4_ZZZNS0_19minimum_kernel_cudaERNS_18TensorIteratorBaseEENKUlvE0_clEvENKUlvE2_clEvEUlS4_S4_E_EESt5arrayIPcLm3EELi4E23TrivialOffsetCalculatorILi2EjESE_ILi1EjENS0_6memory12LoadWithCastILi2EEENSH_13StoreWithCastILi1EEEEEviT_T0_T2_T3_T4_T5_:
.text._ZN2at6native27unrolled_elementwise_kernelINS0_13BinaryFunctorIN3c108BFloat16ES4_S4_ZZZNS0_19minimum_kernel_cudaERNS_18TensorIteratorBaseEENKUlvE0_clEvENKUlvE2_clEvEUlS4_S4_E_EESt5arrayIPcLm3EELi4E23TrivialOffsetCalculatorILi2EjESE_ILi1EjENS0_6memory12LoadWithCastILi2EEENSH_13StoreWithCastILi1EEEEEviT_T0_T2_T3_T4_T5_:
        /* <DEDUP_REMOVED lines=34> */
.L_x_11938:
[----:B------:R-:W2:Y:S02]  /*0220*/  LDG.E.U8 R4, [R4.64] ;  /* 0x0000002404047981 */ /* 0x000ea4000c1e1100 */
[----:B--2---:R-:W0:Y:S02]  /*0230*/  I2F.U16 R0, R4 ;  /* 0x0000000400007306 */ /* 0x004e240000101000 */
[----:B0-----:R-:W-:-:S04]  /*0240*/  F2FP.BF16.PACK_AB R0, RZ, R0 ;  /* 0x00000000ff00723e */ /* 0x001fc800000010ff */
[----:B------:R-:W-:Y:S01]  /*0250*/  PRMT R25, R0, 0x7610, R25 ;  /* 0x0000761000197816 */ /* 0x000fe20000000019 */
[----:B------:R-:W-:Y:S05]  /*0260*/  BRA `(.L_x_11940) ;  /* 0x00000f0000007947 */ /* 0x000fea0003800000 */
.L_x_11937:
        /* <DEDUP_REMOVED lines=11> */
.L_x_11942:
[----:B------:R-:W2:Y:S02]  /*0320*/  LDG.E R4, [R4.64] ;  /* 0x0000002404047981 */ /* 0x000ea4000c1e1900 */
[----:B--2---:R-:W0:Y:S02]  /*0330*/  I2F R0, R4 ;  /* 0x0000000400007306 */ /* 0x004e240000201400 */
[----:B0-----:R-:W-:-:S04]  /*0340*/  F2FP.BF16.PACK_AB R0, RZ, R0 ;  /* 0x00000000ff00723e */ /* 0x001fc800000010ff */
[----:B------:R-:W-:Y:S01]  /*0350*/  PRMT R25, R0, 0x7610, R25 ;  /* 0x0000761000197816 */ /* 0x000fe20000000019 */
[----:B------:R-:W-:Y:S05]  /*0360*/  BRA `(.L_x_11940) ;  /* 0x00000e0000007947 */ /* 0x000fea0003800000 */
.L_x_11941:
[----:B------:R-:W2:Y:S02]  /*0370*/  LDG.E.U16 R4, [R4.64] ;  /* 0x0000002404047981 */ /* 0x000ea4000c1e1500 */
[----:B--2---:R-:W0:Y:S02]  /*0380*/  I2F.S16 R0, R4 ;  /* 0x0000000400007306 */ /* 0x004e240000101400 */
[----:B0-----:R-:W-:-:S04]  /*0390*/  F2FP.BF16.PACK_AB R0, RZ, R0 ;  /* 0x00000000ff00723e */ /* 0x001fc800000010ff */
[----:B------:R-:W-:Y:S01]  /*03a0*/  PRMT R25, R0, 0x7610, R25 ;  /* 0x0000761000197816 */ /* 0x000fe20000000019 */
[----:B------:R-:W-:Y:S05]  /*03b0*/  BRA `(.L_x_11940) ;  /* 0x00000db000007947 */ /* 0x000fea0003800000 */
.L_x_11936:
        /* <DEDUP_REMOVED lines=9> */
.L_x_11944:
[----:B------:R-:W2:Y:S02]  /*0450*/  LDG.E.U16 R0, [R4.64] ;  /* 0x0000002404007981 */ /* 0x000ea4000c1e1500 */
[----:B--2---:R-:W-:-:S05]  /*0460*/  HADD2.F32 R0, -RZ, R0.H0_H0 ;  /* 0x20000000ff007230 */ /* 0x004fca0000004100 */
[----:B------:R-:W-:-:S04]  /*0470*/  F2FP.BF16.PACK_AB R0, RZ, R0 ;  /* 0x00000000ff00723e */ /* 0x000fc800000010ff */
[----:B------:R-:W-:Y:S01]  /*0480*/  PRMT R25, R0, 0x7610, R25 ;  /* 0x0000761000197816 */ /* 0x000fe20000000019 */
[----:B------:R-:W-:Y:S05]  /*0490*/  BRA `(.L_x_11940) ;  /* 0x00000cd000007947 */ /* 0x000fea0003800000 */
.L_x_11943:
        /* <DEDUP_REMOVED lines=9> */
.L_x_11946:
[----:B------:R-:W2:Y:S02]  /*0530*/  LDG.E.U16 R4, [R4.64] ;  /* 0x0000002404047981 */ /* 0x000ea4000c1e1500 */
[----:B--2---:R-:W-:-:S05]  /*0540*/  HADD2.F32 R0, -RZ, R4.H0_H0 ;  /* 0x20000004ff007230 */ /* 0x004fca0000004100 */
[----:B------:R-:W-:-:S04]  /*0550*/  F2FP.BF16.PACK_AB R0, RZ, R0 ;  /* 0x00000000ff00723e */ /* 0x000fc800000010ff */
[----:B------:R-:W-:Y:S01]  /*0560*/  PRMT R25, R0, 0x7610, R25 ;  /* 0x0000761000197816 */ /* 0x000fe20000000019 */
[----:B------:R-:W-:Y:S05]  /*0570*/  BRA `(.L_x_11940) ;  /* 0x00000bf000007947 */ /* 0x000fea0003800000 */
.L_x_11945:
[----:B------:R-:W2:Y:S02]  /*0580*/  LDG.E.64 R4, [R4.64] ;  /* 0x0000002404047981 */ /* 0x000ea4000c1e1b00 */
[----:B--2---:R-:W0:Y:S01]  /*0590*/  F2F.F32.F64 R0, R4 ;  /* 0x0000000400007310 */ /* 0x004e220000301000 */
[----:B------:R-:W0:-:S14]  /*05a0*/  DSETP.GEU.AND P0, PT, |R4|, c[0x2][0x0], PT ;  /* 0x008000000400762a */ /* 0x000e1c0003f0e200 */
[----:B0-----:R-:W-:-:S05]  /*05b0*/  @!P0 FMUL R0, R0, 1.175494350822287508e-38 ;  /* 0x0080000000008820 */ /* 0x001fca0000400000 */
[----:B------:R-:W-:-:S04]  /*05c0*/  F2FP.BF16.PACK_AB R0, RZ, R0 ;  /* 0x00000000ff00723e */ /* 0x000fc800000010ff */
[----:B------:R-:W-:Y:S01]  /*05d0*/  PRMT R25, R0, 0x7610, R25 ;  /* 0x0000761000197816 */ /* 0x000fe20000000019 */
[----:B------:R-:W-:Y:S05]  /*05e0*/  BRA `(.L_x_11940) ;  /* 0x00000b8000007947 */ /* 0x000fea0003800000 */
.L_x_11935:
        /* <DEDUP_REMOVED lines=14> */
.L_x_11949:
[----:B------:R-:W2:Y:S02]  /*06d0*/  LDG.E.64 R4, [R4.64] ;  /* 0x0000002404047981 */ /* 0x000ea4000c1e1b00 */
[----:B--2---:R-:W0:Y:S01]  /*06e0*/  F2F.F32.F64 R0, R4 ;  /* 0x0000000400007310 */ /* 0x004e220000301000 */
[----:B------:R-:W0:-:S14]  /*06f0*/  DSETP.GEU.AND P0, PT, |R4|, c[0x2][0x0], PT ;  /* 0x008000000400762a */ /* 0x000e1c0003f0e200 */
[----:B0-----:R-:W-:-:S05]  /*0700*/  @!P0 FMUL R0, R0, 1.175494350822287508e-38 ;  /* 0x0080000000008820 */ /* 0x001fca0000400000 */
[----:B------:R-:W-:-:S04]  /*0710*/  F2FP.BF16.PACK_AB R0, RZ, R0 ;  /* 0x00000000ff00723e */ /* 0x000fc800000010ff */
[----:B------:R-:W-:Y:S01]  /*0720*/  PRMT R25, R0, 0x7610, R25 ;  /* 0x0000761000197816 */ /* 0x000fe20000000019 */
[----:B------:R-:W-:Y:S05]  /*0730*/  BRA `(.L_x_11940) ;  /* 0x00000a3000007947 */ /* 0x000fea0003800000 */
.L_x_11948:
        /* <DEDUP_REMOVED lines=28> */
.L_x_11951:
        /* <DEDUP_REMOVED lines=15> */
.L_x_11950:
[----:B------:R0:W5:Y:S01]  /*09f0*/  LDG.E.U16 R25, [R4.64] ;  /* 0x0000002404197981 */ /* 0x000162000c1e1500 */
[----:B------:R-:W-:Y:S05]  /*0a00*/  BRA `(.L_x_11940) ;  /* 0x0000076000007947 */ /* 0x000fea0003800000 */
.L_x_11947:
        /* <DEDUP_REMOVED lines=12> */
.L_x_11954:
        /* <DEDUP_REMOVED lines=21> */
.L_x_11958:
[----:B------:R-:W-:Y:S05]  /*0c20*/  BSYNC B1 ;  /* 0x0000000000017941 */ /* 0x000fea0003800000 */
.L_x_11957:
[----:B------:R-:W-:Y:S01]  /*0c30*/  LEA R5, R0, 0x3b800000, 0x17 ;  /* 0x3b80000000057811 */ /* 0x000fe200078eb8ff */
[----:B------:R-:W-:-:S05]  /*0c40*/  IMAD.SHL.U32 R0, R3, 0x100000, RZ ;  /* 0x0010000003007824 */ /* 0x000fca00078e00ff */
[----:B------:R-:W-:Y:S02]  /*0c50*/  LOP3.LUT R0, R5, R0, R6, 0xfe, !PT ;  /* 0x0000000005007212 */ /* 0x000fe400078efe06 */
.L_x_11956:
[----:B------:R-:W-:Y:S05]  /*0c60*/  BSYNC B0 ;  /* 0x0000000000007941 */ /* 0x000fea0003800000 */
.L_x_11955:
[----:B------:R-:W-:-:S04]  /*0c70*/  F2FP.BF16.PACK_AB R0, RZ, R0 ;  /* 0x00000000ff00723e */ /* 0x000fc800000010ff */
[----:B------:R-:W-:Y:S01]  /*0c80*/  PRMT R25, R0, 0x7610, R25 ;  /* 0x0000761000197816 */ /* 0x000fe20000000019 */
[----:B------:R-:W-:Y:S05]  /*0c90*/  BRA `(.L_x_11940) ;  /* 0x000004d000007947 */ /* 0x000fea0003800000 */
.L_x_11953:
        /* <DEDUP_REMOVED lines=21> */
.L_x_11962:
[----:B------:R-:W-:Y:S05]  /*0df0*/  BSYNC B1 ;  /* 0x0000000000017941 */ /* 0x000fea0003800000 */
.L_x_11961:
[----:B------:R-:W-:Y:S01]  /*0e00*/  LEA R5, R0, 0x37800000, 0x17 ;  /* 0x3780000000057811 */ /* 0x000fe200078eb8ff */
[----:B------:R-:W-:-:S05]  /*0e10*/  IMAD.SHL.U32 R0, R3, 0x200000, RZ ;  /* 0x0020000003007824 */ /* 0x000fca00078e00ff */
[----:B------:R-:W-:Y:S02]  /*0e20*/  LOP3.LUT R0, R5, R0, R6, 0xfe, !PT ;  /* 0x0000000005007212 */ /* 0x000fe400078efe06 */
.L_x_11960:
[----:B------:R-:W-:Y:S05]  /*0e30*/  BSYNC B0 ;  /* 0x0000000000007941 */ /* 0x000fea0003800000 */
.L_x_11959:
[----:B------:R-:W-:-:S04]  /*0e40*/  F2FP.BF16.PACK_AB R0, RZ, R0 ;  /* 0x00000000ff00723e */ /* 0x000fc800000010ff */
[----:B------:R-:W-:Y:S01]  /*0e50*/  PRMT R25, R0, 0x7610, R25 ;  /* 0x0000761000197816 */ /* 0x000fe20000000019 */
[----:B------:R-:W-:Y:S05]  /*0e60*/  BRA `(.L_x_11940) ;  /* 0x0000030000007947 */ /* 0x000fea0003800000 */
.L_x_11952:
        /* <DEDUP_REMOVED lines=14> */
.L_x_11966:
[----:B------:R-:W-:Y:S05]  /*0f50*/  BSYNC B0 ;  /* 0x0000000000007941 */ /* 0x000fea0003800000 */
.L_x_11965:
[----:B------:R-:W-:-:S04]  /*0f60*/  F2FP.BF16.PACK_AB R0, RZ, R0 ;  /* 0x00000000ff00723e */ /* 0x000fc800000010ff */
[----:B------:R-:W-:Y:S01]  /*0f70*/  PRMT R25, R0, 0x7610, R25 ;  /* 0x0000761000197816 */ /* 0x000fe20000000019 */
[----:B------:R-:W-:Y:S05]  /*0f80*/  BRA `(.L_x_11940) ;  /* 0x000001e000007947 */ /* 0x000fea0003800000 */
.L_x_11939:
        /* <DEDUP_REMOVED lines=21> */
.L_x_11964:
[----:B------:R-:W2:Y:S02]  /*10e0*/  LDG.E.64 R4, [R4.64] ;  /* 0x0000002404047981 */ /* 0x000ea4000c1e1b00 */
[----:B--2---:R-:W0:Y:S02]  /*10f0*/  I2F.U64 R0, R4 ;  /* 0x0000000400007312 */ /* 0x004e240000301000 */
[----:B0-----:R-:W-:-:S04]  /*1100*/  F2FP.BF16.PACK_AB R0, RZ, R0 ;  /* 0x00000000ff00723e */ /* 0x001fc800000010ff */
[----:B------:R-:W-:Y:S01]  /*1110*/  PRMT R25, R0, 0x7610, R25 ;  /* 0x0000761000197816 */ /* 0x000fe20000000019 */
[----:B------:R-:W-:Y:S05]  /*1120*/  BRA `(.L_x_11940) ;  /* 0x0000004000007947 */ /* 0x000fea0003800000 */
.L_x_11963:
[----:B------:R-:W2:Y:S02]  /*1130*/  LDG.E R4, [R4.64] ;  /* 0x0000002404047981 */ /* 0x000ea4000c1e1900 */
[----:B--2---:R-:W0:Y:S02]  /*1140*/  I2F.U32 R0, R4 ;  /* 0x0000000400007306 */ /* 0x004e240000201000 */
[----:B0-----:R-:W-:-:S04]  /*1150*/  F2FP.BF16.PACK_AB R0, RZ, R0 ;  /* 0x00000000ff00723e */ /* 0x001fc800000010ff */
[----:B------:R-:W-:Y:S02]  /*1160*/  PRMT R25, R0, 0x7610, R25 ;  /* 0x0000761000197816 */ /* 0x000fe40000000019 */
.L_x_11940:
        /* <DEDUP_REMOVED lines=19> */
.L_x_11970:
[----:B------:R-:W2:Y:S02]  /*12a0*/  LDG.E.U8 R4, [R4.64] ;  /* 0x0000002404047981 */ /* 0x000ea4000c1e1100 */
[----:B--2---:R-:W0:Y:S02]  /*12b0*/  I2F.U16 R0, R4 ;  /* 0x0000000400007306 */ /* 0x004e240000101000 */
[----:B0-----:R-:W-:-:S04]  /*12c0*/  F2FP.BF16.PACK_AB R0, RZ, R0 ;  /* 0x00000000ff00723e */ /* 0x001fc800000010ff */
[----:B------:R-:W-:Y:S01]  /*12d0*/  PRMT R24, R0, 0x7610, R24 ;  /* 0x0000761000187816 */ /* 0x000fe20000000018 */
[----:B------:R-:W-:Y:S05]  /*12e0*/  BRA `(.L_x_11972) ;  /* 0x00000f0000007947 */ /* 0x000fea0003800000 */
.L_x_11969:
        /* <DEDUP_REMOVED lines=11> */
.L_x_11974:
[----:B------:R-:W2:Y:S02]  /*13a0*/  LDG.E R4, [R4.64] ;  /* 0x0000002404047981 */ /* 0x000ea4000c1e1900 */
[----:B--2---:R-:W0:Y:S02]  /*13b0*/  I2F R0, R4 ;  /* 0x0000000400007306 */ /* 0x004e240000201400 */
[----:B0-----:R-:W-:-:S04]  /*13c0*/  F2FP.BF16.PACK_AB R0, RZ, R0 ;  /* 0x00000000ff00723e */ /* 0x001fc800000010ff */
[----:B------:R-:W-:Y:S01]  /*13d0*/  PRMT R24, R0, 0x7610, R24 ;  /* 0x0000761000187816 */ /* 0x000fe20000000018 */
[----:B------:R-:W-:Y:S05]  /*13e0*/  BRA `(.L_x_11972) ;  /* 0x00000e0000007947 */ /* 0x000fea0003800000 */
.L_x_11973:
[----:B------:R-:W2:Y:S02]  /*13f0*/  LDG.E.U16 R4, [R4.64] ;  /* 0x0000002404047981 */ /* 0x000ea4000c1e1500 */
[----:B--2---:R-:W0:Y:S02]  /*1400*/  I2F.S16 R0, R4 ;  /* 0x0000000400007306 */ /* 0x004e240000101400 */
[----:B0-----:R-:W-:-:S04]  /*1410*/  F2FP.BF16.PACK_AB R0, RZ, R0 ;  /* 0x00000000ff00723e */ /* 0x001fc800000010ff */
[----:B------:R-:W-:Y:S01]  /*1420*/  PRMT R24, R0, 0x7610, R24 ;  /* 0x0000761000187816 */ /* 0x000fe20000000018 */
[----:B------:R-:W-:Y:S05]  /*1430*/  BRA `(.L_x_11972) ;  /* 0x00000db000007947 */ /* 0x000fea0003800000 */
.L_x_11968:
        /* <DEDUP_REMOVED lines=9> */
.L_x_11976:
[----:B------:R-:W2:Y:S02]  /*14d0*/  LDG.E.U16 R0, [R4.64] ;  /* 0x0000002404007981 */ /* 0x000ea4000c1e1500 */
[----:B--2---:R-:W-:-:S05]  /*14e0*/  HADD2.F32 R0, -RZ, R0.H0_H0 ;  /* 0x20000000ff007230 */ /* 0x004fca0000004100 */
[----:B------:R-:W-:-:S04]  /*14f0*/  F2FP.BF16.PACK_AB R0, RZ, R0 ;  /* 0x00000000ff00723e */ /* 0x000fc800000010ff */
[----:B------:R-:W-:Y:S01]  /*1500*/  PRMT R24, R0, 0x7610, R24 ;  /* 0x0000761000187816 */ /* 0x000fe20000000018 */
[----:B------:R-:W-:Y:S05]  /*1510*/  BRA `(.L_x_11972) ;  /* 0x00000cd000007947 */ /* 0x000fea0003800000 */
.L_x_11975:
        /* <DEDUP_REMOVED lines=9> */
.L_x_11978:
[----:B------:R-:W2:Y:S02]  /*15b0*/  LDG.E.U16 R4, [R4.64] ;  /* 0x0000002404047981 */ /* 0x000ea4000c1e1500 */
[----:B--2---:R-:W-:-:S05]  /*15c0*/  HADD2.F32 R0, -RZ, R4.H0_H0 ;  /* 0x20000004ff007230 */ /* 0x004fca0000004100 */
[----:B------:R-:W-:-:S04]  /*15d0*/  F2FP.BF16.PACK_AB R0, RZ, R0 ;  /* 0x00000000ff00723e */ /* 0x000fc800000010ff */
[----:B------:R-:W-:Y:S01]  /*15e0*/  PRMT R24, R0, 0x7610, R24 ;  /* 0x0000761000187816 */ /* 0x000fe20000000018 */
[----:B------:R-:W-:Y:S05]  /*15f0*/  BRA `(.L_x_11972) ;  /* 0x00000bf000007947 */ /* 0x000fea0003800000 */
.L_x_11977:
[----:B------:R-:W2:Y:S02]  /*1600*/  LDG.E.64 R4, [R4.64] ;  /* 0x0000002404047981 */ /* 0x000ea4000c1e1b00 */
[----:B--2---:R-:W0:Y:S01]  /*1610*/  F2F.F32.F64 R0, R4 ;  /* 0x0000000400007310 */ /* 0x004e220000301000 */
[----:B------:R-:W0:-:S14]  /*1620*/  DSETP.GEU.AND P0, PT, |R4|, c[0x2][0x0], PT ;  /* 0x008000000400762a */ /* 0x000e1c0003f0e200 */
[----:B0-----:R-:W-:-:S05]  /*1630*/  @!P0 FMUL R0, R0, 1.175494350822287508e-38 ;  /* 0x0080000000008820 */ /* 0x001fca0000400000 */
[----:B------:R-:W-:-:S04]  /*1640*/  F2FP.BF16.PACK_AB R0, RZ, R0 ;  /* 0x00000000ff00723e */ /* 0x000fc800000010ff */
[----:B------:R-:W-:Y:S01]  /*1650*/  PRMT R24, R0, 0x7610, R24 ;  /* 0x0000761000187816 */ /* 0x000fe20000000018 */
[----:B------:R-:W-:Y:S05]  /*1660*/  BRA `(.L_x_11972) ;  /* 0x00000b8000007947 */ /* 0x000fea0003800000 */
.L_x_11967:
        /* <DEDUP_REMOVED lines=14> */
.L_x_11981:
[----:B------:R-:W2:Y:S02]  /*1750*/  LDG.E.64 R4, [R4.64] ;  /* 0x0000002404047981 */ /* 0x000ea4000c1e1b00 */
[----:B--2---:R-:W0:Y:S01]  /*1760*/  F2F.F32.F64 R0, R4 ;  /* 0x0000000400007310 */ /* 0x004e220000301000 */
[----:B------:R-:W0:-:S14]  /*1770*/  DSETP.GEU.AND P0, PT, |R4|, c[0x2][0x0], PT ;  /* 0x008000000400762a */ /* 0x000e1c0003f0e200 */
[----:B0-----:R-:W-:-:S05]  /*1780*/  @!P0 FMUL R0, R0, 1.175494350822287508e-38 ;  /* 0x0080000000008820 */ /* 0x001fca0000400000 */
[----:B------:R-:W-:-:S04]  /*1790*/  F2FP.BF16.PACK_AB R0, RZ, R0 ;  /* 0x00000000ff00723e */ /* 0x000fc800000010ff */
[----:B------:R-:W-:Y:S01]  /*17a0*/  PRMT R24, R0, 0x7610, R24 ;  /* 0x0000761000187816 */ /* 0x000fe20000000018 */
[----:B------:R-:W-:Y:S05]  /*17b0*/  BRA `(.L_x_11972) ;  /* 0x00000a3000007947 */ /* 0x000fea0003800000 */
.L_x_11980:
        /* <DEDUP_REMOVED lines=28> */
.L_x_11983:
        /* <DEDUP_REMOVED lines=15> */
.L_x_11982:
[----:B------:R0:W5:Y:S01]  /*1a70*/  LDG.E.U16 R24, [R4.64] ;  /* 0x0000002404187981 */ /* 0x000162000c1e1500 */
[----:B------:R-:W-:Y:S05]  /*1a80*/  BRA `(.L_x_11972) ;  /* 0x0000076000007947 */ /* 0x000fea0003800000 */
.L_x_11979:
        /* <DEDUP_REMOVED lines=12> */
.L_x_11986:
        /* <DEDUP_REMOVED lines=21> */
.L_x_11990:
[----:B------:R-:W-:Y:S05]  /*1ca0*/  BSYNC B1 ;  /* 0x0000000000017941 */ /* 0x000fea0003800000 */
.L_x_11989:
[----:B------:R-:W-:Y:S01]  /*1cb0*/  LEA R5, R0, 0x3b800000, 0x17 ;  /* 0x3b80000000057811 */ /* 0x000fe200078eb8ff */
[----:B------:R-:W-:-:S05]  /*1cc0*/  IMAD.SHL.U32 R0, R3, 0x100000, RZ ;  /* 0x0010000003007824 */ /* 0x000fca00078e00ff */
[----:B------:R-:W-:Y:S02]  /*1cd0*/  LOP3.LUT R0, R5, R0, R6, 0xfe, !PT ;  /* 0x0000000005007212 */ /* 0x000fe400078efe06 */
.L_x_11988:
[----:B------:R-:W-:Y:S05]  /*1ce0*/  BSYNC B0 ;  /* 0x0000000000007941 */ /* 0x000fea0003800000 */
.L_x_11987:
[----:B------:R-:W-:-:S04]  /*1cf0*/  F2FP.BF16.PACK_AB R0, RZ, R0 ;  /* 0x00000000ff00723e */ /* 0x000fc800000010ff */
[----:B------:R-:W-:Y:S01]  /*1d00*/  PRMT R24, R0, 0x7610, R24 ;  /* 0x0000761000187816 */ /* 0x000fe20000000018 */
[----:B------:R-:W-:Y:S05]  /*1d10*/  BRA `(.L_x_11972) ;  /* 0x000004d000007947 */ /* 0x000fea0003800000 */
.L_x_11985:
        /* <DEDUP_REMOVED lines=21> */
.L_x_11994:
[----:B------:R-:W-:Y:S05]  /*1e70*/  BSYNC B1 ;  /* 0x0000000000017941 */ /* 0x000fea0003800000 */
.L_x_11993:
[----:B------:R-:W-:Y:S01]  /*1e80*/  LEA R5, R0, 0x37800000, 0x17 ;  /* 0x3780000000057811 */ /* 0x000fe200078eb8ff */
[----:B------:R-:W-:-:S05]  /*1e90*/  IMAD.SHL.U32 R0, R3, 0x200000, RZ ;  /* 0x0020000003007824 */ /* 0x000fca00078e00ff */
[----:B------:R-:W-:Y:S02]  /*1ea0*/  LOP3.LUT R0, R5, R0, R6, 0xfe, !PT ;  /* 0x0000000005007212 */ /* 0x000fe400078efe06 */
.L_x_11992:
[----:B------:R-:W-:Y:S05]  /*1eb0*/  BSYNC B0 ;  /* 0x0000000000007941 */ /* 0x000fea0003800000 */
.L_x_11991:
[----:B------:R-:W-:-:S04]  /*1ec0*/  F2FP.BF16.PACK_AB R0, RZ, R0 ;  /* 0x00000000ff00723e */ /* 0x000fc800000010ff */
[----:B------:R-:W-:Y:S01]  /*1ed0*/  PRMT R24, R0, 0x7610, R24 ;  /* 0x0000761000187816 */ /* 0x000fe20000000018 */
[----:B------:R-:W-:Y:S05]  /*1ee0*/  BRA `(.L_x_11972) ;  /* 0x0000030000007947 */ /* 0x000fea0003800000 */
.L_x_11984:
        /* <DEDUP_REMOVED lines=14> */
.L_x_11998:
[----:B------:R-:W-:Y:S05]  /*1fd0*/  BSYNC B0 ;  /* 0x0000000000007941 */ /* 0x000fea0003800000 */
.L_x_11997:
[----:B------:R-:W-:-:S04]  /*1fe0*/  F2FP.BF16.PACK_AB R0, RZ, R0 ;  /* 0x00000000ff00723e */ /* 0x000fc800000010ff */
[----:B------:R-:W-:Y:S01]  /*1ff0*/  PRMT R24, R0, 0x7610, R24 ;  /* 0x0000761000187816 */ /* 0x000fe20000000018 */
[----:B------:R-:W-:Y:S05]  /*2000*/  BRA `(.L_x_11972) ;  /* 0x000001e000007947 */ /* 0x000fea0003800000 */
.L_x_11971:
        /* <DEDUP_REMOVED lines=21> */
.L_x_11996:
[----:B------:R-:W2:Y:S02]  /*2160*/  LDG.E.64 R4, [R4.64] ;  /* 0x0000002404047981 */ /* 0x000ea4000c1e1b00 */
[----:B--2---:R-:W0:Y:S02]  /*2170*/  I2F.U64 R0, R4 ;  /* 0x0000000400007312 */ /* 0x004e240000301000 */
[----:B0-----:R-:W-:-:S04]  /*2180*/  F2FP.BF16.PACK_AB R0, RZ, R0 ;  /* 0x00000000ff00723e */ /* 0x001fc800000010ff */
[----:B------:R-:W-:Y:S01]  /*2190*/  PRMT R24, R0, 0x7610, R24 ;  /* 0x0000761000187816 */ /* 0x000fe20000000018 */
[----:B------:R-:W-:Y:S05]  /*21a0*/  BRA `(.L_x_11972) ;  /* 0x0000004000007947 */ /* 0x000fea0003800000 */
.L_x_11995:
[----:B------:R-:W2:Y:S02]  /*21b0*/  LDG.E R4, [R4.64] ;  /* 0x0000002404047981 */ /* 0x000ea4000c1e1900 */
[----:B--2---:R-:W0:Y:S02]  /*21c0*/  I2F.U32 R0, R4 ;  /* 0x0000000400007306 */ /* 0x004e240000201000 */
[----:B0-----:R-:W-:-:S04]  /*21d0*/  F2FP.BF16.PACK_AB R0, RZ, R0 ;  /* 0x00000000ff00723e */ /* 0x001fc800000010ff */
[----:B------:R-:W-:Y:S02]  /*21e0*/  PRMT R24, R0, 0x7610, R24 ;  /* 0x0000761000187816 */ /* 0x000fe40000000018 */
.L_x_11972:
[----:B------:R-:W-:-:S05]  /*21f0*/  IADD3 R29, R29, 0x80, RZ ;  /* 0x000000801d1d7810 */ /* 0x000fca0007ffe0ff */
.L_x_11934:
[----:B-1-3--:R-:W-:Y:S05]  /*2200*/  BSYNC B6 ;  /* 0x0000000000067941 */ /* 0x00afea0003800000 */
.L_x_11933:
        /* <DEDUP_REMOVED lines=24> */
.L_x_12004:
[----:B------:R-:W2:Y:S02]  /*2390*/  LDG.E.U8 R4, [R4.64] ;  /* 0x0000002404047981 */ /* 0x000ea4000c1e1100 */
[----:B--2---:R-:W0:Y:S02]  /*23a0*/  I2F.U16 R0, R4 ;  /* 0x0000000400007306 */ /* 0x004e240000101000 */
[----:B0-----:R-:W-:-:S04]  /*23b0*/  F2FP.BF16.PACK_AB R0, RZ, R0 ;  /* 0x00000000ff00723e */ /* 0x001fc800000010ff */
[----:B------:R-:W-:Y:S01]  /*23c0*/  PRMT R19, R0, 0x7610, R19 ;  /* 0x0000761000137816 */ /* 0x000fe20000000013 */
[----:B------:R-:W-:Y:S05]  /*23d0*/  BRA `(.L_x_12006) ;  /* 0x00000f1000007947 */ /* 0x000fea0003800000 */
.L_x_12003:
        /* <DEDUP_REMOVED lines=11> */
.L_x_12008:
[----:B------:R-:W2:Y:S02]  /*2490*/  LDG.E R4, [R4.64] ;  /* 0x0000002404047981 */ /* 0x000ea4000c1e1900 */
[----:B--2---:R-:W0:Y:S02]  /*24a0*/  I2F R0, R4 ;  /* 0x0000000400007306 */ /* 0x004e240000201400 */
[----:B0-----:R-:W-:-:S04]  /*24b0*/  F2FP.BF16.PACK_AB R0, RZ, R0 ;  /* 0x00000000ff00723e */ /* 0x001fc800000010ff */
[----:B------:R-:W-:Y:S01]  /*24c0*/  PRMT R19, R0, 0x7610, R19 ;  /* 0x0000761000137816 */ /* 0x000fe20000000013 */
[----:B------:R-:W-:Y:S05]  /*24d0*/  BRA `(.L_x_12006) ;  /* 0x00000e1000007947 */ /* 0x000fea0003800000 */
.L_x_12007:
[----:B------:R-:W2:Y:S02]  /*24e0*/  LDG.E.U16 R4, [R4.64] ;  /* 0x0000002404047981 */ /* 0x000ea4000c1e1500 */
[----:B--2---:R-:W0:Y:S02]  /*24f0*/  I2F.S16 R0, R4 ;  /* 0x0000000400007306 */ /* 0x004e240000101400 */
[----:B0-----:R-:W-:-:S04]  /*2500*/  F2FP.BF16.PACK_AB R0, RZ, R0 ;  /* 0x00000000ff00723e */ /* 0x001fc800000010ff */
[----:B------:R-:W-:Y:S01]  /*2510*/  PRMT R19, R0, 0x7610, R19 ;  /* 0x0000761000137816 */ /* 0x000fe20000000013 */
[----:B------:R-:W-:Y:S05]  /*2520*/  BRA `(.L_x_12006) ;  /* 0x00000dc000007947 */ /* 0x000fea0003800000 */
.L_x_12002:
        /* <DEDUP_REMOVED lines=9> */
.L_x_12010:
[----:B------:R-:W2:Y:S02]  /*25c0*/  LDG.E.U16 R0, [R4.64] ;  /* 0x0000002404007981 */ /* 0x000ea4000c1e1500 */
[----:B--2---:R-:W-:-:S05]  /*25d0*/  HADD2.F32 R0, -RZ, R0.H0_H0 ;  /* 0x20000000ff007230 */ /* 0x004fca0000004100 */
[----:B------:R-:W-:-:S04]  /*25e0*/  F2FP.BF16.PACK_AB R0, RZ, R0 ;  /* 0x00000000ff00723e */ /* 0x000fc800000010ff */
[----:B------:R-:W-:Y:S01]  /*25f0*/  PRMT R19, R0, 0x7610, R19 ;  /* 0x0000761000137816 */ /* 0x000fe20000000013 */
[----:B------:R-:W-:Y:S05]  /*2600*/  BRA `(.L_x_12006) ;  /* 0x00000ce000007947 */ /* 0x000fea0003800000 */
.L_x_12009:
        /* <DEDUP_REMOVED lines=9> */
.L_x_12012:
[----:B------:R-:W2:Y:S02]  /*26a0*/  LDG.E.U16 R4, [R4.64] ;  /* 0x0000002404047981 */ /* 0x000ea4000c1e1500 */
[----:B--2---:R-:W-:-:S05]  /*26b0*/  HADD2.F32 R0, -RZ, R4.H0_H0 ;  /* 0x20000004ff007230 */ /* 0x004fca0000004100 */
[----:B------:R-:W-:-:S04]  /*26c0*/  F2FP.BF16.PACK_AB R0, RZ, R0 ;  /* 0x00000000ff00723e */ /* 0x000fc800000010ff */
[----:B------:R-:W-:Y:S01]  /*26d0*/  PRMT R19, R0, 0x7610, R19 ;  /* 0x0000761000137816 */ /* 0x000fe20000000013 */
[----:B------:R-:W-:Y:S05]  /*26e0*/  BRA `(.L_x_12006) ;  /* 0x00000c0000007947 */ /* 0x000fea0003800000 */
.L_x_12011:
[----:B------:R-:W2:Y:S02]  /*26f0*/  LDG.E.64 R4, [R4.64] ;  /* 0x0000002404047981 */ /* 0x000ea4000c1e1b00 */
[----:B--2---:R-:W0:Y:S01]  /*2700*/  F2F.F32.F64 R0, R4 ;  /* 0x0000000400007310 */ /* 0x004e220000301000 */
[----:B------:R-:W0:-:S14]  /*2710*/  DSETP.GEU.AND P0, PT, |R4|, c[0x2][0x0], PT ;  /* 0x008000000400762a */ /* 0x000e1c0003f0e200 */
[----:B0-----:R-:W-:-:S05]  /*2720*/  @!P0 FMUL R0, R0, 1.175494350822287508e-38 ;  /* 0x0080000000008820 */ /* 0x001fca0000400000 */
[----:B------:R-:W-:-:S04]  /*2730*/  F2FP.BF16.PACK_AB R0, RZ, R0 ;  /* 0x00000000ff00723e */ /* 0x000fc800000010ff */
[----:B------:R-:W-:Y:S01]  /*2740*/  PRMT R19, R0, 0x7610, R19 ;  /* 0x0000761000137816 */ /* 0x000fe20000000013 */
[----:B------:R-:W-:Y:S05]  /*2750*/  BRA `(.L_x_12006) ;  /* 0x00000b9000007947 */ /* 0x000fea0003800000 */
.L_x_12001:
        /* <DEDUP_REMOVED lines=14> */
.L_x_12015:
[----:B------:R-:W2:Y:S02]  /*2840*/  LDG.E.64 R4, [R4.64] ;  /* 0x0000002404047981 */ /* 0x000ea4000c1e1b00 */
[----:B--2---:R-:W0:Y:S01]  /*2850*/  F2F.F32.F64 R0, R4 ;  /* 0x0000000400007310 */ /* 0x004e220000301000 */
[----:B------:R-:W0:-:S14]  /*2860*/  DSETP.GEU.AND P0, PT, |R4|, c[0x2][0x0], PT ;  /* 0x008000000400762a */ /* 0x000e1c0003f0e200 */
[----:B0-----:R-:W-:-:S05]  /*2870*/  @!P0 FMUL R0, R0, 1.175494350822287508e-38 ;  /* 0x0080000000008820 */ /* 0x001fca0000400000 */
[----:B------:R-:W-:-:S04]  /*2880*/  F2FP.BF16.PACK_AB R0, RZ, R0 ;  /* 0x00000000ff00723e */ /* 0x000fc800000010ff */
[----:B------:R-:W-:Y:S01]  /*2890*/  PRMT R19, R0, 0x7610, R19 ;  /* 0x0000761000137816 */ /* 0x000fe20000000013 */
[----:B------:R-:W-:Y:S05]  /*28a0*/  BRA `(.L_x_12006) ;  /* 0x00000a4000007947 */ /* 0x000fea0003800000 */
.L_x_12014:
        /* <DEDUP_REMOVED lines=28> */
.L_x_12017:
        /* <DEDUP_REMOVED lines=16> */
.L_x_12016:
[----:B------:R0:W5:Y:S01]  /*2b70*/  LDG.E.U16 R19, [R4.64] ;  /* 0x0000002404137981 */ /* 0x000162000c1e1500 */
[----:B------:R-:W-:Y:S05]  /*2b80*/  BRA `(.L_x_12006) ;  /* 0x0000076000007947 */ /* 0x000fea0003800000 */
.L_x_12013:
        /* <DEDUP_REMOVED lines=12> */
.L_x_12020:
        /* <DEDUP_REMOVED lines=21> */
.L_x_12024:
[----:B------:R-:W-:Y:S05]  /*2da0*/  BSYNC B1 ;  /* 0x0000000000017941 */ /* 0x000fea0003800000 */
.L_x_12023:
[----:B------:R-:W-:Y:S01]  /*2db0*/  LEA R5, R0, 0x3b800000, 0x17 ;  /* 0x3b80000000057811 */ /* 0x000fe200078eb8ff */
[----:B------:R-:W-:-:S05]  /*2dc0*/  IMAD.SHL.U32 R0, R3, 0x100000, RZ ;  /* 0x0010000003007824 */ /* 0x000fca00078e00ff */
[----:B------:R-:W-:Y:S02]  /*2dd0*/  LOP3.LUT R0, R5, R0, R6, 0xfe, !PT ;  /* 0x0000000005007212 */ /* 0x000fe400078efe06 */
.L_x_12022:
[----:B------:R-:W-:Y:S05]  /*2de0*/  BSYNC B0 ;  /* 0x0000000000007941 */ /* 0x000fea0003800000 */
.L_x_12021:
[----:B------:R-:W-:-:S04]  /*2df0*/  F2FP.BF16.PACK_AB R0, RZ, R0 ;  /* 0x00000000ff00723e */ /* 0x000fc800000010ff */
[----:B------:R-:W-:Y:S01]  /*2e00*/  PRMT R19, R0, 0x7610, R19 ;  /* 0x0000761000137816 */ /* 0x000fe20000000013 */
[----:B------:R-:W-:Y:S05]  /*2e10*/  BRA `(.L_x_12006) ;  /* 0x000004d000007947 */ /* 0x000fea0003800000 */
.L_x_12019:
        /* <DEDUP_REMOVED lines=21> */
.L_x_12028:
[----:B------:R-:W-:Y:S05]  /*2f70*/  BSYNC B1 ;  /* 0x0000000000017941 */ /* 0x000fea0003800000 */
.L_x_12027:
[----:B------:R-:W-:Y:S01]  /*2f80*/  LEA R5, R0, 0x37800000, 0x17 ;  /* 0x3780000000057811 */ /* 0x000fe200078eb8ff */
[----:B------:R-:W-:-:S05]  /*2f90*/  IMAD.SHL.U32 R0, R3, 0x200000, RZ ;  /* 0x0020000003007824 */ /* 0x000fca00078e00ff */
[----:B------:R-:W-:Y:S02]  /*2fa0*/  LOP3.LUT R0, R5, R0, R6, 0xfe, !PT ;  /* 0x0000000005007212 */ /* 0x000fe400078efe06 */
.L_x_12026:
[----:B------:R-:W-:Y:S05]  /*2fb0*/  BSYNC B0 ;  /* 0x0000000000007941 */ /* 0x000fea0003800000 */
.L_x_12025:
[----:B------:R-:W-:-:S04]  /*2fc0*/  F2FP.BF16.PACK_AB R0, RZ, R0 ;  /* 0x00000000ff00723e */ /* 0x000fc800000010ff */
[----:B------:R-:W-:Y:S01]  /*2fd0*/  PRMT R19, R0, 0x7610, R19 ;  /* 0x0000761000137816 */ /* 0x000fe20000000013 */
[----:B------:R-:W-:Y:S05]  /*2fe0*/  BRA `(.L_x_12006) ;  /* 0x0000030000007947 */ /* 0x000fea0003800000 */
.L_x_12018:
        /* <DEDUP_REMOVED lines=14> */
.L_x_12032:
[----:B------:R-:W-:Y:S05]  /*30d0*/  BSYNC B0 ;  /* 0x0000000000007941 */ /* 0x000fea0003800000 */
.L_x_12031:
[----:B------:R-:W-:-:S04]  /*30e0*/  F2FP.BF16.PACK_AB R0, RZ, R0 ;  /* 0x00000000ff00723e */ /* 0x000fc800000010ff */
[----:B------:R-:W-:Y:S01]  /*30f0*/  PRMT R19, R0, 0x7610, R19 ;  /* 0x0000761000137816 */ /* 0x000fe20000000013 */
[----:B------:R-:W-:Y:S05]  /*3100*/  BRA `(.L_x_12006) ;  /* 0x000001e000007947 */ /* 0x000fea0003800000 */
.L_x_12005:
        /* <DEDUP_REMOVED lines=21> */
.L_x_12030:
[----:B------:R-:W2:Y:S02]  /*3260*/  LDG.E.64 R4, [R4.64] ;  /* 0x0000002404047981 */ /* 0x000ea4000c1e1b00 */
[----:B--2---:R-:W0:Y:S02]  /*3270*/  I2F.U64 R0, R4 ;  /* 0x0000000400007312 */ /* 0x004e240000301000 */
[----:B0-----:R-:W-:-:S04]  /*3280*/  F2FP.BF16.PACK_AB R0, RZ, R0 ;  /* 0x00000000ff00723e */ /* 0x001fc800000010ff */
[----:B------:R-:W-:Y:S01]  /*3290*/  PRMT R19, R0, 0x7610, R19 ;  /* 0x0000761000137816 */ /* 0x000fe20000000013 */
[----:B------:R-:W-:Y:S05]  /*32a0*/  BRA `(.L_x_12006) ;  /* 0x0000004000007947 */ /* 0x000fea0003800000 */
.L_x_12029:
[----:B------:R-:W2:Y:S02]  /*32b0*/  LDG.E R4, [R4.64] ;  /* 0x0000002404047981 */ /* 0x000ea4000c1e1900 */
[----:B--2---:R-:W0:Y:S02]  /*32c0*/  I2F.U32 R0, R4 ;  /* 0x0000000400007306 */ /* 0x004e240000201000 */
[----:B0-----:R-:W-:-:S04]  /*32d0*/  F2FP.BF16.PACK_AB R0, RZ, R0 ;  /* 0x00000000ff00723e */ /* 0x001fc800000010ff */
[----:B------:R-:W-:Y:S02]  /*32e0*/  PRMT R19, R0, 0x7610, R19 ;  /* 0x0000761000137816 */ /* 0x000fe40000000013 */
.L_x_12006:
        /* <DEDUP_REMOVED lines=19> */
.L_x_12036:
[----:B------:R-:W2:Y:S02]  /*3420*/  LDG.E.U8 R4, [R4.64] ;  /* 0x0000002404047981 */ /* 0x000ea4000c1e1100 */
[----:B--2---:R-:W0:Y:S02]  /*3430*/  I2F.U16 R0, R4 ;  /* 0x0000000400007306 */ /* 0x004e240000101000 */
[----:B0-----:R-:W-:-:S04]  /*3440*/  F2FP.BF16.PACK_AB R0, RZ, R0 ;  /* 0x00000000ff00723e */ /* 0x001fc800000010ff */
[----:B------:R-:W-:Y:S01]  /*3450*/  PRMT R22, R0, 0x7610, R22 ;  /* 0x0000761000167816 */ /* 0x000fe20000000016 */
[----:B------:R-:W-:Y:S05]  /*3460*/  BRA `(.L_x_12038) ;  /* 0x00000f0000007947 */ /* 0x000fea0003800000 */
.L_x_12035:
        /* <DEDUP_REMOVED lines=11> */
.L_x_12040:
[----:B------:R-:W2:Y:S02]  /*3520*/  LDG.E R4, [R4.64] ;  /* 0x0000002404047981 */ /* 0x000ea4000c1e1900 */
[----:B--2---:R-:W0:Y:S02]  /*3530*/  I2F R0, R4 ;  /* 0x0000000400007306 */ /* 0x004e240000201400 */
[----:B0-----:R-:W-:-:S04]  /*3540*/  F2FP.BF16.PACK_AB R0, RZ, R0 ;  /* 0x00000000ff00723e */ /* 0x001fc800000010ff */
[----:B------:R-:W-:Y:S01]  /*3550*/  PRMT R22, R0, 0x7610, R22 ;  /* 0x0000761000167816 */ /* 0x000fe20000000016 */
[----:B------:R-:W-:Y:S05]  /*3560*/  BRA `(.L_x_12038) ;  /* 0x00000e0000007947 */ /* 0x000fea0003800000 */
.L_x_12039:
[----:B------:R-:W2:Y:S02]  /*3570*/  LDG.E.U16 R4, [R4.64] ;  /* 0x0000002404047981 */ /* 0x000ea4000c1e1500 */
[----:B--2---:R-:W0:Y:S02]  /*3580*/  I2F.S16 R0, R4 ;  /* 0x0000000400007306 */ /* 0x004e240000101400 */
[----:B0-----:R-:W-:-:S04]  /*3590*/  F2FP.BF16.PACK_AB R0, RZ, R0 ;  /* 0x00000000ff00723e */ /* 0x001fc800000010ff */
[----:B------:R-:W-:Y:S01]  /*35a0*/  PRMT R22, R0, 0x7610, R22 ;  /* 0x0000761000167816 */ /* 0x000fe20000000016 */
[----:B------:R-:W-:Y:S05]  /*35b0*/  BRA `(.L_x_12038) ;  /* 0x00000db000007947 */ /* 0x000fea0003800000 */
.L_x_12034:
        /* <DEDUP_REMOVED lines=9> */
.L_x_12042:
[----:B------:R-:W2:Y:S02]  /*3650*/  LDG.E.U16 R0, [R4.64] ;  /* 0x0000002404007981 */ /* 0x000ea4000c1e1500 */
[----:B--2---:R-:W-:-:S05]  /*3660*/  HADD2.F32 R0, -RZ, R0.H0_H0 ;  /* 0x20000000ff007230 */ /* 0x004fca0000004100 */
[----:B------:R-:W-:-:S04]  /*3670*/  F2FP.BF16.PACK_AB R0, RZ, R0 ;  /* 0x00000000ff00723e */ /* 0x000fc800000010ff */
[----:B------:R-:W-:Y:S01]  /*3680*/  PRMT R22, R0, 0x7610, R22 ;  /* 0x0000761000167816 */ /* 0x000fe20000000016 */
[----:B------:R-:W-:Y:S05]  /*3690*/  BRA `(.L_x_12038) ;  /* 0x00000cd000007947 */ /* 0x000fea0003800000 */
.L_x_12041:
        /* <DEDUP_REMOVED lines=9> */
.L_x_12044:
[----:B------:R-:W2:Y:S02]  /*3730*/  LDG.E.U16 R4, [R4.64] ;  /* 0x0000002404047981 */ /* 0x000ea4000c1e1500 */
[----:B--2---:R-:W-:-:S05]  /*3740*/  HADD2.F32 R0, -RZ, R4.H0_H0 ;  /* 0x20000004ff007230 */ /* 0x004fca0000004100 */
[----:B------:R-:W-:-:S04]  /*3750*/  F2FP.BF16.PACK_AB R0, RZ, R0 ;  /* 0x00000000ff00723e */ /* 0x000fc800000010ff */
[----:B------:R-:W-:Y:S01]  /*3760*/  PRMT R22, R0, 0x7610, R22 ;  /* 0x0000761000167816 */ /* 0x000fe20000000016 */
[----:B------:R-:W-:Y:S05]  /*3770*/  BRA `(.L_x_12038) ;  /* 0x00000bf000007947 */ /* 0x000fea0003800000 */
.L_x_12043:
[----:B------:R-:W2:Y:S02]  /*3780*/  LDG.E.64 R4, [R4.64] ;  /* 0x0000002404047981 */ /* 0x000ea4000c1e1b00 */
[----:B--2---:R-:W0:Y:S01]  /*3790*/  F2F.F32.F64 R0, R4 ;  /* 0x0000000400007310 */ /* 0x004e220000301000 */
[----:B------:R-:W0:-:S14]  /*37a0*/  DSETP.GEU.AND P0, PT, |R4|, c[0x2][0x0], PT ;  /* 0x008000000400762a */ /* 0x000e1c0003f0e200 */
[----:B0-----:R-:W-:-:S05]  /*37b0*/  @!P0 FMUL R0, R0, 1.175494350822287508e-38 ;  /* 0x0080000000008820 */ /* 0x001fca0000400000 */
[----:B------:R-:W-:-:S04]  /*37c0*/  F2FP.BF16.PACK_AB R0, RZ, R0 ;  /* 0x00000000ff00723e */ /* 0x000fc800000010ff */
[----:B------:R-:W-:Y:S01]  /*37d0*/  PRMT R22, R0, 0x7610, R22 ;  /* 0x0000761000167816 */ /* 0x000fe20000000016 */
[----:B------:R-:W-:Y:S05]  /*37e0*/  BRA `(.L_x_12038) ;  /* 0x00000b8000007947 */ /* 0x000fea0003800000 */
.L_x_12033:
        /* <DEDUP_REMOVED lines=14> */
.L_x_12047:
[----:B------:R-:W2:Y:S02]  /*38d0*/  LDG.E.64 R4, [R4.64] ;  /* 0x0000002404047981 */ /* 0x000ea4000c1e1b00 */
[----:B--2---:R-:W0:Y:S01]  /*38e0*/  F2F.F32.F64 R0, R4 ;  /* 0x0000000400007310 */ /* 0x004e220000301000 */
[----:B------:R-:W0:-:S14]  /*38f0*/  DSETP.GEU.AND P0, PT, |R4|, c[0x2][0x0], PT ;  /* 0x008000000400762a */ /* 0x000e1c0003f0e200 */
[----:B0-----:R-:W-:-:S05]  /*3900*/  @!P0 FMUL R0, R0, 1.175494350822287508e-38 ;  /* 0x0080000000008820 */ /* 0x001fca0000400000 */
[----:B------:R-:W-:-:S04]  /*3910*/  F2FP.BF16.PACK_AB R0, RZ, R0 ;  /* 0x00000000ff00723e */ /* 0x000fc800000010ff */
[----:B------:R-:W-:Y:S01]  /*3920*/  PRMT R22, R0, 0x7610, R22 ;  /* 0x0000761000167816 */ /* 0x000fe20000000016 */
[----:B------:R-:W-:Y:S05]  /*3930*/  BRA `(.L_x_12038) ;  /* 0x00000a3000007947 */ /* 0x000fea0003800000 */
.L_x_12046:
        /* <DEDUP_REMOVED lines=28> */
.L_x_12049:
        /* <DEDUP_REMOVED lines=15> */
.L_x_12048:
[----:B------:R0:W5:Y:S01]  /*3bf0*/  LDG.E.U16 R22, [R4.64] ;  /* 0x0000002404167981 */ /* 0x000162000c1e1500 */
[----:B------:R-:W-:Y:S05]  /*3c00*/  BRA `(.L_x_12038) ;  /* 0x0000076000007947 */ /* 0x000fea0003800000 */
.L_x_12045:
        /* <DEDUP_REMOVED lines=12> */
.L_x_12052:
        /* <DEDUP_REMOVED lines=21> */
.L_x_12056:
[----:B------:R-:W-:Y:S05]  /*3e20*/  BSYNC B1 ;  /* 0x0000000000017941 */ /* 0x000fea0003800000 */
.L_x_12055:
[----:B------:R-:W-:Y:S01]  /*3e30*/  LEA R5, R0, 0x3b800000, 0x17 ;  /* 0x3b80000000057811 */ /* 0x000fe200078eb8ff */
[----:B------:R-:W-:-:S05]  /*3e40*/  IMAD.SHL.U32 R0, R3, 0x100000, RZ ;  /* 0x0010000003007824 */ /* 0x000fca00078e00ff */
[----:B------:R-:W-:Y:S02]  /*3e50*/  LOP3.LUT R0, R5, R0, R6, 0xfe, !PT ;  /* 0x0000000005007212 */ /* 0x000fe400078efe06 */
.L_x_12054:
[----:B------:R-:W-:Y:S05]  /*3e60*/  BSYNC B0 ;  /* 0x0000000000007941 */ /* 0x000fea0003800000 */
.L_x_12053:
[----:B------:R-:W-:-:S04]  /*3e70*/  F2FP.BF16.PACK_AB R0, RZ, R0 ;  /* 0x00000000ff00723e */ /* 0x000fc800000010ff */
[----:B------:R-:W-:Y:S01]  /*3e80*/  PRMT R22, R0, 0x7610, R22 ;  /* 0x0000761000167816 */ /* 0x000fe20000000016 */
[----:B------:R-:W-:Y:S05]  /*3e90*/  BRA `(.L_x_12038) ;  /* 0x000004d000007947 */ /* 0x000fea0003800000 */
.L_x_12051:
        /* <DEDUP_REMOVED lines=21> */
.L_x_12060:
[----:B------:R-:W-:Y:S05]  /*3ff0*/  BSYNC B1 ;  /* 0x0000000000017941 */ /* 0x000fea0003800000 */
.L_x_12059:
[----:B------:R-:W-:Y:S01]  /*4000*/  LEA R5, R0, 0x37800000, 0x17 ;  /* 0x3780000000057811 */ /* 0x000fe200078eb8ff */
[----:B------:R-:W-:-:S05]  /*4010*/  IMAD.SHL.U32 R0, R3, 0x200000, RZ ;  /* 0x0020000003007824 */ /* 0x000fca00078e00ff */
[----:B------:R-:W-:Y:S02]  /*4020*/  LOP3.LUT R0, R5, R0, R6, 0xfe, !PT ;  /* 0x0000000005007212 */ /* 0x000fe400078efe06 */
.L_x_12058:
[----:B------:R-:W-:Y:S05]  /*4030*/  BSYNC B0 ;  /* 0x0000000000007941 */ /* 0x000fea0003800000 */
.L_x_12057:
[----:B------:R-:W-:-:S04]  /*4040*/  F2FP.BF16.PACK_AB R0, RZ, R0 ;  /* 0x00000000ff00723e */ /* 0x000fc800000010ff */
[----:B------:R-:W-:Y:S01]  /*4050*/  PRMT R22, R0, 0x7610, R22 ;  /* 0x0000761000167816 */ /* 0x000fe20000000016 */
[----:B------:R-:W-:Y:S05]  /*4060*/  BRA `(.L_x_12038) ;  /* 0x0000030000007947 */ /* 0x000fea0003800000 */
.L_x_12050:
        /* <DEDUP_REMOVED lines=14> */
.L_x_12064:
[----:B------:R-:W-:Y:S05]  /*4150*/  BSYNC B0 ;  /* 0x0000000000007941 */ /* 0x000fea0003800000 */
.L_x_12063:
[----:B------:R-:W-:-:S04]  /*4160*/  F2FP.BF16.PACK_AB R0, RZ, R0 ;  /* 0x00000000ff00723e */ /* 0x000fc800000010ff */
[----:B------:R-:W-:Y:S01]  /*4170*/  PRMT R22, R0, 0x7610, R22 ;  /* 0x0000761000167816 */ /* 0x000fe20000000016 */
[----:B------:R-:W-:Y:S05]  /*4180*/  BRA `(.L_x_12038) ;  /* 0x000001e000007947 */ /* 0x000fea0003800000 */
.L_x_12037:
        /* <DEDUP_REMOVED lines=21> */
.L_x_12062:
[----:B------:R-:W2:Y:S02]  /*42e0*/  LDG.E.64 R4, [R4.64] ;  /* 0x0000002404047981 */ /* 0x000ea4000c1e1b00 */
[----:B--2---:R-:W0:Y:S02]  /*42f0*/  I2F.U64 R0, R4 ;  /* 0x0000000400007312 */ /* 0x004e240000301000 */
[----:B0-----:R-:W-:-:S04]  /*4300*/  F2FP.BF16.PACK_AB R0, RZ, R0 ;  /* 0x00000000ff00723e */ /* 0x001fc800000010ff */
[----:B------:R-:W-:Y:S01]  /*4310*/  PRMT R22, R0, 0x7610, R22 ;  /* 0x0000761000167816 */ /* 0x000fe20000000016 */
[----:B------:R-:W-:Y:S05]  /*4320*/  BRA `(.L_x_12038) ;  /* 0x0000004000007947 */ /* 0x000fea0003800000 */
.L_x_12061:
[----:B------:R-:W2:Y:S02]  /*4330*/  LDG.E R4, [R4.64] ;  /* 0x0000002404047981 */ /* 0x000ea4000c1e1900 */
[----:B--2---:R-:W0:Y:S02]  /*4340*/  I2F.U32 R0, R4 ;  /* 0x0000000400007306 */ /* 0x004e240000201000 */
[----:B0-----:R-:W-:-:S04]  /*4350*/  F2FP.BF16.PACK_AB R0, RZ, R0 ;  /* 0x00000000ff00723e */ /* 0x001fc800000010ff */
[----:B------:R-:W-:Y:S02]  /*4360*/  PRMT R22, R0, 0x7610, R22 ;  /* 0x0000761000167816 */ /* 0x000fe40000000016 */
.L_x_12038:
[----:B------:R-:W-:-:S05]  /*4370*/  IADD3 R29, R29, 0x80, RZ ;  /* 0x000000801d1d7810 */ /* 0x000fca0007ffe0ff */
.L_x_12000:
[----:B------:R-:W-:Y:S05]  /*4380*/  BSYNC B6 ;  /* 0x0000000000067941 */ /* 0x000fea0003800000 */
.L_x_11999:
[----:B------:R-:W-:Y:S01]  /*4390*/  ISETP.GE.AND P0, PT, R29, R16, PT ;  /* 0x000000101d00720c */ /* 0x000fe20003f06270 */
[----:B------:R-:W-:Y:S01]  /*43a0*/  BSSY B6, `(.L_x_12065) ;  /* 0x0000217000067945 */ /* 0x000fe20003800000 */
[----:B------:R-:W-:Y:S02]  /*43b0*/  PRMT R26, RZ, 0x7610, R26 ;  /* 0x00007610ff1a7816 */ /* 0x000fe4000000001a */
[----:B------:R-:W-:Y:S02]  /*43c0*/  PRMT R27, RZ, 0x7610, R27 ;  /* 0x00007610ff1b7816 */ /* 0x000fe4000000001b */
[----:B------:R-:W-:-:S07]  /*43d0*/  PRMT R17, RZ, 0x7610, R17 ;  /* 0x00007610ff117816 */ /* 0x000fce0000000011 */
        /* <DEDUP_REMOVED lines=21> */
.L_x_12070:
[----:B------:R-:W2:Y:S02]  /*4530*/  LDG.E.U8 R4, [R4.64] ;  /* 0x0000002404047981 */ /* 0x000ea4000c1e1100 */
[----:B--2---:R-:W0:Y:S02]  /*4540*/  I2F.U16 R0, R4 ;  /* 0x0000000400007306 */ /* 0x004e240000101000 */
[----:B0-----:R-:W-:-:S04]  /*4550*/  F2FP.BF16.PACK_AB R0, RZ, R0 ;  /* 0x00000000ff00723e */ /* 0x001fc800000010ff */
[----:B------:R-:W-:Y:S01]  /*4560*/  PRMT R27, R0, 0x7610, R27 ;  /* 0x00007610001b7816 */ /* 0x000fe2000000001b */
[----:B------:R-:W-:Y:S05]  /*4570*/  BRA `(.L_x_12072) ;  /* 0x00000f0000007947 */ /* 0x000fea0003800000 */
.L_x_12069:
        /* <DEDUP_REMOVED lines=11> */
.L_x_12074:
[----:B------:R-:W2:Y:S02]  /*4630*/  LDG.E R4, [R4.64] ;  /* 0x0000002404047981 */ /* 0x000ea4000c1e1900 */
[----:B--2---:R-:W0:Y:S02]  /*4640*/  I2F R0, R4 ;  /* 0x0000000400007306 */ /* 0x004e240000201400 */
[----:B0-----:R-:W-:-:S04]  /*4650*/  F2FP.BF16.PACK_AB R0, RZ, R0 ;  /* 0x00000000ff00723e */ /* 0x001fc800000010ff */
[----:B------:R-:W-:Y:S01]  /*4660*/  PRMT R27, R0, 0x7610, R27 ;  /* 0x00007610001b7816 */ /* 0x000fe2000000001b */
[----:B------:R-:W-:Y:S05]  /*4670*/  BRA `(.L_x_12072) ;  /* 0x00000e0000007947 */ /* 0x000fea0003800000 */
.L_x_12073:
[----:B------:R-:W2:Y:S02]  /*4680*/  LDG.E.U16 R4, [R4.64] ;  /* 0x0000002404047981 */ /* 0x000ea4000c1e1500 */
[----:B--2---:R-:W0:Y:S02]  /*4690*/  I2F.S16 R0, R4 ;  /* 0x0000000400007306 */ /* 0x004e240000101400 */
[----:B0-----:R-:W-:-:S04]  /*46a0*/  F2FP.BF16.PACK_AB R0, RZ, R0 ;  /* 0x00000000ff00723e */ /* 0x001fc800000010ff */
[----:B------:R-:W-:Y:S01]  /*46b0*/  PRMT R27, R0, 0x7610, R27 ;  /* 0x00007610001b7816 */ /* 0x000fe2000000001b */
[----:B------:R-:W-:Y:S05]  /*46c0*/  BRA `(.L_x_12072) ;  /* 0x00000db000007947 */ /* 0x000fea0003800000 */
.L_x_12068:
        /* <DEDUP_REMOVED lines=9> */
.L_x_12076:
[----:B------:R-:W2:Y:S02]  /*4760*/  LDG.E.U16 R0, [R4.64] ;  /* 0x0000002404007981 */ /* 0x000ea4000c1e1500 */
[----:B--2---:R-:W-:-:S05]  /*4770*/  HADD2.F32 R0, -RZ, R0.H0_H0 ;  /* 0x20000000ff007230 */ /* 0x004fca0000004100 */
[----:B------:R-:W-:-:S04]  /*4780*/  F2FP.BF16.PACK_AB R0, RZ, R0 ;  /* 0x00000000ff00723e */ /* 0x000fc800000010ff */
[----:B------:R-:W-:Y:S01]  /*4790*/  PRMT R27, R0, 0x7610, R27 ;  /* 0x00007610001b7816 */ /* 0x000fe2000000001b */
[----:B------:R-:W-:Y:S05]  /*47a0*/  BRA `(.L_x_12072) ;  /* 0x00000cd000007947 */ /* 0x000fea0003800000 */
.L_x_12075:
        /* <DEDUP_REMOVED lines=9> */
.L_x_12078:
[----:B------:R-:W2:Y:S02]  /*4840*/  LDG.E.U16 R4, [R4.64] ;  /* 0x0000002404047981 */ /* 0x000ea4000c1e1500 */
[----:B--2---:R-:W-:-:S05]  /*4850*/  HADD2.F32 R0, -RZ, R4.H0_H0 ;  /* 0x20000004ff007230 */ /* 0x004fca0000004100 */
[----:B------:R-:W-:-:S04]  /*4860*/  F2FP.BF16.PACK_AB R0, RZ, R0 ;  /* 0x00000000ff00723e */ /* 0x000fc800000010ff */
[----:B------:R-:W-:Y:S01]  /*4870*/  PRMT R27, R0, 0x7610, R27 ;  /* 0x00007610001b7816 */ /* 0x000fe2000000001b */
[----:B------:R-:W-:Y:S05]  /*4880*/  BRA `(.L_x_12072) ;  /* 0x00000bf000007947 */ /* 0x000fea0003800000 */
.L_x_12077:
[----:B------:R-:W2:Y:S02]  /*4890*/  LDG.E.64 R4, [R4.64] ;  /* 0x0000002404047981 */ /* 0x000ea4000c1e1b00 */
[----:B--2---:R-:W0:Y:S01]  /*48a0*/  F2F.F32.F64 R0, R4 ;  /* 0x0000000400007310 */ /* 0x004e220000301000 */
[----:B------:R-:W0:-:S14]  /*48b0*/  DSETP.GEU.AND P0, PT, |R4|, c[0x2][0x0], PT ;  /* 0x008000000400762a */ /* 0x000e1c0003f0e200 */
[----:B0-----:R-:W-:-:S05]  /*48c0*/  @!P0 FMUL R0, R0, 1.175494350822287508e-38 ;  /* 0x0080000000008820 */ /* 0x001fca0000400000 */
[----:B------:R-:W-:-:S04]  /*48d0*/  F2FP.BF16.PACK_AB R0, RZ, R0 ;  /* 0x00000000ff00723e */ /* 0x000fc800000010ff */
[----:B------:R-:W-:Y:S01]  /*48e0*/  PRMT R27, R0, 0x7610, R27 ;  /* 0x00007610001b7816 */ /* 0x000fe2000000001b */
[----:B------:R-:W-:Y:S05]  /*48f0*/  BRA `(.L_x_12072) ;  /* 0x00000b8000007947 */ /* 0x000fea0003800000 */
.L_x_12067:
        /* <DEDUP_REMOVED lines=14> */
.L_x_12081:
[----:B------:R-:W2:Y:S02]  /*49e0*/  LDG.E.64 R4, [R4.64] ;  /* 0x0000002404047981 */ /* 0x000ea4000c1e1b00 */
[----:B--2---:R-:W0:Y:S01]  /*49f0*/  F2F.F32.F64 R0, R4 ;  /* 0x0000000400007310 */ /* 0x004e220000301000 */
[----:B------:R-:W0:-:S14]  /*4a00*/  DSETP.GEU.AND P0, PT, |R4|, c[0x2][0x0], PT ;  /* 0x008000000400762a */ /* 0x000e1c0003f0e200 */
[----:B0-----:R-:W-:-:S05]  /*4a10*/  @!P0 FMUL R0, R0, 1.175494350822287508e-38 ;  /* 0x0080000000008820 */ /* 0x001fca0000400000 */
[----:B------:R-:W-:-:S04]  /*4a20*/  F2FP.BF16.PACK_AB R0, RZ, R0 ;  /* 0x00000000ff00723e */ /* 0x000fc800000010ff */
[----:B------:R-:W-:Y:S01]  /*4a30*/  PRMT R27, R0, 0x7610, R27 ;  /* 0x00007610001b7816 */ /* 0x000fe2000000001b */
[----:B------:R-:W-:Y:S05]  /*4a40*/  BRA `(.L_x_12072) ;  /* 0x00000a3000007947 */ /* 0x000fea0003800000 */
.L_x_12080:
        /* <DEDUP_REMOVED lines=28> */
.L_x_12083:
        /* <DEDUP_REMOVED lines=15> */
.L_x_12082:
[----:B------:R0:W5:Y:S01]  /*4d00*/  LDG.E.U16 R27, [R4.64] ;  /* 0x00000024041b7981 */ /* 0x000162000c1e1500 */
[----:B------:R-:W-:Y:S05]  /*4d10*/  BRA `(.L_x_12072) ;  /* 0x0000076000007947 */ /* 0x000fea0003800000 */
.L_x_12079:
        /* <DEDUP_REMOVED lines=12> */
.L_x_12086:
        /* <DEDUP_REMOVED lines=21> */
.L_x_12090:
[----:B------:R-:W-:Y:S05]  /*4f30*/  BSYNC B1 ;  /* 0x0000000000017941 */ /* 0x000fea0003800000 */
.L_x_12089:
[----:B------:R-:W-:Y:S01]  /*4f40*/  LEA R5, R0, 0x3b800000, 0x17 ;  /* 0x3b80000000057811 */ /* 0x000fe200078eb8ff */
[----:B------:R-:W-:-:S05]  /*4f50*/  IMAD.SHL.U32 R0, R3, 0x100000, RZ ;  /* 0x0010000003007824 */ /* 0x000fca00078e00ff */
[----:B------:R-:W-:Y:S02]  /*4f60*/  LOP3.LUT R0, R5, R0, R6, 0xfe, !PT ;  /* 0x0000000005007212 */ /* 0x000fe400078efe06 */
.L_x_12088:
[----:B------:R-:W-:Y:S05]  /*4f70*/  BSYNC B0 ;  /* 0x0000000000007941 */ /* 0x000fea0003800000 */
.L_x_12087:
[----:B------:R-:W-:-:S04]  /*4f80*/  F2FP.BF16.PACK_AB R0, RZ, R0 ;  /* 0x00000000ff00723e */ /* 0x000fc800000010ff */
[----:B------:R-:W-:Y:S01]  /*4f90*/  PRMT R27, R0, 0x7610, R27 ;  /* 0x00007610001b7816 */ /* 0x000fe2000000001b */
[----:B------:R-:W-:Y:S05]  /*4fa0*/  BRA `(.L_x_12072) ;  /* 0x000004d000007947 */ /* 0x000fea0003800000 */
.L_x_12085:
        /* <DEDUP_REMOVED lines=21> */
.L_x_12094:
[----:B------:R-:W-:Y:S05]  /*5100*/  BSYNC B1 ;  /* 0x0000000000017941 */ /* 0x000fea0003800000 */
.L_x_12093:
[----:B------:R-:W-:Y:S01]  /*5110*/  LEA R5, R0, 0x37800000, 0x17 ;  /* 0x3780000000057811 */ /* 0x000fe200078eb8ff */
[----:B------:R-:W-:-:S05]  /*5120*/  IMAD.SHL.U32 R0, R3, 0x200000, RZ ;  /* 0x0020000003007824 */ /* 0x000fca00078e00ff */
[----:B------:R-:W-:Y:S02]  /*5130*/  LOP3.LUT R0, R5, R0, R6, 0xfe, !PT ;  /* 0x0000000005007212 */ /* 0x000fe400078efe06 */
.L_x_12092:
[----:B------:R-:W-:Y:S05]  /*5140*/  BSYNC B0 ;  /* 0x0000000000007941 */ /* 0x000fea0003800000 */
.L_x_12091:
[----:B------:R-:W-:-:S04]  /*5150*/  F2FP.BF16.PACK_AB R0, RZ, R0 ;  /* 0x00000000ff00723e */ /* 0x000fc800000010ff */
[----:B------:R-:W-:Y:S01]  /*5160*/  PRMT R27, R0, 0x7610, R27 ;  /* 0x00007610001b7816 */ /* 0x000fe2000000001b */
[----:B------:R-:W-:Y:S05]  /*5170*/  BRA `(.L_x_12072) ;  /* 0x0000030000007947 */ /* 0x000fea0003800000 */
.L_x_12084:
        /* <DEDUP_REMOVED lines=14> */
.L_x_12098:
[----:B------:R-:W-:Y:S05]  /*5260*/  BSYNC B0 ;  /* 0x0000000000007941 */ /* 0x000fea0003800000 */
.L_x_12097:
[----:B------:R-:W-:-:S04]  /*5270*/  F2FP.BF16.PACK_AB R0, RZ, R0 ;  /* 0x00000000ff00723e */ /* 0x000fc800000010ff */
[----:B------:R-:W-:Y:S01]  /*5280*/  PRMT R27, R0, 0x7610, R27 ;  /* 0x00007610001b7816 */ /* 0x000fe2000000001b */
[----:B------:R-:W-:Y:S05]  /*5290*/  BRA `(.L_x_12072) ;  /* 0x000001e000007947 */ /* 0x000fea0003800000 */
.L_x_12071:
        /* <DEDUP_REMOVED lines=21> */
.L_x_12096:
[----:B------:R-:W2:Y:S02]  /*53f0*/  LDG.E.64 R4, [R4.64] ;  /* 0x0000002404047981 */ /* 0x000ea4000c1e1b00 */
[----:B--2---:R-:W0:Y:S02]  /*5400*/  I2F.U64 R0, R4 ;  /* 0x0000000400007312 */ /* 0x004e240000301000 */
[----:B0-----:R-:W-:-:S04]  /*5410*/  F2FP.BF16.PACK_AB R0, RZ, R0 ;  /* 0x00000000ff00723e */ /* 0x001fc800000010ff */
[----:B------:R-:W-:Y:S01]  /*5420*/  PRMT R27, R0, 0x7610, R27 ;  /* 0x00007610001b7816 */ /* 0x000fe2000000001b */
[----:B------:R-:W-:Y:S05]  /*5430*/  BRA `(.L_x_12072) ;  /* 0x0000004000007947 */ /* 0x000fea0003800000 */
.L_x_12095:
[----:B------:R-:W2:Y:S02]  /*5440*/  LDG.E R4, [R4.64] ;  /* 0x0000002404047981 */ /* 0x000ea4000c1e1900 */
[----:B--2---:R-:W0:Y:S02]  /*5450*/  I2F.U32 R0, R4 ;  /* 0x0000000400007306 */ /* 0x004e240000201000 */
[----:B0-----:R-:W-:-:S04]  /*5460*/  F2FP.BF16.PACK_AB R0, RZ, R0 ;  /* 0x00000000ff00723e */ /* 0x001fc800000010ff */
[----:B------:R-:W-:Y:S02]  /*5470*/  PRMT R27, R0, 0x7610, R27 ;  /* 0x00007610001b7816 */ /* 0x000fe4000000001b */
.L_x_12072:
        /* <DEDUP_REMOVED lines=19> */
.L_x_12102:
[----:B------:R-:W2:Y:S02]  /*55b0*/  LDG.E.U8 R4, [R4.64] ;  /* 0x0000002404047981 */ /* 0x000ea4000c1e1100 */
[----:B--2---:R-:W0:Y:S02]  /*55c0*/  I2F.U16 R0, R4 ;  /* 0x0000000400007306 */ /* 0x004e240000101000 */
[----:B0-----:R-:W-:-:S04]  /*55d0*/  F2FP.BF16.PACK_AB R0, RZ, R0 ;  /* 0x00000000ff00723e */ /* 0x001fc800000010ff */
[----:B------:R-:W-:Y:S01]  /*55e0*/  PRMT R17, R0, 0x7610, R17 ;  /* 0x0000761000117816 */ /* 0x000fe20000000011 */
[----:B------:R-:W-:Y:S05]  /*55f0*/  BRA `(.L_x_12104) ;  /* 0x00000f0000007947 */ /* 0x000fea0003800000 */
.L_x_12101:
        /* <DEDUP_REMOVED lines=11> */
.L_x_12106:
[----:B------:R-:W2:Y:S02]  /*56b0*/  LDG.E R4, [R4.64] ;  /* 0x0000002404047981 */ /* 0x000ea4000c1e1900 */
[----:B--2---:R-:W0:Y:S02]  /*56c0*/  I2F R0, R4 ;  /* 0x0000000400007306 */ /* 0x004e240000201400 */
[----:B0-----:R-:W-:-:S04]  /*56d0*/  F2FP.BF16.PACK_AB R0, RZ, R0 ;  /* 0x00000000ff00723e */ /* 0x001fc800000010ff */
[----:B------:R-:W-:Y:S01]  /*56e0*/  PRMT R17, R0, 0x7610, R17 ;  /* 0x0000761000117816 */ /* 0x000fe20000000011 */
[----:B------:R-:W-:Y:S05]  /*56f0*/  BRA `(.L_x_12104) ;  /* 0x00000e0000007947 */ /* 0x000fea0003800000 */
.L_x_12105:
[----:B------:R-:W2:Y:S02]  /*5700*/  LDG.E.U16 R4, [R4.64] ;  /* 0x0000002404047981 */ /* 0x000ea4000c1e1500 */
[----:B--2---:R-:W0:Y:S02]  /*5710*/  I2F.S16 R0, R4 ;  /* 0x0000000400007306 */ /* 0x004e240000101400 */
[----:B0-----:R-:W-:-:S04]  /*5720*/  F2FP.BF16.PACK_AB R0, RZ, R0 ;  /* 0x00000000ff00723e */ /* 0x001fc800000010ff */
[----:B------:R-:W-:Y:S01]  /*5730*/  PRMT R17, R0, 0x7610, R17 ;  /* 0x0000761000117816 */ /* 0x000fe20000000011 */
[----:B------:R-:W-:Y:S05]  /*5740*/  BRA `(.L_x_12104) ;  /* 0x00000db000007947 */ /* 0x000fea0003800000 */
.L_x_12100:
        /* <DEDUP_REMOVED lines=9> */
.L_x_12108:
[----:B------:R-:W2:Y:S02]  /*57e0*/  LDG.E.U16 R0, [R4.64] ;  /* 0x0000002404007981 */ /* 0x000ea4000c1e1500 */
[----:B--2---:R-:W-:-:S05]  /*57f0*/  HADD2.F32 R0, -RZ, R0.H0_H0 ;  /* 0x20000000ff007230 */ /* 0x004fca0000004100 */
[----:B------:R-:W-:-:S04]  /*5800*/  F2FP.BF16.PACK_AB R0, RZ, R0 ;  /* 0x00000000ff00723e */ /* 0x000fc800000010ff */
[----:B------:R-:W-:Y:S01]  /*5810*/  PRMT R17, R0, 0x7610, R17 ;  /* 0x0000761000117816 */ /* 0x000fe20000000011 */
[----:B------:R-:W-:Y:S05]  /*5820*/  BRA `(.L_x_12104) ;  /* 0x00000cd000007947 */ /* 0x000fea0003800000 */
.L_x_12107:
        /* <DEDUP_REMOVED lines=9> */
.L_x_12110:
[----:B------:R-:W2:Y:S02]  /*58c0*/  LDG.E.U16 R4, [R4.64] ;  /* 0x0000002404047981 */ /* 0x000ea4000c1e1500 */
[----:B--2---:R-:W-:-:S05]  /*58d0*/  HADD2.F32 R0, -RZ, R4.H0_H0 ;  /* 0x20000004ff007230 */ /* 0x004fca0000004100 */
[----:B------:R-:W-:-:S04]  /*58e0*/  F2FP.BF16.PACK_AB R0, RZ, R0 ;  /* 0x00000000ff00723e */ /* 0x000fc800000010ff */
[----:B------:R-:W-:Y:S01]  /*58f0*/  PRMT R17, R0, 0x7610, R17 ;  /* 0x0000761000117816 */ /* 0x000fe20000000011 */
[----:B------:R-:W-:Y:S05]  /*5900*/  BRA `(.L_x_12104) ;  /* 0x00000bf000007947 */ /* 0x000fea0003800000 */
.L_x_12109:
[----:B------:R-:W2:Y:S02]  /*5910*/  LDG.E.64 R4, [R4.64] ;  /* 0x0000002404047981 */ /* 0x000ea4000c1e1b00 */
[----:B--2---:R-:W0:Y:S01]  /*5920*/  F2F.F32.F64 R0, R4 ;  /* 0x0000000400007310 */ /* 0x004e220000301000 */
[----:B------:R-:W0:-:S14]  /*5930*/  DSETP.GEU.AND P0, PT, |R4|, c[0x2][0x0], PT ;  /* 0x008000000400762a */ /* 0x000e1c0003f0e200 */
[----:B0-----:R-:W-:-:S05]  /*5940*/  @!P0 FMUL R0, R0, 1.175494350822287508e-38 ;  /* 0x0080000000008820 */ /* 0x001fca0000400000 */
[----:B------:R-:W-:-:S04]  /*5950*/  F2FP.BF16.PACK_AB R0, RZ, R0 ;  /* 0x00000000ff00723e */ /* 0x000fc800000010ff */
[----:B------:R-:W-:Y:S01]  /*5960*/  PRMT R17, R0, 0x7610, R17 ;  /* 0x0000761000117816 */ /* 0x000fe20000000011 */
[----:B------:R-:W-:Y:S05]  /*5970*/  BRA `(.L_x_12104) ;  /* 0x00000b8000007947 */ /* 0x000fea0003800000 */
.L_x_12099:
        /* <DEDUP_REMOVED lines=14> */
.L_x_12113:
[----:B------:R-:W2:Y:S02]  /*5a60*/  LDG.E.64 R4, [R4.64] ;  /* 0x0000002404047981 */ /* 0x000ea4000c1e1b00 */
[----:B--2---:R-:W0:Y:S01]  /*5a70*/  F2F.F32.F64 R0, R4 ;  /* 0x0000000400007310 */ /* 0x004e220000301000 */
[----:B------:R-:W0:-:S14]  /*5a80*/  DSETP.GEU.AND P0, PT, |R4|, c[0x2][0x0], PT ;  /* 0x008000000400762a */ /* 0x000e1c0003f0e200 */
[----:B0-----:R-:W-:-:S05]  /*5a90*/  @!P0 FMUL R0, R0, 1.175494350822287508e-38 ;  /* 0x0080000000008820 */ /* 0x001fca0000400000 */
[----:B------:R-:W-:-:S04]  /*5aa0*/  F2FP.BF16.PACK_AB R0, RZ, R0 ;  /* 0x00000000ff00723e */ /* 0x000fc800000010ff */
[----:B------:R-:W-:Y:S01]  /*5ab0*/  PRMT R17, R0, 0x7610, R17 ;  /* 0x0000761000117816 */ /* 0x000fe20000000011 */
[----:B------:R-:W-:Y:S05]  /*5ac0*/  BRA `(.L_x_12104) ;  /* 0x00000a3000007947 */ /* 0x000fea0003800000 */
.L_x_12112:
        /* <DEDUP_REMOVED lines=28> */
.L_x_12115:
        /* <DEDUP_REMOVED lines=15> */
.L_x_12114:
[----:B------:R0:W5:Y:S01]  /*5d80*/  LDG.E.U16 R17, [R4.64] ;  /* 0x0000002404117981 */ /* 0x000162000c1e1500 */
[----:B------:R-:W-:Y:S05]  /*5d90*/  BRA `(.L_x_12104) ;  /* 0x0000076000007947 */ /* 0x000fea0003800000 */
.L_x_12111:
        /* <DEDUP_REMOVED lines=12> */
.L_x_12118:
        /* <DEDUP_REMOVED lines=21> */
.L_x_12122:
[----:B------:R-:W-:Y:S05]  /*5fb0*/  BSYNC B1 ;  /* 0x0000000000017941 */ /* 0x000fea0003800000 */
.L_x_12121:
[----:B------:R-:W-:Y:S01]  /*5fc0*/  LEA R5, R0, 0x3b800000, 0x17 ;  /* 0x3b80000000057811 */ /* 0x000fe200078eb8ff */
[----:B------:R-:W-:-:S05]  /*5fd0*/  IMAD.SHL.U32 R0, R3, 0x100000, RZ ;  /* 0x0010000003007824 */ /* 0x000fca00078e00ff */
[----:B------:R-:W-:Y:S02]  /*5fe0*/  LOP3.LUT R0, R5, R0, R6, 0xfe, !PT ;  /* 0x0000000005007212 */ /* 0x000fe400078efe06 */
.L_x_12120:
[----:B------:R-:W-:Y:S05]  /*5ff0*/  BSYNC B0 ;  /* 0x0000000000007941 */ /* 0x000fea0003800000 */
.L_x_12119:
[----:B------:R-:W-:-:S04]  /*6000*/  F2FP.BF16.PACK_AB R0, RZ, R0 ;  /* 0x00000000ff00723e */ /* 0x000fc800000010ff */
[----:B------:R-:W-:Y:S01]  /*6010*/  PRMT R17, R0, 0x7610, R17 ;  /* 0x0000761000117816 */ /* 0x000fe20000000011 */
[----:B------:R-:W-:Y:S05]  /*6020*/  BRA `(.L_x_12104) ;  /* 0x000004d000007947 */ /* 0x000fea0003800000 */
.L_x_12117:
        /* <DEDUP_REMOVED lines=21> */
.L_x_12126:
[----:B------:R-:W-:Y:S05]  /*6180*/  BSYNC B1 ;  /* 0x0000000000017941 */ /* 0x000fea0003800000 */
.L_x_12125:
[----:B------:R-:W-:Y:S01]  /*6190*/  LEA R5, R0, 0x37800000, 0x17 ;  /* 0x3780000000057811 */ /* 0x000fe200078eb8ff */
[----:B------:R-:W-:-:S05]  /*61a0*/  IMAD.SHL.U32 R0, R3, 0x200000, RZ ;  /* 0x0020000003007824 */ /* 0x000fca00078e00ff */
[----:B------:R-:W-:Y:S02]  /*61b0*/  LOP3.LUT R0, R5, R0, R6, 0xfe, !PT ;  /* 0x0000000005007212 */ /* 0x000fe400078efe06 */
.L_x_12124:
[----:B------:R-:W-:Y:S05]  /*61c0*/  BSYNC B0 ;  /* 0x0000000000007941 */ /* 0x000fea0003800000 */
.L_x_12123:
[----:B------:R-:W-:-:S04]  /*61d0*/  F2FP.BF16.PACK_AB R0, RZ, R0 ;  /* 0x00000000ff00723e */ /* 0x000fc800000010ff */
[----:B------:R-:W-:Y:S01]  /*61e0*/  PRMT R17, R0, 0x7610, R17 ;  /* 0x0000761000117816 */ /* 0x000fe20000000011 */
[----:B------:R-:W-:Y:S05]  /*61f0*/  BRA `(.L_x_12104) ;  /* 0x0000030000007947 */ /* 0x000fea0003800000 */
.L_x_12116:
        /* <DEDUP_REMOVED lines=14> */
.L_x_12130:
[----:B------:R-:W-:Y:S05]  /*62e0*/  BSYNC B0 ;  /* 0x0000000000007941 */ /* 0x000fea0003800000 */
.L_x_12129:
[----:B------:R-:W-:-:S04]  /*62f0*/  F2FP.BF16.PACK_AB R0, RZ, R0 ;  /* 0x00000000ff00723e */ /* 0x000fc800000010ff */
[----:B------:R-:W-:Y:S01]  /*6300*/  PRMT R17, R0, 0x7610, R17 ;  /* 0x0000761000117816 */ /* 0x000fe20000000011 */
[----:B------:R-:W-:Y:S05]  /*6310*/  BRA `(.L_x_12104) ;  /* 0x000001e000007947 */ /* 0x000fea0003800000 */
.L_x_12103:
        /* <DEDUP_REMOVED lines=21> */
.L_x_12128:
[----:B------:R-:W2:Y:S02]  /*6470*/  LDG.E.64 R4, [R4.64] ;  /* 0x0000002404047981 */ /* 0x000ea4000c1e1b00 */
[----:B--2---:R-:W0:Y:S02]  /*6480*/  I2F.U64 R0, R4 ;  /* 0x0000000400007312 */ /* 0x004e240000301000 */
[----:B0-----:R-:W-:-:S04]  /*6490*/  F2FP.BF16.PACK_AB R0, RZ, R0 ;  /* 0x00000000ff00723e */ /* 0x001fc800000010ff */
[----:B------:R-:W-:Y:S01]  /*64a0*/  PRMT R17, R0, 0x7610, R17 ;  /* 0x0000761000117816 */ /* 0x000fe20000000011 */
[----:B------:R-:W-:Y:S05]  /*64b0*/  BRA `(.L_x_12104) ;  /* 0x0000004000007947 */ /* 0x000fea0003800000 */
.L_x_12127:
[----:B------:R-:W2:Y:S02]  /*64c0*/  LDG.E R4, [R4.64] ;  /* 0x0000002404047981 */ /* 0x000ea4000c1e1900 */
[----:B--2---:R-:W0:Y:S02]  /*64d0*/  I2F.U32 R0, R4 ;  /* 0x0000000400007306 */ /* 0x004e240000201000 */
[----:B0-----:R-:W-:-:S04]  /*64e0*/  F2FP.BF16.PACK_AB R0, RZ, R0 ;  /* 0x00000000ff00723e */ /* 0x001fc800000010ff */
[----:B------:R-:W-:Y:S02]  /*64f0*/  PRMT R17, R0, 0x7610, R17 ;  /* 0x0000761000117816 */ /* 0x000fe40000000011 */
.L_x_12104:
[----:B------:R-:W-:-:S05]  /*6500*/  IADD3 R29, R29, 0x80, RZ ;  /* 0x000000801d1d7810 */ /* 0x000fca0007ffe0ff */
.L_x_12066:
[----:B------:R-:W-:Y:S05]  /*6510*/  BSYNC B6 ;  /* 0x0000000000067941 */ /* 0x000fea0003800000 */
.L_x_12065:
        /* <DEDUP_REMOVED lines=24> */
.L_x_12136:
[----:B------:R-:W2:Y:S02]  /*66a0*/  LDG.E.U8 R4, [R4.64] ;  /* 0x0000002404047981 */ /* 0x000ea4000c1e1100 */
[----:B--2---:R-:W0:Y:S02]  /*66b0*/  I2F.U16 R0, R4 ;  /* 0x0000000400007306 */ /* 0x004e240000101000 */
[----:B0-----:R-:W-:-:S04]  /*66c0*/  F2FP.BF16.PACK_AB R0, RZ, R0 ;  /* 0x00000000ff00723e */ /* 0x001fc800000010ff */
[----:B------:R-:W-:Y:S01]  /*66d0*/  PRMT R26, R0, 0x7610, R26 ;  /* 0x00007610001a7816 */ /* 0x000fe2000000001a */
[----:B------:R-:W-:Y:S05]  /*66e0*/  BRA `(.L_x_12138) ;  /* 0x00000f0000007947 */ /* 0x000fea0003800000 */
.L_x_12135:
        /* <DEDUP_REMOVED lines=11> */
.L_x_12140:
[----:B------:R-:W2:Y:S02]  /*67a0*/  LDG.E R4, [R4.64] ;  /* 0x0000002404047981 */ /* 0x000ea4000c1e1900 */
[----:B--2---:R-:W0:Y:S02]  /*67b0*/  I2F R0, R4 ;  /* 0x0000000400007306 */ /* 0x004e240000201400 */
[----:B0-----:R-:W-:-:S04]  /*67c0*/  F2FP.BF16.PACK_AB R0, RZ, R0 ;  /* 0x00000000ff00723e */ /* 0x001fc800000010ff */
[----:B------:R-:W-:Y:S01]  /*67d0*/  PRMT R26, R0, 0x7610, R26 ;  /* 0x00007610001a7816 */ /* 0x000fe2000000001a */
[----:B------:R-:W-:Y:S05]  /*67e0*/  BRA `(.L_x_12138) ;  /* 0x00000e0000007947 */ /* 0x000fea0003800000 */
.L_x_12139:
[----:B------:R-:W2:Y:S02]  /*67f0*/  LDG.E.U16 R4, [R4.64] ;  /* 0x0000002404047981 */ /* 0x000ea4000c1e1500 */
[----:B--2---:R-:W0:Y:S02]  /*6800*/  I2F.S16 R0, R4 ;  /* 0x0000000400007306 */ /* 0x004e240000101400 */
[----:B0-----:R-:W-:-:S04]  /*6810*/  F2FP.BF16.PACK_AB R0, RZ, R0 ;  /* 0x00000000ff00723e */ /* 0x001fc800000010ff */
[----:B------:R-:W-:Y:S01]  /*6820*/  PRMT R26, R0, 0x7610, R26 ;  /* 0x00007610001a7816 */ /* 0x000fe2000000001a */
[----:B------:R-:W-:Y:S05]  /*6830*/  BRA `(.L_x_12138) ;  /* 0x00000db000007947 */ /* 0x000fea0003800000 */
.L_x_12134:
        /* <DEDUP_REMOVED lines=9> */
.L_x_12142:
[----:B------:R-:W2:Y:S02]  /*68d0*/  LDG.E.U16 R0, [R4.64] ;  /* 0x0000002404007981 */ /* 0x000ea4000c1e1500 */
[----:B--2---:R-:W-:-:S05]  /*68e0*/  HADD2.F32 R0, -RZ, R0.H0_H0 ;  /* 0x20000000ff007230 */ /* 0x004fca0000004100 */
[----:B------:R-:W-:-:S04]  /*68f0*/  F2FP.BF16.PACK_AB R0, RZ, R0 ;  /* 0x00000000ff00723e */ /* 0x000fc800000010ff */
[----:B------:R-:W-:Y:S01]  /*6900*/  PRMT R26, R0, 0x7610, R26 ;  /* 0x00007610001a7816 */ /* 0x000fe2000000001a */
[----:B------:R-:W-:Y:S05]  /*6910*/  BRA `(.L_x_12138) ;  /* 0x00000cd000007947 */ /* 0x000fea0003800000 */
.L_x_12141:
        /* <DEDUP_REMOVED lines=9> */
.L_x_12144:
[----:B------:R-:W2:Y:S02]  /*69b0*/  LDG.E.U16 R4, [R4.64] ;  /* 0x0000002404047981 */ /* 0x000ea4000c1e1500 */
[----:B--2---:R-:W-:-:S05]  /*69c0*/  HADD2.F32 R0, -RZ, R4.H0_H0 ;  /* 0x20000004ff007230 */ /* 0x004fca0000004100 */
[----:B------:R-:W-:-:S04]  /*69d0*/  F2FP.BF16.PACK_AB R0, RZ, R0 ;  /* 0x00000000ff00723e */ /* 0x000fc800000010ff */
[----:B------:R-:W-:Y:S01]  /*69e0*/  PRMT R26, R0, 0x7610, R26 ;  /* 0x00007610001a7816 */ /* 0x000fe2000000001a */
[----:B------:R-:W-:Y:S05]  /*69f0*/  BRA `(.L_x_12138) ;  /* 0x00000bf000007947 */ /* 0x000fea0003800000 */
.L_x_12143:
[----:B------:R-:W2:Y:S02]  /*6a00*/  LDG.E.64 R4, [R4.64] ;  /* 0x0000002404047981 */ /* 0x000ea4000c1e1b00 */
[----:B--2---:R-:W0:Y:S01]  /*6a10*/  F2F.F32.F64 R0, R4 ;  /* 0x0000000400007310 */ /* 0x004e220000301000 */
[----:B------:R-:W0:-:S14]  /*6a20*/  DSETP.GEU.AND P0, PT, |R4|, c[0x2][0x0], PT ;  /* 0x008000000400762a */ /* 0x000e1c0003f0e200 */
[----:B0-----:R-:W-:-:S05]  /*6a30*/  @!P0 FMUL R0, R0, 1.175494350822287508e-38 ;  /* 0x0080000000008820 */ /* 0x001fca0000400000 */
[----:B------:R-:W-:-:S04]  /*6a40*/  F2FP.BF16.PACK_AB R0, RZ, R0 ;  /* 0x00000000ff00723e */ /* 0x000fc800000010ff */
[----:B------:R-:W-:Y:S01]  /*6a50*/  PRMT R26, R0, 0x7610, R26 ;  /* 0x00007610001a7816 */ /* 0x000fe2000000001a */
[----:B------:R-:W-:Y:S05]  /*6a60*/  BRA `(.L_x_12138) ;  /* 0x00000b8000007947 */ /* 0x000fea0003800000 */
.L_x_12133:
        /* <DEDUP_REMOVED lines=14> */
.L_x_12147:
[----:B------:R-:W2:Y:S02]  /*6b50*/  LDG.E.64 R4, [R4.64] ;  /* 0x0000002404047981 */ /* 0x000ea4000c1e1b00 */
[----:B--2---:R-:W0:Y:S01]  /*6b60*/  F2F.F32.F64 R0, R4 ;  /* 0x0000000400007310 */ /* 0x004e220000301000 */
[----:B------:R-:W0:-:S14]  /*6b70*/  DSETP.GEU.AND P0, PT, |R4|, c[0x2][0x0], PT ;  /* 0x008000000400762a */ /* 0x000e1c0003f0e200 */
[----:B0-----:R-:W-:-:S05]  /*6b80*/  @!P0 FMUL R0, R0, 1.175494350822287508e-38 ;  /* 0x0080000000008820 */ /* 0x001fca0000400000 */
[----:B------:R-:W-:-:S04]  /*6b90*/  F2FP.BF16.PACK_AB R0, RZ, R0 ;  /* 0x00000000ff00723e */ /* 0x000fc800000010ff */
[----:B------:R-:W-:Y:S01]  /*6ba0*/  PRMT R26, R0, 0x7610, R26 ;  /* 0x00007610001a7816 */ /* 0x000fe2000000001a */
[----:B------:R-:W-:Y:S05]  /*6bb0*/  BRA `(.L_x_12138) ;  /* 0x00000a3000007947 */ /* 0x000fea0003800000 */
.L_x_12146:
        /* <DEDUP_REMOVED lines=28> */
.L_x_12149:
        /* <DEDUP_REMOVED lines=15> */
.L_x_12148:
[----:B------:R0:W5:Y:S01]  /*6e70*/  LDG.E.U16 R26, [R4.64] ;  /* 0x00000024041a7981 */ /* 0x000162000c1e1500 */
[----:B------:R-:W-:Y:S05]  /*6e80*/  BRA `(.L_x_12138) ;  /* 0x0000076000007947 */ /* 0x000fea0003800000 */
.L_x_12145:
        /* <DEDUP_REMOVED lines=12> */
.L_x_12152:
        /* <DEDUP_REMOVED lines=21> */
.L_x_12156:
[----:B------:R-:W-:Y:S05]  /*70a0*/  BSYNC B1 ;  /* 0x0000000000017941 */ /* 0x000fea0003800000 */
.L_x_12155:
[----:B------:R-:W-:Y:S01]  /*70b0*/  LEA R5, R0, 0x3b800000, 0x17 ;  /* 0x3b80000000057811 */ /* 0x000fe200078eb8ff */
[----:B------:R-:W-:-:S05]  /*70c0*/  IMAD.SHL.U32 R0, R3, 0x100000, RZ ;  /* 0x0010000003007824 */ /* 0x000fca00078e00ff */
[----:B------:R-:W-:Y:S02]  /*70d0*/  LOP3.LUT R0, R5, R0, R6, 0xfe, !PT ;  /* 0x0000000005007212 */ /* 0x000fe400078efe06 */
.L_x_12154:
[----:B------:R-:W-:Y:S05]  /*70e0*/  BSYNC B0 ;  /* 0x0000000000007941 */ /* 0x000fea0003800000 */
.L_x_12153:
[----:B------:R-:W-:-:S04]  /*70f0*/  F2FP.BF16.PACK_AB R0, RZ, R0 ;  /* 0x00000000ff00723e */ /* 0x000fc800000010ff */
[----:B------:R-:W-:Y:S01]  /*7100*/  PRMT R26, R0, 0x7610, R26 ;  /* 0x00007610001a7816 */ /* 0x000fe2000000001a */
[----:B------:R-:W-:Y:S05]  /*7110*/  BRA `(.L_x_12138) ;  /* 0x000004d000007947 */ /* 0x000fea0003800000 */
.L_x_12151:
        /* <DEDUP_REMOVED lines=21> */
.L_x_12160:
[----:B------:R-:W-:Y:S05]  /*7270*/  BSYNC B1 ;  /* 0x0000000000017941 */ /* 0x000fea0003800000 */
.L_x_12159:
[----:B------:R-:W-:Y:S01]  /*7280*/  LEA R5, R0, 0x37800000, 0x17 ;  /* 0x3780000000057811 */ /* 0x000fe200078eb8ff */
[----:B------:R-:W-:-:S05]  /*7290*/  IMAD.SHL.U32 R0, R3, 0x200000, RZ ;  /* 0x0020000003007824 */ /* 0x000fca00078e00ff */
[----:B------:R-:W-:Y:S02]  /*72a0*/  LOP3.LUT R0, R5, R0, R6, 0xfe, !PT ;  /* 0x0000000005007212 */ /* 0x000fe400078efe06 */
.L_x_12158:
[----:B------:R-:W-:Y:S05]  /*72b0*/  BSYNC B0 ;  /* 0x0000000000007941 */ /* 0x000fea0003800000 */
.L_x_12157:
[----:B------:R-:W-:-:S04]  /*72c0*/  F2FP.BF16.PACK_AB R0, RZ, R0 ;  /* 0x00000000ff00723e */ /* 0x000fc800000010ff */
[----:B------:R-:W-:Y:S01]  /*72d0*/  PRMT R26, R0, 0x7610, R26 ;  /* 0x00007610001a7816 */ /* 0x000fe2000000001a */
[----:B------:R-:W-:Y:S05]  /*72e0*/  BRA `(.L_x_12138) ;  /* 0x0000030000007947 */ /* 0x000fea0003800000 */
.L_x_12150:
        /* <DEDUP_REMOVED lines=14> */
.L_x_12164:
[----:B------:R-:W-:Y:S05]  /*73d0*/  BSYNC B0 ;  /* 0x0000000000007941 */ /* 0x000fea0003800000 */
.L_x_12163:
[----:B------:R-:W-:-:S04]  /*73e0*/  F2FP.BF16.PACK_AB R0, RZ, R0 ;  /* 0x00000000ff00723e */ /* 0x000fc800000010ff */
[----:B------:R-:W-:Y:S01]  /*73f0*/  PRMT R26, R0, 0x7610, R26 ;  /* 0x00007610001a7816 */ /* 0x000fe2000000001a */
[----:B------:R-:W-:Y:S05]  /*7400*/  BRA `(.L_x_12138) ;  /* 0x000001e000007947 */ /* 0x000fea0003800000 */
.L_x_12137:
        /* <DEDUP_REMOVED lines=21> */
.L_x_12162:
[----:B------:R-:W2:Y:S02]  /*7560*/  LDG.E.64 R4, [R4.64] ;  /* 0x0000002404047981 */ /* 0x000ea4000c1e1b00 */
[----:B--2---:R-:W0:Y:S02]  /*7570*/  I2F.U64 R0, R4 ;  /* 0x0000000400007312 */ /* 0x004e240000301000 */
[----:B0-----:R-:W-:-:S04]  /*7580*/  F2FP.BF16.PACK_AB R0, RZ, R0 ;  /* 0x00000000ff00723e */ /* 0x001fc800000010ff */
[----:B------:R-:W-:Y:S01]  /*7590*/  PRMT R26, R0, 0x7610, R26 ;  /* 0x00007610001a7816 */ /* 0x000fe2000000001a */
[----:B------:R-:W-:Y:S05]  /*75a0*/  BRA `(.L_x_12138) ;  /* 0x0000004000007947 */ /* 0x000fea0003800000 */
.L_x_12161:
[----:B------:R-:W2:Y:S02]  /*75b0*/  LDG.E R4, [R4.64] ;  /* 0x0000002404047981 */ /* 0x000ea4000c1e1900 */
[----:B--2---:R-:W0:Y:S02]  /*75c0*/  I2F.U32 R0, R4 ;  /* 0x0000000400007306 */ /* 0x004e240000201000 */
[----:B0-----:R-:W-:-:S04]  /*75d0*/  F2FP.BF16.PACK_AB R0, RZ, R0 ;  /* 0x00000000ff00723e */ /* 0x001fc800000010ff */
[----:B------:R-:W-:Y:S02]  /*75e0*/  PRMT R26, R0, 0x7610, R26 ;  /* 0x00007610001a7816 */ /* 0x000fe4000000001a */
.L_x_12138:
        /* <DEDUP_REMOVED lines=19> */
.L_x_12168:
[----:B------:R-:W2:Y:S02]  /*7720*/  LDG.E.U8 R4, [R4.64] ;  /* 0x0000002404047981 */ /* 0x000ea4000c1e1100 */
[----:B--2---:R-:W0:Y:S02]  /*7730*/  I2F.U16 R0, R4 ;  /* 0x0000000400007306 */ /* 0x004e240000101000 */
[----:B0-----:R-:W-:-:S04]  /*7740*/  F2FP.BF16.PACK_AB R0, RZ, R0 ;  /* 0x00000000ff00723e */ /* 0x001fc800000010ff */
[----:B------:R-:W-:Y:S01]  /*7750*/  PRMT R18, R0, 0x7610, R18 ;  /* 0x0000761000127816 */ /* 0x000fe20000000012 */
[----:B------:R-:W-:Y:S05]  /*7760*/  BRA `(.L_x_12132) ;  /* 0x00000f0000007947 */ /* 0x000fea0003800000 */
.L_x_12167:
        /* <DEDUP_REMOVED lines=11> */
.L_x_12171:
[----:B------:R-:W2:Y:S02]  /*7820*/  LDG.E R4, [R4.64] ;  /* 0x0000002404047981 */ /* 0x000ea4000c1e1900 */
[----:B--2---:R-:W0:Y:S02]  /*7830*/  I2F R0, R4 ;  /* 0x0000000400007306 */ /* 0x004e240000201400 */
[----:B0-----:R-:W-:-:S04]  /*7840*/  F2FP.BF16.PACK_AB R0, RZ, R0 ;  /* 0x00000000ff00723e */ /* 0x001fc800000010ff */
[----:B------:R-:W-:Y:S01]  /*7850*/  PRMT R18, R0, 0x7610, R18 ;  /* 0x0000761000127816 */ /* 0x000fe20000000012 */
[----:B------:R-:W-:Y:S05]  /*7860*/  BRA `(.L_x_12132) ;  /* 0x00000e0000007947 */ /* 0x000fea0003800000 */
.L_x_12170:
[----:B------:R-:W2:Y:S02]  /*7870*/  LDG.E.U16 R4, [R4.64] ;  /* 0x0000002404047981 */ /* 0x000ea4000c1e1500 */
[----:B--2---:R-:W0:Y:S02]  /*7880*/  I2F.S16 R0, R4 ;  /* 0x0000000400007306 */ /* 0x004e240000101400 */
[----:B0-----:R-:W-:-:S04]  /*7890*/  F2FP.BF16.PACK_AB R0, RZ, R0 ;  /* 0x00000000ff00723e */ /* 0x001fc800000010ff */
[----:B------:R-:W-:Y:S01]  /*78a0*/  PRMT R18, R0, 0x7610, R18 ;  /* 0x0000761000127816 */ /* 0x000fe20000000012 */
[----:B------:R-:W-:Y:S05]  /*78b0*/  BRA `(.L_x_12132) ;  /* 0x00000db000007947 */ /* 0x000fea0003800000 */
.L_x_12166:
        /* <DEDUP_REMOVED lines=9> */
.L_x_12173:
[----:B------:R-:W2:Y:S02]  /*7950*/  LDG.E.U16 R0, [R4.64] ;  /* 0x0000002404007981 */ /* 0x000ea4000c1e1500 */
[----:B--2---:R-:W-:-:S05]  /*7960*/  HADD2.F32 R0, -RZ, R0.H0_H0 ;  /* 0x20000000ff007230 */ /* 0x004fca0000004100 */
[----:B------:R-:W-:-:S04]  /*7970*/  F2FP.BF16.PACK_AB R0, RZ, R0 ;  /* 0x00000000ff00723e */ /* 0x000fc800000010ff */
[----:B------:R-:W-:Y:S01]  /*7980*/  PRMT R18, R0, 0x7610, R18 ;  /* 0x0000761000127816 */ /* 0x000fe20000000012 */
[----:B------:R-:W-:Y:S05]  /*7990*/  BRA `(.L_x_12132) ;  /* 0x00000cd000007947 */ /* 0x000fea0003800000 */
.L_x_12172:
        /* <DEDUP_REMOVED lines=9> */
.L_x_12175:
[----:B------:R-:W2:Y:S02]  /*7a30*/  LDG.E.U16 R4, [R4.64] ;  /* 0x0000002404047981 */ /* 0x000ea4000c1e1500 */
[----:B--2---:R-:W-:-:S05]  /*7a40*/  HADD2.F32 R0, -RZ, R4.H0_H0 ;  /* 0x20000004ff007230 */ /* 0x004fca0000004100 */
[----:B------:R-:W-:-:S04]  /*7a50*/  F2FP.BF16.PACK_AB R0, RZ, R0 ;  /* 0x00000000ff00723e */ /* 0x000fc800000010ff */
[----:B------:R-:W-:Y:S01]  /*7a60*/  PRMT R18, R0, 0x7610, R18 ;  /* 0x0000761000127816 */ /* 0x000fe20000000012 */
[----:B------:R-:W-:Y:S05]  /*7a70*/  BRA `(.L_x_12132) ;  /* 0x00000bf000007947 */ /* 0x000fea0003800000 */
.L_x_12174:
[----:B------:R-:W2:Y:S02]  /*7a80*/  LDG.E.64 R4, [R4.64] ;  /* 0x0000002404047981 */ /* 0x000ea4000c1e1b00 */
[----:B--2---:R-:W0:Y:S01]  /*7a90*/  F2F.F32.F64 R0, R4 ;  /* 0x0000000400007310 */ /* 0x004e220000301000 */
[----:B------:R-:W0:-:S14]  /*7aa0*/  DSETP.GEU.AND P0, PT, |R4|, c[0x2][0x0], PT ;  /* 0x008000000400762a */ /* 0x000e1c0003f0e200 */
[----:B0-----:R-:W-:-:S05]  /*7ab0*/  @!P0 FMUL R0, R0, 1.175494350822287508e-38 ;  /* 0x0080000000008820 */ /* 0x001fca0000400000 */
[----:B------:R-:W-:-:S04]  /*7ac0*/  F2FP.BF16.PACK_AB R0, RZ, R0 ;  /* 0x00000000ff00723e */ /* 0x000fc800000010ff */
[----:B------:R-:W-:Y:S01]  /*7ad0*/  PRMT R18, R0, 0x7610, R18 ;  /* 0x0000761000127816 */ /* 0x000fe20000000012 */
[----:B------:R-:W-:Y:S05]  /*7ae0*/  BRA `(.L_x_12132) ;  /* 0x00000b8000007947 */ /* 0x000fea0003800000 */
.L_x_12165:
        /* <DEDUP_REMOVED lines=14> */
.L_x_12178:
[----:B------:R-:W2:Y:S02]  /*7bd0*/  LDG.E.64 R4, [R4.64] ;  /* 0x0000002404047981 */ /* 0x000ea4000c1e1b00 */
[----:B--2---:R-:W0:Y:S01]  /*7be0*/  F2F.F32.F64 R0, R4 ;  /* 0x0000000400007310 */ /* 0x004e220000301000 */
[----:B------:R-:W0:-:S14]  /*7bf0*/  DSETP.GEU.AND P0, PT, |R4|, c[0x2][0x0], PT ;  /* 0x008000000400762a */ /* 0x000e1c0003f0e200 */
[----:B0-----:R-:W-:-:S05]  /*7c00*/  @!P0 FMUL R0, R0, 1.175494350822287508e-38 ;  /* 0x0080000000008820 */ /* 0x001fca0000400000 */
[----:B------:R-:W-:-:S04]  /*7c10*/  F2FP.BF16.PACK_AB R0, RZ, R0 ;  /* 0x00000000ff00723e */ /* 0x000fc800000010ff */
[----:B------:R-:W-:Y:S01]  /*7c20*/  PRMT R18, R0, 0x7610, R18 ;  /* 0x0000761000127816 */ /* 0x000fe20000000012 */
[----:B------:R-:W-:Y:S05]  /*7c30*/  BRA `(.L_x_12132) ;  /* 0x00000a3000007947 */ /* 0x000fea0003800000 */
.L_x_12177:
        /* <DEDUP_REMOVED lines=28> */
.L_x_12180:
        /* <DEDUP_REMOVED lines=15> */
.L_x_12179:
[----:B------:R0:W5:Y:S01]  /*7ef0*/  LDG.E.U16 R18, [R4.64] ;  /* 0x0000002404127981 */ /* 0x000162000c1e1500 */
[----:B------:R-:W-:Y:S05]  /*7f00*/  BRA `(.L_x_12132) ;  /* 0x0000076000007947 */ /* 0x000fea0003800000 */
.L_x_12176:
        /* <DEDUP_REMOVED lines=12> */
.L_x_12183:
        /* <DEDUP_REMOVED lines=21> */
.L_x_12187:
[----:B------:R-:W-:Y:S05]  /*8120*/  BSYNC B1 ;  /* 0x0000000000017941 */ /* 0x000fea0003800000 */
.L_x_12186:
[----:B------:R-:W-:Y:S01]  /*8130*/  LEA R5, R0, 0x3b800000, 0x17 ;  /* 0x3b80000000057811 */ /* 0x000fe200078eb8ff */
[----:B------:R-:W-:-:S05]  /*8140*/  IMAD.SHL.U32 R0, R3, 0x100000, RZ ;  /* 0x0010000003007824 */ /* 0x000fca00078e00ff */
[----:B------:R-:W-:Y:S02]  /*8150*/  LOP3.LUT R0, R5, R0, R6, 0xfe, !PT ;  /* 0x0000000005007212 */ /* 0x000fe400078efe06 */
.L_x_12185:
[----:B------:R-:W-:Y:S05]  /*8160*/  BSYNC B0 ;  /* 0x0000000000007941 */ /* 0x000fea0003800000 */
.L_x_12184:
[----:B------:R-:W-:-:S04]  /*8170*/  F2FP.BF16.PACK_AB R0, RZ, R0 ;  /* 0x00000000ff00723e */ /* 0x000fc800000010ff */
[----:B------:R-:W-:Y:S01]  /*8180*/  PRMT R18, R0, 0x7610, R18 ;  /* 0x0000761000127816 */ /* 0x000fe20000000012 */
[----:B------:R-:W-:Y:S05]  /*8190*/  BRA `(.L_x_12132) ;  /* 0x000004d000007947 */ /* 0x000fea0003800000 */
.L_x_12182:
        /* <DEDUP_REMOVED lines=21> */
.L_x_12191:
[----:B------:R-:W-:Y:S05]  /*82f0*/  BSYNC B1 ;  /* 0x0000000000017941 */ /* 0x000fea0003800000 */
.L_x_12190:
[----:B------:R-:W-:Y:S01]  /*8300*/  LEA R5, R0, 0x37800000, 0x17 ;  /* 0x3780000000057811 */ /* 0x000fe200078eb8ff */
[----:B------:R-:W-:-:S05]  /*8310*/  IMAD.SHL.U32 R0, R3, 0x200000, RZ ;  /* 0x0020000003007824 */ /* 0x000fca00078e00ff */
[----:B------:R-:W-:Y:S02]  /*8320*/  LOP3.LUT R0, R5, R0, R6, 0xfe, !PT ;  /* 0x0000000005007212 */ /* 0x000fe400078efe06 */
.L_x_12189:
[----:B------:R-:W-:Y:S05]  /*8330*/  BSYNC B0 ;  /* 0x0000000000007941 */ /* 0x000fea0003800000 */
.L_x_12188:
[----:B------:R-:W-:-:S04]  /*8340*/  F2FP.BF16.PACK_AB R0, RZ, R0 ;  /* 0x00000000ff00723e */ /* 0x000fc800000010ff */
[----:B------:R-:W-:Y:S01]  /*8350*/  PRMT R18, R0, 0x7610, R18 ;  /* 0x0000761000127816 */ /* 0x000fe20000000012 */
[----:B------:R-:W-:Y:S05]  /*8360*/  BRA `(.L_x_12132) ;  /* 0x0000030000007947 */ /* 0x000fea0003800000 */
.L_x_12181:
        /* <DEDUP_REMOVED lines=14> */
.L_x_12195:
[----:B------:R-:W-:Y:S05]  /*8450*/  BSYNC B0 ;  /* 0x0000000000007941 */ /* 0x000fea0003800000 */
.L_x_12194:
[----:B------:R-:W-:-:S04]  /*8460*/  F2FP.BF16.PACK_AB R0, RZ, R0 ;  /* 0x00000000ff00723e */ /* 0x000fc800000010ff */
[----:B------:R-:W-:Y:S01]  /*8470*/  PRMT R18, R0, 0x7610, R18 ;  /* 0x0000761000127816 */ /* 0x000fe20000000012 */
[----:B------:R-:W-:Y:S05]  /*8480*/  BRA `(.L_x_12132) ;  /* 0x000001e000007947 */ /* 0x000fea0003800000 */
.L_x_12169:
        /* <DEDUP_REMOVED lines=21> */
.L_x_12193:
[----:B------:R-:W2:Y:S02]  /*85e0*/  LDG.E.64 R4, [R4.64] ;  /* 0x0000002404047981 */ /* 0x000ea4000c1e1b00 */
[----:B--2---:R-:W0:Y:S02]  /*85f0*/  I2F.U64 R0, R4 ;  /* 0x0000000400007312 */ /* 0x004e240000301000 */
[----:B0-----:R-:W-:-:S04]  /*8600*/  F2FP.BF16.PACK_AB R0, RZ, R0 ;  /* 0x00000000ff00723e */ /* 0x001fc800000010ff */
[----:B------:R-:W-:Y:S01]  /*8610*/  PRMT R18, R0, 0x7610, R18 ;  /* 0x0000761000127816 */ /* 0x000fe20000000012 */
[----:B------:R-:W-:Y:S05]  /*8620*/  BRA `(.L_x_12132) ;  /* 0x0000004000007947 */ /* 0x000fea0003800000 */
.L_x_12192:
[----:B------:R-:W2:Y:S02]  /*8630*/  LDG.E R4, [R4.64] ;  /* 0x0000002404047981 */ /* 0x000ea4000c1e1900 */
[----:B--2---:R-:W0:Y:S02]  /*8640*/  I2F.U32 R0, R4 ;  /* 0x0000000400007306 */ /* 0x004e240000201000 */
[----:B0-----:R-:W-:-:S04]  /*8650*/  F2FP.BF16.PACK_AB R0, RZ, R0 ;  /* 0x00000000ff00723e */ /* 0x001fc800000010ff */
[----:B------:R-:W-:Y:S02]  /*8660*/  PRMT R18, R0, 0x7610, R18 ;  /* 0x0000761000127816 */ /* 0x000fe40000000012 */
.L_x_12132:
[----:B------:R-:W-:Y:S05]  /*8670*/  BSYNC B6 ;  /* 0x0000000000067941 */ /* 0x000fea0003800000 */
.L_x_12131:
[----:B------:R-:W1:Y:S01]  /*8680*/  S2R R23, SR_TID.X ;  /* 0x0000000000177919 */ /* 0x000e620000002100 */
[----:B------:R-:W-:Y:S01]  /*8690*/  BSSY B0, `(.L_x_12196) ;  /* 0x000000e000007945 */ /* 0x000fe20003800000 */
[----:B-1----:R-:W-:-:S13]  /*86a0*/  ISETP.GE.AND P0, PT, R23, R16, PT ;  /* 0x000000101700720c */ /* 0x002fda0003f06270 */
[----:B------:R-:W-:Y:S05]  /*86b0*/  @P0 BRA `(.L_x_12197) ;  /* 0x000000b000000947 */ /* 0x000fea0003800000 */
[----:B-----5:R-:W-:-:S04]  /*86c0*/  PRMT R0, RZ, 0x5410, R25 ;  /* 0x00005410ff007816 */ /* 0x020fc80000000019 */
[----:B------:R-:W-:-:S13]  /*86d0*/  FSETP.NEU.FTZ.AND P1, PT, R0, R0, PT ;  /* 0x000000000000720b */ /* 0x000fda0003f3d000 */
[----:B------:R-:W-:Y:S05]  /*86e0*/  @P1 BRA `(.L_x_12198) ;  /* 0x0000007000001947 */ /* 0x000fea0003800000 */
[----:B------:R-:W-:-:S04]  /*86f0*/  PRMT R3, RZ, 0x5410, R24 ;  /* 0x00005410ff037816 */ /* 0x000fc80000000018 */
[----:B------:R-:W-:-:S13]  /*8700*/  FSETP.NEU.FTZ.AND P1, PT, R3, R3, PT ;  /* 0x000000030300720b */ /* 0x000fda0003f3d000 */
[----:B------:R-:W-:Y:S05]  /*8710*/  @P1 BRA `(.L_x_12197) ;  /* 0x0000005000001947 */ /* 0x000fea0003800000 */
[----:B------:R-:W-:-:S04]  /*8720*/  FMNMX.FTZ R0, R0, R3, PT ;  /* 0x0000000300007209 */ /* 0x000fc80003810000 */
[----:B------:R-:W-:-:S04]  /*8730*/  F2FP.BF16.PACK_AB R0, RZ, R0 ;  /* 0x00000000ff00723e */ /* 0x000fc800000010ff */
[----:B------:R-:W-:Y:S01]  /*8740*/  PRMT R24, R0, 0x7610, R24 ;  /* 0x0000761000187816 */ /* 0x000fe20000000018 */
[----:B------:R-:W-:Y:S05]  /*8750*/  BRA `(.L_x_12197) ;  /* 0x0000001000007947 */ /* 0x000fea0003800000 */
.L_x_12198:
[----:B------:R-:W-:Y:S02]  /*8760*/  PRMT R24, R25, 0x7610, R24 ;  /* 0x0000761019187816 */ /* 0x000fe40000000018 */
.L_x_12197:
[----:B------:R-:W-:Y:S05]  /*8770*/  BSYNC B0 ;  /* 0x0000000000007941 */ /* 0x000fea0003800000 */
.L_x_12196:
[----:B-----5:R-:W-:Y:S01]  /*8780*/  IADD3 R25, R23, 0x80, RZ ;  /* 0x0000008017197810 */ /* 0x020fe20007ffe0ff */
[----:B------:R-:W-:Y:S03]  /*8790*/  BSSY B0, `(.L_x_12199) ;  /* 0x000000e000007945 */ /* 0x000fe60003800000 */
[----:B------:R-:W-:-:S13]  /*87a0*/  ISETP.GE.AND P1, PT, R25, R16, PT ;  /* 0x000000101900720c */ /* 0x000fda0003f26270 */
[----:B------:R-:W-:Y:S05]  /*87b0*/  @P1 BRA `(.L_x_12200) ;  /* 0x000000b000001947 */ /* 0x000fea0003800000 */
[----:B------:R-:W-:-:S04]  /*87c0*/  PRMT R0, RZ, 0x5410, R19 ;  /* 0x00005410ff007816 */ /* 0x000fc80000000013 */
        /* <DEDUP_REMOVED lines=9> */
.L_x_12201:
[----:B------:R-:W-:Y:S02]  /*8860*/  PRMT R22, R19, 0x7610, R22 ;  /* 0x0000761013167816 */ /* 0x000fe40000000016 */
.L_x_12200:
[----:B------:R-:W-:Y:S05]  /*8870*/  BSYNC B0 ;  /* 0x0000000000007941 */ /* 0x000fea0003800000 */
.L_x_12199:
[----:B------:R-:W-:Y:S01]  /*8880*/  IADD3 R3, R23, 0x100, RZ ;  /* 0x0000010017037810 */ /* 0x000fe20007ffe0ff */
        /* <DEDUP_REMOVED lines=13> */
.L_x_12204:
[----:B------:R-:W-:Y:S02]  /*8960*/  PRMT R17, R27, 0x7610, R17 ;  /* 0x000076101b117816 */ /* 0x000fe40000000011 */
.L_x_12203:
[----:B------:R-:W-:Y:S05]  /*8970*/  BSYNC B0 ;  /* 0x0000000000007941 */ /* 0x000fea0003800000 */
.L_x_12202:
        /* <DEDUP_REMOVED lines=14> */
.L_x_12207:
[----:B------:R-:W-:Y:S02]  /*8a60*/  PRMT R18, R26, 0x7610, R18 ;  /* 0x000076101a127816 */ /* 0x000fe40000000012 */
.L_x_12206:
[----:B------:R-:W-:Y:S05]  /*8a70*/  BSYNC B0 ;  /* 0x0000000000007941 */ /* 0x000fea0003800000 */
.L_x_12205:
[----:B------:R-:W1:Y:S01]  /*8a80*/  LDC.U8 R19, c[0x0][0x190] ;  /* 0x00006400ff137b82 */ /* 0x000e620000000000 */
[----:B------:R-:W-:Y:S01]  /*8a90*/  BSSY B6, `(.L_x_12208) ;  /* 0x0000113000067945 */ /* 0x000fe20003800000 */
        /* <DEDUP_REMOVED lines=18> */
[----:B------:R-:W1:Y:S02]  /*8bc0*/  F2I.FTZ.TRUNC.NTZ R3, R24 ;  /* 0x0000001800037305 */ /* 0x000e64000021f100 */
[----:B-1----:R1:W-:Y:S01]  /*8bd0*/  STG.E.U8 [R8.64], R3 ;  /* 0x0000000308007986 */ /* 0x0023e2000c101124 */
[----:B------:R-:W-:Y:S05]  /*8be0*/  BRA `(.L_x_12209) ;  /* 0x00000fd000007947 */ /* 0x000fea0003800000 */
.L_x_12213:
[----:B0-----:R-:W-:Y:S01]  /*8bf0*/  PRMT R5, RZ, 0x5410, R24 ;  /* 0x00005410ff057816 */ /* 0x001fe20000000018 */
[----:B------:R-:W-:-:S05]  /*8c00*/  IMAD.MOV.U32 R23, RZ, RZ, R25 ;  /* 0x000000ffff177224 */ /* 0x000fca00078e0019 */
[----:B------:R-:W0:Y:S02]  /*8c10*/  F2I.S64.TRUNC R4, R5 ;  /* 0x0000000500047311 */ /* 0x000e24000020d900 */
[----:B0-----:R0:W-:Y:S01]  /*8c20*/  STG.E.U8 [R8.64], R4 ;  /* 0x0000000408007986 */ /* 0x0011e2000c101124 */
[----:B------:R-:W-:Y:S05]  /*8c30*/  BRA `(.L_x_12209) ;  /* 0x00000f8000007947 */ /* 0x000fea0003800000 */
.L_x_12212:
[----:B------:R-:W-:-:S13]  /*8c40*/  ISETP.NE.AND P0, PT, R0, 0x2, PT ;  /* 0x000000020000780c */ /* 0x000fda0003f05270 */
[----:B------:R-:W-:Y:S05]  /*8c50*/  @!P0 BRA `(.L_x_12215) ;  /* 0x000000e000008947 */ /* 0x000fea0003800000 */
[----:B------:R-:W-:-:S13]  /*8c60*/  ISETP.NE.AND P0, PT, R0, 0x3, PT ;  /* 0x000000030000780c */ /* 0x000fda0003f05270 */
[----:B------:R-:W-:Y:S05]  /*8c70*/  @!P0 BRA `(.L_x_12216) ;  /* 0x0000007000008947 */ /* 0x000fea0003800000 */
[----:B------:R-:W-:-:S13]  /*8c80*/  ISETP.NE.AND P0, PT, R0, 0x4, PT ;  /* 0x000000040000780c */ /* 0x000fda0003f05270 */
[----:B------:R-:W-:Y:S05]  /*8c90*/  @P0 BRA `(.L_x_12214) ;  /* 0x00000d4000000947 */ /* 0x000fea0003800000 */
[----:B0-----:R-:W-:Y:S01]  /*8ca0*/  PRMT R4, RZ, 0x5410, R24 ;  /* 0x00005410ff047816 */ /* 0x001fe20000000018 */
[----:B------:R-:W-:-:S05]  /*8cb0*/  IMAD.MOV.U32 R23, RZ, RZ, R25 ;  /* 0x000000ffff177224 */ /* 0x000fca00078e0019 */
[----:B------:R-:W0:Y:S02]  /*8cc0*/  F2I.S64.TRUNC R4, R4 ;  /* 0x0000000400047311 */ /* 0x000e24000020d900 */
[----:B0-----:R0:W-:Y:S01]  /*8cd0*/  STG.E.64 [R8.64], R4 ;  /* 0x0000000408007986 */ /* 0x0011e2000c101b24 */
[----:B------:R-:W-:Y:S05]  /*8ce0*/  BRA `(.L_x_12209) ;  /* 0x00000ed000007947 */ /* 0x000fea0003800000 */
.L_x_12216:
[----:B------:R-:W-:Y:S01]  /*8cf0*/  PRMT R24, RZ, 0x5410, R24 ;  /* 0x00005410ff187816 */ /* 0x000fe20000000018 */
[----:B------:R-:W-:-:S03]  /*8d00*/  IMAD.MOV.U32 R23, RZ, RZ, R25 ;  /* 0x000000ffff177224 */ /* 0x000fc600078e0019 */
[----:B------:R-:W1:Y:S02]  /*8d10*/  F2I.FTZ.TRUNC.NTZ R3, R24 ;  /* 0x0000001800037305 */ /* 0x000e64000021f100 */
[----:B-1----:R1:W-:Y:S01]  /*8d20*/  STG.E [R8.64], R3 ;  /* 0x0000000308007986 */ /* 0x0023e2000c101924 */
[----:B------:R-:W-:Y:S05]  /*8d30*/  BRA `(.L_x_12209) ;  /* 0x00000e8000007947 */ /* 0x000fea0003800000 */
.L_x_12215:
[----:B------:R-:W-:Y:S01]  /*8d40*/  PRMT R24, RZ, 0x5410, R24 ;  /* 0x00005410ff187816 */ /* 0x000fe20000000018 */
[----:B------:R-:W-:-:S03]  /*8d50*/  IMAD.MOV.U32 R23, RZ, RZ, R25 ;  /* 0x000000ffff177224 */ /* 0x000fc600078e0019 */
[----:B------:R-:W1:Y:S02]  /*8d60*/  F2I.FTZ.TRUNC.NTZ R3, R24 ;  /* 0x0000001800037305 */ /* 0x000e64000021f100 */
[----:B-1----:R1:W-:Y:S01]  /*8d70*/  STG.E.U16 [R8.64], R3 ;  /* 0x0000000308007986 */ /* 0x0023e2000c101524 */
[----:B------:R-:W-:Y:S05]  /*8d80*/  BRA `(.L_x_12209) ;  /* 0x00000e3000007947 */ /* 0x000fea0003800000 */
.L_x_12211:
        /* <DEDUP_REMOVED lines=10> */
.L_x_12218:
[----:B------:R-:W-:Y:S01]  /*8e30*/  PRMT R0, RZ, 0x5410, R24 ;  /* 0x00005410ff007816 */ /* 0x000fe20000000018 */
[----:B------:R-:W-:-:S03]  /*8e40*/  IMAD.MOV.U32 R23, RZ, RZ, R25 ;  /* 0x000000ffff177224 */ /* 0x000fc600078e0019 */
[----:B------:R-:W-:-:S05]  /*8e50*/  F2FP.PACK_AB R0, RZ, R0 ;  /* 0x00000000ff00723e */ /* 0x000fca00000000ff */
[----:B------:R1:W-:Y:S01]  /*8e60*/  STG.E.U16 [R8.64], R0 ;  /* 0x0000000008007986 */ /* 0x0003e2000c101524 */
[----:B------:R-:W-:Y:S05]  /*8e70*/  BRA `(.L_x_12209) ;  /* 0x00000d4000007947 */ /* 0x000fea0003800000 */
.L_x_12217:
[----:B------:R-:W-:-:S13]  /*8e80*/  ISETP.NE.AND P0, PT, R0, 0x7, PT ;  /* 0x000000070000780c */ /* 0x000fda0003f05270 */
[----:B------:R-:W-:Y:S05]  /*8e90*/  @!P0 BRA `(.L_x_12219) ;  /* 0x000000f000008947 */ /* 0x000fea0003800000 */
[----:B------:R-:W-:-:S13]  /*8ea0*/  ISETP.NE.AND P0, PT, R0, 0x8, PT ;  /* 0x000000080000780c */ /* 0x000fda0003f05270 */
[----:B------:R-:W-:Y:S05]  /*8eb0*/  @!P0 BRA `(.L_x_12220) ;  /* 0x0000007000008947 */ /* 0x000fea0003800000 */
[----:B------:R-:W-:-:S13]  /*8ec0*/  ISETP.NE.AND P0, PT, R0, 0x9, PT ;  /* 0x000000090000780c */ /* 0x000fda0003f05270 */
[----:B------:R-:W-:Y:S05]  /*8ed0*/  @P0 BRA `(.L_x_12214) ;  /* 0x00000b0000000947 */ /* 0x000fea0003800000 */
[----:B0-----:R-:W-:Y:S01]  /*8ee0*/  IMAD.MOV.U32 R5, RZ, RZ, RZ ;  /* 0x000000ffff057224 */ /* 0x001fe200078e00ff */
[----:B------:R-:W-:Y:S01]  /*8ef0*/  PRMT R4, RZ, 0x5410, R24 ;  /* 0x00005410ff047816 */ /* 0x000fe20000000018 */
[----:B------:R-:W-:-:S04]  /*8f00*/  IMAD.MOV.U32 R23, RZ, RZ, R25 ;  /* 0x000000ffff177224 */ /* 0x000fc800078e0019 */
[----:B------:R0:W-:Y:S01]  /*8f10*/  STG.E.64 [R8.64], R4 ;  /* 0x0000000408007986 */ /* 0x0001e2000c101b24 */
[----:B------:R-:W-:Y:S05]  /*8f20*/  BRA `(.L_x_12209) ;  /* 0x00000c9000007947 */ /* 0x000fea0003800000 */
.L_x_12220:
[----:B------:R-:W-:Y:S01]  /*8f30*/  PRMT R24, RZ, 0x5410, R24 ;  /* 0x00005410ff187816 */ /* 0x000fe20000000018 */
[----:B------:R-:W-:-:S03]  /*8f40*/  IMAD.MOV.U32 R23, RZ, RZ, R25 ;  /* 0x000000ffff177224 */ /* 0x000fc600078e0019 */
[----:B------:R-:W-:-:S04]  /*8f50*/  F2FP.PACK_AB R3, RZ, R24 ;  /* 0x00000018ff03723e */ /* 0x000fc800000000ff */
[----:B------:R-:W-:-:S05]  /*8f60*/  PRMT R3, R3, 0x5410, RZ ;  /* 0x0000541003037816 */ /* 0x000fca00000000ff */
[----:B------:R1:W-:Y:S01]  /*8f70*/  STG.E [R8.64], R3 ;  /* 0x0000000308007986 */ /* 0x0003e2000c101924 */
[----:B------:R-:W-:Y:S05]  /*8f80*/  BRA `(.L_x_12209) ;  /* 0x00000c3000007947 */ /* 0x000fea0003800000 */
.L_x_12219:
[----:B0-----:R-:W-:Y:S01]  /*8f90*/  PRMT R4, RZ, 0x5410, R24 ;  /* 0x00005410ff047816 */ /* 0x001fe20000000018 */
[----:B------:R-:W-:-:S04]  /*8fa0*/  IMAD.MOV.U32 R23, RZ, RZ, R25 ;  /* 0x000000ffff177224 */ /* 0x000fc800078e0019 */
[----:B------:R-:W-:-:S06]  /*8fb0*/  FMUL.FTZ R4, R4, 1 ;  /* 0x3f80000004047820 */ /* 0x000fcc0000410000 */
[----:B------:R-:W0:Y:S02]  /*8fc0*/  F2F.F64.F32 R4, R4 ;  /* 0x0000000400047310 */ /* 0x000e240000201800 */
[----:B0-----:R0:W-:Y:S01]  /*8fd0*/  STG.E.64 [R8.64], R4 ;  /* 0x0000000408007986 */ /* 0x0011e2000c101b24 */
[----:B------:R-:W-:Y:S05]  /*8fe0*/  BRA `(.L_x_12209) ;  /* 0x00000bd000007947 */ /* 0x000fea0003800000 */
.L_x_12210:
        /* <DEDUP_REMOVED lines=14> */
.L_x_12223:
[----:B------:R-:W-:Y:S01]  /*90d0*/  PRMT R24, RZ, 0x5410, R24 ;  /* 0x00005410ff187816 */ /* 0x000fe20000000018 */
[----:B------:R-:W-:Y:S01]  /*90e0*/  CS2R R6, SRZ ;  /* 0x0000000000067805 */ /* 0x000fe2000001ff00 */
[----:B------:R-:W-:-:S03]  /*90f0*/  IMAD.MOV.U32 R23, RZ, RZ, R25 ;  /* 0x000000ffff177224 */ /* 0x000fc600078e0019 */
[----:B0-----:R-:W-:-:S06]  /*9100*/  FMUL.FTZ R4, R24, 1 ;  /* 0x3f80000018047820 */ /* 0x001fcc0000410000 */
[----:B------:R-:W0:Y:S02]  /*9110*/  F2F.F64.F32 R4, R4 ;  /* 0x0000000400047310 */ /* 0x000e240000201800 */
[----:B0-----:R0:W-:Y:S01]  /*9120*/  STG.E.128 [R8.64], R4 ;  /* 0x0000000408007986 */ /* 0x0011e2000c101d24 */
[----:B------:R-:W-:Y:S05]  /*9130*/  BRA `(.L_x_12209) ;  /* 0x00000a8000007947 */ /* 0x000fea0003800000 */
.L_x_12222:
        /* <DEDUP_REMOVED lines=11> */
[----:B0-----:R-:W-:Y:S01]  /*91f0*/  SHF.R.U32.HI R5, RZ, 0x18, R0 ;  /* 0x00000018ff057819 */ /* 0x001fe20000011600 */
        /* <DEDUP_REMOVED lines=9> */
.L_x_12227:
[----:B------:R-:W-:Y:S05]  /*9290*/  BSYNC B0 ;  /* 0x0000000000007941 */ /* 0x000fea0003800000 */
.L_x_12226:
[----:B------:R-:W-:Y:S01]  /*92a0*/  LOP3.LUT R5, R0, R5, RZ, 0xfc, !PT ;  /* 0x0000000500057212 */ /* 0x000fe200078efcff */
[----:B------:R-:W-:-:S04]  /*92b0*/  IMAD.MOV.U32 R23, RZ, RZ, R25 ;  /* 0x000000ffff177224 */ /* 0x000fc800078e0019 */
[----:B------:R0:W-:Y:S01]  /*92c0*/  STG.E.U8 [R8.64], R5 ;  /* 0x0000000508007986 */ /* 0x0001e2000c101124 */
[----:B------:R-:W-:Y:S05]  /*92d0*/  BRA `(.L_x_12209) ;  /* 0x000008e000007947 */ /* 0x000fea0003800000 */
.L_x_12225:
[----:B0-----:R-:W-:Y:S01]  /*92e0*/  PRMT R5, RZ, 0x5410, R24 ;  /* 0x00005410ff057816 */ /* 0x001fe20000000018 */
        /* <DEDUP_REMOVED lines=12> */
.L_x_12229:
[----:B------:R-:W-:Y:S01]  /*93b0*/  IMAD.MOV.U32 R0, RZ, RZ, 0x7f ;  /* 0x0000007fff007424 */ /* 0x000fe200078e00ff */
[----:B------:R-:W-:-:S04]  /*93c0*/  ISETP.GT.U32.AND P0, PT, R3, 0x7f800000, PT ;  /* 0x7f8000000300780c */ /* 0x000fc80003f04070 */
[----:B------:R-:W-:-:S04]  /*93d0*/  SEL R0, R0, 0x7c, P0 ;  /* 0x0000007c00007807 */ /* 0x000fc80000000000 */
.L_x_12230:
[----:B------:R-:W-:Y:S05]  /*93e0*/  BSYNC B0 ;  /* 0x0000000000007941 */ /* 0x000fea0003800000 */
.L_x_12228:
[----:B------:R-:W-:Y:S01]  /*93f0*/  LOP3.LUT R3, R5, 0x80000000, RZ, 0xc0, !PT ;  /* 0x8000000005037812 */ /* 0x000fe200078ec0ff */
[----:B------:R-:W-:-:S03]  /*9400*/  IMAD.MOV.U32 R23, RZ, RZ, R25 ;  /* 0x000000ffff177224 */ /* 0x000fc600078e0019 */
[----:B------:R-:W-:-:S04]  /*9410*/  SHF.R.U32.HI R3, RZ, 0x18, R3 ;  /* 0x00000018ff037819 */ /* 0x000fc80000011603 */
[----:B------:R-:W-:-:S05]  /*9420*/  LOP3.LUT R3, R0, R3, RZ, 0xfc, !PT ;  /* 0x0000000300037212 */ /* 0x000fca00078efcff */
[----:B------:R0:W-:Y:S01]  /*9430*/  STG.E.U8 [R8.64], R3 ;  /* 0x0000000308007986 */ /* 0x0001e2000c101124 */
[----:B------:R-:W-:Y:S05]  /*9440*/  BRA `(.L_x_12209) ;  /* 0x0000077000007947 */ /* 0x000fea0003800000 */
.L_x_12224:
[----:B------:R1:W-:Y:S01]  /*9450*/  STG.E.U16 [R8.64], R24 ;  /* 0x0000001808007986 */ /* 0x0003e2000c101524 */
[----:B------:R-:W-:Y:S01]  /*9460*/  IMAD.MOV.U32 R23, RZ, RZ, R25 ;  /* 0x000000ffff177224 */ /* 0x000fe200078e0019 */
[----:B------:R-:W-:Y:S05]  /*9470*/  BRA `(.L_x_12209) ;  /* 0x0000074000007947 */ /* 0x000fea0003800000 */
.L_x_12221:
        /* <DEDUP_REMOVED lines=10> */
[----:B------:R-:W1:Y:S02]  /*9520*/  F2I.FTZ.U32.TRUNC.NTZ R3, R3 ;  /* 0x0000000300037305 */ /* 0x000e64000021f000 */
[----:B-1----:R1:W-:Y:S01]  /*9530*/  STG.E.U16 [R8.64], R3 ;  /* 0x0000000308007986 */ /* 0x0023e2000c101524 */
[----:B------:R-:W-:Y:S05]  /*9540*/  BRA `(.L_x_12209) ;  /* 0x0000067000007947 */ /* 0x000fea0003800000 */
.L_x_12233:
[----:B0-----:R-:W-:Y:S01]  /*9550*/  PRMT R5, RZ, 0x5410, R24 ;  /* 0x00005410ff057816 */ /* 0x001fe20000000018 */
        /* <DEDUP_REMOVED lines=16> */
.L_x_12236:
[----:B------:R-:W-:-:S04]  /*9660*/  LOP3.LUT R3, R5, 0x80000000, RZ, 0xc0, !PT ;  /* 0x8000000005037812 */ /* 0x000fc800078ec0ff */
[----:B------:R-:W-:-:S04]  /*9670*/  SHF.R.U32.HI R3, RZ, 0x18, R3 ;  /* 0x00000018ff037819 */ /* 0x000fc80000011603 */
[----:B------:R-:W-:-:S04]  /*9680*/  LOP3.LUT R0, R0, R3, RZ, 0xfc, !PT ;  /* 0x0000000300007212 */ /* 0x000fc800078efcff */
[----:B------:R-:W-:Y:S02]  /*9690*/  PRMT R4, R0, 0x7610, R4 ;  /* 0x0000761000047816 */ /* 0x000fe40000000004 */
.L_x_12235:
[----:B------:R-:W-:Y:S05]  /*96a0*/  BSYNC B0 ;  /* 0x0000000000007941 */ /* 0x000fea0003800000 */
.L_x_12234:
[----:B------:R0:W-:Y:S01]  /*96b0*/  STG.E.U8 [R8.64], R4 ;  /* 0x0000000408007986 */ /* 0x0001e2000c101124 */
[----:B------:R-:W-:Y:S01]  /*96c0*/  IMAD.MOV.U32 R23, RZ, RZ, R25 ;  /* 0x000000ffff177224 */ /* 0x000fe200078e0019 */
[----:B------:R-:W-:Y:S05]  /*96d0*/  BRA `(.L_x_12209) ;  /* 0x000004e000007947 */ /* 0x000fea0003800000 */
.L_x_12232:
        /* <DEDUP_REMOVED lines=17> */
.L_x_12239:
[----:B------:R-:W-:-:S04]  /*97f0*/  LOP3.LUT R3, R5, 0x80000000, RZ, 0xc0, !PT ;  /* 0x8000000005037812 */ /* 0x000fc800078ec0ff */
[----:B------:R-:W-:-:S04]  /*9800*/  SHF.R.U32.HI R3, RZ, 0x18, R3 ;  /* 0x00000018ff037819 */ /* 0x000fc80000011603 */
[----:B------:R-:W-:-:S04]  /*9810*/  LOP3.LUT R0, R0, R3, RZ, 0xfc, !PT ;  /* 0x0000000300007212 */ /* 0x000fc800078efcff */
[----:B------:R-:W-:Y:S02]  /*9820*/  PRMT R4, R0, 0x7610, R4 ;  /* 0x0000761000047816 */ /* 0x000fe40000000004 */
.L_x_12238:
[----:B------:R-:W-:Y:S05]  /*9830*/  BSYNC B0 ;  /* 0x0000000000007941 */ /* 0x000fea0003800000 */
.L_x_12237:
[----:B------:R0:W-:Y:S01]  /*9840*/  STG.E.U8 [R8.64], R4 ;  /* 0x0000000408007986 */ /* 0x0001e2000c101124 */
[----:B------:R-:W-:Y:S01]  /*9850*/  IMAD.MOV.U32 R23, RZ, RZ, R25 ;  /* 0x000000ffff177224 */ /* 0x000fe200078e0019 */
[----:B------:R-:W-:Y:S05]  /*9860*/  BRA `(.L_x_12209) ;  /* 0x0000035000007947 */ /* 0x000fea0003800000 */
.L_x_12231:
        /* <DEDUP_REMOVED lines=9> */
[----:B0-----:R-:W-:-:S04]  /*9900*/  SHF.R.U32.HI R4, RZ, 0x17, R24 ;  /* 0x00000017ff047819 */ /* 0x001fc80000011618 */
        /* <DEDUP_REMOVED lines=13> */
.L_x_12214:
[----:B------:R-:W-:Y:S01]  /*99e0*/  MOV R14, 0x0 ;  /* 0x00000000000e7802 */ /* 0x000fe20000000f00 */
[----:B0-----:R-:W-:Y:S02]  /*99f0*/  IMAD.MOV.U32 R4, RZ, RZ, c[0x4][0x188] ;  /* 0x01006200ff047624 */ /* 0x001fe400078e00ff */
        /* <DEDUP_REMOVED lines=19> */
.L_x_12241:
[----:B0-----:R-:W-:Y:S01]  /*9b30*/  PRMT R4, RZ, 0x5410, R24 ;  /* 0x00005410ff047816 */ /* 0x001fe20000000018 */
[----:B------:R-:W-:-:S05]  /*9b40*/  IMAD.MOV.U32 R23, RZ, RZ, R25 ;  /* 0x000000ffff177224 */ /* 0x000fca00078e0019 */
[----:B------:R-:W0:Y:S02]  /*9b50*/  F2I.U64.TRUNC R4, R4 ;  /* 0x0000000400047311 */ /* 0x000e24000020d800 */
[----:B0-----:R0:W-:Y:S01]  /*9b60*/  STG.E.64 [R8.64], R4 ;  /* 0x0000000408007986 */ /* 0x0011e2000c101b24 */
[----:B------:R-:W-:Y:S05]  /*9b70*/  BRA `(.L_x_12209) ;  /* 0x0000004000007947 */ /* 0x000fea0003800000 */
.L_x_12240:
[----:B------:R-:W-:Y:S01]  /*9b80*/  PRMT R24, RZ, 0x5410, R24 ;  /* 0x00005410ff187816 */ /* 0x000fe20000000018 */
[----:B------:R-:W-:-:S03]  /*9b90*/  IMAD.MOV.U32 R23, RZ, RZ, R25 ;  /* 0x000000ffff177224 */ /* 0x000fc600078e0019 */
[----:B------:R-:W1:Y:S02]  /*9ba0*/  F2I.FTZ.U32.TRUNC.NTZ R3, R24 ;  /* 0x0000001800037305 */ /* 0x000e64000021f000 */
[----:B-1----:R1:W-:Y:S02]  /*9bb0*/  STG.E [R8.64], R3 ;  /* 0x0000000308007986 */ /* 0x0023e4000c101924 */
.L_x_12209:
[----:B------:R-:W-:Y:S05]  /*9bc0*/  BSYNC B6 ;  /* 0x0000000000067941 */ /* 0x000fea0003800000 */
.L_x_12208:
[----:B------:R-:W-:Y:S01]  /*9bd0*/  ISETP.GE.AND P0, PT, R23, R16, PT ;  /* 0x000000101700720c */ /* 0x000fe20003f06270 */
[----:B------:R-:W-:-:S12]  /*9be0*/  BSSY B6, `(.L_x_12242) ;  /* 0x00001fe000067945 */ /* 0x000fd80003800000 */
[----:B------:R-:W-:Y:S05]  /*9bf0*/  @P0 BRA `(.L_x_12243) ;  /* 0x00001fc000000947 */ /* 0x000fea0003800000 */
[----:B-1----:R-:W-:Y:S01]  /*9c00*/  IMAD R0, R2, 0x200, R23 ;  /* 0x0000020002007824 */ /* 0x002fe200078e0217 */
        /* <DEDUP_REMOVED lines=19> */
.L_x_12247:
[----:B------:R-:W-:-:S06]  /*9d40*/  PRMT R5, RZ, 0x5410, R22 ;  /* 0x00005410ff057816 */ /* 0x000fcc0000000016 */
[----:B------:R-:W0:Y:S02]  /*9d50*/  F2I.S64.TRUNC R4, R5 ;  /* 0x0000000500047311 */ /* 0x000e24000020d900 */
[----:B0-----:R0:W-:Y:S01]  /*9d60*/  STG.E.U8 [R8.64], R4 ;  /* 0x0000000408007986 */ /* 0x0011e2000c101124 */
[----:B------:R-:W-:Y:S05]  /*9d70*/  BRA `(.L_x_12249) ;  /* 0x00000e4000007947 */ /* 0x000fea0003800000 */
.L_x_12246:
        /* <DEDUP_REMOVED lines=10> */
.L_x_12251:
[----:B------:R-:W-:-:S04]  /*9e20*/  PRMT R22, RZ, 0x5410, R22 ;  /* 0x00005410ff167816 */ /* 0x000fc80000000016 */
[----:B------:R-:W0:Y:S02]  /*9e30*/  F2I.FTZ.TRUNC.NTZ R3, R22 ;  /* 0x0000001600037305 */ /* 0x000e24000021f100 */
[----:B0-----:R0:W-:Y:S01]  /*9e40*/  STG.E [R8.64], R3 ;  /* 0x0000000308007986 */ /* 0x0011e2000c101924 */
[----:B------:R-:W-:Y:S05]  /*9e50*/  BRA `(.L_x_12249) ;  /* 0x00000d6000007947 */ /* 0x000fea0003800000 */
.L_x_12250:
[----:B------:R-:W-:-:S04]  /*9e60*/  PRMT R22, RZ, 0x5410, R22 ;  /* 0x00005410ff167816 */ /* 0x000fc80000000016 */
[----:B------:R-:W0:Y:S02]  /*9e70*/  F2I.FTZ.TRUNC.NTZ R3, R22 ;  /* 0x0000001600037305 */ /* 0x000e24000021f100 */
[----:B0-----:R0:W-:Y:S01]  /*9e80*/  STG.E.U16 [R8.64], R3 ;  /* 0x0000000308007986 */ /* 0x0011e2000c101524 */
[----:B------:R-:W-:Y:S05]  /*9e90*/  BRA `(.L_x_12249) ;  /* 0x00000d2000007947 */ /* 0x000fea0003800000 */
.L_x_12245:
        /* <DEDUP_REMOVED lines=9> */
.L_x_12253:
[----:B------:R-:W-:-:S04]  /*9f30*/  PRMT R0, RZ, 0x5410, R22 ;  /* 0x00005410ff007816 */ /* 0x000fc80000000016 */
[----:B------:R-:W-:-:S05]  /*9f40*/  F2FP.PACK_AB R0, RZ, R0 ;  /* 0x00000000ff00723e */ /* 0x000fca00000000ff */
[----:B------:R0:W-:Y:S01]  /*9f50*/  STG.E.U16 [R8.64], R0 ;  /* 0x0000000008007986 */ /* 0x0001e2000c101524 */
[----:B------:R-:W-:Y:S05]  /*9f60*/  BRA `(.L_x_12249) ;  /* 0x00000c5000007947 */ /* 0x000fea0003800000 */
.L_x_12252:
        /* <DEDUP_REMOVED lines=10> */
.L_x_12255:
[----:B------:R-:W-:-:S04]  /*a010*/  PRMT R22, RZ, 0x5410, R22 ;  /* 0x00005410ff167816 */ /* 0x000fc80000000016 */
[----:B------:R-:W-:-:S04]  /*a020*/  F2FP.PACK_AB R3, RZ, R22 ;  /* 0x00000016ff03723e */ /* 0x000fc800000000ff */
[----:B------:R-:W-:-:S05]  /*a030*/  PRMT R3, R3, 0x5410, RZ ;  /* 0x0000541003037816 */ /* 0x000fca00000000ff */
[----:B------:R0:W-:Y:S01]  /*a040*/  STG.E [R8.64], R3 ;  /* 0x0000000308007986 */ /* 0x0001e2000c101924 */
[----:B------:R-:W-:Y:S05]  /*a050*/  BRA `(.L_x_12249) ;  /* 0x00000b6000007947 */ /* 0x000fea0003800000 */
.L_x_12254:
[----:B------:R-:W-:-:S05]  /*a060*/  PRMT R4, RZ, 0x5410, R22 ;  /* 0x00005410ff047816 */ /* 0x000fca0000000016 */
[----:B------:R-:W-:-:S06]  /*a070*/  FMUL.FTZ R4, R4, 1 ;  /* 0x3f80000004047820 */ /* 0x000fcc0000410000 */
[----:B------:R-:W0:Y:S02]  /*a080*/  F2F.F64.F32 R4, R4 ;  /* 0x0000000400047310 */ /* 0x000e240000201800 */
[----:B0-----:R0:W-:Y:S01]  /*a090*/  STG.E.64 [R8.64], R4 ;  /* 0x0000000408007986 */ /* 0x0011e2000c101b24 */
[----:B------:R-:W-:Y:S05]  /*a0a0*/  BRA `(.L_x_12249) ;  /* 0x00000b1000007947 */ /* 0x000fea0003800000 */
.L_x_12244:
        /* <DEDUP_REMOVED lines=13> */
.L_x_12258:
[----:B------:R-:W-:Y:S01]  /*a180*/  PRMT R22, RZ, 0x5410, R22 ;  /* 0x00005410ff167816 */ /* 0x000fe20000000016 */
[----:B------:R-:W-:-:S04]  /*a190*/  CS2R R6, SRZ ;  /* 0x0000000000067805 */ /* 0x000fc8000001ff00 */
[----:B------:R-:W-:-:S06]  /*a1a0*/  FMUL.FTZ R4, R22, 1 ;  /* 0x3f80000016047820 */ /* 0x000fcc0000410000 */
[----:B------:R-:W0:Y:S02]  /*a1b0*/  F2F.F64.F32 R4, R4 ;  /* 0x0000000400047310 */ /* 0x000e240000201800 */
[----:B0-----:R0:W-:Y:S01]  /*a1c0*/  STG.E.128 [R8.64], R4 ;  /* 0x0000000408007986 */ /* 0x0011e2000c101d24 */
[----:B------:R-:W-:Y:S05]  /*a1d0*/  BRA `(.L_x_12249) ;  /* 0x000009e000007947 */ /* 0x000fea0003800000 */
.L_x_12257:
        /* <DEDUP_REMOVED lines=21> */
.L_x_12262:
[----:B------:R-:W-:Y:S05]  /*a330*/  BSYNC B0 ;  /* 0x0000000000007941 */ /* 0x000fea0003800000 */
.L_x_12261:
[----:B------:R-:W-:-:S05]  /*a340*/  LOP3.LUT R5, R0, R5, RZ, 0xfc, !PT ;  /* 0x0000000500057212 */ /* 0x000fca00078efcff */
[----:B------:R0:W-:Y:S01]  /*a350*/  STG.E.U8 [R8.64], R5 ;  /* 0x0000000508007986 */ /* 0x0001e2000c101124 */
[----:B------:R-:W-:Y:S05]  /*a360*/  BRA `(.L_x_12249) ;  /* 0x0000085000007947 */ /* 0x000fea0003800000 */
.L_x_12260:
        /* <DEDUP_REMOVED lines=13> */
.L_x_12264:
[----:B------:R-:W-:Y:S01]  /*a440*/  IMAD.MOV.U32 R0, RZ, RZ, 0x7f ;  /* 0x0000007fff007424 */ /* 0x000fe200078e00ff */
[----:B------:R-:W-:-:S04]  /*a450*/  ISETP.GT.U32.AND P0, PT, R3, 0x7f800000, PT ;  /* 0x7f8000000300780c */ /* 0x000fc80003f04070 */
[----:B------:R-:W-:-:S04]  /*a460*/  SEL R0, R0, 0x7c, P0 ;  /* 0x0000007c00007807 */ /* 0x000fc80000000000 */
.L_x_12265:
[----:B------:R-:W-:Y:S05]  /*a470*/  BSYNC B0 ;  /* 0x0000000000007941 */ /* 0x000fea0003800000 */
.L_x_12263:
[----:B------:R-:W-:-:S04]  /*a480*/  LOP3.LUT R3, R5, 0x80000000, RZ, 0xc0, !PT ;  /* 0x8000000005037812 */ /* 0x000fc800078ec0ff */
[----:B------:R-:W-:-:S04]  /*a490*/  SHF.R.U32.HI R3, RZ, 0x18, R3 ;  /* 0x00000018ff037819 */ /* 0x000fc80000011603 */
[----:B------:R-:W-:-:S05]  /*a4a0*/  LOP3.LUT R3, R0, R3, RZ, 0xfc, !PT ;  /* 0x0000000300037212 */ /* 0x000fca00078efcff */
[----:B------:R0:W-:Y:S01]  /*a4b0*/  STG.E.U8 [R8.64], R3 ;  /* 0x0000000308007986 */ /* 0x0001e2000c101124 */
[----:B------:R-:W-:Y:S05]  /*a4c0*/  BRA `(.L_x_12249) ;  /* 0x000006f000007947 */ /* 0x000fea0003800000 */
.L_x_12259:
[----:B------:R0:W-:Y:S01]  /*a4d0*/  STG.E.U16 [R8.64], R22 ;  /* 0x0000001608007986 */ /* 0x0001e2000c101524 */
[----:B------:R-:W-:Y:S05]  /*a4e0*/  BRA `(.L_x_12249) ;  /* 0x000006d000007947 */ /* 0x000fea0003800000 */
.L_x_12256:
        /* <DEDUP_REMOVED lines=12> */
.L_x_12268:
        /* <DEDUP_REMOVED lines=17> */
.L_x_12271:
[----:B------:R-:W-:-:S04]  /*a6c0*/  LOP3.LUT R3, R5, 0x80000000, RZ, 0xc0, !PT ;  /* 0x8000000005037812 */ /* 0x000fc800078ec0ff */
[----:B------:R-:W-:-:S04]  /*a6d0*/  SHF.R.U32.HI R3, RZ, 0x18, R3 ;  /* 0x00000018ff037819 */ /* 0x000fc80000011603 */
[----:B------:R-:W-:-:S04]  /*a6e0*/  LOP3.LUT R0, R0, R3, RZ, 0xfc, !PT ;  /* 0x0000000300007212 */ /* 0x000fc800078efcff */
[----:B------:R-:W-:Y:S02]  /*a6f0*/  PRMT R4, R0, 0x7610, R4 ;  /* 0x0000761000047816 */ /* 0x000fe40000000004 */
.L_x_12270:
[----:B------:R-:W-:Y:S05]  /*a700*/  BSYNC B0 ;  /* 0x0000000000007941 */ /* 0x000fea0003800000 */
.L_x_12269:
[----:B------:R0:W-:Y:S01]  /*a710*/  STG.E.U8 [R8.64], R4 ;  /* 0x0000000408007986 */ /* 0x0001e2000c101124 */
[----:B------:R-:W-:Y:S05]  /*a720*/  BRA `(.L_x_12249) ;  /* 0x0000049000007947 */ /* 0x000fea0003800000 */
.L_x_12267:
        /* <DEDUP_REMOVED lines=17> */
.L_x_12274:
[----:B------:R-:W-:-:S04]  /*a840*/  LOP3.LUT R3, R5, 0x80000000, RZ, 0xc0, !PT ;  /* 0x8000000005037812 */ /* 0x000fc800078ec0ff */
[----:B------:R-:W-:-:S04]  /*a850*/  SHF.R.U32.HI R3, RZ, 0x18, R3 ;  /* 0x00000018ff037819 */ /* 0x000fc80000011603 */
[----:B------:R-:W-:-:S04]  /*a860*/  LOP3.LUT R0, R0, R3, RZ, 0xfc, !PT ;  /* 0x0000000300007212 */ /* 0x000fc800078efcff */
[----:B------:R-:W-:Y:S02]  /*a870*/  PRMT R4, R0, 0x7610, R4 ;  /* 0x0000761000047816 */ /* 0x000fe40000000004 */
.L_x_12273:
[----:B------:R-:W-:Y:S05]  /*a880*/  BSYNC B0 ;  /* 0x0000000000007941 */ /* 0x000fea0003800000 */
.L_x_12272:
[----:B------:R0:W-:Y:S01]  /*a890*/  STG.E.U8 [R8.64], R4 ;  /* 0x0000000408007986 */ /* 0x0001e2000c101124 */
[----:B------:R-:W-:Y:S05]  /*a8a0*/  BRA `(.L_x_12249) ;  /* 0x0000031000007947 */ /* 0x000fea0003800000 */
.L_x_12266:
        /* <DEDUP_REMOVED lines=22> */
.L_x_12248:
        /* <DEDUP_REMOVED lines=20> */
.L_x_12276:
[----:B------:R-:W-:-:S06]  /*ab50*/  PRMT R4, RZ, 0x5410, R22 ;  /* 0x00005410ff047816 */ /* 0x000fcc0000000016 */
[----:B------:R-:W0:Y:S02]  /*ab60*/  F2I.U64.TRUNC R4, R4 ;  /* 0x0000000400047311 */ /* 0x000e24000020d800 */
[----:B0-----:R0:W-:Y:S01]  /*ab70*/  STG.E.64 [R8.64], R4 ;  /* 0x0000000408007986 */ /* 0x0011e2000c101b24 */
[----:B------:R-:W-:Y:S05]  /*ab80*/  BRA `(.L_x_12249) ;  /* 0x0000003000007947 */ /* 0x000fea0003800000 */
.L_x_12275:
[----:B------:R-:W-:-:S04]  /*ab90*/  PRMT R22, RZ, 0x5410, R22 ;  /* 0x00005410ff167816 */ /* 0x000fc80000000016 */
[----:B------:R-:W0:Y:S02]  /*aba0*/  F2I.FTZ.U32.TRUNC.NTZ R3, R22 ;  /* 0x0000001600037305 */ /* 0x000e24000021f000 */
[----:B0-----:R0:W-:Y:S02]  /*abb0*/  STG.E [R8.64], R3 ;  /* 0x0000000308007986 */ /* 0x0011e4000c101924 */
.L_x_12249:
        /* <DEDUP_REMOVED lines=23> */
.L_x_12280:
[----:B------:R-:W-:-:S06]  /*ad30*/  PRMT R5, RZ, 0x5410, R17 ;  /* 0x00005410ff057816 */ /* 0x000fcc0000000011 */
[----:B------:R-:W0:Y:S02]  /*ad40*/  F2I.S64.TRUNC R4, R5 ;  /* 0x0000000500047311 */ /* 0x000e24000020d900 */
[----:B0-----:R0:W-:Y:S01]  /*ad50*/  STG.E.U8 [R8.64], R4 ;  /* 0x0000000408007986 */ /* 0x0011e2000c101124 */
[----:B------:R-:W-:Y:S05]  /*ad60*/  BRA `(.L_x_12282) ;  /* 0x00000e4000007947 */ /* 0x000fea0003800000 */
.L_x_12279:
        /* <DEDUP_REMOVED lines=10> */
.L_x_12284:
[----:B------:R-:W-:-:S06]  /*ae10*/  PRMT R17, RZ, 0x5410, R17 ;  /* 0x00005410ff117816 */ /* 0x000fcc0000000011 */
[----:B------:R-:W0:Y:S02]  /*ae20*/  F2I.FTZ.TRUNC.NTZ R17, R17 ;  /* 0x0000001100117305 */ /* 0x000e24000021f100 */
[----:B0-----:R0:W-:Y:S01]  /*ae30*/  STG.E [R8.64], R17 ;  /* 0x0000001108007986 */ /* 0x0011e2000c101924 */
[----:B------:R-:W-:Y:S05]  /*ae40*/  BRA `(.L_x_12282) ;  /* 0x00000d6000007947 */ /* 0x000fea0003800000 */
.L_x_12283:
[----:B------:R-:W-:-:S06]  /*ae50*/  PRMT R17, RZ, 0x5410, R17 ;  /* 0x00005410ff117816 */ /* 0x000fcc0000000011 */
[----:B------:R-:W0:Y:S02]  /*ae60*/  F2I.FTZ.TRUNC.NTZ R17, R17 ;  /* 0x0000001100117305 */ /* 0x000e24000021f100 */
[----:B0-----:R0:W-:Y:S01]  /*ae70*/  STG.E.U16 [R8.64], R17 ;  /* 0x0000001108007986 */ /* 0x0011e2000c101524 */
[----:B------:R-:W-:Y:S05]  /*ae80*/  BRA `(.L_x_12282) ;  /* 0x00000d2000007947 */ /* 0x000fea0003800000 */
.L_x_12278:
        /* <DEDUP_REMOVED lines=9> */
.L_x_12286:
[----:B------:R-:W-:-:S04]  /*af20*/  PRMT R0, RZ, 0x5410, R17 ;  /* 0x00005410ff007816 */ /* 0x000fc80000000011 */
[----:B------:R-:W-:-:S05]  /*af30*/  F2FP.PACK_AB R0, RZ, R0 ;  /* 0x00000000ff00723e */ /* 0x000fca00000000ff */
[----:B------:R0:W-:Y:S01]  /*af40*/  STG.E.U16 [R8.64], R0 ;  /* 0x0000000008007986 */ /* 0x0001e2000c101524 */
[----:B------:R-:W-:Y:S05]  /*af50*/  BRA `(.L_x_12282) ;  /* 0x00000c5000007947 */ /* 0x000fea0003800000 */
.L_x_12285:
        /* <DEDUP_REMOVED lines=10> */
.L_x_12288:
[----:B------:R-:W-:-:S04]  /*b000*/  PRMT R17, RZ, 0x5410, R17 ;  /* 0x00005410ff117816 */ /* 0x000fc80000000011 */
[----:B------:R-:W-:-:S04]  /*b010*/  F2FP.PACK_AB R3, RZ, R17 ;  /* 0x00000011ff03723e */ /* 0x000fc800000000ff */
[----:B------:R-:W-:-:S05]  /*b020*/  PRMT R3, R3, 0x5410, RZ ;  /* 0x0000541003037816 */ /* 0x000fca00000000ff */
[----:B------:R0:W-:Y:S01]  /*b030*/  STG.E [R8.64], R3 ;  /* 0x0000000308007986 */ /* 0x0001e2000c101924 */
[----:B------:R-:W-:Y:S05]  /*b040*/  BRA `(.L_x_12282) ;  /* 0x00000b6000007947 */ /* 0x000fea0003800000 */
.L_x_12287:
[----:B------:R-:W-:-:S05]  /*b050*/  PRMT R4, RZ, 0x5410, R17 ;  /* 0x00005410ff047816 */ /* 0x000fca0000000011 */
[----:B------:R-:W-:-:S06]  /*b060*/  FMUL.FTZ R4, R4, 1 ;  /* 0x3f80000004047820 */ /* 0x000fcc0000410000 */
[----:B------:R-:W0:Y:S02]  /*b070*/  F2F.F64.F32 R4, R4 ;  /* 0x0000000400047310 */ /* 0x000e240000201800 */
[----:B0-----:R0:W-:Y:S01]  /*b080*/  STG.E.64 [R8.64], R4 ;  /* 0x0000000408007986 */ /* 0x0011e2000c101b24 */
[----:B------:R-:W-:Y:S05]  /*b090*/  BRA `(.L_x_12282) ;  /* 0x00000b1000007947 */ /* 0x000fea0003800000 */
.L_x_12277:
        /* <DEDUP_REMOVED lines=13> */
.L_x_12291:
[----:B------:R-:W-:Y:S01]  /*b170*/  PRMT R17, RZ, 0x5410, R17 ;  /* 0x00005410ff117816 */ /* 0x000fe20000000011 */
[----:B------:R-:W-:-:S04]  /*b180*/  CS2R R6, SRZ ;  /* 0x0000000000067805 */ /* 0x000fc8000001ff00 */
[----:B------:R-:W-:-:S06]  /*b190*/  FMUL.FTZ R4, R17, 1 ;  /* 0x3f80000011047820 */ /* 0x000fcc0000410000 */
[----:B------:R-:W0:Y:S02]  /*b1a0*/  F2F.F64.F32 R4, R4 ;  /* 0x0000000400047310 */ /* 0x000e240000201800 */
[----:B0-----:R0:W-:Y:S01]  /*b1b0*/  STG.E.128 [R8.64], R4 ;  /* 0x0000000408007986 */ /* 0x0011e2000c101d24 */
[----:B------:R-:W-:Y:S05]  /*b1c0*/  BRA `(.L_x_12282) ;  /* 0x000009e000007947 */ /* 0x000fea0003800000 */
.L_x_12290:
        /* <DEDUP_REMOVED lines=21> */
.L_x_12295:
[----:B------:R-:W-:Y:S05]  /*b320*/  BSYNC B0 ;  /* 0x0000000000007941 */ /* 0x000fea0003800000 */
.L_x_12294:
[----:B------:R-:W-:-:S05]  /*b330*/  LOP3.LUT R5, R0, R5, RZ, 0xfc, !PT ;  /* 0x0000000500057212 */ /* 0x000fca00078efcff */
[----:B------:R0:W-:Y:S01]  /*b340*/  STG.E.U8 [R8.64], R5 ;  /* 0x0000000508007986 */ /* 0x0001e2000c101124 */
[----:B------:R-:W-:Y:S05]  /*b350*/  BRA `(.L_x_12282) ;  /* 0x0000085000007947 */ /* 0x000fea0003800000 */
.L_x_12293:
        /* <DEDUP_REMOVED lines=13> */
.L_x_12297:
[----:B------:R-:W-:Y:S01]  /*b430*/  IMAD.MOV.U32 R0, RZ, RZ, 0x7f ;  /* 0x0000007fff007424 */ /* 0x000fe200078e00ff */
[----:B------:R-:W-:-:S04]  /*b440*/  ISETP.GT.U32.AND P0, PT, R3, 0x7f800000, PT ;  /* 0x7f8000000300780c */ /* 0x000fc80003f04070 */
[----:B------:R-:W-:-:S04]  /*b450*/  SEL R0, R0, 0x7c, P0 ;  /* 0x0000007c00007807 */ /* 0x000fc80000000000 */
.L_x_12298:
[----:B------:R-:W-:Y:S05]  /*b460*/  BSYNC B0 ;  /* 0x0000000000007941 */ /* 0x000fea0003800000 */
.L_x_12296:
[----:B------:R-:W-:-:S04]  /*b470*/  LOP3.LUT R3, R17, 0x80000000, RZ, 0xc0, !PT ;  /* 0x8000000011037812 */ /* 0x000fc800078ec0ff */
[----:B------:R-:W-:-:S04]  /*b480*/  SHF.R.U32.HI R3, RZ, 0x18, R3 ;  /* 0x00000018ff037819 */ /* 0x000fc80000011603 */
[----:B------:R-:W-:-:S05]  /*b490*/  LOP3.LUT R3, R0, R3, RZ, 0xfc, !PT ;  /* 0x0000000300037212 */ /* 0x000fca00078efcff */
[----:B------:R0:W-:Y:S01]  /*b4a0*/  STG.E.U8 [R8.64], R3 ;  /* 0x0000000308007986 */ /* 0x0001e2000c101124 */
[----:B------:R-:W-:Y:S05]  /*b4b0*/  BRA `(.L_x_12282) ;  /* 0x000006f000007947 */ /* 0x000fea0003800000 */
.L_x_12292:
[----:B------:R0:W-:Y:S01]  /*b4c0*/  STG.E.U16 [R8.64], R17 ;  /* 0x0000001108007986 */ /* 0x0001e2000c101524 */
[----:B------:R-:W-:Y:S05]  /*b4d0*/  BRA `(.L_x_12282) ;  /* 0x000006d000007947 */ /* 0x000fea0003800000 */
.L_x_12289:
        /* <DEDUP_REMOVED lines=12> */
.L_x_12301:
        /* <DEDUP_REMOVED lines=17> */
.L_x_12304:
[----:B------:R-:W-:-:S04]  /*b6b0*/  LOP3.LUT R3, R17, 0x80000000, RZ, 0xc0, !PT ;  /* 0x8000000011037812 */ /* 0x000fc800078ec0ff */
[----:B------:R-:W-:-:S04]  /*b6c0*/  SHF.R.U32.HI R3, RZ, 0x18, R3 ;  /* 0x00000018ff037819 */ /* 0x000fc80000011603 */
[----:B------:R-:W-:-:S04]  /*b6d0*/  LOP3.LUT R0, R0, R3, RZ, 0xfc, !PT ;  /* 0x0000000300007212 */ /* 0x000fc800078efcff */
[----:B------:R-:W-:Y:S02]  /*b6e0*/  PRMT R4, R0, 0x7610, R4 ;  /* 0x0000761000047816 */ /* 0x000fe40000000004 */
.L_x_12303:
[----:B------:R-:W-:Y:S05]  /*b6f0*/  BSYNC B0 ;  /* 0x0000000000007941 */ /* 0x000fea0003800000 */
.L_x_12302:
[----:B------:R0:W-:Y:S01]  /*b700*/  STG.E.U8 [R8.64], R4 ;  /* 0x0000000408007986 */ /* 0x0001e2000c101124 */
[----:B------:R-:W-:Y:S05]  /*b710*/  BRA `(.L_x_12282) ;  /* 0x0000049000007947 */ /* 0x000fea0003800000 */
.L_x_12300:
        /* <DEDUP_REMOVED lines=17> */
.L_x_12307:
[----:B------:R-:W-:-:S04]  /*b830*/  LOP3.LUT R3, R17, 0x80000000, RZ, 0xc0, !PT ;  /* 0x8000000011037812 */ /* 0x000fc800078ec0ff */
[----:B------:R-:W-:-:S04]  /*b840*/  SHF.R.U32.HI R3, RZ, 0x18, R3 ;  /* 0x00000018ff037819 */ /* 0x000fc80000011603 */
[----:B------:R-:W-:-:S04]  /*b850*/  LOP3.LUT R0, R0, R3, RZ, 0xfc, !PT ;  /* 0x0000000300007212 */ /* 0x000fc800078efcff */
[----:B------:R-:W-:Y:S02]  /*b860*/  PRMT R4, R0, 0x7610, R4 ;  /* 0x0000761000047816 */ /* 0x000fe40000000004 */
.L_x_12306:
[----:B------:R-:W-:Y:S05]  /*b870*/  BSYNC B0 ;  /* 0x0000000000007941 */ /* 0x000fea0003800000 */
.L_x_12305:
[----:B------:R0:W-:Y:S01]  /*b880*/  STG.E.U8 [R8.64], R4 ;  /* 0x0000000408007986 */ /* 0x0001e2000c101124 */
[----:B------:R-:W-:Y:S05]  /*b890*/  BRA `(.L_x_12282) ;  /* 0x0000031000007947 */ /* 0x000fea0003800000 */
.L_x_12299:
        /* <DEDUP_REMOVED lines=22> */
.L_x_12281:
        /* <DEDUP_REMOVED lines=20> */
.L_x_12309:
[----:B------:R-:W-:-:S06]  /*bb40*/  PRMT R4, RZ, 0x5410, R17 ;  /* 0x00005410ff047816 */ /* 0x000fcc0000000011 */
[----:B------:R-:W0:Y:S02]  /*bb50*/  F2I.U64.TRUNC R4, R4 ;  /* 0x0000000400047311 */ /* 0x000e24000020d800 */
[----:B0-----:R0:W-:Y:S01]  /*bb60*/  STG.E.64 [R8.64], R4 ;  /* 0x0000000408007986 */ /* 0x0011e2000c101b24 */
[----:B------:R-:W-:Y:S05]  /*bb70*/  BRA `(.L_x_12282) ;  /* 0x0000003000007947 */ /* 0x000fea0003800000 */
.L_x_12308:
[----:B------:R-:W-:-:S06]  /*bb80*/  PRMT R17, RZ, 0x5410, R17 ;  /* 0x00005410ff117816 */ /* 0x000fcc0000000011 */
[----:B------:R-:W0:Y:S02]  /*bb90*/  F2I.FTZ.U32.TRUNC.NTZ R17, R17 ;  /* 0x0000001100117305 */ /* 0x000e24000021f000 */
[----:B0-----:R0:W-:Y:S02]  /*bba0*/  STG.E [R8.64], R17 ;  /* 0x0000001108007986 */ /* 0x0011e4000c101924 */
.L_x_12282:
[----:B------:R-:W-:Y:S02]  /*bbb0*/  IADD3 R23, R23, 0x80, RZ ;  /* 0x0000008017177810 */ /* 0x000fe40007ffe0ff */
.L_x_12243:
[----:B------:R-:W-:Y:S05]  /*bbc0*/  BSYNC B6 ;  /* 0x0000000000067941 */ /* 0x000fea0003800000 */
.L_x_12242:
[----:B------:R-:W-:-:S13]  /*bbd0*/  ISETP.GE.AND P0, PT, R23, R16, PT ;  /* 0x000000101700720c */ /* 0x000fda0003f06270 */
[----:B------:R-:W-:Y:S05]  /*bbe0*/  @P0 EXIT ;  /* 0x000000000000094d */ /* 0x000fea0003800000 */
[----:B01----:R-:W-:Y:S01]  /*bbf0*/  PRMT R0, R19, 0x9910, RZ ;  /* 0x0000991013007816 */ /* 0x003fe200000000ff */
        /* <DEDUP_REMOVED lines=18> */
.L_x_12313:
[----:B------:R-:W-:-:S06]  /*bd20*/  PRMT R5, RZ, 0x5410, R18 ;  /* 0x00005410ff057816 */ /* 0x000fcc0000000012 */
[----:B------:R-:W0:Y:S02]  /*bd30*/  F2I.S64.TRUNC R4, R5 ;  /* 0x0000000500047311 */ /* 0x000e24000020d900 */
[----:B0-----:R-:W-:Y:S01]  /*bd40*/  STG.E.U8 [R2.64], R4 ;  /* 0x0000000402007986 */ /* 0x001fe2000c101124 */
[----:B------:R-:W-:Y:S05]  /*bd50*/  EXIT ;  /* 0x000000000000794d */ /* 0x000fea0003800000 */
.L_x_12312:
        /* <DEDUP_REMOVED lines=10> */
.L_x_12316:
[----:B------:R-:W-:-:S04]  /*be00*/  PRMT R18, RZ, 0x5410, R18 ;  /* 0x00005410ff127816 */ /* 0x000fc80000000012 */
[----:B------:R-:W0:Y:S02]  /*be10*/  F2I.FTZ.TRUNC.NTZ R5, R18 ;  /* 0x0000001200057305 */ /* 0x000e24000021f100 */
[----:B0-----:R-:W-:Y:S01]  /*be20*/  STG.E [R2.64], R5 ;  /* 0x0000000502007986 */ /* 0x001fe2000c101924 */
[----:B------:R-:W-:Y:S05]  /*be30*/  EXIT ;  /* 0x000000000000794d */ /* 0x000fea0003800000 */
.L_x_12315:
[----:B------:R-:W-:-:S04]  /*be40*/  PRMT R18, RZ, 0x5410, R18 ;  /* 0x00005410ff127816 */ /* 0x000fc80000000012 */
[----:B------:R-:W0:Y:S02]  /*be50*/  F2I.FTZ.TRUNC.NTZ R5, R18 ;  /* 0x0000001200057305 */ /* 0x000e24000021f100 */
[----:B0-----:R-:W-:Y:S01]  /*be60*/  STG.E.U16 [R2.64], R5 ;  /* 0x0000000502007986 */ /* 0x001fe2000c101524 */
[----:B------:R-:W-:Y:S05]  /*be70*/  EXIT ;  /* 0x000000000000794d */ /* 0x000fea0003800000 */
.L_x_12311:
        /* <DEDUP_REMOVED lines=9> */
.L_x_12318:
[----:B------:R-:W-:-:S04]  /*bf10*/  PRMT R0, RZ, 0x5410, R18 ;  /* 0x00005410ff007816 */ /* 0x000fc80000000012 */
[----:B------:R-:W-:-:S05]  /*bf20*/  F2FP.PACK_AB R0, RZ, R0 ;  /* 0x00000000ff00723e */ /* 0x000fca00000000ff */
[----:B------:R-:W-:Y:S01]  /*bf30*/  STG.E.U16 [R2.64], R0 ;  /* 0x0000000002007986 */ /* 0x000fe2000c101524 */
[----:B------:R-:W-:Y:S05]  /*bf40*/  EXIT ;  /* 0x000000000000794d */ /* 0x000fea0003800000 */
.L_x_12317:
        /* <DEDUP_REMOVED lines=10> */
.L_x_12320:
[----:B------:R-:W-:-:S04]  /*bff0*/  PRMT R18, RZ, 0x5410, R18 ;  /* 0x00005410ff127816 */ /* 0x000fc80000000012 */
[----:B------:R-:W-:-:S04]  /*c000*/  F2FP.PACK_AB R5, RZ, R18 ;  /* 0x00000012ff05723e */ /* 0x000fc800000000ff */
[----:B------:R-:W-:-:S05]  /*c010*/  PRMT R5, R5, 0x5410, RZ ;  /* 0x0000541005057816 */ /* 0x000fca00000000ff */
[----:B------:R-:W-:Y:S01]  /*c020*/  STG.E [R2.64], R5 ;  /* 0x0000000502007986 */ /* 0x000fe2000c101924 */
[----:B------:R-:W-:Y:S05]  /*c030*/  EXIT ;  /* 0x000000000000794d */ /* 0x000fea0003800000 */
.L_x_12319:
[----:B------:R-:W-:-:S05]  /*c040*/  PRMT R4, RZ, 0x5410, R18 ;  /* 0x00005410ff047816 */ /* 0x000fca0000000012 */
[----:B------:R-:W-:-:S06]  /*c050*/  FMUL.FTZ R4, R4, 1 ;  /* 0x3f80000004047820 */ /* 0x000fcc0000410000 */
[----:B------:R-:W0:Y:S02]  /*c060*/  F2F.F64.F32 R4, R4 ;  /* 0x0000000400047310 */ /* 0x000e240000201800 */
[----:B0-----:R-:W-:Y:S01]  /*c070*/  STG.E.64 [R2.64], R4 ;  /* 0x0000000402007986 */ /* 0x001fe2000c101b24 */
[----:B------:R-:W-:Y:S05]  /*c080*/  EXIT ;  /* 0x000000000000794d */ /* 0x000fea0003800000 */
.L_x_12310:
        /* <DEDUP_REMOVED lines=13> */
.L_x_12323:
[----:B------:R-:W-:Y:S01]  /*c160*/  PRMT R18, RZ, 0x5410, R18 ;  /* 0x00005410ff127816 */ /* 0x000fe20000000012 */
[----:B------:R-:W-:-:S04]  /*c170*/  CS2R R6, SRZ ;  /* 0x0000000000067805 */ /* 0x000fc8000001ff00 */
[----:B------:R-:W-:-:S06]  /*c180*/  FMUL.FTZ R4, R18, 1 ;  /* 0x3f80000012047820 */ /* 0x000fcc0000410000 */
[----:B------:R-:W0:Y:S02]  /*c190*/  F2F.F64.F32 R4, R4 ;  /* 0x0000000400047310 */ /* 0x000e240000201800 */
[----:B0-----:R-:W-:Y:S01]  /*c1a0*/  STG.E.128 [R2.64], R4 ;  /* 0x0000000402007986 */ /* 0x001fe2000c101d24 */
[----:B------:R-:W-:Y:S05]  /*c1b0*/  EXIT ;  /* 0x000000000000794d */ /* 0x000fea0003800000 */
.L_x_12322:
        /* <DEDUP_REMOVED lines=21> */
.L_x_12327:
[----:B------:R-:W-:Y:S05]  /*c310*/  BSYNC B0 ;  /* 0x0000000000007941 */ /* 0x000fea0003800000 */
.L_x_12326:
[----:B------:R-:W-:-:S05]  /*c320*/  LOP3.LUT R5, R0, R5, RZ, 0xfc, !PT ;  /* 0x0000000500057212 */ /* 0x000fca00078efcff */
[----:B------:R-:W-:Y:S01]  /*c330*/  STG.E.U8 [R2.64], R5 ;  /* 0x0000000502007986 */ /* 0x000fe2000c101124 */
[----:B------:R-:W-:Y:S05]  /*c340*/  EXIT ;  /* 0x000000000000794d */ /* 0x000fea0003800000 */
.L_x_12325:
        /* <DEDUP_REMOVED lines=13> */
.L_x_12329:
[----:B------:R-:W-:Y:S01]  /*c420*/  IMAD.MOV.U32 R0, RZ, RZ, 0x7f ;  /* 0x0000007fff007424 */ /* 0x000fe200078e00ff */
[----:B------:R-:W-:-:S04]  /*c430*/  ISETP.GT.U32.AND P0, PT, R4, 0x7f800000, PT ;  /* 0x7f8000000400780c */ /* 0x000fc80003f04070 */
[----:B------:R-:W-:-:S04]  /*c440*/  SEL R0, R0, 0x7c, P0 ;  /* 0x0000007c00007807 */ /* 0x000fc80000000000 */
.L_x_12330:
[----:B------:R-:W-:Y:S05]  /*c450*/  BSYNC B0 ;  /* 0x0000000000007941 */ /* 0x000fea0003800000 */
.L_x_12328:
[----:B------:R-:W-:-:S04]  /*c460*/  LOP3.LUT R4, R5, 0x80000000, RZ, 0xc0, !PT ;  /* 0x8000000005047812 */ /* 0x000fc800078ec0ff */
[----:B------:R-:W-:-:S04]  /*c470*/  SHF.R.U32.HI R5, RZ, 0x18, R4 ;  /* 0x00000018ff057819 */ /* 0x000fc80000011604 */
[----:B------:R-:W-:-:S05]  /*c480*/  LOP3.LUT R5, R0, R5, RZ, 0xfc, !PT ;  /* 0x0000000500057212 */ /* 0x000fca00078efcff */
[----:B------:R-:W-:Y:S01]  /*c490*/  STG.E.U8 [R2.64], R5 ;  /* 0x0000000502007986 */ /* 0x000fe2000c101124 */
[----:B------:R-:W-:Y:S05]  /*c4a0*/  EXIT ;  /* 0x000000000000794d */ /* 0x000fea0003800000 */
.L_x_12324:
[----:B------:R-:W-:Y:S01]  /*c4b0*/  STG.E.U16 [R2.64], R18 ;  /* 0x0000001202007986 */ /* 0x000fe2000c101524 */
[----:B------:R-:W-:Y:S05]  /*c4c0*/  EXIT ;  /* 0x000000000000794d */ /* 0x000fea0003800000 */
.L_x_12321:
        /* <DEDUP_REMOVED lines=12> */
.L_x_12333:
        /* <DEDUP_REMOVED lines=17> */
.L_x_12336:
[----:B------:R-:W-:-:S04]  /*c6a0*/  LOP3.LUT R0, R7, 0x80000000, RZ, 0xc0, !PT ;  /* 0x8000000007007812 */ /* 0x000fc800078ec0ff */
[----:B------:R-:W-:-:S04]  /*c6b0*/  SHF.R.U32.HI R5, RZ, 0x18, R0 ;  /* 0x00000018ff057819 */ /* 0x000fc80000011600 */
[----:B------:R-:W-:-:S04]  /*c6c0*/  LOP3.LUT R4, R4, R5, RZ, 0xfc, !PT ;  /* 0x0000000504047212 */ /* 0x000fc800078efcff */
[----:B------:R-:W-:Y:S02]  /*c6d0*/  PRMT R0, R4, 0x7610, R0 ;  /* 0x0000761004007816 */ /* 0x000fe40000000000 */
.L_x_12335:
[----:B------:R-:W-:Y:S05]  /*c6e0*/  BSYNC B0 ;  /* 0x0000000000007941 */ /* 0x000fea0003800000 */
.L_x_12334:
[----:B------:R-:W-:Y:S01]  /*c6f0*/  STG.E.U8 [R2.64], R0 ;  /* 0x0000000002007986 */ /* 0x000fe2000c101124 */
[----:B------:R-:W-:Y:S05]  /*c700*/  EXIT ;  /* 0x000000000000794d */ /* 0x000fea0003800000 */
.L_x_12332:
        /* <DEDUP_REMOVED lines=17> */
.L_x_12339:
[----:B------:R-:W-:-:S04]  /*c820*/  LOP3.LUT R0, R7, 0x80000000, RZ, 0xc0, !PT ;  /* 0x8000000007007812 */ /* 0x000fc800078ec0ff */
[----:B------:R-:W-:-:S04]  /*c830*/  SHF.R.U32.HI R5, RZ, 0x18, R0 ;  /* 0x00000018ff057819 */ /* 0x000fc80000011600 */
[----:B------:R-:W-:-:S04]  /*c840*/  LOP3.LUT R4, R4, R5, RZ, 0xfc, !PT ;  /* 0x0000000504047212 */ /* 0x000fc800078efcff */
[----:B------:R-:W-:Y:S02]  /*c850*/  PRMT R0, R4, 0x7610, R0 ;  /* 0x0000761004007816 */ /* 0x000fe40000000000 */
.L_x_12338:
[----:B------:R-:W-:Y:S05]  /*c860*/  BSYNC B0 ;  /* 0x0000000000007941 */ /* 0x000fea0003800000 */
.L_x_12337:
[----:B------:R-:W-:Y:S01]  /*c870*/  STG.E.U8 [R2.64], R0 ;  /* 0x0000000002007986 */ /* 0x000fe2000c101124 */
[----:B------:R-:W-:Y:S05]  /*c880*/  EXIT ;  /* 0x000000000000794d */ /* 0x000fea0003800000 */
.L_x_12331:
        /* <DEDUP_REMOVED lines=22> */
.L_x_12314:
        /* <DEDUP_REMOVED lines=20> */
.L_x_12341:
[----:B------:R-:W-:-:S06]  /*cb30*/  PRMT R4, RZ, 0x5410, R18 ;  /* 0x00005410ff047816 */ /* 0x000fcc0000000012 */
[----:B------:R-:W0:Y:S02]  /*cb40*/  F2I.U64.TRUNC R4, R4 ;  /* 0x0000000400047311 */ /* 0x000e24000020d800 */
[----:B0-----:R-:W-:Y:S01]  /*cb50*/  STG.E.64 [R2.64], R4 ;  /* 0x0000000402007986 */ /* 0x001fe2000c101b24 */
[----:B------:R-:W-:Y:S05]  /*cb60*/  EXIT ;  /* 0x000000000000794d */ /* 0x000fea0003800000 */
.L_x_12340:
[----:B------:R-:W-:-:S04]  /*cb70*/  PRMT R18, RZ, 0x5410, R18 ;  /* 0x00005410ff127816 */ /* 0x000fc80000000012 */
[----:B------:R-:W0:Y:S02]  /*cb80*/  F2I.FTZ.U32.TRUNC.NTZ R5, R18 ;  /* 0x0000001200057305 */ /* 0x000e24000021f000 */
[----:B0-----:R-:W-:Y:S01]  /*cb90*/  STG.E [R2.64], R5 ;  /* 0x0000000502007986 */ /* 0x001fe2000c101924 */
[----:B------:R-:W-:Y:S05]  /*cba0*/  EXIT ;  /* 0x000000000000794d */ /* 0x000fea0003800000 */
.L_x_12342:
        /* <DEDUP_REMOVED lines=13> */
.L_x_40059:


//--------------------- .text._ZN2at6native18elementwise_kernelILi128ELi4EZNS0_22gpu_kernel_impl_nocastINS0_13BinaryFunctorIN3c108BFloat16ES5_S5_ZZZNS0_19minimum_kernel_cudaERNS_18TensorIteratorBaseEENKUlvE0_clEvENKUlvE2_clEvEUlS5_S5_E_EEEEvS7_RKT_EUliE_EEviT1_ --------------------------
	.section	.text._ZN2at6native18elementwise_kernelILi128ELi4EZNS0_22gpu_kernel_impl_nocastINS0_13BinaryFunctorIN3c108BFloat16ES5_S5_ZZZNS0_19minimum_kernel_cudaERNS_18TensorIteratorBaseEENKUlvE0_clEvENKUlvE2_clEvEUlS5_S5_E_EEEEvS7_RKT_EUliE_EEviT1_,"ax",@progbits
	.sectioninfo	@"SHI_REGISTERS=12"
	.align	128
        .global         _ZN2at6native18elementwise_kernelILi128ELi4EZNS0_22gpu_kernel_impl_nocastINS0_13BinaryFunctorIN3c108BFloat16ES5_S5_ZZZNS0_19minimum_kernel_cudaERNS_18TensorIteratorBaseEENKUlvE0_clEvENKUlvE2_clEvEUlS5_S5_E_EEEEvS7_RKT_EUliE_EEviT1_
        .type           _ZN2at6native18elementwise_kernelILi128ELi4EZNS0_22gpu_kernel_impl_nocastINS0_13BinaryFunctorIN3c108BFloat16ES5_S5_ZZZNS0_19minimum_kernel_cudaERNS_18TensorIteratorBaseEENKUlvE0_clEvENKUlvE2_clEvEUlS5_S5_E_EEEEvS7_RKT_EUliE_EEviT1_,@function
        .size           _ZN2at6native18elementwise_kernelILi128ELi4EZNS0_22gpu_kernel_impl_nocastINS0_13BinaryFunctorIN3c108BFloat16ES5_S5_ZZZNS0_19minimum_kernel_cudaERNS_18TensorIteratorBaseEENKUlvE0_clEvENKUlvE2_clEvEUlS5_S5_E_EEEEvS7_RKT_EUliE_EEviT1_,(.L_x_40060 - _ZN2at6native18elementwise_kernelILi128ELi4EZNS0_22gpu_kernel_impl_nocastINS0_13BinaryFunctorIN3c108BFloat16ES5_S5_ZZZNS0_19minimum_kernel_cudaERNS_18TensorIteratorBaseEENKUlvE0_clEvENKUlvE2_clEvEUlS5_S5_E_EEEEvS7_RKT_EUliE_EEviT1_)
        .other          _ZN2at6native18elementwise_kernelILi128ELi4EZNS0_22gpu_kernel_impl_nocastINS0_13BinaryFunctorIN3c108BFloat16ES5_S5_ZZZNS0_19minimum_kernel_cudaERNS_18TensorIteratorBaseEENKUlvE0_clEvENKUlvE2_clEvEUlS5_S5_E_EEEEvS7_RKT_EUliE_EEviT1_,@"STO_CUDA_ENTRY STV_DEFAULT"
_ZN2at6native18elementwise_kernelILi128ELi4EZNS0_22gpu_kernel_impl_nocastINS0_13BinaryFunctorIN3c108BFloat16ES5_S5_ZZZNS0_19minimum_kernel_cudaERNS_18TensorIteratorBaseEENKUlvE0_clEvENKUlvE2_clEvEUlS5_S5_E_EEEEvS7_RKT_EUliE_EEviT1_:
.text._ZN2at6native18elementwise_kernelILi128ELi4EZNS0_22gpu_kernel_impl_nocastINS0_13BinaryFunctorIN3c108BFloat16ES5_S5_ZZZNS0_19minimum_kernel_cudaERNS_18TensorIteratorBaseEENKUlvE0_clEvENKUlvE2_clEvEUlS5_S5_E_EEEEvS7_RKT_EUliE_EEviT1_:
        /* <DEDUP_REMOVED lines=261> */
.L_x_12345:
[----:B------:R-:W-:-:S04]  /*1050*/  IADD3 R4, P0, R4, c[0x0][0x3d0], RZ ;  /* 0x0000f40004047a10 */ /* 0x000fc80007f1e0ff */
[----:B------:R-:W-:-:S06]  /*1060*/  IADD3.X R5, RZ, c[0x0][0x3d4], RZ, P0, !PT ;  /* 0x0000f500ff057a10 */ /* 0x000fcc00007fe4ff */
[----:B------:R-:W2:Y:S01]  /*1070*/  LDG.E.U16 R5, [R4.64] ;  /* 0x0000000404057981 */ /* 0x000ea2000c1e1500 */
[----:B------:R-:W-:Y:S01]  /*1080*/  IADD3 R6, P1, R3, c[0x0][0x3c8], RZ ;  /* 0x0000f20003067a10 */ /* 0x000fe20007f3e0ff */
[----:B------:R-:W-:Y:S01]  /*1090*/  BSSY B1, `(.L_x_12346) ;  /* 0x0000010000017945 */ /* 0x000fe20003800000 */
[----:B------:R-:W-:Y:S02]  /*10a0*/  IADD3 R2, P2, R2, c[0x0][0x3d8], RZ ;  /* 0x0000f60002027a10 */ /* 0x000fe40007f5e0ff */
[----:B------:R-:W-:Y:S02]  /*10b0*/  IADD3.X R7, RZ, c[0x0][0x3cc], RZ, P1, !PT ;  /* 0x0000f300ff077a10 */ /* 0x000fe40000ffe4ff */
[----:B------:R-:W-:Y:S02]  /*10c0*/  IADD3.X R3, RZ, c[0x0][0x3dc], RZ, P2, !PT ;  /* 0x0000f700ff037a10 */ /* 0x000fe400017fe4ff */
[----:B--2---:R-:W-:-:S04]  /*10d0*/  PRMT R4, RZ, 0x5410, R5 ;  /* 0x00005410ff047816 */ /* 0x004fc80000000005 */
[----:B------:R-:W-:-:S13]  /*10e0*/  FSETP.NEU.FTZ.AND P0, PT, R4, R4, PT ;  /* 0x000000040400720b */ /* 0x000fda0003f1d000 */
[----:B------:R-:W-:Y:S05]  /*10f0*/  @P0 BRA `(.L_x_12347) ;  /* 0x0000008000000947 */ /* 0x000fea0003800000 */
[----:B------:R-:W2:Y:S02]  /*1100*/  LDG.E.U16 R3, [R2.64] ;  /* 0x0000000402037981 */ /* 0x000ea4000c1e1500 */
[----:B--2---:R-:W-:-:S04]  /*1110*/  PRMT R5, RZ, 0x5410, R3 ;  /* 0x00005410ff057816 */ /* 0x004fc80000000003 */
[----:B------:R-:W-:-:S13]  /*1120*/  FSETP.NEU.FTZ.AND P0, PT, R5, R5, PT ;  /* 0x000000050500720b */ /* 0x000fda0003f1d000 */
[----:B------:R-:W-:Y:S05]  /*1130*/  @P0 BRA `(.L_x_12348) ;  /* 0x0000005000000947 */ /* 0x000fea0003800000 */
[----:B------:R-:W-:-:S04]  /*1140*/  FMNMX.FTZ R4, R4, R5, PT ;  /* 0x0000000504047209 */ /* 0x000fc80003810000 */
[----:B------:R-:W-:-:S04]  /*1150*/  F2FP.BF16.PACK_AB R4, RZ, R4 ;  /* 0x00000004ff04723e */ /* 0x000fc800000010ff */
[----:B------:R-:W-:Y:S01]  /*1160*/  PRMT R3, R4, 0x7610, R3 ;  /* 0x0000761004037816 */ /* 0x000fe20000000003 */
[----:B------:R-:W-:Y:S05]  /*1170*/  BRA `(.L_x_12348) ;  /* 0x0000001000007947 */ /* 0x000fea0003800000 */
.L_x_12347:
[----:B------:R-:W-:Y:S02]  /*1180*/  PRMT R3, R5, 0x7610, R3 ;  /* 0x0000761005037816 */ /* 0x000fe40000000003 */
.L_x_12348:
[----:B------:R-:W-:Y:S05]  /*1190*/  BSYNC B1 ;  /* 0x0000000000017941 */ /* 0x000fea0003800000 */
.L_x_12346:
[----:B------:R0:W-:Y:S01]  /*11a0*/  STG.E.U16 [R6.64], R3 ;  /* 0x0000000306007986 */ /* 0x0001e2000c101504 */
[----:B------:R-:W-:-:S03]  /*11b0*/  IADD3 R0, R0, 0x80, RZ ;  /* 0x0000008000007810 */ /* 0x000fc60007ffe0ff */
.L_x_12344:
[----:B------:R-:W-:Y:S05]  /*11c0*/  BSYNC B0 ;  /* 0x0000000000007941 */ /* 0x000fea0003800000 */
.L_x_12343:
        /* <DEDUP_REMOVED lines=256> */
.L_x_12351:
        /* <DEDUP_REMOVED lines=19> */
.L_x_12353:
[----:B------:R-:W-:Y:S02]  /*2300*/  PRMT R3, R5, 0x7610, R3 ;  /* 0x0000761005037816 */ /* 0x000fe40000000003 */
.L_x_12354:
[----:B------:R-:W-:Y:S05]  /*2310*/  BSYNC B1 ;  /* 0x0000000000017941 */ /* 0x000fea0003800000 */
.L_x_12352:
[----:B------:R0:W-:Y:S01]  /*2320*/  STG.E.U16 [R6.64], R3 ;  /* 0x0000000306007986 */ /* 0x0001e2000c101504 */
[----:B------:R-:W-:-:S04]  /*2330*/  IADD3 R0, R0, 0x80, RZ ;  /* 0x0000008000007810 */ /* 0x000fc80007ffe0ff */
[----:B------:R-:W-:-:S13]  /*2340*/  ISETP.GE.AND P0, PT, R0, c[0x0][0x160], PT ;  /* 0x0000580000007a0c */ /* 0x000fda0003f06270 */
[----:B------:R-:W-:Y:S05]  /*2350*/  @P0 BRA `(.L_x_12350) ;  /* 0x0000114000000947 */ /* 0x000fea0003800000 */
[----:B0-----:R-:W-:Y:S01]  /*2360*/  ISETP.NE.AND P0, PT, RZ, c[0x0][0x168], PT ;  /* 0x00005a00ff007a0c */ /* 0x001fe20003f05270 */
        /* <DEDUP_REMOVED lines=252> */
.L_x_12355:
        /* <DEDUP_REMOVED lines=19> */
.L_x_12357:
[----:B------:R-:W-:Y:S02]  /*3460*/  PRMT R3, R5, 0x7610, R3 ;  /* 0x0000761005037816 */ /* 0x000fe40000000003 */
.L_x_12358:
[----:B------:R-:W-:Y:S05]  /*3470*/  BSYNC B1 ;  /* 0x0000000000017941 */ /* 0x000fea0003800000 */
.L_x_12356:
[----:B------:R0:W-:Y:S01]  /*3480*/  STG.E.U16 [R6.64], R3 ;  /* 0x0000000306007986 */ /* 0x0001e2000c101504 */
[----:B------:R-:W-:-:S03]  /*3490*/  IADD3 R0, R0, 0x80, RZ ;  /* 0x0000008000007810 */ /* 0x000fc60007ffe0ff */
.L_x_12350:
[----:B0-----:R-:W-:Y:S05]  /*34a0*/  BSYNC B0 ;  /* 0x0000000000007941 */ /* 0x001fea0003800000 */
.L_x_12349:
[----:B------:R-:W-:-:S13]  /*34b0*/  ISETP.GE.AND P0, PT, R0, c[0x0][0x160], PT ;  /* 0x0000580000007a0c */ /* 0x000fda0003f06270 */
[----:B------:R-:W-:Y:S05]  /*34c0*/  @P0 EXIT ;  /* 0x000000000000094d */ /* 0x000fea0003800000 */
        /* <DEDUP_REMOVED lines=253> */
.L_x_12359:
[----:B------:R-:W-:-:S04]  /*44a0*/  IADD3 R4, P0, R4, c[0x0][0x3d0], RZ ;  /* 0x0000f40004047a10 */ /* 0x000fc80007f1e0ff */
[----:B------:R-:W-:-:S05]  /*44b0*/  IADD3.X R5, RZ, c[0x0][0x3d4], RZ, P0, !PT ;  /* 0x0000f500ff057a10 */ /* 0x000fca00007fe4ff */
        /* <DEDUP_REMOVED lines=17> */
.L_x_12361:
[----:B------:R-:W-:Y:S02]  /*45d0*/  PRMT R3, R4, 0x7610, R3 ;  /* 0x0000761004037816 */ /* 0x000fe40000000003 */
.L_x_12362:
[----:B------:R-:W-:Y:S05]  /*45e0*/  BSYNC B0 ;  /* 0x0000000000007941 */ /* 0x000fea0003800000 */
.L_x_12360:
[----:B------:R-:W-:Y:S01]  /*45f0*/  STG.E.U16 [R6.64], R3 ;  /* 0x0000000306007986 */ /* 0x000fe2000c101504 */
[----:B------:R-:W-:Y:S05]  /*4600*/  EXIT ;  /* 0x000000000000794d */ /* 0x000fea0003800000 */
.L_x_12363:
        /* <DEDUP_REMOVED lines=15> */
.L_x_40060:


//--------------------- .text._ZN2at6native27unrolled_elementwise_kernelINS0_13BinaryFunctorIN3c108BFloat16ES4_S4_ZZZNS0_19minimum_kernel_cudaERNS_18TensorIteratorBaseEENKUlvE0_clEvENKUlvE2_clEvEUlS4_S4_E_EESt5arrayIPcLm3EELi4E23TrivialOffsetCalculatorILi2EjESE_ILi1EjENS0_6memory15LoadWithoutCastENSH_16StoreWithoutCastEEEviT_T0_T2_T3_T4_T5_ --------------------------
	.section	.text._ZN2at6native27unrolled_elementwise_kernelINS0_13BinaryFunctorIN3c108BFloat16ES4_S4_ZZZNS0_19minimum_kernel_cudaERNS_18TensorIteratorBaseEENKUlvE0_clEvENKUlvE2_clEvEUlS4_S4_E_EESt5arrayIPcLm3EELi4E23TrivialOffsetCalculatorILi2EjESE_ILi1EjENS0_6memory15LoadWithoutCastENSH_16StoreWithoutCastEEEviT_T0_T2_T3_T4_T5_,"ax",@progbits
	.sectioninfo	@"SHI_REGISTERS=28"
	.align	128
        .global         _ZN2at6native27unrolled_elementwise_kernelINS0_13BinaryFunctorIN3c108BFloat16ES4_S4_ZZZNS0_19minimum_kernel_cudaERNS_18TensorIteratorBaseEENKUlvE0_clEvENKUlvE2_clEvEUlS4_S4_E_EESt5arrayIPcLm3EELi4E23TrivialOffsetCalculatorILi2EjESE_ILi1EjENS0_6memory15LoadWithoutCastENSH_16StoreWithoutCastEEEviT_T0_T2_T3_T4_T5_
        .type           _ZN2at6native27unrolled_elementwise_kernelINS0_13BinaryFunctorIN3c108BFloat16ES4_S4_ZZZNS0_19minimum_kernel_cudaERNS_18TensorIteratorBaseEENKUlvE0_clEvENKUlvE2_clEvEUlS4_S4_E_EESt5arrayIPcLm3EELi4E23TrivialOffsetCalculatorILi2EjESE_ILi1EjENS0_6memory15LoadWithoutCastENSH_16StoreWithoutCastEEEviT_T0_T2_T3_T4_T5_,@function
        .size           _ZN2at6native27unrolled_elementwise_kernelINS0_13BinaryFunctorIN3c108BFloat16ES4_S4_ZZZNS0_19minimum_kernel_cudaERNS_18TensorIteratorBaseEENKUlvE0_clEvENKUlvE2_clEvEUlS4_S4_E_EESt5arrayIPcLm3EELi4E23TrivialOffsetCalculatorILi2EjESE_ILi1EjENS0_6memory15LoadWithoutCastENSH_16StoreWithoutCastEEEviT_T0_T2_T3_T4_T5_,(.L_x_40061 - _ZN2at6native27unrolled_elementwise_kernelINS0_13BinaryFunctorIN3c108BFloat16ES4_S4_ZZZNS0_19minimum_kernel_cudaERNS_18TensorIteratorBaseEENKUlvE0_clEvENKUlvE2_clEvEUlS4_S4_E_EESt5arrayIPcLm3EELi4E23TrivialOffsetCalculatorILi2EjESE_ILi1EjENS0_6memory15LoadWithoutCastENSH_16StoreWithoutCastEEEviT_T0_T2_T3_T4_T5_)
        .other          _ZN2at6native27unrolled_elementwise_kernelINS0_13BinaryFunctorIN3c108BFloat16ES4_S4_ZZZNS0_19minimum_kernel_cudaERNS_18TensorIteratorBaseEENKUlvE0_clEvENKUlvE2_clEvEUlS4_S4_E_EESt5arrayIPcLm3EELi4E23TrivialOffsetCalculatorILi2EjESE_ILi1EjENS0_6memory15LoadWithoutCastENSH_16StoreWithoutCastEEEviT_T0_T2_T3_T4_T5_,@"STO_CUDA_ENTRY STV_DEFAULT"
_ZN2at6native27unrolled_elementwise_kernelINS0_13BinaryFunctorIN3c108BFloat16ES4_S4_ZZZNS0_19minimum_kernel_cudaERNS_18TensorIteratorBaseEENKUlvE0_clEvENKUlvE2_clEvEUlS4_S4_E_EESt5arrayIPcLm3EELi4E23TrivialOffsetCalculatorILi2EjESE_ILi1EjENS0_6memory15LoadWithoutCastENSH_16StoreWithoutCastEEEviT_T0_T2_T3_T4_T5_:
.text._ZN2at6native27unrolled_elementwise_kernelINS0_13BinaryFunctorIN3c108BFloat16ES4_S4_ZZZNS0_19minimum_kernel_cudaERNS_18TensorIteratorBaseEENKUlvE0_clEvENKUlvE2_clEvEUlS4_S4_E_EESt5arrayIPcLm3EELi4E23TrivialOffsetCalculatorILi2EjESE_ILi1EjENS0_6memory15LoadWithoutCastENSH_16StoreWithoutCastEEEviT_T0_T2_T3_T4_T5_:
[----:B------:R-:W-:Y:S02]  /*0000*/  IMAD.MOV.U32 R1, RZ, RZ, c[0x0][0x28] ;  /* 0x00000a00ff017624 */ /* 0x000fe400078e00ff */
[----:B------:R-:W0:Y:S01]  /*0010*/  S2R R0, SR_CTAID.X ;  /* 0x0000000000007919 */ /* 0x000e220000002500 */
[----:B------:R-:W-:Y:S01]  /*0020*/  IMAD.MOV.U32 R3, RZ, RZ, -0x200 ;  /* 0xfffffe00ff037424 */ /* 0x000fe200078e00ff */
[----:B------:R-:W-:Y:S01]  /*0030*/  PRMT R16, RZ, 0x7610, R16 ;  /* 0x00007610ff107816 */ /* 0x000fe20000000010 */
[----:B------:R-:W-:Y:S01]  /*0040*/  ULDC.64 UR4, c[0x0][0x118] ;  /* 0x0000460000047ab9 */ /* 0x000fe20000000a00 */
[----:B------:R-:W1:Y:S01]  /*0050*/  S2R R15, SR_TID.X ;  /* 0x00000000000f7919 */ /* 0x000e620000002100 */
[----:B------:R-:W-:Y:S02]  /*0060*/  PRMT R13, RZ, 0x7610, R13 ;  /* 0x00007610ff0d7816 */ /* 0x000fe4000000000d */
[----:B------:R-:W-:Y:S01]  /*0070*/  PRMT R17, RZ, 0x7610, R17 ;  /* 0x00007610ff117816 */ /* 0x000fe20000000011 */
        /* <DEDUP_REMOVED lines=9> */
[----:B------:R0:W5:Y:S01]  /*0110*/  @!P0 LDG.E.U16 R16, [R2.64] ;  /* 0x0000000402108981 */ /* 0x000162000c1e1500 */
[----:B------:R-:W-:Y:S02]  /*0120*/  PRMT R18, RZ, 0x7610, R18 ;  /* 0x00007610ff127816 */ /* 0x000fe40000000012 */
[----:B------:R-:W-:Y:S01]  /*0130*/  PRMT R21, RZ, 0x7610, R21 ;  /* 0x00007610ff157816 */ /* 0x000fe20000000015 */
[----:B------:R1:W5:Y:S03]  /*0140*/  @!P0 LDG.E.U16 R13, [R4.64] ;  /* 0x00000004040d8981 */ /* 0x000366000c1e1500 */
[----:B------:R-:W-:Y:S01]  /*0150*/  @!P1 IMAD R11, R0, 0x200, R7 ;  /* 0x00000200000b9824 */ /* 0x000fe200078e0207 */
[----:B------:R-:W-:Y:S01]  /*0160*/  @!P1 IADD3 R7, R7, 0x80, RZ ;  /* 0x0000008007079810 */ /* 0x000fe20007ffe0ff */
[----:B------:R-:W-:-:S03]  /*0170*/  @!P1 IMAD.MOV.U32 R22, RZ, RZ, 0x2 ;  /* 0x00000002ff169424 */ /* 0x000fc600078e00ff */
[----:B------:R-:W-:Y:S01]  /*0180*/  ISETP.GE.AND P3, PT, R7, R12, PT ;  /* 0x0000000c0700720c */ /* 0x000fe20003f66270 */
[CC--:B------:R-:W-:Y:S01]  /*0190*/  @!P1 IMAD.WIDE.U32 R8, R11.reuse, R22.reuse, c[0x0][0x170] ;  /* 0x00005c000b089625 */ /* 0x0c0fe200078e0016 */
[----:B------:R-:W-:Y:S02]  /*01a0*/  PRMT R19, RZ, 0x7610, R19 ;  /* 0x00007610ff137816 */ /* 0x000fe40000000013 */
[----:B------:R-:W-:Y:S01]  /*01b0*/  PRMT R20, RZ, 0x7610, R20 ;  /* 0x00007610ff147816 */ /* 0x000fe20000000014 */
[----:B0-----:R-:W-:Y:S01]  /*01c0*/  @!P1 IMAD.WIDE.U32 R2, R11, R22, c[0x0][0x178] ;  /* 0x00005e000b029625 */ /* 0x001fe200078e0016 */
[----:B------:R0:W5:Y:S01]  /*01d0*/  @!P1 LDG.E.U16 R17, [R8.64] ;  /* 0x0000000408119981 */ /* 0x000162000c1e1500 */
[----:B------:R-:W-:-:S03]  /*01e0*/  PRMT R14, RZ, 0x7610, R14 ;  /* 0x00007610ff0e7816 */ /* 0x000fc6000000000e */
[----:B------:R2:W5:Y:S03]  /*01f0*/  @!P1 LDG.E.U16 R18, [R2.64] ;  /* 0x0000000402129981 */ /* 0x000566000c1e1500 */
[----:B------:R-:W-:Y:S01]  /*0200*/  @!P3 IMAD R6, R0, 0x200, R7 ;  /* 0x000002000006b824 */ /* 0x000fe200078e0207 */
[----:B------:R-:W-:-:S04]  /*0210*/  @!P3 IADD3 R7, R7, 0x80, RZ ;  /* 0x000000800707b810 */ /* 0x000fc80007ffe0ff */
[----:B------:R-:W-:Y:S01]  /*0220*/  ISETP.GE.AND P2, PT, R7, R12, PT ;  /* 0x0000000c0700720c */ /* 0x000fe20003f46270 */
[----:B------:R-:W-:-:S04]  /*0230*/  @!P3 IMAD.MOV.U32 R23, RZ, RZ, 0x2 ;  /* 0x00000002ff17b424 */ /* 0x000fc800078e00ff */
[----:B-1----:R-:W-:-:S05]  /*0240*/  @!P3 IMAD.WIDE.U32 R4, R6, R23, c[0x0][0x170] ;  /* 0x00005c000604b625 */ /* 0x002fca00078e0017 */
[----:B------:R2:W5:Y:S03]  /*0250*/  @!P3 LDG.E.U16 R21, [R4.64] ;  /* 0x000000040415b981 */ /* 0x000566000c1e1500 */
[----:B------:R-:W-:Y:S02]  /*0260*/  @!P2 IMAD R10, R0, 0x200, R7 ;  /* 0x00000200000aa824 */ /* 0x000fe400078e0207 */
[----:B------:R-:W-:Y:S02]  /*0270*/  @!P2 IMAD.MOV.U32 R25, RZ, RZ, 0x2 ;  /* 0x00000002ff19a424 */ /* 0x000fe400078e00ff */
[----:B------:R-:W-:-:S04]  /*0280*/  @!P3 IMAD.WIDE.U32 R6, R6, R23, c[0x0][0x178] ;  /* 0x00005e000606b625 */ /* 0x000fc800078e0017 */
[CC--:B0-----:R-:W-:Y:S01]  /*0290*/  @!P2 IMAD.WIDE.U32 R8, R10.reuse, R25.reuse, c[0x0][0x170] ;  /* 0x00005c000a08a625 */ /* 0x0c1fe200078e0019 */
[----:B------:R2:W5:Y:S03]  /*02a0*/  @!P3 LDG.E.U16 R19, [R6.64] ;  /* 0x000000040613b981 */ /* 0x000566000c1e1500 */
[----:B------:R-:W-:Y:S01]  /*02b0*/  @!P2 IMAD.WIDE.U32 R10, R10, R25, c[0x0][0x178] ;  /* 0x00005e000a0aa625 */ /* 0x000fe200078e0019 */
[----:B------:R2:W5:Y:S04]  /*02c0*/  @!P2 LDG.E.U16 R20, [R8.64] ;  /* 0x000000040814a981 */ /* 0x000568000c1e1500 */
[----:B------:R2:W5:Y:S01]  /*02d0*/  @!P2 LDG.E.U16 R14, [R10.64] ;  /* 0x000000040a0ea981 */ /* 0x000562000c1e1500 */
[----:B------:R-:W-:Y:S01]  /*02e0*/  BSSY B0, `(.L_x_12364) ;  /* 0x000000e000007945 */ /* 0x000fe20003800000 */
[----:B------:R-:W-:Y:S01]  /*02f0*/  IMAD.MOV.U32 R23, RZ, RZ, R15 ;  /* 0x000000ffff177224 */ /* 0x000fe200078e000f */
[----:B------:R-:W-:Y:S05]  /*0300*/  @P0 BRA `(.L_x_12365) ;  /* 0x000000b000000947 */ /* 0x000fea0003800000 */
[----:B--2--5:R-:W-:-:S04]  /*0310*/  PRMT R2, RZ, 0x5410, R16 ;  /* 0x00005410ff027816 */ /* 0x024fc80000000010 */
        /* <DEDUP_REMOVED lines=9> */
.L_x_12366:
[----:B------:R-:W-:Y:S02]  /*03b0*/  PRMT R13, R16, 0x7610, R13 ;  /* 0x00007610100d7816 */ /* 0x000fe4000000000d */
.L_x_12365:
[----:B------:R-:W-:Y:S05]  /*03c0*/  BSYNC B0 ;  /* 0x0000000000007941 */ /* 0x000fea0003800000 */
.L_x_12364:
[----:B--2---:R-:W-:Y:S01]  /*03d0*/  IADD3 R5, R23, 0x80, RZ ;  /* 0x0000008017057810 */ /* 0x004fe20007ffe0ff */
[----:B------:R-:W-:Y:S03]  /*03e0*/  BSSY B0, `(.L_x_12367) ;  /* 0x000000e000007945 */ /* 0x000fe60003800000 */
[----:B------:R-:W-:-:S13]  /*03f0*/  ISETP.GE.AND P1, PT, R5, R12, PT ;  /* 0x0000000c0500720c */ /* 0x000fda0003f26270 */
        /* <DEDUP_REMOVED lines=11> */
.L_x_12369:
[----:B------:R-:W-:Y:S02]  /*04b0*/  PRMT R18, R17, 0x7610, R18 ;  /* 0x0000761011127816 */ /* 0x000fe40000000012 */
.L_x_12368:
[----:B------:R-:W-:Y:S05]  /*04c0*/  BSYNC B0 ;  /* 0x0000000000007941 */ /* 0x000fea0003800000 */
.L_x_12367:
[----:B------:R-:W-:Y:S01]  /*04d0*/  IADD3 R3, R23, 0x100, RZ ;  /* 0x0000010017037810 */ /* 0x000fe20007ffe0ff */
        /* <DEDUP_REMOVED lines=13> */
.L_x_12372:
[----:B------:R-:W-:Y:S02]  /*05b0*/  PRMT R19, R21, 0x7610, R19 ;  /* 0x0000761015137816 */ /* 0x000fe40000000013 */
.L_x_12371:
[----:B------:R-:W-:Y:S05]  /*05c0*/  BSYNC B0 ;  /* 0x0000000000007941 */ /* 0x000fea0003800000 */
.L_x_12370:
        /* <DEDUP_REMOVED lines=14> */
.L_x_12375:
[----:B------:R-:W-:Y:S02]  /*06b0*/  PRMT R14, R20, 0x7610, R14 ;  /* 0x00007610140e7816 */ /* 0x000fe4000000000e */
.L_x_12374:
[----:B------:R-:W-:Y:S05]  /*06c0*/  BSYNC B0 ;  /* 0x0000000000007941 */ /* 0x000fea0003800000 */
.L_x_12373:
[----:B------:R-:W-:Y:S01]  /*06d0*/  @!P0 IMAD R2, R0, 0x200, R15 ;  /* 0x0000020000028824 */ /* 0x000fe200078e020f */
[----:B------:R-:W-:Y:S01]  /*06e0*/  BSSY B0, `(.L_x_12376) ;  /* 0x0000011000007945 */ /* 0x000fe20003800000 */
[----:B------:R-:W-:Y:S02]  /*06f0*/  @!P0 IMAD.MOV.U32 R3, RZ, RZ, 0x2 ;  /* 0x00000002ff038424 */ /* 0x000fe400078e00ff */
[----:B------:R-:W-:Y:S02]  /*0700*/  @!P0 IMAD.MOV.U32 R23, RZ, RZ, R5 ;  /* 0x000000ffff178224 */ /* 0x000fe400078e0005 */
[----:B------:R-:W-:-:S03]  /*0710*/  @!P0 IMAD.WIDE.U32 R2, R2, R3, c[0x0][0x168] ;  /* 0x00005a0002028625 */ /* 0x000fc600078e0003 */
[----:B------:R-:W-:Y:S02]  /*0720*/  ISETP.GE.AND P1, PT, R23, R12, PT ;  /* 0x0000000c1700720c */ /* 0x000fe40003f26270 */
[----:B-----5:R0:W-:Y:S11]  /*0730*/  @!P0 STG.E.U16 [R2.64], R13 ;  /* 0x0000000d02008986 */ /* 0x0201f6000c101504 */
        /* <DEDUP_REMOVED lines=11> */
.L_x_12377:
[----:B------:R-:W-:Y:S05]  /*07f0*/  BSYNC B0 ;  /* 0x0000000000007941 */ /* 0x000fea0003800000 */
.L_x_12376:
[----:B------:R-:W-:-:S13]  /*0800*/  ISETP.GE.AND P0, PT, R23, R12, PT ;  /* 0x0000000c1700720c */ /* 0x000fda0003f06270 */
[----:B------:R-:W-:Y:S05]  /*0810*/  @P0 EXIT ;  /* 0x000000000000094d */ /* 0x000fea0003800000 */
[----:B0-----:R-:W-:Y:S02]  /*0820*/  IMAD R2, R0, 0x200, R23 ;  /* 0x0000020000027824 */ /* 0x001fe400078e0217 */
[----:B------:R-:W-:-:S04]  /*0830*/  IMAD.MOV.U32 R3, RZ, RZ, 0x2 ;  /* 0x00000002ff037424 */ /* 0x000fc800078e00ff */
[----:B------:R-:W-:-:S05]  /*0840*/  IMAD.WIDE.U32 R2, R2, R3, c[0x0][0x168] ;  /* 0x00005a0002027625 */ /* 0x000fca00078e0003 */
[----:B------:R-:W-:Y:S01]  /*0850*/  STG.E.U16 [R2.64], R14 ;  /* 0x0000000e02007986 */ /* 0x000fe2000c101504 */
[----:B------:R-:W-:Y:S05]  /*0860*/  EXIT ;  /* 0x000000000000794d */ /* 0x000fea0003800000 */
.L_x_12378:
        /* <DEDUP_REMOVED lines=9> */
.L_x_40061:


//--------------------- .text._ZN2at6native29vectorized_elementwise_kernelILi2ENS0_13BinaryFunctorIN3c108BFloat16ES4_S4_ZZZNS0_19minimum_kernel_cudaERNS_18TensorIteratorBaseEENKUlvE0_clEvENKUlvE2_clEvEUlS4_S4_E_EESt5arrayIPcLm3EEEEviT0_T1_ --------------------------
	.section	.text._ZN2at6native29vectorized_elementwise_kernelILi2ENS0_13BinaryFunctorIN3c108BFloat16ES4_S4_ZZZNS0_19minimum_kernel_cudaERNS_18TensorIteratorBaseEENKUlvE0_clEvENKUlvE2_clEvEUlS4_S4_E_EESt5arrayIPcLm3EEEEviT0_T1_,"ax",@progbits
	.sectioninfo	@"SHI_REGISTERS=32"
	.align	128
        .global         _ZN2at6native29vectorized_elementwise_kernelILi2ENS0_13BinaryFunctorIN3c108BFloat16ES4_S4_ZZZNS0_19minimum_kernel_cudaERNS_18TensorIteratorBaseEENKUlvE0_clEvENKUlvE2_clEvEUlS4_S4_E_EESt5arrayIPcLm3EEEEviT0_T1_
        .type           _ZN2at6native29vectorized_elementwise_kernelILi2ENS0_13BinaryFunctorIN3c108BFloat16ES4_S4_ZZZNS0_19minimum_kernel_cudaERNS_18TensorIteratorBaseEENKUlvE0_clEvENKUlvE2_clEvEUlS4_S4_E_EESt5arrayIPcLm3EEEEviT0_T1_,@function
        .size           _ZN2at6native29vectorized_elementwise_kernelILi2ENS0_13BinaryFunctorIN3c108BFloat16ES4_S4_ZZZNS0_19minimum_kernel_cudaERNS_18TensorIteratorBaseEENKUlvE0_clEvENKUlvE2_clEvEUlS4_S4_E_EESt5arrayIPcLm3EEEEviT0_T1_,(.L_x_40062 - _ZN2at6native29vectorized_elementwise_kernelILi2ENS0_13BinaryFunctorIN3c108BFloat16ES4_S4_ZZZNS0_19minimum_kernel_cudaERNS_18TensorIteratorBaseEENKUlvE0_clEvENKUlvE2_clEvEUlS4_S4_E_EESt5arrayIPcLm3EEEEviT0_T1_)
        .other          _ZN2at6native29vectorized_elementwise_kernelILi2ENS0_13BinaryFunctorIN3c108BFloat16ES4_S4_ZZZNS0_19minimum_kernel_cudaERNS_18TensorIteratorBaseEENKUlvE0_clEvENKUlvE2_clEvEUlS4_S4_E_EESt5arrayIPcLm3EEEEviT0_T1_,@"STO_CUDA_ENTRY STV_DEFAULT"
_ZN2at6native29vectorized_elementwise_kernelILi2ENS0_13BinaryFunctorIN3c108BFloat16ES4_S4_ZZZNS0_19minimum_kernel_cudaERNS_18TensorIteratorBaseEENKUlvE0_clEvENKUlvE2_clEvEUlS4_S4_E_EESt5arrayIPcLm3EEEEviT0_T1_:
.text._ZN2at6native29vectorized_elementwise_kernelILi2ENS0_13BinaryFunctorIN3c108BFloat16ES4_S4_ZZZNS0_19minimum_kernel_cudaERNS_18TensorIteratorBaseEENKUlvE0_clEvENKUlvE2_clEvEUlS4_S4_E_EESt5arrayIPcLm3EEEEviT0_T1_:
        /* <DEDUP_REMOVED lines=14> */
[----:B------:R-:W3:Y:S04]  /*00e0*/  LDG.E R10, [R8.64+0x200] ;  /* 0x00020004080a7981 */ /* 0x000ee8000c1e1900 */
[----:B------:R-:W4:Y:S04]  /*00f0*/  LDG.E R5, [R8.64+0x400] ;  /* 0x0004000408057981 */ /* 0x000f28000c1e1900 */
[----:B------:R-:W4:Y:S04]  /*0100*/  LDG.E R7, [R8.64+0x600] ;  /* 0x0006000408077981 */ /* 0x000f28000c1e1900 */
[----:B------:R-:W4:Y:S04]  /*0110*/  LDG.E R19, [R8.64] ;  /* 0x0000000408137981 */ /* 0x000f28000c1e1900 */
[----:B------:R0:W5:Y:S04]  /*0120*/  LDG.E R14, [R16.64+0x200] ;  /* 0x00020004100e7981 */ /* 0x000168000c1e1900 */
[----:B------:R0:W5:Y:S04]  /*0130*/  LDG.E R12, [R16.64+0x400] ;  /* 0x00040004100c7981 */ /* 0x000168000c1e1900 */
[----:B------:R0:W5:Y:S01]  /*0140*/  LDG.E R13, [R16.64+0x600] ;  /* 0x00060004100d7981 */ /* 0x000162000c1e1900 */
[----:B------:R-:W-:Y:S01]  /*0150*/  BSSY B0, `(.L_x_12380) ;  /* 0x0000013000007945 */ /* 0x000fe20003800000 */
[----:B--2---:R-:W-:-:S04]  /*0160*/  PRMT R15, RZ, 0x5410, R18 ;  /* 0x00005410ff0f7816 */ /* 0x004fc80000000012 */
[----:B------:R-:W-:Y:S02]  /*0170*/  FSETP.NEU.FTZ.AND P0, PT, R15, R15, PT ;  /* 0x0000000f0f00720b */ /* 0x000fe40003f1d000 */
[C---:B---3--:R-:W-:Y:S02]  /*0180*/  PRMT R11, R10.reuse, 0x7610, R11 ;  /* 0x000076100a0b7816 */ /* 0x048fe4000000000b */
[----:B----4-:R-:W-:Y:S02]  /*0190*/  PRMT R4, R5, 0x7610, R4 ;  /* 0x0000761005047816 */ /* 0x010fe40000000004 */
[----:B------:R-:W-:Y:S02]  /*01a0*/  PRMT R10, R10, 0x7632, R10 ;  /* 0x000076320a0a7816 */ /* 0x000fe4000000000a */
[----:B------:R-:W-:Y:S02]  /*01b0*/  PRMT R6, R7, 0x7610, R6 ;  /* 0x0000761007067816 */ /* 0x000fe40000000006 */
[----:B------:R-:W-:-:S02]  /*01c0*/  PRMT R5, R5, 0x7632, R5 ;  /* 0x0000763205057816 */ /* 0x000fc40000000005 */
[----:B------:R-:W-:Y:S02]  /*01d0*/  PRMT R7, R7, 0x7632, R7 ;  /* 0x0000763207077816 */ /* 0x000fe40000000007 */
[----:B------:R-:W-:Y:S01]  /*01e0*/  PRMT R9, R19, 0x7632, R9 ;  /* 0x0000763213097816 */ /* 0x000fe20000000009 */
[----:B------:R-:W-:Y:S05]  /*01f0*/  @P0 BRA `(.L_x_12381) ;  /* 0x0000007000000947 */ /* 0x000fea0003800000 */
[----:B0-----:R-:W-:-:S04]  /*0200*/  PRMT R8, R19, 0x7610, R8 ;  /* 0x0000761013087816 */ /* 0x001fc80000000008 */
[----:B------:R-:W-:-:S04]  /*0210*/  PRMT R16, RZ, 0x5410, R8 ;  /* 0x00005410ff107816 */ /* 0x000fc80000000008 */
[----:B------:R-:W-:-:S13]  /*0220*/  FSETP.NEU.FTZ.AND P0, PT, R16, R16, PT ;  /* 0x000000101000720b */ /* 0x000fda0003f1d000 */
[----:B------:R-:W-:Y:S05]  /*0230*/  @P0 BRA `(.L_x_12382) ;  /* 0x0000004000000947 */ /* 0x000fea0003800000 */
[----:B------:R-:W-:-:S04]  /*0240*/  FMNMX.FTZ R8, R15, R16, PT ;  /* 0x000000100f087209 */ /* 0x000fc80003810000 */
[----:B------:R-:W-:Y:S01]  /*0250*/  F2FP.BF16.PACK_AB R8, RZ, R8 ;  /* 0x00000008ff08723e */ /* 0x000fe200000010ff */
[----:B------:R-:W-:Y:S05]  /*0260*/  BRA `(.L_x_12382) ;  /* 0x0000001000007947 */ /* 0x000fea0003800000 */
.L_x_12381:
[----:B0-----:R-:W-:Y:S02]  /*0270*/  PRMT R8, R18, 0x7610, R8 ;  /* 0x0000761012087816 */ /* 0x001fe40000000008 */
.L_x_12382:
[----:B------:R-:W-:Y:S05]  /*0280*/  BSYNC B0 ;  /* 0x0000000000007941 */ /* 0x000fea0003800000 */
.L_x_12380:
[----:B------:R-:W-:Y:S01]  /*0290*/  PRMT R15, RZ, 0x7610, R18 ;  /* 0x00007610ff0f7816 */ /* 0x000fe20000000012 */
[----:B------:R-:W-:Y:S03]  /*02a0*/  BSSY B0, `(.L_x_12383) ;  /* 0x000000a000007945 */ /* 0x000fe60003800000 */
[----:B------:R-:W-:-:S13]  /*02b0*/  FSETP.NEU.FTZ.AND P0, PT, R15, R15, PT ;  /* 0x0000000f0f00720b */ /* 0x000fda0003f1d000 */
[----:B------:R-:W-:Y:S05]  /*02c0*/  @P0 BRA `(.L_x_12384) ;  /* 0x0000006000000947 */ /* 0x000fea0003800000 */
[----:B------:R-:W-:-:S04]  /*02d0*/  PRMT R16, RZ, 0x5410, R9 ;  /* 0x00005410ff107816 */ /* 0x000fc80000000009 */
[----:B------:R-:W-:-:S13]  /*02e0*/  FSETP.NEU.FTZ.AND P0, PT, R16, R16, PT ;  /* 0x000000101000720b */ /* 0x000fda0003f1d000 */
[----:B------:R-:W-:Y:S05]  /*02f0*/  @P0 BRA `(.L_x_12385) ;  /* 0x0000004000000947 */ /* 0x000fea0003800000 */
[----:B------:R-:W-:-:S04]  /*0300*/  FMNMX.FTZ R9, R15, R16, PT ;  /* 0x000000100f097209 */ /* 0x000fc80003810000 */
[----:B------:R-:W-:Y:S01]  /*0310*/  F2FP.BF16.PACK_AB R9, RZ, R9 ;  /* 0x00000009ff09723e */ /* 0x000fe200000010ff */
[----:B------:R-:W-:Y:S05]  /*0320*/  BRA `(.L_x_12385) ;  /* 0x0000001000007947 */ /* 0x000fea0003800000 */
.L_x_12384:
[----:B------:R-:W-:Y:S02]  /*0330*/  PRMT R9, R18, 0x7632, R9 ;  /* 0x0000763212097816 */ /* 0x000fe40000000009 */
.L_x_12385:
[----:B------:R-:W-:Y:S05]  /*0340*/  BSYNC B0 ;  /* 0x0000000000007941 */ /* 0x000fea0003800000 */
.L_x_12383:
[----:B-----5:R-:W-:Y:S01]  /*0350*/  PRMT R15, RZ, 0x5410, R14 ;  /* 0x00005410ff0f7816 */ /* 0x020fe2000000000e */
        /* <DEDUP_REMOVED lines=9> */
.L_x_12387:
[----:B------:R-:W-:Y:S02]  /*03f0*/  PRMT R11, R14, 0x7610, R11 ;  /* 0x000076100e0b7816 */ /* 0x000fe4000000000b */
.L_x_12388:
[----:B------:R-:W-:Y:S05]  /*0400*/  BSYNC B0 ;  /* 0x0000000000007941 */ /* 0x000fea0003800000 */
.L_x_12386:
        /* <DEDUP_REMOVED lines=10> */
.L_x_12390:
[----:B------:R-:W-:Y:S02]  /*04b0*/  PRMT R10, R14, 0x7632, R10 ;  /* 0x000076320e0a7816 */ /* 0x000fe4000000000a */
.L_x_12391:
[----:B------:R-:W-:Y:S05]  /*04c0*/  BSYNC B0 ;  /* 0x0000000000007941 */ /* 0x000fea0003800000 */
.L_x_12389:
        /* <DEDUP_REMOVED lines=10> */
.L_x_12393:
[----:B------:R-:W-:Y:S02]  /*0570*/  PRMT R4, R12, 0x7610, R4 ;  /* 0x000076100c047816 */ /* 0x000fe40000000004 */
.L_x_12394:
[----:B------:R-:W-:Y:S05]  /*0580*/  BSYNC B0 ;  /* 0x0000000000007941 */ /* 0x000fea0003800000 */
.L_x_12392:
        /* <DEDUP_REMOVED lines=10> */
.L_x_12396:
[----:B------:R-:W-:Y:S02]  /*0630*/  PRMT R5, R12, 0x7632, R5 ;  /* 0x000076320c057816 */ /* 0x000fe40000000005 */
.L_x_12397:
[----:B------:R-:W-:Y:S05]  /*0640*/  BSYNC B0 ;  /* 0x0000000000007941 */ /* 0x000fea0003800000 */
.L_x_12395:
        /* <DEDUP_REMOVED lines=10> */
.L_x_12399:
[----:B------:R-:W-:Y:S02]  /*06f0*/  PRMT R6, R13, 0x7610, R6 ;  /* 0x000076100d067816 */ /* 0x000fe40000000006 */
.L_x_12400:
[----:B------:R-:W-:Y:S05]  /*0700*/  BSYNC B0 ;  /* 0x0000000000007941 */ /* 0x000fea0003800000 */
.L_x_12398:
        /* <DEDUP_REMOVED lines=10> */
.L_x_12402:
[----:B------:R-:W-:Y:S02]  /*07b0*/  PRMT R7, R13, 0x7632, R7 ;  /* 0x000076320d077816 */ /* 0x000fe40000000007 */
.L_x_12403:
[----:B------:R-:W-:Y:S05]  /*07c0*/  BSYNC B0 ;  /* 0x0000000000007941 */ /* 0x000fea0003800000 */
.L_x_12401:
[----:B------:R-:W-:Y:S01]  /*07d0*/  IMAD.WIDE.U32 R12, R0, R3, c[0x0][0x168] ;  /* 0x00005a00000c7625 */ /* 0x000fe200078e0003 */
[----:B------:R-:W-:Y:S02]  /*07e0*/  PRMT R8, R8, 0x5410, R9 ;  /* 0x0000541008087816 */ /* 0x000fe40000000009 */
[----:B------:R-:W-:Y:S02]  /*07f0*/  PRMT R11, R11, 0x5410, R10 ;  /* 0x000054100b0b7816 */ /* 0x000fe4000000000a */
[----:B------:R-:W-:Y:S01]  /*0800*/  PRMT R4, R4, 0x5410, R5 ;  /* 0x0000541004047816 */ /* 0x000fe20000000005 */
[----:B------:R-:W-:Y:S01]  /*0810*/  IMAD.WIDE R12, R2, 0x4, R12 ;  /* 0x00000004020c7825 */ /* 0x000fe200078e020c */
[----:B------:R-:W-:-:S04]  /*0820*/  PRMT R6, R6, 0x5410, R7 ;  /* 0x0000541006067816 */ /* 0x000fc80000000007 */
[----:B------:R-:W-:Y:S04]  /*0830*/  STG.E [R12.64], R8 ;  /* 0x000000080c007986 */ /* 0x000fe8000c101904 */
[----:B------:R-:W-:Y:S04]  /*0840*/  STG.E [R12.64+0x200], R11 ;  /* 0x0002000b0c007986 */ /* 0x000fe8000c101904 */
[----:B------:R-:W-:Y:S04]  /*0850*/  STG.E [R12.64+0x400], R4 ;  /* 0x000400040c007986 */ /* 0x000fe8000c101904 */
[----:B------:R-:W-:Y:S01]  /*0860*/  STG.E [R12.64+0x600], R6 ;  /* 0x000600060c007986 */ /* 0x000fe2000c101904 */
[----:B------:R-:W-:Y:S05]  /*0870*/  EXIT ;  /* 0x000000000000794d */ /* 0x000fea0003800000 */
.L_x_12379:
        /* <DEDUP_REMOVED lines=13> */
[----:B------:R0:W5:Y:S01]  /*0950*/  @!P0 LDG.E.U16 R14, [R2.64] ;  /* 0x00000004020e8981 */ /* 0x000162000c1e1500 */
[----:B------:R-:W-:-:S03]  /*0960*/  PRMT R21, RZ, 0x7610, R21 ;  /* 0x00007610ff157816 */ /* 0x000fc60000000015 */
[----:B------:R1:W5:Y:S03]  /*0970*/  @!P0 LDG.E.U16 R15, [R4.64] ;  /* 0x00000004040f8981 */ /* 0x000366000c1e1500 */
[----:B------:R-:W-:Y:S01]  /*0980*/  @!P5 IMAD.IADD R24, R0, 0x1, R23 ;  /* 0x000000010018d824 */ /* 0x000fe200078e0217 */
[----:B------:R-:W-:Y:S01]  /*0990*/  @!P5 IADD3 R23, R23, 0x80, RZ ;  /* 0x000000801717d810 */ /* 0x000fe20007ffe0ff */
[----:B------:R-:W-:-:S03]  /*09a0*/  @!P5 IMAD.MOV.U32 R25, RZ, RZ, 0x2 ;  /* 0x00000002ff19d424 */ /* 0x000fc600078e00ff */
[----:B------:R-:W-:Y:S01]  /*09b0*/  ISETP.GE.AND P1, PT, R23, R12, PT ;  /* 0x0000000c1700720c */ /* 0x000fe20003f26270 */
[----:B------:R-:W-:-:S04]  /*09c0*/  @!P5 IMAD.WIDE.U32 R6, R24, R25, c[0x0][0x170] ;  /* 0x00005c001806d625 */ /* 0x000fc800078e0019 */
[----:B------:R-:W-:Y:S01]  /*09d0*/  @!P5 IMAD.WIDE.U32 R24, R24, R25, c[0x0][0x178] ;  /* 0x00005e001818d625 */ /* 0x000fe200078e0019 */
[----:B------:R2:W5:Y:S04]  /*09e0*/  @!P5 LDG.E.U16 R16, [R6.64] ;  /* 0x000000040610d981 */ /* 0x000568000c1e1500 */
        /* <DEDUP_REMOVED lines=16> */
[----:B-1----:R-:W-:-:S04]  /*0af0*/  @!P1 IMAD.WIDE.U32 R4, R9, R22, c[0x0][0x178] ;  /* 0x00005e0009049625 */ /* 0x002fc800078e0016 */
[----:B--2---:R-:W-:-:S04]  /*0b00*/  @!P2 IMAD.WIDE.U32 R6, R8, R11, c[0x0][0x170] ;  /* 0x00005c000806a625 */ /* 0x004fc800078e000b */
[----:B------:R-:W-:Y:S01]  /*0b10*/  @!P2 IMAD.WIDE.U32 R8, R8, R11, c[0x0][0x178] ;  /* 0x00005e000808a625 */ /* 0x000fe200078e000b */
[----:B------:R-:W-:Y:S02]  /*0b20*/  PRMT R18, RZ, 0x7610, R18 ;  /* 0x00007610ff127816 */ /* 0x000fe40000000012 */
[----:B------:R-:W-:Y:S02]  /*0b30*/  PRMT R19, RZ, 0x7610, R19 ;  /* 0x00007610ff137816 */ /* 0x000fe40000000013 */
[----:B------:R0:W5:Y:S04]  /*0b40*/  @!P2 LDG.E.U16 R21, [R8.64] ;  /* 0x000000040815a981 */ /* 0x000168000c1e1500 */
[----:B------:R1:W5:Y:S04]  /*0b50*/  @!P1 LDG.E.U16 R18, [R2.64] ;  /* 0x0000000402129981 */ /* 0x000368000c1e1500 */
[----:B------:R2:W5:Y:S01]  /*0b60*/  @!P1 LDG.E.U16 R19, [R4.64] ;  /* 0x0000000404139981 */ /* 0x000562000c1e1500 */
[----:B0-----:R-:W-:Y:S01]  /*0b70*/  @!P5 IMAD.IADD R8, R0, 0x1, R23 ;  /* 0x000000010008d824 */ /* 0x001fe200078e0217 */
[----:B------:R-:W-:Y:S01]  /*0b80*/  @!P5 IADD3 R23, R23, 0x80, RZ ;  /* 0x000000801717d810 */ /* 0x000fe20007ffe0ff */
[----:B------:R-:W-:-:S03]  /*0b90*/  @!P3 IMAD.MOV.U32 R11, RZ, RZ, 0x2 ;  /* 0x00000002ff0bb424 */ /* 0x000fc600078e00ff */
[----:B------:R-:W-:Y:S01]  /*0ba0*/  ISETP.GE.AND P1, PT, R23, R12, PT ;  /* 0x0000000c1700720c */ /* 0x000fe20003f26270 */
[----:B--2---:R-:W-:Y:S01]  /*0bb0*/  @!P4 IMAD.MOV.U32 R4, RZ, RZ, 0x2 ;  /* 0x00000002ff04c424 */ /* 0x004fe200078e00ff */
[----:B------:R-:W-:Y:S01]  /*0bc0*/  PRMT R26, RZ, 0x7610, R26 ;  /* 0x00007610ff1a7816 */ /* 0x000fe2000000001a */
[----:B---3--:R-:W-:Y:S01]  /*0bd0*/  @!P3 IMAD.WIDE.U32 R24, R10, R11, c[0x0][0x170] ;  /* 0x00005c000a18b625 */ /* 0x008fe200078e000b */
[----:B------:R-:W-:-:S03]  /*0be0*/  PRMT R28, RZ, 0x7610, R28 ;  /* 0x00007610ff1c7816 */ /* 0x000fc6000000001c */
[----:B-1----:R-:W-:Y:S01]  /*0bf0*/  @!P4 IMAD.WIDE.U32 R2, R27, R4, c[0x0][0x170] ;  /* 0x00005c001b02c625 */ /* 0x002fe200078e0004 */
[----:B------:R-:W-:Y:S01]  /*0c00*/  PRMT R22, RZ, 0x7610, R22 ;  /* 0x00007610ff167816 */ /* 0x000fe20000000016 */
[----:B------:R0:W5:Y:S01]  /*0c10*/  @!P3 LDG.E.U16 R26, [R24.64] ;  /* 0x00000004181ab981 */ /* 0x000162000c1e1500 */
[----:B------:R-:W-:Y:S01]  /*0c20*/  PRMT R20, RZ, 0x7610, R20 ;  /* 0x00007610ff147816 */ /* 0x000fe20000000014 */
[----:B------:R-:W-:Y:S02]  /*0c30*/  @!P3 IMAD.WIDE.U32 R10, R10, R11, c[0x0][0x178] ;  /* 0x00005e000a0ab625 */ /* 0x000fe400078e000b */
[----:B------:R1:W5:Y:S02]  /*0c40*/  @!P4 LDG.E.U16 R28, [R2.64] ;  /* 0x00000004021cc981 */ /* 0x000364000c1e1500 */
[----:B------:R-:W-:Y:S02]  /*0c50*/  @!P5 IMAD.MOV.U32 R9, RZ, RZ, 0x2 ;  /* 0x00000002ff09d424 */ /* 0x000fe400078e00ff */
[----:B------:R2:W5:Y:S01]  /*0c60*/  @!P3 LDG.E.U16 R22, [R10.64] ;  /* 0x000000040a16b981 */ /* 0x000562000c1e1500 */
[----:B0-----:R-:W-:Y:S01]  /*0c70*/  @!P1 IMAD.IADD R24, R0, 0x1, R23 ;  /* 0x0000000100189824 */ /* 0x001fe200078e0217 */
[----:B------:R-:W-:-:S02]  /*0c80*/  PRMT R29, RZ, 0x7610, R29 ;  /* 0x00007610ff1d7816 */ /* 0x000fc4000000001d */
[----:B------:R0:W5:Y:S01]  /*0c90*/  @!P2 LDG.E.U16 R20, [R6.64] ;  /* 0x000000040614a981 */ /* 0x000162000c1e1500 */
[----:B-1----:R-:W-:Y:S01]  /*0ca0*/  @!P1 IMAD.MOV.U32 R3, RZ, RZ, 0x2 ;  /* 0x00000002ff039424 */ /* 0x002fe200078e00ff */
[----:B------:R-:W-:Y:S01]  /*0cb0*/  PRMT R23, RZ, 0x7610, R23 ;  /* 0x00007610ff177816 */ /* 0x000fe20000000017 */
[----:B------:R-:W-:Y:S01]  /*0cc0*/  @!P4 IMAD.WIDE.U32 R4, R27, R4, c[0x0][0x178] ;  /* 0x00005e001b04c625 */ /* 0x000fe200078e0004 */
[----:B------:R-:W-:-:S03]  /*0cd0*/  PRMT R27, RZ, 0x7610, R27 ;  /* 0x00007610ff1b7816 */ /* 0x000fc6000000001b */
[CC--:B--2---:R-:W-:Y:S01]  /*0ce0*/  @!P1 IMAD.WIDE.U32 R10, R24.reuse, R3.reuse, c[0x0][0x170] ;  /* 0x00005c00180a9625 */ /* 0x0c4fe200078e0003 */
[----:B------:R-:W-:Y:S01]  /*0cf0*/  PRMT R25, RZ, 0x7610, R25 ;  /* 0x00007610ff197816 */ /* 0x000fe20000000019 */
[----:B------:R1:W5:Y:S02]  /*0d00*/  @!P4 LDG.E.U16 R29, [R4.64] ;  /* 0x00000004041dc981 */ /* 0x000364000c1e1500 */
[----:B------:R-:W-:Y:S01]  /*0d10*/  @!P1 IMAD.WIDE.U32 R2, R24, R3, c[0x0][0x178] ;  /* 0x00005e0018029625 */ /* 0x000fe200078e0003 */
[----:B------:R-:W-:Y:S02]  /*0d20*/  PRMT R24, RZ, 0x7610, R24 ;  /* 0x00007610ff187816 */ /* 0x000fe40000000018 */
[----:B------:R1:W5:Y:S01]  /*0d30*/  @!P1 LDG.E.U16 R25, [R10.64] ;  /* 0x000000040a199981 */ /* 0x000362000c1e1500 */
[----:B0-----:R-:W-:-:S03]  /*0d40*/  @!P5 IMAD.WIDE.U32 R6, R8, R9, c[0x0][0x170] ;  /* 0x00005c000806d625 */ /* 0x001fc600078e0009 */
[----:B------:R1:W5:Y:S01]  /*0d50*/  @!P1 LDG.E.U16 R24, [R2.64] ;  /* 0x0000000402189981 */ /* 0x000362000c1e1500 */
[----:B------:R-:W-:-:S03]  /*0d60*/  @!P5 IMAD.WIDE.U32 R8, R8, R9, c[0x0][0x178] ;  /* 0x00005e000808d625 */ /* 0x000fc600078e0009 */
[----:B------:R1:W5:Y:S04]  /*0d70*/  @!P5 LDG.E.U16 R27, [R6.64] ;  /* 0x00000004061bd981 */ /* 0x000368000c1e1500 */
[----:B------:R1:W5:Y:S01]  /*0d80*/  @!P5 LDG.E.U16 R23, [R8.64] ;  /* 0x000000040817d981 */ /* 0x000362000c1e1500 */
[----:B------:R-:W-:Y:S01]  /*0d90*/  BSSY B0, `(.L_x_12404) ;  /* 0x000000d000007945 */ /* 0x000fe20003800000 */
[----:B------:R-:W-:Y:S05]  /*0da0*/  @P0 BRA `(.L_x_12405) ;  /* 0x000000b000000947 */ /* 0x000fea0003800000 */
[----:B-1---5:R-:W-:-:S04]  /*0db0*/  PRMT R2, RZ, 0x5410, R14 ;  /* 0x00005410ff027816 */ /* 0x022fc8000000000e */
        /* <DEDUP_REMOVED lines=9> */
.L_x_12406:
[----:B------:R-:W-:Y:S02]  /*0e50*/  PRMT R15, R14, 0x7610, R15 ;  /* 0x000076100e0f7816 */ /* 0x000fe4000000000f */
.L_x_12405:
[----:B------:R-:W-:Y:S05]  /*0e60*/  BSYNC B0 ;  /* 0x0000000000007941 */ /* 0x000fea0003800000 */
.L_x_12404:
[----:B-1----:R-:W-:Y:S01]  /*0e70*/  IADD3 R3, R13, 0x80, RZ ;  /* 0x000000800d037810 */ /* 0x002fe20007ffe0ff */
        /* <DEDUP_REMOVED lines=13> */
.L_x_12409:
[----:B------:R-:W-:Y:S02]  /*0f50*/  PRMT R17, R16, 0x7610, R17 ;  /* 0x0000761010117816 */ /* 0x000fe40000000011 */
.L_x_12408:
[----:B------:R-:W-:Y:S05]  /*0f60*/  BSYNC B0 ;  /* 0x0000000000007941 */ /* 0x000fea0003800000 */
.L_x_12407:
        /* <DEDUP_REMOVED lines=14> */
.L_x_12412:
[----:B------:R-:W-:Y:S02]  /*1050*/  PRMT R19, R18, 0x7610, R19 ;  /* 0x0000761012137816 */ /* 0x000fe40000000013 */
.L_x_12411:
[----:B------:R-:W-:Y:S05]  /*1060*/  BSYNC B0 ;  /* 0x0000000000007941 */ /* 0x000fea0003800000 */
.L_x_12410:
        /* <DEDUP_REMOVED lines=14> */
.L_x_12415:
[----:B------:R-:W-:Y:S02]  /*1150*/  PRMT R21, R20, 0x7610, R21 ;  /* 0x0000761014157816 */ /* 0x000fe40000000015 */
.L_x_12414:
[----:B------:R-:W-:Y:S05]  /*1160*/  BSYNC B0 ;  /* 0x0000000000007941 */ /* 0x000fea0003800000 */
.L_x_12413:
        /* <DEDUP_REMOVED lines=14> */
.L_x_12418:
[----:B------:R-:W-:Y:S02]  /*1250*/  PRMT R22, R26, 0x7610, R22 ;  /* 0x000076101a167816 */ /* 0x000fe40000000016 */
.L_x_12417:
[----:B------:R-:W-:Y:S05]  /*1260*/  BSYNC B0 ;  /* 0x0000000000007941 */ /* 0x000fea0003800000 */
.L_x_12416:
        /* <DEDUP_REMOVED lines=14> */
.L_x_12421:
[----:B------:R-:W-:Y:S02]  /*1350*/  PRMT R29, R28, 0x7610, R29 ;  /* 0x000076101c1d7816 */ /* 0x000fe4000000001d */
.L_x_12420:
[----:B------:R-:W-:Y:S05]  /*1360*/  BSYNC B0 ;  /* 0x0000000000007941 */ /* 0x000fea0003800000 */
.L_x_12419:
        /* <DEDUP_REMOVED lines=14> */
.L_x_12424:
[----:B------:R-:W-:Y:S02]  /*1450*/  PRMT R23, R27, 0x7610, R23 ;  /* 0x000076101b177816 */ /* 0x000fe40000000017 */
.L_x_12423:
[----:B------:R-:W-:Y:S05]  /*1460*/  BSYNC B0 ;  /* 0x0000000000007941 */ /* 0x000fea0003800000 */
.L_x_12422:
        /* <DEDUP_REMOVED lines=14> */
.L_x_12427:
[----:B------:R-:W-:Y:S02]  /*1550*/  PRMT R24, R25, 0x7610, R24 ;  /* 0x0000761019187816 */ /* 0x000fe40000000018 */
.L_x_12426:
[----:B------:R-:W-:Y:S05]  /*1560*/  BSYNC B0 ;  /* 0x0000000000007941 */ /* 0x000fea0003800000 */
.L_x_12425:
[----:B------:R-:W-:Y:S01]  /*1570*/  @!P0 IMAD.IADD R4, R0, 0x1, R13 ;  /* 0x0000000100048824 */ /* 0x000fe200078e020d */
[----:B------:R-:W-:Y:S01]  /*1580*/  BSSY B0, `(.L_x_12428) ;  /* 0x0000031000007945 */ /* 0x000fe20003800000 */
[----:B------:R-:W-:Y:S01]  /*1590*/  @!P0 IMAD.MOV.U32 R5, RZ, RZ, 0x2 ;  /* 0x00000002ff058424 */ /* 0x000fe200078e00ff */
[----:B------:R-:W-:Y:S01]  /*15a0*/  BSSY B1, `(.L_x_12429) ;  /* 0x0000028000017945 */ /* 0x000fe20003800000 */
[----:B------:R-:W-:Y:S02]  /*15b0*/  @!P0 IMAD.MOV.U32 R13, RZ, RZ, R3 ;  /* 0x000000ffff0d8224 */ /* 0x000fe400078e0003 */
[----:B------:R-:W-:-:S05]  /*15c0*/  @!P0 IMAD.WIDE.U32 R4, R4, R5, c[0x0][0x168] ;  /* 0x00005a0004048625 */ /* 0x000fca00078e0005 */
[----:B-----5:R0:W-:Y:S01]  /*15d0*/  @!P0 STG.E.U16 [R4.64], R15 ;  /* 0x0000000f04008986 */ /* 0x0201e2000c101504 */
        /* <DEDUP_REMOVED lines=14> */
.L_x_12430:
[----:B0-----:R-:W-:-:S13]  /*16c0*/  ISETP.GE.AND P0, PT, R13, R12, PT ;  /* 0x0000000c0d00720c */ /* 0x001fda0003f06270 */
[----:B------:R-:W-:Y:S05]  /*16d0*/  @P0 BRA `(.L_x_12432) ;  /* 0x000000c000000947 */ /* 0x000fea0003800000 */
[----:B------:R-:W-:Y:S01]  /*16e0*/  IMAD.IADD R2, R0, 0x1, R13 ;  /* 0x0000000100027824 */ /* 0x000fe200078e020d */
[----:B------:R-:W-:Y:S01]  /*16f0*/  IADD3 R13, R13, 0x80, RZ ;  /* 0x000000800d0d7810 */ /* 0x000fe20007ffe0ff */
[----:B------:R-:W-:-:S04]  /*1700*/  IMAD.MOV.U32 R3, RZ, RZ, 0x2 ;  /* 0x00000002ff037424 */ /* 0x000fc800078e00ff */
[----:B------:R-:W-:-:S05]  /*1710*/  IMAD.WIDE.U32 R2, R2, R3, c[0x0][0x168] ;  /* 0x00005a0002027625 */ /* 0x000fca00078e0003 */
[----:B------:R0:W-:Y:S02]  /*1720*/  STG.E.U16 [R2.64], R21 ;  /* 0x0000001502007986 */ /* 0x0001e4000c101504 */
.L_x_12431:
[----:B------:R-:W-:-:S13]  /*1730*/  ISETP.GE.AND P0, PT, R13, R12, PT ;  /* 0x0000000c0d00720c */ /* 0x000fda0003f06270 */
[----:B------:R-:W-:Y:S05]  /*1740*/  @P0 BRA `(.L_x_12433) ;  /* 0x000000d000000947 */ /* 0x000fea0003800000 */
[----:B0-----:R-:W-:Y:S01]  /*1750*/  IMAD.IADD R2, R0, 0x1, R13 ;  /* 0x0000000100027824 */ /* 0x001fe200078e020d */
[----:B------:R-:W-:Y:S01]  /*1760*/  IADD3 R13, R13, 0x80, RZ ;  /* 0x000000800d0d7810 */ /* 0x000fe20007ffe0ff */
[----:B------:R-:W-:-:S04]  /*1770*/  IMAD.MOV.U32 R3, RZ, RZ, 0x2 ;  /* 0x00000002ff037424 */ /* 0x000fc800078e00ff */
[----:B------:R-:W-:-:S05]  /*1780*/  IMAD.WIDE.U32 R2, R2, R3, c[0x0][0x168] ;  /* 0x00005a0002027625 */ /* 0x000fca00078e0003 */
[----:B------:R0:W-:Y:S02]  /*1790*/  STG.E.U16 [R2.64], R22 ;  /* 0x0000001602007986 */ /* 0x0001e4000c101504 */
.L_x_12432:
        /* <DEDUP_REMOVED lines=8> */
.L_x_12433:
[----:B------:R-:W-:Y:S05]  /*1820*/  BSYNC B1 ;  /* 0x0000000000017941 */ /* 0x000fea0003800000 */
.L_x_12429:
[----:B------:R-:W-:-:S13]  /*1830*/  ISETP.GE.AND P0, PT, R13, R12, PT ;  /* 0x0000000c0d00720c */ /* 0x000fda0003f06270 */
[----:B0-----:R-:W-:Y:S01]  /*1840*/  @!P0 IMAD.IADD R2, R0, 0x1, R13 ;  /* 0x0000000100028824 */ /* 0x001fe200078e020d */
[----:B------:R-:W-:Y:S01]  /*1850*/  @!P0 IADD3 R13, R13, 0x80, RZ ;  /* 0x000000800d0d8810 */ /* 0x000fe20007ffe0ff */
[----:B------:R-:W-:-:S04]  /*1860*/  @!P0 IMAD.MOV.U32 R3, RZ, RZ, 0x2 ;  /* 0x00000002ff038424 */ /* 0x000fc800078e00ff */
[----:B------:R-:W-:-:S05]  /*1870*/  @!P0 IMAD.WIDE.U32 R2, R2, R3, c[0x0][0x168] ;  /* 0x00005a0002028625 */ /* 0x000fca00078e0003 */
[----:B------:R0:W-:Y:S02]  /*1880*/  @!P0 STG.E.U16 [R2.64], R23 ;  /* 0x0000001702008986 */ /* 0x0001e4000c101504 */
.L_x_12434:
[----:B------:R-:W-:Y:S05]  /*1890*/  BSYNC B0 ;  /* 0x0000000000007941 */ /* 0x000fea0003800000 */
.L_x_12428:
[----:B------:R-:W-:Y:S01]  /*18a0*/  WARPSYNC 0xffffffff ;  /* 0xffffffff00007948 */ /* 0x000fe20003800000 */
[----:B------:R-:W-:-:S13]  /*18b0*/  ISETP.GE.AND P0, PT, R13, R12, PT ;  /* 0x0000000c0d00720c */ /* 0x000fda0003f06270 */
[----:B------:R-:W-:Y:S05]  /*18c0*/  @P0 EXIT ;  /* 0x000000000000094d */ /* 0x000fea0003800000 */
[----:B0-----:R-:W-:Y:S02]  /*18d0*/  IMAD.IADD R2, R0, 0x1, R13 ;  /* 0x0000000100027824 */ /* 0x001fe400078e020d */
[----:B------:R-:W-:-:S04]  /*18e0*/  IMAD.MOV.U32 R3, RZ, RZ, 0x2 ;  /* 0x00000002ff037424 */ /* 0x000fc800078e00ff */
[----:B------:R-:W-:-:S05]  /*18f0*/  IMAD.WIDE.U32 R2, R2, R3, c[0x0][0x168] ;  /* 0x00005a0002027625 */ /* 0x000fca00078e0003 */
[----:B------:R-:W-:Y:S01]  /*1900*/  STG.E.U16 [R2.64], R24 ;  /* 0x0000001802007986 */ /* 0x000fe2000c101504 */
[----:B------:R-:W-:Y:S05]  /*1910*/  EXIT ;  /* 0x000000000000794d */ /* 0x000fea0003800000 */
.L_x_12435:
        /* <DEDUP_REMOVED lines=14> */
.L_x_40062:


//--------------------- .text._ZN2at6native29vectorized_elementwise_kernelILi4ENS0_13BinaryFunctorIN3c108BFloat16ES4_S4_ZZZNS0_19minimum_kernel_cudaERNS_18TensorIteratorBaseEENKUlvE0_clEvENKUlvE2_clEvEUlS4_S4_E_EESt5arrayIPcLm3EEEEviT0_T1_ --------------------------
	.section	.text._ZN2at6native29vectorized_elementwise_kernelILi4ENS0_13BinaryFunctorIN3c108BFloat16ES4_S4_ZZZNS0_19minimum_kernel_cudaERNS_18TensorIteratorBaseEENKUlvE0_clEvENKUlvE2_clEvEUlS4_S4_E_EESt5arrayIPcLm3EEEEviT0_T1_,"ax",@progbits
	.sectioninfo	@"SHI_REGISTERS=32"
	.align	128
        .global         _ZN2at6native29vectorized_elementwise_kernelILi4ENS0_13BinaryFunctorIN3c108BFloat16ES4_S4_ZZZNS0_19minimum_kernel_cudaERNS_18TensorIteratorBaseEENKUlvE0_clEvENKUlvE2_clEvEUlS4_S4_E_EESt5arrayIPcLm3EEEEviT0_T1_
        .type           _ZN2at6native29vectorized_elementwise_kernelILi4ENS0_13BinaryFunctorIN3c108BFloat16ES4_S4_ZZZNS0_19minimum_kernel_cudaERNS_18TensorIteratorBaseEENKUlvE0_clEvENKUlvE2_clEvEUlS4_S4_E_EESt5arrayIPcLm3EEEEviT0_T1_,@function
        .size           _ZN2at6native29vectorized_elementwise_kernelILi4ENS0_13BinaryFunctorIN3c108BFloat16ES4_S4_ZZZNS0_19minimum_kernel_cudaERNS_18TensorIteratorBaseEENKUlvE0_clEvENKUlvE2_clEvEUlS4_S4_E_EESt5arrayIPcLm3EEEEviT0_T1_,(.L_x_40063 - _ZN2at6native29vectorized_elementwise_kernelILi4ENS0_13BinaryFunctorIN3c108BFloat16ES4_S4_ZZZNS0_19minimum_kernel_cudaERNS_18TensorIteratorBaseEENKUlvE0_clEvENKUlvE2_clEvEUlS4_S4_E_EESt5arrayIPcLm3EEEEviT0_T1_)
        .other          _ZN2at6native29vectorized_elementwise_kernelILi4ENS0_13BinaryFunctorIN3c108BFloat16ES4_S4_ZZZNS0_19minimum_kernel_cudaERNS_18TensorIteratorBaseEENKUlvE0_clEvENKUlvE2_clEvEUlS4_S4_E_EESt5arrayIPcLm3EEEEviT0_T1_,@"STO_CUDA_ENTRY STV_DEFAULT"
_ZN2at6native29vectorized_elementwise_kernelILi4ENS0_13BinaryFunctorIN3c108BFloat16ES4_S4_ZZZNS0_19minimum_kernel_cudaERNS_18TensorIteratorBaseEENKUlvE0_clEvENKUlvE2_clEvEUlS4_S4_E_EESt5arrayIPcLm3EEEEviT0_T1_:
.text._ZN2at6native29vectorized_elementwise_kernelILi4ENS0_13BinaryFunctorIN3c108BFloat16ES4_S4_ZZZNS0_19minimum_kernel_cudaERNS_18TensorIteratorBaseEENKUlvE0_clEvENKUlvE2_clEvEUlS4_S4_E_EESt5arrayIPcLm3EEEEviT0_T1_:
        /* <DEDUP_REMOVED lines=17> */
[----:B------:R-:W-:Y:S01]  /*0110*/  BSSY B0, `(.L_x_12437) ;  /* 0x0000012000007945 */ /* 0x000fe20003800000 */
[----:B--2---:R-:W-:-:S04]  /*0120*/  PRMT R16, RZ, 0x5410, R2 ;  /* 0x00005410ff107816 */ /* 0x004fc80000000002 */
[----:B------:R-:W-:Y:S02]  /*0130*/  FSETP.NEU.FTZ.AND P0, PT, R16, R16, PT ;  /* 0x000000101000720b */ /* 0x000fe40003f1d000 */
[C---:B---3--:R-:W-:Y:S02]  /*0140*/  PRMT R15, R5.reuse, 0x7610, R15 ;  /* 0x00007610050f7816 */ /* 0x048fe4000000000f */
[----:B------:R-:W-:Y:S02]  /*0150*/  PRMT R13, R5, 0x7632, R13 ;  /* 0x00007632050d7816 */ /* 0x000fe4000000000d */
[C---:B----4-:R-:W-:Y:S02]  /*0160*/  PRMT R12, R20.reuse, 0x7610, R12 ;  /* 0x00007610140c7816 */ /* 0x050fe4000000000c */
[----:B------:R-:W-:Y:S02]  /*0170*/  PRMT R11, R20, 0x7632, R11 ;  /* 0x00007632140b7816 */ /* 0x000fe4000000000b */
[----:B------:R-:W-:-:S02]  /*0180*/  PRMT R10, R21, 0x7610, R10 ;  /* 0x00007610150a7816 */ /* 0x000fc4000000000a */
[----:B------:R-:W-:Y:S02]  /*0190*/  PRMT R5, R21, 0x7632, R5 ;  /* 0x0000763215057816 */ /* 0x000fe40000000005 */
[----:B------:R-:W-:Y:S01]  /*01a0*/  PRMT R14, R4, 0x7632, R14 ;  /* 0x00007632040e7816 */ /* 0x000fe2000000000e */
[----:B------:R-:W-:Y:S05]  /*01b0*/  @P0 BRA `(.L_x_12438) ;  /* 0x0000006000000947 */ /* 0x000fea0003800000 */
[----:B------:R-:W-:-:S04]  /*01c0*/  PRMT R17, RZ, 0x5410, R4 ;  /* 0x00005410ff117816 */ /* 0x000fc80000000004 */
[----:B------:R-:W-:-:S13]  /*01d0*/  FSETP.NEU.FTZ.AND P0, PT, R17, R17, PT ;  /* 0x000000111100720b */ /* 0x000fda0003f1d000 */
[----:B------:R-:W-:Y:S05]  /*01e0*/  @P0 BRA `(.L_x_12439) ;  /* 0x0000004000000947 */ /* 0x000fea0003800000 */
[----:B------:R-:W-:-:S04]  /*01f0*/  FMNMX.FTZ R4, R16, R17, PT ;  /* 0x0000001110047209 */ /* 0x000fc80003810000 */
[----:B------:R-:W-:Y:S01]  /*0200*/  F2FP.BF16.PACK_AB R4, RZ, R4 ;  /* 0x00000004ff04723e */ /* 0x000fe200000010ff */
[----:B------:R-:W-:Y:S05]  /*0210*/  BRA `(.L_x_12439) ;  /* 0x0000001000007947 */ /* 0x000fea0003800000 */
.L_x_12438:
[----:B------:R-:W-:Y:S02]  /*0220*/  PRMT R4, R2, 0x7610, R4 ;  /* 0x0000761002047816 */ /* 0x000fe40000000004 */
.L_x_12439:
[----:B------:R-:W-:Y:S05]  /*0230*/  BSYNC B0 ;  /* 0x0000000000007941 */ /* 0x000fea0003800000 */
.L_x_12437:
        /* <DEDUP_REMOVED lines=10> */
.L_x_12441:
[----:B------:R-:W-:Y:S02]  /*02e0*/  PRMT R14, R2, 0x7632, R14 ;  /* 0x00007632020e7816 */ /* 0x000fe4000000000e */
.L_x_12442:
[----:B------:R-:W-:Y:S05]  /*02f0*/  BSYNC B0 ;  /* 0x0000000000007941 */ /* 0x000fea0003800000 */
.L_x_12440:
        /* <DEDUP_REMOVED lines=10> */
.L_x_12444:
[----:B------:R-:W-:Y:S02]  /*03a0*/  PRMT R15, R3, 0x7610, R15 ;  /* 0x00007610030f7816 */ /* 0x000fe4000000000f */
.L_x_12445:
[----:B------:R-:W-:Y:S05]  /*03b0*/  BSYNC B0 ;  /* 0x0000000000007941 */ /* 0x000fea0003800000 */
.L_x_12443:
        /* <DEDUP_REMOVED lines=10> */
.L_x_12447:
[----:B------:R-:W-:Y:S02]  /*0460*/  PRMT R13, R3, 0x7632, R13 ;  /* 0x00007632030d7816 */ /* 0x000fe4000000000d */
.L_x_12448:
[----:B------:R-:W-:Y:S05]  /*0470*/  BSYNC B0 ;  /* 0x0000000000007941 */ /* 0x000fea0003800000 */
.L_x_12446:
        /* <DEDUP_REMOVED lines=10> */
.L_x_12450:
[----:B------:R-:W-:Y:S02]  /*0520*/  PRMT R12, R6, 0x7610, R12 ;  /* 0x00007610060c7816 */ /* 0x000fe4000000000c */
.L_x_12451:
[----:B------:R-:W-:Y:S05]  /*0530*/  BSYNC B0 ;  /* 0x0000000000007941 */ /* 0x000fea0003800000 */
.L_x_12449:
        /* <DEDUP_REMOVED lines=10> */
.L_x_12453:
[----:B------:R-:W-:Y:S02]  /*05e0*/  PRMT R11, R6, 0x7632, R11 ;  /* 0x00007632060b7816 */ /* 0x000fe4000000000b */
.L_x_12454:
[----:B------:R-:W-:Y:S05]  /*05f0*/  BSYNC B0 ;  /* 0x0000000000007941 */ /* 0x000fea0003800000 */
.L_x_12452:
        /* <DEDUP_REMOVED lines=10> */
.L_x_12456:
[----:B------:R-:W-:Y:S02]  /*06a0*/  PRMT R10, R7, 0x7610, R10 ;  /* 0x00007610070a7816 */ /* 0x000fe4000000000a */
.L_x_12457:
[----:B------:R-:W-:Y:S05]  /*06b0*/  BSYNC B0 ;  /* 0x0000000000007941 */ /* 0x000fea0003800000 */
.L_x_12455:
        /* <DEDUP_REMOVED lines=10> */
.L_x_12459:
[----:B------:R-:W-:Y:S02]  /*0760*/  PRMT R5, R7, 0x7632, R5 ;  /* 0x0000763207057816 */ /* 0x000fe40000000005 */
.L_x_12460:
[----:B------:R-:W-:Y:S05]  /*0770*/  BSYNC B0 ;  /* 0x0000000000007941 */ /* 0x000fea0003800000 */
.L_x_12458:
[----:B------:R-:W-:Y:S01]  /*0780*/  IMAD.WIDE.U32 R2, R0, R9, c[0x0][0x168] ;  /* 0x00005a0000027625 */ /* 0x000fe200078e0009 */
[----:B------:R-:W-:Y:S02]  /*0790*/  PRMT R15, R15, 0x5410, R13 ;  /* 0x000054100f0f7816 */ /* 0x000fe4000000000d */
[----:B------:R-:W-:Y:S02]  /*07a0*/  PRMT R14, R4, 0x5410, R14 ;  /* 0x00005410040e7816 */ /* 0x000fe4000000000e */
[----:B------:R-:W-:Y:S01]  /*07b0*/  PRMT R12, R12, 0x5410, R11 ;  /* 0x000054100c0c7816 */ /* 0x000fe2000000000b */
[----:B------:R-:W-:Y:S01]  /*07c0*/  IMAD.WIDE R2, R8, 0x8, R2 ;  /* 0x0000000808027825 */ /* 0x000fe200078e0202 */
[----:B------:R-:W-:-:S04]  /*07d0*/  PRMT R13, R10, 0x5410, R5 ;  /* 0x000054100a0d7816 */ /* 0x000fc80000000005 */
[----:B------:R-:W-:Y:S04]  /*07e0*/  STG.E.64 [R2.64], R14 ;  /* 0x0000000e02007986 */ /* 0x000fe8000c101b04 */
[----:B------:R-:W-:Y:S01]  /*07f0*/  STG.E.64 [R2.64+0x400], R12 ;  /* 0x0004000c02007986 */ /* 0x000fe2000c101b04 */
[----:B------:R-:W-:Y:S05]  /*0800*/  EXIT ;  /* 0x000000000000794d */ /* 0x000fea0003800000 */
.L_x_12436:
[----:B------:R-:W0:Y:S01]  /*0810*/  S2R R13, SR_TID.X ;  /* 0x00000000000d7919 */ /* 0x000e220000002100 */
[----:B------:R-:W-:Y:S02]  /*0820*/  PRMT R16, RZ, 0x7610, R16 ;  /* 0x00007610ff107816 */ /* 0x000fe40000000010 */
[----:B------:R-:W-:Y:S02]  /*0830*/  PRMT R17, RZ, 0x7610, R17 ;  /* 0x00007610ff117816 */ /* 0x000fe40000000011 */
[----:B------:R-:W-:-:S02]  /*0840*/  PRMT R14, RZ, 0x7610, R14 ;  /* 0x00007610ff0e7816 */ /* 0x000fc4000000000e */
        /* <DEDUP_REMOVED lines=89> */
.L_x_12463:
[----:B------:R-:W-:Y:S02]  /*0de0*/  PRMT R15, R14, 0x7610, R15 ;  /* 0x000076100e0f7816 */ /* 0x000fe4000000000f */
.L_x_12462:
[----:B------:R-:W-:Y:S05]  /*0df0*/  BSYNC B0 ;  /* 0x0000000000007941 */ /* 0x000fea0003800000 */
.L_x_12461:
        /* <DEDUP_REMOVED lines=14> */
.L_x_12466:
[----:B------:R-:W-:Y:S02]  /*0ee0*/  PRMT R17, R16, 0x7610, R17 ;  /* 0x0000761010117816 */ /* 0x000fe40000000011 */
.L_x_12465:
[----:B------:R-:W-:Y:S05]  /*0ef0*/  BSYNC B0 ;  /* 0x0000000000007941 */ /* 0x000fea0003800000 */
.L_x_12464:
        /* <DEDUP_REMOVED lines=14> */
.L_x_12469:
[----:B------:R-:W-:Y:S02]  /*0fe0*/  PRMT R19, R18, 0x7610, R19 ;  /* 0x0000761012137816 */ /* 0x000fe40000000013 */
.L_x_12468:
[----:B------:R-:W-:Y:S05]  /*0ff0*/  BSYNC B0 ;  /* 0x0000000000007941 */ /* 0x000fea0003800000 */
.L_x_12467:
        /* <DEDUP_REMOVED lines=14> */
.L_x_12472:
[----:B------:R-:W-:Y:S02]  /*10e0*/  PRMT R21, R20, 0x7610, R21 ;  /* 0x0000761014157816 */ /* 0x000fe40000000015 */
.L_x_12471:
[----:B------:R-:W-:Y:S05]  /*10f0*/  BSYNC B0 ;  /* 0x0000000000007941 */ /* 0x000fea0003800000 */
.L_x_12470:
        /* <DEDUP_REMOVED lines=14> */
.L_x_12475:
[----:B------:R-:W-:Y:S02]  /*11e0*/  PRMT R22, R26, 0x7610, R22 ;  /* 0x000076101a167816 */ /* 0x000fe40000000016 */
.L_x_12474:
[----:B------:R-:W-:Y:S05]  /*11f0*/  BSYNC B0 ;  /* 0x0000000000007941 */ /* 0x000fea0003800000 */
.L_x_12473:
        /* <DEDUP_REMOVED lines=14> */
.L_x_12478:
[----:B------:R-:W-:Y:S02]  /*12e0*/  PRMT R29, R28, 0x7610, R29 ;  /* 0x000076101c1d7816 */ /* 0x000fe4000000001d */
.L_x_12477:
[----:B------:R-:W-:Y:S05]  /*12f0*/  BSYNC B0 ;  /* 0x0000000000007941 */ /* 0x000fea0003800000 */
.L_x_12476:
        /* <DEDUP_REMOVED lines=14> */
.L_x_12481:
[----:B------:R-:W-:Y:S02]  /*13e0*/  PRMT R23, R27, 0x7610, R23 ;  /* 0x000076101b177816 */ /* 0x000fe40000000017 */
.L_x_12480:
[----:B------:R-:W-:Y:S05]  /*13f0*/  BSYNC B0 ;  /* 0x0000000000007941 */ /* 0x000fea0003800000 */
.L_x_12479:
        /* <DEDUP_REMOVED lines=14> */
.L_x_12484:
[----:B------:R-:W-:Y:S02]  /*14e0*/  PRMT R24, R25, 0x7610, R24 ;  /* 0x0000761019187816 */ /* 0x000fe40000000018 */
.L_x_12483:
[----:B------:R-:W-:Y:S05]  /*14f0*/  BSYNC B0 ;  /* 0x0000000000007941 */ /* 0x000fea0003800000 */
.L_x_12482:
        /* <DEDUP_REMOVED lines=21> */
.L_x_12487:
[----:B0-----:R-:W-:-:S13]  /*1650*/  ISETP.GE.AND P0, PT, R13, R12, PT ;  /* 0x0000000c0d00720c */ /* 0x001fda0003f06270 */
[----:B------:R-:W-:Y:S05]  /*1660*/  @P0 BRA `(.L_x_12489) ;  /* 0x000000c000000947 */ /* 0x000fea0003800000 */
[----:B------:R-:W-:Y:S01]  /*1670*/  IMAD.IADD R2, R0, 0x1, R13 ;  /* 0x0000000100027824 */ /* 0x000fe200078e020d */
[----:B------:R-:W-:Y:S01]  /*1680*/  IADD3 R13, R13, 0x80, RZ ;  /* 0x000000800d0d7810 */ /* 0x000fe20007ffe0ff */
[----:B------:R-:W-:-:S04]  /*1690*/  IMAD.MOV.U32 R3, RZ, RZ, 0x2 ;  /* 0x00000002ff037424 */ /* 0x000fc800078e00ff */
[----:B------:R-:W-:-:S05]  /*16a0*/  IMAD.WIDE.U32 R2, R2, R3, c[0x0][0x168] ;  /* 0x00005a0002027625 */ /* 0x000fca00078e0003 */
[----:B------:R0:W-:Y:S02]  /*16b0*/  STG.E.U16 [R2.64], R21 ;  /* 0x0000001502007986 */ /* 0x0001e4000c101504 */
.L_x_12488:
[----:B------:R-:W-:-:S13]  /*16c0*/  ISETP.GE.AND P0, PT, R13, R12, PT ;  /* 0x0000000c0d00720c */ /* 0x000fda0003f06270 */
[----:B------:R-:W-:Y:S05]  /*16d0*/  @P0 BRA `(.L_x_12490) ;  /* 0x000000d000000947 */ /* 0x000fea0003800000 */
[----:B0-----:R-:W-:Y:S01]  /*16e0*/  IMAD.IADD R2, R0, 0x1, R13 ;  /* 0x0000000100027824 */ /* 0x001fe200078e020d */
[----:B------:R-:W-:Y:S01]  /*16f0*/  IADD3 R13, R13, 0x80, RZ ;  /* 0x000000800d0d7810 */ /* 0x000fe20007ffe0ff */
[----:B------:R-:W-:-:S04]  /*1700*/  IMAD.MOV.U32 R3, RZ, RZ, 0x2 ;  /* 0x00000002ff037424 */ /* 0x000fc800078e00ff */
[----:B------:R-:W-:-:S05]  /*1710*/  IMAD.WIDE.U32 R2, R2, R3, c[0x0][0x168] ;  /* 0x00005a0002027625 */ /* 0x000fca00078e0003 */
[----:B------:R0:W-:Y:S02]  /*1720*/  STG.E.U16 [R2.64], R22 ;  /* 0x0000001602007986 */ /* 0x0001e4000c101504 */
.L_x_12489:
        /* <DEDUP_REMOVED lines=8> */
.L_x_12490:
[----:B------:R-:W-:Y:S05]  /*17b0*/  BSYNC B1 ;  /* 0x0000000000017941 */ /* 0x000fea0003800000 */
.L_x_12486:
[----:B------:R-:W-:-:S13]  /*17c0*/  ISETP.GE.AND P0, PT, R13, R12, PT ;  /* 0x0000000c0d00720c */ /* 0x000fda0003f06270 */
[----:B0-----:R-:W-:Y:S01]  /*17d0*/  @!P0 IMAD.IADD R2, R0, 0x1, R13 ;  /* 0x0000000100028824 */ /* 0x001fe200078e020d */
[----:B------:R-:W-:Y:S01]  /*17e0*/  @!P0 IADD3 R13, R13, 0x80, RZ ;  /* 0x000000800d0d8810 */ /* 0x000fe20007ffe0ff */
[----:B------:R-:W-:-:S04]  /*17f0*/  @!P0 IMAD.MOV.U32 R3, RZ, RZ, 0x2 ;  /* 0x00000002ff038424 */ /* 0x000fc800078e00ff */
[----:B------:R-:W-:-:S05]  /*1800*/  @!P0 IMAD.WIDE.U32 R2, R2, R3, c[0x0][0x168] ;  /* 0x00005a0002028625 */ /* 0x000fca00078e0003 */
[----:B------:R0:W-:Y:S02]  /*1810*/  @!P0 STG.E.U16 [R2.64], R23 ;  /* 0x0000001702008986 */ /* 0x0001e4000c101504 */
.L_x_12491:
[----:B------:R-:W-:Y:S05]  /*1820*/  BSYNC B0 ;  /* 0x0000000000007941 */ /* 0x000fea0003800000 */
.L_x_12485:
        /* <DEDUP_REMOVED lines=8> */
.L_x_12492:
        /* <DEDUP_REMOVED lines=13> */
.L_x_40063:


//--------------------- .text._ZN2at6native29vectorized_elementwise_kernelILi8ENS0_13BinaryFunctorIN3c108BFloat16ES4_S4_ZZZNS0_19minimum_kernel_cudaERNS_18TensorIteratorBaseEENKUlvE0_clEvENKUlvE2_clEvEUlS4_S4_E_EESt5arrayIPcLm3EEEEviT0_T1_ --------------------------
	.section	.text._ZN2at6native29vectorized_elementwise_kernelILi8ENS0_13BinaryFunctorIN3c108BFloat16ES4_S4_ZZZNS0_19minimum_kernel_cudaERNS_18TensorIteratorBaseEENKUlvE0_clEvENKUlvE2_clEvEUlS4_S4_E_EESt5arrayIPcLm3EEEEviT0_T1_,"ax",@progbits
	.sectioninfo	@"SHI_REGISTERS=4"
	.align	128
        .global         _ZN2at6native29vectorized_elementwise_kernelILi8ENS0_13BinaryFunctorIN3c108BFloat16ES4_S4_ZZZNS0_19minimum_kernel_cudaERNS_18TensorIteratorBaseEENKUlvE0_clEvENKUlvE2_clEvEUlS4_S4_E_EESt5arrayIPcLm3EEEEviT0_T1_
        .type           _ZN2at6native29vectorized_elementwise_kernelILi8ENS0_13BinaryFunctorIN3c108BFloat16ES4_S4_ZZZNS0_19minimum_kernel_cudaERNS_18TensorIteratorBaseEENKUlvE0_clEvENKUlvE2_clEvEUlS4_S4_E_EESt5arrayIPcLm3EEEEviT0_T1_,@function
        .size           _ZN2at6native29vectorized_elementwise_kernelILi8ENS0_13BinaryFunctorIN3c108BFloat16ES4_S4_ZZZNS0_19minimum_kernel_cudaERNS_18TensorIteratorBaseEENKUlvE0_clEvENKUlvE2_clEvEUlS4_S4_E_EESt5arrayIPcLm3EEEEviT0_T1_,(.L_x_40064 - _ZN2at6native29vectorized_elementwise_kernelILi8ENS0_13BinaryFunctorIN3c108BFloat16ES4_S4_ZZZNS0_19minimum_kernel_cudaERNS_18TensorIteratorBaseEENKUlvE0_clEvENKUlvE2_clEvEUlS4_S4_E_EESt5arrayIPcLm3EEEEviT0_T1_)
        .other          _ZN2at6native29vectorized_elementwise_kernelILi8ENS0_13BinaryFunctorIN3c108BFloat16ES4_S4_ZZZNS0_19minimum_kernel_cudaERNS_18TensorIteratorBaseEENKUlvE0_clEvENKUlvE2_clEvEUlS4_S4_E_EESt5arrayIPcLm3EEEEviT0_T1_,@"STO_CUDA_ENTRY STV_DEFAULT"
_ZN2at6native29vectorized_elementwise_kernelILi8ENS0_13BinaryFunctorIN3c108BFloat16ES4_S4_ZZZNS0_19minimum_kernel_cudaERNS_18TensorIteratorBaseEENKUlvE0_clEvENKUlvE2_clEvEUlS4_S4_E_EESt5arrayIPcLm3EEEEviT0_T1_:
.text._ZN2at6native29vectorized_elementwise_kernelILi8ENS0_13BinaryFunctorIN3c108BFloat16ES4_S4_ZZZNS0_19minimum_kernel_cudaERNS_18TensorIteratorBaseEENKUlvE0_clEvENKUlvE2_clEvEUlS4_S4_E_EESt5arrayIPcLm3EEEEviT0_T1_:
[----:B------:R-:W-:Y:S02]  /*0000*/  MOV R1, c[0x0][0x28] ;  /* 0x00000a0000017a02 */ /* 0x000fe40000000f00 */
[----:B------:R-:W-:Y:S05]  /*0010*/  EXIT ;  /* 0x000000000000794d */ /* 0x000fea0003800000 */
.L_x_12493:
        /* <DEDUP_REMOVED lines=14> */
.L_x_40064:


//--------------------- .text._ZN2at6native18elementwise_kernelILi128ELi4EZNS0_15gpu_kernel_implINS0_13AUnaryFunctorIN3c104HalfES5_S5_ZZZNS0_19minimum_kernel_cudaERNS_18TensorIteratorBaseEENKUlvE0_clEvENKUlvE1_clEvEUlS5_S5_E_EEEEvS7_RKT_EUliE_EEviT1_ --------------------------
	.section	.text._ZN2at6native18elementwise_kernelILi128ELi4EZNS0_15gpu_kernel_implINS0_13AUnaryFunctorIN3c104HalfES5_S5_ZZZNS0_19minimum_kernel_cudaERNS_18TensorIteratorBaseEENKUlvE0_clEvENKUlvE1_clEvEUlS5_S5_E_EEEEvS7_RKT_EUliE_EEviT1_,"ax",@progbits
	.sectioninfo	@"SHI_REGISTERS=26"
	.align	128
        .global         _ZN2at6native18elementwise_kernelILi128ELi4EZNS0_15gpu_kernel_implINS0_13AUnaryFunctorIN3c104HalfES5_S5_ZZZNS0_19minimum_kernel_cudaERNS_18TensorIteratorBaseEENKUlvE0_clEvENKUlvE1_clEvEUlS5_S5_E_EEEEvS7_RKT_EUliE_EEviT1_
        .type           _ZN2at6native18elementwise_kernelILi128ELi4EZNS0_15gpu_kernel_implINS0_13AUnaryFunctorIN3c104HalfES5_S5_ZZZNS0_19minimum_kernel_cudaERNS_18TensorIteratorBaseEENKUlvE0_clEvENKUlvE1_clEvEUlS5_S5_E_EEEEvS7_RKT_EUliE_EEviT1_,@function
        .size           _ZN2at6native18elementwise_kernelILi128ELi4EZNS0_15gpu_kernel_implINS0_13AUnaryFunctorIN3c104HalfES5_S5_ZZZNS0_19minimum_kernel_cudaERNS_18TensorIteratorBaseEENKUlvE0_clEvENKUlvE1_clEvEUlS5_S5_E_EEEEvS7_RKT_EUliE_EEviT1_,(.L_x_40065 - _ZN2at6native18elementwise_kernelILi128ELi4EZNS0_15gpu_kernel_implINS0_13AUnaryFunctorIN3c104HalfES5_S5_ZZZNS0_19minimum_kernel_cudaERNS_18TensorIteratorBaseEENKUlvE0_clEvENKUlvE1_clEvEUlS5_S5_E_EEEEvS7_RKT_EUliE_EEviT1_)
        .other          _ZN2at6native18elementwise_kernelILi128ELi4EZNS0_15gpu_kernel_implINS0_13AUnaryFunctorIN3c104HalfES5_S5_ZZZNS0_19minimum_kernel_cudaERNS_18TensorIteratorBaseEENKUlvE0_clEvENKUlvE1_clEvEUlS5_S5_E_EEEEvS7_RKT_EUliE_EEviT1_,@"STO_CUDA_ENTRY STV_DEFAULT"
_ZN2at6native18elementwise_kernelILi128ELi4EZNS0_15gpu_kernel_implINS0_13AUnaryFunctorIN3c104HalfES5_S5_ZZZNS0_19minimum_kernel_cudaERNS_18TensorIteratorBaseEENKUlvE0_clEvENKUlvE1_clEvEUlS5_S5_E_EEEEvS7_RKT_EUliE_EEviT1_:
.text._ZN2at6native18elementwise_kernelILi128ELi4EZNS0_15gpu_kernel_implINS0_13AUnaryFunctorIN3c104HalfES5_S5_ZZZNS0_19minimum_kernel_cudaERNS_18TensorIteratorBaseEENKUlvE0_clEvENKUlvE1_clEvEUlS5_S5_E_EEEEvS7_RKT_EUliE_EEviT1_:
        /* <DEDUP_REMOVED lines=236> */
.L_x_12496:
        /* <DEDUP_REMOVED lines=21> */
.L_x_12500:
[----:B------:R-:W2:Y:S02]  /*1010*/  LDG.E.U8 R2, [R2.64] ;  /* 0x0000002402027981 */ /* 0x000ea4000c1e1100 */
[----:B--2---:R-:W0:Y:S02]  /*1020*/  I2F.U16 R0, R2 ;  /* 0x0000000200007306 */ /* 0x004e240000101000 */
[----:B0-----:R-:W-:-:S04]  /*1030*/  F2FP.PACK_AB R0, RZ, R0 ;  /* 0x00000000ff00723e */ /* 0x001fc800000000ff */
[----:B------:R-:W-:Y:S01]  /*1040*/  PRMT R5, R0, 0x7610, R5 ;  /* 0x0000761000057816 */ /* 0x000fe20000000005 */
[----:B------:R-:W-:Y:S05]  /*1050*/  BRA `(.L_x_12502) ;  /* 0x00000ec000007947 */ /* 0x000fea0003800000 */
.L_x_12499:
        /* <DEDUP_REMOVED lines=11> */
.L_x_12504:
[----:B------:R-:W2:Y:S02]  /*1110*/  LDG.E R2, [R2.64] ;  /* 0x0000002402027981 */ /* 0x000ea4000c1e1900 */
[----:B--2---:R-:W0:Y:S02]  /*1120*/  I2F R0, R2 ;  /* 0x0000000200007306 */ /* 0x004e240000201400 */
[----:B0-----:R-:W-:-:S04]  /*1130*/  F2FP.PACK_AB R0, RZ, R0 ;  /* 0x00000000ff00723e */ /* 0x001fc800000000ff */
[----:B------:R-:W-:Y:S01]  /*1140*/  PRMT R5, R0, 0x7610, R5 ;  /* 0x0000761000057816 */ /* 0x000fe20000000005 */
[----:B------:R-:W-:Y:S05]  /*1150*/  BRA `(.L_x_12502) ;  /* 0x00000dc000007947 */ /* 0x000fea0003800000 */
.L_x_12503:
[----:B------:R-:W2:Y:S02]  /*1160*/  LDG.E.U16 R2, [R2.64] ;  /* 0x0000002402027981 */ /* 0x000ea4000c1e1500 */
[----:B--2---:R-:W0:Y:S02]  /*1170*/  I2F.S16 R0, R2 ;  /* 0x0000000200007306 */ /* 0x004e240000101400 */
[----:B0-----:R-:W-:-:S04]  /*1180*/  F2FP.PACK_AB R0, RZ, R0 ;  /* 0x00000000ff00723e */ /* 0x001fc800000000ff */
[----:B------:R-:W-:Y:S01]  /*1190*/  PRMT R5, R0, 0x7610, R5 ;  /* 0x0000761000057816 */ /* 0x000fe20000000005 */
[----:B------:R-:W-:Y:S05]  /*11a0*/  BRA `(.L_x_12502) ;  /* 0x00000d7000007947 */ /* 0x000fea0003800000 */
.L_x_12498:
        /* <DEDUP_REMOVED lines=9> */
.L_x_12506:
[----:B------:R0:W5:Y:S01]  /*1240*/  LDG.E.U16 R5, [R2.64] ;  /* 0x0000002402057981 */ /* 0x000162000c1e1500 */
[----:B------:R-:W-:Y:S05]  /*1250*/  BRA `(.L_x_12502) ;  /* 0x00000cc000007947 */ /* 0x000fea0003800000 */
.L_x_12505:
        /* <DEDUP_REMOVED lines=9> */
.L_x_12508:
[----:B------:R0:W5:Y:S01]  /*12f0*/  LDG.E.U16 R5, [R2.64] ;  /* 0x0000002402057981 */ /* 0x000162000c1e1500 */
[----:B------:R-:W-:Y:S05]  /*1300*/  BRA `(.L_x_12502) ;  /* 0x00000c1000007947 */ /* 0x000fea0003800000 */
.L_x_12507:
[----:B------:R-:W2:Y:S02]  /*1310*/  LDG.E.64 R2, [R2.64] ;  /* 0x0000002402027981 */ /* 0x000ea4000c1e1b00 */
[----:B--2---:R-:W0:Y:S01]  /*1320*/  F2F.F32.F64 R0, R2 ;  /* 0x0000000200007310 */ /* 0x004e220000301000 */
[----:B------:R-:W0:-:S14]  /*1330*/  DSETP.GEU.AND P0, PT, |R2|, c[0x2][0x0], PT ;  /* 0x008000000200762a */ /* 0x000e1c0003f0e200 */
[----:B0-----:R-:W-:-:S05]  /*1340*/  @!P0 FMUL R0, R0, 1.175494350822287508e-38 ;  /* 0x0080000000008820 */ /* 0x001fca0000400000 */
[----:B------:R-:W-:-:S04]  /*1350*/  F2FP.PACK_AB R0, RZ, R0 ;  /* 0x00000000ff00723e */ /* 0x000fc800000000ff */
[----:B------:R-:W-:Y:S01]  /*1360*/  PRMT R5, R0, 0x7610, R5 ;  /* 0x0000761000057816 */ /* 0x000fe20000000005 */
[----:B------:R-:W-:Y:S05]  /*1370*/  BRA `(.L_x_12502) ;  /* 0x00000ba000007947 */ /* 0x000fea0003800000 */
.L_x_12497:
        /* <DEDUP_REMOVED lines=14> */
.L_x_12511:
[----:B------:R-:W2:Y:S02]  /*1460*/  LDG.E.64 R2, [R2.64] ;  /* 0x0000002402027981 */ /* 0x000ea4000c1e1b00 */
[----:B--2---:R-:W0:Y:S01]  /*1470*/  F2F.F32.F64 R0, R2 ;  /* 0x0000000200007310 */ /* 0x004e220000301000 */
[----:B------:R-:W0:-:S14]  /*1480*/  DSETP.GEU.AND P0, PT, |R2|, c[0x2][0x0], PT ;  /* 0x008000000200762a */ /* 0x000e1c0003f0e200 */
[----:B0-----:R-:W-:-:S05]  /*1490*/  @!P0 FMUL R0, R0, 1.175494350822287508e-38 ;  /* 0x0080000000008820 */ /* 0x001fca0000400000 */
[----:B------:R-:W-:-:S04]  /*14a0*/  F2FP.PACK_AB R0, RZ, R0 ;  /* 0x00000000ff00723e */ /* 0x000fc800000000ff */
[----:B------:R-:W-:Y:S01]  /*14b0*/  PRMT R5, R0, 0x7610, R5 ;  /* 0x0000761000057816 */ /* 0x000fe20000000005 */
[----:B------:R-:W-:Y:S05]  /*14c0*/  BRA `(.L_x_12502) ;  /* 0x00000a5000007947 */ /* 0x000fea0003800000 */
.L_x_12510:
        /* <DEDUP_REMOVED lines=25> */
[----:B------:R-:W-:Y:S01]  /*1660*/  F2FP.PACK_AB R5, RZ, R5 ;  /* 0x00000005ff05723e */ /* 0x000fe200000000ff */
[----:B------:R-:W-:Y:S05]  /*1670*/  BRA `(.L_x_12502) ;  /* 0x000008a000007947 */ /* 0x000fea0003800000 */
.L_x_12513:
        /* <DEDUP_REMOVED lines=15> */
.L_x_12512:
[----:B------:R-:W2:Y:S02]  /*1770*/  LDG.E.U16 R0, [R2.64] ;  /* 0x0000002402007981 */ /* 0x000ea4000c1e1500 */
[----:B--2---:R-:W-:-:S04]  /*1780*/  PRMT R0, RZ, 0x5410, R0 ;  /* 0x00005410ff007816 */ /* 0x004fc80000000000 */
[----:B------:R-:W-:-:S04]  /*1790*/  F2FP.PACK_AB R0, RZ, R0 ;  /* 0x00000000ff00723e */ /* 0x000fc800000000ff */
[----:B------:R-:W-:Y:S01]  /*17a0*/  PRMT R5, R0, 0x7610, R5 ;  /* 0x0000761000057816 */ /* 0x000fe20000000005 */
[----:B------:R-:W-:Y:S05]  /*17b0*/  BRA `(.L_x_12502) ;  /* 0x0000076000007947 */ /* 0x000fea0003800000 */
.L_x_12509:
        /* <DEDUP_REMOVED lines=12> */
.L_x_12516:
        /* <DEDUP_REMOVED lines=21> */
.L_x_12520:
[----:B------:R-:W-:Y:S05]  /*19d0*/  BSYNC B1 ;  /* 0x0000000000017941 */ /* 0x000fea0003800000 */
.L_x_12519:
[----:B------:R-:W-:Y:S01]  /*19e0*/  LEA R3, R0, 0x3b800000, 0x17 ;  /* 0x3b80000000037811 */ /* 0x000fe200078eb8ff */
[----:B------:R-:W-:-:S05]  /*19f0*/  IMAD.SHL.U32 R0, R2, 0x100000, RZ ;  /* 0x0010000002007824 */ /* 0x000fca00078e00ff */
[----:B------:R-:W-:Y:S02]  /*1a00*/  LOP3.LUT R0, R3, R0, R4, 0xfe, !PT ;  /* 0x0000000003007212 */ /* 0x000fe400078efe04 */
.L_x_12518:
[----:B------:R-:W-:Y:S05]  /*1a10*/  BSYNC B0 ;  /* 0x0000000000007941 */ /* 0x000fea0003800000 */
.L_x_12517:
[----:B------:R-:W-:-:S04]  /*1a20*/  F2FP.PACK_AB R0, RZ, R0 ;  /* 0x00000000ff00723e */ /* 0x000fc800000000ff */
[----:B------:R-:W-:Y:S01]  /*1a30*/  PRMT R5, R0, 0x7610, R5 ;  /* 0x0000761000057816 */ /* 0x000fe20000000005 */
[----:B------:R-:W-:Y:S05]  /*1a40*/  BRA `(.L_x_12502) ;  /* 0x000004d000007947 */ /* 0x000fea0003800000 */
.L_x_12515:
        /* <DEDUP_REMOVED lines=21> */
.L_x_12524:
[----:B------:R-:W-:Y:S05]  /*1ba0*/  BSYNC B1 ;  /* 0x0000000000017941 */ /* 0x000fea0003800000 */
.L_x_12523:
[----:B------:R-:W-:Y:S01]  /*1bb0*/  LEA R3, R0, 0x37800000, 0x17 ;  /* 0x3780000000037811 */ /* 0x000fe200078eb8ff */
[----:B------:R-:W-:-:S05]  /*1bc0*/  IMAD.SHL.U32 R0, R2, 0x200000, RZ ;  /* 0x0020000002007824 */ /* 0x000fca00078e00ff */
[----:B------:R-:W-:Y:S02]  /*1bd0*/  LOP3.LUT R0, R3, R0, R4, 0xfe, !PT ;  /* 0x0000000003007212 */ /* 0x000fe400078efe04 */
.L_x_12522:
[----:B------:R-:W-:Y:S05]  /*1be0*/  BSYNC B0 ;  /* 0x0000000000007941 */ /* 0x000fea0003800000 */
.L_x_12521:
[----:B------:R-:W-:-:S04]  /*1bf0*/  F2FP.PACK_AB R0, RZ, R0 ;  /* 0x00000000ff00723e */ /* 0x000fc800000000ff */
[----:B------:R-:W-:Y:S01]  /*1c00*/  PRMT R5, R0, 0x7610, R5 ;  /* 0x0000761000057816 */ /* 0x000fe20000000005 */
[----:B------:R-:W-:Y:S05]  /*1c10*/  BRA `(.L_x_12502) ;  /* 0x0000030000007947 */ /* 0x000fea0003800000 */
.L_x_12514:
        /* <DEDUP_REMOVED lines=14> */
.L_x_12528:
[----:B------:R-:W-:Y:S05]  /*1d00*/  BSYNC B0 ;  /* 0x0000000000007941 */ /* 0x000fea0003800000 */
.L_x_12527:
[----:B------:R-:W-:-:S04]  /*1d10*/  F2FP.PACK_AB R0, RZ, R0 ;  /* 0x00000000ff00723e */ /* 0x000fc800000000ff */
[----:B------:R-:W-:Y:S01]  /*1d20*/  PRMT R5, R0, 0x7610, R5 ;  /* 0x0000761000057816 */ /* 0x000fe20000000005 */
[----:B------:R-:W-:Y:S05]  /*1d30*/  BRA `(.L_x_12502) ;  /* 0x000001e000007947 */ /* 0x000fea0003800000 */
.L_x_12501:
        /* <DEDUP_REMOVED lines=21> */
.L_x_12526:
[----:B------:R-:W2:Y:S02]  /*1e90*/  LDG.E.64 R2, [R2.64] ;  /* 0x0000002402027981 */ /* 0x000ea4000c1e1b00 */
[----:B--2---:R-:W0:Y:S02]  /*1ea0*/  I2F.U64 R0, R2 ;  /* 0x0000000200007312 */ /* 0x004e240000301000 */
[----:B0-----:R-:W-:-:S04]  /*1eb0*/  F2FP.PACK_AB R0, RZ, R0 ;  /* 0x00000000ff00723e */ /* 0x001fc800000000ff */
[----:B------:R-:W-:Y:S01]  /*1ec0*/  PRMT R5, R0, 0x7610, R5 ;  /* 0x0000761000057816 */ /* 0x000fe20000000005 */
[----:B------:R-:W-:Y:S05]  /*1ed0*/  BRA `(.L_x_12502) ;  /* 0x0000004000007947 */ /* 0x000fea0003800000 */
.L_x_12525:
[----:B------:R-:W2:Y:S02]  /*1ee0*/  LDG.E R2, [R2.64] ;  /* 0x0000002402027981 */ /* 0x000ea4000c1e1900 */
[----:B--2---:R-:W0:Y:S02]  /*1ef0*/  I2F.U32 R0, R2 ;  /* 0x0000000200007306 */ /* 0x004e240000201000 */
[----:B0-----:R-:W-:-:S04]  /*1f00*/  F2FP.PACK_AB R0, RZ, R0 ;  /* 0x00000000ff00723e */ /* 0x001fc800000000ff */
[----:B------:R-:W-:Y:S02]  /*1f10*/  PRMT R5, R0, 0x7610, R5 ;  /* 0x0000761000057816 */ /* 0x000fe40000000005 */
.L_x_12502:
[----:B0-----:R-:W0:Y:S01]  /*1f20*/  LDC.U16 R2, c[0x0][0x372] ;  /* 0x0000dc80ff027b82 */ /* 0x001e220000000400 */
[----:B------:R-:W-:Y:S01]  /*1f30*/  BSSY B0, `(.L_x_12529) ;  /* 0x000000c000007945 */ /* 0x000fe20003800000 */
[----:B0-----:R-:W-:-:S05]  /*1f40*/  HADD2.F32 R0, -RZ, R2.H0_H0 ;  /* 0x20000002ff007230 */ /* 0x001fca0000004100 */
[----:B------:R-:W-:-:S13]  /*1f50*/  FSETP.NEU.FTZ.AND P0, PT, R0, R0, PT ;  /* 0x000000000000720b */ /* 0x000fda0003f1d000 */
[----:B------:R-:W-:Y:S05]  /*1f60*/  @P0 BRA `(.L_x_12530) ;  /* 0x0000007000000947 */ /* 0x000fea0003800000 */
[----:B-----5:R-:W-:-:S05]  /*1f70*/  HADD2.F32 R3, -RZ, R5.H0_H0 ;  /* 0x20000005ff037230 */ /* 0x020fca0000004100 */
[----:B------:R-:W-:-:S13]  /*1f80*/  FSETP.NEU.FTZ.AND P0, PT, R3, R3, PT ;  /* 0x000000030300720b */ /* 0x000fda0003f1d000 */
[----:B------:R-:W-:Y:S05]  /*1f90*/  @P0 BRA `(.L_x_12531) ;  /* 0x0000005000000947 */ /* 0x000fea0003800000 */
[----:B------:R-:W-:-:S04]  /*1fa0*/  FMNMX.FTZ R0, R0, R3, PT ;  /* 0x0000000300007209 */ /* 0x000fc80003810000 */
[----:B------:R-:W-:-:S04]  /*1fb0*/  F2FP.PACK_AB R0, RZ, R0 ;  /* 0x00000000ff00723e */ /* 0x000fc800000000ff */
[----:B------:R-:W-:Y:S01]  /*1fc0*/  PRMT R5, R0, 0x7610, R5 ;  /* 0x0000761000057816 */ /* 0x000fe20000000005 */
[----:B------:R-:W-:Y:S05]  /*1fd0*/  BRA `(.L_x_12531) ;  /* 0x0000001000007947 */ /* 0x000fea0003800000 */
.L_x_12530:
[----:B-----5:R-:W-:Y:S02]  /*1fe0*/  IMAD.MOV.U32 R5, RZ, RZ, R2 ;  /* 0x000000ffff057224 */ /* 0x020fe400078e0002 */
.L_x_12531:
[----:B------:R-:W-:Y:S05]  /*1ff0*/  BSYNC B0 ;  /* 0x0000000000007941 */ /* 0x000fea0003800000 */
.L_x_12529:
        /* <DEDUP_REMOVED lines=16> */
.L_x_12535:
[----:B------:R-:W-:-:S06]  /*2100*/  HADD2.F32 R3, -RZ, R5.H0_H0 ;  /* 0x20000005ff037230 */ /* 0x000fcc0000004100 */
[----:B------:R-:W0:Y:S02]  /*2110*/  F2I.S64.TRUNC R2, R3 ;  /* 0x0000000300027311 */ /* 0x000e24000020d900 */
[----:B0-----:R0:W-:Y:S01]  /*2120*/  STG.E.U8 [R16.64], R2 ;  /* 0x0000000210007986 */ /* 0x0011e2000c101124 */
[----:B------:R-:W-:Y:S05]  /*2130*/  BRA `(.L_x_12537) ;  /* 0x00000e4000007947 */ /* 0x000fea0003800000 */
.L_x_12534:
        /* <DEDUP_REMOVED lines=10> */
.L_x_12539:
[----:B------:R-:W-:-:S06]  /*21e0*/  HADD2.F32 R5, -RZ, R5.H0_H0 ;  /* 0x20000005ff057230 */ /* 0x000fcc0000004100 */
[----:B------:R-:W0:Y:S02]  /*21f0*/  F2I.FTZ.TRUNC.NTZ R5, R5 ;  /* 0x0000000500057305 */ /* 0x000e24000021f100 */
[----:B0-----:R0:W-:Y:S01]  /*2200*/  STG.E [R16.64], R5 ;  /* 0x0000000510007986 */ /* 0x0011e2000c101924 */
[----:B------:R-:W-:Y:S05]  /*2210*/  BRA `(.L_x_12537) ;  /* 0x00000d6000007947 */ /* 0x000fea0003800000 */
.L_x_12538:
[----:B------:R-:W-:-:S06]  /*2220*/  HADD2.F32 R5, -RZ, R5.H0_H0 ;  /* 0x20000005ff057230 */ /* 0x000fcc0000004100 */
[----:B------:R-:W0:Y:S02]  /*2230*/  F2I.FTZ.TRUNC.NTZ R5, R5 ;  /* 0x0000000500057305 */ /* 0x000e24000021f100 */
[----:B0-----:R0:W-:Y:S01]  /*2240*/  STG.E.U16 [R16.64], R5 ;  /* 0x0000000510007986 */ /* 0x0011e2000c101524 */
[----:B------:R-:W-:Y:S05]  /*2250*/  BRA `(.L_x_12537) ;  /* 0x00000d2000007947 */ /* 0x000fea0003800000 */
.L_x_12533:
        /* <DEDUP_REMOVED lines=9> */
.L_x_12541:
[----:B------:R0:W-:Y:S01]  /*22f0*/  STG.E.U16 [R16.64], R5 ;  /* 0x0000000510007986 */ /* 0x0001e2000c101524 */
[----:B------:R-:W-:Y:S05]  /*2300*/  BRA `(.L_x_12537) ;  /* 0x00000c7000007947 */ /* 0x000fea0003800000 */
.L_x_12540:
        /* <DEDUP_REMOVED lines=10> */
.L_x_12543:
[----:B------:R-:W-:-:S05]  /*23b0*/  HADD2.F32 R0, -RZ, R5.H0_H0 ;  /* 0x20000005ff007230 */ /* 0x000fca0000004100 */
[----:B------:R-:W-:-:S04]  /*23c0*/  F2FP.PACK_AB R0, RZ, R0 ;  /* 0x00000000ff00723e */ /* 0x000fc800000000ff */
[----:B------:R-:W-:-:S05]  /*23d0*/  PRMT R0, R0, 0x5410, RZ ;  /* 0x0000541000007816 */ /* 0x000fca00000000ff */
[----:B------:R0:W-:Y:S01]  /*23e0*/  STG.E [R16.64], R0 ;  /* 0x0000000010007986 */ /* 0x0001e2000c101924 */
[----:B------:R-:W-:Y:S05]  /*23f0*/  BRA `(.L_x_12537) ;  /* 0x00000b8000007947 */ /* 0x000fea0003800000 */
.L_x_12542:
[----:B------:R-:W-:-:S05]  /*2400*/  HADD2.F32 R2, -RZ, R5.H0_H0 ;  /* 0x20000005ff027230 */ /* 0x000fca0000004100 */
[----:B------:R-:W-:-:S06]  /*2410*/  FMUL.FTZ R2, R2, 1 ;  /* 0x3f80000002027820 */ /* 0x000fcc0000410000 */
[----:B------:R-:W0:Y:S02]  /*2420*/  F2F.F64.F32 R2, R2 ;  /* 0x0000000200027310 */ /* 0x000e240000201800 */
[----:B0-----:R0:W-:Y:S01]  /*2430*/  STG.E.64 [R16.64], R2 ;  /* 0x0000000210007986 */ /* 0x0011e2000c101b24 */
[----:B------:R-:W-:Y:S05]  /*2440*/  BRA `(.L_x_12537) ;  /* 0x00000b3000007947 */ /* 0x000fea0003800000 */
.L_x_12532:
        /* <DEDUP_REMOVED lines=13> */
.L_x_12546:
[----:B------:R-:W-:Y:S01]  /*2520*/  HADD2.F32 R5, -RZ, R5.H0_H0 ;  /* 0x20000005ff057230 */ /* 0x000fe20000004100 */
[----:B------:R-:W-:-:S04]  /*2530*/  CS2R R6, SRZ ;  /* 0x0000000000067805 */ /* 0x000fc8000001ff00 */
[----:B------:R-:W-:-:S06]  /*2540*/  FMUL.FTZ R5, R5, 1 ;  /* 0x3f80000005057820 */ /* 0x000fcc0000410000 */
[----:B------:R-:W0:Y:S02]  /*2550*/  F2F.F64.F32 R4, R5 ;  /* 0x0000000500047310 */ /* 0x000e240000201800 */
[----:B0-----:R0:W-:Y:S01]  /*2560*/  STG.E.128 [R16.64], R4 ;  /* 0x0000000410007986 */ /* 0x0011e2000c101d24 */
[----:B------:R-:W-:Y:S05]  /*2570*/  BRA `(.L_x_12537) ;  /* 0x00000a0000007947 */ /* 0x000fea0003800000 */
.L_x_12545:
        /* <DEDUP_REMOVED lines=21> */
.L_x_12550:
[----:B------:R-:W-:Y:S05]  /*26d0*/  BSYNC B0 ;  /* 0x0000000000007941 */ /* 0x000fea0003800000 */
.L_x_12549:
[----:B------:R-:W-:-:S05]  /*26e0*/  LOP3.LUT R3, R0, R3, RZ, 0xfc, !PT ;  /* 0x0000000300037212 */ /* 0x000fca00078efcff */
[----:B------:R0:W-:Y:S01]  /*26f0*/  STG.E.U8 [R16.64], R3 ;  /* 0x0000000310007986 */ /* 0x0001e2000c101124 */
[----:B------:R-:W-:Y:S05]  /*2700*/  BRA `(.L_x_12537) ;  /* 0x0000087000007947 */ /* 0x000fea0003800000 */
.L_x_12548:
        /* <DEDUP_REMOVED lines=13> */
.L_x_12552:
[----:B------:R-:W-:Y:S01]  /*27e0*/  IMAD.MOV.U32 R0, RZ, RZ, 0x7f ;  /* 0x0000007fff007424 */ /* 0x000fe200078e00ff */
[----:B------:R-:W-:-:S04]  /*27f0*/  ISETP.GT.U32.AND P0, PT, R2, 0x7f800000, PT ;  /* 0x7f8000000200780c */ /* 0x000fc80003f04070 */
[----:B------:R-:W-:-:S04]  /*2800*/  SEL R0, R0, 0x7c, P0 ;  /* 0x0000007c00007807 */ /* 0x000fc80000000000 */
.L_x_12553:
[----:B------:R-:W-:Y:S05]  /*2810*/  BSYNC B0 ;  /* 0x0000000000007941 */ /* 0x000fea0003800000 */
.L_x_12551:
[----:B------:R-:W-:-:S04]  /*2820*/  LOP3.LUT R2, R5, 0x80000000, RZ, 0xc0, !PT ;  /* 0x8000000005027812 */ /* 0x000fc800078ec0ff */
[----:B------:R-:W-:-:S04]  /*2830*/  SHF.R.U32.HI R3, RZ, 0x18, R2 ;  /* 0x00000018ff037819 */ /* 0x000fc80000011602 */
[----:B------:R-:W-:-:S05]  /*2840*/  LOP3.LUT R3, R0, R3, RZ, 0xfc, !PT ;  /* 0x0000000300037212 */ /* 0x000fca00078efcff */
[----:B------:R0:W-:Y:S01]  /*2850*/  STG.E.U8 [R16.64], R3 ;  /* 0x0000000310007986 */ /* 0x0001e2000c101124 */
[----:B------:R-:W-:Y:S05]  /*2860*/  BRA `(.L_x_12537) ;  /* 0x0000071000007947 */ /* 0x000fea0003800000 */
.L_x_12547:
[----:B------:R-:W-:-:S05]  /*2870*/  HADD2.F32 R0, -RZ, R5.H0_H0 ;  /* 0x20000005ff007230 */ /* 0x000fca0000004100 */
[----:B------:R-:W-:-:S05]  /*2880*/  F2FP.BF16.PACK_AB R0, RZ, R0 ;  /* 0x00000000ff00723e */ /* 0x000fca00000010ff */
[----:B------:R0:W-:Y:S01]  /*2890*/  STG.E.U16 [R16.64], R0 ;  /* 0x0000000010007986 */ /* 0x0001e2000c101524 */
[----:B------:R-:W-:Y:S05]  /*28a0*/  BRA `(.L_x_12537) ;  /* 0x000006d000007947 */ /* 0x000fea0003800000 */
.L_x_12544:
        /* <DEDUP_REMOVED lines=12> */
.L_x_12556:
        /* <DEDUP_REMOVED lines=17> */
.L_x_12559:
[----:B------:R-:W-:-:S04]  /*2a80*/  LOP3.LUT R2, R5, 0x80000000, RZ, 0xc0, !PT ;  /* 0x8000000005027812 */ /* 0x000fc800078ec0ff */
[----:B------:R-:W-:-:S04]  /*2a90*/  SHF.R.U32.HI R3, RZ, 0x18, R2 ;  /* 0x00000018ff037819 */ /* 0x000fc80000011602 */
[----:B------:R-:W-:-:S04]  /*2aa0*/  LOP3.LUT R0, R0, R3, RZ, 0xfc, !PT ;  /* 0x0000000300007212 */ /* 0x000fc800078efcff */
[----:B------:R-:W-:Y:S02]  /*2ab0*/  PRMT R8, R0, 0x7610, R8 ;  /* 0x0000761000087816 */ /* 0x000fe40000000008 */
.L_x_12558:
[----:B------:R-:W-:Y:S05]  /*2ac0*/  BSYNC B0 ;  /* 0x0000000000007941 */ /* 0x000fea0003800000 */
.L_x_12557:
[----:B------:R0:W-:Y:S01]  /*2ad0*/  STG.E.U8 [R16.64], R8 ;  /* 0x0000000810007986 */ /* 0x0001e2000c101124 */
[----:B------:R-:W-:Y:S05]  /*2ae0*/  BRA `(.L_x_12537) ;  /* 0x0000049000007947 */ /* 0x000fea0003800000 */
.L_x_12555:
        /* <DEDUP_REMOVED lines=17> */
.L_x_12562:
[----:B------:R-:W-:-:S04]  /*2c00*/  LOP3.LUT R2, R5, 0x80000000, RZ, 0xc0, !PT ;  /* 0x8000000005027812 */ /* 0x000fc800078ec0ff */
[----:B------:R-:W-:-:S04]  /*2c10*/  SHF.R.U32.HI R3, RZ, 0x18, R2 ;  /* 0x00000018ff037819 */ /* 0x000fc80000011602 */
[----:B------:R-:W-:-:S04]  /*2c20*/  LOP3.LUT R0, R0, R3, RZ, 0xfc, !PT ;  /* 0x0000000300007212 */ /* 0x000fc800078efcff */
[----:B------:R-:W-:Y:S02]  /*2c30*/  PRMT R8, R0, 0x7610, R8 ;  /* 0x0000761000087816 */ /* 0x000fe40000000008 */
.L_x_12561:
[----:B------:R-:W-:Y:S05]  /*2c40*/  BSYNC B0 ;  /* 0x0000000000007941 */ /* 0x000fea0003800000 */
.L_x_12560:
[----:B------:R0:W-:Y:S01]  /*2c50*/  STG.E.U8 [R16.64], R8 ;  /* 0x0000000810007986 */ /* 0x0001e2000c101124 */
[----:B------:R-:W-:Y:S05]  /*2c60*/  BRA `(.L_x_12537) ;  /* 0x0000031000007947 */ /* 0x000fea0003800000 */
.L_x_12554:
        /* <DEDUP_REMOVED lines=22> */
.L_x_12536:
        /* <DEDUP_REMOVED lines=20> */
.L_x_12564:
[----:B------:R-:W-:-:S06]  /*2f10*/  HADD2.F32 R2, -RZ, R5.H0_H0 ;  /* 0x20000005ff027230 */ /* 0x000fcc0000004100 */
[----:B------:R-:W0:Y:S02]  /*2f20*/  F2I.U64.TRUNC R2, R2 ;  /* 0x0000000200027311 */ /* 0x000e24000020d800 */
[----:B0-----:R0:W-:Y:S01]  /*2f30*/  STG.E.64 [R16.64], R2 ;  /* 0x0000000210007986 */ /* 0x0011e2000c101b24 */
[----:B------:R-:W-:Y:S05]  /*2f40*/  BRA `(.L_x_12537) ;  /* 0x0000003000007947 */ /* 0x000fea0003800000 */
.L_x_12563:
[----:B------:R-:W-:-:S06]  /*2f50*/  HADD2.F32 R5, -RZ, R5.H0_H0 ;  /* 0x20000005ff057230 */ /* 0x000fcc0000004100 */
[----:B------:R-:W0:Y:S02]  /*2f60*/  F2I.FTZ.U32.TRUNC.NTZ R5, R5 ;  /* 0x0000000500057305 */ /* 0x000e24000021f000 */
[----:B0-----:R0:W-:Y:S02]  /*2f70*/  STG.E [R16.64], R5 ;  /* 0x0000000510007986 */ /* 0x0011e4000c101924 */
.L_x_12537:
[----:B------:R-:W-:-:S05]  /*2f80*/  IMAD R18, R18, 0x200, R23 ;  /* 0x0000020012127824 */ /* 0x000fca00078e0217 */
[----:B------:R-:W-:Y:S02]  /*2f90*/  IADD3 R19, R18, 0x80, RZ ;  /* 0x0000008012137810 */ /* 0x000fe40007ffe0ff */
.L_x_12495:
[----:B------:R-:W-:Y:S05]  /*2fa0*/  BSYNC B6 ;  /* 0x0000000000067941 */ /* 0x000fea0003800000 */
.L_x_12494:
        /* <DEDUP_REMOVED lines=231> */
.L_x_12567:
        /* <DEDUP_REMOVED lines=21> */
.L_x_12571:
[----:B------:R-:W2:Y:S02]  /*3f70*/  LDG.E.U8 R2, [R2.64] ;  /* 0x0000002402027981 */ /* 0x000ea4000c1e1100 */
[----:B--2---:R-:W0:Y:S02]  /*3f80*/  I2F.U16 R0, R2 ;  /* 0x0000000200007306 */ /* 0x004e240000101000 */
[----:B0-----:R-:W-:-:S04]  /*3f90*/  F2FP.PACK_AB R0, RZ, R0 ;  /* 0x00000000ff00723e */ /* 0x001fc800000000ff */
[----:B------:R-:W-:Y:S01]  /*3fa0*/  PRMT R5, R0, 0x7610, R5 ;  /* 0x0000761000057816 */ /* 0x000fe20000000005 */
[----:B------:R-:W-:Y:S05]  /*3fb0*/  BRA `(.L_x_12573) ;  /* 0x00000ec000007947 */ /* 0x000fea0003800000 */
.L_x_12570:
        /* <DEDUP_REMOVED lines=11> */
.L_x_12575:
[----:B------:R-:W2:Y:S02]  /*4070*/  LDG.E R2, [R2.64] ;  /* 0x0000002402027981 */ /* 0x000ea4000c1e1900 */
[----:B--2---:R-:W0:Y:S02]  /*4080*/  I2F R0, R2 ;  /* 0x0000000200007306 */ /* 0x004e240000201400 */
[----:B0-----:R-:W-:-:S04]  /*4090*/  F2FP.PACK_AB R0, RZ, R0 ;  /* 0x00000000ff00723e */ /* 0x001fc800000000ff */
[----:B------:R-:W-:Y:S01]  /*40a0*/  PRMT R5, R0, 0x7610, R5 ;  /* 0x0000761000057816 */ /* 0x000fe20000000005 */
[----:B------:R-:W-:Y:S05]  /*40b0*/  BRA `(.L_x_12573) ;  /* 0x00000dc000007947 */ /* 0x000fea0003800000 */
.L_x_12574:
[----:B------:R-:W2:Y:S02]  /*40c0*/  LDG.E.U16 R2, [R2.64] ;  /* 0x0000002402027981 */ /* 0x000ea4000c1e1500 */
[----:B--2---:R-:W0:Y:S02]  /*40d0*/  I2F.S16 R0, R2 ;  /* 0x0000000200007306 */ /* 0x004e240000101400 */
[----:B0-----:R-:W-:-:S04]  /*40e0*/  F2FP.PACK_AB R0, RZ, R0 ;  /* 0x00000000ff00723e */ /* 0x001fc800000000ff */
[----:B------:R-:W-:Y:S01]  /*40f0*/  PRMT R5, R0, 0x7610, R5 ;  /* 0x0000761000057816 */ /* 0x000fe20000000005 */
[----:B------:R-:W-:Y:S05]  /*4100*/  BRA `(.L_x_12573) ;  /* 0x00000d7000007947 */ /* 0x000fea0003800000 */
.L_x_12569:
        /* <DEDUP_REMOVED lines=9> */
.L_x_12577:
[----:B------:R0:W5:Y:S01]  /*41a0*/  LDG.E.U16 R5, [R2.64] ;  /* 0x0000002402057981 */ /* 0x000162000c1e1500 */
[----:B------:R-:W-:Y:S05]  /*41b0*/  BRA `(.L_x_12573) ;  /* 0x00000cc000007947 */ /* 0x000fea0003800000 */
.L_x_12576:
        /* <DEDUP_REMOVED lines=9> */
.L_x_12579:
[----:B------:R0:W5:Y:S01]  /*4250*/  LDG.E.U16 R5, [R2.64] ;  /* 0x0000002402057981 */ /* 0x000162000c1e1500 */
[----:B------:R-:W-:Y:S05]  /*4260*/  BRA `(.L_x_12573) ;  /* 0x00000c1000007947 */ /* 0x000fea0003800000 */
.L_x_12578:
[----:B------:R-:W2:Y:S02]  /*4270*/  LDG.E.64 R2, [R2.64] ;  /* 0x0000002402027981 */ /* 0x000ea4000c1e1b00 */
[----:B--2---:R-:W0:Y:S01]  /*4280*/  F2F.F32.F64 R0, R2 ;  /* 0x0000000200007310 */ /* 0x004e220000301000 */
[----:B------:R-:W0:-:S14]  /*4290*/  DSETP.GEU.AND P0, PT, |R2|, c[0x2][0x0], PT ;  /* 0x008000000200762a */ /* 0x000e1c0003f0e200 */
[----:B0-----:R-:W-:-:S05]  /*42a0*/  @!P0 FMUL R0, R0, 1.175494350822287508e-38 ;  /* 0x0080000000008820 */ /* 0x001fca0000400000 */
[----:B------:R-:W-:-:S04]  /*42b0*/  F2FP.PACK_AB R0, RZ, R0 ;  /* 0x00000000ff00723e */ /* 0x000fc800000000ff */
[----:B------:R-:W-:Y:S01]  /*42c0*/  PRMT R5, R0, 0x7610, R5 ;  /* 0x0000761000057816 */ /* 0x000fe20000000005 */
[----:B------:R-:W-:Y:S05]  /*42d0*/  BRA `(.L_x_12573) ;  /* 0x00000ba000007947 */ /* 0x000fea0003800000 */
.L_x_12568:
        /* <DEDUP_REMOVED lines=14> */
.L_x_12582:
[----:B------:R-:W2:Y:S02]  /*43c0*/  LDG.E.64 R2, [R2.64] ;  /* 0x0000002402027981 */ /* 0x000ea4000c1e1b00 */
[----:B--2---:R-:W0:Y:S01]  /*43d0*/  F2F.F32.F64 R0, R2 ;  /* 0x0000000200007310 */ /* 0x004e220000301000 */
[----:B------:R-:W0:-:S14]  /*43e0*/  DSETP.GEU.AND P0, PT, |R2|, c[0x2][0x0], PT ;  /* 0x008000000200762a */ /* 0x000e1c0003f0e200 */
[----:B0-----:R-:W-:-:S05]  /*43f0*/  @!P0 FMUL R0, R0, 1.175494350822287508e-38 ;  /* 0x0080000000008820 */ /* 0x001fca0000400000 */
[----:B------:R-:W-:-:S04]  /*4400*/  F2FP.PACK_AB R0, RZ, R0 ;  /* 0x00000000ff00723e */ /* 0x000fc800000000ff */
[----:B------:R-:W-:Y:S01]  /*4410*/  PRMT R5, R0, 0x7610, R5 ;  /* 0x0000761000057816 */ /* 0x000fe20000000005 */
[----:B------:R-:W-:Y:S05]  /*4420*/  BRA `(.L_x_12573) ;  /* 0x00000a5000007947 */ /* 0x000fea0003800000 */
.L_x_12581:
        /* <DEDUP_REMOVED lines=27> */
.L_x_12584:
        /* <DEDUP_REMOVED lines=15> */
.L_x_12583:
[----:B------:R-:W2:Y:S02]  /*46d0*/  LDG.E.U16 R0, [R2.64] ;  /* 0x0000002402007981 */ /* 0x000ea4000c1e1500 */
[----:B--2---:R-:W-:-:S04]  /*46e0*/  PRMT R0, RZ, 0x5410, R0 ;  /* 0x00005410ff007816 */ /* 0x004fc80000000000 */
[----:B------:R-:W-:-:S04]  /*46f0*/  F2FP.PACK_AB R0, RZ, R0 ;  /* 0x00000000ff00723e */ /* 0x000fc800000000ff */
[----:B------:R-:W-:Y:S01]  /*4700*/  PRMT R5, R0, 0x7610, R5 ;  /* 0x0000761000057816 */ /* 0x000fe20000000005 */
[----:B------:R-:W-:Y:S05]  /*4710*/  BRA `(.L_x_12573) ;  /* 0x0000076000007947 */ /* 0x000fea0003800000 */
.L_x_12580:
        /* <DEDUP_REMOVED lines=12> */
.L_x_12587:
        /* <DEDUP_REMOVED lines=21> */
.L_x_12591:
[----:B------:R-:W-:Y:S05]  /*4930*/  BSYNC B1 ;  /* 0x0000000000017941 */ /* 0x000fea0003800000 */
.L_x_12590:
[----:B------:R-:W-:Y:S01]  /*4940*/  LEA R3, R0, 0x3b800000, 0x17 ;  /* 0x3b80000000037811 */ /* 0x000fe200078eb8ff */
[----:B------:R-:W-:-:S05]  /*4950*/  IMAD.SHL.U32 R0, R2, 0x100000, RZ ;  /* 0x0010000002007824 */ /* 0x000fca00078e00ff */
[----:B------:R-:W-:Y:S02]  /*4960*/  LOP3.LUT R0, R3, R0, R4, 0xfe, !PT ;  /* 0x0000000003007212 */ /* 0x000fe400078efe04 */
.L_x_12589:
[----:B------:R-:W-:Y:S05]  /*4970*/  BSYNC B0 ;  /* 0x0000000000007941 */ /* 0x000fea0003800000 */
.L_x_12588:
[----:B------:R-:W-:-:S04]  /*4980*/  F2FP.PACK_AB R0, RZ, R0 ;  /* 0x00000000ff00723e */ /* 0x000fc800000000ff */
[----:B------:R-:W-:Y:S01]  /*4990*/  PRMT R5, R0, 0x7610, R5 ;  /* 0x0000761000057816 */ /* 0x000fe20000000005 */
[----:B------:R-:W-:Y:S05]  /*49a0*/  BRA `(.L_x_12573) ;  /* 0x000004d000007947 */ /* 0x000fea0003800000 */
.L_x_12586:
        /* <DEDUP_REMOVED lines=21> */
.L_x_12595:
[----:B------:R-:W-:Y:S05]  /*4b00*/  BSYNC B1 ;  /* 0x0000000000017941 */ /* 0x000fea0003800000 */
.L_x_12594:
[----:B------:R-:W-:Y:S01]  /*4b10*/  LEA R3, R0, 0x37800000, 0x17 ;  /* 0x3780000000037811 */ /* 0x000fe200078eb8ff */
[----:B------:R-:W-:-:S05]  /*4b20*/  IMAD.SHL.U32 R0, R2, 0x200000, RZ ;  /* 0x0020000002007824 */ /* 0x000fca00078e00ff */
[----:B------:R-:W-:Y:S02]  /*4b30*/  LOP3.LUT R0, R3, R0, R4, 0xfe, !PT ;  /* 0x0000000003007212 */ /* 0x000fe400078efe04 */
.L_x_12593:
[----:B------:R-:W-:Y:S05]  /*4b40*/  BSYNC B0 ;  /* 0x0000000000007941 */ /* 0x000fea0003800000 */
.L_x_12592:
[----:B------:R-:W-:-:S04]  /*4b50*/  F2FP.PACK_AB R0, RZ, R0 ;  /* 0x00000000ff00723e */ /* 0x000fc800000000ff */
[----:B------:R-:W-:Y:S01]  /*4b60*/  PRMT R5, R0, 0x7610, R5 ;  /* 0x0000761000057816 */ /* 0x000fe20000000005 */
[----:B------:R-:W-:Y:S05]  /*4b70*/  BRA `(.L_x_12573) ;  /* 0x0000030000007947 */ /* 0x000fea0003800000 */
.L_x_12585:
        /* <DEDUP_REMOVED lines=14> */
.L_x_12599:
[----:B------:R-:W-:Y:S05]  /*4c60*/  BSYNC B0 ;  /* 0x0000000000007941 */ /* 0x000fea0003800000 */
.L_x_12598:
[----:B------:R-:W-:-:S04]  /*4c70*/  F2FP.PACK_AB R0, RZ, R0 ;  /* 0x00000000ff00723e */ /* 0x000fc800000000ff */
[----:B------:R-:W-:Y:S01]  /*4c80*/  PRMT R5, R0, 0x7610, R5 ;  /* 0x0000761000057816 */ /* 0x000fe20000000005 */
[----:B------:R-:W-:Y:S05]  /*4c90*/  BRA `(.L_x_12573) ;  /* 0x000001e000007947 */ /* 0x000fea0003800000 */
.L_x_12572:
        /* <DEDUP_REMOVED lines=21> */
.L_x_12597:
[----:B------:R-:W2:Y:S02]  /*4df0*/  LDG.E.64 R2, [R2.64] ;  /* 0x0000002402027981 */ /* 0x000ea4000c1e1b00 */
[----:B--2---:R-:W0:Y:S02]  /*4e00*/  I2F.U64 R0, R2 ;  /* 0x0000000200007312 */ /* 0x004e240000301000 */
[----:B0-----:R-:W-:-:S04]  /*4e10*/  F2FP.PACK_AB R0, RZ, R0 ;  /* 0x00000000ff00723e */ /* 0x001fc800000000ff */
[----:B------:R-:W-:Y:S01]  /*4e20*/  PRMT R5, R0, 0x7610, R5 ;  /* 0x0000761000057816 */ /* 0x000fe20000000005 */
[----:B------:R-:W-:Y:S05]  /*4e30*/  BRA `(.L_x_12573) ;  /* 0x0000004000007947 */ /* 0x000fea0003800000 */
.L_x_12596:
[----:B------:R-:W2:Y:S02]  /*4e40*/  LDG.E R2, [R2.64] ;  /* 0x0000002402027981 */ /* 0x000ea4000c1e1900 */
[----:B--2---:R-:W0:Y:S02]  /*4e50*/  I2F.U32 R0, R2 ;  /* 0x0000000200007306 */ /* 0x004e240000201000 */
[----:B0-----:R-:W-:-:S04]  /*4e60*/  F2FP.PACK_AB R0, RZ, R0 ;  /* 0x00000000ff00723e */ /* 0x001fc800000000ff */
[----:B------:R-:W-:Y:S02]  /*4e70*/  PRMT R5, R0, 0x7610, R5 ;  /* 0x0000761000057816 */ /* 0x000fe40000000005 */
.L_x_12573:
[----:B------:R-:W1:Y:S01]  /*4e80*/  LDC.U16 R0, c[0x0][0x372] ;  /* 0x0000dc80ff007b82 */ /* 0x000e620000000400 */
[----:B------:R-:W-:Y:S01]  /*4e90*/  BSSY B0, `(.L_x_12600) ;  /* 0x000000c000007945 */ /* 0x000fe20003800000 */
[----:B01----:R-:W-:-:S05]  /*4ea0*/  HADD2.F32 R3, -RZ, R0.H0_H0 ;  /* 0x20000000ff037230 */ /* 0x003fca0000004100 */
        /* <DEDUP_REMOVED lines=9> */
.L_x_12601:
[----:B-----5:R-:W-:Y:S02]  /*4f40*/  IMAD.MOV.U32 R5, RZ, RZ, R0 ;  /* 0x000000ffff057224 */ /* 0x020fe400078e0000 */
.L_x_12602:
[----:B------:R-:W-:Y:S05]  /*4f50*/  BSYNC B0 ;  /* 0x0000000000007941 */ /* 0x000fea0003800000 */
.L_x_12600:
        /* <DEDUP_REMOVED lines=16> */
.L_x_12606:
[----:B------:R-:W-:-:S06]  /*5060*/  HADD2.F32 R3, -RZ, R5.H0_H0 ;  /* 0x20000005ff037230 */ /* 0x000fcc0000004100 */
[----:B------:R-:W0:Y:S02]  /*5070*/  F2I.S64.TRUNC R2, R3 ;  /* 0x0000000300027311 */ /* 0x000e24000020d900 */
[----:B0-----:R0:W-:Y:S01]  /*5080*/  STG.E.U8 [R16.64], R2 ;  /* 0x0000000210007986 */ /* 0x0011e2000c101124 */
[----:B------:R-:W-:Y:S05]  /*5090*/  BRA `(.L_x_12608) ;  /* 0x00000e4000007947 */ /* 0x000fea0003800000 */
.L_x_12605:
        /* <DEDUP_REMOVED lines=10> */
.L_x_12610:
[----:B------:R-:W-:-:S06]  /*5140*/  HADD2.F32 R5, -RZ, R5.H0_H0 ;  /* 0x20000005ff057230 */ /* 0x000fcc0000004100 */
[----:B------:R-:W0:Y:S02]  /*5150*/  F2I.FTZ.TRUNC.NTZ R5, R5 ;  /* 0x0000000500057305 */ /* 0x000e24000021f100 */
[----:B0-----:R0:W-:Y:S01]  /*5160*/  STG.E [R16.64], R5 ;  /* 0x0000000510007986 */ /* 0x0011e2000c101924 */
[----:B------:R-:W-:Y:S05]  /*5170*/  BRA `(.L_x_12608) ;  /* 0x00000d6000007947 */ /* 0x000fea0003800000 */
.L_x_12609:
[----:B------:R-:W-:-:S06]  /*5180*/  HADD2.F32 R5, -RZ, R5.H0_H0 ;  /* 0x20000005ff057230 */ /* 0x000fcc0000004100 */
[----:B------:R-:W0:Y:S02]  /*5190*/  F2I.FTZ.TRUNC.NTZ R5, R5 ;  /* 0x0000000500057305 */ /* 0x000e24000021f100 */
[----:B0-----:R0:W-:Y:S01]  /*51a0*/  STG.E.U16 [R16.64], R5 ;  /* 0x0000000510007986 */ /* 0x0011e2000c101524 */
[----:B------:R-:W-:Y:S05]  /*51b0*/  BRA `(.L_x_12608) ;  /* 0x00000d2000007947 */ /* 0x000fea0003800000 */
.L_x_12604:
        /* <DEDUP_REMOVED lines=9> */
.L_x_12612:
[----:B------:R0:W-:Y:S01]  /*5250*/  STG.E.U16 [R16.64], R5 ;  /* 0x0000000510007986 */ /* 0x0001e2000c101524 */
[----:B------:R-:W-:Y:S05]  /*5260*/  BRA `(.L_x_12608) ;  /* 0x00000c7000007947 */ /* 0x000fea0003800000 */
.L_x_12611:
        /* <DEDUP_REMOVED lines=10> */
.L_x_12614:
[----:B------:R-:W-:-:S05]  /*5310*/  HADD2.F32 R0, -RZ, R5.H0_H0 ;  /* 0x20000005ff007230 */ /* 0x000fca0000004100 */
[----:B------:R-:W-:-:S04]  /*5320*/  F2FP.PACK_AB R0, RZ, R0 ;  /* 0x00000000ff00723e */ /* 0x000fc800000000ff */
[----:B------:R-:W-:-:S05]  /*5330*/  PRMT R0, R0, 0x5410, RZ ;  /* 0x0000541000007816 */ /* 0x000fca00000000ff */
[----:B------:R0:W-:Y:S01]  /*5340*/  STG.E [R16.64], R0 ;  /* 0x0000000010007986 */ /* 0x0001e2000c101924 */
[----:B------:R-:W-:Y:S05]  /*5350*/  BRA `(.L_x_12608) ;  /* 0x00000b8000007947 */ /* 0x000fea0003800000 */
.L_x_12613:
[----:B------:R-:W-:-:S05]  /*5360*/  HADD2.F32 R2, -RZ, R5.H0_H0 ;  /* 0x20000005ff027230 */ /* 0x000fca0000004100 */
[----:B------:R-:W-:-:S06]  /*5370*/  FMUL.FTZ R2, R2, 1 ;  /* 0x3f80000002027820 */ /* 0x000fcc0000410000 */
[----:B------:R-:W0:Y:S02]  /*5380*/  F2F.F64.F32 R2, R2 ;  /* 0x0000000200027310 */ /* 0x000e240000201800 */
[----:B0-----:R0:W-:Y:S01]  /*5390*/  STG.E.64 [R16.64], R2 ;  /* 0x0000000210007986 */ /* 0x0011e2000c101b24 */
[----:B------:R-:W-:Y:S05]  /*53a0*/  BRA `(.L_x_12608) ;  /* 0x00000b3000007947 */ /* 0x000fea0003800000 */
.L_x_12603:
        /* <DEDUP_REMOVED lines=13> */
.L_x_12617:
[----:B------:R-:W-:Y:S01]  /*5480*/  HADD2.F32 R5, -RZ, R5.H0_H0 ;  /* 0x20000005ff057230 */ /* 0x000fe20000004100 */
[----:B------:R-:W-:-:S04]  /*5490*/  CS2R R6, SRZ ;  /* 0x0000000000067805 */ /* 0x000fc8000001ff00 */
[----:B------:R-:W-:-:S06]  /*54a0*/  FMUL.FTZ R5, R5, 1 ;  /* 0x3f80000005057820 */ /* 0x000fcc0000410000 */
[----:B------:R-:W0:Y:S02]  /*54b0*/  F2F.F64.F32 R4, R5 ;  /* 0x0000000500047310 */ /* 0x000e240000201800 */
[----:B0-----:R0:W-:Y:S01]  /*54c0*/  STG.E.128 [R16.64], R4 ;  /* 0x0000000410007986 */ /* 0x0011e2000c101d24 */
[----:B------:R-:W-:Y:S05]  /*54d0*/  BRA `(.L_x_12608) ;  /* 0x00000a0000007947 */ /* 0x000fea0003800000 */
.L_x_12616:
        /* <DEDUP_REMOVED lines=21> */
.L_x_12621:
[----:B------:R-:W-:Y:S05]  /*5630*/  BSYNC B0 ;  /* 0x0000000000007941 */ /* 0x000fea0003800000 */
.L_x_12620:
[----:B------:R-:W-:-:S05]  /*5640*/  LOP3.LUT R3, R0, R3, RZ, 0xfc, !PT ;  /* 0x0000000300037212 */ /* 0x000fca00078efcff */
[----:B------:R0:W-:Y:S01]  /*5650*/  STG.E.U8 [R16.64], R3 ;  /* 0x0000000310007986 */ /* 0x0001e2000c101124 */
[----:B------:R-:W-:Y:S05]  /*5660*/  BRA `(.L_x_12608) ;  /* 0x0000087000007947 */ /* 0x000fea0003800000 */
.L_x_12619:
        /* <DEDUP_REMOVED lines=13> */
.L_x_12623:
[----:B------:R-:W-:Y:S01]  /*5740*/  IMAD.MOV.U32 R0, RZ, RZ, 0x7f ;  /* 0x0000007fff007424 */ /* 0x000fe200078e00ff */
[----:B------:R-:W-:-:S04]  /*5750*/  ISETP.GT.U32.AND P0, PT, R2, 0x7f800000, PT ;  /* 0x7f8000000200780c */ /* 0x000fc80003f04070 */
[----:B------:R-:W-:-:S04]  /*5760*/  SEL R0, R0, 0x7c, P0 ;  /* 0x0000007c00007807 */ /* 0x000fc80000000000 */
.L_x_12624:
[----:B------:R-:W-:Y:S05]  /*5770*/  BSYNC B0 ;  /* 0x0000000000007941 */ /* 0x000fea0003800000 */
.L_x_12622:
[----:B------:R-:W-:-:S04]  /*5780*/  LOP3.LUT R2, R5, 0x80000000, RZ, 0xc0, !PT ;  /* 0x8000000005027812 */ /* 0x000fc800078ec0ff */
[----:B------:R-:W-:-:S04]  /*5790*/  SHF.R.U32.HI R3, RZ, 0x18, R2 ;  /* 0x00000018ff037819 */ /* 0x000fc80000011602 */
[----:B------:R-:W-:-:S05]  /*57a0*/  LOP3.LUT R3, R0, R3, RZ, 0xfc, !PT ;  /* 0x0000000300037212 */ /* 0x000fca00078efcff */
[----:B------:R0:W-:Y:S01]  /*57b0*/  STG.E.U8 [R16.64], R3 ;  /* 0x0000000310007986 */ /* 0x0001e2000c101124 */
[----:B------:R-:W-:Y:S05]  /*57c0*/  BRA `(.L_x_12608) ;  /* 0x0000071000007947 */ /* 0x000fea0003800000 */
.L_x_12618:
[----:B------:R-:W-:-:S05]  /*57d0*/  HADD2.F32 R0, -RZ, R5.H0_H0 ;  /* 0x20000005ff007230 */ /* 0x000fca0000004100 */
[----:B------:R-:W-:-:S05]  /*57e0*/  F2FP.BF16.PACK_AB R0, RZ, R0 ;  /* 0x00000000ff00723e */ /* 0x000fca00000010ff */
[----:B------:R0:W-:Y:S01]  /*57f0*/  STG.E.U16 [R16.64], R0 ;  /* 0x0000000010007986 */ /* 0x0001e2000c101524 */
[----:B------:R-:W-:Y:S05]  /*5800*/  BRA `(.L_x_12608) ;  /* 0x000006d000007947 */ /* 0x000fea0003800000 */
.L_x_12615:
        /* <DEDUP_REMOVED lines=12> */
.L_x_12627:
        /* <DEDUP_REMOVED lines=17> */
.L_x_12630:
[----:B------:R-:W-:-:S04]  /*59e0*/  LOP3.LUT R2, R5, 0x80000000, RZ, 0xc0, !PT ;  /* 0x8000000005027812 */ /* 0x000fc800078ec0ff */
[----:B------:R-:W-:-:S04]  /*59f0*/  SHF.R.U32.HI R3, RZ, 0x18, R2 ;  /* 0x00000018ff037819 */ /* 0x000fc80000011602 */
[----:B------:R-:W-:-:S04]  /*5a00*/  LOP3.LUT R0, R0, R3, RZ, 0xfc, !PT ;  /* 0x0000000300007212 */ /* 0x000fc800078efcff */
[----:B------:R-:W-:Y:S02]  /*5a10*/  PRMT R8, R0, 0x7610, R8 ;  /* 0x0000761000087816 */ /* 0x000fe40000000008 */
.L_x_12629:
[----:B------:R-:W-:Y:S05]  /*5a20*/  BSYNC B0 ;  /* 0x0000000000007941 */ /* 0x000fea0003800000 */
.L_x_12628:
[----:B------:R0:W-:Y:S01]  /*5a30*/  STG.E.U8 [R16.64], R8 ;  /* 0x0000000810007986 */ /* 0x0001e2000c101124 */
[----:B------:R-:W-:Y:S05]  /*5a40*/  BRA `(.L_x_12608) ;  /* 0x0000049000007947 */ /* 0x000fea0003800000 */
.L_x_12626:
        /* <DEDUP_REMOVED lines=17> */
.L_x_12633:
[----:B------:R-:W-:-:S04]  /*5b60*/  LOP3.LUT R2, R5, 0x80000000, RZ, 0xc0, !PT ;  /* 0x8000000005027812 */ /* 0x000fc800078ec0ff */
[----:B------:R-:W-:-:S04]  /*5b70*/  SHF.R.U32.HI R3, RZ, 0x18, R2 ;  /* 0x00000018ff037819 */ /* 0x000fc80000011602 */
[----:B------:R-:W-:-:S04]  /*5b80*/  LOP3.LUT R0, R0, R3, RZ, 0xfc, !PT ;  /* 0x0000000300007212 */ /* 0x000fc800078efcff */
[----:B------:R-:W-:Y:S02]  /*5b90*/  PRMT R8, R0, 0x7610, R8 ;  /* 0x0000761000087816 */ /* 0x000fe40000000008 */
.L_x_12632:
[----:B------:R-:W-:Y:S05]  /*5ba0*/  BSYNC B0 ;  /* 0x0000000000007941 */ /* 0x000fea0003800000 */
.L_x_12631:
[----:B------:R0:W-:Y:S01]  /*5bb0*/  STG.E.U8 [R16.64], R8 ;  /* 0x0000000810007986 */ /* 0x0001e2000c101124 */
[----:B------:R-:W-:Y:S05]  /*5bc0*/  BRA `(.L_x_12608) ;  /* 0x0000031000007947 */ /* 0x000fea0003800000 */
.L_x_12625:
        /* <DEDUP_REMOVED lines=22> */
.L_x_12607:
        /* <DEDUP_REMOVED lines=20> */
.L_x_12635:
[----:B------:R-:W-:-:S06]  /*5e70*/  HADD2.F32 R2, -RZ, R5.H0_H0 ;  /* 0x20000005ff027230 */ /* 0x000fcc0000004100 */
[----:B------:R-:W0:Y:S02]  /*5e80*/  F2I.U64.TRUNC R2, R2 ;  /* 0x0000000200027311 */ /* 0x000e24000020d800 */
[----:B0-----:R0:W-:Y:S01]  /*5e90*/  STG.E.64 [R16.64], R2 ;  /* 0x0000000210007986 */ /* 0x0011e2000c101b24 */
[----:B------:R-:W-:Y:S05]  /*5ea0*/  BRA `(.L_x_12608) ;  /* 0x0000003000007947 */ /* 0x000fea0003800000 */
.L_x_12634:
[----:B------:R-:W-:-:S06]  /*5eb0*/  HADD2.F32 R5, -RZ, R5.H0_H0 ;  /* 0x20000005ff057230 */ /* 0x000fcc0000004100 */
[----:B------:R-:W0:Y:S02]  /*5ec0*/  F2I.FTZ.U32.TRUNC.NTZ R5, R5 ;  /* 0x0000000500057305 */ /* 0x000e24000021f000 */
[----:B0-----:R0:W-:Y:S02]  /*5ed0*/  STG.E [R16.64], R5 ;  /* 0x0000000510007986 */ /* 0x0011e4000c101924 */
.L_x_12608:
        /* <DEDUP_REMOVED lines=231> */
.L_x_12636:
        /* <DEDUP_REMOVED lines=21> */
.L_x_12640:
[----:B------:R-:W2:Y:S02]  /*6ea0*/  LDG.E.U8 R2, [R2.64] ;  /* 0x0000002402027981 */ /* 0x000ea4000c1e1100 */
[----:B--2---:R-:W0:Y:S02]  /*6eb0*/  I2F.U16 R0, R2 ;  /* 0x0000000200007306 */ /* 0x004e240000101000 */
[----:B0-----:R-:W-:-:S04]  /*6ec0*/  F2FP.PACK_AB R0, RZ, R0 ;  /* 0x00000000ff00723e */ /* 0x001fc800000000ff */
[----:B------:R-:W-:Y:S01]  /*6ed0*/  PRMT R5, R0, 0x7610, R5 ;  /* 0x0000761000057816 */ /* 0x000fe20000000005 */
[----:B------:R-:W-:Y:S05]  /*6ee0*/  BRA `(.L_x_12642) ;  /* 0x00000ec000007947 */ /* 0x000fea0003800000 */
.L_x_12639:
        /* <DEDUP_REMOVED lines=11> */
.L_x_12644:
[----:B------:R-:W2:Y:S02]  /*6fa0*/  LDG.E R2, [R2.64] ;  /* 0x0000002402027981 */ /* 0x000ea4000c1e1900 */
[----:B--2---:R-:W0:Y:S02]  /*6fb0*/  I2F R0, R2 ;  /* 0x0000000200007306 */ /* 0x004e240000201400 */
[----:B0-----:R-:W-:-:S04]  /*6fc0*/  F2FP.PACK_AB R0, RZ, R0 ;  /* 0x00000000ff00723e */ /* 0x001fc800000000ff */
[----:B------:R-:W-:Y:S01]  /*6fd0*/  PRMT R5, R0, 0x7610, R5 ;  /* 0x0000761000057816 */ /* 0x000fe20000000005 */
[----:B------:R-:W-:Y:S05]  /*6fe0*/  BRA `(.L_x_12642) ;  /* 0x00000dc000007947 */ /* 0x000fea0003800000 */
.L_x_12643:
[----:B------:R-:W2:Y:S02]  /*6ff0*/  LDG.E.U16 R2, [R2.64] ;  /* 0x0000002402027981 */ /* 0x000ea4000c1e1500 */
[----:B--2---:R-:W0:Y:S02]  /*7000*/  I2F.S16 R0, R2 ;  /* 0x0000000200007306 */ /* 0x004e240000101400 */
[----:B0-----:R-:W-:-:S04]  /*7010*/  F2FP.PACK_AB R0, RZ, R0 ;  /* 0x00000000ff00723e */ /* 0x001fc800000000ff */
[----:B------:R-:W-:Y:S01]  /*7020*/  PRMT R5, R0, 0x7610, R5 ;  /* 0x0000761000057816 */ /* 0x000fe20000000005 */
[----:B------:R-:W-:Y:S05]  /*7030*/  BRA `(.L_x_12642) ;  /* 0x00000d7000007947 */ /* 0x000fea0003800000 */
.L_x_12638:
        /* <DEDUP_REMOVED lines=9> */
.L_x_12646:
[----:B------:R0:W5:Y:S01]  /*70d0*/  LDG.E.U16 R5, [R2.64] ;  /* 0x0000002402057981 */ /* 0x000162000c1e1500 */
[----:B------:R-:W-:Y:S05]  /*70e0*/  BRA `(.L_x_12642) ;  /* 0x00000cc000007947 */ /* 0x000fea0003800000 */
.L_x_12645:
        /* <DEDUP_REMOVED lines=9> */
.L_x_12648:
[----:B------:R0:W5:Y:S01]  /*7180*/  LDG.E.U16 R5, [R2.64] ;  /* 0x0000002402057981 */ /* 0x000162000c1e1500 */
[----:B------:R-:W-:Y:S05]  /*7190*/  BRA `(.L_x_12642) ;  /* 0x00000c1000007947 */ /* 0x000fea0003800000 */
.L_x_12647:
[----:B------:R-:W2:Y:S02]  /*71a0*/  LDG.E.64 R2, [R2.64] ;  /* 0x0000002402027981 */ /* 0x000ea4000c1e1b00 */
[----:B--2---:R-:W0:Y:S01]  /*71b0*/  F2F.F32.F64 R0, R2 ;  /* 0x0000000200007310 */ /* 0x004e220000301000 */
[----:B------:R-:W0:-:S14]  /*71c0*/  DSETP.GEU.AND P0, PT, |R2|, c[0x2][0x0], PT ;  /* 0x008000000200762a */ /* 0x000e1c0003f0e200 */
[----:B0-----:R-:W-:-:S05]  /*71d0*/  @!P0 FMUL R0, R0, 1.175494350822287508e-38 ;  /* 0x0080000000008820 */ /* 0x001fca0000400000 */
[----:B------:R-:W-:-:S04]  /*71e0*/  F2FP.PACK_AB R0, RZ, R0 ;  /* 0x00000000ff00723e */ /* 0x000fc800000000ff */
[----:B------:R-:W-:Y:S01]  /*71f0*/  PRMT R5, R0, 0x7610, R5 ;  /* 0x0000761000057816 */ /* 0x000fe20000000005 */
[----:B------:R-:W-:Y:S05]  /*7200*/  BRA `(.L_x_12642) ;  /* 0x00000ba000007947 */ /* 0x000fea0003800000 */
.L_x_12637:
        /* <DEDUP_REMOVED lines=14> */
.L_x_12651:
[----:B------:R-:W2:Y:S02]  /*72f0*/  LDG.E.64 R2, [R2.64] ;  /* 0x0000002402027981 */ /* 0x000ea4000c1e1b00 */
[----:B--2---:R-:W0:Y:S01]  /*7300*/  F2F.F32.F64 R0, R2 ;  /* 0x0000000200007310 */ /* 0x004e220000301000 */
[----:B------:R-:W0:-:S14]  /*7310*/  DSETP.GEU.AND P0, PT, |R2|, c[0x2][0x0], PT ;  /* 0x008000000200762a */ /* 0x000e1c0003f0e200 */
[----:B0-----:R-:W-:-:S05]  /*7320*/  @!P0 FMUL R0, R0, 1.175494350822287508e-38 ;  /* 0x0080000000008820 */ /* 0x001fca0000400000 */
[----:B------:R-:W-:-:S04]  /*7330*/  F2FP.PACK_AB R0, RZ, R0 ;  /* 0x00000000ff00723e */ /* 0x000fc800000000ff */
[----:B------:R-:W-:Y:S01]  /*7340*/  PRMT R5, R0, 0x7610, R5 ;  /* 0x0000761000057816 */ /* 0x000fe20000000005 */
[----:B------:R-:W-:Y:S05]  /*7350*/  BRA `(.L_x_12642) ;  /* 0x00000a5000007947 */ /* 0x000fea0003800000 */
.L_x_12650:
        /* <DEDUP_REMOVED lines=27> */
.L_x_12653:
        /* <DEDUP_REMOVED lines=15> */
.L_x_12652:
[----:B------:R-:W2:Y:S02]  /*7600*/  LDG.E.U16 R0, [R2.64] ;  /* 0x0000002402007981 */ /* 0x000ea4000c1e1500 */
[----:B--2---:R-:W-:-:S04]  /*7610*/  PRMT R0, RZ, 0x5410, R0 ;  /* 0x00005410ff007816 */ /* 0x004fc80000000000 */
[----:B------:R-:W-:-:S04]  /*7620*/  F2FP.PACK_AB R0, RZ, R0 ;  /* 0x00000000ff00723e */ /* 0x000fc800000000ff */
[----:B------:R-:W-:Y:S01]  /*7630*/  PRMT R5, R0, 0x7610, R5 ;  /* 0x0000761000057816 */ /* 0x000fe20000000005 */
[----:B------:R-:W-:Y:S05]  /*7640*/  BRA `(.L_x_12642) ;  /* 0x0000076000007947 */ /* 0x000fea0003800000 */
.L_x_12649:
        /* <DEDUP_REMOVED lines=12> */
.L_x_12656:
        /* <DEDUP_REMOVED lines=21> */
.L_x_12660:
[----:B------:R-:W-:Y:S05]  /*7860*/  BSYNC B1 ;  /* 0x0000000000017941 */ /* 0x000fea0003800000 */
.L_x_12659:
[----:B------:R-:W-:Y:S01]  /*7870*/  LEA R3, R0, 0x3b800000, 0x17 ;  /* 0x3b80000000037811 */ /* 0x000fe200078eb8ff */
[----:B------:R-:W-:-:S05]  /*7880*/  IMAD.SHL.U32 R0, R2, 0x100000, RZ ;  /* 0x0010000002007824 */ /* 0x000fca00078e00ff */
[----:B------:R-:W-:Y:S02]  /*7890*/  LOP3.LUT R0, R3, R0, R4, 0xfe, !PT ;  /* 0x0000000003007212 */ /* 0x000fe400078efe04 */
.L_x_12658:
[----:B------:R-:W-:Y:S05]  /*78a0*/  BSYNC B0 ;  /* 0x0000000000007941 */ /* 0x000fea0003800000 */
.L_x_12657:
[----:B------:R-:W-:-:S04]  /*78b0*/  F2FP.PACK_AB R0, RZ, R0 ;  /* 0x00000000ff00723e */ /* 0x000fc800000000ff */
[----:B------:R-:W-:Y:S01]  /*78c0*/  PRMT R5, R0, 0x7610, R5 ;  /* 0x0000761000057816 */ /* 0x000fe20000000005 */
[----:B------:R-:W-:Y:S05]  /*78d0*/  BRA `(.L_x_12642) ;  /* 0x000004d000007947 */ /* 0x000fea0003800000 */
.L_x_12655:
        /* <DEDUP_REMOVED lines=21> */
.L_x_12664:
[----:B------:R-:W-:Y:S05]  /*7a30*/  BSYNC B1 ;  /* 0x0000000000017941 */ /* 0x000fea0003800000 */
.L_x_12663:
[----:B------:R-:W-:Y:S01]  /*7a40*/  LEA R3, R0, 0x37800000, 0x17 ;  /* 0x3780000000037811 */ /* 0x000fe200078eb8ff */
[----:B------:R-:W-:-:S05]  /*7a50*/  IMAD.SHL.U32 R0, R2, 0x200000, RZ ;  /* 0x0020000002007824 */ /* 0x000fca00078e00ff */
[----:B------:R-:W-:Y:S02]  /*7a60*/  LOP3.LUT R0, R3, R0, R4, 0xfe, !PT ;  /* 0x0000000003007212 */ /* 0x000fe400078efe04 */
.L_x_12662:
[----:B------:R-:W-:Y:S05]  /*7a70*/  BSYNC B0 ;  /* 0x0000000000007941 */ /* 0x000fea0003800000 */
.L_x_12661:
[----:B------:R-:W-:-:S04]  /*7a80*/  F2FP.PACK_AB R0, RZ, R0 ;  /* 0x00000000ff00723e */ /* 0x000fc800000000ff */
[----:B------:R-:W-:Y:S01]  /*7a90*/  PRMT R5, R0, 0x7610, R5 ;  /* 0x0000761000057816 */ /* 0x000fe20000000005 */
[----:B------:R-:W-:Y:S05]  /*7aa0*/  BRA `(.L_x_12642) ;  /* 0x0000030000007947 */ /* 0x000fea0003800000 */
.L_x_12654:
        /* <DEDUP_REMOVED lines=14> */
.L_x_12668:
[----:B------:R-:W-:Y:S05]  /*7b90*/  BSYNC B0 ;  /* 0x0000000000007941 */ /* 0x000fea0003800000 */
.L_x_12667:
[----:B------:R-:W-:-:S04]  /*7ba0*/  F2FP.PACK_AB R0, RZ, R0 ;  /* 0x00000000ff00723e */ /* 0x000fc800000000ff */
[----:B------:R-:W-:Y:S01]  /*7bb0*/  PRMT R5, R0, 0x7610, R5 ;  /* 0x0000761000057816 */ /* 0x000fe20000000005 */
[----:B------:R-:W-:Y:S05]  /*7bc0*/  BRA `(.L_x_12642) ;  /* 0x000001e000007947 */ /* 0x000fea0003800000 */
.L_x_12641:
        /* <DEDUP_REMOVED lines=21> */
.L_x_12666:
[----:B------:R-:W2:Y:S02]  /*7d20*/  LDG.E.64 R2, [R2.64] ;  /* 0x0000002402027981 */ /* 0x000ea4000c1e1b00 */
[----:B--2---:R-:W0:Y:S02]  /*7d30*/  I2F.U64 R0, R2 ;  /* 0x0000000200007312 */ /* 0x004e240000301000 */
[----:B0-----:R-:W-:-:S04]  /*7d40*/  F2FP.PACK_AB R0, RZ, R0 ;  /* 0x00000000ff00723e */ /* 0x001fc800000000ff */
[----:B------:R-:W-:Y:S01]  /*7d50*/  PRMT R5, R0, 0x7610, R5 ;  /* 0x0000761000057816 */ /* 0x000fe20000000005 */
[----:B------:R-:W-:Y:S05]  /*7d60*/  BRA `(.L_x_12642) ;  /* 0x0000004000007947 */ /* 0x000fea0003800000 */
.L_x_12665:
[----:B------:R-:W2:Y:S02]  /*7d70*/  LDG.E R2, [R2.64] ;  /* 0x0000002402027981 */ /* 0x000ea4000c1e1900 */
[----:B--2---:R-:W0:Y:S02]  /*7d80*/  I2F.U32 R0, R2 ;  /* 0x0000000200007306 */ /* 0x004e240000201000 */
[----:B0-----:R-:W-:-:S04]  /*7d90*/  F2FP.PACK_AB R0, RZ, R0 ;  /* 0x00000000ff00723e */ /* 0x001fc800000000ff */
[----:B------:R-:W-:Y:S02]  /*7da0*/  PRMT R5, R0, 0x7610, R5 ;  /* 0x0000761000057816 */ /* 0x000fe40000000005 */
.L_x_12642:
        /* <DEDUP_REMOVED lines=12> */
.L_x_12670:
[----:B-----5:R-:W-:Y:S02]  /*7e70*/  IMAD.MOV.U32 R5, RZ, RZ, R0 ;  /* 0x000000ffff057224 */ /* 0x020fe400078e0000 */
.L_x_12671:
[----:B------:R-:W-:Y:S05]  /*7e80*/  BSYNC B0 ;  /* 0x0000000000007941 */ /* 0x000fea0003800000 */
.L_x_12669:
        /* <DEDUP_REMOVED lines=16> */
.L_x_12675:
[----:B------:R-:W-:-:S06]  /*7f90*/  HADD2.F32 R3, -RZ, R5.H0_H0 ;  /* 0x20000005ff037230 */ /* 0x000fcc0000004100 */
[----:B------:R-:W0:Y:S02]  /*7fa0*/  F2I.S64.TRUNC R2, R3 ;  /* 0x0000000300027311 */ /* 0x000e24000020d900 */
[----:B0-----:R0:W-:Y:S01]  /*7fb0*/  STG.E.U8 [R16.64], R2 ;  /* 0x0000000210007986 */ /* 0x0011e2000c101124 */
[----:B------:R-:W-:Y:S05]  /*7fc0*/  BRA `(.L_x_12677) ;  /* 0x00000e4000007947 */ /* 0x000fea0003800000 */
.L_x_12674:
        /* <DEDUP_REMOVED lines=10> */
.L_x_12679:
[----:B------:R-:W-:-:S06]  /*8070*/  HADD2.F32 R5, -RZ, R5.H0_H0 ;  /* 0x20000005ff057230 */ /* 0x000fcc0000004100 */
[----:B------:R-:W0:Y:S02]  /*8080*/  F2I.FTZ.TRUNC.NTZ R5, R5 ;  /* 0x0000000500057305 */ /* 0x000e24000021f100 */
[----:B0-----:R0:W-:Y:S01]  /*8090*/  STG.E [R16.64], R5 ;  /* 0x0000000510007986 */ /* 0x0011e2000c101924 */
[----:B------:R-:W-:Y:S05]  /*80a0*/  BRA `(.L_x_12677) ;  /* 0x00000d6000007947 */ /* 0x000fea0003800000 */
.L_x_12678:
[----:B------:R-:W-:-:S06]  /*80b0*/  HADD2.F32 R5, -RZ, R5.H0_H0 ;  /* 0x20000005ff057230 */ /* 0x000fcc0000004100 */
[----:B------:R-:W0:Y:S02]  /*80c0*/  F2I.FTZ.TRUNC.NTZ R5, R5 ;  /* 0x0000000500057305 */ /* 0x000e24000021f100 */
[----:B0-----:R0:W-:Y:S01]  /*80d0*/  STG.E.U16 [R16.64], R5 ;  /* 0x0000000510007986 */ /* 0x0011e2000c101524 */
[----:B------:R-:W-:Y:S05]  /*80e0*/  BRA `(.L_x_12677) ;  /* 0x00000d2000007947 */ /* 0x000fea0003800000 */
.L_x_12673:
        /* <DEDUP_REMOVED lines=9> */
.L_x_12681:
[----:B------:R0:W-:Y:S01]  /*8180*/  STG.E.U16 [R16.64], R5 ;  /* 0x0000000510007986 */ /* 0x0001e2000c101524 */
[----:B------:R-:W-:Y:S05]  /*8190*/  BRA `(.L_x_12677) ;  /* 0x00000c7000007947 */ /* 0x000fea0003800000 */
.L_x_12680:
        /* <DEDUP_REMOVED lines=10> */
.L_x_12683:
[----:B------:R-:W-:-:S05]  /*8240*/  HADD2.F32 R0, -RZ, R5.H0_H0 ;  /* 0x20000005ff007230 */ /* 0x000fca0000004100 */
[----:B------:R-:W-:-:S04]  /*8250*/  F2FP.PACK_AB R0, RZ, R0 ;  /* 0x00000000ff00723e */ /* 0x000fc800000000ff */
[----:B------:R-:W-:-:S05]  /*8260*/  PRMT R0, R0, 0x5410, RZ ;  /* 0x0000541000007816 */ /* 0x000fca00000000ff */
[----:B------:R0:W-:Y:S01]  /*8270*/  STG.E [R16.64], R0 ;  /* 0x0000000010007986 */ /* 0x0001e2000c101924 */
[----:B------:R-:W-:Y:S05]  /*8280*/  BRA `(.L_x_12677) ;  /* 0x00000b8000007947 */ /* 0x000fea0003800000 */
.L_x_12682:
[----:B------:R-:W-:-:S05]  /*8290*/  HADD2.F32 R2, -RZ, R5.H0_H0 ;  /* 0x20000005ff027230 */ /* 0x000fca0000004100 */
[----:B------:R-:W-:-:S06]  /*82a0*/  FMUL.FTZ R2, R2, 1 ;  /* 0x3f80000002027820 */ /* 0x000fcc0000410000 */
[----:B------:R-:W0:Y:S02]  /*82b0*/  F2F.F64.F32 R2, R2 ;  /* 0x0000000200027310 */ /* 0x000e240000201800 */
[----:B0-----:R0:W-:Y:S01]  /*82c0*/  STG.E.64 [R16.64], R2 ;  /* 0x0000000210007986 */ /* 0x0011e2000c101b24 */
[----:B------:R-:W-:Y:S05]  /*82d0*/  BRA `(.L_x_12677) ;  /* 0x00000b3000007947 */ /* 0x000fea0003800000 */
.L_x_12672:
        /* <DEDUP_REMOVED lines=13> */
.L_x_12686:
[----:B------:R-:W-:Y:S01]  /*83b0*/  HADD2.F32 R5, -RZ, R5.H0_H0 ;  /* 0x20000005ff057230 */ /* 0x000fe20000004100 */
[----:B------:R-:W-:-:S04]  /*83c0*/  CS2R R6, SRZ ;  /* 0x0000000000067805 */ /* 0x000fc8000001ff00 */
[----:B------:R-:W-:-:S06]  /*83d0*/  FMUL.FTZ R5, R5, 1 ;  /* 0x3f80000005057820 */ /* 0x000fcc0000410000 */
[----:B------:R-:W0:Y:S02]  /*83e0*/  F2F.F64.F32 R4, R5 ;  /* 0x0000000500047310 */ /* 0x000e240000201800 */
[----:B0-----:R0:W-:Y:S01]  /*83f0*/  STG.E.128 [R16.64], R4 ;  /* 0x0000000410007986 */ /* 0x0011e2000c101d24 */
[----:B------:R-:W-:Y:S05]  /*8400*/  BRA `(.L_x_12677) ;  /* 0x00000a0000007947 */ /* 0x000fea0003800000 */
.L_x_12685:
        /* <DEDUP_REMOVED lines=21> */
.L_x_12690:
[----:B------:R-:W-:Y:S05]  /*8560*/  BSYNC B0 ;  /* 0x0000000000007941 */ /* 0x000fea0003800000 */
.L_x_12689:
[----:B------:R-:W-:-:S05]  /*8570*/  LOP3.LUT R3, R0, R3, RZ, 0xfc, !PT ;  /* 0x0000000300037212 */ /* 0x000fca00078efcff */
[----:B------:R0:W-:Y:S01]  /*8580*/  STG.E.U8 [R16.64], R3 ;  /* 0x0000000310007986 */ /* 0x0001e2000c101124 */
[----:B------:R-:W-:Y:S05]  /*8590*/  BRA `(.L_x_12677) ;  /* 0x0000087000007947 */ /* 0x000fea0003800000 */
.L_x_12688:
        /* <DEDUP_REMOVED lines=13> */
.L_x_12692:
[----:B------:R-:W-:Y:S01]  /*8670*/  IMAD.MOV.U32 R0, RZ, RZ, 0x7f ;  /* 0x0000007fff007424 */ /* 0x000fe200078e00ff */
[----:B------:R-:W-:-:S04]  /*8680*/  ISETP.GT.U32.AND P0, PT, R2, 0x7f800000, PT ;  /* 0x7f8000000200780c */ /* 0x000fc80003f04070 */
[----:B------:R-:W-:-:S04]  /*8690*/  SEL R0, R0, 0x7c, P0 ;  /* 0x0000007c00007807 */ /* 0x000fc80000000000 */
.L_x_12693:
[----:B------:R-:W-:Y:S05]  /*86a0*/  BSYNC B0 ;  /* 0x0000000000007941 */ /* 0x000fea0003800000 */
.L_x_12691:
[----:B------:R-:W-:-:S04]  /*86b0*/  LOP3.LUT R2, R5, 0x80000000, RZ, 0xc0, !PT ;  /* 0x8000000005027812 */ /* 0x000fc800078ec0ff */
[----:B------:R-:W-:-:S04]  /*86c0*/  SHF.R.U32.HI R3, RZ, 0x18, R2 ;  /* 0x00000018ff037819 */ /* 0x000fc80000011602 */
[----:B------:R-:W-:-:S05]  /*86d0*/  LOP3.LUT R3, R0, R3, RZ, 0xfc, !PT ;  /* 0x0000000300037212 */ /* 0x000fca00078efcff */
[----:B------:R0:W-:Y:S01]  /*86e0*/  STG.E.U8 [R16.64], R3 ;  /* 0x0000000310007986 */ /* 0x0001e2000c101124 */
[----:B------:R-:W-:Y:S05]  /*86f0*/  BRA `(.L_x_12677) ;  /* 0x0000071000007947 */ /* 0x000fea0003800000 */
.L_x_12687:
[----:B------:R-:W-:-:S05]  /*8700*/  HADD2.F32 R0, -RZ, R5.H0_H0 ;  /* 0x20000005ff007230 */ /* 0x000fca0000004100 */
[----:B------:R-:W-:-:S05]  /*8710*/  F2FP.BF16.PACK_AB R0, RZ, R0 ;  /* 0x00000000ff00723e */ /* 0x000fca00000010ff */
[----:B------:R0:W-:Y:S01]  /*8720*/  STG.E.U16 [R16.64], R0 ;  /* 0x0000000010007986 */ /* 0x0001e2000c101524 */
[----:B------:R-:W-:Y:S05]  /*8730*/  BRA `(.L_x_12677) ;  /* 0x000006d000007947 */ /* 0x000fea0003800000 */
.L_x_12684:
        /* <DEDUP_REMOVED lines=12> */
.L_x_12696:
        /* <DEDUP_REMOVED lines=17> */
.L_x_12699:
[----:B------:R-:W-:-:S04]  /*8910*/  LOP3.LUT R2, R5, 0x80000000, RZ, 0xc0, !PT ;  /* 0x8000000005027812 */ /* 0x000fc800078ec0ff */
[----:B------:R-:W-:-:S04]  /*8920*/  SHF.R.U32.HI R3, RZ, 0x18, R2 ;  /* 0x00000018ff037819 */ /* 0x000fc80000011602 */
[----:B------:R-:W-:-:S04]  /*8930*/  LOP3.LUT R0, R0, R3, RZ, 0xfc, !PT ;  /* 0x0000000300007212 */ /* 0x000fc800078efcff */
[----:B------:R-:W-:Y:S02]  /*8940*/  PRMT R8, R0, 0x7610, R8 ;  /* 0x0000761000087816 */ /* 0x000fe40000000008 */
.L_x_12698:
[----:B------:R-:W-:Y:S05]  /*8950*/  BSYNC B0 ;  /* 0x0000000000007941 */ /* 0x000fea0003800000 */
.L_x_12697:
[----:B------:R0:W-:Y:S01]  /*8960*/  STG.E.U8 [R16.64], R8 ;  /* 0x0000000810007986 */ /* 0x0001e2000c101124 */
[----:B------:R-:W-:Y:S05]  /*8970*/  BRA `(.L_x_12677) ;  /* 0x0000049000007947 */ /* 0x000fea0003800000 */
.L_x_12695:
        /* <DEDUP_REMOVED lines=17> */
.L_x_12702:
[----:B------:R-:W-:-:S04]  /*8a90*/  LOP3.LUT R2, R5, 0x80000000, RZ, 0xc0, !PT ;  /* 0x8000000005027812 */ /* 0x000fc800078ec0ff */
[----:B------:R-:W-:-:S04]  /*8aa0*/  SHF.R.U32.HI R3, RZ, 0x18, R2 ;  /* 0x00000018ff037819 */ /* 0x000fc80000011602 */
[----:B------:R-:W-:-:S04]  /*8ab0*/  LOP3.LUT R0, R0, R3, RZ, 0xfc, !PT ;  /* 0x0000000300007212 */ /* 0x000fc800078efcff */
[----:B------:R-:W-:Y:S02]  /*8ac0*/  PRMT R8, R0, 0x7610, R8 ;  /* 0x0000761000087816 */ /* 0x000fe40000000008 */
.L_x_12701:
[----:B------:R-:W-:Y:S05]  /*8ad0*/  BSYNC B0 ;  /* 0x0000000000007941 */ /* 0x000fea0003800000 */
.L_x_12700:
[----:B------:R0:W-:Y:S01]  /*8ae0*/  STG.E.U8 [R16.64], R8 ;  /* 0x0000000810007986 */ /* 0x0001e2000c101124 */
[----:B------:R-:W-:Y:S05]  /*8af0*/  BRA `(.L_x_12677) ;  /* 0x0000031000007947 */ /* 0x000fea0003800000 */
.L_x_12694:
        /* <DEDUP_REMOVED lines=22> */
.L_x_12676:
        /* <DEDUP_REMOVED lines=20> */
.L_x_12704:
[----:B------:R-:W-:-:S06]  /*8da0*/  HADD2.F32 R2, -RZ, R5.H0_H0 ;  /* 0x20000005ff027230 */ /* 0x000fcc0000004100 */
[----:B------:R-:W0:Y:S02]  /*8db0*/  F2I.U64.TRUNC R2, R2 ;  /* 0x0000000200027311 */ /* 0x000e24000020d800 */
[----:B0-----:R0:W-:Y:S01]  /*8dc0*/  STG.E.64 [R16.64], R2 ;  /* 0x0000000210007986 */ /* 0x0011e2000c101b24 */
[----:B------:R-:W-:Y:S05]  /*8dd0*/  BRA `(.L_x_12677) ;  /* 0x0000003000007947 */ /* 0x000fea0003800000 */
.L_x_12703:
[----:B------:R-:W-:-:S06]  /*8de0*/  HADD2.F32 R5, -RZ, R5.H0_H0 ;  /* 0x20000005ff057230 */ /* 0x000fcc0000004100 */
[----:B------:R-:W0:Y:S02]  /*8df0*/  F2I.FTZ.U32.TRUNC.NTZ R5, R5 ;  /* 0x0000000500057305 */ /* 0x000e24000021f000 */
[----:B0-----:R0:W-:Y:S02]  /*8e00*/  STG.E [R16.64], R5 ;  /* 0x0000000510007986 */ /* 0x0011e4000c101924 */
.L_x_12677:
[----:B------:R-:W-:Y:S02]  /*8e10*/  IADD3 R19, R19, 0x80, RZ ;  /* 0x0000008013137810 */ /* 0x000fe40007ffe0ff */
.L_x_12566:
[----:B------:R-:W-:Y:S05]  /*8e20*/  BSYNC B6 ;  /* 0x0000000000067941 */ /* 0x000fea0003800000 */
.L_x_12565:
        /* <DEDUP_REMOVED lines=230> */
.L_x_12705:
        /* <DEDUP_REMOVED lines=21> */
.L_x_12709:
[----:B------:R-:W2:Y:S02]  /*9de0*/  LDG.E.U8 R2, [R2.64] ;  /* 0x0000002402027981 */ /* 0x000ea4000c1e1100 */
[----:B--2---:R-:W0:Y:S02]  /*9df0*/  I2F.U16 R0, R2 ;  /* 0x0000000200007306 */ /* 0x004e240000101000 */
[----:B0-----:R-:W-:-:S04]  /*9e00*/  F2FP.PACK_AB R0, RZ, R0 ;  /* 0x00000000ff00723e */ /* 0x001fc800000000ff */
[----:B------:R-:W-:Y:S01]  /*9e10*/  PRMT R5, R0, 0x7610, R5 ;  /* 0x0000761000057816 */ /* 0x000fe20000000005 */
[----:B------:R-:W-:Y:S05]  /*9e20*/  BRA `(.L_x_12711) ;  /* 0x00000ec000007947 */ /* 0x000fea0003800000 */
.L_x_12708:
        /* <DEDUP_REMOVED lines=11> */
.L_x_12713:
[----:B------:R-:W2:Y:S02]  /*9ee0*/  LDG.E R2, [R2.64] ;  /* 0x0000002402027981 */ /* 0x000ea4000c1e1900 */
[----:B--2---:R-:W0:Y:S02]  /*9ef0*/  I2F R0, R2 ;  /* 0x0000000200007306 */ /* 0x004e240000201400 */
[----:B0-----:R-:W-:-:S04]  /*9f00*/  F2FP.PACK_AB R0, RZ, R0 ;  /* 0x00000000ff00723e */ /* 0x001fc800000000ff */
[----:B------:R-:W-:Y:S01]  /*9f10*/  PRMT R5, R0, 0x7610, R5 ;  /* 0x0000761000057816 */ /* 0x000fe20000000005 */
[----:B------:R-:W-:Y:S05]  /*9f20*/  BRA `(.L_x_12711) ;  /* 0x00000dc000007947 */ /* 0x000fea0003800000 */
.L_x_12712:
[----:B------:R-:W2:Y:S02]  /*9f30*/  LDG.E.U16 R2, [R2.64] ;  /* 0x0000002402027981 */ /* 0x000ea4000c1e1500 */
[----:B--2---:R-:W0:Y:S02]  /*9f40*/  I2F.S16 R0, R2 ;  /* 0x0000000200007306 */ /* 0x004e240000101400 */
[----:B0-----:R-:W-:-:S04]  /*9f50*/  F2FP.PACK_AB R0, RZ, R0 ;  /* 0x00000000ff00723e */ /* 0x001fc800000000ff */
[----:B------:R-:W-:Y:S01]  /*9f60*/  PRMT R5, R0, 0x7610, R5 ;  /* 0x0000761000057816 */ /* 0x000fe20000000005 */
[----:B------:R-:W-:Y:S05]  /*9f70*/  BRA `(.L_x_12711) ;  /* 0x00000d7000007947 */ /* 0x000fea0003800000 */
.L_x_12707:
        /* <DEDUP_REMOVED lines=9> */
.L_x_12715:
[----:B------:R0:W5:Y:S01]  /*a010*/  LDG.E.U16 R5, [R2.64] ;  /* 0x0000002402057981 */ /* 0x000162000c1e1500 */
[----:B------:R-:W-:Y:S05]  /*a020*/  BRA `(.L_x_12711) ;  /* 0x00000cc000007947 */ /* 0x000fea0003800000 */
.L_x_12714:
        /* <DEDUP_REMOVED lines=9> */
.L_x_12717:
[----:B------:R0:W5:Y:S01]  /*a0c0*/  LDG.E.U16 R5, [R2.64] ;  /* 0x0000002402057981 */ /* 0x000162000c1e1500 */
[----:B------:R-:W-:Y:S05]  /*a0d0*/  BRA `(.L_x_12711) ;  /* 0x00000c1000007947 */ /* 0x000fea0003800000 */
.L_x_12716:
[----:B------:R-:W2:Y:S02]  /*a0e0*/  LDG.E.64 R2, [R2.64] ;  /* 0x0000002402027981 */ /* 0x000ea4000c1e1b00 */
[----:B--2---:R-:W0:Y:S01]  /*a0f0*/  F2F.F32.F64 R0, R2 ;  /* 0x0000000200007310 */ /* 0x004e220000301000 */
[----:B------:R-:W0:-:S14]  /*a100*/  DSETP.GEU.AND P0, PT, |R2|, c[0x2][0x0], PT ;  /* 0x008000000200762a */ /* 0x000e1c0003f0e200 */
[----:B0-----:R-:W-:-:S05]  /*a110*/  @!P0 FMUL R0, R0, 1.175494350822287508e-38 ;  /* 0x0080000000008820 */ /* 0x001fca0000400000 */
[----:B------:R-:W-:-:S04]  /*a120*/  F2FP.PACK_AB R0, RZ, R0 ;  /* 0x00000000ff00723e */ /* 0x000fc800000000ff */
[----:B------:R-:W-:Y:S01]  /*a130*/  PRMT R5, R0, 0x7610, R5 ;  /* 0x0000761000057816 */ /* 0x000fe20000000005 */
[----:B------:R-:W-:Y:S05]  /*a140*/  BRA `(.L_x_12711) ;  /* 0x00000ba000007947 */ /* 0x000fea0003800000 */
.L_x_12706:
        /* <DEDUP_REMOVED lines=14> */
.L_x_12720:
[----:B------:R-:W2:Y:S02]  /*a230*/  LDG.E.64 R2, [R2.64] ;  /* 0x0000002402027981 */ /* 0x000ea4000c1e1b00 */
[----:B--2---:R-:W0:Y:S01]  /*a240*/  F2F.F32.F64 R0, R2 ;  /* 0x0000000200007310 */ /* 0x004e220000301000 */
[----:B------:R-:W0:-:S14]  /*a250*/  DSETP.GEU.AND P0, PT, |R2|, c[0x2][0x0], PT ;  /* 0x008000000200762a */ /* 0x000e1c0003f0e200 */
[----:B0-----:R-:W-:-:S05]  /*a260*/  @!P0 FMUL R0, R0, 1.175494350822287508e-38 ;  /* 0x0080000000008820 */ /* 0x001fca0000400000 */
[----:B------:R-:W-:-:S04]  /*a270*/  F2FP.PACK_AB R0, RZ, R0 ;  /* 0x00000000ff00723e */ /* 0x000fc800000000ff */
[----:B------:R-:W-:Y:S01]  /*a280*/  PRMT R5, R0, 0x7610, R5 ;  /* 0x0000761000057816 */ /* 0x000fe20000000005 */
[----:B------:R-:W-:Y:S05]  /*a290*/  BRA `(.L_x_12711) ;  /* 0x00000a5000007947 */ /* 0x000fea0003800000 */
.L_x_12719:
        /* <DEDUP_REMOVED lines=27> */
.L_x_12722:
        /* <DEDUP_REMOVED lines=15> */
.L_x_12721:
[----:B------:R-:W2:Y:S02]  /*a540*/  LDG.E.U16 R0, [R2.64] ;  /* 0x0000002402007981 */ /* 0x000ea4000c1e1500 */
[----:B--2---:R-:W-:-:S04]  /*a550*/  PRMT R0, RZ, 0x5410, R0 ;  /* 0x00005410ff007816 */ /* 0x004fc80000000000 */
[----:B------:R-:W-:-:S04]  /*a560*/  F2FP.PACK_AB R0, RZ, R0 ;  /* 0x00000000ff00723e */ /* 0x000fc800000000ff */
[----:B------:R-:W-:Y:S01]  /*a570*/  PRMT R5, R0, 0x7610, R5 ;  /* 0x0000761000057816 */ /* 0x000fe20000000005 */
[----:B------:R-:W-:Y:S05]  /*a580*/  BRA `(.L_x_12711) ;  /* 0x0000076000007947 */ /* 0x000fea0003800000 */
.L_x_12718:
        /* <DEDUP_REMOVED lines=12> */
.L_x_12725:
        /* <DEDUP_REMOVED lines=21> */
.L_x_12729:
[----:B------:R-:W-:Y:S05]  /*a7a0*/  BSYNC B1 ;  /* 0x0000000000017941 */ /* 0x000fea0003800000 */
.L_x_12728:
[----:B------:R-:W-:Y:S01]  /*a7b0*/  LEA R3, R0, 0x3b800000, 0x17 ;  /* 0x3b80000000037811 */ /* 0x000fe200078eb8ff */
[----:B------:R-:W-:-:S05]  /*a7c0*/  IMAD.SHL.U32 R0, R2, 0x100000, RZ ;  /* 0x0010000002007824 */ /* 0x000fca00078e00ff */
[----:B------:R-:W-:Y:S02]  /*a7d0*/  LOP3.LUT R0, R3, R0, R4, 0xfe, !PT ;  /* 0x0000000003007212 */ /* 0x000fe400078efe04 */
.L_x_12727:
[----:B------:R-:W-:Y:S05]  /*a7e0*/  BSYNC B0 ;  /* 0x0000000000007941 */ /* 0x000fea0003800000 */
.L_x_12726:
[----:B------:R-:W-:-:S04]  /*a7f0*/  F2FP.PACK_AB R0, RZ, R0 ;  /* 0x00000000ff00723e */ /* 0x000fc800000000ff */
[----:B------:R-:W-:Y:S01]  /*a800*/  PRMT R5, R0, 0x7610, R5 ;  /* 0x0000761000057816 */ /* 0x000fe20000000005 */
[----:B------:R-:W-:Y:S05]  /*a810*/  BRA `(.L_x_12711) ;  /* 0x000004d000007947 */ /* 0x000fea0003800000 */
.L_x_12724:
        /* <DEDUP_REMOVED lines=21> */
.L_x_12733:
[----:B------:R-:W-:Y:S05]  /*a970*/  BSYNC B1 ;  /* 0x0000000000017941 */ /* 0x000fea0003800000 */
.L_x_12732:
[----:B------:R-:W-:Y:S01]  /*a980*/  LEA R3, R0, 0x37800000, 0x17 ;  /* 0x3780000000037811 */ /* 0x000fe200078eb8ff */
[----:B------:R-:W-:-:S05]  /*a990*/  IMAD.SHL.U32 R0, R2, 0x200000, RZ ;  /* 0x0020000002007824 */ /* 0x000fca00078e00ff */
[----:B------:R-:W-:Y:S02]  /*a9a0*/  LOP3.LUT R0, R3, R0, R4, 0xfe, !PT ;  /* 0x0000000003007212 */ /* 0x000fe400078efe04 */
.L_x_12731:
[----:B------:R-:W-:Y:S05]  /*a9b0*/  BSYNC B0 ;  /* 0x0000000000007941 */ /* 0x000fea0003800000 */
.L_x_12730:
[----:B------:R-:W-:-:S04]  /*a9c0*/  F2FP.PACK_AB R0, RZ, R0 ;  /* 0x00000000ff00723e */ /* 0x000fc800000000ff */
[----:B------:R-:W-:Y:S01]  /*a9d0*/  PRMT R5, R0, 0x7610, R5 ;  /* 0x0000761000057816 */ /* 0x000fe20000000005 */
[----:B------:R-:W-:Y:S05]  /*a9e0*/  BRA `(.L_x_12711) ;  /* 0x0000030000007947 */ /* 0x000fea0003800000 */
.L_x_12723:
        /* <DEDUP_REMOVED lines=14> */
.L_x_12737:
[----:B------:R-:W-:Y:S05]  /*aad0*/  BSYNC B0 ;  /* 0x0000000000007941 */ /* 0x000fea0003800000 */
.L_x_12736:
[----:B------:R-:W-:-:S04]  /*aae0*/  F2FP.PACK_AB R0, RZ, R0 ;  /* 0x00000000ff00723e */ /* 0x000fc800000000ff */
[----:B------:R-:W-:Y:S01]  /*aaf0*/  PRMT R5, R0, 0x7610, R5 ;  /* 0x0000761000057816 */ /* 0x000fe20000000005 */
[----:B------:R-:W-:Y:S05]  /*ab00*/  BRA `(.L_x_12711) ;  /* 0x000001e000007947 */ /* 0x000fea0003800000 */
.L_x_12710:
        /* <DEDUP_REMOVED lines=21> */
.L_x_12735:
[----:B------:R-:W2:Y:S02]  /*ac60*/  LDG.E.64 R2, [R2.64] ;  /* 0x0000002402027981 */ /* 0x000ea4000c1e1b00 */
[----:B--2---:R-:W0:Y:S02]  /*ac70*/  I2F.U64 R0, R2 ;  /* 0x0000000200007312 */ /* 0x004e240000301000 */
[----:B0-----:R-:W-:-:S04]  /*ac80*/  F2FP.PACK_AB R0, RZ, R0 ;  /* 0x00000000ff00723e */ /* 0x001fc800000000ff */
[----:B------:R-:W-:Y:S01]  /*ac90*/  PRMT R5, R0, 0x7610, R5 ;  /* 0x0000761000057816 */ /* 0x000fe20000000005 */
[----:B------:R-:W-:Y:S05]  /*aca0*/  BRA `(.L_x_12711) ;  /* 0x0000004000007947 */ /* 0x000fea0003800000 */
.L_x_12734:
[----:B------:R-:W2:Y:S02]  /*acb0*/  LDG.E R2, [R2.64] ;  /* 0x0000002402027981 */ /* 0x000ea4000c1e1900 */
[----:B--2---:R-:W0:Y:S02]  /*acc0*/  I2F.U32 R0, R2 ;  /* 0x0000000200007306 */ /* 0x004e240000201000 */
[----:B0-----:R-:W-:-:S04]  /*acd0*/  F2FP.PACK_AB R0, RZ, R0 ;  /* 0x00000000ff00723e */ /* 0x001fc800000000ff */
[----:B------:R-:W-:Y:S02]  /*ace0*/  PRMT R5, R0, 0x7610, R5 ;  /* 0x0000761000057816 */ /* 0x000fe40000000005 */
.L_x_12711:
        /* <DEDUP_REMOVED lines=12> */
.L_x_12739:
[----:B-----5:R-:W-:Y:S02]  /*adb0*/  IMAD.MOV.U32 R5, RZ, RZ, R0 ;  /* 0x000000ffff057224 */ /* 0x020fe400078e0000 */
.L_x_12740:
[----:B------:R-:W-:Y:S05]  /*adc0*/  BSYNC B0 ;  /* 0x0000000000007941 */ /* 0x000fea0003800000 */
.L_x_12738:
        /* <DEDUP_REMOVED lines=16> */
.L_x_12744:
[----:B------:R-:W-:-:S06]  /*aed0*/  HADD2.F32 R3, -RZ, R5.H0_H0 ;  /* 0x20000005ff037230 */ /* 0x000fcc0000004100 */
[----:B------:R-:W0:Y:S02]  /*aee0*/  F2I.S64.TRUNC R2, R3 ;  /* 0x0000000300027311 */ /* 0x000e24000020d900 */
[----:B0-----:R-:W-:Y:S01]  /*aef0*/  STG.E.U8 [R16.64], R2 ;  /* 0x0000000210007986 */ /* 0x001fe2000c101124 */
[----:B------:R-:W-:Y:S05]  /*af00*/  EXIT ;  /* 0x000000000000794d */ /* 0x000fea0003800000 */
.L_x_12743:
        /* <DEDUP_REMOVED lines=10> */
.L_x_12747:
[----:B------:R-:W-:-:S06]  /*afb0*/  HADD2.F32 R5, -RZ, R5.H0_H0 ;  /* 0x20000005ff057230 */ /* 0x000fcc0000004100 */
[----:B------:R-:W0:Y:S02]  /*afc0*/  F2I.FTZ.TRUNC.NTZ R5, R5 ;  /* 0x0000000500057305 */ /* 0x000e24000021f100 */
[----:B0-----:R-:W-:Y:S01]  /*afd0*/  STG.E [R16.64], R5 ;  /* 0x0000000510007986 */ /* 0x001fe2000c101924 */
[----:B------:R-:W-:Y:S05]  /*afe0*/  EXIT ;  /* 0x000000000000794d */ /* 0x000fea0003800000 */
.L_x_12746:
[----:B------:R-:W-:-:S06]  /*aff0*/  HADD2.F32 R5, -RZ, R5.H0_H0 ;  /* 0x20000005ff057230 */ /* 0x000fcc0000004100 */
[----:B------:R-:W0:Y:S02]  /*b000*/  F2I.FTZ.TRUNC.NTZ R5, R5 ;  /* 0x0000000500057305 */ /* 0x000e24000021f100 */
[----:B0-----:R-:W-:Y:S01]  /*b010*/  STG.E.U16 [R16.64], R5 ;  /* 0x0000000510007986 */ /* 0x001fe2000c101524 */
[----:B------:R-:W-:Y:S05]  /*b020*/  EXIT ;  /* 0x000000000000794d */ /* 0x000fea0003800000 */
.L_x_12742:
        /* <DEDUP_REMOVED lines=9> */
.L_x_12749:
[----:B------:R-:W-:Y:S01]  /*b0c0*/  STG.E.U16 [R16.64], R5 ;  /* 0x0000000510007986 */ /* 0x000fe2000c101524 */
[----:B------:R-:W-:Y:S05]  /*b0d0*/  EXIT ;  /* 0x000000000000794d */ /* 0x000fea0003800000 */
.L_x_12748:
        /* <DEDUP_REMOVED lines=10> */
.L_x_12751:
[----:B------:R-:W-:-:S05]  /*b180*/  HADD2.F32 R0, -RZ, R5.H0_H0 ;  /* 0x20000005ff007230 */ /* 0x000fca0000004100 */
[----:B------:R-:W-:-:S04]  /*b190*/  F2FP.PACK_AB R0, RZ, R0 ;  /* 0x00000000ff00723e */ /* 0x000fc800000000ff */
[----:B------:R-:W-:-:S05]  /*b1a0*/  PRMT R0, R0, 0x5410, RZ ;  /* 0x0000541000007816 */ /* 0x000fca00000000ff */
[----:B------:R-:W-:Y:S01]  /*b1b0*/  STG.E [R16.64], R0 ;  /* 0x0000000010007986 */ /* 0x000fe2000c101924 */
[----:B------:R-:W-:Y:S05]  /*b1c0*/  EXIT ;  /* 0x000000000000794d */ /* 0x000fea0003800000 */
.L_x_12750:
[----:B------:R-:W-:-:S05]  /*b1d0*/  HADD2.F32 R2, -RZ, R5.H0_H0 ;  /* 0x20000005ff027230 */ /* 0x000fca0000004100 */
[----:B------:R-:W-:-:S06]  /*b1e0*/  FMUL.FTZ R2, R2, 1 ;  /* 0x3f80000002027820 */ /* 0x000fcc0000410000 */
[----:B------:R-:W0:Y:S02]  /*b1f0*/  F2F.F64.F32 R2, R2 ;  /* 0x0000000200027310 */ /* 0x000e240000201800 */
[----:B0-----:R-:W-:Y:S01]  /*b200*/  STG.E.64 [R16.64], R2 ;  /* 0x0000000210007986 */ /* 0x001fe2000c101b24 */
[----:B------:R-:W-:Y:S05]  /*b210*/  EXIT ;  /* 0x000000000000794d */ /* 0x000fea0003800000 */
.L_x_12741:
        /* <DEDUP_REMOVED lines=13> */
.L_x_12754:
[----:B------:R-:W-:Y:S01]  /*b2f0*/  HADD2.F32 R5, -RZ, R5.H0_H0 ;  /* 0x20000005ff057230 */ /* 0x000fe20000004100 */
[----:B------:R-:W-:-:S04]  /*b300*/  CS2R R6, SRZ ;  /* 0x0000000000067805 */ /* 0x000fc8000001ff00 */
[----:B------:R-:W-:-:S06]  /*b310*/  FMUL.FTZ R5, R5, 1 ;  /* 0x3f80000005057820 */ /* 0x000fcc0000410000 */
[----:B------:R-:W0:Y:S02]  /*b320*/  F2F.F64.F32 R4, R5 ;  /* 0x0000000500047310 */ /* 0x000e240000201800 */
[----:B0-----:R-:W-:Y:S01]  /*b330*/  STG.E.128 [R16.64], R4 ;  /* 0x0000000410007986 */ /* 0x001fe2000c101d24 */
[----:B------:R-:W-:Y:S05]  /*b340*/  EXIT ;  /* 0x000000000000794d */ /* 0x000fea0003800000 */
.L_x_12753:
        /* <DEDUP_REMOVED lines=21> */
.L_x_12758:
[----:B------:R-:W-:Y:S05]  /*b4a0*/  BSYNC B0 ;  /* 0x0000000000007941 */ /* 0x000fea0003800000 */
.L_x_12757:
[----:B------:R-:W-:-:S05]  /*b4b0*/  LOP3.LUT R3, R0, R3, RZ, 0xfc, !PT ;  /* 0x0000000300037212 */ /* 0x000fca00078efcff */
[----:B------:R-:W-:Y:S01]  /*b4c0*/  STG.E.U8 [R16.64], R3 ;  /* 0x0000000310007986 */ /* 0x000fe2000c101124 */
[----:B------:R-:W-:Y:S05]  /*b4d0*/  EXIT ;  /* 0x000000000000794d */ /* 0x000fea0003800000 */
.L_x_12756:
        /* <DEDUP_REMOVED lines=13> */
.L_x_12760:
[----:B------:R-:W-:Y:S01]  /*b5b0*/  IMAD.MOV.U32 R0, RZ, RZ, 0x7f ;  /* 0x0000007fff007424 */ /* 0x000fe200078e00ff */
[----:B------:R-:W-:-:S04]  /*b5c0*/  ISETP.GT.U32.AND P0, PT, R2, 0x7f800000, PT ;  /* 0x7f8000000200780c */ /* 0x000fc80003f04070 */
[----:B------:R-:W-:-:S04]  /*b5d0*/  SEL R0, R0, 0x7c, P0 ;  /* 0x0000007c00007807 */ /* 0x000fc80000000000 */
.L_x_12761:
[----:B------:R-:W-:Y:S05]  /*b5e0*/  BSYNC B0 ;  /* 0x0000000000007941 */ /* 0x000fea0003800000 */
.L_x_12759:
[----:B------:R-:W-:-:S04]  /*b5f0*/  LOP3.LUT R2, R5, 0x80000000, RZ, 0xc0, !PT ;  /* 0x8000000005027812 */ /* 0x000fc800078ec0ff */
[----:B------:R-:W-:-:S04]  /*b600*/  SHF.R.U32.HI R3, RZ, 0x18, R2 ;  /* 0x00000018ff037819 */ /* 0x000fc80000011602 */
[----:B------:R-:W-:-:S05]  /*b610*/  LOP3.LUT R3, R0, R3, RZ, 0xfc, !PT ;  /* 0x0000000300037212 */ /* 0x000fca00078efcff */
[----:B------:R-:W-:Y:S01]  /*b620*/  STG.E.U8 [R16.64], R3 ;  /* 0x0000000310007986 */ /* 0x000fe2000c101124 */
[----:B------:R-:W-:Y:S05]  /*b630*/  EXIT ;  /* 0x000000000000794d */ /* 0x000fea0003800000 */
.L_x_12755:
[----:B------:R-:W-:-:S05]  /*b640*/  HADD2.F32 R0, -RZ, R5.H0_H0 ;  /* 0x20000005ff007230 */ /* 0x000fca0000004100 */
[----:B------:R-:W-:-:S05]  /*b650*/  F2FP.BF16.PACK_AB R0, RZ, R0 ;  /* 0x00000000ff00723e */ /* 0x000fca00000010ff */
[----:B------:R-:W-:Y:S01]  /*b660*/  STG.E.U16 [R16.64], R0 ;  /* 0x0000000010007986 */ /* 0x000fe2000c101524 */
[----:B------:R-:W-:Y:S05]  /*b670*/  EXIT ;  /* 0x000000000000794d */ /* 0x000fea0003800000 */
.L_x_12752:
        /* <DEDUP_REMOVED lines=12> */
.L_x_12764:
        /* <DEDUP_REMOVED lines=17> */
.L_x_12767:
[----:B------:R-:W-:-:S04]  /*b850*/  LOP3.LUT R2, R5, 0x80000000, RZ, 0xc0, !PT ;  /* 0x8000000005027812 */ /* 0x000fc800078ec0ff */
[----:B------:R-:W-:-:S04]  /*b860*/  SHF.R.U32.HI R3, RZ, 0x18, R2 ;  /* 0x00000018ff037819 */ /* 0x000fc80000011602 */
[----:B------:R-:W-:-:S04]  /*b870*/  LOP3.LUT R0, R0, R3, RZ, 0xfc, !PT ;  /* 0x0000000300007212 */ /* 0x000fc800078efcff */
[----:B------:R-:W-:Y:S02]  /*b880*/  PRMT R8, R0, 0x7610, R8 ;  /* 0x0000761000087816 */ /* 0x000fe40000000008 */
.L_x_12766:
[----:B------:R-:W-:Y:S05]  /*b890*/  BSYNC B0 ;  /* 0x0000000000007941 */ /* 0x000fea0003800000 */
.L_x_12765:
[----:B------:R-:W-:Y:S01]  /*b8a0*/  STG.E.U8 [R16.64], R8 ;  /* 0x0000000810007986 */ /* 0x000fe2000c101124 */
[----:B------:R-:W-:Y:S05]  /*b8b0*/  EXIT ;  /* 0x000000000000794d */ /* 0x000fea0003800000 */
.L_x_12763:
        /* <DEDUP_REMOVED lines=17> */
.L_x_12770:
[----:B------:R-:W-:-:S04]  /*b9d0*/  LOP3.LUT R2, R5, 0x80000000, RZ, 0xc0, !PT ;  /* 0x8000000005027812 */ /* 0x000fc800078ec0ff */
[----:B------:R-:W-:-:S04]  /*b9e0*/  SHF.R.U32.HI R3, RZ, 0x18, R2 ;  /* 0x00000018ff037819 */ /* 0x000fc80000011602 */
[----:B------:R-:W-:-:S04]  /*b9f0*/  LOP3.LUT R0, R0, R3, RZ, 0xfc, !PT ;  /* 0x0000000300007212 */ /* 0x000fc800078efcff */
[----:B------:R-:W-:Y:S02]  /*ba00*/  PRMT R8, R0, 0x7610, R8 ;  /* 0x0000761000087816 */ /* 0x000fe40000000008 */
.L_x_12769:
[----:B------:R-:W-:Y:S05]  /*ba10*/  BSYNC B0 ;  /* 0x0000000000007941 */ /* 0x000fea0003800000 */
.L_x_12768:
[----:B------:R-:W-:Y:S01]  /*ba20*/  STG.E.U8 [R16.64], R8 ;  /* 0x0000000810007986 */ /* 0x000fe2000c101124 */
[----:B------:R-:W-:Y:S05]  /*ba30*/  EXIT ;  /* 0x000000000000794d */ /* 0x000fea0003800000 */
.L_x_12762:
        /* <DEDUP_REMOVED lines=22> */
.L_x_12745:
        /* <DEDUP_REMOVED lines=20> */
.L_x_12772:
[----:B------:R-:W-:-:S06]  /*bce0*/  HADD2.F32 R2, -RZ, R5.H0_H0 ;  /* 0x20000005ff027230 */ /* 0x000fcc0000004100 */
[----:B------:R-:W0:Y:S02]  /*bcf0*/  F2I.U64.TRUNC R2, R2 ;  /* 0x0000000200027311 */ /* 0x000e24000020d800 */
[----:B0-----:R-:W-:Y:S01]  /*bd00*/  STG.E.64 [R16.64], R2 ;  /* 0x0000000210007986 */ /* 0x001fe2000c101b24 */
[----:B------:R-:W-:Y:S05]  /*bd10*/  EXIT ;  /* 0x000000000000794d */ /* 0x000fea0003800000 */
.L_x_12771:
[----:B------:R-:W-:-:S06]  /*bd20*/  HADD2.F32 R5, -RZ, R5.H0_H0 ;  /* 0x20000005ff057230 */ /* 0x000fcc0000004100 */
[----:B------:R-:W0:Y:S02]  /*bd30*/  F2I.FTZ.U32.TRUNC.NTZ R5, R5 ;  /* 0x0000000500057305 */ /* 0x000e24000021f000 */
[----:B0-----:R-:W-:Y:S01]  /*bd40*/  STG.E [R16.64], R5 ;  /* 0x0000000510007986 */ /* 0x001fe2000c101924 */
[----:B------:R-:W-:Y:S05]  /*bd50*/  EXIT ;  /* 0x000000000000794d */ /* 0x000fea0003800000 */
.L_x_12773:
        /* <DEDUP_REMOVED lines=10> */
.L_x_40065:


//--------------------- .text._ZN2at6native27unrolled_elementwise_kernelINS0_13AUnaryFunctorIN3c104HalfES4_S4_ZZZNS0_19minimum_kernel_cudaERNS_18TensorIteratorBaseEENKUlvE0_clEvENKUlvE1_clEvEUlS4_S4_E_EESt5arrayIPcLm2EELi4E23TrivialOffsetCalculatorILi1EjESF_NS0_6memory12LoadWithCastILi1EEENSG_13StoreWithCastILi1EEEEEviT_T0_T2_T3_T4_T5_ --------------------------
	.section	.text._ZN2at6native27unrolled_elementwise_kernelINS0_13AUnaryFunctorIN3c104HalfES4_S4_ZZZNS0_19minimum_kernel_cudaERNS_18TensorIteratorBaseEENKUlvE0_clEvENKUlvE1_clEvEUlS4_S4_E_EESt5arrayIPcLm2EELi4E23TrivialOffsetCalculatorILi1EjESF_NS0_6memory12LoadWithCastILi1EEENSG_13StoreWithCastILi1EEEEEviT_T0_T2_T3_T4_T5_,"ax",@progbits
	.sectioninfo	@"SHI_REGISTERS=29"
	.align	128
        .global         _ZN2at6native27unrolled_elementwise_kernelINS0_13AUnaryFunctorIN3c104HalfES4_S4_ZZZNS0_19minimum_kernel_cudaERNS_18TensorIteratorBaseEENKUlvE0_clEvENKUlvE1_clEvEUlS4_S4_E_EESt5arrayIPcLm2EELi4E23TrivialOffsetCalculatorILi1EjESF_NS0_6memory12LoadWithCastILi1EEENSG_13StoreWithCastILi1EEEEEviT_T0_T2_T3_T4_T5_
        .type           _ZN2at6native27unrolled_elementwise_kernelINS0_13AUnaryFunctorIN3c104HalfES4_S4_ZZZNS0_19minimum_kernel_cudaERNS_18TensorIteratorBaseEENKUlvE0_clEvENKUlvE1_clEvEUlS4_S4_E_EESt5arrayIPcLm2EELi4E23TrivialOffsetCalculatorILi1EjESF_NS0_6memory12LoadWithCastILi1EEENSG_13StoreWithCastILi1EEEEEviT_T0_T2_T3_T4_T5_,@function
        .size           _ZN2at6native27unrolled_elementwise_kernelINS0_13AUnaryFunctorIN3c104HalfES4_S4_ZZZNS0_19minimum_kernel_cudaERNS_18TensorIteratorBaseEENKUlvE0_clEvENKUlvE1_clEvEUlS4_S4_E_EESt5arrayIPcLm2EELi4E23TrivialOffsetCalculatorILi1EjESF_NS0_6memory12LoadWithCastILi1EEENSG_13StoreWithCastILi1EEEEEviT_T0_T2_T3_T4_T5_,(.L_x_40066 - _ZN2at6native27unrolled_elementwise_kernelINS0_13AUnaryFunctorIN3c104HalfES4_S4_ZZZNS0_19minimum_kernel_cudaERNS_18TensorIteratorBaseEENKUlvE0_clEvENKUlvE1_clEvEUlS4_S4_E_EESt5arrayIPcLm2EELi4E23TrivialOffsetCalculatorILi1EjESF_NS0_6memory12LoadWithCastILi1EEENSG_13StoreWithCastILi1EEEEEviT_T0_T2_T3_T4_T5_)
        .other          _ZN2at6native27unrolled_elementwise_kernelINS0_13AUnaryFunctorIN3c104HalfES4_S4_ZZZNS0_19minimum_kernel_cudaERNS_18TensorIteratorBaseEENKUlvE0_clEvENKUlvE1_clEvEUlS4_S4_E_EESt5arrayIPcLm2EELi4E23TrivialOffsetCalculatorILi1EjESF_NS0_6memory12LoadWithCastILi1EEENSG_13StoreWithCastILi1EEEEEviT_T0_T2_T3_T4_T5_,@"STO_CUDA_ENTRY STV_DEFAULT"
_ZN2at6native27unrolled_elementwise_kernelINS0_13AUnaryFunctorIN3c104HalfES4_S4_ZZZNS0_19minimum_kernel_cudaERNS_18TensorIteratorBaseEENKUlvE0_clEvENKUlvE1_clEvEUlS4_S4_E_EESt5arrayIPcLm2EELi4E23TrivialOffsetCalculatorILi1EjESF_NS0_6memory12LoadWithCastILi1EEENSG_13StoreWithCastILi1EEEEEviT_T0_T2_T3_T4_T5_:
.text._ZN2at6native27unrolled_elementwise_kernelINS0_13AUnaryFunctorIN3c104HalfES4_S4_ZZZNS0_19minimum_kernel_cudaERNS_18TensorIteratorBaseEENKUlvE0_clEvENKUlvE1_clEvEUlS4_S4_E_EESt5arrayIPcLm2EELi4E23TrivialOffsetCalculatorILi1EjESF_NS0_6memory12LoadWithCastILi1EEENSG_13StoreWithCastILi1EEEEEviT_T0_T2_T3_T4_T5_:
        /* <DEDUP_REMOVED lines=34> */
.L_x_12779:
[----:B------:R-:W2:Y:S02]  /*0220*/  LDG.E.U8 R2, [R2.64] ;  /* 0x0000002402027981 */ /* 0x000ea4000c1e1100 */
[----:B--2---:R-:W0:Y:S02]  /*0230*/  I2F.U16 R0, R2 ;  /* 0x0000000200007306 */ /* 0x004e240000101000 */
[----:B0-----:R-:W-:-:S04]  /*0240*/  F2FP.PACK_AB R0, RZ, R0 ;  /* 0x00000000ff00723e */ /* 0x001fc800000000ff */
[----:B------:R-:W-:Y:S01]  /*0250*/  PRMT R25, R0, 0x7610, R25 ;  /* 0x0000761000197816 */ /* 0x000fe20000000019 */
[----:B------:R-:W-:Y:S05]  /*0260*/  BRA `(.L_x_12781) ;  /* 0x00000ee000007947 */ /* 0x000fea0003800000 */
.L_x_12778:
        /* <DEDUP_REMOVED lines=11> */
.L_x_12783:
[----:B------:R-:W2:Y:S02]  /*0320*/  LDG.E R2, [R2.64] ;  /* 0x0000002402027981 */ /* 0x000ea4000c1e1900 */
[----:B--2---:R-:W0:Y:S02]  /*0330*/  I2F R0, R2 ;  /* 0x0000000200007306 */ /* 0x004e240000201400 */
[----:B0-----:R-:W-:-:S04]  /*0340*/  F2FP.PACK_AB R0, RZ, R0 ;  /* 0x00000000ff00723e */ /* 0x001fc800000000ff */
[----:B------:R-:W-:Y:S01]  /*0350*/  PRMT R25, R0, 0x7610, R25 ;  /* 0x0000761000197816 */ /* 0x000fe20000000019 */
[----:B------:R-:W-:Y:S05]  /*0360*/  BRA `(.L_x_12781) ;  /* 0x00000de000007947 */ /* 0x000fea0003800000 */
.L_x_12782:
[----:B------:R-:W2:Y:S02]  /*0370*/  LDG.E.U16 R2, [R2.64] ;  /* 0x0000002402027981 */ /* 0x000ea4000c1e1500 */
[----:B--2---:R-:W0:Y:S02]  /*0380*/  I2F.S16 R0, R2 ;  /* 0x0000000200007306 */ /* 0x004e240000101400 */
[----:B0-----:R-:W-:-:S04]  /*0390*/  F2FP.PACK_AB R0, RZ, R0 ;  /* 0x00000000ff00723e */ /* 0x001fc800000000ff */
[----:B------:R-:W-:Y:S01]  /*03a0*/  PRMT R25, R0, 0x7610, R25 ;  /* 0x0000761000197816 */ /* 0x000fe20000000019 */
[----:B------:R-:W-:Y:S05]  /*03b0*/  BRA `(.L_x_12781) ;  /* 0x00000d9000007947 */ /* 0x000fea0003800000 */
.L_x_12777:
        /* <DEDUP_REMOVED lines=9> */
.L_x_12785:
[----:B------:R0:W5:Y:S01]  /*0450*/  LDG.E.U16 R25, [R2.64] ;  /* 0x0000002402197981 */ /* 0x000162000c1e1500 */
[----:B------:R-:W-:Y:S05]  /*0460*/  BRA `(.L_x_12781) ;  /* 0x00000ce000007947 */ /* 0x000fea0003800000 */
.L_x_12784:
        /* <DEDUP_REMOVED lines=9> */
.L_x_12787:
[----:B------:R0:W5:Y:S01]  /*0500*/  LDG.E.U16 R25, [R2.64] ;  /* 0x0000002402197981 */ /* 0x000162000c1e1500 */
[----:B------:R-:W-:Y:S05]  /*0510*/  BRA `(.L_x_12781) ;  /* 0x00000c3000007947 */ /* 0x000fea0003800000 */
.L_x_12786:
[----:B------:R-:W2:Y:S02]  /*0520*/  LDG.E.64 R2, [R2.64] ;  /* 0x0000002402027981 */ /* 0x000ea4000c1e1b00 */
[----:B--2---:R-:W0:Y:S01]  /*0530*/  F2F.F32.F64 R0, R2 ;  /* 0x0000000200007310 */ /* 0x004e220000301000 */
[----:B------:R-:W0:-:S14]  /*0540*/  DSETP.GEU.AND P0, PT, |R2|, c[0x2][0x0], PT ;  /* 0x008000000200762a */ /* 0x000e1c0003f0e200 */
[----:B0-----:R-:W-:-:S05]  /*0550*/  @!P0 FMUL R0, R0, 1.175494350822287508e-38 ;  /* 0x0080000000008820 */ /* 0x001fca0000400000 */
[----:B------:R-:W-:-:S04]  /*0560*/  F2FP.PACK_AB R0, RZ, R0 ;  /* 0x00000000ff00723e */ /* 0x000fc800000000ff */
[----:B------:R-:W-:Y:S01]  /*0570*/  PRMT R25, R0, 0x7610, R25 ;  /* 0x0000761000197816 */ /* 0x000fe20000000019 */
[----:B------:R-:W-:Y:S05]  /*0580*/  BRA `(.L_x_12781) ;  /* 0x00000bc000007947 */ /* 0x000fea0003800000 */
.L_x_12776:
        /* <DEDUP_REMOVED lines=14> */
.L_x_12790:
[----:B------:R-:W2:Y:S02]  /*0670*/  LDG.E.64 R2, [R2.64] ;  /* 0x0000002402027981 */ /* 0x000ea4000c1e1b00 */
[----:B--2---:R-:W0:Y:S01]  /*0680*/  F2F.F32.F64 R0, R2 ;  /* 0x0000000200007310 */ /* 0x004e220000301000 */
[----:B------:R-:W0:-:S14]  /*0690*/  DSETP.GEU.AND P0, PT, |R2|, c[0x2][0x0], PT ;  /* 0x008000000200762a */ /* 0x000e1c0003f0e200 */
[----:B0-----:R-:W-:-:S05]  /*06a0*/  @!P0 FMUL R0, R0, 1.175494350822287508e-38 ;  /* 0x0080000000008820 */ /* 0x001fca0000400000 */
[----:B------:R-:W-:-:S04]  /*06b0*/  F2FP.PACK_AB R0, RZ, R0 ;  /* 0x00000000ff00723e */ /* 0x000fc800000000ff */
[----:B------:R-:W-:Y:S01]  /*06c0*/  PRMT R25, R0, 0x7610, R25 ;  /* 0x0000761000197816 */ /* 0x000fe20000000019 */
[----:B------:R-:W-:Y:S05]  /*06d0*/  BRA `(.L_x_12781) ;  /* 0x00000a7000007947 */ /* 0x000fea0003800000 */
.L_x_12789:
        /* <DEDUP_REMOVED lines=28> */
.L_x_12792:
        /* <DEDUP_REMOVED lines=16> */
.L_x_12791:
[----:B------:R-:W2:Y:S02]  /*09a0*/  LDG.E.U16 R0, [R2.64] ;  /* 0x0000002402007981 */ /* 0x000ea4000c1e1500 */
[----:B--2---:R-:W-:-:S04]  /*09b0*/  PRMT R0, RZ, 0x5410, R0 ;  /* 0x00005410ff007816 */ /* 0x004fc80000000000 */
[----:B------:R-:W-:-:S04]  /*09c0*/  F2FP.PACK_AB R0, RZ, R0 ;  /* 0x00000000ff00723e */ /* 0x000fc800000000ff */
[----:B------:R-:W-:Y:S01]  /*09d0*/  PRMT R25, R0, 0x7610, R25 ;  /* 0x0000761000197816 */ /* 0x000fe20000000019 */
[----:B------:R-:W-:Y:S05]  /*09e0*/  BRA `(.L_x_12781) ;  /* 0x0000076000007947 */ /* 0x000fea0003800000 */
.L_x_12788:
        /* <DEDUP_REMOVED lines=12> */
.L_x_12795:
        /* <DEDUP_REMOVED lines=21> */
.L_x_12799:
[----:B------:R-:W-:Y:S05]  /*0c00*/  BSYNC B1 ;  /* 0x0000000000017941 */ /* 0x000fea0003800000 */
.L_x_12798:
[----:B------:R-:W-:Y:S01]  /*0c10*/  LEA R3, R0, 0x3b800000, 0x17 ;  /* 0x3b80000000037811 */ /* 0x000fe200078eb8ff */
[----:B------:R-:W-:-:S05]  /*0c20*/  IMAD.SHL.U32 R0, R2, 0x100000, RZ ;  /* 0x0010000002007824 */ /* 0x000fca00078e00ff */
[----:B------:R-:W-:Y:S02]  /*0c30*/  LOP3.LUT R0, R3, R0, R4, 0xfe, !PT ;  /* 0x0000000003007212 */ /* 0x000fe400078efe04 */
.L_x_12797:
[----:B------:R-:W-:Y:S05]  /*0c40*/  BSYNC B0 ;  /* 0x0000000000007941 */ /* 0x000fea0003800000 */
.L_x_12796:
[----:B------:R-:W-:-:S04]  /*0c50*/  F2FP.PACK_AB R0, RZ, R0 ;  /* 0x00000000ff00723e */ /* 0x000fc800000000ff */
[----:B------:R-:W-:Y:S01]  /*0c60*/  PRMT R25, R0, 0x7610, R25 ;  /* 0x0000761000197816 */ /* 0x000fe20000000019 */
[----:B------:R-:W-:Y:S05]  /*0c70*/  BRA `(.L_x_12781) ;  /* 0x000004d000007947 */ /* 0x000fea0003800000 */
.L_x_12794:
        /* <DEDUP_REMOVED lines=21> */
.L_x_12803:
[----:B------:R-:W-:Y:S05]  /*0dd0*/  BSYNC B1 ;  /* 0x0000000000017941 */ /* 0x000fea0003800000 */
.L_x_12802:
[----:B------:R-:W-:Y:S01]  /*0de0*/  LEA R3, R0, 0x37800000, 0x17 ;  /* 0x3780000000037811 */ /* 0x000fe200078eb8ff */
[----:B------:R-:W-:-:S05]  /*0df0*/  IMAD.SHL.U32 R0, R2, 0x200000, RZ ;  /* 0x0020000002007824 */ /* 0x000fca00078e00ff */
[----:B------:R-:W-:Y:S02]  /*0e00*/  LOP3.LUT R0, R3, R0, R4, 0xfe, !PT ;  /* 0x0000000003007212 */ /* 0x000fe400078efe04 */
.L_x_12801:
[----:B------:R-:W-:Y:S05]  /*0e10*/  BSYNC B0 ;  /* 0x0000000000007941 */ /* 0x000fea0003800000 */
.L_x_12800:
[----:B------:R-:W-:-:S04]  /*0e20*/  F2FP.PACK_AB R0, RZ, R0 ;  /* 0x00000000ff00723e */ /* 0x000fc800000000ff */
[----:B------:R-:W-:Y:S01]  /*0e30*/  PRMT R25, R0, 0x7610, R25 ;  /* 0x0000761000197816 */ /* 0x000fe20000000019 */
[----:B------:R-:W-:Y:S05]  /*0e40*/  BRA `(.L_x_12781) ;  /* 0x0000030000007947 */ /* 0x000fea0003800000 */
.L_x_12793:
        /* <DEDUP_REMOVED lines=14> */
.L_x_12807:
[----:B------:R-:W-:Y:S05]  /*0f30*/  BSYNC B0 ;  /* 0x0000000000007941 */ /* 0x000fea0003800000 */
.L_x_12806:
[----:B------:R-:W-:-:S04]  /*0f40*/  F2FP.PACK_AB R0, RZ, R0 ;  /* 0x00000000ff00723e */ /* 0x000fc800000000ff */
[----:B------:R-:W-:Y:S01]  /*0f50*/  PRMT R25, R0, 0x7610, R25 ;  /* 0x0000761000197816 */ /* 0x000fe20000000019 */
[----:B------:R-:W-:Y:S05]  /*0f60*/  BRA `(.L_x_12781) ;  /* 0x000001e000007947 */ /* 0x000fea0003800000 */
.L_x_12780:
        /* <DEDUP_REMOVED lines=21> */
.L_x_12805:
[----:B------:R-:W2:Y:S02]  /*10c0*/  LDG.E.64 R2, [R2.64] ;  /* 0x0000002402027981 */ /* 0x000ea4000c1e1b00 */
[----:B--2---:R-:W0:Y:S02]  /*10d0*/  I2F.U64 R0, R2 ;  /* 0x0000000200007312 */ /* 0x004e240000301000 */
[----:B0-----:R-:W-:-:S04]  /*10e0*/  F2FP.PACK_AB R0, RZ, R0 ;  /* 0x00000000ff00723e */ /* 0x001fc800000000ff */
[----:B------:R-:W-:Y:S01]  /*10f0*/  PRMT R25, R0, 0x7610, R25 ;  /* 0x0000761000197816 */ /* 0x000fe20000000019 */
[----:B------:R-:W-:Y:S05]  /*1100*/  BRA `(.L_x_12781) ;  /* 0x0000004000007947 */ /* 0x000fea0003800000 */
.L_x_12804:
[----:B------:R-:W2:Y:S02]  /*1110*/  LDG.E R2, [R2.64] ;  /* 0x0000002402027981 */ /* 0x000ea4000c1e1900 */
[----:B--2---:R-:W0:Y:S02]  /*1120*/  I2F.U32 R0, R2 ;  /* 0x0000000200007306 */ /* 0x004e240000201000 */
[----:B0-----:R-:W-:-:S04]  /*1130*/  F2FP.PACK_AB R0, RZ, R0 ;  /* 0x00000000ff00723e */ /* 0x001fc800000000ff */
[----:B------:R-:W-:Y:S02]  /*1140*/  PRMT R25, R0, 0x7610, R25 ;  /* 0x0000761000197816 */ /* 0x000fe40000000019 */
.L_x_12781:
[----:B------:R-:W1:Y:S02]  /*1150*/  S2R R23, SR_TID.X ;  /* 0x0000000000177919 */ /* 0x000e640000002100 */
[----:B-1----:R-:W-:-:S03]  /*1160*/  IADD3 R23, R23, 0x80, RZ ;  /* 0x0000008017177810 */ /* 0x002fc60007ffe0ff */
.L_x_12775:
[----:B-1----:R-:W-:Y:S05]  /*1170*/  BSYNC B6 ;  /* 0x0000000000067941 */ /* 0x002fea0003800000 */
.L_x_12774:
        /* <DEDUP_REMOVED lines=24> */
.L_x_12813:
[----:B------:R-:W2:Y:S02]  /*1300*/  LDG.E.U8 R2, [R2.64] ;  /* 0x0000002402027981 */ /* 0x000ea4000c1e1100 */
[----:B--2---:R-:W0:Y:S02]  /*1310*/  I2F.U16 R0, R2 ;  /* 0x0000000200007306 */ /* 0x004e240000101000 */
[----:B0-----:R-:W-:-:S04]  /*1320*/  F2FP.PACK_AB R0, RZ, R0 ;  /* 0x00000000ff00723e */ /* 0x001fc800000000ff */
[----:B------:R-:W-:Y:S01]  /*1330*/  PRMT R22, R0, 0x7610, R22 ;  /* 0x0000761000167816 */ /* 0x000fe20000000016 */
[----:B------:R-:W-:Y:S05]  /*1340*/  BRA `(.L_x_12815) ;  /* 0x00000ed000007947 */ /* 0x000fea0003800000 */
.L_x_12812:
        /* <DEDUP_REMOVED lines=11> */
.L_x_12817:
[----:B------:R-:W2:Y:S02]  /*1400*/  LDG.E R2, [R2.64] ;  /* 0x0000002402027981 */ /* 0x000ea4000c1e1900 */
[----:B--2---:R-:W0:Y:S02]  /*1410*/  I2F R0, R2 ;  /* 0x0000000200007306 */ /* 0x004e240000201400 */
[----:B0-----:R-:W-:-:S04]  /*1420*/  F2FP.PACK_AB R0, RZ, R0 ;  /* 0x00000000ff00723e */ /* 0x001fc800000000ff */
[----:B------:R-:W-:Y:S01]  /*1430*/  PRMT R22, R0, 0x7610, R22 ;  /* 0x0000761000167816 */ /* 0x000fe20000000016 */
[----:B------:R-:W-:Y:S05]  /*1440*/  BRA `(.L_x_12815) ;  /* 0x00000dd000007947 */ /* 0x000fea0003800000 */
.L_x_12816:
[----:B------:R-:W2:Y:S02]  /*1450*/  LDG.E.U16 R2, [R2.64] ;  /* 0x0000002402027981 */ /* 0x000ea4000c1e1500 */
[----:B--2---:R-:W0:Y:S02]  /*1460*/  I2F.S16 R0, R2 ;  /* 0x0000000200007306 */ /* 0x004e240000101400 */
[----:B0-----:R-:W-:-:S04]  /*1470*/  F2FP.PACK_AB R0, RZ, R0 ;  /* 0x00000000ff00723e */ /* 0x001fc800000000ff */
[----:B------:R-:W-:Y:S01]  /*1480*/  PRMT R22, R0, 0x7610, R22 ;  /* 0x0000761000167816 */ /* 0x000fe20000000016 */
[----:B------:R-:W-:Y:S05]  /*1490*/  BRA `(.L_x_12815) ;  /* 0x00000d8000007947 */ /* 0x000fea0003800000 */
.L_x_12811:
        /* <DEDUP_REMOVED lines=9> */
.L_x_12819:
[----:B------:R0:W5:Y:S01]  /*1530*/  LDG.E.U16 R22, [R2.64] ;  /* 0x0000002402167981 */ /* 0x000162000c1e1500 */
[----:B------:R-:W-:Y:S05]  /*1540*/  BRA `(.L_x_12815) ;  /* 0x00000cd000007947 */ /* 0x000fea0003800000 */
.L_x_12818:
        /* <DEDUP_REMOVED lines=9> */
.L_x_12821:
[----:B------:R0:W5:Y:S01]  /*15e0*/  LDG.E.U16 R22, [R2.64] ;  /* 0x0000002402167981 */ /* 0x000162000c1e1500 */
[----:B------:R-:W-:Y:S05]  /*15f0*/  BRA `(.L_x_12815) ;  /* 0x00000c2000007947 */ /* 0x000fea0003800000 */
.L_x_12820:
[----:B------:R-:W2:Y:S02]  /*1600*/  LDG.E.64 R2, [R2.64] ;  /* 0x0000002402027981 */ /* 0x000ea4000c1e1b00 */
[----:B--2---:R-:W0:Y:S01]  /*1610*/  F2F.F32.F64 R0, R2 ;  /* 0x0000000200007310 */ /* 0x004e220000301000 */
[----:B------:R-:W0:-:S14]  /*1620*/  DSETP.GEU.AND P0, PT, |R2|, c[0x2][0x0], PT ;  /* 0x008000000200762a */ /* 0x000e1c0003f0e200 */
[----:B0-----:R-:W-:-:S05]  /*1630*/  @!P0 FMUL R0, R0, 1.175494350822287508e-38 ;  /* 0x0080000000008820 */ /* 0x001fca0000400000 */
[----:B------:R-:W-:-:S04]  /*1640*/  F2FP.PACK_AB R0, RZ, R0 ;  /* 0x00000000ff00723e */ /* 0x000fc800000000ff */
[----:B------:R-:W-:Y:S01]  /*1650*/  PRMT R22, R0, 0x7610, R22 ;  /* 0x0000761000167816 */ /* 0x000fe20000000016 */
[----:B------:R-:W-:Y:S05]  /*1660*/  BRA `(.L_x_12815) ;  /* 0x00000bb000007947 */ /* 0x000fea0003800000 */
.L_x_12810:
        /* <DEDUP_REMOVED lines=14> */
.L_x_12824:
[----:B------:R-:W2:Y:S02]  /*1750*/  LDG.E.64 R2, [R2.64] ;  /* 0x0000002402027981 */ /* 0x000ea4000c1e1b00 */
[----:B--2---:R-:W0:Y:S01]  /*1760*/  F2F.F32.F64 R0, R2 ;  /* 0x0000000200007310 */ /* 0x004e220000301000 */
[----:B------:R-:W0:-:S14]  /*1770*/  DSETP.GEU.AND P0, PT, |R2|, c[0x2][0x0], PT ;  /* 0x008000000200762a */ /* 0x000e1c0003f0e200 */
[----:B0-----:R-:W-:-:S05]  /*1780*/  @!P0 FMUL R0, R0, 1.175494350822287508e-38 ;  /* 0x0080000000008820 */ /* 0x001fca0000400000 */
[----:B------:R-:W-:-:S04]  /*1790*/  F2FP.PACK_AB R0, RZ, R0 ;  /* 0x00000000ff00723e */ /* 0x000fc800000000ff */
[----:B------:R-:W-:Y:S01]  /*17a0*/  PRMT R22, R0, 0x7610, R22 ;  /* 0x0000761000167816 */ /* 0x000fe20000000016 */
[----:B------:R-:W-:Y:S05]  /*17b0*/  BRA `(.L_x_12815) ;  /* 0x00000a6000007947 */ /* 0x000fea0003800000 */
.L_x_12823:
        /* <DEDUP_REMOVED lines=28> */
.L_x_12826:
        /* <DEDUP_REMOVED lines=15> */
.L_x_12825:
[----:B------:R-:W2:Y:S02]  /*1a70*/  LDG.E.U16 R0, [R2.64] ;  /* 0x0000002402007981 */ /* 0x000ea4000c1e1500 */
[----:B--2---:R-:W-:-:S04]  /*1a80*/  PRMT R0, RZ, 0x5410, R0 ;  /* 0x00005410ff007816 */ /* 0x004fc80000000000 */
[----:B------:R-:W-:-:S04]  /*1a90*/  F2FP.PACK_AB R0, RZ, R0 ;  /* 0x00000000ff00723e */ /* 0x000fc800000000ff */
[----:B------:R-:W-:Y:S01]  /*1aa0*/  PRMT R22, R0, 0x7610, R22 ;  /* 0x0000761000167816 */ /* 0x000fe20000000016 */
[----:B------:R-:W-:Y:S05]  /*1ab0*/  BRA `(.L_x_12815) ;  /* 0x0000076000007947 */ /* 0x000fea0003800000 */
.L_x_12822:
        /* <DEDUP_REMOVED lines=12> */
.L_x_12829:
        /* <DEDUP_REMOVED lines=21> */
.L_x_12833:
[----:B------:R-:W-:Y:S05]  /*1cd0*/  BSYNC B1 ;  /* 0x0000000000017941 */ /* 0x000fea0003800000 */
.L_x_12832:
[----:B------:R-:W-:Y:S01]  /*1ce0*/  LEA R3, R0, 0x3b800000, 0x17 ;  /* 0x3b80000000037811 */ /* 0x000fe200078eb8ff */
[----:B------:R-:W-:-:S05]  /*1cf0*/  IMAD.SHL.U32 R0, R2, 0x100000, RZ ;  /* 0x0010000002007824 */ /* 0x000fca00078e00ff */
[----:B------:R-:W-:Y:S02]  /*1d00*/  LOP3.LUT R0, R3, R0, R4, 0xfe, !PT ;  /* 0x0000000003007212 */ /* 0x000fe400078efe04 */
.L_x_12831:
[----:B------:R-:W-:Y:S05]  /*1d10*/  BSYNC B0 ;  /* 0x0000000000007941 */ /* 0x000fea0003800000 */
.L_x_12830:
[----:B------:R-:W-:-:S04]  /*1d20*/  F2FP.PACK_AB R0, RZ, R0 ;  /* 0x00000000ff00723e */ /* 0x000fc800000000ff */
[----:B------:R-:W-:Y:S01]  /*1d30*/  PRMT R22, R0, 0x7610, R22 ;  /* 0x0000761000167816 */ /* 0x000fe20000000016 */
[----:B------:R-:W-:Y:S05]  /*1d40*/  BRA `(.L_x_12815) ;  /* 0x000004d000007947 */ /* 0x000fea0003800000 */
.L_x_12828:
        /* <DEDUP_REMOVED lines=21> */
.L_x_12837:
[----:B------:R-:W-:Y:S05]  /*1ea0*/  BSYNC B1 ;  /* 0x0000000000017941 */ /* 0x000fea0003800000 */
.L_x_12836:
[----:B------:R-:W-:Y:S01]  /*1eb0*/  LEA R3, R0, 0x37800000, 0x17 ;  /* 0x3780000000037811 */ /* 0x000fe200078eb8ff */
[----:B------:R-:W-:-:S05]  /*1ec0*/  IMAD.SHL.U32 R0, R2, 0x200000, RZ ;  /* 0x0020000002007824 */ /* 0x000fca00078e00ff */
[----:B------:R-:W-:Y:S02]  /*1ed0*/  LOP3.LUT R0, R3, R0, R4, 0xfe, !PT ;  /* 0x0000000003007212 */ /* 0x000fe400078efe04 */
.L_x_12835:
[----:B------:R-:W-:Y:S05]  /*1ee0*/  BSYNC B0 ;  /* 0x0000000000007941 */ /* 0x000fea0003800000 */
.L_x_12834:
[----:B------:R-:W-:-:S04]  /*1ef0*/  F2FP.PACK_AB R0, RZ, R0 ;  /* 0x00000000ff00723e */ /* 0x000fc800000000ff */
[----:B------:R-:W-:Y:S01]  /*1f00*/  PRMT R22, R0, 0x7610, R22 ;  /* 0x0000761000167816 */ /* 0x000fe20000000016 */
[----:B------:R-:W-:Y:S05]  /*1f10*/  BRA `(.L_x_12815) ;  /* 0x0000030000007947 */ /* 0x000fea0003800000 */
.L_x_12827:
        /* <DEDUP_REMOVED lines=14> */
.L_x_12841:
[----:B------:R-:W-:Y:S05]  /*2000*/  BSYNC B0 ;  /* 0x0000000000007941 */ /* 0x000fea0003800000 */
.L_x_12840:
[----:B------:R-:W-:-:S04]  /*2010*/  F2FP.PACK_AB R0, RZ, R0 ;  /* 0x00000000ff00723e */ /* 0x000fc800000000ff */
[----:B------:R-:W-:Y:S01]  /*2020*/  PRMT R22, R0, 0x7610, R22 ;  /* 0x0000761000167816 */ /* 0x000fe20000000016 */
[----:B------:R-:W-:Y:S05]  /*2030*/  BRA `(.L_x_12815) ;  /* 0x000001e000007947 */ /* 0x000fea0003800000 */
.L_x_12814:
        /* <DEDUP_REMOVED lines=21> */
.L_x_12839:
[----:B------:R-:W2:Y:S02]  /*2190*/  LDG.E.64 R2, [R2.64] ;  /* 0x0000002402027981 */ /* 0x000ea4000c1e1b00 */
[----:B--2---:R-:W0:Y:S02]  /*21a0*/  I2F.U64 R0, R2 ;  /* 0x0000000200007312 */ /* 0x004e240000301000 */
[----:B0-----:R-:W-:-:S04]  /*21b0*/  F2FP.PACK_AB R0, RZ, R0 ;  /* 0x00000000ff00723e */ /* 0x001fc800000000ff */
[----:B------:R-:W-:Y:S01]  /*21c0*/  PRMT R22, R0, 0x7610, R22 ;  /* 0x0000761000167816 */ /* 0x000fe20000000016 */
[----:B------:R-:W-:Y:S05]  /*21d0*/  BRA `(.L_x_12815) ;  /* 0x0000004000007947 */ /* 0x000fea0003800000 */
.L_x_12838:
[----:B------:R-:W2:Y:S02]  /*21e0*/  LDG.E R2, [R2.64] ;  /* 0x0000002402027981 */ /* 0x000ea4000c1e1900 */
[----:B--2---:R-:W0:Y:S02]  /*21f0*/  I2F.U32 R0, R2 ;  /* 0x0000000200007306 */ /* 0x004e240000201000 */
[----:B0-----:R-:W-:-:S04]  /*2200*/  F2FP.PACK_AB R0, RZ, R0 ;  /* 0x00000000ff00723e */ /* 0x001fc800000000ff */
[----:B------:R-:W-:Y:S02]  /*2210*/  PRMT R22, R0, 0x7610, R22 ;  /* 0x0000761000167816 */ /* 0x000fe40000000016 */
.L_x_12815:
[----:B------:R-:W-:-:S05]  /*2220*/  IADD3 R23, R23, 0x80, RZ ;  /* 0x0000008017177810 */ /* 0x000fca0007ffe0ff */
.L_x_12809:
[----:B------:R-:W-:Y:S05]  /*2230*/  BSYNC B6 ;  /* 0x0000000000067941 */ /* 0x000fea0003800000 */
.L_x_12808:
        /* <DEDUP_REMOVED lines=26> */
.L_x_12847:
[----:B------:R-:W2:Y:S02]  /*23e0*/  LDG.E.U8 R2, [R2.64] ;  /* 0x0000002402027981 */ /* 0x000ea4000c1e1100 */
[----:B--2---:R-:W0:Y:S02]  /*23f0*/  I2F.U16 R0, R2 ;  /* 0x0000000200007306 */ /* 0x004e240000101000 */
[----:B0-----:R-:W-:-:S04]  /*2400*/  F2FP.PACK_AB R0, RZ, R0 ;  /* 0x00000000ff00723e */ /* 0x001fc800000000ff */
[----:B------:R-:W-:Y:S01]  /*2410*/  PRMT R26, R0, 0x7610, R26 ;  /* 0x00007610001a7816 */ /* 0x000fe2000000001a */
[----:B------:R-:W-:Y:S05]  /*2420*/  BRA `(.L_x_12849) ;  /* 0x00000ed000007947 */ /* 0x000fea0003800000 */
.L_x_12846:
        /* <DEDUP_REMOVED lines=11> */
.L_x_12851:
[----:B------:R-:W2:Y:S02]  /*24e0*/  LDG.E R2, [R2.64] ;  /* 0x0000002402027981 */ /* 0x000ea4000c1e1900 */
[----:B--2---:R-:W0:Y:S02]  /*24f0*/  I2F R0, R2 ;  /* 0x0000000200007306 */ /* 0x004e240000201400 */
[----:B0-----:R-:W-:-:S04]  /*2500*/  F2FP.PACK_AB R0, RZ, R0 ;  /* 0x00000000ff00723e */ /* 0x001fc800000000ff */
[----:B------:R-:W-:Y:S01]  /*2510*/  PRMT R26, R0, 0x7610, R26 ;  /* 0x00007610001a7816 */ /* 0x000fe2000000001a */
[----:B------:R-:W-:Y:S05]  /*2520*/  BRA `(.L_x_12849) ;  /* 0x00000dd000007947 */ /* 0x000fea0003800000 */
.L_x_12850:
[----:B------:R-:W2:Y:S02]  /*2530*/  LDG.E.U16 R2, [R2.64] ;  /* 0x0000002402027981 */ /* 0x000ea4000c1e1500 */
[----:B--2---:R-:W0:Y:S02]  /*2540*/  I2F.S16 R0, R2 ;  /* 0x0000000200007306 */ /* 0x004e240000101400 */
[----:B0-----:R-:W-:-:S04]  /*2550*/  F2FP.PACK_AB R0, RZ, R0 ;  /* 0x00000000ff00723e */ /* 0x001fc800000000ff */
[----:B------:R-:W-:Y:S01]  /*2560*/  PRMT R26, R0, 0x7610, R26 ;  /* 0x00007610001a7816 */ /* 0x000fe2000000001a */
[----:B------:R-:W-:Y:S05]  /*2570*/  BRA `(.L_x_12849) ;  /* 0x00000d8000007947 */ /* 0x000fea0003800000 */
.L_x_12845:
        /* <DEDUP_REMOVED lines=9> */
.L_x_12853:
[----:B------:R0:W5:Y:S01]  /*2610*/  LDG.E.U16 R26, [R2.64] ;  /* 0x00000024021a7981 */ /* 0x000162000c1e1500 */
[----:B------:R-:W-:Y:S05]  /*2620*/  BRA `(.L_x_12849) ;  /* 0x00000cd000007947 */ /* 0x000fea0003800000 */
.L_x_12852:
        /* <DEDUP_REMOVED lines=9> */
.L_x_12855:
[----:B------:R0:W5:Y:S01]  /*26c0*/  LDG.E.U16 R26, [R2.64] ;  /* 0x00000024021a7981 */ /* 0x000162000c1e1500 */
[----:B------:R-:W-:Y:S05]  /*26d0*/  BRA `(.L_x_12849) ;  /* 0x00000c2000007947 */ /* 0x000fea0003800000 */
.L_x_12854:
[----:B------:R-:W2:Y:S02]  /*26e0*/  LDG.E.64 R2, [R2.64] ;  /* 0x0000002402027981 */ /* 0x000ea4000c1e1b00 */
[----:B--2---:R-:W0:Y:S01]  /*26f0*/  F2F.F32.F64 R0, R2 ;  /* 0x0000000200007310 */ /* 0x004e220000301000 */
[----:B------:R-:W0:-:S14]  /*2700*/  DSETP.GEU.AND P0, PT, |R2|, c[0x2][0x0], PT ;  /* 0x008000000200762a */ /* 0x000e1c0003f0e200 */
[----:B0-----:R-:W-:-:S05]  /*2710*/  @!P0 FMUL R0, R0, 1.175494350822287508e-38 ;  /* 0x0080000000008820 */ /* 0x001fca0000400000 */
[----:B------:R-:W-:-:S04]  /*2720*/  F2FP.PACK_AB R0, RZ, R0 ;  /* 0x00000000ff00723e */ /* 0x000fc800000000ff */
[----:B------:R-:W-:Y:S01]  /*2730*/  PRMT R26, R0, 0x7610, R26 ;  /* 0x00007610001a7816 */ /* 0x000fe2000000001a */
[----:B------:R-:W-:Y:S05]  /*2740*/  BRA `(.L_x_12849) ;  /* 0x00000bb000007947 */ /* 0x000fea0003800000 */
.L_x_12844:
        /* <DEDUP_REMOVED lines=14> */
.L_x_12858:
[----:B------:R-:W2:Y:S02]  /*2830*/  LDG.E.64 R2, [R2.64] ;  /* 0x0000002402027981 */ /* 0x000ea4000c1e1b00 */
[----:B--2---:R-:W0:Y:S01]  /*2840*/  F2F.F32.F64 R0, R2 ;  /* 0x0000000200007310 */ /* 0x004e220000301000 */
[----:B------:R-:W0:-:S14]  /*2850*/  DSETP.GEU.AND P0, PT, |R2|, c[0x2][0x0], PT ;  /* 0x008000000200762a */ /* 0x000e1c0003f0e200 */
[----:B0-----:R-:W-:-:S05]  /*2860*/  @!P0 FMUL R0, R0, 1.175494350822287508e-38 ;  /* 0x0080000000008820 */ /* 0x001fca0000400000 */
[----:B------:R-:W-:-:S04]  /*2870*/  F2FP.PACK_AB R0, RZ, R0 ;  /* 0x00000000ff00723e */ /* 0x000fc800000000ff */
[----:B------:R-:W-:Y:S01]  /*2880*/  PRMT R26, R0, 0x7610, R26 ;  /* 0x00007610001a7816 */ /* 0x000fe2000000001a */
[----:B------:R-:W-:Y:S05]  /*2890*/  BRA `(.L_x_12849) ;  /* 0x00000a6000007947 */ /* 0x000fea0003800000 */
.L_x_12857:
        /* <DEDUP_REMOVED lines=28> */
.L_x_12860:
        /* <DEDUP_REMOVED lines=15> */
.L_x_12859:
[----:B------:R-:W2:Y:S02]  /*2b50*/  LDG.E.U16 R0, [R2.64] ;  /* 0x0000002402007981 */ /* 0x000ea4000c1e1500 */
[----:B--2---:R-:W-:-:S04]  /*2b60*/  PRMT R0, RZ, 0x5410, R0 ;  /* 0x00005410ff007816 */ /* 0x004fc80000000000 */
[----:B------:R-:W-:-:S04]  /*2b70*/  F2FP.PACK_AB R0, RZ, R0 ;  /* 0x00000000ff00723e */ /* 0x000fc800000000ff */
[----:B------:R-:W-:Y:S01]  /*2b80*/  PRMT R26, R0, 0x7610, R26 ;  /* 0x00007610001a7816 */ /* 0x000fe2000000001a */
[----:B------:R-:W-:Y:S05]  /*2b90*/  BRA `(.L_x_12849) ;  /* 0x0000076000007947 */ /* 0x000fea0003800000 */
.L_x_12856:
        /* <DEDUP_REMOVED lines=12> */
.L_x_12863:
        /* <DEDUP_REMOVED lines=21> */
.L_x_12867:
[----:B------:R-:W-:Y:S05]  /*2db0*/  BSYNC B1 ;  /* 0x0000000000017941 */ /* 0x000fea0003800000 */
.L_x_12866:
[----:B------:R-:W-:Y:S01]  /*2dc0*/  LEA R3, R0, 0x3b800000, 0x17 ;  /* 0x3b80000000037811 */ /* 0x000fe200078eb8ff */
[----:B------:R-:W-:-:S05]  /*2dd0*/  IMAD.SHL.U32 R0, R2, 0x100000, RZ ;  /* 0x0010000002007824 */ /* 0x000fca00078e00ff */
[----:B------:R-:W-:Y:S02]  /*2de0*/  LOP3.LUT R0, R3, R0, R4, 0xfe, !PT ;  /* 0x0000000003007212 */ /* 0x000fe400078efe04 */
.L_x_12865:
[----:B------:R-:W-:Y:S05]  /*2df0*/  BSYNC B0 ;  /* 0x0000000000007941 */ /* 0x000fea0003800000 */
.L_x_12864:
[----:B------:R-:W-:-:S04]  /*2e00*/  F2FP.PACK_AB R0, RZ, R0 ;  /* 0x00000000ff00723e */ /* 0x000fc800000000ff */
[----:B------:R-:W-:Y:S01]  /*2e10*/  PRMT R26, R0, 0x7610, R26 ;  /* 0x00007610001a7816 */ /* 0x000fe2000000001a */
[----:B------:R-:W-:Y:S05]  /*2e20*/  BRA `(.L_x_12849) ;  /* 0x000004d000007947 */ /* 0x000fea0003800000 */
.L_x_12862:
        /* <DEDUP_REMOVED lines=21> */
.L_x_12871:
[----:B------:R-:W-:Y:S05]  /*2f80*/  BSYNC B1 ;  /* 0x0000000000017941 */ /* 0x000fea0003800000 */
.L_x_12870:
[----:B------:R-:W-:Y:S01]  /*2f90*/  LEA R3, R0, 0x37800000, 0x17 ;  /* 0x3780000000037811 */ /* 0x000fe200078eb8ff */
[----:B------:R-:W-:-:S05]  /*2fa0*/  IMAD.SHL.U32 R0, R2, 0x200000, RZ ;  /* 0x0020000002007824 */ /* 0x000fca00078e00ff */
[----:B------:R-:W-:Y:S02]  /*2fb0*/  LOP3.LUT R0, R3, R0, R4, 0xfe, !PT ;  /* 0x0000000003007212 */ /* 0x000fe400078efe04 */
.L_x_12869:
[----:B------:R-:W-:Y:S05]  /*2fc0*/  BSYNC B0 ;  /* 0x0000000000007941 */ /* 0x000fea0003800000 */
.L_x_12868:
[----:B------:R-:W-:-:S04]  /*2fd0*/  F2FP.PACK_AB R0, RZ, R0 ;  /* 0x00000000ff00723e */ /* 0x000fc800000000ff */
[----:B------:R-:W-:Y:S01]  /*2fe0*/  PRMT R26, R0, 0x7610, R26 ;  /* 0x00007610001a7816 */ /* 0x000fe2000000001a */
[----:B------:R-:W-:Y:S05]  /*2ff0*/  BRA `(.L_x_12849) ;  /* 0x0000030000007947 */ /* 0x000fea0003800000 */
.L_x_12861:
        /* <DEDUP_REMOVED lines=14> */
.L_x_12875:
[----:B------:R-:W-:Y:S05]  /*30e0*/  BSYNC B0 ;  /* 0x0000000000007941 */ /* 0x000fea0003800000 */
.L_x_12874:
[----:B------:R-:W-:-:S04]  /*30f0*/  F2FP.PACK_AB R0, RZ, R0 ;  /* 0x00000000ff00723e */ /* 0x000fc800000000ff */
[----:B------:R-:W-:Y:S01]  /*3100*/  PRMT R26, R0, 0x7610, R26 ;  /* 0x00007610001a7816 */ /* 0x000fe2000000001a */
[----:B------:R-:W-:Y:S05]  /*3110*/  BRA `(.L_x_12849) ;  /* 0x000001e000007947 */ /* 0x000fea0003800000 */
.L_x_12848:
        /* <DEDUP_REMOVED lines=21> */
.L_x_12873:
[----:B------:R-:W2:Y:S02]  /*3270*/  LDG.E.64 R2, [R2.64] ;  /* 0x0000002402027981 */ /* 0x000ea4000c1e1b00 */
[----:B--2---:R-:W0:Y:S02]  /*3280*/  I2F.U64 R0, R2 ;  /* 0x0000000200007312 */ /* 0x004e240000301000 */
[----:B0-----:R-:W-:-:S04]  /*3290*/  F2FP.PACK_AB R0, RZ, R0 ;  /* 0x00000000ff00723e */ /* 0x001fc800000000ff */
[----:B------:R-:W-:Y:S01]  /*32a0*/  PRMT R26, R0, 0x7610, R26 ;  /* 0x00007610001a7816 */ /* 0x000fe2000000001a */
[----:B------:R-:W-:Y:S05]  /*32b0*/  BRA `(.L_x_12849) ;  /* 0x0000004000007947 */ /* 0x000fea0003800000 */
.L_x_12872:
[----:B------:R-:W2:Y:S02]  /*32c0*/  LDG.E R2, [R2.64] ;  /* 0x0000002402027981 */ /* 0x000ea4000c1e1900 */
[----:B--2---:R-:W0:Y:S02]  /*32d0*/  I2F.U32 R0, R2 ;  /* 0x0000000200007306 */ /* 0x004e240000201000 */
[----:B0-----:R-:W-:-:S04]  /*32e0*/  F2FP.PACK_AB R0, RZ, R0 ;  /* 0x00000000ff00723e */ /* 0x001fc800000000ff */
[----:B------:R-:W-:Y:S02]  /*32f0*/  PRMT R26, R0, 0x7610, R26 ;  /* 0x00007610001a7816 */ /* 0x000fe4000000001a */
.L_x_12849:
[----:B------:R-:W-:-:S05]  /*3300*/  IADD3 R23, R23, 0x80, RZ ;  /* 0x0000008017177810 */ /* 0x000fca0007ffe0ff */
.L_x_12843:
[----:B------:R-:W-:Y:S05]  /*3310*/  BSYNC B6 ;  /* 0x0000000000067941 */ /* 0x000fea0003800000 */
.L_x_12842:
        /* <DEDUP_REMOVED lines=23> */
.L_x_12881:
[----:B------:R-:W2:Y:S02]  /*3490*/  LDG.E.U8 R2, [R2.64] ;  /* 0x0000002402027981 */ /* 0x000ea4000c1e1100 */
[----:B--2---:R-:W0:Y:S02]  /*34a0*/  I2F.U16 R0, R2 ;  /* 0x0000000200007306 */ /* 0x004e240000101000 */
[----:B0-----:R-:W-:-:S04]  /*34b0*/  F2FP.PACK_AB R0, RZ, R0 ;  /* 0x00000000ff00723e */ /* 0x001fc800000000ff */
[----:B------:R-:W-:Y:S01]  /*34c0*/  PRMT R19, R0, 0x7610, R19 ;  /* 0x0000761000137816 */ /* 0x000fe20000000013 */
[----:B------:R-:W-:Y:S05]  /*34d0*/  BRA `(.L_x_12877) ;  /* 0x00000ed000007947 */ /* 0x000fea0003800000 */
.L_x_12880:
        /* <DEDUP_REMOVED lines=11> */
.L_x_12884:
[----:B------:R-:W2:Y:S02]  /*3590*/  LDG.E R2, [R2.64] ;  /* 0x0000002402027981 */ /* 0x000ea4000c1e1900 */
[----:B--2---:R-:W0:Y:S02]  /*35a0*/  I2F R0, R2 ;  /* 0x0000000200007306 */ /* 0x004e240000201400 */
[----:B0-----:R-:W-:-:S04]  /*35b0*/  F2FP.PACK_AB R0, RZ, R0 ;  /* 0x00000000ff00723e */ /* 0x001fc800000000ff */
[----:B------:R-:W-:Y:S01]  /*35c0*/  PRMT R19, R0, 0x7610, R19 ;  /* 0x0000761000137816 */ /* 0x000fe20000000013 */
[----:B------:R-:W-:Y:S05]  /*35d0*/  BRA `(.L_x_12877) ;  /* 0x00000dd000007947 */ /* 0x000fea0003800000 */
.L_x_12883:
[----:B------:R-:W2:Y:S02]  /*35e0*/  LDG.E.U16 R2, [R2.64] ;  /* 0x0000002402027981 */ /* 0x000ea4000c1e1500 */
[----:B--2---:R-:W0:Y:S02]  /*35f0*/  I2F.S16 R0, R2 ;  /* 0x0000000200007306 */ /* 0x004e240000101400 */
[----:B0-----:R-:W-:-:S04]  /*3600*/  F2FP.PACK_AB R0, RZ, R0 ;  /* 0x00000000ff00723e */ /* 0x001fc800000000ff */
[----:B------:R-:W-:Y:S01]  /*3610*/  PRMT R19, R0, 0x7610, R19 ;  /* 0x0000761000137816 */ /* 0x000fe20000000013 */
[----:B------:R-:W-:Y:S05]  /*3620*/  BRA `(.L_x_12877) ;  /* 0x00000d8000007947 */ /* 0x000fea0003800000 */
.L_x_12879:
        /* <DEDUP_REMOVED lines=9> */
.L_x_12886:
[----:B------:R0:W5:Y:S01]  /*36c0*/  LDG.E.U16 R19, [R2.64] ;  /* 0x0000002402137981 */ /* 0x000162000c1e1500 */
[----:B------:R-:W-:Y:S05]  /*36d0*/  BRA `(.L_x_12877) ;  /* 0x00000cd000007947 */ /* 0x000fea0003800000 */
.L_x_12885:
        /* <DEDUP_REMOVED lines=9> */
.L_x_12888:
[----:B------:R0:W5:Y:S01]  /*3770*/  LDG.E.U16 R19, [R2.64] ;  /* 0x0000002402137981 */ /* 0x000162000c1e1500 */
[----:B------:R-:W-:Y:S05]  /*3780*/  BRA `(.L_x_12877) ;  /* 0x00000c2000007947 */ /* 0x000fea0003800000 */
.L_x_12887:
[----:B------:R-:W2:Y:S02]  /*3790*/  LDG.E.64 R2, [R2.64] ;  /* 0x0000002402027981 */ /* 0x000ea4000c1e1b00 */
[----:B--2---:R-:W0:Y:S01]  /*37a0*/  F2F.F32.F64 R0, R2 ;  /* 0x0000000200007310 */ /* 0x004e220000301000 */
[----:B------:R-:W0:-:S14]  /*37b0*/  DSETP.GEU.AND P0, PT, |R2|, c[0x2][0x0], PT ;  /* 0x008000000200762a */ /* 0x000e1c0003f0e200 */
[----:B0-----:R-:W-:-:S05]  /*37c0*/  @!P0 FMUL R0, R0, 1.175494350822287508e-38 ;  /* 0x0080000000008820 */ /* 0x001fca0000400000 */
[----:B------:R-:W-:-:S04]  /*37d0*/  F2FP.PACK_AB R0, RZ, R0 ;  /* 0x00000000ff00723e */ /* 0x000fc800000000ff */
[----:B------:R-:W-:Y:S01]  /*37e0*/  PRMT R19, R0, 0x7610, R19 ;  /* 0x0000761000137816 */ /* 0x000fe20000000013 */
[----:B------:R-:W-:Y:S05]  /*37f0*/  BRA `(.L_x_12877) ;  /* 0x00000bb000007947 */ /* 0x000fea0003800000 */
.L_x_12878:
        /* <DEDUP_REMOVED lines=14> */
.L_x_12891:
[----:B------:R-:W2:Y:S02]  /*38e0*/  LDG.E.64 R2, [R2.64] ;  /* 0x0000002402027981 */ /* 0x000ea4000c1e1b00 */
[----:B--2---:R-:W0:Y:S01]  /*38f0*/  F2F.F32.F64 R0, R2 ;  /* 0x0000000200007310 */ /* 0x004e220000301000 */
[----:B------:R-:W0:-:S14]  /*3900*/  DSETP.GEU.AND P0, PT, |R2|, c[0x2][0x0], PT ;  /* 0x008000000200762a */ /* 0x000e1c0003f0e200 */
[----:B0-----:R-:W-:-:S05]  /*3910*/  @!P0 FMUL R0, R0, 1.175494350822287508e-38 ;  /* 0x0080000000008820 */ /* 0x001fca0000400000 */
[----:B------:R-:W-:-:S04]  /*3920*/  F2FP.PACK_AB R0, RZ, R0 ;  /* 0x00000000ff00723e */ /* 0x000fc800000000ff */
[----:B------:R-:W-:Y:S01]  /*3930*/  PRMT R19, R0, 0x7610, R19 ;  /* 0x0000761000137816 */ /* 0x000fe20000000013 */
[----:B------:R-:W-:Y:S05]  /*3940*/  BRA `(.L_x_12877) ;  /* 0x00000a6000007947 */ /* 0x000fea0003800000 */
.L_x_12890:
        /* <DEDUP_REMOVED lines=28> */
.L_x_12893:
        /* <DEDUP_REMOVED lines=15> */
.L_x_12892:
[----:B------:R-:W2:Y:S02]  /*3c00*/  LDG.E.U16 R0, [R2.64] ;  /* 0x0000002402007981 */ /* 0x000ea4000c1e1500 */
[----:B--2---:R-:W-:-:S04]  /*3c10*/  PRMT R0, RZ, 0x5410, R0 ;  /* 0x00005410ff007816 */ /* 0x004fc80000000000 */
[----:B------:R-:W-:-:S04]  /*3c20*/  F2FP.PACK_AB R0, RZ, R0 ;  /* 0x00000000ff00723e */ /* 0x000fc800000000ff */
[----:B------:R-:W-:Y:S01]  /*3c30*/  PRMT R19, R0, 0x7610, R19 ;  /* 0x0000761000137816 */ /* 0x000fe20000000013 */
[----:B------:R-:W-:Y:S05]  /*3c40*/  BRA `(.L_x_12877) ;  /* 0x0000076000007947 */ /* 0x000fea0003800000 */
.L_x_12889:
        /* <DEDUP_REMOVED lines=12> */
.L_x_12896:
        /* <DEDUP_REMOVED lines=21> */
.L_x_12900:
[----:B------:R-:W-:Y:S05]  /*3e60*/  BSYNC B1 ;  /* 0x0000000000017941 */ /* 0x000fea0003800000 */
.L_x_12899:
[----:B------:R-:W-:Y:S01]  /*3e70*/  LEA R3, R0, 0x3b800000, 0x17 ;  /* 0x3b80000000037811 */ /* 0x000fe200078eb8ff */
[----:B------:R-:W-:-:S05]  /*3e80*/  IMAD.SHL.U32 R0, R2, 0x100000, RZ ;  /* 0x0010000002007824 */ /* 0x000fca00078e00ff */
[----:B------:R-:W-:Y:S02]  /*3e90*/  LOP3.LUT R0, R3, R0, R4, 0xfe, !PT ;  /* 0x0000000003007212 */ /* 0x000fe400078efe04 */
.L_x_12898:
[----:B------:R-:W-:Y:S05]  /*3ea0*/  BSYNC B0 ;  /* 0x0000000000007941 */ /* 0x000fea0003800000 */
.L_x_12897:
[----:B------:R-:W-:-:S04]  /*3eb0*/  F2FP.PACK_AB R0, RZ, R0 ;  /* 0x00000000ff00723e */ /* 0x000fc800000000ff */
[----:B------:R-:W-:Y:S01]  /*3ec0*/  PRMT R19, R0, 0x7610, R19 ;  /* 0x0000761000137816 */ /* 0x000fe20000000013 */
[----:B------:R-:W-:Y:S05]  /*3ed0*/  BRA `(.L_x_12877) ;  /* 0x000004d000007947 */ /* 0x000fea0003800000 */
.L_x_12895:
        /* <DEDUP_REMOVED lines=21> */
.L_x_12904:
[----:B------:R-:W-:Y:S05]  /*4030*/  BSYNC B1 ;  /* 0x0000000000017941 */ /* 0x000fea0003800000 */
.L_x_12903:
[----:B------:R-:W-:Y:S01]  /*4040*/  LEA R3, R0, 0x37800000, 0x17 ;  /* 0x3780000000037811 */ /* 0x000fe200078eb8ff */
[----:B------:R-:W-:-:S05]  /*4050*/  IMAD.SHL.U32 R0, R2, 0x200000, RZ ;  /* 0x0020000002007824 */ /* 0x000fca00078e00ff */
[----:B------:R-:W-:Y:S02]  /*4060*/  LOP3.LUT R0, R3, R0, R4, 0xfe, !PT ;  /* 0x0000000003007212 */ /* 0x000fe400078efe04 */
.L_x_12902:
[----:B------:R-:W-:Y:S05]  /*4070*/  BSYNC B0 ;  /* 0x0000000000007941 */ /* 0x000fea0003800000 */
.L_x_12901:
[----:B------:R-:W-:-:S04]  /*4080*/  F2FP.PACK_AB R0, RZ, R0 ;  /* 0x00000000ff00723e */ /* 0x000fc800000000ff */
[----:B------:R-:W-:Y:S01]  /*4090*/  PRMT R19, R0, 0x7610, R19 ;  /* 0x0000761000137816 */ /* 0x000fe20000000013 */
[----:B------:R-:W-:Y:S05]  /*40a0*/  BRA `(.L_x_12877) ;  /* 0x0000030000007947 */ /* 0x000fea0003800000 */
.L_x_12894:
        /* <DEDUP_REMOVED lines=14> */
.L_x_12908:
[----:B------:R-:W-:Y:S05]  /*4190*/  BSYNC B0 ;  /* 0x0000000000007941 */ /* 0x000fea0003800000 */
.L_x_12907:
[----:B------:R-:W-:-:S04]  /*41a0*/  F2FP.PACK_AB R0, RZ, R0 ;  /* 0x00000000ff00723e */ /* 0x000fc800000000ff */
[----:B------:R-:W-:Y:S01]  /*41b0*/  PRMT R19, R0, 0x7610, R19 ;  /* 0x0000761000137816 */ /* 0x000fe20000000013 */
[----:B------:R-:W-:Y:S05]  /*41c0*/  BRA `(.L_x_12877) ;  /* 0x000001e000007947 */ /* 0x000fea0003800000 */
.L_x_12882:
        /* <DEDUP_REMOVED lines=21> */
.L_x_12906:
[----:B------:R-:W2:Y:S02]  /*4320*/  LDG.E.64 R2, [R2.64] ;  /* 0x0000002402027981 */ /* 0x000ea4000c1e1b00 */
[----:B--2---:R-:W0:Y:S02]  /*4330*/  I2F.U64 R0, R2 ;  /* 0x0000000200007312 */ /* 0x004e240000301000 */
[----:B0-----:R-:W-:-:S04]  /*4340*/  F2FP.PACK_AB R0, RZ, R0 ;  /* 0x00000000ff00723e */ /* 0x001fc800000000ff */
[----:B------:R-:W-:Y:S01]  /*4350*/  PRMT R19, R0, 0x7610, R19 ;  /* 0x0000761000137816 */ /* 0x000fe20000000013 */
[----:B------:R-:W-:Y:S05]  /*4360*/  BRA `(.L_x_12877) ;  /* 0x0000004000007947 */ /* 0x000fea0003800000 */
.L_x_12905:
[----:B------:R-:W2:Y:S02]  /*4370*/  LDG.E R2, [R2.64] ;  /* 0x0000002402027981 */ /* 0x000ea4000c1e1900 */
[----:B--2---:R-:W0:Y:S02]  /*4380*/  I2F.U32 R0, R2 ;  /* 0x0000000200007306 */ /* 0x004e240000201000 */
[----:B0-----:R-:W-:-:S04]  /*4390*/  F2FP.PACK_AB R0, RZ, R0 ;  /* 0x00000000ff00723e */ /* 0x001fc800000000ff */
[----:B------:R-:W-:Y:S02]  /*43a0*/  PRMT R19, R0, 0x7610, R19 ;  /* 0x0000761000137816 */ /* 0x000fe40000000013 */
.L_x_12877:
[----:B------:R-:W-:Y:S05]  /*43b0*/  BSYNC B6 ;  /* 0x0000000000067941 */ /* 0x000fea0003800000 */
.L_x_12876:
[----:B------:R-:W1:Y:S01]  /*43c0*/  S2R R23, SR_TID.X ;  /* 0x0000000000177919 */ /* 0x000e620000002100 */
[----:B------:R-:W2:Y:S01]  /*43d0*/  LDC.U16 R0, c[0x0][0x166] ;  /* 0x00005980ff007b82 */ /* 0x000ea20000000400 */
[----:B------:R-:W-:Y:S07]  /*43e0*/  BSSY B0, `(.L_x_12909) ;  /* 0x0000015000007945 */ /* 0x000fee0003800000 */
[----:B0-----:R-:W0:Y:S01]  /*43f0*/  LDC.U8 R2, c[0x0][0x184] ;  /* 0x00006100ff027b82 */ /* 0x001e220000000000 */
[C---:B-1----:R-:W-:Y:S01]  /*4400*/  ISETP.GE.AND P2, PT, R23.reuse, R17, PT ;  /* 0x000000111700720c */ /* 0x042fe20003f46270 */
[----:B--2---:R-:W-:Y:S01]  /*4410*/  HADD2.F32 R0, -RZ, R0.H0_H0 ;  /* 0x20000000ff007230 */ /* 0x004fe20000004100 */
[----:B------:R-:W-:-:S02]  /*4420*/  IADD3 R4, R23, 0x100, RZ ;  /* 0x0000010017047810 */ /* 0x000fc40007ffe0ff */
[C---:B------:R-:W-:Y:S02]  /*4430*/  IADD3 R6, R23.reuse, 0x180, RZ ;  /* 0x0000018017067810 */ /* 0x040fe40007ffe0ff */
[----:B------:R-:W-:Y:S02]  /*4440*/  FSETP.NEU.FTZ.AND P0, PT, R0, R0, PT ;  /* 0x000000000000720b */ /* 0x000fe40003f1d000 */
[----:B------:R-:W-:Y:S02]  /*4450*/  IADD3 R24, R23, 0x80, RZ ;  /* 0x0000008017187810 */ /* 0x000fe40007ffe0ff */
[-C--:B------:R-:W-:Y:S02]  /*4460*/  ISETP.GE.AND P1, PT, R4, R17.reuse, PT ;  /* 0x000000110400720c */ /* 0x080fe40003f26270 */
[-C--:B------:R-:W-:Y:S02]  /*4470*/  ISETP.GE.OR P0, PT, R6, R17.reuse, P0 ;  /* 0x000000110600720c */ /* 0x080fe40000706670 */
[----:B------:R-:W-:Y:S01]  /*4480*/  ISETP.GE.AND P3, PT, R24, R17, PT ;  /* 0x000000111800720c */ /* 0x000fe20003f66270 */
[----:B------:R-:W-:Y:S07]  /*4490*/  @P2 BRA `(.L_x_12910) ;  /* 0x0000009000002947 */ /* 0x000fee0003800000 */
[----:B0-----:R-:W0:Y:S02]  /*44a0*/  LDC.U16 R3, c[0x0][0x166] ;  /* 0x00005980ff037b82 */ /* 0x001e240000000400 */
[----:B0-----:R-:W-:-:S05]  /*44b0*/  HADD2.F32 R4, -RZ, R3.H0_H0 ;  /* 0x20000003ff047230 */ /* 0x001fca0000004100 */
[----:B------:R-:W-:-:S13]  /*44c0*/  FSETP.NEU.FTZ.AND P4, PT, R4, R4, PT ;  /* 0x000000040400720b */ /* 0x000fda0003f9d000 */
[----:B------:R-:W-:Y:S05]  /*44d0*/  @P4 BRA `(.L_x_12910) ;  /* 0x0000005000004947 */ /* 0x000fea0003800000 */
[----:B-----5:R-:W-:-:S05]  /*44e0*/  HADD2.F32 R3, -RZ, R25.H0_H0 ;  /* 0x20000019ff037230 */ /* 0x020fca0000004100 */
[----:B------:R-:W-:-:S13]  /*44f0*/  FSETP.NEU.FTZ.AND P4, PT, R3, R3, PT ;  /* 0x000000030300720b */ /* 0x000fda0003f9d000 */
[----:B------:R-:W-:-:S04]  /*4500*/  @!P4 FMNMX.FTZ R3, R4, R3, PT ;  /* 0x000000030403c209 */ /* 0x000fc80003810000 */
[----:B------:R-:W-:-:S04]  /*4510*/  @!P4 F2FP.PACK_AB R3, RZ, R3 ;  /* 0x00000003ff03c23e */ /* 0x000fc800000000ff */
[----:B------:R-:W-:Y:S02]  /*4520*/  @P4 PRMT R3, R25, 0x7610, R3 ;  /* 0x0000761019034816 */ /* 0x000fe40000000003 */
.L_x_12910:
[----:B0-----:R-:W-:Y:S05]  /*4530*/  BSYNC B0 ;  /* 0x0000000000007941 */ /* 0x001fea0003800000 */
.L_x_12909:
[----:B------:R-:W-:Y:S01]  /*4540*/  BSSY B0, `(.L_x_12911) ;  /* 0x000000c000007945 */ /* 0x000fe20003800000 */
[----:B------:R-:W-:Y:S05]  /*4550*/  @P3 BRA `(.L_x_12912) ;  /* 0x000000a000003947 */ /* 0x000fea0003800000 */
[----:B-----5:R-:W0:Y:S02]  /*4560*/  LDC.U16 R25, c[0x0][0x166] ;  /* 0x00005980ff197b82 */ /* 0x020e240000000400 */
[----:B0-----:R-:W-:-:S05]  /*4570*/  HADD2.F32 R5, -RZ, R25.H0_H0 ;  /* 0x20000019ff057230 */ /* 0x001fca0000004100 */
[----:B------:R-:W-:-:S13]  /*4580*/  FSETP.NEU.FTZ.AND P3, PT, R5, R5, PT ;  /* 0x000000050500720b */ /* 0x000fda0003f7d000 */
[----:B------:R-:W-:Y:S05]  /*4590*/  @P3 BRA `(.L_x_12912) ;  /* 0x0000006000003947 */ /* 0x000fea0003800000 */
[----:B------:R-:W-:-:S05]  /*45a0*/  HADD2.F32 R4, -RZ, R22.H0_H0 ;  /* 0x20000016ff047230 */ /* 0x000fca0000004100 */
[----:B------:R-:W-:-:S13]  /*45b0*/  FSETP.NEU.FTZ.AND P3, PT, R4, R4, PT ;  /* 0x000000040400720b */ /* 0x000fda0003f7d000 */
[----:B------:R-:W-:-:S04]  /*45c0*/  @!P3 FMNMX.FTZ R4, R5, R4, PT ;  /* 0x000000040504b209 */ /* 0x000fc80003810000 */
[----:B------:R-:W-:-:S04]  /*45d0*/  @!P3 F2FP.PACK_AB R4, RZ, R4 ;  /* 0x00000004ff04b23e */ /* 0x000fc800000000ff */
[----:B------:R-:W-:-:S04]  /*45e0*/  @!P3 PRMT R25, R4, 0x7610, R25 ;  /* 0x000076100419b816 */ /* 0x000fc80000000019 */
[----:B------:R-:W-:Y:S02]  /*45f0*/  @P3 PRMT R25, R22, 0x7610, R25 ;  /* 0x0000761016193816 */ /* 0x000fe40000000019 */
.L_x_12912:
[----:B------:R-:W-:Y:S05]  /*4600*/  BSYNC B0 ;  /* 0x0000000000007941 */ /* 0x000fea0003800000 */
.L_x_12911:
        /* <DEDUP_REMOVED lines=12> */
.L_x_12914:
[----:B------:R-:W-:Y:S05]  /*46d0*/  BSYNC B0 ;  /* 0x0000000000007941 */ /* 0x000fea0003800000 */
.L_x_12913:
[----:B------:R-:W-:Y:S01]  /*46e0*/  BSSY B0, `(.L_x_12915) ;  /* 0x0000008000007945 */ /* 0x000fe20003800000 */
[----:B------:R-:W-:Y:S05]  /*46f0*/  @P0 BRA `(.L_x_12916) ;  /* 0x0000006000000947 */ /* 0x000fea0003800000 */
[----:B-----5:R-:W-:-:S05]  /*4700*/  HADD2.F32 R5, -RZ, R19.H0_H0 ;  /* 0x20000013ff057230 */ /* 0x020fca0000004100 */
[----:B------:R-:W-:-:S13]  /*4710*/  FSETP.NEU.FTZ.AND P0, PT, R5, R5, PT ;  /* 0x000000050500720b */ /* 0x000fda0003f1d000 */
[----:B------:R-:W-:-:S04]  /*4720*/  @!P0 FMNMX.FTZ R0, R0, R5, PT ;  /* 0x0000000500008209 */ /* 0x000fc80003810000 */
[----:B------:R-:W-:-:S04]  /*4730*/  @!P0 F2FP.PACK_AB R0, RZ, R0 ;  /* 0x00000000ff00823e */ /* 0x000fc800000000ff */
[----:B------:R-:W-:-:S04]  /*4740*/  @!P0 PRMT R18, R0, 0x7610, R18 ;  /* 0x0000761000128816 */ /* 0x000fc80000000012 */
[----:B------:R-:W-:Y:S02]  /*4750*/  @P0 PRMT R18, R19, 0x7610, R18 ;  /* 0x0000761013120816 */ /* 0x000fe40000000012 */
.L_x_12916:
[----:B------:R-:W-:Y:S05]  /*4760*/  BSYNC B0 ;  /* 0x0000000000007941 */ /* 0x000fea0003800000 */
.L_x_12915:
        /* <DEDUP_REMOVED lines=18> */
[----:B------:R-:W-:-:S05]  /*4890*/  IMAD.MOV.U32 R23, RZ, RZ, R24 ;  /* 0x000000ffff177224 */ /* 0x000fca00078e0018 */
[----:B------:R-:W0:Y:S02]  /*48a0*/  F2I.FTZ.TRUNC.NTZ R3, R3 ;  /* 0x0000000300037305 */ /* 0x000e24000021f100 */
[----:B0-----:R0:W-:Y:S01]  /*48b0*/  STG.E.U8 [R8.64], R3 ;  /* 0x0000000308007986 */ /* 0x0011e2000c101124 */
[----:B------:R-:W-:Y:S05]  /*48c0*/  BRA `(.L_x_12918) ;  /* 0x00000fd000007947 */ /* 0x000fea0003800000 */
.L_x_12922:
[----:B------:R-:W-:Y:S01]  /*48d0*/  HADD2.F32 R5, -RZ, R3.H0_H0 ;  /* 0x20000003ff057230 */ /* 0x000fe20000004100 */
[----:B------:R-:W-:-:S05]  /*48e0*/  IMAD.MOV.U32 R23, RZ, RZ, R24 ;  /* 0x000000ffff177224 */ /* 0x000fca00078e0018 */
[----:B------:R-:W0:Y:S02]  /*48f0*/  F2I.S64.TRUNC R4, R5 ;  /* 0x0000000500047311 */ /* 0x000e24000020d900 */
[----:B0-----:R0:W-:Y:S01]  /*4900*/  STG.E.U8 [R8.64], R4 ;  /* 0x0000000408007986 */ /* 0x0011e2000c101124 */
[----:B------:R-:W-:Y:S05]  /*4910*/  BRA `(.L_x_12918) ;  /* 0x00000f8000007947 */ /* 0x000fea0003800000 */
.L_x_12921:
        /* <DEDUP_REMOVED lines=11> */
.L_x_12925:
[----:B------:R-:W-:Y:S01]  /*49d0*/  HADD2.F32 R3, -RZ, R3.H0_H0 ;  /* 0x20000003ff037230 */ /* 0x000fe20000004100 */
[----:B------:R-:W-:-:S05]  /*49e0*/  IMAD.MOV.U32 R23, RZ, RZ, R24 ;  /* 0x000000ffff177224 */ /* 0x000fca00078e0018 */
[----:B------:R-:W0:Y:S02]  /*49f0*/  F2I.FTZ.TRUNC.NTZ R3, R3 ;  /* 0x0000000300037305 */ /* 0x000e24000021f100 */
[----:B0-----:R0:W-:Y:S01]  /*4a00*/  STG.E [R8.64], R3 ;  /* 0x0000000308007986 */ /* 0x0011e2000c101924 */
[----:B------:R-:W-:Y:S05]  /*4a10*/  BRA `(.L_x_12918) ;  /* 0x00000e8000007947 */ /* 0x000fea0003800000 */
.L_x_12924:
[----:B------:R-:W-:Y:S01]  /*4a20*/  HADD2.F32 R3, -RZ, R3.H0_H0 ;  /* 0x20000003ff037230 */ /* 0x000fe20000004100 */
[----:B------:R-:W-:-:S05]  /*4a30*/  IMAD.MOV.U32 R23, RZ, RZ, R24 ;  /* 0x000000ffff177224 */ /* 0x000fca00078e0018 */
[----:B------:R-:W0:Y:S02]  /*4a40*/  F2I.FTZ.TRUNC.NTZ R3, R3 ;  /* 0x0000000300037305 */ /* 0x000e24000021f100 */
[----:B0-----:R0:W-:Y:S01]  /*4a50*/  STG.E.U16 [R8.64], R3 ;  /* 0x0000000308007986 */ /* 0x0011e2000c101524 */
[----:B------:R-:W-:Y:S05]  /*4a60*/  BRA `(.L_x_12918) ;  /* 0x00000e3000007947 */ /* 0x000fea0003800000 */
.L_x_12920:
        /* <DEDUP_REMOVED lines=10> */
.L_x_12927:
[----:B------:R0:W-:Y:S01]  /*4b10*/  STG.E.U16 [R8.64], R3 ;  /* 0x0000000308007986 */ /* 0x0001e2000c101524 */
[----:B------:R-:W-:Y:S01]  /*4b20*/  IMAD.MOV.U32 R23, RZ, RZ, R24 ;  /* 0x000000ffff177224 */ /* 0x000fe200078e0018 */
[----:B------:R-:W-:Y:S05]  /*4b30*/  BRA `(.L_x_12918) ;  /* 0x00000d6000007947 */ /* 0x000fea0003800000 */
.L_x_12926:
        /* <DEDUP_REMOVED lines=11> */
.L_x_12929:
[----:B------:R-:W-:Y:S01]  /*4bf0*/  HADD2.F32 R0, -RZ, R3.H0_H0 ;  /* 0x20000003ff007230 */ /* 0x000fe20000004100 */
[----:B------:R-:W-:-:S04]  /*4c00*/  IMAD.MOV.U32 R23, RZ, RZ, R24 ;  /* 0x000000ffff177224 */ /* 0x000fc800078e0018 */
[----:B------:R-:W-:-:S04]  /*4c10*/  F2FP.PACK_AB R0, RZ, R0 ;  /* 0x00000000ff00723e */ /* 0x000fc800000000ff */
[----:B------:R-:W-:-:S05]  /*4c20*/  PRMT R0, R0, 0x5410, RZ ;  /* 0x0000541000007816 */ /* 0x000fca00000000ff */
[----:B------:R0:W-:Y:S01]  /*4c30*/  STG.E [R8.64], R0 ;  /* 0x0000000008007986 */ /* 0x0001e2000c101924 */
[----:B------:R-:W-:Y:S05]  /*4c40*/  BRA `(.L_x_12918) ;  /* 0x00000c5000007947 */ /* 0x000fea0003800000 */
.L_x_12928:
[----:B------:R-:W-:Y:S01]  /*4c50*/  HADD2.F32 R4, -RZ, R3.H0_H0 ;  /* 0x20000003ff047230 */ /* 0x000fe20000004100 */
[----:B------:R-:W-:-:S04]  /*4c60*/  IMAD.MOV.U32 R23, RZ, RZ, R24 ;  /* 0x000000ffff177224 */ /* 0x000fc800078e0018 */
[----:B------:R-:W-:-:S06]  /*4c70*/  FMUL.FTZ R4, R4, 1 ;  /* 0x3f80000004047820 */ /* 0x000fcc0000410000 */
[----:B------:R-:W0:Y:S02]  /*4c80*/  F2F.F64.F32 R4, R4 ;  /* 0x0000000400047310 */ /* 0x000e240000201800 */
[----:B0-----:R0:W-:Y:S01]  /*4c90*/  STG.E.64 [R8.64], R4 ;  /* 0x0000000408007986 */ /* 0x0011e2000c101b24 */
[----:B------:R-:W-:Y:S05]  /*4ca0*/  BRA `(.L_x_12918) ;  /* 0x00000bf000007947 */ /* 0x000fea0003800000 */
.L_x_12919:
        /* <DEDUP_REMOVED lines=14> */
.L_x_12932:
[----:B------:R-:W-:Y:S01]  /*4d90*/  HADD2.F32 R3, -RZ, R3.H0_H0 ;  /* 0x20000003ff037230 */ /* 0x000fe20000004100 */
[----:B------:R-:W-:Y:S01]  /*4da0*/  CS2R R6, SRZ ;  /* 0x0000000000067805 */ /* 0x000fe2000001ff00 */
[----:B------:R-:W-:-:S03]  /*4db0*/  IMAD.MOV.U32 R23, RZ, RZ, R24 ;  /* 0x000000ffff177224 */ /* 0x000fc600078e0018 */
[----:B------:R-:W-:-:S04]  /*4dc0*/  FMUL.FTZ R3, R3, 1 ;  /* 0x3f80000003037820 */ /* 0x000fc80000410000 */
[----:B------:R-:W0:Y:S02]  /*4dd0*/  F2F.F64.F32 R4, R3 ;  /* 0x0000000300047310 */ /* 0x000e240000201800 */
[----:B0-----:R0:W-:Y:S01]  /*4de0*/  STG.E.128 [R8.64], R4 ;  /* 0x0000000408007986 */ /* 0x0011e2000c101d24 */
[----:B------:R-:W-:Y:S05]  /*4df0*/  BRA `(.L_x_12918) ;  /* 0x00000aa000007947 */ /* 0x000fea0003800000 */
.L_x_12931:
        /* <DEDUP_REMOVED lines=21> */
.L_x_12936:
[----:B------:R-:W-:Y:S05]  /*4f50*/  BSYNC B0 ;  /* 0x0000000000007941 */ /* 0x000fea0003800000 */
.L_x_12935:
[----:B------:R-:W-:Y:S01]  /*4f60*/  LOP3.LUT R5, R0, R5, RZ, 0xfc, !PT ;  /* 0x0000000500057212 */ /* 0x000fe200078efcff */
[----:B------:R-:W-:-:S04]  /*4f70*/  IMAD.MOV.U32 R23, RZ, RZ, R24 ;  /* 0x000000ffff177224 */ /* 0x000fc800078e0018 */
[----:B------:R0:W-:Y:S01]  /*4f80*/  STG.E.U8 [R8.64], R5 ;  /* 0x0000000508007986 */ /* 0x0001e2000c101124 */
[----:B------:R-:W-:Y:S05]  /*4f90*/  BRA `(.L_x_12918) ;  /* 0x0000090000007947 */ /* 0x000fea0003800000 */
.L_x_12934:
        /* <DEDUP_REMOVED lines=13> */
.L_x_12938:
[----:B------:R-:W-:Y:S01]  /*5070*/  IMAD.MOV.U32 R0, RZ, RZ, 0x7f ;  /* 0x0000007fff007424 */ /* 0x000fe200078e00ff */
[----:B------:R-:W-:-:S04]  /*5080*/  ISETP.GT.U32.AND P0, PT, R3, 0x7f800000, PT ;  /* 0x7f8000000300780c */ /* 0x000fc80003f04070 */
[----:B------:R-:W-:-:S04]  /*5090*/  SEL R0, R0, 0x7c, P0 ;  /* 0x0000007c00007807 */ /* 0x000fc80000000000 */
.L_x_12939:
[----:B------:R-:W-:Y:S05]  /*50a0*/  BSYNC B0 ;  /* 0x0000000000007941 */ /* 0x000fea0003800000 */
.L_x_12937:
[----:B------:R-:W-:Y:S01]  /*50b0*/  LOP3.LUT R3, R5, 0x80000000, RZ, 0xc0, !PT ;  /* 0x8000000005037812 */ /* 0x000fe200078ec0ff */
[----:B------:R-:W-:-:S03]  /*50c0*/  IMAD.MOV.U32 R23, RZ, RZ, R24 ;  /* 0x000000ffff177224 */ /* 0x000fc600078e0018 */
[----:B------:R-:W-:-:S04]  /*50d0*/  SHF.R.U32.HI R3, RZ, 0x18, R3 ;  /* 0x00000018ff037819 */ /* 0x000fc80000011603 */
[----:B------:R-:W-:-:S05]  /*50e0*/  LOP3.LUT R3, R0, R3, RZ, 0xfc, !PT ;  /* 0x0000000300037212 */ /* 0x000fca00078efcff */
[----:B------:R0:W-:Y:S01]  /*50f0*/  STG.E.U8 [R8.64], R3 ;  /* 0x0000000308007986 */ /* 0x0001e2000c101124 */
[----:B------:R-:W-:Y:S05]  /*5100*/  BRA `(.L_x_12918) ;  /* 0x0000079000007947 */ /* 0x000fea0003800000 */
.L_x_12933:
[----:B------:R-:W-:Y:S01]  /*5110*/  HADD2.F32 R0, -RZ, R3.H0_H0 ;  /* 0x20000003ff007230 */ /* 0x000fe20000004100 */
[----:B------:R-:W-:-:S04]  /*5120*/  IMAD.MOV.U32 R23, RZ, RZ, R24 ;  /* 0x000000ffff177224 */ /* 0x000fc800078e0018 */
[----:B------:R-:W-:-:S05]  /*5130*/  F2FP.BF16.PACK_AB R0, RZ, R0 ;  /* 0x00000000ff00723e */ /* 0x000fca00000010ff */
[----:B------:R0:W-:Y:S01]  /*5140*/  STG.E.U16 [R8.64], R0 ;  /* 0x0000000008007986 */ /* 0x0001e2000c101524 */
[----:B------:R-:W-:Y:S05]  /*5150*/  BRA `(.L_x_12918) ;  /* 0x0000074000007947 */ /* 0x000fea0003800000 */
.L_x_12930:
        /* <DEDUP_REMOVED lines=13> */
.L_x_12942:
        /* <DEDUP_REMOVED lines=17> */
.L_x_12945:
[----:B------:R-:W-:-:S04]  /*5340*/  LOP3.LUT R3, R5, 0x80000000, RZ, 0xc0, !PT ;  /* 0x8000000005037812 */ /* 0x000fc800078ec0ff */
[----:B------:R-:W-:-:S04]  /*5350*/  SHF.R.U32.HI R3, RZ, 0x18, R3 ;  /* 0x00000018ff037819 */ /* 0x000fc80000011603 */
[----:B------:R-:W-:-:S04]  /*5360*/  LOP3.LUT R0, R0, R3, RZ, 0xfc, !PT ;  /* 0x0000000300007212 */ /* 0x000fc800078efcff */
[----:B------:R-:W-:Y:S02]  /*5370*/  PRMT R4, R0, 0x7610, R4 ;  /* 0x0000761000047816 */ /* 0x000fe40000000004 */
.L_x_12944:
[----:B------:R-:W-:Y:S05]  /*5380*/  BSYNC B0 ;  /* 0x0000000000007941 */ /* 0x000fea0003800000 */
.L_x_12943:
[----:B------:R0:W-:Y:S01]  /*5390*/  STG.E.U8 [R8.64], R4 ;  /* 0x0000000408007986 */ /* 0x0001e2000c101124 */
[----:B------:R-:W-:Y:S01]  /*53a0*/  IMAD.MOV.U32 R23, RZ, RZ, R24 ;  /* 0x000000ffff177224 */ /* 0x000fe200078e0018 */
[----:B------:R-:W-:Y:S05]  /*53b0*/  BRA `(.L_x_12918) ;  /* 0x000004e000007947 */ /* 0x000fea0003800000 */
.L_x_12941:
        /* <DEDUP_REMOVED lines=17> */
.L_x_12948:
[----:B------:R-:W-:-:S04]  /*54d0*/  LOP3.LUT R3, R5, 0x80000000, RZ, 0xc0, !PT ;  /* 0x8000000005037812 */ /* 0x000fc800078ec0ff */
[----:B------:R-:W-:-:S04]  /*54e0*/  SHF.R.U32.HI R3, RZ, 0x18, R3 ;  /* 0x00000018ff037819 */ /* 0x000fc80000011603 */
[----:B------:R-:W-:-:S04]  /*54f0*/  LOP3.LUT R0, R0, R3, RZ, 0xfc, !PT ;  /* 0x0000000300007212 */ /* 0x000fc800078efcff */
[----:B------:R-:W-:Y:S02]  /*5500*/  PRMT R4, R0, 0x7610, R4 ;  /* 0x0000761000047816 */ /* 0x000fe40000000004 */
.L_x_12947:
[----:B------:R-:W-:Y:S05]  /*5510*/  BSYNC B0 ;  /* 0x0000000000007941 */ /* 0x000fea0003800000 */
.L_x_12946:
[----:B------:R0:W-:Y:S01]  /*5520*/  STG.E.U8 [R8.64], R4 ;  /* 0x0000000408007986 */ /* 0x0001e2000c101124 */
[----:B------:R-:W-:Y:S01]  /*5530*/  IMAD.MOV.U32 R23, RZ, RZ, R24 ;  /* 0x000000ffff177224 */ /* 0x000fe200078e0018 */
[----:B------:R-:W-:Y:S05]  /*5540*/  BRA `(.L_x_12918) ;  /* 0x0000035000007947 */ /* 0x000fea0003800000 */
.L_x_12940:
        /* <DEDUP_REMOVED lines=23> */
.L_x_12923:
        /* <DEDUP_REMOVED lines=15> */
[----:B-----5:R-:W-:Y:S02]  /*57b0*/  MOV R19, 0x0 ;  /* 0x0000000000137802 */ /* 0x020fe40000000f00 */
[----:B------:R-:W-:-:S04]  /*57c0*/  IADD3 R20, P0, P1, -R0, R3, R20 ;  /* 0x0000000300147210 */ /* 0x000fc8000791e114 */
[----:B------:R-:W-:-:S04]  /*57d0*/  IADD3.X R21, ~R19, R9, R21, P0, P1 ;  /* 0x0000000913157210 */ /* 0x000fc800007e2515 */
[----:B0-----:R-:W-:Y:S05]  /*57e0*/  CALL.ABS.NOINC R14 ;  /* 0x000000000e007343 */ /* 0x001fea0003c00000 */
[----:B------:R-:W-:Y:S01]  /*57f0*/  IMAD.MOV.U32 R23, RZ, RZ, R24 ;  /* 0x000000ffff177224 */ /* 0x000fe200078e0018 */
[----:B------:R-:W-:Y:S05]  /*5800*/  BRA `(.L_x_12918) ;  /* 0x0000009000007947 */ /* 0x000fea0003800000 */
.L_x_12950:
[----:B------:R-:W-:Y:S01]  /*5810*/  HADD2.F32 R4, -RZ, R3.H0_H0 ;  /* 0x20000003ff047230 */ /* 0x000fe20000004100 */
[----:B------:R-:W-:-:S05]  /*5820*/  IMAD.MOV.U32 R23, RZ, RZ, R24 ;  /* 0x000000ffff177224 */ /* 0x000fca00078e0018 */
[----:B------:R-:W0:Y:S02]  /*5830*/  F2I.U64.TRUNC R4, R4 ;  /* 0x0000000400047311 */ /* 0x000e24000020d800 */
[----:B0-----:R0:W-:Y:S01]  /*5840*/  STG.E.64 [R8.64], R4 ;  /* 0x0000000408007986 */ /* 0x0011e2000c101b24 */
[----:B------:R-:W-:Y:S05]  /*5850*/  BRA `(.L_x_12918) ;  /* 0x0000004000007947 */ /* 0x000fea0003800000 */
.L_x_12949:
[----:B------:R-:W-:Y:S01]  /*5860*/  HADD2.F32 R3, -RZ, R3.H0_H0 ;  /* 0x20000003ff037230 */ /* 0x000fe20000004100 */
[----:B------:R-:W-:-:S05]  /*5870*/  IMAD.MOV.U32 R23, RZ, RZ, R24 ;  /* 0x000000ffff177224 */ /* 0x000fca00078e0018 */
[----:B------:R-:W0:Y:S02]  /*5880*/  F2I.FTZ.U32.TRUNC.NTZ R3, R3 ;  /* 0x0000000300037305 */ /* 0x000e24000021f000 */
[----:B0-----:R0:W-:Y:S02]  /*5890*/  STG.E [R8.64], R3 ;  /* 0x0000000308007986 */ /* 0x0011e4000c101924 */
.L_x_12918:
[----:B------:R-:W-:Y:S05]  /*58a0*/  BSYNC B6 ;  /* 0x0000000000067941 */ /* 0x000fea0003800000 */
.L_x_12917:
        /* <DEDUP_REMOVED lines=19> */
[----:B-----5:R-:W-:-:S06]  /*59e0*/  HADD2.F32 R25, -RZ, R25.H0_H0 ;  /* 0x20000019ff197230 */ /* 0x020fcc0000004100 */
[----:B------:R-:W0:Y:S02]  /*59f0*/  F2I.FTZ.TRUNC.NTZ R25, R25 ;  /* 0x0000001900197305 */ /* 0x000e24000021f100 */
[----:B0-----:R0:W-:Y:S01]  /*5a00*/  STG.E.U8 [R8.64], R25 ;  /* 0x0000001908007986 */ /* 0x0011e2000c101124 */
[----:B------:R-:W-:Y:S05]  /*5a10*/  BRA `(.L_x_12958) ;  /* 0x00000e8000007947 */ /* 0x000fea0003800000 */
.L_x_12956:
[----:B-----5:R-:W-:-:S06]  /*5a20*/  HADD2.F32 R5, -RZ, R25.H0_H0 ;  /* 0x20000019ff057230 */ /* 0x020fcc0000004100 */
[----:B------:R-:W0:Y:S02]  /*5a30*/  F2I.S64.TRUNC R4, R5 ;  /* 0x0000000500047311 */ /* 0x000e24000020d900 */
[----:B0-----:R0:W-:Y:S01]  /*5a40*/  STG.E.U8 [R8.64], R4 ;  /* 0x0000000408007986 */ /* 0x0011e2000c101124 */
[----:B------:R-:W-:Y:S05]  /*5a50*/  BRA `(.L_x_12958) ;  /* 0x00000e4000007947 */ /* 0x000fea0003800000 */
.L_x_12955:
[----:B------:R-:W-:-:S13]  /*5a60*/  ISETP.NE.AND P0, PT, R0, 0x2, PT ;  /* 0x000000020000780c */ /* 0x000fda0003f05270 */
[----:B------:R-:W-:Y:S05]  /*5a70*/  @!P0 BRA `(.L_x_12959) ;  /* 0x000000c000008947 */ /* 0x000fea0003800000 */
[----:B------:R-:W-:-:S13]  /*5a80*/  ISETP.NE.AND P0, PT, R0, 0x3, PT ;  /* 0x000000030000780c */ /* 0x000fda0003f05270 */
[----:B------:R-:W-:Y:S05]  /*5a90*/  @!P0 BRA `(.L_x_12960) ;  /* 0x0000006000008947 */ /* 0x000fea0003800000 */
[----:B------:R-:W-:-:S13]  /*5aa0*/  ISETP.NE.AND P0, PT, R0, 0x4, PT ;  /* 0x000000040000780c */ /* 0x000fda0003f05270 */
[----:B------:R-:W-:Y:S05]  /*5ab0*/  @P0 BRA `(.L_x_12957) ;  /* 0x00000c3000000947 */ /* 0x000fea0003800000 */
[----:B-----5:R-:W-:-:S06]  /*5ac0*/  HADD2.F32 R4, -RZ, R25.H0_H0 ;  /* 0x20000019ff047230 */ /* 0x020fcc0000004100 */
[----:B------:R-:W0:Y:S02]  /*5ad0*/  F2I.S64.TRUNC R4, R4 ;  /* 0x0000000400047311 */ /* 0x000e24000020d900 */
[----:B0-----:R0:W-:Y:S01]  /*5ae0*/  STG.E.64 [R8.64], R4 ;  /* 0x0000000408007986 */ /* 0x0011e2000c101b24 */
[----:B------:R-:W-:Y:S05]  /*5af0*/  BRA `(.L_x_12958) ;  /* 0x00000da000007947 */ /* 0x000fea0003800000 */
.L_x_12960:
[----:B-----5:R-:W-:-:S06]  /*5b00*/  HADD2.F32 R25, -RZ, R25.H0_H0 ;  /* 0x20000019ff197230 */ /* 0x020fcc0000004100 */
[----:B------:R-:W0:Y:S02]  /*5b10*/  F2I.FTZ.TRUNC.NTZ R25, R25 ;  /* 0x0000001900197305 */ /* 0x000e24000021f100 */
[----:B0-----:R0:W-:Y:S01]  /*5b20*/  STG.E [R8.64], R25 ;  /* 0x0000001908007986 */ /* 0x0011e2000c101924 */
[----:B------:R-:W-:Y:S05]  /*5b30*/  BRA `(.L_x_12958) ;  /* 0x00000d6000007947 */ /* 0x000fea0003800000 */
.L_x_12959:
[----:B-----5:R-:W-:-:S06]  /*5b40*/  HADD2.F32 R25, -RZ, R25.H0_H0 ;  /* 0x20000019ff197230 */ /* 0x020fcc0000004100 */
[----:B------:R-:W0:Y:S02]  /*5b50*/  F2I.FTZ.TRUNC.NTZ R25, R25 ;  /* 0x0000001900197305 */ /* 0x000e24000021f100 */
[----:B0-----:R0:W-:Y:S01]  /*5b60*/  STG.E.U16 [R8.64], R25 ;  /* 0x0000001908007986 */ /* 0x0011e2000c101524 */
[----:B------:R-:W-:Y:S05]  /*5b70*/  BRA `(.L_x_12958) ;  /* 0x00000d2000007947 */ /* 0x000fea0003800000 */
.L_x_12954:
[----:B------:R-:W-:-:S13]  /*5b80*/  ISETP.GT.AND P0, PT, R0, 0x6, PT ;  /* 0x000000060000780c */ /* 0x000fda0003f04270 */
[----:B------:R-:W-:Y:S05]  /*5b90*/  @P0 BRA `(.L_x_12961) ;  /* 0x0000009000000947 */ /* 0x000fea0003800000 */
[----:B------:R-:W-:-:S13]  /*5ba0*/  ISETP.NE.AND P0, PT, R0, 0x5, PT ;  /* 0x000000050000780c */ /* 0x000fda0003f05270 */
[----:B------:R-:W-:Y:S05]  /*5bb0*/  @!P0 BRA `(.L_x_12962) ;  /* 0x0000005000008947 */ /* 0x000fea0003800000 */
[----:B------:R-:W-:-:S13]  /*5bc0*/  ISETP.NE.AND P0, PT, R0, 0x6, PT ;  /* 0x000000060000780c */ /* 0x000fda0003f05270 */
[----:B------:R-:W-:Y:S05]  /*5bd0*/  @P0 BRA `(.L_x_12957) ;  /* 0x00000b1000000947 */ /* 0x000fea0003800000 */
[----:B-----5:R-:W-:-:S05]  /*5be0*/  HADD2.F32 R25, -RZ, R25.H0_H0 ;  /* 0x20000019ff197230 */ /* 0x020fca0000004100 */
[----:B------:R0:W-:Y:S01]  /*5bf0*/  STG.E [R8.64], R25 ;  /* 0x0000001908007986 */ /* 0x0001e2000c101924 */
[----:B------:R-:W-:Y:S05]  /*5c00*/  BRA `(.L_x_12958) ;  /* 0x00000c9000007947 */ /* 0x000fea0003800000 */
.L_x_12962:
[----:B-----5:R0:W-:Y:S01]  /*5c10*/  STG.E.U16 [R8.64], R25 ;  /* 0x0000001908007986 */ /* 0x0201e2000c101524 */
[----:B------:R-:W-:Y:S05]  /*5c20*/  BRA `(.L_x_12958) ;  /* 0x00000c7000007947 */ /* 0x000fea0003800000 */
.L_x_12961:
[----:B------:R-:W-:-:S13]  /*5c30*/  ISETP.NE.AND P0, PT, R0, 0x7, PT ;  /* 0x000000070000780c */ /* 0x000fda0003f05270 */
[----:B------:R-:W-:Y:S05]  /*5c40*/  @!P0 BRA `(.L_x_12963) ;  /* 0x000000d000008947 */ /* 0x000fea0003800000 */
[----:B------:R-:W-:-:S13]  /*5c50*/  ISETP.NE.AND P0, PT, R0, 0x8, PT ;  /* 0x000000080000780c */ /* 0x000fda0003f05270 */
[----:B------:R-:W-:Y:S05]  /*5c60*/  @!P0 BRA `(.L_x_12964) ;  /* 0x0000006000008947 */ /* 0x000fea0003800000 */
[----:B------:R-:W-:-:S13]  /*5c70*/  ISETP.NE.AND P0, PT, R0, 0x9, PT ;  /* 0x000000090000780c */ /* 0x000fda0003f05270 */
[----:B------:R-:W-:Y:S05]  /*5c80*/  @P0 BRA `(.L_x_12957) ;  /* 0x00000a6000000947 */ /* 0x000fea0003800000 */
[----:B-----5:R-:W-:Y:S01]  /*5c90*/  HADD2.F32 R4, -RZ, R25.H0_H0 ;  /* 0x20000019ff047230 */ /* 0x020fe20000004100 */
[----:B------:R-:W-:-:S05]  /*5ca0*/  IMAD.MOV.U32 R5, RZ, RZ, RZ ;  /* 0x000000ffff057224 */ /* 0x000fca00078e00ff */
[----:B------:R0:W-:Y:S01]  /*5cb0*/  STG.E.64 [R8.64], R4 ;  /* 0x0000000408007986 */ /* 0x0001e2000c101b24 */
[----:B------:R-:W-:Y:S05]  /*5cc0*/  BRA `(.L_x_12958) ;  /* 0x00000bd000007947 */ /* 0x000fea0003800000 */
.L_x_12964:
[----:B-----5:R-:W-:-:S05]  /*5cd0*/  HADD2.F32 R0, -RZ, R25.H0_H0 ;  /* 0x20000019ff007230 */ /* 0x020fca0000004100 */
[----:B------:R-:W-:-:S04]  /*5ce0*/  F2FP.PACK_AB R0, RZ, R0 ;  /* 0x00000000ff00723e */ /* 0x000fc800000000ff */
[----:B------:R-:W-:-:S05]  /*5cf0*/  PRMT R0, R0, 0x5410, RZ ;  /* 0x0000541000007816 */ /* 0x000fca00000000ff */
[----:B------:R0:W-:Y:S01]  /*5d00*/  STG.E [R8.64], R0 ;  /* 0x0000000008007986 */ /* 0x0001e2000c101924 */
[----:B------:R-:W-:Y:S05]  /*5d10*/  BRA `(.L_x_12958) ;  /* 0x00000b8000007947 */ /* 0x000fea0003800000 */
.L_x_12963:
[----:B-----5:R-:W-:-:S05]  /*5d20*/  HADD2.F32 R4, -RZ, R25.H0_H0 ;  /* 0x20000019ff047230 */ /* 0x020fca0000004100 */
[----:B------:R-:W-:-:S06]  /*5d30*/  FMUL.FTZ R4, R4, 1 ;  /* 0x3f80000004047820 */ /* 0x000fcc0000410000 */
[----:B------:R-:W0:Y:S02]  /*5d40*/  F2F.F64.F32 R4, R4 ;  /* 0x0000000400047310 */ /* 0x000e240000201800 */
[----:B0-----:R0:W-:Y:S01]  /*5d50*/  STG.E.64 [R8.64], R4 ;  /* 0x0000000408007986 */ /* 0x0011e2000c101b24 */
[----:B------:R-:W-:Y:S05]  /*5d60*/  BRA `(.L_x_12958) ;  /* 0x00000b3000007947 */ /* 0x000fea0003800000 */
.L_x_12953:
        /* <DEDUP_REMOVED lines=8> */
[----:B-----5:R-:W-:-:S05]  /*5df0*/  HADD2.F32 R25, -RZ, R25.H0_H0 ;  /* 0x20000019ff197230 */ /* 0x020fca0000004100 */
[----:B------:R-:W-:-:S04]  /*5e00*/  FSETP.NEU.FTZ.AND P0, PT, R25, RZ, PT ;  /* 0x000000ff1900720b */ /* 0x000fc80003f1d000 */
[----:B------:R-:W-:-:S05]  /*5e10*/  SEL R3, RZ, 0x1, !P0 ;  /* 0x00000001ff037807 */ /* 0x000fca0004000000 */
[----:B------:R0:W-:Y:S01]  /*5e20*/  STG.E.U8 [R8.64], R3 ;  /* 0x0000000308007986 */ /* 0x0001e2000c101124 */
[----:B------:R-:W-:Y:S05]  /*5e30*/  BRA `(.L_x_12958) ;  /* 0x00000a6000007947 */ /* 0x000fea0003800000 */
.L_x_12967:
[----:B-----5:R-:W-:Y:S01]  /*5e40*/  HADD2.F32 R25, -RZ, R25.H0_H0 ;  /* 0x20000019ff197230 */ /* 0x020fe20000004100 */
[----:B------:R-:W-:-:S04]  /*5e50*/  CS2R R6, SRZ ;  /* 0x0000000000067805 */ /* 0x000fc8000001ff00 */
[----:B------:R-:W-:-:S06]  /*5e60*/  FMUL.FTZ R4, R25, 1 ;  /* 0x3f80000019047820 */ /* 0x000fcc0000410000 */
[----:B------:R-:W0:Y:S02]  /*5e70*/  F2F.F64.F32 R4, R4 ;  /* 0x0000000400047310 */ /* 0x000e240000201800 */
[----:B0-----:R0:W-:Y:S01]  /*5e80*/  STG.E.128 [R8.64], R4 ;  /* 0x0000000408007986 */ /* 0x0011e2000c101d24 */
[----:B------:R-:W-:Y:S05]  /*5e90*/  BRA `(.L_x_12958) ;  /* 0x00000a0000007947 */ /* 0x000fea0003800000 */
.L_x_12966:
[----:B------:R-:W-:-:S13]  /*5ea0*/  ISETP.NE.AND P0, PT, R0, 0xf, PT ;  /* 0x0000000f0000780c */ /* 0x000fda0003f05270 */
[----:B------:R-:W-:Y:S05]  /*5eb0*/  @!P0 BRA `(.L_x_12968) ;  /* 0x000002d000008947 */ /* 0x000fea0003800000 */
[----:B------:R-:W-:-:S13]  /*5ec0*/  ISETP.NE.AND P0, PT, R0, 0x17, PT ;  /* 0x000000170000780c */ /* 0x000fda0003f05270 */
[----:B------:R-:W-:Y:S05]  /*5ed0*/  @!P0 BRA `(.L_x_12969) ;  /* 0x0000015000008947 */ /* 0x000fea0003800000 */
[----:B------:R-:W-:-:S13]  /*5ee0*/  ISETP.NE.AND P0, PT, R0, 0x18, PT ;  /* 0x000000180000780c */ /* 0x000fda0003f05270 */
[----:B------:R-:W-:Y:S05]  /*5ef0*/  @P0 BRA `(.L_x_12957) ;  /* 0x000007f000000947 */ /* 0x000fea0003800000 */
[----:B-----5:R-:W-:Y:S01]  /*5f00*/  HADD2.F32 R25, -RZ, R25.H0_H0 ;  /* 0x20000019ff197230 */ /* 0x020fe20000004100 */
        /* <DEDUP_REMOVED lines=14> */
.L_x_12971:
[----:B------:R-:W-:Y:S05]  /*5ff0*/  BSYNC B0 ;  /* 0x0000000000007941 */ /* 0x000fea0003800000 */
.L_x_12970:
[----:B------:R-:W-:-:S05]  /*6000*/  LOP3.LUT R5, R0, R5, RZ, 0xfc, !PT ;  /* 0x0000000500057212 */ /* 0x000fca00078efcff */
[----:B------:R0:W-:Y:S01]  /*6010*/  STG.E.U8 [R8.64], R5 ;  /* 0x0000000508007986 */ /* 0x0001e2000c101124 */
[----:B------:R-:W-:Y:S05]  /*6020*/  BRA `(.L_x_12958) ;  /* 0x0000087000007947 */ /* 0x000fea0003800000 */
.L_x_12969:
[----:B-----5:R-:W-:Y:S01]  /*6030*/  HADD2.F32 R25, -RZ, R25.H0_H0 ;  /* 0x20000019ff197230 */ /* 0x020fe20000004100 */
        /* <DEDUP_REMOVED lines=12> */
.L_x_12973:
[----:B------:R-:W-:Y:S01]  /*6100*/  IMAD.MOV.U32 R0, RZ, RZ, 0x7f ;  /* 0x0000007fff007424 */ /* 0x000fe200078e00ff */
[----:B------:R-:W-:-:S04]  /*6110*/  ISETP.GT.U32.AND P0, PT, R3, 0x7f800000, PT ;  /* 0x7f8000000300780c */ /* 0x000fc80003f04070 */
[----:B------:R-:W-:-:S04]  /*6120*/  SEL R0, R0, 0x7c, P0 ;  /* 0x0000007c00007807 */ /* 0x000fc80000000000 */
.L_x_12974:
[----:B------:R-:W-:Y:S05]  /*6130*/  BSYNC B0 ;  /* 0x0000000000007941 */ /* 0x000fea0003800000 */
.L_x_12972:
[----:B------:R-:W-:-:S04]  /*6140*/  LOP3.LUT R3, R25, 0x80000000, RZ, 0xc0, !PT ;  /* 0x8000000019037812 */ /* 0x000fc800078ec0ff */
[----:B------:R-:W-:-:S04]  /*6150*/  SHF.R.U32.HI R3, RZ, 0x18, R3 ;  /* 0x00000018ff037819 */ /* 0x000fc80000011603 */
[----:B------:R-:W-:-:S05]  /*6160*/  LOP3.LUT R3, R0, R3, RZ, 0xfc, !PT ;  /* 0x0000000300037212 */ /* 0x000fca00078efcff */
[----:B------:R0:W-:Y:S01]  /*6170*/  STG.E.U8 [R8.64], R3 ;  /* 0x0000000308007986 */ /* 0x0001e2000c101124 */
[----:B------:R-:W-:Y:S05]  /*6180*/  BRA `(.L_x_12958) ;  /* 0x0000071000007947 */ /* 0x000fea0003800000 */
.L_x_12968:
[----:B-----5:R-:W-:-:S05]  /*6190*/  HADD2.F32 R0, -RZ, R25.H0_H0 ;  /* 0x20000019ff007230 */ /* 0x020fca0000004100 */
[----:B------:R-:W-:-:S05]  /*61a0*/  F2FP.BF16.PACK_AB R0, RZ, R0 ;  /* 0x00000000ff00723e */ /* 0x000fca00000010ff */
[----:B------:R0:W-:Y:S01]  /*61b0*/  STG.E.U16 [R8.64], R0 ;  /* 0x0000000008007986 */ /* 0x0001e2000c101524 */
[----:B------:R-:W-:Y:S05]  /*61c0*/  BRA `(.L_x_12958) ;  /* 0x000006d000007947 */ /* 0x000fea0003800000 */
.L_x_12965:
        /* <DEDUP_REMOVED lines=8> */
[----:B-----5:R-:W-:-:S06]  /*6250*/  HADD2.F32 R3, -RZ, R25.H0_H0 ;  /* 0x20000019ff037230 */ /* 0x020fcc0000004100 */
[----:B------:R-:W0:Y:S02]  /*6260*/  F2I.FTZ.U32.TRUNC.NTZ R3, R3 ;  /* 0x0000000300037305 */ /* 0x000e24000021f000 */
[----:B0-----:R0:W-:Y:S01]  /*6270*/  STG.E.U16 [R8.64], R3 ;  /* 0x0000000308007986 */ /* 0x0011e2000c101524 */
[----:B------:R-:W-:Y:S05]  /*6280*/  BRA `(.L_x_12958) ;  /* 0x0000061000007947 */ /* 0x000fea0003800000 */
.L_x_12977:
[----:B-----5:R-:W-:Y:S01]  /*6290*/  HADD2.F32 R25, -RZ, R25.H0_H0 ;  /* 0x20000019ff197230 */ /* 0x020fe20000004100 */
        /* <DEDUP_REMOVED lines=16> */
.L_x_12980:
[----:B------:R-:W-:-:S04]  /*63a0*/  LOP3.LUT R3, R25, 0x80000000, RZ, 0xc0, !PT ;  /* 0x8000000019037812 */ /* 0x000fc800078ec0ff */
[----:B------:R-:W-:-:S04]  /*63b0*/  SHF.R.U32.HI R3, RZ, 0x18, R3 ;  /* 0x00000018ff037819 */ /* 0x000fc80000011603 */
[----:B------:R-:W-:-:S04]  /*63c0*/  LOP3.LUT R0, R0, R3, RZ, 0xfc, !PT ;  /* 0x0000000300007212 */ /* 0x000fc800078efcff */
[----:B------:R-:W-:Y:S02]  /*63d0*/  PRMT R4, R0, 0x7610, R4 ;  /* 0x0000761000047816 */ /* 0x000fe40000000004 */
.L_x_12979:
[----:B------:R-:W-:Y:S05]  /*63e0*/  BSYNC B0 ;  /* 0x0000000000007941 */ /* 0x000fea0003800000 */
.L_x_12978:
[----:B------:R0:W-:Y:S01]  /*63f0*/  STG.E.U8 [R8.64], R4 ;  /* 0x0000000408007986 */ /* 0x0001e2000c101124 */
[----:B------:R-:W-:Y:S05]  /*6400*/  BRA `(.L_x_12958) ;  /* 0x0000049000007947 */ /* 0x000fea0003800000 */
.L_x_12976:
        /* <DEDUP_REMOVED lines=17> */
.L_x_12983:
[----:B------:R-:W-:-:S04]  /*6520*/  LOP3.LUT R3, R25, 0x80000000, RZ, 0xc0, !PT ;  /* 0x8000000019037812 */ /* 0x000fc800078ec0ff */
[----:B------:R-:W-:-:S04]  /*6530*/  SHF.R.U32.HI R3, RZ, 0x18, R3 ;  /* 0x00000018ff037819 */ /* 0x000fc80000011603 */
[----:B------:R-:W-:-:S04]  /*6540*/  LOP3.LUT R0, R0, R3, RZ, 0xfc, !PT ;  /* 0x0000000300007212 */ /* 0x000fc800078efcff */
[----:B------:R-:W-:Y:S02]  /*6550*/  PRMT R4, R0, 0x7610, R4 ;  /* 0x0000761000047816 */ /* 0x000fe40000000004 */
.L_x_12982:
[----:B------:R-:W-:Y:S05]  /*6560*/  BSYNC B0 ;  /* 0x0000000000007941 */ /* 0x000fea0003800000 */
.L_x_12981:
[----:B------:R0:W-:Y:S01]  /*6570*/  STG.E.U8 [R8.64], R4 ;  /* 0x0000000408007986 */ /* 0x0001e2000c101124 */
[----:B------:R-:W-:Y:S05]  /*6580*/  BRA `(.L_x_12958) ;  /* 0x0000031000007947 */ /* 0x000fea0003800000 */
.L_x_12975:
[----:B------:R-:W-:-:S13]  /*6590*/  ISETP.NE.AND P0, PT, R0, 0x1c, PT ;  /* 0x0000001c0000780c */ /* 0x000fda0003f05270 */
[----:B------:R-:W-:Y:S05]  /*65a0*/  @!P0 BRA `(.L_x_12984) ;  /* 0x000002c000008947 */ /* 0x000fea0003800000 */
[----:B------:R-:W-:-:S13]  /*65b0*/  ISETP.NE.AND P0, PT, R0, 0x1d, PT ;  /* 0x0000001d0000780c */ /* 0x000fda0003f05270 */
[----:B------:R-:W-:Y:S05]  /*65c0*/  @!P0 BRA `(.L_x_12985) ;  /* 0x0000026000008947 */ /* 0x000fea0003800000 */
[----:B------:R-:W-:-:S13]  /*65d0*/  ISETP.NE.AND P0, PT, R0, 0x2c, PT ;  /* 0x0000002c0000780c */ /* 0x000fda0003f05270 */
[----:B------:R-:W-:Y:S05]  /*65e0*/  @P0 BRA `(.L_x_12957) ;  /* 0x0000010000000947 */ /* 0x000fea0003800000 */
[----:B-----5:R-:W-:Y:S01]  /*65f0*/  HADD2.F32 R4, -RZ, R25.H0_H0 ;  /* 0x20000019ff047230 */ /* 0x020fe20000004100 */
        /* <DEDUP_REMOVED lines=15> */
.L_x_12957:
        /* <DEDUP_REMOVED lines=19> */
[----:B------:R-:W-:Y:S05]  /*6820*/  BRA `(.L_x_12958) ;  /* 0x0000007000007947 */ /* 0x000fea0003800000 */
.L_x_12985:
[----:B-----5:R-:W-:-:S06]  /*6830*/  HADD2.F32 R4, -RZ, R25.H0_H0 ;  /* 0x20000019ff047230 */ /* 0x020fcc0000004100 */
[----:B------:R-:W0:Y:S02]  /*6840*/  F2I.U64.TRUNC R4, R4 ;  /* 0x0000000400047311 */ /* 0x000e24000020d800 */
[----:B0-----:R0:W-:Y:S01]  /*6850*/  STG.E.64 [R8.64], R4 ;  /* 0x0000000408007986 */ /* 0x0011e2000c101b24 */
[----:B------:R-:W-:Y:S05]  /*6860*/  BRA `(.L_x_12958) ;  /* 0x0000003000007947 */ /* 0x000fea0003800000 */
.L_x_12984:
[----:B-----5:R-:W-:-:S06]  /*6870*/  HADD2.F32 R25, -RZ, R25.H0_H0 ;  /* 0x20000019ff197230 */ /* 0x020fcc0000004100 */
[----:B------:R-:W0:Y:S02]  /*6880*/  F2I.FTZ.U32.TRUNC.NTZ R25, R25 ;  /* 0x0000001900197305 */ /* 0x000e24000021f000 */
[----:B0-----:R0:W-:Y:S02]  /*6890*/  STG.E [R8.64], R25 ;  /* 0x0000001908007986 */ /* 0x0011e4000c101924 */
.L_x_12958:
        /* <DEDUP_REMOVED lines=23> */
.L_x_12989:
[----:B------:R-:W-:-:S06]  /*6a10*/  HADD2.F32 R5, -RZ, R22.H0_H0 ;  /* 0x20000016ff057230 */ /* 0x000fcc0000004100 */
[----:B------:R-:W0:Y:S02]  /*6a20*/  F2I.S64.TRUNC R4, R5 ;  /* 0x0000000500047311 */ /* 0x000e24000020d900 */
[----:B0-----:R0:W-:Y:S01]  /*6a30*/  STG.E.U8 [R8.64], R4 ;  /* 0x0000000408007986 */ /* 0x0011e2000c101124 */
[----:B------:R-:W-:Y:S05]  /*6a40*/  BRA `(.L_x_12991) ;  /* 0x00000e4000007947 */ /* 0x000fea0003800000 */
.L_x_12988:
        /* <DEDUP_REMOVED lines=10> */
.L_x_12993:
[----:B------:R-:W-:-:S04]  /*6af0*/  HADD2.F32 R22, -RZ, R22.H0_H0 ;  /* 0x20000016ff167230 */ /* 0x000fc80000004100 */
[----:B------:R-:W0:Y:S02]  /*6b00*/  F2I.FTZ.TRUNC.NTZ R3, R22 ;  /* 0x0000001600037305 */ /* 0x000e24000021f100 */
[----:B0-----:R0:W-:Y:S01]  /*6b10*/  STG.E [R8.64], R3 ;  /* 0x0000000308007986 */ /* 0x0011e2000c101924 */
[----:B------:R-:W-:Y:S05]  /*6b20*/  BRA `(.L_x_12991) ;  /* 0x00000d6000007947 */ /* 0x000fea0003800000 */
.L_x_12992:
[----:B------:R-:W-:-:S04]  /*6b30*/  HADD2.F32 R22, -RZ, R22.H0_H0 ;  /* 0x20000016ff167230 */ /* 0x000fc80000004100 */
[----:B------:R-:W0:Y:S02]  /*6b40*/  F2I.FTZ.TRUNC.NTZ R3, R22 ;  /* 0x0000001600037305 */ /* 0x000e24000021f100 */
[----:B0-----:R0:W-:Y:S01]  /*6b50*/  STG.E.U16 [R8.64], R3 ;  /* 0x0000000308007986 */ /* 0x0011e2000c101524 */
[----:B------:R-:W-:Y:S05]  /*6b60*/  BRA `(.L_x_12991) ;  /* 0x00000d2000007947 */ /* 0x000fea0003800000 */
.L_x_12987:
        /* <DEDUP_REMOVED lines=9> */
.L_x_12995:
[----:B------:R0:W-:Y:S01]  /*6c00*/  STG.E.U16 [R8.64], R22 ;  /* 0x0000001608007986 */ /* 0x0001e2000c101524 */
[----:B------:R-:W-:Y:S05]  /*6c10*/  BRA `(.L_x_12991) ;  /* 0x00000c7000007947 */ /* 0x000fea0003800000 */
.L_x_12994:
        /* <DEDUP_REMOVED lines=10> */
.L_x_12997:
[----:B------:R-:W-:-:S05]  /*6cc0*/  HADD2.F32 R0, -RZ, R22.H0_H0 ;  /* 0x20000016ff007230 */ /* 0x000fca0000004100 */
[----:B------:R-:W-:-:S04]  /*6cd0*/  F2FP.PACK_AB R0, RZ, R0 ;  /* 0x00000000ff00723e */ /* 0x000fc800000000ff */
[----:B------:R-:W-:-:S05]  /*6ce0*/  PRMT R0, R0, 0x5410, RZ ;  /* 0x0000541000007816 */ /* 0x000fca00000000ff */
[----:B------:R0:W-:Y:S01]  /*6cf0*/  STG.E [R8.64], R0 ;  /* 0x0000000008007986 */ /* 0x0001e2000c101924 */
[----:B------:R-:W-:Y:S05]  /*6d00*/  BRA `(.L_x_12991) ;  /* 0x00000b8000007947 */ /* 0x000fea0003800000 */
.L_x_12996:
[----:B------:R-:W-:-:S05]  /*6d10*/  HADD2.F32 R4, -RZ, R22.H0_H0 ;  /* 0x20000016ff047230 */ /* 0x000fca0000004100 */
[----:B------:R-:W-:-:S06]  /*6d20*/  FMUL.FTZ R4, R4, 1 ;  /* 0x3f80000004047820 */ /* 0x000fcc0000410000 */
[----:B------:R-:W0:Y:S02]  /*6d30*/  F2F.F64.F32 R4, R4 ;  /* 0x0000000400047310 */ /* 0x000e240000201800 */
[----:B0-----:R0:W-:Y:S01]  /*6d40*/  STG.E.64 [R8.64], R4 ;  /* 0x0000000408007986 */ /* 0x0011e2000c101b24 */
[----:B------:R-:W-:Y:S05]  /*6d50*/  BRA `(.L_x_12991) ;  /* 0x00000b3000007947 */ /* 0x000fea0003800000 */
.L_x_12986:
        /* <DEDUP_REMOVED lines=13> */
.L_x_13000:
[----:B------:R-:W-:Y:S01]  /*6e30*/  HADD2.F32 R22, -RZ, R22.H0_H0 ;  /* 0x20000016ff167230 */ /* 0x000fe20000004100 */
[----:B------:R-:W-:-:S04]  /*6e40*/  CS2R R6, SRZ ;  /* 0x0000000000067805 */ /* 0x000fc8000001ff00 */
[----:B------:R-:W-:-:S06]  /*6e50*/  FMUL.FTZ R4, R22, 1 ;  /* 0x3f80000016047820 */ /* 0x000fcc0000410000 */
[----:B------:R-:W0:Y:S02]  /*6e60*/  F2F.F64.F32 R4, R4 ;  /* 0x0000000400047310 */ /* 0x000e240000201800 */
[----:B0-----:R0:W-:Y:S01]  /*6e70*/  STG.E.128 [R8.64], R4 ;  /* 0x0000000408007986 */ /* 0x0011e2000c101d24 */
[----:B------:R-:W-:Y:S05]  /*6e80*/  BRA `(.L_x_12991) ;  /* 0x00000a0000007947 */ /* 0x000fea0003800000 */
.L_x_12999:
        /* <DEDUP_REMOVED lines=21> */
.L_x_13004:
[----:B------:R-:W-:Y:S05]  /*6fe0*/  BSYNC B0 ;  /* 0x0000000000007941 */ /* 0x000fea0003800000 */
.L_x_13003:
[----:B------:R-:W-:-:S05]  /*6ff0*/  LOP3.LUT R5, R0, R5, RZ, 0xfc, !PT ;  /* 0x0000000500057212 */ /* 0x000fca00078efcff */
[----:B------:R0:W-:Y:S01]  /*7000*/  STG.E.U8 [R8.64], R5 ;  /* 0x0000000508007986 */ /* 0x0001e2000c101124 */
[----:B------:R-:W-:Y:S05]  /*7010*/  BRA `(.L_x_12991) ;  /* 0x0000087000007947 */ /* 0x000fea0003800000 */
.L_x_13002:
        /* <DEDUP_REMOVED lines=13> */
.L_x_13006:
[----:B------:R-:W-:Y:S01]  /*70f0*/  IMAD.MOV.U32 R0, RZ, RZ, 0x7f ;  /* 0x0000007fff007424 */ /* 0x000fe200078e00ff */
[----:B------:R-:W-:-:S04]  /*7100*/  ISETP.GT.U32.AND P0, PT, R3, 0x7f800000, PT ;  /* 0x7f8000000300780c */ /* 0x000fc80003f04070 */
[----:B------:R-:W-:-:S04]  /*7110*/  SEL R0, R0, 0x7c, P0 ;  /* 0x0000007c00007807 */ /* 0x000fc80000000000 */
.L_x_13007:
[----:B------:R-:W-:Y:S05]  /*7120*/  BSYNC B0 ;  /* 0x0000000000007941 */ /* 0x000fea0003800000 */
.L_x_13005:
[----:B------:R-:W-:-:S04]  /*7130*/  LOP3.LUT R3, R5, 0x80000000, RZ, 0xc0, !PT ;  /* 0x8000000005037812 */ /* 0x000fc800078ec0ff */
[----:B------:R-:W-:-:S04]  /*7140*/  SHF.R.U32.HI R3, RZ, 0x18, R3 ;  /* 0x00000018ff037819 */ /* 0x000fc80000011603 */
[----:B------:R-:W-:-:S05]  /*7150*/  LOP3.LUT R3, R0, R3, RZ, 0xfc, !PT ;  /* 0x0000000300037212 */ /* 0x000fca00078efcff */
[----:B------:R0:W-:Y:S01]  /*7160*/  STG.E.U8 [R8.64], R3 ;  /* 0x0000000308007986 */ /* 0x0001e2000c101124 */
[----:B------:R-:W-:Y:S05]  /*7170*/  BRA `(.L_x_12991) ;  /* 0x0000071000007947 */ /* 0x000fea0003800000 */
.L_x_13001:
[----:B------:R-:W-:-:S05]  /*7180*/  HADD2.F32 R0, -RZ, R22.H0_H0 ;  /* 0x20000016ff007230 */ /* 0x000fca0000004100 */
[----:B------:R-:W-:-:S05]  /*7190*/  F2FP.BF16.PACK_AB R0, RZ, R0 ;  /* 0x00000000ff00723e */ /* 0x000fca00000010ff */
[----:B------:R0:W-:Y:S01]  /*71a0*/  STG.E.U16 [R8.64], R0 ;  /* 0x0000000008007986 */ /* 0x0001e2000c101524 */
[----:B------:R-:W-:Y:S05]  /*71b0*/  BRA `(.L_x_12991) ;  /* 0x000006d000007947 */ /* 0x000fea0003800000 */
.L_x_12998:
        /* <DEDUP_REMOVED lines=12> */
.L_x_13010:
        /* <DEDUP_REMOVED lines=17> */
.L_x_13013:
[----:B------:R-:W-:-:S04]  /*7390*/  LOP3.LUT R3, R5, 0x80000000, RZ, 0xc0, !PT ;  /* 0x8000000005037812 */ /* 0x000fc800078ec0ff */
[----:B------:R-:W-:-:S04]  /*73a0*/  SHF.R.U32.HI R3, RZ, 0x18, R3 ;  /* 0x00000018ff037819 */ /* 0x000fc80000011603 */
[----:B------:R-:W-:-:S04]  /*73b0*/  LOP3.LUT R0, R0, R3, RZ, 0xfc, !PT ;  /* 0x0000000300007212 */ /* 0x000fc800078efcff */
[----:B------:R-:W-:Y:S02]  /*73c0*/  PRMT R4, R0, 0x7610, R4 ;  /* 0x0000761000047816 */ /* 0x000fe40000000004 */
.L_x_13012:
[----:B------:R-:W-:Y:S05]  /*73d0*/  BSYNC B0 ;  /* 0x0000000000007941 */ /* 0x000fea0003800000 */
.L_x_13011:
[----:B------:R0:W-:Y:S01]  /*73e0*/  STG.E.U8 [R8.64], R4 ;  /* 0x0000000408007986 */ /* 0x0001e2000c101124 */
[----:B------:R-:W-:Y:S05]  /*73f0*/  BRA `(.L_x_12991) ;  /* 0x0000049000007947 */ /* 0x000fea0003800000 */
.L_x_13009:
        /* <DEDUP_REMOVED lines=17> */
.L_x_13016:
[----:B------:R-:W-:-:S04]  /*7510*/  LOP3.LUT R3, R5, 0x80000000, RZ, 0xc0, !PT ;  /* 0x8000000005037812 */ /* 0x000fc800078ec0ff */
[----:B------:R-:W-:-:S04]  /*7520*/  SHF.R.U32.HI R3, RZ, 0x18, R3 ;  /* 0x00000018ff037819 */ /* 0x000fc80000011603 */
[----:B------:R-:W-:-:S04]  /*7530*/  LOP3.LUT R0, R0, R3, RZ, 0xfc, !PT ;  /* 0x0000000300007212 */ /* 0x000fc800078efcff */
[----:B------:R-:W-:Y:S02]  /*7540*/  PRMT R4, R0, 0x7610, R4 ;  /* 0x0000761000047816 */ /* 0x000fe40000000004 */
.L_x_13015:
[----:B------:R-:W-:Y:S05]  /*7550*/  BSYNC B0 ;  /* 0x0000000000007941 */ /* 0x000fea0003800000 */
.L_x_13014:
[----:B------:R0:W-:Y:S01]  /*7560*/  STG.E.U8 [R8.64], R4 ;  /* 0x0000000408007986 */ /* 0x0001e2000c101124 */
[----:B------:R-:W-:Y:S05]  /*7570*/  BRA `(.L_x_12991) ;  /* 0x0000031000007947 */ /* 0x000fea0003800000 */
.L_x_13008:
        /* <DEDUP_REMOVED lines=22> */
.L_x_12990:
        /* <DEDUP_REMOVED lines=20> */
.L_x_13018:
[----:B------:R-:W-:-:S06]  /*7820*/  HADD2.F32 R4, -RZ, R22.H0_H0 ;  /* 0x20000016ff047230 */ /* 0x000fcc0000004100 */
[----:B------:R-:W0:Y:S02]  /*7830*/  F2I.U64.TRUNC R4, R4 ;  /* 0x0000000400047311 */ /* 0x000e24000020d800 */
[----:B0-----:R0:W-:Y:S01]  /*7840*/  STG.E.64 [R8.64], R4 ;  /* 0x0000000408007986 */ /* 0x0011e2000c101b24 */
[----:B------:R-:W-:Y:S05]  /*7850*/  BRA `(.L_x_12991) ;  /* 0x0000003000007947 */ /* 0x000fea0003800000 */
.L_x_13017:
[----:B------:R-:W-:-:S04]  /*7860*/  HADD2.F32 R22, -RZ, R22.H0_H0 ;  /* 0x20000016ff167230 */ /* 0x000fc80000004100 */
[----:B------:R-:W0:Y:S02]  /*7870*/  F2I.FTZ.U32.TRUNC.NTZ R3, R22 ;  /* 0x0000001600037305 */ /* 0x000e24000021f000 */
[----:B0-----:R0:W-:Y:S02]  /*7880*/  STG.E [R8.64], R3 ;  /* 0x0000000308007986 */ /* 0x0011e4000c101924 */
.L_x_12991:
[----:B------:R-:W-:Y:S02]  /*7890*/  IADD3 R23, R23, 0x80, RZ ;  /* 0x0000008017177810 */ /* 0x000fe40007ffe0ff */
.L_x_12952:
[----:B------:R-:W-:Y:S05]  /*78a0*/  BSYNC B6 ;  /* 0x0000000000067941 */ /* 0x000fea0003800000 */
.L_x_12951:
        /* <DEDUP_REMOVED lines=21> */
.L_x_13022:
[----:B------:R-:W-:-:S06]  /*7a00*/  HADD2.F32 R3, -RZ, R18.H0_H0 ;  /* 0x20000012ff037230 */ /* 0x000fcc0000004100 */
[----:B------:R-:W0:Y:S02]  /*7a10*/  F2I.S64.TRUNC R2, R3 ;  /* 0x0000000300027311 */ /* 0x000e24000020d900 */
[----:B0-----:R-:W-:Y:S01]  /*7a20*/  STG.E.U8 [R4.64], R2 ;  /* 0x0000000204007986 */ /* 0x001fe2000c101124 */
[----:B------:R-:W-:Y:S05]  /*7a30*/  EXIT ;  /* 0x000000000000794d */ /* 0x000fea0003800000 */
.L_x_13021:
        /* <DEDUP_REMOVED lines=10> */
.L_x_13025:
[----:B------:R-:W-:-:S04]  /*7ae0*/  HADD2.F32 R18, -RZ, R18.H0_H0 ;  /* 0x20000012ff127230 */ /* 0x000fc80000004100 */
[----:B------:R-:W0:Y:S02]  /*7af0*/  F2I.FTZ.TRUNC.NTZ R3, R18 ;  /* 0x0000001200037305 */ /* 0x000e24000021f100 */
[----:B0-----:R-:W-:Y:S01]  /*7b00*/  STG.E [R4.64], R3 ;  /* 0x0000000304007986 */ /* 0x001fe2000c101924 */
[----:B------:R-:W-:Y:S05]  /*7b10*/  EXIT ;  /* 0x000000000000794d */ /* 0x000fea0003800000 */
.L_x_13024:
[----:B------:R-:W-:-:S04]  /*7b20*/  HADD2.F32 R18, -RZ, R18.H0_H0 ;  /* 0x20000012ff127230 */ /* 0x000fc80000004100 */
[----:B------:R-:W0:Y:S02]  /*7b30*/  F2I.FTZ.TRUNC.NTZ R3, R18 ;  /* 0x0000001200037305 */ /* 0x000e24000021f100 */
[----:B0-----:R-:W-:Y:S01]  /*7b40*/  STG.E.U16 [R4.64], R3 ;  /* 0x0000000304007986 */ /* 0x001fe2000c101524 */
[----:B------:R-:W-:Y:S05]  /*7b50*/  EXIT ;  /* 0x000000000000794d */ /* 0x000fea0003800000 */
.L_x_13020:
        /* <DEDUP_REMOVED lines=9> */
.L_x_13027:
[----:B------:R-:W-:Y:S01]  /*7bf0*/  STG.E.U16 [R4.64], R18 ;  /* 0x0000001204007986 */ /* 0x000fe2000c101524 */
[----:B------:R-:W-:Y:S05]  /*7c00*/  EXIT ;  /* 0x000000000000794d */ /* 0x000fea0003800000 */
.L_x_13026:
[----:B------:R-:W-:-:S13]  /*7c10*/  ISETP.NE.AND P0, PT, R0, 0x7, PT ;  /* 0x000000070000780c */ /* 0x000fda0003f05270 */
[----:B------:R-:W-:Y:S05]  /*7c20*/  @!P0 BRA `(.L_x_13028) ;  /* 0x000000d000008947 */ /* 0x000fea0003800000 */
[----:B------:R-:W-:-:S13]  /*7c30*/  ISETP.NE.AND P0, PT, R0, 0x8, PT ;  /* 0x000000080000780c */ /* 0x000fda0003f05270 */
[----:B------:R-:W-:Y:S05]  /*7c40*/  @!P0 BRA `(.L_x_13029) ;  /* 0x0000006000008947 */ /* 0x000fea0003800000 */
[----:B------:R-:W-:-:S13]  /*7c50*/  ISETP.NE.AND P0, PT, R0, 0x9, PT ;  /* 0x000000090000780c */ /* 0x000fda0003f05270 */
[----:B------:R-:W-:Y:S05]  /*7c60*/  @P0 BRA `(.L_x_13023) ;  /* 0x00000a6000000947 */ /* 0x000fea0003800000 */
[----:B------:R-:W-:Y:S01]  /*7c70*/  HADD2.F32 R18, -RZ, R18.H0_H0 ;  /* 0x20000012ff127230 */ /* 0x000fe20000004100 */
[----:B-----5:R-:W-:-:S05]  /*7c80*/  IMAD.MOV.U32 R19, RZ, RZ, RZ ;  /* 0x000000ffff137224 */ /* 0x020fca00078e00ff */
[----:B------:R-:W-:Y:S01]  /*7c90*/  STG.E.64 [R4.64], R18 ;  /* 0x0000001204007986 */ /* 0x000fe2000c101b24 */
[----:B------:R-:W-:Y:S05]  /*7ca0*/  EXIT ;  /* 0x000000000000794d */ /* 0x000fea0003800000 */
.L_x_13029:
[----:B------:R-:W-:-:S05]  /*7cb0*/  HADD2.F32 R0, -RZ, R18.H0_H0 ;  /* 0x20000012ff007230 */ /* 0x000fca0000004100 */
[----:B------:R-:W-:-:S04]  /*7cc0*/  F2FP.PACK_AB R0, RZ, R0 ;  /* 0x00000000ff00723e */ /* 0x000fc800000000ff */
[----:B------:R-:W-:-:S05]  /*7cd0*/  PRMT R0, R0, 0x5410, RZ ;  /* 0x0000541000007816 */ /* 0x000fca00000000ff */
[----:B------:R-:W-:Y:S01]  /*7ce0*/  STG.E [R4.64], R0 ;  /* 0x0000000004007986 */ /* 0x000fe2000c101924 */
[----:B------:R-:W-:Y:S05]  /*7cf0*/  EXIT ;  /* 0x000000000000794d */ /* 0x000fea0003800000 */
.L_x_13028:
[----:B------:R-:W-:-:S05]  /*7d00*/  HADD2.F32 R2, -RZ, R18.H0_H0 ;  /* 0x20000012ff027230 */ /* 0x000fca0000004100 */
[----:B------:R-:W-:-:S06]  /*7d10*/  FMUL.FTZ R2, R2, 1 ;  /* 0x3f80000002027820 */ /* 0x000fcc0000410000 */
[----:B------:R-:W0:Y:S02]  /*7d20*/  F2F.F64.F32 R2, R2 ;  /* 0x0000000200027310 */ /* 0x000e240000201800 */
[----:B0-----:R-:W-:Y:S01]  /*7d30*/  STG.E.64 [R4.64], R2 ;  /* 0x0000000204007986 */ /* 0x001fe2000c101b24 */
[----:B------:R-:W-:Y:S05]  /*7d40*/  EXIT ;  /* 0x000000000000794d */ /* 0x000fea0003800000 */
.L_x_13019:
        /* <DEDUP_REMOVED lines=13> */
.L_x_13032:
[----:B------:R-:W-:Y:S01]  /*7e20*/  HADD2.F32 R18, -RZ, R18.H0_H0 ;  /* 0x20000012ff127230 */ /* 0x000fe20000004100 */
[----:B------:R-:W-:-:S04]  /*7e30*/  CS2R R10, SRZ ;  /* 0x00000000000a7805 */ /* 0x000fc8000001ff00 */
[----:B------:R-:W-:-:S06]  /*7e40*/  FMUL.FTZ R8, R18, 1 ;  /* 0x3f80000012087820 */ /* 0x000fcc0000410000 */
[----:B------:R-:W0:Y:S02]  /*7e50*/  F2F.F64.F32 R8, R8 ;  /* 0x0000000800087310 */ /* 0x000e240000201800 */
[----:B0-----:R-:W-:Y:S01]  /*7e60*/  STG.E.128 [R4.64], R8 ;  /* 0x0000000804007986 */ /* 0x001fe2000c101d24 */
[----:B------:R-:W-:Y:S05]  /*7e70*/  EXIT ;  /* 0x000000000000794d */ /* 0x000fea0003800000 */
.L_x_13031:
        /* <DEDUP_REMOVED lines=21> */
.L_x_13036:
[----:B------:R-:W-:Y:S05]  /*7fd0*/  BSYNC B0 ;  /* 0x0000000000007941 */ /* 0x000fea0003800000 */
.L_x_13035:
[----:B------:R-:W-:-:S05]  /*7fe0*/  LOP3.LUT R3, R0, R3, RZ, 0xfc, !PT ;  /* 0x0000000300037212 */ /* 0x000fca00078efcff */
[----:B------:R-:W-:Y:S01]  /*7ff0*/  STG.E.U8 [R4.64], R3 ;  /* 0x0000000304007986 */ /* 0x000fe2000c101124 */
[----:B------:R-:W-:Y:S05]  /*8000*/  EXIT ;  /* 0x000000000000794d */ /* 0x000fea0003800000 */
.L_x_13034:
        /* <DEDUP_REMOVED lines=13> */
.L_x_13038:
[----:B------:R-:W-:Y:S01]  /*80e0*/  IMAD.MOV.U32 R0, RZ, RZ, 0x7f ;  /* 0x0000007fff007424 */ /* 0x000fe200078e00ff */
[----:B------:R-:W-:-:S04]  /*80f0*/  ISETP.GT.U32.AND P0, PT, R2, 0x7f800000, PT ;  /* 0x7f8000000200780c */ /* 0x000fc80003f04070 */
[----:B------:R-:W-:-:S04]  /*8100*/  SEL R0, R0, 0x7c, P0 ;  /* 0x0000007c00007807 */ /* 0x000fc80000000000 */
.L_x_13039:
[----:B------:R-:W-:Y:S05]  /*8110*/  BSYNC B0 ;  /* 0x0000000000007941 */ /* 0x000fea0003800000 */
.L_x_13037:
[----:B------:R-:W-:-:S04]  /*8120*/  LOP3.LUT R2, R3, 0x80000000, RZ, 0xc0, !PT ;  /* 0x8000000003027812 */ /* 0x000fc800078ec0ff */
[----:B------:R-:W-:-:S04]  /*8130*/  SHF.R.U32.HI R3, RZ, 0x18, R2 ;  /* 0x00000018ff037819 */ /* 0x000fc80000011602 */
[----:B------:R-:W-:-:S05]  /*8140*/  LOP3.LUT R3, R0, R3, RZ, 0xfc, !PT ;  /* 0x0000000300037212 */ /* 0x000fca00078efcff */
[----:B------:R-:W-:Y:S01]  /*8150*/  STG.E.U8 [R4.64], R3 ;  /* 0x0000000304007986 */ /* 0x000fe2000c101124 */
[----:B------:R-:W-:Y:S05]  /*8160*/  EXIT ;  /* 0x000000000000794d */ /* 0x000fea0003800000 */
.L_x_13033:
[----:B------:R-:W-:-:S05]  /*8170*/  HADD2.F32 R0, -RZ, R18.H0_H0 ;  /* 0x20000012ff007230 */ /* 0x000fca0000004100 */
[----:B------:R-:W-:-:S05]  /*8180*/  F2FP.BF16.PACK_AB R0, RZ, R0 ;  /* 0x00000000ff00723e */ /* 0x000fca00000010ff */
[----:B------:R-:W-:Y:S01]  /*8190*/  STG.E.U16 [R4.64], R0 ;  /* 0x0000000004007986 */ /* 0x000fe2000c101524 */
[----:B------:R-:W-:Y:S05]  /*81a0*/  EXIT ;  /* 0x000000000000794d */ /* 0x000fea0003800000 */
.L_x_13030:
        /* <DEDUP_REMOVED lines=12> */
.L_x_13042:
        /* <DEDUP_REMOVED lines=17> */
.L_x_13045:
[----:B------:R-:W-:-:S04]  /*8380*/  LOP3.LUT R2, R7, 0x80000000, RZ, 0xc0, !PT ;  /* 0x8000000007027812 */ /* 0x000fc800078ec0ff */
[----:B------:R-:W-:-:S04]  /*8390*/  SHF.R.U32.HI R3, RZ, 0x18, R2 ;  /* 0x00000018ff037819 */ /* 0x000fc80000011602 */
[----:B------:R-:W-:-:S04]  /*83a0*/  LOP3.LUT R0, R0, R3, RZ, 0xfc, !PT ;  /* 0x0000000300007212 */ /* 0x000fc800078efcff */
[----:B------:R-:W-:Y:S02]  /*83b0*/  PRMT R2, R0, 0x7610, R2 ;  /* 0x0000761000027816 */ /* 0x000fe40000000002 */
.L_x_13044:
[----:B------:R-:W-:Y:S05]  /*83c0*/  BSYNC B0 ;  /* 0x0000000000007941 */ /* 0x000fea0003800000 */
.L_x_13043:
[----:B------:R-:W-:Y:S01]  /*83d0*/  STG.E.U8 [R4.64], R2 ;  /* 0x0000000204007986 */ /* 0x000fe2000c101124 */
[----:B------:R-:W-:Y:S05]  /*83e0*/  EXIT ;  /* 0x000000000000794d */ /* 0x000fea0003800000 */
.L_x_13041:
        /* <DEDUP_REMOVED lines=17> */
.L_x_13048:
[----:B------:R-:W-:-:S04]  /*8500*/  LOP3.LUT R2, R7, 0x80000000, RZ, 0xc0, !PT ;  /* 0x8000000007027812 */ /* 0x000fc800078ec0ff */
[----:B------:R-:W-:-:S04]  /*8510*/  SHF.R.U32.HI R3, RZ, 0x18, R2 ;  /* 0x00000018ff037819 */ /* 0x000fc80000011602 */
[----:B------:R-:W-:-:S04]  /*8520*/  LOP3.LUT R0, R0, R3, RZ, 0xfc, !PT ;  /* 0x0000000300007212 */ /* 0x000fc800078efcff */
[----:B------:R-:W-:Y:S02]  /*8530*/  PRMT R2, R0, 0x7610, R2 ;  /* 0x0000761000027816 */ /* 0x000fe40000000002 */
.L_x_13047:
[----:B------:R-:W-:Y:S05]  /*8540*/  BSYNC B0 ;  /* 0x0000000000007941 */ /* 0x000fea0003800000 */
.L_x_13046:
[----:B------:R-:W-:Y:S01]  /*8550*/  STG.E.U8 [R4.64], R2 ;  /* 0x0000000204007986 */ /* 0x000fe2000c101124 */
[----:B------:R-:W-:Y:S05]  /*8560*/  EXIT ;  /* 0x000000000000794d */ /* 0x000fea0003800000 */
.L_x_13040:
        /* <DEDUP_REMOVED lines=22> */
.L_x_13023:
        /* <DEDUP_REMOVED lines=19> */
[----:B------:R-:W-:Y:S05]  /*8800*/  EXIT ;  /* 0x000000000000794d */ /* 0x000fea0003800000 */
.L_x_13050:
[----:B------:R-:W-:-:S06]  /*8810*/  HADD2.F32 R2, -RZ, R18.H0_H0 ;  /* 0x20000012ff027230 */ /* 0x000fcc0000004100 */
[----:B------:R-:W0:Y:S02]  /*8820*/  F2I.U64.TRUNC R2, R2 ;  /* 0x0000000200027311 */ /* 0x000e24000020d800 */
[----:B0-----:R-:W-:Y:S01]  /*8830*/  STG.E.64 [R4.64], R2 ;  /* 0x0000000204007986 */ /* 0x001fe2000c101b24 */
[----:B------:R-:W-:Y:S05]  /*8840*/  EXIT ;  /* 0x000000000000794d */ /* 0x000fea0003800000 */
.L_x_13049:
[----:B------:R-:W-:-:S04]  /*8850*/  HADD2.F32 R18, -RZ, R18.H0_H0 ;  /* 0x20000012ff127230 */ /* 0x000fc80000004100 */
[----:B------:R-:W0:Y:S02]  /*8860*/  F2I.FTZ.U32.TRUNC.NTZ R3, R18 ;  /* 0x0000001200037305 */ /* 0x000e24000021f000 */
[----:B0-----:R-:W-:Y:S01]  /*8870*/  STG.E [R4.64], R3 ;  /* 0x0000000304007986 */ /* 0x001fe2000c101924 */
[----:B------:R-:W-:Y:S05]  /*8880*/  EXIT ;  /* 0x000000000000794d */ /* 0x000fea0003800000 */
.L_x_13051:
        /* <DEDUP_REMOVED lines=15> */
.L_x_40066:


//--------------------- .text._ZN2at6native18elementwise_kernelILi128ELi4EZNS0_22gpu_kernel_impl_nocastINS0_13AUnaryFunctorIN3c104HalfES5_S5_ZZZNS0_19minimum_kernel_cudaERNS_18TensorIteratorBaseEENKUlvE0_clEvENKUlvE1_clEvEUlS5_S5_E_EEEEvS7_RKT_EUliE_EEviT1_ --------------------------
	.section	.text._ZN2at6native18elementwise_kernelILi128ELi4EZNS0_22gpu_kernel_impl_nocastINS0_13AUnaryFunctorIN3c104HalfES5_S5_ZZZNS0_19minimum_kernel_cudaERNS_18TensorIteratorBaseEENKUlvE0_clEvENKUlvE1_clEvEUlS5_S5_E_EEEEvS7_RKT_EUliE_EEviT1_,"ax",@progbits
	.sectioninfo	@"SHI_REGISTERS=12"
	.align	128
        .global         _ZN2at6native18elementwise_kernelILi128ELi4EZNS0_22gpu_kernel_impl_nocastINS0_13AUnaryFunctorIN3c104HalfES5_S5_ZZZNS0_19minimum_kernel_cudaERNS_18TensorIteratorBaseEENKUlvE0_clEvENKUlvE1_clEvEUlS5_S5_E_EEEEvS7_RKT_EUliE_EEviT1_
        .type           _ZN2at6native18elementwise_kernelILi128ELi4EZNS0_22gpu_kernel_impl_nocastINS0_13AUnaryFunctorIN3c104HalfES5_S5_ZZZNS0_19minimum_kernel_cudaERNS_18TensorIteratorBaseEENKUlvE0_clEvENKUlvE1_clEvEUlS5_S5_E_EEEEvS7_RKT_EUliE_EEviT1_,@function
        .size           _ZN2at6native18elementwise_kernelILi128ELi4EZNS0_22gpu_kernel_impl_nocastINS0_13AUnaryFunctorIN3c104HalfES5_S5_ZZZNS0_19minimum_kernel_cudaERNS_18TensorIteratorBaseEENKUlvE0_clEvENKUlvE1_clEvEUlS5_S5_E_EEEEvS7_RKT_EUliE_EEviT1_,(.L_x_40067 - _ZN2at6native18elementwise_kernelILi128ELi4EZNS0_22gpu_kernel_impl_nocastINS0_13AUnaryFunctorIN3c104HalfES5_S5_ZZZNS0_19minimum_kernel_cudaERNS_18TensorIteratorBaseEENKUlvE0_clEvENKUlvE1_clEvEUlS5_S5_E_EEEEvS7_RKT_EUliE_EEviT1_)
        .other          _ZN2at6native18elementwise_kernelILi128ELi4EZNS0_22gpu_kernel_impl_nocastINS0_13AUnaryFunctorIN3c104HalfES5_S5_ZZZNS0_19minimum_kernel_cudaERNS_18TensorIteratorBaseEENKUlvE0_clEvENKUlvE1_clEvEUlS5_S5_E_EEEEvS7_RKT_EUliE_EEviT1_,@"STO_CUDA_ENTRY STV_DEFAULT"
_ZN2at6native18elementwise_kernelILi128ELi4EZNS0_22gpu_kernel_impl_nocastINS0_13AUnaryFunctorIN3c104HalfES5_S5_ZZZNS0_19minimum_kernel_cudaERNS_18TensorIteratorBaseEENKUlvE0_clEvENKUlvE1_clEvEUlS5_S5_E_EEEEvS7_RKT_EUliE_EEviT1_:
.text._ZN2at6native18elementwise_kernelILi128ELi4EZNS0_22gpu_kernel_impl_nocastINS0_13AUnaryFunctorIN3c104HalfES5_S5_ZZZNS0_19minimum_kernel_cudaERNS_18TensorIteratorBaseEENKUlvE0_clEvENKUlvE1_clEvEUlS5_S5_E_EEEEvS7_RKT_EUliE_EEviT1_:
[----:B------:R-:W-:Y:S02]  /*0000*/  MOV R1, c[0x0][0x28] ;  /* 0x00000a0000017a02 */ /* 0x000fe40000000f00 */
[----:B------:R-:W0:Y:S01]  /*0010*/  S2R R2, SR_CTAID.X ;  /* 0x0000000000027919 */ /* 0x000e220000002500 */
[----:B------:R-:W1:Y:S01]  /*0020*/  LDC.U16 R0, c[0x0][0x372] ;  /* 0x0000dc80ff007b82 */ /* 0x000e620000000400 */
[----:B------:R-:W-:Y:S01]  /*0030*/  ULDC.64 UR4, c[0x0][0x118] ;  /* 0x0000460000047ab9 */ /* 0x000fe20000000a00 */
[----:B------:R-:W-:Y:S01]  /*0040*/  BSSY B0, `(.L_x_13052) ;  /* 0x00000f9000007945 */ /* 0x000fe20003800000 */
[----:B------:R-:W0:Y:S02]  /*0050*/  S2R R3, SR_TID.X ;  /* 0x0000000000037919 */ /* 0x000e240000002100 */
[----:B0-----:R-:W-:-:S04]  /*0060*/  LEA R2, R2, R3, 0x9 ;  /* 0x0000000302027211 */ /* 0x001fc800078e48ff */
[----:B------:R-:W-:-:S13]  /*0070*/  ISETP.GE.AND P0, PT, R2, c[0x0][0x160], PT ;  /* 0x0000580002007a0c */ /* 0x000fda0003f06270 */
[----:B------:R-:W-:Y:S05]  /*0080*/  @P0 BRA `(.L_x_13053) ;  /* 0x00000f4000000947 */ /* 0x000fea0003800000 */
[----:B-1----:R-:W-:Y:S01]  /*0090*/  ISETP.NE.AND P0, PT, RZ, c[0x0][0x168], PT ;  /* 0x00005a00ff007a0c */ /* 0x002fe20003f05270 */
[----:B------:R-:W-:Y:S01]  /*00a0*/  HFMA2.MMA R4, -RZ, RZ, 0, 0 ;  /* 0x00000000ff047435 */ /* 0x000fe200000001ff */
[----:B------:R-:W-:-:S11]  /*00b0*/  MOV R3, RZ ;  /* 0x000000ff00037202 */ /* 0x000fd60000000f00 */
[----:B------:R-:W-:Y:S05]  /*00c0*/  @!P0 BRA `(.L_x_13054) ;  /* 0x00000e0000008947 */ /* 0x000fea0003800000 */
[----:B------:R-:W-:Y:S02]  /*00d0*/  MOV R4, RZ ;  /* 0x000000ff00047202 */ /* 0x000fe40000000f00 */
[----:B------:R-:W-:-:S05]  /*00e0*/  MOV R5, R2 ;  /* 0x0000000200057202 */ /* 0x000fca0000000f00 */
[----:B------:R-:W-:-:S04]  /*00f0*/  IMAD.HI.U32 R6, R2, c[0x0][0x170], R4 ;  /* 0x00005c0002067a27 */ /* 0x000fc800078e0004 */
[----:B------:R-:W-:Y:S01]  /*0100*/  IMAD.MOV.U32 R5, RZ, RZ, c[0x0][0x168] ;  /* 0x00005a00ff057624 */ /* 0x000fe200078e00ff */
[----:B------:R-:W-:-:S04]  /*0110*/  SHF.R.U32.HI R7, RZ, c[0x0][0x174], R6 ;  /* 0x00005d00ff077a19 */ /* 0x000fc80000011606 */
[----:B------:R-:W-:Y:S02]  /*0120*/  ISETP.NE.AND P0, PT, R5, 0x1, PT ;  /* 0x000000010500780c */ /* 0x000fe40003f05270 */
        /* <DEDUP_REMOVED lines=207> */
[----:B------:R-:W-:-:S03]  /*0e20*/  @P0 MOV R8, RZ ;  /* 0x000000ff00080202 */ /* 0x000fc60000000f00 */
[--C-:B------:R-:W-:Y:S02]  /*0e30*/  IMAD.MOV R6, RZ, RZ, -R9.reuse ;  /* 0x000000ffff067224 */ /* 0x100fe400078e0a09 */
        /* <DEDUP_REMOVED lines=8> */
[----:B------:R-:W-:-:S04]  /*0ec0*/  @P0 IMAD R4, R8, c[0x0][0x35c], R4 ;  /* 0x0000d70008040a24 */ /* 0x000fc800078e0204 */
.L_x_13054:
[----:B------:R-:W-:Y:S01]  /*0ed0*/  HADD2.F32 R8, -RZ, R0.H0_H0 ;  /* 0x20000000ff087230 */ /* 0x000fe20000004100 */
[----:B------:R-:W-:Y:S02]  /*0ee0*/  IADD3 R4, P2, R4, c[0x0][0x368], RZ ;  /* 0x0000da0004047a10 */ /* 0x000fe40007f5e0ff */
[----:B------:R-:W-:Y:S02]  /*0ef0*/  IADD3 R6, P1, R3, c[0x0][0x360], RZ ;  /* 0x0000d80003067a10 */ /* 0x000fe40007f3e0ff */
[----:B------:R-:W-:Y:S02]  /*0f00*/  FSETP.NEU.FTZ.AND P0, PT, R8, R8, PT ;  /* 0x000000080800720b */ /* 0x000fe40003f1d000 */
[----:B------:R-:W-:Y:S02]  /*0f10*/  IADD3.X R5, RZ, c[0x0][0x36c], RZ, P2, !PT ;  /* 0x0000db00ff057a10 */ /* 0x000fe400017fe4ff */
[----:B------:R-:W-:-:S02]  /*0f20*/  IADD3.X R7, RZ, c[0x0][0x364], RZ, P1, !PT ;  /* 0x0000d900ff077a10 */ /* 0x000fc40000ffe4ff */
[----:B------:R-:W-:-:S07]  /*0f30*/  MOV R3, R0 ;  /* 0x0000000000037202 */ /* 0x000fce0000000f00 */
[----:B------:R-:W-:Y:S05]  /*0f40*/  @P0 BRA `(.L_x_13055) ;  /* 0x0000006000000947 */ /* 0x000fea0003800000 */
[----:B------:R-:W2:Y:S02]  /*0f50*/  LDG.E.U16 R4, [R4.64] ;  /* 0x0000000404047981 */ /* 0x000ea4000c1e1500 */
[----:B--2---:R-:W-:-:S05]  /*0f60*/  HADD2.F32 R3, -RZ, R4.H0_H0 ;  /* 0x20000004ff037230 */ /* 0x004fca0000004100 */
[----:B------:R-:W-:-:S13]  /*0f70*/  FSETP.NEU.FTZ.AND P0, PT, R3, R3, PT ;  /* 0x000000030300720b */ /* 0x000fda0003f1d000 */
[----:B------:R-:W-:-:S04]  /*0f80*/  @!P0 FMNMX.FTZ R3, R8, R3, PT ;  /* 0x0000000308038209 */ /* 0x000fc80003810000 */
[----:B------:R-:W-:-:S04]  /*0f90*/  @!P0 F2FP.PACK_AB R3, RZ, R3 ;  /* 0x00000003ff03823e */ /* 0x000fc800000000ff */
[----:B------:R-:W-:-:S05]  /*0fa0*/  @P0 PRMT R3, R4, 0x7610, R3 ;  /* 0x0000761004030816 */ /* 0x000fca0000000003 */
.L_x_13055:
[----:B------:R0:W-:Y:S01]  /*0fb0*/  STG.E.U16 [R6.64], R3 ;  /* 0x0000000306007986 */ /* 0x0001e2000c101504 */
[----:B------:R-:W-:-:S03]  /*0fc0*/  IADD3 R2, R2, 0x80, RZ ;  /* 0x0000008002027810 */ /* 0x000fc60007ffe0ff */
.L_x_13053:
[----:B-1----:R-:W-:Y:S05]  /*0fd0*/  BSYNC B0 ;  /* 0x0000000000007941 */ /* 0x002fea0003800000 */
.L_x_13052:
[----:B------:R-:W-:Y:S01]  /*0fe0*/  ISETP.GE.AND P0, PT, R2, c[0x0][0x160], PT ;  /* 0x0000580002007a0c */ /* 0x000fe20003f06270 */
[----:B------:R-:W-:-:S12]  /*0ff0*/  BSSY B0, `(.L_x_13056) ;  /* 0x00001ec000007945 */ /* 0x000fd80003800000 */
[----:B------:R-:W-:Y:S05]  /*1000*/  @P0 BRA `(.L_x_13057) ;  /* 0x00001ea000000947 */ /* 0x000fea0003800000 */
[----:B------:R-:W-:Y:S01]  /*1010*/  ISETP.NE.AND P0, PT, RZ, c[0x0][0x168], PT ;  /* 0x00005a00ff007a0c */ /* 0x000fe20003f05270 */
[----:B0-----:R-:W-:Y:S01]  /*1020*/  HFMA2.MMA R3, -RZ, RZ, 0, 0 ;  /* 0x00000000ff037435 */ /* 0x001fe200000001ff */
        /* <DEDUP_REMOVED lines=226> */
.L_x_13058:
        /* <DEDUP_REMOVED lines=14> */
.L_x_13059:
[----:B------:R0:W-:Y:S01]  /*1f30*/  STG.E.U16 [R6.64], R3 ;  /* 0x0000000306007986 */ /* 0x0001e2000c101504 */
[----:B------:R-:W-:-:S04]  /*1f40*/  IADD3 R2, R2, 0x80, RZ ;  /* 0x0000008002027810 */ /* 0x000fc80007ffe0ff */
[----:B------:R-:W-:-:S13]  /*1f50*/  ISETP.GE.AND P0, PT, R2, c[0x0][0x160], PT ;  /* 0x0000580002007a0c */ /* 0x000fda0003f06270 */
[----:B------:R-:W-:Y:S05]  /*1f60*/  @P0 BRA `(.L_x_13057) ;  /* 0x00000f4000000947 */ /* 0x000fea0003800000 */
[----:B0-----:R-:W-:Y:S01]  /*1f70*/  ISETP.NE.AND P0, PT, RZ, c[0x0][0x168], PT ;  /* 0x00005a00ff007a0c */ /* 0x001fe20003f05270 */
[----:B------:R-:W-:Y:S01]  /*1f80*/  IMAD.MOV.U32 R3, RZ, RZ, RZ ;  /* 0x000000ffff037224 */ /* 0x000fe200078e00ff */
[----:B------:R-:W-:-:S11]  /*1f90*/  MOV R4, RZ ;  /* 0x000000ff00047202 */ /* 0x000fd60000000f00 */
[----:B------:R-:W-:Y:S05]  /*1fa0*/  @!P0 BRA `(.L_x_13060) ;  /* 0x00000e0000008947 */ /* 0x000fea0003800000 */
[----:B------:R-:W-:Y:S01]  /*1fb0*/  HFMA2.MMA R4, -RZ, RZ, 0, 0 ;  /* 0x00000000ff047435 */ /* 0x000fe200000001ff */
[----:B------:R-:W-:-:S09]  /*1fc0*/  MOV R5, R2 ;  /* 0x0000000200057202 */ /* 0x000fd20000000f00 */
        /* <DEDUP_REMOVED lines=222> */
.L_x_13060:
        /* <DEDUP_REMOVED lines=14> */
.L_x_13061:
[----:B------:R0:W-:Y:S01]  /*2e90*/  STG.E.U16 [R6.64], R3 ;  /* 0x0000000306007986 */ /* 0x0001e2000c101504 */
[----:B------:R-:W-:-:S03]  /*2ea0*/  IADD3 R2, R2, 0x80, RZ ;  /* 0x0000008002027810 */ /* 0x000fc60007ffe0ff */
.L_x_13057:
[----:B0-----:R-:W-:Y:S05]  /*2eb0*/  BSYNC B0 ;  /* 0x0000000000007941 */ /* 0x001fea0003800000 */
.L_x_13056:
[----:B------:R-:W-:-:S13]  /*2ec0*/  ISETP.GE.AND P0, PT, R2, c[0x0][0x160], PT ;  /* 0x0000580002007a0c */ /* 0x000fda0003f06270 */
[----:B------:R-:W-:Y:S05]  /*2ed0*/  @P0 EXIT ;  /* 0x000000000000094d */ /* 0x000fea0003800000 */
[----:B------:R-:W-:Y:S01]  /*2ee0*/  ISETP.NE.AND P0, PT, RZ, c[0x0][0x168], PT ;  /* 0x00005a00ff007a0c */ /* 0x000fe20003f05270 */
        /* <DEDUP_REMOVED lines=226> */
[----:B------:R-:W-:-:S04]  /*3d10*/  @P0 IMAD R4, R8, c[0x0][0x35c], R4 ;  /* 0x0000d70008040a24 */ /* 0x000fc800078e0204 */
.L_x_13062:
[----:B------:R-:W-:Y:S01]  /*3d20*/  HADD2.F32 R7, -RZ, R0.H0_H0 ;  /* 0x20000000ff077230 */ /* 0x000fe20000004100 */
[----:B------:R-:W-:Y:S02]  /*3d30*/  IADD3 R4, P1, R4, c[0x0][0x368], RZ ;  /* 0x0000da0004047a10 */ /* 0x000fe40007f3e0ff */
[----:B------:R-:W-:Y:S02]  /*3d40*/  IADD3 R2, P0, R3, c[0x0][0x360], RZ ;  /* 0x0000d80003027a10 */ /* 0x000fe40007f1e0ff */
[----:B------:R-:W-:Y:S02]  /*3d50*/  FSETP.NEU.FTZ.AND P2, PT, R7, R7, PT ;  /* 0x000000070700720b */ /* 0x000fe40003f5d000 */
[----:B------:R-:W-:Y:S02]  /*3d60*/  IADD3.X R5, RZ, c[0x0][0x36c], RZ, P1, !PT ;  /* 0x0000db00ff057a10 */ /* 0x000fe40000ffe4ff */
[----:B------:R-:W-:-:S09]  /*3d70*/  IADD3.X R3, RZ, c[0x0][0x364], RZ, P0, !PT ;  /* 0x0000d900ff037a10 */ /* 0x000fd200007fe4ff */
[----:B------:R-:W-:Y:S05]  /*3d80*/  @P2 BRA `(.L_x_13063) ;  /* 0x0000006000002947 */ /* 0x000fea0003800000 */
[----:B------:R-:W2:Y:S02]  /*3d90*/  LDG.E.U16 R4, [R4.64] ;  /* 0x0000000404047981 */ /* 0x000ea4000c1e1500 */
[----:B--2---:R-:W-:-:S05]  /*3da0*/  HADD2.F32 R0, -RZ, R4.H0_H0 ;  /* 0x20000004ff007230 */ /* 0x004fca0000004100 */
[----:B------:R-:W-:-:S13]  /*3db0*/  FSETP.NEU.FTZ.AND P0, PT, R0, R0, PT ;  /* 0x000000000000720b */ /* 0x000fda0003f1d000 */
[----:B------:R-:W-:-:S04]  /*3dc0*/  @!P0 FMNMX.FTZ R0, R7, R0, PT ;  /* 0x0000000007008209 */ /* 0x000fc80003810000 */
[----:B------:R-:W-:-:S04]  /*3dd0*/  @!P0 F2FP.PACK_AB R0, RZ, R0 ;  /* 0x00000000ff00823e */ /* 0x000fc800000000ff */
[----:B------:R-:W-:-:S05]  /*3de0*/  @P0 PRMT R0, R4, 0x7610, R0 ;  /* 0x0000761004000816 */ /* 0x000fca0000000000 */
.L_x_13063:
[----:B------:R-:W-:Y:S01]  /*3df0*/  STG.E.U16 [R2.64], R0 ;  /* 0x0000000002007986 */ /* 0x000fe2000c101504 */
[----:B------:R-:W-:Y:S05]  /*3e00*/  EXIT ;  /* 0x000000000000794d */ /* 0x000fea0003800000 */
.L_x_13064:
        /* <DEDUP_REMOVED lines=15> */
.L_x_40067:


//--------------------- .text._ZN2at6native27unrolled_elementwise_kernelINS0_13AUnaryFunctorIN3c104HalfES4_S4_ZZZNS0_19minimum_kernel_cudaERNS_18TensorIteratorBaseEENKUlvE0_clEvENKUlvE1_clEvEUlS4_S4_E_EESt5arrayIPcLm2EELi4E23TrivialOffsetCalculatorILi1EjESF_NS0_6memory15LoadWithoutCastENSG_16StoreWithoutCastEEEviT_T0_T2_T3_T4_T5_ --------------------------
	.section	.text._ZN2at6native27unrolled_elementwise_kernelINS0_13AUnaryFunctorIN3c104HalfES4_S4_ZZZNS0_19minimum_kernel_cudaERNS_18TensorIteratorBaseEENKUlvE0_clEvENKUlvE1_clEvEUlS4_S4_E_EESt5arrayIPcLm2EELi4E23TrivialOffsetCalculatorILi1EjESF_NS0_6memory15LoadWithoutCastENSG_16StoreWithoutCastEEEviT_T0_T2_T3_T4_T5_,"ax",@progbits
	.sectioninfo	@"SHI_REGISTERS=23"
	.align	128
        .global         _ZN2at6native27unrolled_elementwise_kernelINS0_13AUnaryFunctorIN3c104HalfES4_S4_ZZZNS0_19minimum_kernel_cudaERNS_18TensorIteratorBaseEENKUlvE0_clEvENKUlvE1_clEvEUlS4_S4_E_EESt5arrayIPcLm2EELi4E23TrivialOffsetCalculatorILi1EjESF_NS0_6memory15LoadWithoutCastENSG_16StoreWithoutCastEEEviT_T0_T2_T3_T4_T5_
        .type           _ZN2at6native27unrolled_elementwise_kernelINS0_13AUnaryFunctorIN3c104HalfES4_S4_ZZZNS0_19minimum_kernel_cudaERNS_18TensorIteratorBaseEENKUlvE0_clEvENKUlvE1_clEvEUlS4_S4_E_EESt5arrayIPcLm2EELi4E23TrivialOffsetCalculatorILi1EjESF_NS0_6memory15LoadWithoutCastENSG_16StoreWithoutCastEEEviT_T0_T2_T3_T4_T5_,@function
        .size           _ZN2at6native27unrolled_elementwise_kernelINS0_13AUnaryFunctorIN3c104HalfES4_S4_ZZZNS0_19minimum_kernel_cudaERNS_18TensorIteratorBaseEENKUlvE0_clEvENKUlvE1_clEvEUlS4_S4_E_EESt5arrayIPcLm2EELi4E23TrivialOffsetCalculatorILi1EjESF_NS0_6memory15LoadWithoutCastENSG_16StoreWithoutCastEEEviT_T0_T2_T3_T4_T5_,(.L_x_40068 - _ZN2at6native27unrolled_elementwise_kernelINS0_13AUnaryFunctorIN3c104HalfES4_S4_ZZZNS0_19minimum_kernel_cudaERNS_18TensorIteratorBaseEENKUlvE0_clEvENKUlvE1_clEvEUlS4_S4_E_EESt5arrayIPcLm2EELi4E23TrivialOffsetCalculatorILi1EjESF_NS0_6memory15LoadWithoutCastENSG_16StoreWithoutCastEEEviT_T0_T2_T3_T4_T5_)
        .other          _ZN2at6native27unrolled_elementwise_kernelINS0_13AUnaryFunctorIN3c104HalfES4_S4_ZZZNS0_19minimum_kernel_cudaERNS_18TensorIteratorBaseEENKUlvE0_clEvENKUlvE1_clEvEUlS4_S4_E_EESt5arrayIPcLm2EELi4E23TrivialOffsetCalculatorILi1EjESF_NS0_6memory15LoadWithoutCastENSG_16StoreWithoutCastEEEviT_T0_T2_T3_T4_T5_,@"STO_CUDA_ENTRY STV_DEFAULT"
_ZN2at6native27unrolled_elementwise_kernelINS0_13AUnaryFunctorIN3c104HalfES4_S4_ZZZNS0_19minimum_kernel_cudaERNS_18TensorIteratorBaseEENKUlvE0_clEvENKUlvE1_clEvEUlS4_S4_E_EESt5arrayIPcLm2EELi4E23TrivialOffsetCalculatorILi1EjESF_NS0_6memory15LoadWithoutCastENSG_16StoreWithoutCastEEEviT_T0_T2_T3_T4_T5_:
.text._ZN2at6native27unrolled_elementwise_kernelINS0_13AUnaryFunctorIN3c104HalfES4_S4_ZZZNS0_19minimum_kernel_cudaERNS_18TensorIteratorBaseEENKUlvE0_clEvENKUlvE1_clEvEUlS4_S4_E_EESt5arrayIPcLm2EELi4E23TrivialOffsetCalculatorILi1EjESF_NS0_6memory15LoadWithoutCastENSG_16StoreWithoutCastEEEviT_T0_T2_T3_T4_T5_:
[----:B------:R-:W-:Y:S02]  /*0000*/  IMAD.MOV.U32 R1, RZ, RZ, c[0x0][0x28] ;  /* 0x00000a00ff017624 */ /* 0x000fe400078e00ff */
[----:B------:R-:W0:Y:S01]  /*0010*/  S2R R0, SR_CTAID.X ;  /* 0x0000000000007919 */ /* 0x000e220000002500 */
[----:B------:R-:W-:-:S03]  /*0020*/  IMAD.MOV.U32 R3, RZ, RZ, -0x200 ;  /* 0xfffffe00ff037424 */ /* 0x000fc600078e00ff */
[----:B------:R-:W1:Y:S01]  /*0030*/  S2R R5, SR_TID.X ;  /* 0x0000000000057919 */ /* 0x000e620000002100 */
[----:B------:R-:W-:Y:S01]  /*0040*/  ULDC.64 UR4, c[0x0][0x118] ;  /* 0x0000460000047ab9 */ /* 0x000fe20000000a00 */
[----:B------:R-:W-:Y:S02]  /*0050*/  PRMT R20, RZ, 0x7610, R20 ;  /* 0x00007610ff147816 */ /* 0x000fe40000000014 */
[----:B------:R-:W-:Y:S01]  /*0060*/  PRMT R6, RZ, 0x7610, R6 ;  /* 0x00007610ff067816 */ /* 0x000fe20000000006 */
[----:B0-----:R-:W-:Y:S02]  /*0070*/  IMAD R2, R0, R3, c[0x0][0x160] ;  /* 0x0000580000027624 */ /* 0x001fe400078e0203 */
[----:B-1----:R-:W-:-:S03]  /*0080*/  IMAD.MOV.U32 R3, RZ, RZ, R5 ;  /* 0x000000ffff037224 */ /* 0x002fc600078e0005 */
[----:B------:R-:W-:Y:S02]  /*0090*/  ISETP.GE.AND P1, PT, R5, R2, PT ;  /* 0x000000020500720c */ /* 0x000fe40003f26270 */
[----:B------:R-:W-:-:S11]  /*00a0*/  PRMT R18, RZ, 0x7610, R18 ;  /* 0x00007610ff127816 */ /* 0x000fd60000000012 */
[----:B------:R-:W-:Y:S01]  /*00b0*/  @!P1 IMAD R10, R0, 0x200, R3 ;  /* 0x00000200000a9824 */ /* 0x000fe200078e0203 */
[----:B------:R-:W-:Y:S01]  /*00c0*/  @!P1 IADD3 R3, R3, 0x80, RZ ;  /* 0x0000008003039810 */ /* 0x000fe20007ffe0ff */
[----:B------:R-:W-:-:S03]  /*00d0*/  @!P1 IMAD.MOV.U32 R11, RZ, RZ, 0x2 ;  /* 0x00000002ff0b9424 */ /* 0x000fc600078e00ff */
[----:B------:R-:W-:Y:S01]  /*00e0*/  ISETP.GE.AND P0, PT, R3, R2, PT ;  /* 0x000000020300720c */ /* 0x000fe20003f06270 */
[----:B------:R-:W-:-:S05]  /*00f0*/  @!P1 IMAD.WIDE.U32 R10, R10, R11, c[0x0][0x170] ;  /* 0x00005c000a0a9625 */ /* 0x000fca00078e000b */
[----:B------:R0:W5:Y:S07]  /*0100*/  @!P1 LDG.E.U16 R18, [R10.64] ;  /* 0x000000040a129981 */ /* 0x00016e000c1e1500 */
[----:B------:R-:W-:Y:S01]  /*0110*/  @!P0 IMAD R14, R0, 0x200, R3 ;  /* 0x00000200000e8824 */ /* 0x000fe200078e0203 */
[----:B------:R-:W-:Y:S01]  /*0120*/  @!P0 IADD3 R3, R3, 0x80, RZ ;  /* 0x0000008003038810 */ /* 0x000fe20007ffe0ff */
[----:B------:R-:W1:Y:S01]  /*0130*/  LDC.U16 R8, c[0x0][0x166] ;  /* 0x00005980ff087b82 */ /* 0x000e620000000400 */
[----:B------:R-:W-:-:S02]  /*0140*/  @!P0 IMAD.MOV.U32 R15, RZ, RZ, 0x2 ;  /* 0x00000002ff0f8424 */ /* 0x000fc400078e00ff */
[----:B------:R-:W-:Y:S01]  /*0150*/  ISETP.GE.AND P3, PT, R3, R2, PT ;  /* 0x000000020300720c */ /* 0x000fe20003f66270 */
[----:B------:R-:W-:Y:S02]  /*0160*/  IMAD.MOV.U32 R7, RZ, RZ, R5 ;  /* 0x000000ffff077224 */ /* 0x000fe400078e0005 */
[----:B------:R-:W-:-:S10]  /*0170*/  @!P0 IMAD.WIDE.U32 R14, R14, R15, c[0x0][0x170] ;  /* 0x00005c000e0e8625 */ /* 0x000fd400078e000f */
[----:B------:R-:W-:Y:S01]  /*0180*/  @!P3 IMAD R16, R0, 0x200, R3 ;  /* 0x000002000010b824 */ /* 0x000fe200078e0203 */
[----:B------:R-:W-:Y:S01]  /*0190*/  @!P3 IADD3 R3, R3, 0x80, RZ ;  /* 0x000000800303b810 */ /* 0x000fe20007ffe0ff */
[----:B------:R-:W-:Y:S01]  /*01a0*/  @!P3 IMAD.MOV.U32 R17, RZ, RZ, 0x2 ;  /* 0x00000002ff11b424 */ /* 0x000fe200078e00ff */
[----:B------:R2:W5:Y:S02]  /*01b0*/  @!P0 LDG.E.U16 R20, [R14.64] ;  /* 0x000000040e148981 */ /* 0x000564000c1e1500 */
[----:B------:R-:W-:Y:S01]  /*01c0*/  ISETP.GE.AND P2, PT, R3, R2, PT ;  /* 0x000000020300720c */ /* 0x000fe20003f46270 */
[----:B------:R-:W-:Y:S01]  /*01d0*/  @!P3 IMAD.WIDE.U32 R16, R16, R17, c[0x0][0x170] ;  /* 0x00005c001010b625 */ /* 0x000fe200078e0011 */
[----:B-1----:R-:W-:Y:S01]  /*01e0*/  HADD2.F32 R9, -RZ, R8.H0_H0 ;  /* 0x20000008ff097230 */ /* 0x002fe20000004100 */
[----:B------:R-:W-:-:S10]  /*01f0*/  IADD3 R19, R7, 0x80, RZ ;  /* 0x0000008007137810 */ /* 0x000fd40007ffe0ff */
[C-C-:B------:R-:W-:Y:S01]  /*0200*/  @!P2 IMAD R12, R0.reuse, 0x200, R3.reuse ;  /* 0x00000200000ca824 */ /* 0x140fe200078e0203 */
[----:B------:R-:W-:Y:S01]  /*0210*/  PRMT R3, RZ, 0x7610, R3 ;  /* 0x00007610ff037816 */ /* 0x000fe20000000003 */
[----:B------:R-:W-:Y:S01]  /*0220*/  @!P2 IMAD.MOV.U32 R13, RZ, RZ, 0x2 ;  /* 0x00000002ff0da424 */ /* 0x000fe200078e00ff */
[----:B--2---:R-:W-:Y:S01]  /*0230*/  IADD3 R15, R7, 0x100, RZ ;  /* 0x00000100070f7810 */ /* 0x004fe20007ffe0ff */
[----:B------:R-:W-:Y:S02]  /*0240*/  @!P1 IMAD R4, R0, 0x200, R5 ;  /* 0x0000020000049824 */ /* 0x000fe400078e0205 */
[----:B------:R-:W-:Y:S01]  /*0250*/  @!P2 IMAD.WIDE.U32 R12, R12, R13, c[0x0][0x170] ;  /* 0x00005c000c0ca625 */ /* 0x000fe200078e000d */
[----:B------:R1:W5:Y:S01]  /*0260*/  @!P3 LDG.E.U16 R3, [R16.64] ;  /* 0x000000041003b981 */ /* 0x000362000c1e1500 */
[----:B------:R-:W-:Y:S01]  /*0270*/  FSETP.NEU.FTZ.AND P0, PT, R9, R9, PT ;  /* 0x000000090900720b */ /* 0x000fe20003f1d000 */
[----:B------:R-:W-:Y:S01]  /*0280*/  BSSY B0, `(.L_x_13065) ;  /* 0x0000015000007945 */ /* 0x000fe20003800000 */
[----:B------:R-:W-:Y:S01]  /*0290*/  ISETP.GE.AND P3, PT, R15, R2, PT ;  /* 0x000000020f00720c */ /* 0x000fe20003f66270 */
[----:B------:R0:W5:Y:S01]  /*02a0*/  @!P2 LDG.E.U16 R6, [R12.64] ;  /* 0x000000040c06a981 */ /* 0x000162000c1e1500 */
[----:B-1----:R-:W-:-:S02]  /*02b0*/  IADD3 R17, R7, 0x180, RZ ;  /* 0x0000018007117810 */ /* 0x002fc40007ffe0ff */
[----:B------:R-:W-:Y:S01]  /*02c0*/  @!P1 IADD3 R7, R5, 0x80, RZ ;  /* 0x0000008005079810 */ /* 0x000fe20007ffe0ff */
[----:B------:R-:W-:Y:S01]  /*02d0*/  @!P1 IMAD.MOV.U32 R5, RZ, RZ, 0x2 ;  /* 0x00000002ff059424 */ /* 0x000fe200078e00ff */
[-C--:B------:R-:W-:Y:S02]  /*02e0*/  ISETP.GE.AND P2, PT, R19, R2.reuse, PT ;  /* 0x000000021300720c */ /* 0x080fe40003f46270 */
[-C--:B------:R-:W-:Y:S01]  /*02f0*/  ISETP.GE.OR P0, PT, R17, R2.reuse, P0 ;  /* 0x000000021100720c */ /* 0x080fe20000706670 */
[----:B------:R-:W-:Y:S01]  /*0300*/  @!P1 IMAD.WIDE.U32 R4, R4, R5, c[0x0][0x168] ;  /* 0x00005a0004049625 */ /* 0x000fe200078e0005 */
[----:B------:R-:W-:Y:S01]  /*0310*/  ISETP.GE.AND P4, PT, R7, R2, PT ;  /* 0x000000020700720c */ /* 0x000fe20003f86270 */
[----:B------:R-:W-:Y:S07]  /*0320*/  @P1 BRA `(.L_x_13066) ;  /* 0x000000a000001947 */ /* 0x000fee0003800000 */
[----:B0-----:R-:W-:Y:S01]  /*0330*/  HADD2.F32 R10, -RZ, R8.H0_H0 ;  /* 0x20000008ff0a7230 */ /* 0x001fe20000004100 */
[----:B------:R-:W-:-:S04]  /*0340*/  IMAD.MOV.U32 R11, RZ, RZ, R8 ;  /* 0x000000ffff0b7224 */ /* 0x000fc800078e0008 */
[----:B------:R-:W-:-:S13]  /*0350*/  FSETP.NEU.FTZ.AND P5, PT, R10, R10, PT ;  /* 0x0000000a0a00720b */ /* 0x000fda0003fbd000 */
[----:B------:R-:W-:Y:S05]  /*0360*/  @P5 BRA `(.L_x_13066) ;  /* 0x0000006000005947 */ /* 0x000fea0003800000 */
[----:B-----5:R-:W-:-:S05]  /*0370*/  HADD2.F32 R11, -RZ, R18.H0_H0 ;  /* 0x20000012ff0b7230 */ /* 0x020fca0000004100 */
[----:B------:R-:W-:-:S13]  /*0380*/  FSETP.NEU.FTZ.AND P5, PT, R11, R11, PT ;  /* 0x0000000b0b00720b */ /* 0x000fda0003fbd000 */
[----:B------:R-:W-:-:S04]  /*0390*/  @!P5 FMNMX.FTZ R10, R10, R11, PT ;  /* 0x0000000b0a0ad209 */ /* 0x000fc80003810000 */
[----:B------:R-:W-:-:S04]  /*03a0*/  @!P5 F2FP.PACK_AB R10, RZ, R10 ;  /* 0x0000000aff0ad23e */ /* 0x000fc800000000ff */
[----:B------:R-:W-:-:S04]  /*03b0*/  @!P5 PRMT R11, R10, 0x7610, R11 ;  /* 0x000076100a0bd816 */ /* 0x000fc8000000000b */
[----:B------:R-:W-:Y:S02]  /*03c0*/  @P5 PRMT R11, R18, 0x7610, R11 ;  /* 0x00007610120b5816 */ /* 0x000fe4000000000b */
.L_x_13066:
[----:B0-----:R-:W-:Y:S05]  /*03d0*/  BSYNC B0 ;  /* 0x0000000000007941 */ /* 0x001fea0003800000 */
.L_x_13065:
[----:B------:R-:W-:Y:S01]  /*03e0*/  BSSY B0, `(.L_x_13067) ;  /* 0x000000c000007945 */ /* 0x000fe20003800000 */
[----:B------:R-:W-:Y:S05]  /*03f0*/  @P2 BRA `(.L_x_13068) ;  /* 0x000000a000002947 */ /* 0x000fea0003800000 */
[----:B------:R-:W-:Y:S01]  /*0400*/  HADD2.F32 R15, -RZ, R8.H0_H0 ;  /* 0x20000008ff0f7230 */ /* 0x000fe20000004100 */
        /* <DEDUP_REMOVED lines=9> */
.L_x_13068:
[----:B------:R-:W-:Y:S05]  /*04a0*/  BSYNC B0 ;  /* 0x0000000000007941 */ /* 0x000fea0003800000 */
.L_x_13067:
        /* <DEDUP_REMOVED lines=12> */
.L_x_13070:
[----:B------:R-:W-:Y:S05]  /*0570*/  BSYNC B0 ;  /* 0x0000000000007941 */ /* 0x000fea0003800000 */
.L_x_13069:
[----:B------:R-:W-:Y:S01]  /*0580*/  BSSY B0, `(.L_x_13071) ;  /* 0x0000007000007945 */ /* 0x000fe20003800000 */
[----:B------:R-:W-:Y:S05]  /*0590*/  @P0 BRA `(.L_x_13072) ;  /* 0x0000005000000947 */ /* 0x000fea0003800000 */
[----:B-----5:R-:W-:-:S05]  /*05a0*/  HADD2.F32 R8, -RZ, R6.H0_H0 ;  /* 0x20000006ff087230 */ /* 0x020fca0000004100 */
[----:B------:R-:W-:-:S13]  /*05b0*/  FSETP.NEU.FTZ.AND P0, PT, R8, R8, PT ;  /* 0x000000080800720b */ /* 0x000fda0003f1d000 */
[----:B------:R-:W-:-:S04]  /*05c0*/  @!P0 FMNMX.FTZ R8, R9, R8, PT ;  /* 0x0000000809088209 */ /* 0x000fc80003810000 */
[----:B------:R-:W-:-:S04]  /*05d0*/  @!P0 F2FP.PACK_AB R8, RZ, R8 ;  /* 0x00000008ff08823e */ /* 0x000fc800000000ff */
[----:B------:R-:W-:Y:S02]  /*05e0*/  @P0 PRMT R8, R6, 0x7610, R8 ;  /* 0x0000761006080816 */ /* 0x000fe40000000008 */
.L_x_13072:
[----:B------:R-:W-:Y:S05]  /*05f0*/  BSYNC B0 ;  /* 0x0000000000007941 */ /* 0x000fea0003800000 */
.L_x_13071:
        /* <DEDUP_REMOVED lines=13> */
.L_x_13074:
[----:B------:R-:W-:Y:S05]  /*06d0*/  BSYNC B0 ;  /* 0x0000000000007941 */ /* 0x000fea0003800000 */
.L_x_13073:
[----:B------:R-:W-:-:S13]  /*06e0*/  ISETP.GE.AND P0, PT, R7, R2, PT ;  /* 0x000000020700720c */ /* 0x000fda0003f06270 */
[----:B------:R-:W-:Y:S05]  /*06f0*/  @P0 EXIT ;  /* 0x000000000000094d */ /* 0x000fea0003800000 */
[----:B------:R-:W-:Y:S02]  /*0700*/  IMAD R2, R0, 0x200, R7 ;  /* 0x0000020000027824 */ /* 0x000fe400078e0207 */
[----:B-----5:R-:W-:-:S04]  /*0710*/  IMAD.MOV.U32 R3, RZ, RZ, 0x2 ;  /* 0x00000002ff037424 */ /* 0x020fc800078e00ff */
[----:B------:R-:W-:-:S05]  /*0720*/  IMAD.WIDE.U32 R2, R2, R3, c[0x0][0x168] ;  /* 0x00005a0002027625 */ /* 0x000fca00078e0003 */
[----:B------:R-:W-:Y:S01]  /*0730*/  STG.E.U16 [R2.64], R8 ;  /* 0x0000000802007986 */ /* 0x000fe2000c101504 */
[----:B------:R-:W-:Y:S05]  /*0740*/  EXIT ;  /* 0x000000000000794d */ /* 0x000fea0003800000 */
.L_x_13075:
        /* <DEDUP_REMOVED lines=11> */
.L_x_40068:


//--------------------- .text._ZN2at6native29vectorized_elementwise_kernelILi2ENS0_13AUnaryFunctorIN3c104HalfES4_S4_ZZZNS0_19minimum_kernel_cudaERNS_18TensorIteratorBaseEENKUlvE0_clEvENKUlvE1_clEvEUlS4_S4_E_EESt5arrayIPcLm2EEEEviT0_T1_ --------------------------
	.section	.text._ZN2at6native29vectorized_elementwise_kernelILi2ENS0_13AUnaryFunctorIN3c104HalfES4_S4_ZZZNS0_19minimum_kernel_cudaERNS_18TensorIteratorBaseEENKUlvE0_clEvENKUlvE1_clEvEUlS4_S4_E_EESt5arrayIPcLm2EEEEviT0_T1_,"ax",@progbits
	.sectioninfo	@"SHI_REGISTERS=27"
	.align	128
        .global         _ZN2at6native29vectorized_elementwise_kernelILi2ENS0_13AUnaryFunctorIN3c104HalfES4_S4_ZZZNS0_19minimum_kernel_cudaERNS_18TensorIteratorBaseEENKUlvE0_clEvENKUlvE1_clEvEUlS4_S4_E_EESt5arrayIPcLm2EEEEviT0_T1_
        .type           _ZN2at6native29vectorized_elementwise_kernelILi2ENS0_13AUnaryFunctorIN3c104HalfES4_S4_ZZZNS0_19minimum_kernel_cudaERNS_18TensorIteratorBaseEENKUlvE0_clEvENKUlvE1_clEvEUlS4_S4_E_EESt5arrayIPcLm2EEEEviT0_T1_,@function
        .size           _ZN2at6native29vectorized_elementwise_kernelILi2ENS0_13AUnaryFunctorIN3c104HalfES4_S4_ZZZNS0_19minimum_kernel_cudaERNS_18TensorIteratorBaseEENKUlvE0_clEvENKUlvE1_clEvEUlS4_S4_E_EESt5arrayIPcLm2EEEEviT0_T1_,(.L_x_40069 - _ZN2at6native29vectorized_elementwise_kernelILi2ENS0_13AUnaryFunctorIN3c104HalfES4_S4_ZZZNS0_19minimum_kernel_cudaERNS_18TensorIteratorBaseEENKUlvE0_clEvENKUlvE1_clEvEUlS4_S4_E_EESt5arrayIPcLm2EEEEviT0_T1_)
        .other          _ZN2at6native29vectorized_elementwise_kernelILi2ENS0_13AUnaryFunctorIN3c104HalfES4_S4_ZZZNS0_19minimum_kernel_cudaERNS_18TensorIteratorBaseEENKUlvE0_clEvENKUlvE1_clEvEUlS4_S4_E_EESt5arrayIPcLm2EEEEviT0_T1_,@"STO_CUDA_ENTRY STV_DEFAULT"
_ZN2at6native29vectorized_elementwise_kernelILi2ENS0_13AUnaryFunctorIN3c104HalfES4_S4_ZZZNS0_19minimum_kernel_cudaERNS_18TensorIteratorBaseEENKUlvE0_clEvENKUlvE1_clEvEUlS4_S4_E_EESt5arrayIPcLm2EEEEviT0_T1_:
.text._ZN2at6native29vectorized_elementwise_kernelILi2ENS0_13AUnaryFunctorIN3c104HalfES4_S4_ZZZNS0_19minimum_kernel_cudaERNS_18TensorIteratorBaseEENKUlvE0_clEvENKUlvE1_clEvEUlS4_S4_E_EESt5arrayIPcLm2EEEEviT0_T1_:
[----:B------:R-:W-:Y:S02]  /*0000*/  IMAD.MOV.U32 R1, RZ, RZ, c[0x0][0x28] ;  /* 0x00000a00ff017624 */ /* 0x000fe400078e00ff */
[----:B------:R-:W0:Y:S01]  /*0010*/  S2R R2, SR_CTAID.X ;  /* 0x0000000000027919 */ /* 0x000e220000002500 */
[----:B------:R-:W1:Y:S01]  /*0020*/  LDC.U16 R0, c[0x0][0x166] ;  /* 0x00005980ff007b82 */ /* 0x000e620000000400 */
[----:B------:R-:W-:Y:S01]  /*0030*/  ULDC.64 UR4, c[0x0][0x118] ;  /* 0x0000460000047ab9 */ /* 0x000fe20000000a00 */
[----:B0-----:R-:W-:-:S05]  /*0040*/  IMAD.SHL.U32 R2, R2, 0x400, RZ ;  /* 0x0000040002027824 */ /* 0x001fca00078e00ff */
[----:B------:R-:W-:-:S04]  /*0050*/  IADD3 R7, -R2, c[0x0][0x160], RZ ;  /* 0x0000580002077a10 */ /* 0x000fc80007ffe1ff */
[----:B------:R-:W-:-:S13]  /*0060*/  ISETP.GE.U32.AND P0, PT, R7, 0x400, PT ;  /* 0x000004000700780c */ /* 0x000fda0003f06070 */
[----:B------:R-:W-:Y:S05]  /*0070*/  @!P0 BRA `(.L_x_13076) ;  /* 0x0000050000008947 */ /* 0x000fea0003800000 */
[----:B-1----:R-:W0:Y:S01]  /*0080*/  S2R R7, SR_TID.X ;  /* 0x0000000000077919 */ /* 0x002e220000002100 */
[----:B------:R-:W-:-:S04]  /*0090*/  IMAD.MOV.U32 R3, RZ, RZ, 0x2 ;  /* 0x00000002ff037424 */ /* 0x000fc800078e00ff */
[----:B------:R-:W-:-:S06]  /*00a0*/  IMAD.WIDE R4, R2, R3, c[0x0][0x170] ;  /* 0x00005c0002047625 */ /* 0x000fcc00078e0203 */
[----:B0-----:R-:W-:-:S05]  /*00b0*/  IMAD.WIDE.U32 R10, R7, 0x4, R4 ;  /* 0x00000004070a7825 */ /* 0x001fca00078e0004 */
[----:B------:R0:W5:Y:S04]  /*00c0*/  LDG.E R13, [R10.64+0x200] ;  /* 0x000200040a0d7981 */ /* 0x000168000c1e1900 */
[----:B------:R0:W5:Y:S04]  /*00d0*/  LDG.E R5, [R10.64+0x400] ;  /* 0x000400040a057981 */ /* 0x000168000c1e1900 */
[----:B------:R0:W5:Y:S04]  /*00e0*/  LDG.E R4, [R10.64+0x600] ;  /* 0x000600040a047981 */ /* 0x000168000c1e1900 */
[----:B------:R0:W5:Y:S01]  /*00f0*/  LDG.E R12, [R10.64] ;  /* 0x000000040a0c7981 */ /* 0x000162000c1e1900 */
[----:B------:R-:W-:Y:S01]  /*0100*/  HADD2.F32 R6, -RZ, R0.H0_H0 ;  /* 0x20000000ff067230 */ /* 0x000fe20000004100 */
[----:B------:R-:W-:-:S04]  /*0110*/  IMAD.WIDE.U32 R2, R2, R3, c[0x0][0x168] ;  /* 0x00005a0002027625 */ /* 0x000fc800078e0003 */
[----:B------:R-:W-:Y:S01]  /*0120*/  FSETP.NEU.FTZ.AND P0, PT, R6, R6, PT ;  /* 0x000000060600720b */ /* 0x000fe20003f1d000 */
[----:B------:R-:W-:Y:S02]  /*0130*/  IMAD.MOV.U32 R8, RZ, RZ, R0 ;  /* 0x000000ffff087224 */ /* 0x000fe400078e0000 */
[----:B------:R-:W-:-:S04]  /*0140*/  IMAD.WIDE R2, R7, 0x4, R2 ;  /* 0x0000000407027825 */ /* 0x000fc800078e0202 */
[----:B------:R-:W-:-:S06]  /*0150*/  IMAD.MOV.U32 R7, RZ, RZ, R0 ;  /* 0x000000ffff077224 */ /* 0x000fcc00078e0000 */
[----:B------:R-:W-:Y:S05]  /*0160*/  @P0 BRA `(.L_x_13077) ;  /* 0x0000006000000947 */ /* 0x000fea0003800000 */
[----:B0----5:R-:W-:-:S05]  /*0170*/  HADD2.F32 R9, -RZ, R12.H0_H0 ;  /* 0x2000000cff097230 */ /* 0x021fca0000004100 */
[----:B------:R-:W-:-:S13]  /*0180*/  FSETP.NEU.FTZ.AND P1, PT, R9, R9, PT ;  /* 0x000000090900720b */ /* 0x000fda0003f3d000 */
[----:B------:R-:W-:-:S04]  /*0190*/  @!P1 FMNMX.FTZ R9, R6, R9, PT ;  /* 0x0000000906099209 */ /* 0x000fc80003810000 */
[----:B------:R-:W-:-:S04]  /*01a0*/  @!P1 F2FP.PACK_AB R9, RZ, R9 ;  /* 0x00000009ff09923e */ /* 0x000fc800000000ff */
[----:B------:R-:W-:-:S04]  /*01b0*/  @!P1 PRMT R8, R9, 0x7610, R8 ;  /* 0x0000761009089816 */ /* 0x000fc80000000008 */
[----:B------:R-:W-:Y:S02]  /*01c0*/  @P1 PRMT R8, R12, 0x7610, R8 ;  /* 0x000076100c081816 */ /* 0x000fe40000000008 */
.L_x_13077:
[----:B0-----:R-:W-:Y:S05]  /*01d0*/  @P0 BRA `(.L_x_13078) ;  /* 0x0000005000000947 */ /* 0x001fea0003800000 */
[----:B-----5:R-:W-:-:S05]  /*01e0*/  HADD2.F32 R7, -RZ, R12.H1_H1 ;  /* 0x3000000cff077230 */ /* 0x020fca0000004100 */
[----:B------:R-:W-:-:S13]  /*01f0*/  FSETP.NEU.FTZ.AND P1, PT, R7, R7, PT ;  /* 0x000000070700720b */ /* 0x000fda0003f3d000 */
[----:B------:R-:W-:-:S04]  /*0200*/  @!P1 FMNMX.FTZ R7, R6, R7, PT ;  /* 0x0000000706079209 */ /* 0x000fc80003810000 */
[----:B------:R-:W-:-:S04]  /*0210*/  @!P1 F2FP.PACK_AB R7, RZ, R7 ;  /* 0x00000007ff07923e */ /* 0x000fc800000000ff */
[----:B------:R-:W-:Y:S02]  /*0220*/  @P1 PRMT R7, R12, 0x7632, R7 ;  /* 0x000076320c071816 */ /* 0x000fe40000000007 */
.L_x_13078:
[--C-:B------:R-:W-:Y:S02]  /*0230*/  IMAD.MOV.U32 R9, RZ, RZ, R0.reuse ;  /* 0x000000ffff097224 */ /* 0x100fe400078e0000 */
[----:B------:R-:W-:Y:S01]  /*0240*/  IMAD.MOV.U32 R10, RZ, RZ, R0 ;  /* 0x000000ffff0a7224 */ /* 0x000fe200078e0000 */
[----:B------:R-:W-:Y:S05]  /*0250*/  @P0 BRA `(.L_x_13079) ;  /* 0x0000006000000947 */ /* 0x000fea0003800000 */
[----:B-----5:R-:W-:-:S05]  /*0260*/  HADD2.F32 R11, -RZ, R13.H0_H0 ;  /* 0x2000000dff0b7230 */ /* 0x020fca0000004100 */
[----:B------:R-:W-:-:S13]  /*0270*/  FSETP.NEU.FTZ.AND P1, PT, R11, R11, PT ;  /* 0x0000000b0b00720b */ /* 0x000fda0003f3d000 */
[----:B------:R-:W-:-:S04]  /*0280*/  @!P1 FMNMX.FTZ R11, R6, R11, PT ;  /* 0x0000000b060b9209 */ /* 0x000fc80003810000 */
[----:B------:R-:W-:-:S04]  /*0290*/  @!P1 F2FP.PACK_AB R11, RZ, R11 ;  /* 0x0000000bff0b923e */ /* 0x000fc800000000ff */
[----:B------:R-:W-:-:S04]  /*02a0*/  @!P1 PRMT R10, R11, 0x7610, R10 ;  /* 0x000076100b0a9816 */ /* 0x000fc8000000000a */
[----:B------:R-:W-:Y:S02]  /*02b0*/  @P1 PRMT R10, R13, 0x7610, R10 ;  /* 0x000076100d0a1816 */ /* 0x000fe4000000000a */
.L_x_13079:
[----:B------:R-:W-:Y:S05]  /*02c0*/  @P0 BRA `(.L_x_13080) ;  /* 0x0000005000000947 */ /* 0x000fea0003800000 */
[----:B-----5:R-:W-:-:S05]  /*02d0*/  HADD2.F32 R9, -RZ, R13.H1_H1 ;  /* 0x3000000dff097230 */ /* 0x020fca0000004100 */
[----:B------:R-:W-:-:S13]  /*02e0*/  FSETP.NEU.FTZ.AND P1, PT, R9, R9, PT ;  /* 0x000000090900720b */ /* 0x000fda0003f3d000 */
[----:B------:R-:W-:-:S04]  /*02f0*/  @!P1 FMNMX.FTZ R9, R6, R9, PT ;  /* 0x0000000906099209 */ /* 0x000fc80003810000 */
[----:B------:R-:W-:-:S04]  /*0300*/  @!P1 F2FP.PACK_AB R9, RZ, R9 ;  /* 0x00000009ff09923e */ /* 0x000fc800000000ff */
[----:B------:R-:W-:Y:S02]  /*0310*/  @P1 PRMT R9, R13, 0x7632, R9 ;  /* 0x000076320d091816 */ /* 0x000fe40000000009 */
.L_x_13080:
[--C-:B-----5:R-:W-:Y:S02]  /*0320*/  IMAD.MOV.U32 R12, RZ, RZ, R0.reuse ;  /* 0x000000ffff0c7224 */ /* 0x120fe400078e0000 */
[----:B------:R-:W-:Y:S01]  /*0330*/  IMAD.MOV.U32 R11, RZ, RZ, R0 ;  /* 0x000000ffff0b7224 */ /* 0x000fe200078e0000 */
[----:B------:R-:W-:Y:S05]  /*0340*/  @P0 BRA `(.L_x_13081) ;  /* 0x0000005000000947 */ /* 0x000fea0003800000 */
[----:B------:R-:W-:-:S05]  /*0350*/  HADD2.F32 R11, -RZ, R5.H0_H0 ;  /* 0x20000005ff0b7230 */ /* 0x000fca0000004100 */
[----:B------:R-:W-:-:S13]  /*0360*/  FSETP.NEU.FTZ.AND P1, PT, R11, R11, PT ;  /* 0x0000000b0b00720b */ /* 0x000fda0003f3d000 */
[----:B------:R-:W-:-:S04]  /*0370*/  @!P1 FMNMX.FTZ R11, R6, R11, PT ;  /* 0x0000000b060b9209 */ /* 0x000fc80003810000 */
[----:B------:R-:W-:-:S04]  /*0380*/  @!P1 F2FP.PACK_AB R11, RZ, R11 ;  /* 0x0000000bff0b923e */ /* 0x000fc800000000ff */
[----:B------:R-:W-:Y:S02]  /*0390*/  @P1 PRMT R11, R5, 0x7610, R11 ;  /* 0x00007610050b1816 */ /* 0x000fe4000000000b */
.L_x_13081:
[----:B------:R-:W-:Y:S05]  /*03a0*/  @P0 BRA `(.L_x_13082) ;  /* 0x0000006000000947 */ /* 0x000fea0003800000 */
[----:B------:R-:W-:-:S05]  /*03b0*/  HADD2.F32 R13, -RZ, R5.H1_H1 ;  /* 0x30000005ff0d7230 */ /* 0x000fca0000004100 */
[----:B------:R-:W-:-:S13]  /*03c0*/  FSETP.NEU.FTZ.AND P1, PT, R13, R13, PT ;  /* 0x0000000d0d00720b */ /* 0x000fda0003f3d000 */
[----:B------:R-:W-:-:S04]  /*03d0*/  @!P1 FMNMX.FTZ R13, R6, R13, PT ;  /* 0x0000000d060d9209 */ /* 0x000fc80003810000 */
[----:B------:R-:W-:-:S04]  /*03e0*/  @!P1 F2FP.PACK_AB R13, RZ, R13 ;  /* 0x0000000dff0d923e */ /* 0x000fc800000000ff */
[----:B------:R-:W-:-:S04]  /*03f0*/  @!P1 PRMT R12, R13, 0x7610, R12 ;  /* 0x000076100d0c9816 */ /* 0x000fc8000000000c */
[----:B------:R-:W-:Y:S02]  /*0400*/  @P1 PRMT R12, R5, 0x7632, R12 ;  /* 0x00007632050c1816 */ /* 0x000fe4000000000c */
.L_x_13082:
[----:B------:R-:W-:Y:S01]  /*0410*/  IMAD.MOV.U32 R5, RZ, RZ, R0 ;  /* 0x000000ffff057224 */ /* 0x000fe200078e0000 */
[----:B------:R-:W-:Y:S05]  /*0420*/  @P0 BRA `(.L_x_13083) ;  /* 0x0000005000000947 */ /* 0x000fea0003800000 */
[----:B------:R-:W-:-:S05]  /*0430*/  HADD2.F32 R5, -RZ, R4.H0_H0 ;  /* 0x20000004ff057230 */ /* 0x000fca0000004100 */
[----:B------:R-:W-:-:S13]  /*0440*/  FSETP.NEU.FTZ.AND P1, PT, R5, R5, PT ;  /* 0x000000050500720b */ /* 0x000fda0003f3d000 */
[----:B------:R-:W-:-:S04]  /*0450*/  @!P1 FMNMX.FTZ R5, R6, R5, PT ;  /* 0x0000000506059209 */ /* 0x000fc80003810000 */
[----:B------:R-:W-:-:S04]  /*0460*/  @!P1 F2FP.PACK_AB R5, RZ, R5 ;  /* 0x00000005ff05923e */ /* 0x000fc800000000ff */
[----:B------:R-:W-:Y:S02]  /*0470*/  @P1 PRMT R5, R4, 0x7610, R5 ;  /* 0x0000761004051816 */ /* 0x000fe40000000005 */
.L_x_13083:
[----:B------:R-:W-:Y:S05]  /*0480*/  @P0 BRA `(.L_x_13084) ;  /* 0x0000006000000947 */ /* 0x000fea0003800000 */
[----:B------:R-:W-:-:S05]  /*0490*/  HADD2.F32 R13, -RZ, R4.H1_H1 ;  /* 0x30000004ff0d7230 */ /* 0x000fca0000004100 */
[----:B------:R-:W-:-:S13]  /*04a0*/  FSETP.NEU.FTZ.AND P0, PT, R13, R13, PT ;  /* 0x0000000d0d00720b */ /* 0x000fda0003f1d000 */
[----:B------:R-:W-:-:S04]  /*04b0*/  @!P0 FMNMX.FTZ R6, R6, R13, PT ;  /* 0x0000000d06068209 */ /* 0x000fc80003810000 */
[----:B------:R-:W-:-:S04]  /*04c0*/  @!P0 F2FP.PACK_AB R6, RZ, R6 ;  /* 0x00000006ff06823e */ /* 0x000fc800000000ff */
[----:B------:R-:W-:-:S04]  /*04d0*/  @!P0 PRMT R0, R6, 0x7610, R0 ;  /* 0x0000761006008816 */ /* 0x000fc80000000000 */
[----:B------:R-:W-:Y:S02]  /*04e0*/  @P0 PRMT R0, R4, 0x7632, R0 ;  /* 0x0000763204000816 */ /* 0x000fe40000000000 */
.L_x_13084:
        /* <DEDUP_REMOVED lines=9> */
.L_x_13076:
[----:B-1----:R-:W0:Y:S01]  /*0580*/  S2R R8, SR_TID.X ;  /* 0x0000000000087919 */ /* 0x002e220000002100 */
        /* <DEDUP_REMOVED lines=12> */
[----:B------:R0:W5:Y:S07]  /*0650*/  @!P5 LDG.E.U16 R20, [R4.64] ;  /* 0x000000040414d981 */ /* 0x00016e000c1e1500 */
[----:B------:R-:W-:Y:S01]  /*0660*/  @!P4 IMAD.IADD R18, R2, 0x1, R21 ;  /* 0x000000010212c824 */ /* 0x000fe200078e0215 */
[----:B------:R-:W-:Y:S01]  /*0670*/  @!P4 IADD3 R21, R21, 0x80, RZ ;  /* 0x000000801515c810 */ /* 0x000fe20007ffe0ff */
[----:B------:R-:W-:-:S03]  /*0680*/  @!P4 IMAD.MOV.U32 R19, RZ, RZ, 0x2 ;  /* 0x00000002ff13c424 */ /* 0x000fc600078e00ff */
[C---:B------:R-:W-:Y:S01]  /*0690*/  ISETP.GE.AND P3, PT, R21.reuse, R7, PT ;  /* 0x000000071500720c */ /* 0x040fe20003f66270 */
[----:B------:R-:W-:Y:S01]  /*06a0*/  @!P4 IMAD.WIDE.U32 R18, R18, R19, c[0x0][0x170] ;  /* 0x00005c001212c625 */ /* 0x000fe200078e0013 */
[----:B------:R-:W-:Y:S02]  /*06b0*/  PRMT R3, RZ, 0x7610, R3 ;  /* 0x00007610ff037816 */ /* 0x000fe40000000003 */
[----:B------:R-:W-:Y:S02]  /*06c0*/  PRMT R6, RZ, 0x7610, R6 ;  /* 0x00007610ff067816 */ /* 0x000fe40000000006 */
[----:B------:R-:W-:Y:S01]  /*06d0*/  PRMT R9, RZ, 0x7610, R9 ;  /* 0x00007610ff097816 */ /* 0x000fe20000000009 */
[----:B------:R1:W5:Y:S06]  /*06e0*/  @!P4 LDG.E.U16 R10, [R18.64] ;  /* 0x00000004120ac981 */ /* 0x00036c000c1e1500 */
        /* <DEDUP_REMOVED lines=14> */
[----:B------:R-:W-:-:S04]  /*07d0*/  @!P2 IMAD.WIDE.U32 R14, R14, R15, c[0x0][0x170] ;  /* 0x00005c000e0ea625 */ /* 0x000fc800078e000f */
[----:B------:R-:W-:Y:S01]  /*07e0*/  @!P3 IMAD.WIDE.U32 R12, R12, R13, c[0x0][0x170] ;  /* 0x00005c000c0cb625 */ /* 0x000fe200078e000d */
[----:B------:R2:W5:Y:S04]  /*07f0*/  @!P2 LDG.E.U16 R3, [R14.64] ;  /* 0x000000040e03a981 */ /* 0x000568000c1e1500 */
[----:B------:R3:W5:Y:S01]  /*0800*/  @!P3 LDG.E.U16 R6, [R12.64] ;  /* 0x000000040c06b981 */ /* 0x000762000c1e1500 */
[----:B------:R-:W-:Y:S02]  /*0810*/  @!P5 IMAD.IADD R21, R2, 0x1, R21 ;  /* 0x000000010215d824 */ /* 0x000fe400078e0215 */
[----:B------:R-:W-:Y:S02]  /*0820*/  @!P5 IMAD.MOV.U32 R24, RZ, RZ, 0x2 ;  /* 0x00000002ff18d424 */ /* 0x000fe400078e00ff */
[----:B--2---:R-:W-:-:S02]  /*0830*/  @!P6 IMAD.MOV.U32 R14, RZ, RZ, 0x2 ;  /* 0x00000002ff0ee424 */ /* 0x004fc400078e00ff */
[----:B---3--:R-:W-:Y:S01]  /*0840*/  @!P5 IMAD.WIDE.U32 R12, R21, R24, c[0x0][0x170] ;  /* 0x00005c00150cd625 */ /* 0x008fe200078e0018 */
[----:B------:R-:W-:-:S03]  /*0850*/  PRMT R21, RZ, 0x7610, R21 ;  /* 0x00007610ff157816 */ /* 0x000fc60000000015 */
[----:B------:R-:W-:-:S05]  /*0860*/  @!P6 IMAD.WIDE.U32 R14, R11, R14, c[0x0][0x170] ;  /* 0x00005c000b0ee625 */ /* 0x000fca00078e000e */
[----:B------:R2:W5:Y:S01]  /*0870*/  @!P6 LDG.E.U16 R21, [R14.64] ;  /* 0x000000040e15e981 */ /* 0x000562000c1e1500 */
[----:B------:R-:W-:Y:S02]  /*0880*/  @!P1 IMAD.MOV.U32 R17, RZ, RZ, 0x2 ;  /* 0x00000002ff119424 */ /* 0x000fe400078e00ff */
[----:B0-----:R-:W-:Y:S02]  /*0890*/  @!P0 IMAD.MOV.U32 R5, RZ, RZ, 0x2 ;  /* 0x00000002ff058424 */ /* 0x001fe400078e00ff */
[----:B------:R-:W-:Y:S01]  /*08a0*/  @!P1 IMAD.WIDE.U32 R16, R16, R17, c[0x0][0x170] ;  /* 0x00005c0010109625 */ /* 0x000fe200078e0011 */
[----:B-1----:R-:W-:Y:S02]  /*08b0*/  PRMT R18, RZ, 0x7610, R18 ;  /* 0x00007610ff127816 */ /* 0x002fe40000000012 */
[----:B------:R-:W-:Y:S01]  /*08c0*/  PRMT R19, RZ, 0x7610, R19 ;  /* 0x00007610ff137816 */ /* 0x000fe20000000013 */
[----:B------:R-:W-:Y:S01]  /*08d0*/  @!P0 IMAD.WIDE.U32 R4, R22, R5, c[0x0][0x170] ;  /* 0x00005c0016048625 */ /* 0x000fe200078e0005 */
[----:B------:R0:W5:Y:S01]  /*08e0*/  @!P1 LDG.E.U16 R9, [R16.64] ;  /* 0x0000000410099981 */ /* 0x000162000c1e1500 */
[C---:B------:R-:W-:Y:S01]  /*08f0*/  IADD3 R22, R8.reuse, 0x180, RZ ;  /* 0x0000018008167810 */ /* 0x040fe20007ffe0ff */
[----:B------:R-:W-:Y:S02]  /*0900*/  BSSY B0, `(.L_x_13085) ;  /* 0x0000018000007945 */ /* 0x000fe40003800000 */
[----:B------:R1:W5:Y:S04]  /*0910*/  @!P0 LDG.E.U16 R18, [R4.64] ;  /* 0x0000000404128981 */ /* 0x000368000c1e1500 */
[----:B------:R3:W5:Y:S01]  /*0920*/  @!P5 LDG.E.U16 R19, [R12.64] ;  /* 0x000000040c13d981 */ /* 0x000762000c1e1500 */
[----:B0-----:R-:W-:-:S04]  /*0930*/  IADD3 R16, R8, 0x80, RZ ;  /* 0x0000008008107810 */ /* 0x001fc80007ffe0ff */
[-C--:B------:R-:W-:Y:S02]  /*0940*/  ISETP.GE.AND P1, PT, R16, R7.reuse, PT ;  /* 0x000000071000720c */ /* 0x080fe40003f26270 */
[C---:B------:R-:W-:Y:S02]  /*0950*/  IADD3 R16, R8.reuse, 0x100, RZ ;  /* 0x0000010008107810 */ /* 0x040fe40007ffe0ff */
[C---:B-1----:R-:W-:Y:S02]  /*0960*/  IADD3 R4, R8.reuse, 0x200, RZ ;  /* 0x0000020008047810 */ /* 0x042fe40007ffe0ff */
[----:B---3--:R-:W-:Y:S01]  /*0970*/  IADD3 R12, R8, 0x280, RZ ;  /* 0x00000280080c7810 */ /* 0x008fe20007ffe0ff */
[----:B------:R-:W-:Y:S01]  /*0980*/  HADD2.F32 R11, -RZ, R0.H0_H0 ;  /* 0x20000000ff0b7230 */ /* 0x000fe20000004100 */
[-C--:B------:R-:W-:Y:S02]  /*0990*/  ISETP.GE.AND P5, PT, R16, R7.reuse, PT ;  /* 0x000000071000720c */ /* 0x080fe40003fa6270 */
[----:B------:R-:W-:-:S02]  /*09a0*/  ISETP.GE.AND P4, PT, R22, R7, PT ;  /* 0x000000071600720c */ /* 0x000fc40003f86270 */
[-C--:B------:R-:W-:Y:S02]  /*09b0*/  ISETP.GE.AND P3, PT, R4, R7.reuse, PT ;  /* 0x000000070400720c */ /* 0x080fe40003f66270 */
[----:B------:R-:W-:Y:S01]  /*09c0*/  ISETP.GE.AND P2, PT, R12, R7, PT ;  /* 0x000000070c00720c */ /* 0x000fe20003f46270 */
[----:B------:R-:W-:Y:S07]  /*09d0*/  @P6 BRA `(.L_x_13086) ;  /* 0x000000a000006947 */ /* 0x000fee0003800000 */
[----:B--2---:R-:W-:Y:S01]  /*09e0*/  HADD2.F32 R5, -RZ, R0.H0_H0 ;  /* 0x20000000ff057230 */ /* 0x004fe20000004100 */
        /* <DEDUP_REMOVED lines=9> */
.L_x_13086:
[----:B--2---:R-:W-:Y:S05]  /*0a80*/  BSYNC B0 ;  /* 0x0000000000007941 */ /* 0x004fea0003800000 */
.L_x_13085:
[----:B------:R-:W-:Y:S01]  /*0a90*/  BSSY B0, `(.L_x_13087) ;  /* 0x000000f000007945 */ /* 0x000fe20003800000 */
[----:B------:R-:W-:Y:S02]  /*0aa0*/  FSETP.NEU.FTZ.AND P0, PT, R11, R11, PT ;  /* 0x0000000b0b00720b */ /* 0x000fe40003f1d000 */
[C---:B------:R-:W-:Y:S02]  /*0ab0*/  IADD3 R14, R8.reuse, 0x300, RZ ;  /* 0x00000300080e7810 */ /* 0x040fe40007ffe0ff */
[----:B------:R-:W-:Y:S01]  /*0ac0*/  IADD3 R16, R8, 0x380, RZ ;  /* 0x0000038008107810 */ /* 0x000fe20007ffe0ff */
        /* <DEDUP_REMOVED lines=11> */
.L_x_13088:
[----:B------:R-:W-:Y:S05]  /*0b80*/  BSYNC B0 ;  /* 0x0000000000007941 */ /* 0x000fea0003800000 */
.L_x_13087:
[----:B------:R-:W-:Y:S01]  /*0b90*/  @!P6 IMAD.IADD R4, R2, 0x1, R8 ;  /* 0x000000010204e824 */ /* 0x000fe200078e0208 */
[----:B------:R-:W-:Y:S01]  /*0ba0*/  BSSY B0, `(.L_x_13089) ;  /* 0x000000f000007945 */ /* 0x000fe20003800000 */
[----:B------:R-:W-:Y:S01]  /*0bb0*/  @!P6 IMAD.MOV.U32 R5, RZ, RZ, 0x2 ;  /* 0x00000002ff05e424 */ /* 0x000fe200078e00ff */
[-C--:B------:R-:W-:Y:S02]  /*0bc0*/  ISETP.GE.AND P1, PT, R14, R7.reuse, PT ;  /* 0x000000070e00720c */ /* 0x080fe40003f26270 */
[----:B------:R-:W-:Y:S01]  /*0bd0*/  ISETP.GE.OR P0, PT, R16, R7, P0 ;  /* 0x000000071000720c */ /* 0x000fe20000706670 */
[----:B------:R-:W-:Y:S01]  /*0be0*/  @!P6 IMAD.WIDE.U32 R4, R4, R5, c[0x0][0x168] ;  /* 0x00005a000404e625 */ /* 0x000fe200078e0005 */
[----:B------:R-:W-:Y:S06]  /*0bf0*/  @P5 BRA `(.L_x_13090) ;  /* 0x0000009000005947 */ /* 0x000fec0003800000 */
        /* <DEDUP_REMOVED lines=8> */
[----:B------:R-:W-:Y:S02]  /*0c80*/  @P5 PRMT R14, R10, 0x7610, R14 ;  /* 0x000076100a0e5816 */ /* 0x000fe4000000000e */
.L_x_13090:
[----:B------:R-:W-:Y:S05]  /*0c90*/  BSYNC B0 ;  /* 0x0000000000007941 */ /* 0x000fea0003800000 */
.L_x_13089:
[----:B------:R-:W-:Y:S01]  /*0ca0*/  BSSY B0, `(.L_x_13091) ;  /* 0x000000b000007945 */ /* 0x000fe20003800000 */
[----:B------:R-:W-:Y:S05]  /*0cb0*/  @P4 BRA `(.L_x_13092) ;  /* 0x0000009000004947 */ /* 0x000fea0003800000 */
[----:B------:R-:W-:Y:S01]  /*0cc0*/  HADD2.F32 R15, -RZ, R0.H0_H0 ;  /* 0x20000000ff0f7230 */ /* 0x000fe20000004100 */
[----:B-----5:R-:W-:-:S04]  /*0cd0*/  IMAD.MOV.U32 R10, RZ, RZ, R0 ;  /* 0x000000ffff0a7224 */ /* 0x020fc800078e0000 */
[----:B------:R-:W-:-:S13]  /*0ce0*/  FSETP.NEU.FTZ.AND P4, PT, R15, R15, PT ;  /* 0x0000000f0f00720b */ /* 0x000fda0003f9d000 */
[----:B------:R-:W-:Y:S05]  /*0cf0*/  @P4 BRA `(.L_x_13092) ;  /* 0x0000005000004947 */ /* 0x000fea0003800000 */
[----:B------:R-:W-:-:S05]  /*0d00*/  HADD2.F32 R10, -RZ, R6.H0_H0 ;  /* 0x20000006ff0a7230 */ /* 0x000fca0000004100 */
[----:B------:R-:W-:-:S13]  /*0d10*/  FSETP.NEU.FTZ.AND P4, PT, R10, R10, PT ;  /* 0x0000000a0a00720b */ /* 0x000fda0003f9d000 */
[----:B------:R-:W-:-:S04]  /*0d20*/  @!P4 FMNMX.FTZ R10, R15, R10, PT ;  /* 0x0000000a0f0ac209 */ /* 0x000fc80003810000 */
[----:B------:R-:W-:-:S04]  /*0d30*/  @!P4 F2FP.PACK_AB R10, RZ, R10 ;  /* 0x0000000aff0ac23e */ /* 0x000fc800000000ff */
[----:B------:R-:W-:Y:S02]  /*0d40*/  @P4 PRMT R10, R6, 0x7610, R10 ;  /* 0x00007610060a4816 */ /* 0x000fe4000000000a */
.L_x_13092:
[----:B------:R-:W-:Y:S05]  /*0d50*/  BSYNC B0 ;  /* 0x0000000000007941 */ /* 0x000fea0003800000 */
.L_x_13091:
        /* <DEDUP_REMOVED lines=11> */
.L_x_13094:
[----:B------:R-:W-:Y:S05]  /*0e10*/  BSYNC B0 ;  /* 0x0000000000007941 */ /* 0x000fea0003800000 */
.L_x_13093:
        /* <DEDUP_REMOVED lines=11> */
.L_x_13096:
[----:B------:R-:W-:Y:S05]  /*0ed0*/  BSYNC B0 ;  /* 0x0000000000007941 */ /* 0x000fea0003800000 */
.L_x_13095:
        /* <DEDUP_REMOVED lines=11> */
.L_x_13098:
[----:B------:R-:W-:Y:S05]  /*0f90*/  BSYNC B0 ;  /* 0x0000000000007941 */ /* 0x000fea0003800000 */
.L_x_13097:
[----:B------:R-:W-:Y:S01]  /*0fa0*/  BSSY B0, `(.L_x_13099) ;  /* 0x0000007000007945 */ /* 0x000fe20003800000 */
[----:B------:R-:W-:Y:S05]  /*0fb0*/  @P0 BRA `(.L_x_13100) ;  /* 0x0000005000000947 */ /* 0x000fea0003800000 */
[----:B-----5:R-:W-:-:S05]  /*0fc0*/  HADD2.F32 R0, -RZ, R19.H0_H0 ;  /* 0x20000013ff007230 */ /* 0x020fca0000004100 */
[----:B------:R-:W-:-:S13]  /*0fd0*/  FSETP.NEU.FTZ.AND P0, PT, R0, R0, PT ;  /* 0x000000000000720b */ /* 0x000fda0003f1d000 */
[----:B------:R-:W-:-:S04]  /*0fe0*/  @!P0 FMNMX.FTZ R0, R11, R0, PT ;  /* 0x000000000b008209 */ /* 0x000fc80003810000 */
[----:B------:R-:W-:-:S04]  /*0ff0*/  @!P0 F2FP.PACK_AB R0, RZ, R0 ;  /* 0x00000000ff00823e */ /* 0x000fc800000000ff */
[----:B------:R-:W-:Y:S02]  /*1000*/  @P0 PRMT R0, R19, 0x7610, R0 ;  /* 0x0000761013000816 */ /* 0x000fe40000000000 */
.L_x_13100:
[----:B------:R-:W-:Y:S05]  /*1010*/  BSYNC B0 ;  /* 0x0000000000007941 */ /* 0x000fea0003800000 */
.L_x_13099:
        /* <DEDUP_REMOVED lines=18> */
.L_x_13103:
[----:B0-----:R-:W-:-:S13]  /*1140*/  ISETP.GE.AND P0, PT, R8, R7, PT ;  /* 0x000000070800720c */ /* 0x001fda0003f06270 */
[----:B------:R-:W-:Y:S05]  /*1150*/  @P0 BRA `(.L_x_13105) ;  /* 0x000000c000000947 */ /* 0x000fea0003800000 */
[----:B------:R-:W-:Y:S01]  /*1160*/  IMAD.IADD R4, R2, 0x1, R8 ;  /* 0x0000000102047824 */ /* 0x000fe200078e0208 */
[----:B------:R-:W-:Y:S01]  /*1170*/  IADD3 R8, R8, 0x80, RZ ;  /* 0x0000008008087810 */ /* 0x000fe20007ffe0ff */
[----:B------:R-:W-:-:S04]  /*1180*/  IMAD.MOV.U32 R5, RZ, RZ, 0x2 ;  /* 0x00000002ff057424 */ /* 0x000fc800078e00ff */
[----:B------:R-:W-:-:S05]  /*1190*/  IMAD.WIDE.U32 R4, R4, R5, c[0x0][0x168] ;  /* 0x00005a0004047625 */ /* 0x000fca00078e0005 */
[----:B-----5:R0:W-:Y:S02]  /*11a0*/  STG.E.U16 [R4.64], R10 ;  /* 0x0000000a04007986 */ /* 0x0201e4000c101504 */
.L_x_13104:
[----:B------:R-:W-:-:S13]  /*11b0*/  ISETP.GE.AND P0, PT, R8, R7, PT ;  /* 0x000000070800720c */ /* 0x000fda0003f06270 */
[----:B------:R-:W-:Y:S05]  /*11c0*/  @P0 BRA `(.L_x_13106) ;  /* 0x000000d000000947 */ /* 0x000fea0003800000 */
[----:B0-----:R-:W-:Y:S01]  /*11d0*/  IMAD.IADD R4, R2, 0x1, R8 ;  /* 0x0000000102047824 */ /* 0x001fe200078e0208 */
[----:B------:R-:W-:Y:S01]  /*11e0*/  IADD3 R8, R8, 0x80, RZ ;  /* 0x0000008008087810 */ /* 0x000fe20007ffe0ff */
[----:B------:R-:W-:-:S04]  /*11f0*/  IMAD.MOV.U32 R5, RZ, RZ, 0x2 ;  /* 0x00000002ff057424 */ /* 0x000fc800078e00ff */
[----:B------:R-:W-:-:S05]  /*1200*/  IMAD.WIDE.U32 R4, R4, R5, c[0x0][0x168] ;  /* 0x00005a0004047625 */ /* 0x000fca00078e0005 */
[----:B-----5:R0:W-:Y:S02]  /*1210*/  STG.E.U16 [R4.64], R6 ;  /* 0x0000000604007986 */ /* 0x0201e4000c101504 */
.L_x_13105:
[----:B------:R-:W-:-:S13]  /*1220*/  ISETP.GE.AND P0, PT, R8, R7, PT ;  /* 0x000000070800720c */ /* 0x000fda0003f06270 */
[----:B------:R-:W-:Y:S01]  /*1230*/  @P0 BREAK B1 ;  /* 0x0000000000010942 */ /* 0x000fe20003800000 */
[----:B------:R-:W-:Y:S05]  /*1240*/  @P0 BRA `(.L_x_13107) ;  /* 0x000000c000000947 */ /* 0x000fea0003800000 */
[----:B0-----:R-:W-:Y:S01]  /*1250*/  IMAD.IADD R4, R2, 0x1, R8 ;  /* 0x0000000102047824 */ /* 0x001fe200078e0208 */
[----:B------:R-:W-:Y:S01]  /*1260*/  IADD3 R8, R8, 0x80, RZ ;  /* 0x0000008008087810 */ /* 0x000fe20007ffe0ff */
[----:B------:R-:W-:-:S04]  /*1270*/  IMAD.MOV.U32 R5, RZ, RZ, 0x2 ;  /* 0x00000002ff057424 */ /* 0x000fc800078e00ff */
[----:B------:R-:W-:-:S05]  /*1280*/  IMAD.WIDE.U32 R4, R4, R5, c[0x0][0x168] ;  /* 0x00005a0004047625 */ /* 0x000fca00078e0005 */
[----:B-----5:R0:W-:Y:S02]  /*1290*/  STG.E.U16 [R4.64], R3 ;  /* 0x0000000304007986 */ /* 0x0201e4000c101504 */
.L_x_13106:
[----:B------:R-:W-:Y:S05]  /*12a0*/  BSYNC B1 ;  /* 0x0000000000017941 */ /* 0x000fea0003800000 */
.L_x_13102:
[----:B------:R-:W-:-:S13]  /*12b0*/  ISETP.GE.AND P0, PT, R8, R7, PT ;  /* 0x000000070800720c */ /* 0x000fda0003f06270 */
[----:B0-----:R-:W-:Y:S01]  /*12c0*/  @!P0 IMAD.IADD R4, R2, 0x1, R8 ;  /* 0x0000000102048824 */ /* 0x001fe200078e0208 */
[----:B------:R-:W-:Y:S01]  /*12d0*/  @!P0 IADD3 R8, R8, 0x80, RZ ;  /* 0x0000008008088810 */ /* 0x000fe20007ffe0ff */
[----:B------:R-:W-:-:S04]  /*12e0*/  @!P0 IMAD.MOV.U32 R5, RZ, RZ, 0x2 ;  /* 0x00000002ff058424 */ /* 0x000fc800078e00ff */
[----:B------:R-:W-:-:S05]  /*12f0*/  @!P0 IMAD.WIDE.U32 R4, R4, R5, c[0x0][0x168] ;  /* 0x00005a0004048625 */ /* 0x000fca00078e0005 */
[----:B-----5:R0:W-:Y:S02]  /*1300*/  @!P0 STG.E.U16 [R4.64], R9 ;  /* 0x0000000904008986 */ /* 0x0201e4000c101504 */
.L_x_13107:
[----:B------:R-:W-:Y:S05]  /*1310*/  BSYNC B0 ;  /* 0x0000000000007941 */ /* 0x000fea0003800000 */
.L_x_13101:
[----:B------:R-:W-:Y:S01]  /*1320*/  WARPSYNC 0xffffffff ;  /* 0xffffffff00007948 */ /* 0x000fe20003800000 */
[----:B------:R-:W-:-:S13]  /*1330*/  ISETP.GE.AND P0, PT, R8, R7, PT ;  /* 0x000000070800720c */ /* 0x000fda0003f06270 */
[----:B------:R-:W-:Y:S05]  /*1340*/  @P0 EXIT ;  /* 0x000000000000094d */ /* 0x000fea0003800000 */
[----:B------:R-:W-:Y:S02]  /*1350*/  IMAD.IADD R2, R2, 0x1, R8 ;  /* 0x0000000102027824 */ /* 0x000fe400078e0208 */
[----:B-----5:R-:W-:-:S04]  /*1360*/  IMAD.MOV.U32 R3, RZ, RZ, 0x2 ;  /* 0x00000002ff037424 */ /* 0x020fc800078e00ff */
[----:B------:R-:W-:-:S05]  /*1370*/  IMAD.WIDE.U32 R2, R2, R3, c[0x0][0x168] ;  /* 0x00005a0002027625 */ /* 0x000fca00078e0003 */
[----:B------:R-:W-:Y:S01]  /*1380*/  STG.E.U16 [R2.64], R0 ;  /* 0x0000000002007986 */ /* 0x000fe2000c101504 */
[----:B------:R-:W-:Y:S05]  /*1390*/  EXIT ;  /* 0x000000000000794d */ /* 0x000fea0003800000 */
.L_x_13108:
        /* <DEDUP_REMOVED lines=14> */
.L_x_40069:


//--------------------- .text._ZN2at6native29vectorized_elementwise_kernelILi4ENS0_13AUnaryFunctorIN3c104HalfES4_S4_ZZZNS0_19minimum_kernel_cudaERNS_18TensorIteratorBaseEENKUlvE0_clEvENKUlvE1_clEvEUlS4_S4_E_EESt5arrayIPcLm2EEEEviT0_T1_ --------------------------
	.section	.text._ZN2at6native29vectorized_elementwise_kernelILi4ENS0_13AUnaryFunctorIN3c104HalfES4_S4_ZZZNS0_19minimum_kernel_cudaERNS_18TensorIteratorBaseEENKUlvE0_clEvENKUlvE1_clEvEUlS4_S4_E_EESt5arrayIPcLm2EEEEviT0_T1_,"ax",@progbits
	.sectioninfo	@"SHI_REGISTERS=27"
	.align	128
        .global         _ZN2at6native29vectorized_elementwise_kernelILi4ENS0_13AUnaryFunctorIN3c104HalfES4_S4_ZZZNS0_19minimum_kernel_cudaERNS_18TensorIteratorBaseEENKUlvE0_clEvENKUlvE1_clEvEUlS4_S4_E_EESt5arrayIPcLm2EEEEviT0_T1_
        .type           _ZN2at6native29vectorized_elementwise_kernelILi4ENS0_13AUnaryFunctorIN3c104HalfES4_S4_ZZZNS0_19minimum_kernel_cudaERNS_18TensorIteratorBaseEENKUlvE0_clEvENKUlvE1_clEvEUlS4_S4_E_EESt5arrayIPcLm2EEEEviT0_T1_,@function
        .size           _ZN2at6native29vectorized_elementwise_kernelILi4ENS0_13AUnaryFunctorIN3c104HalfES4_S4_ZZZNS0_19minimum_kernel_cudaERNS_18TensorIteratorBaseEENKUlvE0_clEvENKUlvE1_clEvEUlS4_S4_E_EESt5arrayIPcLm2EEEEviT0_T1_,(.L_x_40070 - _ZN2at6native29vectorized_elementwise_kernelILi4ENS0_13AUnaryFunctorIN3c104HalfES4_S4_ZZZNS0_19minimum_kernel_cudaERNS_18TensorIteratorBaseEENKUlvE0_clEvENKUlvE1_clEvEUlS4_S4_E_EESt5arrayIPcLm2EEEEviT0_T1_)
        .other          _ZN2at6native29vectorized_elementwise_kernelILi4ENS0_13AUnaryFunctorIN3c104HalfES4_S4_ZZZNS0_19minimum_kernel_cudaERNS_18TensorIteratorBaseEENKUlvE0_clEvENKUlvE1_clEvEUlS4_S4_E_EESt5arrayIPcLm2EEEEviT0_T1_,@"STO_CUDA_ENTRY STV_DEFAULT"
_ZN2at6native29vectorized_elementwise_kernelILi4ENS0_13AUnaryFunctorIN3c104HalfES4_S4_ZZZNS0_19minimum_kernel_cudaERNS_18TensorIteratorBaseEENKUlvE0_clEvENKUlvE1_clEvEUlS4_S4_E_EESt5arrayIPcLm2EEEEviT0_T1_:
.text._ZN2at6native29vectorized_elementwise_kernelILi4ENS0_13AUnaryFunctorIN3c104HalfES4_S4_ZZZNS0_19minimum_kernel_cudaERNS_18TensorIteratorBaseEENKUlvE0_clEvENKUlvE1_clEvEUlS4_S4_E_EESt5arrayIPcLm2EEEEviT0_T1_:
        /* <DEDUP_REMOVED lines=12> */
[----:B------:R0:W5:Y:S04]  /*00c0*/  LDG.E.64 R12, [R10.64+0x400] ;  /* 0x000400040a0c7981 */ /* 0x000168000c1e1b00 */
[----:B------:R0:W5:Y:S01]  /*00d0*/  LDG.E.64 R4, [R10.64] ;  /* 0x000000040a047981 */ /* 0x000162000c1e1b00 */
        /* <DEDUP_REMOVED lines=13> */
.L_x_13110:
[----:B0-----:R-:W-:Y:S05]  /*01b0*/  @P0 BRA `(.L_x_13111) ;  /* 0x0000005000000947 */ /* 0x001fea0003800000 */
[----:B-----5:R-:W-:-:S05]  /*01c0*/  HADD2.F32 R7, -RZ, R4.H1_H1 ;  /* 0x30000004ff077230 */ /* 0x020fca0000004100 */
[----:B------:R-:W-:-:S13]  /*01d0*/  FSETP.NEU.FTZ.AND P1, PT, R7, R7, PT ;  /* 0x000000070700720b */ /* 0x000fda0003f3d000 */
[----:B------:R-:W-:-:S04]  /*01e0*/  @!P1 FMNMX.FTZ R7, R6, R7, PT ;  /* 0x0000000706079209 */ /* 0x000fc80003810000 */
[----:B------:R-:W-:-:S04]  /*01f0*/  @!P1 F2FP.PACK_AB R7, RZ, R7 ;  /* 0x00000007ff07923e */ /* 0x000fc800000000ff */
[----:B------:R-:W-:Y:S02]  /*0200*/  @P1 PRMT R7, R4, 0x7632, R7 ;  /* 0x0000763204071816 */ /* 0x000fe40000000007 */
.L_x_13111:
        /* <DEDUP_REMOVED lines=8> */
.L_x_13112:
[----:B------:R-:W-:Y:S05]  /*0290*/  @P0 BRA `(.L_x_13113) ;  /* 0x0000006000000947 */ /* 0x000fea0003800000 */
[----:B------:R-:W-:-:S05]  /*02a0*/  HADD2.F32 R11, -RZ, R5.H1_H1 ;  /* 0x30000005ff0b7230 */ /* 0x000fca0000004100 */
[----:B------:R-:W-:-:S13]  /*02b0*/  FSETP.NEU.FTZ.AND P1, PT, R11, R11, PT ;  /* 0x0000000b0b00720b */ /* 0x000fda0003f3d000 */
[----:B------:R-:W-:-:S04]  /*02c0*/  @!P1 FMNMX.FTZ R11, R6, R11, PT ;  /* 0x0000000b060b9209 */ /* 0x000fc80003810000 */
[----:B------:R-:W-:-:S04]  /*02d0*/  @!P1 F2FP.PACK_AB R11, RZ, R11 ;  /* 0x0000000bff0b923e */ /* 0x000fc800000000ff */
[----:B------:R-:W-:-:S04]  /*02e0*/  @!P1 PRMT R4, R11, 0x7610, R4 ;  /* 0x000076100b049816 */ /* 0x000fc80000000004 */
[----:B------:R-:W-:Y:S02]  /*02f0*/  @P1 PRMT R4, R5, 0x7632, R4 ;  /* 0x0000763205041816 */ /* 0x000fe40000000004 */
.L_x_13113:
[--C-:B------:R-:W-:Y:S02]  /*0300*/  IMAD.MOV.U32 R10, RZ, RZ, R0.reuse ;  /* 0x000000ffff0a7224 */ /* 0x100fe400078e0000 */
[--C-:B------:R-:W-:Y:S02]  /*0310*/  IMAD.MOV.U32 R15, RZ, RZ, R0.reuse ;  /* 0x000000ffff0f7224 */ /* 0x100fe400078e0000 */
[----:B------:R-:W-:Y:S01]  /*0320*/  IMAD.MOV.U32 R5, RZ, RZ, R0 ;  /* 0x000000ffff057224 */ /* 0x000fe200078e0000 */
[----:B------:R-:W-:Y:S05]  /*0330*/  @P0 BRA `(.L_x_13114) ;  /* 0x0000005000000947 */ /* 0x000fea0003800000 */
[----:B------:R-:W-:-:S05]  /*0340*/  HADD2.F32 R5, -RZ, R12.H0_H0 ;  /* 0x2000000cff057230 */ /* 0x000fca0000004100 */
[----:B------:R-:W-:-:S13]  /*0350*/  FSETP.NEU.FTZ.AND P1, PT, R5, R5, PT ;  /* 0x000000050500720b */ /* 0x000fda0003f3d000 */
[----:B------:R-:W-:-:S04]  /*0360*/  @!P1 FMNMX.FTZ R5, R6, R5, PT ;  /* 0x0000000506059209 */ /* 0x000fc80003810000 */
[----:B------:R-:W-:-:S04]  /*0370*/  @!P1 F2FP.PACK_AB R5, RZ, R5 ;  /* 0x00000005ff05923e */ /* 0x000fc800000000ff */
[----:B------:R-:W-:Y:S02]  /*0380*/  @P1 PRMT R5, R12, 0x7610, R5 ;  /* 0x000076100c051816 */ /* 0x000fe40000000005 */
.L_x_13114:
[----:B------:R-:W-:Y:S05]  /*0390*/  @P0 BRA `(.L_x_13115) ;  /* 0x0000006000000947 */ /* 0x000fea0003800000 */
[----:B------:R-:W-:-:S05]  /*03a0*/  HADD2.F32 R11, -RZ, R12.H1_H1 ;  /* 0x3000000cff0b7230 */ /* 0x000fca0000004100 */
[----:B------:R-:W-:-:S13]  /*03b0*/  FSETP.NEU.FTZ.AND P1, PT, R11, R11, PT ;  /* 0x0000000b0b00720b */ /* 0x000fda0003f3d000 */
[----:B------:R-:W-:-:S04]  /*03c0*/  @!P1 FMNMX.FTZ R11, R6, R11, PT ;  /* 0x0000000b060b9209 */ /* 0x000fc80003810000 */
[----:B------:R-:W-:-:S04]  /*03d0*/  @!P1 F2FP.PACK_AB R11, RZ, R11 ;  /* 0x0000000bff0b923e */ /* 0x000fc800000000ff */
[----:B------:R-:W-:-:S04]  /*03e0*/  @!P1 PRMT R10, R11, 0x7610, R10 ;  /* 0x000076100b0a9816 */ /* 0x000fc8000000000a */
[----:B------:R-:W-:Y:S02]  /*03f0*/  @P1 PRMT R10, R12, 0x7632, R10 ;  /* 0x000076320c0a1816 */ /* 0x000fe4000000000a */
.L_x_13115:
[----:B------:R-:W-:Y:S05]  /*0400*/  @P0 BRA `(.L_x_13116) ;  /* 0x0000006000000947 */ /* 0x000fea0003800000 */
[----:B------:R-:W-:-:S05]  /*0410*/  HADD2.F32 R11, -RZ, R13.H0_H0 ;  /* 0x2000000dff0b7230 */ /* 0x000fca0000004100 */
[----:B------:R-:W-:-:S13]  /*0420*/  FSETP.NEU.FTZ.AND P1, PT, R11, R11, PT ;  /* 0x0000000b0b00720b */ /* 0x000fda0003f3d000 */
[----:B------:R-:W-:-:S04]  /*0430*/  @!P1 FMNMX.FTZ R11, R6, R11, PT ;  /* 0x0000000b060b9209 */ /* 0x000fc80003810000 */
[----:B------:R-:W-:-:S04]  /*0440*/  @!P1 F2FP.PACK_AB R11, RZ, R11 ;  /* 0x0000000bff0b923e */ /* 0x000fc800000000ff */
[----:B------:R-:W-:-:S04]  /*0450*/  @!P1 PRMT R15, R11, 0x7610, R15 ;  /* 0x000076100b0f9816 */ /* 0x000fc8000000000f */
[----:B------:R-:W-:Y:S02]  /*0460*/  @P1 PRMT R15, R13, 0x7610, R15 ;  /* 0x000076100d0f1816 */ /* 0x000fe4000000000f */
.L_x_13116:
[----:B------:R-:W-:Y:S05]  /*0470*/  @P0 BRA `(.L_x_13117) ;  /* 0x0000006000000947 */ /* 0x000fea0003800000 */
[----:B------:R-:W-:-:S05]  /*0480*/  HADD2.F32 R11, -RZ, R13.H1_H1 ;  /* 0x3000000dff0b7230 */ /* 0x000fca0000004100 */
[----:B------:R-:W-:-:S13]  /*0490*/  FSETP.NEU.FTZ.AND P0, PT, R11, R11, PT ;  /* 0x0000000b0b00720b */ /* 0x000fda0003f1d000 */
[----:B------:R-:W-:-:S04]  /*04a0*/  @!P0 FMNMX.FTZ R6, R6, R11, PT ;  /* 0x0000000b06068209 */ /* 0x000fc80003810000 */
[----:B------:R-:W-:-:S04]  /*04b0*/  @!P0 F2FP.PACK_AB R6, RZ, R6 ;  /* 0x00000006ff06823e */ /* 0x000fc800000000ff */
[----:B------:R-:W-:-:S04]  /*04c0*/  @!P0 PRMT R0, R6, 0x7610, R0 ;  /* 0x0000761006008816 */ /* 0x000fc80000000000 */
[----:B------:R-:W-:Y:S02]  /*04d0*/  @P0 PRMT R0, R13, 0x7632, R0 ;  /* 0x000076320d000816 */ /* 0x000fe40000000000 */
.L_x_13117:
[----:B------:R-:W-:Y:S02]  /*04e0*/  PRMT R8, R8, 0x5410, R7 ;  /* 0x0000541008087816 */ /* 0x000fe40000000007 */
[----:B------:R-:W-:Y:S02]  /*04f0*/  PRMT R9, R9, 0x5410, R4 ;  /* 0x0000541009097816 */ /* 0x000fe40000000004 */
[----:B------:R-:W-:Y:S02]  /*0500*/  PRMT R10, R5, 0x5410, R10 ;  /* 0x00005410050a7816 */ /* 0x000fe4000000000a */
[----:B------:R-:W-:Y:S01]  /*0510*/  PRMT R11, R15, 0x5410, R0 ;  /* 0x000054100f0b7816 */ /* 0x000fe20000000000 */
[----:B------:R-:W-:Y:S04]  /*0520*/  STG.E.64 [R2.64], R8 ;  /* 0x0000000802007986 */ /* 0x000fe8000c101b04 */
[----:B------:R-:W-:Y:S01]  /*0530*/  STG.E.64 [R2.64+0x400], R10 ;  /* 0x0004000a02007986 */ /* 0x000fe2000c101b04 */
[----:B------:R-:W-:Y:S05]  /*0540*/  EXIT ;  /* 0x000000000000794d */ /* 0x000fea0003800000 */
.L_x_13109:
        /* <DEDUP_REMOVED lines=80> */
.L_x_13119:
[----:B--2---:R-:W-:Y:S05]  /*0a50*/  BSYNC B0 ;  /* 0x0000000000007941 */ /* 0x004fea0003800000 */
.L_x_13118:
        /* <DEDUP_REMOVED lines=15> */
.L_x_13121:
[----:B------:R-:W-:Y:S05]  /*0b50*/  BSYNC B0 ;  /* 0x0000000000007941 */ /* 0x000fea0003800000 */
.L_x_13120:
        /* <DEDUP_REMOVED lines=16> */
.L_x_13123:
[----:B------:R-:W-:Y:S05]  /*0c60*/  BSYNC B0 ;  /* 0x0000000000007941 */ /* 0x000fea0003800000 */
.L_x_13122:
        /* <DEDUP_REMOVED lines=11> */
.L_x_13125:
[----:B------:R-:W-:Y:S05]  /*0d20*/  BSYNC B0 ;  /* 0x0000000000007941 */ /* 0x000fea0003800000 */
.L_x_13124:
        /* <DEDUP_REMOVED lines=11> */
.L_x_13127:
[----:B------:R-:W-:Y:S05]  /*0de0*/  BSYNC B0 ;  /* 0x0000000000007941 */ /* 0x000fea0003800000 */
.L_x_13126:
        /* <DEDUP_REMOVED lines=11> */
.L_x_13129:
[----:B------:R-:W-:Y:S05]  /*0ea0*/  BSYNC B0 ;  /* 0x0000000000007941 */ /* 0x000fea0003800000 */
.L_x_13128:
        /* <DEDUP_REMOVED lines=11> */
.L_x_13131:
[----:B------:R-:W-:Y:S05]  /*0f60*/  BSYNC B0 ;  /* 0x0000000000007941 */ /* 0x000fea0003800000 */
.L_x_13130:
[----:B------:R-:W-:Y:S01]  /*0f70*/  BSSY B0, `(.L_x_13132) ;  /* 0x0000007000007945 */ /* 0x000fe20003800000 */
[----:B------:R-:W-:Y:S05]  /*0f80*/  @P0 BRA `(.L_x_13133) ;  /* 0x0000005000000947 */ /* 0x000fea0003800000 */
[----:B-----5:R-:W-:-:S05]  /*0f90*/  HADD2.F32 R0, -RZ, R19.H0_H0 ;  /* 0x20000013ff007230 */ /* 0x020fca0000004100 */
[----:B------:R-:W-:-:S13]  /*0fa0*/  FSETP.NEU.FTZ.AND P0, PT, R0, R0, PT ;  /* 0x000000000000720b */ /* 0x000fda0003f1d000 */
[----:B------:R-:W-:-:S04]  /*0fb0*/  @!P0 FMNMX.FTZ R0, R11, R0, PT ;  /* 0x000000000b008209 */ /* 0x000fc80003810000 */
[----:B------:R-:W-:-:S04]  /*0fc0*/  @!P0 F2FP.PACK_AB R0, RZ, R0 ;  /* 0x00000000ff00823e */ /* 0x000fc800000000ff */
[----:B------:R-:W-:Y:S02]  /*0fd0*/  @P0 PRMT R0, R19, 0x7610, R0 ;  /* 0x0000761013000816 */ /* 0x000fe40000000000 */
.L_x_13133:
[----:B------:R-:W-:Y:S05]  /*0fe0*/  BSYNC B0 ;  /* 0x0000000000007941 */ /* 0x000fea0003800000 */
.L_x_13132:
        /* <DEDUP_REMOVED lines=18> */
.L_x_13136:
[----:B0-----:R-:W-:-:S13]  /*1110*/  ISETP.GE.AND P0, PT, R8, R7, PT ;  /* 0x000000070800720c */ /* 0x001fda0003f06270 */
[----:B------:R-:W-:Y:S05]  /*1120*/  @P0 BRA `(.L_x_13138) ;  /* 0x000000c000000947 */ /* 0x000fea0003800000 */
[----:B------:R-:W-:Y:S01]  /*1130*/  IMAD.IADD R4, R2, 0x1, R8 ;  /* 0x0000000102047824 */ /* 0x000fe200078e0208 */
[----:B------:R-:W-:Y:S01]  /*1140*/  IADD3 R8, R8, 0x80, RZ ;  /* 0x0000008008087810 */ /* 0x000fe20007ffe0ff */
[----:B------:R-:W-:-:S04]  /*1150*/  IMAD.MOV.U32 R5, RZ, RZ, 0x2 ;  /* 0x00000002ff057424 */ /* 0x000fc800078e00ff */
[----:B------:R-:W-:-:S05]  /*1160*/  IMAD.WIDE.U32 R4, R4, R5, c[0x0][0x168] ;  /* 0x00005a0004047625 */ /* 0x000fca00078e0005 */
[----:B-----5:R0:W-:Y:S02]  /*1170*/  STG.E.U16 [R4.64], R10 ;  /* 0x0000000a04007986 */ /* 0x0201e4000c101504 */
.L_x_13137:
[----:B------:R-:W-:-:S13]  /*1180*/  ISETP.GE.AND P0, PT, R8, R7, PT ;  /* 0x000000070800720c */ /* 0x000fda0003f06270 */
[----:B------:R-:W-:Y:S05]  /*1190*/  @P0 BRA `(.L_x_13139) ;  /* 0x000000d000000947 */ /* 0x000fea0003800000 */
[----:B0-----:R-:W-:Y:S01]  /*11a0*/  IMAD.IADD R4, R2, 0x1, R8 ;  /* 0x0000000102047824 */ /* 0x001fe200078e0208 */
[----:B------:R-:W-:Y:S01]  /*11b0*/  IADD3 R8, R8, 0x80, RZ ;  /* 0x0000008008087810 */ /* 0x000fe20007ffe0ff */
[----:B------:R-:W-:-:S04]  /*11c0*/  IMAD.MOV.U32 R5, RZ, RZ, 0x2 ;  /* 0x00000002ff057424 */ /* 0x000fc800078e00ff */
[----:B------:R-:W-:-:S05]  /*11d0*/  IMAD.WIDE.U32 R4, R4, R5, c[0x0][0x168] ;  /* 0x00005a0004047625 */ /* 0x000fca00078e0005 */
[----:B-----5:R0:W-:Y:S02]  /*11e0*/  STG.E.U16 [R4.64], R6 ;  /* 0x0000000604007986 */ /* 0x0201e4000c101504 */
.L_x_13138:
        /* <DEDUP_REMOVED lines=8> */
.L_x_13139:
[----:B------:R-:W-:Y:S05]  /*1270*/  BSYNC B1 ;  /* 0x0000000000017941 */ /* 0x000fea0003800000 */
.L_x_13135:
[----:B------:R-:W-:-:S13]  /*1280*/  ISETP.GE.AND P0, PT, R8, R7, PT ;  /* 0x000000070800720c */ /* 0x000fda0003f06270 */
[----:B0-----:R-:W-:Y:S01]  /*1290*/  @!P0 IMAD.IADD R4, R2, 0x1, R8 ;  /* 0x0000000102048824 */ /* 0x001fe200078e0208 */
[----:B------:R-:W-:Y:S01]  /*12a0*/  @!P0 IADD3 R8, R8, 0x80, RZ ;  /* 0x0000008008088810 */ /* 0x000fe20007ffe0ff */
[----:B------:R-:W-:-:S04]  /*12b0*/  @!P0 IMAD.MOV.U32 R5, RZ, RZ, 0x2 ;  /* 0x00000002ff058424 */ /* 0x000fc800078e00ff */
[----:B------:R-:W-:-:S05]  /*12c0*/  @!P0 IMAD.WIDE.U32 R4, R4, R5, c[0x0][0x168] ;  /* 0x00005a0004048625 */ /* 0x000fca00078e0005 */
[----:B-----5:R0:W-:Y:S02]  /*12d0*/  @!P0 STG.E.U16 [R4.64], R9 ;  /* 0x0000000904008986 */ /* 0x0201e4000c101504 */
.L_x_13140:
[----:B------:R-:W-:Y:S05]  /*12e0*/  BSYNC B0 ;  /* 0x0000000000007941 */ /* 0x000fea0003800000 */
.L_x_13134:
        /* <DEDUP_REMOVED lines=8> */
.L_x_13141:
        /* <DEDUP_REMOVED lines=9> */
.L_x_40070:


//--------------------- .text._ZN2at6native29vectorized_elementwise_kernelILi8ENS0_13AUnaryFunctorIN3c104HalfES4_S4_ZZZNS0_19minimum_kernel_cudaERNS_18TensorIteratorBaseEENKUlvE0_clEvENKUlvE1_clEvEUlS4_S4_E_EESt5arrayIPcLm2EEEEviT0_T1_ --------------------------
	.section	.text._ZN2at6native29vectorized_elementwise_kernelILi8ENS0_13AUnaryFunctorIN3c104HalfES4_S4_ZZZNS0_19minimum_kernel_cudaERNS_18TensorIteratorBaseEENKUlvE0_clEvENKUlvE1_clEvEUlS4_S4_E_EESt5arrayIPcLm2EEEEviT0_T1_,"ax",@progbits
	.sectioninfo	@"SHI_REGISTERS=4"
	.align	128
        .global         _ZN2at6native29vectorized_elementwise_kernelILi8ENS0_13AUnaryFunctorIN3c104HalfES4_S4_ZZZNS0_19minimum_kernel_cudaERNS_18TensorIteratorBaseEENKUlvE0_clEvENKUlvE1_clEvEUlS4_S4_E_EESt5arrayIPcLm2EEEEviT0_T1_
        .type           _ZN2at6native29vectorized_elementwise_kernelILi8ENS0_13AUnaryFunctorIN3c104HalfES4_S4_ZZZNS0_19minimum_kernel_cudaERNS_18TensorIteratorBaseEENKUlvE0_clEvENKUlvE1_clEvEUlS4_S4_E_EESt5arrayIPcLm2EEEEviT0_T1_,@function
        .size           _ZN2at6native29vectorized_elementwise_kernelILi8ENS0_13AUnaryFunctorIN3c104HalfES4_S4_ZZZNS0_19minimum_kernel_cudaERNS_18TensorIteratorBaseEENKUlvE0_clEvENKUlvE1_clEvEUlS4_S4_E_EESt5arrayIPcLm2EEEEviT0_T1_,(.L_x_40071 - _ZN2at6native29vectorized_elementwise_kernelILi8ENS0_13AUnaryFunctorIN3c104HalfES4_S4_ZZZNS0_19minimum_kernel_cudaERNS_18TensorIteratorBaseEENKUlvE0_clEvENKUlvE1_clEvEUlS4_S4_E_EESt5arrayIPcLm2EEEEviT0_T1_)
        .other          _ZN2at6native29vectorized_elementwise_kernelILi8ENS0_13AUnaryFunctorIN3c104HalfES4_S4_ZZZNS0_19minimum_kernel_cudaERNS_18TensorIteratorBaseEENKUlvE0_clEvENKUlvE1_clEvEUlS4_S4_E_EESt5arrayIPcLm2EEEEviT0_T1_,@"STO_CUDA_ENTRY STV_DEFAULT"
_ZN2at6native29vectorized_elementwise_kernelILi8ENS0_13AUnaryFunctorIN3c104HalfES4_S4_ZZZNS0_19minimum_kernel_cudaERNS_18TensorIteratorBaseEENKUlvE0_clEvENKUlvE1_clEvEUlS4_S4_E_EESt5arrayIPcLm2EEEEviT0_T1_:
.text._ZN2at6native29vectorized_elementwise_kernelILi8ENS0_13AUnaryFunctorIN3c104HalfES4_S4_ZZZNS0_19minimum_kernel_cudaERNS_18TensorIteratorBaseEENKUlvE0_clEvENKUlvE1_clEvEUlS4_S4_E_EESt5arrayIPcLm2EEEEviT0_T1_:
[----:B------:R-:W-:Y:S02]  /*0000*/  MOV R1, c[0x0][0x28] ;  /* 0x00000a0000017a02 */ /* 0x000fe40000000f00 */
[----:B------:R-:W-:Y:S05]  /*0010*/  EXIT ;  /* 0x000000000000794d */ /* 0x000fea0003800000 */
.L_x_13142:
        /* <DEDUP_REMOVED lines=14> */
.L_x_40071:


//--------------------- .text._ZN2at6native18elementwise_kernelILi128ELi4EZNS0_15gpu_kernel_implINS0_13BinaryFunctorIN3c104HalfES5_S5_ZZZNS0_19minimum_kernel_cudaERNS_18TensorIteratorBaseEENKUlvE0_clEvENKUlvE1_clEvEUlS5_S5_E_EEEEvS7_RKT_EUliE_EEviT1_ --------------------------
	.section	.text._ZN2at6native18elementwise_kernelILi128ELi4EZNS0_15gpu_kernel_implINS0_13BinaryFunctorIN3c104HalfES5_S5_ZZZNS0_19minimum_kernel_cudaERNS_18TensorIteratorBaseEENKUlvE0_clEvENKUlvE1_clEvEUlS5_S5_E_EEEEvS7_RKT_EUliE_EEviT1_,"ax",@progbits
	.sectioninfo	@"SHI_REGISTERS=26"
	.align	128
        .global         _ZN2at6native18elementwise_kernelILi128ELi4EZNS0_15gpu_kernel_implINS0_13BinaryFunctorIN3c104HalfES5_S5_ZZZNS0_19minimum_kernel_cudaERNS_18TensorIteratorBaseEENKUlvE0_clEvENKUlvE1_clEvEUlS5_S5_E_EEEEvS7_RKT_EUliE_EEviT1_
        .type           _ZN2at6native18elementwise_kernelILi128ELi4EZNS0_15gpu_kernel_implINS0_13BinaryFunctorIN3c104HalfES5_S5_ZZZNS0_19minimum_kernel_cudaERNS_18TensorIteratorBaseEENKUlvE0_clEvENKUlvE1_clEvEUlS5_S5_E_EEEEvS7_RKT_EUliE_EEviT1_,@function
        .size           _ZN2at6native18elementwise_kernelILi128ELi4EZNS0_15gpu_kernel_implINS0_13BinaryFunctorIN3c104HalfES5_S5_ZZZNS0_19minimum_kernel_cudaERNS_18TensorIteratorBaseEENKUlvE0_clEvENKUlvE1_clEvEUlS5_S5_E_EEEEvS7_RKT_EUliE_EEviT1_,(.L_x_40072 - _ZN2at6native18elementwise_kernelILi128ELi4EZNS0_15gpu_kernel_implINS0_13BinaryFunctorIN3c104HalfES5_S5_ZZZNS0_19minimum_kernel_cudaERNS_18TensorIteratorBaseEENKUlvE0_clEvENKUlvE1_clEvEUlS5_S5_E_EEEEvS7_RKT_EUliE_EEviT1_)
        .other          _ZN2at6native18elementwise_kernelILi128ELi4EZNS0_15gpu_kernel_implINS0_13BinaryFunctorIN3c104HalfES5_S5_ZZZNS0_19minimum_kernel_cudaERNS_18TensorIteratorBaseEENKUlvE0_clEvENKUlvE1_clEvEUlS5_S5_E_EEEEvS7_RKT_EUliE_EEviT1_,@"STO_CUDA_ENTRY STV_DEFAULT"
_ZN2at6native18elementwise_kernelILi128ELi4EZNS0_15gpu_kernel_implINS0_13BinaryFunctorIN3c104HalfES5_S5_ZZZNS0_19minimum_kernel_cudaERNS_18TensorIteratorBaseEENKUlvE0_clEvENKUlvE1_clEvEUlS5_S5_E_EEEEvS7_RKT_EUliE_EEviT1_:
.text._ZN2at6native18elementwise_kernelILi128ELi4EZNS0_15gpu_kernel_implINS0_13BinaryFunctorIN3c104HalfES5_S5_ZZZNS0_19minimum_kernel_cudaERNS_18TensorIteratorBaseEENKUlvE0_clEvENKUlvE1_clEvEUlS5_S5_E_EEEEvS7_RKT_EUliE_EEviT1_:
        /* <DEDUP_REMOVED lines=263> */
.L_x_13145:
        /* <DEDUP_REMOVED lines=21> */
.L_x_13149:
[----:B------:R-:W2:Y:S02]  /*11c0*/  LDG.E.U8 R2, [R2.64] ;  /* 0x0000002402027981 */ /* 0x000ea4000c1e1100 */
[----:B--2---:R-:W0:Y:S02]  /*11d0*/  I2F.U16 R0, R2 ;  /* 0x0000000200007306 */ /* 0x004e240000101000 */
[----:B0-----:R-:W-:-:S04]  /*11e0*/  F2FP.PACK_AB R0, RZ, R0 ;  /* 0x00000000ff00723e */ /* 0x001fc800000000ff */
[----:B------:R-:W-:Y:S01]  /*11f0*/  PRMT R23, R0, 0x7610, R23 ;  /* 0x0000761000177816 */ /* 0x000fe20000000017 */
[----:B------:R-:W-:Y:S05]  /*1200*/  BRA `(.L_x_13151) ;  /* 0x00000ed000007947 */ /* 0x000fea0003800000 */
.L_x_13148:
        /* <DEDUP_REMOVED lines=11> */
.L_x_13153:
[----:B------:R-:W2:Y:S02]  /*12c0*/  LDG.E R2, [R2.64] ;  /* 0x0000002402027981 */ /* 0x000ea4000c1e1900 */
[----:B--2---:R-:W0:Y:S02]  /*12d0*/  I2F R0, R2 ;  /* 0x0000000200007306 */ /* 0x004e240000201400 */
[----:B0-----:R-:W-:-:S04]  /*12e0*/  F2FP.PACK_AB R0, RZ, R0 ;  /* 0x00000000ff00723e */ /* 0x001fc800000000ff */
[----:B------:R-:W-:Y:S01]  /*12f0*/  PRMT R23, R0, 0x7610, R23 ;  /* 0x0000761000177816 */ /* 0x000fe20000000017 */
[----:B------:R-:W-:Y:S05]  /*1300*/  BRA `(.L_x_13151) ;  /* 0x00000dd000007947 */ /* 0x000fea0003800000 */
.L_x_13152:
[----:B------:R-:W2:Y:S02]  /*1310*/  LDG.E.U16 R2, [R2.64] ;  /* 0x0000002402027981 */ /* 0x000ea4000c1e1500 */
[----:B--2---:R-:W0:Y:S02]  /*1320*/  I2F.S16 R0, R2 ;  /* 0x0000000200007306 */ /* 0x004e240000101400 */
[----:B0-----:R-:W-:-:S04]  /*1330*/  F2FP.PACK_AB R0, RZ, R0 ;  /* 0x00000000ff00723e */ /* 0x001fc800000000ff */
[----:B------:R-:W-:Y:S01]  /*1340*/  PRMT R23, R0, 0x7610, R23 ;  /* 0x0000761000177816 */ /* 0x000fe20000000017 */
[----:B------:R-:W-:Y:S05]  /*1350*/  BRA `(.L_x_13151) ;  /* 0x00000d8000007947 */ /* 0x000fea0003800000 */
.L_x_13147:
        /* <DEDUP_REMOVED lines=9> */
.L_x_13155:
[----:B------:R0:W5:Y:S01]  /*13f0*/  LDG.E.U16 R23, [R2.64] ;  /* 0x0000002402177981 */ /* 0x000162000c1e1500 */
[----:B------:R-:W-:Y:S05]  /*1400*/  BRA `(.L_x_13151) ;  /* 0x00000cd000007947 */ /* 0x000fea0003800000 */
.L_x_13154:
        /* <DEDUP_REMOVED lines=9> */
.L_x_13157:
[----:B------:R0:W5:Y:S01]  /*14a0*/  LDG.E.U16 R23, [R2.64] ;  /* 0x0000002402177981 */ /* 0x000162000c1e1500 */
[----:B------:R-:W-:Y:S05]  /*14b0*/  BRA `(.L_x_13151) ;  /* 0x00000c2000007947 */ /* 0x000fea0003800000 */
.L_x_13156:
[----:B------:R-:W2:Y:S02]  /*14c0*/  LDG.E.64 R2, [R2.64] ;  /* 0x0000002402027981 */ /* 0x000ea4000c1e1b00 */
[----:B--2---:R-:W0:Y:S01]  /*14d0*/  F2F.F32.F64 R0, R2 ;  /* 0x0000000200007310 */ /* 0x004e220000301000 */
[----:B------:R-:W0:-:S14]  /*14e0*/  DSETP.GEU.AND P0, PT, |R2|, c[0x2][0x0], PT ;  /* 0x008000000200762a */ /* 0x000e1c0003f0e200 */
[----:B0-----:R-:W-:-:S05]  /*14f0*/  @!P0 FMUL R0, R0, 1.175494350822287508e-38 ;  /* 0x0080000000008820 */ /* 0x001fca0000400000 */
[----:B------:R-:W-:-:S04]  /*1500*/  F2FP.PACK_AB R0, RZ, R0 ;  /* 0x00000000ff00723e */ /* 0x000fc800000000ff */
[----:B------:R-:W-:Y:S01]  /*1510*/  PRMT R23, R0, 0x7610, R23 ;  /* 0x0000761000177816 */ /* 0x000fe20000000017 */
[----:B------:R-:W-:Y:S05]  /*1520*/  BRA `(.L_x_13151) ;  /* 0x00000bb000007947 */ /* 0x000fea0003800000 */
.L_x_13146:
        /* <DEDUP_REMOVED lines=14> */
.L_x_13160:
[----:B------:R-:W2:Y:S02]  /*1610*/  LDG.E.64 R2, [R2.64] ;  /* 0x0000002402027981 */ /* 0x000ea4000c1e1b00 */
[----:B--2---:R-:W0:Y:S01]  /*1620*/  F2F.F32.F64 R0, R2 ;  /* 0x0000000200007310 */ /* 0x004e220000301000 */
[----:B------:R-:W0:-:S14]  /*1630*/  DSETP.GEU.AND P0, PT, |R2|, c[0x2][0x0], PT ;  /* 0x008000000200762a */ /* 0x000e1c0003f0e200 */
[----:B0-----:R-:W-:-:S05]  /*1640*/  @!P0 FMUL R0, R0, 1.175494350822287508e-38 ;  /* 0x0080000000008820 */ /* 0x001fca0000400000 */
[----:B------:R-:W-:-:S04]  /*1650*/  F2FP.PACK_AB R0, RZ, R0 ;  /* 0x00000000ff00723e */ /* 0x000fc800000000ff */
[----:B------:R-:W-:Y:S01]  /*1660*/  PRMT R23, R0, 0x7610, R23 ;  /* 0x0000761000177816 */ /* 0x000fe20000000017 */
[----:B------:R-:W-:Y:S05]  /*1670*/  BRA `(.L_x_13151) ;  /* 0x00000a6000007947 */ /* 0x000fea0003800000 */
.L_x_13159:
        /* <DEDUP_REMOVED lines=28> */
.L_x_13162:
        /* <DEDUP_REMOVED lines=15> */
.L_x_13161:
[----:B------:R-:W2:Y:S02]  /*1930*/  LDG.E.U16 R0, [R2.64] ;  /* 0x0000002402007981 */ /* 0x000ea4000c1e1500 */
[----:B--2---:R-:W-:-:S04]  /*1940*/  PRMT R0, RZ, 0x5410, R0 ;  /* 0x00005410ff007816 */ /* 0x004fc80000000000 */
[----:B------:R-:W-:-:S04]  /*1950*/  F2FP.PACK_AB R0, RZ, R0 ;  /* 0x00000000ff00723e */ /* 0x000fc800000000ff */
[----:B------:R-:W-:Y:S01]  /*1960*/  PRMT R23, R0, 0x7610, R23 ;  /* 0x0000761000177816 */ /* 0x000fe20000000017 */
[----:B------:R-:W-:Y:S05]  /*1970*/  BRA `(.L_x_13151) ;  /* 0x0000076000007947 */ /* 0x000fea0003800000 */
.L_x_13158:
        /* <DEDUP_REMOVED lines=12> */
.L_x_13165:
        /* <DEDUP_REMOVED lines=21> */
.L_x_13169:
[----:B------:R-:W-:Y:S05]  /*1b90*/  BSYNC B1 ;  /* 0x0000000000017941 */ /* 0x000fea0003800000 */
.L_x_13168:
[----:B------:R-:W-:Y:S01]  /*1ba0*/  LEA R3, R0, 0x3b800000, 0x17 ;  /* 0x3b80000000037811 */ /* 0x000fe200078eb8ff */
[----:B------:R-:W-:-:S05]  /*1bb0*/  IMAD.SHL.U32 R0, R2, 0x100000, RZ ;  /* 0x0010000002007824 */ /* 0x000fca00078e00ff */
[----:B------:R-:W-:Y:S02]  /*1bc0*/  LOP3.LUT R0, R3, R0, R4, 0xfe, !PT ;  /* 0x0000000003007212 */ /* 0x000fe400078efe04 */
.L_x_13167:
[----:B------:R-:W-:Y:S05]  /*1bd0*/  BSYNC B0 ;  /* 0x0000000000007941 */ /* 0x000fea0003800000 */
.L_x_13166:
[----:B------:R-:W-:-:S04]  /*1be0*/  F2FP.PACK_AB R0, RZ, R0 ;  /* 0x00000000ff00723e */ /* 0x000fc800000000ff */
[----:B------:R-:W-:Y:S01]  /*1bf0*/  PRMT R23, R0, 0x7610, R23 ;  /* 0x0000761000177816 */ /* 0x000fe20000000017 */
[----:B------:R-:W-:Y:S05]  /*1c00*/  BRA `(.L_x_13151) ;  /* 0x000004d000007947 */ /* 0x000fea0003800000 */
.L_x_13164:
        /* <DEDUP_REMOVED lines=21> */
.L_x_13173:
[----:B------:R-:W-:Y:S05]  /*1d60*/  BSYNC B1 ;  /* 0x0000000000017941 */ /* 0x000fea0003800000 */
.L_x_13172:
[----:B------:R-:W-:Y:S01]  /*1d70*/  LEA R3, R0, 0x37800000, 0x17 ;  /* 0x3780000000037811 */ /* 0x000fe200078eb8ff */
[----:B------:R-:W-:-:S05]  /*1d80*/  IMAD.SHL.U32 R0, R2, 0x200000, RZ ;  /* 0x0020000002007824 */ /* 0x000fca00078e00ff */
[----:B------:R-:W-:Y:S02]  /*1d90*/  LOP3.LUT R0, R3, R0, R4, 0xfe, !PT ;  /* 0x0000000003007212 */ /* 0x000fe400078efe04 */
.L_x_13171:
[----:B------:R-:W-:Y:S05]  /*1da0*/  BSYNC B0 ;  /* 0x0000000000007941 */ /* 0x000fea0003800000 */
.L_x_13170:
[----:B------:R-:W-:-:S04]  /*1db0*/  F2FP.PACK_AB R0, RZ, R0 ;  /* 0x00000000ff00723e */ /* 0x000fc800000000ff */
[----:B------:R-:W-:Y:S01]  /*1dc0*/  PRMT R23, R0, 0x7610, R23 ;  /* 0x0000761000177816 */ /* 0x000fe20000000017 */
[----:B------:R-:W-:Y:S05]  /*1dd0*/  BRA `(.L_x_13151) ;  /* 0x0000030000007947 */ /* 0x000fea0003800000 */
.L_x_13163:
        /* <DEDUP_REMOVED lines=14> */
.L_x_13177:
[----:B------:R-:W-:Y:S05]  /*1ec0*/  BSYNC B0 ;  /* 0x0000000000007941 */ /* 0x000fea0003800000 */
.L_x_13176:
[----:B------:R-:W-:-:S04]  /*1ed0*/  F2FP.PACK_AB R0, RZ, R0 ;  /* 0x00000000ff00723e */ /* 0x000fc800000000ff */
[----:B------:R-:W-:Y:S01]  /*1ee0*/  PRMT R23, R0, 0x7610, R23 ;  /* 0x0000761000177816 */ /* 0x000fe20000000017 */
[----:B------:R-:W-:Y:S05]  /*1ef0*/  BRA `(.L_x_13151) ;  /* 0x000001e000007947 */ /* 0x000fea0003800000 */
.L_x_13150:
        /* <DEDUP_REMOVED lines=21> */
.L_x_13175:
[----:B------:R-:W2:Y:S02]  /*2050*/  LDG.E.64 R2, [R2.64] ;  /* 0x0000002402027981 */ /* 0x000ea4000c1e1b00 */
[----:B--2---:R-:W0:Y:S02]  /*2060*/  I2F.U64 R0, R2 ;  /* 0x0000000200007312 */ /* 0x004e240000301000 */
[----:B0-----:R-:W-:-:S04]  /*2070*/  F2FP.PACK_AB R0, RZ, R0 ;  /* 0x00000000ff00723e */ /* 0x001fc800000000ff */
[----:B------:R-:W-:Y:S01]  /*2080*/  PRMT R23, R0, 0x7610, R23 ;  /* 0x0000761000177816 */ /* 0x000fe20000000017 */
[----:B------:R-:W-:Y:S05]  /*2090*/  BRA `(.L_x_13151) ;  /* 0x0000004000007947 */ /* 0x000fea0003800000 */
.L_x_13174:
[----:B------:R-:W2:Y:S02]  /*20a0*/  LDG.E R2, [R2.64] ;  /* 0x0000002402027981 */ /* 0x000ea4000c1e1900 */
[----:B--2---:R-:W0:Y:S02]  /*20b0*/  I2F.U32 R0, R2 ;  /* 0x0000000200007306 */ /* 0x004e240000201000 */
[----:B0-----:R-:W-:-:S04]  /*20c0*/  F2FP.PACK_AB R0, RZ, R0 ;  /* 0x00000000ff00723e */ /* 0x001fc800000000ff */
[----:B------:R-:W-:Y:S02]  /*20d0*/  PRMT R23, R0, 0x7610, R23 ;  /* 0x0000761000177816 */ /* 0x000fe40000000017 */
.L_x_13151:
        /* <DEDUP_REMOVED lines=19> */
.L_x_13181:
[----:B------:R-:W2:Y:S02]  /*2210*/  LDG.E.U8 R2, [R2.64] ;  /* 0x0000002402027981 */ /* 0x000ea4000c1e1100 */
[----:B--2---:R-:W0:Y:S02]  /*2220*/  I2F.U16 R0, R2 ;  /* 0x0000000200007306 */ /* 0x004e240000101000 */
[----:B0-----:R-:W-:-:S04]  /*2230*/  F2FP.PACK_AB R0, RZ, R0 ;  /* 0x00000000ff00723e */ /* 0x001fc800000000ff */
[----:B------:R-:W-:Y:S01]  /*2240*/  PRMT R5, R0, 0x7610, R5 ;  /* 0x0000761000057816 */ /* 0x000fe20000000005 */
[----:B------:R-:W-:Y:S05]  /*2250*/  BRA `(.L_x_13183) ;  /* 0x00000ec000007947 */ /* 0x000fea0003800000 */
.L_x_13180:
        /* <DEDUP_REMOVED lines=11> */
.L_x_13185:
[----:B------:R-:W2:Y:S02]  /*2310*/  LDG.E R2, [R2.64] ;  /* 0x0000002402027981 */ /* 0x000ea4000c1e1900 */
[----:B--2---:R-:W0:Y:S02]  /*2320*/  I2F R0, R2 ;  /* 0x0000000200007306 */ /* 0x004e240000201400 */
[----:B0-----:R-:W-:-:S04]  /*2330*/  F2FP.PACK_AB R0, RZ, R0 ;  /* 0x00000000ff00723e */ /* 0x001fc800000000ff */
[----:B------:R-:W-:Y:S01]  /*2340*/  PRMT R5, R0, 0x7610, R5 ;  /* 0x0000761000057816 */ /* 0x000fe20000000005 */
[----:B------:R-:W-:Y:S05]  /*2350*/  BRA `(.L_x_13183) ;  /* 0x00000dc000007947 */ /* 0x000fea0003800000 */
.L_x_13184:
[----:B------:R-:W2:Y:S02]  /*2360*/  LDG.E.U16 R2, [R2.64] ;  /* 0x0000002402027981 */ /* 0x000ea4000c1e1500 */
[----:B--2---:R-:W0:Y:S02]  /*2370*/  I2F.S16 R0, R2 ;  /* 0x0000000200007306 */ /* 0x004e240000101400 */
[----:B0-----:R-:W-:-:S04]  /*2380*/  F2FP.PACK_AB R0, RZ, R0 ;  /* 0x00000000ff00723e */ /* 0x001fc800000000ff */
[----:B------:R-:W-:Y:S01]  /*2390*/  PRMT R5, R0, 0x7610, R5 ;  /* 0x0000761000057816 */ /* 0x000fe20000000005 */
[----:B------:R-:W-:Y:S05]  /*23a0*/  BRA `(.L_x_13183) ;  /* 0x00000d7000007947 */ /* 0x000fea0003800000 */
.L_x_13179:
        /* <DEDUP_REMOVED lines=9> */
.L_x_13187:
[----:B------:R0:W5:Y:S01]  /*2440*/  LDG.E.U16 R5, [R2.64] ;  /* 0x0000002402057981 */ /* 0x000162000c1e1500 */
[----:B------:R-:W-:Y:S05]  /*2450*/  BRA `(.L_x_13183) ;  /* 0x00000cc000007947 */ /* 0x000fea0003800000 */
.L_x_13186:
        /* <DEDUP_REMOVED lines=9> */
.L_x_13189:
[----:B------:R0:W5:Y:S01]  /*24f0*/  LDG.E.U16 R5, [R2.64] ;  /* 0x0000002402057981 */ /* 0x000162000c1e1500 */
[----:B------:R-:W-:Y:S05]  /*2500*/  BRA `(.L_x_13183) ;  /* 0x00000c1000007947 */ /* 0x000fea0003800000 */
.L_x_13188:
[----:B------:R-:W2:Y:S02]  /*2510*/  LDG.E.64 R2, [R2.64] ;  /* 0x0000002402027981 */ /* 0x000ea4000c1e1b00 */
[----:B--2---:R-:W0:Y:S01]  /*2520*/  F2F.F32.F64 R0, R2 ;  /* 0x0000000200007310 */ /* 0x004e220000301000 */
[----:B------:R-:W0:-:S14]  /*2530*/  DSETP.GEU.AND P0, PT, |R2|, c[0x2][0x0], PT ;  /* 0x008000000200762a */ /* 0x000e1c0003f0e200 */
[----:B0-----:R-:W-:-:S05]  /*2540*/  @!P0 FMUL R0, R0, 1.175494350822287508e-38 ;  /* 0x0080000000008820 */ /* 0x001fca0000400000 */
[----:B------:R-:W-:-:S04]  /*2550*/  F2FP.PACK_AB R0, RZ, R0 ;  /* 0x00000000ff00723e */ /* 0x000fc800000000ff */
[----:B------:R-:W-:Y:S01]  /*2560*/  PRMT R5, R0, 0x7610, R5 ;  /* 0x0000761000057816 */ /* 0x000fe20000000005 */
[----:B------:R-:W-:Y:S05]  /*2570*/  BRA `(.L_x_13183) ;  /* 0x00000ba000007947 */ /* 0x000fea0003800000 */
.L_x_13178:
        /* <DEDUP_REMOVED lines=14> */
.L_x_13192:
[----:B------:R-:W2:Y:S02]  /*2660*/  LDG.E.64 R2, [R2.64] ;  /* 0x0000002402027981 */ /* 0x000ea4000c1e1b00 */
[----:B--2---:R-:W0:Y:S01]  /*2670*/  F2F.F32.F64 R0, R2 ;  /* 0x0000000200007310 */ /* 0x004e220000301000 */
[----:B------:R-:W0:-:S14]  /*2680*/  DSETP.GEU.AND P0, PT, |R2|, c[0x2][0x0], PT ;  /* 0x008000000200762a */ /* 0x000e1c0003f0e200 */
[----:B0-----:R-:W-:-:S05]  /*2690*/  @!P0 FMUL R0, R0, 1.175494350822287508e-38 ;  /* 0x0080000000008820 */ /* 0x001fca0000400000 */
[----:B------:R-:W-:-:S04]  /*26a0*/  F2FP.PACK_AB R0, RZ, R0 ;  /* 0x00000000ff00723e */ /* 0x000fc800000000ff */
[----:B------:R-:W-:Y:S01]  /*26b0*/  PRMT R5, R0, 0x7610, R5 ;  /* 0x0000761000057816 */ /* 0x000fe20000000005 */
[----:B------:R-:W-:Y:S05]  /*26c0*/  BRA `(.L_x_13183) ;  /* 0x00000a5000007947 */ /* 0x000fea0003800000 */
.L_x_13191:
        /* <DEDUP_REMOVED lines=27> */
.L_x_13194:
        /* <DEDUP_REMOVED lines=15> */
.L_x_13193:
[----:B------:R-:W2:Y:S02]  /*2970*/  LDG.E.U16 R0, [R2.64] ;  /* 0x0000002402007981 */ /* 0x000ea4000c1e1500 */
[----:B--2---:R-:W-:-:S04]  /*2980*/  PRMT R0, RZ, 0x5410, R0 ;  /* 0x00005410ff007816 */ /* 0x004fc80000000000 */
[----:B------:R-:W-:-:S04]  /*2990*/  F2FP.PACK_AB R0, RZ, R0 ;  /* 0x00000000ff00723e */ /* 0x000fc800000000ff */
[----:B------:R-:W-:Y:S01]  /*29a0*/  PRMT R5, R0, 0x7610, R5 ;  /* 0x0000761000057816 */ /* 0x000fe20000000005 */
[----:B------:R-:W-:Y:S05]  /*29b0*/  BRA `(.L_x_13183) ;  /* 0x0000076000007947 */ /* 0x000fea0003800000 */
.L_x_13190:
        /* <DEDUP_REMOVED lines=12> */
.L_x_13197:
        /* <DEDUP_REMOVED lines=21> */
.L_x_13201:
[----:B------:R-:W-:Y:S05]  /*2bd0*/  BSYNC B1 ;  /* 0x0000000000017941 */ /* 0x000fea0003800000 */
.L_x_13200:
[----:B------:R-:W-:Y:S01]  /*2be0*/  LEA R3, R0, 0x3b800000, 0x17 ;  /* 0x3b80000000037811 */ /* 0x000fe200078eb8ff */
[----:B------:R-:W-:-:S05]  /*2bf0*/  IMAD.SHL.U32 R0, R2, 0x100000, RZ ;  /* 0x0010000002007824 */ /* 0x000fca00078e00ff */
[----:B------:R-:W-:Y:S02]  /*2c00*/  LOP3.LUT R0, R3, R0, R4, 0xfe, !PT ;  /* 0x0000000003007212 */ /* 0x000fe400078efe04 */
.L_x_13199:
[----:B------:R-:W-:Y:S05]  /*2c10*/  BSYNC B0 ;  /* 0x0000000000007941 */ /* 0x000fea0003800000 */
.L_x_13198:
[----:B------:R-:W-:-:S04]  /*2c20*/  F2FP.PACK_AB R0, RZ, R0 ;  /* 0x00000000ff00723e */ /* 0x000fc800000000ff */
[----:B------:R-:W-:Y:S01]  /*2c30*/  PRMT R5, R0, 0x7610, R5 ;  /* 0x0000761000057816 */ /* 0x000fe20000000005 */
[----:B------:R-:W-:Y:S05]  /*2c40*/  BRA `(.L_x_13183) ;  /* 0x000004d000007947 */ /* 0x000fea0003800000 */
.L_x_13196:
        /* <DEDUP_REMOVED lines=21> */
.L_x_13205:
[----:B------:R-:W-:Y:S05]  /*2da0*/  BSYNC B1 ;  /* 0x0000000000017941 */ /* 0x000fea0003800000 */
.L_x_13204:
[----:B------:R-:W-:Y:S01]  /*2db0*/  LEA R3, R0, 0x37800000, 0x17 ;  /* 0x3780000000037811 */ /* 0x000fe200078eb8ff */
[----:B------:R-:W-:-:S05]  /*2dc0*/  IMAD.SHL.U32 R0, R2, 0x200000, RZ ;  /* 0x0020000002007824 */ /* 0x000fca00078e00ff */
[----:B------:R-:W-:Y:S02]  /*2dd0*/  LOP3.LUT R0, R3, R0, R4, 0xfe, !PT ;  /* 0x0000000003007212 */ /* 0x000fe400078efe04 */
.L_x_13203:
[----:B------:R-:W-:Y:S05]  /*2de0*/  BSYNC B0 ;  /* 0x0000000000007941 */ /* 0x000fea0003800000 */
.L_x_13202:
[----:B------:R-:W-:-:S04]  /*2df0*/  F2FP.PACK_AB R0, RZ, R0 ;  /* 0x00000000ff00723e */ /* 0x000fc800000000ff */
[----:B------:R-:W-:Y:S01]  /*2e00*/  PRMT R5, R0, 0x7610, R5 ;  /* 0x0000761000057816 */ /* 0x000fe20000000005 */
[----:B------:R-:W-:Y:S05]  /*2e10*/  BRA `(.L_x_13183) ;  /* 0x0000030000007947 */ /* 0x000fea0003800000 */
.L_x_13195:
        /* <DEDUP_REMOVED lines=14> */
.L_x_13209:
[----:B------:R-:W-:Y:S05]  /*2f00*/  BSYNC B0 ;  /* 0x0000000000007941 */ /* 0x000fea0003800000 */
.L_x_13208:
[----:B------:R-:W-:-:S04]  /*2f10*/  F2FP.PACK_AB R0, RZ, R0 ;  /* 0x00000000ff00723e */ /* 0x000fc800000000ff */
[----:B------:R-:W-:Y:S01]  /*2f20*/  PRMT R5, R0, 0x7610, R5 ;  /* 0x0000761000057816 */ /* 0x000fe20000000005 */
[----:B------:R-:W-:Y:S05]  /*2f30*/  BRA `(.L_x_13183) ;  /* 0x000001e000007947 */ /* 0x000fea0003800000 */
.L_x_13182:
        /* <DEDUP_REMOVED lines=21> */
.L_x_13207:
[----:B------:R-:W2:Y:S02]  /*3090*/  LDG.E.64 R2, [R2.64] ;  /* 0x0000002402027981 */ /* 0x000ea4000c1e1b00 */
[----:B--2---:R-:W0:Y:S02]  /*30a0*/  I2F.U64 R0, R2 ;  /* 0x0000000200007312 */ /* 0x004e240000301000 */
[----:B0-----:R-:W-:-:S04]  /*30b0*/  F2FP.PACK_AB R0, RZ, R0 ;  /* 0x00000000ff00723e */ /* 0x001fc800000000ff */
[----:B------:R-:W-:Y:S01]  /*30c0*/  PRMT R5, R0, 0x7610, R5 ;  /* 0x0000761000057816 */ /* 0x000fe20000000005 */
[----:B------:R-:W-:Y:S05]  /*30d0*/  BRA `(.L_x_13183) ;  /* 0x0000004000007947 */ /* 0x000fea0003800000 */
.L_x_13206:
[----:B------:R-:W2:Y:S02]  /*30e0*/  LDG.E R2, [R2.64] ;  /* 0x0000002402027981 */ /* 0x000ea4000c1e1900 */
[----:B--2---:R-:W0:Y:S02]  /*30f0*/  I2F.U32 R0, R2 ;  /* 0x0000000200007306 */ /* 0x004e240000201000 */
[----:B0-----:R-:W-:-:S04]  /*3100*/  F2FP.PACK_AB R0, RZ, R0 ;  /* 0x00000000ff00723e */ /* 0x001fc800000000ff */
[----:B------:R-:W-:Y:S02]  /*3110*/  PRMT R5, R0, 0x7610, R5 ;  /* 0x0000761000057816 */ /* 0x000fe40000000005 */
.L_x_13183:
[----:B-----5:R-:W-:Y:S01]  /*3120*/  HADD2.F32 R0, -RZ, R23.H0_H0 ;  /* 0x20000017ff007230 */ /* 0x020fe20000004100 */
[----:B------:R-:W-:Y:S04]  /*3130*/  BSSY B0, `(.L_x_13210) ;  /* 0x000000b000007945 */ /* 0x000fe80003800000 */
[----:B------:R-:W-:-:S13]  /*3140*/  FSETP.NEU.FTZ.AND P0, PT, R0, R0, PT ;  /* 0x000000000000720b */ /* 0x000fda0003f1d000 */
[----:B------:R-:W-:Y:S05]  /*3150*/  @P0 BRA `(.L_x_13211) ;  /* 0x0000007000000947 */ /* 0x000fea0003800000 */
[----:B0-----:R-:W-:-:S05]  /*3160*/  HADD2.F32 R3, -RZ, R5.H0_H0 ;  /* 0x20000005ff037230 */ /* 0x001fca0000004100 */
[----:B------:R-:W-:-:S13]  /*3170*/  FSETP.NEU.FTZ.AND P0, PT, R3, R3, PT ;  /* 0x000000030300720b */ /* 0x000fda0003f1d000 */
[----:B------:R-:W-:Y:S05]  /*3180*/  @P0 BRA `(.L_x_13212) ;  /* 0x0000005000000947 */ /* 0x000fea0003800000 */
[----:B------:R-:W-:-:S04]  /*3190*/  FMNMX.FTZ R0, R0, R3, PT ;  /* 0x0000000300007209 */ /* 0x000fc80003810000 */
[----:B------:R-:W-:-:S04]  /*31a0*/  F2FP.PACK_AB R0, RZ, R0 ;  /* 0x00000000ff00723e */ /* 0x000fc800000000ff */
[----:B------:R-:W-:Y:S01]  /*31b0*/  PRMT R5, R0, 0x7610, R5 ;  /* 0x0000761000057816 */ /* 0x000fe20000000005 */
[----:B------:R-:W-:Y:S05]  /*31c0*/  BRA `(.L_x_13212) ;  /* 0x0000001000007947 */ /* 0x000fea0003800000 */
.L_x_13211:
[----:B------:R-:W-:Y:S02]  /*31d0*/  PRMT R5, R23, 0x7610, R5 ;  /* 0x0000761017057816 */ /* 0x000fe40000000005 */
.L_x_13212:
[----:B------:R-:W-:Y:S05]  /*31e0*/  BSYNC B0 ;  /* 0x0000000000007941 */ /* 0x000fea0003800000 */
.L_x_13210:
        /* <DEDUP_REMOVED lines=16> */
.L_x_13216:
[----:B------:R-:W-:-:S06]  /*32f0*/  HADD2.F32 R3, -RZ, R5.H0_H0 ;  /* 0x20000005ff037230 */ /* 0x000fcc0000004100 */
[----:B------:R-:W0:Y:S02]  /*3300*/  F2I.S64.TRUNC R2, R3 ;  /* 0x0000000300027311 */ /* 0x000e24000020d900 */
[----:B0-----:R0:W-:Y:S01]  /*3310*/  STG.E.U8 [R16.64], R2 ;  /* 0x0000000210007986 */ /* 0x0011e2000c101124 */
[----:B------:R-:W-:Y:S05]  /*3320*/  BRA `(.L_x_13218) ;  /* 0x00000e4000007947 */ /* 0x000fea0003800000 */
.L_x_13215:
        /* <DEDUP_REMOVED lines=10> */
.L_x_13220:
[----:B------:R-:W-:-:S06]  /*33d0*/  HADD2.F32 R5, -RZ, R5.H0_H0 ;  /* 0x20000005ff057230 */ /* 0x000fcc0000004100 */
[----:B------:R-:W0:Y:S02]  /*33e0*/  F2I.FTZ.TRUNC.NTZ R5, R5 ;  /* 0x0000000500057305 */ /* 0x000e24000021f100 */
[----:B0-----:R0:W-:Y:S01]  /*33f0*/  STG.E [R16.64], R5 ;  /* 0x0000000510007986 */ /* 0x0011e2000c101924 */
[----:B------:R-:W-:Y:S05]  /*3400*/  BRA `(.L_x_13218) ;  /* 0x00000d6000007947 */ /* 0x000fea0003800000 */
.L_x_13219:
[----:B------:R-:W-:-:S06]  /*3410*/  HADD2.F32 R5, -RZ, R5.H0_H0 ;  /* 0x20000005ff057230 */ /* 0x000fcc0000004100 */
[----:B------:R-:W0:Y:S02]  /*3420*/  F2I.FTZ.TRUNC.NTZ R5, R5 ;  /* 0x0000000500057305 */ /* 0x000e24000021f100 */
[----:B0-----:R0:W-:Y:S01]  /*3430*/  STG.E.U16 [R16.64], R5 ;  /* 0x0000000510007986 */ /* 0x0011e2000c101524 */
[----:B------:R-:W-:Y:S05]  /*3440*/  BRA `(.L_x_13218) ;  /* 0x00000d2000007947 */ /* 0x000fea0003800000 */
.L_x_13214:
        /* <DEDUP_REMOVED lines=9> */
.L_x_13222:
[----:B------:R0:W-:Y:S01]  /*34e0*/  STG.E.U16 [R16.64], R5 ;  /* 0x0000000510007986 */ /* 0x0001e2000c101524 */
[----:B------:R-:W-:Y:S05]  /*34f0*/  BRA `(.L_x_13218) ;  /* 0x00000c7000007947 */ /* 0x000fea0003800000 */
.L_x_13221:
        /* <DEDUP_REMOVED lines=10> */
.L_x_13224:
[----:B------:R-:W-:-:S05]  /*35a0*/  HADD2.F32 R0, -RZ, R5.H0_H0 ;  /* 0x20000005ff007230 */ /* 0x000fca0000004100 */
[----:B------:R-:W-:-:S04]  /*35b0*/  F2FP.PACK_AB R0, RZ, R0 ;  /* 0x00000000ff00723e */ /* 0x000fc800000000ff */
[----:B------:R-:W-:-:S05]  /*35c0*/  PRMT R0, R0, 0x5410, RZ ;  /* 0x0000541000007816 */ /* 0x000fca00000000ff */
[----:B------:R0:W-:Y:S01]  /*35d0*/  STG.E [R16.64], R0 ;  /* 0x0000000010007986 */ /* 0x0001e2000c101924 */
[----:B------:R-:W-:Y:S05]  /*35e0*/  BRA `(.L_x_13218) ;  /* 0x00000b8000007947 */ /* 0x000fea0003800000 */
.L_x_13223:
[----:B------:R-:W-:-:S05]  /*35f0*/  HADD2.F32 R2, -RZ, R5.H0_H0 ;  /* 0x20000005ff027230 */ /* 0x000fca0000004100 */
[----:B------:R-:W-:-:S06]  /*3600*/  FMUL.FTZ R2, R2, 1 ;  /* 0x3f80000002027820 */ /* 0x000fcc0000410000 */
[----:B------:R-:W0:Y:S02]  /*3610*/  F2F.F64.F32 R2, R2 ;  /* 0x0000000200027310 */ /* 0x000e240000201800 */
[----:B0-----:R0:W-:Y:S01]  /*3620*/  STG.E.64 [R16.64], R2 ;  /* 0x0000000210007986 */ /* 0x0011e2000c101b24 */
[----:B------:R-:W-:Y:S05]  /*3630*/  BRA `(.L_x_13218) ;  /* 0x00000b3000007947 */ /* 0x000fea0003800000 */
.L_x_13213:
        /* <DEDUP_REMOVED lines=13> */
.L_x_13227:
[----:B------:R-:W-:Y:S01]  /*3710*/  HADD2.F32 R5, -RZ, R5.H0_H0 ;  /* 0x20000005ff057230 */ /* 0x000fe20000004100 */
[----:B------:R-:W-:-:S04]  /*3720*/  CS2R R6, SRZ ;  /* 0x0000000000067805 */ /* 0x000fc8000001ff00 */
[----:B------:R-:W-:-:S06]  /*3730*/  FMUL.FTZ R5, R5, 1 ;  /* 0x3f80000005057820 */ /* 0x000fcc0000410000 */
[----:B------:R-:W0:Y:S02]  /*3740*/  F2F.F64.F32 R4, R5 ;  /* 0x0000000500047310 */ /* 0x000e240000201800 */
[----:B0-----:R0:W-:Y:S01]  /*3750*/  STG.E.128 [R16.64], R4 ;  /* 0x0000000410007986 */ /* 0x0011e2000c101d24 */
[----:B------:R-:W-:Y:S05]  /*3760*/  BRA `(.L_x_13218) ;  /* 0x00000a0000007947 */ /* 0x000fea0003800000 */
.L_x_13226:
        /* <DEDUP_REMOVED lines=21> */
.L_x_13231:
[----:B------:R-:W-:Y:S05]  /*38c0*/  BSYNC B0 ;  /* 0x0000000000007941 */ /* 0x000fea0003800000 */
.L_x_13230:
[----:B------:R-:W-:-:S05]  /*38d0*/  LOP3.LUT R3, R0, R3, RZ, 0xfc, !PT ;  /* 0x0000000300037212 */ /* 0x000fca00078efcff */
[----:B------:R0:W-:Y:S01]  /*38e0*/  STG.E.U8 [R16.64], R3 ;  /* 0x0000000310007986 */ /* 0x0001e2000c101124 */
[----:B------:R-:W-:Y:S05]  /*38f0*/  BRA `(.L_x_13218) ;  /* 0x0000087000007947 */ /* 0x000fea0003800000 */
.L_x_13229:
        /* <DEDUP_REMOVED lines=13> */
.L_x_13233:
[----:B------:R-:W-:Y:S01]  /*39d0*/  IMAD.MOV.U32 R0, RZ, RZ, 0x7f ;  /* 0x0000007fff007424 */ /* 0x000fe200078e00ff */
[----:B------:R-:W-:-:S04]  /*39e0*/  ISETP.GT.U32.AND P0, PT, R2, 0x7f800000, PT ;  /* 0x7f8000000200780c */ /* 0x000fc80003f04070 */
[----:B------:R-:W-:-:S04]  /*39f0*/  SEL R0, R0, 0x7c, P0 ;  /* 0x0000007c00007807 */ /* 0x000fc80000000000 */
.L_x_13234:
[----:B------:R-:W-:Y:S05]  /*3a00*/  BSYNC B0 ;  /* 0x0000000000007941 */ /* 0x000fea0003800000 */
.L_x_13232:
[----:B------:R-:W-:-:S04]  /*3a10*/  LOP3.LUT R2, R5, 0x80000000, RZ, 0xc0, !PT ;  /* 0x8000000005027812 */ /* 0x000fc800078ec0ff */
[----:B------:R-:W-:-:S04]  /*3a20*/  SHF.R.U32.HI R3, RZ, 0x18, R2 ;  /* 0x00000018ff037819 */ /* 0x000fc80000011602 */
[----:B------:R-:W-:-:S05]  /*3a30*/  LOP3.LUT R3, R0, R3, RZ, 0xfc, !PT ;  /* 0x0000000300037212 */ /* 0x000fca00078efcff */
[----:B------:R0:W-:Y:S01]  /*3a40*/  STG.E.U8 [R16.64], R3 ;  /* 0x0000000310007986 */ /* 0x0001e2000c101124 */
[----:B------:R-:W-:Y:S05]  /*3a50*/  BRA `(.L_x_13218) ;  /* 0x0000071000007947 */ /* 0x000fea0003800000 */
.L_x_13228:
[----:B------:R-:W-:-:S05]  /*3a60*/  HADD2.F32 R0, -RZ, R5.H0_H0 ;  /* 0x20000005ff007230 */ /* 0x000fca0000004100 */
[----:B------:R-:W-:-:S05]  /*3a70*/  F2FP.BF16.PACK_AB R0, RZ, R0 ;  /* 0x00000000ff00723e */ /* 0x000fca00000010ff */
[----:B------:R0:W-:Y:S01]  /*3a80*/  STG.E.U16 [R16.64], R0 ;  /* 0x0000000010007986 */ /* 0x0001e2000c101524 */
[----:B------:R-:W-:Y:S05]  /*3a90*/  BRA `(.L_x_13218) ;  /* 0x000006d000007947 */ /* 0x000fea0003800000 */
.L_x_13225:
        /* <DEDUP_REMOVED lines=12> */
.L_x_13237:
        /* <DEDUP_REMOVED lines=17> */
.L_x_13240:
[----:B------:R-:W-:-:S04]  /*3c70*/  LOP3.LUT R2, R5, 0x80000000, RZ, 0xc0, !PT ;  /* 0x8000000005027812 */ /* 0x000fc800078ec0ff */
[----:B------:R-:W-:-:S04]  /*3c80*/  SHF.R.U32.HI R3, RZ, 0x18, R2 ;  /* 0x00000018ff037819 */ /* 0x000fc80000011602 */
[----:B------:R-:W-:-:S04]  /*3c90*/  LOP3.LUT R0, R0, R3, RZ, 0xfc, !PT ;  /* 0x0000000300007212 */ /* 0x000fc800078efcff */
[----:B------:R-:W-:Y:S02]  /*3ca0*/  PRMT R8, R0, 0x7610, R8 ;  /* 0x0000761000087816 */ /* 0x000fe40000000008 */
.L_x_13239:
[----:B------:R-:W-:Y:S05]  /*3cb0*/  BSYNC B0 ;  /* 0x0000000000007941 */ /* 0x000fea0003800000 */
.L_x_13238:
[----:B------:R0:W-:Y:S01]  /*3cc0*/  STG.E.U8 [R16.64], R8 ;  /* 0x0000000810007986 */ /* 0x0001e2000c101124 */
[----:B------:R-:W-:Y:S05]  /*3cd0*/  BRA `(.L_x_13218) ;  /* 0x0000049000007947 */ /* 0x000fea0003800000 */
.L_x_13236:
        /* <DEDUP_REMOVED lines=17> */
.L_x_13243:
[----:B------:R-:W-:-:S04]  /*3df0*/  LOP3.LUT R2, R5, 0x80000000, RZ, 0xc0, !PT ;  /* 0x8000000005027812 */ /* 0x000fc800078ec0ff */
[----:B------:R-:W-:-:S04]  /*3e00*/  SHF.R.U32.HI R3, RZ, 0x18, R2 ;  /* 0x00000018ff037819 */ /* 0x000fc80000011602 */
[----:B------:R-:W-:-:S04]  /*3e10*/  LOP3.LUT R0, R0, R3, RZ, 0xfc, !PT ;  /* 0x0000000300007212 */ /* 0x000fc800078efcff */
[----:B------:R-:W-:Y:S02]  /*3e20*/  PRMT R8, R0, 0x7610, R8 ;  /* 0x0000761000087816 */ /* 0x000fe40000000008 */
.L_x_13242:
[----:B------:R-:W-:Y:S05]  /*3e30*/  BSYNC B0 ;  /* 0x0000000000007941 */ /* 0x000fea0003800000 */
.L_x_13241:
[----:B------:R0:W-:Y:S01]  /*3e40*/  STG.E.U8 [R16.64], R8 ;  /* 0x0000000810007986 */ /* 0x0001e2000c101124 */
[----:B------:R-:W-:Y:S05]  /*3e50*/  BRA `(.L_x_13218) ;  /* 0x0000031000007947 */ /* 0x000fea0003800000 */
.L_x_13235:
        /* <DEDUP_REMOVED lines=22> */
.L_x_13217:
        /* <DEDUP_REMOVED lines=20> */
.L_x_13245:
[----:B------:R-:W-:-:S06]  /*4100*/  HADD2.F32 R2, -RZ, R5.H0_H0 ;  /* 0x20000005ff027230 */ /* 0x000fcc0000004100 */
[----:B------:R-:W0:Y:S02]  /*4110*/  F2I.U64.TRUNC R2, R2 ;  /* 0x0000000200027311 */ /* 0x000e24000020d800 */
[----:B0-----:R0:W-:Y:S01]  /*4120*/  STG.E.64 [R16.64], R2 ;  /* 0x0000000210007986 */ /* 0x0011e2000c101b24 */
[----:B------:R-:W-:Y:S05]  /*4130*/  BRA `(.L_x_13218) ;  /* 0x0000003000007947 */ /* 0x000fea0003800000 */
.L_x_13244:
[----:B------:R-:W-:-:S06]  /*4140*/  HADD2.F32 R5, -RZ, R5.H0_H0 ;  /* 0x20000005ff057230 */ /* 0x000fcc0000004100 */
[----:B------:R-:W0:Y:S02]  /*4150*/  F2I.FTZ.U32.TRUNC.NTZ R5, R5 ;  /* 0x0000000500057305 */ /* 0x000e24000021f000 */
[----:B0-----:R0:W-:Y:S02]  /*4160*/  STG.E [R16.64], R5 ;  /* 0x0000000510007986 */ /* 0x0011e4000c101924 */
.L_x_13218:
[----:B------:R-:W-:-:S05]  /*4170*/  IMAD R18, R19, 0x200, R18 ;  /* 0x0000020013127824 */ /* 0x000fca00078e0212 */
[----:B------:R-:W-:Y:S02]  /*4180*/  IADD3 R23, R18, 0x80, RZ ;  /* 0x0000008012177810 */ /* 0x000fe40007ffe0ff */
.L_x_13144:
[----:B------:R-:W-:Y:S05]  /*4190*/  BSYNC B6 ;  /* 0x0000000000067941 */ /* 0x000fea0003800000 */
.L_x_13143:
        /* <DEDUP_REMOVED lines=258> */
.L_x_13248:
        /* <DEDUP_REMOVED lines=21> */
.L_x_13252:
[----:B------:R-:W2:Y:S02]  /*5310*/  LDG.E.U8 R2, [R2.64] ;  /* 0x0000002402027981 */ /* 0x000ea4000c1e1100 */
[----:B--2---:R-:W0:Y:S02]  /*5320*/  I2F.U16 R0, R2 ;  /* 0x0000000200007306 */ /* 0x004e240000101000 */
[----:B0-----:R-:W-:-:S04]  /*5330*/  F2FP.PACK_AB R0, RZ, R0 ;  /* 0x00000000ff00723e */ /* 0x001fc800000000ff */
[----:B------:R-:W-:Y:S01]  /*5340*/  PRMT R19, R0, 0x7610, R19 ;  /* 0x0000761000137816 */ /* 0x000fe20000000013 */
[----:B------:R-:W-:Y:S05]  /*5350*/  BRA `(.L_x_13254) ;  /* 0x00000ed000007947 */ /* 0x000fea0003800000 */
.L_x_13251:
        /* <DEDUP_REMOVED lines=11> */
.L_x_13256:
[----:B------:R-:W2:Y:S02]  /*5410*/  LDG.E R2, [R2.64] ;  /* 0x0000002402027981 */ /* 0x000ea4000c1e1900 */
[----:B--2---:R-:W0:Y:S02]  /*5420*/  I2F R0, R2 ;  /* 0x0000000200007306 */ /* 0x004e240000201400 */
[----:B0-----:R-:W-:-:S04]  /*5430*/  F2FP.PACK_AB R0, RZ, R0 ;  /* 0x00000000ff00723e */ /* 0x001fc800000000ff */
[----:B------:R-:W-:Y:S01]  /*5440*/  PRMT R19, R0, 0x7610, R19 ;  /* 0x0000761000137816 */ /* 0x000fe20000000013 */
[----:B------:R-:W-:Y:S05]  /*5450*/  BRA `(.L_x_13254) ;  /* 0x00000dd000007947 */ /* 0x000fea0003800000 */
.L_x_13255:
[----:B------:R-:W2:Y:S02]  /*5460*/  LDG.E.U16 R2, [R2.64] ;  /* 0x0000002402027981 */ /* 0x000ea4000c1e1500 */
[----:B--2---:R-:W0:Y:S02]  /*5470*/  I2F.S16 R0, R2 ;  /* 0x0000000200007306 */ /* 0x004e240000101400 */
[----:B0-----:R-:W-:-:S04]  /*5480*/  F2FP.PACK_AB R0, RZ, R0 ;  /* 0x00000000ff00723e */ /* 0x001fc800000000ff */
[----:B------:R-:W-:Y:S01]  /*5490*/  PRMT R19, R0, 0x7610, R19 ;  /* 0x0000761000137816 */ /* 0x000fe20000000013 */
[----:B------:R-:W-:Y:S05]  /*54a0*/  BRA `(.L_x_13254) ;  /* 0x00000d8000007947 */ /* 0x000fea0003800000 */
.L_x_13250:
        /* <DEDUP_REMOVED lines=9> */
.L_x_13258:
[----:B------:R0:W5:Y:S01]  /*5540*/  LDG.E.U16 R19, [R2.64] ;  /* 0x0000002402137981 */ /* 0x000162000c1e1500 */
[----:B------:R-:W-:Y:S05]  /*5550*/  BRA `(.L_x_13254) ;  /* 0x00000cd000007947 */ /* 0x000fea0003800000 */
.L_x_13257:
        /* <DEDUP_REMOVED lines=9> */
.L_x_13260:
[----:B------:R0:W5:Y:S01]  /*55f0*/  LDG.E.U16 R19, [R2.64] ;  /* 0x0000002402137981 */ /* 0x000162000c1e1500 */
[----:B------:R-:W-:Y:S05]  /*5600*/  BRA `(.L_x_13254) ;  /* 0x00000c2000007947 */ /* 0x000fea0003800000 */
.L_x_13259:
[----:B------:R-:W2:Y:S02]  /*5610*/  LDG.E.64 R2, [R2.64] ;  /* 0x0000002402027981 */ /* 0x000ea4000c1e1b00 */
[----:B--2---:R-:W0:Y:S01]  /*5620*/  F2F.F32.F64 R0, R2 ;  /* 0x0000000200007310 */ /* 0x004e220000301000 */
[----:B------:R-:W0:-:S14]  /*5630*/  DSETP.GEU.AND P0, PT, |R2|, c[0x2][0x0], PT ;  /* 0x008000000200762a */ /* 0x000e1c0003f0e200 */
[----:B0-----:R-:W-:-:S05]  /*5640*/  @!P0 FMUL R0, R0, 1.175494350822287508e-38 ;  /* 0x0080000000008820 */ /* 0x001fca0000400000 */
[----:B------:R-:W-:-:S04]  /*5650*/  F2FP.PACK_AB R0, RZ, R0 ;  /* 0x00000000ff00723e */ /* 0x000fc800000000ff */
[----:B------:R-:W-:Y:S01]  /*5660*/  PRMT R19, R0, 0x7610, R19 ;  /* 0x0000761000137816 */ /* 0x000fe20000000013 */
[----:B------:R-:W-:Y:S05]  /*5670*/  BRA `(.L_x_13254) ;  /* 0x00000bb000007947 */ /* 0x000fea0003800000 */
.L_x_13249:
        /* <DEDUP_REMOVED lines=14> */
.L_x_13263:
[----:B------:R-:W2:Y:S02]  /*5760*/  LDG.E.64 R2, [R2.64] ;  /* 0x0000002402027981 */ /* 0x000ea4000c1e1b00 */
[----:B--2---:R-:W0:Y:S01]  /*5770*/  F2F.F32.F64 R0, R2 ;  /* 0x0000000200007310 */ /* 0x004e220000301000 */
[----:B------:R-:W0:-:S14]  /*5780*/  DSETP.GEU.AND P0, PT, |R2|, c[0x2][0x0], PT ;  /* 0x008000000200762a */ /* 0x000e1c0003f0e200 */
[----:B0-----:R-:W-:-:S05]  /*5790*/  @!P0 FMUL R0, R0, 1.175494350822287508e-38 ;  /* 0x0080000000008820 */ /* 0x001fca0000400000 */
[----:B------:R-:W-:-:S04]  /*57a0*/  F2FP.PACK_AB R0, RZ, R0 ;  /* 0x00000000ff00723e */ /* 0x000fc800000000ff */
[----:B------:R-:W-:Y:S01]  /*57b0*/  PRMT R19, R0, 0x7610, R19 ;  /* 0x0000761000137816 */ /* 0x000fe20000000013 */
[----:B------:R-:W-:Y:S05]  /*57c0*/  BRA `(.L_x_13254) ;  /* 0x00000a6000007947 */ /* 0x000fea0003800000 */
.L_x_13262:
        /* <DEDUP_REMOVED lines=28> */
.L_x_13265:
        /* <DEDUP_REMOVED lines=15> */
.L_x_13264:
[----:B------:R-:W2:Y:S02]  /*5a80*/  LDG.E.U16 R0, [R2.64] ;  /* 0x0000002402007981 */ /* 0x000ea4000c1e1500 */
[----:B--2---:R-:W-:-:S04]  /*5a90*/  PRMT R0, RZ, 0x5410, R0 ;  /* 0x00005410ff007816 */ /* 0x004fc80000000000 */
[----:B------:R-:W-:-:S04]  /*5aa0*/  F2FP.PACK_AB R0, RZ, R0 ;  /* 0x00000000ff00723e */ /* 0x000fc800000000ff */
[----:B------:R-:W-:Y:S01]  /*5ab0*/  PRMT R19, R0, 0x7610, R19 ;  /* 0x0000761000137816 */ /* 0x000fe20000000013 */
[----:B------:R-:W-:Y:S05]  /*5ac0*/  BRA `(.L_x_13254) ;  /* 0x0000076000007947 */ /* 0x000fea0003800000 */
.L_x_13261:
        /* <DEDUP_REMOVED lines=12> */
.L_x_13268:
        /* <DEDUP_REMOVED lines=21> */
.L_x_13272:
[----:B------:R-:W-:Y:S05]  /*5ce0*/  BSYNC B1 ;  /* 0x0000000000017941 */ /* 0x000fea0003800000 */
.L_x_13271:
[----:B------:R-:W-:Y:S01]  /*5cf0*/  LEA R3, R0, 0x3b800000, 0x17 ;  /* 0x3b80000000037811 */ /* 0x000fe200078eb8ff */
[----:B------:R-:W-:-:S05]  /*5d00*/  IMAD.SHL.U32 R0, R2, 0x100000, RZ ;  /* 0x0010000002007824 */ /* 0x000fca00078e00ff */
[----:B------:R-:W-:Y:S02]  /*5d10*/  LOP3.LUT R0, R3, R0, R4, 0xfe, !PT ;  /* 0x0000000003007212 */ /* 0x000fe400078efe04 */
.L_x_13270:
[----:B------:R-:W-:Y:S05]  /*5d20*/  BSYNC B0 ;  /* 0x0000000000007941 */ /* 0x000fea0003800000 */
.L_x_13269:
[----:B------:R-:W-:-:S04]  /*5d30*/  F2FP.PACK_AB R0, RZ, R0 ;  /* 0x00000000ff00723e */ /* 0x000fc800000000ff */
[----:B------:R-:W-:Y:S01]  /*5d40*/  PRMT R19, R0, 0x7610, R19 ;  /* 0x0000761000137816 */ /* 0x000fe20000000013 */
[----:B------:R-:W-:Y:S05]  /*5d50*/  BRA `(.L_x_13254) ;  /* 0x000004d000007947 */ /* 0x000fea0003800000 */
.L_x_13267:
        /* <DEDUP_REMOVED lines=21> */
.L_x_13276:
[----:B------:R-:W-:Y:S05]  /*5eb0*/  BSYNC B1 ;  /* 0x0000000000017941 */ /* 0x000fea0003800000 */
.L_x_13275:
[----:B------:R-:W-:Y:S01]  /*5ec0*/  LEA R3, R0, 0x37800000, 0x17 ;  /* 0x3780000000037811 */ /* 0x000fe200078eb8ff */
[----:B------:R-:W-:-:S05]  /*5ed0*/  IMAD.SHL.U32 R0, R2, 0x200000, RZ ;  /* 0x0020000002007824 */ /* 0x000fca00078e00ff */
[----:B------:R-:W-:Y:S02]  /*5ee0*/  LOP3.LUT R0, R3, R0, R4, 0xfe, !PT ;  /* 0x0000000003007212 */ /* 0x000fe400078efe04 */
.L_x_13274:
[----:B------:R-:W-:Y:S05]  /*5ef0*/  BSYNC B0 ;  /* 0x0000000000007941 */ /* 0x000fea0003800000 */
.L_x_13273:
[----:B------:R-:W-:-:S04]  /*5f00*/  F2FP.PACK_AB R0, RZ, R0 ;  /* 0x00000000ff00723e */ /* 0x000fc800000000ff */
[----:B------:R-:W-:Y:S01]  /*5f10*/  PRMT R19, R0, 0x7610, R19 ;  /* 0x0000761000137816 */ /* 0x000fe20000000013 */
[----:B------:R-:W-:Y:S05]  /*5f20*/  BRA `(.L_x_13254) ;  /* 0x0000030000007947 */ /* 0x000fea0003800000 */
.L_x_13266:
        /* <DEDUP_REMOVED lines=14> */
.L_x_13280:
[----:B------:R-:W-:Y:S05]  /*6010*/  BSYNC B0 ;  /* 0x0000000000007941 */ /* 0x000fea0003800000 */
.L_x_13279:
[----:B------:R-:W-:-:S04]  /*6020*/  F2FP.PACK_AB R0, RZ, R0 ;  /* 0x00000000ff00723e */ /* 0x000fc800000000ff */
[----:B------:R-:W-:Y:S01]  /*6030*/  PRMT R19, R0, 0x7610, R19 ;  /* 0x0000761000137816 */ /* 0x000fe20000000013 */
[----:B------:R-:W-:Y:S05]  /*6040*/  BRA `(.L_x_13254) ;  /* 0x000001e000007947 */ /* 0x000fea0003800000 */
.L_x_13253:
        /* <DEDUP_REMOVED lines=21> */
.L_x_13278:
[----:B------:R-:W2:Y:S02]  /*61a0*/  LDG.E.64 R2, [R2.64] ;  /* 0x0000002402027981 */ /* 0x000ea4000c1e1b00 */
[----:B--2---:R-:W0:Y:S02]  /*61b0*/  I2F.U64 R0, R2 ;  /* 0x0000000200007312 */ /* 0x004e240000301000 */
[----:B0-----:R-:W-:-:S04]  /*61c0*/  F2FP.PACK_AB R0, RZ, R0 ;  /* 0x00000000ff00723e */ /* 0x001fc800000000ff */
[----:B------:R-:W-:Y:S01]  /*61d0*/  PRMT R19, R0, 0x7610, R19 ;  /* 0x0000761000137816 */ /* 0x000fe20000000013 */
[----:B------:R-:W-:Y:S05]  /*61e0*/  BRA `(.L_x_13254) ;  /* 0x0000004000007947 */ /* 0x000fea0003800000 */
.L_x_13277:
[----:B------:R-:W2:Y:S02]  /*61f0*/  LDG.E R2, [R2.64] ;  /* 0x0000002402027981 */ /* 0x000ea4000c1e1900 */
[----:B--2---:R-:W0:Y:S02]  /*6200*/  I2F.U32 R0, R2 ;  /* 0x0000000200007306 */ /* 0x004e240000201000 */
[----:B0-----:R-:W-:-:S04]  /*6210*/  F2FP.PACK_AB R0, RZ, R0 ;  /* 0x00000000ff00723e */ /* 0x001fc800000000ff */
[----:B------:R-:W-:Y:S02]  /*6220*/  PRMT R19, R0, 0x7610, R19 ;  /* 0x0000761000137816 */ /* 0x000fe40000000013 */
.L_x_13254:
        /* <DEDUP_REMOVED lines=19> */
.L_x_13284:
[----:B------:R-:W2:Y:S02]  /*6360*/  LDG.E.U8 R2, [R2.64] ;  /* 0x0000002402027981 */ /* 0x000ea4000c1e1100 */
[----:B--2---:R-:W0:Y:S02]  /*6370*/  I2F.U16 R0, R2 ;  /* 0x0000000200007306 */ /* 0x004e240000101000 */
[----:B0-----:R-:W-:-:S04]  /*6380*/  F2FP.PACK_AB R0, RZ, R0 ;  /* 0x00000000ff00723e */ /* 0x001fc800000000ff */
[----:B------:R-:W-:Y:S01]  /*6390*/  PRMT R5, R0, 0x7610, R5 ;  /* 0x0000761000057816 */ /* 0x000fe20000000005 */
[----:B------:R-:W-:Y:S05]  /*63a0*/  BRA `(.L_x_13286) ;  /* 0x00000ec000007947 */ /* 0x000fea0003800000 */
.L_x_13283:
        /* <DEDUP_REMOVED lines=11> */
.L_x_13288:
[----:B------:R-:W2:Y:S02]  /*6460*/  LDG.E R2, [R2.64] ;  /* 0x0000002402027981 */ /* 0x000ea4000c1e1900 */
[----:B--2---:R-:W0:Y:S02]  /*6470*/  I2F R0, R2 ;  /* 0x0000000200007306 */ /* 0x004e240000201400 */
[----:B0-----:R-:W-:-:S04]  /*6480*/  F2FP.PACK_AB R0, RZ, R0 ;  /* 0x00000000ff00723e */ /* 0x001fc800000000ff */
[----:B------:R-:W-:Y:S01]  /*6490*/  PRMT R5, R0, 0x7610, R5 ;  /* 0x0000761000057816 */ /* 0x000fe20000000005 */
[----:B------:R-:W-:Y:S05]  /*64a0*/  BRA `(.L_x_13286) ;  /* 0x00000dc000007947 */ /* 0x000fea0003800000 */
.L_x_13287:
[----:B------:R-:W2:Y:S02]  /*64b0*/  LDG.E.U16 R2, [R2.64] ;  /* 0x0000002402027981 */ /* 0x000ea4000c1e1500 */
[----:B--2---:R-:W0:Y:S02]  /*64c0*/  I2F.S16 R0, R2 ;  /* 0x0000000200007306 */ /* 0x004e240000101400 */
[----:B0-----:R-:W-:-:S04]  /*64d0*/  F2FP.PACK_AB R0, RZ, R0 ;  /* 0x00000000ff00723e */ /* 0x001fc800000000ff */
[----:B------:R-:W-:Y:S01]  /*64e0*/  PRMT R5, R0, 0x7610, R5 ;  /* 0x0000761000057816 */ /* 0x000fe20000000005 */
[----:B------:R-:W-:Y:S05]  /*64f0*/  BRA `(.L_x_13286) ;  /* 0x00000d7000007947 */ /* 0x000fea0003800000 */
.L_x_13282:
        /* <DEDUP_REMOVED lines=9> */
.L_x_13290:
[----:B------:R0:W5:Y:S01]  /*6590*/  LDG.E.U16 R5, [R2.64] ;  /* 0x0000002402057981 */ /* 0x000162000c1e1500 */
[----:B------:R-:W-:Y:S05]  /*65a0*/  BRA `(.L_x_13286) ;  /* 0x00000cc000007947 */ /* 0x000fea0003800000 */
.L_x_13289:
        /* <DEDUP_REMOVED lines=9> */
.L_x_13292:
[----:B------:R0:W5:Y:S01]  /*6640*/  LDG.E.U16 R5, [R2.64] ;  /* 0x0000002402057981 */ /* 0x000162000c1e1500 */
[----:B------:R-:W-:Y:S05]  /*6650*/  BRA `(.L_x_13286) ;  /* 0x00000c1000007947 */ /* 0x000fea0003800000 */
.L_x_13291:
[----:B------:R-:W2:Y:S02]  /*6660*/  LDG.E.64 R2, [R2.64] ;  /* 0x0000002402027981 */ /* 0x000ea4000c1e1b00 */
[----:B--2---:R-:W0:Y:S01]  /*6670*/  F2F.F32.F64 R0, R2 ;  /* 0x0000000200007310 */ /* 0x004e220000301000 */
[----:B------:R-:W0:-:S14]  /*6680*/  DSETP.GEU.AND P0, PT, |R2|, c[0x2][0x0], PT ;  /* 0x008000000200762a */ /* 0x000e1c0003f0e200 */
[----:B0-----:R-:W-:-:S05]  /*6690*/  @!P0 FMUL R0, R0, 1.175494350822287508e-38 ;  /* 0x0080000000008820 */ /* 0x001fca0000400000 */
[----:B------:R-:W-:-:S04]  /*66a0*/  F2FP.PACK_AB R0, RZ, R0 ;  /* 0x00000000ff00723e */ /* 0x000fc800000000ff */
[----:B------:R-:W-:Y:S01]  /*66b0*/  PRMT R5, R0, 0x7610, R5 ;  /* 0x0000761000057816 */ /* 0x000fe20000000005 */
[----:B------:R-:W-:Y:S05]  /*66c0*/  BRA `(.L_x_13286) ;  /* 0x00000ba000007947 */ /* 0x000fea0003800000 */
.L_x_13281:
        /* <DEDUP_REMOVED lines=14> */
.L_x_13295:
[----:B------:R-:W2:Y:S02]  /*67b0*/  LDG.E.64 R2, [R2.64] ;  /* 0x0000002402027981 */ /* 0x000ea4000c1e1b00 */
[----:B--2---:R-:W0:Y:S01]  /*67c0*/  F2F.F32.F64 R0, R2 ;  /* 0x0000000200007310 */ /* 0x004e220000301000 */
[----:B------:R-:W0:-:S14]  /*67d0*/  DSETP.GEU.AND P0, PT, |R2|, c[0x2][0x0], PT ;  /* 0x008000000200762a */ /* 0x000e1c0003f0e200 */
[----:B0-----:R-:W-:-:S05]  /*67e0*/  @!P0 FMUL R0, R0, 1.175494350822287508e-38 ;  /* 0x0080000000008820 */ /* 0x001fca0000400000 */
[----:B------:R-:W-:-:S04]  /*67f0*/  F2FP.PACK_AB R0, RZ, R0 ;  /* 0x00000000ff00723e */ /* 0x000fc800000000ff */
[----:B------:R-:W-:Y:S01]  /*6800*/  PRMT R5, R0, 0x7610, R5 ;  /* 0x0000761000057816 */ /* 0x000fe20000000005 */
[----:B------:R-:W-:Y:S05]  /*6810*/  BRA `(.L_x_13286) ;  /* 0x00000a5000007947 */ /* 0x000fea0003800000 */
.L_x_13294:
        /* <DEDUP_REMOVED lines=27> */
.L_x_13297:
        /* <DEDUP_REMOVED lines=15> */
.L_x_13296:
[----:B------:R-:W2:Y:S02]  /*6ac0*/  LDG.E.U16 R0, [R2.64] ;  /* 0x0000002402007981 */ /* 0x000ea4000c1e1500 */
[----:B--2---:R-:W-:-:S04]  /*6ad0*/  PRMT R0, RZ, 0x5410, R0 ;  /* 0x00005410ff007816 */ /* 0x004fc80000000000 */
[----:B------:R-:W-:-:S04]  /*6ae0*/  F2FP.PACK_AB R0, RZ, R0 ;  /* 0x00000000ff00723e */ /* 0x000fc800000000ff */
[----:B------:R-:W-:Y:S01]  /*6af0*/  PRMT R5, R0, 0x7610, R5 ;  /* 0x0000761000057816 */ /* 0x000fe20000000005 */
[----:B------:R-:W-:Y:S05]  /*6b00*/  BRA `(.L_x_13286) ;  /* 0x0000076000007947 */ /* 0x000fea0003800000 */
.L_x_13293:
        /* <DEDUP_REMOVED lines=12> */
.L_x_13300:
        /* <DEDUP_REMOVED lines=21> */
.L_x_13304:
[----:B------:R-:W-:Y:S05]  /*6d20*/  BSYNC B1 ;  /* 0x0000000000017941 */ /* 0x000fea0003800000 */
.L_x_13303:
[----:B------:R-:W-:Y:S01]  /*6d30*/  LEA R3, R0, 0x3b800000, 0x17 ;  /* 0x3b80000000037811 */ /* 0x000fe200078eb8ff */
[----:B------:R-:W-:-:S05]  /*6d40*/  IMAD.SHL.U32 R0, R2, 0x100000, RZ ;  /* 0x0010000002007824 */ /* 0x000fca00078e00ff */
[----:B------:R-:W-:Y:S02]  /*6d50*/  LOP3.LUT R0, R3, R0, R4, 0xfe, !PT ;  /* 0x0000000003007212 */ /* 0x000fe400078efe04 */
.L_x_13302:
[----:B------:R-:W-:Y:S05]  /*6d60*/  BSYNC B0 ;  /* 0x0000000000007941 */ /* 0x000fea0003800000 */
.L_x_13301:
[----:B------:R-:W-:-:S04]  /*6d70*/  F2FP.PACK_AB R0, RZ, R0 ;  /* 0x00000000ff00723e */ /* 0x000fc800000000ff */
[----:B------:R-:W-:Y:S01]  /*6d80*/  PRMT R5, R0, 0x7610, R5 ;  /* 0x0000761000057816 */ /* 0x000fe20000000005 */
[----:B------:R-:W-:Y:S05]  /*6d90*/  BRA `(.L_x_13286) ;  /* 0x000004d000007947 */ /* 0x000fea0003800000 */
.L_x_13299:
        /* <DEDUP_REMOVED lines=21> */
.L_x_13308:
[----:B------:R-:W-:Y:S05]  /*6ef0*/  BSYNC B1 ;  /* 0x0000000000017941 */ /* 0x000fea0003800000 */
.L_x_13307:
[----:B------:R-:W-:Y:S01]  /*6f00*/  LEA R3, R0, 0x37800000, 0x17 ;  /* 0x3780000000037811 */ /* 0x000fe200078eb8ff */
[----:B------:R-:W-:-:S05]  /*6f10*/  IMAD.SHL.U32 R0, R2, 0x200000, RZ ;  /* 0x0020000002007824 */ /* 0x000fca00078e00ff */
[----:B------:R-:W-:Y:S02]  /*6f20*/  LOP3.LUT R0, R3, R0, R4, 0xfe, !PT ;  /* 0x0000000003007212 */ /* 0x000fe400078efe04 */
.L_x_13306:
[----:B------:R-:W-:Y:S05]  /*6f30*/  BSYNC B0 ;  /* 0x0000000000007941 */ /* 0x000fea0003800000 */
.L_x_13305:
[----:B------:R-:W-:-:S04]  /*6f40*/  F2FP.PACK_AB R0, RZ, R0 ;  /* 0x00000000ff00723e */ /* 0x000fc800000000ff */
[----:B------:R-:W-:Y:S01]  /*6f50*/  PRMT R5, R0, 0x7610, R5 ;  /* 0x0000761000057816 */ /* 0x000fe20000000005 */
[----:B------:R-:W-:Y:S05]  /*6f60*/  BRA `(.L_x_13286) ;  /* 0x0000030000007947 */ /* 0x000fea0003800000 */
.L_x_13298:
        /* <DEDUP_REMOVED lines=14> */
.L_x_13312:
[----:B------:R-:W-:Y:S05]  /*7050*/  BSYNC B0 ;  /* 0x0000000000007941 */ /* 0x000fea0003800000 */
.L_x_13311:
[----:B------:R-:W-:-:S04]  /*7060*/  F2FP.PACK_AB R0, RZ, R0 ;  /* 0x00000000ff00723e */ /* 0x000fc800000000ff */
[----:B------:R-:W-:Y:S01]  /*7070*/  PRMT R5, R0, 0x7610, R5 ;  /* 0x0000761000057816 */ /* 0x000fe20000000005 */
[----:B------:R-:W-:Y:S05]  /*7080*/  BRA `(.L_x_13286) ;  /* 0x000001e000007947 */ /* 0x000fea0003800000 */
.L_x_13285:
        /* <DEDUP_REMOVED lines=21> */
.L_x_13310:
[----:B------:R-:W2:Y:S02]  /*71e0*/  LDG.E.64 R2, [R2.64] ;  /* 0x0000002402027981 */ /* 0x000ea4000c1e1b00 */
[----:B--2---:R-:W0:Y:S02]  /*71f0*/  I2F.U64 R0, R2 ;  /* 0x0000000200007312 */ /* 0x004e240000301000 */
[----:B0-----:R-:W-:-:S04]  /*7200*/  F2FP.PACK_AB R0, RZ, R0 ;  /* 0x00000000ff00723e */ /* 0x001fc800000000ff */
[----:B------:R-:W-:Y:S01]  /*7210*/  PRMT R5, R0, 0x7610, R5 ;  /* 0x0000761000057816 */ /* 0x000fe20000000005 */
[----:B------:R-:W-:Y:S05]  /*7220*/  BRA `(.L_x_13286) ;  /* 0x0000004000007947 */ /* 0x000fea0003800000 */
.L_x_13309:
[----:B------:R-:W2:Y:S02]  /*7230*/  LDG.E R2, [R2.64] ;  /* 0x0000002402027981 */ /* 0x000ea4000c1e1900 */
[----:B--2---:R-:W0:Y:S02]  /*7240*/  I2F.U32 R0, R2 ;  /* 0x0000000200007306 */ /* 0x004e240000201000 */
[----:B0-----:R-:W-:-:S04]  /*7250*/  F2FP.PACK_AB R0, RZ, R0 ;  /* 0x00000000ff00723e */ /* 0x001fc800000000ff */
[----:B------:R-:W-:Y:S02]  /*7260*/  PRMT R5, R0, 0x7610, R5 ;  /* 0x0000761000057816 */ /* 0x000fe40000000005 */
.L_x_13286:
        /* <DEDUP_REMOVED lines=11> */
.L_x_13314:
[----:B------:R-:W-:Y:S02]  /*7320*/  PRMT R5, R19, 0x7610, R5 ;  /* 0x0000761013057816 */ /* 0x000fe40000000005 */
.L_x_13315:
[----:B------:R-:W-:Y:S05]  /*7330*/  BSYNC B0 ;  /* 0x0000000000007941 */ /* 0x000fea0003800000 */
.L_x_13313:
        /* <DEDUP_REMOVED lines=16> */
.L_x_13319:
[----:B------:R-:W-:-:S06]  /*7440*/  HADD2.F32 R3, -RZ, R5.H0_H0 ;  /* 0x20000005ff037230 */ /* 0x000fcc0000004100 */
[----:B------:R-:W0:Y:S02]  /*7450*/  F2I.S64.TRUNC R2, R3 ;  /* 0x0000000300027311 */ /* 0x000e24000020d900 */
[----:B0-----:R0:W-:Y:S01]  /*7460*/  STG.E.U8 [R16.64], R2 ;  /* 0x0000000210007986 */ /* 0x0011e2000c101124 */
[----:B------:R-:W-:Y:S05]  /*7470*/  BRA `(.L_x_13321) ;  /* 0x00000e4000007947 */ /* 0x000fea0003800000 */
.L_x_13318:
        /* <DEDUP_REMOVED lines=10> */
.L_x_13323:
[----:B------:R-:W-:-:S06]  /*7520*/  HADD2.F32 R5, -RZ, R5.H0_H0 ;  /* 0x20000005ff057230 */ /* 0x000fcc0000004100 */
[----:B------:R-:W0:Y:S02]  /*7530*/  F2I.FTZ.TRUNC.NTZ R5, R5 ;  /* 0x0000000500057305 */ /* 0x000e24000021f100 */
[----:B0-----:R0:W-:Y:S01]  /*7540*/  STG.E [R16.64], R5 ;  /* 0x0000000510007986 */ /* 0x0011e2000c101924 */
[----:B------:R-:W-:Y:S05]  /*7550*/  BRA `(.L_x_13321) ;  /* 0x00000d6000007947 */ /* 0x000fea0003800000 */
.L_x_13322:
[----:B------:R-:W-:-:S06]  /*7560*/  HADD2.F32 R5, -RZ, R5.H0_H0 ;  /* 0x20000005ff057230 */ /* 0x000fcc0000004100 */
[----:B------:R-:W0:Y:S02]  /*7570*/  F2I.FTZ.TRUNC.NTZ R5, R5 ;  /* 0x0000000500057305 */ /* 0x000e24000021f100 */
[----:B0-----:R0:W-:Y:S01]  /*7580*/  STG.E.U16 [R16.64], R5 ;  /* 0x0000000510007986 */ /* 0x0011e2000c101524 */
[----:B------:R-:W-:Y:S05]  /*7590*/  BRA `(.L_x_13321) ;  /* 0x00000d2000007947 */ /* 0x000fea0003800000 */
.L_x_13317:
        /* <DEDUP_REMOVED lines=9> */
.L_x_13325:
[----:B------:R0:W-:Y:S01]  /*7630*/  STG.E.U16 [R16.64], R5 ;  /* 0x0000000510007986 */ /* 0x0001e2000c101524 */
[----:B------:R-:W-:Y:S05]  /*7640*/  BRA `(.L_x_13321) ;  /* 0x00000c7000007947 */ /* 0x000fea0003800000 */
.L_x_13324:
        /* <DEDUP_REMOVED lines=10> */
.L_x_13327:
[----:B------:R-:W-:-:S05]  /*76f0*/  HADD2.F32 R0, -RZ, R5.H0_H0 ;  /* 0x20000005ff007230 */ /* 0x000fca0000004100 */
[----:B------:R-:W-:-:S04]  /*7700*/  F2FP.PACK_AB R0, RZ, R0 ;  /* 0x00000000ff00723e */ /* 0x000fc800000000ff */
[----:B------:R-:W-:-:S05]  /*7710*/  PRMT R0, R0, 0x5410, RZ ;  /* 0x0000541000007816 */ /* 0x000fca00000000ff */
[----:B------:R0:W-:Y:S01]  /*7720*/  STG.E [R16.64], R0 ;  /* 0x0000000010007986 */ /* 0x0001e2000c101924 */
[----:B------:R-:W-:Y:S05]  /*7730*/  BRA `(.L_x_13321) ;  /* 0x00000b8000007947 */ /* 0x000fea0003800000 */
.L_x_13326:
[----:B------:R-:W-:-:S05]  /*7740*/  HADD2.F32 R2, -RZ, R5.H0_H0 ;  /* 0x20000005ff027230 */ /* 0x000fca0000004100 */
[----:B------:R-:W-:-:S06]  /*7750*/  FMUL.FTZ R2, R2, 1 ;  /* 0x3f80000002027820 */ /* 0x000fcc0000410000 */
[----:B------:R-:W0:Y:S02]  /*7760*/  F2F.F64.F32 R2, R2 ;  /* 0x0000000200027310 */ /* 0x000e240000201800 */
[----:B0-----:R0:W-:Y:S01]  /*7770*/  STG.E.64 [R16.64], R2 ;  /* 0x0000000210007986 */ /* 0x0011e2000c101b24 */
[----:B------:R-:W-:Y:S05]  /*7780*/  BRA `(.L_x_13321) ;  /* 0x00000b3000007947 */ /* 0x000fea0003800000 */
.L_x_13316:
        /* <DEDUP_REMOVED lines=13> */
.L_x_13330:
[----:B------:R-:W-:Y:S01]  /*7860*/  HADD2.F32 R5, -RZ, R5.H0_H0 ;  /* 0x20000005ff057230 */ /* 0x000fe20000004100 */
[----:B------:R-:W-:-:S04]  /*7870*/  CS2R R6, SRZ ;  /* 0x0000000000067805 */ /* 0x000fc8000001ff00 */
[----:B------:R-:W-:-:S06]  /*7880*/  FMUL.FTZ R5, R5, 1 ;  /* 0x3f80000005057820 */ /* 0x000fcc0000410000 */
[----:B------:R-:W0:Y:S02]  /*7890*/  F2F.F64.F32 R4, R5 ;  /* 0x0000000500047310 */ /* 0x000e240000201800 */
[----:B0-----:R0:W-:Y:S01]  /*78a0*/  STG.E.128 [R16.64], R4 ;  /* 0x0000000410007986 */ /* 0x0011e2000c101d24 */
[----:B------:R-:W-:Y:S05]  /*78b0*/  BRA `(.L_x_13321) ;  /* 0x00000a0000007947 */ /* 0x000fea0003800000 */
.L_x_13329:
        /* <DEDUP_REMOVED lines=21> */
.L_x_13334:
[----:B------:R-:W-:Y:S05]  /*7a10*/  BSYNC B0 ;  /* 0x0000000000007941 */ /* 0x000fea0003800000 */
.L_x_13333:
[----:B------:R-:W-:-:S05]  /*7a20*/  LOP3.LUT R3, R0, R3, RZ, 0xfc, !PT ;  /* 0x0000000300037212 */ /* 0x000fca00078efcff */
[----:B------:R0:W-:Y:S01]  /*7a30*/  STG.E.U8 [R16.64], R3 ;  /* 0x0000000310007986 */ /* 0x0001e2000c101124 */
[----:B------:R-:W-:Y:S05]  /*7a40*/  BRA `(.L_x_13321) ;  /* 0x0000087000007947 */ /* 0x000fea0003800000 */
.L_x_13332:
        /* <DEDUP_REMOVED lines=13> */
.L_x_13336:
[----:B------:R-:W-:Y:S01]  /*7b20*/  IMAD.MOV.U32 R0, RZ, RZ, 0x7f ;  /* 0x0000007fff007424 */ /* 0x000fe200078e00ff */
[----:B------:R-:W-:-:S04]  /*7b30*/  ISETP.GT.U32.AND P0, PT, R2, 0x7f800000, PT ;  /* 0x7f8000000200780c */ /* 0x000fc80003f04070 */
[----:B------:R-:W-:-:S04]  /*7b40*/  SEL R0, R0, 0x7c, P0 ;  /* 0x0000007c00007807 */ /* 0x000fc80000000000 */
.L_x_13337:
[----:B------:R-:W-:Y:S05]  /*7b50*/  BSYNC B0 ;  /* 0x0000000000007941 */ /* 0x000fea0003800000 */
.L_x_13335:
[----:B------:R-:W-:-:S04]  /*7b60*/  LOP3.LUT R2, R5, 0x80000000, RZ, 0xc0, !PT ;  /* 0x8000000005027812 */ /* 0x000fc800078ec0ff */
[----:B------:R-:W-:-:S04]  /*7b70*/  SHF.R.U32.HI R3, RZ, 0x18, R2 ;  /* 0x00000018ff037819 */ /* 0x000fc80000011602 */
[----:B------:R-:W-:-:S05]  /*7b80*/  LOP3.LUT R3, R0, R3, RZ, 0xfc, !PT ;  /* 0x0000000300037212 */ /* 0x000fca00078efcff */
[----:B------:R0:W-:Y:S01]  /*7b90*/  STG.E.U8 [R16.64], R3 ;  /* 0x0000000310007986 */ /* 0x0001e2000c101124 */
[----:B------:R-:W-:Y:S05]  /*7ba0*/  BRA `(.L_x_13321) ;  /* 0x0000071000007947 */ /* 0x000fea0003800000 */
.L_x_13331:
[----:B------:R-:W-:-:S05]  /*7bb0*/  HADD2.F32 R0, -RZ, R5.H0_H0 ;  /* 0x20000005ff007230 */ /* 0x000fca0000004100 */
[----:B------:R-:W-:-:S05]  /*7bc0*/  F2FP.BF16.PACK_AB R0, RZ, R0 ;  /* 0x00000000ff00723e */ /* 0x000fca00000010ff */
[----:B------:R0:W-:Y:S01]  /*7bd0*/  STG.E.U16 [R16.64], R0 ;  /* 0x0000000010007986 */ /* 0x0001e2000c101524 */
[----:B------:R-:W-:Y:S05]  /*7be0*/  BRA `(.L_x_13321) ;  /* 0x000006d000007947 */ /* 0x000fea0003800000 */
.L_x_13328:
        /* <DEDUP_REMOVED lines=12> */
.L_x_13340:
        /* <DEDUP_REMOVED lines=17> */
.L_x_13343:
[----:B------:R-:W-:-:S04]  /*7dc0*/  LOP3.LUT R2, R5, 0x80000000, RZ, 0xc0, !PT ;  /* 0x8000000005027812 */ /* 0x000fc800078ec0ff */
[----:B------:R-:W-:-:S04]  /*7dd0*/  SHF.R.U32.HI R3, RZ, 0x18, R2 ;  /* 0x00000018ff037819 */ /* 0x000fc80000011602 */
[----:B------:R-:W-:-:S04]  /*7de0*/  LOP3.LUT R0, R0, R3, RZ, 0xfc, !PT ;  /* 0x0000000300007212 */ /* 0x000fc800078efcff */
[----:B------:R-:W-:Y:S02]  /*7df0*/  PRMT R8, R0, 0x7610, R8 ;  /* 0x0000761000087816 */ /* 0x000fe40000000008 */
.L_x_13342:
[----:B------:R-:W-:Y:S05]  /*7e00*/  BSYNC B0 ;  /* 0x0000000000007941 */ /* 0x000fea0003800000 */
.L_x_13341:
[----:B------:R0:W-:Y:S01]  /*7e10*/  STG.E.U8 [R16.64], R8 ;  /* 0x0000000810007986 */ /* 0x0001e2000c101124 */
[----:B------:R-:W-:Y:S05]  /*7e20*/  BRA `(.L_x_13321) ;  /* 0x0000049000007947 */ /* 0x000fea0003800000 */
.L_x_13339:
        /* <DEDUP_REMOVED lines=17> */
.L_x_13346:
[----:B------:R-:W-:-:S04]  /*7f40*/  LOP3.LUT R2, R5, 0x80000000, RZ, 0xc0, !PT ;  /* 0x8000000005027812 */ /* 0x000fc800078ec0ff */
[----:B------:R-:W-:-:S04]  /*7f50*/  SHF.R.U32.HI R3, RZ, 0x18, R2 ;  /* 0x00000018ff037819 */ /* 0x000fc80000011602 */
[----:B------:R-:W-:-:S04]  /*7f60*/  LOP3.LUT R0, R0, R3, RZ, 0xfc, !PT ;  /* 0x0000000300007212 */ /* 0x000fc800078efcff */
[----:B------:R-:W-:Y:S02]  /*7f70*/  PRMT R8, R0, 0x7610, R8 ;  /* 0x0000761000087816 */ /* 0x000fe40000000008 */
.L_x_13345:
[----:B------:R-:W-:Y:S05]  /*7f80*/  BSYNC B0 ;  /* 0x0000000000007941 */ /* 0x000fea0003800000 */
.L_x_13344:
[----:B------:R0:W-:Y:S01]  /*7f90*/  STG.E.U8 [R16.64], R8 ;  /* 0x0000000810007986 */ /* 0x0001e2000c101124 */
[----:B------:R-:W-:Y:S05]  /*7fa0*/  BRA `(.L_x_13321) ;  /* 0x0000031000007947 */ /* 0x000fea0003800000 */
.L_x_13338:
        /* <DEDUP_REMOVED lines=22> */
.L_x_13320:
        /* <DEDUP_REMOVED lines=20> */
.L_x_13348:
[----:B------:R-:W-:-:S06]  /*8250*/  HADD2.F32 R2, -RZ, R5.H0_H0 ;  /* 0x20000005ff027230 */ /* 0x000fcc0000004100 */
[----:B------:R-:W0:Y:S02]  /*8260*/  F2I.U64.TRUNC R2, R2 ;  /* 0x0000000200027311 */ /* 0x000e24000020d800 */
[----:B0-----:R0:W-:Y:S01]  /*8270*/  STG.E.64 [R16.64], R2 ;  /* 0x0000000210007986 */ /* 0x0011e2000c101b24 */
[----:B------:R-:W-:Y:S05]  /*8280*/  BRA `(.L_x_13321) ;  /* 0x0000003000007947 */ /* 0x000fea0003800000 */
.L_x_13347:
[----:B------:R-:W-:-:S06]  /*8290*/  HADD2.F32 R5, -RZ, R5.H0_H0 ;  /* 0x20000005ff057230 */ /* 0x000fcc0000004100 */
[----:B------:R-:W0:Y:S02]  /*82a0*/  F2I.FTZ.U32.TRUNC.NTZ R5, R5 ;  /* 0x0000000500057305 */ /* 0x000e24000021f000 */
[----:B0-----:R0:W-:Y:S02]  /*82b0*/  STG.E [R16.64], R5 ;  /* 0x0000000510007986 */ /* 0x0011e4000c101924 */
.L_x_13321:
        /* <DEDUP_REMOVED lines=258> */
.L_x_13349:
        /* <DEDUP_REMOVED lines=21> */
.L_x_13353:
[----:B------:R-:W2:Y:S02]  /*9430*/  LDG.E.U8 R2, [R2.64] ;  /* 0x0000002402027981 */ /* 0x000ea4000c1e1100 */
[----:B--2---:R-:W0:Y:S02]  /*9440*/  I2F.U16 R0, R2 ;  /* 0x0000000200007306 */ /* 0x004e240000101000 */
[----:B0-----:R-:W-:-:S04]  /*9450*/  F2FP.PACK_AB R0, RZ, R0 ;  /* 0x00000000ff00723e */ /* 0x001fc800000000ff */
[----:B------:R-:W-:Y:S01]  /*9460*/  PRMT R19, R0, 0x7610, R19 ;  /* 0x0000761000137816 */ /* 0x000fe20000000013 */
[----:B------:R-:W-:Y:S05]  /*9470*/  BRA `(.L_x_13355) ;  /* 0x00000ed000007947 */ /* 0x000fea0003800000 */
.L_x_13352:
        /* <DEDUP_REMOVED lines=11> */
.L_x_13357:
[----:B------:R-:W2:Y:S02]  /*9530*/  LDG.E R2, [R2.64] ;  /* 0x0000002402027981 */ /* 0x000ea4000c1e1900 */
[----:B--2---:R-:W0:Y:S02]  /*9540*/  I2F R0, R2 ;  /* 0x0000000200007306 */ /* 0x004e240000201400 */
[----:B0-----:R-:W-:-:S04]  /*9550*/  F2FP.PACK_AB R0, RZ, R0 ;  /* 0x00000000ff00723e */ /* 0x001fc800000000ff */
[----:B------:R-:W-:Y:S01]  /*9560*/  PRMT R19, R0, 0x7610, R19 ;  /* 0x0000761000137816 */ /* 0x000fe20000000013 */
[----:B------:R-:W-:Y:S05]  /*9570*/  BRA `(.L_x_13355) ;  /* 0x00000dd000007947 */ /* 0x000fea0003800000 */
.L_x_13356:
[----:B------:R-:W2:Y:S02]  /*9580*/  LDG.E.U16 R2, [R2.64] ;  /* 0x0000002402027981 */ /* 0x000ea4000c1e1500 */
[----:B--2---:R-:W0:Y:S02]  /*9590*/  I2F.S16 R0, R2 ;  /* 0x0000000200007306 */ /* 0x004e240000101400 */
[----:B0-----:R-:W-:-:S04]  /*95a0*/  F2FP.PACK_AB R0, RZ, R0 ;  /* 0x00000000ff00723e */ /* 0x001fc800000000ff */
[----:B------:R-:W-:Y:S01]  /*95b0*/  PRMT R19, R0, 0x7610, R19 ;  /* 0x0000761000137816 */ /* 0x000fe20000000013 */
[----:B------:R-:W-:Y:S05]  /*95c0*/  BRA `(.L_x_13355) ;  /* 0x00000d8000007947 */ /* 0x000fea0003800000 */
.L_x_13351:
        /* <DEDUP_REMOVED lines=9> */
.L_x_13359:
[----:B------:R0:W5:Y:S01]  /*9660*/  LDG.E.U16 R19, [R2.64] ;  /* 0x0000002402137981 */ /* 0x000162000c1e1500 */
[----:B------:R-:W-:Y:S05]  /*9670*/  BRA `(.L_x_13355) ;  /* 0x00000cd000007947 */ /* 0x000fea0003800000 */
.L_x_13358:
        /* <DEDUP_REMOVED lines=9> */
.L_x_13361:
[----:B------:R0:W5:Y:S01]  /*9710*/  LDG.E.U16 R19, [R2.64] ;  /* 0x0000002402137981 */ /* 0x000162000c1e1500 */
[----:B------:R-:W-:Y:S05]  /*9720*/  BRA `(.L_x_13355) ;  /* 0x00000c2000007947 */ /* 0x000fea0003800000 */
.L_x_13360:
[----:B------:R-:W2:Y:S02]  /*9730*/  LDG.E.64 R2, [R2.64] ;  /* 0x0000002402027981 */ /* 0x000ea4000c1e1b00 */
[----:B--2---:R-:W0:Y:S01]  /*9740*/  F2F.F32.F64 R0, R2 ;  /* 0x0000000200007310 */ /* 0x004e220000301000 */
[----:B------:R-:W0:-:S14]  /*9750*/  DSETP.GEU.AND P0, PT, |R2|, c[0x2][0x0], PT ;  /* 0x008000000200762a */ /* 0x000e1c0003f0e200 */
[----:B0-----:R-:W-:-:S05]  /*9760*/  @!P0 FMUL R0, R0, 1.175494350822287508e-38 ;  /* 0x0080000000008820 */ /* 0x001fca0000400000 */
[----:B------:R-:W-:-:S04]  /*9770*/  F2FP.PACK_AB R0, RZ, R0 ;  /* 0x00000000ff00723e */ /* 0x000fc800000000ff */
[----:B------:R-:W-:Y:S01]  /*9780*/  PRMT R19, R0, 0x7610, R19 ;  /* 0x0000761000137816 */ /* 0x000fe20000000013 */
[----:B------:R-:W-:Y:S05]  /*9790*/  BRA `(.L_x_13355) ;  /* 0x00000bb000007947 */ /* 0x000fea0003800000 */
.L_x_13350:
        /* <DEDUP_REMOVED lines=14> */
.L_x_13364:
[----:B------:R-:W2:Y:S02]  /*9880*/  LDG.E.64 R2, [R2.64] ;  /* 0x0000002402027981 */ /* 0x000ea4000c1e1b00 */
[----:B--2---:R-:W0:Y:S01]  /*9890*/  F2F.F32.F64 R0, R2 ;  /* 0x0000000200007310 */ /* 0x004e220000301000 */
[----:B------:R-:W0:-:S14]  /*98a0*/  DSETP.GEU.AND P0, PT, |R2|, c[0x2][0x0], PT ;  /* 0x008000000200762a */ /* 0x000e1c0003f0e200 */
[----:B0-----:R-:W-:-:S05]  /*98b0*/  @!P0 FMUL R0, R0, 1.175494350822287508e-38 ;  /* 0x0080000000008820 */ /* 0x001fca0000400000 */
[----:B------:R-:W-:-:S04]  /*98c0*/  F2FP.PACK_AB R0, RZ, R0 ;  /* 0x00000000ff00723e */ /* 0x000fc800000000ff */
[----:B------:R-:W-:Y:S01]  /*98d0*/  PRMT R19, R0, 0x7610, R19 ;  /* 0x0000761000137816 */ /* 0x000fe20000000013 */
[----:B------:R-:W-:Y:S05]  /*98e0*/  BRA `(.L_x_13355) ;  /* 0x00000a6000007947 */ /* 0x000fea0003800000 */
.L_x_13363:
        /* <DEDUP_REMOVED lines=28> */
.L_x_13366:
        /* <DEDUP_REMOVED lines=15> */
.L_x_13365:
[----:B------:R-:W2:Y:S02]  /*9ba0*/  LDG.E.U16 R0, [R2.64] ;  /* 0x0000002402007981 */ /* 0x000ea4000c1e1500 */
[----:B--2---:R-:W-:-:S04]  /*9bb0*/  PRMT R0, RZ, 0x5410, R0 ;  /* 0x00005410ff007816 */ /* 0x004fc80000000000 */
[----:B------:R-:W-:-:S04]  /*9bc0*/  F2FP.PACK_AB R0, RZ, R0 ;  /* 0x00000000ff00723e */ /* 0x000fc800000000ff */
[----:B------:R-:W-:Y:S01]  /*9bd0*/  PRMT R19, R0, 0x7610, R19 ;  /* 0x0000761000137816 */ /* 0x000fe20000000013 */
[----:B------:R-:W-:Y:S05]  /*9be0*/  BRA `(.L_x_13355) ;  /* 0x0000076000007947 */ /* 0x000fea0003800000 */
.L_x_13362:
        /* <DEDUP_REMOVED lines=12> */
.L_x_13369:
        /* <DEDUP_REMOVED lines=21> */
.L_x_13373:
[----:B------:R-:W-:Y:S05]  /*9e00*/  BSYNC B1 ;  /* 0x0000000000017941 */ /* 0x000fea0003800000 */
.L_x_13372:
[----:B------:R-:W-:Y:S01]  /*9e10*/  LEA R3, R0, 0x3b800000, 0x17 ;  /* 0x3b80000000037811 */ /* 0x000fe200078eb8ff */
[----:B------:R-:W-:-:S05]  /*9e20*/  IMAD.SHL.U32 R0, R2, 0x100000, RZ ;  /* 0x0010000002007824 */ /* 0x000fca00078e00ff */
[----:B------:R-:W-:Y:S02]  /*9e30*/  LOP3.LUT R0, R3, R0, R4, 0xfe, !PT ;  /* 0x0000000003007212 */ /* 0x000fe400078efe04 */
.L_x_13371:
[----:B------:R-:W-:Y:S05]  /*9e40*/  BSYNC B0 ;  /* 0x0000000000007941 */ /* 0x000fea0003800000 */
.L_x_13370:
[----:B------:R-:W-:-:S04]  /*9e50*/  F2FP.PACK_AB R0, RZ, R0 ;  /* 0x00000000ff00723e */ /* 0x000fc800000000ff */
[----:B------:R-:W-:Y:S01]  /*9e60*/  PRMT R19, R0, 0x7610, R19 ;  /* 0x0000761000137816 */ /* 0x000fe20000000013 */
[----:B------:R-:W-:Y:S05]  /*9e70*/  BRA `(.L_x_13355) ;  /* 0x000004d000007947 */ /* 0x000fea0003800000 */
.L_x_13368:
        /* <DEDUP_REMOVED lines=21> */
.L_x_13377:
[----:B------:R-:W-:Y:S05]  /*9fd0*/  BSYNC B1 ;  /* 0x0000000000017941 */ /* 0x000fea0003800000 */
.L_x_13376:
[----:B------:R-:W-:Y:S01]  /*9fe0*/  LEA R3, R0, 0x37800000, 0x17 ;  /* 0x3780000000037811 */ /* 0x000fe200078eb8ff */
[----:B------:R-:W-:-:S05]  /*9ff0*/  IMAD.SHL.U32 R0, R2, 0x200000, RZ ;  /* 0x0020000002007824 */ /* 0x000fca00078e00ff */
[----:B------:R-:W-:Y:S02]  /*a000*/  LOP3.LUT R0, R3, R0, R4, 0xfe, !PT ;  /* 0x0000000003007212 */ /* 0x000fe400078efe04 */
.L_x_13375:
[----:B------:R-:W-:Y:S05]  /*a010*/  BSYNC B0 ;  /* 0x0000000000007941 */ /* 0x000fea0003800000 */
.L_x_13374:
[----:B------:R-:W-:-:S04]  /*a020*/  F2FP.PACK_AB R0, RZ, R0 ;  /* 0x00000000ff00723e */ /* 0x000fc800000000ff */
[----:B------:R-:W-:Y:S01]  /*a030*/  PRMT R19, R0, 0x7610, R19 ;  /* 0x0000761000137816 */ /* 0x000fe20000000013 */
[----:B------:R-:W-:Y:S05]  /*a040*/  BRA `(.L_x_13355) ;  /* 0x0000030000007947 */ /* 0x000fea0003800000 */
.L_x_13367:
        /* <DEDUP_REMOVED lines=14> */
.L_x_13381:
[----:B------:R-:W-:Y:S05]  /*a130*/  BSYNC B0 ;  /* 0x0000000000007941 */ /* 0x000fea0003800000 */
.L_x_13380:
[----:B------:R-:W-:-:S04]  /*a140*/  F2FP.PACK_AB R0, RZ, R0 ;  /* 0x00000000ff00723e */ /* 0x000fc800000000ff */
[----:B------:R-:W-:Y:S01]  /*a150*/  PRMT R19, R0, 0x7610, R19 ;  /* 0x0000761000137816 */ /* 0x000fe20000000013 */
[----:B------:R-:W-:Y:S05]  /*a160*/  BRA `(.L_x_13355) ;  /* 0x000001e000007947 */ /* 0x000fea0003800000 */
.L_x_13354:
        /* <DEDUP_REMOVED lines=21> */
.L_x_13379:
[----:B------:R-:W2:Y:S02]  /*a2c0*/  LDG.E.64 R2, [R2.64] ;  /* 0x0000002402027981 */ /* 0x000ea4000c1e1b00 */
[----:B--2---:R-:W0:Y:S02]  /*a2d0*/  I2F.U64 R0, R2 ;  /* 0x0000000200007312 */ /* 0x004e240000301000 */
[----:B0-----:R-:W-:-:S04]  /*a2e0*/  F2FP.PACK_AB R0, RZ, R0 ;  /* 0x00000000ff00723e */ /* 0x001fc800000000ff */
[----:B------:R-:W-:Y:S01]  /*a2f0*/  PRMT R19, R0, 0x7610, R19 ;  /* 0x0000761000137816 */ /* 0x000fe20000000013 */
[----:B------:R-:W-:Y:S05]  /*a300*/  BRA `(.L_x_13355) ;  /* 0x0000004000007947 */ /* 0x000fea0003800000 */
.L_x_13378:
[----:B------:R-:W2:Y:S02]  /*a310*/  LDG.E R2, [R2.64] ;  /* 0x0000002402027981 */ /* 0x000ea4000c1e1900 */
[----:B--2---:R-:W0:Y:S02]  /*a320*/  I2F.U32 R0, R2 ;  /* 0x0000000200007306 */ /* 0x004e240000201000 */
[----:B0-----:R-:W-:-:S04]  /*a330*/  F2FP.PACK_AB R0, RZ, R0 ;  /* 0x00000000ff00723e */ /* 0x001fc800000000ff */
[----:B------:R-:W-:Y:S02]  /*a340*/  PRMT R19, R0, 0x7610, R19 ;  /* 0x0000761000137816 */ /* 0x000fe40000000013 */
.L_x_13355:
        /* <DEDUP_REMOVED lines=19> */
.L_x_13385:
[----:B------:R-:W2:Y:S02]  /*a480*/  LDG.E.U8 R2, [R2.64] ;  /* 0x0000002402027981 */ /* 0x000ea4000c1e1100 */
[----:B--2---:R-:W0:Y:S02]  /*a490*/  I2F.U16 R0, R2 ;  /* 0x0000000200007306 */ /* 0x004e240000101000 */
[----:B0-----:R-:W-:-:S04]  /*a4a0*/  F2FP.PACK_AB R0, RZ, R0 ;  /* 0x00000000ff00723e */ /* 0x001fc800000000ff */
[----:B------:R-:W-:Y:S01]  /*a4b0*/  PRMT R5, R0, 0x7610, R5 ;  /* 0x0000761000057816 */ /* 0x000fe20000000005 */
[----:B------:R-:W-:Y:S05]  /*a4c0*/  BRA `(.L_x_13387) ;  /* 0x00000ec000007947 */ /* 0x000fea0003800000 */
.L_x_13384:
        /* <DEDUP_REMOVED lines=11> */
.L_x_13389:
[----:B------:R-:W2:Y:S02]  /*a580*/  LDG.E R2, [R2.64] ;  /* 0x0000002402027981 */ /* 0x000ea4000c1e1900 */
[----:B--2---:R-:W0:Y:S02]  /*a590*/  I2F R0, R2 ;  /* 0x0000000200007306 */ /* 0x004e240000201400 */
[----:B0-----:R-:W-:-:S04]  /*a5a0*/  F2FP.PACK_AB R0, RZ, R0 ;  /* 0x00000000ff00723e */ /* 0x001fc800000000ff */
[----:B------:R-:W-:Y:S01]  /*a5b0*/  PRMT R5, R0, 0x7610, R5 ;  /* 0x0000761000057816 */ /* 0x000fe20000000005 */
[----:B------:R-:W-:Y:S05]  /*a5c0*/  BRA `(.L_x_13387) ;  /* 0x00000dc000007947 */ /* 0x000fea0003800000 */
.L_x_13388:
[----:B------:R-:W2:Y:S02]  /*a5d0*/  LDG.E.U16 R2, [R2.64] ;  /* 0x0000002402027981 */ /* 0x000ea4000c1e1500 */
[----:B--2---:R-:W0:Y:S02]  /*a5e0*/  I2F.S16 R0, R2 ;  /* 0x0000000200007306 */ /* 0x004e240000101400 */
[----:B0-----:R-:W-:-:S04]  /*a5f0*/  F2FP.PACK_AB R0, RZ, R0 ;  /* 0x00000000ff00723e */ /* 0x001fc800000000ff */
[----:B------:R-:W-:Y:S01]  /*a600*/  PRMT R5, R0, 0x7610, R5 ;  /* 0x0000761000057816 */ /* 0x000fe20000000005 */
[----:B------:R-:W-:Y:S05]  /*a610*/  BRA `(.L_x_13387) ;  /* 0x00000d7000007947 */ /* 0x000fea0003800000 */
.L_x_13383:
        /* <DEDUP_REMOVED lines=9> */
.L_x_13391:
[----:B------:R0:W5:Y:S01]  /*a6b0*/  LDG.E.U16 R5, [R2.64] ;  /* 0x0000002402057981 */ /* 0x000162000c1e1500 */
[----:B------:R-:W-:Y:S05]  /*a6c0*/  BRA `(.L_x_13387) ;  /* 0x00000cc000007947 */ /* 0x000fea0003800000 */
.L_x_13390:
        /* <DEDUP_REMOVED lines=9> */
.L_x_13393:
[----:B------:R0:W5:Y:S01]  /*a760*/  LDG.E.U16 R5, [R2.64] ;  /* 0x0000002402057981 */ /* 0x000162000c1e1500 */
[----:B------:R-:W-:Y:S05]  /*a770*/  BRA `(.L_x_13387) ;  /* 0x00000c1000007947 */ /* 0x000fea0003800000 */
.L_x_13392:
[----:B------:R-:W2:Y:S02]  /*a780*/  LDG.E.64 R2, [R2.64] ;  /* 0x0000002402027981 */ /* 0x000ea4000c1e1b00 */
[----:B--2---:R-:W0:Y:S01]  /*a790*/  F2F.F32.F64 R0, R2 ;  /* 0x0000000200007310 */ /* 0x004e220000301000 */
[----:B------:R-:W0:-:S14]  /*a7a0*/  DSETP.GEU.AND P0, PT, |R2|, c[0x2][0x0], PT ;  /* 0x008000000200762a */ /* 0x000e1c0003f0e200 */
[----:B0-----:R-:W-:-:S05]  /*a7b0*/  @!P0 FMUL R0, R0, 1.175494350822287508e-38 ;  /* 0x0080000000008820 */ /* 0x001fca0000400000 */
[----:B------:R-:W-:-:S04]  /*a7c0*/  F2FP.PACK_AB R0, RZ, R0 ;  /* 0x00000000ff00723e */ /* 0x000fc800000000ff */
[----:B------:R-:W-:Y:S01]  /*a7d0*/  PRMT R5, R0, 0x7610, R5 ;  /* 0x0000761000057816 */ /* 0x000fe20000000005 */
[----:B------:R-:W-:Y:S05]  /*a7e0*/  BRA `(.L_x_13387) ;  /* 0x00000ba000007947 */ /* 0x000fea0003800000 */
.L_x_13382:
        /* <DEDUP_REMOVED lines=14> */
.L_x_13396:
[----:B------:R-:W2:Y:S02]  /*a8d0*/  LDG.E.64 R2, [R2.64] ;  /* 0x0000002402027981 */ /* 0x000ea4000c1e1b00 */
[----:B--2---:R-:W0:Y:S01]  /*a8e0*/  F2F.F32.F64 R0, R2 ;  /* 0x0000000200007310 */ /* 0x004e220000301000 */
[----:B------:R-:W0:-:S14]  /*a8f0*/  DSETP.GEU.AND P0, PT, |R2|, c[0x2][0x0], PT ;  /* 0x008000000200762a */ /* 0x000e1c0003f0e200 */
[----:B0-----:R-:W-:-:S05]  /*a900*/  @!P0 FMUL R0, R0, 1.175494350822287508e-38 ;  /* 0x0080000000008820 */ /* 0x001fca0000400000 */
[----:B------:R-:W-:-:S04]  /*a910*/  F2FP.PACK_AB R0, RZ, R0 ;  /* 0x00000000ff00723e */ /* 0x000fc800000000ff */
[----:B------:R-:W-:Y:S01]  /*a920*/  PRMT R5, R0, 0x7610, R5 ;  /* 0x0000761000057816 */ /* 0x000fe20000000005 */
[----:B------:R-:W-:Y:S05]  /*a930*/  BRA `(.L_x_13387) ;  /* 0x00000a5000007947 */ /* 0x000fea0003800000 */
.L_x_13395:
        /* <DEDUP_REMOVED lines=27> */
.L_x_13398:
        /* <DEDUP_REMOVED lines=15> */
.L_x_13397:
[----:B------:R-:W2:Y:S02]  /*abe0*/  LDG.E.U16 R0, [R2.64] ;  /* 0x0000002402007981 */ /* 0x000ea4000c1e1500 */
[----:B--2---:R-:W-:-:S04]  /*abf0*/  PRMT R0, RZ, 0x5410, R0 ;  /* 0x00005410ff007816 */ /* 0x004fc80000000000 */
[----:B------:R-:W-:-:S04]  /*ac00*/  F2FP.PACK_AB R0, RZ, R0 ;  /* 0x00000000ff00723e */ /* 0x000fc800000000ff */
[----:B------:R-:W-:Y:S01]  /*ac10*/  PRMT R5, R0, 0x7610, R5 ;  /* 0x0000761000057816 */ /* 0x000fe20000000005 */
[----:B------:R-:W-:Y:S05]  /*ac20*/  BRA `(.L_x_13387) ;  /* 0x0000076000007947 */ /* 0x000fea0003800000 */
.L_x_13394:
        /* <DEDUP_REMOVED lines=12> */
.L_x_13401:
        /* <DEDUP_REMOVED lines=21> */
.L_x_13405:
[----:B------:R-:W-:Y:S05]  /*ae40*/  BSYNC B1 ;  /* 0x0000000000017941 */ /* 0x000fea0003800000 */
.L_x_13404:
[----:B------:R-:W-:Y:S01]  /*ae50*/  LEA R3, R0, 0x3b800000, 0x17 ;  /* 0x3b80000000037811 */ /* 0x000fe200078eb8ff */
[----:B------:R-:W-:-:S05]  /*ae60*/  IMAD.SHL.U32 R0, R2, 0x100000, RZ ;  /* 0x0010000002007824 */ /* 0x000fca00078e00ff */
[----:B------:R-:W-:Y:S02]  /*ae70*/  LOP3.LUT R0, R3, R0, R4, 0xfe, !PT ;  /* 0x0000000003007212 */ /* 0x000fe400078efe04 */
.L_x_13403:
[----:B------:R-:W-:Y:S05]  /*ae80*/  BSYNC B0 ;  /* 0x0000000000007941 */ /* 0x000fea0003800000 */
.L_x_13402:
[----:B------:R-:W-:-:S04]  /*ae90*/  F2FP.PACK_AB R0, RZ, R0 ;  /* 0x00000000ff00723e */ /* 0x000fc800000000ff */
[----:B------:R-:W-:Y:S01]  /*aea0*/  PRMT R5, R0, 0x7610, R5 ;  /* 0x0000761000057816 */ /* 0x000fe20000000005 */
[----:B------:R-:W-:Y:S05]  /*aeb0*/  BRA `(.L_x_13387) ;  /* 0x000004d000007947 */ /* 0x000fea0003800000 */
.L_x_13400:
        /* <DEDUP_REMOVED lines=21> */
.L_x_13409:
[----:B------:R-:W-:Y:S05]  /*b010*/  BSYNC B1 ;  /* 0x0000000000017941 */ /* 0x000fea0003800000 */
.L_x_13408:
[----:B------:R-:W-:Y:S01]  /*b020*/  LEA R3, R0, 0x37800000, 0x17 ;  /* 0x3780000000037811 */ /* 0x000fe200078eb8ff */
[----:B------:R-:W-:-:S05]  /*b030*/  IMAD.SHL.U32 R0, R2, 0x200000, RZ ;  /* 0x0020000002007824 */ /* 0x000fca00078e00ff */
[----:B------:R-:W-:Y:S02]  /*b040*/  LOP3.LUT R0, R3, R0, R4, 0xfe, !PT ;  /* 0x0000000003007212 */ /* 0x000fe400078efe04 */
.L_x_13407:
[----:B------:R-:W-:Y:S05]  /*b050*/  BSYNC B0 ;  /* 0x0000000000007941 */ /* 0x000fea0003800000 */
.L_x_13406:
[----:B------:R-:W-:-:S04]  /*b060*/  F2FP.PACK_AB R0, RZ, R0 ;  /* 0x00000000ff00723e */ /* 0x000fc800000000ff */
[----:B------:R-:W-:Y:S01]  /*b070*/  PRMT R5, R0, 0x7610, R5 ;  /* 0x0000761000057816 */ /* 0x000fe20000000005 */
[----:B------:R-:W-:Y:S05]  /*b080*/  BRA `(.L_x_13387) ;  /* 0x0000030000007947 */ /* 0x000fea0003800000 */
.L_x_13399:
        /* <DEDUP_REMOVED lines=14> */
.L_x_13413:
[----:B------:R-:W-:Y:S05]  /*b170*/  BSYNC B0 ;  /* 0x0000000000007941 */ /* 0x000fea0003800000 */
.L_x_13412:
[----:B------:R-:W-:-:S04]  /*b180*/  F2FP.PACK_AB R0, RZ, R0 ;  /* 0x00000000ff00723e */ /* 0x000fc800000000ff */
[----:B------:R-:W-:Y:S01]  /*b190*/  PRMT R5, R0, 0x7610, R5 ;  /* 0x0000761000057816 */ /* 0x000fe20000000005 */
[----:B------:R-:W-:Y:S05]  /*b1a0*/  BRA `(.L_x_13387) ;  /* 0x000001e000007947 */ /* 0x000fea0003800000 */
.L_x_13386:
        /* <DEDUP_REMOVED lines=21> */
.L_x_13411:
[----:B------:R-:W2:Y:S02]  /*b300*/  LDG.E.64 R2, [R2.64] ;  /* 0x0000002402027981 */ /* 0x000ea4000c1e1b00 */
[----:B--2---:R-:W0:Y:S02]  /*b310*/  I2F.U64 R0, R2 ;  /* 0x0000000200007312 */ /* 0x004e240000301000 */
[----:B0-----:R-:W-:-:S04]  /*b320*/  F2FP.PACK_AB R0, RZ, R0 ;  /* 0x00000000ff00723e */ /* 0x001fc800000000ff */
[----:B------:R-:W-:Y:S01]  /*b330*/  PRMT R5, R0, 0x7610, R5 ;  /* 0x0000761000057816 */ /* 0x000fe20000000005 */
[----:B------:R-:W-:Y:S05]  /*b340*/  BRA `(.L_x_13387) ;  /* 0x0000004000007947 */ /* 0x000fea0003800000 */
.L_x_13410:
[----:B------:R-:W2:Y:S02]  /*b350*/  LDG.E R2, [R2.64] ;  /* 0x0000002402027981 */ /* 0x000ea4000c1e1900 */
[----:B--2---:R-:W0:Y:S02]  /*b360*/  I2F.U32 R0, R2 ;  /* 0x0000000200007306 */ /* 0x004e240000201000 */
[----:B0-----:R-:W-:-:S04]  /*b370*/  F2FP.PACK_AB R0, RZ, R0 ;  /* 0x00000000ff00723e */ /* 0x001fc800000000ff */
[----:B------:R-:W-:Y:S02]  /*b380*/  PRMT R5, R0, 0x7610, R5 ;  /* 0x0000761000057816 */ /* 0x000fe40000000005 */
.L_x_13387:
        /* <DEDUP_REMOVED lines=11> */
.L_x_13415:
[----:B------:R-:W-:Y:S02]  /*b440*/  PRMT R5, R19, 0x7610, R5 ;  /* 0x0000761013057816 */ /* 0x000fe40000000005 */
.L_x_13416:
[----:B------:R-:W-:Y:S05]  /*b450*/  BSYNC B0 ;  /* 0x0000000000007941 */ /* 0x000fea0003800000 */
.L_x_13414:
        /* <DEDUP_REMOVED lines=16> */
.L_x_13420:
[----:B------:R-:W-:-:S06]  /*b560*/  HADD2.F32 R3, -RZ, R5.H0_H0 ;  /* 0x20000005ff037230 */ /* 0x000fcc0000004100 */
[----:B------:R-:W0:Y:S02]  /*b570*/  F2I.S64.TRUNC R2, R3 ;  /* 0x0000000300027311 */ /* 0x000e24000020d900 */
[----:B0-----:R0:W-:Y:S01]  /*b580*/  STG.E.U8 [R16.64], R2 ;  /* 0x0000000210007986 */ /* 0x0011e2000c101124 */
[----:B------:R-:W-:Y:S05]  /*b590*/  BRA `(.L_x_13422) ;  /* 0x00000e4000007947 */ /* 0x000fea0003800000 */
.L_x_13419:
        /* <DEDUP_REMOVED lines=10> */
.L_x_13424:
[----:B------:R-:W-:-:S06]  /*b640*/  HADD2.F32 R5, -RZ, R5.H0_H0 ;  /* 0x20000005ff057230 */ /* 0x000fcc0000004100 */
[----:B------:R-:W0:Y:S02]  /*b650*/  F2I.FTZ.TRUNC.NTZ R5, R5 ;  /* 0x0000000500057305 */ /* 0x000e24000021f100 */
[----:B0-----:R0:W-:Y:S01]  /*b660*/  STG.E [R16.64], R5 ;  /* 0x0000000510007986 */ /* 0x0011e2000c101924 */
[----:B------:R-:W-:Y:S05]  /*b670*/  BRA `(.L_x_13422) ;  /* 0x00000d6000007947 */ /* 0x000fea0003800000 */
.L_x_13423:
[----:B------:R-:W-:-:S06]  /*b680*/  HADD2.F32 R5, -RZ, R5.H0_H0 ;  /* 0x20000005ff057230 */ /* 0x000fcc0000004100 */
[----:B------:R-:W0:Y:S02]  /*b690*/  F2I.FTZ.TRUNC.NTZ R5, R5 ;  /* 0x0000000500057305 */ /* 0x000e24000021f100 */
[----:B0-----:R0:W-:Y:S01]  /*b6a0*/  STG.E.U16 [R16.64], R5 ;  /* 0x0000000510007986 */ /* 0x0011e2000c101524 */
[----:B------:R-:W-:Y:S05]  /*b6b0*/  BRA `(.L_x_13422) ;  /* 0x00000d2000007947 */ /* 0x000fea0003800000 */
.L_x_13418:
        /* <DEDUP_REMOVED lines=9> */
.L_x_13426:
[----:B------:R0:W-:Y:S01]  /*b750*/  STG.E.U16 [R16.64], R5 ;  /* 0x0000000510007986 */ /* 0x0001e2000c101524 */
[----:B------:R-:W-:Y:S05]  /*b760*/  BRA `(.L_x_13422) ;  /* 0x00000c7000007947 */ /* 0x000fea0003800000 */
.L_x_13425:
        /* <DEDUP_REMOVED lines=10> */
.L_x_13428:
[----:B------:R-:W-:-:S05]  /*b810*/  HADD2.F32 R0, -RZ, R5.H0_H0 ;  /* 0x20000005ff007230 */ /* 0x000fca0000004100 */
[----:B------:R-:W-:-:S04]  /*b820*/  F2FP.PACK_AB R0, RZ, R0 ;  /* 0x00000000ff00723e */ /* 0x000fc800000000ff */
[----:B------:R-:W-:-:S05]  /*b830*/  PRMT R0, R0, 0x5410, RZ ;  /* 0x0000541000007816 */ /* 0x000fca00000000ff */
[----:B------:R0:W-:Y:S01]  /*b840*/  STG.E [R16.64], R0 ;  /* 0x0000000010007986 */ /* 0x0001e2000c101924 */
[----:B------:R-:W-:Y:S05]  /*b850*/  BRA `(.L_x_13422) ;  /* 0x00000b8000007947 */ /* 0x000fea0003800000 */
.L_x_13427:
[----:B------:R-:W-:-:S05]  /*b860*/  HADD2.F32 R2, -RZ, R5.H0_H0 ;  /* 0x20000005ff027230 */ /* 0x000fca0000004100 */
[----:B------:R-:W-:-:S06]  /*b870*/  FMUL.FTZ R2, R2, 1 ;  /* 0x3f80000002027820 */ /* 0x000fcc0000410000 */
[----:B------:R-:W0:Y:S02]  /*b880*/  F2F.F64.F32 R2, R2 ;  /* 0x0000000200027310 */ /* 0x000e240000201800 */
[----:B0-----:R0:W-:Y:S01]  /*b890*/  STG.E.64 [R16.64], R2 ;  /* 0x0000000210007986 */ /* 0x0011e2000c101b24 */
[----:B------:R-:W-:Y:S05]  /*b8a0*/  BRA `(.L_x_13422) ;  /* 0x00000b3000007947 */ /* 0x000fea0003800000 */
.L_x_13417:
        /* <DEDUP_REMOVED lines=13> */
.L_x_13431:
[----:B------:R-:W-:Y:S01]  /*b980*/  HADD2.F32 R5, -RZ, R5.H0_H0 ;  /* 0x20000005ff057230 */ /* 0x000fe20000004100 */
[----:B------:R-:W-:-:S04]  /*b990*/  CS2R R6, SRZ ;  /* 0x0000000000067805 */ /* 0x000fc8000001ff00 */
[----:B------:R-:W-:-:S06]  /*b9a0*/  FMUL.FTZ R5, R5, 1 ;  /* 0x3f80000005057820 */ /* 0x000fcc0000410000 */
[----:B------:R-:W0:Y:S02]  /*b9b0*/  F2F.F64.F32 R4, R5 ;  /* 0x0000000500047310 */ /* 0x000e240000201800 */
[----:B0-----:R0:W-:Y:S01]  /*b9c0*/  STG.E.128 [R16.64], R4 ;  /* 0x0000000410007986 */ /* 0x0011e2000c101d24 */
[----:B------:R-:W-:Y:S05]  /*b9d0*/  BRA `(.L_x_13422) ;  /* 0x00000a0000007947 */ /* 0x000fea0003800000 */
.L_x_13430:
        /* <DEDUP_REMOVED lines=21> */
.L_x_13435:
[----:B------:R-:W-:Y:S05]  /*bb30*/  BSYNC B0 ;  /* 0x0000000000007941 */ /* 0x000fea0003800000 */
.L_x_13434:
[----:B------:R-:W-:-:S05]  /*bb40*/  LOP3.LUT R3, R0, R3, RZ, 0xfc, !PT ;  /* 0x0000000300037212 */ /* 0x000fca00078efcff */
[----:B------:R0:W-:Y:S01]  /*bb50*/  STG.E.U8 [R16.64], R3 ;  /* 0x0000000310007986 */ /* 0x0001e2000c101124 */
[----:B------:R-:W-:Y:S05]  /*bb60*/  BRA `(.L_x_13422) ;  /* 0x0000087000007947 */ /* 0x000fea0003800000 */
.L_x_13433:
        /* <DEDUP_REMOVED lines=13> */
.L_x_13437:
[----:B------:R-:W-:Y:S01]  /*bc40*/  IMAD.MOV.U32 R0, RZ, RZ, 0x7f ;  /* 0x0000007fff007424 */ /* 0x000fe200078e00ff */
[----:B------:R-:W-:-:S04]  /*bc50*/  ISETP.GT.U32.AND P0, PT, R2, 0x7f800000, PT ;  /* 0x7f8000000200780c */ /* 0x000fc80003f04070 */
[----:B------:R-:W-:-:S04]  /*bc60*/  SEL R0, R0, 0x7c, P0 ;  /* 0x0000007c00007807 */ /* 0x000fc80000000000 */
.L_x_13438:
[----:B------:R-:W-:Y:S05]  /*bc70*/  BSYNC B0 ;  /* 0x0000000000007941 */ /* 0x000fea0003800000 */
.L_x_13436:
[----:B------:R-:W-:-:S04]  /*bc80*/  LOP3.LUT R2, R5, 0x80000000, RZ, 0xc0, !PT ;  /* 0x8000000005027812 */ /* 0x000fc800078ec0ff */
[----:B------:R-:W-:-:S04]  /*bc90*/  SHF.R.U32.HI R3, RZ, 0x18, R2 ;  /* 0x00000018ff037819 */ /* 0x000fc80000011602 */
[----:B------:R-:W-:-:S05]  /*bca0*/  LOP3.LUT R3, R0, R3, RZ, 0xfc, !PT ;  /* 0x0000000300037212 */ /* 0x000fca00078efcff */
[----:B------:R0:W-:Y:S01]  /*bcb0*/  STG.E.U8 [R16.64], R3 ;  /* 0x0000000310007986 */ /* 0x0001e2000c101124 */
[----:B------:R-:W-:Y:S05]  /*bcc0*/  BRA `(.L_x_13422) ;  /* 0x0000071000007947 */ /* 0x000fea0003800000 */
.L_x_13432:
[----:B------:R-:W-:-:S05]  /*bcd0*/  HADD2.F32 R0, -RZ, R5.H0_H0 ;  /* 0x20000005ff007230 */ /* 0x000fca0000004100 */
[----:B------:R-:W-:-:S05]  /*bce0*/  F2FP.BF16.PACK_AB R0, RZ, R0 ;  /* 0x00000000ff00723e */ /* 0x000fca00000010ff */
[----:B------:R0:W-:Y:S01]  /*bcf0*/  STG.E.U16 [R16.64], R0 ;  /* 0x0000000010007986 */ /* 0x0001e2000c101524 */
[----:B------:R-:W-:Y:S05]  /*bd00*/  BRA `(.L_x_13422) ;  /* 0x000006d000007947 */ /* 0x000fea0003800000 */
.L_x_13429:
        /* <DEDUP_REMOVED lines=12> */
.L_x_13441:
        /* <DEDUP_REMOVED lines=17> */
.L_x_13444:
[----:B------:R-:W-:-:S04]  /*bee0*/  LOP3.LUT R2, R5, 0x80000000, RZ, 0xc0, !PT ;  /* 0x8000000005027812 */ /* 0x000fc800078ec0ff */
[----:B------:R-:W-:-:S04]  /*bef0*/  SHF.R.U32.HI R3, RZ, 0x18, R2 ;  /* 0x00000018ff037819 */ /* 0x000fc80000011602 */
[----:B------:R-:W-:-:S04]  /*bf00*/  LOP3.LUT R0, R0, R3, RZ, 0xfc, !PT ;  /* 0x0000000300007212 */ /* 0x000fc800078efcff */
[----:B------:R-:W-:Y:S02]  /*bf10*/  PRMT R8, R0, 0x7610, R8 ;  /* 0x0000761000087816 */ /* 0x000fe40000000008 */
.L_x_13443:
[----:B------:R-:W-:Y:S05]  /*bf20*/  BSYNC B0 ;  /* 0x0000000000007941 */ /* 0x000fea0003800000 */
.L_x_13442:
[----:B------:R0:W-:Y:S01]  /*bf30*/  STG.E.U8 [R16.64], R8 ;  /* 0x0000000810007986 */ /* 0x0001e2000c101124 */
[----:B------:R-:W-:Y:S05]  /*bf40*/  BRA `(.L_x_13422) ;  /* 0x0000049000007947 */ /* 0x000fea0003800000 */
.L_x_13440:
        /* <DEDUP_REMOVED lines=17> */
.L_x_13447:
[----:B------:R-:W-:-:S04]  /*c060*/  LOP3.LUT R2, R5, 0x80000000, RZ, 0xc0, !PT ;  /* 0x8000000005027812 */ /* 0x000fc800078ec0ff */
[----:B------:R-:W-:-:S04]  /*c070*/  SHF.R.U32.HI R3, RZ, 0x18, R2 ;  /* 0x00000018ff037819 */ /* 0x000fc80000011602 */
[----:B------:R-:W-:-:S04]  /*c080*/  LOP3.LUT R0, R0, R3, RZ, 0xfc, !PT ;  /* 0x0000000300007212 */ /* 0x000fc800078efcff */
[----:B------:R-:W-:Y:S02]  /*c090*/  PRMT R8, R0, 0x7610, R8 ;  /* 0x0000761000087816 */ /* 0x000fe40000000008 */
.L_x_13446:
[----:B------:R-:W-:Y:S05]  /*c0a0*/  BSYNC B0 ;  /* 0x0000000000007941 */ /* 0x000fea0003800000 */
.L_x_13445:
[----:B------:R0:W-:Y:S01]  /*c0b0*/  STG.E.U8 [R16.64], R8 ;  /* 0x0000000810007986 */ /* 0x0001e2000c101124 */
[----:B------:R-:W-:Y:S05]  /*c0c0*/  BRA `(.L_x_13422) ;  /* 0x0000031000007947 */ /* 0x000fea0003800000 */
.L_x_13439:
        /* <DEDUP_REMOVED lines=22> */
.L_x_13421:
        /* <DEDUP_REMOVED lines=20> */
.L_x_13449:
[----:B------:R-:W-:-:S06]  /*c370*/  HADD2.F32 R2, -RZ, R5.H0_H0 ;  /* 0x20000005ff027230 */ /* 0x000fcc0000004100 */
[----:B------:R-:W0:Y:S02]  /*c380*/  F2I.U64.TRUNC R2, R2 ;  /* 0x0000000200027311 */ /* 0x000e24000020d800 */
[----:B0-----:R0:W-:Y:S01]  /*c390*/  STG.E.64 [R16.64], R2 ;  /* 0x0000000210007986 */ /* 0x0011e2000c101b24 */
[----:B------:R-:W-:Y:S05]  /*c3a0*/  BRA `(.L_x_13422) ;  /* 0x0000003000007947 */ /* 0x000fea0003800000 */
.L_x_13448:
[----:B------:R-:W-:-:S06]  /*c3b0*/  HADD2.F32 R5, -RZ, R5.H0_H0 ;  /* 0x20000005ff057230 */ /* 0x000fcc0000004100 */
[----:B------:R-:W0:Y:S02]  /*c3c0*/  F2I.FTZ.U32.TRUNC.NTZ R5, R5 ;  /* 0x0000000500057305 */ /* 0x000e24000021f000 */
[----:B0-----:R0:W-:Y:S02]  /*c3d0*/  STG.E [R16.64], R5 ;  /* 0x0000000510007986 */ /* 0x0011e4000c101924 */
.L_x_13422:
[----:B------:R-:W-:Y:S02]  /*c3e0*/  IADD3 R23, R23, 0x80, RZ ;  /* 0x0000008017177810 */ /* 0x000fe40007ffe0ff */
.L_x_13247:
[----:B------:R-:W-:Y:S05]  /*c3f0*/  BSYNC B6 ;  /* 0x0000000000067941 */ /* 0x000fea0003800000 */
.L_x_13246:
        /* <DEDUP_REMOVED lines=257> */
.L_x_13450:
        /* <DEDUP_REMOVED lines=21> */
.L_x_13454:
[----:B------:R-:W2:Y:S02]  /*d560*/  LDG.E.U8 R2, [R2.64] ;  /* 0x0000002402027981 */ /* 0x000ea4000c1e1100 */
[----:B--2---:R-:W0:Y:S02]  /*d570*/  I2F.U16 R0, R2 ;  /* 0x0000000200007306 */ /* 0x004e240000101000 */
[----:B0-----:R-:W-:-:S04]  /*d580*/  F2FP.PACK_AB R0, RZ, R0 ;  /* 0x00000000ff00723e */ /* 0x001fc800000000ff */
[----:B------:R-:W-:Y:S01]  /*d590*/  PRMT R19, R0, 0x7610, R19 ;  /* 0x0000761000137816 */ /* 0x000fe20000000013 */
[----:B------:R-:W-:Y:S05]  /*d5a0*/  BRA `(.L_x_13456) ;  /* 0x00000ed000007947 */ /* 0x000fea0003800000 */
.L_x_13453:
        /* <DEDUP_REMOVED lines=11> */
.L_x_13458:
[----:B------:R-:W2:Y:S02]  /*d660*/  LDG.E R2, [R2.64] ;  /* 0x0000002402027981 */ /* 0x000ea4000c1e1900 */
[----:B--2---:R-:W0:Y:S02]  /*d670*/  I2F R0, R2 ;  /* 0x0000000200007306 */ /* 0x004e240000201400 */
[----:B0-----:R-:W-:-:S04]  /*d680*/  F2FP.PACK_AB R0, RZ, R0 ;  /* 0x00000000ff00723e */ /* 0x001fc800000000ff */
[----:B------:R-:W-:Y:S01]  /*d690*/  PRMT R19, R0, 0x7610, R19 ;  /* 0x0000761000137816 */ /* 0x000fe20000000013 */
[----:B------:R-:W-:Y:S05]  /*d6a0*/  BRA `(.L_x_13456) ;  /* 0x00000dd000007947 */ /* 0x000fea0003800000 */
.L_x_13457:
[----:B------:R-:W2:Y:S02]  /*d6b0*/  LDG.E.U16 R2, [R2.64] ;  /* 0x0000002402027981 */ /* 0x000ea4000c1e1500 */
[----:B--2---:R-:W0:Y:S02]  /*d6c0*/  I2F.S16 R0, R2 ;  /* 0x0000000200007306 */ /* 0x004e240000101400 */
[----:B0-----:R-:W-:-:S04]  /*d6d0*/  F2FP.PACK_AB R0, RZ, R0 ;  /* 0x00000000ff00723e */ /* 0x001fc800000000ff */
[----:B------:R-:W-:Y:S01]  /*d6e0*/  PRMT R19, R0, 0x7610, R19 ;  /* 0x0000761000137816 */ /* 0x000fe20000000013 */
[----:B------:R-:W-:Y:S05]  /*d6f0*/  BRA `(.L_x_13456) ;  /* 0x00000d8000007947 */ /* 0x000fea0003800000 */
.L_x_13452:
        /* <DEDUP_REMOVED lines=9> */
.L_x_13460:
[----:B------:R0:W5:Y:S01]  /*d790*/  LDG.E.U16 R19, [R2.64] ;  /* 0x0000002402137981 */ /* 0x000162000c1e1500 */
[----:B------:R-:W-:Y:S05]  /*d7a0*/  BRA `(.L_x_13456) ;  /* 0x00000cd000007947 */ /* 0x000fea0003800000 */
.L_x_13459:
        /* <DEDUP_REMOVED lines=9> */
.L_x_13462:
[----:B------:R0:W5:Y:S01]  /*d840*/  LDG.E.U16 R19, [R2.64] ;  /* 0x0000002402137981 */ /* 0x000162000c1e1500 */
[----:B------:R-:W-:Y:S05]  /*d850*/  BRA `(.L_x_13456) ;  /* 0x00000c2000007947 */ /* 0x000fea0003800000 */
.L_x_13461:
[----:B------:R-:W2:Y:S02]  /*d860*/  LDG.E.64 R2, [R2.64] ;  /* 0x0000002402027981 */ /* 0x000ea4000c1e1b00 */
[----:B--2---:R-:W0:Y:S01]  /*d870*/  F2F.F32.F64 R0, R2 ;  /* 0x0000000200007310 */ /* 0x004e220000301000 */
[----:B------:R-:W0:-:S14]  /*d880*/  DSETP.GEU.AND P0, PT, |R2|, c[0x2][0x0], PT ;  /* 0x008000000200762a */ /* 0x000e1c0003f0e200 */
[----:B0-----:R-:W-:-:S05]  /*d890*/  @!P0 FMUL R0, R0, 1.175494350822287508e-38 ;  /* 0x0080000000008820 */ /* 0x001fca0000400000 */
[----:B------:R-:W-:-:S04]  /*d8a0*/  F2FP.PACK_AB R0, RZ, R0 ;  /* 0x00000000ff00723e */ /* 0x000fc800000000ff */
[----:B------:R-:W-:Y:S01]  /*d8b0*/  PRMT R19, R0, 0x7610, R19 ;  /* 0x0000761000137816 */ /* 0x000fe20000000013 */
[----:B------:R-:W-:Y:S05]  /*d8c0*/  BRA `(.L_x_13456) ;  /* 0x00000bb000007947 */ /* 0x000fea0003800000 */
.L_x_13451:
        /* <DEDUP_REMOVED lines=14> */
.L_x_13465:
[----:B------:R-:W2:Y:S02]  /*d9b0*/  LDG.E.64 R2, [R2.64] ;  /* 0x0000002402027981 */ /* 0x000ea4000c1e1b00 */
[----:B--2---:R-:W0:Y:S01]  /*d9c0*/  F2F.F32.F64 R0, R2 ;  /* 0x0000000200007310 */ /* 0x004e220000301000 */
[----:B------:R-:W0:-:S14]  /*d9d0*/  DSETP.GEU.AND P0, PT, |R2|, c[0x2][0x0], PT ;  /* 0x008000000200762a */ /* 0x000e1c0003f0e200 */
[----:B0-----:R-:W-:-:S05]  /*d9e0*/  @!P0 FMUL R0, R0, 1.175494350822287508e-38 ;  /* 0x0080000000008820 */ /* 0x001fca0000400000 */
[----:B------:R-:W-:-:S04]  /*d9f0*/  F2FP.PACK_AB R0, RZ, R0 ;  /* 0x00000000ff00723e */ /* 0x000fc800000000ff */
[----:B------:R-:W-:Y:S01]  /*da00*/  PRMT R19, R0, 0x7610, R19 ;  /* 0x0000761000137816 */ /* 0x000fe20000000013 */
[----:B------:R-:W-:Y:S05]  /*da10*/  BRA `(.L_x_13456) ;  /* 0x00000a6000007947 */ /* 0x000fea0003800000 */
.L_x_13464:
        /* <DEDUP_REMOVED lines=28> */
.L_x_13467:
        /* <DEDUP_REMOVED lines=15> */
.L_x_13466:
[----:B------:R-:W2:Y:S02]  /*dcd0*/  LDG.E.U16 R0, [R2.64] ;  /* 0x0000002402007981 */ /* 0x000ea4000c1e1500 */
[----:B--2---:R-:W-:-:S04]  /*dce0*/  PRMT R0, RZ, 0x5410, R0 ;  /* 0x00005410ff007816 */ /* 0x004fc80000000000 */
[----:B------:R-:W-:-:S04]  /*dcf0*/  F2FP.PACK_AB R0, RZ, R0 ;  /* 0x00000000ff00723e */ /* 0x000fc800000000ff */
[----:B------:R-:W-:Y:S01]  /*dd00*/  PRMT R19, R0, 0x7610, R19 ;  /* 0x0000761000137816 */ /* 0x000fe20000000013 */
[----:B------:R-:W-:Y:S05]  /*dd10*/  BRA `(.L_x_13456) ;  /* 0x0000076000007947 */ /* 0x000fea0003800000 */
.L_x_13463:
        /* <DEDUP_REMOVED lines=12> */
.L_x_13470:
        /* <DEDUP_REMOVED lines=21> */
.L_x_13474:
[----:B------:R-:W-:Y:S05]  /*df30*/  BSYNC B1 ;  /* 0x0000000000017941 */ /* 0x000fea0003800000 */
.L_x_13473:
[----:B------:R-:W-:Y:S01]  /*df40*/  LEA R3, R0, 0x3b800000, 0x17 ;  /* 0x3b80000000037811 */ /* 0x000fe200078eb8ff */
[----:B------:R-:W-:-:S05]  /*df50*/  IMAD.SHL.U32 R0, R2, 0x100000, RZ ;  /* 0x0010000002007824 */ /* 0x000fca00078e00ff */
[----:B------:R-:W-:Y:S02]  /*df60*/  LOP3.LUT R0, R3, R0, R4, 0xfe, !PT ;  /* 0x0000000003007212 */ /* 0x000fe400078efe04 */
.L_x_13472:
[----:B------:R-:W-:Y:S05]  /*df70*/  BSYNC B0 ;  /* 0x0000000000007941 */ /* 0x000fea0003800000 */
.L_x_13471:
[----:B------:R-:W-:-:S04]  /*df80*/  F2FP.PACK_AB R0, RZ, R0 ;  /* 0x00000000ff00723e */ /* 0x000fc800000000ff */
[----:B------:R-:W-:Y:S01]  /*df90*/  PRMT R19, R0, 0x7610, R19 ;  /* 0x0000761000137816 */ /* 0x000fe20000000013 */
[----:B------:R-:W-:Y:S05]  /*dfa0*/  BRA `(.L_x_13456) ;  /* 0x000004d000007947 */ /* 0x000fea0003800000 */
.L_x_13469:
        /* <DEDUP_REMOVED lines=21> */
.L_x_13478:
[----:B------:R-:W-:Y:S05]  /*e100*/  BSYNC B1 ;  /* 0x0000000000017941 */ /* 0x000fea0003800000 */
.L_x_13477:
[----:B------:R-:W-:Y:S01]  /*e110*/  LEA R3, R0, 0x37800000, 0x17 ;  /* 0x3780000000037811 */ /* 0x000fe200078eb8ff */
[----:B------:R-:W-:-:S05]  /*e120*/  IMAD.SHL.U32 R0, R2, 0x200000, RZ ;  /* 0x0020000002007824 */ /* 0x000fca00078e00ff */
[----:B------:R-:W-:Y:S02]  /*e130*/  LOP3.LUT R0, R3, R0, R4, 0xfe, !PT ;  /* 0x0000000003007212 */ /* 0x000fe400078efe04 */
.L_x_13476:
[----:B------:R-:W-:Y:S05]  /*e140*/  BSYNC B0 ;  /* 0x0000000000007941 */ /* 0x000fea0003800000 */
.L_x_13475:
[----:B------:R-:W-:-:S04]  /*e150*/  F2FP.PACK_AB R0, RZ, R0 ;  /* 0x00000000ff00723e */ /* 0x000fc800000000ff */
[----:B------:R-:W-:Y:S01]  /*e160*/  PRMT R19, R0, 0x7610, R19 ;  /* 0x0000761000137816 */ /* 0x000fe20000000013 */
[----:B------:R-:W-:Y:S05]  /*e170*/  BRA `(.L_x_13456) ;  /* 0x0000030000007947 */ /* 0x000fea0003800000 */
.L_x_13468:
        /* <DEDUP_REMOVED lines=14> */
.L_x_13482:
[----:B------:R-:W-:Y:S05]  /*e260*/  BSYNC B0 ;  /* 0x0000000000007941 */ /* 0x000fea0003800000 */
.L_x_13481:
[----:B------:R-:W-:-:S04]  /*e270*/  F2FP.PACK_AB R0, RZ, R0 ;  /* 0x00000000ff00723e */ /* 0x000fc800000000ff */
[----:B------:R-:W-:Y:S01]  /*e280*/  PRMT R19, R0, 0x7610, R19 ;  /* 0x0000761000137816 */ /* 0x000fe20000000013 */
[----:B------:R-:W-:Y:S05]  /*e290*/  BRA `(.L_x_13456) ;  /* 0x000001e000007947 */ /* 0x000fea0003800000 */
.L_x_13455:
        /* <DEDUP_REMOVED lines=21> */
.L_x_13480:
[----:B------:R-:W2:Y:S02]  /*e3f0*/  LDG.E.64 R2, [R2.64] ;  /* 0x0000002402027981 */ /* 0x000ea4000c1e1b00 */
[----:B--2---:R-:W0:Y:S02]  /*e400*/  I2F.U64 R0, R2 ;  /* 0x0000000200007312 */ /* 0x004e240000301000 */
[----:B0-----:R-:W-:-:S04]  /*e410*/  F2FP.PACK_AB R0, RZ, R0 ;  /* 0x00000000ff00723e */ /* 0x001fc800000000ff */
[----:B------:R-:W-:Y:S01]  /*e420*/  PRMT R19, R0, 0x7610, R19 ;  /* 0x0000761000137816 */ /* 0x000fe20000000013 */
[----:B------:R-:W-:Y:S05]  /*e430*/  BRA `(.L_x_13456) ;  /* 0x0000004000007947 */ /* 0x000fea0003800000 */
.L_x_13479:
[----:B------:R-:W2:Y:S02]  /*e440*/  LDG.E R2, [R2.64] ;  /* 0x0000002402027981 */ /* 0x000ea4000c1e1900 */
[----:B--2---:R-:W0:Y:S02]  /*e450*/  I2F.U32 R0, R2 ;  /* 0x0000000200007306 */ /* 0x004e240000201000 */
[----:B0-----:R-:W-:-:S04]  /*e460*/  F2FP.PACK_AB R0, RZ, R0 ;  /* 0x00000000ff00723e */ /* 0x001fc800000000ff */
[----:B------:R-:W-:Y:S02]  /*e470*/  PRMT R19, R0, 0x7610, R19 ;  /* 0x0000761000137816 */ /* 0x000fe40000000013 */
.L_x_13456:
        /* <DEDUP_REMOVED lines=19> */
.L_x_13486:
[----:B------:R-:W2:Y:S02]  /*e5b0*/  LDG.E.U8 R2, [R2.64] ;  /* 0x0000002402027981 */ /* 0x000ea4000c1e1100 */
[----:B--2---:R-:W0:Y:S02]  /*e5c0*/  I2F.U16 R0, R2 ;  /* 0x0000000200007306 */ /* 0x004e240000101000 */
[----:B0-----:R-:W-:-:S04]  /*e5d0*/  F2FP.PACK_AB R0, RZ, R0 ;  /* 0x00000000ff00723e */ /* 0x001fc800000000ff */
[----:B------:R-:W-:Y:S01]  /*e5e0*/  PRMT R5, R0, 0x7610, R5 ;  /* 0x0000761000057816 */ /* 0x000fe20000000005 */
[----:B------:R-:W-:Y:S05]  /*e5f0*/  BRA `(.L_x_13488) ;  /* 0x00000ec000007947 */ /* 0x000fea0003800000 */
.L_x_13485:
        /* <DEDUP_REMOVED lines=11> */
.L_x_13490:
[----:B------:R-:W2:Y:S02]  /*e6b0*/  LDG.E R2, [R2.64] ;  /* 0x0000002402027981 */ /* 0x000ea4000c1e1900 */
[----:B--2---:R-:W0:Y:S02]  /*e6c0*/  I2F R0, R2 ;  /* 0x0000000200007306 */ /* 0x004e240000201400 */
[----:B0-----:R-:W-:-:S04]  /*e6d0*/  F2FP.PACK_AB R0, RZ, R0 ;  /* 0x00000000ff00723e */ /* 0x001fc800000000ff */
[----:B------:R-:W-:Y:S01]  /*e6e0*/  PRMT R5, R0, 0x7610, R5 ;  /* 0x0000761000057816 */ /* 0x000fe20000000005 */
[----:B------:R-:W-:Y:S05]  /*e6f0*/  BRA `(.L_x_13488) ;  /* 0x00000dc000007947 */ /* 0x000fea0003800000 */
.L_x_13489:
[----:B------:R-:W2:Y:S02]  /*e700*/  LDG.E.U16 R2, [R2.64] ;  /* 0x0000002402027981 */ /* 0x000ea4000c1e1500 */
[----:B--2---:R-:W0:Y:S02]  /*e710*/  I2F.S16 R0, R2 ;  /* 0x0000000200007306 */ /* 0x004e240000101400 */
[----:B0-----:R-:W-:-:S04]  /*e720*/  F2FP.PACK_AB R0, RZ, R0 ;  /* 0x00000000ff00723e */ /* 0x001fc800000000ff */
[----:B------:R-:W-:Y:S01]  /*e730*/  PRMT R5, R0, 0x7610, R5 ;  /* 0x0000761000057816 */ /* 0x000fe20000000005 */
[----:B------:R-:W-:Y:S05]  /*e740*/  BRA `(.L_x_13488) ;  /* 0x00000d7000007947 */ /* 0x000fea0003800000 */
.L_x_13484:
        /* <DEDUP_REMOVED lines=9> */
.L_x_13492:
[----:B------:R0:W5:Y:S01]  /*e7e0*/  LDG.E.U16 R5, [R2.64] ;  /* 0x0000002402057981 */ /* 0x000162000c1e1500 */
[----:B------:R-:W-:Y:S05]  /*e7f0*/  BRA `(.L_x_13488) ;  /* 0x00000cc000007947 */ /* 0x000fea0003800000 */
.L_x_13491:
        /* <DEDUP_REMOVED lines=9> */
.L_x_13494:
[----:B------:R0:W5:Y:S01]  /*e890*/  LDG.E.U16 R5, [R2.64] ;  /* 0x0000002402057981 */ /* 0x000162000c1e1500 */
[----:B------:R-:W-:Y:S05]  /*e8a0*/  BRA `(.L_x_13488) ;  /* 0x00000c1000007947 */ /* 0x000fea0003800000 */
.L_x_13493:
[----:B------:R-:W2:Y:S02]  /*e8b0*/  LDG.E.64 R2, [R2.64] ;  /* 0x0000002402027981 */ /* 0x000ea4000c1e1b00 */
[----:B--2---:R-:W0:Y:S01]  /*e8c0*/  F2F.F32.F64 R0, R2 ;  /* 0x0000000200007310 */ /* 0x004e220000301000 */
[----:B------:R-:W0:-:S14]  /*e8d0*/  DSETP.GEU.AND P0, PT, |R2|, c[0x2][0x0], PT ;  /* 0x008000000200762a */ /* 0x000e1c0003f0e200 */
[----:B0-----:R-:W-:-:S05]  /*e8e0*/  @!P0 FMUL R0, R0, 1.175494350822287508e-38 ;  /* 0x0080000000008820 */ /* 0x001fca0000400000 */
[----:B------:R-:W-:-:S04]  /*e8f0*/  F2FP.PACK_AB R0, RZ, R0 ;  /* 0x00000000ff00723e */ /* 0x000fc800000000ff */
[----:B------:R-:W-:Y:S01]  /*e900*/  PRMT R5, R0, 0x7610, R5 ;  /* 0x0000761000057816 */ /* 0x000fe20000000005 */
[----:B------:R-:W-:Y:S05]  /*e910*/  BRA `(.L_x_13488) ;  /* 0x00000ba000007947 */ /* 0x000fea0003800000 */
.L_x_13483:
        /* <DEDUP_REMOVED lines=14> */
.L_x_13497:
[----:B------:R-:W2:Y:S02]  /*ea00*/  LDG.E.64 R2, [R2.64] ;  /* 0x0000002402027981 */ /* 0x000ea4000c1e1b00 */
[----:B--2---:R-:W0:Y:S01]  /*ea10*/  F2F.F32.F64 R0, R2 ;  /* 0x0000000200007310 */ /* 0x004e220000301000 */
[----:B------:R-:W0:-:S14]  /*ea20*/  DSETP.GEU.AND P0, PT, |R2|, c[0x2][0x0], PT ;  /* 0x008000000200762a */ /* 0x000e1c0003f0e200 */
[----:B0-----:R-:W-:-:S05]  /*ea30*/  @!P0 FMUL R0, R0, 1.175494350822287508e-38 ;  /* 0x0080000000008820 */ /* 0x001fca0000400000 */
[----:B------:R-:W-:-:S04]  /*ea40*/  F2FP.PACK_AB R0, RZ, R0 ;  /* 0x00000000ff00723e */ /* 0x000fc800000000ff */
[----:B------:R-:W-:Y:S01]  /*ea50*/  PRMT R5, R0, 0x7610, R5 ;  /* 0x0000761000057816 */ /* 0x000fe20000000005 */
[----:B------:R-:W-:Y:S05]  /*ea60*/  BRA `(.L_x_13488) ;  /* 0x00000a5000007947 */ /* 0x000fea0003800000 */
.L_x_13496:
        /* <DEDUP_REMOVED lines=27> */
.L_x_13499:
        /* <DEDUP_REMOVED lines=15> */
.L_x_13498:
[----:B------:R-:W2:Y:S02]  /*ed10*/  LDG.E.U16 R0, [R2.64] ;  /* 0x0000002402007981 */ /* 0x000ea4000c1e1500 */
[----:B--2---:R-:W-:-:S04]  /*ed20*/  PRMT R0, RZ, 0x5410, R0 ;  /* 0x00005410ff007816 */ /* 0x004fc80000000000 */
[----:B------:R-:W-:-:S04]  /*ed30*/  F2FP.PACK_AB R0, RZ, R0 ;  /* 0x00000000ff00723e */ /* 0x000fc800000000ff */
[----:B------:R-:W-:Y:S01]  /*ed40*/  PRMT R5, R0, 0x7610, R5 ;  /* 0x0000761000057816 */ /* 0x000fe20000000005 */
[----:B------:R-:W-:Y:S05]  /*ed50*/  BRA `(.L_x_13488) ;  /* 0x0000076000007947 */ /* 0x000fea0003800000 */
.L_x_13495:
        /* <DEDUP_REMOVED lines=12> */
.L_x_13502:
        /* <DEDUP_REMOVED lines=21> */
.L_x_13506:
[----:B------:R-:W-:Y:S05]  /*ef70*/  BSYNC B1 ;  /* 0x0000000000017941 */ /* 0x000fea0003800000 */
.L_x_13505:
[----:B------:R-:W-:Y:S01]  /*ef80*/  LEA R3, R0, 0x3b800000, 0x17 ;  /* 0x3b80000000037811 */ /* 0x000fe200078eb8ff */
[----:B------:R-:W-:-:S05]  /*ef90*/  IMAD.SHL.U32 R0, R2, 0x100000, RZ ;  /* 0x0010000002007824 */ /* 0x000fca00078e00ff */
[----:B------:R-:W-:Y:S02]  /*efa0*/  LOP3.LUT R0, R3, R0, R4, 0xfe, !PT ;  /* 0x0000000003007212 */ /* 0x000fe400078efe04 */
.L_x_13504:
[----:B------:R-:W-:Y:S05]  /*efb0*/  BSYNC B0 ;  /* 0x0000000000007941 */ /* 0x000fea0003800000 */
.L_x_13503:
[----:B------:R-:W-:-:S04]  /*efc0*/  F2FP.PACK_AB R0, RZ, R0 ;  /* 0x00000000ff00723e */ /* 0x000fc800000000ff */
[----:B------:R-:W-:Y:S01]  /*efd0*/  PRMT R5, R0, 0x7610, R5 ;  /* 0x0000761000057816 */ /* 0x000fe20000000005 */
[----:B------:R-:W-:Y:S05]  /*efe0*/  BRA `(.L_x_13488) ;  /* 0x000004d000007947 */ /* 0x000fea0003800000 */
.L_x_13501:
        /* <DEDUP_REMOVED lines=21> */
.L_x_13510:
[----:B------:R-:W-:Y:S05]  /*f140*/  BSYNC B1 ;  /* 0x0000000000017941 */ /* 0x000fea0003800000 */
.L_x_13509:
[----:B------:R-:W-:Y:S01]  /*f150*/  LEA R3, R0, 0x37800000, 0x17 ;  /* 0x3780000000037811 */ /* 0x000fe200078eb8ff */
[----:B------:R-:W-:-:S05]  /*f160*/  IMAD.SHL.U32 R0, R2, 0x200000, RZ ;  /* 0x0020000002007824 */ /* 0x000fca00078e00ff */
[----:B------:R-:W-:Y:S02]  /*f170*/  LOP3.LUT R0, R3, R0, R4, 0xfe, !PT ;  /* 0x0000000003007212 */ /* 0x000fe400078efe04 */
.L_x_13508:
[----:B------:R-:W-:Y:S05]  /*f180*/  BSYNC B0 ;  /* 0x0000000000007941 */ /* 0x000fea0003800000 */
.L_x_13507:
[----:B------:R-:W-:-:S04]  /*f190*/  F2FP.PACK_AB R0, RZ, R0 ;  /* 0x00000000ff00723e */ /* 0x000fc800000000ff */
[----:B------:R-:W-:Y:S01]  /*f1a0*/  PRMT R5, R0, 0x7610, R5 ;  /* 0x0000761000057816 */ /* 0x000fe20000000005 */
[----:B------:R-:W-:Y:S05]  /*f1b0*/  BRA `(.L_x_13488) ;  /* 0x0000030000007947 */ /* 0x000fea0003800000 */
.L_x_13500:
        /* <DEDUP_REMOVED lines=14> */
.L_x_13514:
[----:B------:R-:W-:Y:S05]  /*f2a0*/  BSYNC B0 ;  /* 0x0000000000007941 */ /* 0x000fea0003800000 */
.L_x_13513:
[----:B------:R-:W-:-:S04]  /*f2b0*/  F2FP.PACK_AB R0, RZ, R0 ;  /* 0x00000000ff00723e */ /* 0x000fc800000000ff */
[----:B------:R-:W-:Y:S01]  /*f2c0*/  PRMT R5, R0, 0x7610, R5 ;  /* 0x0000761000057816 */ /* 0x000fe20000000005 */
[----:B------:R-:W-:Y:S05]  /*f2d0*/  BRA `(.L_x_13488) ;  /* 0x000001e000007947 */ /* 0x000fea0003800000 */
.L_x_13487:
        /* <DEDUP_REMOVED lines=21> */
.L_x_13512:
[----:B------:R-:W2:Y:S02]  /*f430*/  LDG.E.64 R2, [R2.64] ;  /* 0x0000002402027981 */ /* 0x000ea4000c1e1b00 */
[----:B--2---:R-:W0:Y:S02]  /*f440*/  I2F.U64 R0, R2 ;  /* 0x0000000200007312 */ /* 0x004e240000301000 */
[----:B0-----:R-:W-:-:S04]  /*f450*/  F2FP.PACK_AB R0, RZ, R0 ;  /* 0x00000000ff00723e */ /* 0x001fc800000000ff */
[----:B------:R-:W-:Y:S01]  /*f460*/  PRMT R5, R0, 0x7610, R5 ;  /* 0x0000761000057816 */ /* 0x000fe20000000005 */
[----:B------:R-:W-:Y:S05]  /*f470*/  BRA `(.L_x_13488) ;  /* 0x0000004000007947 */ /* 0x000fea0003800000 */
.L_x_13511:
[----:B------:R-:W2:Y:S02]  /*f480*/  LDG.E R2, [R2.64] ;  /* 0x0000002402027981 */ /* 0x000ea4000c1e1900 */
[----:B--2---:R-:W0:Y:S02]  /*f490*/  I2F.U32 R0, R2 ;  /* 0x0000000200007306 */ /* 0x004e240000201000 */
[----:B0-----:R-:W-:-:S04]  /*f4a0*/  F2FP.PACK_AB R0, RZ, R0 ;  /* 0x00000000ff00723e */ /* 0x001fc800000000ff */
[----:B------:R-:W-:Y:S02]  /*f4b0*/  PRMT R5, R0, 0x7610, R5 ;  /* 0x0000761000057816 */ /* 0x000fe40000000005 */
.L_x_13488:
        /* <DEDUP_REMOVED lines=11> */
.L_x_13516:
[----:B------:R-:W-:Y:S02]  /*f570*/  PRMT R5, R19, 0x7610, R5 ;  /* 0x0000761013057816 */ /* 0x000fe40000000005 */
.L_x_13517:
[----:B------:R-:W-:Y:S05]  /*f580*/  BSYNC B0 ;  /* 0x0000000000007941 */ /* 0x000fea0003800000 */
.L_x_13515:
        /* <DEDUP_REMOVED lines=16> */
.L_x_13521:
[----:B------:R-:W-:-:S06]  /*f690*/  HADD2.F32 R3, -RZ, R5.H0_H0 ;  /* 0x20000005ff037230 */ /* 0x000fcc0000004100 */
[----:B------:R-:W0:Y:S02]  /*f6a0*/  F2I.S64.TRUNC R2, R3 ;  /* 0x0000000300027311 */ /* 0x000e24000020d900 */
[----:B0-----:R-:W-:Y:S01]  /*f6b0*/  STG.E.U8 [R16.64], R2 ;  /* 0x0000000210007986 */ /* 0x001fe2000c101124 */
[----:B------:R-:W-:Y:S05]  /*f6c0*/  EXIT ;  /* 0x000000000000794d */ /* 0x000fea0003800000 */
.L_x_13520:
        /* <DEDUP_REMOVED lines=10> */
.L_x_13524:
[----:B------:R-:W-:-:S06]  /*f770*/  HADD2.F32 R5, -RZ, R5.H0_H0 ;  /* 0x20000005ff057230 */ /* 0x000fcc0000004100 */
[----:B------:R-:W0:Y:S02]  /*f780*/  F2I.FTZ.TRUNC.NTZ R5, R5 ;  /* 0x0000000500057305 */ /* 0x000e24000021f100 */
[----:B0-----:R-:W-:Y:S01]  /*f790*/  STG.E [R16.64], R5 ;  /* 0x0000000510007986 */ /* 0x001fe2000c101924 */
[----:B------:R-:W-:Y:S05]  /*f7a0*/  EXIT ;  /* 0x000000000000794d */ /* 0x000fea0003800000 */
.L_x_13523:
[----:B------:R-:W-:-:S06]  /*f7b0*/  HADD2.F32 R5, -RZ, R5.H0_H0 ;  /* 0x20000005ff057230 */ /* 0x000fcc0000004100 */
[----:B------:R-:W0:Y:S02]  /*f7c0*/  F2I.FTZ.TRUNC.NTZ R5, R5 ;  /* 0x0000000500057305 */ /* 0x000e24000021f100 */
[----:B0-----:R-:W-:Y:S01]  /*f7d0*/  STG.E.U16 [R16.64], R5 ;  /* 0x0000000510007986 */ /* 0x001fe2000c101524 */
[----:B------:R-:W-:Y:S05]  /*f7e0*/  EXIT ;  /* 0x000000000000794d */ /* 0x000fea0003800000 */
.L_x_13519:
        /* <DEDUP_REMOVED lines=9> */
.L_x_13526:
[----:B------:R-:W-:Y:S01]  /*f880*/  STG.E.U16 [R16.64], R5 ;  /* 0x0000000510007986 */ /* 0x000fe2000c101524 */
[----:B------:R-:W-:Y:S05]  /*f890*/  EXIT ;  /* 0x000000000000794d */ /* 0x000fea0003800000 */
.L_x_13525:
        /* <DEDUP_REMOVED lines=10> */
.L_x_13528:
[----:B------:R-:W-:-:S05]  /*f940*/  HADD2.F32 R0, -RZ, R5.H0_H0 ;  /* 0x20000005ff007230 */ /* 0x000fca0000004100 */
[----:B------:R-:W-:-:S04]  /*f950*/  F2FP.PACK_AB R0, RZ, R0 ;  /* 0x00000000ff00723e */ /* 0x000fc800000000ff */
[----:B------:R-:W-:-:S05]  /*f960*/  PRMT R0, R0, 0x5410, RZ ;  /* 0x0000541000007816 */ /* 0x000fca00000000ff */
[----:B------:R-:W-:Y:S01]  /*f970*/  STG.E [R16.64], R0 ;  /* 0x0000000010007986 */ /* 0x000fe2000c101924 */
[----:B------:R-:W-:Y:S05]  /*f980*/  EXIT ;  /* 0x000000000000794d */ /* 0x000fea0003800000 */
.L_x_13527:
[----:B------:R-:W-:-:S05]  /*f990*/  HADD2.F32 R2, -RZ, R5.H0_H0 ;  /* 0x20000005ff027230 */ /* 0x000fca0000004100 */
[----:B------:R-:W-:-:S06]  /*f9a0*/  FMUL.FTZ R2, R2, 1 ;  /* 0x3f80000002027820 */ /* 0x000fcc0000410000 */
[----:B------:R-:W0:Y:S02]  /*f9b0*/  F2F.F64.F32 R2, R2 ;  /* 0x0000000200027310 */ /* 0x000e240000201800 */
[----:B0-----:R-:W-:Y:S01]  /*f9c0*/  STG.E.64 [R16.64], R2 ;  /* 0x0000000210007986 */ /* 0x001fe2000c101b24 */
[----:B------:R-:W-:Y:S05]  /*f9d0*/  EXIT ;  /* 0x000000000000794d */ /* 0x000fea0003800000 */
.L_x_13518:
        /* <DEDUP_REMOVED lines=13> */
.L_x_13531:
[----:B------:R-:W-:Y:S01]  /*fab0*/  HADD2.F32 R5, -RZ, R5.H0_H0 ;  /* 0x20000005ff057230 */ /* 0x000fe20000004100 */
[----:B------:R-:W-:-:S04]  /*fac0*/  CS2R R6, SRZ ;  /* 0x0000000000067805 */ /* 0x000fc8000001ff00 */
[----:B------:R-:W-:-:S06]  /*fad0*/  FMUL.FTZ R5, R5, 1 ;  /* 0x3f80000005057820 */ /* 0x000fcc0000410000 */
[----:B------:R-:W0:Y:S02]  /*fae0*/  F2F.F64.F32 R4, R5 ;  /* 0x0000000500047310 */ /* 0x000e240000201800 */
[----:B0-----:R-:W-:Y:S01]  /*faf0*/  STG.E.128 [R16.64], R4 ;  /* 0x0000000410007986 */ /* 0x001fe2000c101d24 */
[----:B------:R-:W-:Y:S05]  /*fb00*/  EXIT ;  /* 0x000000000000794d */ /* 0x000fea0003800000 */
.L_x_13530:
        /* <DEDUP_REMOVED lines=21> */
.L_x_13535:
[----:B------:R-:W-:Y:S05]  /*fc60*/  BSYNC B0 ;  /* 0x0000000000007941 */ /* 0x000fea0003800000 */
.L_x_13534:
[----:B------:R-:W-:-:S05]  /*fc70*/  LOP3.LUT R3, R0, R3, RZ, 0xfc, !PT ;  /* 0x0000000300037212 */ /* 0x000fca00078efcff */
[----:B------:R-:W-:Y:S01]  /*fc80*/  STG.E.U8 [R16.64], R3 ;  /* 0x0000000310007986 */ /* 0x000fe2000c101124 */
[----:B------:R-:W-:Y:S05]  /*fc90*/  EXIT ;  /* 0x000000000000794d */ /* 0x000fea0003800000 */
.L_x_13533:
        /* <DEDUP_REMOVED lines=13> */
.L_x_13537:
[----:B------:R-:W-:Y:S01]  /*fd70*/  IMAD.MOV.U32 R0, RZ, RZ, 0x7f ;  /* 0x0000007fff007424 */ /* 0x000fe200078e00ff */
[----:B------:R-:W-:-:S04]  /*fd80*/  ISETP.GT.U32.AND P0, PT, R2, 0x7f800000, PT ;  /* 0x7f8000000200780c */ /* 0x000fc80003f04070 */
[----:B------:R-:W-:-:S04]  /*fd90*/  SEL R0, R0, 0x7c, P0 ;  /* 0x0000007c00007807 */ /* 0x000fc80000000000 */
.L_x_13538:
[----:B------:R-:W-:Y:S05]  /*fda0*/  BSYNC B0 ;  /* 0x0000000000007941 */ /* 0x000fea0003800000 */
.L_x_13536:
[----:B------:R-:W-:-:S04]  /*fdb0*/  LOP3.LUT R2, R5, 0x80000000, RZ, 0xc0, !PT ;  /* 0x8000000005027812 */ /* 0x000fc800078ec0ff */
[----:B------:R-:W-:-:S04]  /*fdc0*/  SHF.R.U32.HI R3, RZ, 0x18, R2 ;  /* 0x00000018ff037819 */ /* 0x000fc80000011602 */
[----:B------:R-:W-:-:S05]  /*fdd0*/  LOP3.LUT R3, R0, R3, RZ, 0xfc, !PT ;  /* 0x0000000300037212 */ /* 0x000fca00078efcff */
[----:B------:R-:W-:Y:S01]  /*fde0*/  STG.E.U8 [R16.64], R3 ;  /* 0x0000000310007986 */ /* 0x000fe2000c101124 */
[----:B------:R-:W-:Y:S05]  /*fdf0*/  EXIT ;  /* 0x000000000000794d */ /* 0x000fea0003800000 */
.L_x_13532:
[----:B------:R-:W-:-:S05]  /*fe00*/  HADD2.F32 R0, -RZ, R5.H0_H0 ;  /* 0x20000005ff007230 */ /* 0x000fca0000004100 */
[----:B------:R-:W-:-:S05]  /*fe10*/  F2FP.BF16.PACK_AB R0, RZ, R0 ;  /* 0x00000000ff00723e */ /* 0x000fca00000010ff */
[----:B------:R-:W-:Y:S01]  /*fe20*/  STG.E.U16 [R16.64], R0 ;  /* 0x0000000010007986 */ /* 0x000fe2000c101524 */
[----:B------:R-:W-:Y:S05]  /*fe30*/  EXIT ;  /* 0x000000000000794d */ /* 0x000fea0003800000 */
.L_x_13529:
        /* <DEDUP_REMOVED lines=12> */
.L_x_13541:
        /* <DEDUP_REMOVED lines=17> */
.L_x_13544:
[----:B------:R-:W-:-:S04]  /*10010*/  LOP3.LUT R2, R5, 0x80000000, RZ, 0xc0, !PT ;  /* 0x8000000005027812 */ /* 0x000fc800078ec0ff */
[----:B------:R-:W-:-:S04]  /*10020*/  SHF.R.U32.HI R3, RZ, 0x18, R2 ;  /* 0x00000018ff037819 */ /* 0x000fc80000011602 */
[----:B------:R-:W-:-:S04]  /*10030*/  LOP3.LUT R0, R0, R3, RZ, 0xfc, !PT ;  /* 0x0000000300007212 */ /* 0x000fc800078efcff */
[----:B------:R-:W-:Y:S02]  /*10040*/  PRMT R8, R0, 0x7610, R8 ;  /* 0x0000761000087816 */ /* 0x000fe40000000008 */
.L_x_13543:
[----:B------:R-:W-:Y:S05]  /*10050*/  BSYNC B0 ;  /* 0x0000000000007941 */ /* 0x000fea0003800000 */
.L_x_13542:
[----:B------:R-:W-:Y:S01]  /*10060*/  STG.E.U8 [R16.64], R8 ;  /* 0x0000000810007986 */ /* 0x000fe2000c101124 */
[----:B------:R-:W-:Y:S05]  /*10070*/  EXIT ;  /* 0x000000000000794d */ /* 0x000fea0003800000 */
.L_x_13540:
        /* <DEDUP_REMOVED lines=17> */
.L_x_13547:
[----:B------:R-:W-:-:S04]  /*10190*/  LOP3.LUT R2, R5, 0x80000000, RZ, 0xc0, !PT ;  /* 0x8000000005027812 */ /* 0x000fc800078ec0ff */
[----:B------:R-:W-:-:S04]  /*101a0*/  SHF.R.U32.HI R3, RZ, 0x18, R2 ;  /* 0x00000018ff037819 */ /* 0x000fc80000011602 */
[----:B------:R-:W-:-:S04]  /*101b0*/  LOP3.LUT R0, R0, R3, RZ, 0xfc, !PT ;  /* 0x0000000300007212 */ /* 0x000fc800078efcff */
[----:B------:R-:W-:Y:S02]  /*101c0*/  PRMT R8, R0, 0x7610, R8 ;  /* 0x0000761000087816 */ /* 0x000fe40000000008 */
.L_x_13546:
[----:B------:R-:W-:Y:S05]  /*101d0*/  BSYNC B0 ;  /* 0x0000000000007941 */ /* 0x000fea0003800000 */
.L_x_13545:
[----:B------:R-:W-:Y:S01]  /*101e0*/  STG.E.U8 [R16.64], R8 ;  /* 0x0000000810007986 */ /* 0x000fe2000c101124 */
[----:B------:R-:W-:Y:S05]  /*101f0*/  EXIT ;  /* 0x000000000000794d */ /* 0x000fea0003800000 */
.L_x_13539:
        /* <DEDUP_REMOVED lines=22> */
.L_x_13522:
        /* <DEDUP_REMOVED lines=20> */
.L_x_13549:
[----:B------:R-:W-:-:S06]  /*104a0*/  HADD2.F32 R2, -RZ, R5.H0_H0 ;  /* 0x20000005ff027230 */ /* 0x000fcc0000004100 */
[----:B------:R-:W0:Y:S02]  /*104b0*/  F2I.U64.TRUNC R2, R2 ;  /* 0x0000000200027311 */ /* 0x000e24000020d800 */
[----:B0-----:R-:W-:Y:S01]  /*104c0*/  STG.E.64 [R16.64], R2 ;  /* 0x0000000210007986 */ /* 0x001fe2000c101b24 */
[----:B------:R-:W-:Y:S05]  /*104d0*/  EXIT ;  /* 0x000000000000794d */ /* 0x000fea0003800000 */
.L_x_13548:
[----:B------:R-:W-:-:S06]  /*104e0*/  HADD2.F32 R5, -RZ, R5.H0_H0 ;  /* 0x20000005ff057230 */ /* 0x000fcc0000004100 */
[----:B------:R-:W0:Y:S02]  /*104f0*/  F2I.FTZ.U32.TRUNC.NTZ R5, R5 ;  /* 0x0000000500057305 */ /* 0x000e24000021f000 */
[----:B0-----:R-:W-:Y:S01]  /*10500*/  STG.E [R16.64], R5 ;  /* 0x0000000510007986 */ /* 0x001fe2000c101924 */
[----:B------:R-:W-:Y:S05]  /*10510*/  EXIT ;  /* 0x000000000000794d */ /* 0x000fea0003800000 */
.L_x_13550:
        /* <DEDUP_REMOVED lines=14> */
.L_x_40072:


//--------------------- .text._ZN2at6native27unrolled_elementwise_kernelINS0_13BinaryFunctorIN3c104HalfES4_S4_ZZZNS0_19minimum_kernel_cudaERNS_18TensorIteratorBaseEENKUlvE0_clEvENKUlvE1_clEvEUlS4_S4_E_EESt5arrayIPcLm3EELi4E23TrivialOffsetCalculatorILi2EjESE_ILi1EjENS0_6memory12LoadWithCastILi2EEENSH_13StoreWithCastILi1EEEEEviT_T0_T2_T3_T4_T5_ --------------------------
	.section	.text._ZN2at6native27unrolled_elementwise_kernelINS0_13BinaryFunctorIN3c104HalfES4_S4_ZZZNS0_19minimum_kernel_cudaERNS_18TensorIteratorBaseEENKUlvE0_clEvENKUlvE1_clEvEUlS4_S4_E_EESt5arrayIPcLm3EELi4E23TrivialOffsetCalculatorILi2EjESE_ILi1EjENS0_6memory12LoadWithCastILi2EEENSH_13StoreWithCastILi1EEEEEviT_T0_T2_T3_T4_T5_,"ax",@progbits
	.sectioninfo	@"SHI_REGISTERS=32"
	.align	128
        .global         _ZN2at6native27unrolled_elementwise_kernelINS0_13BinaryFunctorIN3c104HalfES4_S4_ZZZNS0_19minimum_kernel_cudaERNS_18TensorIteratorBaseEENKUlvE0_clEvENKUlvE1_clEvEUlS4_S4_E_EESt5arrayIPcLm3EELi4E23TrivialOffsetCalculatorILi2EjESE_ILi1EjENS0_6memory12LoadWithCastILi2EEENSH_13StoreWithCastILi1EEEEEviT_T0_T2_T3_T4_T5_
        .type           _ZN2at6native27unrolled_elementwise_kernelINS0_13BinaryFunctorIN3c104HalfES4_S4_ZZZNS0_19minimum_kernel_cudaERNS_18TensorIteratorBaseEENKUlvE0_clEvENKUlvE1_clEvEUlS4_S4_E_EESt5arrayIPcLm3EELi4E23TrivialOffsetCalculatorILi2EjESE_ILi1EjENS0_6memory12LoadWithCastILi2EEENSH_13StoreWithCastILi1EEEEEviT_T0_T2_T3_T4_T5_,@function
        .size           _ZN2at6native27unrolled_elementwise_kernelINS0_13BinaryFunctorIN3c104HalfES4_S4_ZZZNS0_19minimum_kernel_cudaERNS_18TensorIteratorBaseEENKUlvE0_clEvENKUlvE1_clEvEUlS4_S4_E_EESt5arrayIPcLm3EELi4E23TrivialOffsetCalculatorILi2EjESE_ILi1EjENS0_6memory12LoadWithCastILi2EEENSH_13StoreWithCastILi1EEEEEviT_T0_T2_T3_T4_T5_,(.L_x_40073 - _ZN2at6native27unrolled_elementwise_kernelINS0_13BinaryFunctorIN3c104HalfES4_S4_ZZZNS0_19minimum_kernel_cudaERNS_18TensorIteratorBaseEENKUlvE0_clEvENKUlvE1_clEvEUlS4_S4_E_EESt5arrayIPcLm3EELi4E23TrivialOffsetCalculatorILi2EjESE_ILi1EjENS0_6memory12LoadWithCastILi2EEENSH_13StoreWithCastILi1EEEEEviT_T0_T2_T3_T4_T5_)
        .other          _ZN2at6native27unrolled_elementwise_kernelINS0_13BinaryFunctorIN3c104HalfES4_S4_ZZZNS0_19minimum_kernel_cudaERNS_18TensorIteratorBaseEENKUlvE0_clEvENKUlvE1_clEvEUlS4_S4_E_EESt5arrayIPcLm3EELi4E23TrivialOffsetCalculatorILi2EjESE_ILi1EjENS0_6memory12LoadWithCastILi2EEENSH_13StoreWithCastILi1EEEEEviT_T0_T2_T3_T4_T5_,@"STO_CUDA_ENTRY STV_DEFAULT"
_ZN2at6native27unrolled_elementwise_kernelINS0_13BinaryFunctorIN3c104HalfES4_S4_ZZZNS0_19minimum_kernel_cudaERNS_18TensorIteratorBaseEENKUlvE0_clEvENKUlvE1_clEvEUlS4_S4_E_EESt5arrayIPcLm3EELi4E23TrivialOffsetCalculatorILi2EjESE_ILi1EjENS0_6memory12LoadWithCastILi2EEENSH_13StoreWithCastILi1EEEEEviT_T0_T2_T3_T4_T5_:
.text._ZN2at6native27unrolled_elementwise_kernelINS0_13BinaryFunctorIN3c104HalfES4_S4_ZZZNS0_19minimum_kernel_cudaERNS_18TensorIteratorBaseEENKUlvE0_clEvENKUlvE1_clEvEUlS4_S4_E_EESt5arrayIPcLm3EELi4E23TrivialOffsetCalculatorILi2EjESE_ILi1EjENS0_6memory12LoadWithCastILi2EEENSH_13StoreWithCastILi1EEEEEviT_T0_T2_T3_T4_T5_:
        /* <DEDUP_REMOVED lines=34> */
.L_x_13556:
[----:B------:R-:W2:Y:S02]  /*0220*/  LDG.E.U8 R4, [R4.64] ;  /* 0x0000002404047981 */ /* 0x000ea4000c1e1100 */
[----:B--2---:R-:W0:Y:S02]  /*0230*/  I2F.U16 R0, R4 ;  /* 0x0000000400007306 */ /* 0x004e240000101000 */
[----:B0-----:R-:W-:-:S04]  /*0240*/  F2FP.PACK_AB R0, RZ, R0 ;  /* 0x00000000ff00723e */ /* 0x001fc800000000ff */
[----:B------:R-:W-:Y:S01]  /*0250*/  PRMT R25, R0, 0x7610, R25 ;  /* 0x0000761000197816 */ /* 0x000fe20000000019 */
[----:B------:R-:W-:Y:S05]  /*0260*/  BRA `(.L_x_13558) ;  /* 0x00000ed000007947 */ /* 0x000fea0003800000 */
.L_x_13555:
        /* <DEDUP_REMOVED lines=11> */
.L_x_13560:
[----:B------:R-:W2:Y:S02]  /*0320*/  LDG.E R4, [R4.64] ;  /* 0x0000002404047981 */ /* 0x000ea4000c1e1900 */
[----:B--2---:R-:W0:Y:S02]  /*0330*/  I2F R0, R4 ;  /* 0x0000000400007306 */ /* 0x004e240000201400 */
[----:B0-----:R-:W-:-:S04]  /*0340*/  F2FP.PACK_AB R0, RZ, R0 ;  /* 0x00000000ff00723e */ /* 0x001fc800000000ff */
[----:B------:R-:W-:Y:S01]  /*0350*/  PRMT R25, R0, 0x7610, R25 ;  /* 0x0000761000197816 */ /* 0x000fe20000000019 */
[----:B------:R-:W-:Y:S05]  /*0360*/  BRA `(.L_x_13558) ;  /* 0x00000dd000007947 */ /* 0x000fea0003800000 */
.L_x_13559:
[----:B------:R-:W2:Y:S02]  /*0370*/  LDG.E.U16 R4, [R4.64] ;  /* 0x0000002404047981 */ /* 0x000ea4000c1e1500 */
[----:B--2---:R-:W0:Y:S02]  /*0380*/  I2F.S16 R0, R4 ;  /* 0x0000000400007306 */ /* 0x004e240000101400 */
[----:B0-----:R-:W-:-:S04]  /*0390*/  F2FP.PACK_AB R0, RZ, R0 ;  /* 0x00000000ff00723e */ /* 0x001fc800000000ff */
[----:B------:R-:W-:Y:S01]  /*03a0*/  PRMT R25, R0, 0x7610, R25 ;  /* 0x0000761000197816 */ /* 0x000fe20000000019 */
[----:B------:R-:W-:Y:S05]  /*03b0*/  BRA `(.L_x_13558) ;  /* 0x00000d8000007947 */ /* 0x000fea0003800000 */
.L_x_13554:
        /* <DEDUP_REMOVED lines=9> */
.L_x_13562:
[----:B------:R0:W5:Y:S01]  /*0450*/  LDG.E.U16 R25, [R4.64] ;  /* 0x0000002404197981 */ /* 0x000162000c1e1500 */
[----:B------:R-:W-:Y:S05]  /*0460*/  BRA `(.L_x_13558) ;  /* 0x00000cd000007947 */ /* 0x000fea0003800000 */
.L_x_13561:
        /* <DEDUP_REMOVED lines=9> */
.L_x_13564:
[----:B------:R0:W5:Y:S01]  /*0500*/  LDG.E.U16 R25, [R4.64] ;  /* 0x0000002404197981 */ /* 0x000162000c1e1500 */
[----:B------:R-:W-:Y:S05]  /*0510*/  BRA `(.L_x_13558) ;  /* 0x00000c2000007947 */ /* 0x000fea0003800000 */
.L_x_13563:
[----:B------:R-:W2:Y:S02]  /*0520*/  LDG.E.64 R4, [R4.64] ;  /* 0x0000002404047981 */ /* 0x000ea4000c1e1b00 */
[----:B--2---:R-:W0:Y:S01]  /*0530*/  F2F.F32.F64 R0, R4 ;  /* 0x0000000400007310 */ /* 0x004e220000301000 */
[----:B------:R-:W0:-:S14]  /*0540*/  DSETP.GEU.AND P0, PT, |R4|, c[0x2][0x0], PT ;  /* 0x008000000400762a */ /* 0x000e1c0003f0e200 */
[----:B0-----:R-:W-:-:S05]  /*0550*/  @!P0 FMUL R0, R0, 1.175494350822287508e-38 ;  /* 0x0080000000008820 */ /* 0x001fca0000400000 */
[----:B------:R-:W-:-:S04]  /*0560*/  F2FP.PACK_AB R0, RZ, R0 ;  /* 0x00000000ff00723e */ /* 0x000fc800000000ff */
[----:B------:R-:W-:Y:S01]  /*0570*/  PRMT R25, R0, 0x7610, R25 ;  /* 0x0000761000197816 */ /* 0x000fe20000000019 */
[----:B------:R-:W-:Y:S05]  /*0580*/  BRA `(.L_x_13558) ;  /* 0x00000bb000007947 */ /* 0x000fea0003800000 */
.L_x_13553:
        /* <DEDUP_REMOVED lines=14> */
.L_x_13567:
[----:B------:R-:W2:Y:S02]  /*0670*/  LDG.E.64 R4, [R4.64] ;  /* 0x0000002404047981 */ /* 0x000ea4000c1e1b00 */
[----:B--2---:R-:W0:Y:S01]  /*0680*/  F2F.F32.F64 R0, R4 ;  /* 0x0000000400007310 */ /* 0x004e220000301000 */
[----:B------:R-:W0:-:S14]  /*0690*/  DSETP.GEU.AND P0, PT, |R4|, c[0x2][0x0], PT ;  /* 0x008000000400762a */ /* 0x000e1c0003f0e200 */
[----:B0-----:R-:W-:-:S05]  /*06a0*/  @!P0 FMUL R0, R0, 1.175494350822287508e-38 ;  /* 0x0080000000008820 */ /* 0x001fca0000400000 */
[----:B------:R-:W-:-:S04]  /*06b0*/  F2FP.PACK_AB R0, RZ, R0 ;  /* 0x00000000ff00723e */ /* 0x000fc800000000ff */
[----:B------:R-:W-:Y:S01]  /*06c0*/  PRMT R25, R0, 0x7610, R25 ;  /* 0x0000761000197816 */ /* 0x000fe20000000019 */
[----:B------:R-:W-:Y:S05]  /*06d0*/  BRA `(.L_x_13558) ;  /* 0x00000a6000007947 */ /* 0x000fea0003800000 */
.L_x_13566:
        /* <DEDUP_REMOVED lines=28> */
.L_x_13569:
        /* <DEDUP_REMOVED lines=15> */
.L_x_13568:
[----:B------:R-:W2:Y:S02]  /*0990*/  LDG.E.U16 R0, [R4.64] ;  /* 0x0000002404007981 */ /* 0x000ea4000c1e1500 */
[----:B--2---:R-:W-:-:S04]  /*09a0*/  PRMT R0, RZ, 0x5410, R0 ;  /* 0x00005410ff007816 */ /* 0x004fc80000000000 */
[----:B------:R-:W-:-:S04]  /*09b0*/  F2FP.PACK_AB R0, RZ, R0 ;  /* 0x00000000ff00723e */ /* 0x000fc800000000ff */
[----:B------:R-:W-:Y:S01]  /*09c0*/  PRMT R25, R0, 0x7610, R25 ;  /* 0x0000761000197816 */ /* 0x000fe20000000019 */
[----:B------:R-:W-:Y:S05]  /*09d0*/  BRA `(.L_x_13558) ;  /* 0x0000076000007947 */ /* 0x000fea0003800000 */
.L_x_13565:
        /* <DEDUP_REMOVED lines=12> */
.L_x_13572:
        /* <DEDUP_REMOVED lines=21> */
.L_x_13576:
[----:B------:R-:W-:Y:S05]  /*0bf0*/  BSYNC B1 ;  /* 0x0000000000017941 */ /* 0x000fea0003800000 */
.L_x_13575:
[----:B------:R-:W-:Y:S01]  /*0c00*/  LEA R5, R0, 0x3b800000, 0x17 ;  /* 0x3b80000000057811 */ /* 0x000fe200078eb8ff */
[----:B------:R-:W-:-:S05]  /*0c10*/  IMAD.SHL.U32 R0, R3, 0x100000, RZ ;  /* 0x0010000003007824 */ /* 0x000fca00078e00ff */
[----:B------:R-:W-:Y:S02]  /*0c20*/  LOP3.LUT R0, R5, R0, R6, 0xfe, !PT ;  /* 0x0000000005007212 */ /* 0x000fe400078efe06 */
.L_x_13574:
[----:B------:R-:W-:Y:S05]  /*0c30*/  BSYNC B0 ;  /* 0x0000000000007941 */ /* 0x000fea0003800000 */
.L_x_13573:
[----:B------:R-:W-:-:S04]  /*0c40*/  F2FP.PACK_AB R0, RZ, R0 ;  /* 0x00000000ff00723e */ /* 0x000fc800000000ff */
[----:B------:R-:W-:Y:S01]  /*0c50*/  PRMT R25, R0, 0x7610, R25 ;  /* 0x0000761000197816 */ /* 0x000fe20000000019 */
[----:B------:R-:W-:Y:S05]  /*0c60*/  BRA `(.L_x_13558) ;  /* 0x000004d000007947 */ /* 0x000fea0003800000 */
.L_x_13571:
        /* <DEDUP_REMOVED lines=21> */
.L_x_13580:
[----:B------:R-:W-:Y:S05]  /*0dc0*/  BSYNC B1 ;  /* 0x0000000000017941 */ /* 0x000fea0003800000 */
.L_x_13579:
[----:B------:R-:W-:Y:S01]  /*0dd0*/  LEA R5, R0, 0x37800000, 0x17 ;  /* 0x3780000000057811 */ /* 0x000fe200078eb8ff */
[----:B------:R-:W-:-:S05]  /*0de0*/  IMAD.SHL.U32 R0, R3, 0x200000, RZ ;  /* 0x0020000003007824 */ /* 0x000fca00078e00ff */
[----:B------:R-:W-:Y:S02]  /*0df0*/  LOP3.LUT R0, R5, R0, R6, 0xfe, !PT ;  /* 0x0000000005007212 */ /* 0x000fe400078efe06 */
.L_x_13578:
[----:B------:R-:W-:Y:S05]  /*0e00*/  BSYNC B0 ;  /* 0x0000000000007941 */ /* 0x000fea0003800000 */
.L_x_13577:
[----:B------:R-:W-:-:S04]  /*0e10*/  F2FP.PACK_AB R0, RZ, R0 ;  /* 0x00000000ff00723e */ /* 0x000fc800000000ff */
[----:B------:R-:W-:Y:S01]  /*0e20*/  PRMT R25, R0, 0x7610, R25 ;  /* 0x0000761000197816 */ /* 0x000fe20000000019 */
[----:B------:R-:W-:Y:S05]  /*0e30*/  BRA `(.L_x_13558) ;  /* 0x0000030000007947 */ /* 0x000fea0003800000 */
.L_x_13570:
        /* <DEDUP_REMOVED lines=14> */
.L_x_13584:
[----:B------:R-:W-:Y:S05]  /*0f20*/  BSYNC B0 ;  /* 0x0000000000007941 */ /* 0x000fea0003800000 */
.L_x_13583:
[----:B------:R-:W-:-:S04]  /*0f30*/  F2FP.PACK_AB R0, RZ, R0 ;  /* 0x00000000ff00723e */ /* 0x000fc800000000ff */
[----:B------:R-:W-:Y:S01]  /*0f40*/  PRMT R25, R0, 0x7610, R25 ;  /* 0x0000761000197816 */ /* 0x000fe20000000019 */
[----:B------:R-:W-:Y:S05]  /*0f50*/  BRA `(.L_x_13558) ;  /* 0x000001e000007947 */ /* 0x000fea0003800000 */
.L_x_13557:
        /* <DEDUP_REMOVED lines=21> */
.L_x_13582:
[----:B------:R-:W2:Y:S02]  /*10b0*/  LDG.E.64 R4, [R4.64] ;  /* 0x0000002404047981 */ /* 0x000ea4000c1e1b00 */
[----:B--2---:R-:W0:Y:S02]  /*10c0*/  I2F.U64 R0, R4 ;  /* 0x0000000400007312 */ /* 0x004e240000301000 */
[----:B0-----:R-:W-:-:S04]  /*10d0*/  F2FP.PACK_AB R0, RZ, R0 ;  /* 0x00000000ff00723e */ /* 0x001fc800000000ff */
[----:B------:R-:W-:Y:S01]  /*10e0*/  PRMT R25, R0, 0x7610, R25 ;  /* 0x0000761000197816 */ /* 0x000fe20000000019 */
[----:B------:R-:W-:Y:S05]  /*10f0*/  BRA `(.L_x_13558) ;  /* 0x0000004000007947 */ /* 0x000fea0003800000 */
.L_x_13581:
[----:B------:R-:W2:Y:S02]  /*1100*/  LDG.E R4, [R4.64] ;  /* 0x0000002404047981 */ /* 0x000ea4000c1e1900 */
[----:B--2---:R-:W0:Y:S02]  /*1110*/  I2F.U32 R0, R4 ;  /* 0x0000000400007306 */ /* 0x004e240000201000 */
[----:B0-----:R-:W-:-:S04]  /*1120*/  F2FP.PACK_AB R0, RZ, R0 ;  /* 0x00000000ff00723e */ /* 0x001fc800000000ff */
[----:B------:R-:W-:Y:S02]  /*1130*/  PRMT R25, R0, 0x7610, R25 ;  /* 0x0000761000197816 */ /* 0x000fe40000000019 */
.L_x_13558:
        /* <DEDUP_REMOVED lines=19> */
.L_x_13588:
[----:B------:R-:W2:Y:S02]  /*1270*/  LDG.E.U8 R4, [R4.64] ;  /* 0x0000002404047981 */ /* 0x000ea4000c1e1100 */
[----:B--2---:R-:W0:Y:S02]  /*1280*/  I2F.U16 R0, R4 ;  /* 0x0000000400007306 */ /* 0x004e240000101000 */
[----:B0-----:R-:W-:-:S04]  /*1290*/  F2FP.PACK_AB R0, RZ, R0 ;  /* 0x00000000ff00723e */ /* 0x001fc800000000ff */
[----:B------:R-:W-:Y:S01]  /*12a0*/  PRMT R24, R0, 0x7610, R24 ;  /* 0x0000761000187816 */ /* 0x000fe20000000018 */
[----:B------:R-:W-:Y:S05]  /*12b0*/  BRA `(.L_x_13590) ;  /* 0x00000ed000007947 */ /* 0x000fea0003800000 */
.L_x_13587:
        /* <DEDUP_REMOVED lines=11> */
.L_x_13592:
[----:B------:R-:W2:Y:S02]  /*1370*/  LDG.E R4, [R4.64] ;  /* 0x0000002404047981 */ /* 0x000ea4000c1e1900 */
[----:B--2---:R-:W0:Y:S02]  /*1380*/  I2F R0, R4 ;  /* 0x0000000400007306 */ /* 0x004e240000201400 */
[----:B0-----:R-:W-:-:S04]  /*1390*/  F2FP.PACK_AB R0, RZ, R0 ;  /* 0x00000000ff00723e */ /* 0x001fc800000000ff */
[----:B------:R-:W-:Y:S01]  /*13a0*/  PRMT R24, R0, 0x7610, R24 ;  /* 0x0000761000187816 */ /* 0x000fe20000000018 */
[----:B------:R-:W-:Y:S05]  /*13b0*/  BRA `(.L_x_13590) ;  /* 0x00000dd000007947 */ /* 0x000fea0003800000 */
.L_x_13591:
[----:B------:R-:W2:Y:S02]  /*13c0*/  LDG.E.U16 R4, [R4.64] ;  /* 0x0000002404047981 */ /* 0x000ea4000c1e1500 */
[----:B--2---:R-:W0:Y:S02]  /*13d0*/  I2F.S16 R0, R4 ;  /* 0x0000000400007306 */ /* 0x004e240000101400 */
[----:B0-----:R-:W-:-:S04]  /*13e0*/  F2FP.PACK_AB R0, RZ, R0 ;  /* 0x00000000ff00723e */ /* 0x001fc800000000ff */
[----:B------:R-:W-:Y:S01]  /*13f0*/  PRMT R24, R0, 0x7610, R24 ;  /* 0x0000761000187816 */ /* 0x000fe20000000018 */
[----:B------:R-:W-:Y:S05]  /*1400*/  BRA `(.L_x_13590) ;  /* 0x00000d8000007947 */ /* 0x000fea0003800000 */
.L_x_13586:
        /* <DEDUP_REMOVED lines=9> */
.L_x_13594:
[----:B------:R0:W5:Y:S01]  /*14a0*/  LDG.E.U16 R24, [R4.64] ;  /* 0x0000002404187981 */ /* 0x000162000c1e1500 */
[----:B------:R-:W-:Y:S05]  /*14b0*/  BRA `(.L_x_13590) ;  /* 0x00000cd000007947 */ /* 0x000fea0003800000 */
.L_x_13593:
        /* <DEDUP_REMOVED lines=9> */
.L_x_13596:
[----:B------:R0:W5:Y:S01]  /*1550*/  LDG.E.U16 R24, [R4.64] ;  /* 0x0000002404187981 */ /* 0x000162000c1e1500 */
[----:B------:R-:W-:Y:S05]  /*1560*/  BRA `(.L_x_13590) ;  /* 0x00000c2000007947 */ /* 0x000fea0003800000 */
.L_x_13595:
[----:B------:R-:W2:Y:S02]  /*1570*/  LDG.E.64 R4, [R4.64] ;  /* 0x0000002404047981 */ /* 0x000ea4000c1e1b00 */
[----:B--2---:R-:W0:Y:S01]  /*1580*/  F2F.F32.F64 R0, R4 ;  /* 0x0000000400007310 */ /* 0x004e220000301000 */
[----:B------:R-:W0:-:S14]  /*1590*/  DSETP.GEU.AND P0, PT, |R4|, c[0x2][0x0], PT ;  /* 0x008000000400762a */ /* 0x000e1c0003f0e200 */
[----:B0-----:R-:W-:-:S05]  /*15a0*/  @!P0 FMUL R0, R0, 1.175494350822287508e-38 ;  /* 0x0080000000008820 */ /* 0x001fca0000400000 */
[----:B------:R-:W-:-:S04]  /*15b0*/  F2FP.PACK_AB R0, RZ, R0 ;  /* 0x00000000ff00723e */ /* 0x000fc800000000ff */
[----:B------:R-:W-:Y:S01]  /*15c0*/  PRMT R24, R0, 0x7610, R24 ;  /* 0x0000761000187816 */ /* 0x000fe20000000018 */
[----:B------:R-:W-:Y:S05]  /*15d0*/  BRA `(.L_x_13590) ;  /* 0x00000bb000007947 */ /* 0x000fea0003800000 */
.L_x_13585:
        /* <DEDUP_REMOVED lines=14> */
.L_x_13599:
[----:B------:R-:W2:Y:S02]  /*16c0*/  LDG.E.64 R4, [R4.64] ;  /* 0x0000002404047981 */ /* 0x000ea4000c1e1b00 */
[----:B--2---:R-:W0:Y:S01]  /*16d0*/  F2F.F32.F64 R0, R4 ;  /* 0x0000000400007310 */ /* 0x004e220000301000 */
[----:B------:R-:W0:-:S14]  /*16e0*/  DSETP.GEU.AND P0, PT, |R4|, c[0x2][0x0], PT ;  /* 0x008000000400762a */ /* 0x000e1c0003f0e200 */
[----:B0-----:R-:W-:-:S05]  /*16f0*/  @!P0 FMUL R0, R0, 1.175494350822287508e-38 ;  /* 0x0080000000008820 */ /* 0x001fca0000400000 */
[----:B------:R-:W-:-:S04]  /*1700*/  F2FP.PACK_AB R0, RZ, R0 ;  /* 0x00000000ff00723e */ /* 0x000fc800000000ff */
[----:B------:R-:W-:Y:S01]  /*1710*/  PRMT R24, R0, 0x7610, R24 ;  /* 0x0000761000187816 */ /* 0x000fe20000000018 */
[----:B------:R-:W-:Y:S05]  /*1720*/  BRA `(.L_x_13590) ;  /* 0x00000a6000007947 */ /* 0x000fea0003800000 */
.L_x_13598:
        /* <DEDUP_REMOVED lines=28> */
.L_x_13601:
        /* <DEDUP_REMOVED lines=15> */
.L_x_13600:
[----:B------:R-:W2:Y:S02]  /*19e0*/  LDG.E.U16 R0, [R4.64] ;  /* 0x0000002404007981 */ /* 0x000ea4000c1e1500 */
[----:B--2---:R-:W-:-:S04]  /*19f0*/  PRMT R0, RZ, 0x5410, R0 ;  /* 0x00005410ff007816 */ /* 0x004fc80000000000 */
[----:B------:R-:W-:-:S04]  /*1a00*/  F2FP.PACK_AB R0, RZ, R0 ;  /* 0x00000000ff00723e */ /* 0x000fc800000000ff */
[----:B------:R-:W-:Y:S01]  /*1a10*/  PRMT R24, R0, 0x7610, R24 ;  /* 0x0000761000187816 */ /* 0x000fe20000000018 */
[----:B------:R-:W-:Y:S05]  /*1a20*/  BRA `(.L_x_13590) ;  /* 0x0000076000007947 */ /* 0x000fea0003800000 */
.L_x_13597:
        /* <DEDUP_REMOVED lines=12> */
.L_x_13604:
        /* <DEDUP_REMOVED lines=21> */
.L_x_13608:
[----:B------:R-:W-:Y:S05]  /*1c40*/  BSYNC B1 ;  /* 0x0000000000017941 */ /* 0x000fea0003800000 */
.L_x_13607:
[----:B------:R-:W-:Y:S01]  /*1c50*/  LEA R5, R0, 0x3b800000, 0x17 ;  /* 0x3b80000000057811 */ /* 0x000fe200078eb8ff */
[----:B------:R-:W-:-:S05]  /*1c60*/  IMAD.SHL.U32 R0, R3, 0x100000, RZ ;  /* 0x0010000003007824 */ /* 0x000fca00078e00ff */
[----:B------:R-:W-:Y:S02]  /*1c70*/  LOP3.LUT R0, R5, R0, R6, 0xfe, !PT ;  /* 0x0000000005007212 */ /* 0x000fe400078efe06 */
.L_x_13606:
[----:B------:R-:W-:Y:S05]  /*1c80*/  BSYNC B0 ;  /* 0x0000000000007941 */ /* 0x000fea0003800000 */
.L_x_13605:
[----:B------:R-:W-:-:S04]  /*1c90*/  F2FP.PACK_AB R0, RZ, R0 ;  /* 0x00000000ff00723e */ /* 0x000fc800000000ff */
[----:B------:R-:W-:Y:S01]  /*1ca0*/  PRMT R24, R0, 0x7610, R24 ;  /* 0x0000761000187816 */ /* 0x000fe20000000018 */
[----:B------:R-:W-:Y:S05]  /*1cb0*/  BRA `(.L_x_13590) ;  /* 0x000004d000007947 */ /* 0x000fea0003800000 */
.L_x_13603:
        /* <DEDUP_REMOVED lines=21> */
.L_x_13612:
[----:B------:R-:W-:Y:S05]  /*1e10*/  BSYNC B1 ;  /* 0x0000000000017941 */ /* 0x000fea0003800000 */
.L_x_13611:
[----:B------:R-:W-:Y:S01]  /*1e20*/  LEA R5, R0, 0x37800000, 0x17 ;  /* 0x3780000000057811 */ /* 0x000fe200078eb8ff */
[----:B------:R-:W-:-:S05]  /*1e30*/  IMAD.SHL.U32 R0, R3, 0x200000, RZ ;  /* 0x0020000003007824 */ /* 0x000fca00078e00ff */
[----:B------:R-:W-:Y:S02]  /*1e40*/  LOP3.LUT R0, R5, R0, R6, 0xfe, !PT ;  /* 0x0000000005007212 */ /* 0x000fe400078efe06 */
.L_x_13610:
[----:B------:R-:W-:Y:S05]  /*1e50*/  BSYNC B0 ;  /* 0x0000000000007941 */ /* 0x000fea0003800000 */
.L_x_13609:
[----:B------:R-:W-:-:S04]  /*1e60*/  F2FP.PACK_AB R0, RZ, R0 ;  /* 0x00000000ff00723e */ /* 0x000fc800000000ff */
[----:B------:R-:W-:Y:S01]  /*1e70*/  PRMT R24, R0, 0x7610, R24 ;  /* 0x0000761000187816 */ /* 0x000fe20000000018 */
[----:B------:R-:W-:Y:S05]  /*1e80*/  BRA `(.L_x_13590) ;  /* 0x0000030000007947 */ /* 0x000fea0003800000 */
.L_x_13602:
        /* <DEDUP_REMOVED lines=14> */
.L_x_13616:
[----:B------:R-:W-:Y:S05]  /*1f70*/  BSYNC B0 ;  /* 0x0000000000007941 */ /* 0x000fea0003800000 */
.L_x_13615:
[----:B------:R-:W-:-:S04]  /*1f80*/  F2FP.PACK_AB R0, RZ, R0 ;  /* 0x00000000ff00723e */ /* 0x000fc800000000ff */
[----:B------:R-:W-:Y:S01]  /*1f90*/  PRMT R24, R0, 0x7610, R24 ;  /* 0x0000761000187816 */ /* 0x000fe20000000018 */
[----:B------:R-:W-:Y:S05]  /*1fa0*/  BRA `(.L_x_13590) ;  /* 0x000001e000007947 */ /* 0x000fea0003800000 */
.L_x_13589:
        /* <DEDUP_REMOVED lines=21> */
.L_x_13614:
[----:B------:R-:W2:Y:S02]  /*2100*/  LDG.E.64 R4, [R4.64] ;  /* 0x0000002404047981 */ /* 0x000ea4000c1e1b00 */
[----:B--2---:R-:W0:Y:S02]  /*2110*/  I2F.U64 R0, R4 ;  /* 0x0000000400007312 */ /* 0x004e240000301000 */
[----:B0-----:R-:W-:-:S04]  /*2120*/  F2FP.PACK_AB R0, RZ, R0 ;  /* 0x00000000ff00723e */ /* 0x001fc800000000ff */
[----:B------:R-:W-:Y:S01]  /*2130*/  PRMT R24, R0, 0x7610, R24 ;  /* 0x0000761000187816 */ /* 0x000fe20000000018 */
[----:B------:R-:W-:Y:S05]  /*2140*/  BRA `(.L_x_13590) ;  /* 0x0000004000007947 */ /* 0x000fea0003800000 */
.L_x_13613:
[----:B------:R-:W2:Y:S02]  /*2150*/  LDG.E R4, [R4.64] ;  /* 0x0000002404047981 */ /* 0x000ea4000c1e1900 */
[----:B--2---:R-:W0:Y:S02]  /*2160*/  I2F.U32 R0, R4 ;  /* 0x0000000400007306 */ /* 0x004e240000201000 */
[----:B0-----:R-:W-:-:S04]  /*2170*/  F2FP.PACK_AB R0, RZ, R0 ;  /* 0x00000000ff00723e */ /* 0x001fc800000000ff */
[----:B------:R-:W-:Y:S02]  /*2180*/  PRMT R24, R0, 0x7610, R24 ;  /* 0x0000761000187816 */ /* 0x000fe40000000018 */
.L_x_13590:
[----:B------:R-:W-:-:S05]  /*2190*/  IADD3 R29, R29, 0x80, RZ ;  /* 0x000000801d1d7810 */ /* 0x000fca0007ffe0ff */
.L_x_13552:
[----:B-1-3--:R-:W-:Y:S05]  /*21a0*/  BSYNC B6 ;  /* 0x0000000000067941 */ /* 0x00afea0003800000 */
.L_x_13551:
        /* <DEDUP_REMOVED lines=24> */
.L_x_13622:
[----:B------:R-:W2:Y:S02]  /*2330*/  LDG.E.U8 R4, [R4.64] ;  /* 0x0000002404047981 */ /* 0x000ea4000c1e1100 */
[----:B--2---:R-:W0:Y:S02]  /*2340*/  I2F.U16 R0, R4 ;  /* 0x0000000400007306 */ /* 0x004e240000101000 */
[----:B0-----:R-:W-:-:S04]  /*2350*/  F2FP.PACK_AB R0, RZ, R0 ;  /* 0x00000000ff00723e */ /* 0x001fc800000000ff */
[----:B------:R-:W-:Y:S01]  /*2360*/  PRMT R19, R0, 0x7610, R19 ;  /* 0x0000761000137816 */ /* 0x000fe20000000013 */
[----:B------:R-:W-:Y:S05]  /*2370*/  BRA `(.L_x_13624) ;  /* 0x00000ee000007947 */ /* 0x000fea0003800000 */
.L_x_13621:
        /* <DEDUP_REMOVED lines=11> */
.L_x_13626:
[----:B------:R-:W2:Y:S02]  /*2430*/  LDG.E R4, [R4.64] ;  /* 0x0000002404047981 */ /* 0x000ea4000c1e1900 */
[----:B--2---:R-:W0:Y:S02]  /*2440*/  I2F R0, R4 ;  /* 0x0000000400007306 */ /* 0x004e240000201400 */
[----:B0-----:R-:W-:-:S04]  /*2450*/  F2FP.PACK_AB R0, RZ, R0 ;  /* 0x00000000ff00723e */ /* 0x001fc800000000ff */
[----:B------:R-:W-:Y:S01]  /*2460*/  PRMT R19, R0, 0x7610, R19 ;  /* 0x0000761000137816 */ /* 0x000fe20000000013 */
[----:B------:R-:W-:Y:S05]  /*2470*/  BRA `(.L_x_13624) ;  /* 0x00000de000007947 */ /* 0x000fea0003800000 */
.L_x_13625:
[----:B------:R-:W2:Y:S02]  /*2480*/  LDG.E.U16 R4, [R4.64] ;  /* 0x0000002404047981 */ /* 0x000ea4000c1e1500 */
[----:B--2---:R-:W0:Y:S02]  /*2490*/  I2F.S16 R0, R4 ;  /* 0x0000000400007306 */ /* 0x004e240000101400 */
[----:B0-----:R-:W-:-:S04]  /*24a0*/  F2FP.PACK_AB R0, RZ, R0 ;  /* 0x00000000ff00723e */ /* 0x001fc800000000ff */
[----:B------:R-:W-:Y:S01]  /*24b0*/  PRMT R19, R0, 0x7610, R19 ;  /* 0x0000761000137816 */ /* 0x000fe20000000013 */
[----:B------:R-:W-:Y:S05]  /*24c0*/  BRA `(.L_x_13624) ;  /* 0x00000d9000007947 */ /* 0x000fea0003800000 */
.L_x_13620:
        /* <DEDUP_REMOVED lines=9> */
.L_x_13628:
[----:B------:R0:W5:Y:S01]  /*2560*/  LDG.E.U16 R19, [R4.64] ;  /* 0x0000002404137981 */ /* 0x000162000c1e1500 */
[----:B------:R-:W-:Y:S05]  /*2570*/  BRA `(.L_x_13624) ;  /* 0x00000ce000007947 */ /* 0x000fea0003800000 */
.L_x_13627:
        /* <DEDUP_REMOVED lines=9> */
.L_x_13630:
[----:B------:R0:W5:Y:S01]  /*2610*/  LDG.E.U16 R19, [R4.64] ;  /* 0x0000002404137981 */ /* 0x000162000c1e1500 */
[----:B------:R-:W-:Y:S05]  /*2620*/  BRA `(.L_x_13624) ;  /* 0x00000c3000007947 */ /* 0x000fea0003800000 */
.L_x_13629:
[----:B------:R-:W2:Y:S02]  /*2630*/  LDG.E.64 R4, [R4.64] ;  /* 0x0000002404047981 */ /* 0x000ea4000c1e1b00 */
[----:B--2---:R-:W0:Y:S01]  /*2640*/  F2F.F32.F64 R0, R4 ;  /* 0x0000000400007310 */ /* 0x004e220000301000 */
[----:B------:R-:W0:-:S14]  /*2650*/  DSETP.GEU.AND P0, PT, |R4|, c[0x2][0x0], PT ;  /* 0x008000000400762a */ /* 0x000e1c0003f0e200 */
[----:B0-----:R-:W-:-:S05]  /*2660*/  @!P0 FMUL R0, R0, 1.175494350822287508e-38 ;  /* 0x0080000000008820 */ /* 0x001fca0000400000 */
[----:B------:R-:W-:-:S04]  /*2670*/  F2FP.PACK_AB R0, RZ, R0 ;  /* 0x00000000ff00723e */ /* 0x000fc800000000ff */
[----:B------:R-:W-:Y:S01]  /*2680*/  PRMT R19, R0, 0x7610, R19 ;  /* 0x0000761000137816 */ /* 0x000fe20000000013 */
[----:B------:R-:W-:Y:S05]  /*2690*/  BRA `(.L_x_13624) ;  /* 0x00000bc000007947 */ /* 0x000fea0003800000 */
.L_x_13619:
        /* <DEDUP_REMOVED lines=14> */
.L_x_13633:
[----:B------:R-:W2:Y:S02]  /*2780*/  LDG.E.64 R4, [R4.64] ;  /* 0x0000002404047981 */ /* 0x000ea4000c1e1b00 */
[----:B--2---:R-:W0:Y:S01]  /*2790*/  F2F.F32.F64 R0, R4 ;  /* 0x0000000400007310 */ /* 0x004e220000301000 */
[----:B------:R-:W0:-:S14]  /*27a0*/  DSETP.GEU.AND P0, PT, |R4|, c[0x2][0x0], PT ;  /* 0x008000000400762a */ /* 0x000e1c0003f0e200 */
[----:B0-----:R-:W-:-:S05]  /*27b0*/  @!P0 FMUL R0, R0, 1.175494350822287508e-38 ;  /* 0x0080000000008820 */ /* 0x001fca0000400000 */
[----:B------:R-:W-:-:S04]  /*27c0*/  F2FP.PACK_AB R0, RZ, R0 ;  /* 0x00000000ff00723e */ /* 0x000fc800000000ff */
[----:B------:R-:W-:Y:S01]  /*27d0*/  PRMT R19, R0, 0x7610, R19 ;  /* 0x0000761000137816 */ /* 0x000fe20000000013 */
[----:B------:R-:W-:Y:S05]  /*27e0*/  BRA `(.L_x_13624) ;  /* 0x00000a7000007947 */ /* 0x000fea0003800000 */
.L_x_13632:
        /* <DEDUP_REMOVED lines=28> */
.L_x_13635:
        /* <DEDUP_REMOVED lines=16> */
.L_x_13634:
[----:B------:R-:W2:Y:S02]  /*2ab0*/  LDG.E.U16 R0, [R4.64] ;  /* 0x0000002404007981 */ /* 0x000ea4000c1e1500 */
[----:B--2---:R-:W-:-:S04]  /*2ac0*/  PRMT R0, RZ, 0x5410, R0 ;  /* 0x00005410ff007816 */ /* 0x004fc80000000000 */
[----:B------:R-:W-:-:S04]  /*2ad0*/  F2FP.PACK_AB R0, RZ, R0 ;  /* 0x00000000ff00723e */ /* 0x000fc800000000ff */
[----:B------:R-:W-:Y:S01]  /*2ae0*/  PRMT R19, R0, 0x7610, R19 ;  /* 0x0000761000137816 */ /* 0x000fe20000000013 */
[----:B------:R-:W-:Y:S05]  /*2af0*/  BRA `(.L_x_13624) ;  /* 0x0000076000007947 */ /* 0x000fea0003800000 */
.L_x_13631:
        /* <DEDUP_REMOVED lines=12> */
.L_x_13638:
        /* <DEDUP_REMOVED lines=21> */
.L_x_13642:
[----:B------:R-:W-:Y:S05]  /*2d10*/  BSYNC B1 ;  /* 0x0000000000017941 */ /* 0x000fea0003800000 */
.L_x_13641:
[----:B------:R-:W-:Y:S01]  /*2d20*/  LEA R5, R0, 0x3b800000, 0x17 ;  /* 0x3b80000000057811 */ /* 0x000fe200078eb8ff */
[----:B------:R-:W-:-:S05]  /*2d30*/  IMAD.SHL.U32 R0, R3, 0x100000, RZ ;  /* 0x0010000003007824 */ /* 0x000fca00078e00ff */
[----:B------:R-:W-:Y:S02]  /*2d40*/  LOP3.LUT R0, R5, R0, R6, 0xfe, !PT ;  /* 0x0000000005007212 */ /* 0x000fe400078efe06 */
.L_x_13640:
[----:B------:R-:W-:Y:S05]  /*2d50*/  BSYNC B0 ;  /* 0x0000000000007941 */ /* 0x000fea0003800000 */
.L_x_13639:
[----:B------:R-:W-:-:S04]  /*2d60*/  F2FP.PACK_AB R0, RZ, R0 ;  /* 0x00000000ff00723e */ /* 0x000fc800000000ff */
[----:B------:R-:W-:Y:S01]  /*2d70*/  PRMT R19, R0, 0x7610, R19 ;  /* 0x0000761000137816 */ /* 0x000fe20000000013 */
[----:B------:R-:W-:Y:S05]  /*2d80*/  BRA `(.L_x_13624) ;  /* 0x000004d000007947 */ /* 0x000fea0003800000 */
.L_x_13637:
        /* <DEDUP_REMOVED lines=21> */
.L_x_13646:
[----:B------:R-:W-:Y:S05]  /*2ee0*/  BSYNC B1 ;  /* 0x0000000000017941 */ /* 0x000fea0003800000 */
.L_x_13645:
[----:B------:R-:W-:Y:S01]  /*2ef0*/  LEA R5, R0, 0x37800000, 0x17 ;  /* 0x3780000000057811 */ /* 0x000fe200078eb8ff */
[----:B------:R-:W-:-:S05]  /*2f00*/  IMAD.SHL.U32 R0, R3, 0x200000, RZ ;  /* 0x0020000003007824 */ /* 0x000fca00078e00ff */
[----:B------:R-:W-:Y:S02]  /*2f10*/  LOP3.LUT R0, R5, R0, R6, 0xfe, !PT ;  /* 0x0000000005007212 */ /* 0x000fe400078efe06 */
.L_x_13644:
[----:B------:R-:W-:Y:S05]  /*2f20*/  BSYNC B0 ;  /* 0x0000000000007941 */ /* 0x000fea0003800000 */
.L_x_13643:
[----:B------:R-:W-:-:S04]  /*2f30*/  F2FP.PACK_AB R0, RZ, R0 ;  /* 0x00000000ff00723e */ /* 0x000fc800000000ff */
[----:B------:R-:W-:Y:S01]  /*2f40*/  PRMT R19, R0, 0x7610, R19 ;  /* 0x0000761000137816 */ /* 0x000fe20000000013 */
[----:B------:R-:W-:Y:S05]  /*2f50*/  BRA `(.L_x_13624) ;  /* 0x0000030000007947 */ /* 0x000fea0003800000 */
.L_x_13636:
        /* <DEDUP_REMOVED lines=14> */
.L_x_13650:
[----:B------:R-:W-:Y:S05]  /*3040*/  BSYNC B0 ;  /* 0x0000000000007941 */ /* 0x000fea0003800000 */
.L_x_13649:
[----:B------:R-:W-:-:S04]  /*3050*/  F2FP.PACK_AB R0, RZ, R0 ;  /* 0x00000000ff00723e */ /* 0x000fc800000000ff */
[----:B------:R-:W-:Y:S01]  /*3060*/  PRMT R19, R0, 0x7610, R19 ;  /* 0x0000761000137816 */ /* 0x000fe20000000013 */
[----:B------:R-:W-:Y:S05]  /*3070*/  BRA `(.L_x_13624) ;  /* 0x000001e000007947 */ /* 0x000fea0003800000 */
.L_x_13623:
        /* <DEDUP_REMOVED lines=21> */
.L_x_13648:
[----:B------:R-:W2:Y:S02]  /*31d0*/  LDG.E.64 R4, [R4.64] ;  /* 0x0000002404047981 */ /* 0x000ea4000c1e1b00 */
[----:B--2---:R-:W0:Y:S02]  /*31e0*/  I2F.U64 R0, R4 ;  /* 0x0000000400007312 */ /* 0x004e240000301000 */
[----:B0-----:R-:W-:-:S04]  /*31f0*/  F2FP.PACK_AB R0, RZ, R0 ;  /* 0x00000000ff00723e */ /* 0x001fc800000000ff */
[----:B------:R-:W-:Y:S01]  /*3200*/  PRMT R19, R0, 0x7610, R19 ;  /* 0x0000761000137816 */ /* 0x000fe20000000013 */
[----:B------:R-:W-:Y:S05]  /*3210*/  BRA `(.L_x_13624) ;  /* 0x0000004000007947 */ /* 0x000fea0003800000 */
.L_x_13647:
[----:B------:R-:W2:Y:S02]  /*3220*/  LDG.E R4, [R4.64] ;  /* 0x0000002404047981 */ /* 0x000ea4000c1e1900 */
[----:B--2---:R-:W0:Y:S02]  /*3230*/  I2F.U32 R0, R4 ;  /* 0x0000000400007306 */ /* 0x004e240000201000 */
[----:B0-----:R-:W-:-:S04]  /*3240*/  F2FP.PACK_AB R0, RZ, R0 ;  /* 0x00000000ff00723e */ /* 0x001fc800000000ff */
[----:B------:R-:W-:Y:S02]  /*3250*/  PRMT R19, R0, 0x7610, R19 ;  /* 0x0000761000137816 */ /* 0x000fe40000000013 */
.L_x_13624:
        /* <DEDUP_REMOVED lines=19> */
.L_x_13654:
[----:B------:R-:W2:Y:S02]  /*3390*/  LDG.E.U8 R4, [R4.64] ;  /* 0x0000002404047981 */ /* 0x000ea4000c1e1100 */
[----:B--2---:R-:W0:Y:S02]  /*33a0*/  I2F.U16 R0, R4 ;  /* 0x0000000400007306 */ /* 0x004e240000101000 */
[----:B0-----:R-:W-:-:S04]  /*33b0*/  F2FP.PACK_AB R0, RZ, R0 ;  /* 0x00000000ff00723e */ /* 0x001fc800000000ff */
[----:B------:R-:W-:Y:S01]  /*33c0*/  PRMT R22, R0, 0x7610, R22 ;  /* 0x0000761000167816 */ /* 0x000fe20000000016 */
[----:B------:R-:W-:Y:S05]  /*33d0*/  BRA `(.L_x_13656) ;  /* 0x00000ed000007947 */ /* 0x000fea0003800000 */
.L_x_13653:
        /* <DEDUP_REMOVED lines=11> */
.L_x_13658:
[----:B------:R-:W2:Y:S02]  /*3490*/  LDG.E R4, [R4.64] ;  /* 0x0000002404047981 */ /* 0x000ea4000c1e1900 */
[----:B--2---:R-:W0:Y:S02]  /*34a0*/  I2F R0, R4 ;  /* 0x0000000400007306 */ /* 0x004e240000201400 */
[----:B0-----:R-:W-:-:S04]  /*34b0*/  F2FP.PACK_AB R0, RZ, R0 ;  /* 0x00000000ff00723e */ /* 0x001fc800000000ff */
[----:B------:R-:W-:Y:S01]  /*34c0*/  PRMT R22, R0, 0x7610, R22 ;  /* 0x0000761000167816 */ /* 0x000fe20000000016 */
[----:B------:R-:W-:Y:S05]  /*34d0*/  BRA `(.L_x_13656) ;  /* 0x00000dd000007947 */ /* 0x000fea0003800000 */
.L_x_13657:
[----:B------:R-:W2:Y:S02]  /*34e0*/  LDG.E.U16 R4, [R4.64] ;  /* 0x0000002404047981 */ /* 0x000ea4000c1e1500 */
[----:B--2---:R-:W0:Y:S02]  /*34f0*/  I2F.S16 R0, R4 ;  /* 0x0000000400007306 */ /* 0x004e240000101400 */
[----:B0-----:R-:W-:-:S04]  /*3500*/  F2FP.PACK_AB R0, RZ, R0 ;  /* 0x00000000ff00723e */ /* 0x001fc800000000ff */
[----:B------:R-:W-:Y:S01]  /*3510*/  PRMT R22, R0, 0x7610, R22 ;  /* 0x0000761000167816 */ /* 0x000fe20000000016 */
[----:B------:R-:W-:Y:S05]  /*3520*/  BRA `(.L_x_13656) ;  /* 0x00000d8000007947 */ /* 0x000fea0003800000 */
.L_x_13652:
        /* <DEDUP_REMOVED lines=9> */
.L_x_13660:
[----:B------:R0:W5:Y:S01]  /*35c0*/  LDG.E.U16 R22, [R4.64] ;  /* 0x0000002404167981 */ /* 0x000162000c1e1500 */
[----:B------:R-:W-:Y:S05]  /*35d0*/  BRA `(.L_x_13656) ;  /* 0x00000cd000007947 */ /* 0x000fea0003800000 */
.L_x_13659:
        /* <DEDUP_REMOVED lines=9> */
.L_x_13662:
[----:B------:R0:W5:Y:S01]  /*3670*/  LDG.E.U16 R22, [R4.64] ;  /* 0x0000002404167981 */ /* 0x000162000c1e1500 */
[----:B------:R-:W-:Y:S05]  /*3680*/  BRA `(.L_x_13656) ;  /* 0x00000c2000007947 */ /* 0x000fea0003800000 */
.L_x_13661:
[----:B------:R-:W2:Y:S02]  /*3690*/  LDG.E.64 R4, [R4.64] ;  /* 0x0000002404047981 */ /* 0x000ea4000c1e1b00 */
[----:B--2---:R-:W0:Y:S01]  /*36a0*/  F2F.F32.F64 R0, R4 ;  /* 0x0000000400007310 */ /* 0x004e220000301000 */
[----:B------:R-:W0:-:S14]  /*36b0*/  DSETP.GEU.AND P0, PT, |R4|, c[0x2][0x0], PT ;  /* 0x008000000400762a */ /* 0x000e1c0003f0e200 */
[----:B0-----:R-:W-:-:S05]  /*36c0*/  @!P0 FMUL R0, R0, 1.175494350822287508e-38 ;  /* 0x0080000000008820 */ /* 0x001fca0000400000 */
[----:B------:R-:W-:-:S04]  /*36d0*/  F2FP.PACK_AB R0, RZ, R0 ;  /* 0x00000000ff00723e */ /* 0x000fc800000000ff */
[----:B------:R-:W-:Y:S01]  /*36e0*/  PRMT R22, R0, 0x7610, R22 ;  /* 0x0000761000167816 */ /* 0x000fe20000000016 */
[----:B------:R-:W-:Y:S05]  /*36f0*/  BRA `(.L_x_13656) ;  /* 0x00000bb000007947 */ /* 0x000fea0003800000 */
.L_x_13651:
        /* <DEDUP_REMOVED lines=14> */
.L_x_13665:
[----:B------:R-:W2:Y:S02]  /*37e0*/  LDG.E.64 R4, [R4.64] ;  /* 0x0000002404047981 */ /* 0x000ea4000c1e1b00 */
[----:B--2---:R-:W0:Y:S01]  /*37f0*/  F2F.F32.F64 R0, R4 ;  /* 0x0000000400007310 */ /* 0x004e220000301000 */
[----:B------:R-:W0:-:S14]  /*3800*/  DSETP.GEU.AND P0, PT, |R4|, c[0x2][0x0], PT ;  /* 0x008000000400762a */ /* 0x000e1c0003f0e200 */
[----:B0-----:R-:W-:-:S05]  /*3810*/  @!P0 FMUL R0, R0, 1.175494350822287508e-38 ;  /* 0x0080000000008820 */ /* 0x001fca0000400000 */
[----:B------:R-:W-:-:S04]  /*3820*/  F2FP.PACK_AB R0, RZ, R0 ;  /* 0x00000000ff00723e */ /* 0x000fc800000000ff */
[----:B------:R-:W-:Y:S01]  /*3830*/  PRMT R22, R0, 0x7610, R22 ;  /* 0x0000761000167816 */ /* 0x000fe20000000016 */
[----:B------:R-:W-:Y:S05]  /*3840*/  BRA `(.L_x_13656) ;  /* 0x00000a6000007947 */ /* 0x000fea0003800000 */
.L_x_13664:
        /* <DEDUP_REMOVED lines=28> */
.L_x_13667:
        /* <DEDUP_REMOVED lines=15> */
.L_x_13666:
[----:B------:R-:W2:Y:S02]  /*3b00*/  LDG.E.U16 R0, [R4.64] ;  /* 0x0000002404007981 */ /* 0x000ea4000c1e1500 */
[----:B--2---:R-:W-:-:S04]  /*3b10*/  PRMT R0, RZ, 0x5410, R0 ;  /* 0x00005410ff007816 */ /* 0x004fc80000000000 */
[----:B------:R-:W-:-:S04]  /*3b20*/  F2FP.PACK_AB R0, RZ, R0 ;  /* 0x00000000ff00723e */ /* 0x000fc800000000ff */
[----:B------:R-:W-:Y:S01]  /*3b30*/  PRMT R22, R0, 0x7610, R22 ;  /* 0x0000761000167816 */ /* 0x000fe20000000016 */
[----:B------:R-:W-:Y:S05]  /*3b40*/  BRA `(.L_x_13656) ;  /* 0x0000076000007947 */ /* 0x000fea0003800000 */
.L_x_13663:
        /* <DEDUP_REMOVED lines=12> */
.L_x_13670:
        /* <DEDUP_REMOVED lines=21> */
.L_x_13674:
[----:B------:R-:W-:Y:S05]  /*3d60*/  BSYNC B1 ;  /* 0x0000000000017941 */ /* 0x000fea0003800000 */
.L_x_13673:
[----:B------:R-:W-:Y:S01]  /*3d70*/  LEA R5, R0, 0x3b800000, 0x17 ;  /* 0x3b80000000057811 */ /* 0x000fe200078eb8ff */
[----:B------:R-:W-:-:S05]  /*3d80*/  IMAD.SHL.U32 R0, R3, 0x100000, RZ ;  /* 0x0010000003007824 */ /* 0x000fca00078e00ff */
[----:B------:R-:W-:Y:S02]  /*3d90*/  LOP3.LUT R0, R5, R0, R6, 0xfe, !PT ;  /* 0x0000000005007212 */ /* 0x000fe400078efe06 */
.L_x_13672:
[----:B------:R-:W-:Y:S05]  /*3da0*/  BSYNC B0 ;  /* 0x0000000000007941 */ /* 0x000fea0003800000 */
.L_x_13671:
[----:B------:R-:W-:-:S04]  /*3db0*/  F2FP.PACK_AB R0, RZ, R0 ;  /* 0x00000000ff00723e */ /* 0x000fc800000000ff */
[----:B------:R-:W-:Y:S01]  /*3dc0*/  PRMT R22, R0, 0x7610, R22 ;  /* 0x0000761000167816 */ /* 0x000fe20000000016 */
[----:B------:R-:W-:Y:S05]  /*3dd0*/  BRA `(.L_x_13656) ;  /* 0x000004d000007947 */ /* 0x000fea0003800000 */
.L_x_13669:
        /* <DEDUP_REMOVED lines=21> */
.L_x_13678:
[----:B------:R-:W-:Y:S05]  /*3f30*/  BSYNC B1 ;  /* 0x0000000000017941 */ /* 0x000fea0003800000 */
.L_x_13677:
[----:B------:R-:W-:Y:S01]  /*3f40*/  LEA R5, R0, 0x37800000, 0x17 ;  /* 0x3780000000057811 */ /* 0x000fe200078eb8ff */
[----:B------:R-:W-:-:S05]  /*3f50*/  IMAD.SHL.U32 R0, R3, 0x200000, RZ ;  /* 0x0020000003007824 */ /* 0x000fca00078e00ff */
[----:B------:R-:W-:Y:S02]  /*3f60*/  LOP3.LUT R0, R5, R0, R6, 0xfe, !PT ;  /* 0x0000000005007212 */ /* 0x000fe400078efe06 */
.L_x_13676:
[----:B------:R-:W-:Y:S05]  /*3f70*/  BSYNC B0 ;  /* 0x0000000000007941 */ /* 0x000fea0003800000 */
.L_x_13675:
[----:B------:R-:W-:-:S04]  /*3f80*/  F2FP.PACK_AB R0, RZ, R0 ;  /* 0x00000000ff00723e */ /* 0x000fc800000000ff */
[----:B------:R-:W-:Y:S01]  /*3f90*/  PRMT R22, R0, 0x7610, R22 ;  /* 0x0000761000167816 */ /* 0x000fe20000000016 */
[----:B------:R-:W-:Y:S05]  /*3fa0*/  BRA `(.L_x_13656) ;  /* 0x0000030000007947 */ /* 0x000fea0003800000 */
.L_x_13668:
        /* <DEDUP_REMOVED lines=14> */
.L_x_13682:
[----:B------:R-:W-:Y:S05]  /*4090*/  BSYNC B0 ;  /* 0x0000000000007941 */ /* 0x000fea0003800000 */
.L_x_13681:
[----:B------:R-:W-:-:S04]  /*40a0*/  F2FP.PACK_AB R0, RZ, R0 ;  /* 0x00000000ff00723e */ /* 0x000fc800000000ff */
[----:B------:R-:W-:Y:S01]  /*40b0*/  PRMT R22, R0, 0x7610, R22 ;  /* 0x0000761000167816 */ /* 0x000fe20000000016 */
[----:B------:R-:W-:Y:S05]  /*40c0*/  BRA `(.L_x_13656) ;  /* 0x000001e000007947 */ /* 0x000fea0003800000 */
.L_x_13655:
        /* <DEDUP_REMOVED lines=21> */
.L_x_13680:
[----:B------:R-:W2:Y:S02]  /*4220*/  LDG.E.64 R4, [R4.64] ;  /* 0x0000002404047981 */ /* 0x000ea4000c1e1b00 */
[----:B--2---:R-:W0:Y:S02]  /*4230*/  I2F.U64 R0, R4 ;  /* 0x0000000400007312 */ /* 0x004e240000301000 */
[----:B0-----:R-:W-:-:S04]  /*4240*/  F2FP.PACK_AB R0, RZ, R0 ;  /* 0x00000000ff00723e */ /* 0x001fc800000000ff */
[----:B------:R-:W-:Y:S01]  /*4250*/  PRMT R22, R0, 0x7610, R22 ;  /* 0x0000761000167816 */ /* 0x000fe20000000016 */
[----:B------:R-:W-:Y:S05]  /*4260*/  BRA `(.L_x_13656) ;  /* 0x0000004000007947 */ /* 0x000fea0003800000 */
.L_x_13679:
[----:B------:R-:W2:Y:S02]  /*4270*/  LDG.E R4, [R4.64] ;  /* 0x0000002404047981 */ /* 0x000ea4000c1e1900 */
[----:B--2---:R-:W0:Y:S02]  /*4280*/  I2F.U32 R0, R4 ;  /* 0x0000000400007306 */ /* 0x004e240000201000 */
[----:B0-----:R-:W-:-:S04]  /*4290*/  F2FP.PACK_AB R0, RZ, R0 ;  /* 0x00000000ff00723e */ /* 0x001fc800000000ff */
[----:B------:R-:W-:Y:S02]  /*42a0*/  PRMT R22, R0, 0x7610, R22 ;  /* 0x0000761000167816 */ /* 0x000fe40000000016 */
.L_x_13656:
[----:B------:R-:W-:-:S05]  /*42b0*/  IADD3 R29, R29, 0x80, RZ ;  /* 0x000000801d1d7810 */ /* 0x000fca0007ffe0ff */
.L_x_13618:
[----:B------:R-:W-:Y:S05]  /*42c0*/  BSYNC B6 ;  /* 0x0000000000067941 */ /* 0x000fea0003800000 */
.L_x_13617:
        /* <DEDUP_REMOVED lines=26> */
.L_x_13688:
[----:B------:R-:W2:Y:S02]  /*4470*/  LDG.E.U8 R4, [R4.64] ;  /* 0x0000002404047981 */ /* 0x000ea4000c1e1100 */
[----:B--2---:R-:W0:Y:S02]  /*4480*/  I2F.U16 R0, R4 ;  /* 0x0000000400007306 */ /* 0x004e240000101000 */
[----:B0-----:R-:W-:-:S04]  /*4490*/  F2FP.PACK_AB R0, RZ, R0 ;  /* 0x00000000ff00723e */ /* 0x001fc800000000ff */
[----:B------:R-:W-:Y:S01]  /*44a0*/  PRMT R27, R0, 0x7610, R27 ;  /* 0x00007610001b7816 */ /* 0x000fe2000000001b */
[----:B------:R-:W-:Y:S05]  /*44b0*/  BRA `(.L_x_13690) ;  /* 0x00000ed000007947 */ /* 0x000fea0003800000 */
.L_x_13687:
        /* <DEDUP_REMOVED lines=11> */
.L_x_13692:
[----:B------:R-:W2:Y:S02]  /*4570*/  LDG.E R4, [R4.64] ;  /* 0x0000002404047981 */ /* 0x000ea4000c1e1900 */
[----:B--2---:R-:W0:Y:S02]  /*4580*/  I2F R0, R4 ;  /* 0x0000000400007306 */ /* 0x004e240000201400 */
[----:B0-----:R-:W-:-:S04]  /*4590*/  F2FP.PACK_AB R0, RZ, R0 ;  /* 0x00000000ff00723e */ /* 0x001fc800000000ff */
[----:B------:R-:W-:Y:S01]  /*45a0*/  PRMT R27, R0, 0x7610, R27 ;  /* 0x00007610001b7816 */ /* 0x000fe2000000001b */
[----:B------:R-:W-:Y:S05]  /*45b0*/  BRA `(.L_x_13690) ;  /* 0x00000dd000007947 */ /* 0x000fea0003800000 */
.L_x_13691:
[----:B------:R-:W2:Y:S02]  /*45c0*/  LDG.E.U16 R4, [R4.64] ;  /* 0x0000002404047981 */ /* 0x000ea4000c1e1500 */
[----:B--2---:R-:W0:Y:S02]  /*45d0*/  I2F.S16 R0, R4 ;  /* 0x0000000400007306 */ /* 0x004e240000101400 */
[----:B0-----:R-:W-:-:S04]  /*45e0*/  F2FP.PACK_AB R0, RZ, R0 ;  /* 0x00000000ff00723e */ /* 0x001fc800000000ff */
[----:B------:R-:W-:Y:S01]  /*45f0*/  PRMT R27, R0, 0x7610, R27 ;  /* 0x00007610001b7816 */ /* 0x000fe2000000001b */
[----:B------:R-:W-:Y:S05]  /*4600*/  BRA `(.L_x_13690) ;  /* 0x00000d8000007947 */ /* 0x000fea0003800000 */
.L_x_13686:
        /* <DEDUP_REMOVED lines=9> */
.L_x_13694:
[----:B------:R0:W5:Y:S01]  /*46a0*/  LDG.E.U16 R27, [R4.64] ;  /* 0x00000024041b7981 */ /* 0x000162000c1e1500 */
[----:B------:R-:W-:Y:S05]  /*46b0*/  BRA `(.L_x_13690) ;  /* 0x00000cd000007947 */ /* 0x000fea0003800000 */
.L_x_13693:
        /* <DEDUP_REMOVED lines=9> */
.L_x_13696:
[----:B------:R0:W5:Y:S01]  /*4750*/  LDG.E.U16 R27, [R4.64] ;  /* 0x00000024041b7981 */ /* 0x000162000c1e1500 */
[----:B------:R-:W-:Y:S05]  /*4760*/  BRA `(.L_x_13690) ;  /* 0x00000c2000007947 */ /* 0x000fea0003800000 */
.L_x_13695:
[----:B------:R-:W2:Y:S02]  /*4770*/  LDG.E.64 R4, [R4.64] ;  /* 0x0000002404047981 */ /* 0x000ea4000c1e1b00 */
[----:B--2---:R-:W0:Y:S01]  /*4780*/  F2F.F32.F64 R0, R4 ;  /* 0x0000000400007310 */ /* 0x004e220000301000 */
[----:B------:R-:W0:-:S14]  /*4790*/  DSETP.GEU.AND P0, PT, |R4|, c[0x2][0x0], PT ;  /* 0x008000000400762a */ /* 0x000e1c0003f0e200 */
[----:B0-----:R-:W-:-:S05]  /*47a0*/  @!P0 FMUL R0, R0, 1.175494350822287508e-38 ;  /* 0x0080000000008820 */ /* 0x001fca0000400000 */
[----:B------:R-:W-:-:S04]  /*47b0*/  F2FP.PACK_AB R0, RZ, R0 ;  /* 0x00000000ff00723e */ /* 0x000fc800000000ff */
[----:B------:R-:W-:Y:S01]  /*47c0*/  PRMT R27, R0, 0x7610, R27 ;  /* 0x00007610001b7816 */ /* 0x000fe2000000001b */
[----:B------:R-:W-:Y:S05]  /*47d0*/  BRA `(.L_x_13690) ;  /* 0x00000bb000007947 */ /* 0x000fea0003800000 */
.L_x_13685:
        /* <DEDUP_REMOVED lines=14> */
.L_x_13699:
[----:B------:R-:W2:Y:S02]  /*48c0*/  LDG.E.64 R4, [R4.64] ;  /* 0x0000002404047981 */ /* 0x000ea4000c1e1b00 */
[----:B--2---:R-:W0:Y:S01]  /*48d0*/  F2F.F32.F64 R0, R4 ;  /* 0x0000000400007310 */ /* 0x004e220000301000 */
[----:B------:R-:W0:-:S14]  /*48e0*/  DSETP.GEU.AND P0, PT, |R4|, c[0x2][0x0], PT ;  /* 0x008000000400762a */ /* 0x000e1c0003f0e200 */
[----:B0-----:R-:W-:-:S05]  /*48f0*/  @!P0 FMUL R0, R0, 1.175494350822287508e-38 ;  /* 0x0080000000008820 */ /* 0x001fca0000400000 */
[----:B------:R-:W-:-:S04]  /*4900*/  F2FP.PACK_AB R0, RZ, R0 ;  /* 0x00000000ff00723e */ /* 0x000fc800000000ff */
[----:B------:R-:W-:Y:S01]  /*4910*/  PRMT R27, R0, 0x7610, R27 ;  /* 0x00007610001b7816 */ /* 0x000fe2000000001b */
[----:B------:R-:W-:Y:S05]  /*4920*/  BRA `(.L_x_13690) ;  /* 0x00000a6000007947 */ /* 0x000fea0003800000 */
.L_x_13698:
        /* <DEDUP_REMOVED lines=28> */
.L_x_13701:
        /* <DEDUP_REMOVED lines=15> */
.L_x_13700:
[----:B------:R-:W2:Y:S02]  /*4be0*/  LDG.E.U16 R0, [R4.64] ;  /* 0x0000002404007981 */ /* 0x000ea4000c1e1500 */
[----:B--2---:R-:W-:-:S04]  /*4bf0*/  PRMT R0, RZ, 0x5410, R0 ;  /* 0x00005410ff007816 */ /* 0x004fc80000000000 */
[----:B------:R-:W-:-:S04]  /*4c00*/  F2FP.PACK_AB R0, RZ, R0 ;  /* 0x00000000ff00723e */ /* 0x000fc800000000ff */
[----:B------:R-:W-:Y:S01]  /*4c10*/  PRMT R27, R0, 0x7610, R27 ;  /* 0x00007610001b7816 */ /* 0x000fe2000000001b */
[----:B------:R-:W-:Y:S05]  /*4c20*/  BRA `(.L_x_13690) ;  /* 0x0000076000007947 */ /* 0x000fea0003800000 */
.L_x_13697:
        /* <DEDUP_REMOVED lines=12> */
.L_x_13704:
        /* <DEDUP_REMOVED lines=21> */
.L_x_13708:
[----:B------:R-:W-:Y:S05]  /*4e40*/  BSYNC B1 ;  /* 0x0000000000017941 */ /* 0x000fea0003800000 */
.L_x_13707:
[----:B------:R-:W-:Y:S01]  /*4e50*/  LEA R5, R0, 0x3b800000, 0x17 ;  /* 0x3b80000000057811 */ /* 0x000fe200078eb8ff */
[----:B------:R-:W-:-:S05]  /*4e60*/  IMAD.SHL.U32 R0, R3, 0x100000, RZ ;  /* 0x0010000003007824 */ /* 0x000fca00078e00ff */
[----:B------:R-:W-:Y:S02]  /*4e70*/  LOP3.LUT R0, R5, R0, R6, 0xfe, !PT ;  /* 0x0000000005007212 */ /* 0x000fe400078efe06 */
.L_x_13706:
[----:B------:R-:W-:Y:S05]  /*4e80*/  BSYNC B0 ;  /* 0x0000000000007941 */ /* 0x000fea0003800000 */
.L_x_13705:
[----:B------:R-:W-:-:S04]  /*4e90*/  F2FP.PACK_AB R0, RZ, R0 ;  /* 0x00000000ff00723e */ /* 0x000fc800000000ff */
[----:B------:R-:W-:Y:S01]  /*4ea0*/  PRMT R27, R0, 0x7610, R27 ;  /* 0x00007610001b7816 */ /* 0x000fe2000000001b */
[----:B------:R-:W-:Y:S05]  /*4eb0*/  BRA `(.L_x_13690) ;  /* 0x000004d000007947 */ /* 0x000fea0003800000 */
.L_x_13703:
        /* <DEDUP_REMOVED lines=21> */
.L_x_13712:
[----:B------:R-:W-:Y:S05]  /*5010*/  BSYNC B1 ;  /* 0x0000000000017941 */ /* 0x000fea0003800000 */
.L_x_13711:
[----:B------:R-:W-:Y:S01]  /*5020*/  LEA R5, R0, 0x37800000, 0x17 ;  /* 0x3780000000057811 */ /* 0x000fe200078eb8ff */
[----:B------:R-:W-:-:S05]  /*5030*/  IMAD.SHL.U32 R0, R3, 0x200000, RZ ;  /* 0x0020000003007824 */ /* 0x000fca00078e00ff */
[----:B------:R-:W-:Y:S02]  /*5040*/  LOP3.LUT R0, R5, R0, R6, 0xfe, !PT ;  /* 0x0000000005007212 */ /* 0x000fe400078efe06 */
.L_x_13710:
[----:B------:R-:W-:Y:S05]  /*5050*/  BSYNC B0 ;  /* 0x0000000000007941 */ /* 0x000fea0003800000 */
.L_x_13709:
[----:B------:R-:W-:-:S04]  /*5060*/  F2FP.PACK_AB R0, RZ, R0 ;  /* 0x00000000ff00723e */ /* 0x000fc800000000ff */
[----:B------:R-:W-:Y:S01]  /*5070*/  PRMT R27, R0, 0x7610, R27 ;  /* 0x00007610001b7816 */ /* 0x000fe2000000001b */
[----:B------:R-:W-:Y:S05]  /*5080*/  BRA `(.L_x_13690) ;  /* 0x0000030000007947 */ /* 0x000fea0003800000 */
.L_x_13702:
        /* <DEDUP_REMOVED lines=14> */
.L_x_13716:
[----:B------:R-:W-:Y:S05]  /*5170*/  BSYNC B0 ;  /* 0x0000000000007941 */ /* 0x000fea0003800000 */
.L_x_13715:
[----:B------:R-:W-:-:S04]  /*5180*/  F2FP.PACK_AB R0, RZ, R0 ;  /* 0x00000000ff00723e */ /* 0x000fc800000000ff */
[----:B------:R-:W-:Y:S01]  /*5190*/  PRMT R27, R0, 0x7610, R27 ;  /* 0x00007610001b7816 */ /* 0x000fe2000000001b */
[----:B------:R-:W-:Y:S05]  /*51a0*/  BRA `(.L_x_13690) ;  /* 0x000001e000007947 */ /* 0x000fea0003800000 */
.L_x_13689:
        /* <DEDUP_REMOVED lines=21> */
.L_x_13714:
[----:B------:R-:W2:Y:S02]  /*5300*/  LDG.E.64 R4, [R4.64] ;  /* 0x0000002404047981 */ /* 0x000ea4000c1e1b00 */
[----:B--2---:R-:W0:Y:S02]  /*5310*/  I2F.U64 R0, R4 ;  /* 0x0000000400007312 */ /* 0x004e240000301000 */
[----:B0-----:R-:W-:-:S04]  /*5320*/  F2FP.PACK_AB R0, RZ, R0 ;  /* 0x00000000ff00723e */ /* 0x001fc800000000ff */
[----:B------:R-:W-:Y:S01]  /*5330*/  PRMT R27, R0, 0x7610, R27 ;  /* 0x00007610001b7816 */ /* 0x000fe2000000001b */
[----:B------:R-:W-:Y:S05]  /*5340*/  BRA `(.L_x_13690) ;  /* 0x0000004000007947 */ /* 0x000fea0003800000 */
.L_x_13713:
[----:B------:R-:W2:Y:S02]  /*5350*/  LDG.E R4, [R4.64] ;  /* 0x0000002404047981 */ /* 0x000ea4000c1e1900 */
[----:B--2---:R-:W0:Y:S02]  /*5360*/  I2F.U32 R0, R4 ;  /* 0x0000000400007306 */ /* 0x004e240000201000 */
[----:B0-----:R-:W-:-:S04]  /*5370*/  F2FP.PACK_AB R0, RZ, R0 ;  /* 0x00000000ff00723e */ /* 0x001fc800000000ff */
[----:B------:R-:W-:Y:S02]  /*5380*/  PRMT R27, R0, 0x7610, R27 ;  /* 0x00007610001b7816 */ /* 0x000fe4000000001b */
.L_x_13690:
        /* <DEDUP_REMOVED lines=19> */
.L_x_13720:
[----:B------:R-:W2:Y:S02]  /*54c0*/  LDG.E.U8 R4, [R4.64] ;  /* 0x0000002404047981 */ /* 0x000ea4000c1e1100 */
[----:B--2---:R-:W0:Y:S02]  /*54d0*/  I2F.U16 R0, R4 ;  /* 0x0000000400007306 */ /* 0x004e240000101000 */
[----:B0-----:R-:W-:-:S04]  /*54e0*/  F2FP.PACK_AB R0, RZ, R0 ;  /* 0x00000000ff00723e */ /* 0x001fc800000000ff */
[----:B------:R-:W-:Y:S01]  /*54f0*/  PRMT R17, R0, 0x7610, R17 ;  /* 0x0000761000117816 */ /* 0x000fe20000000011 */
[----:B------:R-:W-:Y:S05]  /*5500*/  BRA `(.L_x_13722) ;  /* 0x00000ed000007947 */ /* 0x000fea0003800000 */
.L_x_13719:
        /* <DEDUP_REMOVED lines=11> */
.L_x_13724:
[----:B------:R-:W2:Y:S02]  /*55c0*/  LDG.E R4, [R4.64] ;  /* 0x0000002404047981 */ /* 0x000ea4000c1e1900 */
[----:B--2---:R-:W0:Y:S02]  /*55d0*/  I2F R0, R4 ;  /* 0x0000000400007306 */ /* 0x004e240000201400 */
[----:B0-----:R-:W-:-:S04]  /*55e0*/  F2FP.PACK_AB R0, RZ, R0 ;  /* 0x00000000ff00723e */ /* 0x001fc800000000ff */
[----:B------:R-:W-:Y:S01]  /*55f0*/  PRMT R17, R0, 0x7610, R17 ;  /* 0x0000761000117816 */ /* 0x000fe20000000011 */
[----:B------:R-:W-:Y:S05]  /*5600*/  BRA `(.L_x_13722) ;  /* 0x00000dd000007947 */ /* 0x000fea0003800000 */
.L_x_13723:
[----:B------:R-:W2:Y:S02]  /*5610*/  LDG.E.U16 R4, [R4.64] ;  /* 0x0000002404047981 */ /* 0x000ea4000c1e1500 */
[----:B--2---:R-:W0:Y:S02]  /*5620*/  I2F.S16 R0, R4 ;  /* 0x0000000400007306 */ /* 0x004e240000101400 */
[----:B0-----:R-:W-:-:S04]  /*5630*/  F2FP.PACK_AB R0, RZ, R0 ;  /* 0x00000000ff00723e */ /* 0x001fc800000000ff */
[----:B------:R-:W-:Y:S01]  /*5640*/  PRMT R17, R0, 0x7610, R17 ;  /* 0x0000761000117816 */ /* 0x000fe20000000011 */
[----:B------:R-:W-:Y:S05]  /*5650*/  BRA `(.L_x_13722) ;  /* 0x00000d8000007947 */ /* 0x000fea0003800000 */
.L_x_13718:
        /* <DEDUP_REMOVED lines=9> */
.L_x_13726:
[----:B------:R0:W5:Y:S01]  /*56f0*/  LDG.E.U16 R17, [R4.64] ;  /* 0x0000002404117981 */ /* 0x000162000c1e1500 */
[----:B------:R-:W-:Y:S05]  /*5700*/  BRA `(.L_x_13722) ;  /* 0x00000cd000007947 */ /* 0x000fea0003800000 */
.L_x_13725:
        /* <DEDUP_REMOVED lines=9> */
.L_x_13728:
[----:B------:R0:W5:Y:S01]  /*57a0*/  LDG.E.U16 R17, [R4.64] ;  /* 0x0000002404117981 */ /* 0x000162000c1e1500 */
[----:B------:R-:W-:Y:S05]  /*57b0*/  BRA `(.L_x_13722) ;  /* 0x00000c2000007947 */ /* 0x000fea0003800000 */
.L_x_13727:
[----:B------:R-:W2:Y:S02]  /*57c0*/  LDG.E.64 R4, [R4.64] ;  /* 0x0000002404047981 */ /* 0x000ea4000c1e1b00 */
[----:B--2---:R-:W0:Y:S01]  /*57d0*/  F2F.F32.F64 R0, R4 ;  /* 0x0000000400007310 */ /* 0x004e220000301000 */
[----:B------:R-:W0:-:S14]  /*57e0*/  DSETP.GEU.AND P0, PT, |R4|, c[0x2][0x0], PT ;  /* 0x008000000400762a */ /* 0x000e1c0003f0e200 */
[----:B0-----:R-:W-:-:S05]  /*57f0*/  @!P0 FMUL R0, R0, 1.175494350822287508e-38 ;  /* 0x0080000000008820 */ /* 0x001fca0000400000 */
[----:B------:R-:W-:-:S04]  /*5800*/  F2FP.PACK_AB R0, RZ, R0 ;  /* 0x00000000ff00723e */ /* 0x000fc800000000ff */
[----:B------:R-:W-:Y:S01]  /*5810*/  PRMT R17, R0, 0x7610, R17 ;  /* 0x0000761000117816 */ /* 0x000fe20000000011 */
[----:B------:R-:W-:Y:S05]  /*5820*/  BRA `(.L_x_13722) ;  /* 0x00000bb000007947 */ /* 0x000fea0003800000 */
.L_x_13717:
        /* <DEDUP_REMOVED lines=14> */
.L_x_13731:
[----:B------:R-:W2:Y:S02]  /*5910*/  LDG.E.64 R4, [R4.64] ;  /* 0x0000002404047981 */ /* 0x000ea4000c1e1b00 */
[----:B--2---:R-:W0:Y:S01]  /*5920*/  F2F.F32.F64 R0, R4 ;  /* 0x0000000400007310 */ /* 0x004e220000301000 */
[----:B------:R-:W0:-:S14]  /*5930*/  DSETP.GEU.AND P0, PT, |R4|, c[0x2][0x0], PT ;  /* 0x008000000400762a */ /* 0x000e1c0003f0e200 */
[----:B0-----:R-:W-:-:S05]  /*5940*/  @!P0 FMUL R0, R0, 1.175494350822287508e-38 ;  /* 0x0080000000008820 */ /* 0x001fca0000400000 */
[----:B------:R-:W-:-:S04]  /*5950*/  F2FP.PACK_AB R0, RZ, R0 ;  /* 0x00000000ff00723e */ /* 0x000fc800000000ff */
[----:B------:R-:W-:Y:S01]  /*5960*/  PRMT R17, R0, 0x7610, R17 ;  /* 0x0000761000117816 */ /* 0x000fe20000000011 */
[----:B------:R-:W-:Y:S05]  /*5970*/  BRA `(.L_x_13722) ;  /* 0x00000a6000007947 */ /* 0x000fea0003800000 */
.L_x_13730:
        /* <DEDUP_REMOVED lines=28> */
.L_x_13733:
        /* <DEDUP_REMOVED lines=15> */
.L_x_13732:
[----:B------:R-:W2:Y:S02]  /*5c30*/  LDG.E.U16 R0, [R4.64] ;  /* 0x0000002404007981 */ /* 0x000ea4000c1e1500 */
[----:B--2---:R-:W-:-:S04]  /*5c40*/  PRMT R0, RZ, 0x5410, R0 ;  /* 0x00005410ff007816 */ /* 0x004fc80000000000 */
[----:B------:R-:W-:-:S04]  /*5c50*/  F2FP.PACK_AB R0, RZ, R0 ;  /* 0x00000000ff00723e */ /* 0x000fc800000000ff */
[----:B------:R-:W-:Y:S01]  /*5c60*/  PRMT R17, R0, 0x7610, R17 ;  /* 0x0000761000117816 */ /* 0x000fe20000000011 */
[----:B------:R-:W-:Y:S05]  /*5c70*/  BRA `(.L_x_13722) ;  /* 0x0000076000007947 */ /* 0x000fea0003800000 */
.L_x_13729:
        /* <DEDUP_REMOVED lines=12> */
.L_x_13736:
        /* <DEDUP_REMOVED lines=21> */
.L_x_13740:
[----:B------:R-:W-:Y:S05]  /*5e90*/  BSYNC B1 ;  /* 0x0000000000017941 */ /* 0x000fea0003800000 */
.L_x_13739:
[----:B------:R-:W-:Y:S01]  /*5ea0*/  LEA R5, R0, 0x3b800000, 0x17 ;  /* 0x3b80000000057811 */ /* 0x000fe200078eb8ff */
[----:B------:R-:W-:-:S05]  /*5eb0*/  IMAD.SHL.U32 R0, R3, 0x100000, RZ ;  /* 0x0010000003007824 */ /* 0x000fca00078e00ff */
[----:B------:R-:W-:Y:S02]  /*5ec0*/  LOP3.LUT R0, R5, R0, R6, 0xfe, !PT ;  /* 0x0000000005007212 */ /* 0x000fe400078efe06 */
.L_x_13738:
[----:B------:R-:W-:Y:S05]  /*5ed0*/  BSYNC B0 ;  /* 0x0000000000007941 */ /* 0x000fea0003800000 */
.L_x_13737:
[----:B------:R-:W-:-:S04]  /*5ee0*/  F2FP.PACK_AB R0, RZ, R0 ;  /* 0x00000000ff00723e */ /* 0x000fc800000000ff */
[----:B------:R-:W-:Y:S01]  /*5ef0*/  PRMT R17, R0, 0x7610, R17 ;  /* 0x0000761000117816 */ /* 0x000fe20000000011 */
[----:B------:R-:W-:Y:S05]  /*5f00*/  BRA `(.L_x_13722) ;  /* 0x000004d000007947 */ /* 0x000fea0003800000 */
.L_x_13735:
        /* <DEDUP_REMOVED lines=21> */
.L_x_13744:
[----:B------:R-:W-:Y:S05]  /*6060*/  BSYNC B1 ;  /* 0x0000000000017941 */ /* 0x000fea0003800000 */
.L_x_13743:
[----:B------:R-:W-:Y:S01]  /*6070*/  LEA R5, R0, 0x37800000, 0x17 ;  /* 0x3780000000057811 */ /* 0x000fe200078eb8ff */
[----:B------:R-:W-:-:S05]  /*6080*/  IMAD.SHL.U32 R0, R3, 0x200000, RZ ;  /* 0x0020000003007824 */ /* 0x000fca00078e00ff */
[----:B------:R-:W-:Y:S02]  /*6090*/  LOP3.LUT R0, R5, R0, R6, 0xfe, !PT ;  /* 0x0000000005007212 */ /* 0x000fe400078efe06 */
.L_x_13742:
[----:B------:R-:W-:Y:S05]  /*60a0*/  BSYNC B0 ;  /* 0x0000000000007941 */ /* 0x000fea0003800000 */
.L_x_13741:
[----:B------:R-:W-:-:S04]  /*60b0*/  F2FP.PACK_AB R0, RZ, R0 ;  /* 0x00000000ff00723e */ /* 0x000fc800000000ff */
[----:B------:R-:W-:Y:S01]  /*60c0*/  PRMT R17, R0, 0x7610, R17 ;  /* 0x0000761000117816 */ /* 0x000fe20000000011 */
[----:B------:R-:W-:Y:S05]  /*60d0*/  BRA `(.L_x_13722) ;  /* 0x0000030000007947 */ /* 0x000fea0003800000 */
.L_x_13734:
        /* <DEDUP_REMOVED lines=14> */
.L_x_13748:
[----:B------:R-:W-:Y:S05]  /*61c0*/  BSYNC B0 ;  /* 0x0000000000007941 */ /* 0x000fea0003800000 */
.L_x_13747:
[----:B------:R-:W-:-:S04]  /*61d0*/  F2FP.PACK_AB R0, RZ, R0 ;  /* 0x00000000ff00723e */ /* 0x000fc800000000ff */
[----:B------:R-:W-:Y:S01]  /*61e0*/  PRMT R17, R0, 0x7610, R17 ;  /* 0x0000761000117816 */ /* 0x000fe20000000011 */
[----:B------:R-:W-:Y:S05]  /*61f0*/  BRA `(.L_x_13722) ;  /* 0x000001e000007947 */ /* 0x000fea0003800000 */
.L_x_13721:
        /* <DEDUP_REMOVED lines=21> */
.L_x_13746:
[----:B------:R-:W2:Y:S02]  /*6350*/  LDG.E.64 R4, [R4.64] ;  /* 0x0000002404047981 */ /* 0x000ea4000c1e1b00 */
[----:B--2---:R-:W0:Y:S02]  /*6360*/  I2F.U64 R0, R4 ;  /* 0x0000000400007312 */ /* 0x004e240000301000 */
[----:B0-----:R-:W-:-:S04]  /*6370*/  F2FP.PACK_AB R0, RZ, R0 ;  /* 0x00000000ff00723e */ /* 0x001fc800000000ff */
[----:B------:R-:W-:Y:S01]  /*6380*/  PRMT R17, R0, 0x7610, R17 ;  /* 0x0000761000117816 */ /* 0x000fe20000000011 */
[----:B------:R-:W-:Y:S05]  /*6390*/  BRA `(.L_x_13722) ;  /* 0x0000004000007947 */ /* 0x000fea0003800000 */
.L_x_13745:
[----:B------:R-:W2:Y:S02]  /*63a0*/  LDG.E R4, [R4.64] ;  /* 0x0000002404047981 */ /* 0x000ea4000c1e1900 */
[----:B--2---:R-:W0:Y:S02]  /*63b0*/  I2F.U32 R0, R4 ;  /* 0x0000000400007306 */ /* 0x004e240000201000 */
[----:B0-----:R-:W-:-:S04]  /*63c0*/  F2FP.PACK_AB R0, RZ, R0 ;  /* 0x00000000ff00723e */ /* 0x001fc800000000ff */
[----:B------:R-:W-:Y:S02]  /*63d0*/  PRMT R17, R0, 0x7610, R17 ;  /* 0x0000761000117816 */ /* 0x000fe40000000011 */
.L_x_13722:
[----:B------:R-:W-:-:S05]  /*63e0*/  IADD3 R29, R29, 0x80, RZ ;  /* 0x000000801d1d7810 */ /* 0x000fca0007ffe0ff */
.L_x_13684:
[----:B------:R-:W-:Y:S05]  /*63f0*/  BSYNC B6 ;  /* 0x0000000000067941 */ /* 0x000fea0003800000 */
.L_x_13683:
        /* <DEDUP_REMOVED lines=24> */
.L_x_13754:
[----:B------:R-:W2:Y:S02]  /*6580*/  LDG.E.U8 R4, [R4.64] ;  /* 0x0000002404047981 */ /* 0x000ea4000c1e1100 */
[----:B--2---:R-:W0:Y:S02]  /*6590*/  I2F.U16 R0, R4 ;  /* 0x0000000400007306 */ /* 0x004e240000101000 */
[----:B0-----:R-:W-:-:S04]  /*65a0*/  F2FP.PACK_AB R0, RZ, R0 ;  /* 0x00000000ff00723e */ /* 0x001fc800000000ff */
[----:B------:R-:W-:Y:S01]  /*65b0*/  PRMT R26, R0, 0x7610, R26 ;  /* 0x00007610001a7816 */ /* 0x000fe2000000001a */
[----:B------:R-:W-:Y:S05]  /*65c0*/  BRA `(.L_x_13756) ;  /* 0x00000ed000007947 */ /* 0x000fea0003800000 */
.L_x_13753:
        /* <DEDUP_REMOVED lines=11> */
.L_x_13758:
[----:B------:R-:W2:Y:S02]  /*6680*/  LDG.E R4, [R4.64] ;  /* 0x0000002404047981 */ /* 0x000ea4000c1e1900 */
[----:B--2---:R-:W0:Y:S02]  /*6690*/  I2F R0, R4 ;  /* 0x0000000400007306 */ /* 0x004e240000201400 */
[----:B0-----:R-:W-:-:S04]  /*66a0*/  F2FP.PACK_AB R0, RZ, R0 ;  /* 0x00000000ff00723e */ /* 0x001fc800000000ff */
[----:B------:R-:W-:Y:S01]  /*66b0*/  PRMT R26, R0, 0x7610, R26 ;  /* 0x00007610001a7816 */ /* 0x000fe2000000001a */
[----:B------:R-:W-:Y:S05]  /*66c0*/  BRA `(.L_x_13756) ;  /* 0x00000dd000007947 */ /* 0x000fea0003800000 */
.L_x_13757:
[----:B------:R-:W2:Y:S02]  /*66d0*/  LDG.E.U16 R4, [R4.64] ;  /* 0x0000002404047981 */ /* 0x000ea4000c1e1500 */
[----:B--2---:R-:W0:Y:S02]  /*66e0*/  I2F.S16 R0, R4 ;  /* 0x0000000400007306 */ /* 0x004e240000101400 */
[----:B0-----:R-:W-:-:S04]  /*66f0*/  F2FP.PACK_AB R0, RZ, R0 ;  /* 0x00000000ff00723e */ /* 0x001fc800000000ff */
[----:B------:R-:W-:Y:S01]  /*6700*/  PRMT R26, R0, 0x7610, R26 ;  /* 0x00007610001a7816 */ /* 0x000fe2000000001a */
[----:B------:R-:W-:Y:S05]  /*6710*/  BRA `(.L_x_13756) ;  /* 0x00000d8000007947 */ /* 0x000fea0003800000 */
.L_x_13752:
        /* <DEDUP_REMOVED lines=9> */
.L_x_13760:
[----:B------:R0:W5:Y:S01]  /*67b0*/  LDG.E.U16 R26, [R4.64] ;  /* 0x00000024041a7981 */ /* 0x000162000c1e1500 */
[----:B------:R-:W-:Y:S05]  /*67c0*/  BRA `(.L_x_13756) ;  /* 0x00000cd000007947 */ /* 0x000fea0003800000 */
.L_x_13759:
        /* <DEDUP_REMOVED lines=9> */
.L_x_13762:
[----:B------:R0:W5:Y:S01]  /*6860*/  LDG.E.U16 R26, [R4.64] ;  /* 0x00000024041a7981 */ /* 0x000162000c1e1500 */
[----:B------:R-:W-:Y:S05]  /*6870*/  BRA `(.L_x_13756) ;  /* 0x00000c2000007947 */ /* 0x000fea0003800000 */
.L_x_13761:
[----:B------:R-:W2:Y:S02]  /*6880*/  LDG.E.64 R4, [R4.64] ;  /* 0x0000002404047981 */ /* 0x000ea4000c1e1b00 */
[----:B--2---:R-:W0:Y:S01]  /*6890*/  F2F.F32.F64 R0, R4 ;  /* 0x0000000400007310 */ /* 0x004e220000301000 */
[----:B------:R-:W0:-:S14]  /*68a0*/  DSETP.GEU.AND P0, PT, |R4|, c[0x2][0x0], PT ;  /* 0x008000000400762a */ /* 0x000e1c0003f0e200 */
[----:B0-----:R-:W-:-:S05]  /*68b0*/  @!P0 FMUL R0, R0, 1.175494350822287508e-38 ;  /* 0x0080000000008820 */ /* 0x001fca0000400000 */
[----:B------:R-:W-:-:S04]  /*68c0*/  F2FP.PACK_AB R0, RZ, R0 ;  /* 0x00000000ff00723e */ /* 0x000fc800000000ff */
[----:B------:R-:W-:Y:S01]  /*68d0*/  PRMT R26, R0, 0x7610, R26 ;  /* 0x00007610001a7816 */ /* 0x000fe2000000001a */
[----:B------:R-:W-:Y:S05]  /*68e0*/  BRA `(.L_x_13756) ;  /* 0x00000bb000007947 */ /* 0x000fea0003800000 */
.L_x_13751:
        /* <DEDUP_REMOVED lines=14> */
.L_x_13765:
[----:B------:R-:W2:Y:S02]  /*69d0*/  LDG.E.64 R4, [R4.64] ;  /* 0x0000002404047981 */ /* 0x000ea4000c1e1b00 */
[----:B--2---:R-:W0:Y:S01]  /*69e0*/  F2F.F32.F64 R0, R4 ;  /* 0x0000000400007310 */ /* 0x004e220000301000 */
[----:B------:R-:W0:-:S14]  /*69f0*/  DSETP.GEU.AND P0, PT, |R4|, c[0x2][0x0], PT ;  /* 0x008000000400762a */ /* 0x000e1c0003f0e200 */
[----:B0-----:R-:W-:-:S05]  /*6a00*/  @!P0 FMUL R0, R0, 1.175494350822287508e-38 ;  /* 0x0080000000008820 */ /* 0x001fca0000400000 */
[----:B------:R-:W-:-:S04]  /*6a10*/  F2FP.PACK_AB R0, RZ, R0 ;  /* 0x00000000ff00723e */ /* 0x000fc800000000ff */
[----:B------:R-:W-:Y:S01]  /*6a20*/  PRMT R26, R0, 0x7610, R26 ;  /* 0x00007610001a7816 */ /* 0x000fe2000000001a */
[----:B------:R-:W-:Y:S05]  /*6a30*/  BRA `(.L_x_13756) ;  /* 0x00000a6000007947 */ /* 0x000fea0003800000 */
.L_x_13764:
        /* <DEDUP_REMOVED lines=28> */
.L_x_13767:
        /* <DEDUP_REMOVED lines=15> */
.L_x_13766:
[----:B------:R-:W2:Y:S02]  /*6cf0*/  LDG.E.U16 R0, [R4.64] ;  /* 0x0000002404007981 */ /* 0x000ea4000c1e1500 */
[----:B--2---:R-:W-:-:S04]  /*6d00*/  PRMT R0, RZ, 0x5410, R0 ;  /* 0x00005410ff007816 */ /* 0x004fc80000000000 */
[----:B------:R-:W-:-:S04]  /*6d10*/  F2FP.PACK_AB R0, RZ, R0 ;  /* 0x00000000ff00723e */ /* 0x000fc800000000ff */
[----:B------:R-:W-:Y:S01]  /*6d20*/  PRMT R26, R0, 0x7610, R26 ;  /* 0x00007610001a7816 */ /* 0x000fe2000000001a */
[----:B------:R-:W-:Y:S05]  /*6d30*/  BRA `(.L_x_13756) ;  /* 0x0000076000007947 */ /* 0x000fea0003800000 */
.L_x_13763:
        /* <DEDUP_REMOVED lines=12> */
.L_x_13770:
        /* <DEDUP_REMOVED lines=21> */
.L_x_13774:
[----:B------:R-:W-:Y:S05]  /*6f50*/  BSYNC B1 ;  /* 0x0000000000017941 */ /* 0x000fea0003800000 */
.L_x_13773:
[----:B------:R-:W-:Y:S01]  /*6f60*/  LEA R5, R0, 0x3b800000, 0x17 ;  /* 0x3b80000000057811 */ /* 0x000fe200078eb8ff */
[----:B------:R-:W-:-:S05]  /*6f70*/  IMAD.SHL.U32 R0, R3, 0x100000, RZ ;  /* 0x0010000003007824 */ /* 0x000fca00078e00ff */
[----:B------:R-:W-:Y:S02]  /*6f80*/  LOP3.LUT R0, R5, R0, R6, 0xfe, !PT ;  /* 0x0000000005007212 */ /* 0x000fe400078efe06 */
.L_x_13772:
[----:B------:R-:W-:Y:S05]  /*6f90*/  BSYNC B0 ;  /* 0x0000000000007941 */ /* 0x000fea0003800000 */
.L_x_13771:
[----:B------:R-:W-:-:S04]  /*6fa0*/  F2FP.PACK_AB R0, RZ, R0 ;  /* 0x00000000ff00723e */ /* 0x000fc800000000ff */
[----:B------:R-:W-:Y:S01]  /*6fb0*/  PRMT R26, R0, 0x7610, R26 ;  /* 0x00007610001a7816 */ /* 0x000fe2000000001a */
[----:B------:R-:W-:Y:S05]  /*6fc0*/  BRA `(.L_x_13756) ;  /* 0x000004d000007947 */ /* 0x000fea0003800000 */
.L_x_13769:
        /* <DEDUP_REMOVED lines=21> */
.L_x_13778:
[----:B------:R-:W-:Y:S05]  /*7120*/  BSYNC B1 ;  /* 0x0000000000017941 */ /* 0x000fea0003800000 */
.L_x_13777:
[----:B------:R-:W-:Y:S01]  /*7130*/  LEA R5, R0, 0x37800000, 0x17 ;  /* 0x3780000000057811 */ /* 0x000fe200078eb8ff */
[----:B------:R-:W-:-:S05]  /*7140*/  IMAD.SHL.U32 R0, R3, 0x200000, RZ ;  /* 0x0020000003007824 */ /* 0x000fca00078e00ff */
[----:B------:R-:W-:Y:S02]  /*7150*/  LOP3.LUT R0, R5, R0, R6, 0xfe, !PT ;  /* 0x0000000005007212 */ /* 0x000fe400078efe06 */
.L_x_13776:
[----:B------:R-:W-:Y:S05]  /*7160*/  BSYNC B0 ;  /* 0x0000000000007941 */ /* 0x000fea0003800000 */
.L_x_13775:
[----:B------:R-:W-:-:S04]  /*7170*/  F2FP.PACK_AB R0, RZ, R0 ;  /* 0x00000000ff00723e */ /* 0x000fc800000000ff */
[----:B------:R-:W-:Y:S01]  /*7180*/  PRMT R26, R0, 0x7610, R26 ;  /* 0x00007610001a7816 */ /* 0x000fe2000000001a */
[----:B------:R-:W-:Y:S05]  /*7190*/  BRA `(.L_x_13756) ;  /* 0x0000030000007947 */ /* 0x000fea0003800000 */
.L_x_13768:
        /* <DEDUP_REMOVED lines=14> */
.L_x_13782:
[----:B------:R-:W-:Y:S05]  /*7280*/  BSYNC B0 ;  /* 0x0000000000007941 */ /* 0x000fea0003800000 */
.L_x_13781:
[----:B------:R-:W-:-:S04]  /*7290*/  F2FP.PACK_AB R0, RZ, R0 ;  /* 0x00000000ff00723e */ /* 0x000fc800000000ff */
[----:B------:R-:W-:Y:S01]  /*72a0*/  PRMT R26, R0, 0x7610, R26 ;  /* 0x00007610001a7816 */ /* 0x000fe2000000001a */
[----:B------:R-:W-:Y:S05]  /*72b0*/  BRA `(.L_x_13756) ;  /* 0x000001e000007947 */ /* 0x000fea0003800000 */
.L_x_13755:
        /* <DEDUP_REMOVED lines=21> */
.L_x_13780:
[----:B------:R-:W2:Y:S02]  /*7410*/  LDG.E.64 R4, [R4.64] ;  /* 0x0000002404047981 */ /* 0x000ea4000c1e1b00 */
[----:B--2---:R-:W0:Y:S02]  /*7420*/  I2F.U64 R0, R4 ;  /* 0x0000000400007312 */ /* 0x004e240000301000 */
[----:B0-----:R-:W-:-:S04]  /*7430*/  F2FP.PACK_AB R0, RZ, R0 ;  /* 0x00000000ff00723e */ /* 0x001fc800000000ff */
[----:B------:R-:W-:Y:S01]  /*7440*/  PRMT R26, R0, 0x7610, R26 ;  /* 0x00007610001a7816 */ /* 0x000fe2000000001a */
[----:B------:R-:W-:Y:S05]  /*7450*/  BRA `(.L_x_13756) ;  /* 0x0000004000007947 */ /* 0x000fea0003800000 */
.L_x_13779:
[----:B------:R-:W2:Y:S02]  /*7460*/  LDG.E R4, [R4.64] ;  /* 0x0000002404047981 */ /* 0x000ea4000c1e1900 */
[----:B--2---:R-:W0:Y:S02]  /*7470*/  I2F.U32 R0, R4 ;  /* 0x0000000400007306 */ /* 0x004e240000201000 */
[----:B0-----:R-:W-:-:S04]  /*7480*/  F2FP.PACK_AB R0, RZ, R0 ;  /* 0x00000000ff00723e */ /* 0x001fc800000000ff */
[----:B------:R-:W-:Y:S02]  /*7490*/  PRMT R26, R0, 0x7610, R26 ;  /* 0x00007610001a7816 */ /* 0x000fe4000000001a */
.L_x_13756:
        /* <DEDUP_REMOVED lines=19> */
.L_x_13786:
[----:B------:R-:W2:Y:S02]  /*75d0*/  LDG.E.U8 R4, [R4.64] ;  /* 0x0000002404047981 */ /* 0x000ea4000c1e1100 */
[----:B--2---:R-:W0:Y:S02]  /*75e0*/  I2F.U16 R0, R4 ;  /* 0x0000000400007306 */ /* 0x004e240000101000 */
[----:B0-----:R-:W-:-:S04]  /*75f0*/  F2FP.PACK_AB R0, RZ, R0 ;  /* 0x00000000ff00723e */ /* 0x001fc800000000ff */
[----:B------:R-:W-:Y:S01]  /*7600*/  PRMT R18, R0, 0x7610, R18 ;  /* 0x0000761000127816 */ /* 0x000fe20000000012 */
[----:B------:R-:W-:Y:S05]  /*7610*/  BRA `(.L_x_13750) ;  /* 0x00000ed000007947 */ /* 0x000fea0003800000 */
.L_x_13785:
        /* <DEDUP_REMOVED lines=11> */
.L_x_13789:
[----:B------:R-:W2:Y:S02]  /*76d0*/  LDG.E R4, [R4.64] ;  /* 0x0000002404047981 */ /* 0x000ea4000c1e1900 */
[----:B--2---:R-:W0:Y:S02]  /*76e0*/  I2F R0, R4 ;  /* 0x0000000400007306 */ /* 0x004e240000201400 */
[----:B0-----:R-:W-:-:S04]  /*76f0*/  F2FP.PACK_AB R0, RZ, R0 ;  /* 0x00000000ff00723e */ /* 0x001fc800000000ff */
[----:B------:R-:W-:Y:S01]  /*7700*/  PRMT R18, R0, 0x7610, R18 ;  /* 0x0000761000127816 */ /* 0x000fe20000000012 */
[----:B------:R-:W-:Y:S05]  /*7710*/  BRA `(.L_x_13750) ;  /* 0x00000dd000007947 */ /* 0x000fea0003800000 */
.L_x_13788:
[----:B------:R-:W2:Y:S02]  /*7720*/  LDG.E.U16 R4, [R4.64] ;  /* 0x0000002404047981 */ /* 0x000ea4000c1e1500 */
[----:B--2---:R-:W0:Y:S02]  /*7730*/  I2F.S16 R0, R4 ;  /* 0x0000000400007306 */ /* 0x004e240000101400 */
[----:B0-----:R-:W-:-:S04]  /*7740*/  F2FP.PACK_AB R0, RZ, R0 ;  /* 0x00000000ff00723e */ /* 0x001fc800000000ff */
[----:B------:R-:W-:Y:S01]  /*7750*/  PRMT R18, R0, 0x7610, R18 ;  /* 0x0000761000127816 */ /* 0x000fe20000000012 */
[----:B------:R-:W-:Y:S05]  /*7760*/  BRA `(.L_x_13750) ;  /* 0x00000d8000007947 */ /* 0x000fea0003800000 */
.L_x_13784:
        /* <DEDUP_REMOVED lines=9> */
.L_x_13791:
[----:B------:R0:W5:Y:S01]  /*7800*/  LDG.E.U16 R18, [R4.64] ;  /* 0x0000002404127981 */ /* 0x000162000c1e1500 */
[----:B------:R-:W-:Y:S05]  /*7810*/  BRA `(.L_x_13750) ;  /* 0x00000cd000007947 */ /* 0x000fea0003800000 */
.L_x_13790:
        /* <DEDUP_REMOVED lines=9> */
.L_x_13793:
[----:B------:R0:W5:Y:S01]  /*78b0*/  LDG.E.U16 R18, [R4.64] ;  /* 0x0000002404127981 */ /* 0x000162000c1e1500 */
[----:B------:R-:W-:Y:S05]  /*78c0*/  BRA `(.L_x_13750) ;  /* 0x00000c2000007947 */ /* 0x000fea0003800000 */
.L_x_13792:
[----:B------:R-:W2:Y:S02]  /*78d0*/  LDG.E.64 R4, [R4.64] ;  /* 0x0000002404047981 */ /* 0x000ea4000c1e1b00 */
[----:B--2---:R-:W0:Y:S01]  /*78e0*/  F2F.F32.F64 R0, R4 ;  /* 0x0000000400007310 */ /* 0x004e220000301000 */
[----:B------:R-:W0:-:S14]  /*78f0*/  DSETP.GEU.AND P0, PT, |R4|, c[0x2][0x0], PT ;  /* 0x008000000400762a */ /* 0x000e1c0003f0e200 */
[----:B0-----:R-:W-:-:S05]  /*7900*/  @!P0 FMUL R0, R0, 1.175494350822287508e-38 ;  /* 0x0080000000008820 */ /* 0x001fca0000400000 */
[----:B------:R-:W-:-:S04]  /*7910*/  F2FP.PACK_AB R0, RZ, R0 ;  /* 0x00000000ff00723e */ /* 0x000fc800000000ff */
[----:B------:R-:W-:Y:S01]  /*7920*/  PRMT R18, R0, 0x7610, R18 ;  /* 0x0000761000127816 */ /* 0x000fe20000000012 */
[----:B------:R-:W-:Y:S05]  /*7930*/  BRA `(.L_x_13750) ;  /* 0x00000bb000007947 */ /* 0x000fea0003800000 */
.L_x_13783:
        /* <DEDUP_REMOVED lines=14> */
.L_x_13796:
[----:B------:R-:W2:Y:S02]  /*7a20*/  LDG.E.64 R4, [R4.64] ;  /* 0x0000002404047981 */ /* 0x000ea4000c1e1b00 */
[----:B--2---:R-:W0:Y:S01]  /*7a30*/  F2F.F32.F64 R0, R4 ;  /* 0x0000000400007310 */ /* 0x004e220000301000 */
[----:B------:R-:W0:-:S14]  /*7a40*/  DSETP.GEU.AND P0, PT, |R4|, c[0x2][0x0], PT ;  /* 0x008000000400762a */ /* 0x000e1c0003f0e200 */
[----:B0-----:R-:W-:-:S05]  /*7a50*/  @!P0 FMUL R0, R0, 1.175494350822287508e-38 ;  /* 0x0080000000008820 */ /* 0x001fca0000400000 */
[----:B------:R-:W-:-:S04]  /*7a60*/  F2FP.PACK_AB R0, RZ, R0 ;  /* 0x00000000ff00723e */ /* 0x000fc800000000ff */
[----:B------:R-:W-:Y:S01]  /*7a70*/  PRMT R18, R0, 0x7610, R18 ;  /* 0x0000761000127816 */ /* 0x000fe20000000012 */
[----:B------:R-:W-:Y:S05]  /*7a80*/  BRA `(.L_x_13750) ;  /* 0x00000a6000007947 */ /* 0x000fea0003800000 */
.L_x_13795:
        /* <DEDUP_REMOVED lines=28> */
.L_x_13798:
        /* <DEDUP_REMOVED lines=15> */
.L_x_13797:
[----:B------:R-:W2:Y:S02]  /*7d40*/  LDG.E.U16 R0, [R4.64] ;  /* 0x0000002404007981 */ /* 0x000ea4000c1e1500 */
[----:B--2---:R-:W-:-:S04]  /*7d50*/  PRMT R0, RZ, 0x5410, R0 ;  /* 0x00005410ff007816 */ /* 0x004fc80000000000 */
[----:B------:R-:W-:-:S04]  /*7d60*/  F2FP.PACK_AB R0, RZ, R0 ;  /* 0x00000000ff00723e */ /* 0x000fc800000000ff */
[----:B------:R-:W-:Y:S01]  /*7d70*/  PRMT R18, R0, 0x7610, R18 ;  /* 0x0000761000127816 */ /* 0x000fe20000000012 */
[----:B------:R-:W-:Y:S05]  /*7d80*/  BRA `(.L_x_13750) ;  /* 0x0000076000007947 */ /* 0x000fea0003800000 */
.L_x_13794:
        /* <DEDUP_REMOVED lines=12> */
.L_x_13801:
        /* <DEDUP_REMOVED lines=21> */
.L_x_13805:
[----:B------:R-:W-:Y:S05]  /*7fa0*/  BSYNC B1 ;  /* 0x0000000000017941 */ /* 0x000fea0003800000 */
.L_x_13804:
[----:B------:R-:W-:Y:S01]  /*7fb0*/  LEA R5, R0, 0x3b800000, 0x17 ;  /* 0x3b80000000057811 */ /* 0x000fe200078eb8ff */
[----:B------:R-:W-:-:S05]  /*7fc0*/  IMAD.SHL.U32 R0, R3, 0x100000, RZ ;  /* 0x0010000003007824 */ /* 0x000fca00078e00ff */
[----:B------:R-:W-:Y:S02]  /*7fd0*/  LOP3.LUT R0, R5, R0, R6, 0xfe, !PT ;  /* 0x0000000005007212 */ /* 0x000fe400078efe06 */
.L_x_13803:
[----:B------:R-:W-:Y:S05]  /*7fe0*/  BSYNC B0 ;  /* 0x0000000000007941 */ /* 0x000fea0003800000 */
.L_x_13802:
[----:B------:R-:W-:-:S04]  /*7ff0*/  F2FP.PACK_AB R0, RZ, R0 ;  /* 0x00000000ff00723e */ /* 0x000fc800000000ff */
[----:B------:R-:W-:Y:S01]  /*8000*/  PRMT R18, R0, 0x7610, R18 ;  /* 0x0000761000127816 */ /* 0x000fe20000000012 */
[----:B------:R-:W-:Y:S05]  /*8010*/  BRA `(.L_x_13750) ;  /* 0x000004d000007947 */ /* 0x000fea0003800000 */
.L_x_13800:
        /* <DEDUP_REMOVED lines=21> */
.L_x_13809:
[----:B------:R-:W-:Y:S05]  /*8170*/  BSYNC B1 ;  /* 0x0000000000017941 */ /* 0x000fea0003800000 */
.L_x_13808:
[----:B------:R-:W-:Y:S01]  /*8180*/  LEA R5, R0, 0x37800000, 0x17 ;  /* 0x3780000000057811 */ /* 0x000fe200078eb8ff */
[----:B------:R-:W-:-:S05]  /*8190*/  IMAD.SHL.U32 R0, R3, 0x200000, RZ ;  /* 0x0020000003007824 */ /* 0x000fca00078e00ff */
[----:B------:R-:W-:Y:S02]  /*81a0*/  LOP3.LUT R0, R5, R0, R6, 0xfe, !PT ;  /* 0x0000000005007212 */ /* 0x000fe400078efe06 */
.L_x_13807:
[----:B------:R-:W-:Y:S05]  /*81b0*/  BSYNC B0 ;  /* 0x0000000000007941 */ /* 0x000fea0003800000 */
.L_x_13806:
[----:B------:R-:W-:-:S04]  /*81c0*/  F2FP.PACK_AB R0, RZ, R0 ;  /* 0x00000000ff00723e */ /* 0x000fc800000000ff */
[----:B------:R-:W-:Y:S01]  /*81d0*/  PRMT R18, R0, 0x7610, R18 ;  /* 0x0000761000127816 */ /* 0x000fe20000000012 */
[----:B------:R-:W-:Y:S05]  /*81e0*/  BRA `(.L_x_13750) ;  /* 0x0000030000007947 */ /* 0x000fea0003800000 */
.L_x_13799:
        /* <DEDUP_REMOVED lines=14> */
.L_x_13813:
[----:B------:R-:W-:Y:S05]  /*82d0*/  BSYNC B0 ;  /* 0x0000000000007941 */ /* 0x000fea0003800000 */
.L_x_13812:
[----:B------:R-:W-:-:S04]  /*82e0*/  F2FP.PACK_AB R0, RZ, R0 ;  /* 0x00000000ff00723e */ /* 0x000fc800000000ff */
[----:B------:R-:W-:Y:S01]  /*82f0*/  PRMT R18, R0, 0x7610, R18 ;  /* 0x0000761000127816 */ /* 0x000fe20000000012 */
[----:B------:R-:W-:Y:S05]  /*8300*/  BRA `(.L_x_13750) ;  /* 0x000001e000007947 */ /* 0x000fea0003800000 */
.L_x_13787:
        /* <DEDUP_REMOVED lines=21> */
.L_x_13811:
[----:B------:R-:W2:Y:S02]  /*8460*/  LDG.E.64 R4, [R4.64] ;  /* 0x0000002404047981 */ /* 0x000ea4000c1e1b00 */
[----:B--2---:R-:W0:Y:S02]  /*8470*/  I2F.U64 R0, R4 ;  /* 0x0000000400007312 */ /* 0x004e240000301000 */
[----:B0-----:R-:W-:-:S04]  /*8480*/  F2FP.PACK_AB R0, RZ, R0 ;  /* 0x00000000ff00723e */ /* 0x001fc800000000ff */
[----:B------:R-:W-:Y:S01]  /*8490*/  PRMT R18, R0, 0x7610, R18 ;  /* 0x0000761000127816 */ /* 0x000fe20000000012 */
[----:B------:R-:W-:Y:S05]  /*84a0*/  BRA `(.L_x_13750) ;  /* 0x0000004000007947 */ /* 0x000fea0003800000 */
.L_x_13810:
[----:B------:R-:W2:Y:S02]  /*84b0*/  LDG.E R4, [R4.64] ;  /* 0x0000002404047981 */ /* 0x000ea4000c1e1900 */
[----:B--2---:R-:W0:Y:S02]  /*84c0*/  I2F.U32 R0, R4 ;  /* 0x0000000400007306 */ /* 0x004e240000201000 */
[----:B0-----:R-:W-:-:S04]  /*84d0*/  F2FP.PACK_AB R0, RZ, R0 ;  /* 0x00000000ff00723e */ /* 0x001fc800000000ff */
[----:B------:R-:W-:Y:S02]  /*84e0*/  PRMT R18, R0, 0x7610, R18 ;  /* 0x0000761000127816 */ /* 0x000fe40000000012 */
.L_x_13750:
[----:B------:R-:W-:Y:S05]  /*84f0*/  BSYNC B6 ;  /* 0x0000000000067941 */ /* 0x000fea0003800000 */
.L_x_13749:
[----:B------:R-:W1:Y:S01]  /*8500*/  S2R R23, SR_TID.X ;  /* 0x0000000000177919 */ /* 0x000e620000002100 */
[----:B------:R-:W-:Y:S01]  /*8510*/  BSSY B0, `(.L_x_13814) ;  /* 0x000000e000007945 */ /* 0x000fe20003800000 */
[----:B-1----:R-:W-:-:S13]  /*8520*/  ISETP.GE.AND P0, PT, R23, R16, PT ;  /* 0x000000101700720c */ /* 0x002fda0003f06270 */
[----:B------:R-:W-:Y:S05]  /*8530*/  @P0 BRA `(.L_x_13815) ;  /* 0x000000b000000947 */ /* 0x000fea0003800000 */
[----:B-----5:R-:W-:-:S05]  /*8540*/  HADD2.F32 R0, -RZ, R25.H0_H0 ;  /* 0x20000019ff007230 */ /* 0x020fca0000004100 */
[----:B------:R-:W-:-:S13]  /*8550*/  FSETP.NEU.FTZ.AND P1, PT, R0, R0, PT ;  /* 0x000000000000720b */ /* 0x000fda0003f3d000 */
[----:B------:R-:W-:Y:S05]  /*8560*/  @P1 BRA `(.L_x_13816) ;  /* 0x0000007000001947 */ /* 0x000fea0003800000 */
[----:B------:R-:W-:-:S05]  /*8570*/  HADD2.F32 R3, -RZ, R24.H0_H0 ;  /* 0x20000018ff037230 */ /* 0x000fca0000004100 */
[----:B------:R-:W-:-:S13]  /*8580*/  FSETP.NEU.FTZ.AND P1, PT, R3, R3, PT ;  /* 0x000000030300720b */ /* 0x000fda0003f3d000 */
[----:B------:R-:W-:Y:S05]  /*8590*/  @P1 BRA `(.L_x_13815) ;  /* 0x0000005000001947 */ /* 0x000fea0003800000 */
[----:B------:R-:W-:-:S04]  /*85a0*/  FMNMX.FTZ R0, R0, R3, PT ;  /* 0x0000000300007209 */ /* 0x000fc80003810000 */
[----:B------:R-:W-:-:S04]  /*85b0*/  F2FP.PACK_AB R0, RZ, R0 ;  /* 0x00000000ff00723e */ /* 0x000fc800000000ff */
[----:B------:R-:W-:Y:S01]  /*85c0*/  PRMT R24, R0, 0x7610, R24 ;  /* 0x0000761000187816 */ /* 0x000fe20000000018 */
[----:B------:R-:W-:Y:S05]  /*85d0*/  BRA `(.L_x_13815) ;  /* 0x0000001000007947 */ /* 0x000fea0003800000 */
.L_x_13816:
[----:B------:R-:W-:Y:S02]  /*85e0*/  PRMT R24, R25, 0x7610, R24 ;  /* 0x0000761019187816 */ /* 0x000fe40000000018 */
.L_x_13815:
[----:B------:R-:W-:Y:S05]  /*85f0*/  BSYNC B0 ;  /* 0x0000000000007941 */ /* 0x000fea0003800000 */
.L_x_13814:
[----:B-----5:R-:W-:Y:S01]  /*8600*/  IADD3 R25, R23, 0x80, RZ ;  /* 0x0000008017197810 */ /* 0x020fe20007ffe0ff */
[----:B------:R-:W-:Y:S03]  /*8610*/  BSSY B0, `(.L_x_13817) ;  /* 0x000000e000007945 */ /* 0x000fe60003800000 */
[----:B------:R-:W-:-:S13]  /*8620*/  ISETP.GE.AND P1, PT, R25, R16, PT ;  /* 0x000000101900720c */ /* 0x000fda0003f26270 */
[----:B------:R-:W-:Y:S05]  /*8630*/  @P1 BRA `(.L_x_13818) ;  /* 0x000000b000001947 */ /* 0x000fea0003800000 */
[----:B------:R-:W-:-:S05]  /*8640*/  HADD2.F32 R0, -RZ, R19.H0_H0 ;  /* 0x20000013ff007230 */ /* 0x000fca0000004100 */
        /* <DEDUP_REMOVED lines=9> */
.L_x_13819:
[----:B------:R-:W-:Y:S02]  /*86e0*/  PRMT R22, R19, 0x7610, R22 ;  /* 0x0000761013167816 */ /* 0x000fe40000000016 */
.L_x_13818:
[----:B------:R-:W-:Y:S05]  /*86f0*/  BSYNC B0 ;  /* 0x0000000000007941 */ /* 0x000fea0003800000 */
.L_x_13817:
[----:B------:R-:W-:Y:S01]  /*8700*/  IADD3 R3, R23, 0x100, RZ ;  /* 0x0000010017037810 */ /* 0x000fe20007ffe0ff */
        /* <DEDUP_REMOVED lines=13> */
.L_x_13822:
[----:B------:R-:W-:Y:S02]  /*87e0*/  PRMT R17, R27, 0x7610, R17 ;  /* 0x000076101b117816 */ /* 0x000fe40000000011 */
.L_x_13821:
[----:B------:R-:W-:Y:S05]  /*87f0*/  BSYNC B0 ;  /* 0x0000000000007941 */ /* 0x000fea0003800000 */
.L_x_13820:
        /* <DEDUP_REMOVED lines=14> */
.L_x_13825:
[----:B------:R-:W-:Y:S02]  /*88e0*/  PRMT R18, R26, 0x7610, R18 ;  /* 0x000076101a127816 */ /* 0x000fe40000000012 */
.L_x_13824:
[----:B------:R-:W-:Y:S05]  /*88f0*/  BSYNC B0 ;  /* 0x0000000000007941 */ /* 0x000fea0003800000 */
.L_x_13823:
        /* <DEDUP_REMOVED lines=20> */
[----:B------:R-:W1:Y:S02]  /*8a40*/  F2I.FTZ.TRUNC.NTZ R3, R24 ;  /* 0x0000001800037305 */ /* 0x000e64000021f100 */
[----:B-1----:R1:W-:Y:S01]  /*8a50*/  STG.E.U8 [R8.64], R3 ;  /* 0x0000000308007986 */ /* 0x0023e2000c101124 */
[----:B------:R-:W-:Y:S05]  /*8a60*/  BRA `(.L_x_13827) ;  /* 0x00000fd000007947 */ /* 0x000fea0003800000 */
.L_x_13831:
[----:B0-----:R-:W-:Y:S01]  /*8a70*/  HADD2.F32 R5, -RZ, R24.H0_H0 ;  /* 0x20000018ff057230 */ /* 0x001fe20000004100 */
[----:B------:R-:W-:-:S05]  /*8a80*/  IMAD.MOV.U32 R23, RZ, RZ, R25 ;  /* 0x000000ffff177224 */ /* 0x000fca00078e0019 */
[----:B------:R-:W0:Y:S02]  /*8a90*/  F2I.S64.TRUNC R4, R5 ;  /* 0x0000000500047311 */ /* 0x000e24000020d900 */
[----:B0-----:R0:W-:Y:S01]  /*8aa0*/  STG.E.U8 [R8.64], R4 ;  /* 0x0000000408007986 */ /* 0x0011e2000c101124 */
[----:B------:R-:W-:Y:S05]  /*8ab0*/  BRA `(.L_x_13827) ;  /* 0x00000f8000007947 */ /* 0x000fea0003800000 */
.L_x_13830:
[----:B------:R-:W-:-:S13]  /*8ac0*/  ISETP.NE.AND P0, PT, R0, 0x2, PT ;  /* 0x000000020000780c */ /* 0x000fda0003f05270 */
[----:B------:R-:W-:Y:S05]  /*8ad0*/  @!P0 BRA `(.L_x_13833) ;  /* 0x000000e000008947 */ /* 0x000fea0003800000 */
[----:B------:R-:W-:-:S13]  /*8ae0*/  ISETP.NE.AND P0, PT, R0, 0x3, PT ;  /* 0x000000030000780c */ /* 0x000fda0003f05270 */
[----:B------:R-:W-:Y:S05]  /*8af0*/  @!P0 BRA `(.L_x_13834) ;  /* 0x0000007000008947 */ /* 0x000fea0003800000 */
[----:B------:R-:W-:-:S13]  /*8b00*/  ISETP.NE.AND P0, PT, R0, 0x4, PT ;  /* 0x000000040000780c */ /* 0x000fda0003f05270 */
[----:B------:R-:W-:Y:S05]  /*8b10*/  @P0 BRA `(.L_x_13832) ;  /* 0x00000d4000000947 */ /* 0x000fea0003800000 */
[----:B0-----:R-:W-:Y:S01]  /*8b20*/  HADD2.F32 R4, -RZ, R24.H0_H0 ;  /* 0x20000018ff047230 */ /* 0x001fe20000004100 */
[----:B------:R-:W-:-:S05]  /*8b30*/  IMAD.MOV.U32 R23, RZ, RZ, R25 ;  /* 0x000000ffff177224 */ /* 0x000fca00078e0019 */
[----:B------:R-:W0:Y:S02]  /*8b40*/  F2I.S64.TRUNC R4, R4 ;  /* 0x0000000400047311 */ /* 0x000e24000020d900 */
[----:B0-----:R0:W-:Y:S01]  /*8b50*/  STG.E.64 [R8.64], R4 ;  /* 0x0000000408007986 */ /* 0x0011e2000c101b24 */
[----:B------:R-:W-:Y:S05]  /*8b60*/  BRA `(.L_x_13827) ;  /* 0x00000ed000007947 */ /* 0x000fea0003800000 */
.L_x_13834:
[----:B------:R-:W-:Y:S01]  /*8b70*/  HADD2.F32 R24, -RZ, R24.H0_H0 ;  /* 0x20000018ff187230 */ /* 0x000fe20000004100 */
[----:B------:R-:W-:-:S03]  /*8b80*/  IMAD.MOV.U32 R23, RZ, RZ, R25 ;  /* 0x000000ffff177224 */ /* 0x000fc600078e0019 */
[----:B------:R-:W1:Y:S02]  /*8b90*/  F2I.FTZ.TRUNC.NTZ R3, R24 ;  /* 0x0000001800037305 */ /* 0x000e64000021f100 */
[----:B-1----:R1:W-:Y:S01]  /*8ba0*/  STG.E [R8.64], R3 ;  /* 0x0000000308007986 */ /* 0x0023e2000c101924 */
[----:B------:R-:W-:Y:S05]  /*8bb0*/  BRA `(.L_x_13827) ;  /* 0x00000e8000007947 */ /* 0x000fea0003800000 */
.L_x_13833:
[----:B------:R-:W-:Y:S01]  /*8bc0*/  HADD2.F32 R24, -RZ, R24.H0_H0 ;  /* 0x20000018ff187230 */ /* 0x000fe20000004100 */
[----:B------:R-:W-:-:S03]  /*8bd0*/  IMAD.MOV.U32 R23, RZ, RZ, R25 ;  /* 0x000000ffff177224 */ /* 0x000fc600078e0019 */
[----:B------:R-:W1:Y:S02]  /*8be0*/  F2I.FTZ.TRUNC.NTZ R3, R24 ;  /* 0x0000001800037305 */ /* 0x000e64000021f100 */
[----:B-1----:R1:W-:Y:S01]  /*8bf0*/  STG.E.U16 [R8.64], R3 ;  /* 0x0000000308007986 */ /* 0x0023e2000c101524 */
[----:B------:R-:W-:Y:S05]  /*8c00*/  BRA `(.L_x_13827) ;  /* 0x00000e3000007947 */ /* 0x000fea0003800000 */
.L_x_13829:
        /* <DEDUP_REMOVED lines=10> */
.L_x_13836:
[----:B------:R1:W-:Y:S01]  /*8cb0*/  STG.E.U16 [R8.64], R24 ;  /* 0x0000001808007986 */ /* 0x0003e2000c101524 */
[----:B------:R-:W-:Y:S01]  /*8cc0*/  IMAD.MOV.U32 R23, RZ, RZ, R25 ;  /* 0x000000ffff177224 */ /* 0x000fe200078e0019 */
[----:B------:R-:W-:Y:S05]  /*8cd0*/  BRA `(.L_x_13827) ;  /* 0x00000d6000007947 */ /* 0x000fea0003800000 */
.L_x_13835:
[----:B------:R-:W-:-:S13]  /*8ce0*/  ISETP.NE.AND P0, PT, R0, 0x7, PT ;  /* 0x000000070000780c */ /* 0x000fda0003f05270 */
[----:B------:R-:W-:Y:S05]  /*8cf0*/  @!P0 BRA `(.L_x_13837) ;  /* 0x000000f000008947 */ /* 0x000fea0003800000 */
[----:B------:R-:W-:-:S13]  /*8d00*/  ISETP.NE.AND P0, PT, R0, 0x8, PT ;  /* 0x000000080000780c */ /* 0x000fda0003f05270 */
[----:B------:R-:W-:Y:S05]  /*8d10*/  @!P0 BRA `(.L_x_13838) ;  /* 0x0000007000008947 */ /* 0x000fea0003800000 */
[----:B------:R-:W-:-:S13]  /*8d20*/  ISETP.NE.AND P0, PT, R0, 0x9, PT ;  /* 0x000000090000780c */ /* 0x000fda0003f05270 */
[----:B------:R-:W-:Y:S05]  /*8d30*/  @P0 BRA `(.L_x_13832) ;  /* 0x00000b2000000947 */ /* 0x000fea0003800000 */
[----:B0-----:R-:W-:Y:S01]  /*8d40*/  HADD2.F32 R4, -RZ, R24.H0_H0 ;  /* 0x20000018ff047230 */ /* 0x001fe20000004100 */
[----:B------:R-:W-:Y:S02]  /*8d50*/  IMAD.MOV.U32 R5, RZ, RZ, RZ ;  /* 0x000000ffff057224 */ /* 0x000fe400078e00ff */
[----:B------:R-:W-:-:S03]  /*8d60*/  IMAD.MOV.U32 R23, RZ, RZ, R25 ;  /* 0x000000ffff177224 */ /* 0x000fc600078e0019 */
[----:B------:R0:W-:Y:S01]  /*8d70*/  STG.E.64 [R8.64], R4 ;  /* 0x0000000408007986 */ /* 0x0001e2000c101b24 */
[----:B------:R-:W-:Y:S05]  /*8d80*/  BRA `(.L_x_13827) ;  /* 0x00000cb000007947 */ /* 0x000fea0003800000 */
.L_x_13838:
[----:B------:R-:W-:Y:S01]  /*8d90*/  HADD2.F32 R0, -RZ, R24.H0_H0 ;  /* 0x20000018ff007230 */ /* 0x000fe20000004100 */
[----:B------:R-:W-:-:S04]  /*8da0*/  IMAD.MOV.U32 R23, RZ, RZ, R25 ;  /* 0x000000ffff177224 */ /* 0x000fc800078e0019 */
[----:B------:R-:W-:-:S04]  /*8db0*/  F2FP.PACK_AB R0, RZ, R0 ;  /* 0x00000000ff00723e */ /* 0x000fc800000000ff */
[----:B------:R-:W-:-:S05]  /*8dc0*/  PRMT R0, R0, 0x5410, RZ ;  /* 0x0000541000007816 */ /* 0x000fca00000000ff */
[----:B------:R1:W-:Y:S01]  /*8dd0*/  STG.E [R8.64], R0 ;  /* 0x0000000008007986 */ /* 0x0003e2000c101924 */
[----:B------:R-:W-:Y:S05]  /*8de0*/  BRA `(.L_x_13827) ;  /* 0x00000c5000007947 */ /* 0x000fea0003800000 */
.L_x_13837:
[----:B0-----:R-:W-:Y:S01]  /*8df0*/  HADD2.F32 R4, -RZ, R24.H0_H0 ;  /* 0x20000018ff047230 */ /* 0x001fe20000004100 */
[----:B------:R-:W-:-:S04]  /*8e00*/  IMAD.MOV.U32 R23, RZ, RZ, R25 ;  /* 0x000000ffff177224 */ /* 0x000fc800078e0019 */
[----:B------:R-:W-:-:S06]  /*8e10*/  FMUL.FTZ R4, R4, 1 ;  /* 0x3f80000004047820 */ /* 0x000fcc0000410000 */
[----:B------:R-:W0:Y:S02]  /*8e20*/  F2F.F64.F32 R4, R4 ;  /* 0x0000000400047310 */ /* 0x000e240000201800 */
[----:B0-----:R0:W-:Y:S01]  /*8e30*/  STG.E.64 [R8.64], R4 ;  /* 0x0000000408007986 */ /* 0x0011e2000c101b24 */
[----:B------:R-:W-:Y:S05]  /*8e40*/  BRA `(.L_x_13827) ;  /* 0x00000bf000007947 */ /* 0x000fea0003800000 */
.L_x_13828:
        /* <DEDUP_REMOVED lines=14> */
.L_x_13841:
[----:B------:R-:W-:Y:S01]  /*8f30*/  HADD2.F32 R24, -RZ, R24.H0_H0 ;  /* 0x20000018ff187230 */ /* 0x000fe20000004100 */
[----:B------:R-:W-:Y:S01]  /*8f40*/  CS2R R6, SRZ ;  /* 0x0000000000067805 */ /* 0x000fe2000001ff00 */
[----:B------:R-:W-:-:S03]  /*8f50*/  IMAD.MOV.U32 R23, RZ, RZ, R25 ;  /* 0x000000ffff177224 */ /* 0x000fc600078e0019 */
[----:B0-----:R-:W-:-:S06]  /*8f60*/  FMUL.FTZ R4, R24, 1 ;  /* 0x3f80000018047820 */ /* 0x001fcc0000410000 */
[----:B------:R-:W0:Y:S02]  /*8f70*/  F2F.F64.F32 R4, R4 ;  /* 0x0000000400047310 */ /* 0x000e240000201800 */
[----:B0-----:R0:W-:Y:S01]  /*8f80*/  STG.E.128 [R8.64], R4 ;  /* 0x0000000408007986 */ /* 0x0011e2000c101d24 */
[----:B------:R-:W-:Y:S05]  /*8f90*/  BRA `(.L_x_13827) ;  /* 0x00000aa000007947 */ /* 0x000fea0003800000 */
.L_x_13840:
        /* <DEDUP_REMOVED lines=21> */
.L_x_13845:
[----:B------:R-:W-:Y:S05]  /*90f0*/  BSYNC B0 ;  /* 0x0000000000007941 */ /* 0x000fea0003800000 */
.L_x_13844:
[----:B------:R-:W-:Y:S01]  /*9100*/  LOP3.LUT R5, R0, R5, RZ, 0xfc, !PT ;  /* 0x0000000500057212 */ /* 0x000fe200078efcff */
[----:B------:R-:W-:-:S04]  /*9110*/  IMAD.MOV.U32 R23, RZ, RZ, R25 ;  /* 0x000000ffff177224 */ /* 0x000fc800078e0019 */
[----:B------:R0:W-:Y:S01]  /*9120*/  STG.E.U8 [R8.64], R5 ;  /* 0x0000000508007986 */ /* 0x0001e2000c101124 */
[----:B------:R-:W-:Y:S05]  /*9130*/  BRA `(.L_x_13827) ;  /* 0x0000090000007947 */ /* 0x000fea0003800000 */
.L_x_13843:
[----:B0-----:R-:W-:Y:S01]  /*9140*/  HADD2.F32 R5, -RZ, R24.H0_H0 ;  /* 0x20000018ff057230 */ /* 0x001fe20000004100 */
        /* <DEDUP_REMOVED lines=12> */
.L_x_13847:
[----:B------:R-:W-:Y:S01]  /*9210*/  IMAD.MOV.U32 R0, RZ, RZ, 0x7f ;  /* 0x0000007fff007424 */ /* 0x000fe200078e00ff */
[----:B------:R-:W-:-:S04]  /*9220*/  ISETP.GT.U32.AND P0, PT, R3, 0x7f800000, PT ;  /* 0x7f8000000300780c */ /* 0x000fc80003f04070 */
[----:B------:R-:W-:-:S04]  /*9230*/  SEL R0, R0, 0x7c, P0 ;  /* 0x0000007c00007807 */ /* 0x000fc80000000000 */
.L_x_13848:
[----:B------:R-:W-:Y:S05]  /*9240*/  BSYNC B0 ;  /* 0x0000000000007941 */ /* 0x000fea0003800000 */
.L_x_13846:
[----:B------:R-:W-:Y:S01]  /*9250*/  LOP3.LUT R3, R5, 0x80000000, RZ, 0xc0, !PT ;  /* 0x8000000005037812 */ /* 0x000fe200078ec0ff */
[----:B------:R-:W-:-:S03]  /*9260*/  IMAD.MOV.U32 R23, RZ, RZ, R25 ;  /* 0x000000ffff177224 */ /* 0x000fc600078e0019 */
[----:B------:R-:W-:-:S04]  /*9270*/  SHF.R.U32.HI R3, RZ, 0x18, R3 ;  /* 0x00000018ff037819 */ /* 0x000fc80000011603 */
[----:B------:R-:W-:-:S05]  /*9280*/  LOP3.LUT R3, R0, R3, RZ, 0xfc, !PT ;  /* 0x0000000300037212 */ /* 0x000fca00078efcff */
[----:B------:R0:W-:Y:S01]  /*9290*/  STG.E.U8 [R8.64], R3 ;  /* 0x0000000308007986 */ /* 0x0001e2000c101124 */
[----:B------:R-:W-:Y:S05]  /*92a0*/  BRA `(.L_x_13827) ;  /* 0x0000079000007947 */ /* 0x000fea0003800000 */
.L_x_13842:
[----:B------:R-:W-:Y:S01]  /*92b0*/  HADD2.F32 R0, -RZ, R24.H0_H0 ;  /* 0x20000018ff007230 */ /* 0x000fe20000004100 */
[----:B------:R-:W-:-:S04]  /*92c0*/  IMAD.MOV.U32 R23, RZ, RZ, R25 ;  /* 0x000000ffff177224 */ /* 0x000fc800078e0019 */
[----:B------:R-:W-:-:S05]  /*92d0*/  F2FP.BF16.PACK_AB R0, RZ, R0 ;  /* 0x00000000ff00723e */ /* 0x000fca00000010ff */
[----:B------:R1:W-:Y:S01]  /*92e0*/  STG.E.U16 [R8.64], R0 ;  /* 0x0000000008007986 */ /* 0x0003e2000c101524 */
[----:B------:R-:W-:Y:S05]  /*92f0*/  BRA `(.L_x_13827) ;  /* 0x0000074000007947 */ /* 0x000fea0003800000 */
.L_x_13839:
        /* <DEDUP_REMOVED lines=10> */
[----:B------:R-:W1:Y:S02]  /*93a0*/  F2I.FTZ.U32.TRUNC.NTZ R3, R3 ;  /* 0x0000000300037305 */ /* 0x000e64000021f000 */
[----:B-1----:R1:W-:Y:S01]  /*93b0*/  STG.E.U16 [R8.64], R3 ;  /* 0x0000000308007986 */ /* 0x0023e2000c101524 */
[----:B------:R-:W-:Y:S05]  /*93c0*/  BRA `(.L_x_13827) ;  /* 0x0000067000007947 */ /* 0x000fea0003800000 */
.L_x_13851:
[----:B0-----:R-:W-:Y:S01]  /*93d0*/  HADD2.F32 R5, -RZ, R24.H0_H0 ;  /* 0x20000018ff057230 */ /* 0x001fe20000004100 */
        /* <DEDUP_REMOVED lines=16> */
.L_x_13854:
[----:B------:R-:W-:-:S04]  /*94e0*/  LOP3.LUT R3, R5, 0x80000000, RZ, 0xc0, !PT ;  /* 0x8000000005037812 */ /* 0x000fc800078ec0ff */
[----:B------:R-:W-:-:S04]  /*94f0*/  SHF.R.U32.HI R3, RZ, 0x18, R3 ;  /* 0x00000018ff037819 */ /* 0x000fc80000011603 */
[----:B------:R-:W-:-:S04]  /*9500*/  LOP3.LUT R0, R0, R3, RZ, 0xfc, !PT ;  /* 0x0000000300007212 */ /* 0x000fc800078efcff */
[----:B------:R-:W-:Y:S02]  /*9510*/  PRMT R4, R0, 0x7610, R4 ;  /* 0x0000761000047816 */ /* 0x000fe40000000004 */
.L_x_13853:
[----:B------:R-:W-:Y:S05]  /*9520*/  BSYNC B0 ;  /* 0x0000000000007941 */ /* 0x000fea0003800000 */
.L_x_13852:
[----:B------:R0:W-:Y:S01]  /*9530*/  STG.E.U8 [R8.64], R4 ;  /* 0x0000000408007986 */ /* 0x0001e2000c101124 */
[----:B------:R-:W-:Y:S01]  /*9540*/  IMAD.MOV.U32 R23, RZ, RZ, R25 ;  /* 0x000000ffff177224 */ /* 0x000fe200078e0019 */
[----:B------:R-:W-:Y:S05]  /*9550*/  BRA `(.L_x_13827) ;  /* 0x000004e000007947 */ /* 0x000fea0003800000 */
.L_x_13850:
        /* <DEDUP_REMOVED lines=17> */
.L_x_13857:
[----:B------:R-:W-:-:S04]  /*9670*/  LOP3.LUT R3, R5, 0x80000000, RZ, 0xc0, !PT ;  /* 0x8000000005037812 */ /* 0x000fc800078ec0ff */
[----:B------:R-:W-:-:S04]  /*9680*/  SHF.R.U32.HI R3, RZ, 0x18, R3 ;  /* 0x00000018ff037819 */ /* 0x000fc80000011603 */
[----:B------:R-:W-:-:S04]  /*9690*/  LOP3.LUT R0, R0, R3, RZ, 0xfc, !PT ;  /* 0x0000000300007212 */ /* 0x000fc800078efcff */
[----:B------:R-:W-:Y:S02]  /*96a0*/  PRMT R4, R0, 0x7610, R4 ;  /* 0x0000761000047816 */ /* 0x000fe40000000004 */
.L_x_13856:
[----:B------:R-:W-:Y:S05]  /*96b0*/  BSYNC B0 ;  /* 0x0000000000007941 */ /* 0x000fea0003800000 */
.L_x_13855:
[----:B------:R0:W-:Y:S01]  /*96c0*/  STG.E.U8 [R8.64], R4 ;  /* 0x0000000408007986 */ /* 0x0001e2000c101124 */
[----:B------:R-:W-:Y:S01]  /*96d0*/  IMAD.MOV.U32 R23, RZ, RZ, R25 ;  /* 0x000000ffff177224 */ /* 0x000fe200078e0019 */
[----:B------:R-:W-:Y:S05]  /*96e0*/  BRA `(.L_x_13827) ;  /* 0x0000035000007947 */ /* 0x000fea0003800000 */
.L_x_13849:
        /* <DEDUP_REMOVED lines=23> */
.L_x_13832:
        /* <DEDUP_REMOVED lines=21> */
.L_x_13859:
[----:B0-----:R-:W-:Y:S01]  /*99b0*/  HADD2.F32 R4, -RZ, R24.H0_H0 ;  /* 0x20000018ff047230 */ /* 0x001fe20000004100 */
[----:B------:R-:W-:-:S05]  /*99c0*/  IMAD.MOV.U32 R23, RZ, RZ, R25 ;  /* 0x000000ffff177224 */ /* 0x000fca00078e0019 */
[----:B------:R-:W0:Y:S02]  /*99d0*/  F2I.U64.TRUNC R4, R4 ;  /* 0x0000000400047311 */ /* 0x000e24000020d800 */
[----:B0-----:R0:W-:Y:S01]  /*99e0*/  STG.E.64 [R8.64], R4 ;  /* 0x0000000408007986 */ /* 0x0011e2000c101b24 */
[----:B------:R-:W-:Y:S05]  /*99f0*/  BRA `(.L_x_13827) ;  /* 0x0000004000007947 */ /* 0x000fea0003800000 */
.L_x_13858:
[----:B------:R-:W-:Y:S01]  /*9a00*/  HADD2.F32 R24, -RZ, R24.H0_H0 ;  /* 0x20000018ff187230 */ /* 0x000fe20000004100 */
[----:B------:R-:W-:-:S03]  /*9a10*/  IMAD.MOV.U32 R23, RZ, RZ, R25 ;  /* 0x000000ffff177224 */ /* 0x000fc600078e0019 */
[----:B------:R-:W1:Y:S02]  /*9a20*/  F2I.FTZ.U32.TRUNC.NTZ R3, R24 ;  /* 0x0000001800037305 */ /* 0x000e64000021f000 */
[----:B-1----:R1:W-:Y:S02]  /*9a30*/  STG.E [R8.64], R3 ;  /* 0x0000000308007986 */ /* 0x0023e4000c101924 */
.L_x_13827:
[----:B------:R-:W-:Y:S05]  /*9a40*/  BSYNC B6 ;  /* 0x0000000000067941 */ /* 0x000fea0003800000 */
.L_x_13826:
        /* <DEDUP_REMOVED lines=23> */
.L_x_13865:
[----:B------:R-:W-:-:S06]  /*9bc0*/  HADD2.F32 R5, -RZ, R22.H0_H0 ;  /* 0x20000016ff057230 */ /* 0x000fcc0000004100 */
[----:B------:R-:W0:Y:S02]  /*9bd0*/  F2I.S64.TRUNC R4, R5 ;  /* 0x0000000500047311 */ /* 0x000e24000020d900 */
[----:B0-----:R0:W-:Y:S01]  /*9be0*/  STG.E.U8 [R8.64], R4 ;  /* 0x0000000408007986 */ /* 0x0011e2000c101124 */
[----:B------:R-:W-:Y:S05]  /*9bf0*/  BRA `(.L_x_13867) ;  /* 0x00000e4000007947 */ /* 0x000fea0003800000 */
.L_x_13864:
        /* <DEDUP_REMOVED lines=10> */
.L_x_13869:
[----:B------:R-:W-:-:S04]  /*9ca0*/  HADD2.F32 R22, -RZ, R22.H0_H0 ;  /* 0x20000016ff167230 */ /* 0x000fc80000004100 */
[----:B------:R-:W0:Y:S02]  /*9cb0*/  F2I.FTZ.TRUNC.NTZ R3, R22 ;  /* 0x0000001600037305 */ /* 0x000e24000021f100 */
[----:B0-----:R0:W-:Y:S01]  /*9cc0*/  STG.E [R8.64], R3 ;  /* 0x0000000308007986 */ /* 0x0011e2000c101924 */
[----:B------:R-:W-:Y:S05]  /*9cd0*/  BRA `(.L_x_13867) ;  /* 0x00000d6000007947 */ /* 0x000fea0003800000 */
.L_x_13868:
[----:B------:R-:W-:-:S04]  /*9ce0*/  HADD2.F32 R22, -RZ, R22.H0_H0 ;  /* 0x20000016ff167230 */ /* 0x000fc80000004100 */
[----:B------:R-:W0:Y:S02]  /*9cf0*/  F2I.FTZ.TRUNC.NTZ R3, R22 ;  /* 0x0000001600037305 */ /* 0x000e24000021f100 */
[----:B0-----:R0:W-:Y:S01]  /*9d00*/  STG.E.U16 [R8.64], R3 ;  /* 0x0000000308007986 */ /* 0x0011e2000c101524 */
[----:B------:R-:W-:Y:S05]  /*9d10*/  BRA `(.L_x_13867) ;  /* 0x00000d2000007947 */ /* 0x000fea0003800000 */
.L_x_13863:
        /* <DEDUP_REMOVED lines=9> */
.L_x_13871:
[----:B------:R0:W-:Y:S01]  /*9db0*/  STG.E.U16 [R8.64], R22 ;  /* 0x0000001608007986 */ /* 0x0001e2000c101524 */
[----:B------:R-:W-:Y:S05]  /*9dc0*/  BRA `(.L_x_13867) ;  /* 0x00000c7000007947 */ /* 0x000fea0003800000 */
.L_x_13870:
        /* <DEDUP_REMOVED lines=10> */
.L_x_13873:
[----:B------:R-:W-:-:S05]  /*9e70*/  HADD2.F32 R0, -RZ, R22.H0_H0 ;  /* 0x20000016ff007230 */ /* 0x000fca0000004100 */
[----:B------:R-:W-:-:S04]  /*9e80*/  F2FP.PACK_AB R0, RZ, R0 ;  /* 0x00000000ff00723e */ /* 0x000fc800000000ff */
[----:B------:R-:W-:-:S05]  /*9e90*/  PRMT R0, R0, 0x5410, RZ ;  /* 0x0000541000007816 */ /* 0x000fca00000000ff */
[----:B------:R0:W-:Y:S01]  /*9ea0*/  STG.E [R8.64], R0 ;  /* 0x0000000008007986 */ /* 0x0001e2000c101924 */
[----:B------:R-:W-:Y:S05]  /*9eb0*/  BRA `(.L_x_13867) ;  /* 0x00000b8000007947 */ /* 0x000fea0003800000 */
.L_x_13872:
[----:B------:R-:W-:-:S05]  /*9ec0*/  HADD2.F32 R4, -RZ, R22.H0_H0 ;  /* 0x20000016ff047230 */ /* 0x000fca0000004100 */
[----:B------:R-:W-:-:S06]  /*9ed0*/  FMUL.FTZ R4, R4, 1 ;  /* 0x3f80000004047820 */ /* 0x000fcc0000410000 */
[----:B------:R-:W0:Y:S02]  /*9ee0*/  F2F.F64.F32 R4, R4 ;  /* 0x0000000400047310 */ /* 0x000e240000201800 */
[----:B0-----:R0:W-:Y:S01]  /*9ef0*/  STG.E.64 [R8.64], R4 ;  /* 0x0000000408007986 */ /* 0x0011e2000c101b24 */
[----:B------:R-:W-:Y:S05]  /*9f00*/  BRA `(.L_x_13867) ;  /* 0x00000b3000007947 */ /* 0x000fea0003800000 */
.L_x_13862:
        /* <DEDUP_REMOVED lines=13> */
.L_x_13876:
[----:B------:R-:W-:Y:S01]  /*9fe0*/  HADD2.F32 R22, -RZ, R22.H0_H0 ;  /* 0x20000016ff167230 */ /* 0x000fe20000004100 */
[----:B------:R-:W-:-:S04]  /*9ff0*/  CS2R R6, SRZ ;  /* 0x0000000000067805 */ /* 0x000fc8000001ff00 */
[----:B------:R-:W-:-:S06]  /*a000*/  FMUL.FTZ R4, R22, 1 ;  /* 0x3f80000016047820 */ /* 0x000fcc0000410000 */
[----:B------:R-:W0:Y:S02]  /*a010*/  F2F.F64.F32 R4, R4 ;  /* 0x0000000400047310 */ /* 0x000e240000201800 */
[----:B0-----:R0:W-:Y:S01]  /*a020*/  STG.E.128 [R8.64], R4 ;  /* 0x0000000408007986 */ /* 0x0011e2000c101d24 */
[----:B------:R-:W-:Y:S05]  /*a030*/  BRA `(.L_x_13867) ;  /* 0x00000a0000007947 */ /* 0x000fea0003800000 */
.L_x_13875:
        /* <DEDUP_REMOVED lines=21> */
.L_x_13880:
[----:B------:R-:W-:Y:S05]  /*a190*/  BSYNC B0 ;  /* 0x0000000000007941 */ /* 0x000fea0003800000 */
.L_x_13879:
[----:B------:R-:W-:-:S05]  /*a1a0*/  LOP3.LUT R5, R0, R5, RZ, 0xfc, !PT ;  /* 0x0000000500057212 */ /* 0x000fca00078efcff */
[----:B------:R0:W-:Y:S01]  /*a1b0*/  STG.E.U8 [R8.64], R5 ;  /* 0x0000000508007986 */ /* 0x0001e2000c101124 */
[----:B------:R-:W-:Y:S05]  /*a1c0*/  BRA `(.L_x_13867) ;  /* 0x0000087000007947 */ /* 0x000fea0003800000 */
.L_x_13878:
        /* <DEDUP_REMOVED lines=13> */
.L_x_13882:
[----:B------:R-:W-:Y:S01]  /*a2a0*/  IMAD.MOV.U32 R0, RZ, RZ, 0x7f ;  /* 0x0000007fff007424 */ /* 0x000fe200078e00ff */
[----:B------:R-:W-:-:S04]  /*a2b0*/  ISETP.GT.U32.AND P0, PT, R3, 0x7f800000, PT ;  /* 0x7f8000000300780c */ /* 0x000fc80003f04070 */
[----:B------:R-:W-:-:S04]  /*a2c0*/  SEL R0, R0, 0x7c, P0 ;  /* 0x0000007c00007807 */ /* 0x000fc80000000000 */
.L_x_13883:
[----:B------:R-:W-:Y:S05]  /*a2d0*/  BSYNC B0 ;  /* 0x0000000000007941 */ /* 0x000fea0003800000 */
.L_x_13881:
[----:B------:R-:W-:-:S04]  /*a2e0*/  LOP3.LUT R3, R5, 0x80000000, RZ, 0xc0, !PT ;  /* 0x8000000005037812 */ /* 0x000fc800078ec0ff */
[----:B------:R-:W-:-:S04]  /*a2f0*/  SHF.R.U32.HI R3, RZ, 0x18, R3 ;  /* 0x00000018ff037819 */ /* 0x000fc80000011603 */
[----:B------:R-:W-:-:S05]  /*a300*/  LOP3.LUT R3, R0, R3, RZ, 0xfc, !PT ;  /* 0x0000000300037212 */ /* 0x000fca00078efcff */
[----:B------:R0:W-:Y:S01]  /*a310*/  STG.E.U8 [R8.64], R3 ;  /* 0x0000000308007986 */ /* 0x0001e2000c101124 */
[----:B------:R-:W-:Y:S05]  /*a320*/  BRA `(.L_x_13867) ;  /* 0x0000071000007947 */ /* 0x000fea0003800000 */
.L_x_13877:
[----:B------:R-:W-:-:S05]  /*a330*/  HADD2.F32 R0, -RZ, R22.H0_H0 ;  /* 0x20000016ff007230 */ /* 0x000fca0000004100 */
[----:B------:R-:W-:-:S05]  /*a340*/  F2FP.BF16.PACK_AB R0, RZ, R0 ;  /* 0x00000000ff00723e */ /* 0x000fca00000010ff */
[----:B------:R0:W-:Y:S01]  /*a350*/  STG.E.U16 [R8.64], R0 ;  /* 0x0000000008007986 */ /* 0x0001e2000c101524 */
[----:B------:R-:W-:Y:S05]  /*a360*/  BRA `(.L_x_13867) ;  /* 0x000006d000007947 */ /* 0x000fea0003800000 */
.L_x_13874:
        /* <DEDUP_REMOVED lines=12> */
.L_x_13886:
        /* <DEDUP_REMOVED lines=17> */
.L_x_13889:
[----:B------:R-:W-:-:S04]  /*a540*/  LOP3.LUT R3, R5, 0x80000000, RZ, 0xc0, !PT ;  /* 0x8000000005037812 */ /* 0x000fc800078ec0ff */
[----:B------:R-:W-:-:S04]  /*a550*/  SHF.R.U32.HI R3, RZ, 0x18, R3 ;  /* 0x00000018ff037819 */ /* 0x000fc80000011603 */
[----:B------:R-:W-:-:S04]  /*a560*/  LOP3.LUT R0, R0, R3, RZ, 0xfc, !PT ;  /* 0x0000000300007212 */ /* 0x000fc800078efcff */
[----:B------:R-:W-:Y:S02]  /*a570*/  PRMT R4, R0, 0x7610, R4 ;  /* 0x0000761000047816 */ /* 0x000fe40000000004 */
.L_x_13888:
[----:B------:R-:W-:Y:S05]  /*a580*/  BSYNC B0 ;  /* 0x0000000000007941 */ /* 0x000fea0003800000 */
.L_x_13887:
[----:B------:R0:W-:Y:S01]  /*a590*/  STG.E.U8 [R8.64], R4 ;  /* 0x0000000408007986 */ /* 0x0001e2000c101124 */
[----:B------:R-:W-:Y:S05]  /*a5a0*/  BRA `(.L_x_13867) ;  /* 0x0000049000007947 */ /* 0x000fea0003800000 */
.L_x_13885:
        /* <DEDUP_REMOVED lines=17> */
.L_x_13892:
[----:B------:R-:W-:-:S04]  /*a6c0*/  LOP3.LUT R3, R5, 0x80000000, RZ, 0xc0, !PT ;  /* 0x8000000005037812 */ /* 0x000fc800078ec0ff */
[----:B------:R-:W-:-:S04]  /*a6d0*/  SHF.R.U32.HI R3, RZ, 0x18, R3 ;  /* 0x00000018ff037819 */ /* 0x000fc80000011603 */
[----:B------:R-:W-:-:S04]  /*a6e0*/  LOP3.LUT R0, R0, R3, RZ, 0xfc, !PT ;  /* 0x0000000300007212 */ /* 0x000fc800078efcff */
[----:B------:R-:W-:Y:S02]  /*a6f0*/  PRMT R4, R0, 0x7610, R4 ;  /* 0x0000761000047816 */ /* 0x000fe40000000004 */
.L_x_13891:
[----:B------:R-:W-:Y:S05]  /*a700*/  BSYNC B0 ;  /* 0x0000000000007941 */ /* 0x000fea0003800000 */
.L_x_13890:
[----:B------:R0:W-:Y:S01]  /*a710*/  STG.E.U8 [R8.64], R4 ;  /* 0x0000000408007986 */ /* 0x0001e2000c101124 */
[----:B------:R-:W-:Y:S05]  /*a720*/  BRA `(.L_x_13867) ;  /* 0x0000031000007947 */ /* 0x000fea0003800000 */
.L_x_13884:
        /* <DEDUP_REMOVED lines=22> */
.L_x_13866:
        /* <DEDUP_REMOVED lines=20> */
.L_x_13894:
[----:B------:R-:W-:-:S06]  /*a9d0*/  HADD2.F32 R4, -RZ, R22.H0_H0 ;  /* 0x20000016ff047230 */ /* 0x000fcc0000004100 */
[----:B------:R-:W0:Y:S02]  /*a9e0*/  F2I.U64.TRUNC R4, R4 ;  /* 0x0000000400047311 */ /* 0x000e24000020d800 */
[----:B0-----:R0:W-:Y:S01]  /*a9f0*/  STG.E.64 [R8.64], R4 ;  /* 0x0000000408007986 */ /* 0x0011e2000c101b24 */
[----:B------:R-:W-:Y:S05]  /*aa00*/  BRA `(.L_x_13867) ;  /* 0x0000003000007947 */ /* 0x000fea0003800000 */
.L_x_13893:
[----:B------:R-:W-:-:S04]  /*aa10*/  HADD2.F32 R22, -RZ, R22.H0_H0 ;  /* 0x20000016ff167230 */ /* 0x000fc80000004100 */
[----:B------:R-:W0:Y:S02]  /*aa20*/  F2I.FTZ.U32.TRUNC.NTZ R3, R22 ;  /* 0x0000001600037305 */ /* 0x000e24000021f000 */
[----:B0-----:R0:W-:Y:S02]  /*aa30*/  STG.E [R8.64], R3 ;  /* 0x0000000308007986 */ /* 0x0011e4000c101924 */
.L_x_13867:
        /* <DEDUP_REMOVED lines=23> */
.L_x_13898:
[----:B------:R-:W-:-:S06]  /*abb0*/  HADD2.F32 R5, -RZ, R17.H0_H0 ;  /* 0x20000011ff057230 */ /* 0x000fcc0000004100 */
[----:B------:R-:W0:Y:S02]  /*abc0*/  F2I.S64.TRUNC R4, R5 ;  /* 0x0000000500047311 */ /* 0x000e24000020d900 */
[----:B0-----:R0:W-:Y:S01]  /*abd0*/  STG.E.U8 [R8.64], R4 ;  /* 0x0000000408007986 */ /* 0x0011e2000c101124 */
[----:B------:R-:W-:Y:S05]  /*abe0*/  BRA `(.L_x_13900) ;  /* 0x00000e4000007947 */ /* 0x000fea0003800000 */
.L_x_13897:
        /* <DEDUP_REMOVED lines=10> */
.L_x_13902:
[----:B------:R-:W-:-:S06]  /*ac90*/  HADD2.F32 R17, -RZ, R17.H0_H0 ;  /* 0x20000011ff117230 */ /* 0x000fcc0000004100 */
[----:B------:R-:W0:Y:S02]  /*aca0*/  F2I.FTZ.TRUNC.NTZ R17, R17 ;  /* 0x0000001100117305 */ /* 0x000e24000021f100 */
[----:B0-----:R0:W-:Y:S01]  /*acb0*/  STG.E [R8.64], R17 ;  /* 0x0000001108007986 */ /* 0x0011e2000c101924 */
[----:B------:R-:W-:Y:S05]  /*acc0*/  BRA `(.L_x_13900) ;  /* 0x00000d6000007947 */ /* 0x000fea0003800000 */
.L_x_13901:
[----:B------:R-:W-:-:S06]  /*acd0*/  HADD2.F32 R17, -RZ, R17.H0_H0 ;  /* 0x20000011ff117230 */ /* 0x000fcc0000004100 */
[----:B------:R-:W0:Y:S02]  /*ace0*/  F2I.FTZ.TRUNC.NTZ R17, R17 ;  /* 0x0000001100117305 */ /* 0x000e24000021f100 */
[----:B0-----:R0:W-:Y:S01]  /*acf0*/  STG.E.U16 [R8.64], R17 ;  /* 0x0000001108007986 */ /* 0x0011e2000c101524 */
[----:B------:R-:W-:Y:S05]  /*ad00*/  BRA `(.L_x_13900) ;  /* 0x00000d2000007947 */ /* 0x000fea0003800000 */
.L_x_13896:
        /* <DEDUP_REMOVED lines=9> */
.L_x_13904:
[----:B------:R0:W-:Y:S01]  /*ada0*/  STG.E.U16 [R8.64], R17 ;  /* 0x0000001108007986 */ /* 0x0001e2000c101524 */
[----:B------:R-:W-:Y:S05]  /*adb0*/  BRA `(.L_x_13900) ;  /* 0x00000c7000007947 */ /* 0x000fea0003800000 */
.L_x_13903:
        /* <DEDUP_REMOVED lines=10> */
.L_x_13906:
[----:B------:R-:W-:-:S05]  /*ae60*/  HADD2.F32 R0, -RZ, R17.H0_H0 ;  /* 0x20000011ff007230 */ /* 0x000fca0000004100 */
[----:B------:R-:W-:-:S04]  /*ae70*/  F2FP.PACK_AB R0, RZ, R0 ;  /* 0x00000000ff00723e */ /* 0x000fc800000000ff */
[----:B------:R-:W-:-:S05]  /*ae80*/  PRMT R0, R0, 0x5410, RZ ;  /* 0x0000541000007816 */ /* 0x000fca00000000ff */
[----:B------:R0:W-:Y:S01]  /*ae90*/  STG.E [R8.64], R0 ;  /* 0x0000000008007986 */ /* 0x0001e2000c101924 */
[----:B------:R-:W-:Y:S05]  /*aea0*/  BRA `(.L_x_13900) ;  /* 0x00000b8000007947 */ /* 0x000fea0003800000 */
.L_x_13905:
[----:B------:R-:W-:-:S05]  /*aeb0*/  HADD2.F32 R4, -RZ, R17.H0_H0 ;  /* 0x20000011ff047230 */ /* 0x000fca0000004100 */
[----:B------:R-:W-:-:S06]  /*aec0*/  FMUL.FTZ R4, R4, 1 ;  /* 0x3f80000004047820 */ /* 0x000fcc0000410000 */
[----:B------:R-:W0:Y:S02]  /*aed0*/  F2F.F64.F32 R4, R4 ;  /* 0x0000000400047310 */ /* 0x000e240000201800 */
[----:B0-----:R0:W-:Y:S01]  /*aee0*/  STG.E.64 [R8.64], R4 ;  /* 0x0000000408007986 */ /* 0x0011e2000c101b24 */
[----:B------:R-:W-:Y:S05]  /*aef0*/  BRA `(.L_x_13900) ;  /* 0x00000b3000007947 */ /* 0x000fea0003800000 */
.L_x_13895:
        /* <DEDUP_REMOVED lines=13> */
.L_x_13909:
[----:B------:R-:W-:Y:S01]  /*afd0*/  HADD2.F32 R17, -RZ, R17.H0_H0 ;  /* 0x20000011ff117230 */ /* 0x000fe20000004100 */
[----:B------:R-:W-:-:S04]  /*afe0*/  CS2R R6, SRZ ;  /* 0x0000000000067805 */ /* 0x000fc8000001ff00 */
[----:B------:R-:W-:-:S06]  /*aff0*/  FMUL.FTZ R4, R17, 1 ;  /* 0x3f80000011047820 */ /* 0x000fcc0000410000 */
[----:B------:R-:W0:Y:S02]  /*b000*/  F2F.F64.F32 R4, R4 ;  /* 0x0000000400047310 */ /* 0x000e240000201800 */
[----:B0-----:R0:W-:Y:S01]  /*b010*/  STG.E.128 [R8.64], R4 ;  /* 0x0000000408007986 */ /* 0x0011e2000c101d24 */
[----:B------:R-:W-:Y:S05]  /*b020*/  BRA `(.L_x_13900) ;  /* 0x00000a0000007947 */ /* 0x000fea0003800000 */
.L_x_13908:
        /* <DEDUP_REMOVED lines=21> */
.L_x_13913:
[----:B------:R-:W-:Y:S05]  /*b180*/  BSYNC B0 ;  /* 0x0000000000007941 */ /* 0x000fea0003800000 */
.L_x_13912:
[----:B------:R-:W-:-:S05]  /*b190*/  LOP3.LUT R5, R0, R5, RZ, 0xfc, !PT ;  /* 0x0000000500057212 */ /* 0x000fca00078efcff */
[----:B------:R0:W-:Y:S01]  /*b1a0*/  STG.E.U8 [R8.64], R5 ;  /* 0x0000000508007986 */ /* 0x0001e2000c101124 */
[----:B------:R-:W-:Y:S05]  /*b1b0*/  BRA `(.L_x_13900) ;  /* 0x0000087000007947 */ /* 0x000fea0003800000 */
.L_x_13911:
        /* <DEDUP_REMOVED lines=13> */
.L_x_13915:
[----:B------:R-:W-:Y:S01]  /*b290*/  IMAD.MOV.U32 R0, RZ, RZ, 0x7f ;  /* 0x0000007fff007424 */ /* 0x000fe200078e00ff */
[----:B------:R-:W-:-:S04]  /*b2a0*/  ISETP.GT.U32.AND P0, PT, R3, 0x7f800000, PT ;  /* 0x7f8000000300780c */ /* 0x000fc80003f04070 */
[----:B------:R-:W-:-:S04]  /*b2b0*/  SEL R0, R0, 0x7c, P0 ;  /* 0x0000007c00007807 */ /* 0x000fc80000000000 */
.L_x_13916:
[----:B------:R-:W-:Y:S05]  /*b2c0*/  BSYNC B0 ;  /* 0x0000000000007941 */ /* 0x000fea0003800000 */
.L_x_13914:
[----:B------:R-:W-:-:S04]  /*b2d0*/  LOP3.LUT R3, R17, 0x80000000, RZ, 0xc0, !PT ;  /* 0x8000000011037812 */ /* 0x000fc800078ec0ff */
[----:B------:R-:W-:-:S04]  /*b2e0*/  SHF.R.U32.HI R3, RZ, 0x18, R3 ;  /* 0x00000018ff037819 */ /* 0x000fc80000011603 */
[----:B------:R-:W-:-:S05]  /*b2f0*/  LOP3.LUT R3, R0, R3, RZ, 0xfc, !PT ;  /* 0x0000000300037212 */ /* 0x000fca00078efcff */
[----:B------:R0:W-:Y:S01]  /*b300*/  STG.E.U8 [R8.64], R3 ;  /* 0x0000000308007986 */ /* 0x0001e2000c101124 */
[----:B------:R-:W-:Y:S05]  /*b310*/  BRA `(.L_x_13900) ;  /* 0x0000071000007947 */ /* 0x000fea0003800000 */
.L_x_13910:
[----:B------:R-:W-:-:S05]  /*b320*/  HADD2.F32 R0, -RZ, R17.H0_H0 ;  /* 0x20000011ff007230 */ /* 0x000fca0000004100 */
[----:B------:R-:W-:-:S05]  /*b330*/  F2FP.BF16.PACK_AB R0, RZ, R0 ;  /* 0x00000000ff00723e */ /* 0x000fca00000010ff */
[----:B------:R0:W-:Y:S01]  /*b340*/  STG.E.U16 [R8.64], R0 ;  /* 0x0000000008007986 */ /* 0x0001e2000c101524 */
[----:B------:R-:W-:Y:S05]  /*b350*/  BRA `(.L_x_13900) ;  /* 0x000006d000007947 */ /* 0x000fea0003800000 */
.L_x_13907:
        /* <DEDUP_REMOVED lines=12> */
.L_x_13919:
        /* <DEDUP_REMOVED lines=17> */
.L_x_13922:
[----:B------:R-:W-:-:S04]  /*b530*/  LOP3.LUT R3, R17, 0x80000000, RZ, 0xc0, !PT ;  /* 0x8000000011037812 */ /* 0x000fc800078ec0ff */
[----:B------:R-:W-:-:S04]  /*b540*/  SHF.R.U32.HI R3, RZ, 0x18, R3 ;  /* 0x00000018ff037819 */ /* 0x000fc80000011603 */
[----:B------:R-:W-:-:S04]  /*b550*/  LOP3.LUT R0, R0, R3, RZ, 0xfc, !PT ;  /* 0x0000000300007212 */ /* 0x000fc800078efcff */
[----:B------:R-:W-:Y:S02]  /*b560*/  PRMT R4, R0, 0x7610, R4 ;  /* 0x0000761000047816 */ /* 0x000fe40000000004 */
.L_x_13921:
[----:B------:R-:W-:Y:S05]  /*b570*/  BSYNC B0 ;  /* 0x0000000000007941 */ /* 0x000fea0003800000 */
.L_x_13920:
[----:B------:R0:W-:Y:S01]  /*b580*/  STG.E.U8 [R8.64], R4 ;  /* 0x0000000408007986 */ /* 0x0001e2000c101124 */
[----:B------:R-:W-:Y:S05]  /*b590*/  BRA `(.L_x_13900) ;  /* 0x0000049000007947 */ /* 0x000fea0003800000 */
.L_x_13918:
        /* <DEDUP_REMOVED lines=17> */
.L_x_13925:
[----:B------:R-:W-:-:S04]  /*b6b0*/  LOP3.LUT R3, R17, 0x80000000, RZ, 0xc0, !PT ;  /* 0x8000000011037812 */ /* 0x000fc800078ec0ff */
[----:B------:R-:W-:-:S04]  /*b6c0*/  SHF.R.U32.HI R3, RZ, 0x18, R3 ;  /* 0x00000018ff037819 */ /* 0x000fc80000011603 */
[----:B------:R-:W-:-:S04]  /*b6d0*/  LOP3.LUT R0, R0, R3, RZ, 0xfc, !PT ;  /* 0x0000000300007212 */ /* 0x000fc800078efcff */
[----:B------:R-:W-:Y:S02]  /*b6e0*/  PRMT R4, R0, 0x7610, R4 ;  /* 0x0000761000047816 */ /* 0x000fe40000000004 */
.L_x_13924:
[----:B------:R-:W-:Y:S05]  /*b6f0*/  BSYNC B0 ;  /* 0x0000000000007941 */ /* 0x000fea0003800000 */
.L_x_13923:
[----:B------:R0:W-:Y:S01]  /*b700*/  STG.E.U8 [R8.64], R4 ;  /* 0x0000000408007986 */ /* 0x0001e2000c101124 */
[----:B------:R-:W-:Y:S05]  /*b710*/  BRA `(.L_x_13900) ;  /* 0x0000031000007947 */ /* 0x000fea0003800000 */
.L_x_13917:
        /* <DEDUP_REMOVED lines=22> */
.L_x_13899:
        /* <DEDUP_REMOVED lines=20> */
.L_x_13927:
[----:B------:R-:W-:-:S06]  /*b9c0*/  HADD2.F32 R4, -RZ, R17.H0_H0 ;  /* 0x20000011ff047230 */ /* 0x000fcc0000004100 */
[----:B------:R-:W0:Y:S02]  /*b9d0*/  F2I.U64.TRUNC R4, R4 ;  /* 0x0000000400047311 */ /* 0x000e24000020d800 */
[----:B0-----:R0:W-:Y:S01]  /*b9e0*/  STG.E.64 [R8.64], R4 ;  /* 0x0000000408007986 */ /* 0x0011e2000c101b24 */
[----:B------:R-:W-:Y:S05]  /*b9f0*/  BRA `(.L_x_13900) ;  /* 0x0000003000007947 */ /* 0x000fea0003800000 */
.L_x_13926:
[----:B------:R-:W-:-:S06]  /*ba00*/  HADD2.F32 R17, -RZ, R17.H0_H0 ;  /* 0x20000011ff117230 */ /* 0x000fcc0000004100 */
[----:B------:R-:W0:Y:S02]  /*ba10*/  F2I.FTZ.U32.TRUNC.NTZ R17, R17 ;  /* 0x0000001100117305 */ /* 0x000e24000021f000 */
[----:B0-----:R0:W-:Y:S02]  /*ba20*/  STG.E [R8.64], R17 ;  /* 0x0000001108007986 */ /* 0x0011e4000c101924 */
.L_x_13900:
[----:B------:R-:W-:Y:S02]  /*ba30*/  IADD3 R23, R23, 0x80, RZ ;  /* 0x0000008017177810 */ /* 0x000fe40007ffe0ff */
.L_x_13861:
[----:B------:R-:W-:Y:S05]  /*ba40*/  BSYNC B6 ;  /* 0x0000000000067941 */ /* 0x000fea0003800000 */
.L_x_13860:
        /* <DEDUP_REMOVED lines=21> */
.L_x_13931:
[----:B------:R-:W-:-:S06]  /*bba0*/  HADD2.F32 R5, -RZ, R18.H0_H0 ;  /* 0x20000012ff057230 */ /* 0x000fcc0000004100 */
[----:B------:R-:W0:Y:S02]  /*bbb0*/  F2I.S64.TRUNC R4, R5 ;  /* 0x0000000500047311 */ /* 0x000e24000020d900 */
[----:B0-----:R-:W-:Y:S01]  /*bbc0*/  STG.E.U8 [R2.64], R4 ;  /* 0x0000000402007986 */ /* 0x001fe2000c101124 */
[----:B------:R-:W-:Y:S05]  /*bbd0*/  EXIT ;  /* 0x000000000000794d */ /* 0x000fea0003800000 */
.L_x_13930:
        /* <DEDUP_REMOVED lines=10> */
.L_x_13934:
[----:B------:R-:W-:-:S04]  /*bc80*/  HADD2.F32 R18, -RZ, R18.H0_H0 ;  /* 0x20000012ff127230 */ /* 0x000fc80000004100 */
[----:B------:R-:W0:Y:S02]  /*bc90*/  F2I.FTZ.TRUNC.NTZ R5, R18 ;  /* 0x0000001200057305 */ /* 0x000e24000021f100 */
[----:B0-----:R-:W-:Y:S01]  /*bca0*/  STG.E [R2.64], R5 ;  /* 0x0000000502007986 */ /* 0x001fe2000c101924 */
[----:B------:R-:W-:Y:S05]  /*bcb0*/  EXIT ;  /* 0x000000000000794d */ /* 0x000fea0003800000 */
.L_x_13933:
[----:B------:R-:W-:-:S04]  /*bcc0*/  HADD2.F32 R18, -RZ, R18.H0_H0 ;  /* 0x20000012ff127230 */ /* 0x000fc80000004100 */
[----:B------:R-:W0:Y:S02]  /*bcd0*/  F2I.FTZ.TRUNC.NTZ R5, R18 ;  /* 0x0000001200057305 */ /* 0x000e24000021f100 */
[----:B0-----:R-:W-:Y:S01]  /*bce0*/  STG.E.U16 [R2.64], R5 ;  /* 0x0000000502007986 */ /* 0x001fe2000c101524 */
[----:B------:R-:W-:Y:S05]  /*bcf0*/  EXIT ;  /* 0x000000000000794d */ /* 0x000fea0003800000 */
.L_x_13929:
        /* <DEDUP_REMOVED lines=9> */
.L_x_13936:
[----:B------:R-:W-:Y:S01]  /*bd90*/  STG.E.U16 [R2.64], R18 ;  /* 0x0000001202007986 */ /* 0x000fe2000c101524 */
[----:B------:R-:W-:Y:S05]  /*bda0*/  EXIT ;  /* 0x000000000000794d */ /* 0x000fea0003800000 */
.L_x_13935:
        /* <DEDUP_REMOVED lines=10> */
.L_x_13938:
[----:B------:R-:W-:-:S05]  /*be50*/  HADD2.F32 R0, -RZ, R18.H0_H0 ;  /* 0x20000012ff007230 */ /* 0x000fca0000004100 */
[----:B------:R-:W-:-:S04]  /*be60*/  F2FP.PACK_AB R0, RZ, R0 ;  /* 0x00000000ff00723e */ /* 0x000fc800000000ff */
[----:B------:R-:W-:-:S05]  /*be70*/  PRMT R0, R0, 0x5410, RZ ;  /* 0x0000541000007816 */ /* 0x000fca00000000ff */
[----:B------:R-:W-:Y:S01]  /*be80*/  STG.E [R2.64], R0 ;  /* 0x0000000002007986 */ /* 0x000fe2000c101924 */
[----:B------:R-:W-:Y:S05]  /*be90*/  EXIT ;  /* 0x000000000000794d */ /* 0x000fea0003800000 */
.L_x_13937:
[----:B------:R-:W-:-:S05]  /*bea0*/  HADD2.F32 R4, -RZ, R18.H0_H0 ;  /* 0x20000012ff047230 */ /* 0x000fca0000004100 */
[----:B------:R-:W-:-:S06]  /*beb0*/  FMUL.FTZ R4, R4, 1 ;  /* 0x3f80000004047820 */ /* 0x000fcc0000410000 */
[----:B------:R-:W0:Y:S02]  /*bec0*/  F2F.F64.F32 R4, R4 ;  /* 0x0000000400047310 */ /* 0x000e240000201800 */
[----:B0-----:R-:W-:Y:S01]  /*bed0*/  STG.E.64 [R2.64], R4 ;  /* 0x0000000402007986 */ /* 0x001fe2000c101b24 */
[----:B------:R-:W-:Y:S05]  /*bee0*/  EXIT ;  /* 0x000000000000794d */ /* 0x000fea0003800000 */
.L_x_13928:
        /* <DEDUP_REMOVED lines=13> */
.L_x_13941:
[----:B------:R-:W-:Y:S01]  /*bfc0*/  HADD2.F32 R18, -RZ, R18.H0_H0 ;  /* 0x20000012ff127230 */ /* 0x000fe20000004100 */
[----:B------:R-:W-:-:S04]  /*bfd0*/  CS2R R6, SRZ ;  /* 0x0000000000067805 */ /* 0x000fc8000001ff00 */
[----:B------:R-:W-:-:S06]  /*bfe0*/  FMUL.FTZ R4, R18, 1 ;  /* 0x3f80000012047820 */ /* 0x000fcc0000410000 */
[----:B------:R-:W0:Y:S02]  /*bff0*/  F2F.F64.F32 R4, R4 ;  /* 0x0000000400047310 */ /* 0x000e240000201800 */
[----:B0-----:R-:W-:Y:S01]  /*c000*/  STG.E.128 [R2.64], R4 ;  /* 0x0000000402007986 */ /* 0x001fe2000c101d24 */
[----:B------:R-:W-:Y:S05]  /*c010*/  EXIT ;  /* 0x000000000000794d */ /* 0x000fea0003800000 */
.L_x_13940:
        /* <DEDUP_REMOVED lines=21> */
.L_x_13945:
[----:B------:R-:W-:Y:S05]  /*c170*/  BSYNC B0 ;  /* 0x0000000000007941 */ /* 0x000fea0003800000 */
.L_x_13944:
[----:B------:R-:W-:-:S05]  /*c180*/  LOP3.LUT R5, R0, R5, RZ, 0xfc, !PT ;  /* 0x0000000500057212 */ /* 0x000fca00078efcff */
[----:B------:R-:W-:Y:S01]  /*c190*/  STG.E.U8 [R2.64], R5 ;  /* 0x0000000502007986 */ /* 0x000fe2000c101124 */
[----:B------:R-:W-:Y:S05]  /*c1a0*/  EXIT ;  /* 0x000000000000794d */ /* 0x000fea0003800000 */
.L_x_13943:
        /* <DEDUP_REMOVED lines=13> */
.L_x_13947:
[----:B------:R-:W-:Y:S01]  /*c280*/  IMAD.MOV.U32 R0, RZ, RZ, 0x7f ;  /* 0x0000007fff007424 */ /* 0x000fe200078e00ff */
[----:B------:R-:W-:-:S04]  /*c290*/  ISETP.GT.U32.AND P0, PT, R4, 0x7f800000, PT ;  /* 0x7f8000000400780c */ /* 0x000fc80003f04070 */
[----:B------:R-:W-:-:S04]  /*c2a0*/  SEL R0, R0, 0x7c, P0 ;  /* 0x0000007c00007807 */ /* 0x000fc80000000000 */
.L_x_13948:
[----:B------:R-:W-:Y:S05]  /*c2b0*/  BSYNC B0 ;  /* 0x0000000000007941 */ /* 0x000fea0003800000 */
.L_x_13946:
[----:B------:R-:W-:-:S04]  /*c2c0*/  LOP3.LUT R4, R5, 0x80000000, RZ, 0xc0, !PT ;  /* 0x8000000005047812 */ /* 0x000fc800078ec0ff */
[----:B------:R-:W-:-:S04]  /*c2d0*/  SHF.R.U32.HI R5, RZ, 0x18, R4 ;  /* 0x00000018ff057819 */ /* 0x000fc80000011604 */
[----:B------:R-:W-:-:S05]  /*c2e0*/  LOP3.LUT R5, R0, R5, RZ, 0xfc, !PT ;  /* 0x0000000500057212 */ /* 0x000fca00078efcff */
[----:B------:R-:W-:Y:S01]  /*c2f0*/  STG.E.U8 [R2.64], R5 ;  /* 0x0000000502007986 */ /* 0x000fe2000c101124 */
[----:B------:R-:W-:Y:S05]  /*c300*/  EXIT ;  /* 0x000000000000794d */ /* 0x000fea0003800000 */
.L_x_13942:
[----:B------:R-:W-:-:S05]  /*c310*/  HADD2.F32 R0, -RZ, R18.H0_H0 ;  /* 0x20000012ff007230 */ /* 0x000fca0000004100 */
[----:B------:R-:W-:-:S05]  /*c320*/  F2FP.BF16.PACK_AB R0, RZ, R0 ;  /* 0x00000000ff00723e */ /* 0x000fca00000010ff */
[----:B------:R-:W-:Y:S01]  /*c330*/  STG.E.U16 [R2.64], R0 ;  /* 0x0000000002007986 */ /* 0x000fe2000c101524 */
[----:B------:R-:W-:Y:S05]  /*c340*/  EXIT ;  /* 0x000000000000794d */ /* 0x000fea0003800000 */
.L_x_13939:
        /* <DEDUP_REMOVED lines=12> */
.L_x_13951:
        /* <DEDUP_REMOVED lines=17> */
.L_x_13954:
[----:B------:R-:W-:-:S04]  /*c520*/  LOP3.LUT R0, R7, 0x80000000, RZ, 0xc0, !PT ;  /* 0x8000000007007812 */ /* 0x000fc800078ec0ff */
[----:B------:R-:W-:-:S04]  /*c530*/  SHF.R.U32.HI R5, RZ, 0x18, R0 ;  /* 0x00000018ff057819 */ /* 0x000fc80000011600 */
[----:B------:R-:W-:-:S04]  /*c540*/  LOP3.LUT R4, R4, R5, RZ, 0xfc, !PT ;  /* 0x0000000504047212 */ /* 0x000fc800078efcff */
[----:B------:R-:W-:Y:S02]  /*c550*/  PRMT R0, R4, 0x7610, R0 ;  /* 0x0000761004007816 */ /* 0x000fe40000000000 */
.L_x_13953:
[----:B------:R-:W-:Y:S05]  /*c560*/  BSYNC B0 ;  /* 0x0000000000007941 */ /* 0x000fea0003800000 */
.L_x_13952:
[----:B------:R-:W-:Y:S01]  /*c570*/  STG.E.U8 [R2.64], R0 ;  /* 0x0000000002007986 */ /* 0x000fe2000c101124 */
[----:B------:R-:W-:Y:S05]  /*c580*/  EXIT ;  /* 0x000000000000794d */ /* 0x000fea0003800000 */
.L_x_13950:
        /* <DEDUP_REMOVED lines=17> */
.L_x_13957:
[----:B------:R-:W-:-:S04]  /*c6a0*/  LOP3.LUT R0, R7, 0x80000000, RZ, 0xc0, !PT ;  /* 0x8000000007007812 */ /* 0x000fc800078ec0ff */
[----:B------:R-:W-:-:S04]  /*c6b0*/  SHF.R.U32.HI R5, RZ, 0x18, R0 ;  /* 0x00000018ff057819 */ /* 0x000fc80000011600 */
[----:B------:R-:W-:-:S04]  /*c6c0*/  LOP3.LUT R4, R4, R5, RZ, 0xfc, !PT ;  /* 0x0000000504047212 */ /* 0x000fc800078efcff */
[----:B------:R-:W-:Y:S02]  /*c6d0*/  PRMT R0, R4, 0x7610, R0 ;  /* 0x0000761004007816 */ /* 0x000fe40000000000 */
.L_x_13956:
[----:B------:R-:W-:Y:S05]  /*c6e0*/  BSYNC B0 ;  /* 0x0000000000007941 */ /* 0x000fea0003800000 */
.L_x_13955:
[----:B------:R-:W-:Y:S01]  /*c6f0*/  STG.E.U8 [R2.64], R0 ;  /* 0x0000000002007986 */ /* 0x000fe2000c101124 */
[----:B------:R-:W-:Y:S05]  /*c700*/  EXIT ;  /* 0x000000000000794d */ /* 0x000fea0003800000 */
.L_x_13949:
        /* <DEDUP_REMOVED lines=22> */
.L_x_13932:
        /* <DEDUP_REMOVED lines=20> */
.L_x_13959:
[----:B------:R-:W-:-:S06]  /*c9b0*/  HADD2.F32 R4, -RZ, R18.H0_H0 ;  /* 0x20000012ff047230 */ /* 0x000fcc0000004100 */
[----:B------:R-:W0:Y:S02]  /*c9c0*/  F2I.U64.TRUNC R4, R4 ;  /* 0x0000000400047311 */ /* 0x000e24000020d800 */
[----:B0-----:R-:W-:Y:S01]  /*c9d0*/  STG.E.64 [R2.64], R4 ;  /* 0x0000000402007986 */ /* 0x001fe2000c101b24 */
[----:B------:R-:W-:Y:S05]  /*c9e0*/  EXIT ;  /* 0x000000000000794d */ /* 0x000fea0003800000 */
.L_x_13958:
[----:B------:R-:W-:-:S04]  /*c9f0*/  HADD2.F32 R18, -RZ, R18.H0_H0 ;  /* 0x20000012ff127230 */ /* 0x000fc80000004100 */
[----:B------:R-:W0:Y:S02]  /*ca00*/  F2I.FTZ.U32.TRUNC.NTZ R5, R18 ;  /* 0x0000001200057305 */ /* 0x000e24000021f000 */
[----:B0-----:R-:W-:Y:S01]  /*ca10*/  STG.E [R2.64], R5 ;  /* 0x0000000502007986 */ /* 0x001fe2000c101924 */
[----:B------:R-:W-:Y:S05]  /*ca20*/  EXIT ;  /* 0x000000000000794d */ /* 0x000fea0003800000 */
.L_x_13960:
        /* <DEDUP_REMOVED lines=13> */
.L_x_40073:


//--------------------- .text._ZN2at6native18elementwise_kernelILi128ELi4EZNS0_22gpu_kernel_impl_nocastINS0_13BinaryFunctorIN3c104HalfES5_S5_ZZZNS0_19minimum_kernel_cudaERNS_18TensorIteratorBaseEENKUlvE0_clEvENKUlvE1_clEvEUlS5_S5_E_EEEEvS7_RKT_EUliE_EEviT1_ --------------------------
	.section	.text._ZN2at6native18elementwise_kernelILi128ELi4EZNS0_22gpu_kernel_impl_nocastINS0_13BinaryFunctorIN3c104HalfES5_S5_ZZZNS0_19minimum_kernel_cudaERNS_18TensorIteratorBaseEENKUlvE0_clEvENKUlvE1_clEvEUlS5_S5_E_EEEEvS7_RKT_EUliE_EEviT1_,"ax",@progbits
	.sectioninfo	@"SHI_REGISTERS=12"
	.align	128
        .global         _ZN2at6native18elementwise_kernelILi128ELi4EZNS0_22gpu_kernel_impl_nocastINS0_13BinaryFunctorIN3c104HalfES5_S5_ZZZNS0_19minimum_kernel_cudaERNS_18TensorIteratorBaseEENKUlvE0_clEvENKUlvE1_clEvEUlS5_S5_E_EEEEvS7_RKT_EUliE_EEviT1_
        .type           _ZN2at6native18elementwise_kernelILi128ELi4EZNS0_22gpu_kernel_impl_nocastINS0_13BinaryFunctorIN3c104HalfES5_S5_ZZZNS0_19minimum_kernel_cudaERNS_18TensorIteratorBaseEENKUlvE0_clEvENKUlvE1_clEvEUlS5_S5_E_EEEEvS7_RKT_EUliE_EEviT1_,@function
        .size           _ZN2at6native18elementwise_kernelILi128ELi4EZNS0_22gpu_kernel_impl_nocastINS0_13BinaryFunctorIN3c104HalfES5_S5_ZZZNS0_19minimum_kernel_cudaERNS_18TensorIteratorBaseEENKUlvE0_clEvENKUlvE1_clEvEUlS5_S5_E_EEEEvS7_RKT_EUliE_EEviT1_,(.L_x_40074 - _ZN2at6native18elementwise_kernelILi128ELi4EZNS0_22gpu_kernel_impl_nocastINS0_13BinaryFunctorIN3c104HalfES5_S5_ZZZNS0_19minimum_kernel_cudaERNS_18TensorIteratorBaseEENKUlvE0_clEvENKUlvE1_clEvEUlS5_S5_E_EEEEvS7_RKT_EUliE_EEviT1_)
        .other          _ZN2at6native18elementwise_kernelILi128ELi4EZNS0_22gpu_kernel_impl_nocastINS0_13BinaryFunctorIN3c104HalfES5_S5_ZZZNS0_19minimum_kernel_cudaERNS_18TensorIteratorBaseEENKUlvE0_clEvENKUlvE1_clEvEUlS5_S5_E_EEEEvS7_RKT_EUliE_EEviT1_,@"STO_CUDA_ENTRY STV_DEFAULT"
_ZN2at6native18elementwise_kernelILi128ELi4EZNS0_22gpu_kernel_impl_nocastINS0_13BinaryFunctorIN3c104HalfES5_S5_ZZZNS0_19minimum_kernel_cudaERNS_18TensorIteratorBaseEENKUlvE0_clEvENKUlvE1_clEvEUlS5_S5_E_EEEEvS7_RKT_EUliE_EEviT1_:
.text._ZN2at6native18elementwise_kernelILi128ELi4EZNS0_22gpu_kernel_impl_nocastINS0_13BinaryFunctorIN3c104HalfES5_S5_ZZZNS0_19minimum_kernel_cudaERNS_18TensorIteratorBaseEENKUlvE0_clEvENKUlvE1_clEvEUlS5_S5_E_EEEEvS7_RKT_EUliE_EEviT1_:
        /* <DEDUP_REMOVED lines=261> */
.L_x_13963:
[----:B------:R-:W-:-:S04]  /*1050*/  IADD3 R4, P0, R4, c[0x0][0x3d0], RZ ;  /* 0x0000f40004047a10 */ /* 0x000fc80007f1e0ff */
[----:B------:R-:W-:-:S05]  /*1060*/  IADD3.X R5, RZ, c[0x0][0x3d4], RZ, P0, !PT ;  /* 0x0000f500ff057a10 */ /* 0x000fca00007fe4ff */
[----:B------:R-:W2:Y:S01]  /*1070*/  LDG.E.U16 R4, [R4.64] ;  /* 0x0000000404047981 */ /* 0x000ea2000c1e1500 */
[----:B------:R-:W-:Y:S01]  /*1080*/  IADD3 R6, P1, R3, c[0x0][0x3c8], RZ ;  /* 0x0000f20003067a10 */ /* 0x000fe20007f3e0ff */
[----:B------:R-:W-:Y:S01]  /*1090*/  BSSY B1, `(.L_x_13964) ;  /* 0x0000010000017945 */ /* 0x000fe20003800000 */
[----:B------:R-:W-:Y:S02]  /*10a0*/  IADD3 R2, P2, R2, c[0x0][0x3d8], RZ ;  /* 0x0000f60002027a10 */ /* 0x000fe40007f5e0ff */
[----:B------:R-:W-:Y:S02]  /*10b0*/  IADD3.X R7, RZ, c[0x0][0x3cc], RZ, P1, !PT ;  /* 0x0000f300ff077a10 */ /* 0x000fe40000ffe4ff */
[----:B------:R-:W-:Y:S01]  /*10c0*/  IADD3.X R3, RZ, c[0x0][0x3dc], RZ, P2, !PT ;  /* 0x0000f700ff037a10 */ /* 0x000fe200017fe4ff */
[----:B--2---:R-:W-:-:S05]  /*10d0*/  HADD2.F32 R8, -RZ, R4.H0_H0 ;  /* 0x20000004ff087230 */ /* 0x004fca0000004100 */
[----:B------:R-:W-:-:S13]  /*10e0*/  FSETP.NEU.FTZ.AND P0, PT, R8, R8, PT ;  /* 0x000000080800720b */ /* 0x000fda0003f1d000 */
[----:B------:R-:W-:Y:S05]  /*10f0*/  @P0 BRA `(.L_x_13965) ;  /* 0x0000008000000947 */ /* 0x000fea0003800000 */
[----:B------:R-:W2:Y:S02]  /*1100*/  LDG.E.U16 R3, [R2.64] ;  /* 0x0000000402037981 */ /* 0x000ea4000c1e1500 */
[----:B--2---:R-:W-:-:S05]  /*1110*/  HADD2.F32 R5, -RZ, R3.H0_H0 ;  /* 0x20000003ff057230 */ /* 0x004fca0000004100 */
[----:B------:R-:W-:-:S13]  /*1120*/  FSETP.NEU.FTZ.AND P0, PT, R5, R5, PT ;  /* 0x000000050500720b */ /* 0x000fda0003f1d000 */
[----:B------:R-:W-:Y:S05]  /*1130*/  @P0 BRA `(.L_x_13966) ;  /* 0x0000005000000947 */ /* 0x000fea0003800000 */
[----:B------:R-:W-:-:S04]  /*1140*/  FMNMX.FTZ R5, R8, R5, PT ;  /* 0x0000000508057209 */ /* 0x000fc80003810000 */
[----:B------:R-:W-:-:S04]  /*1150*/  F2FP.PACK_AB R5, RZ, R5 ;  /* 0x00000005ff05723e */ /* 0x000fc800000000ff */
[----:B------:R-:W-:Y:S01]  /*1160*/  PRMT R3, R5, 0x7610, R3 ;  /* 0x0000761005037816 */ /* 0x000fe20000000003 */
[----:B------:R-:W-:Y:S05]  /*1170*/  BRA `(.L_x_13966) ;  /* 0x0000001000007947 */ /* 0x000fea0003800000 */
.L_x_13965:
[----:B------:R-:W-:Y:S02]  /*1180*/  PRMT R3, R4, 0x7610, R3 ;  /* 0x0000761004037816 */ /* 0x000fe40000000003 */
.L_x_13966:
[----:B------:R-:W-:Y:S05]  /*1190*/  BSYNC B1 ;  /* 0x0000000000017941 */ /* 0x000fea0003800000 */
.L_x_13964:
[----:B------:R0:W-:Y:S01]  /*11a0*/  STG.E.U16 [R6.64], R3 ;  /* 0x0000000306007986 */ /* 0x0001e2000c101504 */
[----:B------:R-:W-:-:S03]  /*11b0*/  IADD3 R0, R0, 0x80, RZ ;  /* 0x0000008000007810 */ /* 0x000fc60007ffe0ff */
.L_x_13962:
[----:B------:R-:W-:Y:S05]  /*11c0*/  BSYNC B0 ;  /* 0x0000000000007941 */ /* 0x000fea0003800000 */
.L_x_13961:
        /* <DEDUP_REMOVED lines=256> */
.L_x_13969:
        /* <DEDUP_REMOVED lines=19> */
.L_x_13971:
[----:B------:R-:W-:Y:S02]  /*2300*/  PRMT R3, R4, 0x7610, R3 ;  /* 0x0000761004037816 */ /* 0x000fe40000000003 */
.L_x_13972:
[----:B------:R-:W-:Y:S05]  /*2310*/  BSYNC B1 ;  /* 0x0000000000017941 */ /* 0x000fea0003800000 */
.L_x_13970:
        /* <DEDUP_REMOVED lines=257> */
.L_x_13973:
        /* <DEDUP_REMOVED lines=19> */
.L_x_13975:
[----:B------:R-:W-:Y:S02]  /*3460*/  PRMT R3, R4, 0x7610, R3 ;  /* 0x0000761004037816 */ /* 0x000fe40000000003 */
.L_x_13976:
[----:B------:R-:W-:Y:S05]  /*3470*/  BSYNC B1 ;  /* 0x0000000000017941 */ /* 0x000fea0003800000 */
.L_x_13974:
[----:B------:R0:W-:Y:S01]  /*3480*/  STG.E.U16 [R6.64], R3 ;  /* 0x0000000306007986 */ /* 0x0001e2000c101504 */
[----:B------:R-:W-:-:S03]  /*3490*/  IADD3 R0, R0, 0x80, RZ ;  /* 0x0000008000007810 */ /* 0x000fc60007ffe0ff */
.L_x_13968:
[----:B0-----:R-:W-:Y:S05]  /*34a0*/  BSYNC B0 ;  /* 0x0000000000007941 */ /* 0x001fea0003800000 */
.L_x_13967:
        /* <DEDUP_REMOVED lines=255> */
.L_x_13977:
        /* <DEDUP_REMOVED lines=19> */
.L_x_13979:
[----:B------:R-:W-:Y:S02]  /*45d0*/  PRMT R3, R4, 0x7610, R3 ;  /* 0x0000761004037816 */ /* 0x000fe40000000003 */
.L_x_13980:
[----:B------:R-:W-:Y:S05]  /*45e0*/  BSYNC B0 ;  /* 0x0000000000007941 */ /* 0x000fea0003800000 */
.L_x_13978:
[----:B------:R-:W-:Y:S01]  /*45f0*/  STG.E.U16 [R6.64], R3 ;  /* 0x0000000306007986 */ /* 0x000fe2000c101504 */
[----:B------:R-:W-:Y:S05]  /*4600*/  EXIT ;  /* 0x000000000000794d */ /* 0x000fea0003800000 */
.L_x_13981:
        /* <DEDUP_REMOVED lines=15> */
.L_x_40074:


//--------------------- .text._ZN2at6native27unrolled_elementwise_kernelINS0_13BinaryFunctorIN3c104HalfES4_S4_ZZZNS0_19minimum_kernel_cudaERNS_18TensorIteratorBaseEENKUlvE0_clEvENKUlvE1_clEvEUlS4_S4_E_EESt5arrayIPcLm3EELi4E23TrivialOffsetCalculatorILi2EjESE_ILi1EjENS0_6memory15LoadWithoutCastENSH_16StoreWithoutCastEEEviT_T0_T2_T3_T4_T5_ --------------------------
	.section	.text._ZN2at6native27unrolled_elementwise_kernelINS0_13BinaryFunctorIN3c104HalfES4_S4_ZZZNS0_19minimum_kernel_cudaERNS_18TensorIteratorBaseEENKUlvE0_clEvENKUlvE1_clEvEUlS4_S4_E_EESt5arrayIPcLm3EELi4E23TrivialOffsetCalculatorILi2EjESE_ILi1EjENS0_6memory15LoadWithoutCastENSH_16StoreWithoutCastEEEviT_T0_T2_T3_T4_T5_,"ax",@progbits
	.sectioninfo	@"SHI_REGISTERS=28"
	.align	128
        .global         _ZN2at6native27unrolled_elementwise_kernelINS0_13BinaryFunctorIN3c104HalfES4_S4_ZZZNS0_19minimum_kernel_cudaERNS_18TensorIteratorBaseEENKUlvE0_clEvENKUlvE1_clEvEUlS4_S4_E_EESt5arrayIPcLm3EELi4E23TrivialOffsetCalculatorILi2EjESE_ILi1EjENS0_6memory15LoadWithoutCastENSH_16StoreWithoutCastEEEviT_T0_T2_T3_T4_T5_
        .type           _ZN2at6native27unrolled_elementwise_kernelINS0_13BinaryFunctorIN3c104HalfES4_S4_ZZZNS0_19minimum_kernel_cudaERNS_18TensorIteratorBaseEENKUlvE0_clEvENKUlvE1_clEvEUlS4_S4_E_EESt5arrayIPcLm3EELi4E23TrivialOffsetCalculatorILi2EjESE_ILi1EjENS0_6memory15LoadWithoutCastENSH_16StoreWithoutCastEEEviT_T0_T2_T3_T4_T5_,@function
        .size           _ZN2at6native27unrolled_elementwise_kernelINS0_13BinaryFunctorIN3c104HalfES4_S4_ZZZNS0_19minimum_kernel_cudaERNS_18TensorIteratorBaseEENKUlvE0_clEvENKUlvE1_clEvEUlS4_S4_E_EESt5arrayIPcLm3EELi4E23TrivialOffsetCalculatorILi2EjESE_ILi1EjENS0_6memory15LoadWithoutCastENSH_16StoreWithoutCastEEEviT_T0_T2_T3_T4_T5_,(.L_x_40075 - _ZN2at6native27unrolled_elementwise_kernelINS0_13BinaryFunctorIN3c104HalfES4_S4_ZZZNS0_19minimum_kernel_cudaERNS_18TensorIteratorBaseEENKUlvE0_clEvENKUlvE1_clEvEUlS4_S4_E_EESt5arrayIPcLm3EELi4E23TrivialOffsetCalculatorILi2EjESE_ILi1EjENS0_6memory15LoadWithoutCastENSH_16StoreWithoutCastEEEviT_T0_T2_T3_T4_T5_)
        .other          _ZN2at6native27unrolled_elementwise_kernelINS0_13BinaryFunctorIN3c104HalfES4_S4_ZZZNS0_19minimum_kernel_cudaERNS_18TensorIteratorBaseEENKUlvE0_clEvENKUlvE1_clEvEUlS4_S4_E_EESt5arrayIPcLm3EELi4E23TrivialOffsetCalculatorILi2EjESE_ILi1EjENS0_6memory15LoadWithoutCastENSH_16StoreWithoutCastEEEviT_T0_T2_T3_T4_T5_,@"STO_CUDA_ENTRY STV_DEFAULT"
_ZN2at6native27unrolled_elementwise_kernelINS0_13BinaryFunctorIN3c104HalfES4_S4_ZZZNS0_19minimum_kernel_cudaERNS_18TensorIteratorBaseEENKUlvE0_clEvENKUlvE1_clEvEUlS4_S4_E_EESt5arrayIPcLm3EELi4E23TrivialOffsetCalculatorILi2EjESE_ILi1EjENS0_6memory15LoadWithoutCastENSH_16StoreWithoutCastEEEviT_T0_T2_T3_T4_T5_:
.text._ZN2at6native27unrolled_elementwise_kernelINS0_13BinaryFunctorIN3c104HalfES4_S4_ZZZNS0_19minimum_kernel_cudaERNS_18TensorIteratorBaseEENKUlvE0_clEvENKUlvE1_clEvEUlS4_S4_E_EESt5arrayIPcLm3EELi4E23TrivialOffsetCalculatorILi2EjESE_ILi1EjENS0_6memory15LoadWithoutCastENSH_16StoreWithoutCastEEEviT_T0_T2_T3_T4_T5_:
        /* <DEDUP_REMOVED lines=49> */
[----:B--2--5:R-:W-:-:S05]  /*0310*/  HADD2.F32 R2, -RZ, R16.H0_H0 ;  /* 0x20000010ff027230 */ /* 0x024fca0000004100 */
        /* <DEDUP_REMOVED lines=9> */
.L_x_13984:
[----:B------:R-:W-:Y:S02]  /*03b0*/  PRMT R13, R16, 0x7610, R13 ;  /* 0x00007610100d7816 */ /* 0x000fe4000000000d */
.L_x_13983:
[----:B------:R-:W-:Y:S05]  /*03c0*/  BSYNC B0 ;  /* 0x0000000000007941 */ /* 0x000fea0003800000 */
.L_x_13982:
[----:B--2---:R-:W-:Y:S01]  /*03d0*/  IADD3 R5, R23, 0x80, RZ ;  /* 0x0000008017057810 */ /* 0x004fe20007ffe0ff */
[----:B------:R-:W-:Y:S03]  /*03e0*/  BSSY B0, `(.L_x_13985) ;  /* 0x000000e000007945 */ /* 0x000fe60003800000 */
[----:B------:R-:W-:-:S13]  /*03f0*/  ISETP.GE.AND P1, PT, R5, R12, PT ;  /* 0x0000000c0500720c */ /* 0x000fda0003f26270 */
        /* <DEDUP_REMOVED lines=11> */
.L_x_13987:
[----:B------:R-:W-:Y:S02]  /*04b0*/  PRMT R18, R17, 0x7610, R18 ;  /* 0x0000761011127816 */ /* 0x000fe40000000012 */
.L_x_13986:
[----:B------:R-:W-:Y:S05]  /*04c0*/  BSYNC B0 ;  /* 0x0000000000007941 */ /* 0x000fea0003800000 */
.L_x_13985:
[----:B------:R-:W-:Y:S01]  /*04d0*/  IADD3 R3, R23, 0x100, RZ ;  /* 0x0000010017037810 */ /* 0x000fe20007ffe0ff */
        /* <DEDUP_REMOVED lines=13> */
.L_x_13990:
[----:B------:R-:W-:Y:S02]  /*05b0*/  PRMT R19, R21, 0x7610, R19 ;  /* 0x0000761015137816 */ /* 0x000fe40000000013 */
.L_x_13989:
[----:B------:R-:W-:Y:S05]  /*05c0*/  BSYNC B0 ;  /* 0x0000000000007941 */ /* 0x000fea0003800000 */
.L_x_13988:
        /* <DEDUP_REMOVED lines=14> */
.L_x_13993:
[----:B------:R-:W-:Y:S02]  /*06b0*/  PRMT R14, R20, 0x7610, R14 ;  /* 0x00007610140e7816 */ /* 0x000fe4000000000e */
.L_x_13992:
[----:B------:R-:W-:Y:S05]  /*06c0*/  BSYNC B0 ;  /* 0x0000000000007941 */ /* 0x000fea0003800000 */
.L_x_13991:
        /* <DEDUP_REMOVED lines=18> */
.L_x_13995:
[----:B------:R-:W-:Y:S05]  /*07f0*/  BSYNC B0 ;  /* 0x0000000000007941 */ /* 0x000fea0003800000 */
.L_x_13994:
[----:B------:R-:W-:-:S13]  /*0800*/  ISETP.GE.AND P0, PT, R23, R12, PT ;  /* 0x0000000c1700720c */ /* 0x000fda0003f06270 */
[----:B------:R-:W-:Y:S05]  /*0810*/  @P0 EXIT ;  /* 0x000000000000094d */ /* 0x000fea0003800000 */
[----:B0-----:R-:W-:Y:S02]  /*0820*/  IMAD R2, R0, 0x200, R23 ;  /* 0x0000020000027824 */ /* 0x001fe400078e0217 */
[----:B------:R-:W-:-:S04]  /*0830*/  IMAD.MOV.U32 R3, RZ, RZ, 0x2 ;  /* 0x00000002ff037424 */ /* 0x000fc800078e00ff */
[----:B------:R-:W-:-:S05]  /*0840*/  IMAD.WIDE.U32 R2, R2, R3, c[0x0][0x168] ;  /* 0x00005a0002027625 */ /* 0x000fca00078e0003 */
[----:B------:R-:W-:Y:S01]  /*0850*/  STG.E.U16 [R2.64], R14 ;  /* 0x0000000e02007986 */ /* 0x000fe2000c101504 */
[----:B------:R-:W-:Y:S05]  /*0860*/  EXIT ;  /* 0x000000000000794d */ /* 0x000fea0003800000 */
.L_x_13996:
        /* <DEDUP_REMOVED lines=9> */
.L_x_40075:


//--------------------- .text._ZN2at6native29vectorized_elementwise_kernelILi2ENS0_13BinaryFunctorIN3c104HalfES4_S4_ZZZNS0_19minimum_kernel_cudaERNS_18TensorIteratorBaseEENKUlvE0_clEvENKUlvE1_clEvEUlS4_S4_E_EESt5arrayIPcLm3EEEEviT0_T1_ --------------------------
	.section	.text._ZN2at6native29vectorized_elementwise_kernelILi2ENS0_13BinaryFunctorIN3c104HalfES4_S4_ZZZNS0_19minimum_kernel_cudaERNS_18TensorIteratorBaseEENKUlvE0_clEvENKUlvE1_clEvEUlS4_S4_E_EESt5arrayIPcLm3EEEEviT0_T1_,"ax",@progbits
	.sectioninfo	@"SHI_REGISTERS=32"
	.align	128
        .global         _ZN2at6native29vectorized_elementwise_kernelILi2ENS0_13BinaryFunctorIN3c104HalfES4_S4_ZZZNS0_19minimum_kernel_cudaERNS_18TensorIteratorBaseEENKUlvE0_clEvENKUlvE1_clEvEUlS4_S4_E_EESt5arrayIPcLm3EEEEviT0_T1_
        .type           _ZN2at6native29vectorized_elementwise_kernelILi2ENS0_13BinaryFunctorIN3c104HalfES4_S4_ZZZNS0_19minimum_kernel_cudaERNS_18TensorIteratorBaseEENKUlvE0_clEvENKUlvE1_clEvEUlS4_S4_E_EESt5arrayIPcLm3EEEEviT0_T1_,@function
        .size           _ZN2at6native29vectorized_elementwise_kernelILi2ENS0_13BinaryFunctorIN3c104HalfES4_S4_ZZZNS0_19minimum_kernel_cudaERNS_18TensorIteratorBaseEENKUlvE0_clEvENKUlvE1_clEvEUlS4_S4_E_EESt5arrayIPcLm3EEEEviT0_T1_,(.L_x_40076 - _ZN2at6native29vectorized_elementwise_kernelILi2ENS0_13BinaryFunctorIN3c104HalfES4_S4_ZZZNS0_19minimum_kernel_cudaERNS_18TensorIteratorBaseEENKUlvE0_clEvENKUlvE1_clEvEUlS4_S4_E_EESt5arrayIPcLm3EEEEviT0_T1_)
        .other          _ZN2at6native29vectorized_elementwise_kernelILi2ENS0_13BinaryFunctorIN3c104HalfES4_S4_ZZZNS0_19minimum_kernel_cudaERNS_18TensorIteratorBaseEENKUlvE0_clEvENKUlvE1_clEvEUlS4_S4_E_EESt5arrayIPcLm3EEEEviT0_T1_,@"STO_CUDA_ENTRY STV_DEFAULT"
_ZN2at6native29vectorized_elementwise_kernelILi2ENS0_13BinaryFunctorIN3c104HalfES4_S4_ZZZNS0_19minimum_kernel_cudaERNS_18TensorIteratorBaseEENKUlvE0_clEvENKUlvE1_clEvEUlS4_S4_E_EESt5arrayIPcLm3EEEEviT0_T1_:
.text._ZN2at6native29vectorized_elementwise_kernelILi2ENS0_13BinaryFunctorIN3c104HalfES4_S4_ZZZNS0_19minimum_kernel_cudaERNS_18TensorIteratorBaseEENKUlvE0_clEvENKUlvE1_clEvEUlS4_S4_E_EESt5arrayIPcLm3EEEEviT0_T1_:
        /* <DEDUP_REMOVED lines=22> */
[----:B--2---:R-:W-:Y:S01]  /*0160*/  HADD2.F32 R15, -RZ, R18.H0_H0 ;  /* 0x20000012ff0f7230 */ /* 0x004fe20000004100 */
[----:B---3--:R-:W-:-:S04]  /*0170*/  PRMT R11, R10, 0x7610, R11 ;  /* 0x000076100a0b7816 */ /* 0x008fc8000000000b */
[----:B------:R-:W-:Y:S02]  /*0180*/  FSETP.NEU.FTZ.AND P0, PT, R15, R15, PT ;  /* 0x0000000f0f00720b */ /* 0x000fe40003f1d000 */
[----:B----4-:R-:W-:Y:S02]  /*0190*/  PRMT R4, R5, 0x7610, R4 ;  /* 0x0000761005047816 */ /* 0x010fe40000000004 */
[----:B------:R-:W-:Y:S02]  /*01a0*/  PRMT R10, R10, 0x7632, R10 ;  /* 0x000076320a0a7816 */ /* 0x000fe4000000000a */
[----:B------:R-:W-:Y:S02]  /*01b0*/  PRMT R6, R7, 0x7610, R6 ;  /* 0x0000761007067816 */ /* 0x000fe40000000006 */
[----:B------:R-:W-:Y:S02]  /*01c0*/  PRMT R5, R5, 0x7632, R5 ;  /* 0x0000763205057816 */ /* 0x000fe40000000005 */
[----:B------:R-:W-:-:S02]  /*01d0*/  PRMT R7, R7, 0x7632, R7 ;  /* 0x0000763207077816 */ /* 0x000fc40000000007 */
[----:B------:R-:W-:Y:S01]  /*01e0*/  PRMT R9, R19, 0x7632, R9 ;  /* 0x0000763213097816 */ /* 0x000fe20000000009 */
[----:B------:R-:W-:Y:S05]  /*01f0*/  @P0 BRA `(.L_x_13999) ;  /* 0x0000007000000947 */ /* 0x000fea0003800000 */
[----:B0-----:R-:W-:-:S05]  /*0200*/  PRMT R8, R19, 0x7610, R8 ;  /* 0x0000761013087816 */ /* 0x001fca0000000008 */
[----:B------:R-:W-:-:S05]  /*0210*/  HADD2.F32 R16, -RZ, R8.H0_H0 ;  /* 0x20000008ff107230 */ /* 0x000fca0000004100 */
[----:B------:R-:W-:-:S13]  /*0220*/  FSETP.NEU.FTZ.AND P0, PT, R16, R16, PT ;  /* 0x000000101000720b */ /* 0x000fda0003f1d000 */
[----:B------:R-:W-:Y:S05]  /*0230*/  @P0 BRA `(.L_x_14000) ;  /* 0x0000004000000947 */ /* 0x000fea0003800000 */
[----:B------:R-:W-:-:S04]  /*0240*/  FMNMX.FTZ R8, R15, R16, PT ;  /* 0x000000100f087209 */ /* 0x000fc80003810000 */
[----:B------:R-:W-:Y:S01]  /*0250*/  F2FP.PACK_AB R8, RZ, R8 ;  /* 0x00000008ff08723e */ /* 0x000fe200000000ff */
[----:B------:R-:W-:Y:S05]  /*0260*/  BRA `(.L_x_14000) ;  /* 0x0000001000007947 */ /* 0x000fea0003800000 */
.L_x_13999:
[----:B0-----:R-:W-:Y:S02]  /*0270*/  PRMT R8, R18, 0x7610, R8 ;  /* 0x0000761012087816 */ /* 0x001fe40000000008 */
.L_x_14000:
[----:B------:R-:W-:Y:S05]  /*0280*/  BSYNC B0 ;  /* 0x0000000000007941 */ /* 0x000fea0003800000 */
.L_x_13998:
[----:B------:R-:W-:Y:S01]  /*0290*/  HADD2.F32 R15, -RZ, R18.H1_H1 ;  /* 0x30000012ff0f7230 */ /* 0x000fe20000004100 */
[----:B------:R-:W-:Y:S04]  /*02a0*/  BSSY B0, `(.L_x_14001) ;  /* 0x000000a000007945 */ /* 0x000fe80003800000 */
[----:B------:R-:W-:-:S13]  /*02b0*/  FSETP.NEU.FTZ.AND P0, PT, R15, R15, PT ;  /* 0x0000000f0f00720b */ /* 0x000fda0003f1d000 */
[----:B------:R-:W-:Y:S05]  /*02c0*/  @P0 BRA `(.L_x_14002) ;  /* 0x0000006000000947 */ /* 0x000fea0003800000 */
[----:B------:R-:W-:-:S05]  /*02d0*/  HADD2.F32 R16, -RZ, R9.H0_H0 ;  /* 0x20000009ff107230 */ /* 0x000fca0000004100 */
[----:B------:R-:W-:-:S13]  /*02e0*/  FSETP.NEU.FTZ.AND P0, PT, R16, R16, PT ;  /* 0x000000101000720b */ /* 0x000fda0003f1d000 */
[----:B------:R-:W-:Y:S05]  /*02f0*/  @P0 BRA `(.L_x_14003) ;  /* 0x0000004000000947 */ /* 0x000fea0003800000 */
[----:B------:R-:W-:-:S04]  /*0300*/  FMNMX.FTZ R9, R15, R16, PT ;  /* 0x000000100f097209 */ /* 0x000fc80003810000 */
[----:B------:R-:W-:Y:S01]  /*0310*/  F2FP.PACK_AB R9, RZ, R9 ;  /* 0x00000009ff09723e */ /* 0x000fe200000000ff */
[----:B------:R-:W-:Y:S05]  /*0320*/  BRA `(.L_x_14003) ;  /* 0x0000001000007947 */ /* 0x000fea0003800000 */
.L_x_14002:
[----:B------:R-:W-:Y:S02]  /*0330*/  PRMT R9, R18, 0x7632, R9 ;  /* 0x0000763212097816 */ /* 0x000fe40000000009 */
.L_x_14003:
[----:B------:R-:W-:Y:S05]  /*0340*/  BSYNC B0 ;  /* 0x0000000000007941 */ /* 0x000fea0003800000 */
.L_x_14001:
[----:B-----5:R-:W-:Y:S01]  /*0350*/  HADD2.F32 R15, -RZ, R14.H0_H0 ;  /* 0x2000000eff0f7230 */ /* 0x020fe20000004100 */
        /* <DEDUP_REMOVED lines=9> */
.L_x_14005:
[----:B------:R-:W-:Y:S02]  /*03f0*/  PRMT R11, R14, 0x7610, R11 ;  /* 0x000076100e0b7816 */ /* 0x000fe4000000000b */
.L_x_14006:
[----:B------:R-:W-:Y:S05]  /*0400*/  BSYNC B0 ;  /* 0x0000000000007941 */ /* 0x000fea0003800000 */
.L_x_14004:
        /* <DEDUP_REMOVED lines=10> */
.L_x_14008:
[----:B------:R-:W-:Y:S02]  /*04b0*/  PRMT R10, R14, 0x7632, R10 ;  /* 0x000076320e0a7816 */ /* 0x000fe4000000000a */
.L_x_14009:
[----:B------:R-:W-:Y:S05]  /*04c0*/  BSYNC B0 ;  /* 0x0000000000007941 */ /* 0x000fea0003800000 */
.L_x_14007:
[----:B------:R-:W-:Y:S01]  /*04d0*/  HADD2.F32 R14, -RZ, R12.H0_H0 ;  /* 0x2000000cff0e7230 */ /* 0x000fe20000004100 */
        /* <DEDUP_REMOVED lines=9> */
.L_x_14011:
[----:B------:R-:W-:Y:S02]  /*0570*/  PRMT R4, R12, 0x7610, R4 ;  /* 0x000076100c047816 */ /* 0x000fe40000000004 */
.L_x_14012:
[----:B------:R-:W-:Y:S05]  /*0580*/  BSYNC B0 ;  /* 0x0000000000007941 */ /* 0x000fea0003800000 */
.L_x_14010:
        /* <DEDUP_REMOVED lines=10> */
.L_x_14014:
[----:B------:R-:W-:Y:S02]  /*0630*/  PRMT R5, R12, 0x7632, R5 ;  /* 0x000076320c057816 */ /* 0x000fe40000000005 */
.L_x_14015:
[----:B------:R-:W-:Y:S05]  /*0640*/  BSYNC B0 ;  /* 0x0000000000007941 */ /* 0x000fea0003800000 */
.L_x_14013:
        /* <DEDUP_REMOVED lines=10> */
.L_x_14017:
[----:B------:R-:W-:Y:S02]  /*06f0*/  PRMT R6, R13, 0x7610, R6 ;  /* 0x000076100d067816 */ /* 0x000fe40000000006 */
.L_x_14018:
[----:B------:R-:W-:Y:S05]  /*0700*/  BSYNC B0 ;  /* 0x0000000000007941 */ /* 0x000fea0003800000 */
.L_x_14016:
        /* <DEDUP_REMOVED lines=10> */
.L_x_14020:
[----:B------:R-:W-:Y:S02]  /*07b0*/  PRMT R7, R13, 0x7632, R7 ;  /* 0x000076320d077816 */ /* 0x000fe40000000007 */
.L_x_14021:
[----:B------:R-:W-:Y:S05]  /*07c0*/  BSYNC B0 ;  /* 0x0000000000007941 */ /* 0x000fea0003800000 */
.L_x_14019:
        /* <DEDUP_REMOVED lines=11> */
.L_x_13997:
        /* <DEDUP_REMOVED lines=83> */
[----:B-1---5:R-:W-:-:S05]  /*0db0*/  HADD2.F32 R2, -RZ, R14.H0_H0 ;  /* 0x2000000eff027230 */ /* 0x022fca0000004100 */
        /* <DEDUP_REMOVED lines=9> */
.L_x_14024:
[----:B------:R-:W-:Y:S02]  /*0e50*/  PRMT R15, R14, 0x7610, R15 ;  /* 0x000076100e0f7816 */ /* 0x000fe4000000000f */
.L_x_14023:
[----:B------:R-:W-:Y:S05]  /*0e60*/  BSYNC B0 ;  /* 0x0000000000007941 */ /* 0x000fea0003800000 */
.L_x_14022:
[----:B-1----:R-:W-:Y:S01]  /*0e70*/  IADD3 R3, R13, 0x80, RZ ;  /* 0x000000800d037810 */ /* 0x002fe20007ffe0ff */
        /* <DEDUP_REMOVED lines=13> */
.L_x_14027:
[----:B------:R-:W-:Y:S02]  /*0f50*/  PRMT R17, R16, 0x7610, R17 ;  /* 0x0000761010117816 */ /* 0x000fe40000000011 */
.L_x_14026:
[----:B------:R-:W-:Y:S05]  /*0f60*/  BSYNC B0 ;  /* 0x0000000000007941 */ /* 0x000fea0003800000 */
.L_x_14025:
        /* <DEDUP_REMOVED lines=14> */
.L_x_14030:
[----:B------:R-:W-:Y:S02]  /*1050*/  PRMT R19, R18, 0x7610, R19 ;  /* 0x0000761012137816 */ /* 0x000fe40000000013 */
.L_x_14029:
[----:B------:R-:W-:Y:S05]  /*1060*/  BSYNC B0 ;  /* 0x0000000000007941 */ /* 0x000fea0003800000 */
.L_x_14028:
        /* <DEDUP_REMOVED lines=14> */
.L_x_14033:
[----:B------:R-:W-:Y:S02]  /*1150*/  PRMT R21, R20, 0x7610, R21 ;  /* 0x0000761014157816 */ /* 0x000fe40000000015 */
.L_x_14032:
[----:B------:R-:W-:Y:S05]  /*1160*/  BSYNC B0 ;  /* 0x0000000000007941 */ /* 0x000fea0003800000 */
.L_x_14031:
        /* <DEDUP_REMOVED lines=14> */
.L_x_14036:
[----:B------:R-:W-:Y:S02]  /*1250*/  PRMT R22, R26, 0x7610, R22 ;  /* 0x000076101a167816 */ /* 0x000fe40000000016 */
.L_x_14035:
[----:B------:R-:W-:Y:S05]  /*1260*/  BSYNC B0 ;  /* 0x0000000000007941 */ /* 0x000fea0003800000 */
.L_x_14034:
        /* <DEDUP_REMOVED lines=14> */
.L_x_14039:
[----:B------:R-:W-:Y:S02]  /*1350*/  PRMT R29, R28, 0x7610, R29 ;  /* 0x000076101c1d7816 */ /* 0x000fe4000000001d */
.L_x_14038:
[----:B------:R-:W-:Y:S05]  /*1360*/  BSYNC B0 ;  /* 0x0000000000007941 */ /* 0x000fea0003800000 */
.L_x_14037:
        /* <DEDUP_REMOVED lines=14> */
.L_x_14042:
[----:B------:R-:W-:Y:S02]  /*1450*/  PRMT R23, R27, 0x7610, R23 ;  /* 0x000076101b177816 */ /* 0x000fe40000000017 */
.L_x_14041:
[----:B------:R-:W-:Y:S05]  /*1460*/  BSYNC B0 ;  /* 0x0000000000007941 */ /* 0x000fea0003800000 */
.L_x_14040:
        /* <DEDUP_REMOVED lines=14> */
.L_x_14045:
[----:B------:R-:W-:Y:S02]  /*1550*/  PRMT R24, R25, 0x7610, R24 ;  /* 0x0000761019187816 */ /* 0x000fe40000000018 */
.L_x_14044:
[----:B------:R-:W-:Y:S05]  /*1560*/  BSYNC B0 ;  /* 0x0000000000007941 */ /* 0x000fea0003800000 */
.L_x_14043:
        /* <DEDUP_REMOVED lines=21> */
.L_x_14048:
[----:B0-----:R-:W-:-:S13]  /*16c0*/  ISETP.GE.AND P0, PT, R13, R12, PT ;  /* 0x0000000c0d00720c */ /* 0x001fda0003f06270 */
[----:B------:R-:W-:Y:S05]  /*16d0*/  @P0 BRA `(.L_x_14050) ;  /* 0x000000c000000947 */ /* 0x000fea0003800000 */
[----:B------:R-:W-:Y:S01]  /*16e0*/  IMAD.IADD R2, R0, 0x1, R13 ;  /* 0x0000000100027824 */ /* 0x000fe200078e020d */
[----:B------:R-:W-:Y:S01]  /*16f0*/  IADD3 R13, R13, 0x80, RZ ;  /* 0x000000800d0d7810 */ /* 0x000fe20007ffe0ff */
[----:B------:R-:W-:-:S04]  /*1700*/  IMAD.MOV.U32 R3, RZ, RZ, 0x2 ;  /* 0x00000002ff037424 */ /* 0x000fc800078e00ff */
[----:B------:R-:W-:-:S05]  /*1710*/  IMAD.WIDE.U32 R2, R2, R3, c[0x0][0x168] ;  /* 0x00005a0002027625 */ /* 0x000fca00078e0003 */
[----:B------:R0:W-:Y:S02]  /*1720*/  STG.E.U16 [R2.64], R21 ;  /* 0x0000001502007986 */ /* 0x0001e4000c101504 */
.L_x_14049:
[----:B------:R-:W-:-:S13]  /*1730*/  ISETP.GE.AND P0, PT, R13, R12, PT ;  /* 0x0000000c0d00720c */ /* 0x000fda0003f06270 */
[----:B------:R-:W-:Y:S05]  /*1740*/  @P0 BRA `(.L_x_14051) ;  /* 0x000000d000000947 */ /* 0x000fea0003800000 */
[----:B0-----:R-:W-:Y:S01]  /*1750*/  IMAD.IADD R2, R0, 0x1, R13 ;  /* 0x0000000100027824 */ /* 0x001fe200078e020d */
[----:B------:R-:W-:Y:S01]  /*1760*/  IADD3 R13, R13, 0x80, RZ ;  /* 0x000000800d0d7810 */ /* 0x000fe20007ffe0ff */
[----:B------:R-:W-:-:S04]  /*1770*/  IMAD.MOV.U32 R3, RZ, RZ, 0x2 ;  /* 0x00000002ff037424 */ /* 0x000fc800078e00ff */
[----:B------:R-:W-:-:S05]  /*1780*/  IMAD.WIDE.U32 R2, R2, R3, c[0x0][0x168] ;  /* 0x00005a0002027625 */ /* 0x000fca00078e0003 */
[----:B------:R0:W-:Y:S02]  /*1790*/  STG.E.U16 [R2.64], R22 ;  /* 0x0000001602007986 */ /* 0x0001e4000c101504 */
.L_x_14050:
        /* <DEDUP_REMOVED lines=8> */
.L_x_14051:
[----:B------:R-:W-:Y:S05]  /*1820*/  BSYNC B1 ;  /* 0x0000000000017941 */ /* 0x000fea0003800000 */
.L_x_14047:
[----:B------:R-:W-:-:S13]  /*1830*/  ISETP.GE.AND P0, PT, R13, R12, PT ;  /* 0x0000000c0d00720c */ /* 0x000fda0003f06270 */
[----:B0-----:R-:W-:Y:S01]  /*1840*/  @!P0 IMAD.IADD R2, R0, 0x1, R13 ;  /* 0x0000000100028824 */ /* 0x001fe200078e020d */
[----:B------:R-:W-:Y:S01]  /*1850*/  @!P0 IADD3 R13, R13, 0x80, RZ ;  /* 0x000000800d0d8810 */ /* 0x000fe20007ffe0ff */
[----:B------:R-:W-:-:S04]  /*1860*/  @!P0 IMAD.MOV.U32 R3, RZ, RZ, 0x2 ;  /* 0x00000002ff038424 */ /* 0x000fc800078e00ff */
[----:B------:R-:W-:-:S05]  /*1870*/  @!P0 IMAD.WIDE.U32 R2, R2, R3, c[0x0][0x168] ;  /* 0x00005a0002028625 */ /* 0x000fca00078e0003 */
[----:B------:R0:W-:Y:S02]  /*1880*/  @!P0 STG.E.U16 [R2.64], R23 ;  /* 0x0000001702008986 */ /* 0x0001e4000c101504 */
.L_x_14052:
[----:B------:R-:W-:Y:S05]  /*1890*/  BSYNC B0 ;  /* 0x0000000000007941 */ /* 0x000fea0003800000 */
.L_x_14046:
        /* <DEDUP_REMOVED lines=8> */
.L_x_14053:
        /* <DEDUP_REMOVED lines=14> */
.L_x_40076:


//--------------------- .text._ZN2at6native29vectorized_elementwise_kernelILi4ENS0_13BinaryFunctorIN3c104HalfES4_S4_ZZZNS0_19minimum_kernel_cudaERNS_18TensorIteratorBaseEENKUlvE0_clEvENKUlvE1_clEvEUlS4_S4_E_EESt5arrayIPcLm3EEEEviT0_T1_ --------------------------
	.section	.text._ZN2at6native29vectorized_elementwise_kernelILi4ENS0_13BinaryFunctorIN3c104HalfES4_S4_ZZZNS0_19minimum_kernel_cudaERNS_18TensorIteratorBaseEENKUlvE0_clEvENKUlvE1_clEvEUlS4_S4_E_EESt5arrayIPcLm3EEEEviT0_T1_,"ax",@progbits
	.sectioninfo	@"SHI_REGISTERS=32"
	.align	128
        .global         _ZN2at6native29vectorized_elementwise_kernelILi4ENS0_13BinaryFunctorIN3c104HalfES4_S4_ZZZNS0_19minimum_kernel_cudaERNS_18TensorIteratorBaseEENKUlvE0_clEvENKUlvE1_clEvEUlS4_S4_E_EESt5arrayIPcLm3EEEEviT0_T1_
        .type           _ZN2at6native29vectorized_elementwise_kernelILi4ENS0_13BinaryFunctorIN3c104HalfES4_S4_ZZZNS0_19minimum_kernel_cudaERNS_18TensorIteratorBaseEENKUlvE0_clEvENKUlvE1_clEvEUlS4_S4_E_EESt5arrayIPcLm3EEEEviT0_T1_,@function
        .size           _ZN2at6native29vectorized_elementwise_kernelILi4ENS0_13BinaryFunctorIN3c104HalfES4_S4_ZZZNS0_19minimum_kernel_cudaERNS_18TensorIteratorBaseEENKUlvE0_clEvENKUlvE1_clEvEUlS4_S4_E_EESt5arrayIPcLm3EEEEviT0_T1_,(.L_x_40077 - _ZN2at6native29vectorized_elementwise_kernelILi4ENS0_13BinaryFunctorIN3c104HalfES4_S4_ZZZNS0_19minimum_kernel_cudaERNS_18TensorIteratorBaseEENKUlvE0_clEvENKUlvE1_clEvEUlS4_S4_E_EESt5arrayIPcLm3EEEEviT0_T1_)
        .other          _ZN2at6native29vectorized_elementwise_kernelILi4ENS0_13BinaryFunctorIN3c104HalfES4_S4_ZZZNS0_19minimum_kernel_cudaERNS_18TensorIteratorBaseEENKUlvE0_clEvENKUlvE1_clEvEUlS4_S4_E_EESt5arrayIPcLm3EEEEviT0_T1_,@"STO_CUDA_ENTRY STV_DEFAULT"
_ZN2at6native29vectorized_elementwise_kernelILi4ENS0_13BinaryFunctorIN3c104HalfES4_S4_ZZZNS0_19minimum_kernel_cudaERNS_18TensorIteratorBaseEENKUlvE0_clEvENKUlvE1_clEvEUlS4_S4_E_EESt5arrayIPcLm3EEEEviT0_T1_:
.text._ZN2at6native29vectorized_elementwise_kernelILi4ENS0_13BinaryFunctorIN3c104HalfES4_S4_ZZZNS0_19minimum_kernel_cudaERNS_18TensorIteratorBaseEENKUlvE0_clEvENKUlvE1_clEvEUlS4_S4_E_EESt5arrayIPcLm3EEEEviT0_T1_:
        /* <DEDUP_REMOVED lines=18> */
[----:B--2---:R-:W-:Y:S01]  /*0120*/  HADD2.F32 R20, -RZ, R2.H0_H0 ;  /* 0x20000002ff147230 */ /* 0x004fe20000004100 */
[----:B---3--:R-:W-:-:S04]  /*0130*/  PRMT R15, R5, 0x7610, R15 ;  /* 0x00007610050f7816 */ /* 0x008fc8000000000f */
[----:B------:R-:W-:Y:S02]  /*0140*/  FSETP.NEU.FTZ.AND P0, PT, R20, R20, PT ;  /* 0x000000141400720b */ /* 0x000fe40003f1d000 */
[----:B------:R-:W-:Y:S02]  /*0150*/  PRMT R13, R5, 0x7632, R13 ;  /* 0x00007632050d7816 */ /* 0x000fe4000000000d */
[C---:B----4-:R-:W-:Y:S02]  /*0160*/  PRMT R12, R22.reuse, 0x7610, R12 ;  /* 0x00007610160c7816 */ /* 0x050fe4000000000c */
[----:B------:R-:W-:Y:S02]  /*0170*/  PRMT R11, R22, 0x7632, R11 ;  /* 0x00007632160b7816 */ /* 0x000fe4000000000b */
[C---:B------:R-:W-:Y:S02]  /*0180*/  PRMT R10, R23.reuse, 0x7610, R10 ;  /* 0x00007610170a7816 */ /* 0x040fe4000000000a */
[----:B------:R-:W-:-:S02]  /*0190*/  PRMT R5, R23, 0x7632, R5 ;  /* 0x0000763217057816 */ /* 0x000fc40000000005 */
[----:B------:R-:W-:Y:S01]  /*01a0*/  PRMT R14, R4, 0x7632, R14 ;  /* 0x00007632040e7816 */ /* 0x000fe2000000000e */
[----:B------:R-:W-:Y:S05]  /*01b0*/  @P0 BRA `(.L_x_14056) ;  /* 0x0000006000000947 */ /* 0x000fea0003800000 */
[----:B0-----:R-:W-:-:S05]  /*01c0*/  HADD2.F32 R17, -RZ, R4.H0_H0 ;  /* 0x20000004ff117230 */ /* 0x001fca0000004100 */
[----:B------:R-:W-:-:S13]  /*01d0*/  FSETP.NEU.FTZ.AND P0, PT, R17, R17, PT ;  /* 0x000000111100720b */ /* 0x000fda0003f1d000 */
[----:B------:R-:W-:Y:S05]  /*01e0*/  @P0 BRA `(.L_x_14057) ;  /* 0x0000004000000947 */ /* 0x000fea0003800000 */
[----:B------:R-:W-:-:S04]  /*01f0*/  FMNMX.FTZ R4, R20, R17, PT ;  /* 0x0000001114047209 */ /* 0x000fc80003810000 */
[----:B------:R-:W-:Y:S01]  /*0200*/  F2FP.PACK_AB R4, RZ, R4 ;  /* 0x00000004ff04723e */ /* 0x000fe200000000ff */
[----:B------:R-:W-:Y:S05]  /*0210*/  BRA `(.L_x_14057) ;  /* 0x0000001000007947 */ /* 0x000fea0003800000 */
.L_x_14056:
[----:B0-----:R-:W-:Y:S02]  /*0220*/  PRMT R4, R2, 0x7610, R4 ;  /* 0x0000761002047816 */ /* 0x001fe40000000004 */
.L_x_14057:
[----:B------:R-:W-:Y:S05]  /*0230*/  BSYNC B0 ;  /* 0x0000000000007941 */ /* 0x000fea0003800000 */
.L_x_14055:
        /* <DEDUP_REMOVED lines=10> */
.L_x_14059:
[----:B------:R-:W-:Y:S02]  /*02e0*/  PRMT R14, R2, 0x7632, R14 ;  /* 0x00007632020e7816 */ /* 0x000fe4000000000e */
.L_x_14060:
[----:B------:R-:W-:Y:S05]  /*02f0*/  BSYNC B0 ;  /* 0x0000000000007941 */ /* 0x000fea0003800000 */
.L_x_14058:
        /* <DEDUP_REMOVED lines=10> */
.L_x_14062:
[----:B------:R-:W-:Y:S02]  /*03a0*/  PRMT R15, R3, 0x7610, R15 ;  /* 0x00007610030f7816 */ /* 0x000fe4000000000f */
.L_x_14063:
[----:B------:R-:W-:Y:S05]  /*03b0*/  BSYNC B0 ;  /* 0x0000000000007941 */ /* 0x000fea0003800000 */
.L_x_14061:
        /* <DEDUP_REMOVED lines=10> */
.L_x_14065:
[----:B------:R-:W-:Y:S02]  /*0460*/  PRMT R13, R3, 0x7632, R13 ;  /* 0x00007632030d7816 */ /* 0x000fe4000000000d */
.L_x_14066:
[----:B------:R-:W-:Y:S05]  /*0470*/  BSYNC B0 ;  /* 0x0000000000007941 */ /* 0x000fea0003800000 */
.L_x_14064:
        /* <DEDUP_REMOVED lines=10> */
.L_x_14068:
[----:B------:R-:W-:Y:S02]  /*0520*/  PRMT R12, R6, 0x7610, R12 ;  /* 0x00007610060c7816 */ /* 0x000fe4000000000c */
.L_x_14069:
[----:B------:R-:W-:Y:S05]  /*0530*/  BSYNC B0 ;  /* 0x0000000000007941 */ /* 0x000fea0003800000 */
.L_x_14067:
        /* <DEDUP_REMOVED lines=10> */
.L_x_14071:
[----:B------:R-:W-:Y:S02]  /*05e0*/  PRMT R11, R6, 0x7632, R11 ;  /* 0x00007632060b7816 */ /* 0x000fe4000000000b */
.L_x_14072:
[----:B------:R-:W-:Y:S05]  /*05f0*/  BSYNC B0 ;  /* 0x0000000000007941 */ /* 0x000fea0003800000 */
.L_x_14070:
        /* <DEDUP_REMOVED lines=10> */
.L_x_14074:
[----:B------:R-:W-:Y:S02]  /*06a0*/  PRMT R10, R7, 0x7610, R10 ;  /* 0x00007610070a7816 */ /* 0x000fe4000000000a */
.L_x_14075:
[----:B------:R-:W-:Y:S05]  /*06b0*/  BSYNC B0 ;  /* 0x0000000000007941 */ /* 0x000fea0003800000 */
.L_x_14073:
        /* <DEDUP_REMOVED lines=10> */
.L_x_14077:
[----:B------:R-:W-:Y:S02]  /*0760*/  PRMT R5, R7, 0x7632, R5 ;  /* 0x0000763207057816 */ /* 0x000fe40000000005 */
.L_x_14078:
[----:B------:R-:W-:Y:S05]  /*0770*/  BSYNC B0 ;  /* 0x0000000000007941 */ /* 0x000fea0003800000 */
.L_x_14076:
        /* <DEDUP_REMOVED lines=9> */
.L_x_14054:
        /* <DEDUP_REMOVED lines=93> */
.L_x_14081:
[----:B------:R-:W-:Y:S02]  /*0de0*/  PRMT R15, R14, 0x7610, R15 ;  /* 0x000076100e0f7816 */ /* 0x000fe4000000000f */
.L_x_14080:
[----:B------:R-:W-:Y:S05]  /*0df0*/  BSYNC B0 ;  /* 0x0000000000007941 */ /* 0x000fea0003800000 */
.L_x_14079:
        /* <DEDUP_REMOVED lines=14> */
.L_x_14084:
[----:B------:R-:W-:Y:S02]  /*0ee0*/  PRMT R17, R16, 0x7610, R17 ;  /* 0x0000761010117816 */ /* 0x000fe40000000011 */
.L_x_14083:
[----:B------:R-:W-:Y:S05]  /*0ef0*/  BSYNC B0 ;  /* 0x0000000000007941 */ /* 0x000fea0003800000 */
.L_x_14082:
        /* <DEDUP_REMOVED lines=14> */
.L_x_14087:
[----:B------:R-:W-:Y:S02]  /*0fe0*/  PRMT R19, R18, 0x7610, R19 ;  /* 0x0000761012137816 */ /* 0x000fe40000000013 */
.L_x_14086:
[----:B------:R-:W-:Y:S05]  /*0ff0*/  BSYNC B0 ;  /* 0x0000000000007941 */ /* 0x000fea0003800000 */
.L_x_14085:
        /* <DEDUP_REMOVED lines=14> */
.L_x_14090:
[----:B------:R-:W-:Y:S02]  /*10e0*/  PRMT R21, R20, 0x7610, R21 ;  /* 0x0000761014157816 */ /* 0x000fe40000000015 */
.L_x_14089:
[----:B------:R-:W-:Y:S05]  /*10f0*/  BSYNC B0 ;  /* 0x0000000000007941 */ /* 0x000fea0003800000 */
.L_x_14088:
        /* <DEDUP_REMOVED lines=14> */
.L_x_14093:
[----:B------:R-:W-:Y:S02]  /*11e0*/  PRMT R22, R26, 0x7610, R22 ;  /* 0x000076101a167816 */ /* 0x000fe40000000016 */
.L_x_14092:
[----:B------:R-:W-:Y:S05]  /*11f0*/  BSYNC B0 ;  /* 0x0000000000007941 */ /* 0x000fea0003800000 */
.L_x_14091:
        /* <DEDUP_REMOVED lines=14> */
.L_x_14096:
[----:B------:R-:W-:Y:S02]  /*12e0*/  PRMT R29, R28, 0x7610, R29 ;  /* 0x000076101c1d7816 */ /* 0x000fe4000000001d */
.L_x_14095:
[----:B------:R-:W-:Y:S05]  /*12f0*/  BSYNC B0 ;  /* 0x0000000000007941 */ /* 0x000fea0003800000 */
.L_x_14094:
        /* <DEDUP_REMOVED lines=14> */
.L_x_14099:
[----:B------:R-:W-:Y:S02]  /*13e0*/  PRMT R23, R27, 0x7610, R23 ;  /* 0x000076101b177816 */ /* 0x000fe40000000017 */
.L_x_14098:
[----:B------:R-:W-:Y:S05]  /*13f0*/  BSYNC B0 ;  /* 0x0000000000007941 */ /* 0x000fea0003800000 */
.L_x_14097:
        /* <DEDUP_REMOVED lines=14> */
.L_x_14102:
[----:B------:R-:W-:Y:S02]  /*14e0*/  PRMT R24, R25, 0x7610, R24 ;  /* 0x0000761019187816 */ /* 0x000fe40000000018 */
.L_x_14101:
[----:B------:R-:W-:Y:S05]  /*14f0*/  BSYNC B0 ;  /* 0x0000000000007941 */ /* 0x000fea0003800000 */
.L_x_14100:
        /* <DEDUP_REMOVED lines=21> */
.L_x_14105:
[----:B0-----:R-:W-:-:S13]  /*1650*/  ISETP.GE.AND P0, PT, R13, R12, PT ;  /* 0x0000000c0d00720c */ /* 0x001fda0003f06270 */
[----:B------:R-:W-:Y:S05]  /*1660*/  @P0 BRA `(.L_x_14107) ;  /* 0x000000c000000947 */ /* 0x000fea0003800000 */
[----:B------:R-:W-:Y:S01]  /*1670*/  IMAD.IADD R2, R0, 0x1, R13 ;  /* 0x0000000100027824 */ /* 0x000fe200078e020d */
[----:B------:R-:W-:Y:S01]  /*1680*/  IADD3 R13, R13, 0x80, RZ ;  /* 0x000000800d0d7810 */ /* 0x000fe20007ffe0ff */
[----:B------:R-:W-:-:S04]  /*1690*/  IMAD.MOV.U32 R3, RZ, RZ, 0x2 ;  /* 0x00000002ff037424 */ /* 0x000fc800078e00ff */
[----:B------:R-:W-:-:S05]  /*16a0*/  IMAD.WIDE.U32 R2, R2, R3, c[0x0][0x168] ;  /* 0x00005a0002027625 */ /* 0x000fca00078e0003 */
[----:B------:R0:W-:Y:S02]  /*16b0*/  STG.E.U16 [R2.64], R21 ;  /* 0x0000001502007986 */ /* 0x0001e4000c101504 */
.L_x_14106:
[----:B------:R-:W-:-:S13]  /*16c0*/  ISETP.GE.AND P0, PT, R13, R12, PT ;  /* 0x0000000c0d00720c */ /* 0x000fda0003f06270 */
[----:B------:R-:W-:Y:S05]  /*16d0*/  @P0 BRA `(.L_x_14108) ;  /* 0x000000d000000947 */ /* 0x000fea0003800000 */
[----:B0-----:R-:W-:Y:S01]  /*16e0*/  IMAD.IADD R2, R0, 0x1, R13 ;  /* 0x0000000100027824 */ /* 0x001fe200078e020d */
[----:B------:R-:W-:Y:S01]  /*16f0*/  IADD3 R13, R13, 0x80, RZ ;  /* 0x000000800d0d7810 */ /* 0x000fe20007ffe0ff */
[----:B------:R-:W-:-:S04]  /*1700*/  IMAD.MOV.U32 R3, RZ, RZ, 0x2 ;  /* 0x00000002ff037424 */ /* 0x000fc800078e00ff */
[----:B------:R-:W-:-:S05]  /*1710*/  IMAD.WIDE.U32 R2, R2, R3, c[0x0][0x168] ;  /* 0x00005a0002027625 */ /* 0x000fca00078e0003 */
[----:B------:R0:W-:Y:S02]  /*1720*/  STG.E.U16 [R2.64], R22 ;  /* 0x0000001602007986 */ /* 0x0001e4000c101504 */
.L_x_14107:
        /* <DEDUP_REMOVED lines=8> */
.L_x_14108:
[----:B------:R-:W-:Y:S05]  /*17b0*/  BSYNC B1 ;  /* 0x0000000000017941 */ /* 0x000fea0003800000 */
.L_x_14104:
[----:B------:R-:W-:-:S13]  /*17c0*/  ISETP.GE.AND P0, PT, R13, R12, PT ;  /* 0x0000000c0d00720c */ /* 0x000fda0003f06270 */
[----:B0-----:R-:W-:Y:S01]  /*17d0*/  @!P0 IMAD.IADD R2, R0, 0x1, R13 ;  /* 0x0000000100028824 */ /* 0x001fe200078e020d */
[----:B------:R-:W-:Y:S01]  /*17e0*/  @!P0 IADD3 R13, R13, 0x80, RZ ;  /* 0x000000800d0d8810 */ /* 0x000fe20007ffe0ff */
[----:B------:R-:W-:-:S04]  /*17f0*/  @!P0 IMAD.MOV.U32 R3, RZ, RZ, 0x2 ;  /* 0x00000002ff038424 */ /* 0x000fc800078e00ff */
[----:B------:R-:W-:-:S05]  /*1800*/  @!P0 IMAD.WIDE.U32 R2, R2, R3, c[0x0][0x168] ;  /* 0x00005a0002028625 */ /* 0x000fca00078e0003 */
[----:B------:R0:W-:Y:S02]  /*1810*/  @!P0 STG.E.U16 [R2.64], R23 ;  /* 0x0000001702008986 */ /* 0x0001e4000c101504 */
.L_x_14109:
[----:B------:R-:W-:Y:S05]  /*1820*/  BSYNC B0 ;  /* 0x0000000000007941 */ /* 0x000fea0003800000 */
.L_x_14103:
        /* <DEDUP_REMOVED lines=8> */
.L_x_14110:
        /* <DEDUP_REMOVED lines=13> */
.L_x_40077:


//--------------------- .text._ZN2at6native29vectorized_elementwise_kernelILi8ENS0_13BinaryFunctorIN3c104HalfES4_S4_ZZZNS0_19minimum_kernel_cudaERNS_18TensorIteratorBaseEENKUlvE0_clEvENKUlvE1_clEvEUlS4_S4_E_EESt5arrayIPcLm3EEEEviT0_T1_ --------------------------
	.section	.text._ZN2at6native29vectorized_elementwise_kernelILi8ENS0_13BinaryFunctorIN3c104HalfES4_S4_ZZZNS0_19minimum_kernel_cudaERNS_18TensorIteratorBaseEENKUlvE0_clEvENKUlvE1_clEvEUlS4_S4_E_EESt5arrayIPcLm3EEEEviT0_T1_,"ax",@progbits
	.sectioninfo	@"SHI_REGISTERS=4"
	.align	128
        .global         _ZN2at6native29vectorized_elementwise_kernelILi8ENS0_13BinaryFunctorIN3c104HalfES4_S4_ZZZNS0_19minimum_kernel_cudaERNS_18TensorIteratorBaseEENKUlvE0_clEvENKUlvE1_clEvEUlS4_S4_E_EESt5arrayIPcLm3EEEEviT0_T1_
        .type           _ZN2at6native29vectorized_elementwise_kernelILi8ENS0_13BinaryFunctorIN3c104HalfES4_S4_ZZZNS0_19minimum_kernel_cudaERNS_18TensorIteratorBaseEENKUlvE0_clEvENKUlvE1_clEvEUlS4_S4_E_EESt5arrayIPcLm3EEEEviT0_T1_,@function
        .size           _ZN2at6native29vectorized_elementwise_kernelILi8ENS0_13BinaryFunctorIN3c104HalfES4_S4_ZZZNS0_19minimum_kernel_cudaERNS_18TensorIteratorBaseEENKUlvE0_clEvENKUlvE1_clEvEUlS4_S4_E_EESt5arrayIPcLm3EEEEviT0_T1_,(.L_x_40078 - _ZN2at6native29vectorized_elementwise_kernelILi8ENS0_13BinaryFunctorIN3c104HalfES4_S4_ZZZNS0_19minimum_kernel_cudaERNS_18TensorIteratorBaseEENKUlvE0_clEvENKUlvE1_clEvEUlS4_S4_E_EESt5arrayIPcLm3EEEEviT0_T1_)
        .other          _ZN2at6native29vectorized_elementwise_kernelILi8ENS0_13BinaryFunctorIN3c104HalfES4_S4_ZZZNS0_19minimum_kernel_cudaERNS_18TensorIteratorBaseEENKUlvE0_clEvENKUlvE1_clEvEUlS4_S4_E_EESt5arrayIPcLm3EEEEviT0_T1_,@"STO_CUDA_ENTRY STV_DEFAULT"
_ZN2at6native29vectorized_elementwise_kernelILi8ENS0_13BinaryFunctorIN3c104HalfES4_S4_ZZZNS0_19minimum_kernel_cudaERNS_18TensorIteratorBaseEENKUlvE0_clEvENKUlvE1_clEvEUlS4_S4_E_EESt5arrayIPcLm3EEEEviT0_T1_:
.text._ZN2at6native29vectorized_elementwise_kernelILi8ENS0_13BinaryFunctorIN3c104HalfES4_S4_ZZZNS0_19minimum_kernel_cudaERNS_18TensorIteratorBaseEENKUlvE0_clEvENKUlvE1_clEvEUlS4_S4_E_EESt5arrayIPcLm3EEEEviT0_T1_:
[----:B------:R-:W-:Y:S02]  /*0000*/  MOV R1, c[0x0][0x28] ;  /* 0x00000a0000017a02 */ /* 0x000fe40000000f00 */
[----:B------:R-:W-:Y:S05]  /*0010*/  EXIT ;  /* 0x000000000000794d */ /* 0x000fea0003800000 */
.L_x_14111:
        /* <DEDUP_REMOVED lines=14> */
.L_x_40078:


//--------------------- .text._ZN2at6native18elementwise_kernelILi128ELi4EZNS0_15gpu_kernel_implINS0_13AUnaryFunctorIfffZZZNS0_19minimum_kernel_cudaERNS_18TensorIteratorBaseEENKUlvE0_clEvENKUlvE0_clEvEUlffE_EEEEvS5_RKT_EUliE_EEviT1_ --------------------------
	.section	.text._ZN2at6native18elementwise_kernelILi128ELi4EZNS0_15gpu_kernel_implINS0_13AUnaryFunctorIfffZZZNS0_19minimum_kernel_cudaERNS_18TensorIteratorBaseEENKUlvE0_clEvENKUlvE0_clEvEUlffE_EEEEvS5_RKT_EUliE_EEviT1_,"ax",@progbits
	.sectioninfo	@"SHI_REGISTERS=26"
	.align	128
        .global         _ZN2at6native18elementwise_kernelILi128ELi4EZNS0_15gpu_kernel_implINS0_13AUnaryFunctorIfffZZZNS0_19minimum_kernel_cudaERNS_18TensorIteratorBaseEENKUlvE0_clEvENKUlvE0_clEvEUlffE_EEEEvS5_RKT_EUliE_EEviT1_
        .type           _ZN2at6native18elementwise_kernelILi128ELi4EZNS0_15gpu_kernel_implINS0_13AUnaryFunctorIfffZZZNS0_19minimum_kernel_cudaERNS_18TensorIteratorBaseEENKUlvE0_clEvENKUlvE0_clEvEUlffE_EEEEvS5_RKT_EUliE_EEviT1_,@function
        .size           _ZN2at6native18elementwise_kernelILi128ELi4EZNS0_15gpu_kernel_implINS0_13AUnaryFunctorIfffZZZNS0_19minimum_kernel_cudaERNS_18TensorIteratorBaseEENKUlvE0_clEvENKUlvE0_clEvEUlffE_EEEEvS5_RKT_EUliE_EEviT1_,(.L_x_40079 - _ZN2at6native18elementwise_kernelILi128ELi4EZNS0_15gpu_kernel_implINS0_13AUnaryFunctorIfffZZZNS0_19minimum_kernel_cudaERNS_18TensorIteratorBaseEENKUlvE0_clEvENKUlvE0_clEvEUlffE_EEEEvS5_RKT_EUliE_EEviT1_)
        .other          _ZN2at6native18elementwise_kernelILi128ELi4EZNS0_15gpu_kernel_implINS0_13AUnaryFunctorIfffZZZNS0_19minimum_kernel_cudaERNS_18TensorIteratorBaseEENKUlvE0_clEvENKUlvE0_clEvEUlffE_EEEEvS5_RKT_EUliE_EEviT1_,@"STO_CUDA_ENTRY STV_DEFAULT"
_ZN2at6native18elementwise_kernelILi128ELi4EZNS0_15gpu_kernel_implINS0_13AUnaryFunctorIfffZZZNS0_19minimum_kernel_cudaERNS_18TensorIteratorBaseEENKUlvE0_clEvENKUlvE0_clEvEUlffE_EEEEvS5_RKT_EUliE_EEviT1_:
.text._ZN2at6native18elementwise_kernelILi128ELi4EZNS0_15gpu_kernel_implINS0_13AUnaryFunctorIfffZZZNS0_19minimum_kernel_cudaERNS_18TensorIteratorBaseEENKUlvE0_clEvENKUlvE0_clEvEUlffE_EEEEvS5_RKT_EUliE_EEviT1_:
        /* <DEDUP_REMOVED lines=236> */
.L_x_14114:
        /* <DEDUP_REMOVED lines=20> */
.L_x_14119:
[----:B------:R-:W2:Y:S02]  /*1000*/  LDG.E.U8 R0, [R2.64] ;  /* 0x0000002402007981 */ /* 0x000ea4000c1e1100 */
[----:B--2---:R-:W0:Y:S01]  /*1010*/  I2F.U16 R0, R0 ;  /* 0x0000000000007306 */ /* 0x004e220000101000 */
[----:B------:R-:W-:Y:S05]  /*1020*/  BRA `(.L_x_14121) ;  /* 0x00000ca000007947 */ /* 0x000fea0003800000 */
.L_x_14118:
        /* <DEDUP_REMOVED lines=9> */
.L_x_14123:
[----:B------:R-:W2:Y:S02]  /*10c0*/  LDG.E R0, [R2.64] ;  /* 0x0000002402007981 */ /* 0x000ea4000c1e1900 */
[----:B--2---:R-:W0:Y:S01]  /*10d0*/  I2F R0, R0 ;  /* 0x0000000000007306 */ /* 0x004e220000201400 */
[----:B------:R-:W-:Y:S05]  /*10e0*/  BRA `(.L_x_14121) ;  /* 0x00000be000007947 */ /* 0x000fea0003800000 */
.L_x_14122:
[----:B------:R-:W2:Y:S02]  /*10f0*/  LDG.E.U16 R0, [R2.64] ;  /* 0x0000002402007981 */ /* 0x000ea4000c1e1500 */
[----:B--2---:R-:W0:Y:S01]  /*1100*/  I2F.S16 R0, R0 ;  /* 0x0000000000007306 */ /* 0x004e220000101400 */
[----:B------:R-:W-:Y:S05]  /*1110*/  BRA `(.L_x_14121) ;  /* 0x00000bb000007947 */ /* 0x000fea0003800000 */
.L_x_14117:
        /* <DEDUP_REMOVED lines=8> */
.L_x_14125:
[----:B------:R-:W2:Y:S02]  /*11a0*/  LDG.E.U16 R0, [R2.64] ;  /* 0x0000002402007981 */ /* 0x000ea4000c1e1500 */
[----:B--2---:R-:W-:Y:S01]  /*11b0*/  HADD2.F32 R0, -RZ, R0.H0_H0 ;  /* 0x20000000ff007230 */ /* 0x004fe20000004100 */
[----:B------:R-:W-:Y:S05]  /*11c0*/  BRA `(.L_x_14121) ;  /* 0x00000b0000007947 */ /* 0x000fea0003800000 */
.L_x_14124:
        /* <DEDUP_REMOVED lines=8> */
.L_x_14127:
[----:B------:R-:W2:Y:S02]  /*1250*/  LDG.E.U16 R0, [R2.64] ;  /* 0x0000002402007981 */ /* 0x000ea4000c1e1500 */
[----:B--2---:R-:W-:Y:S01]  /*1260*/  HADD2.F32 R0, -RZ, R0.H0_H0 ;  /* 0x20000000ff007230 */ /* 0x004fe20000004100 */
[----:B------:R-:W-:Y:S05]  /*1270*/  BRA `(.L_x_14121) ;  /* 0x00000a5000007947 */ /* 0x000fea0003800000 */
.L_x_14126:
[----:B------:R-:W2:Y:S02]  /*1280*/  LDG.E.64 R2, [R2.64] ;  /* 0x0000002402027981 */ /* 0x000ea4000c1e1b00 */
[----:B--2---:R-:W0:Y:S01]  /*1290*/  F2F.F32.F64 R0, R2 ;  /* 0x0000000200007310 */ /* 0x004e220000301000 */
[----:B------:R-:W0:-:S14]  /*12a0*/  DSETP.GEU.AND P0, PT, |R2|, c[0x2][0x0], PT ;  /* 0x008000000200762a */ /* 0x000e1c0003f0e200 */
[----:B0-----:R-:W-:Y:S01]  /*12b0*/  @!P0 FMUL R0, R0, 1.175494350822287508e-38 ;  /* 0x0080000000008820 */ /* 0x001fe20000400000 */
[----:B------:R-:W-:Y:S05]  /*12c0*/  BRA `(.L_x_14121) ;  /* 0x00000a0000007947 */ /* 0x000fea0003800000 */
.L_x_14116:
        /* <DEDUP_REMOVED lines=12> */
.L_x_14130:
[----:B------:R-:W2:Y:S02]  /*1390*/  LDG.E.64 R2, [R2.64] ;  /* 0x0000002402027981 */ /* 0x000ea4000c1e1b00 */
[----:B--2---:R-:W0:Y:S01]  /*13a0*/  F2F.F32.F64 R0, R2 ;  /* 0x0000000200007310 */ /* 0x004e220000301000 */
[----:B------:R-:W0:-:S14]  /*13b0*/  DSETP.GEU.AND P0, PT, |R2|, c[0x2][0x0], PT ;  /* 0x008000000200762a */ /* 0x000e1c0003f0e200 */
[----:B0-----:R-:W-:Y:S01]  /*13c0*/  @!P0 FMUL R0, R0, 1.175494350822287508e-38 ;  /* 0x0080000000008820 */ /* 0x001fe20000400000 */
[----:B------:R-:W-:Y:S05]  /*13d0*/  BRA `(.L_x_14121) ;  /* 0x000008f000007947 */ /* 0x000fea0003800000 */
.L_x_14129:
        /* <DEDUP_REMOVED lines=26> */
.L_x_14132:
        /* <DEDUP_REMOVED lines=13> */
.L_x_14131:
[----:B------:R-:W2:Y:S02]  /*1650*/  LDG.E.U16 R0, [R2.64] ;  /* 0x0000002402007981 */ /* 0x000ea4000c1e1500 */
[----:B--2---:R-:W-:Y:S01]  /*1660*/  PRMT R0, RZ, 0x5410, R0 ;  /* 0x00005410ff007816 */ /* 0x004fe20000000000 */
[----:B------:R-:W-:Y:S05]  /*1670*/  BRA `(.L_x_14121) ;  /* 0x0000065000007947 */ /* 0x000fea0003800000 */
.L_x_14128:
        /* <DEDUP_REMOVED lines=11> */
.L_x_14135:
        /* <DEDUP_REMOVED lines=20> */
.L_x_14137:
[----:B------:R-:W-:Y:S05]  /*1870*/  BSYNC B0 ;  /* 0x0000000000007941 */ /* 0x000fea0003800000 */
.L_x_14136:
[----:B------:R-:W-:Y:S01]  /*1880*/  LEA R3, R0, 0x3b800000, 0x17 ;  /* 0x3b80000000037811 */ /* 0x000fe200078eb8ff */
[----:B------:R-:W-:-:S05]  /*1890*/  IMAD.SHL.U32 R0, R2, 0x100000, RZ ;  /* 0x0010000002007824 */ /* 0x000fca00078e00ff */
[----:B------:R-:W-:Y:S01]  /*18a0*/  LOP3.LUT R0, R3, R0, R4, 0xfe, !PT ;  /* 0x0000000003007212 */ /* 0x000fe200078efe04 */
[----:B------:R-:W-:Y:S05]  /*18b0*/  BRA `(.L_x_14121) ;  /* 0x0000041000007947 */ /* 0x000fea0003800000 */
.L_x_14134:
        /* <DEDUP_REMOVED lines=20> */
.L_x_14139:
[----:B------:R-:W-:Y:S05]  /*1a00*/  BSYNC B0 ;  /* 0x0000000000007941 */ /* 0x000fea0003800000 */
.L_x_14138:
[----:B------:R-:W-:Y:S01]  /*1a10*/  LEA R3, R0, 0x37800000, 0x17 ;  /* 0x3780000000037811 */ /* 0x000fe200078eb8ff */
[----:B------:R-:W-:-:S05]  /*1a20*/  IMAD.SHL.U32 R0, R2, 0x200000, RZ ;  /* 0x0020000002007824 */ /* 0x000fca00078e00ff */
[----:B------:R-:W-:Y:S01]  /*1a30*/  LOP3.LUT R0, R3, R0, R4, 0xfe, !PT ;  /* 0x0000000003007212 */ /* 0x000fe200078efe04 */
[----:B------:R-:W-:Y:S05]  /*1a40*/  BRA `(.L_x_14121) ;  /* 0x0000028000007947 */ /* 0x000fea0003800000 */
.L_x_14133:
        /* <DEDUP_REMOVED lines=14> */
.L_x_14120:
        /* <DEDUP_REMOVED lines=21> */
.L_x_14141:
[----:B------:R-:W2:Y:S02]  /*1c80*/  LDG.E.64 R2, [R2.64] ;  /* 0x0000002402027981 */ /* 0x000ea4000c1e1b00 */
[----:B--2---:R0:W1:Y:S01]  /*1c90*/  I2F.U64 R0, R2 ;  /* 0x0000000200007312 */ /* 0x0040620000301000 */
[----:B------:R-:W-:Y:S05]  /*1ca0*/  BRA `(.L_x_14121) ;  /* 0x0000002000007947 */ /* 0x000fea0003800000 */
.L_x_14140:
[----:B------:R-:W2:Y:S02]  /*1cb0*/  LDG.E R0, [R2.64] ;  /* 0x0000002402007981 */ /* 0x000ea4000c1e1900 */
[----:B--2---:R-:W0:Y:S02]  /*1cc0*/  I2F.U32 R0, R0 ;  /* 0x0000000000007306 */ /* 0x004e240000201000 */
.L_x_14121:
[----:B------:R-:W-:Y:S05]  /*1cd0*/  BSYNC B6 ;  /* 0x0000000000067941 */ /* 0x000fea0003800000 */
.L_x_14115:
[----:B------:R-:W2:Y:S01]  /*1ce0*/  LDC.U8 R4, c[0x0][0x378] ;  /* 0x0000de00ff047b82 */ /* 0x000ea20000000000 */
[----:B0-----:R-:W-:-:S05]  /*1cf0*/  IMAD.MOV.U32 R2, RZ, RZ, c[0x0][0x374] ;  /* 0x0000dd00ff027624 */ /* 0x001fca00078e00ff */
[----:B------:R-:W-:Y:S02]  /*1d00*/  FSETP.NAN.FTZ.AND P0, PT, R2, c[0x0][0x374], PT ;  /* 0x0000dd0002007a0b */ /* 0x000fe40003f18000 */
[----:B--2---:R-:W-:-:S04]  /*1d10*/  PRMT R3, R4, 0x9910, RZ ;  /* 0x0000991004037816 */ /* 0x004fc800000000ff */
[----:B------:R-:W-:-:S07]  /*1d20*/  ISETP.GT.AND P1, PT, R3, 0x9, PT ;  /* 0x000000090300780c */ /* 0x000fce0003f24270 */
[----:B------:R-:W-:Y:S06]  /*1d30*/  @P0 BRA `(.L_x_14142) ;  /* 0x0000003000000947 */ /* 0x000fec0003800000 */
[----:B-1---5:R-:W-:Y:S01]  /*1d40*/  FSETP.NAN.FTZ.AND P0, PT, R0, R0, PT ;  /* 0x000000000000720b */ /* 0x022fe20003f18000 */
[----:B------:R-:W-:-:S12]  /*1d50*/  IMAD.MOV.U32 R2, RZ, RZ, R0 ;  /* 0x000000ffff027224 */ /* 0x000fd800078e0000 */
[----:B------:R-:W-:Y:S02]  /*1d60*/  @!P0 FMNMX.FTZ R2, R0, c[0x0][0x374], PT ;  /* 0x0000dd0000028a09 */ /* 0x000fe40003810000 */
.L_x_14142:
        /* <DEDUP_REMOVED lines=12> */
.L_x_14146:
[----:B------:R-:W0:Y:S02]  /*1e30*/  F2I.S64.TRUNC R2, R2 ;  /* 0x0000000200027311 */ /* 0x000e24000020d900 */
[----:B0-----:R-:W-:-:S05]  /*1e40*/  IMAD.MOV.U32 R5, RZ, RZ, R2 ;  /* 0x000000ffff057224 */ /* 0x001fca00078e0002 */
[----:B------:R0:W-:Y:S01]  /*1e50*/  STG.E.U8 [R16.64], R5 ;  /* 0x0000000510007986 */ /* 0x0001e2000c101124 */
[----:B------:R-:W-:Y:S05]  /*1e60*/  BRA `(.L_x_14148) ;  /* 0x00000d3000007947 */ /* 0x000fea0003800000 */
.L_x_14145:
        /* <DEDUP_REMOVED lines=9> */
.L_x_14150:
[----:B------:R-:W0:Y:S02]  /*1f00*/  F2I.FTZ.TRUNC.NTZ R3, R2 ;  /* 0x0000000200037305 */ /* 0x000e24000021f100 */
[----:B0-----:R0:W-:Y:S01]  /*1f10*/  STG.E [R16.64], R3 ;  /* 0x0000000310007986 */ /* 0x0011e2000c101924 */
[----:B------:R-:W-:Y:S05]  /*1f20*/  BRA `(.L_x_14148) ;  /* 0x00000c7000007947 */ /* 0x000fea0003800000 */
.L_x_14149:
[----:B------:R-:W0:Y:S02]  /*1f30*/  F2I.FTZ.TRUNC.NTZ R3, R2 ;  /* 0x0000000200037305 */ /* 0x000e24000021f100 */
[----:B0-----:R0:W-:Y:S01]  /*1f40*/  STG.E.U16 [R16.64], R3 ;  /* 0x0000000310007986 */ /* 0x0011e2000c101524 */
[----:B------:R-:W-:Y:S05]  /*1f50*/  BRA `(.L_x_14148) ;  /* 0x00000c4000007947 */ /* 0x000fea0003800000 */
.L_x_14144:
        /* <DEDUP_REMOVED lines=8> */
.L_x_14152:
[----:B------:R-:W-:-:S05]  /*1fe0*/  F2FP.PACK_AB R2, RZ, R2 ;  /* 0x00000002ff02723e */ /* 0x000fca00000000ff */
[----:B------:R0:W-:Y:S01]  /*1ff0*/  STG.E.U16 [R16.64], R2 ;  /* 0x0000000210007986 */ /* 0x0001e2000c101524 */
[----:B------:R-:W-:Y:S05]  /*2000*/  BRA `(.L_x_14148) ;  /* 0x00000b9000007947 */ /* 0x000fea0003800000 */
.L_x_14151:
        /* <DEDUP_REMOVED lines=9> */
.L_x_14154:
[----:B------:R-:W-:-:S04]  /*20a0*/  F2FP.PACK_AB R3, RZ, R2 ;  /* 0x00000002ff03723e */ /* 0x000fc800000000ff */
[----:B------:R-:W-:-:S05]  /*20b0*/  PRMT R3, R3, 0x5410, RZ ;  /* 0x0000541003037816 */ /* 0x000fca00000000ff */
[----:B------:R0:W-:Y:S01]  /*20c0*/  STG.E [R16.64], R3 ;  /* 0x0000000310007986 */ /* 0x0001e2000c101924 */
[----:B------:R-:W-:Y:S05]  /*20d0*/  BRA `(.L_x_14148) ;  /* 0x00000ac000007947 */ /* 0x000fea0003800000 */
.L_x_14153:
[----:B------:R-:W-:-:S06]  /*20e0*/  FMUL.FTZ R2, R2, 1 ;  /* 0x3f80000002027820 */ /* 0x000fcc0000410000 */
[----:B------:R-:W0:Y:S02]  /*20f0*/  F2F.F64.F32 R2, R2 ;  /* 0x0000000200027310 */ /* 0x000e240000201800 */
[----:B0-----:R0:W-:Y:S01]  /*2100*/  STG.E.64 [R16.64], R2 ;  /* 0x0000000210007986 */ /* 0x0011e2000c101b24 */
[----:B------:R-:W-:Y:S05]  /*2110*/  BRA `(.L_x_14148) ;  /* 0x00000a8000007947 */ /* 0x000fea0003800000 */
.L_x_14143:
        /* <DEDUP_REMOVED lines=12> */
.L_x_14157:
[----:B------:R-:W-:Y:S01]  /*21e0*/  FMUL.FTZ R4, R2, 1 ;  /* 0x3f80000002047820 */ /* 0x000fe20000410000 */
[----:B------:R-:W-:-:S05]  /*21f0*/  CS2R R6, SRZ ;  /* 0x0000000000067805 */ /* 0x000fca000001ff00 */
[----:B------:R-:W0:Y:S02]  /*2200*/  F2F.F64.F32 R4, R4 ;  /* 0x0000000400047310 */ /* 0x000e240000201800 */
[----:B0-----:R0:W-:Y:S01]  /*2210*/  STG.E.128 [R16.64], R4 ;  /* 0x0000000410007986 */ /* 0x0011e2000c101d24 */
[----:B------:R-:W-:Y:S05]  /*2220*/  BRA `(.L_x_14148) ;  /* 0x0000097000007947 */ /* 0x000fea0003800000 */
.L_x_14156:
        /* <DEDUP_REMOVED lines=8> */
[----:B-1---5:R-:W-:Y:S02]  /*22b0*/  LOP3.LUT R0, R2, 0x80000000, RZ, 0xc0, !PT ;  /* 0x8000000002007812 */ /* 0x022fe400078ec0ff */
        /* <DEDUP_REMOVED lines=11> */
.L_x_14161:
[----:B------:R-:W-:Y:S05]  /*2370*/  BSYNC B0 ;  /* 0x0000000000007941 */ /* 0x000fea0003800000 */
.L_x_14160:
[----:B------:R-:W-:-:S05]  /*2380*/  LOP3.LUT R5, R0, R5, RZ, 0xfc, !PT ;  /* 0x0000000500057212 */ /* 0x000fca00078efcff */
[----:B------:R0:W-:Y:S01]  /*2390*/  STG.E.U8 [R16.64], R5 ;  /* 0x0000000510007986 */ /* 0x0001e2000c101124 */
[----:B------:R-:W-:Y:S05]  /*23a0*/  BRA `(.L_x_14148) ;  /* 0x000007f000007947 */ /* 0x000fea0003800000 */
.L_x_14159:
[----:B------:R-:W-:Y:S01]  /*23b0*/  LOP3.LUT R4, R2, 0x7fffffff, RZ, 0xc0, !PT ;  /* 0x7fffffff02047812 */ /* 0x000fe200078ec0ff */
[----:B------:R-:W-:Y:S03]  /*23c0*/  BSSY B0, `(.L_x_14162) ;  /* 0x000000e000007945 */ /* 0x000fe60003800000 */
[----:B------:R-:W-:-:S13]  /*23d0*/  ISETP.GT.U32.AND P0, PT, R4, 0x477fffff, PT ;  /* 0x477fffff0400780c */ /* 0x000fda0003f04070 */
[----:B------:R-:W-:Y:S05]  /*23e0*/  @P0 BRA `(.L_x_14163) ;  /* 0x0000008000000947 */ /* 0x000fea0003800000 */
[----:B------:R-:W-:-:S13]  /*23f0*/  ISETP.GE.U32.AND P0, PT, R4, 0x38800000, PT ;  /* 0x388000000400780c */ /* 0x000fda0003f06070 */
[----:B-1---5:R-:W-:-:S04]  /*2400*/  @P0 SHF.R.U32.HI R0, RZ, 0x15, R2 ;  /* 0x00000015ff000819 */ /* 0x022fc80000011602 */
[----:B------:R-:W-:-:S04]  /*2410*/  @P0 LOP3.LUT R3, R0, 0x1, RZ, 0xc0, !PT ;  /* 0x0000000100030812 */ /* 0x000fc800078ec0ff */
[----:B------:R-:W-:Y:S01]  /*2420*/  @P0 IADD3 R0, R2, 0x80fffff, R3 ;  /* 0x080fffff02000810 */ /* 0x000fe20007ffe003 */
[----:B------:R-:W-:-:S03]  /*2430*/  @!P0 FADD.FTZ R3, R4, 128 ;  /* 0x4300000004038421 */ /* 0x000fc60000010000 */
[----:B------:R-:W-:Y:S02]  /*2440*/  @P0 SHF.R.U32.HI R0, RZ, 0x15, R0 ;  /* 0x00000015ff000819 */ /* 0x000fe40000011600 */
[----:B------:R-:W-:Y:S01]  /*2450*/  @!P0 IADD3 R0, R3, -0x43000000, RZ ;  /* 0xbd00000003008810 */ /* 0x000fe20007ffe0ff */
[----:B------:R-:W-:Y:S05]  /*2460*/  BRA `(.L_x_14164) ;  /* 0x0000003000007947 */ /* 0x000fea0003800000 */
.L_x_14163:
[----:B-1---5:R-:W-:Y:S01]  /*2470*/  IMAD.MOV.U32 R0, RZ, RZ, 0x7f ;  /* 0x0000007fff007424 */ /* 0x022fe200078e00ff */
[----:B------:R-:W-:-:S04]  /*2480*/  ISETP.GT.U32.AND P0, PT, R4, 0x7f800000, PT ;  /* 0x7f8000000400780c */ /* 0x000fc80003f04070 */
[----:B------:R-:W-:-:S04]  /*2490*/  SEL R0, R0, 0x7c, P0 ;  /* 0x0000007c00007807 */ /* 0x000fc80000000000 */
.L_x_14164:
[----:B------:R-:W-:Y:S05]  /*24a0*/  BSYNC B0 ;  /* 0x0000000000007941 */ /* 0x000fea0003800000 */
.L_x_14162:
[----:B------:R-:W-:-:S04]  /*24b0*/  LOP3.LUT R2, R2, 0x80000000, RZ, 0xc0, !PT ;  /* 0x8000000002027812 */ /* 0x000fc800078ec0ff */
[----:B------:R-:W-:-:S04]  /*24c0*/  SHF.R.U32.HI R3, RZ, 0x18, R2 ;  /* 0x00000018ff037819 */ /* 0x000fc80000011602 */
[----:B------:R-:W-:-:S05]  /*24d0*/  LOP3.LUT R3, R0, R3, RZ, 0xfc, !PT ;  /* 0x0000000300037212 */ /* 0x000fca00078efcff */
[----:B------:R0:W-:Y:S01]  /*24e0*/  STG.E.U8 [R16.64], R3 ;  /* 0x0000000310007986 */ /* 0x0001e2000c101124 */
[----:B------:R-:W-:Y:S05]  /*24f0*/  BRA `(.L_x_14148) ;  /* 0x000006a000007947 */ /* 0x000fea0003800000 */
.L_x_14158:
[----:B------:R-:W-:-:S05]  /*2500*/  F2FP.BF16.PACK_AB R2, RZ, R2 ;  /* 0x00000002ff02723e */ /* 0x000fca00000010ff */
[----:B------:R0:W-:Y:S01]  /*2510*/  STG.E.U16 [R16.64], R2 ;  /* 0x0000000210007986 */ /* 0x0001e2000c101524 */
[----:B------:R-:W-:Y:S05]  /*2520*/  BRA `(.L_x_14148) ;  /* 0x0000067000007947 */ /* 0x000fea0003800000 */
.L_x_14155:
        /* <DEDUP_REMOVED lines=11> */
.L_x_14167:
[----:B------:R-:W-:Y:S01]  /*25e0*/  LOP3.LUT R3, R2, 0x7fffffff, RZ, 0xc0, !PT ;  /* 0x7fffffff02037812 */ /* 0x000fe200078ec0ff */
[----:B------:R-:W-:Y:S01]  /*25f0*/  BSSY B0, `(.L_x_14168) ;  /* 0x0000013000007945 */ /* 0x000fe20003800000 */
[----:B------:R-:W-:Y:S02]  /*2600*/  IMAD.MOV.U32 R8, RZ, RZ, 0x80 ;  /* 0x00000080ff087424 */ /* 0x000fe400078e00ff */
[----:B------:R-:W-:-:S13]  /*2610*/  ISETP.GT.U32.AND P0, PT, R3, 0x437fffff, PT ;  /* 0x437fffff0300780c */ /* 0x000fda0003f04070 */
[----:B------:R-:W-:Y:S05]  /*2620*/  @P0 BRA `(.L_x_14169) ;  /* 0x000000f000000947 */ /* 0x000fea0003800000 */
[----:B------:R-:W-:-:S13]  /*2630*/  ISETP.GE.U32.AND P0, PT, R3, 0x3c000000, PT ;  /* 0x3c0000000300780c */ /* 0x000fda0003f06070 */
[----:B-1---5:R-:W-:-:S04]  /*2640*/  @P0 SHF.R.U32.HI R0, RZ, 0x14, R2 ;  /* 0x00000014ff000819 */ /* 0x022fc80000011602 */
        /* <DEDUP_REMOVED lines=9> */
.L_x_14170:
[----:B------:R-:W-:-:S04]  /*26e0*/  LOP3.LUT R2, R2, 0x80000000, RZ, 0xc0, !PT ;  /* 0x8000000002027812 */ /* 0x000fc800078ec0ff */
[----:B------:R-:W-:-:S04]  /*26f0*/  SHF.R.U32.HI R3, RZ, 0x18, R2 ;  /* 0x00000018ff037819 */ /* 0x000fc80000011602 */
[----:B------:R-:W-:-:S04]  /*2700*/  LOP3.LUT R0, R0, R3, RZ, 0xfc, !PT ;  /* 0x0000000300007212 */ /* 0x000fc800078efcff */
[----:B------:R-:W-:Y:S02]  /*2710*/  PRMT R8, R0, 0x7610, R8 ;  /* 0x0000761000087816 */ /* 0x000fe40000000008 */
.L_x_14169:
[----:B------:R-:W-:Y:S05]  /*2720*/  BSYNC B0 ;  /* 0x0000000000007941 */ /* 0x000fea0003800000 */
.L_x_14168:
[----:B------:R0:W-:Y:S01]  /*2730*/  STG.E.U8 [R16.64], R8 ;  /* 0x0000000810007986 */ /* 0x0001e2000c101124 */
[----:B------:R-:W-:Y:S05]  /*2740*/  BRA `(.L_x_14148) ;  /* 0x0000045000007947 */ /* 0x000fea0003800000 */
.L_x_14166:
        /* <DEDUP_REMOVED lines=16> */
.L_x_14173:
[----:B------:R-:W-:-:S04]  /*2850*/  LOP3.LUT R2, R2, 0x80000000, RZ, 0xc0, !PT ;  /* 0x8000000002027812 */ /* 0x000fc800078ec0ff */
[----:B------:R-:W-:-:S04]  /*2860*/  SHF.R.U32.HI R3, RZ, 0x18, R2 ;  /* 0x00000018ff037819 */ /* 0x000fc80000011602 */
[----:B------:R-:W-:-:S04]  /*2870*/  LOP3.LUT R0, R0, R3, RZ, 0xfc, !PT ;  /* 0x0000000300007212 */ /* 0x000fc800078efcff */
[----:B------:R-:W-:Y:S02]  /*2880*/  PRMT R8, R0, 0x7610, R8 ;  /* 0x0000761000087816 */ /* 0x000fe40000000008 */
.L_x_14172:
[----:B------:R-:W-:Y:S05]  /*2890*/  BSYNC B0 ;  /* 0x0000000000007941 */ /* 0x000fea0003800000 */
.L_x_14171:
[----:B------:R0:W-:Y:S01]  /*28a0*/  STG.E.U8 [R16.64], R8 ;  /* 0x0000000810007986 */ /* 0x0001e2000c101124 */
[----:B------:R-:W-:Y:S05]  /*28b0*/  BRA `(.L_x_14148) ;  /* 0x000002e000007947 */ /* 0x000fea0003800000 */
.L_x_14165:
        /* <DEDUP_REMOVED lines=10> */
[--C-:B-1---5:R-:W-:Y:S02]  /*2960*/  @P2 SHF.R.U32.HI R0, RZ, 0x16, R2.reuse ;  /* 0x00000016ff002819 */ /* 0x122fe40000011602 */
        /* <DEDUP_REMOVED lines=10> */
.L_x_14147:
        /* <DEDUP_REMOVED lines=15> */
[----:B-1---5:R-:W-:Y:S02]  /*2b00*/  MOV R0, 0x0 ;  /* 0x0000000000007802 */ /* 0x022fe40000000f00 */
[----:B------:R-:W-:-:S04]  /*2b10*/  IADD3 R20, P0, P1, -R20, R9, R14 ;  /* 0x0000000914147210 */ /* 0x000fc8000791e10e */
[----:B------:R-:W-:-:S04]  /*2b20*/  IADD3.X R21, ~R0, R21, R15, P0, P1 ;  /* 0x0000001500157210 */ /* 0x000fc800007e250f */
[----:B0-----:R-:W-:Y:S05]  /*2b30*/  CALL.ABS.NOINC R2 ;  /* 0x0000000002007343 */ /* 0x001fea0003c00000 */
[----:B------:R-:W-:Y:S05]  /*2b40*/  BRA `(.L_x_14148) ;  /* 0x0000005000007947 */ /* 0x000fea0003800000 */
.L_x_14175:
[----:B------:R-:W0:Y:S02]  /*2b50*/  F2I.U64.TRUNC R2, R2 ;  /* 0x0000000200027311 */ /* 0x000e24000020d800 */
[----:B0-----:R0:W-:Y:S01]  /*2b60*/  STG.E.64 [R16.64], R2 ;  /* 0x0000000210007986 */ /* 0x0011e2000c101b24 */
[----:B------:R-:W-:Y:S05]  /*2b70*/  BRA `(.L_x_14148) ;  /* 0x0000002000007947 */ /* 0x000fea0003800000 */
.L_x_14174:
[----:B------:R-:W0:Y:S02]  /*2b80*/  F2I.FTZ.U32.TRUNC.NTZ R3, R2 ;  /* 0x0000000200037305 */ /* 0x000e24000021f000 */
[----:B0-----:R0:W-:Y:S02]  /*2b90*/  STG.E [R16.64], R3 ;  /* 0x0000000310007986 */ /* 0x0011e4000c101924 */
.L_x_14148:
[----:B------:R-:W-:-:S05]  /*2ba0*/  IMAD R18, R18, 0x200, R23 ;  /* 0x0000020012127824 */ /* 0x000fca00078e0217 */
[----:B------:R-:W-:Y:S02]  /*2bb0*/  IADD3 R19, R18, 0x80, RZ ;  /* 0x0000008012137810 */ /* 0x000fe40007ffe0ff */
.L_x_14113:
[----:B------:R-:W-:Y:S05]  /*2bc0*/  BSYNC B7 ;  /* 0x0000000000077941 */ /* 0x000fea0003800000 */
.L_x_14112:
[----:B------:R-:W-:Y:S01]  /*2bd0*/  ISETP.GE.AND P0, PT, R19, c[0x0][0x160], PT ;  /* 0x0000580013007a0c */ /* 0x000fe20003f06270 */
[----:B------:R-:W-:-:S12]  /*2be0*/  BSSY B7, `(.L_x_14176) ;  /* 0x000056a000077945 */ /* 0x000fd80003800000 */
[----:B------:R-:W-:Y:S05]  /*2bf0*/  @P0 BRA `(.L_x_14177) ;  /* 0x0000568000000947 */ /* 0x000fea0003800000 */
[----:B------:R-:W-:Y:S01]  /*2c00*/  ISETP.NE.AND P0, PT, RZ, c[0x0][0x168], PT ;  /* 0x00005a00ff007a0c */ /* 0x000fe20003f05270 */
[----:B-1---5:R-:W-:Y:S02]  /*2c10*/  IMAD.MOV.U32 R0, RZ, RZ, RZ ;  /* 0x000000ffff007224 */ /* 0x022fe400078e00ff */
        /* <DEDUP_REMOVED lines=226> */
.L_x_14178:
        /* <DEDUP_REMOVED lines=20> */
.L_x_14183:
[----:B------:R-:W2:Y:S02]  /*3b80*/  LDG.E.U8 R0, [R2.64] ;  /* 0x0000002402007981 */ /* 0x000ea4000c1e1100 */
[----:B--2---:R-:W0:Y:S01]  /*3b90*/  I2F.U16 R0, R0 ;  /* 0x0000000000007306 */ /* 0x004e220000101000 */
[----:B------:R-:W-:Y:S05]  /*3ba0*/  BRA `(.L_x_14185) ;  /* 0x00000ca000007947 */ /* 0x000fea0003800000 */
.L_x_14182:
        /* <DEDUP_REMOVED lines=9> */
.L_x_14187:
[----:B------:R-:W2:Y:S02]  /*3c40*/  LDG.E R0, [R2.64] ;  /* 0x0000002402007981 */ /* 0x000ea4000c1e1900 */
[----:B--2---:R-:W0:Y:S01]  /*3c50*/  I2F R0, R0 ;  /* 0x0000000000007306 */ /* 0x004e220000201400 */
[----:B------:R-:W-:Y:S05]  /*3c60*/  BRA `(.L_x_14185) ;  /* 0x00000be000007947 */ /* 0x000fea0003800000 */
.L_x_14186:
[----:B------:R-:W2:Y:S02]  /*3c70*/  LDG.E.U16 R0, [R2.64] ;  /* 0x0000002402007981 */ /* 0x000ea4000c1e1500 */
[----:B--2---:R-:W0:Y:S01]  /*3c80*/  I2F.S16 R0, R0 ;  /* 0x0000000000007306 */ /* 0x004e220000101400 */
[----:B------:R-:W-:Y:S05]  /*3c90*/  BRA `(.L_x_14185) ;  /* 0x00000bb000007947 */ /* 0x000fea0003800000 */
.L_x_14181:
        /* <DEDUP_REMOVED lines=8> */
.L_x_14189:
[----:B------:R-:W2:Y:S02]  /*3d20*/  LDG.E.U16 R0, [R2.64] ;  /* 0x0000002402007981 */ /* 0x000ea4000c1e1500 */
[----:B--2---:R-:W-:Y:S01]  /*3d30*/  HADD2.F32 R0, -RZ, R0.H0_H0 ;  /* 0x20000000ff007230 */ /* 0x004fe20000004100 */
[----:B------:R-:W-:Y:S05]  /*3d40*/  BRA `(.L_x_14185) ;  /* 0x00000b0000007947 */ /* 0x000fea0003800000 */
.L_x_14188:
        /* <DEDUP_REMOVED lines=8> */
.L_x_14191:
[----:B------:R-:W2:Y:S02]  /*3dd0*/  LDG.E.U16 R0, [R2.64] ;  /* 0x0000002402007981 */ /* 0x000ea4000c1e1500 */
[----:B--2---:R-:W-:Y:S01]  /*3de0*/  HADD2.F32 R0, -RZ, R0.H0_H0 ;  /* 0x20000000ff007230 */ /* 0x004fe20000004100 */
[----:B------:R-:W-:Y:S05]  /*3df0*/  BRA `(.L_x_14185) ;  /* 0x00000a5000007947 */ /* 0x000fea0003800000 */
.L_x_14190:
[----:B------:R-:W2:Y:S02]  /*3e00*/  LDG.E.64 R2, [R2.64] ;  /* 0x0000002402027981 */ /* 0x000ea4000c1e1b00 */
[----:B--2---:R-:W0:Y:S01]  /*3e10*/  F2F.F32.F64 R0, R2 ;  /* 0x0000000200007310 */ /* 0x004e220000301000 */
[----:B------:R-:W0:-:S14]  /*3e20*/  DSETP.GEU.AND P0, PT, |R2|, c[0x2][0x0], PT ;  /* 0x008000000200762a */ /* 0x000e1c0003f0e200 */
[----:B0-----:R-:W-:Y:S01]  /*3e30*/  @!P0 FMUL R0, R0, 1.175494350822287508e-38 ;  /* 0x0080000000008820 */ /* 0x001fe20000400000 */
[----:B------:R-:W-:Y:S05]  /*3e40*/  BRA `(.L_x_14185) ;  /* 0x00000a0000007947 */ /* 0x000fea0003800000 */
.L_x_14180:
        /* <DEDUP_REMOVED lines=12> */
.L_x_14194:
[----:B------:R-:W2:Y:S02]  /*3f10*/  LDG.E.64 R2, [R2.64] ;  /* 0x0000002402027981 */ /* 0x000ea4000c1e1b00 */
[----:B--2---:R-:W0:Y:S01]  /*3f20*/  F2F.F32.F64 R0, R2 ;  /* 0x0000000200007310 */ /* 0x004e220000301000 */
[----:B------:R-:W0:-:S14]  /*3f30*/  DSETP.GEU.AND P0, PT, |R2|, c[0x2][0x0], PT ;  /* 0x008000000200762a */ /* 0x000e1c0003f0e200 */
[----:B0-----:R-:W-:Y:S01]  /*3f40*/  @!P0 FMUL R0, R0, 1.175494350822287508e-38 ;  /* 0x0080000000008820 */ /* 0x001fe20000400000 */
[----:B------:R-:W-:Y:S05]  /*3f50*/  BRA `(.L_x_14185) ;  /* 0x000008f000007947 */ /* 0x000fea0003800000 */
.L_x_14193:
        /* <DEDUP_REMOVED lines=26> */
.L_x_14196:
        /* <DEDUP_REMOVED lines=13> */
.L_x_14195:
[----:B------:R-:W2:Y:S02]  /*41d0*/  LDG.E.U16 R0, [R2.64] ;  /* 0x0000002402007981 */ /* 0x000ea4000c1e1500 */
[----:B--2---:R-:W-:Y:S01]  /*41e0*/  PRMT R0, RZ, 0x5410, R0 ;  /* 0x00005410ff007816 */ /* 0x004fe20000000000 */
[----:B------:R-:W-:Y:S05]  /*41f0*/  BRA `(.L_x_14185) ;  /* 0x0000065000007947 */ /* 0x000fea0003800000 */
.L_x_14192:
        /* <DEDUP_REMOVED lines=11> */
.L_x_14199:
        /* <DEDUP_REMOVED lines=20> */
.L_x_14201:
[----:B------:R-:W-:Y:S05]  /*43f0*/  BSYNC B0 ;  /* 0x0000000000007941 */ /* 0x000fea0003800000 */
.L_x_14200:
[----:B------:R-:W-:Y:S01]  /*4400*/  LEA R3, R0, 0x3b800000, 0x17 ;  /* 0x3b80000000037811 */ /* 0x000fe200078eb8ff */
[----:B------:R-:W-:-:S05]  /*4410*/  IMAD.SHL.U32 R0, R2, 0x100000, RZ ;  /* 0x0010000002007824 */ /* 0x000fca00078e00ff */
[----:B------:R-:W-:Y:S01]  /*4420*/  LOP3.LUT R0, R3, R0, R4, 0xfe, !PT ;  /* 0x0000000003007212 */ /* 0x000fe200078efe04 */
[----:B------:R-:W-:Y:S05]  /*4430*/  BRA `(.L_x_14185) ;  /* 0x0000041000007947 */ /* 0x000fea0003800000 */
.L_x_14198:
        /* <DEDUP_REMOVED lines=20> */
.L_x_14203:
[----:B------:R-:W-:Y:S05]  /*4580*/  BSYNC B0 ;  /* 0x0000000000007941 */ /* 0x000fea0003800000 */
.L_x_14202:
[----:B------:R-:W-:Y:S01]  /*4590*/  LEA R3, R0, 0x37800000, 0x17 ;  /* 0x3780000000037811 */ /* 0x000fe200078eb8ff */
[----:B------:R-:W-:-:S05]  /*45a0*/  IMAD.SHL.U32 R0, R2, 0x200000, RZ ;  /* 0x0020000002007824 */ /* 0x000fca00078e00ff */
[----:B------:R-:W-:Y:S01]  /*45b0*/  LOP3.LUT R0, R3, R0, R4, 0xfe, !PT ;  /* 0x0000000003007212 */ /* 0x000fe200078efe04 */
[----:B------:R-:W-:Y:S05]  /*45c0*/  BRA `(.L_x_14185) ;  /* 0x0000028000007947 */ /* 0x000fea0003800000 */
.L_x_14197:
        /* <DEDUP_REMOVED lines=14> */
.L_x_14184:
        /* <DEDUP_REMOVED lines=21> */
.L_x_14205:
[----:B------:R-:W2:Y:S02]  /*4800*/  LDG.E.64 R2, [R2.64] ;  /* 0x0000002402027981 */ /* 0x000ea4000c1e1b00 */
[----:B--2---:R0:W1:Y:S01]  /*4810*/  I2F.U64 R0, R2 ;  /* 0x0000000200007312 */ /* 0x0040620000301000 */
[----:B------:R-:W-:Y:S05]  /*4820*/  BRA `(.L_x_14185) ;  /* 0x0000002000007947 */ /* 0x000fea0003800000 */
.L_x_14204:
[----:B------:R-:W2:Y:S02]  /*4830*/  LDG.E R0, [R2.64] ;  /* 0x0000002402007981 */ /* 0x000ea4000c1e1900 */
[----:B--2---:R-:W0:Y:S02]  /*4840*/  I2F.U32 R0, R0 ;  /* 0x0000000000007306 */ /* 0x004e240000201000 */
.L_x_14185:
[----:B------:R-:W-:Y:S05]  /*4850*/  BSYNC B6 ;  /* 0x0000000000067941 */ /* 0x000fea0003800000 */
.L_x_14179:
        /* <DEDUP_REMOVED lines=9> */
.L_x_14206:
        /* <DEDUP_REMOVED lines=12> */
.L_x_14210:
[----:B------:R-:W0:Y:S02]  /*49b0*/  F2I.S64.TRUNC R2, R2 ;  /* 0x0000000200027311 */ /* 0x000e24000020d900 */
[----:B0-----:R-:W-:-:S05]  /*49c0*/  IMAD.MOV.U32 R5, RZ, RZ, R2 ;  /* 0x000000ffff057224 */ /* 0x001fca00078e0002 */
[----:B------:R0:W-:Y:S01]  /*49d0*/  STG.E.U8 [R16.64], R5 ;  /* 0x0000000510007986 */ /* 0x0001e2000c101124 */
[----:B------:R-:W-:Y:S05]  /*49e0*/  BRA `(.L_x_14212) ;  /* 0x00000d3000007947 */ /* 0x000fea0003800000 */
.L_x_14209:
        /* <DEDUP_REMOVED lines=9> */
.L_x_14214:
[----:B------:R-:W0:Y:S02]  /*4a80*/  F2I.FTZ.TRUNC.NTZ R3, R2 ;  /* 0x0000000200037305 */ /* 0x000e24000021f100 */
[----:B0-----:R0:W-:Y:S01]  /*4a90*/  STG.E [R16.64], R3 ;  /* 0x0000000310007986 */ /* 0x0011e2000c101924 */
[----:B------:R-:W-:Y:S05]  /*4aa0*/  BRA `(.L_x_14212) ;  /* 0x00000c7000007947 */ /* 0x000fea0003800000 */
.L_x_14213:
[----:B------:R-:W0:Y:S02]  /*4ab0*/  F2I.FTZ.TRUNC.NTZ R3, R2 ;  /* 0x0000000200037305 */ /* 0x000e24000021f100 */
[----:B0-----:R0:W-:Y:S01]  /*4ac0*/  STG.E.U16 [R16.64], R3 ;  /* 0x0000000310007986 */ /* 0x0011e2000c101524 */
[----:B------:R-:W-:Y:S05]  /*4ad0*/  BRA `(.L_x_14212) ;  /* 0x00000c4000007947 */ /* 0x000fea0003800000 */
.L_x_14208:
        /* <DEDUP_REMOVED lines=8> */
.L_x_14216:
[----:B------:R-:W-:-:S05]  /*4b60*/  F2FP.PACK_AB R2, RZ, R2 ;  /* 0x00000002ff02723e */ /* 0x000fca00000000ff */
[----:B------:R0:W-:Y:S01]  /*4b70*/  STG.E.U16 [R16.64], R2 ;  /* 0x0000000210007986 */ /* 0x0001e2000c101524 */
[----:B------:R-:W-:Y:S05]  /*4b80*/  BRA `(.L_x_14212) ;  /* 0x00000b9000007947 */ /* 0x000fea0003800000 */
.L_x_14215:
        /* <DEDUP_REMOVED lines=9> */
.L_x_14218:
[----:B------:R-:W-:-:S04]  /*4c20*/  F2FP.PACK_AB R3, RZ, R2 ;  /* 0x00000002ff03723e */ /* 0x000fc800000000ff */
[----:B------:R-:W-:-:S05]  /*4c30*/  PRMT R3, R3, 0x5410, RZ ;  /* 0x0000541003037816 */ /* 0x000fca00000000ff */
[----:B------:R0:W-:Y:S01]  /*4c40*/  STG.E [R16.64], R3 ;  /* 0x0000000310007986 */ /* 0x0001e2000c101924 */
[----:B------:R-:W-:Y:S05]  /*4c50*/  BRA `(.L_x_14212) ;  /* 0x00000ac000007947 */ /* 0x000fea0003800000 */
.L_x_14217:
[----:B------:R-:W-:-:S06]  /*4c60*/  FMUL.FTZ R2, R2, 1 ;  /* 0x3f80000002027820 */ /* 0x000fcc0000410000 */
[----:B------:R-:W0:Y:S02]  /*4c70*/  F2F.F64.F32 R2, R2 ;  /* 0x0000000200027310 */ /* 0x000e240000201800 */
[----:B0-----:R0:W-:Y:S01]  /*4c80*/  STG.E.64 [R16.64], R2 ;  /* 0x0000000210007986 */ /* 0x0011e2000c101b24 */
[----:B------:R-:W-:Y:S05]  /*4c90*/  BRA `(.L_x_14212) ;  /* 0x00000a8000007947 */ /* 0x000fea0003800000 */
.L_x_14207:
        /* <DEDUP_REMOVED lines=12> */
.L_x_14221:
[----:B------:R-:W-:Y:S01]  /*4d60*/  FMUL.FTZ R4, R2, 1 ;  /* 0x3f80000002047820 */ /* 0x000fe20000410000 */
[----:B------:R-:W-:-:S05]  /*4d70*/  CS2R R6, SRZ ;  /* 0x0000000000067805 */ /* 0x000fca000001ff00 */
[----:B------:R-:W0:Y:S02]  /*4d80*/  F2F.F64.F32 R4, R4 ;  /* 0x0000000400047310 */ /* 0x000e240000201800 */
[----:B0-----:R0:W-:Y:S01]  /*4d90*/  STG.E.128 [R16.64], R4 ;  /* 0x0000000410007986 */ /* 0x0011e2000c101d24 */
[----:B------:R-:W-:Y:S05]  /*4da0*/  BRA `(.L_x_14212) ;  /* 0x0000097000007947 */ /* 0x000fea0003800000 */
.L_x_14220:
        /* <DEDUP_REMOVED lines=20> */
.L_x_14225:
[----:B------:R-:W-:Y:S05]  /*4ef0*/  BSYNC B0 ;  /* 0x0000000000007941 */ /* 0x000fea0003800000 */
.L_x_14224:
[----:B------:R-:W-:-:S05]  /*4f00*/  LOP3.LUT R5, R0, R5, RZ, 0xfc, !PT ;  /* 0x0000000500057212 */ /* 0x000fca00078efcff */
[----:B------:R0:W-:Y:S01]  /*4f10*/  STG.E.U8 [R16.64], R5 ;  /* 0x0000000510007986 */ /* 0x0001e2000c101124 */
[----:B------:R-:W-:Y:S05]  /*4f20*/  BRA `(.L_x_14212) ;  /* 0x000007f000007947 */ /* 0x000fea0003800000 */
.L_x_14223:
        /* <DEDUP_REMOVED lines=12> */
.L_x_14227:
[----:B-1---5:R-:W-:Y:S01]  /*4ff0*/  IMAD.MOV.U32 R0, RZ, RZ, 0x7f ;  /* 0x0000007fff007424 */ /* 0x022fe200078e00ff */
[----:B------:R-:W-:-:S04]  /*5000*/  ISETP.GT.U32.AND P0, PT, R4, 0x7f800000, PT ;  /* 0x7f8000000400780c */ /* 0x000fc80003f04070 */
[----:B------:R-:W-:-:S04]  /*5010*/  SEL R0, R0, 0x7c, P0 ;  /* 0x0000007c00007807 */ /* 0x000fc80000000000 */
.L_x_14228:
[----:B------:R-:W-:Y:S05]  /*5020*/  BSYNC B0 ;  /* 0x0000000000007941 */ /* 0x000fea0003800000 */
.L_x_14226:
[----:B------:R-:W-:-:S04]  /*5030*/  LOP3.LUT R2, R2, 0x80000000, RZ, 0xc0, !PT ;  /* 0x8000000002027812 */ /* 0x000fc800078ec0ff */
[----:B------:R-:W-:-:S04]  /*5040*/  SHF.R.U32.HI R3, RZ, 0x18, R2 ;  /* 0x00000018ff037819 */ /* 0x000fc80000011602 */
[----:B------:R-:W-:-:S05]  /*5050*/  LOP3.LUT R3, R0, R3, RZ, 0xfc, !PT ;  /* 0x0000000300037212 */ /* 0x000fca00078efcff */
[----:B------:R0:W-:Y:S01]  /*5060*/  STG.E.U8 [R16.64], R3 ;  /* 0x0000000310007986 */ /* 0x0001e2000c101124 */
[----:B------:R-:W-:Y:S05]  /*5070*/  BRA `(.L_x_14212) ;  /* 0x000006a000007947 */ /* 0x000fea0003800000 */
.L_x_14222:
[----:B------:R-:W-:-:S05]  /*5080*/  F2FP.BF16.PACK_AB R2, RZ, R2 ;  /* 0x00000002ff02723e */ /* 0x000fca00000010ff */
[----:B------:R0:W-:Y:S01]  /*5090*/  STG.E.U16 [R16.64], R2 ;  /* 0x0000000210007986 */ /* 0x0001e2000c101524 */
[----:B------:R-:W-:Y:S05]  /*50a0*/  BRA `(.L_x_14212) ;  /* 0x0000067000007947 */ /* 0x000fea0003800000 */
.L_x_14219:
        /* <DEDUP_REMOVED lines=11> */
.L_x_14231:
        /* <DEDUP_REMOVED lines=16> */
.L_x_14234:
[----:B------:R-:W-:-:S04]  /*5260*/  LOP3.LUT R2, R2, 0x80000000, RZ, 0xc0, !PT ;  /* 0x8000000002027812 */ /* 0x000fc800078ec0ff */
[----:B------:R-:W-:-:S04]  /*5270*/  SHF.R.U32.HI R3, RZ, 0x18, R2 ;  /* 0x00000018ff037819 */ /* 0x000fc80000011602 */
[----:B------:R-:W-:-:S04]  /*5280*/  LOP3.LUT R0, R0, R3, RZ, 0xfc, !PT ;  /* 0x0000000300007212 */ /* 0x000fc800078efcff */
[----:B------:R-:W-:Y:S02]  /*5290*/  PRMT R8, R0, 0x7610, R8 ;  /* 0x0000761000087816 */ /* 0x000fe40000000008 */
.L_x_14233:
[----:B------:R-:W-:Y:S05]  /*52a0*/  BSYNC B0 ;  /* 0x0000000000007941 */ /* 0x000fea0003800000 */
.L_x_14232:
[----:B------:R0:W-:Y:S01]  /*52b0*/  STG.E.U8 [R16.64], R8 ;  /* 0x0000000810007986 */ /* 0x0001e2000c101124 */
[----:B------:R-:W-:Y:S05]  /*52c0*/  BRA `(.L_x_14212) ;  /* 0x0000045000007947 */ /* 0x000fea0003800000 */
.L_x_14230:
        /* <DEDUP_REMOVED lines=16> */
.L_x_14237:
[----:B------:R-:W-:-:S04]  /*53d0*/  LOP3.LUT R2, R2, 0x80000000, RZ, 0xc0, !PT ;  /* 0x8000000002027812 */ /* 0x000fc800078ec0ff */
[----:B------:R-:W-:-:S04]  /*53e0*/  SHF.R.U32.HI R3, RZ, 0x18, R2 ;  /* 0x00000018ff037819 */ /* 0x000fc80000011602 */
[----:B------:R-:W-:-:S04]  /*53f0*/  LOP3.LUT R0, R0, R3, RZ, 0xfc, !PT ;  /* 0x0000000300007212 */ /* 0x000fc800078efcff */
[----:B------:R-:W-:Y:S02]  /*5400*/  PRMT R8, R0, 0x7610, R8 ;  /* 0x0000761000087816 */ /* 0x000fe40000000008 */
.L_x_14236:
[----:B------:R-:W-:Y:S05]  /*5410*/  BSYNC B0 ;  /* 0x0000000000007941 */ /* 0x000fea0003800000 */
.L_x_14235:
[----:B------:R0:W-:Y:S01]  /*5420*/  STG.E.U8 [R16.64], R8 ;  /* 0x0000000810007986 */ /* 0x0001e2000c101124 */
[----:B------:R-:W-:Y:S05]  /*5430*/  BRA `(.L_x_14212) ;  /* 0x000002e000007947 */ /* 0x000fea0003800000 */
.L_x_14229:
        /* <DEDUP_REMOVED lines=21> */
.L_x_14211:
        /* <DEDUP_REMOVED lines=20> */
.L_x_14239:
[----:B------:R-:W0:Y:S02]  /*56d0*/  F2I.U64.TRUNC R2, R2 ;  /* 0x0000000200027311 */ /* 0x000e24000020d800 */
[----:B0-----:R0:W-:Y:S01]  /*56e0*/  STG.E.64 [R16.64], R2 ;  /* 0x0000000210007986 */ /* 0x0011e2000c101b24 */
[----:B------:R-:W-:Y:S05]  /*56f0*/  BRA `(.L_x_14212) ;  /* 0x0000002000007947 */ /* 0x000fea0003800000 */
.L_x_14238:
[----:B------:R-:W0:Y:S02]  /*5700*/  F2I.FTZ.U32.TRUNC.NTZ R3, R2 ;  /* 0x0000000200037305 */ /* 0x000e24000021f000 */
[----:B0-----:R0:W-:Y:S02]  /*5710*/  STG.E [R16.64], R3 ;  /* 0x0000000310007986 */ /* 0x0011e4000c101924 */
.L_x_14212:
[----:B------:R-:W-:-:S04]  /*5720*/  IADD3 R19, R19, 0x80, RZ ;  /* 0x0000008013137810 */ /* 0x000fc80007ffe0ff */
[----:B------:R-:W-:-:S13]  /*5730*/  ISETP.GE.AND P0, PT, R19, c[0x0][0x160], PT ;  /* 0x0000580013007a0c */ /* 0x000fda0003f06270 */
        /* <DEDUP_REMOVED lines=229> */
.L_x_14240:
        /* <DEDUP_REMOVED lines=20> */
.L_x_14245:
[----:B------:R-:W2:Y:S02]  /*66d0*/  LDG.E.U8 R0, [R2.64] ;  /* 0x0000002402007981 */ /* 0x000ea4000c1e1100 */
[----:B--2---:R-:W0:Y:S01]  /*66e0*/  I2F.U16 R0, R0 ;  /* 0x0000000000007306 */ /* 0x004e220000101000 */
[----:B------:R-:W-:Y:S05]  /*66f0*/  BRA `(.L_x_14247) ;  /* 0x00000ca000007947 */ /* 0x000fea0003800000 */
.L_x_14244:
        /* <DEDUP_REMOVED lines=9> */
.L_x_14249:
[----:B------:R-:W2:Y:S02]  /*6790*/  LDG.E R0, [R2.64] ;  /* 0x0000002402007981 */ /* 0x000ea4000c1e1900 */
[----:B--2---:R-:W0:Y:S01]  /*67a0*/  I2F R0, R0 ;  /* 0x0000000000007306 */ /* 0x004e220000201400 */
[----:B------:R-:W-:Y:S05]  /*67b0*/  BRA `(.L_x_14247) ;  /* 0x00000be000007947 */ /* 0x000fea0003800000 */
.L_x_14248:
[----:B------:R-:W2:Y:S02]  /*67c0*/  LDG.E.U16 R0, [R2.64] ;  /* 0x0000002402007981 */ /* 0x000ea4000c1e1500 */
[----:B--2---:R-:W0:Y:S01]  /*67d0*/  I2F.S16 R0, R0 ;  /* 0x0000000000007306 */ /* 0x004e220000101400 */
[----:B------:R-:W-:Y:S05]  /*67e0*/  BRA `(.L_x_14247) ;  /* 0x00000bb000007947 */ /* 0x000fea0003800000 */
.L_x_14243:
        /* <DEDUP_REMOVED lines=8> */
.L_x_14251:
[----:B------:R-:W2:Y:S02]  /*6870*/  LDG.E.U16 R0, [R2.64] ;  /* 0x0000002402007981 */ /* 0x000ea4000c1e1500 */
[----:B--2---:R-:W-:Y:S01]  /*6880*/  HADD2.F32 R0, -RZ, R0.H0_H0 ;  /* 0x20000000ff007230 */ /* 0x004fe20000004100 */
[----:B------:R-:W-:Y:S05]  /*6890*/  BRA `(.L_x_14247) ;  /* 0x00000b0000007947 */ /* 0x000fea0003800000 */
.L_x_14250:
        /* <DEDUP_REMOVED lines=8> */
.L_x_14253:
[----:B------:R-:W2:Y:S02]  /*6920*/  LDG.E.U16 R0, [R2.64] ;  /* 0x0000002402007981 */ /* 0x000ea4000c1e1500 */
[----:B--2---:R-:W-:Y:S01]  /*6930*/  HADD2.F32 R0, -RZ, R0.H0_H0 ;  /* 0x20000000ff007230 */ /* 0x004fe20000004100 */
[----:B------:R-:W-:Y:S05]  /*6940*/  BRA `(.L_x_14247) ;  /* 0x00000a5000007947 */ /* 0x000fea0003800000 */
.L_x_14252:
[----:B------:R-:W2:Y:S02]  /*6950*/  LDG.E.64 R2, [R2.64] ;  /* 0x0000002402027981 */ /* 0x000ea4000c1e1b00 */
[----:B--2---:R-:W0:Y:S01]  /*6960*/  F2F.F32.F64 R0, R2 ;  /* 0x0000000200007310 */ /* 0x004e220000301000 */
[----:B------:R-:W0:-:S14]  /*6970*/  DSETP.GEU.AND P0, PT, |R2|, c[0x2][0x0], PT ;  /* 0x008000000200762a */ /* 0x000e1c0003f0e200 */
[----:B0-----:R-:W-:Y:S01]  /*6980*/  @!P0 FMUL R0, R0, 1.175494350822287508e-38 ;  /* 0x0080000000008820 */ /* 0x001fe20000400000 */
[----:B------:R-:W-:Y:S05]  /*6990*/  BRA `(.L_x_14247) ;  /* 0x00000a0000007947 */ /* 0x000fea0003800000 */
.L_x_14242:
        /* <DEDUP_REMOVED lines=12> */
.L_x_14256:
[----:B------:R-:W2:Y:S02]  /*6a60*/  LDG.E.64 R2, [R2.64] ;  /* 0x0000002402027981 */ /* 0x000ea4000c1e1b00 */
[----:B--2---:R-:W0:Y:S01]  /*6a70*/  F2F.F32.F64 R0, R2 ;  /* 0x0000000200007310 */ /* 0x004e220000301000 */
[----:B------:R-:W0:-:S14]  /*6a80*/  DSETP.GEU.AND P0, PT, |R2|, c[0x2][0x0], PT ;  /* 0x008000000200762a */ /* 0x000e1c0003f0e200 */
[----:B0-----:R-:W-:Y:S01]  /*6a90*/  @!P0 FMUL R0, R0, 1.175494350822287508e-38 ;  /* 0x0080000000008820 */ /* 0x001fe20000400000 */
[----:B------:R-:W-:Y:S05]  /*6aa0*/  BRA `(.L_x_14247) ;  /* 0x000008f000007947 */ /* 0x000fea0003800000 */
.L_x_14255:
        /* <DEDUP_REMOVED lines=26> */
.L_x_14258:
        /* <DEDUP_REMOVED lines=13> */
.L_x_14257:
[----:B------:R-:W2:Y:S02]  /*6d20*/  LDG.E.U16 R0, [R2.64] ;  /* 0x0000002402007981 */ /* 0x000ea4000c1e1500 */
[----:B--2---:R-:W-:Y:S01]  /*6d30*/  PRMT R0, RZ, 0x5410, R0 ;  /* 0x00005410ff007816 */ /* 0x004fe20000000000 */
[----:B------:R-:W-:Y:S05]  /*6d40*/  BRA `(.L_x_14247) ;  /* 0x0000065000007947 */ /* 0x000fea0003800000 */
.L_x_14254:
        /* <DEDUP_REMOVED lines=11> */
.L_x_14261:
        /* <DEDUP_REMOVED lines=20> */
.L_x_14263:
[----:B------:R-:W-:Y:S05]  /*6f40*/  BSYNC B0 ;  /* 0x0000000000007941 */ /* 0x000fea0003800000 */
.L_x_14262:
[----:B------:R-:W-:Y:S01]  /*6f50*/  LEA R3, R0, 0x3b800000, 0x17 ;  /* 0x3b80000000037811 */ /* 0x000fe200078eb8ff */
[----:B------:R-:W-:-:S05]  /*6f60*/  IMAD.SHL.U32 R0, R2, 0x100000, RZ ;  /* 0x0010000002007824 */ /* 0x000fca00078e00ff */
[----:B------:R-:W-:Y:S01]  /*6f70*/  LOP3.LUT R0, R3, R0, R4, 0xfe, !PT ;  /* 0x0000000003007212 */ /* 0x000fe200078efe04 */
[----:B------:R-:W-:Y:S05]  /*6f80*/  BRA `(.L_x_14247) ;  /* 0x0000041000007947 */ /* 0x000fea0003800000 */
.L_x_14260:
        /* <DEDUP_REMOVED lines=20> */
.L_x_14265:
[----:B------:R-:W-:Y:S05]  /*70d0*/  BSYNC B0 ;  /* 0x0000000000007941 */ /* 0x000fea0003800000 */
.L_x_14264:
[----:B------:R-:W-:Y:S01]  /*70e0*/  LEA R3, R0, 0x37800000, 0x17 ;  /* 0x3780000000037811 */ /* 0x000fe200078eb8ff */
[----:B------:R-:W-:-:S05]  /*70f0*/  IMAD.SHL.U32 R0, R2, 0x200000, RZ ;  /* 0x0020000002007824 */ /* 0x000fca00078e00ff */
[----:B------:R-:W-:Y:S01]  /*7100*/  LOP3.LUT R0, R3, R0, R4, 0xfe, !PT ;  /* 0x0000000003007212 */ /* 0x000fe200078efe04 */
[----:B------:R-:W-:Y:S05]  /*7110*/  BRA `(.L_x_14247) ;  /* 0x0000028000007947 */ /* 0x000fea0003800000 */
.L_x_14259:
        /* <DEDUP_REMOVED lines=14> */
.L_x_14246:
        /* <DEDUP_REMOVED lines=21> */
.L_x_14267:
[----:B------:R-:W2:Y:S02]  /*7350*/  LDG.E.64 R2, [R2.64] ;  /* 0x0000002402027981 */ /* 0x000ea4000c1e1b00 */
[----:B--2---:R0:W1:Y:S01]  /*7360*/  I2F.U64 R0, R2 ;  /* 0x0000000200007312 */ /* 0x0040620000301000 */
[----:B------:R-:W-:Y:S05]  /*7370*/  BRA `(.L_x_14247) ;  /* 0x0000002000007947 */ /* 0x000fea0003800000 */
.L_x_14266:
[----:B------:R-:W2:Y:S02]  /*7380*/  LDG.E R0, [R2.64] ;  /* 0x0000002402007981 */ /* 0x000ea4000c1e1900 */
[----:B--2---:R-:W0:Y:S02]  /*7390*/  I2F.U32 R0, R0 ;  /* 0x0000000000007306 */ /* 0x004e240000201000 */
.L_x_14247:
[----:B------:R-:W-:Y:S05]  /*73a0*/  BSYNC B6 ;  /* 0x0000000000067941 */ /* 0x000fea0003800000 */
.L_x_14241:
        /* <DEDUP_REMOVED lines=9> */
.L_x_14268:
        /* <DEDUP_REMOVED lines=12> */
.L_x_14272:
[----:B------:R-:W0:Y:S02]  /*7500*/  F2I.S64.TRUNC R2, R2 ;  /* 0x0000000200027311 */ /* 0x000e24000020d900 */
[----:B0-----:R-:W-:-:S05]  /*7510*/  IMAD.MOV.U32 R5, RZ, RZ, R2 ;  /* 0x000000ffff057224 */ /* 0x001fca00078e0002 */
[----:B------:R0:W-:Y:S01]  /*7520*/  STG.E.U8 [R16.64], R5 ;  /* 0x0000000510007986 */ /* 0x0001e2000c101124 */
[----:B------:R-:W-:Y:S05]  /*7530*/  BRA `(.L_x_14274) ;  /* 0x00000d3000007947 */ /* 0x000fea0003800000 */
.L_x_14271:
        /* <DEDUP_REMOVED lines=9> */
.L_x_14276:
[----:B------:R-:W0:Y:S02]  /*75d0*/  F2I.FTZ.TRUNC.NTZ R3, R2 ;  /* 0x0000000200037305 */ /* 0x000e24000021f100 */
[----:B0-----:R0:W-:Y:S01]  /*75e0*/  STG.E [R16.64], R3 ;  /* 0x0000000310007986 */ /* 0x0011e2000c101924 */
[----:B------:R-:W-:Y:S05]  /*75f0*/  BRA `(.L_x_14274) ;  /* 0x00000c7000007947 */ /* 0x000fea0003800000 */
.L_x_14275:
[----:B------:R-:W0:Y:S02]  /*7600*/  F2I.FTZ.TRUNC.NTZ R3, R2 ;  /* 0x0000000200037305 */ /* 0x000e24000021f100 */
[----:B0-----:R0:W-:Y:S01]  /*7610*/  STG.E.U16 [R16.64], R3 ;  /* 0x0000000310007986 */ /* 0x0011e2000c101524 */
[----:B------:R-:W-:Y:S05]  /*7620*/  BRA `(.L_x_14274) ;  /* 0x00000c4000007947 */ /* 0x000fea0003800000 */
.L_x_14270:
        /* <DEDUP_REMOVED lines=8> */
.L_x_14278:
[----:B------:R-:W-:-:S05]  /*76b0*/  F2FP.PACK_AB R2, RZ, R2 ;  /* 0x00000002ff02723e */ /* 0x000fca00000000ff */
[----:B------:R0:W-:Y:S01]  /*76c0*/  STG.E.U16 [R16.64], R2 ;  /* 0x0000000210007986 */ /* 0x0001e2000c101524 */
[----:B------:R-:W-:Y:S05]  /*76d0*/  BRA `(.L_x_14274) ;  /* 0x00000b9000007947 */ /* 0x000fea0003800000 */
.L_x_14277:
        /* <DEDUP_REMOVED lines=9> */
.L_x_14280:
[----:B------:R-:W-:-:S04]  /*7770*/  F2FP.PACK_AB R3, RZ, R2 ;  /* 0x00000002ff03723e */ /* 0x000fc800000000ff */
[----:B------:R-:W-:-:S05]  /*7780*/  PRMT R3, R3, 0x5410, RZ ;  /* 0x0000541003037816 */ /* 0x000fca00000000ff */
[----:B------:R0:W-:Y:S01]  /*7790*/  STG.E [R16.64], R3 ;  /* 0x0000000310007986 */ /* 0x0001e2000c101924 */
[----:B------:R-:W-:Y:S05]  /*77a0*/  BRA `(.L_x_14274) ;  /* 0x00000ac000007947 */ /* 0x000fea0003800000 */
.L_x_14279:
[----:B------:R-:W-:-:S06]  /*77b0*/  FMUL.FTZ R2, R2, 1 ;  /* 0x3f80000002027820 */ /* 0x000fcc0000410000 */
[----:B------:R-:W0:Y:S02]  /*77c0*/  F2F.F64.F32 R2, R2 ;  /* 0x0000000200027310 */ /* 0x000e240000201800 */
[----:B0-----:R0:W-:Y:S01]  /*77d0*/  STG.E.64 [R16.64], R2 ;  /* 0x0000000210007986 */ /* 0x0011e2000c101b24 */
[----:B------:R-:W-:Y:S05]  /*77e0*/  BRA `(.L_x_14274) ;  /* 0x00000a8000007947 */ /* 0x000fea0003800000 */
.L_x_14269:
        /* <DEDUP_REMOVED lines=12> */
.L_x_14283:
[----:B------:R-:W-:Y:S01]  /*78b0*/  FMUL.FTZ R4, R2, 1 ;  /* 0x3f80000002047820 */ /* 0x000fe20000410000 */
[----:B------:R-:W-:-:S05]  /*78c0*/  CS2R R6, SRZ ;  /* 0x0000000000067805 */ /* 0x000fca000001ff00 */
[----:B------:R-:W0:Y:S02]  /*78d0*/  F2F.F64.F32 R4, R4 ;  /* 0x0000000400047310 */ /* 0x000e240000201800 */
[----:B0-----:R0:W-:Y:S01]  /*78e0*/  STG.E.128 [R16.64], R4 ;  /* 0x0000000410007986 */ /* 0x0011e2000c101d24 */
[----:B------:R-:W-:Y:S05]  /*78f0*/  BRA `(.L_x_14274) ;  /* 0x0000097000007947 */ /* 0x000fea0003800000 */
.L_x_14282:
        /* <DEDUP_REMOVED lines=20> */
.L_x_14287:
[----:B------:R-:W-:Y:S05]  /*7a40*/  BSYNC B0 ;  /* 0x0000000000007941 */ /* 0x000fea0003800000 */
.L_x_14286:
[----:B------:R-:W-:-:S05]  /*7a50*/  LOP3.LUT R5, R0, R5, RZ, 0xfc, !PT ;  /* 0x0000000500057212 */ /* 0x000fca00078efcff */
[----:B------:R0:W-:Y:S01]  /*7a60*/  STG.E.U8 [R16.64], R5 ;  /* 0x0000000510007986 */ /* 0x0001e2000c101124 */
[----:B------:R-:W-:Y:S05]  /*7a70*/  BRA `(.L_x_14274) ;  /* 0x000007f000007947 */ /* 0x000fea0003800000 */
.L_x_14285:
        /* <DEDUP_REMOVED lines=12> */
.L_x_14289:
[----:B-1---5:R-:W-:Y:S01]  /*7b40*/  IMAD.MOV.U32 R0, RZ, RZ, 0x7f ;  /* 0x0000007fff007424 */ /* 0x022fe200078e00ff */
[----:B------:R-:W-:-:S04]  /*7b50*/  ISETP.GT.U32.AND P0, PT, R4, 0x7f800000, PT ;  /* 0x7f8000000400780c */ /* 0x000fc80003f04070 */
[----:B------:R-:W-:-:S04]  /*7b60*/  SEL R0, R0, 0x7c, P0 ;  /* 0x0000007c00007807 */ /* 0x000fc80000000000 */
.L_x_14290:
[----:B------:R-:W-:Y:S05]  /*7b70*/  BSYNC B0 ;  /* 0x0000000000007941 */ /* 0x000fea0003800000 */
.L_x_14288:
[----:B------:R-:W-:-:S04]  /*7b80*/  LOP3.LUT R2, R2, 0x80000000, RZ, 0xc0, !PT ;  /* 0x8000000002027812 */ /* 0x000fc800078ec0ff */
[----:B------:R-:W-:-:S04]  /*7b90*/  SHF.R.U32.HI R3, RZ, 0x18, R2 ;  /* 0x00000018ff037819 */ /* 0x000fc80000011602 */
[----:B------:R-:W-:-:S05]  /*7ba0*/  LOP3.LUT R3, R0, R3, RZ, 0xfc, !PT ;  /* 0x0000000300037212 */ /* 0x000fca00078efcff */
[----:B------:R0:W-:Y:S01]  /*7bb0*/  STG.E.U8 [R16.64], R3 ;  /* 0x0000000310007986 */ /* 0x0001e2000c101124 */
[----:B------:R-:W-:Y:S05]  /*7bc0*/  BRA `(.L_x_14274) ;  /* 0x000006a000007947 */ /* 0x000fea0003800000 */
.L_x_14284:
[----:B------:R-:W-:-:S05]  /*7bd0*/  F2FP.BF16.PACK_AB R2, RZ, R2 ;  /* 0x00000002ff02723e */ /* 0x000fca00000010ff */
[----:B------:R0:W-:Y:S01]  /*7be0*/  STG.E.U16 [R16.64], R2 ;  /* 0x0000000210007986 */ /* 0x0001e2000c101524 */
[----:B------:R-:W-:Y:S05]  /*7bf0*/  BRA `(.L_x_14274) ;  /* 0x0000067000007947 */ /* 0x000fea0003800000 */
.L_x_14281:
        /* <DEDUP_REMOVED lines=11> */
.L_x_14293:
        /* <DEDUP_REMOVED lines=16> */
.L_x_14296:
[----:B------:R-:W-:-:S04]  /*7db0*/  LOP3.LUT R2, R2, 0x80000000, RZ, 0xc0, !PT ;  /* 0x8000000002027812 */ /* 0x000fc800078ec0ff */
[----:B------:R-:W-:-:S04]  /*7dc0*/  SHF.R.U32.HI R3, RZ, 0x18, R2 ;  /* 0x00000018ff037819 */ /* 0x000fc80000011602 */
[----:B------:R-:W-:-:S04]  /*7dd0*/  LOP3.LUT R0, R0, R3, RZ, 0xfc, !PT ;  /* 0x0000000300007212 */ /* 0x000fc800078efcff */
[----:B------:R-:W-:Y:S02]  /*7de0*/  PRMT R8, R0, 0x7610, R8 ;  /* 0x0000761000087816 */ /* 0x000fe40000000008 */
.L_x_14295:
[----:B------:R-:W-:Y:S05]  /*7df0*/  BSYNC B0 ;  /* 0x0000000000007941 */ /* 0x000fea0003800000 */
.L_x_14294:
[----:B------:R0:W-:Y:S01]  /*7e00*/  STG.E.U8 [R16.64], R8 ;  /* 0x0000000810007986 */ /* 0x0001e2000c101124 */
[----:B------:R-:W-:Y:S05]  /*7e10*/  BRA `(.L_x_14274) ;  /* 0x0000045000007947 */ /* 0x000fea0003800000 */
.L_x_14292:
        /* <DEDUP_REMOVED lines=16> */
.L_x_14299:
[----:B------:R-:W-:-:S04]  /*7f20*/  LOP3.LUT R2, R2, 0x80000000, RZ, 0xc0, !PT ;  /* 0x8000000002027812 */ /* 0x000fc800078ec0ff */
[----:B------:R-:W-:-:S04]  /*7f30*/  SHF.R.U32.HI R3, RZ, 0x18, R2 ;  /* 0x00000018ff037819 */ /* 0x000fc80000011602 */
[----:B------:R-:W-:-:S04]  /*7f40*/  LOP3.LUT R0, R0, R3, RZ, 0xfc, !PT ;  /* 0x0000000300007212 */ /* 0x000fc800078efcff */
[----:B------:R-:W-:Y:S02]  /*7f50*/  PRMT R8, R0, 0x7610, R8 ;  /* 0x0000761000087816 */ /* 0x000fe40000000008 */
.L_x_14298:
[----:B------:R-:W-:Y:S05]  /*7f60*/  BSYNC B0 ;  /* 0x0000000000007941 */ /* 0x000fea0003800000 */
.L_x_14297:
[----:B------:R0:W-:Y:S01]  /*7f70*/  STG.E.U8 [R16.64], R8 ;  /* 0x0000000810007986 */ /* 0x0001e2000c101124 */
[----:B------:R-:W-:Y:S05]  /*7f80*/  BRA `(.L_x_14274) ;  /* 0x000002e000007947 */ /* 0x000fea0003800000 */
.L_x_14291:
        /* <DEDUP_REMOVED lines=21> */
.L_x_14273:
        /* <DEDUP_REMOVED lines=20> */
.L_x_14301:
[----:B------:R-:W0:Y:S02]  /*8220*/  F2I.U64.TRUNC R2, R2 ;  /* 0x0000000200027311 */ /* 0x000e24000020d800 */
[----:B0-----:R0:W-:Y:S01]  /*8230*/  STG.E.64 [R16.64], R2 ;  /* 0x0000000210007986 */ /* 0x0011e2000c101b24 */
[----:B------:R-:W-:Y:S05]  /*8240*/  BRA `(.L_x_14274) ;  /* 0x0000002000007947 */ /* 0x000fea0003800000 */
.L_x_14300:
[----:B------:R-:W0:Y:S02]  /*8250*/  F2I.FTZ.U32.TRUNC.NTZ R3, R2 ;  /* 0x0000000200037305 */ /* 0x000e24000021f000 */
[----:B0-----:R0:W-:Y:S02]  /*8260*/  STG.E [R16.64], R3 ;  /* 0x0000000310007986 */ /* 0x0011e4000c101924 */
.L_x_14274:
[----:B------:R-:W-:Y:S02]  /*8270*/  IADD3 R19, R19, 0x80, RZ ;  /* 0x0000008013137810 */ /* 0x000fe40007ffe0ff */
.L_x_14177:
[----:B------:R-:W-:Y:S05]  /*8280*/  BSYNC B7 ;  /* 0x0000000000077941 */ /* 0x000fea0003800000 */
.L_x_14176:
[----:B------:R-:W-:-:S13]  /*8290*/  ISETP.GE.AND P0, PT, R19, c[0x0][0x160], PT ;  /* 0x0000580013007a0c */ /* 0x000fda0003f06270 */
[----:B------:R-:W-:Y:S05]  /*82a0*/  @P0 EXIT ;  /* 0x000000000000094d */ /* 0x000fea0003800000 */
        /* <DEDUP_REMOVED lines=228> */
.L_x_14302:
        /* <DEDUP_REMOVED lines=20> */
.L_x_14307:
[----:B------:R-:W2:Y:S02]  /*9230*/  LDG.E.U8 R0, [R2.64] ;  /* 0x0000002402007981 */ /* 0x000ea4000c1e1100 */
[----:B--2---:R-:W0:Y:S01]  /*9240*/  I2F.U16 R0, R0 ;  /* 0x0000000000007306 */ /* 0x004e220000101000 */
[----:B------:R-:W-:Y:S05]  /*9250*/  BRA `(.L_x_14309) ;  /* 0x00000ca000007947 */ /* 0x000fea0003800000 */
.L_x_14306:
        /* <DEDUP_REMOVED lines=9> */
.L_x_14311:
[----:B------:R-:W2:Y:S02]  /*92f0*/  LDG.E R0, [R2.64] ;  /* 0x0000002402007981 */ /* 0x000ea4000c1e1900 */
[----:B--2---:R-:W0:Y:S01]  /*9300*/  I2F R0, R0 ;  /* 0x0000000000007306 */ /* 0x004e220000201400 */
[----:B------:R-:W-:Y:S05]  /*9310*/  BRA `(.L_x_14309) ;  /* 0x00000be000007947 */ /* 0x000fea0003800000 */
.L_x_14310:
[----:B------:R-:W2:Y:S02]  /*9320*/  LDG.E.U16 R0, [R2.64] ;  /* 0x0000002402007981 */ /* 0x000ea4000c1e1500 */
[----:B--2---:R-:W0:Y:S01]  /*9330*/  I2F.S16 R0, R0 ;  /* 0x0000000000007306 */ /* 0x004e220000101400 */
[----:B------:R-:W-:Y:S05]  /*9340*/  BRA `(.L_x_14309) ;  /* 0x00000bb000007947 */ /* 0x000fea0003800000 */
.L_x_14305:
        /* <DEDUP_REMOVED lines=8> */
.L_x_14313:
[----:B------:R-:W2:Y:S02]  /*93d0*/  LDG.E.U16 R0, [R2.64] ;  /* 0x0000002402007981 */ /* 0x000ea4000c1e1500 */
[----:B--2---:R-:W-:Y:S01]  /*93e0*/  HADD2.F32 R0, -RZ, R0.H0_H0 ;  /* 0x20000000ff007230 */ /* 0x004fe20000004100 */
[----:B------:R-:W-:Y:S05]  /*93f0*/  BRA `(.L_x_14309) ;  /* 0x00000b0000007947 */ /* 0x000fea0003800000 */
.L_x_14312:
        /* <DEDUP_REMOVED lines=8> */
.L_x_14315:
[----:B------:R-:W2:Y:S02]  /*9480*/  LDG.E.U16 R0, [R2.64] ;  /* 0x0000002402007981 */ /* 0x000ea4000c1e1500 */
[----:B--2---:R-:W-:Y:S01]  /*9490*/  HADD2.F32 R0, -RZ, R0.H0_H0 ;  /* 0x20000000ff007230 */ /* 0x004fe20000004100 */
[----:B------:R-:W-:Y:S05]  /*94a0*/  BRA `(.L_x_14309) ;  /* 0x00000a5000007947 */ /* 0x000fea0003800000 */
.L_x_14314:
[----:B------:R-:W2:Y:S02]  /*94b0*/  LDG.E.64 R2, [R2.64] ;  /* 0x0000002402027981 */ /* 0x000ea4000c1e1b00 */
[----:B--2---:R-:W0:Y:S01]  /*94c0*/  F2F.F32.F64 R0, R2 ;  /* 0x0000000200007310 */ /* 0x004e220000301000 */
[----:B------:R-:W0:-:S14]  /*94d0*/  DSETP.GEU.AND P0, PT, |R2|, c[0x2][0x0], PT ;  /* 0x008000000200762a */ /* 0x000e1c0003f0e200 */
[----:B0-----:R-:W-:Y:S01]  /*94e0*/  @!P0 FMUL R0, R0, 1.175494350822287508e-38 ;  /* 0x0080000000008820 */ /* 0x001fe20000400000 */
[----:B------:R-:W-:Y:S05]  /*94f0*/  BRA `(.L_x_14309) ;  /* 0x00000a0000007947 */ /* 0x000fea0003800000 */
.L_x_14304:
        /* <DEDUP_REMOVED lines=12> */
.L_x_14318:
[----:B------:R-:W2:Y:S02]  /*95c0*/  LDG.E.64 R2, [R2.64] ;  /* 0x0000002402027981 */ /* 0x000ea4000c1e1b00 */
[----:B--2---:R-:W0:Y:S01]  /*95d0*/  F2F.F32.F64 R0, R2 ;  /* 0x0000000200007310 */ /* 0x004e220000301000 */
[----:B------:R-:W0:-:S14]  /*95e0*/  DSETP.GEU.AND P0, PT, |R2|, c[0x2][0x0], PT ;  /* 0x008000000200762a */ /* 0x000e1c0003f0e200 */
[----:B0-----:R-:W-:Y:S01]  /*95f0*/  @!P0 FMUL R0, R0, 1.175494350822287508e-38 ;  /* 0x0080000000008820 */ /* 0x001fe20000400000 */
[----:B------:R-:W-:Y:S05]  /*9600*/  BRA `(.L_x_14309) ;  /* 0x000008f000007947 */ /* 0x000fea0003800000 */
.L_x_14317:
        /* <DEDUP_REMOVED lines=26> */
.L_x_14320:
        /* <DEDUP_REMOVED lines=13> */
.L_x_14319:
[----:B------:R-:W2:Y:S02]  /*9880*/  LDG.E.U16 R0, [R2.64] ;  /* 0x0000002402007981 */ /* 0x000ea4000c1e1500 */
[----:B--2---:R-:W-:Y:S01]  /*9890*/  PRMT R0, RZ, 0x5410, R0 ;  /* 0x00005410ff007816 */ /* 0x004fe20000000000 */
[----:B------:R-:W-:Y:S05]  /*98a0*/  BRA `(.L_x_14309) ;  /* 0x0000065000007947 */ /* 0x000fea0003800000 */
.L_x_14316:
        /* <DEDUP_REMOVED lines=11> */
.L_x_14323:
        /* <DEDUP_REMOVED lines=20> */
.L_x_14325:
[----:B------:R-:W-:Y:S05]  /*9aa0*/  BSYNC B0 ;  /* 0x0000000000007941 */ /* 0x000fea0003800000 */
.L_x_14324:
[----:B------:R-:W-:Y:S01]  /*9ab0*/  LEA R3, R0, 0x3b800000, 0x17 ;  /* 0x3b80000000037811 */ /* 0x000fe200078eb8ff */
[----:B------:R-:W-:-:S05]  /*9ac0*/  IMAD.SHL.U32 R0, R2, 0x100000, RZ ;  /* 0x0010000002007824 */ /* 0x000fca00078e00ff */
[----:B------:R-:W-:Y:S01]  /*9ad0*/  LOP3.LUT R0, R3, R0, R4, 0xfe, !PT ;  /* 0x0000000003007212 */ /* 0x000fe200078efe04 */
[----:B------:R-:W-:Y:S05]  /*9ae0*/  BRA `(.L_x_14309) ;  /* 0x0000041000007947 */ /* 0x000fea0003800000 */
.L_x_14322:
        /* <DEDUP_REMOVED lines=20> */
.L_x_14327:
[----:B------:R-:W-:Y:S05]  /*9c30*/  BSYNC B0 ;  /* 0x0000000000007941 */ /* 0x000fea0003800000 */
.L_x_14326:
[----:B------:R-:W-:Y:S01]  /*9c40*/  LEA R3, R0, 0x37800000, 0x17 ;  /* 0x3780000000037811 */ /* 0x000fe200078eb8ff */
[----:B------:R-:W-:-:S05]  /*9c50*/  IMAD.SHL.U32 R0, R2, 0x200000, RZ ;  /* 0x0020000002007824 */ /* 0x000fca00078e00ff */
[----:B------:R-:W-:Y:S01]  /*9c60*/  LOP3.LUT R0, R3, R0, R4, 0xfe, !PT ;  /* 0x0000000003007212 */ /* 0x000fe200078efe04 */
[----:B------:R-:W-:Y:S05]  /*9c70*/  BRA `(.L_x_14309) ;  /* 0x0000028000007947 */ /* 0x000fea0003800000 */
.L_x_14321:
        /* <DEDUP_REMOVED lines=14> */
.L_x_14308:
        /* <DEDUP_REMOVED lines=21> */
.L_x_14329:
[----:B------:R-:W2:Y:S02]  /*9eb0*/  LDG.E.64 R2, [R2.64] ;  /* 0x0000002402027981 */ /* 0x000ea4000c1e1b00 */
[----:B--2---:R0:W1:Y:S01]  /*9ec0*/  I2F.U64 R0, R2 ;  /* 0x0000000200007312 */ /* 0x0040620000301000 */
[----:B------:R-:W-:Y:S05]  /*9ed0*/  BRA `(.L_x_14309) ;  /* 0x0000002000007947 */ /* 0x000fea0003800000 */
.L_x_14328:
[----:B------:R-:W2:Y:S02]  /*9ee0*/  LDG.E R0, [R2.64] ;  /* 0x0000002402007981 */ /* 0x000ea4000c1e1900 */
[----:B--2---:R-:W0:Y:S02]  /*9ef0*/  I2F.U32 R0, R0 ;  /* 0x0000000000007306 */ /* 0x004e240000201000 */
.L_x_14309:
[----:B------:R-:W-:Y:S05]  /*9f00*/  BSYNC B6 ;  /* 0x0000000000067941 */ /* 0x000fea0003800000 */
.L_x_14303:
        /* <DEDUP_REMOVED lines=9> */
.L_x_14330:
        /* <DEDUP_REMOVED lines=12> */
.L_x_14334:
[----:B------:R-:W0:Y:S02]  /*a060*/  F2I.S64.TRUNC R2, R2 ;  /* 0x0000000200027311 */ /* 0x000e24000020d900 */
[----:B0-----:R-:W-:-:S05]  /*a070*/  IMAD.MOV.U32 R5, RZ, RZ, R2 ;  /* 0x000000ffff057224 */ /* 0x001fca00078e0002 */
[----:B------:R-:W-:Y:S01]  /*a080*/  STG.E.U8 [R16.64], R5 ;  /* 0x0000000510007986 */ /* 0x000fe2000c101124 */
[----:B------:R-:W-:Y:S05]  /*a090*/  EXIT ;  /* 0x000000000000794d */ /* 0x000fea0003800000 */
.L_x_14333:
        /* <DEDUP_REMOVED lines=9> */
.L_x_14337:
[----:B------:R-:W0:Y:S02]  /*a130*/  F2I.FTZ.TRUNC.NTZ R3, R2 ;  /* 0x0000000200037305 */ /* 0x000e24000021f100 */
[----:B0-----:R-:W-:Y:S01]  /*a140*/  STG.E [R16.64], R3 ;  /* 0x0000000310007986 */ /* 0x001fe2000c101924 */
[----:B------:R-:W-:Y:S05]  /*a150*/  EXIT ;  /* 0x000000000000794d */ /* 0x000fea0003800000 */
.L_x_14336:
[----:B------:R-:W0:Y:S02]  /*a160*/  F2I.FTZ.TRUNC.NTZ R3, R2 ;  /* 0x0000000200037305 */ /* 0x000e24000021f100 */
[----:B0-----:R-:W-:Y:S01]  /*a170*/  STG.E.U16 [R16.64], R3 ;  /* 0x0000000310007986 */ /* 0x001fe2000c101524 */
[----:B------:R-:W-:Y:S05]  /*a180*/  EXIT ;  /* 0x000000000000794d */ /* 0x000fea0003800000 */
.L_x_14332:
        /* <DEDUP_REMOVED lines=8> */
.L_x_14339:
[----:B------:R-:W-:-:S05]  /*a210*/  F2FP.PACK_AB R2, RZ, R2 ;  /* 0x00000002ff02723e */ /* 0x000fca00000000ff */
[----:B------:R-:W-:Y:S01]  /*a220*/  STG.E.U16 [R16.64], R2 ;  /* 0x0000000210007986 */ /* 0x000fe2000c101524 */
[----:B------:R-:W-:Y:S05]  /*a230*/  EXIT ;  /* 0x000000000000794d */ /* 0x000fea0003800000 */
.L_x_14338:
        /* <DEDUP_REMOVED lines=9> */
.L_x_14341:
[----:B------:R-:W-:-:S04]  /*a2d0*/  F2FP.PACK_AB R3, RZ, R2 ;  /* 0x00000002ff03723e */ /* 0x000fc800000000ff */
[----:B------:R-:W-:-:S05]  /*a2e0*/  PRMT R3, R3, 0x5410, RZ ;  /* 0x0000541003037816 */ /* 0x000fca00000000ff */
[----:B------:R-:W-:Y:S01]  /*a2f0*/  STG.E [R16.64], R3 ;  /* 0x0000000310007986 */ /* 0x000fe2000c101924 */
[----:B------:R-:W-:Y:S05]  /*a300*/  EXIT ;  /* 0x000000000000794d */ /* 0x000fea0003800000 */
.L_x_14340:
[----:B------:R-:W-:-:S06]  /*a310*/  FMUL.FTZ R2, R2, 1 ;  /* 0x3f80000002027820 */ /* 0x000fcc0000410000 */
[----:B------:R-:W0:Y:S02]  /*a320*/  F2F.F64.F32 R2, R2 ;  /* 0x0000000200027310 */ /* 0x000e240000201800 */
[----:B0-----:R-:W-:Y:S01]  /*a330*/  STG.E.64 [R16.64], R2 ;  /* 0x0000000210007986 */ /* 0x001fe2000c101b24 */
[----:B------:R-:W-:Y:S05]  /*a340*/  EXIT ;  /* 0x000000000000794d */ /* 0x000fea0003800000 */
.L_x_14331:
        /* <DEDUP_REMOVED lines=12> */
.L_x_14344:
[----:B------:R-:W-:Y:S01]  /*a410*/  FMUL.FTZ R4, R2, 1 ;  /* 0x3f80000002047820 */ /* 0x000fe20000410000 */
[----:B------:R-:W-:-:S05]  /*a420*/  CS2R R6, SRZ ;  /* 0x0000000000067805 */ /* 0x000fca000001ff00 */
[----:B------:R-:W0:Y:S02]  /*a430*/  F2F.F64.F32 R4, R4 ;  /* 0x0000000400047310 */ /* 0x000e240000201800 */
[----:B0-----:R-:W-:Y:S01]  /*a440*/  STG.E.128 [R16.64], R4 ;  /* 0x0000000410007986 */ /* 0x001fe2000c101d24 */
[----:B------:R-:W-:Y:S05]  /*a450*/  EXIT ;  /* 0x000000000000794d */ /* 0x000fea0003800000 */
.L_x_14343:
        /* <DEDUP_REMOVED lines=20> */
.L_x_14348:
[----:B------:R-:W-:Y:S05]  /*a5a0*/  BSYNC B0 ;  /* 0x0000000000007941 */ /* 0x000fea0003800000 */
.L_x_14347:
[----:B------:R-:W-:-:S05]  /*a5b0*/  LOP3.LUT R5, R0, R5, RZ, 0xfc, !PT ;  /* 0x0000000500057212 */ /* 0x000fca00078efcff */
[----:B------:R-:W-:Y:S01]  /*a5c0*/  STG.E.U8 [R16.64], R5 ;  /* 0x0000000510007986 */ /* 0x000fe2000c101124 */
[----:B------:R-:W-:Y:S05]  /*a5d0*/  EXIT ;  /* 0x000000000000794d */ /* 0x000fea0003800000 */
.L_x_14346:
        /* <DEDUP_REMOVED lines=12> */
.L_x_14350:
[----:B-1---5:R-:W-:Y:S01]  /*a6a0*/  IMAD.MOV.U32 R0, RZ, RZ, 0x7f ;  /* 0x0000007fff007424 */ /* 0x022fe200078e00ff */
[----:B------:R-:W-:-:S04]  /*a6b0*/  ISETP.GT.U32.AND P0, PT, R4, 0x7f800000, PT ;  /* 0x7f8000000400780c */ /* 0x000fc80003f04070 */
[----:B------:R-:W-:-:S04]  /*a6c0*/  SEL R0, R0, 0x7c, P0 ;  /* 0x0000007c00007807 */ /* 0x000fc80000000000 */
.L_x_14351:
[----:B------:R-:W-:Y:S05]  /*a6d0*/  BSYNC B0 ;  /* 0x0000000000007941 */ /* 0x000fea0003800000 */
.L_x_14349:
[----:B------:R-:W-:-:S04]  /*a6e0*/  LOP3.LUT R2, R2, 0x80000000, RZ, 0xc0, !PT ;  /* 0x8000000002027812 */ /* 0x000fc800078ec0ff */
[----:B------:R-:W-:-:S04]  /*a6f0*/  SHF.R.U32.HI R3, RZ, 0x18, R2 ;  /* 0x00000018ff037819 */ /* 0x000fc80000011602 */
[----:B------:R-:W-:-:S05]  /*a700*/  LOP3.LUT R3, R0, R3, RZ, 0xfc, !PT ;  /* 0x0000000300037212 */ /* 0x000fca00078efcff */
[----:B------:R-:W-:Y:S01]  /*a710*/  STG.E.U8 [R16.64], R3 ;  /* 0x0000000310007986 */ /* 0x000fe2000c101124 */
[----:B------:R-:W-:Y:S05]  /*a720*/  EXIT ;  /* 0x000000000000794d */ /* 0x000fea0003800000 */
.L_x_14345:
[----:B------:R-:W-:-:S05]  /*a730*/  F2FP.BF16.PACK_AB R2, RZ, R2 ;  /* 0x00000002ff02723e */ /* 0x000fca00000010ff */
[----:B------:R-:W-:Y:S01]  /*a740*/  STG.E.U16 [R16.64], R2 ;  /* 0x0000000210007986 */ /* 0x000fe2000c101524 */
[----:B------:R-:W-:Y:S05]  /*a750*/  EXIT ;  /* 0x000000000000794d */ /* 0x000fea0003800000 */
.L_x_14342:
        /* <DEDUP_REMOVED lines=11> */
.L_x_14354:
        /* <DEDUP_REMOVED lines=16> */
.L_x_14357:
[----:B------:R-:W-:-:S04]  /*a910*/  LOP3.LUT R2, R2, 0x80000000, RZ, 0xc0, !PT ;  /* 0x8000000002027812 */ /* 0x000fc800078ec0ff */
[----:B------:R-:W-:-:S04]  /*a920*/  SHF.R.U32.HI R3, RZ, 0x18, R2 ;  /* 0x00000018ff037819 */ /* 0x000fc80000011602 */
[----:B------:R-:W-:-:S04]  /*a930*/  LOP3.LUT R0, R0, R3, RZ, 0xfc, !PT ;  /* 0x0000000300007212 */ /* 0x000fc800078efcff */
[----:B------:R-:W-:Y:S02]  /*a940*/  PRMT R8, R0, 0x7610, R8 ;  /* 0x0000761000087816 */ /* 0x000fe40000000008 */
.L_x_14356:
[----:B------:R-:W-:Y:S05]  /*a950*/  BSYNC B0 ;  /* 0x0000000000007941 */ /* 0x000fea0003800000 */
.L_x_14355:
[----:B------:R-:W-:Y:S01]  /*a960*/  STG.E.U8 [R16.64], R8 ;  /* 0x0000000810007986 */ /* 0x000fe2000c101124 */
[----:B------:R-:W-:Y:S05]  /*a970*/  EXIT ;  /* 0x000000000000794d */ /* 0x000fea0003800000 */
.L_x_14353:
        /* <DEDUP_REMOVED lines=16> */
.L_x_14360:
[----:B------:R-:W-:-:S04]  /*aa80*/  LOP3.LUT R2, R2, 0x80000000, RZ, 0xc0, !PT ;  /* 0x8000000002027812 */ /* 0x000fc800078ec0ff */
[----:B------:R-:W-:-:S04]  /*aa90*/  SHF.R.U32.HI R3, RZ, 0x18, R2 ;  /* 0x00000018ff037819 */ /* 0x000fc80000011602 */
[----:B------:R-:W-:-:S04]  /*aaa0*/  LOP3.LUT R0, R0, R3, RZ, 0xfc, !PT ;  /* 0x0000000300007212 */ /* 0x000fc800078efcff */
[----:B------:R-:W-:Y:S02]  /*aab0*/  PRMT R8, R0, 0x7610, R8 ;  /* 0x0000761000087816 */ /* 0x000fe40000000008 */
.L_x_14359:
[----:B------:R-:W-:Y:S05]  /*aac0*/  BSYNC B0 ;  /* 0x0000000000007941 */ /* 0x000fea0003800000 */
.L_x_14358:
[----:B------:R-:W-:Y:S01]  /*aad0*/  STG.E.U8 [R16.64], R8 ;  /* 0x0000000810007986 */ /* 0x000fe2000c101124 */
[----:B------:R-:W-:Y:S05]  /*aae0*/  EXIT ;  /* 0x000000000000794d */ /* 0x000fea0003800000 */
.L_x_14352:
        /* <DEDUP_REMOVED lines=21> */
.L_x_14335:
        /* <DEDUP_REMOVED lines=19> */
[----:B------:R-:W-:Y:S05]  /*ad70*/  EXIT ;  /* 0x000000000000794d */ /* 0x000fea0003800000 */
.L_x_14362:
[----:B------:R-:W0:Y:S02]  /*ad80*/  F2I.U64.TRUNC R2, R2 ;  /* 0x0000000200027311 */ /* 0x000e24000020d800 */
[----:B0-----:R-:W-:Y:S01]  /*ad90*/  STG.E.64 [R16.64], R2 ;  /* 0x0000000210007986 */ /* 0x001fe2000c101b24 */
[----:B------:R-:W-:Y:S05]  /*ada0*/  EXIT ;  /* 0x000000000000794d */ /* 0x000fea0003800000 */
.L_x_14361:
[----:B------:R-:W0:Y:S02]  /*adb0*/  F2I.FTZ.U32.TRUNC.NTZ R3, R2 ;  /* 0x0000000200037305 */ /* 0x000e24000021f000 */
[----:B0-----:R-:W-:Y:S01]  /*adc0*/  STG.E [R16.64], R3 ;  /* 0x0000000310007986 */ /* 0x001fe2000c101924 */
[----:B------:R-:W-:Y:S05]  /*add0*/  EXIT ;  /* 0x000000000000794d */ /* 0x000fea0003800000 */
.L_x_14363:
        /* <DEDUP_REMOVED lines=10> */
.L_x_40079:


//--------------------- .text._ZN2at6native27unrolled_elementwise_kernelINS0_13AUnaryFunctorIfffZZZNS0_19minimum_kernel_cudaERNS_18TensorIteratorBaseEENKUlvE0_clEvENKUlvE0_clEvEUlffE_EESt5arrayIPcLm2EELi4E23TrivialOffsetCalculatorILi1EjESD_NS0_6memory12LoadWithCastILi1EEENSE_13StoreWithCastILi1EEEEEviT_T0_T2_T3_T4_T5_ --------------------------
	.section	.text._ZN2at6native27unrolled_elementwise_kernelINS0_13AUnaryFunctorIfffZZZNS0_19minimum_kernel_cudaERNS_18TensorIteratorBaseEENKUlvE0_clEvENKUlvE0_clEvEUlffE_EESt5arrayIPcLm2EELi4E23TrivialOffsetCalculatorILi1EjESD_NS0_6memory12LoadWithCastILi1EEENSE_13StoreWithCastILi1EEEEEviT_T0_T2_T3_T4_T5_,"ax",@progbits
	.sectioninfo	@"SHI_REGISTERS=30"
	.align	128
        .global         _ZN2at6native27unrolled_elementwise_kernelINS0_13AUnaryFunctorIfffZZZNS0_19minimum_kernel_cudaERNS_18TensorIteratorBaseEENKUlvE0_clEvENKUlvE0_clEvEUlffE_EESt5arrayIPcLm2EELi4E23TrivialOffsetCalculatorILi1EjESD_NS0_6memory12LoadWithCastILi1EEENSE_13StoreWithCastILi1EEEEEviT_T0_T2_T3_T4_T5_
        .type           _ZN2at6native27unrolled_elementwise_kernelINS0_13AUnaryFunctorIfffZZZNS0_19minimum_kernel_cudaERNS_18TensorIteratorBaseEENKUlvE0_clEvENKUlvE0_clEvEUlffE_EESt5arrayIPcLm2EELi4E23TrivialOffsetCalculatorILi1EjESD_NS0_6memory12LoadWithCastILi1EEENSE_13StoreWithCastILi1EEEEEviT_T0_T2_T3_T4_T5_,@function
        .size           _ZN2at6native27unrolled_elementwise_kernelINS0_13AUnaryFunctorIfffZZZNS0_19minimum_kernel_cudaERNS_18TensorIteratorBaseEENKUlvE0_clEvENKUlvE0_clEvEUlffE_EESt5arrayIPcLm2EELi4E23TrivialOffsetCalculatorILi1EjESD_NS0_6memory12LoadWithCastILi1EEENSE_13StoreWithCastILi1EEEEEviT_T0_T2_T3_T4_T5_,(.L_x_40080 - _ZN2at6native27unrolled_elementwise_kernelINS0_13AUnaryFunctorIfffZZZNS0_19minimum_kernel_cudaERNS_18TensorIteratorBaseEENKUlvE0_clEvENKUlvE0_clEvEUlffE_EESt5arrayIPcLm2EELi4E23TrivialOffsetCalculatorILi1EjESD_NS0_6memory12LoadWithCastILi1EEENSE_13StoreWithCastILi1EEEEEviT_T0_T2_T3_T4_T5_)
        .other          _ZN2at6native27unrolled_elementwise_kernelINS0_13AUnaryFunctorIfffZZZNS0_19minimum_kernel_cudaERNS_18TensorIteratorBaseEENKUlvE0_clEvENKUlvE0_clEvEUlffE_EESt5arrayIPcLm2EELi4E23TrivialOffsetCalculatorILi1EjESD_NS0_6memory12LoadWithCastILi1EEENSE_13StoreWithCastILi1EEEEEviT_T0_T2_T3_T4_T5_,@"STO_CUDA_ENTRY STV_DEFAULT"
_ZN2at6native27unrolled_elementwise_kernelINS0_13AUnaryFunctorIfffZZZNS0_19minimum_kernel_cudaERNS_18TensorIteratorBaseEENKUlvE0_clEvENKUlvE0_clEvEUlffE_EESt5arrayIPcLm2EELi4E23TrivialOffsetCalculatorILi1EjESD_NS0_6memory12LoadWithCastILi1EEENSE_13StoreWithCastILi1EEEEEviT_T0_T2_T3_T4_T5_:
.text._ZN2at6native27unrolled_elementwise_kernelINS0_13AUnaryFunctorIfffZZZNS0_19minimum_kernel_cudaERNS_18TensorIteratorBaseEENKUlvE0_clEvENKUlvE0_clEvEUlffE_EESt5arrayIPcLm2EELi4E23TrivialOffsetCalculatorILi1EjESD_NS0_6memory12LoadWithCastILi1EEENSE_13StoreWithCastILi1EEEEEviT_T0_T2_T3_T4_T5_:
        /* <DEDUP_REMOVED lines=31> */
.L_x_14370:
[----:B------:R-:W2:Y:S02]  /*01f0*/  LDG.E.U8 R2, [R2.64] ;  /* 0x0000002402027981 */ /* 0x000ea4000c1e1100 */
[----:B--2---:R0:W1:Y:S01]  /*0200*/  I2F.U16 R23, R2 ;  /* 0x0000000200177306 */ /* 0x0040620000101000 */
[----:B------:R-:W-:Y:S05]  /*0210*/  BRA `(.L_x_14372) ;  /* 0x00000cb000007947 */ /* 0x000fea0003800000 */
.L_x_14369:
        /* <DEDUP_REMOVED lines=9> */
.L_x_14374:
[----:B------:R-:W2:Y:S02]  /*02b0*/  LDG.E R2, [R2.64] ;  /* 0x0000002402027981 */ /* 0x000ea4000c1e1900 */
[----:B--2---:R0:W1:Y:S01]  /*02c0*/  I2F R23, R2 ;  /* 0x0000000200177306 */ /* 0x0040620000201400 */
[----:B------:R-:W-:Y:S05]  /*02d0*/  BRA `(.L_x_14372) ;  /* 0x00000bf000007947 */ /* 0x000fea0003800000 */
.L_x_14373:
[----:B------:R-:W2:Y:S02]  /*02e0*/  LDG.E.U16 R2, [R2.64] ;  /* 0x0000002402027981 */ /* 0x000ea4000c1e1500 */
[----:B--2---:R0:W1:Y:S01]  /*02f0*/  I2F.S16 R23, R2 ;  /* 0x0000000200177306 */ /* 0x0040620000101400 */
[----:B------:R-:W-:Y:S05]  /*0300*/  BRA `(.L_x_14372) ;  /* 0x00000bc000007947 */ /* 0x000fea0003800000 */
.L_x_14368:
        /* <DEDUP_REMOVED lines=8> */
.L_x_14376:
[----:B------:R-:W2:Y:S02]  /*0390*/  LDG.E.U16 R2, [R2.64] ;  /* 0x0000002402027981 */ /* 0x000ea4000c1e1500 */
[----:B--2---:R-:W-:Y:S01]  /*03a0*/  HADD2.F32 R23, -RZ, R2.H0_H0 ;  /* 0x20000002ff177230 */ /* 0x004fe20000004100 */
[----:B------:R-:W-:Y:S05]  /*03b0*/  BRA `(.L_x_14372) ;  /* 0x00000b1000007947 */ /* 0x000fea0003800000 */
.L_x_14375:
        /* <DEDUP_REMOVED lines=8> */
.L_x_14378:
[----:B------:R-:W2:Y:S02]  /*0440*/  LDG.E.U16 R2, [R2.64] ;  /* 0x0000002402027981 */ /* 0x000ea4000c1e1500 */
[----:B--2---:R-:W-:Y:S01]  /*0450*/  HADD2.F32 R23, -RZ, R2.H0_H0 ;  /* 0x20000002ff177230 */ /* 0x004fe20000004100 */
[----:B------:R-:W-:Y:S05]  /*0460*/  BRA `(.L_x_14372) ;  /* 0x00000a6000007947 */ /* 0x000fea0003800000 */
.L_x_14377:
[----:B------:R-:W2:Y:S02]  /*0470*/  LDG.E.64 R2, [R2.64] ;  /* 0x0000002402027981 */ /* 0x000ea4000c1e1b00 */
[----:B--2---:R-:W0:Y:S01]  /*0480*/  F2F.F32.F64 R23, R2 ;  /* 0x0000000200177310 */ /* 0x004e220000301000 */
[----:B------:R-:W0:-:S14]  /*0490*/  DSETP.GEU.AND P0, PT, |R2|, c[0x2][0x0], PT ;  /* 0x008000000200762a */ /* 0x000e1c0003f0e200 */
[----:B0-----:R-:W-:Y:S01]  /*04a0*/  @!P0 FMUL R23, R23, 1.175494350822287508e-38 ;  /* 0x0080000017178820 */ /* 0x001fe20000400000 */
[----:B------:R-:W-:Y:S05]  /*04b0*/  BRA `(.L_x_14372) ;  /* 0x00000a1000007947 */ /* 0x000fea0003800000 */
.L_x_14367:
        /* <DEDUP_REMOVED lines=12> */
.L_x_14381:
[----:B------:R-:W2:Y:S02]  /*0580*/  LDG.E.64 R2, [R2.64] ;  /* 0x0000002402027981 */ /* 0x000ea4000c1e1b00 */
[----:B--2---:R-:W0:Y:S01]  /*0590*/  F2F.F32.F64 R23, R2 ;  /* 0x0000000200177310 */ /* 0x004e220000301000 */
[----:B------:R-:W0:-:S14]  /*05a0*/  DSETP.GEU.AND P0, PT, |R2|, c[0x2][0x0], PT ;  /* 0x008000000200762a */ /* 0x000e1c0003f0e200 */
[----:B0-----:R-:W-:Y:S01]  /*05b0*/  @!P0 FMUL R23, R23, 1.175494350822287508e-38 ;  /* 0x0080000017178820 */ /* 0x001fe20000400000 */
[----:B------:R-:W-:Y:S05]  /*05c0*/  BRA `(.L_x_14372) ;  /* 0x0000090000007947 */ /* 0x000fea0003800000 */
.L_x_14380:
        /* <DEDUP_REMOVED lines=26> */
.L_x_14383:
        /* <DEDUP_REMOVED lines=14> */
.L_x_14382:
[----:B------:R-:W2:Y:S02]  /*0850*/  LDG.E.U16 R2, [R2.64] ;  /* 0x0000002402027981 */ /* 0x000ea4000c1e1500 */
[----:B--2---:R-:W-:Y:S01]  /*0860*/  PRMT R23, RZ, 0x5410, R2 ;  /* 0x00005410ff177816 */ /* 0x004fe20000000002 */
[----:B------:R-:W-:Y:S05]  /*0870*/  BRA `(.L_x_14372) ;  /* 0x0000065000007947 */ /* 0x000fea0003800000 */
.L_x_14379:
        /* <DEDUP_REMOVED lines=11> */
.L_x_14386:
        /* <DEDUP_REMOVED lines=20> */
.L_x_14388:
[----:B------:R-:W-:Y:S05]  /*0a70*/  BSYNC B0 ;  /* 0x0000000000007941 */ /* 0x000fea0003800000 */
.L_x_14387:
[----:B------:R-:W-:Y:S01]  /*0a80*/  IMAD.SHL.U32 R2, R2, 0x100000, RZ ;  /* 0x0010000002027824 */ /* 0x000fe200078e00ff */
[----:B------:R-:W-:-:S04]  /*0a90*/  LEA R0, R0, 0x3b800000, 0x17 ;  /* 0x3b80000000007811 */ /* 0x000fc800078eb8ff */
[----:B------:R-:W-:Y:S01]  /*0aa0*/  LOP3.LUT R23, R0, R2, R23, 0xfe, !PT ;  /* 0x0000000200177212 */ /* 0x000fe200078efe17 */
[----:B------:R-:W-:Y:S05]  /*0ab0*/  BRA `(.L_x_14372) ;  /* 0x0000041000007947 */ /* 0x000fea0003800000 */
.L_x_14385:
        /* <DEDUP_REMOVED lines=20> */
.L_x_14390:
[----:B------:R-:W-:Y:S05]  /*0c00*/  BSYNC B0 ;  /* 0x0000000000007941 */ /* 0x000fea0003800000 */
.L_x_14389:
[----:B------:R-:W-:Y:S01]  /*0c10*/  IMAD.SHL.U32 R2, R2, 0x200000, RZ ;  /* 0x0020000002027824 */ /* 0x000fe200078e00ff */
[----:B------:R-:W-:-:S04]  /*0c20*/  LEA R0, R0, 0x37800000, 0x17 ;  /* 0x3780000000007811 */ /* 0x000fc800078eb8ff */
[----:B------:R-:W-:Y:S01]  /*0c30*/  LOP3.LUT R23, R0, R2, R23, 0xfe, !PT ;  /* 0x0000000200177212 */ /* 0x000fe200078efe17 */
[----:B------:R-:W-:Y:S05]  /*0c40*/  BRA `(.L_x_14372) ;  /* 0x0000028000007947 */ /* 0x000fea0003800000 */
.L_x_14384:
        /* <DEDUP_REMOVED lines=14> */
.L_x_14371:
        /* <DEDUP_REMOVED lines=21> */
.L_x_14392:
[----:B------:R-:W2:Y:S02]  /*0e80*/  LDG.E.64 R2, [R2.64] ;  /* 0x0000002402027981 */ /* 0x000ea4000c1e1b00 */
[----:B--2---:R0:W1:Y:S01]  /*0e90*/  I2F.U64 R23, R2 ;  /* 0x0000000200177312 */ /* 0x0040620000301000 */
[----:B------:R-:W-:Y:S05]  /*0ea0*/  BRA `(.L_x_14372) ;  /* 0x0000002000007947 */ /* 0x000fea0003800000 */
.L_x_14391:
[----:B------:R-:W2:Y:S02]  /*0eb0*/  LDG.E R2, [R2.64] ;  /* 0x0000002402027981 */ /* 0x000ea4000c1e1900 */
[----:B--2---:R0:W1:Y:S02]  /*0ec0*/  I2F.U32 R23, R2 ;  /* 0x0000000200177306 */ /* 0x0040640000201000 */
.L_x_14372:
[----:B------:R-:W-:Y:S05]  /*0ed0*/  BSYNC B6 ;  /* 0x0000000000067941 */ /* 0x000fea0003800000 */
.L_x_14366:
[----:B------:R-:W2:Y:S02]  /*0ee0*/  S2R R22, SR_TID.X ;  /* 0x0000000000167919 */ /* 0x000ea40000002100 */
[----:B--2---:R-:W-:Y:S02]  /*0ef0*/  IADD3 R22, R22, 0x80, RZ ;  /* 0x0000008016167810 */ /* 0x004fe40007ffe0ff */
.L_x_14365:
[----:B-1----:R-:W-:Y:S05]  /*0f00*/  BSYNC B7 ;  /* 0x0000000000077941 */ /* 0x002fea0003800000 */
.L_x_14364:
[----:B------:R-:W-:Y:S01]  /*0f10*/  ISETP.GE.AND P0, PT, R22, R16, PT ;  /* 0x000000101600720c */ /* 0x000fe20003f06270 */
[----:B------:R-:W-:-:S12]  /*0f20*/  BSSY B7, `(.L_x_14393) ;  /* 0x00000e5000077945 */ /* 0x000fd80003800000 */
[----:B------:R-:W-:Y:S05]  /*0f30*/  @P0 BRA `(.L_x_14394) ;  /* 0x00000e3000000947 */ /* 0x000fea0003800000 */
[----:B------:R-:W-:Y:S01]  /*0f40*/  IMAD R0, R17, 0x200, R22 ;  /* 0x0000020011007824 */ /* 0x000fe200078e0216 */
[----:B0-----:R-:W-:Y:S01]  /*0f50*/  PRMT R3, R18, 0x9910, RZ ;  /* 0x0000991012037816 */ /* 0x001fe200000000ff */
[----:B------:R-:W-:Y:S02]  /*0f60*/  BSSY B6, `(.L_x_14395) ;  /* 0x00000df000067945 */ /* 0x000fe40003800000 */
        /* <DEDUP_REMOVED lines=17> */
.L_x_14399:
[----:B------:R-:W2:Y:S02]  /*1080*/  LDG.E.U8 R2, [R2.64] ;  /* 0x0000002402027981 */ /* 0x000ea4000c1e1100 */
[----:B--2---:R0:W1:Y:S01]  /*1090*/  I2F.U16 R25, R2 ;  /* 0x0000000200197306 */ /* 0x0040620000101000 */
[----:B------:R-:W-:Y:S05]  /*10a0*/  BRA `(.L_x_14401) ;  /* 0x00000ca000007947 */ /* 0x000fea0003800000 */
.L_x_14398:
        /* <DEDUP_REMOVED lines=9> */
.L_x_14403:
[----:B------:R-:W2:Y:S02]  /*1140*/  LDG.E R2, [R2.64] ;  /* 0x0000002402027981 */ /* 0x000ea4000c1e1900 */
[----:B--2---:R0:W1:Y:S01]  /*1150*/  I2F R25, R2 ;  /* 0x0000000200197306 */ /* 0x0040620000201400 */
[----:B------:R-:W-:Y:S05]  /*1160*/  BRA `(.L_x_14401) ;  /* 0x00000be000007947 */ /* 0x000fea0003800000 */
.L_x_14402:
[----:B------:R-:W2:Y:S02]  /*1170*/  LDG.E.U16 R2, [R2.64] ;  /* 0x0000002402027981 */ /* 0x000ea4000c1e1500 */
[----:B--2---:R0:W1:Y:S01]  /*1180*/  I2F.S16 R25, R2 ;  /* 0x0000000200197306 */ /* 0x0040620000101400 */
[----:B------:R-:W-:Y:S05]  /*1190*/  BRA `(.L_x_14401) ;  /* 0x00000bb000007947 */ /* 0x000fea0003800000 */
.L_x_14397:
        /* <DEDUP_REMOVED lines=8> */
.L_x_14405:
[----:B------:R-:W2:Y:S02]  /*1220*/  LDG.E.U16 R2, [R2.64] ;  /* 0x0000002402027981 */ /* 0x000ea4000c1e1500 */
[----:B--2---:R-:W-:Y:S01]  /*1230*/  HADD2.F32 R25, -RZ, R2.H0_H0 ;  /* 0x20000002ff197230 */ /* 0x004fe20000004100 */
[----:B------:R-:W-:Y:S05]  /*1240*/  BRA `(.L_x_14401) ;  /* 0x00000b0000007947 */ /* 0x000fea0003800000 */
.L_x_14404:
        /* <DEDUP_REMOVED lines=8> */
.L_x_14407:
[----:B------:R-:W2:Y:S02]  /*12d0*/  LDG.E.U16 R2, [R2.64] ;  /* 0x0000002402027981 */ /* 0x000ea4000c1e1500 */
[----:B--2---:R-:W-:Y:S01]  /*12e0*/  HADD2.F32 R25, -RZ, R2.H0_H0 ;  /* 0x20000002ff197230 */ /* 0x004fe20000004100 */
[----:B------:R-:W-:Y:S05]  /*12f0*/  BRA `(.L_x_14401) ;  /* 0x00000a5000007947 */ /* 0x000fea0003800000 */
.L_x_14406:
[----:B------:R-:W2:Y:S02]  /*1300*/  LDG.E.64 R2, [R2.64] ;  /* 0x0000002402027981 */ /* 0x000ea4000c1e1b00 */
[----:B--2---:R-:W0:Y:S01]  /*1310*/  F2F.F32.F64 R25, R2 ;  /* 0x0000000200197310 */ /* 0x004e220000301000 */
[----:B------:R-:W0:-:S14]  /*1320*/  DSETP.GEU.AND P0, PT, |R2|, c[0x2][0x0], PT ;  /* 0x008000000200762a */ /* 0x000e1c0003f0e200 */
[----:B0-----:R-:W-:Y:S01]  /*1330*/  @!P0 FMUL R25, R25, 1.175494350822287508e-38 ;  /* 0x0080000019198820 */ /* 0x001fe20000400000 */
[----:B------:R-:W-:Y:S05]  /*1340*/  BRA `(.L_x_14401) ;  /* 0x00000a0000007947 */ /* 0x000fea0003800000 */
.L_x_14396:
        /* <DEDUP_REMOVED lines=12> */
.L_x_14410:
[----:B------:R-:W2:Y:S02]  /*1410*/  LDG.E.64 R2, [R2.64] ;  /* 0x0000002402027981 */ /* 0x000ea4000c1e1b00 */
[----:B--2---:R-:W0:Y:S01]  /*1420*/  F2F.F32.F64 R25, R2 ;  /* 0x0000000200197310 */ /* 0x004e220000301000 */
[----:B------:R-:W0:-:S14]  /*1430*/  DSETP.GEU.AND P0, PT, |R2|, c[0x2][0x0], PT ;  /* 0x008000000200762a */ /* 0x000e1c0003f0e200 */
[----:B0-----:R-:W-:Y:S01]  /*1440*/  @!P0 FMUL R25, R25, 1.175494350822287508e-38 ;  /* 0x0080000019198820 */ /* 0x001fe20000400000 */
[----:B------:R-:W-:Y:S05]  /*1450*/  BRA `(.L_x_14401) ;  /* 0x000008f000007947 */ /* 0x000fea0003800000 */
.L_x_14409:
        /* <DEDUP_REMOVED lines=26> */
.L_x_14412:
        /* <DEDUP_REMOVED lines=13> */
.L_x_14411:
[----:B------:R-:W2:Y:S02]  /*16d0*/  LDG.E.U16 R2, [R2.64] ;  /* 0x0000002402027981 */ /* 0x000ea4000c1e1500 */
[----:B--2---:R-:W-:Y:S01]  /*16e0*/  PRMT R25, RZ, 0x5410, R2 ;  /* 0x00005410ff197816 */ /* 0x004fe20000000002 */
[----:B------:R-:W-:Y:S05]  /*16f0*/  BRA `(.L_x_14401) ;  /* 0x0000065000007947 */ /* 0x000fea0003800000 */
.L_x_14408:
        /* <DEDUP_REMOVED lines=11> */
.L_x_14415:
        /* <DEDUP_REMOVED lines=20> */
.L_x_14417:
[----:B------:R-:W-:Y:S05]  /*18f0*/  BSYNC B0 ;  /* 0x0000000000007941 */ /* 0x000fea0003800000 */
.L_x_14416:
[----:B------:R-:W-:Y:S01]  /*1900*/  IMAD.SHL.U32 R2, R2, 0x100000, RZ ;  /* 0x0010000002027824 */ /* 0x000fe200078e00ff */
[----:B------:R-:W-:-:S04]  /*1910*/  LEA R0, R0, 0x3b800000, 0x17 ;  /* 0x3b80000000007811 */ /* 0x000fc800078eb8ff */
[----:B------:R-:W-:Y:S01]  /*1920*/  LOP3.LUT R25, R0, R2, R25, 0xfe, !PT ;  /* 0x0000000200197212 */ /* 0x000fe200078efe19 */
[----:B------:R-:W-:Y:S05]  /*1930*/  BRA `(.L_x_14401) ;  /* 0x0000041000007947 */ /* 0x000fea0003800000 */
.L_x_14414:
        /* <DEDUP_REMOVED lines=20> */
.L_x_14419:
[----:B------:R-:W-:Y:S05]  /*1a80*/  BSYNC B0 ;  /* 0x0000000000007941 */ /* 0x000fea0003800000 */
.L_x_14418:
[----:B------:R-:W-:Y:S01]  /*1a90*/  IMAD.SHL.U32 R2, R2, 0x200000, RZ ;  /* 0x0020000002027824 */ /* 0x000fe200078e00ff */
[----:B------:R-:W-:-:S04]  /*1aa0*/  LEA R0, R0, 0x37800000, 0x17 ;  /* 0x3780000000007811 */ /* 0x000fc800078eb8ff */
[----:B------:R-:W-:Y:S01]  /*1ab0*/  LOP3.LUT R25, R0, R2, R25, 0xfe, !PT ;  /* 0x0000000200197212 */ /* 0x000fe200078efe19 */
[----:B------:R-:W-:Y:S05]  /*1ac0*/  BRA `(.L_x_14401) ;  /* 0x0000028000007947 */ /* 0x000fea0003800000 */
.L_x_14413:
        /* <DEDUP_REMOVED lines=14> */
.L_x_14400:
        /* <DEDUP_REMOVED lines=21> */
.L_x_14421:
[----:B------:R-:W2:Y:S02]  /*1d00*/  LDG.E.64 R2, [R2.64] ;  /* 0x0000002402027981 */ /* 0x000ea4000c1e1b00 */
[----:B--2---:R0:W1:Y:S01]  /*1d10*/  I2F.U64 R25, R2 ;  /* 0x0000000200197312 */ /* 0x0040620000301000 */
[----:B------:R-:W-:Y:S05]  /*1d20*/  BRA `(.L_x_14401) ;  /* 0x0000002000007947 */ /* 0x000fea0003800000 */
.L_x_14420:
[----:B------:R-:W2:Y:S02]  /*1d30*/  LDG.E R2, [R2.64] ;  /* 0x0000002402027981 */ /* 0x000ea4000c1e1900 */
[----:B--2---:R0:W1:Y:S02]  /*1d40*/  I2F.U32 R25, R2 ;  /* 0x0000000200197306 */ /* 0x0040640000201000 */
.L_x_14401:
[----:B------:R-:W-:Y:S05]  /*1d50*/  BSYNC B6 ;  /* 0x0000000000067941 */ /* 0x000fea0003800000 */
.L_x_14395:
[----:B------:R-:W-:Y:S02]  /*1d60*/  IADD3 R22, R22, 0x80, RZ ;  /* 0x0000008016167810 */ /* 0x000fe40007ffe0ff */
.L_x_14394:
[----:B------:R-:W-:Y:S05]  /*1d70*/  BSYNC B7 ;  /* 0x0000000000077941 */ /* 0x000fea0003800000 */
.L_x_14393:
[----:B------:R-:W-:Y:S01]  /*1d80*/  ISETP.GE.AND P0, PT, R22, R16, PT ;  /* 0x000000101600720c */ /* 0x000fe20003f06270 */
[----:B------:R-:W-:Y:S01]  /*1d90*/  BSSY B7, `(.L_x_14422) ;  /* 0x00000e7000077945 */ /* 0x000fe20003800000 */
[----:B------:R-:W-:Y:S02]  /*1da0*/  IMAD.MOV.U32 R19, RZ, RZ, RZ ;  /* 0x000000ffff137224 */ /* 0x000fe400078e00ff */
[----:B------:R-:W-:-:S09]  /*1db0*/  IMAD.MOV.U32 R26, RZ, RZ, RZ ;  /* 0x000000ffff1a7224 */ /* 0x000fd200078e00ff */
        /* <DEDUP_REMOVED lines=21> */
.L_x_14428:
[----:B------:R-:W2:Y:S02]  /*1f10*/  LDG.E.U8 R2, [R2.64] ;  /* 0x0000002402027981 */ /* 0x000ea4000c1e1100 */
[----:B--2---:R0:W2:Y:S01]  /*1f20*/  I2F.U16 R26, R2 ;  /* 0x00000002001a7306 */ /* 0x0040a20000101000 */
[----:B------:R-:W-:Y:S05]  /*1f30*/  BRA `(.L_x_14430) ;  /* 0x00000ca000007947 */ /* 0x000fea0003800000 */
.L_x_14427:
        /* <DEDUP_REMOVED lines=9> */
.L_x_14432:
[----:B------:R-:W2:Y:S02]  /*1fd0*/  LDG.E R2, [R2.64] ;  /* 0x0000002402027981 */ /* 0x000ea4000c1e1900 */
[----:B--2---:R0:W2:Y:S01]  /*1fe0*/  I2F R26, R2 ;  /* 0x00000002001a7306 */ /* 0x0040a20000201400 */
[----:B------:R-:W-:Y:S05]  /*1ff0*/  BRA `(.L_x_14430) ;  /* 0x00000be000007947 */ /* 0x000fea0003800000 */
.L_x_14431:
[----:B------:R-:W2:Y:S02]  /*2000*/  LDG.E.U16 R2, [R2.64] ;  /* 0x0000002402027981 */ /* 0x000ea4000c1e1500 */
[----:B--2---:R0:W2:Y:S01]  /*2010*/  I2F.S16 R26, R2 ;  /* 0x00000002001a7306 */ /* 0x0040a20000101400 */
[----:B------:R-:W-:Y:S05]  /*2020*/  BRA `(.L_x_14430) ;  /* 0x00000bb000007947 */ /* 0x000fea0003800000 */
.L_x_14426:
        /* <DEDUP_REMOVED lines=8> */
.L_x_14434:
[----:B------:R-:W2:Y:S02]  /*20b0*/  LDG.E.U16 R2, [R2.64] ;  /* 0x0000002402027981 */ /* 0x000ea4000c1e1500 */
[----:B--2---:R-:W-:Y:S01]  /*20c0*/  HADD2.F32 R26, -RZ, R2.H0_H0 ;  /* 0x20000002ff1a7230 */ /* 0x004fe20000004100 */
[----:B------:R-:W-:Y:S05]  /*20d0*/  BRA `(.L_x_14430) ;  /* 0x00000b0000007947 */ /* 0x000fea0003800000 */
.L_x_14433:
        /* <DEDUP_REMOVED lines=8> */
.L_x_14436:
[----:B------:R-:W2:Y:S02]  /*2160*/  LDG.E.U16 R2, [R2.64] ;  /* 0x0000002402027981 */ /* 0x000ea4000c1e1500 */
[----:B--2---:R-:W-:Y:S01]  /*2170*/  HADD2.F32 R26, -RZ, R2.H0_H0 ;  /* 0x20000002ff1a7230 */ /* 0x004fe20000004100 */
[----:B------:R-:W-:Y:S05]  /*2180*/  BRA `(.L_x_14430) ;  /* 0x00000a5000007947 */ /* 0x000fea0003800000 */
.L_x_14435:
[----:B------:R-:W2:Y:S02]  /*2190*/  LDG.E.64 R2, [R2.64] ;  /* 0x0000002402027981 */ /* 0x000ea4000c1e1b00 */
[----:B--2---:R-:W0:Y:S01]  /*21a0*/  F2F.F32.F64 R26, R2 ;  /* 0x00000002001a7310 */ /* 0x004e220000301000 */
[----:B------:R-:W0:-:S14]  /*21b0*/  DSETP.GEU.AND P0, PT, |R2|, c[0x2][0x0], PT ;  /* 0x008000000200762a */ /* 0x000e1c0003f0e200 */
[----:B0-----:R-:W-:Y:S01]  /*21c0*/  @!P0 FMUL R26, R26, 1.175494350822287508e-38 ;  /* 0x008000001a1a8820 */ /* 0x001fe20000400000 */
[----:B------:R-:W-:Y:S05]  /*21d0*/  BRA `(.L_x_14430) ;  /* 0x00000a0000007947 */ /* 0x000fea0003800000 */
.L_x_14425:
        /* <DEDUP_REMOVED lines=12> */
.L_x_14439:
[----:B------:R-:W2:Y:S02]  /*22a0*/  LDG.E.64 R2, [R2.64] ;  /* 0x0000002402027981 */ /* 0x000ea4000c1e1b00 */
[----:B--2---:R-:W0:Y:S01]  /*22b0*/  F2F.F32.F64 R26, R2 ;  /* 0x00000002001a7310 */ /* 0x004e220000301000 */
[----:B------:R-:W0:-:S14]  /*22c0*/  DSETP.GEU.AND P0, PT, |R2|, c[0x2][0x0], PT ;  /* 0x008000000200762a */ /* 0x000e1c0003f0e200 */
[----:B0-----:R-:W-:Y:S01]  /*22d0*/  @!P0 FMUL R26, R26, 1.175494350822287508e-38 ;  /* 0x008000001a1a8820 */ /* 0x001fe20000400000 */
[----:B------:R-:W-:Y:S05]  /*22e0*/  BRA `(.L_x_14430) ;  /* 0x000008f000007947 */ /* 0x000fea0003800000 */
.L_x_14438:
        /* <DEDUP_REMOVED lines=26> */
.L_x_14441:
        /* <DEDUP_REMOVED lines=13> */
.L_x_14440:
[----:B------:R-:W2:Y:S02]  /*2560*/  LDG.E.U16 R2, [R2.64] ;  /* 0x0000002402027981 */ /* 0x000ea4000c1e1500 */
[----:B--2---:R-:W-:Y:S01]  /*2570*/  PRMT R26, RZ, 0x5410, R2 ;  /* 0x00005410ff1a7816 */ /* 0x004fe20000000002 */
[----:B------:R-:W-:Y:S05]  /*2580*/  BRA `(.L_x_14430) ;  /* 0x0000065000007947 */ /* 0x000fea0003800000 */
.L_x_14437:
        /* <DEDUP_REMOVED lines=11> */
.L_x_14444:
        /* <DEDUP_REMOVED lines=20> */
.L_x_14446:
[----:B------:R-:W-:Y:S05]  /*2780*/  BSYNC B0 ;  /* 0x0000000000007941 */ /* 0x000fea0003800000 */
.L_x_14445:
[----:B------:R-:W-:Y:S01]  /*2790*/  IMAD.SHL.U32 R2, R2, 0x100000, RZ ;  /* 0x0010000002027824 */ /* 0x000fe200078e00ff */
[----:B------:R-:W-:-:S04]  /*27a0*/  LEA R3, R0, 0x3b800000, 0x17 ;  /* 0x3b80000000037811 */ /* 0x000fc800078eb8ff */
[----:B------:R-:W-:Y:S01]  /*27b0*/  LOP3.LUT R26, R3, R2, R26, 0xfe, !PT ;  /* 0x00000002031a7212 */ /* 0x000fe200078efe1a */
[----:B------:R-:W-:Y:S05]  /*27c0*/  BRA `(.L_x_14430) ;  /* 0x0000041000007947 */ /* 0x000fea0003800000 */
.L_x_14443:
        /* <DEDUP_REMOVED lines=20> */
.L_x_14448:
[----:B------:R-:W-:Y:S05]  /*2910*/  BSYNC B0 ;  /* 0x0000000000007941 */ /* 0x000fea0003800000 */
.L_x_14447:
[----:B------:R-:W-:Y:S01]  /*2920*/  IMAD.SHL.U32 R2, R2, 0x200000, RZ ;  /* 0x0020000002027824 */ /* 0x000fe200078e00ff */
[----:B------:R-:W-:-:S04]  /*2930*/  LEA R3, R0, 0x37800000, 0x17 ;  /* 0x3780000000037811 */ /* 0x000fc800078eb8ff */
[----:B------:R-:W-:Y:S01]  /*2940*/  LOP3.LUT R26, R3, R2, R26, 0xfe, !PT ;  /* 0x00000002031a7212 */ /* 0x000fe200078efe1a */
[----:B------:R-:W-:Y:S05]  /*2950*/  BRA `(.L_x_14430) ;  /* 0x0000028000007947 */ /* 0x000fea0003800000 */
.L_x_14442:
        /* <DEDUP_REMOVED lines=14> */
.L_x_14429:
        /* <DEDUP_REMOVED lines=21> */
.L_x_14450:
[----:B------:R-:W2:Y:S02]  /*2b90*/  LDG.E.64 R26, [R2.64] ;  /* 0x00000024021a7981 */ /* 0x000ea4000c1e1b00 */
[----:B--2---:R0:W2:Y:S01]  /*2ba0*/  I2F.U64 R26, R26 ;  /* 0x0000001a001a7312 */ /* 0x0040a20000301000 */
[----:B------:R-:W-:Y:S05]  /*2bb0*/  BRA `(.L_x_14430) ;  /* 0x0000002000007947 */ /* 0x000fea0003800000 */
.L_x_14449:
[----:B------:R-:W2:Y:S02]  /*2bc0*/  LDG.E R2, [R2.64] ;  /* 0x0000002402027981 */ /* 0x000ea4000c1e1900 */
[----:B--2---:R0:W2:Y:S02]  /*2bd0*/  I2F.U32 R26, R2 ;  /* 0x00000002001a7306 */ /* 0x0040a40000201000 */
.L_x_14430:
[----:B------:R-:W-:Y:S05]  /*2be0*/  BSYNC B6 ;  /* 0x0000000000067941 */ /* 0x000fea0003800000 */
.L_x_14424:
[----:B------:R-:W-:Y:S02]  /*2bf0*/  IADD3 R22, R22, 0x80, RZ ;  /* 0x0000008016167810 */ /* 0x000fe40007ffe0ff */
.L_x_14423:
[----:B------:R-:W-:Y:S05]  /*2c00*/  BSYNC B7 ;  /* 0x0000000000077941 */ /* 0x000fea0003800000 */
.L_x_14422:
        /* <DEDUP_REMOVED lines=21> */
.L_x_14456:
[----:B------:R-:W3:Y:S02]  /*2d60*/  LDG.E.U8 R2, [R2.64] ;  /* 0x0000002402027981 */ /* 0x000ee4000c1e1100 */
[----:B---3--:R0:W3:Y:S01]  /*2d70*/  I2F.U16 R19, R2 ;  /* 0x0000000200137306 */ /* 0x0080e20000101000 */
[----:B------:R-:W-:Y:S05]  /*2d80*/  BRA `(.L_x_14452) ;  /* 0x00000c7000007947 */ /* 0x000fea0003800000 */
.L_x_14455:
        /* <DEDUP_REMOVED lines=9> */
.L_x_14459:
[----:B------:R-:W3:Y:S02]  /*2e20*/  LDG.E R2, [R2.64] ;  /* 0x0000002402027981 */ /* 0x000ee4000c1e1900 */
[----:B---3--:R0:W3:Y:S01]  /*2e30*/  I2F R19, R2 ;  /* 0x0000000200137306 */ /* 0x0080e20000201400 */
[----:B------:R-:W-:Y:S05]  /*2e40*/  BRA `(.L_x_14452) ;  /* 0x00000bb000007947 */ /* 0x000fea0003800000 */
.L_x_14458:
[----:B------:R-:W3:Y:S02]  /*2e50*/  LDG.E.U16 R2, [R2.64] ;  /* 0x0000002402027981 */ /* 0x000ee4000c1e1500 */
[----:B---3--:R0:W3:Y:S01]  /*2e60*/  I2F.S16 R19, R2 ;  /* 0x0000000200137306 */ /* 0x0080e20000101400 */
[----:B------:R-:W-:Y:S05]  /*2e70*/  BRA `(.L_x_14452) ;  /* 0x00000b8000007947 */ /* 0x000fea0003800000 */
.L_x_14454:
        /* <DEDUP_REMOVED lines=8> */
.L_x_14461:
[----:B------:R-:W3:Y:S02]  /*2f00*/  LDG.E.U16 R2, [R2.64] ;  /* 0x0000002402027981 */ /* 0x000ee4000c1e1500 */
[----:B---3--:R-:W-:Y:S01]  /*2f10*/  HADD2.F32 R19, -RZ, R2.H0_H0 ;  /* 0x20000002ff137230 */ /* 0x008fe20000004100 */
[----:B------:R-:W-:Y:S05]  /*2f20*/  BRA `(.L_x_14452) ;  /* 0x00000ad000007947 */ /* 0x000fea0003800000 */
.L_x_14460:
        /* <DEDUP_REMOVED lines=8> */
.L_x_14463:
[----:B------:R-:W3:Y:S02]  /*2fb0*/  LDG.E.U16 R2, [R2.64] ;  /* 0x0000002402027981 */ /* 0x000ee4000c1e1500 */
[----:B---3--:R-:W-:Y:S01]  /*2fc0*/  HADD2.F32 R19, -RZ, R2.H0_H0 ;  /* 0x20000002ff137230 */ /* 0x008fe20000004100 */
[----:B------:R-:W-:Y:S05]  /*2fd0*/  BRA `(.L_x_14452) ;  /* 0x00000a2000007947 */ /* 0x000fea0003800000 */
.L_x_14462:
[----:B------:R-:W3:Y:S02]  /*2fe0*/  LDG.E.64 R2, [R2.64] ;  /* 0x0000002402027981 */ /* 0x000ee4000c1e1b00 */
[----:B---3--:R-:W0:Y:S01]  /*2ff0*/  F2F.F32.F64 R19, R2 ;  /* 0x0000000200137310 */ /* 0x008e220000301000 */
[----:B------:R-:W0:-:S14]  /*3000*/  DSETP.GEU.AND P0, PT, |R2|, c[0x2][0x0], PT ;  /* 0x008000000200762a */ /* 0x000e1c0003f0e200 */
[----:B0-----:R-:W-:Y:S01]  /*3010*/  @!P0 FMUL R19, R19, 1.175494350822287508e-38 ;  /* 0x0080000013138820 */ /* 0x001fe20000400000 */
[----:B------:R-:W-:Y:S05]  /*3020*/  BRA `(.L_x_14452) ;  /* 0x000009d000007947 */ /* 0x000fea0003800000 */
.L_x_14453:
        /* <DEDUP_REMOVED lines=12> */
.L_x_14466:
[----:B------:R-:W3:Y:S02]  /*30f0*/  LDG.E.64 R2, [R2.64] ;  /* 0x0000002402027981 */ /* 0x000ee4000c1e1b00 */
[----:B---3--:R-:W0:Y:S01]  /*3100*/  F2F.F32.F64 R19, R2 ;  /* 0x0000000200137310 */ /* 0x008e220000301000 */
[----:B------:R-:W0:-:S14]  /*3110*/  DSETP.GEU.AND P0, PT, |R2|, c[0x2][0x0], PT ;  /* 0x008000000200762a */ /* 0x000e1c0003f0e200 */
[----:B0-----:R-:W-:Y:S01]  /*3120*/  @!P0 FMUL R19, R19, 1.175494350822287508e-38 ;  /* 0x0080000013138820 */ /* 0x001fe20000400000 */
[----:B------:R-:W-:Y:S05]  /*3130*/  BRA `(.L_x_14452) ;  /* 0x000008c000007947 */ /* 0x000fea0003800000 */
.L_x_14465:
        /* <DEDUP_REMOVED lines=26> */
.L_x_14468:
        /* <DEDUP_REMOVED lines=13> */
.L_x_14467:
[----:B------:R-:W3:Y:S02]  /*33b0*/  LDG.E.U16 R2, [R2.64] ;  /* 0x0000002402027981 */ /* 0x000ee4000c1e1500 */
[----:B---3--:R-:W-:Y:S01]  /*33c0*/  PRMT R19, RZ, 0x5410, R2 ;  /* 0x00005410ff137816 */ /* 0x008fe20000000002 */
[----:B------:R-:W-:Y:S05]  /*33d0*/  BRA `(.L_x_14452) ;  /* 0x0000062000007947 */ /* 0x000fea0003800000 */
.L_x_14464:
        /* <DEDUP_REMOVED lines=11> */
.L_x_14471:
        /* <DEDUP_REMOVED lines=19> */
.L_x_14473:
[----:B------:R-:W-:Y:S05]  /*35c0*/  BSYNC B0 ;  /* 0x0000000000007941 */ /* 0x000fea0003800000 */
.L_x_14472:
[----:B------:R-:W-:Y:S01]  /*35d0*/  IMAD.SHL.U32 R2, R2, 0x100000, RZ ;  /* 0x0010000002027824 */ /* 0x000fe200078e00ff */
[----:B------:R-:W-:-:S04]  /*35e0*/  LEA R0, R0, 0x3b800000, 0x17 ;  /* 0x3b80000000007811 */ /* 0x000fc800078eb8ff */
[----:B------:R-:W-:Y:S01]  /*35f0*/  LOP3.LUT R19, R0, R2, R19, 0xfe, !PT ;  /* 0x0000000200137212 */ /* 0x000fe200078efe13 */
[----:B------:R-:W-:Y:S05]  /*3600*/  BRA `(.L_x_14452) ;  /* 0x000003f000007947 */ /* 0x000fea0003800000 */
.L_x_14470:
        /* <DEDUP_REMOVED lines=19> */
.L_x_14475:
[----:B------:R-:W-:Y:S05]  /*3740*/  BSYNC B0 ;  /* 0x0000000000007941 */ /* 0x000fea0003800000 */
.L_x_14474:
[----:B------:R-:W-:Y:S01]  /*3750*/  IMAD.SHL.U32 R2, R2, 0x200000, RZ ;  /* 0x0020000002027824 */ /* 0x000fe200078e00ff */
[----:B------:R-:W-:-:S04]  /*3760*/  LEA R0, R0, 0x37800000, 0x17 ;  /* 0x3780000000007811 */ /* 0x000fc800078eb8ff */
[----:B------:R-:W-:Y:S01]  /*3770*/  LOP3.LUT R19, R0, R2, R19, 0xfe, !PT ;  /* 0x0000000200137212 */ /* 0x000fe200078efe13 */
[----:B------:R-:W-:Y:S05]  /*3780*/  BRA `(.L_x_14452) ;  /* 0x0000027000007947 */ /* 0x000fea0003800000 */
.L_x_14469:
        /* <DEDUP_REMOVED lines=14> */
.L_x_14457:
        /* <DEDUP_REMOVED lines=20> */
.L_x_14477:
[----:B------:R-:W3:Y:S02]  /*39b0*/  LDG.E.64 R2, [R2.64] ;  /* 0x0000002402027981 */ /* 0x000ee4000c1e1b00 */
[----:B---3--:R0:W3:Y:S01]  /*39c0*/  I2F.U64 R19, R2 ;  /* 0x0000000200137312 */ /* 0x0080e20000301000 */
[----:B------:R-:W-:Y:S05]  /*39d0*/  BRA `(.L_x_14452) ;  /* 0x0000002000007947 */ /* 0x000fea0003800000 */
.L_x_14476:
[----:B------:R-:W3:Y:S02]  /*39e0*/  LDG.E R2, [R2.64] ;  /* 0x0000002402027981 */ /* 0x000ee4000c1e1900 */
[----:B---3--:R0:W3:Y:S02]  /*39f0*/  I2F.U32 R19, R2 ;  /* 0x0000000200137306 */ /* 0x0080e40000201000 */
.L_x_14452:
[----:B------:R-:W-:Y:S05]  /*3a00*/  BSYNC B6 ;  /* 0x0000000000067941 */ /* 0x000fea0003800000 */
.L_x_14451:
[----:B------:R-:W-:Y:S02]  /*3a10*/  IMAD.MOV.U32 R0, RZ, RZ, c[0x0][0x168] ;  /* 0x00005a00ff007624 */ /* 0x000fe400078e00ff */
[----:B------:R-:W-:Y:S02]  /*3a20*/  IMAD.MOV.U32 R18, RZ, RZ, c[0x0][0x168] ;  /* 0x00005a00ff127624 */ /* 0x000fe400078e00ff */
[----:B------:R-:W-:Y:S01]  /*3a30*/  IMAD.MOV.U32 R22, RZ, RZ, c[0x0][0x168] ;  /* 0x00005a00ff167624 */ /* 0x000fe200078e00ff */
[----:B------:R-:W-:Y:S01]  /*3a40*/  FSETP.NAN.FTZ.AND P0, PT, R0, c[0x0][0x168], PT ;  /* 0x00005a0000007a0b */ /* 0x000fe20003f18000 */
[----:B------:R-:W-:-:S02]  /*3a50*/  IMAD.MOV.U32 R24, RZ, RZ, c[0x0][0x168] ;  /* 0x00005a00ff187624 */ /* 0x000fc400078e00ff */
[----:B------:R-:W-:-:S10]  /*3a60*/  IMAD.MOV.U32 R4, RZ, RZ, c[0x0][0x168] ;  /* 0x00005a00ff047624 */ /* 0x000fd400078e00ff */
[----:B------:R-:W-:Y:S05]  /*3a70*/  @P0 BRA `(.L_x_14478) ;  /* 0x0000020000000947 */ /* 0x000fea0003800000 */
[----:B------:R-:W4:Y:S01]  /*3a80*/  S2R R7, SR_TID.X ;  /* 0x0000000000077919 */ /* 0x000f220000002100 */
[----:B------:R-:W-:Y:S01]  /*3a90*/  BSSY B0, `(.L_x_14479) ;  /* 0x000000c000007945 */ /* 0x000fe20003800000 */
[CC--:B----4-:R-:W-:Y:S02]  /*3aa0*/  ISETP.GE.AND P3, PT, R7.reuse, R16.reuse, PT ;  /* 0x000000100700720c */ /* 0x0d0fe40003f66270 */
[C---:B------:R-:W-:Y:S02]  /*3ab0*/  IADD3 R9, R7.reuse, 0x80, RZ ;  /* 0x0000008007097810 */ /* 0x040fe40007ffe0ff */
[C---:B0-----:R-:W-:Y:S02]  /*3ac0*/  IADD3 R3, R7.reuse, 0x100, RZ ;  /* 0x0000010007037810 */ /* 0x041fe40007ffe0ff */
[----:B------:R-:W-:Y:S02]  /*3ad0*/  IADD3 R5, R7, 0x180, RZ ;  /* 0x0000018007057810 */ /* 0x000fe40007ffe0ff */
[----:B------:R-:W-:-:S02]  /*3ae0*/  ISETP.GE.AND P2, PT, R9, R16, PT ;  /* 0x000000100900720c */ /* 0x000fc40003f46270 */
[-C--:B------:R-:W-:Y:S02]  /*3af0*/  ISETP.GE.AND P0, PT, R3, R16.reuse, PT ;  /* 0x000000100300720c */ /* 0x080fe40003f06270 */
[----:B------:R-:W-:Y:S01]  /*3b00*/  ISETP.GE.AND P1, PT, R5, R16, PT ;  /* 0x000000100500720c */ /* 0x000fe20003f26270 */
[----:B------:R-:W-:Y:S07]  /*3b10*/  @P3 BRA `(.L_x_14480) ;  /* 0x0000003000003947 */ /* 0x000fee0003800000 */
[----:B-----5:R-:W-:Y:S01]  /*3b20*/  FSETP.NAN.FTZ.AND P3, PT, R23, R23, PT ;  /* 0x000000171700720b */ /* 0x020fe20003f78000 */
[----:B------:R-:W-:-:S12]  /*3b30*/  IMAD.MOV.U32 R4, RZ, RZ, R23 ;  /* 0x000000ffff047224 */ /* 0x000fd800078e0017 */
[----:B------:R-:W-:Y:S02]  /*3b40*/  @!P3 FMNMX.FTZ R4, R23, c[0x0][0x168], PT ;  /* 0x00005a001704ba09 */ /* 0x000fe40003810000 */
.L_x_14480:
[----:B------:R-:W-:Y:S05]  /*3b50*/  BSYNC B0 ;  /* 0x0000000000007941 */ /* 0x000fea0003800000 */
.L_x_14479:
[----:B------:R-:W-:Y:S01]  /*3b60*/  BSSY B0, `(.L_x_14481) ;  /* 0x0000005000007945 */ /* 0x000fe20003800000 */
[----:B------:R-:W-:Y:S05]  /*3b70*/  @P2 BRA `(.L_x_14482) ;  /* 0x0000003000002947 */ /* 0x000fea0003800000 */
[----:B-1---5:R-:W-:Y:S01]  /*3b80*/  FSETP.NAN.FTZ.AND P2, PT, R25, R25, PT ;  /* 0x000000191900720b */ /* 0x022fe20003f58000 */
[----:B------:R-:W-:-:S12]  /*3b90*/  IMAD.MOV.U32 R24, RZ, RZ, R25 ;  /* 0x000000ffff187224 */ /* 0x000fd800078e0019 */
[----:B------:R-:W-:Y:S02]  /*3ba0*/  @!P2 FMNMX.FTZ R24, R25, c[0x0][0x168], PT ;  /* 0x00005a001918aa09 */ /* 0x000fe40003810000 */
.L_x_14482:
[----:B------:R-:W-:Y:S05]  /*3bb0*/  BSYNC B0 ;  /* 0x0000000000007941 */ /* 0x000fea0003800000 */
.L_x_14481:
[----:B------:R-:W-:Y:S01]  /*3bc0*/  BSSY B0, `(.L_x_14483) ;  /* 0x0000005000007945 */ /* 0x000fe20003800000 */
[----:B------:R-:W-:Y:S05]  /*3bd0*/  @P0 BRA `(.L_x_14484) ;  /* 0x0000003000000947 */ /* 0x000fea0003800000 */
[----:B--2--5:R-:W-:Y:S01]  /*3be0*/  FSETP.NAN.FTZ.AND P0, PT, R26, R26, PT ;  /* 0x0000001a1a00720b */ /* 0x024fe20003f18000 */
[----:B------:R-:W-:-:S12]  /*3bf0*/  IMAD.MOV.U32 R22, RZ, RZ, R26 ;  /* 0x000000ffff167224 */ /* 0x000fd800078e001a */
[----:B------:R-:W-:Y:S02]  /*3c00*/  @!P0 FMNMX.FTZ R22, R26, c[0x0][0x168], PT ;  /* 0x00005a001a168a09 */ /* 0x000fe40003810000 */
.L_x_14484:
[----:B------:R-:W-:Y:S05]  /*3c10*/  BSYNC B0 ;  /* 0x0000000000007941 */ /* 0x000fea0003800000 */
.L_x_14483:
[----:B------:R-:W-:Y:S01]  /*3c20*/  BSSY B0, `(.L_x_14478) ;  /* 0x0000005000007945 */ /* 0x000fe20003800000 */
[----:B------:R-:W-:Y:S05]  /*3c30*/  @P1 BRA `(.L_x_14485) ;  /* 0x0000003000001947 */ /* 0x000fea0003800000 */
[----:B---3-5:R-:W-:Y:S01]  /*3c40*/  FSETP.NAN.FTZ.AND P0, PT, R19, R19, PT ;  /* 0x000000131300720b */ /* 0x028fe20003f18000 */
[----:B------:R-:W-:-:S12]  /*3c50*/  IMAD.MOV.U32 R18, RZ, RZ, R19 ;  /* 0x000000ffff127224 */ /* 0x000fd800078e0013 */
[----:B------:R-:W-:Y:S02]  /*3c60*/  @!P0 FMNMX.FTZ R18, R19, c[0x0][0x168], PT ;  /* 0x00005a0013128a09 */ /* 0x000fe40003810000 */
.L_x_14485:
[----:B------:R-:W-:Y:S05]  /*3c70*/  BSYNC B0 ;  /* 0x0000000000007941 */ /* 0x000fea0003800000 */
.L_x_14478:
[----:B---3-5:R-:W3:Y:S01]  /*3c80*/  S2R R19, SR_TID.X ;  /* 0x0000000000137919 */ /* 0x028ee20000002100 */
[----:B0-----:R-:W0:Y:S01]  /*3c90*/  LDC.U8 R2, c[0x0][0x18c] ;  /* 0x00006300ff027b82 */ /* 0x001e220000000000 */
[----:B------:R-:W-:Y:S01]  /*3ca0*/  BSSY B6, `(.L_x_14486) ;  /* 0x00000ee000067945 */ /* 0x000fe20003800000 */
[----:B---3--:R-:W-:-:S13]  /*3cb0*/  ISETP.GE.AND P0, PT, R19, R16, PT ;  /* 0x000000101300720c */ /* 0x008fda0003f06270 */
        /* <DEDUP_REMOVED lines=20> */
.L_x_14491:
[----:B------:R-:W0:Y:S02]  /*3e00*/  F2I.S64.TRUNC R4, R4 ;  /* 0x0000000400047311 */ /* 0x000e24000020d900 */
[----:B0-----:R-:W-:-:S05]  /*3e10*/  IMAD.MOV.U32 R3, RZ, RZ, R4 ;  /* 0x000000ffff037224 */ /* 0x001fca00078e0004 */
[----:B------:R0:W-:Y:S01]  /*3e20*/  STG.E.U8 [R8.64], R3 ;  /* 0x0000000308007986 */ /* 0x0001e2000c101124 */
[----:B------:R-:W-:Y:S05]  /*3e30*/  BRA `(.L_x_14493) ;  /* 0x00000d3000007947 */ /* 0x000fea0003800000 */
.L_x_14490:
        /* <DEDUP_REMOVED lines=9> */
.L_x_14495:
[----:B------:R-:W0:Y:S02]  /*3ed0*/  F2I.FTZ.TRUNC.NTZ R3, R4 ;  /* 0x0000000400037305 */ /* 0x000e24000021f100 */
[----:B0-----:R0:W-:Y:S01]  /*3ee0*/  STG.E [R8.64], R3 ;  /* 0x0000000308007986 */ /* 0x0011e2000c101924 */
[----:B------:R-:W-:Y:S05]  /*3ef0*/  BRA `(.L_x_14493) ;  /* 0x00000c7000007947 */ /* 0x000fea0003800000 */
.L_x_14494:
[----:B------:R-:W0:Y:S02]  /*3f00*/  F2I.FTZ.TRUNC.NTZ R3, R4 ;  /* 0x0000000400037305 */ /* 0x000e24000021f100 */
[----:B0-----:R0:W-:Y:S01]  /*3f10*/  STG.E.U16 [R8.64], R3 ;  /* 0x0000000308007986 */ /* 0x0011e2000c101524 */
[----:B------:R-:W-:Y:S05]  /*3f20*/  BRA `(.L_x_14493) ;  /* 0x00000c4000007947 */ /* 0x000fea0003800000 */
.L_x_14489:
        /* <DEDUP_REMOVED lines=8> */
.L_x_14497:
[----:B------:R-:W-:-:S05]  /*3fb0*/  F2FP.PACK_AB R4, RZ, R4 ;  /* 0x00000004ff04723e */ /* 0x000fca00000000ff */
[----:B------:R0:W-:Y:S01]  /*3fc0*/  STG.E.U16 [R8.64], R4 ;  /* 0x0000000408007986 */ /* 0x0001e2000c101524 */
[----:B------:R-:W-:Y:S05]  /*3fd0*/  BRA `(.L_x_14493) ;  /* 0x00000b9000007947 */ /* 0x000fea0003800000 */
.L_x_14496:
        /* <DEDUP_REMOVED lines=9> */
.L_x_14499:
[----:B------:R-:W-:-:S04]  /*4070*/  F2FP.PACK_AB R3, RZ, R4 ;  /* 0x00000004ff03723e */ /* 0x000fc800000000ff */
[----:B------:R-:W-:-:S05]  /*4080*/  PRMT R3, R3, 0x5410, RZ ;  /* 0x0000541003037816 */ /* 0x000fca00000000ff */
[----:B------:R0:W-:Y:S01]  /*4090*/  STG.E [R8.64], R3 ;  /* 0x0000000308007986 */ /* 0x0001e2000c101924 */
[----:B------:R-:W-:Y:S05]  /*40a0*/  BRA `(.L_x_14493) ;  /* 0x00000ac000007947 */ /* 0x000fea0003800000 */
.L_x_14498:
[----:B------:R-:W-:-:S06]  /*40b0*/  FMUL.FTZ R4, R4, 1 ;  /* 0x3f80000004047820 */ /* 0x000fcc0000410000 */
[----:B------:R-:W0:Y:S02]  /*40c0*/  F2F.F64.F32 R4, R4 ;  /* 0x0000000400047310 */ /* 0x000e240000201800 */
[----:B0-----:R0:W-:Y:S01]  /*40d0*/  STG.E.64 [R8.64], R4 ;  /* 0x0000000408007986 */ /* 0x0011e2000c101b24 */
[----:B------:R-:W-:Y:S05]  /*40e0*/  BRA `(.L_x_14493) ;  /* 0x00000a8000007947 */ /* 0x000fea0003800000 */
.L_x_14488:
        /* <DEDUP_REMOVED lines=12> */
.L_x_14502:
[----:B------:R-:W-:Y:S01]  /*41b0*/  FMUL.FTZ R4, R4, 1 ;  /* 0x3f80000004047820 */ /* 0x000fe20000410000 */
[----:B------:R-:W-:-:S05]  /*41c0*/  CS2R R6, SRZ ;  /* 0x0000000000067805 */ /* 0x000fca000001ff00 */
[----:B------:R-:W0:Y:S02]  /*41d0*/  F2F.F64.F32 R4, R4 ;  /* 0x0000000400047310 */ /* 0x000e240000201800 */
[----:B0-----:R0:W-:Y:S01]  /*41e0*/  STG.E.128 [R8.64], R4 ;  /* 0x0000000408007986 */ /* 0x0011e2000c101d24 */
[----:B------:R-:W-:Y:S05]  /*41f0*/  BRA `(.L_x_14493) ;  /* 0x0000097000007947 */ /* 0x000fea0003800000 */
.L_x_14501:
        /* <DEDUP_REMOVED lines=20> */
.L_x_14506:
[----:B------:R-:W-:Y:S05]  /*4340*/  BSYNC B0 ;  /* 0x0000000000007941 */ /* 0x000fea0003800000 */
.L_x_14505:
[----:B------:R-:W-:-:S05]  /*4350*/  LOP3.LUT R5, R0, R5, RZ, 0xfc, !PT ;  /* 0x0000000500057212 */ /* 0x000fca00078efcff */
[----:B------:R0:W-:Y:S01]  /*4360*/  STG.E.U8 [R8.64], R5 ;  /* 0x0000000508007986 */ /* 0x0001e2000c101124 */
[----:B------:R-:W-:Y:S05]  /*4370*/  BRA `(.L_x_14493) ;  /* 0x000007f000007947 */ /* 0x000fea0003800000 */
.L_x_14504:
        /* <DEDUP_REMOVED lines=12> */
.L_x_14508:
[----:B------:R-:W-:Y:S01]  /*4440*/  IMAD.MOV.U32 R0, RZ, RZ, 0x7f ;  /* 0x0000007fff007424 */ /* 0x000fe200078e00ff */
[----:B------:R-:W-:-:S04]  /*4450*/  ISETP.GT.U32.AND P0, PT, R5, 0x7f800000, PT ;  /* 0x7f8000000500780c */ /* 0x000fc80003f04070 */
[----:B------:R-:W-:-:S04]  /*4460*/  SEL R0, R0, 0x7c, P0 ;  /* 0x0000007c00007807 */ /* 0x000fc80000000000 */
.L_x_14509:
[----:B------:R-:W-:Y:S05]  /*4470*/  BSYNC B0 ;  /* 0x0000000000007941 */ /* 0x000fea0003800000 */
.L_x_14507:
[----:B------:R-:W-:-:S04]  /*4480*/  LOP3.LUT R4, R4, 0x80000000, RZ, 0xc0, !PT ;  /* 0x8000000004047812 */ /* 0x000fc800078ec0ff */
[----:B------:R-:W-:-:S04]  /*4490*/  SHF.R.U32.HI R3, RZ, 0x18, R4 ;  /* 0x00000018ff037819 */ /* 0x000fc80000011604 */
[----:B------:R-:W-:-:S05]  /*44a0*/  LOP3.LUT R3, R0, R3, RZ, 0xfc, !PT ;  /* 0x0000000300037212 */ /* 0x000fca00078efcff */
[----:B------:R0:W-:Y:S01]  /*44b0*/  STG.E.U8 [R8.64], R3 ;  /* 0x0000000308007986 */ /* 0x0001e2000c101124 */
[----:B------:R-:W-:Y:S05]  /*44c0*/  BRA `(.L_x_14493) ;  /* 0x000006a000007947 */ /* 0x000fea0003800000 */
.L_x_14503:
[----:B------:R-:W-:-:S05]  /*44d0*/  F2FP.BF16.PACK_AB R4, RZ, R4 ;  /* 0x00000004ff04723e */ /* 0x000fca00000010ff */
[----:B------:R0:W-:Y:S01]  /*44e0*/  STG.E.U16 [R8.64], R4 ;  /* 0x0000000408007986 */ /* 0x0001e2000c101524 */
[----:B------:R-:W-:Y:S05]  /*44f0*/  BRA `(.L_x_14493) ;  /* 0x0000067000007947 */ /* 0x000fea0003800000 */
.L_x_14500:
        /* <DEDUP_REMOVED lines=11> */
.L_x_14512:
        /* <DEDUP_REMOVED lines=16> */
.L_x_14515:
[----:B------:R-:W-:-:S04]  /*46b0*/  LOP3.LUT R4, R4, 0x80000000, RZ, 0xc0, !PT ;  /* 0x8000000004047812 */ /* 0x000fc800078ec0ff */
[----:B------:R-:W-:-:S04]  /*46c0*/  SHF.R.U32.HI R4, RZ, 0x18, R4 ;  /* 0x00000018ff047819 */ /* 0x000fc80000011604 */
[----:B------:R-:W-:-:S04]  /*46d0*/  LOP3.LUT R3, R3, R4, RZ, 0xfc, !PT ;  /* 0x0000000403037212 */ /* 0x000fc800078efcff */
[----:B------:R-:W-:Y:S02]  /*46e0*/  PRMT R0, R3, 0x7610, R0 ;  /* 0x0000761003007816 */ /* 0x000fe40000000000 */
.L_x_14514:
[----:B------:R-:W-:Y:S05]  /*46f0*/  BSYNC B0 ;  /* 0x0000000000007941 */ /* 0x000fea0003800000 */
.L_x_14513:
[----:B------:R0:W-:Y:S01]  /*4700*/  STG.E.U8 [R8.64], R0 ;  /* 0x0000000008007986 */ /* 0x0001e2000c101124 */
[----:B------:R-:W-:Y:S05]  /*4710*/  BRA `(.L_x_14493) ;  /* 0x0000045000007947 */ /* 0x000fea0003800000 */
.L_x_14511:
        /* <DEDUP_REMOVED lines=16> */
.L_x_14518:
[----:B------:R-:W-:-:S04]  /*4820*/  LOP3.LUT R4, R4, 0x80000000, RZ, 0xc0, !PT ;  /* 0x8000000004047812 */ /* 0x000fc800078ec0ff */
[----:B------:R-:W-:-:S04]  /*4830*/  SHF.R.U32.HI R4, RZ, 0x18, R4 ;  /* 0x00000018ff047819 */ /* 0x000fc80000011604 */
[----:B------:R-:W-:-:S04]  /*4840*/  LOP3.LUT R3, R3, R4, RZ, 0xfc, !PT ;  /* 0x0000000403037212 */ /* 0x000fc800078efcff */
[----:B------:R-:W-:Y:S02]  /*4850*/  PRMT R0, R3, 0x7610, R0 ;  /* 0x0000761003007816 */ /* 0x000fe40000000000 */
.L_x_14517:
[----:B------:R-:W-:Y:S05]  /*4860*/  BSYNC B0 ;  /* 0x0000000000007941 */ /* 0x000fea0003800000 */
.L_x_14516:
[----:B------:R0:W-:Y:S01]  /*4870*/  STG.E.U8 [R8.64], R0 ;  /* 0x0000000008007986 */ /* 0x0001e2000c101124 */
[----:B------:R-:W-:Y:S05]  /*4880*/  BRA `(.L_x_14493) ;  /* 0x000002e000007947 */ /* 0x000fea0003800000 */
.L_x_14510:
        /* <DEDUP_REMOVED lines=21> */
.L_x_14492:
        /* <DEDUP_REMOVED lines=18> */
[----:B012---:R-:W-:Y:S05]  /*4b00*/  CALL.ABS.NOINC R14 ;  /* 0x000000000e007343 */ /* 0x007fea0003c00000 */
[----:B------:R-:W-:Y:S05]  /*4b10*/  BRA `(.L_x_14493) ;  /* 0x0000005000007947 */ /* 0x000fea0003800000 */
.L_x_14520:
[----:B------:R-:W0:Y:S02]  /*4b20*/  F2I.U64.TRUNC R4, R4 ;  /* 0x0000000400047311 */ /* 0x000e24000020d800 */
[----:B0-----:R0:W-:Y:S01]  /*4b30*/  STG.E.64 [R8.64], R4 ;  /* 0x0000000408007986 */ /* 0x0011e2000c101b24 */
[----:B------:R-:W-:Y:S05]  /*4b40*/  BRA `(.L_x_14493) ;  /* 0x0000002000007947 */ /* 0x000fea0003800000 */
.L_x_14519:
[----:B------:R-:W0:Y:S02]  /*4b50*/  F2I.FTZ.U32.TRUNC.NTZ R3, R4 ;  /* 0x0000000400037305 */ /* 0x000e24000021f000 */
[----:B0-----:R0:W-:Y:S02]  /*4b60*/  STG.E [R8.64], R3 ;  /* 0x0000000308007986 */ /* 0x0011e4000c101924 */
.L_x_14493:
[----:B------:R-:W-:Y:S02]  /*4b70*/  IADD3 R19, R19, 0x80, RZ ;  /* 0x0000008013137810 */ /* 0x000fe40007ffe0ff */
.L_x_14487:
[----:B0-----:R-:W-:Y:S05]  /*4b80*/  BSYNC B6 ;  /* 0x0000000000067941 */ /* 0x001fea0003800000 */
.L_x_14486:
        /* <DEDUP_REMOVED lines=22> */
.L_x_14526:
[----:B-1----:R-:W0:Y:S02]  /*4cf0*/  F2I.S64.TRUNC R24, R24 ;  /* 0x0000001800187311 */ /* 0x002e24000020d900 */
[----:B0-----:R-:W-:-:S05]  /*4d00*/  IMAD.MOV.U32 R3, RZ, RZ, R24 ;  /* 0x000000ffff037224 */ /* 0x001fca00078e0018 */
[----:B------:R0:W-:Y:S01]  /*4d10*/  STG.E.U8 [R8.64], R3 ;  /* 0x0000000308007986 */ /* 0x0001e2000c101124 */
[----:B------:R-:W-:Y:S05]  /*4d20*/  BRA `(.L_x_14528) ;  /* 0x00000d3000007947 */ /* 0x000fea0003800000 */
.L_x_14525:
[----:B------:R-:W-:-:S13]  /*4d30*/  ISETP.NE.AND P0, PT, R0, 0x2, PT ;  /* 0x000000020000780c */ /* 0x000fda0003f05270 */
[----:B------:R-:W-:Y:S05]  /*4d40*/  @!P0 BRA `(.L_x_14529) ;  /* 0x000000a000008947 */ /* 0x000fea0003800000 */
[----:B------:R-:W-:-:S13]  /*4d50*/  ISETP.NE.AND P0, PT, R0, 0x3, PT ;  /* 0x000000030000780c */ /* 0x000fda0003f05270 */
[----:B------:R-:W-:Y:S05]  /*4d60*/  @!P0 BRA `(.L_x_14530) ;  /* 0x0000005000008947 */ /* 0x000fea0003800000 */
[----:B------:R-:W-:-:S13]  /*4d70*/  ISETP.NE.AND P0, PT, R0, 0x4, PT ;  /* 0x000000040000780c */ /* 0x000fda0003f05270 */
[----:B------:R-:W-:Y:S05]  /*4d80*/  @P0 BRA `(.L_x_14527) ;  /* 0x00000b4000000947 */ /* 0x000fea0003800000 */
[----:B-1----:R-:W0:Y:S02]  /*4d90*/  F2I.S64.TRUNC R24, R24 ;  /* 0x0000001800187311 */ /* 0x002e24000020d900 */
[----:B0-----:R0:W-:Y:S01]  /*4da0*/  STG.E.64 [R8.64], R24 ;  /* 0x0000001808007986 */ /* 0x0011e2000c101b24 */
[----:B------:R-:W-:Y:S05]  /*4db0*/  BRA `(.L_x_14528) ;  /* 0x00000ca000007947 */ /* 0x000fea0003800000 */
.L_x_14530:
[----:B------:R-:W0:Y:S02]  /*4dc0*/  F2I.FTZ.TRUNC.NTZ R3, R24 ;  /* 0x0000001800037305 */ /* 0x000e24000021f100 */
[----:B0-----:R0:W-:Y:S01]  /*4dd0*/  STG.E [R8.64], R3 ;  /* 0x0000000308007986 */ /* 0x0011e2000c101924 */
[----:B------:R-:W-:Y:S05]  /*4de0*/  BRA `(.L_x_14528) ;  /* 0x00000c7000007947 */ /* 0x000fea0003800000 */
.L_x_14529:
[----:B------:R-:W0:Y:S02]  /*4df0*/  F2I.FTZ.TRUNC.NTZ R3, R24 ;  /* 0x0000001800037305 */ /* 0x000e24000021f100 */
[----:B0-----:R0:W-:Y:S01]  /*4e00*/  STG.E.U16 [R8.64], R3 ;  /* 0x0000000308007986 */ /* 0x0011e2000c101524 */
[----:B------:R-:W-:Y:S05]  /*4e10*/  BRA `(.L_x_14528) ;  /* 0x00000c4000007947 */ /* 0x000fea0003800000 */
.L_x_14524:
        /* <DEDUP_REMOVED lines=8> */
.L_x_14532:
[----:B------:R-:W-:-:S05]  /*4ea0*/  F2FP.PACK_AB R24, RZ, R24 ;  /* 0x00000018ff18723e */ /* 0x000fca00000000ff */
[----:B------:R0:W-:Y:S01]  /*4eb0*/  STG.E.U16 [R8.64], R24 ;  /* 0x0000001808007986 */ /* 0x0001e2000c101524 */
[----:B------:R-:W-:Y:S05]  /*4ec0*/  BRA `(.L_x_14528) ;  /* 0x00000b9000007947 */ /* 0x000fea0003800000 */
.L_x_14531:
[----:B------:R-:W-:-:S13]  /*4ed0*/  ISETP.NE.AND P0, PT, R0, 0x7, PT ;  /* 0x000000070000780c */ /* 0x000fda0003f05270 */
[----:B------:R-:W-:Y:S05]  /*4ee0*/  @!P0 BRA `(.L_x_14533) ;  /* 0x000000b000008947 */ /* 0x000fea0003800000 */
[----:B------:R-:W-:-:S13]  /*4ef0*/  ISETP.NE.AND P0, PT, R0, 0x8, PT ;  /* 0x000000080000780c */ /* 0x000fda0003f05270 */
[----:B------:R-:W-:Y:S05]  /*4f00*/  @!P0 BRA `(.L_x_14534) ;  /* 0x0000005000008947 */ /* 0x000fea0003800000 */
[----:B------:R-:W-:-:S13]  /*4f10*/  ISETP.NE.AND P0, PT, R0, 0x9, PT ;  /* 0x000000090000780c */ /* 0x000fda0003f05270 */
[----:B------:R-:W-:Y:S05]  /*4f20*/  @P0 BRA `(.L_x_14527) ;  /* 0x000009a000000947 */ /* 0x000fea0003800000 */
[----:B-1----:R-:W-:-:S05]  /*4f30*/  IMAD.MOV.U32 R25, RZ, RZ, RZ ;  /* 0x000000ffff197224 */ /* 0x002fca00078e00ff */
[----:B------:R0:W-:Y:S01]  /*4f40*/  STG.E.64 [R8.64], R24 ;  /* 0x0000001808007986 */ /* 0x0001e2000c101b24 */
[----:B------:R-:W-:Y:S05]  /*4f50*/  BRA `(.L_x_14528) ;  /* 0x00000b0000007947 */ /* 0x000fea0003800000 */
.L_x_14534:
[----:B------:R-:W-:-:S04]  /*4f60*/  F2FP.PACK_AB R3, RZ, R24 ;  /* 0x00000018ff03723e */ /* 0x000fc800000000ff */
[----:B------:R-:W-:-:S05]  /*4f70*/  PRMT R3, R3, 0x5410, RZ ;  /* 0x0000541003037816 */ /* 0x000fca00000000ff */
[----:B------:R0:W-:Y:S01]  /*4f80*/  STG.E [R8.64], R3 ;  /* 0x0000000308007986 */ /* 0x0001e2000c101924 */
[----:B------:R-:W-:Y:S05]  /*4f90*/  BRA `(.L_x_14528) ;  /* 0x00000ac000007947 */ /* 0x000fea0003800000 */
.L_x_14533:
[----:B------:R-:W-:-:S06]  /*4fa0*/  FMUL.FTZ R4, R24, 1 ;  /* 0x3f80000018047820 */ /* 0x000fcc0000410000 */
[----:B------:R-:W0:Y:S02]  /*4fb0*/  F2F.F64.F32 R4, R4 ;  /* 0x0000000400047310 */ /* 0x000e240000201800 */
[----:B0-----:R0:W-:Y:S01]  /*4fc0*/  STG.E.64 [R8.64], R4 ;  /* 0x0000000408007986 */ /* 0x0011e2000c101b24 */
[----:B------:R-:W-:Y:S05]  /*4fd0*/  BRA `(.L_x_14528) ;  /* 0x00000a8000007947 */ /* 0x000fea0003800000 */
.L_x_14523:
        /* <DEDUP_REMOVED lines=12> */
.L_x_14537:
[----:B------:R-:W-:Y:S01]  /*50a0*/  FMUL.FTZ R4, R24, 1 ;  /* 0x3f80000018047820 */ /* 0x000fe20000410000 */
[----:B------:R-:W-:-:S05]  /*50b0*/  CS2R R6, SRZ ;  /* 0x0000000000067805 */ /* 0x000fca000001ff00 */
[----:B------:R-:W0:Y:S02]  /*50c0*/  F2F.F64.F32 R4, R4 ;  /* 0x0000000400047310 */ /* 0x000e240000201800 */
[----:B0-----:R0:W-:Y:S01]  /*50d0*/  STG.E.128 [R8.64], R4 ;  /* 0x0000000408007986 */ /* 0x0011e2000c101d24 */
[----:B------:R-:W-:Y:S05]  /*50e0*/  BRA `(.L_x_14528) ;  /* 0x0000097000007947 */ /* 0x000fea0003800000 */
.L_x_14536:
        /* <DEDUP_REMOVED lines=20> */
.L_x_14541:
[----:B------:R-:W-:Y:S05]  /*5230*/  BSYNC B0 ;  /* 0x0000000000007941 */ /* 0x000fea0003800000 */
.L_x_14540:
[----:B------:R-:W-:-:S05]  /*5240*/  LOP3.LUT R5, R0, R5, RZ, 0xfc, !PT ;  /* 0x0000000500057212 */ /* 0x000fca00078efcff */
[----:B------:R0:W-:Y:S01]  /*5250*/  STG.E.U8 [R8.64], R5 ;  /* 0x0000000508007986 */ /* 0x0001e2000c101124 */
[----:B------:R-:W-:Y:S05]  /*5260*/  BRA `(.L_x_14528) ;  /* 0x000007f000007947 */ /* 0x000fea0003800000 */
.L_x_14539:
        /* <DEDUP_REMOVED lines=12> */
.L_x_14543:
[----:B------:R-:W-:Y:S01]  /*5330*/  IMAD.MOV.U32 R0, RZ, RZ, 0x7f ;  /* 0x0000007fff007424 */ /* 0x000fe200078e00ff */
[----:B------:R-:W-:-:S04]  /*5340*/  ISETP.GT.U32.AND P0, PT, R4, 0x7f800000, PT ;  /* 0x7f8000000400780c */ /* 0x000fc80003f04070 */
[----:B------:R-:W-:-:S04]  /*5350*/  SEL R0, R0, 0x7c, P0 ;  /* 0x0000007c00007807 */ /* 0x000fc80000000000 */
.L_x_14544:
[----:B------:R-:W-:Y:S05]  /*5360*/  BSYNC B0 ;  /* 0x0000000000007941 */ /* 0x000fea0003800000 */
.L_x_14542:
[----:B------:R-:W-:-:S04]  /*5370*/  LOP3.LUT R24, R24, 0x80000000, RZ, 0xc0, !PT ;  /* 0x8000000018187812 */ /* 0x000fc800078ec0ff */
[----:B------:R-:W-:-:S04]  /*5380*/  SHF.R.U32.HI R3, RZ, 0x18, R24 ;  /* 0x00000018ff037819 */ /* 0x000fc80000011618 */
[----:B------:R-:W-:-:S05]  /*5390*/  LOP3.LUT R3, R0, R3, RZ, 0xfc, !PT ;  /* 0x0000000300037212 */ /* 0x000fca00078efcff */
[----:B------:R0:W-:Y:S01]  /*53a0*/  STG.E.U8 [R8.64], R3 ;  /* 0x0000000308007986 */ /* 0x0001e2000c101124 */
[----:B------:R-:W-:Y:S05]  /*53b0*/  BRA `(.L_x_14528) ;  /* 0x000006a000007947 */ /* 0x000fea0003800000 */
.L_x_14538:
[----:B------:R-:W-:-:S05]  /*53c0*/  F2FP.BF16.PACK_AB R24, RZ, R24 ;  /* 0x00000018ff18723e */ /* 0x000fca00000010ff */
[----:B------:R0:W-:Y:S01]  /*53d0*/  STG.E.U16 [R8.64], R24 ;  /* 0x0000001808007986 */ /* 0x0001e2000c101524 */
[----:B------:R-:W-:Y:S05]  /*53e0*/  BRA `(.L_x_14528) ;  /* 0x0000067000007947 */ /* 0x000fea0003800000 */
.L_x_14535:
        /* <DEDUP_REMOVED lines=11> */
.L_x_14547:
        /* <DEDUP_REMOVED lines=16> */
.L_x_14550:
[----:B------:R-:W-:-:S04]  /*55a0*/  LOP3.LUT R24, R24, 0x80000000, RZ, 0xc0, !PT ;  /* 0x8000000018187812 */ /* 0x000fc800078ec0ff */
[----:B------:R-:W-:-:S04]  /*55b0*/  SHF.R.U32.HI R3, RZ, 0x18, R24 ;  /* 0x00000018ff037819 */ /* 0x000fc80000011618 */
[----:B------:R-:W-:-:S04]  /*55c0*/  LOP3.LUT R0, R0, R3, RZ, 0xfc, !PT ;  /* 0x0000000300007212 */ /* 0x000fc800078efcff */
[----:B------:R-:W-:Y:S02]  /*55d0*/  PRMT R4, R0, 0x7610, R4 ;  /* 0x0000761000047816 */ /* 0x000fe40000000004 */
.L_x_14549:
[----:B------:R-:W-:Y:S05]  /*55e0*/  BSYNC B0 ;  /* 0x0000000000007941 */ /* 0x000fea0003800000 */
.L_x_14548:
[----:B------:R0:W-:Y:S01]  /*55f0*/  STG.E.U8 [R8.64], R4 ;  /* 0x0000000408007986 */ /* 0x0001e2000c101124 */
[----:B------:R-:W-:Y:S05]  /*5600*/  BRA `(.L_x_14528) ;  /* 0x0000045000007947 */ /* 0x000fea0003800000 */
.L_x_14546:
        /* <DEDUP_REMOVED lines=16> */
.L_x_14553:
[----:B------:R-:W-:-:S04]  /*5710*/  LOP3.LUT R24, R24, 0x80000000, RZ, 0xc0, !PT ;  /* 0x8000000018187812 */ /* 0x000fc800078ec0ff */
[----:B------:R-:W-:-:S04]  /*5720*/  SHF.R.U32.HI R3, RZ, 0x18, R24 ;  /* 0x00000018ff037819 */ /* 0x000fc80000011618 */
[----:B------:R-:W-:-:S04]  /*5730*/  LOP3.LUT R0, R0, R3, RZ, 0xfc, !PT ;  /* 0x0000000300007212 */ /* 0x000fc800078efcff */
[----:B------:R-:W-:Y:S02]  /*5740*/  PRMT R4, R0, 0x7610, R4 ;  /* 0x0000761000047816 */ /* 0x000fe40000000004 */
.L_x_14552:
[----:B------:R-:W-:Y:S05]  /*5750*/  BSYNC B0 ;  /* 0x0000000000007941 */ /* 0x000fea0003800000 */
.L_x_14551:
[----:B------:R0:W-:Y:S01]  /*5760*/  STG.E.U8 [R8.64], R4 ;  /* 0x0000000408007986 */ /* 0x0001e2000c101124 */
[----:B------:R-:W-:Y:S05]  /*5770*/  BRA `(.L_x_14528) ;  /* 0x000002e000007947 */ /* 0x000fea0003800000 */
.L_x_14545:
        /* <DEDUP_REMOVED lines=21> */
.L_x_14527:
        /* <DEDUP_REMOVED lines=20> */
.L_x_14555:
[----:B-1----:R-:W0:Y:S02]  /*5a10*/  F2I.U64.TRUNC R24, R24 ;  /* 0x0000001800187311 */ /* 0x002e24000020d800 */
[----:B0-----:R0:W-:Y:S01]  /*5a20*/  STG.E.64 [R8.64], R24 ;  /* 0x0000001808007986 */ /* 0x0011e2000c101b24 */
[----:B------:R-:W-:Y:S05]  /*5a30*/  BRA `(.L_x_14528) ;  /* 0x0000002000007947 */ /* 0x000fea0003800000 */
.L_x_14554:
[----:B------:R-:W0:Y:S02]  /*5a40*/  F2I.FTZ.U32.TRUNC.NTZ R3, R24 ;  /* 0x0000001800037305 */ /* 0x000e24000021f000 */
[----:B0-----:R0:W-:Y:S02]  /*5a50*/  STG.E [R8.64], R3 ;  /* 0x0000000308007986 */ /* 0x0011e4000c101924 */
.L_x_14528:
        /* <DEDUP_REMOVED lines=22> */
.L_x_14559:
[----:B------:R-:W0:Y:S02]  /*5bc0*/  F2I.S64.TRUNC R22, R22 ;  /* 0x0000001600167311 */ /* 0x000e24000020d900 */
[----:B0-----:R-:W-:-:S05]  /*5bd0*/  IMAD.MOV.U32 R3, RZ, RZ, R22 ;  /* 0x000000ffff037224 */ /* 0x001fca00078e0016 */
[----:B------:R0:W-:Y:S01]  /*5be0*/  STG.E.U8 [R8.64], R3 ;  /* 0x0000000308007986 */ /* 0x0001e2000c101124 */
[----:B------:R-:W-:Y:S05]  /*5bf0*/  BRA `(.L_x_14561) ;  /* 0x00000d3000007947 */ /* 0x000fea0003800000 */
.L_x_14558:
        /* <DEDUP_REMOVED lines=9> */
.L_x_14563:
[----:B------:R-:W0:Y:S02]  /*5c90*/  F2I.FTZ.TRUNC.NTZ R3, R22 ;  /* 0x0000001600037305 */ /* 0x000e24000021f100 */
[----:B0-----:R0:W-:Y:S01]  /*5ca0*/  STG.E [R8.64], R3 ;  /* 0x0000000308007986 */ /* 0x0011e2000c101924 */
[----:B------:R-:W-:Y:S05]  /*5cb0*/  BRA `(.L_x_14561) ;  /* 0x00000c7000007947 */ /* 0x000fea0003800000 */
.L_x_14562:
[----:B------:R-:W0:Y:S02]  /*5cc0*/  F2I.FTZ.TRUNC.NTZ R3, R22 ;  /* 0x0000001600037305 */ /* 0x000e24000021f100 */
[----:B0-----:R0:W-:Y:S01]  /*5cd0*/  STG.E.U16 [R8.64], R3 ;  /* 0x0000000308007986 */ /* 0x0011e2000c101524 */
[----:B------:R-:W-:Y:S05]  /*5ce0*/  BRA `(.L_x_14561) ;  /* 0x00000c4000007947 */ /* 0x000fea0003800000 */
.L_x_14557:
        /* <DEDUP_REMOVED lines=8> */
.L_x_14565:
[----:B------:R-:W-:-:S05]  /*5d70*/  F2FP.PACK_AB R22, RZ, R22 ;  /* 0x00000016ff16723e */ /* 0x000fca00000000ff */
[----:B------:R0:W-:Y:S01]  /*5d80*/  STG.E.U16 [R8.64], R22 ;  /* 0x0000001608007986 */ /* 0x0001e2000c101524 */
[----:B------:R-:W-:Y:S05]  /*5d90*/  BRA `(.L_x_14561) ;  /* 0x00000b9000007947 */ /* 0x000fea0003800000 */
.L_x_14564:
        /* <DEDUP_REMOVED lines=9> */
.L_x_14567:
[----:B------:R-:W-:-:S04]  /*5e30*/  F2FP.PACK_AB R3, RZ, R22 ;  /* 0x00000016ff03723e */ /* 0x000fc800000000ff */
[----:B------:R-:W-:-:S05]  /*5e40*/  PRMT R3, R3, 0x5410, RZ ;  /* 0x0000541003037816 */ /* 0x000fca00000000ff */
[----:B------:R0:W-:Y:S01]  /*5e50*/  STG.E [R8.64], R3 ;  /* 0x0000000308007986 */ /* 0x0001e2000c101924 */
[----:B------:R-:W-:Y:S05]  /*5e60*/  BRA `(.L_x_14561) ;  /* 0x00000ac000007947 */ /* 0x000fea0003800000 */
.L_x_14566:
[----:B------:R-:W-:-:S06]  /*5e70*/  FMUL.FTZ R4, R22, 1 ;  /* 0x3f80000016047820 */ /* 0x000fcc0000410000 */
[----:B------:R-:W0:Y:S02]  /*5e80*/  F2F.F64.F32 R4, R4 ;  /* 0x0000000400047310 */ /* 0x000e240000201800 */
[----:B0-----:R0:W-:Y:S01]  /*5e90*/  STG.E.64 [R8.64], R4 ;  /* 0x0000000408007986 */ /* 0x0011e2000c101b24 */
[----:B------:R-:W-:Y:S05]  /*5ea0*/  BRA `(.L_x_14561) ;  /* 0x00000a8000007947 */ /* 0x000fea0003800000 */
.L_x_14556:
        /* <DEDUP_REMOVED lines=12> */
.L_x_14570:
[----:B------:R-:W-:Y:S01]  /*5f70*/  FMUL.FTZ R4, R22, 1 ;  /* 0x3f80000016047820 */ /* 0x000fe20000410000 */
[----:B------:R-:W-:-:S05]  /*5f80*/  CS2R R6, SRZ ;  /* 0x0000000000067805 */ /* 0x000fca000001ff00 */
[----:B------:R-:W0:Y:S02]  /*5f90*/  F2F.F64.F32 R4, R4 ;  /* 0x0000000400047310 */ /* 0x000e240000201800 */
[----:B0-----:R0:W-:Y:S01]  /*5fa0*/  STG.E.128 [R8.64], R4 ;  /* 0x0000000408007986 */ /* 0x0011e2000c101d24 */
[----:B------:R-:W-:Y:S05]  /*5fb0*/  BRA `(.L_x_14561) ;  /* 0x0000097000007947 */ /* 0x000fea0003800000 */
.L_x_14569:
        /* <DEDUP_REMOVED lines=20> */
.L_x_14574:
[----:B------:R-:W-:Y:S05]  /*6100*/  BSYNC B0 ;  /* 0x0000000000007941 */ /* 0x000fea0003800000 */
.L_x_14573:
[----:B------:R-:W-:-:S05]  /*6110*/  LOP3.LUT R5, R0, R5, RZ, 0xfc, !PT ;  /* 0x0000000500057212 */ /* 0x000fca00078efcff */
[----:B------:R0:W-:Y:S01]  /*6120*/  STG.E.U8 [R8.64], R5 ;  /* 0x0000000508007986 */ /* 0x0001e2000c101124 */
[----:B------:R-:W-:Y:S05]  /*6130*/  BRA `(.L_x_14561) ;  /* 0x000007f000007947 */ /* 0x000fea0003800000 */
.L_x_14572:
        /* <DEDUP_REMOVED lines=12> */
.L_x_14576:
[----:B------:R-:W-:Y:S01]  /*6200*/  IMAD.MOV.U32 R0, RZ, RZ, 0x7f ;  /* 0x0000007fff007424 */ /* 0x000fe200078e00ff */
[----:B------:R-:W-:-:S04]  /*6210*/  ISETP.GT.U32.AND P0, PT, R4, 0x7f800000, PT ;  /* 0x7f8000000400780c */ /* 0x000fc80003f04070 */
[----:B------:R-:W-:-:S04]  /*6220*/  SEL R0, R0, 0x7c, P0 ;  /* 0x0000007c00007807 */ /* 0x000fc80000000000 */
.L_x_14577:
[----:B------:R-:W-:Y:S05]  /*6230*/  BSYNC B0 ;  /* 0x0000000000007941 */ /* 0x000fea0003800000 */
.L_x_14575:
[----:B------:R-:W-:-:S04]  /*6240*/  LOP3.LUT R22, R22, 0x80000000, RZ, 0xc0, !PT ;  /* 0x8000000016167812 */ /* 0x000fc800078ec0ff */
[----:B------:R-:W-:-:S04]  /*6250*/  SHF.R.U32.HI R3, RZ, 0x18, R22 ;  /* 0x00000018ff037819 */ /* 0x000fc80000011616 */
[----:B------:R-:W-:-:S05]  /*6260*/  LOP3.LUT R3, R0, R3, RZ, 0xfc, !PT ;  /* 0x0000000300037212 */ /* 0x000fca00078efcff */
[----:B------:R0:W-:Y:S01]  /*6270*/  STG.E.U8 [R8.64], R3 ;  /* 0x0000000308007986 */ /* 0x0001e2000c101124 */
[----:B------:R-:W-:Y:S05]  /*6280*/  BRA `(.L_x_14561) ;  /* 0x000006a000007947 */ /* 0x000fea0003800000 */
.L_x_14571:
[----:B------:R-:W-:-:S05]  /*6290*/  F2FP.BF16.PACK_AB R22, RZ, R22 ;  /* 0x00000016ff16723e */ /* 0x000fca00000010ff */
[----:B------:R0:W-:Y:S01]  /*62a0*/  STG.E.U16 [R8.64], R22 ;  /* 0x0000001608007986 */ /* 0x0001e2000c101524 */
[----:B------:R-:W-:Y:S05]  /*62b0*/  BRA `(.L_x_14561) ;  /* 0x0000067000007947 */ /* 0x000fea0003800000 */
.L_x_14568:
        /* <DEDUP_REMOVED lines=11> */
.L_x_14580:
        /* <DEDUP_REMOVED lines=16> */
.L_x_14583:
[----:B------:R-:W-:-:S04]  /*6470*/  LOP3.LUT R22, R22, 0x80000000, RZ, 0xc0, !PT ;  /* 0x8000000016167812 */ /* 0x000fc800078ec0ff */
[----:B------:R-:W-:-:S04]  /*6480*/  SHF.R.U32.HI R3, RZ, 0x18, R22 ;  /* 0x00000018ff037819 */ /* 0x000fc80000011616 */
[----:B------:R-:W-:-:S04]  /*6490*/  LOP3.LUT R0, R0, R3, RZ, 0xfc, !PT ;  /* 0x0000000300007212 */ /* 0x000fc800078efcff */
[----:B------:R-:W-:Y:S02]  /*64a0*/  PRMT R4, R0, 0x7610, R4 ;  /* 0x0000761000047816 */ /* 0x000fe40000000004 */
.L_x_14582:
[----:B------:R-:W-:Y:S05]  /*64b0*/  BSYNC B0 ;  /* 0x0000000000007941 */ /* 0x000fea0003800000 */
.L_x_14581:
[----:B------:R0:W-:Y:S01]  /*64c0*/  STG.E.U8 [R8.64], R4 ;  /* 0x0000000408007986 */ /* 0x0001e2000c101124 */
[----:B------:R-:W-:Y:S05]  /*64d0*/  BRA `(.L_x_14561) ;  /* 0x0000045000007947 */ /* 0x000fea0003800000 */
.L_x_14579:
        /* <DEDUP_REMOVED lines=16> */
.L_x_14586:
[----:B------:R-:W-:-:S04]  /*65e0*/  LOP3.LUT R22, R22, 0x80000000, RZ, 0xc0, !PT ;  /* 0x8000000016167812 */ /* 0x000fc800078ec0ff */
[----:B------:R-:W-:-:S04]  /*65f0*/  SHF.R.U32.HI R3, RZ, 0x18, R22 ;  /* 0x00000018ff037819 */ /* 0x000fc80000011616 */
[----:B------:R-:W-:-:S04]  /*6600*/  LOP3.LUT R0, R0, R3, RZ, 0xfc, !PT ;  /* 0x0000000300007212 */ /* 0x000fc800078efcff */
[----:B------:R-:W-:Y:S02]  /*6610*/  PRMT R4, R0, 0x7610, R4 ;  /* 0x0000761000047816 */ /* 0x000fe40000000004 */
.L_x_14585:
[----:B------:R-:W-:Y:S05]  /*6620*/  BSYNC B0 ;  /* 0x0000000000007941 */ /* 0x000fea0003800000 */
.L_x_14584:
[----:B------:R0:W-:Y:S01]  /*6630*/  STG.E.U8 [R8.64], R4 ;  /* 0x0000000408007986 */ /* 0x0001e2000c101124 */
[----:B------:R-:W-:Y:S05]  /*6640*/  BRA `(.L_x_14561) ;  /* 0x000002e000007947 */ /* 0x000fea0003800000 */
.L_x_14578:
        /* <DEDUP_REMOVED lines=21> */
.L_x_14560:
        /* <DEDUP_REMOVED lines=20> */
.L_x_14588:
[----:B------:R-:W0:Y:S02]  /*68e0*/  F2I.U64.TRUNC R22, R22 ;  /* 0x0000001600167311 */ /* 0x000e24000020d800 */
[----:B0-----:R0:W-:Y:S01]  /*68f0*/  STG.E.64 [R8.64], R22 ;  /* 0x0000001608007986 */ /* 0x0011e2000c101b24 */
[----:B------:R-:W-:Y:S05]  /*6900*/  BRA `(.L_x_14561) ;  /* 0x0000002000007947 */ /* 0x000fea0003800000 */
.L_x_14587:
[----:B------:R-:W0:Y:S02]  /*6910*/  F2I.FTZ.U32.TRUNC.NTZ R3, R22 ;  /* 0x0000001600037305 */ /* 0x000e24000021f000 */
[----:B0-----:R0:W-:Y:S02]  /*6920*/  STG.E [R8.64], R3 ;  /* 0x0000000308007986 */ /* 0x0011e4000c101924 */
.L_x_14561:
[----:B------:R-:W-:Y:S02]  /*6930*/  IADD3 R19, R19, 0x80, RZ ;  /* 0x0000008013137810 */ /* 0x000fe40007ffe0ff */
.L_x_14522:
[----:B------:R-:W-:Y:S05]  /*6940*/  BSYNC B6 ;  /* 0x0000000000067941 */ /* 0x000fea0003800000 */
.L_x_14521:
[----:B------:R-:W-:-:S13]  /*6950*/  ISETP.GE.AND P0, PT, R19, R16, PT ;  /* 0x000000101300720c */ /* 0x000fda0003f06270 */
[----:B------:R-:W-:Y:S05]  /*6960*/  @P0 EXIT ;  /* 0x000000000000094d */ /* 0x000fea0003800000 */
        /* <DEDUP_REMOVED lines=18> */
.L_x_14592:
[----:B------:R-:W0:Y:S02]  /*6a90*/  F2I.S64.TRUNC R18, R18 ;  /* 0x0000001200127311 */ /* 0x000e24000020d900 */
[----:B0-----:R-:W-:-:S05]  /*6aa0*/  IMAD.MOV.U32 R3, RZ, RZ, R18 ;  /* 0x000000ffff037224 */ /* 0x001fca00078e0012 */
[----:B------:R-:W-:Y:S01]  /*6ab0*/  STG.E.U8 [R4.64], R3 ;  /* 0x0000000304007986 */ /* 0x000fe2000c101124 */
[----:B------:R-:W-:Y:S05]  /*6ac0*/  EXIT ;  /* 0x000000000000794d */ /* 0x000fea0003800000 */
.L_x_14591:
        /* <DEDUP_REMOVED lines=9> */
.L_x_14595:
[----:B------:R-:W0:Y:S02]  /*6b60*/  F2I.FTZ.TRUNC.NTZ R3, R18 ;  /* 0x0000001200037305 */ /* 0x000e24000021f100 */
[----:B0-----:R-:W-:Y:S01]  /*6b70*/  STG.E [R4.64], R3 ;  /* 0x0000000304007986 */ /* 0x001fe2000c101924 */
[----:B------:R-:W-:Y:S05]  /*6b80*/  EXIT ;  /* 0x000000000000794d */ /* 0x000fea0003800000 */
.L_x_14594:
[----:B------:R-:W0:Y:S02]  /*6b90*/  F2I.FTZ.TRUNC.NTZ R3, R18 ;  /* 0x0000001200037305 */ /* 0x000e24000021f100 */
[----:B0-----:R-:W-:Y:S01]  /*6ba0*/  STG.E.U16 [R4.64], R3 ;  /* 0x0000000304007986 */ /* 0x001fe2000c101524 */
[----:B------:R-:W-:Y:S05]  /*6bb0*/  EXIT ;  /* 0x000000000000794d */ /* 0x000fea0003800000 */
.L_x_14590:
        /* <DEDUP_REMOVED lines=8> */
.L_x_14597:
[----:B------:R-:W-:-:S05]  /*6c40*/  F2FP.PACK_AB R18, RZ, R18 ;  /* 0x00000012ff12723e */ /* 0x000fca00000000ff */
[----:B------:R-:W-:Y:S01]  /*6c50*/  STG.E.U16 [R4.64], R18 ;  /* 0x0000001204007986 */ /* 0x000fe2000c101524 */
[----:B------:R-:W-:Y:S05]  /*6c60*/  EXIT ;  /* 0x000000000000794d */ /* 0x000fea0003800000 */
.L_x_14596:
        /* <DEDUP_REMOVED lines=9> */
.L_x_14599:
[----:B------:R-:W-:-:S04]  /*6d00*/  F2FP.PACK_AB R3, RZ, R18 ;  /* 0x00000012ff03723e */ /* 0x000fc800000000ff */
[----:B------:R-:W-:-:S05]  /*6d10*/  PRMT R3, R3, 0x5410, RZ ;  /* 0x0000541003037816 */ /* 0x000fca00000000ff */
[----:B------:R-:W-:Y:S01]  /*6d20*/  STG.E [R4.64], R3 ;  /* 0x0000000304007986 */ /* 0x000fe2000c101924 */
[----:B------:R-:W-:Y:S05]  /*6d30*/  EXIT ;  /* 0x000000000000794d */ /* 0x000fea0003800000 */
.L_x_14598:
[----:B------:R-:W-:-:S06]  /*6d40*/  FMUL.FTZ R2, R18, 1 ;  /* 0x3f80000012027820 */ /* 0x000fcc0000410000 */
[----:B------:R-:W0:Y:S02]  /*6d50*/  F2F.F64.F32 R2, R2 ;  /* 0x0000000200027310 */ /* 0x000e240000201800 */
[----:B0-----:R-:W-:Y:S01]  /*6d60*/  STG.E.64 [R4.64], R2 ;  /* 0x0000000204007986 */ /* 0x001fe2000c101b24 */
[----:B------:R-:W-:Y:S05]  /*6d70*/  EXIT ;  /* 0x000000000000794d */ /* 0x000fea0003800000 */
.L_x_14589:
        /* <DEDUP_REMOVED lines=12> */
.L_x_14602:
[----:B------:R-:W-:Y:S01]  /*6e40*/  FMUL.FTZ R8, R18, 1 ;  /* 0x3f80000012087820 */ /* 0x000fe20000410000 */
[----:B------:R-:W-:-:S05]  /*6e50*/  CS2R R10, SRZ ;  /* 0x00000000000a7805 */ /* 0x000fca000001ff00 */
[----:B------:R-:W0:Y:S02]  /*6e60*/  F2F.F64.F32 R8, R8 ;  /* 0x0000000800087310 */ /* 0x000e240000201800 */
[----:B0-----:R-:W-:Y:S01]  /*6e70*/  STG.E.128 [R4.64], R8 ;  /* 0x0000000804007986 */ /* 0x001fe2000c101d24 */
[----:B------:R-:W-:Y:S05]  /*6e80*/  EXIT ;  /* 0x000000000000794d */ /* 0x000fea0003800000 */
.L_x_14601:
        /* <DEDUP_REMOVED lines=20> */
.L_x_14606:
[----:B------:R-:W-:Y:S05]  /*6fd0*/  BSYNC B0 ;  /* 0x0000000000007941 */ /* 0x000fea0003800000 */
.L_x_14605:
[----:B------:R-:W-:-:S05]  /*6fe0*/  LOP3.LUT R7, R0, R7, RZ, 0xfc, !PT ;  /* 0x0000000700077212 */ /* 0x000fca00078efcff */
[----:B------:R-:W-:Y:S01]  /*6ff0*/  STG.E.U8 [R4.64], R7 ;  /* 0x0000000704007986 */ /* 0x000fe2000c101124 */
[----:B------:R-:W-:Y:S05]  /*7000*/  EXIT ;  /* 0x000000000000794d */ /* 0x000fea0003800000 */
.L_x_14604:
        /* <DEDUP_REMOVED lines=12> */
.L_x_14608:
[----:B------:R-:W-:Y:S01]  /*70d0*/  IMAD.MOV.U32 R0, RZ, RZ, 0x7f ;  /* 0x0000007fff007424 */ /* 0x000fe200078e00ff */
[----:B------:R-:W-:-:S04]  /*70e0*/  ISETP.GT.U32.AND P0, PT, R2, 0x7f800000, PT ;  /* 0x7f8000000200780c */ /* 0x000fc80003f04070 */
[----:B------:R-:W-:-:S04]  /*70f0*/  SEL R0, R0, 0x7c, P0 ;  /* 0x0000007c00007807 */ /* 0x000fc80000000000 */
.L_x_14609:
[----:B------:R-:W-:Y:S05]  /*7100*/  BSYNC B0 ;  /* 0x0000000000007941 */ /* 0x000fea0003800000 */
.L_x_14607:
[----:B------:R-:W-:-:S04]  /*7110*/  LOP3.LUT R18, R18, 0x80000000, RZ, 0xc0, !PT ;  /* 0x8000000012127812 */ /* 0x000fc800078ec0ff */
[----:B------:R-:W-:-:S04]  /*7120*/  SHF.R.U32.HI R3, RZ, 0x18, R18 ;  /* 0x00000018ff037819 */ /* 0x000fc80000011612 */
[----:B------:R-:W-:-:S05]  /*7130*/  LOP3.LUT R3, R0, R3, RZ, 0xfc, !PT ;  /* 0x0000000300037212 */ /* 0x000fca00078efcff */
[----:B------:R-:W-:Y:S01]  /*7140*/  STG.E.U8 [R4.64], R3 ;  /* 0x0000000304007986 */ /* 0x000fe2000c101124 */
[----:B------:R-:W-:Y:S05]  /*7150*/  EXIT ;  /* 0x000000000000794d */ /* 0x000fea0003800000 */
.L_x_14603:
[----:B------:R-:W-:-:S05]  /*7160*/  F2FP.BF16.PACK_AB R18, RZ, R18 ;  /* 0x00000012ff12723e */ /* 0x000fca00000010ff */
[----:B------:R-:W-:Y:S01]  /*7170*/  STG.E.U16 [R4.64], R18 ;  /* 0x0000001204007986 */ /* 0x000fe2000c101524 */
[----:B------:R-:W-:Y:S05]  /*7180*/  EXIT ;  /* 0x000000000000794d */ /* 0x000fea0003800000 */
.L_x_14600:
        /* <DEDUP_REMOVED lines=11> */
.L_x_14612:
        /* <DEDUP_REMOVED lines=16> */
.L_x_14615:
[----:B------:R-:W-:-:S04]  /*7340*/  LOP3.LUT R18, R18, 0x80000000, RZ, 0xc0, !PT ;  /* 0x8000000012127812 */ /* 0x000fc800078ec0ff */
[----:B------:R-:W-:-:S04]  /*7350*/  SHF.R.U32.HI R3, RZ, 0x18, R18 ;  /* 0x00000018ff037819 */ /* 0x000fc80000011612 */
[----:B------:R-:W-:-:S04]  /*7360*/  LOP3.LUT R0, R0, R3, RZ, 0xfc, !PT ;  /* 0x0000000300007212 */ /* 0x000fc800078efcff */
[----:B------:R-:W-:Y:S02]  /*7370*/  PRMT R2, R0, 0x7610, R2 ;  /* 0x0000761000027816 */ /* 0x000fe40000000002 */
.L_x_14614:
[----:B------:R-:W-:Y:S05]  /*7380*/  BSYNC B0 ;  /* 0x0000000000007941 */ /* 0x000fea0003800000 */
.L_x_14613:
[----:B------:R-:W-:Y:S01]  /*7390*/  STG.E.U8 [R4.64], R2 ;  /* 0x0000000204007986 */ /* 0x000fe2000c101124 */
[----:B------:R-:W-:Y:S05]  /*73a0*/  EXIT ;  /* 0x000000000000794d */ /* 0x000fea0003800000 */
.L_x_14611:
        /* <DEDUP_REMOVED lines=16> */
.L_x_14618:
[----:B------:R-:W-:-:S04]  /*74b0*/  LOP3.LUT R18, R18, 0x80000000, RZ, 0xc0, !PT ;  /* 0x8000000012127812 */ /* 0x000fc800078ec0ff */
[----:B------:R-:W-:-:S04]  /*74c0*/  SHF.R.U32.HI R3, RZ, 0x18, R18 ;  /* 0x00000018ff037819 */ /* 0x000fc80000011612 */
[----:B------:R-:W-:-:S04]  /*74d0*/  LOP3.LUT R0, R0, R3, RZ, 0xfc, !PT ;  /* 0x0000000300007212 */ /* 0x000fc800078efcff */
[----:B------:R-:W-:Y:S02]  /*74e0*/  PRMT R2, R0, 0x7610, R2 ;  /* 0x0000761000027816 */ /* 0x000fe40000000002 */
.L_x_14617:
[----:B------:R-:W-:Y:S05]  /*74f0*/  BSYNC B0 ;  /* 0x0000000000007941 */ /* 0x000fea0003800000 */
.L_x_14616:
[----:B------:R-:W-:Y:S01]  /*7500*/  STG.E.U8 [R4.64], R2 ;  /* 0x0000000204007986 */ /* 0x000fe2000c101124 */
[----:B------:R-:W-:Y:S05]  /*7510*/  EXIT ;  /* 0x000000000000794d */ /* 0x000fea0003800000 */
.L_x_14610:
        /* <DEDUP_REMOVED lines=21> */
.L_x_14593:
        /* <DEDUP_REMOVED lines=19> */
[----:B------:R-:W-:Y:S05]  /*77a0*/  EXIT ;  /* 0x000000000000794d */ /* 0x000fea0003800000 */
.L_x_14620:
[----:B------:R-:W0:Y:S02]  /*77b0*/  F2I.U64.TRUNC R18, R18 ;  /* 0x0000001200127311 */ /* 0x000e24000020d800 */
[----:B0-----:R-:W-:Y:S01]  /*77c0*/  STG.E.64 [R4.64], R18 ;  /* 0x0000001204007986 */ /* 0x001fe2000c101b24 */
[----:B------:R-:W-:Y:S05]  /*77d0*/  EXIT ;  /* 0x000000000000794d */ /* 0x000fea0003800000 */
.L_x_14619:
[----:B------:R-:W0:Y:S02]  /*77e0*/  F2I.FTZ.U32.TRUNC.NTZ R3, R18 ;  /* 0x0000001200037305 */ /* 0x000e24000021f000 */
[----:B0-----:R-:W-:Y:S01]  /*77f0*/  STG.E [R4.64], R3 ;  /* 0x0000000304007986 */ /* 0x001fe2000c101924 */
[----:B------:R-:W-:Y:S05]  /*7800*/  EXIT ;  /* 0x000000000000794d */ /* 0x000fea0003800000 */
.L_x_14621:
        /* <DEDUP_REMOVED lines=15> */
.L_x_40080:


//--------------------- .text._ZN2at6native18elementwise_kernelILi128ELi2EZNS0_22gpu_kernel_impl_nocastINS0_13AUnaryFunctorIfffZZZNS0_19minimum_kernel_cudaERNS_18TensorIteratorBaseEENKUlvE0_clEvENKUlvE0_clEvEUlffE_EEEEvS5_RKT_EUliE_EEviT1_ --------------------------
	.section	.text._ZN2at6native18elementwise_kernelILi128ELi2EZNS0_22gpu_kernel_impl_nocastINS0_13AUnaryFunctorIfffZZZNS0_19minimum_kernel_cudaERNS_18TensorIteratorBaseEENKUlvE0_clEvENKUlvE0_clEvEUlffE_EEEEvS5_RKT_EUliE_EEviT1_,"ax",@progbits
	.sectioninfo	@"SHI_REGISTERS=12"
	.align	128
        .global         _ZN2at6native18elementwise_kernelILi128ELi2EZNS0_22gpu_kernel_impl_nocastINS0_13AUnaryFunctorIfffZZZNS0_19minimum_kernel_cudaERNS_18TensorIteratorBaseEENKUlvE0_clEvENKUlvE0_clEvEUlffE_EEEEvS5_RKT_EUliE_EEviT1_
        .type           _ZN2at6native18elementwise_kernelILi128ELi2EZNS0_22gpu_kernel_impl_nocastINS0_13AUnaryFunctorIfffZZZNS0_19minimum_kernel_cudaERNS_18TensorIteratorBaseEENKUlvE0_clEvENKUlvE0_clEvEUlffE_EEEEvS5_RKT_EUliE_EEviT1_,@function
        .size           _ZN2at6native18elementwise_kernelILi128ELi2EZNS0_22gpu_kernel_impl_nocastINS0_13AUnaryFunctorIfffZZZNS0_19minimum_kernel_cudaERNS_18TensorIteratorBaseEENKUlvE0_clEvENKUlvE0_clEvEUlffE_EEEEvS5_RKT_EUliE_EEviT1_,(.L_x_40081 - _ZN2at6native18elementwise_kernelILi128ELi2EZNS0_22gpu_kernel_impl_nocastINS0_13AUnaryFunctorIfffZZZNS0_19minimum_kernel_cudaERNS_18TensorIteratorBaseEENKUlvE0_clEvENKUlvE0_clEvEUlffE_EEEEvS5_RKT_EUliE_EEviT1_)
        .other          _ZN2at6native18elementwise_kernelILi128ELi2EZNS0_22gpu_kernel_impl_nocastINS0_13AUnaryFunctorIfffZZZNS0_19minimum_kernel_cudaERNS_18TensorIteratorBaseEENKUlvE0_clEvENKUlvE0_clEvEUlffE_EEEEvS5_RKT_EUliE_EEviT1_,@"STO_CUDA_ENTRY STV_DEFAULT"
_ZN2at6native18elementwise_kernelILi128ELi2EZNS0_22gpu_kernel_impl_nocastINS0_13AUnaryFunctorIfffZZZNS0_19minimum_kernel_cudaERNS_18TensorIteratorBaseEENKUlvE0_clEvENKUlvE0_clEvEUlffE_EEEEvS5_RKT_EUliE_EEviT1_:
.text._ZN2at6native18elementwise_kernelILi128ELi2EZNS0_22gpu_kernel_impl_nocastINS0_13AUnaryFunctorIfffZZZNS0_19minimum_kernel_cudaERNS_18TensorIteratorBaseEENKUlvE0_clEvENKUlvE0_clEvEUlffE_EEEEvS5_RKT_EUliE_EEviT1_:
        /* <DEDUP_REMOVED lines=235> */
[----:B------:R-:W-:-:S04]  /*0eb0*/  @P0 IMAD R3, R6, c[0x0][0x35c], R3 ;  /* 0x0000d70006030a24 */ /* 0x000fc800078e0203 */
.L_x_14624:
[----:B------:R-:W-:Y:S01]  /*0ec0*/  IMAD.MOV.U32 R5, RZ, RZ, c[0x0][0x374] ;  /* 0x0000dd00ff057624 */ /* 0x000fe200078e00ff */
[----:B------:R-:W-:Y:S02]  /*0ed0*/  IADD3 R4, P2, R3, c[0x0][0x368], RZ ;  /* 0x0000da0003047a10 */ /* 0x000fe40007f5e0ff */
[----:B------:R-:W-:Y:S02]  /*0ee0*/  IADD3 R2, P1, R2, c[0x0][0x360], RZ ;  /* 0x0000d80002027a10 */ /* 0x000fe40007f3e0ff */
[----:B------:R-:W-:Y:S02]  /*0ef0*/  FSETP.NAN.FTZ.AND P0, PT, R5, c[0x0][0x374], PT ;  /* 0x0000dd0005007a0b */ /* 0x000fe40003f18000 */
[----:B------:R-:W-:Y:S02]  /*0f00*/  IADD3.X R5, RZ, c[0x0][0x36c], RZ, P2, !PT ;  /* 0x0000db00ff057a10 */ /* 0x000fe400017fe4ff */
[----:B------:R-:W-:-:S02]  /*0f10*/  IADD3.X R3, RZ, c[0x0][0x364], RZ, P1, !PT ;  /* 0x0000d900ff037a10 */ /* 0x000fc40000ffe4ff */
[----:B------:R-:W-:-:S07]  /*0f20*/  MOV R9, c[0x0][0x374] ;  /* 0x0000dd0000097a02 */ /* 0x000fce0000000f00 */
[----:B------:R-:W-:Y:S05]  /*0f30*/  @P0 BRA `(.L_x_14625) ;  /* 0x0000003000000947 */ /* 0x000fea0003800000 */
[----:B------:R-:W2:Y:S02]  /*0f40*/  LDG.E R9, [R4.64] ;  /* 0x0000000404097981 */ /* 0x000ea4000c1e1900 */
[----:B--2---:R-:W-:-:S13]  /*0f50*/  FSETP.NAN.FTZ.AND P0, PT, R9, R9, PT ;  /* 0x000000090900720b */ /* 0x004fda0003f18000 */
[----:B------:R-:W-:-:S05]  /*0f60*/  @!P0 FMNMX.FTZ R9, R9, c[0x0][0x374], PT ;  /* 0x0000dd0009098a09 */ /* 0x000fca0003810000 */
.L_x_14625:
[----:B------:R0:W-:Y:S01]  /*0f70*/  STG.E [R2.64], R9 ;  /* 0x0000000902007986 */ /* 0x0001e2000c101904 */
[----:B------:R-:W-:-:S03]  /*0f80*/  IADD3 R7, R0, 0x80, RZ ;  /* 0x0000008000077810 */ /* 0x000fc60007ffe0ff */
.L_x_14623:
[----:B------:R-:W-:Y:S05]  /*0f90*/  BSYNC B0 ;  /* 0x0000000000007941 */ /* 0x000fea0003800000 */
.L_x_14622:
[----:B------:R-:W-:-:S13]  /*0fa0*/  ISETP.GE.AND P0, PT, R7, c[0x0][0x160], PT ;  /* 0x0000580007007a0c */ /* 0x000fda0003f06270 */
[----:B------:R-:W-:Y:S05]  /*0fb0*/  @P0 EXIT ;  /* 0x000000000000094d */ /* 0x000fea0003800000 */
[----:B------:R-:W-:Y:S01]  /*0fc0*/  ISETP.NE.AND P0, PT, RZ, c[0x0][0x168], PT ;  /* 0x00005a00ff007a0c */ /* 0x000fe20003f05270 */
[----:B0-----:R-:W-:Y:S01]  /*0fd0*/  HFMA2.MMA R2, -RZ, RZ, 0, 0 ;  /* 0x00000000ff027435 */ /* 0x001fe200000001ff */
        /* <DEDUP_REMOVED lines=225> */
[----:B------:R-:W-:-:S03]  /*1df0*/  @P0 IMAD R2, R7, c[0x0][0x35c], R2 ;  /* 0x0000d70007020a24 */ /* 0x000fc600078e0202 */
.L_x_14626:
[----:B------:R-:W-:Y:S02]  /*1e00*/  MOV R3, c[0x0][0x374] ;  /* 0x0000dd0000037a02 */ /* 0x000fe40000000f00 */
[----:B------:R-:W-:Y:S02]  /*1e10*/  IADD3 R2, P1, R2, c[0x0][0x368], RZ ;  /* 0x0000da0002027a10 */ /* 0x000fe40007f3e0ff */
[----:B------:R-:W-:Y:S02]  /*1e20*/  FSETP.NAN.FTZ.AND P2, PT, R3, c[0x0][0x374], PT ;  /* 0x0000dd0003007a0b */ /* 0x000fe40003f58000 */
[----:B------:R-:W-:Y:S02]  /*1e30*/  IADD3 R4, P0, R0, c[0x0][0x360], RZ ;  /* 0x0000d80000047a10 */ /* 0x000fe40007f1e0ff */
[----:B------:R-:W-:-:S02]  /*1e40*/  IADD3.X R3, RZ, c[0x0][0x36c], RZ, P1, !PT ;  /* 0x0000db00ff037a10 */ /* 0x000fc40000ffe4ff */
[----:B------:R-:W-:Y:S02]  /*1e50*/  IADD3.X R5, RZ, c[0x0][0x364], RZ, P0, !PT ;  /* 0x0000d900ff057a10 */ /* 0x000fe400007fe4ff */
[----:B------:R-:W-:-:S05]  /*1e60*/  MOV R7, c[0x0][0x374] ;  /* 0x0000dd0000077a02 */ /* 0x000fca0000000f00 */
[----:B------:R-:W-:Y:S05]  /*1e70*/  @P2 BRA `(.L_x_14627) ;  /* 0x0000003000002947 */ /* 0x000fea0003800000 */
[----:B------:R-:W2:Y:S02]  /*1e80*/  LDG.E R7, [R2.64] ;  /* 0x0000000402077981 */ /* 0x000ea4000c1e1900 */
[----:B--2---:R-:W-:-:S13]  /*1e90*/  FSETP.NAN.FTZ.AND P0, PT, R7, R7, PT ;  /* 0x000000070700720b */ /* 0x004fda0003f18000 */
[----:B------:R-:W-:-:S05]  /*1ea0*/  @!P0 FMNMX.FTZ R7, R7, c[0x0][0x374], PT ;  /* 0x0000dd0007078a09 */ /* 0x000fca0003810000 */
.L_x_14627:
[----:B------:R-:W-:Y:S01]  /*1eb0*/  STG.E [R4.64], R7 ;  /* 0x0000000704007986 */ /* 0x000fe2000c101904 */
[----:B------:R-:W-:Y:S05]  /*1ec0*/  EXIT ;  /* 0x000000000000794d */ /* 0x000fea0003800000 */
.L_x_14628:
        /* <DEDUP_REMOVED lines=11> */
.L_x_40081:


//--------------------- .text._ZN2at6native27unrolled_elementwise_kernelINS0_13AUnaryFunctorIfffZZZNS0_19minimum_kernel_cudaERNS_18TensorIteratorBaseEENKUlvE0_clEvENKUlvE0_clEvEUlffE_EESt5arrayIPcLm2EELi4E23TrivialOffsetCalculatorILi1EjESD_NS0_6memory15LoadWithoutCastENSE_16StoreWithoutCastEEEviT_T0_T2_T3_T4_T5_ --------------------------
	.section	.text._ZN2at6native27unrolled_elementwise_kernelINS0_13AUnaryFunctorIfffZZZNS0_19minimum_kernel_cudaERNS_18TensorIteratorBaseEENKUlvE0_clEvENKUlvE0_clEvEUlffE_EESt5arrayIPcLm2EELi4E23TrivialOffsetCalculatorILi1EjESD_NS0_6memory15LoadWithoutCastENSE_16StoreWithoutCastEEEviT_T0_T2_T3_T4_T5_,"ax",@progbits
	.sectioninfo	@"SHI_REGISTERS=24"
	.align	128
        .global         _ZN2at6native27unrolled_elementwise_kernelINS0_13AUnaryFunctorIfffZZZNS0_19minimum_kernel_cudaERNS_18TensorIteratorBaseEENKUlvE0_clEvENKUlvE0_clEvEUlffE_EESt5arrayIPcLm2EELi4E23TrivialOffsetCalculatorILi1EjESD_NS0_6memory15LoadWithoutCastENSE_16StoreWithoutCastEEEviT_T0_T2_T3_T4_T5_
        .type           _ZN2at6native27unrolled_elementwise_kernelINS0_13AUnaryFunctorIfffZZZNS0_19minimum_kernel_cudaERNS_18TensorIteratorBaseEENKUlvE0_clEvENKUlvE0_clEvEUlffE_EESt5arrayIPcLm2EELi4E23TrivialOffsetCalculatorILi1EjESD_NS0_6memory15LoadWithoutCastENSE_16StoreWithoutCastEEEviT_T0_T2_T3_T4_T5_,@function
        .size           _ZN2at6native27unrolled_elementwise_kernelINS0_13AUnaryFunctorIfffZZZNS0_19minimum_kernel_cudaERNS_18TensorIteratorBaseEENKUlvE0_clEvENKUlvE0_clEvEUlffE_EESt5arrayIPcLm2EELi4E23TrivialOffsetCalculatorILi1EjESD_NS0_6memory15LoadWithoutCastENSE_16StoreWithoutCastEEEviT_T0_T2_T3_T4_T5_,(.L_x_40082 - _ZN2at6native27unrolled_elementwise_kernelINS0_13AUnaryFunctorIfffZZZNS0_19minimum_kernel_cudaERNS_18TensorIteratorBaseEENKUlvE0_clEvENKUlvE0_clEvEUlffE_EESt5arrayIPcLm2EELi4E23TrivialOffsetCalculatorILi1EjESD_NS0_6memory15LoadWithoutCastENSE_16StoreWithoutCastEEEviT_T0_T2_T3_T4_T5_)
        .other          _ZN2at6native27unrolled_elementwise_kernelINS0_13AUnaryFunctorIfffZZZNS0_19minimum_kernel_cudaERNS_18TensorIteratorBaseEENKUlvE0_clEvENKUlvE0_clEvEUlffE_EESt5arrayIPcLm2EELi4E23TrivialOffsetCalculatorILi1EjESD_NS0_6memory15LoadWithoutCastENSE_16StoreWithoutCastEEEviT_T0_T2_T3_T4_T5_,@"STO_CUDA_ENTRY STV_DEFAULT"
_ZN2at6native27unrolled_elementwise_kernelINS0_13AUnaryFunctorIfffZZZNS0_19minimum_kernel_cudaERNS_18TensorIteratorBaseEENKUlvE0_clEvENKUlvE0_clEvEUlffE_EESt5arrayIPcLm2EELi4E23TrivialOffsetCalculatorILi1EjESD_NS0_6memory15LoadWithoutCastENSE_16StoreWithoutCastEEEviT_T0_T2_T3_T4_T5_:
.text._ZN2at6native27unrolled_elementwise_kernelINS0_13AUnaryFunctorIfffZZZNS0_19minimum_kernel_cudaERNS_18TensorIteratorBaseEENKUlvE0_clEvENKUlvE0_clEvEUlffE_EESt5arrayIPcLm2EELi4E23TrivialOffsetCalculatorILi1EjESD_NS0_6memory15LoadWithoutCastENSE_16StoreWithoutCastEEEviT_T0_T2_T3_T4_T5_:
[----:B------:R-:W-:Y:S02]  /*0000*/  IMAD.MOV.U32 R1, RZ, RZ, c[0x0][0x28] ;  /* 0x00000a00ff017624 */ /* 0x000fe400078e00ff */
[----:B------:R-:W0:Y:S01]  /*0010*/  S2R R0, SR_CTAID.X ;  /* 0x0000000000007919 */ /* 0x000e220000002500 */
[----:B------:R-:W-:Y:S01]  /*0020*/  IMAD.MOV.U32 R5, RZ, RZ, -0x200 ;  /* 0xfffffe00ff057424 */ /* 0x000fe200078e00ff */
[----:B------:R-:W-:Y:S02]  /*0030*/  ULDC.64 UR4, c[0x0][0x118] ;  /* 0x0000460000047ab9 */ /* 0x000fe40000000a00 */
[----:B------:R-:W1:Y:S01]  /*0040*/  S2R R3, SR_TID.X ;  /* 0x0000000000037919 */ /* 0x000e620000002100 */
[----:B0-----:R-:W-:Y:S02]  /*0050*/  IMAD R2, R0, R5, c[0x0][0x160] ;  /* 0x0000580000027624 */ /* 0x001fe400078e0205 */
[----:B------:R-:W-:Y:S01]  /*0060*/  CS2R R4, SRZ ;  /* 0x0000000000047805 */ /* 0x000fe2000001ff00 */
[----:B-1----:R-:W-:Y:S02]  /*0070*/  IMAD.MOV.U32 R7, RZ, RZ, R3 ;  /* 0x000000ffff077224 */ /* 0x002fe400078e0003 */
[----:B------:R-:W-:-:S13]  /*0080*/  ISETP.GE.AND P0, PT, R3, R2, PT ;  /* 0x000000020300720c */ /* 0x000fda0003f06270 */
[----:B------:R-:W-:Y:S01]  /*0090*/  @!P0 IMAD R8, R0, 0x200, R7 ;  /* 0x0000020000088824 */ /* 0x000fe200078e0207 */
[----:B------:R-:W-:Y:S01]  /*00a0*/  @!P0 IADD3 R7, R7, 0x80, RZ ;  /* 0x0000008007078810 */ /* 0x000fe20007ffe0ff */
[----:B------:R-:W-:-:S03]  /*00b0*/  @!P0 IMAD.MOV.U32 R9, RZ, RZ, 0x4 ;  /* 0x00000004ff098424 */ /* 0x000fc600078e00ff */
[----:B------:R-:W-:Y:S01]  /*00c0*/  ISETP.GE.AND P1, PT, R7, R2, PT ;  /* 0x000000020700720c */ /* 0x000fe20003f26270 */
[----:B------:R-:W-:-:S12]  /*00d0*/  @!P0 IMAD.WIDE.U32 R8, R8, R9, c[0x0][0x178] ;  /* 0x00005e0008088625 */ /* 0x000fd800078e0009 */
[----:B------:R-:W-:Y:S01]  /*00e0*/  @!P1 IMAD R10, R0, 0x200, R7 ;  /* 0x00000200000a9824 */ /* 0x000fe200078e0207 */
[----:B------:R-:W-:Y:S01]  /*00f0*/  @!P1 IADD3 R7, R7, 0x80, RZ ;  /* 0x0000008007079810 */ /* 0x000fe20007ffe0ff */
[----:B------:R-:W-:-:S03]  /*0100*/  @!P1 IMAD.MOV.U32 R11, RZ, RZ, 0x4 ;  /* 0x00000004ff0b9424 */ /* 0x000fc600078e00ff */
[----:B------:R-:W-:Y:S01]  /*0110*/  ISETP.GE.AND P3, PT, R7, R2, PT ;  /* 0x000000020700720c */ /* 0x000fe20003f66270 */
[----:B------:R-:W-:-:S04]  /*0120*/  @!P1 IMAD.WIDE.U32 R10, R10, R11, c[0x0][0x178] ;  /* 0x00005e000a0a9625 */ /* 0x000fc800078e000b */
[----:B------:R-:W-:Y:S01]  /*0130*/  IMAD.MOV.U32 R12, RZ, RZ, c[0x0][0x168] ;  /* 0x00005a00ff0c7624 */ /* 0x000fe200078e00ff */
[----:B------:R0:W5:Y:S07]  /*0140*/  @!P1 LDG.E R5, [R10.64] ;  /* 0x000000040a059981 */ /* 0x00016e000c1e1900 */
[----:B------:R-:W-:Y:S01]  /*0150*/  @!P3 LEA R16, R0, R7, 0x9 ;  /* 0x000000070010b211 */ /* 0x000fe200078e48ff */
[----:B------:R-:W-:Y:S01]  /*0160*/  @!P3 IMAD.MOV.U32 R17, RZ, RZ, 0x4 ;  /* 0x00000004ff11b424 */ /* 0x000fe200078e00ff */
[----:B------:R-:W-:-:S03]  /*0170*/  @!P3 IADD3 R7, R7, 0x80, RZ ;  /* 0x000000800707b810 */ /* 0x000fc60007ffe0ff */
[----:B------:R-:W-:Y:S01]  /*0180*/  @!P3 IMAD.WIDE.U32 R16, R16, R17, c[0x0][0x178] ;  /* 0x00005e001010b625 */ /* 0x000fe200078e0011 */
[----:B------:R-:W-:-:S04]  /*0190*/  ISETP.GE.AND P2, PT, R7, R2, PT ;  /* 0x000000020700720c */ /* 0x000fc80003f46270 */
[----:B------:R0:W5:Y:S09]  /*01a0*/  @!P3 LDG.E R4, [R16.64] ;  /* 0x000000041004b981 */ /* 0x000172000c1e1900 */
[----:B------:R-:W-:Y:S01]  /*01b0*/  @!P2 MOV R15, 0x4 ;  /* 0x00000004000fa802 */ /* 0x000fe20000000f00 */
[----:B------:R-:W-:-:S02]  /*01c0*/  @!P2 IMAD R14, R0, 0x200, R7 ;  /* 0x00000200000ea824 */ /* 0x000fc400078e0207 */
[----:B------:R-:W-:Y:S02]  /*01d0*/  CS2R R6, SRZ ;  /* 0x0000000000067805 */ /* 0x000fe4000001ff00 */
[----:B------:R-:W-:-:S04]  /*01e0*/  @!P2 IMAD.WIDE.U32 R14, R14, R15, c[0x0][0x178] ;  /* 0x00005e000e0ea625 */ /* 0x000fc800078e000f */
[----:B------:R0:W5:Y:S04]  /*01f0*/  @!P0 LDG.E R6, [R8.64] ;  /* 0x0000000408068981 */ /* 0x000168000c1e1900 */
[----:B------:R0:W5:Y:S01]  /*0200*/  @!P2 LDG.E R7, [R14.64] ;  /* 0x000000040e07a981 */ /* 0x000162000c1e1900 */
[----:B------:R-:W-:Y:S01]  /*0210*/  FSETP.NAN.FTZ.AND P1, PT, R12, c[0x0][0x168], PT ;  /* 0x00005a000c007a0b */ /* 0x000fe20003f38000 */
[----:B------:R-:W-:Y:S02]  /*0220*/  IMAD.MOV.U32 R13, RZ, RZ, c[0x0][0x168] ;  /* 0x00005a00ff0d7624 */ /* 0x000fe400078e00ff */
[----:B------:R-:W-:Y:S02]  /*0230*/  IMAD.MOV.U32 R19, RZ, RZ, c[0x0][0x168] ;  /* 0x00005a00ff137624 */ /* 0x000fe400078e00ff */
[----:B------:R-:W-:-:S08]  /*0240*/  IMAD.MOV.U32 R21, RZ, RZ, c[0x0][0x168] ;  /* 0x00005a00ff157624 */ /* 0x000fd000078e00ff */
[----:B------:R-:W-:Y:S05]  /*0250*/  @P1 BRA `(.L_x_14629) ;  /* 0x000001e000001947 */ /* 0x000fea0003800000 */
[C---:B0-----:R-:W-:Y:S01]  /*0260*/  IADD3 R9, R3.reuse, 0x80, RZ ;  /* 0x0000008003097810 */ /* 0x041fe20007ffe0ff */
[----:B------:R-:W-:Y:S01]  /*0270*/  BSSY B0, `(.L_x_14630) ;  /* 0x000000a000007945 */ /* 0x000fe20003800000 */
[C---:B------:R-:W-:Y:S02]  /*0280*/  IADD3 R11, R3.reuse, 0x100, RZ ;  /* 0x00000100030b7810 */ /* 0x040fe40007ffe0ff */
[----:B------:R-:W-:Y:S02]  /*0290*/  IADD3 R15, R3, 0x180, RZ ;  /* 0x00000180030f7810 */ /* 0x000fe40007ffe0ff */
[-C--:B------:R-:W-:Y:S02]  /*02a0*/  ISETP.GE.AND P4, PT, R9, R2.reuse, PT ;  /* 0x000000020900720c */ /* 0x080fe40003f86270 */
[-C--:B------:R-:W-:Y:S02]  /*02b0*/  ISETP.GE.AND P2, PT, R11, R2.reuse, PT ;  /* 0x000000020b00720c */ /* 0x080fe40003f46270 */
[----:B------:R-:W-:Y:S01]  /*02c0*/  ISETP.GE.AND P1, PT, R15, R2, PT ;  /* 0x000000020f00720c */ /* 0x000fe20003f26270 */
[----:B------:R-:W-:Y:S07]  /*02d0*/  @P0 BRA `(.L_x_14631) ;  /* 0x0000003000000947 */ /* 0x000fee0003800000 */
[-C--:B-----5:R-:W-:Y:S02]  /*02e0*/  FSETP.NAN.FTZ.AND P3, PT, R6, R6.reuse, PT ;  /* 0x000000060600720b */ /* 0x0a0fe40003f78000 */
[----:B------:R-:W-:-:S11]  /*02f0*/  MOV R21, R6 ;  /* 0x0000000600157202 */ /* 0x000fd60000000f00 */
[----:B------:R-:W-:Y:S02]  /*0300*/  @!P3 FMNMX.FTZ R21, R6, c[0x0][0x168], PT ;  /* 0x00005a000615ba09 */ /* 0x000fe40003810000 */
.L_x_14631:
[----:B------:R-:W-:Y:S05]  /*0310*/  BSYNC B0 ;  /* 0x0000000000007941 */ /* 0x000fea0003800000 */
.L_x_14630:
[----:B------:R-:W-:Y:S01]  /*0320*/  BSSY B0, `(.L_x_14632) ;  /* 0x0000005000007945 */ /* 0x000fe20003800000 */
[----:B------:R-:W-:Y:S05]  /*0330*/  @P4 BRA `(.L_x_14633) ;  /* 0x0000003000004947 */ /* 0x000fea0003800000 */
[----:B-----5:R-:W-:Y:S01]  /*0340*/  FSETP.NAN.FTZ.AND P3, PT, R5, R5, PT ;  /* 0x000000050500720b */ /* 0x020fe20003f78000 */
[----:B------:R-:W-:-:S12]  /*0350*/  IMAD.MOV.U32 R19, RZ, RZ, R5 ;  /* 0x000000ffff137224 */ /* 0x000fd800078e0005 */
[----:B------:R-:W-:Y:S02]  /*0360*/  @!P3 FMNMX.FTZ R19, R5, c[0x0][0x168], PT ;  /* 0x00005a000513ba09 */ /* 0x000fe40003810000 */
.L_x_14633:
[----:B------:R-:W-:Y:S05]  /*0370*/  BSYNC B0 ;  /* 0x0000000000007941 */ /* 0x000fea0003800000 */
.L_x_14632:
[----:B------:R-:W-:Y:S01]  /*0380*/  BSSY B0, `(.L_x_14634) ;  /* 0x0000005000007945 */ /* 0x000fe20003800000 */
[----:B------:R-:W-:Y:S05]  /*0390*/  @P2 BRA `(.L_x_14635) ;  /* 0x0000003000002947 */ /* 0x000fea0003800000 */
[----:B-----5:R-:W-:Y:S01]  /*03a0*/  FSETP.NAN.FTZ.AND P2, PT, R4, R4, PT ;  /* 0x000000040400720b */ /* 0x020fe20003f58000 */
[----:B------:R-:W-:-:S12]  /*03b0*/  IMAD.MOV.U32 R13, RZ, RZ, R4 ;  /* 0x000000ffff0d7224 */ /* 0x000fd800078e0004 */
[----:B------:R-:W-:Y:S02]  /*03c0*/  @!P2 FMNMX.FTZ R13, R4, c[0x0][0x168], PT ;  /* 0x00005a00040daa09 */ /* 0x000fe40003810000 */
.L_x_14635:
[----:B------:R-:W-:Y:S05]  /*03d0*/  BSYNC B0 ;  /* 0x0000000000007941 */ /* 0x000fea0003800000 */
.L_x_14634:
[----:B------:R-:W-:Y:S01]  /*03e0*/  BSSY B0, `(.L_x_14629) ;  /* 0x0000005000007945 */ /* 0x000fe20003800000 */
[----:B------:R-:W-:Y:S05]  /*03f0*/  @P1 BRA `(.L_x_14636) ;  /* 0x0000003000001947 */ /* 0x000fea0003800000 */
[----:B-----5:R-:W-:Y:S01]  /*0400*/  FSETP.NAN.FTZ.AND P1, PT, R7, R7, PT ;  /* 0x000000070700720b */ /* 0x020fe20003f38000 */
[----:B------:R-:W-:-:S12]  /*0410*/  IMAD.MOV.U32 R12, RZ, RZ, R7 ;  /* 0x000000ffff0c7224 */ /* 0x000fd800078e0007 */
[----:B------:R-:W-:Y:S02]  /*0420*/  @!P1 FMNMX.FTZ R12, R7, c[0x0][0x168], PT ;  /* 0x00005a00070c9a09 */ /* 0x000fe40003810000 */
.L_x_14636:
[----:B------:R-:W-:Y:S05]  /*0430*/  BSYNC B0 ;  /* 0x0000000000007941 */ /* 0x000fea0003800000 */
.L_x_14629:
[----:B0----5:R-:W-:Y:S01]  /*0440*/  @!P0 LEA R4, R0, R3, 0x9 ;  /* 0x0000000300048211 */ /* 0x021fe200078e48ff */
[----:B------:R-:W-:Y:S01]  /*0450*/  @!P0 IMAD.MOV.U32 R5, RZ, RZ, 0x4 ;  /* 0x00000004ff058424 */ /* 0x000fe200078e00ff */
[----:B------:R-:W-:Y:S01]  /*0460*/  BSSY B0, `(.L_x_14637) ;  /* 0x0000011000007945 */ /* 0x000fe20003800000 */
[----:B------:R-:W-:Y:S01]  /*0470*/  IMAD.MOV.U32 R9, RZ, RZ, R3 ;  /* 0x000000ffff097224 */ /* 0x000fe200078e0003 */
[----:B------:R-:W-:Y:S01]  /*0480*/  @!P0 IADD3 R9, R3, 0x80, RZ ;  /* 0x0000008003098810 */ /* 0x000fe20007ffe0ff */
[----:B------:R-:W-:-:S03]  /*0490*/  @!P0 IMAD.WIDE.U32 R4, R4, R5, c[0x0][0x170] ;  /* 0x00005c0004048625 */ /* 0x000fc600078e0005 */
[----:B------:R-:W-:Y:S02]  /*04a0*/  ISETP.GE.AND P1, PT, R9, R2, PT ;  /* 0x000000020900720c */ /* 0x000fe40003f26270 */
[----:B------:R0:W-:Y:S11]  /*04b0*/  @!P0 STG.E [R4.64], R21 ;  /* 0x0000001504008986 */ /* 0x0001f6000c101904 */
[----:B------:R-:W-:Y:S05]  /*04c0*/  @P1 BRA `(.L_x_14638) ;  /* 0x000000a000001947 */ /* 0x000fea0003800000 */
[----:B0-----:R-:W-:Y:S01]  /*04d0*/  IMAD R4, R0, 0x200, R9 ;  /* 0x0000020000047824 */ /* 0x001fe200078e0209 */
[----:B------:R-:W-:Y:S01]  /*04e0*/  IADD3 R9, R9, 0x80, RZ ;  /* 0x0000008009097810 */ /* 0x000fe20007ffe0ff */
[----:B------:R-:W-:-:S03]  /*04f0*/  IMAD.MOV.U32 R7, RZ, RZ, 0x4 ;  /* 0x00000004ff077424 */ /* 0x000fc600078e00ff */
[----:B------:R-:W-:Y:S01]  /*0500*/  ISETP.GE.AND P0, PT, R9, R2, PT ;  /* 0x000000020900720c */ /* 0x000fe20003f06270 */
[----:B------:R-:W-:-:S05]  /*0510*/  IMAD.WIDE.U32 R4, R4, R7, c[0x0][0x170] ;  /* 0x00005c0004047625 */ /* 0x000fca00078e0007 */
[----:B------:R0:W-:Y:S07]  /*0520*/  STG.E [R4.64], R19 ;  /* 0x0000001304007986 */ /* 0x0001ee000c101904 */
[----:B------:R-:W-:Y:S02]  /*0530*/  @!P0 LEA R6, R0, R9, 0x9 ;  /* 0x0000000900068211 */ /* 0x000fe400078e48ff */
[----:B------:R-:W-:-:S03]  /*0540*/  @!P0 IADD3 R9, R9, 0x80, RZ ;  /* 0x0000008009098810 */ /* 0x000fc60007ffe0ff */
[----:B------:R-:W-:-:S05]  /*0550*/  @!P0 IMAD.WIDE.U32 R6, R6, R7, c[0x0][0x170] ;  /* 0x00005c0006068625 */ /* 0x000fca00078e0007 */
[----:B------:R0:W-:Y:S02]  /*0560*/  @!P0 STG.E [R6.64], R13 ;  /* 0x0000000d06008986 */ /* 0x0001e4000c101904 */
.L_x_14638:
[----:B------:R-:W-:Y:S05]  /*0570*/  BSYNC B0 ;  /* 0x0000000000007941 */ /* 0x000fea0003800000 */
.L_x_14637:
[----:B------:R-:W-:-:S13]  /*0580*/  ISETP.GE.AND P0, PT, R9, R2, PT ;  /* 0x000000020900720c */ /* 0x000fda0003f06270 */
[----:B------:R-:W-:Y:S05]  /*0590*/  @P0 EXIT ;  /* 0x000000000000094d */ /* 0x000fea0003800000 */
[----:B------:R-:W-:Y:S02]  /*05a0*/  IMAD R2, R0, 0x200, R9 ;  /* 0x0000020000027824 */ /* 0x000fe400078e0209 */
[----:B------:R-:W-:-:S04]  /*05b0*/  IMAD.MOV.U32 R3, RZ, RZ, 0x4 ;  /* 0x00000004ff037424 */ /* 0x000fc800078e00ff */
[----:B------:R-:W-:-:S05]  /*05c0*/  IMAD.WIDE.U32 R2, R2, R3, c[0x0][0x170] ;  /* 0x00005c0002027625 */ /* 0x000fca00078e0003 */
[----:B------:R-:W-:Y:S01]  /*05d0*/  STG.E [R2.64], R12 ;  /* 0x0000000c02007986 */ /* 0x000fe2000c101904 */
[----:B------:R-:W-:Y:S05]  /*05e0*/  EXIT ;  /* 0x000000000000794d */ /* 0x000fea0003800000 */
.L_x_14639:
        /* <DEDUP_REMOVED lines=9> */
.L_x_40082:


//--------------------- .text._ZN2at6native29vectorized_elementwise_kernelILi2ENS0_13AUnaryFunctorIfffZZZNS0_19minimum_kernel_cudaERNS_18TensorIteratorBaseEENKUlvE0_clEvENKUlvE0_clEvEUlffE_EESt5arrayIPcLm2EEEEviT0_T1_ --------------------------
	.section	.text._ZN2at6native29vectorized_elementwise_kernelILi2ENS0_13AUnaryFunctorIfffZZZNS0_19minimum_kernel_cudaERNS_18TensorIteratorBaseEENKUlvE0_clEvENKUlvE0_clEvEUlffE_EESt5arrayIPcLm2EEEEviT0_T1_,"ax",@progbits
	.sectioninfo	@"SHI_REGISTERS=29"
	.align	128
        .global         _ZN2at6native29vectorized_elementwise_kernelILi2ENS0_13AUnaryFunctorIfffZZZNS0_19minimum_kernel_cudaERNS_18TensorIteratorBaseEENKUlvE0_clEvENKUlvE0_clEvEUlffE_EESt5arrayIPcLm2EEEEviT0_T1_
        .type           _ZN2at6native29vectorized_elementwise_kernelILi2ENS0_13AUnaryFunctorIfffZZZNS0_19minimum_kernel_cudaERNS_18TensorIteratorBaseEENKUlvE0_clEvENKUlvE0_clEvEUlffE_EESt5arrayIPcLm2EEEEviT0_T1_,@function
        .size           _ZN2at6native29vectorized_elementwise_kernelILi2ENS0_13AUnaryFunctorIfffZZZNS0_19minimum_kernel_cudaERNS_18TensorIteratorBaseEENKUlvE0_clEvENKUlvE0_clEvEUlffE_EESt5arrayIPcLm2EEEEviT0_T1_,(.L_x_40083 - _ZN2at6native29vectorized_elementwise_kernelILi2ENS0_13AUnaryFunctorIfffZZZNS0_19minimum_kernel_cudaERNS_18TensorIteratorBaseEENKUlvE0_clEvENKUlvE0_clEvEUlffE_EESt5arrayIPcLm2EEEEviT0_T1_)
        .other          _ZN2at6native29vectorized_elementwise_kernelILi2ENS0_13AUnaryFunctorIfffZZZNS0_19minimum_kernel_cudaERNS_18TensorIteratorBaseEENKUlvE0_clEvENKUlvE0_clEvEUlffE_EESt5arrayIPcLm2EEEEviT0_T1_,@"STO_CUDA_ENTRY STV_DEFAULT"
_ZN2at6native29vectorized_elementwise_kernelILi2ENS0_13AUnaryFunctorIfffZZZNS0_19minimum_kernel_cudaERNS_18TensorIteratorBaseEENKUlvE0_clEvENKUlvE0_clEvEUlffE_EESt5arrayIPcLm2EEEEviT0_T1_:
.text._ZN2at6native29vectorized_elementwise_kernelILi2ENS0_13AUnaryFunctorIfffZZZNS0_19minimum_kernel_cudaERNS_18TensorIteratorBaseEENKUlvE0_clEvENKUlvE0_clEvEUlffE_EESt5arrayIPcLm2EEEEviT0_T1_:
        /* <DEDUP_REMOVED lines=8> */
[----:B------:R-:W-:Y:S02]  /*0080*/  IMAD.MOV.U32 R2, RZ, RZ, c[0x0][0x168] ;  /* 0x00005a00ff027624 */ /* 0x000fe400078e00ff */
[----:B------:R-:W-:Y:S02]  /*0090*/  IMAD.MOV.U32 R0, RZ, RZ, 0x4 ;  /* 0x00000004ff007424 */ /* 0x000fe400078e00ff */
[----:B------:R-:W-:Y:S01]  /*00a0*/  IMAD.MOV.U32 R15, RZ, RZ, c[0x0][0x168] ;  /* 0x00005a00ff0f7624 */ /* 0x000fe200078e00ff */
[----:B------:R-:W-:Y:S01]  /*00b0*/  FSETP.NAN.FTZ.AND P0, PT, R2, c[0x0][0x168], PT ;  /* 0x00005a0002007a0b */ /* 0x000fe20003f18000 */
[----:B------:R-:W-:-:S04]  /*00c0*/  IMAD.WIDE.U32 R2, R17, R0, c[0x0][0x170] ;  /* 0x00005c0011027625 */ /* 0x000fc800078e0000 */
[----:B------:R-:W-:Y:S02]  /*00d0*/  IMAD.MOV.U32 R8, RZ, RZ, c[0x0][0x168] ;  /* 0x00005a00ff087624 */ /* 0x000fe400078e00ff */
[----:B------:R-:W-:Y:S02]  /*00e0*/  IMAD.MOV.U32 R11, RZ, RZ, c[0x0][0x168] ;  /* 0x00005a00ff0b7624 */ /* 0x000fe400078e00ff */
[----:B------:R-:W-:Y:S02]  /*00f0*/  IMAD.MOV.U32 R10, RZ, RZ, c[0x0][0x168] ;  /* 0x00005a00ff0a7624 */ /* 0x000fe400078e00ff */
[----:B------:R-:W-:Y:S02]  /*0100*/  IMAD.MOV.U32 R13, RZ, RZ, c[0x0][0x168] ;  /* 0x00005a00ff0d7624 */ /* 0x000fe400078e00ff */
[----:B------:R-:W-:Y:S02]  /*0110*/  IMAD.MOV.U32 R12, RZ, RZ, c[0x0][0x168] ;  /* 0x00005a00ff0c7624 */ /* 0x000fe400078e00ff */
[----:B------:R-:W-:-:S02]  /*0120*/  IMAD.MOV.U32 R7, RZ, RZ, c[0x0][0x168] ;  /* 0x00005a00ff077624 */ /* 0x000fc400078e00ff */
[----:B------:R-:W-:Y:S02]  /*0130*/  IMAD.MOV.U32 R6, RZ, RZ, c[0x0][0x168] ;  /* 0x00005a00ff067624 */ /* 0x000fe400078e00ff */
[----:B0-----:R-:W-:Y:S01]  /*0140*/  IMAD.WIDE R4, R9, 0x8, R2 ;  /* 0x0000000809047825 */ /* 0x001fe200078e0202 */
[----:B------:R-:W-:Y:S05]  /*0150*/  @P0 BRA `(.L_x_14641) ;  /* 0x0000017000000947 */ /* 0x000fea0003800000 */
[----:B------:R-:W-:-:S06]  /*0160*/  IMAD.WIDE R2, R17, R0, c[0x0][0x178] ;  /* 0x00005e0011027625 */ /* 0x000fcc00078e0200 */
[----:B------:R-:W-:-:S05]  /*0170*/  IMAD.WIDE.U32 R2, R9, 0x8, R2 ;  /* 0x0000000809027825 */ /* 0x000fca00078e0002 */
[----:B------:R-:W2:Y:S04]  /*0180*/  LDG.E.64 R6, [R2.64] ;  /* 0x0000000402067981 */ /* 0x000ea8000c1e1b00 */
[----:B------:R-:W3:Y:S04]  /*0190*/  LDG.E.64 R8, [R2.64+0xc00] ;  /* 0x000c000402087981 */ /* 0x000ee8000c1e1b00 */
[----:B------:R-:W4:Y:S04]  /*01a0*/  LDG.E.64 R12, [R2.64+0x400] ;  /* 0x00040004020c7981 */ /* 0x000f28000c1e1b00 */
[----:B------:R-:W5:Y:S01]  /*01b0*/  LDG.E.64 R10, [R2.64+0x800] ;  /* 0x00080004020a7981 */ /* 0x000f62000c1e1b00 */
[----:B--2---:R-:W-:-:S02]  /*01c0*/  FSETP.NAN.FTZ.AND P0, PT, R6, R6, PT ;  /* 0x000000060600720b */ /* 0x004fc40003f18000 */
[----:B---3--:R-:W-:Y:S01]  /*01d0*/  FSETP.NAN.FTZ.AND P6, PT, R9, R9, PT ;  /* 0x000000090900720b */ /* 0x008fe20003fd8000 */
[----:B------:R-:W-:Y:S01]  /*01e0*/  IMAD.MOV.U32 R15, RZ, RZ, R9 ;  /* 0x000000ffff0f7224 */ /* 0x000fe200078e0009 */
[----:B------:R-:W-:Y:S02]  /*01f0*/  FSETP.NAN.FTZ.AND P5, PT, R8, R8, PT ;  /* 0x000000080800720b */ /* 0x000fe40003fb8000 */
[----:B----4-:R-:W-:Y:S02]  /*0200*/  FSETP.NAN.FTZ.AND P1, PT, R12, R12, PT ;  /* 0x0000000c0c00720b */ /* 0x010fe40003f38000 */
[----:B------:R-:W-:Y:S02]  /*0210*/  FSETP.NAN.FTZ.AND P2, PT, R13, R13, PT ;  /* 0x0000000d0d00720b */ /* 0x000fe40003f58000 */
[----:B-----5:R-:W-:-:S03]  /*0220*/  FSETP.NAN.FTZ.AND P3, PT, R10, R10, PT ;  /* 0x0000000a0a00720b */ /* 0x020fc60003f78000 */
[----:B------:R-:W-:Y:S02]  /*0230*/  @!P0 FMNMX.FTZ R6, R6, c[0x0][0x168], PT ;  /* 0x00005a0006068a09 */ /* 0x000fe40003810000 */
[----:B------:R-:W-:Y:S02]  /*0240*/  FSETP.NAN.FTZ.AND P0, PT, R7, R7, PT ;  /* 0x000000070700720b */ /* 0x000fe40003f18000 */
[----:B------:R-:W-:Y:S02]  /*0250*/  FSETP.NAN.FTZ.AND P4, PT, R11, R11, PT ;  /* 0x0000000b0b00720b */ /* 0x000fe40003f98000 */
[----:B------:R-:W-:Y:S02]  /*0260*/  @!P6 FMNMX.FTZ R15, R9, c[0x0][0x168], PT ;  /* 0x00005a00090fea09 */ /* 0x000fe40003810000 */
[----:B------:R-:W-:Y:S02]  /*0270*/  @!P1 FMNMX.FTZ R12, R12, c[0x0][0x168], PT ;  /* 0x00005a000c0c9a09 */ /* 0x000fe40003810000 */
[----:B------:R-:W-:-:S02]  /*0280*/  @!P2 FMNMX.FTZ R13, R13, c[0x0][0x168], PT ;  /* 0x00005a000d0daa09 */ /* 0x000fc40003810000 */
[----:B------:R-:W-:Y:S02]  /*0290*/  @!P3 FMNMX.FTZ R10, R10, c[0x0][0x168], PT ;  /* 0x00005a000a0aba09 */ /* 0x000fe40003810000 */
[----:B------:R-:W-:Y:S02]  /*02a0*/  @!P5 FMNMX.FTZ R8, R8, c[0x0][0x168], PT ;  /* 0x00005a000808da09 */ /* 0x000fe40003810000 */
[----:B------:R-:W-:Y:S02]  /*02b0*/  @!P0 FMNMX.FTZ R7, R7, c[0x0][0x168], PT ;  /* 0x00005a0007078a09 */ /* 0x000fe40003810000 */
[----:B------:R-:W-:Y:S02]  /*02c0*/  @!P4 FMNMX.FTZ R11, R11, c[0x0][0x168], PT ;  /* 0x00005a000b0bca09 */ /* 0x000fe40003810000 */
.L_x_14641:
[----:B------:R-:W-:Y:S01]  /*02d0*/  IMAD.MOV.U32 R14, RZ, RZ, R8 ;  /* 0x000000ffff0e7224 */ /* 0x000fe200078e0008 */
[----:B------:R-:W-:Y:S04]  /*02e0*/  STG.E.64 [R4.64+0x400], R12 ;  /* 0x0004000c04007986 */ /* 0x000fe8000c101b04 */
[----:B------:R-:W-:Y:S04]  /*02f0*/  STG.E.64 [R4.64+0x800], R10 ;  /* 0x0008000a04007986 */ /* 0x000fe8000c101b04 */
[----:B------:R-:W-:Y:S04]  /*0300*/  STG.E.64 [R4.64], R6 ;  /* 0x0000000604007986 */ /* 0x000fe8000c101b04 */
[----:B------:R-:W-:Y:S01]  /*0310*/  STG.E.64 [R4.64+0xc00], R14 ;  /* 0x000c000e04007986 */ /* 0x000fe2000c101b04 */
[----:B------:R-:W-:Y:S05]  /*0320*/  EXIT ;  /* 0x000000000000794d */ /* 0x000fea0003800000 */
.L_x_14640:
[----:B------:R-:W0:Y:S01]  /*0330*/  S2R R14, SR_TID.X ;  /* 0x00000000000e7919 */ /* 0x000e220000002100 */
[----:B------:R-:W-:Y:S01]  /*0340*/  CS2R R12, SRZ ;  /* 0x00000000000c7805 */ /* 0x000fe2000001ff00 */
[----:B------:R-:W-:Y:S01]  /*0350*/  IMAD.MOV.U32 R0, RZ, RZ, RZ ;  /* 0x000000ffff007224 */ /* 0x000fe200078e00ff */
[----:B0-----:R-:W-:Y:S01]  /*0360*/  ISETP.GE.AND P5, PT, R14, R15, PT ;  /* 0x0000000f0e00720c */ /* 0x001fe20003fa6270 */
[----:B------:R-:W-:-:S12]  /*0370*/  IMAD.MOV.U32 R22, RZ, RZ, R14 ;  /* 0x000000ffff167224 */ /* 0x000fd800078e000e */
[----:B------:R-:W-:Y:S01]  /*0380*/  @!P5 IADD3 R22, R14, 0x80, RZ ;  /* 0x000000800e16d810 */ /* 0x000fe20007ffe0ff */
[----:B------:R-:W-:Y:S02]  /*0390*/  @!P5 IMAD.IADD R10, R17, 0x1, R14 ;  /* 0x00000001110ad824 */ /* 0x000fe400078e020e */
[----:B------:R-:W-:Y:S01]  /*03a0*/  @!P5 IMAD.MOV.U32 R11, RZ, RZ, 0x4 ;  /* 0x00000004ff0bd424 */ /* 0x000fe200078e00ff */
[----:B------:R-:W-:-:S03]  /*03b0*/  ISETP.GE.AND P6, PT, R22, R15, PT ;  /* 0x0000000f1600720c */ /* 0x000fc60003fc6270 */
[----:B------:R-:W-:Y:S01]  /*03c0*/  @!P5 IMAD.WIDE.U32 R10, R10, R11, c[0x0][0x178] ;  /* 0x00005e000a0ad625 */ /* 0x000fe200078e000b */
[----:B------:R-:W-:-:S04]  /*03d0*/  CS2R R18, SRZ ;  /* 0x0000000000127805 */ /* 0x000fc8000001ff00 */
[----:B------:R0:W5:Y:S05]  /*03e0*/  @!P5 LDG.E R0, [R10.64] ;  /* 0x000000040a00d981 */ /* 0x00016a000c1e1900 */
[----:B------:R-:W-:Y:S01]  /*03f0*/  @!P6 IMAD.IADD R2, R17, 0x1, R22 ;  /* 0x000000011102e824 */ /* 0x000fe200078e0216 */
[----:B------:R-:W-:Y:S01]  /*0400*/  @!P6 IADD3 R22, R22, 0x80, RZ ;  /* 0x000000801616e810 */ /* 0x000fe20007ffe0ff */
[----:B------:R-:W-:-:S03]  /*0410*/  @!P6 IMAD.MOV.U32 R3, RZ, RZ, 0x4 ;  /* 0x00000004ff03e424 */ /* 0x000fc600078e00ff */
[----:B------:R-:W-:Y:S01]  /*0420*/  ISETP.GE.AND P4, PT, R22, R15, PT ;  /* 0x0000000f1600720c */ /* 0x000fe20003f86270 */
[----:B------:R-:W-:-:S05]  /*0430*/  @!P6 IMAD.WIDE.U32 R2, R2, R3, c[0x0][0x178] ;  /* 0x00005e000202e625 */ /* 0x000fca00078e0003 */
[----:B------:R1:W5:Y:S07]  /*0440*/  @!P6 LDG.E R13, [R2.64] ;  /* 0x00000004020de981 */ /* 0x00036e000c1e1900 */
[----:B------:R-:W-:Y:S01]  /*0450*/  @!P4 IADD3 R24, R17, R22, RZ ;  /* 0x000000161118c210 */ /* 0x000fe20007ffe0ff */
[----:B------:R-:W-:Y:S01]  /*0460*/  IMAD.MOV.U32 R16, RZ, RZ, RZ ;  /* 0x000000ffff107224 */ /* 0x000fe200078e00ff */
[----:B------:R-:W-:Y:S01]  /*0470*/  @!P4 IADD3 R22, R22, 0x80, RZ ;  /* 0x000000801616c810 */ /* 0x000fe20007ffe0ff */
[----:B------:R-:W-:-:S03]  /*0480*/  @!P4 IMAD.MOV.U32 R25, RZ, RZ, 0x4 ;  /* 0x00000004ff19c424 */ /* 0x000fc600078e00ff */
[----:B------:R-:W-:Y:S01]  /*0490*/  ISETP.GE.AND P3, PT, R22, R15, PT ;  /* 0x0000000f1600720c */ /* 0x000fe20003f66270 */
[----:B------:R-:W-:Y:S01]  /*04a0*/  CS2R R20, SRZ ;  /* 0x0000000000147805 */ /* 0x000fe2000001ff00 */
[----:B------:R-:W-:-:S05]  /*04b0*/  @!P4 IMAD.WIDE.U32 R24, R24, R25, c[0x0][0x178] ;  /* 0x00005e001818c625 */ /* 0x000fca00078e0019 */
[----:B------:R2:W5:Y:S06]  /*04c0*/  @!P4 LDG.E R12, [R24.64] ;  /* 0x00000004180cc981 */ /* 0x00056c000c1e1900 */
        /* <DEDUP_REMOVED lines=12> */
[----:B------:R-:W-:Y:S01]  /*0590*/  @!P3 IMAD.MOV.U32 R26, RZ, RZ, 0x4 ;  /* 0x00000004ff1ab424 */ /* 0x000fe200078e00ff */
[----:B------:R-:W-:Y:S01]  /*05a0*/  @!P1 MOV R9, 0x4 ;  /* 0x0000000400099802 */ /* 0x000fe20000000f00 */
[----:B------:R-:W-:Y:S02]  /*05b0*/  @!P2 IMAD.MOV.U32 R7, RZ, RZ, 0x4 ;  /* 0x00000004ff07a424 */ /* 0x000fe400078e00ff */
[----:B-1----:R-:W-:-:S04]  /*05c0*/  @!P3 IMAD.WIDE.U32 R2, R5, R26, c[0x0][0x178] ;  /* 0x00005e000502b625 */ /* 0x002fc800078e001a */
[----:B------:R-:W-:Y:S01]  /*05d0*/  @!P2 IMAD.WIDE.U32 R4, R4, R7, c[0x0][0x178] ;  /* 0x00005e000404a625 */ /* 0x000fe200078e0007 */
[----:B------:R1:W5:Y:S03]  /*05e0*/  @!P3 LDG.E R21, [R2.64] ;  /* 0x000000040215b981 */ /* 0x000366000c1e1900 */
[----:B0-----:R-:W-:Y:S01]  /*05f0*/  @!P6 IMAD.IADD R10, R17, 0x1, R22 ;  /* 0x00000001110ae824 */ /* 0x001fe200078e0216 */
[----:B------:R0:W5:Y:S01]  /*0600*/  @!P2 LDG.E R20, [R4.64] ;  /* 0x000000040414a981 */ /* 0x000162000c1e1900 */
[----:B------:R-:W-:Y:S02]  /*0610*/  @!P6 IMAD.MOV.U32 R11, RZ, RZ, 0x4 ;  /* 0x00000004ff0be424 */ /* 0x000fe400078e00ff */
[----:B------:R-:W-:-:S04]  /*0620*/  @!P1 IMAD.WIDE.U32 R6, R6, R9, c[0x0][0x178] ;  /* 0x00005e0006069625 */ /* 0x000fc800078e0009 */
[----:B------:R-:W-:Y:S01]  /*0630*/  @!P6 IMAD.WIDE.U32 R10, R10, R11, c[0x0][0x178] ;  /* 0x00005e000a0ae625 */ /* 0x000fe200078e000b */
[----:B------:R3:W5:Y:S04]  /*0640*/  @!P1 LDG.E R19, [R6.64] ;  /* 0x0000000406139981 */ /* 0x000768000c1e1900 */
[----:B------:R3:W5:Y:S01]  /*0650*/  @!P6 LDG.E R16, [R10.64] ;  /* 0x000000040a10e981 */ /* 0x000762000c1e1900 */
[----:B------:R-:W-:Y:S02]  /*0660*/  @!P0 IMAD.MOV.U32 R23, RZ, RZ, 0x4 ;  /* 0x00000004ff178424 */ /* 0x000fe400078e00ff */
[----:B------:R-:W-:Y:S02]  /*0670*/  IMAD.MOV.U32 R22, RZ, RZ, c[0x0][0x168] ;  /* 0x00005a00ff167624 */ /* 0x000fe400078e00ff */
[----:B------:R-:W-:-:S05]  /*0680*/  @!P0 IMAD.WIDE.U32 R8, R8, R23, c[0x0][0x178] ;  /* 0x00005e0008088625 */ /* 0x000fca00078e0017 */
[----:B------:R3:W5:Y:S01]  /*0690*/  @!P0 LDG.E R18, [R8.64] ;  /* 0x0000000408128981 */ /* 0x000762000c1e1900 */
[----:B------:R-:W-:Y:S01]  /*06a0*/  FSETP.NAN.FTZ.AND P0, PT, R22, c[0x0][0x168], PT ;  /* 0x00005a0016007a0b */ /* 0x000fe20003f18000 */
[----:B------:R-:W-:Y:S02]  /*06b0*/  IMAD.MOV.U32 R23, RZ, RZ, c[0x0][0x168] ;  /* 0x00005a00ff177624 */ /* 0x000fe400078e00ff */
[----:B--2---:R-:W-:Y:S02]  /*06c0*/  IMAD.MOV.U32 R24, RZ, RZ, c[0x0][0x168] ;  /* 0x00005a00ff187624 */ /* 0x004fe400078e00ff */
[----:B------:R-:W-:Y:S02]  /*06d0*/  IMAD.MOV.U32 R25, RZ, RZ, c[0x0][0x168] ;  /* 0x00005a00ff197624 */ /* 0x000fe400078e00ff */
[----:B-1----:R-:W-:Y:S02]  /*06e0*/  IMAD.MOV.U32 R2, RZ, RZ, c[0x0][0x168] ;  /* 0x00005a00ff027624 */ /* 0x002fe400078e00ff */
[----:B------:R-:W-:-:S02]  /*06f0*/  IMAD.MOV.U32 R3, RZ, RZ, c[0x0][0x168] ;  /* 0x00005a00ff037624 */ /* 0x000fc400078e00ff */
[----:B0-----:R-:W-:Y:S02]  /*0700*/  IMAD.MOV.U32 R4, RZ, RZ, c[0x0][0x168] ;  /* 0x00005a00ff047624 */ /* 0x001fe400078e00ff */
[----:B------:R-:W-:Y:S01]  /*0710*/  IMAD.MOV.U32 R5, RZ, RZ, c[0x0][0x168] ;  /* 0x00005a00ff057624 */ /* 0x000fe200078e00ff */
[----:B------:R-:W-:Y:S05]  /*0720*/  @P0 BRA `(.L_x_14642) ;  /* 0x000003e000000947 */ /* 0x000fea0003800000 */
[C---:B---3--:R-:W-:Y:S01]  /*0730*/  IADD3 R10, R14.reuse, 0x80, RZ ;  /* 0x000000800e0a7810 */ /* 0x048fe20007ffe0ff */
[----:B------:R-:W-:Y:S01]  /*0740*/  BSSY B0, `(.L_x_14643) ;  /* 0x000000f000007945 */ /* 0x000fe20003800000 */
[----:B------:R-:W-:Y:S02]  /*0750*/  IADD3 R6, R14, 0x100, RZ ;  /* 0x000001000e067810 */ /* 0x000fe40007ffe0ff */
[----:B------:R-:W-:Y:S02]  /*0760*/  ISETP.GE.AND P6, PT, R10, R15, PT ;  /* 0x0000000f0a00720c */ /* 0x000fe40003fc6270 */
[C---:B------:R-:W-:Y:S02]  /*0770*/  IADD3 R8, R14.reuse, 0x180, RZ ;  /* 0x000001800e087810 */ /* 0x040fe40007ffe0ff */
[----:B------:R-:W-:-:S02]  /*0780*/  IADD3 R10, R14, 0x200, RZ ;  /* 0x000002000e0a7810 */ /* 0x000fc40007ffe0ff */
[----:B------:R-:W-:Y:S02]  /*0790*/  IADD3 R26, R14, 0x280, RZ ;  /* 0x000002800e1a7810 */ /* 0x000fe40007ffe0ff */
[-C--:B------:R-:W-:Y:S02]  /*07a0*/  ISETP.GE.AND P4, PT, R6, R15.reuse, PT ;  /* 0x0000000f0600720c */ /* 0x080fe40003f86270 */
[-C--:B------:R-:W-:Y:S02]  /*07b0*/  ISETP.GE.AND P3, PT, R8, R15.reuse, PT ;  /* 0x0000000f0800720c */ /* 0x080fe40003f66270 */
[-C--:B------:R-:W-:Y:S02]  /*07c0*/  ISETP.GE.AND P2, PT, R10, R15.reuse, PT ;  /* 0x0000000f0a00720c */ /* 0x080fe40003f46270 */
[----:B------:R-:W-:Y:S02]  /*07d0*/  ISETP.GE.AND P1, PT, R26, R15, PT ;  /* 0x0000000f1a00720c */ /* 0x000fe40003f26270 */
[----:B------:R-:W-:Y:S01]  /*07e0*/  IADD3 R6, R14, 0x300, RZ ;  /* 0x000003000e067810 */ /* 0x000fe20007ffe0ff */
[----:B------:R-:W-:Y:S05]  /*07f0*/  @P5 BRA `(.L_x_14644) ;  /* 0x0000003000005947 */ /* 0x000fea0003800000 */
[----:B-----5:R-:W-:Y:S01]  /*0800*/  FSETP.NAN.FTZ.AND P0, PT, R0, R0, PT ;  /* 0x000000000000720b */ /* 0x020fe20003f18000 */
[----:B------:R-:W-:-:S12]  /*0810*/  IMAD.MOV.U32 R5, RZ, RZ, R0 ;  /* 0x000000ffff057224 */ /* 0x000fd800078e0000 */
[----:B------:R-:W-:Y:S02]  /*0820*/  @!P0 FMNMX.FTZ R5, R0, c[0x0][0x168], PT ;  /* 0x00005a0000058a09 */ /* 0x000fe40003810000 */
.L_x_14644:
[----:B------:R-:W-:Y:S05]  /*0830*/  BSYNC B0 ;  /* 0x0000000000007941 */ /* 0x000fea0003800000 */
.L_x_14643:
[----:B------:R-:W-:Y:S01]  /*0840*/  BSSY B0, `(.L_x_14645) ;  /* 0x0000007000007945 */ /* 0x000fe20003800000 */
[----:B------:R-:W-:Y:S02]  /*0850*/  ISETP.GE.AND P0, PT, R6, R15, PT ;  /* 0x0000000f0600720c */ /* 0x000fe40003f06270 */
[----:B-----5:R-:W-:Y:S01]  /*0860*/  IADD3 R0, R14, 0x380, RZ ;  /* 0x000003800e007810 */ /* 0x020fe20007ffe0ff */
[----:B------:R-:W-:Y:S05]  /*0870*/  @P6 BRA `(.L_x_14646) ;  /* 0x0000003000006947 */ /* 0x000fea0003800000 */
[-C--:B------:R-:W-:Y:S02]  /*0880*/  FSETP.NAN.FTZ.AND P6, PT, R13, R13.reuse, PT ;  /* 0x0000000d0d00720b */ /* 0x080fe40003fd8000 */
[----:B------:R-:W-:-:S11]  /*0890*/  MOV R4, R13 ;  /* 0x0000000d00047202 */ /* 0x000fd60000000f00 */
[----:B------:R-:W-:Y:S02]  /*08a0*/  @!P6 FMNMX.FTZ R4, R13, c[0x0][0x168], PT ;  /* 0x00005a000d04ea09 */ /* 0x000fe40003810000 */
.L_x_14646:
[----:B------:R-:W-:Y:S05]  /*08b0*/  BSYNC B0 ;  /* 0x0000000000007941 */ /* 0x000fea0003800000 */
.L_x_14645:
[----:B------:R-:W-:Y:S01]  /*08c0*/  BSSY B0, `(.L_x_14647) ;  /* 0x0000006000007945 */ /* 0x000fe20003800000 */
[----:B------:R-:W-:Y:S01]  /*08d0*/  ISETP.GE.AND P6, PT, R0, R15, PT ;  /* 0x0000000f0000720c */ /* 0x000fe20003fc6270 */
[----:B------:R-:W-:Y:S07]  /*08e0*/  @P4 BRA `(.L_x_14648) ;  /* 0x0000003000004947 */ /* 0x000fee0003800000 */
[----:B------:R-:W-:Y:S01]  /*08f0*/  FSETP.NAN.FTZ.AND P4, PT, R12, R12, PT ;  /* 0x0000000c0c00720b */ /* 0x000fe20003f98000 */
[----:B------:R-:W-:-:S12]  /*0900*/  IMAD.MOV.U32 R3, RZ, RZ, R12 ;  /* 0x000000ffff037224 */ /* 0x000fd800078e000c */
[----:B------:R-:W-:Y:S02]  /*0910*/  @!P4 FMNMX.FTZ R3, R12, c[0x0][0x168], PT ;  /* 0x00005a000c03ca09 */ /* 0x000fe40003810000 */
.L_x_14648:
[----:B------:R-:W-:Y:S05]  /*0920*/  BSYNC B0 ;  /* 0x0000000000007941 */ /* 0x000fea0003800000 */
.L_x_14647:
[----:B------:R-:W-:Y:S01]  /*0930*/  BSSY B0, `(.L_x_14649) ;  /* 0x0000005000007945 */ /* 0x000fe20003800000 */
[----:B------:R-:W-:Y:S05]  /*0940*/  @P3 BRA `(.L_x_14650) ;  /* 0x0000003000003947 */ /* 0x000fea0003800000 */
[----:B------:R-:W-:Y:S01]  /*0950*/  FSETP.NAN.FTZ.AND P3, PT, R21, R21, PT ;  /* 0x000000151500720b */ /* 0x000fe20003f78000 */
[----:B------:R-:W-:-:S12]  /*0960*/  IMAD.MOV.U32 R2, RZ, RZ, R21 ;  /* 0x000000ffff027224 */ /* 0x000fd800078e0015 */
[----:B------:R-:W-:Y:S02]  /*0970*/  @!P3 FMNMX.FTZ R2, R21, c[0x0][0x168], PT ;  /* 0x00005a001502ba09 */ /* 0x000fe40003810000 */
.L_x_14650:
[----:B------:R-:W-:Y:S05]  /*0980*/  BSYNC B0 ;  /* 0x0000000000007941 */ /* 0x000fea0003800000 */
.L_x_14649:
[----:B------:R-:W-:Y:S01]  /*0990*/  BSSY B0, `(.L_x_14651) ;  /* 0x0000005000007945 */ /* 0x000fe20003800000 */
[----:B------:R-:W-:Y:S05]  /*09a0*/  @P2 BRA `(.L_x_14652) ;  /* 0x0000003000002947 */ /* 0x000fea0003800000 */
[----:B------:R-:W-:Y:S01]  /*09b0*/  FSETP.NAN.FTZ.AND P2, PT, R20, R20, PT ;  /* 0x000000141400720b */ /* 0x000fe20003f58000 */
[----:B------:R-:W-:-:S12]  /*09c0*/  IMAD.MOV.U32 R25, RZ, RZ, R20 ;  /* 0x000000ffff197224 */ /* 0x000fd800078e0014 */
[----:B------:R-:W-:Y:S02]  /*09d0*/  @!P2 FMNMX.FTZ R25, R20, c[0x0][0x168], PT ;  /* 0x00005a001419aa09 */ /* 0x000fe40003810000 */
.L_x_14652:
[----:B------:R-:W-:Y:S05]  /*09e0*/  BSYNC B0 ;  /* 0x0000000000007941 */ /* 0x000fea0003800000 */
.L_x_14651:
[----:B------:R-:W-:Y:S01]  /*09f0*/  BSSY B0, `(.L_x_14653) ;  /* 0x0000005000007945 */ /* 0x000fe20003800000 */
[----:B------:R-:W-:Y:S05]  /*0a00*/  @P1 BRA `(.L_x_14654) ;  /* 0x0000003000001947 */ /* 0x000fea0003800000 */
[----:B------:R-:W-:Y:S01]  /*0a10*/  FSETP.NAN.FTZ.AND P1, PT, R19, R19, PT ;  /* 0x000000131300720b */ /* 0x000fe20003f38000 */
[----:B------:R-:W-:-:S12]  /*0a20*/  IMAD.MOV.U32 R24, RZ, RZ, R19 ;  /* 0x000000ffff187224 */ /* 0x000fd800078e0013 */
[----:B------:R-:W-:Y:S02]  /*0a30*/  @!P1 FMNMX.FTZ R24, R19, c[0x0][0x168], PT ;  /* 0x00005a0013189a09 */ /* 0x000fe40003810000 */
.L_x_14654:
[----:B------:R-:W-:Y:S05]  /*0a40*/  BSYNC B0 ;  /* 0x0000000000007941 */ /* 0x000fea0003800000 */
.L_x_14653:
[----:B------:R-:W-:Y:S01]  /*0a50*/  BSSY B0, `(.L_x_14655) ;  /* 0x0000005000007945 */ /* 0x000fe20003800000 */
[----:B------:R-:W-:Y:S05]  /*0a60*/  @P0 BRA `(.L_x_14656) ;  /* 0x0000003000000947 */ /* 0x000fea0003800000 */
[----:B------:R-:W-:Y:S01]  /*0a70*/  FSETP.NAN.FTZ.AND P0, PT, R18, R18, PT ;  /* 0x000000121200720b */ /* 0x000fe20003f18000 */
[----:B------:R-:W-:-:S12]  /*0a80*/  IMAD.MOV.U32 R23, RZ, RZ, R18 ;  /* 0x000000ffff177224 */ /* 0x000fd800078e0012 */
[----:B------:R-:W-:Y:S02]  /*0a90*/  @!P0 FMNMX.FTZ R23, R18, c[0x0][0x168], PT ;  /* 0x00005a0012178a09 */ /* 0x000fe40003810000 */
.L_x_14656:
[----:B------:R-:W-:Y:S05]  /*0aa0*/  BSYNC B0 ;  /* 0x0000000000007941 */ /* 0x000fea0003800000 */
.L_x_14655:
[----:B------:R-:W-:Y:S01]  /*0ab0*/  BSSY B0, `(.L_x_14642) ;  /* 0x0000005000007945 */ /* 0x000fe20003800000 */
[----:B------:R-:W-:Y:S05]  /*0ac0*/  @P6 BRA `(.L_x_14657) ;  /* 0x0000003000006947 */ /* 0x000fea0003800000 */
[----:B------:R-:W-:Y:S01]  /*0ad0*/  FSETP.NAN.FTZ.AND P0, PT, R16, R16, PT ;  /* 0x000000101000720b */ /* 0x000fe20003f18000 */
[----:B------:R-:W-:-:S12]  /*0ae0*/  IMAD.MOV.U32 R22, RZ, RZ, R16 ;  /* 0x000000ffff167224 */ /* 0x000fd800078e0010 */
[----:B------:R-:W-:Y:S02]  /*0af0*/  @!P0 FMNMX.FTZ R22, R16, c[0x0][0x168], PT ;  /* 0x00005a0010168a09 */ /* 0x000fe40003810000 */
.L_x_14657:
[----:B------:R-:W-:Y:S05]  /*0b00*/  BSYNC B0 ;  /* 0x0000000000007941 */ /* 0x000fea0003800000 */
.L_x_14642:
[----:B---3--:R-:W-:Y:S01]  /*0b10*/  @!P5 IMAD.IADD R6, R17, 0x1, R14 ;  /* 0x000000011106d824 */ /* 0x008fe200078e020e */
[----:B------:R-:W-:Y:S01]  /*0b20*/  @!P5 IADD3 R14, R14, 0x80, RZ ;  /* 0x000000800e0ed810 */ /* 0x000fe20007ffe0ff */
[----:B------:R-:W-:Y:S01]  /*0b30*/  @!P5 IMAD.MOV.U32 R7, RZ, RZ, 0x4 ;  /* 0x00000004ff07d424 */ /* 0x000fe200078e00ff */
[----:B------:R-:W-:Y:S01]  /*0b40*/  BSSY B0, `(.L_x_14658) ;  /* 0x000002f000007945 */ /* 0x000fe20003800000 */
[----:B------:R-:W-:Y:S01]  /*0b50*/  BSSY B1, `(.L_x_14659) ;  /* 0x0000027000017945 */ /* 0x000fe20003800000 */
[----:B------:R-:W-:Y:S01]  /*0b60*/  ISETP.GE.AND P0, PT, R14, R15, PT ;  /* 0x0000000f0e00720c */ /* 0x000fe20003f06270 */
[----:B------:R-:W-:-:S05]  /*0b70*/  @!P5 IMAD.WIDE.U32 R6, R6, R7, c[0x0][0x170] ;  /* 0x00005c000606d625 */ /* 0x000fca00078e0007 */
[----:B------:R0:W-:Y:S07]  /*0b80*/  @!P5 STG.E [R6.64], R5 ;  /* 0x000000050600d986 */ /* 0x0001ee000c101904 */
        /* <DEDUP_REMOVED lines=8> */
[----:B------:R-:W-:Y:S01]  /*0c10*/  HFMA2.MMA R5, -RZ, RZ, 0, 2.384185791015625e-07 ;  /* 0x00000004ff057435 */ /* 0x000fe200000001ff */
[----:B0-----:R-:W-:Y:S01]  /*0c20*/  IMAD.IADD R4, R17, 0x1, R14 ;  /* 0x0000000111047824 */ /* 0x001fe200078e020e */
[----:B------:R-:W-:-:S08]  /*0c30*/  IADD3 R14, R14, 0x80, RZ ;  /* 0x000000800e0e7810 */ /* 0x000fd00007ffe0ff */
[----:B------:R-:W-:-:S05]  /*0c40*/  IMAD.WIDE.U32 R4, R4, R5, c[0x0][0x170] ;  /* 0x00005c0004047625 */ /* 0x000fca00078e0005 */
[----:B------:R0:W-:Y:S02]  /*0c50*/  STG.E [R4.64], R3 ;  /* 0x0000000304007986 */ /* 0x0001e4000c101904 */
.L_x_14660:
[----:B------:R-:W-:-:S13]  /*0c60*/  ISETP.GE.AND P0, PT, R14, R15, PT ;  /* 0x0000000f0e00720c */ /* 0x000fda0003f06270 */
[----:B------:R-:W-:Y:S05]  /*0c70*/  @P0 BRA `(.L_x_14662) ;  /* 0x000000c000000947 */ /* 0x000fea0003800000 */
[----:B0-----:R-:W-:Y:S01]  /*0c80*/  IMAD.IADD R4, R17, 0x1, R14 ;  /* 0x0000000111047824 */ /* 0x001fe200078e020e */
[----:B------:R-:W-:Y:S01]  /*0c90*/  IADD3 R14, R14, 0x80, RZ ;  /* 0x000000800e0e7810 */ /* 0x000fe20007ffe0ff */
[----:B------:R-:W-:-:S04]  /*0ca0*/  IMAD.MOV.U32 R5, RZ, RZ, 0x4 ;  /* 0x00000004ff057424 */ /* 0x000fc800078e00ff */
[----:B------:R-:W-:-:S05]  /*0cb0*/  IMAD.WIDE.U32 R4, R4, R5, c[0x0][0x170] ;  /* 0x00005c0004047625 */ /* 0x000fca00078e0005 */
[----:B------:R0:W-:Y:S02]  /*0cc0*/  STG.E [R4.64], R2 ;  /* 0x0000000204007986 */ /* 0x0001e4000c101904 */
.L_x_14661:
[----:B------:R-:W-:-:S13]  /*0cd0*/  ISETP.GE.AND P0, PT, R14, R15, PT ;  /* 0x0000000f0e00720c */ /* 0x000fda0003f06270 */
[----:B------:R-:W-:Y:S05]  /*0ce0*/  @P0 BRA `(.L_x_14663) ;  /* 0x000000d000000947 */ /* 0x000fea0003800000 */
[----:B0-----:R-:W-:Y:S01]  /*0cf0*/  IMAD.IADD R2, R17, 0x1, R14 ;  /* 0x0000000111027824 */ /* 0x001fe200078e020e */
[----:B------:R-:W-:Y:S01]  /*0d00*/  IADD3 R14, R14, 0x80, RZ ;  /* 0x000000800e0e7810 */ /* 0x000fe20007ffe0ff */
[----:B------:R-:W-:-:S04]  /*0d10*/  IMAD.MOV.U32 R3, RZ, RZ, 0x4 ;  /* 0x00000004ff037424 */ /* 0x000fc800078e00ff */
[----:B------:R-:W-:-:S05]  /*0d20*/  IMAD.WIDE.U32 R2, R2, R3, c[0x0][0x170] ;  /* 0x00005c0002027625 */ /* 0x000fca00078e0003 */
[----:B------:R0:W-:Y:S02]  /*0d30*/  STG.E [R2.64], R25 ;  /* 0x0000001902007986 */ /* 0x0001e4000c101904 */
.L_x_14662:
        /* <DEDUP_REMOVED lines=8> */
.L_x_14663:
[----:B------:R-:W-:Y:S05]  /*0dc0*/  BSYNC B1 ;  /* 0x0000000000017941 */ /* 0x000fea0003800000 */
.L_x_14659:
[----:B------:R-:W-:-:S13]  /*0dd0*/  ISETP.GE.AND P0, PT, R14, R15, PT ;  /* 0x0000000f0e00720c */ /* 0x000fda0003f06270 */
[----:B0-----:R-:W-:Y:S01]  /*0de0*/  @!P0 IMAD.IADD R2, R17, 0x1, R14 ;  /* 0x0000000111028824 */ /* 0x001fe200078e020e */
[----:B------:R-:W-:Y:S01]  /*0df0*/  @!P0 IADD3 R14, R14, 0x80, RZ ;  /* 0x000000800e0e8810 */ /* 0x000fe20007ffe0ff */
[----:B------:R-:W-:-:S04]  /*0e00*/  @!P0 IMAD.MOV.U32 R3, RZ, RZ, 0x4 ;  /* 0x00000004ff038424 */ /* 0x000fc800078e00ff */
[----:B------:R-:W-:-:S05]  /*0e10*/  @!P0 IMAD.WIDE.U32 R2, R2, R3, c[0x0][0x170] ;  /* 0x00005c0002028625 */ /* 0x000fca00078e0003 */
[----:B------:R0:W-:Y:S02]  /*0e20*/  @!P0 STG.E [R2.64], R23 ;  /* 0x0000001702008986 */ /* 0x0001e4000c101904 */
.L_x_14664:
[----:B------:R-:W-:Y:S05]  /*0e30*/  BSYNC B0 ;  /* 0x0000000000007941 */ /* 0x000fea0003800000 */
.L_x_14658:
        /* <DEDUP_REMOVED lines=8> */
.L_x_14665:
        /* <DEDUP_REMOVED lines=12> */
.L_x_40083:


//--------------------- .text._ZN2at6native29vectorized_elementwise_kernelILi4ENS0_13AUnaryFunctorIfffZZZNS0_19minimum_kernel_cudaERNS_18TensorIteratorBaseEENKUlvE0_clEvENKUlvE0_clEvEUlffE_EESt5arrayIPcLm2EEEEviT0_T1_ --------------------------
	.section	.text._ZN2at6native29vectorized_elementwise_kernelILi4ENS0_13AUnaryFunctorIfffZZZNS0_19minimum_kernel_cudaERNS_18TensorIteratorBaseEENKUlvE0_clEvENKUlvE0_clEvEUlffE_EESt5arrayIPcLm2EEEEviT0_T1_,"ax",@progbits
	.sectioninfo	@"SHI_REGISTERS=29"
	.align	128
        .global         _ZN2at6native29vectorized_elementwise_kernelILi4ENS0_13AUnaryFunctorIfffZZZNS0_19minimum_kernel_cudaERNS_18TensorIteratorBaseEENKUlvE0_clEvENKUlvE0_clEvEUlffE_EESt5arrayIPcLm2EEEEviT0_T1_
        .type           _ZN2at6native29vectorized_elementwise_kernelILi4ENS0_13AUnaryFunctorIfffZZZNS0_19minimum_kernel_cudaERNS_18TensorIteratorBaseEENKUlvE0_clEvENKUlvE0_clEvEUlffE_EESt5arrayIPcLm2EEEEviT0_T1_,@function
        .size           _ZN2at6native29vectorized_elementwise_kernelILi4ENS0_13AUnaryFunctorIfffZZZNS0_19minimum_kernel_cudaERNS_18TensorIteratorBaseEENKUlvE0_clEvENKUlvE0_clEvEUlffE_EESt5arrayIPcLm2EEEEviT0_T1_,(.L_x_40084 - _ZN2at6native29vectorized_elementwise_kernelILi4ENS0_13AUnaryFunctorIfffZZZNS0_19minimum_kernel_cudaERNS_18TensorIteratorBaseEENKUlvE0_clEvENKUlvE0_clEvEUlffE_EESt5arrayIPcLm2EEEEviT0_T1_)
        .other          _ZN2at6native29vectorized_elementwise_kernelILi4ENS0_13AUnaryFunctorIfffZZZNS0_19minimum_kernel_cudaERNS_18TensorIteratorBaseEENKUlvE0_clEvENKUlvE0_clEvEUlffE_EESt5arrayIPcLm2EEEEviT0_T1_,@"STO_CUDA_ENTRY STV_DEFAULT"
_ZN2at6native29vectorized_elementwise_kernelILi4ENS0_13AUnaryFunctorIfffZZZNS0_19minimum_kernel_cudaERNS_18TensorIteratorBaseEENKUlvE0_clEvENKUlvE0_clEvEUlffE_EESt5arrayIPcLm2EEEEviT0_T1_:
.text._ZN2at6native29vectorized_elementwise_kernelILi4ENS0_13AUnaryFunctorIfffZZZNS0_19minimum_kernel_cudaERNS_18TensorIteratorBaseEENKUlvE0_clEvENKUlvE0_clEvEUlffE_EESt5arrayIPcLm2EEEEviT0_T1_:
        /* <DEDUP_REMOVED lines=24> */
[----:B------:R-:W2:Y:S04]  /*0180*/  LDG.E.128 R4, [R2.64] ;  /* 0x0000000402047981 */ /* 0x000ea8000c1e1d00 */
[----:B------:R-:W3:Y:S01]  /*0190*/  LDG.E.128 R8, [R2.64+0x800] ;  /* 0x0008000402087981 */ /* 0x000ee2000c1e1d00 */
[----:B--2---:R-:W-:Y:S02]  /*01a0*/  FSETP.NAN.FTZ.AND P2, PT, R4, R4, PT ;  /* 0x000000040400720b */ /* 0x004fe40003f58000 */
[----:B------:R-:W-:Y:S02]  /*01b0*/  FSETP.NAN.FTZ.AND P0, PT, R5, R5, PT ;  /* 0x000000050500720b */ /* 0x000fe40003f18000 */
[----:B---3--:R-:W-:Y:S02]  /*01c0*/  FSETP.NAN.FTZ.AND P1, PT, R11, R11, PT ;  /* 0x0000000b0b00720b */ /* 0x008fe40003f38000 */
[----:B------:R-:W-:-:S02]  /*01d0*/  FSETP.NAN.FTZ.AND P3, PT, R7, R7, PT ;  /* 0x000000070700720b */ /* 0x000fc40003f78000 */
[----:B------:R-:W-:Y:S02]  /*01e0*/  FSETP.NAN.FTZ.AND P4, PT, R8, R8, PT ;  /* 0x000000080800720b */ /* 0x000fe40003f98000 */
[----:B------:R-:W-:Y:S02]  /*01f0*/  FSETP.NAN.FTZ.AND P5, PT, R9, R9, PT ;  /* 0x000000090900720b */ /* 0x000fe40003fb8000 */
[----:B------:R-:W-:Y:S02]  /*0200*/  FSETP.NAN.FTZ.AND P6, PT, R10, R10, PT ;  /* 0x0000000a0a00720b */ /* 0x000fe40003fd8000 */
[----:B------:R-:W-:Y:S02]  /*0210*/  @!P2 FMNMX.FTZ R4, R4, c[0x0][0x168], PT ;  /* 0x00005a000404aa09 */ /* 0x000fe40003810000 */
[----:B------:R-:W-:Y:S02]  /*0220*/  FSETP.NAN.FTZ.AND P2, PT, R6, R6, PT ;  /* 0x000000060600720b */ /* 0x000fe40003f58000 */
[----:B------:R-:W-:-:S02]  /*0230*/  @!P1 FMNMX.FTZ R11, R11, c[0x0][0x168], PT ;  /* 0x00005a000b0b9a09 */ /* 0x000fc40003810000 */
[----:B------:R-:W-:Y:S02]  /*0240*/  @!P0 FMNMX.FTZ R5, R5, c[0x0][0x168], PT ;  /* 0x00005a0005058a09 */ /* 0x000fe40003810000 */
[----:B------:R-:W-:Y:S02]  /*0250*/  @!P3 FMNMX.FTZ R7, R7, c[0x0][0x168], PT ;  /* 0x00005a000707ba09 */ /* 0x000fe40003810000 */
[----:B------:R-:W-:Y:S02]  /*0260*/  @!P4 FMNMX.FTZ R8, R8, c[0x0][0x168], PT ;  /* 0x00005a000808ca09 */ /* 0x000fe40003810000 */
[----:B------:R-:W-:Y:S02]  /*0270*/  @!P5 FMNMX.FTZ R9, R9, c[0x0][0x168], PT ;  /* 0x00005a000909da09 */ /* 0x000fe40003810000 */
[----:B------:R-:W-:Y:S02]  /*0280*/  @!P6 FMNMX.FTZ R10, R10, c[0x0][0x168], PT ;  /* 0x00005a000a0aea09 */ /* 0x000fe40003810000 */
[----:B------:R-:W-:-:S05]  /*0290*/  @!P2 FMNMX.FTZ R6, R6, c[0x0][0x168], PT ;  /* 0x00005a000606aa09 */ /* 0x000fca0003810000 */
.L_x_14667:
[----:B------:R-:W-:Y:S04]  /*02a0*/  STG.E.128 [R12.64], R4 ;  /* 0x000000040c007986 */ /* 0x000fe8000c101d04 */
[----:B------:R-:W-:Y:S01]  /*02b0*/  STG.E.128 [R12.64+0x800], R8 ;  /* 0x000800080c007986 */ /* 0x000fe2000c101d04 */
[----:B------:R-:W-:Y:S05]  /*02c0*/  EXIT ;  /* 0x000000000000794d */ /* 0x000fea0003800000 */
.L_x_14666:
[----:B------:R-:W0:Y:S01]  /*02d0*/  S2R R14, SR_TID.X ;  /* 0x00000000000e7919 */ /* 0x000e220000002100 */
[----:B------:R-:W-:Y:S01]  /*02e0*/  CS2R R12, SRZ ;  /* 0x00000000000c7805 */ /* 0x000fe2000001ff00 */
[----:B------:R-:W-:Y:S01]  /*02f0*/  IMAD.MOV.U32 R0, RZ, RZ, RZ ;  /* 0x000000ffff007224 */ /* 0x000fe200078e00ff */
[----:B0-----:R-:W-:Y:S01]  /*0300*/  ISETP.GE.AND P5, PT, R14, R15, PT ;  /* 0x0000000f0e00720c */ /* 0x001fe20003fa6270 */
[----:B------:R-:W-:-:S12]  /*0310*/  IMAD.MOV.U32 R22, RZ, RZ, R14 ;  /* 0x000000ffff167224 */ /* 0x000fd800078e000e */
[----:B------:R-:W-:Y:S01]  /*0320*/  @!P5 IADD3 R22, R14, 0x80, RZ ;  /* 0x000000800e16d810 */ /* 0x000fe20007ffe0ff */
[----:B------:R-:W-:Y:S01]  /*0330*/  @!P5 IMAD.IADD R10, R17, 0x1, R14 ;  /* 0x00000001110ad824 */ /* 0x000fe200078e020e */
[----:B------:R-:W-:Y:S02]  /*0340*/  @!P5 MOV R11, 0x4 ;  /* 0x00000004000bd802 */ /* 0x000fe40000000f00 */
        /* <DEDUP_REMOVED lines=10> */
[----:B------:R-:W-:Y:S01]  /*03f0*/  @!P4 IMAD.IADD R24, R17, 0x1, R22 ;  /* 0x000000011118c824 */ /* 0x000fe200078e0216 */
[----:B------:R-:W-:Y:S01]  /*0400*/  @!P4 IADD3 R22, R22, 0x80, RZ ;  /* 0x000000801616c810 */ /* 0x000fe20007ffe0ff */
[----:B------:R-:W-:Y:S02]  /*0410*/  IMAD.MOV.U32 R16, RZ, RZ, RZ ;  /* 0x000000ffff107224 */ /* 0x000fe400078e00ff */
[----:B------:R-:W-:Y:S01]  /*0420*/  @!P4 IMAD.MOV.U32 R25, RZ, RZ, 0x4 ;  /* 0x00000004ff19c424 */ /* 0x000fe200078e00ff */
[----:B------:R-:W-:Y:S01]  /*0430*/  ISETP.GE.AND P3, PT, R22, R15, PT ;  /* 0x0000000f1600720c */ /* 0x000fe20003f66270 */
[----:B------:R-:W-:-:S02]  /*0440*/  CS2R R20, SRZ ;  /* 0x0000000000147805 */ /* 0x000fc4000001ff00 */
[----:B------:R-:W-:-:S05]  /*0450*/  @!P4 IMAD.WIDE.U32 R24, R24, R25, c[0x0][0x178] ;  /* 0x00005e001818c625 */ /* 0x000fca00078e0019 */
[----:B------:R2:W5:Y:S05]  /*0460*/  @!P4 LDG.E R12, [R24.64] ;  /* 0x00000004180cc981 */ /* 0x00056a000c1e1900 */
        /* <DEDUP_REMOVED lines=13> */
[----:B------:R-:W-:Y:S02]  /*0540*/  @!P2 IMAD.MOV.U32 R7, RZ, RZ, 0x4 ;  /* 0x00000004ff07a424 */ /* 0x000fe400078e00ff */
[----:B------:R-:W-:Y:S02]  /*0550*/  @!P1 IMAD.MOV.U32 R9, RZ, RZ, 0x4 ;  /* 0x00000004ff099424 */ /* 0x000fe400078e00ff */
[----:B-1----:R-:W-:-:S06]  /*0560*/  @!P3 IMAD.WIDE.U32 R2, R5, R26, c[0x0][0x178] ;  /* 0x00005e000502b625 */ /* 0x002fcc00078e001a */
[----:B0-----:R-:W-:Y:S01]  /*0570*/  @!P6 IMAD.IADD R10, R17, 0x1, R22 ;  /* 0x00000001110ae824 */ /* 0x001fe200078e0216 */
[----:B------:R0:W5:Y:S01]  /*0580*/  @!P3 LDG.E R21, [R2.64] ;  /* 0x000000040215b981 */ /* 0x000162000c1e1900 */
[----:B------:R-:W-:Y:S02]  /*0590*/  @!P6 IMAD.MOV.U32 R11, RZ, RZ, 0x4 ;  /* 0x00000004ff0be424 */ /* 0x000fe400078e00ff */
[----:B------:R-:W-:-:S04]  /*05a0*/  @!P2 IMAD.WIDE.U32 R4, R4, R7, c[0x0][0x178] ;  /* 0x00005e000404a625 */ /* 0x000fc800078e0007 */
[----:B------:R-:W-:Y:S01]  /*05b0*/  @!P1 IMAD.WIDE.U32 R6, R6, R9, c[0x0][0x178] ;  /* 0x00005e0006069625 */ /* 0x000fe200078e0009 */
[----:B------:R1:W5:Y:S03]  /*05c0*/  @!P2 LDG.E R20, [R4.64] ;  /* 0x000000040414a981 */ /* 0x000366000c1e1900 */
[----:B------:R-:W-:Y:S01]  /*05d0*/  @!P6 IMAD.WIDE.U32 R10, R10, R11, c[0x0][0x178] ;  /* 0x00005e000a0ae625 */ /* 0x000fe200078e000b */
[----:B------:R3:W5:Y:S04]  /*05e0*/  @!P1 LDG.E R19, [R6.64] ;  /* 0x0000000406139981 */ /* 0x000768000c1e1900 */
[----:B------:R3:W5:Y:S01]  /*05f0*/  @!P6 LDG.E R16, [R10.64] ;  /* 0x000000040a10e981 */ /* 0x000762000c1e1900 */
[----:B------:R-:W-:-:S02]  /*0600*/  @!P0 IMAD.MOV.U32 R23, RZ, RZ, 0x4 ;  /* 0x00000004ff178424 */ /* 0x000fc400078e00ff */
[----:B------:R-:W-:Y:S02]  /*0610*/  IMAD.MOV.U32 R22, RZ, RZ, c[0x0][0x168] ;  /* 0x00005a00ff167624 */ /* 0x000fe400078e00ff */
[----:B------:R-:W-:-:S05]  /*0620*/  @!P0 IMAD.WIDE.U32 R8, R8, R23, c[0x0][0x178] ;  /* 0x00005e0008088625 */ /* 0x000fca00078e0017 */
[----:B------:R3:W5:Y:S01]  /*0630*/  @!P0 LDG.E R18, [R8.64] ;  /* 0x0000000408128981 */ /* 0x000762000c1e1900 */
[----:B------:R-:W-:Y:S01]  /*0640*/  FSETP.NAN.FTZ.AND P0, PT, R22, c[0x0][0x168], PT ;  /* 0x00005a0016007a0b */ /* 0x000fe20003f18000 */
[----:B------:R-:W-:Y:S01]  /*0650*/  IMAD.MOV.U32 R23, RZ, RZ, c[0x0][0x168] ;  /* 0x00005a00ff177624 */ /* 0x000fe200078e00ff */
[----:B0-----:R-:W-:Y:S01]  /*0660*/  MOV R3, c[0x0][0x168] ;  /* 0x00005a0000037a02 */ /* 0x001fe20000000f00 */
[----:B--2---:R-:W-:Y:S02]  /*0670*/  IMAD.MOV.U32 R24, RZ, RZ, c[0x0][0x168] ;  /* 0x00005a00ff187624 */ /* 0x004fe400078e00ff */
[----:B------:R-:W-:Y:S02]  /*0680*/  IMAD.MOV.U32 R25, RZ, RZ, c[0x0][0x168] ;  /* 0x00005a00ff197624 */ /* 0x000fe400078e00ff */
[----:B------:R-:W-:Y:S02]  /*0690*/  IMAD.MOV.U32 R2, RZ, RZ, c[0x0][0x168] ;  /* 0x00005a00ff027624 */ /* 0x000fe400078e00ff */
[----:B-1----:R-:W-:-:S02]  /*06a0*/  IMAD.MOV.U32 R4, RZ, RZ, c[0x0][0x168] ;  /* 0x00005a00ff047624 */ /* 0x002fc400078e00ff */
[----:B------:R-:W-:Y:S02]  /*06b0*/  IMAD.MOV.U32 R5, RZ, RZ, c[0x0][0x168] ;  /* 0x00005a00ff057624 */ /* 0x000fe400078e00ff */
        /* <DEDUP_REMOVED lines=17> */
.L_x_14670:
[----:B------:R-:W-:Y:S05]  /*07d0*/  BSYNC B0 ;  /* 0x0000000000007941 */ /* 0x000fea0003800000 */
.L_x_14669:
[----:B------:R-:W-:Y:S01]  /*07e0*/  BSSY B0, `(.L_x_14671) ;  /* 0x0000007000007945 */ /* 0x000fe20003800000 */
[----:B------:R-:W-:Y:S02]  /*07f0*/  ISETP.GE.AND P0, PT, R6, R15, PT ;  /* 0x0000000f0600720c */ /* 0x000fe40003f06270 */
[----:B-----5:R-:W-:Y:S01]  /*0800*/  IADD3 R0, R14, 0x380, RZ ;  /* 0x000003800e007810 */ /* 0x020fe20007ffe0ff */
[----:B------:R-:W-:Y:S05]  /*0810*/  @P6 BRA `(.L_x_14672) ;  /* 0x0000003000006947 */ /* 0x000fea0003800000 */
[----:B------:R-:W-:Y:S01]  /*0820*/  FSETP.NAN.FTZ.AND P6, PT, R13, R13, PT ;  /* 0x0000000d0d00720b */ /* 0x000fe20003fd8000 */
[----:B------:R-:W-:-:S12]  /*0830*/  IMAD.MOV.U32 R4, RZ, RZ, R13 ;  /* 0x000000ffff047224 */ /* 0x000fd800078e000d */
[----:B------:R-:W-:Y:S02]  /*0840*/  @!P6 FMNMX.FTZ R4, R13, c[0x0][0x168], PT ;  /* 0x00005a000d04ea09 */ /* 0x000fe40003810000 */
.L_x_14672:
[----:B------:R-:W-:Y:S05]  /*0850*/  BSYNC B0 ;  /* 0x0000000000007941 */ /* 0x000fea0003800000 */
.L_x_14671:
[----:B------:R-:W-:Y:S01]  /*0860*/  BSSY B0, `(.L_x_14673) ;  /* 0x0000006000007945 */ /* 0x000fe20003800000 */
[----:B------:R-:W-:Y:S01]  /*0870*/  ISETP.GE.AND P6, PT, R0, R15, PT ;  /* 0x0000000f0000720c */ /* 0x000fe20003fc6270 */
[----:B------:R-:W-:Y:S07]  /*0880*/  @P4 BRA `(.L_x_14674) ;  /* 0x0000003000004947 */ /* 0x000fee0003800000 */
[----:B------:R-:W-:Y:S01]  /*0890*/  FSETP.NAN.FTZ.AND P4, PT, R12, R12, PT ;  /* 0x0000000c0c00720b */ /* 0x000fe20003f98000 */
[----:B------:R-:W-:-:S12]  /*08a0*/  IMAD.MOV.U32 R3, RZ, RZ, R12 ;  /* 0x000000ffff037224 */ /* 0x000fd800078e000c */
[----:B------:R-:W-:Y:S02]  /*08b0*/  @!P4 FMNMX.FTZ R3, R12, c[0x0][0x168], PT ;  /* 0x00005a000c03ca09 */ /* 0x000fe40003810000 */
.L_x_14674:
[----:B------:R-:W-:Y:S05]  /*08c0*/  BSYNC B0 ;  /* 0x0000000000007941 */ /* 0x000fea0003800000 */
.L_x_14673:
[----:B------:R-:W-:Y:S01]  /*08d0*/  BSSY B0, `(.L_x_14675) ;  /* 0x0000005000007945 */ /* 0x000fe20003800000 */
[----:B------:R-:W-:Y:S05]  /*08e0*/  @P3 BRA `(.L_x_14676) ;  /* 0x0000003000003947 */ /* 0x000fea0003800000 */
[----:B------:R-:W-:Y:S01]  /*08f0*/  FSETP.NAN.FTZ.AND P3, PT, R21, R21, PT ;  /* 0x000000151500720b */ /* 0x000fe20003f78000 */
[----:B------:R-:W-:-:S12]  /*0900*/  IMAD.MOV.U32 R2, RZ, RZ, R21 ;  /* 0x000000ffff027224 */ /* 0x000fd800078e0015 */
[----:B------:R-:W-:Y:S02]  /*0910*/  @!P3 FMNMX.FTZ R2, R21, c[0x0][0x168], PT ;  /* 0x00005a001502ba09 */ /* 0x000fe40003810000 */
.L_x_14676:
[----:B------:R-:W-:Y:S05]  /*0920*/  BSYNC B0 ;  /* 0x0000000000007941 */ /* 0x000fea0003800000 */
.L_x_14675:
[----:B------:R-:W-:Y:S01]  /*0930*/  BSSY B0, `(.L_x_14677) ;  /* 0x0000005000007945 */ /* 0x000fe20003800000 */
[----:B------:R-:W-:Y:S05]  /*0940*/  @P2 BRA `(.L_x_14678) ;  /* 0x0000003000002947 */ /* 0x000fea0003800000 */
[----:B------:R-:W-:Y:S01]  /*0950*/  FSETP.NAN.FTZ.AND P2, PT, R20, R20, PT ;  /* 0x000000141400720b */ /* 0x000fe20003f58000 */
[----:B------:R-:W-:-:S12]  /*0960*/  IMAD.MOV.U32 R25, RZ, RZ, R20 ;  /* 0x000000ffff197224 */ /* 0x000fd800078e0014 */
[----:B------:R-:W-:Y:S02]  /*0970*/  @!P2 FMNMX.FTZ R25, R20, c[0x0][0x168], PT ;  /* 0x00005a001419aa09 */ /* 0x000fe40003810000 */
.L_x_14678:
[----:B------:R-:W-:Y:S05]  /*0980*/  BSYNC B0 ;  /* 0x0000000000007941 */ /* 0x000fea0003800000 */
.L_x_14677:
[----:B------:R-:W-:Y:S01]  /*0990*/  BSSY B0, `(.L_x_14679) ;  /* 0x0000005000007945 */ /* 0x000fe20003800000 */
[----:B------:R-:W-:Y:S05]  /*09a0*/  @P1 BRA `(.L_x_14680) ;  /* 0x0000003000001947 */ /* 0x000fea0003800000 */
[----:B------:R-:W-:Y:S01]  /*09b0*/  FSETP.NAN.FTZ.AND P1, PT, R19, R19, PT ;  /* 0x000000131300720b */ /* 0x000fe20003f38000 */
[----:B------:R-:W-:-:S12]  /*09c0*/  IMAD.MOV.U32 R24, RZ, RZ, R19 ;  /* 0x000000ffff187224 */ /* 0x000fd800078e0013 */
[----:B------:R-:W-:Y:S02]  /*09d0*/  @!P1 FMNMX.FTZ R24, R19, c[0x0][0x168], PT ;  /* 0x00005a0013189a09 */ /* 0x000fe40003810000 */
.L_x_14680:
[----:B------:R-:W-:Y:S05]  /*09e0*/  BSYNC B0 ;  /* 0x0000000000007941 */ /* 0x000fea0003800000 */
.L_x_14679:
[----:B------:R-:W-:Y:S01]  /*09f0*/  BSSY B0, `(.L_x_14681) ;  /* 0x0000005000007945 */ /* 0x000fe20003800000 */
[----:B------:R-:W-:Y:S05]  /*0a00*/  @P0 BRA `(.L_x_14682) ;  /* 0x0000003000000947 */ /* 0x000fea0003800000 */
[----:B------:R-:W-:Y:S01]  /*0a10*/  FSETP.NAN.FTZ.AND P0, PT, R18, R18, PT ;  /* 0x000000121200720b */ /* 0x000fe20003f18000 */
[----:B------:R-:W-:-:S12]  /*0a20*/  IMAD.MOV.U32 R23, RZ, RZ, R18 ;  /* 0x000000ffff177224 */ /* 0x000fd800078e0012 */
[----:B------:R-:W-:Y:S02]  /*0a30*/  @!P0 FMNMX.FTZ R23, R18, c[0x0][0x168], PT ;  /* 0x00005a0012178a09 */ /* 0x000fe40003810000 */
.L_x_14682:
[----:B------:R-:W-:Y:S05]  /*0a40*/  BSYNC B0 ;  /* 0x0000000000007941 */ /* 0x000fea0003800000 */
.L_x_14681:
[----:B------:R-:W-:Y:S01]  /*0a50*/  BSSY B0, `(.L_x_14668) ;  /* 0x0000005000007945 */ /* 0x000fe20003800000 */
[----:B------:R-:W-:Y:S05]  /*0a60*/  @P6 BRA `(.L_x_14683) ;  /* 0x0000003000006947 */ /* 0x000fea0003800000 */
[----:B------:R-:W-:Y:S01]  /*0a70*/  FSETP.NAN.FTZ.AND P0, PT, R16, R16, PT ;  /* 0x000000101000720b */ /* 0x000fe20003f18000 */
[----:B------:R-:W-:-:S12]  /*0a80*/  IMAD.MOV.U32 R22, RZ, RZ, R16 ;  /* 0x000000ffff167224 */ /* 0x000fd800078e0010 */
[----:B------:R-:W-:Y:S02]  /*0a90*/  @!P0 FMNMX.FTZ R22, R16, c[0x0][0x168], PT ;  /* 0x00005a0010168a09 */ /* 0x000fe40003810000 */
.L_x_14683:
[----:B------:R-:W-:Y:S05]  /*0aa0*/  BSYNC B0 ;  /* 0x0000000000007941 */ /* 0x000fea0003800000 */
.L_x_14668:
        /* <DEDUP_REMOVED lines=9> */
[----:B0-----:R-:W-:Y:S01]  /*0b40*/  HFMA2.MMA R7, -RZ, RZ, 0, 2.384185791015625e-07 ;  /* 0x00000004ff077435 */ /* 0x001fe200000001ff */
[----:B------:R-:W-:Y:S01]  /*0b50*/  IMAD.IADD R6, R17, 0x1, R14 ;  /* 0x0000000111067824 */ /* 0x000fe200078e020e */
[----:B------:R-:W-:-:S04]  /*0b60*/  IADD3 R14, R14, 0x80, RZ ;  /* 0x000000800e0e7810 */ /* 0x000fc80007ffe0ff */
[----:B------:R-:W-:-:S04]  /*0b70*/  ISETP.GE.AND P0, PT, R14, R15, PT ;  /* 0x0000000f0e00720c */ /* 0x000fc80003f06270 */
[----:B------:R-:W-:-:S05]  /*0b80*/  IMAD.WIDE.U32 R6, R6, R7, c[0x0][0x170] ;  /* 0x00005c0006067625 */ /* 0x000fca00078e0007 */
[----:B------:R0:W-:Y:S04]  /*0b90*/  STG.E [R6.64], R4 ;  /* 0x0000000406007986 */ /* 0x0001e8000c101904 */
[----:B------:R-:W-:Y:S05]  /*0ba0*/  @P0 BRA `(.L_x_14687) ;  /* 0x000000c000000947 */ /* 0x000fea0003800000 */
[----:B0-----:R-:W-:Y:S01]  /*0bb0*/  IMAD.IADD R4, R17, 0x1, R14 ;  /* 0x0000000111047824 */ /* 0x001fe200078e020e */
[----:B------:R-:W-:Y:S01]  /*0bc0*/  IADD3 R14, R14, 0x80, RZ ;  /* 0x000000800e0e7810 */ /* 0x000fe20007ffe0ff */
[----:B------:R-:W-:-:S04]  /*0bd0*/  IMAD.MOV.U32 R5, RZ, RZ, 0x4 ;  /* 0x00000004ff057424 */ /* 0x000fc800078e00ff */
[----:B------:R-:W-:-:S05]  /*0be0*/  IMAD.WIDE.U32 R4, R4, R5, c[0x0][0x170] ;  /* 0x00005c0004047625 */ /* 0x000fca00078e0005 */
[----:B------:R0:W-:Y:S02]  /*0bf0*/  STG.E [R4.64], R3 ;  /* 0x0000000304007986 */ /* 0x0001e4000c101904 */
.L_x_14686:
[----:B------:R-:W-:-:S13]  /*0c00*/  ISETP.GE.AND P0, PT, R14, R15, PT ;  /* 0x0000000f0e00720c */ /* 0x000fda0003f06270 */
[----:B------:R-:W-:Y:S05]  /*0c10*/  @P0 BRA `(.L_x_14688) ;  /* 0x000000c000000947 */ /* 0x000fea0003800000 */
[----:B0-----:R-:W-:Y:S01]  /*0c20*/  IMAD.IADD R4, R17, 0x1, R14 ;  /* 0x0000000111047824 */ /* 0x001fe200078e020e */
[----:B------:R-:W-:Y:S01]  /*0c30*/  IADD3 R14, R14, 0x80, RZ ;  /* 0x000000800e0e7810 */ /* 0x000fe20007ffe0ff */
[----:B------:R-:W-:-:S04]  /*0c40*/  IMAD.MOV.U32 R5, RZ, RZ, 0x4 ;  /* 0x00000004ff057424 */ /* 0x000fc800078e00ff */
[----:B------:R-:W-:-:S05]  /*0c50*/  IMAD.WIDE.U32 R4, R4, R5, c[0x0][0x170] ;  /* 0x00005c0004047625 */ /* 0x000fca00078e0005 */
[----:B------:R0:W-:Y:S02]  /*0c60*/  STG.E [R4.64], R2 ;  /* 0x0000000204007986 */ /* 0x0001e4000c101904 */
.L_x_14687:
[----:B------:R-:W-:-:S13]  /*0c70*/  ISETP.GE.AND P0, PT, R14, R15, PT ;  /* 0x0000000f0e00720c */ /* 0x000fda0003f06270 */
[----:B------:R-:W-:Y:S05]  /*0c80*/  @P0 BRA `(.L_x_14689) ;  /* 0x000000d000000947 */ /* 0x000fea0003800000 */
[----:B0-----:R-:W-:Y:S01]  /*0c90*/  IMAD.IADD R2, R17, 0x1, R14 ;  /* 0x0000000111027824 */ /* 0x001fe200078e020e */
[----:B------:R-:W-:Y:S01]  /*0ca0*/  IADD3 R14, R14, 0x80, RZ ;  /* 0x000000800e0e7810 */ /* 0x000fe20007ffe0ff */
[----:B------:R-:W-:-:S04]  /*0cb0*/  IMAD.MOV.U32 R3, RZ, RZ, 0x4 ;  /* 0x00000004ff037424 */ /* 0x000fc800078e00ff */
[----:B------:R-:W-:-:S05]  /*0cc0*/  IMAD.WIDE.U32 R2, R2, R3, c[0x0][0x170] ;  /* 0x00005c0002027625 */ /* 0x000fca00078e0003 */
[----:B------:R0:W-:Y:S02]  /*0cd0*/  STG.E [R2.64], R25 ;  /* 0x0000001902007986 */ /* 0x0001e4000c101904 */
.L_x_14688:
        /* <DEDUP_REMOVED lines=8> */
.L_x_14689:
[----:B------:R-:W-:Y:S05]  /*0d60*/  BSYNC B1 ;  /* 0x0000000000017941 */ /* 0x000fea0003800000 */
.L_x_14685:
[----:B------:R-:W-:-:S13]  /*0d70*/  ISETP.GE.AND P0, PT, R14, R15, PT ;  /* 0x0000000f0e00720c */ /* 0x000fda0003f06270 */
[----:B0-----:R-:W-:Y:S01]  /*0d80*/  @!P0 IMAD.IADD R2, R17, 0x1, R14 ;  /* 0x0000000111028824 */ /* 0x001fe200078e020e */
[----:B------:R-:W-:Y:S01]  /*0d90*/  @!P0 IADD3 R14, R14, 0x80, RZ ;  /* 0x000000800e0e8810 */ /* 0x000fe20007ffe0ff */
[----:B------:R-:W-:-:S04]  /*0da0*/  @!P0 IMAD.MOV.U32 R3, RZ, RZ, 0x4 ;  /* 0x00000004ff038424 */ /* 0x000fc800078e00ff */
[----:B------:R-:W-:-:S05]  /*0db0*/  @!P0 IMAD.WIDE.U32 R2, R2, R3, c[0x0][0x170] ;  /* 0x00005c0002028625 */ /* 0x000fca00078e0003 */
[----:B------:R0:W-:Y:S02]  /*0dc0*/  @!P0 STG.E [R2.64], R23 ;  /* 0x0000001702008986 */ /* 0x0001e4000c101904 */
.L_x_14690:
[----:B------:R-:W-:Y:S05]  /*0dd0*/  BSYNC B0 ;  /* 0x0000000000007941 */ /* 0x000fea0003800000 */
.L_x_14684:
        /* <DEDUP_REMOVED lines=8> */
.L_x_14691:
        /* <DEDUP_REMOVED lines=10> */
.L_x_40084:


//--------------------- .text._ZN2at6native29vectorized_elementwise_kernelILi8ENS0_13AUnaryFunctorIfffZZZNS0_19minimum_kernel_cudaERNS_18TensorIteratorBaseEENKUlvE0_clEvENKUlvE0_clEvEUlffE_EESt5arrayIPcLm2EEEEviT0_T1_ --------------------------
	.section	.text._ZN2at6native29vectorized_elementwise_kernelILi8ENS0_13AUnaryFunctorIfffZZZNS0_19minimum_kernel_cudaERNS_18TensorIteratorBaseEENKUlvE0_clEvENKUlvE0_clEvEUlffE_EESt5arrayIPcLm2EEEEviT0_T1_,"ax",@progbits
	.sectioninfo	@"SHI_REGISTERS=4"
	.align	128
        .global         _ZN2at6native29vectorized_elementwise_kernelILi8ENS0_13AUnaryFunctorIfffZZZNS0_19minimum_kernel_cudaERNS_18TensorIteratorBaseEENKUlvE0_clEvENKUlvE0_clEvEUlffE_EESt5arrayIPcLm2EEEEviT0_T1_
        .type           _ZN2at6native29vectorized_elementwise_kernelILi8ENS0_13AUnaryFunctorIfffZZZNS0_19minimum_kernel_cudaERNS_18TensorIteratorBaseEENKUlvE0_clEvENKUlvE0_clEvEUlffE_EESt5arrayIPcLm2EEEEviT0_T1_,@function
        .size           _ZN2at6native29vectorized_elementwise_kernelILi8ENS0_13AUnaryFunctorIfffZZZNS0_19minimum_kernel_cudaERNS_18TensorIteratorBaseEENKUlvE0_clEvENKUlvE0_clEvEUlffE_EESt5arrayIPcLm2EEEEviT0_T1_,(.L_x_40085 - _ZN2at6native29vectorized_elementwise_kernelILi8ENS0_13AUnaryFunctorIfffZZZNS0_19minimum_kernel_cudaERNS_18TensorIteratorBaseEENKUlvE0_clEvENKUlvE0_clEvEUlffE_EESt5arrayIPcLm2EEEEviT0_T1_)
        .other          _ZN2at6native29vectorized_elementwise_kernelILi8ENS0_13AUnaryFunctorIfffZZZNS0_19minimum_kernel_cudaERNS_18TensorIteratorBaseEENKUlvE0_clEvENKUlvE0_clEvEUlffE_EESt5arrayIPcLm2EEEEviT0_T1_,@"STO_CUDA_ENTRY STV_DEFAULT"
_ZN2at6native29vectorized_elementwise_kernelILi8ENS0_13AUnaryFunctorIfffZZZNS0_19minimum_kernel_cudaERNS_18TensorIteratorBaseEENKUlvE0_clEvENKUlvE0_clEvEUlffE_EESt5arrayIPcLm2EEEEviT0_T1_:
.text._ZN2at6native29vectorized_elementwise_kernelILi8ENS0_13AUnaryFunctorIfffZZZNS0_19minimum_kernel_cudaERNS_18TensorIteratorBaseEENKUlvE0_clEvENKUlvE0_clEvEUlffE_EESt5arrayIPcLm2EEEEviT0_T1_:
[----:B------:R-:W-:Y:S02]  /*0000*/  MOV R1, c[0x0][0x28] ;  /* 0x00000a0000017a02 */ /* 0x000fe40000000f00 */
[----:B------:R-:W-:Y:S05]  /*0010*/  EXIT ;  /* 0x000000000000794d */ /* 0x000fea0003800000 */
.L_x_14692:
        /* <DEDUP_REMOVED lines=14> */
.L_x_40085:


//--------------------- .text._ZN2at6native18elementwise_kernelILi128ELi4EZNS0_15gpu_kernel_implINS0_13BinaryFunctorIfffZZZNS0_19minimum_kernel_cudaERNS_18TensorIteratorBaseEENKUlvE0_clEvENKUlvE0_clEvEUlffE_EEEEvS5_RKT_EUliE_EEviT1_ --------------------------
	.section	.text._ZN2at6native18elementwise_kernelILi128ELi4EZNS0_15gpu_kernel_implINS0_13BinaryFunctorIfffZZZNS0_19minimum_kernel_cudaERNS_18TensorIteratorBaseEENKUlvE0_clEvENKUlvE0_clEvEUlffE_EEEEvS5_RKT_EUliE_EEviT1_,"ax",@progbits
	.sectioninfo	@"SHI_REGISTERS=26"
	.align	128
        .global         _ZN2at6native18elementwise_kernelILi128ELi4EZNS0_15gpu_kernel_implINS0_13BinaryFunctorIfffZZZNS0_19minimum_kernel_cudaERNS_18TensorIteratorBaseEENKUlvE0_clEvENKUlvE0_clEvEUlffE_EEEEvS5_RKT_EUliE_EEviT1_
        .type           _ZN2at6native18elementwise_kernelILi128ELi4EZNS0_15gpu_kernel_implINS0_13BinaryFunctorIfffZZZNS0_19minimum_kernel_cudaERNS_18TensorIteratorBaseEENKUlvE0_clEvENKUlvE0_clEvEUlffE_EEEEvS5_RKT_EUliE_EEviT1_,@function
        .size           _ZN2at6native18elementwise_kernelILi128ELi4EZNS0_15gpu_kernel_implINS0_13BinaryFunctorIfffZZZNS0_19minimum_kernel_cudaERNS_18TensorIteratorBaseEENKUlvE0_clEvENKUlvE0_clEvEUlffE_EEEEvS5_RKT_EUliE_EEviT1_,(.L_x_40086 - _ZN2at6native18elementwise_kernelILi128ELi4EZNS0_15gpu_kernel_implINS0_13BinaryFunctorIfffZZZNS0_19minimum_kernel_cudaERNS_18TensorIteratorBaseEENKUlvE0_clEvENKUlvE0_clEvEUlffE_EEEEvS5_RKT_EUliE_EEviT1_)
        .other          _ZN2at6native18elementwise_kernelILi128ELi4EZNS0_15gpu_kernel_implINS0_13BinaryFunctorIfffZZZNS0_19minimum_kernel_cudaERNS_18TensorIteratorBaseEENKUlvE0_clEvENKUlvE0_clEvEUlffE_EEEEvS5_RKT_EUliE_EEviT1_,@"STO_CUDA_ENTRY STV_DEFAULT"
_ZN2at6native18elementwise_kernelILi128ELi4EZNS0_15gpu_kernel_implINS0_13BinaryFunctorIfffZZZNS0_19minimum_kernel_cudaERNS_18TensorIteratorBaseEENKUlvE0_clEvENKUlvE0_clEvEUlffE_EEEEvS5_RKT_EUliE_EEviT1_:
.text._ZN2at6native18elementwise_kernelILi128ELi4EZNS0_15gpu_kernel_implINS0_13BinaryFunctorIfffZZZNS0_19minimum_kernel_cudaERNS_18TensorIteratorBaseEENKUlvE0_clEvENKUlvE0_clEvEUlffE_EEEEvS5_RKT_EUliE_EEviT1_:
        /* <DEDUP_REMOVED lines=263> */
.L_x_14695:
        /* <DEDUP_REMOVED lines=20> */
.L_x_14700:
[----:B------:R-:W2:Y:S02]  /*11b0*/  LDG.E.U8 R2, [R2.64] ;  /* 0x0000002402027981 */ /* 0x000ea4000c1e1100 */
[----:B--2---:R0:W1:Y:S01]  /*11c0*/  I2F.U16 R23, R2 ;  /* 0x0000000200177306 */ /* 0x0040620000101000 */
[----:B------:R-:W-:Y:S05]  /*11d0*/  BRA `(.L_x_14702) ;  /* 0x00000ca000007947 */ /* 0x000fea0003800000 */
.L_x_14699:
        /* <DEDUP_REMOVED lines=9> */
.L_x_14704:
[----:B------:R-:W2:Y:S02]  /*1270*/  LDG.E R2, [R2.64] ;  /* 0x0000002402027981 */ /* 0x000ea4000c1e1900 */
[----:B--2---:R0:W1:Y:S01]  /*1280*/  I2F R23, R2 ;  /* 0x0000000200177306 */ /* 0x0040620000201400 */
[----:B------:R-:W-:Y:S05]  /*1290*/  BRA `(.L_x_14702) ;  /* 0x00000be000007947 */ /* 0x000fea0003800000 */
.L_x_14703:
[----:B------:R-:W2:Y:S02]  /*12a0*/  LDG.E.U16 R2, [R2.64] ;  /* 0x0000002402027981 */ /* 0x000ea4000c1e1500 */
[----:B--2---:R0:W1:Y:S01]  /*12b0*/  I2F.S16 R23, R2 ;  /* 0x0000000200177306 */ /* 0x0040620000101400 */
[----:B------:R-:W-:Y:S05]  /*12c0*/  BRA `(.L_x_14702) ;  /* 0x00000bb000007947 */ /* 0x000fea0003800000 */
.L_x_14698:
        /* <DEDUP_REMOVED lines=8> */
.L_x_14706:
[----:B------:R-:W2:Y:S02]  /*1350*/  LDG.E.U16 R2, [R2.64] ;  /* 0x0000002402027981 */ /* 0x000ea4000c1e1500 */
[----:B--2---:R-:W-:Y:S01]  /*1360*/  HADD2.F32 R23, -RZ, R2.H0_H0 ;  /* 0x20000002ff177230 */ /* 0x004fe20000004100 */
[----:B------:R-:W-:Y:S05]  /*1370*/  BRA `(.L_x_14702) ;  /* 0x00000b0000007947 */ /* 0x000fea0003800000 */
.L_x_14705:
        /* <DEDUP_REMOVED lines=8> */
.L_x_14708:
[----:B------:R-:W2:Y:S02]  /*1400*/  LDG.E.U16 R2, [R2.64] ;  /* 0x0000002402027981 */ /* 0x000ea4000c1e1500 */
[----:B--2---:R-:W-:Y:S01]  /*1410*/  HADD2.F32 R23, -RZ, R2.H0_H0 ;  /* 0x20000002ff177230 */ /* 0x004fe20000004100 */
[----:B------:R-:W-:Y:S05]  /*1420*/  BRA `(.L_x_14702) ;  /* 0x00000a5000007947 */ /* 0x000fea0003800000 */
.L_x_14707:
[----:B------:R-:W2:Y:S02]  /*1430*/  LDG.E.64 R2, [R2.64] ;  /* 0x0000002402027981 */ /* 0x000ea4000c1e1b00 */
[----:B--2---:R-:W0:Y:S01]  /*1440*/  F2F.F32.F64 R23, R2 ;  /* 0x0000000200177310 */ /* 0x004e220000301000 */
[----:B------:R-:W0:-:S14]  /*1450*/  DSETP.GEU.AND P0, PT, |R2|, c[0x2][0x0], PT ;  /* 0x008000000200762a */ /* 0x000e1c0003f0e200 */
[----:B0-----:R-:W-:Y:S01]  /*1460*/  @!P0 FMUL R23, R23, 1.175494350822287508e-38 ;  /* 0x0080000017178820 */ /* 0x001fe20000400000 */
[----:B------:R-:W-:Y:S05]  /*1470*/  BRA `(.L_x_14702) ;  /* 0x00000a0000007947 */ /* 0x000fea0003800000 */
.L_x_14697:
        /* <DEDUP_REMOVED lines=12> */
.L_x_14711:
[----:B------:R-:W2:Y:S02]  /*1540*/  LDG.E.64 R2, [R2.64] ;  /* 0x0000002402027981 */ /* 0x000ea4000c1e1b00 */
[----:B--2---:R-:W0:Y:S01]  /*1550*/  F2F.F32.F64 R23, R2 ;  /* 0x0000000200177310 */ /* 0x004e220000301000 */
[----:B------:R-:W0:-:S14]  /*1560*/  DSETP.GEU.AND P0, PT, |R2|, c[0x2][0x0], PT ;  /* 0x008000000200762a */ /* 0x000e1c0003f0e200 */
[----:B0-----:R-:W-:Y:S01]  /*1570*/  @!P0 FMUL R23, R23, 1.175494350822287508e-38 ;  /* 0x0080000017178820 */ /* 0x001fe20000400000 */
[----:B------:R-:W-:Y:S05]  /*1580*/  BRA `(.L_x_14702) ;  /* 0x000008f000007947 */ /* 0x000fea0003800000 */
.L_x_14710:
        /* <DEDUP_REMOVED lines=26> */
.L_x_14713:
        /* <DEDUP_REMOVED lines=13> */
.L_x_14712:
[----:B------:R-:W2:Y:S02]  /*1800*/  LDG.E.U16 R2, [R2.64] ;  /* 0x0000002402027981 */ /* 0x000ea4000c1e1500 */
[----:B--2---:R-:W-:Y:S01]  /*1810*/  PRMT R23, RZ, 0x5410, R2 ;  /* 0x00005410ff177816 */ /* 0x004fe20000000002 */
[----:B------:R-:W-:Y:S05]  /*1820*/  BRA `(.L_x_14702) ;  /* 0x0000065000007947 */ /* 0x000fea0003800000 */
.L_x_14709:
        /* <DEDUP_REMOVED lines=11> */
.L_x_14716:
        /* <DEDUP_REMOVED lines=20> */
.L_x_14718:
[----:B------:R-:W-:Y:S05]  /*1a20*/  BSYNC B0 ;  /* 0x0000000000007941 */ /* 0x000fea0003800000 */
.L_x_14717:
[----:B------:R-:W-:Y:S01]  /*1a30*/  IMAD.SHL.U32 R2, R2, 0x100000, RZ ;  /* 0x0010000002027824 */ /* 0x000fe200078e00ff */
[----:B------:R-:W-:-:S04]  /*1a40*/  LEA R0, R0, 0x3b800000, 0x17 ;  /* 0x3b80000000007811 */ /* 0x000fc800078eb8ff */
[----:B------:R-:W-:Y:S01]  /*1a50*/  LOP3.LUT R23, R0, R2, R23, 0xfe, !PT ;  /* 0x0000000200177212 */ /* 0x000fe200078efe17 */
[----:B------:R-:W-:Y:S05]  /*1a60*/  BRA `(.L_x_14702) ;  /* 0x0000041000007947 */ /* 0x000fea0003800000 */
.L_x_14715:
        /* <DEDUP_REMOVED lines=20> */
.L_x_14720:
[----:B------:R-:W-:Y:S05]  /*1bb0*/  BSYNC B0 ;  /* 0x0000000000007941 */ /* 0x000fea0003800000 */
.L_x_14719:
[----:B------:R-:W-:Y:S01]  /*1bc0*/  IMAD.SHL.U32 R2, R2, 0x200000, RZ ;  /* 0x0020000002027824 */ /* 0x000fe200078e00ff */
[----:B------:R-:W-:-:S04]  /*1bd0*/  LEA R0, R0, 0x37800000, 0x17 ;  /* 0x3780000000007811 */ /* 0x000fc800078eb8ff */
[----:B------:R-:W-:Y:S01]  /*1be0*/  LOP3.LUT R23, R0, R2, R23, 0xfe, !PT ;  /* 0x0000000200177212 */ /* 0x000fe200078efe17 */
[----:B------:R-:W-:Y:S05]  /*1bf0*/  BRA `(.L_x_14702) ;  /* 0x0000028000007947 */ /* 0x000fea0003800000 */
.L_x_14714:
        /* <DEDUP_REMOVED lines=14> */
.L_x_14701:
        /* <DEDUP_REMOVED lines=21> */
.L_x_14722:
[----:B------:R-:W2:Y:S02]  /*1e30*/  LDG.E.64 R2, [R2.64] ;  /* 0x0000002402027981 */ /* 0x000ea4000c1e1b00 */
[----:B--2---:R0:W1:Y:S01]  /*1e40*/  I2F.U64 R23, R2 ;  /* 0x0000000200177312 */ /* 0x0040620000301000 */
[----:B------:R-:W-:Y:S05]  /*1e50*/  BRA `(.L_x_14702) ;  /* 0x0000002000007947 */ /* 0x000fea0003800000 */
.L_x_14721:
[----:B------:R-:W2:Y:S02]  /*1e60*/  LDG.E R2, [R2.64] ;  /* 0x0000002402027981 */ /* 0x000ea4000c1e1900 */
[----:B--2---:R0:W1:Y:S02]  /*1e70*/  I2F.U32 R23, R2 ;  /* 0x0000000200177306 */ /* 0x0040640000201000 */
.L_x_14702:
[----:B------:R-:W-:Y:S05]  /*1e80*/  BSYNC B6 ;  /* 0x0000000000067941 */ /* 0x000fea0003800000 */
.L_x_14696:
        /* <DEDUP_REMOVED lines=18> */
.L_x_14727:
[----:B------:R-:W2:Y:S02]  /*1fb0*/  LDG.E.U8 R0, [R2.64] ;  /* 0x0000002402007981 */ /* 0x000ea4000c1e1100 */
[----:B--2---:R-:W0:Y:S01]  /*1fc0*/  I2F.U16 R0, R0 ;  /* 0x0000000000007306 */ /* 0x004e220000101000 */
[----:B------:R-:W-:Y:S05]  /*1fd0*/  BRA `(.L_x_14729) ;  /* 0x00000ca000007947 */ /* 0x000fea0003800000 */
.L_x_14726:
        /* <DEDUP_REMOVED lines=9> */
.L_x_14731:
[----:B------:R-:W2:Y:S02]  /*2070*/  LDG.E R0, [R2.64] ;  /* 0x0000002402007981 */ /* 0x000ea4000c1e1900 */
[----:B--2---:R-:W0:Y:S01]  /*2080*/  I2F R0, R0 ;  /* 0x0000000000007306 */ /* 0x004e220000201400 */
[----:B------:R-:W-:Y:S05]  /*2090*/  BRA `(.L_x_14729) ;  /* 0x00000be000007947 */ /* 0x000fea0003800000 */
.L_x_14730:
[----:B------:R-:W2:Y:S02]  /*20a0*/  LDG.E.U16 R0, [R2.64] ;  /* 0x0000002402007981 */ /* 0x000ea4000c1e1500 */
[----:B--2---:R-:W0:Y:S01]  /*20b0*/  I2F.S16 R0, R0 ;  /* 0x0000000000007306 */ /* 0x004e220000101400 */
[----:B------:R-:W-:Y:S05]  /*20c0*/  BRA `(.L_x_14729) ;  /* 0x00000bb000007947 */ /* 0x000fea0003800000 */
.L_x_14725:
        /* <DEDUP_REMOVED lines=8> */
.L_x_14733:
[----:B------:R-:W2:Y:S02]  /*2150*/  LDG.E.U16 R0, [R2.64] ;  /* 0x0000002402007981 */ /* 0x000ea4000c1e1500 */
[----:B--2---:R-:W-:Y:S01]  /*2160*/  HADD2.F32 R0, -RZ, R0.H0_H0 ;  /* 0x20000000ff007230 */ /* 0x004fe20000004100 */
[----:B------:R-:W-:Y:S05]  /*2170*/  BRA `(.L_x_14729) ;  /* 0x00000b0000007947 */ /* 0x000fea0003800000 */
.L_x_14732:
        /* <DEDUP_REMOVED lines=8> */
.L_x_14735:
[----:B------:R-:W2:Y:S02]  /*2200*/  LDG.E.U16 R0, [R2.64] ;  /* 0x0000002402007981 */ /* 0x000ea4000c1e1500 */
[----:B--2---:R-:W-:Y:S01]  /*2210*/  HADD2.F32 R0, -RZ, R0.H0_H0 ;  /* 0x20000000ff007230 */ /* 0x004fe20000004100 */
[----:B------:R-:W-:Y:S05]  /*2220*/  BRA `(.L_x_14729) ;  /* 0x00000a5000007947 */ /* 0x000fea0003800000 */
.L_x_14734:
[----:B------:R-:W2:Y:S02]  /*2230*/  LDG.E.64 R2, [R2.64] ;  /* 0x0000002402027981 */ /* 0x000ea4000c1e1b00 */
[----:B--2---:R-:W0:Y:S01]  /*2240*/  F2F.F32.F64 R0, R2 ;  /* 0x0000000200007310 */ /* 0x004e220000301000 */
[----:B------:R-:W0:-:S14]  /*2250*/  DSETP.GEU.AND P0, PT, |R2|, c[0x2][0x0], PT ;  /* 0x008000000200762a */ /* 0x000e1c0003f0e200 */
[----:B0-----:R-:W-:Y:S01]  /*2260*/  @!P0 FMUL R0, R0, 1.175494350822287508e-38 ;  /* 0x0080000000008820 */ /* 0x001fe20000400000 */
[----:B------:R-:W-:Y:S05]  /*2270*/  BRA `(.L_x_14729) ;  /* 0x00000a0000007947 */ /* 0x000fea0003800000 */
.L_x_14724:
        /* <DEDUP_REMOVED lines=12> */
.L_x_14738:
[----:B------:R-:W2:Y:S02]  /*2340*/  LDG.E.64 R2, [R2.64] ;  /* 0x0000002402027981 */ /* 0x000ea4000c1e1b00 */
[----:B--2---:R-:W0:Y:S01]  /*2350*/  F2F.F32.F64 R0, R2 ;  /* 0x0000000200007310 */ /* 0x004e220000301000 */
[----:B------:R-:W0:-:S14]  /*2360*/  DSETP.GEU.AND P0, PT, |R2|, c[0x2][0x0], PT ;  /* 0x008000000200762a */ /* 0x000e1c0003f0e200 */
[----:B0-----:R-:W-:Y:S01]  /*2370*/  @!P0 FMUL R0, R0, 1.175494350822287508e-38 ;  /* 0x0080000000008820 */ /* 0x001fe20000400000 */
[----:B------:R-:W-:Y:S05]  /*2380*/  BRA `(.L_x_14729) ;  /* 0x000008f000007947 */ /* 0x000fea0003800000 */
.L_x_14737:
        /* <DEDUP_REMOVED lines=26> */
.L_x_14740:
        /* <DEDUP_REMOVED lines=13> */
.L_x_14739:
[----:B------:R-:W2:Y:S02]  /*2600*/  LDG.E.U16 R0, [R2.64] ;  /* 0x0000002402007981 */ /* 0x000ea4000c1e1500 */
[----:B--2---:R-:W-:Y:S01]  /*2610*/  PRMT R0, RZ, 0x5410, R0 ;  /* 0x00005410ff007816 */ /* 0x004fe20000000000 */
[----:B------:R-:W-:Y:S05]  /*2620*/  BRA `(.L_x_14729) ;  /* 0x0000065000007947 */ /* 0x000fea0003800000 */
.L_x_14736:
        /* <DEDUP_REMOVED lines=11> */
.L_x_14743:
        /* <DEDUP_REMOVED lines=20> */
.L_x_14745:
[----:B------:R-:W-:Y:S05]  /*2820*/  BSYNC B0 ;  /* 0x0000000000007941 */ /* 0x000fea0003800000 */
.L_x_14744:
[----:B------:R-:W-:Y:S01]  /*2830*/  LEA R3, R0, 0x3b800000, 0x17 ;  /* 0x3b80000000037811 */ /* 0x000fe200078eb8ff */
[----:B------:R-:W-:-:S05]  /*2840*/  IMAD.SHL.U32 R0, R2, 0x100000, RZ ;  /* 0x0010000002007824 */ /* 0x000fca00078e00ff */
[----:B------:R-:W-:Y:S01]  /*2850*/  LOP3.LUT R0, R3, R0, R4, 0xfe, !PT ;  /* 0x0000000003007212 */ /* 0x000fe200078efe04 */
[----:B------:R-:W-:Y:S05]  /*2860*/  BRA `(.L_x_14729) ;  /* 0x0000041000007947 */ /* 0x000fea0003800000 */
.L_x_14742:
        /* <DEDUP_REMOVED lines=20> */
.L_x_14747:
[----:B------:R-:W-:Y:S05]  /*29b0*/  BSYNC B0 ;  /* 0x0000000000007941 */ /* 0x000fea0003800000 */
.L_x_14746:
[----:B------:R-:W-:Y:S01]  /*29c0*/  LEA R3, R0, 0x37800000, 0x17 ;  /* 0x3780000000037811 */ /* 0x000fe200078eb8ff */
[----:B------:R-:W-:-:S05]  /*29d0*/  IMAD.SHL.U32 R0, R2, 0x200000, RZ ;  /* 0x0020000002007824 */ /* 0x000fca00078e00ff */
[----:B------:R-:W-:Y:S01]  /*29e0*/  LOP3.LUT R0, R3, R0, R4, 0xfe, !PT ;  /* 0x0000000003007212 */ /* 0x000fe200078efe04 */
[----:B------:R-:W-:Y:S05]  /*29f0*/  BRA `(.L_x_14729) ;  /* 0x0000028000007947 */ /* 0x000fea0003800000 */
.L_x_14741:
        /* <DEDUP_REMOVED lines=14> */
.L_x_14728:
        /* <DEDUP_REMOVED lines=21> */
.L_x_14749:
[----:B------:R-:W2:Y:S02]  /*2c30*/  LDG.E.64 R2, [R2.64] ;  /* 0x0000002402027981 */ /* 0x000ea4000c1e1b00 */
[----:B--2---:R0:W2:Y:S01]  /*2c40*/  I2F.U64 R0, R2 ;  /* 0x0000000200007312 */ /* 0x0040a20000301000 */
[----:B------:R-:W-:Y:S05]  /*2c50*/  BRA `(.L_x_14729) ;  /* 0x0000002000007947 */ /* 0x000fea0003800000 */
.L_x_14748:
[----:B------:R-:W2:Y:S02]  /*2c60*/  LDG.E R0, [R2.64] ;  /* 0x0000002402007981 */ /* 0x000ea4000c1e1900 */
[----:B--2---:R-:W0:Y:S02]  /*2c70*/  I2F.U32 R0, R0 ;  /* 0x0000000000007306 */ /* 0x004e240000201000 */
.L_x_14729:
[----:B------:R-:W-:Y:S05]  /*2c80*/  BSYNC B6 ;  /* 0x0000000000067941 */ /* 0x000fea0003800000 */
.L_x_14723:
[----:B------:R-:W3:Y:S01]  /*2c90*/  LDC.U8 R4, c[0x0][0x3e1] ;  /* 0x0000f840ff047b82 */ /* 0x000ee20000000000 */
[----:B-1---5:R-:W-:Y:S01]  /*2ca0*/  FSETP.NAN.FTZ.AND P0, PT, R23, R23, PT ;  /* 0x000000171700720b */ /* 0x022fe20003f18000 */
[----:B------:R-:W-:Y:S01]  /*2cb0*/  BSSY B0, `(.L_x_14750) ;  /* 0x0000008000007945 */ /* 0x000fe20003800000 */
[----:B0-----:R-:W-:Y:S01]  /*2cc0*/  IMAD.MOV.U32 R2, RZ, RZ, R23 ;  /* 0x000000ffff027224 */ /* 0x001fe200078e0017 */
[----:B---3--:R-:W-:-:S04]  /*2cd0*/  PRMT R3, R4, 0x9910, RZ ;  /* 0x0000991004037816 */ /* 0x008fc800000000ff */
[----:B------:R-:W-:-:S06]  /*2ce0*/  ISETP.GT.AND P1, PT, R3, 0x9, PT ;  /* 0x000000090300780c */ /* 0x000fcc0003f24270 */
[----:B------:R-:W-:Y:S05]  /*2cf0*/  @P0 BRA `(.L_x_14751) ;  /* 0x0000003000000947 */ /* 0x000fea0003800000 */
[----:B--2---:R-:W-:Y:S01]  /*2d00*/  FSETP.NAN.FTZ.AND P0, PT, R0, R0, PT ;  /* 0x000000000000720b */ /* 0x004fe20003f18000 */
[----:B------:R-:W-:-:S12]  /*2d10*/  IMAD.MOV.U32 R2, RZ, RZ, R0 ;  /* 0x000000ffff027224 */ /* 0x000fd800078e0000 */
[----:B------:R-:W-:Y:S02]  /*2d20*/  @!P0 FMNMX.FTZ R2, R0, R23, PT ;  /* 0x0000001700028209 */ /* 0x000fe40003810000 */
.L_x_14751:
[----:B------:R-:W-:Y:S05]  /*2d30*/  BSYNC B0 ;  /* 0x0000000000007941 */ /* 0x000fea0003800000 */
.L_x_14750:
        /* <DEDUP_REMOVED lines=12> */
.L_x_14755:
[----:B------:R-:W0:Y:S02]  /*2e00*/  F2I.S64.TRUNC R2, R2 ;  /* 0x0000000200027311 */ /* 0x000e24000020d900 */
[----:B0-----:R-:W-:-:S05]  /*2e10*/  IMAD.MOV.U32 R5, RZ, RZ, R2 ;  /* 0x000000ffff057224 */ /* 0x001fca00078e0002 */
[----:B------:R0:W-:Y:S01]  /*2e20*/  STG.E.U8 [R16.64], R5 ;  /* 0x0000000510007986 */ /* 0x0001e2000c101124 */
[----:B------:R-:W-:Y:S05]  /*2e30*/  BRA `(.L_x_14757) ;  /* 0x00000d3000007947 */ /* 0x000fea0003800000 */
.L_x_14754:
        /* <DEDUP_REMOVED lines=9> */
.L_x_14759:
[----:B------:R-:W0:Y:S02]  /*2ed0*/  F2I.FTZ.TRUNC.NTZ R3, R2 ;  /* 0x0000000200037305 */ /* 0x000e24000021f100 */
[----:B0-----:R0:W-:Y:S01]  /*2ee0*/  STG.E [R16.64], R3 ;  /* 0x0000000310007986 */ /* 0x0011e2000c101924 */
[----:B------:R-:W-:Y:S05]  /*2ef0*/  BRA `(.L_x_14757) ;  /* 0x00000c7000007947 */ /* 0x000fea0003800000 */
.L_x_14758:
[----:B------:R-:W0:Y:S02]  /*2f00*/  F2I.FTZ.TRUNC.NTZ R3, R2 ;  /* 0x0000000200037305 */ /* 0x000e24000021f100 */
[----:B0-----:R0:W-:Y:S01]  /*2f10*/  STG.E.U16 [R16.64], R3 ;  /* 0x0000000310007986 */ /* 0x0011e2000c101524 */
[----:B------:R-:W-:Y:S05]  /*2f20*/  BRA `(.L_x_14757) ;  /* 0x00000c4000007947 */ /* 0x000fea0003800000 */
.L_x_14753:
        /* <DEDUP_REMOVED lines=8> */
.L_x_14761:
[----:B------:R-:W-:-:S05]  /*2fb0*/  F2FP.PACK_AB R2, RZ, R2 ;  /* 0x00000002ff02723e */ /* 0x000fca00000000ff */
[----:B------:R0:W-:Y:S01]  /*2fc0*/  STG.E.U16 [R16.64], R2 ;  /* 0x0000000210007986 */ /* 0x0001e2000c101524 */
[----:B------:R-:W-:Y:S05]  /*2fd0*/  BRA `(.L_x_14757) ;  /* 0x00000b9000007947 */ /* 0x000fea0003800000 */
.L_x_14760:
        /* <DEDUP_REMOVED lines=9> */
.L_x_14763:
[----:B------:R-:W-:-:S04]  /*3070*/  F2FP.PACK_AB R3, RZ, R2 ;  /* 0x00000002ff03723e */ /* 0x000fc800000000ff */
[----:B------:R-:W-:-:S05]  /*3080*/  PRMT R3, R3, 0x5410, RZ ;  /* 0x0000541003037816 */ /* 0x000fca00000000ff */
[----:B------:R0:W-:Y:S01]  /*3090*/  STG.E [R16.64], R3 ;  /* 0x0000000310007986 */ /* 0x0001e2000c101924 */
[----:B------:R-:W-:Y:S05]  /*30a0*/  BRA `(.L_x_14757) ;  /* 0x00000ac000007947 */ /* 0x000fea0003800000 */
.L_x_14762:
[----:B------:R-:W-:-:S06]  /*30b0*/  FMUL.FTZ R2, R2, 1 ;  /* 0x3f80000002027820 */ /* 0x000fcc0000410000 */
[----:B------:R-:W0:Y:S02]  /*30c0*/  F2F.F64.F32 R2, R2 ;  /* 0x0000000200027310 */ /* 0x000e240000201800 */
[----:B0-----:R0:W-:Y:S01]  /*30d0*/  STG.E.64 [R16.64], R2 ;  /* 0x0000000210007986 */ /* 0x0011e2000c101b24 */
[----:B------:R-:W-:Y:S05]  /*30e0*/  BRA `(.L_x_14757) ;  /* 0x00000a8000007947 */ /* 0x000fea0003800000 */
.L_x_14752:
        /* <DEDUP_REMOVED lines=12> */
.L_x_14766:
[----:B------:R-:W-:Y:S01]  /*31b0*/  FMUL.FTZ R4, R2, 1 ;  /* 0x3f80000002047820 */ /* 0x000fe20000410000 */
[----:B------:R-:W-:-:S05]  /*31c0*/  CS2R R6, SRZ ;  /* 0x0000000000067805 */ /* 0x000fca000001ff00 */
[----:B------:R-:W0:Y:S02]  /*31d0*/  F2F.F64.F32 R4, R4 ;  /* 0x0000000400047310 */ /* 0x000e240000201800 */
[----:B0-----:R0:W-:Y:S01]  /*31e0*/  STG.E.128 [R16.64], R4 ;  /* 0x0000000410007986 */ /* 0x0011e2000c101d24 */
[----:B------:R-:W-:Y:S05]  /*31f0*/  BRA `(.L_x_14757) ;  /* 0x0000097000007947 */ /* 0x000fea0003800000 */
.L_x_14765:
        /* <DEDUP_REMOVED lines=8> */
[----:B--2---:R-:W-:Y:S02]  /*3280*/  LOP3.LUT R0, R2, 0x80000000, RZ, 0xc0, !PT ;  /* 0x8000000002007812 */ /* 0x004fe400078ec0ff */
        /* <DEDUP_REMOVED lines=11> */
.L_x_14770:
[----:B------:R-:W-:Y:S05]  /*3340*/  BSYNC B0 ;  /* 0x0000000000007941 */ /* 0x000fea0003800000 */
.L_x_14769:
[----:B------:R-:W-:-:S05]  /*3350*/  LOP3.LUT R5, R0, R5, RZ, 0xfc, !PT ;  /* 0x0000000500057212 */ /* 0x000fca00078efcff */
[----:B------:R0:W-:Y:S01]  /*3360*/  STG.E.U8 [R16.64], R5 ;  /* 0x0000000510007986 */ /* 0x0001e2000c101124 */
[----:B------:R-:W-:Y:S05]  /*3370*/  BRA `(.L_x_14757) ;  /* 0x000007f000007947 */ /* 0x000fea0003800000 */
.L_x_14768:
[----:B------:R-:W-:Y:S01]  /*3380*/  LOP3.LUT R4, R2, 0x7fffffff, RZ, 0xc0, !PT ;  /* 0x7fffffff02047812 */ /* 0x000fe200078ec0ff */
[----:B------:R-:W-:Y:S03]  /*3390*/  BSSY B0, `(.L_x_14771) ;  /* 0x000000e000007945 */ /* 0x000fe60003800000 */
[----:B------:R-:W-:-:S13]  /*33a0*/  ISETP.GT.U32.AND P0, PT, R4, 0x477fffff, PT ;  /* 0x477fffff0400780c */ /* 0x000fda0003f04070 */
[----:B------:R-:W-:Y:S05]  /*33b0*/  @P0 BRA `(.L_x_14772) ;  /* 0x0000008000000947 */ /* 0x000fea0003800000 */
[----:B------:R-:W-:-:S13]  /*33c0*/  ISETP.GE.U32.AND P0, PT, R4, 0x38800000, PT ;  /* 0x388000000400780c */ /* 0x000fda0003f06070 */
[----:B--2---:R-:W-:-:S04]  /*33d0*/  @P0 SHF.R.U32.HI R0, RZ, 0x15, R2 ;  /* 0x00000015ff000819 */ /* 0x004fc80000011602 */
[----:B------:R-:W-:-:S04]  /*33e0*/  @P0 LOP3.LUT R3, R0, 0x1, RZ, 0xc0, !PT ;  /* 0x0000000100030812 */ /* 0x000fc800078ec0ff */
[----:B------:R-:W-:Y:S01]  /*33f0*/  @P0 IADD3 R0, R2, 0x80fffff, R3 ;  /* 0x080fffff02000810 */ /* 0x000fe20007ffe003 */
[----:B------:R-:W-:-:S03]  /*3400*/  @!P0 FADD.FTZ R3, R4, 128 ;  /* 0x4300000004038421 */ /* 0x000fc60000010000 */
[----:B------:R-:W-:Y:S02]  /*3410*/  @P0 SHF.R.U32.HI R0, RZ, 0x15, R0 ;  /* 0x00000015ff000819 */ /* 0x000fe40000011600 */
[----:B------:R-:W-:Y:S01]  /*3420*/  @!P0 IADD3 R0, R3, -0x43000000, RZ ;  /* 0xbd00000003008810 */ /* 0x000fe20007ffe0ff */
[----:B------:R-:W-:Y:S05]  /*3430*/  BRA `(.L_x_14773) ;  /* 0x0000003000007947 */ /* 0x000fea0003800000 */
.L_x_14772:
[----:B--2---:R-:W-:Y:S01]  /*3440*/  IMAD.MOV.U32 R0, RZ, RZ, 0x7f ;  /* 0x0000007fff007424 */ /* 0x004fe200078e00ff */
[----:B------:R-:W-:-:S04]  /*3450*/  ISETP.GT.U32.AND P0, PT, R4, 0x7f800000, PT ;  /* 0x7f8000000400780c */ /* 0x000fc80003f04070 */
[----:B------:R-:W-:-:S04]  /*3460*/  SEL R0, R0, 0x7c, P0 ;  /* 0x0000007c00007807 */ /* 0x000fc80000000000 */
.L_x_14773:
[----:B------:R-:W-:Y:S05]  /*3470*/  BSYNC B0 ;  /* 0x0000000000007941 */ /* 0x000fea0003800000 */
.L_x_14771:
[----:B------:R-:W-:-:S04]  /*3480*/  LOP3.LUT R2, R2, 0x80000000, RZ, 0xc0, !PT ;  /* 0x8000000002027812 */ /* 0x000fc800078ec0ff */
[----:B------:R-:W-:-:S04]  /*3490*/  SHF.R.U32.HI R3, RZ, 0x18, R2 ;  /* 0x00000018ff037819 */ /* 0x000fc80000011602 */
[----:B------:R-:W-:-:S05]  /*34a0*/  LOP3.LUT R3, R0, R3, RZ, 0xfc, !PT ;  /* 0x0000000300037212 */ /* 0x000fca00078efcff */
[----:B------:R0:W-:Y:S01]  /*34b0*/  STG.E.U8 [R16.64], R3 ;  /* 0x0000000310007986 */ /* 0x0001e2000c101124 */
[----:B------:R-:W-:Y:S05]  /*34c0*/  BRA `(.L_x_14757) ;  /* 0x000006a000007947 */ /* 0x000fea0003800000 */
.L_x_14767:
[----:B------:R-:W-:-:S05]  /*34d0*/  F2FP.BF16.PACK_AB R2, RZ, R2 ;  /* 0x00000002ff02723e */ /* 0x000fca00000010ff */
[----:B------:R0:W-:Y:S01]  /*34e0*/  STG.E.U16 [R16.64], R2 ;  /* 0x0000000210007986 */ /* 0x0001e2000c101524 */
[----:B------:R-:W-:Y:S05]  /*34f0*/  BRA `(.L_x_14757) ;  /* 0x0000067000007947 */ /* 0x000fea0003800000 */
.L_x_14764:
        /* <DEDUP_REMOVED lines=11> */
.L_x_14776:
[----:B------:R-:W-:Y:S01]  /*35b0*/  LOP3.LUT R3, R2, 0x7fffffff, RZ, 0xc0, !PT ;  /* 0x7fffffff02037812 */ /* 0x000fe200078ec0ff */
[----:B------:R-:W-:Y:S01]  /*35c0*/  BSSY B0, `(.L_x_14777) ;  /* 0x0000013000007945 */ /* 0x000fe20003800000 */
[----:B------:R-:W-:Y:S02]  /*35d0*/  IMAD.MOV.U32 R8, RZ, RZ, 0x80 ;  /* 0x00000080ff087424 */ /* 0x000fe400078e00ff */
[----:B------:R-:W-:-:S13]  /*35e0*/  ISETP.GT.U32.AND P0, PT, R3, 0x437fffff, PT ;  /* 0x437fffff0300780c */ /* 0x000fda0003f04070 */
[----:B------:R-:W-:Y:S05]  /*35f0*/  @P0 BRA `(.L_x_14778) ;  /* 0x000000f000000947 */ /* 0x000fea0003800000 */
[----:B------:R-:W-:-:S13]  /*3600*/  ISETP.GE.U32.AND P0, PT, R3, 0x3c000000, PT ;  /* 0x3c0000000300780c */ /* 0x000fda0003f06070 */
[----:B--2---:R-:W-:-:S04]  /*3610*/  @P0 SHF.R.U32.HI R0, RZ, 0x14, R2 ;  /* 0x00000014ff000819 */ /* 0x004fc80000011602 */
        /* <DEDUP_REMOVED lines=9> */
.L_x_14779:
[----:B------:R-:W-:-:S04]  /*36b0*/  LOP3.LUT R2, R2, 0x80000000, RZ, 0xc0, !PT ;  /* 0x8000000002027812 */ /* 0x000fc800078ec0ff */
[----:B------:R-:W-:-:S04]  /*36c0*/  SHF.R.U32.HI R3, RZ, 0x18, R2 ;  /* 0x00000018ff037819 */ /* 0x000fc80000011602 */
[----:B------:R-:W-:-:S04]  /*36d0*/  LOP3.LUT R0, R0, R3, RZ, 0xfc, !PT ;  /* 0x0000000300007212 */ /* 0x000fc800078efcff */
[----:B------:R-:W-:Y:S02]  /*36e0*/  PRMT R8, R0, 0x7610, R8 ;  /* 0x0000761000087816 */ /* 0x000fe40000000008 */
.L_x_14778:
[----:B------:R-:W-:Y:S05]  /*36f0*/  BSYNC B0 ;  /* 0x0000000000007941 */ /* 0x000fea0003800000 */
.L_x_14777:
[----:B------:R0:W-:Y:S01]  /*3700*/  STG.E.U8 [R16.64], R8 ;  /* 0x0000000810007986 */ /* 0x0001e2000c101124 */
[----:B------:R-:W-:Y:S05]  /*3710*/  BRA `(.L_x_14757) ;  /* 0x0000045000007947 */ /* 0x000fea0003800000 */
.L_x_14775:
        /* <DEDUP_REMOVED lines=16> */
.L_x_14782:
[----:B------:R-:W-:-:S04]  /*3820*/  LOP3.LUT R2, R2, 0x80000000, RZ, 0xc0, !PT ;  /* 0x8000000002027812 */ /* 0x000fc800078ec0ff */
[----:B------:R-:W-:-:S04]  /*3830*/  SHF.R.U32.HI R3, RZ, 0x18, R2 ;  /* 0x00000018ff037819 */ /* 0x000fc80000011602 */
[----:B------:R-:W-:-:S04]  /*3840*/  LOP3.LUT R0, R0, R3, RZ, 0xfc, !PT ;  /* 0x0000000300007212 */ /* 0x000fc800078efcff */
[----:B------:R-:W-:Y:S02]  /*3850*/  PRMT R8, R0, 0x7610, R8 ;  /* 0x0000761000087816 */ /* 0x000fe40000000008 */
.L_x_14781:
[----:B------:R-:W-:Y:S05]  /*3860*/  BSYNC B0 ;  /* 0x0000000000007941 */ /* 0x000fea0003800000 */
.L_x_14780:
[----:B------:R0:W-:Y:S01]  /*3870*/  STG.E.U8 [R16.64], R8 ;  /* 0x0000000810007986 */ /* 0x0001e2000c101124 */
[----:B------:R-:W-:Y:S05]  /*3880*/  BRA `(.L_x_14757) ;  /* 0x000002e000007947 */ /* 0x000fea0003800000 */
.L_x_14774:
        /* <DEDUP_REMOVED lines=10> */
[--C-:B--2---:R-:W-:Y:S02]  /*3930*/  @P2 SHF.R.U32.HI R0, RZ, 0x16, R2.reuse ;  /* 0x00000016ff002819 */ /* 0x104fe40000011602 */
        /* <DEDUP_REMOVED lines=10> */
.L_x_14756:
        /* <DEDUP_REMOVED lines=15> */
[----:B--2---:R-:W-:Y:S02]  /*3ad0*/  MOV R0, 0x0 ;  /* 0x0000000000007802 */ /* 0x004fe40000000f00 */
[----:B------:R-:W-:-:S04]  /*3ae0*/  IADD3 R20, P0, P1, -R20, R9, R14 ;  /* 0x0000000914147210 */ /* 0x000fc8000791e10e */
[----:B------:R-:W-:-:S04]  /*3af0*/  IADD3.X R21, ~R0, R21, R15, P0, P1 ;  /* 0x0000001500157210 */ /* 0x000fc800007e250f */
[----:B0-----:R-:W-:Y:S05]  /*3b00*/  CALL.ABS.NOINC R2 ;  /* 0x0000000002007343 */ /* 0x001fea0003c00000 */
[----:B------:R-:W-:Y:S05]  /*3b10*/  BRA `(.L_x_14757) ;  /* 0x0000005000007947 */ /* 0x000fea0003800000 */
.L_x_14784:
[----:B------:R-:W0:Y:S02]  /*3b20*/  F2I.U64.TRUNC R2, R2 ;  /* 0x0000000200027311 */ /* 0x000e24000020d800 */
[----:B0-----:R0:W-:Y:S01]  /*3b30*/  STG.E.64 [R16.64], R2 ;  /* 0x0000000210007986 */ /* 0x0011e2000c101b24 */
[----:B------:R-:W-:Y:S05]  /*3b40*/  BRA `(.L_x_14757) ;  /* 0x0000002000007947 */ /* 0x000fea0003800000 */
.L_x_14783:
[----:B------:R-:W0:Y:S02]  /*3b50*/  F2I.FTZ.U32.TRUNC.NTZ R3, R2 ;  /* 0x0000000200037305 */ /* 0x000e24000021f000 */
[----:B0-----:R0:W-:Y:S02]  /*3b60*/  STG.E [R16.64], R3 ;  /* 0x0000000310007986 */ /* 0x0011e4000c101924 */
.L_x_14757:
[----:B------:R-:W-:-:S05]  /*3b70*/  IMAD R18, R19, 0x200, R18 ;  /* 0x0000020013127824 */ /* 0x000fca00078e0212 */
[----:B------:R-:W-:Y:S02]  /*3b80*/  IADD3 R23, R18, 0x80, RZ ;  /* 0x0000008012177810 */ /* 0x000fe40007ffe0ff */
.L_x_14694:
[----:B------:R-:W-:Y:S05]  /*3b90*/  BSYNC B7 ;  /* 0x0000000000077941 */ /* 0x000fea0003800000 */
.L_x_14693:
[----:B------:R-:W-:Y:S01]  /*3ba0*/  ISETP.GE.AND P0, PT, R23, c[0x0][0x160], PT ;  /* 0x0000580017007a0c */ /* 0x000fe20003f06270 */
[----:B------:R-:W-:-:S12]  /*3bb0*/  BSSY B7, `(.L_x_14785) ;  /* 0x0000764000077945 */ /* 0x000fd80003800000 */
[----:B------:R-:W-:Y:S05]  /*3bc0*/  @P0 BRA `(.L_x_14786) ;  /* 0x0000762000000947 */ /* 0x000fea0003800000 */
[----:B------:R-:W-:Y:S01]  /*3bd0*/  ISETP.NE.AND P0, PT, RZ, c[0x0][0x168], PT ;  /* 0x00005a00ff007a0c */ /* 0x000fe20003f05270 */
[----:B------:R-:W-:Y:S02]  /*3be0*/  IMAD.MOV.U32 R18, RZ, RZ, RZ ;  /* 0x000000ffff127224 */ /* 0x000fe400078e00ff */
[----:B--2---:R-:W-:Y:S02]  /*3bf0*/  IMAD.MOV.U32 R0, RZ, RZ, RZ ;  /* 0x000000ffff007224 */ /* 0x004fe400078e00ff */
        /* <DEDUP_REMOVED lines=252> */
.L_x_14787:
        /* <DEDUP_REMOVED lines=20> */
.L_x_14792:
[----:B------:R-:W2:Y:S02]  /*4d00*/  LDG.E.U8 R2, [R2.64] ;  /* 0x0000002402027981 */ /* 0x000ea4000c1e1100 */
[----:B--2---:R0:W1:Y:S01]  /*4d10*/  I2F.U16 R19, R2 ;  /* 0x0000000200137306 */ /* 0x0040620000101000 */
[----:B------:R-:W-:Y:S05]  /*4d20*/  BRA `(.L_x_14794) ;  /* 0x00000ca000007947 */ /* 0x000fea0003800000 */
.L_x_14791:
        /* <DEDUP_REMOVED lines=9> */
.L_x_14796:
[----:B------:R-:W2:Y:S02]  /*4dc0*/  LDG.E R2, [R2.64] ;  /* 0x0000002402027981 */ /* 0x000ea4000c1e1900 */
[----:B--2---:R0:W1:Y:S01]  /*4dd0*/  I2F R19, R2 ;  /* 0x0000000200137306 */ /* 0x0040620000201400 */
[----:B------:R-:W-:Y:S05]  /*4de0*/  BRA `(.L_x_14794) ;  /* 0x00000be000007947 */ /* 0x000fea0003800000 */
.L_x_14795:
[----:B------:R-:W2:Y:S02]  /*4df0*/  LDG.E.U16 R2, [R2.64] ;  /* 0x0000002402027981 */ /* 0x000ea4000c1e1500 */
[----:B--2---:R0:W1:Y:S01]  /*4e00*/  I2F.S16 R19, R2 ;  /* 0x0000000200137306 */ /* 0x0040620000101400 */
[----:B------:R-:W-:Y:S05]  /*4e10*/  BRA `(.L_x_14794) ;  /* 0x00000bb000007947 */ /* 0x000fea0003800000 */
.L_x_14790:
        /* <DEDUP_REMOVED lines=8> */
.L_x_14798:
[----:B------:R-:W2:Y:S02]  /*4ea0*/  LDG.E.U16 R2, [R2.64] ;  /* 0x0000002402027981 */ /* 0x000ea4000c1e1500 */
[----:B--2---:R-:W-:Y:S01]  /*4eb0*/  HADD2.F32 R19, -RZ, R2.H0_H0 ;  /* 0x20000002ff137230 */ /* 0x004fe20000004100 */
[----:B------:R-:W-:Y:S05]  /*4ec0*/  BRA `(.L_x_14794) ;  /* 0x00000b0000007947 */ /* 0x000fea0003800000 */
.L_x_14797:
        /* <DEDUP_REMOVED lines=8> */
.L_x_14800:
[----:B------:R-:W2:Y:S02]  /*4f50*/  LDG.E.U16 R2, [R2.64] ;  /* 0x0000002402027981 */ /* 0x000ea4000c1e1500 */
[----:B--2---:R-:W-:Y:S01]  /*4f60*/  HADD2.F32 R19, -RZ, R2.H0_H0 ;  /* 0x20000002ff137230 */ /* 0x004fe20000004100 */
[----:B------:R-:W-:Y:S05]  /*4f70*/  BRA `(.L_x_14794) ;  /* 0x00000a5000007947 */ /* 0x000fea0003800000 */
.L_x_14799:
[----:B------:R-:W2:Y:S02]  /*4f80*/  LDG.E.64 R2, [R2.64] ;  /* 0x0000002402027981 */ /* 0x000ea4000c1e1b00 */
[----:B--2---:R-:W0:Y:S01]  /*4f90*/  F2F.F32.F64 R19, R2 ;  /* 0x0000000200137310 */ /* 0x004e220000301000 */
[----:B------:R-:W0:-:S14]  /*4fa0*/  DSETP.GEU.AND P0, PT, |R2|, c[0x2][0x0], PT ;  /* 0x008000000200762a */ /* 0x000e1c0003f0e200 */
[----:B0-----:R-:W-:Y:S01]  /*4fb0*/  @!P0 FMUL R19, R19, 1.175494350822287508e-38 ;  /* 0x0080000013138820 */ /* 0x001fe20000400000 */
[----:B------:R-:W-:Y:S05]  /*4fc0*/  BRA `(.L_x_14794) ;  /* 0x00000a0000007947 */ /* 0x000fea0003800000 */
.L_x_14789:
        /* <DEDUP_REMOVED lines=12> */
.L_x_14803:
[----:B------:R-:W2:Y:S02]  /*5090*/  LDG.E.64 R2, [R2.64] ;  /* 0x0000002402027981 */ /* 0x000ea4000c1e1b00 */
[----:B--2---:R-:W0:Y:S01]  /*50a0*/  F2F.F32.F64 R19, R2 ;  /* 0x0000000200137310 */ /* 0x004e220000301000 */
[----:B------:R-:W0:-:S14]  /*50b0*/  DSETP.GEU.AND P0, PT, |R2|, c[0x2][0x0], PT ;  /* 0x008000000200762a */ /* 0x000e1c0003f0e200 */
[----:B0-----:R-:W-:Y:S01]  /*50c0*/  @!P0 FMUL R19, R19, 1.175494350822287508e-38 ;  /* 0x0080000013138820 */ /* 0x001fe20000400000 */
[----:B------:R-:W-:Y:S05]  /*50d0*/  BRA `(.L_x_14794) ;  /* 0x000008f000007947 */ /* 0x000fea0003800000 */
.L_x_14802:
        /* <DEDUP_REMOVED lines=26> */
.L_x_14805:
        /* <DEDUP_REMOVED lines=13> */
.L_x_14804:
[----:B------:R-:W2:Y:S02]  /*5350*/  LDG.E.U16 R2, [R2.64] ;  /* 0x0000002402027981 */ /* 0x000ea4000c1e1500 */
[----:B--2---:R-:W-:Y:S01]  /*5360*/  PRMT R19, RZ, 0x5410, R2 ;  /* 0x00005410ff137816 */ /* 0x004fe20000000002 */
[----:B------:R-:W-:Y:S05]  /*5370*/  BRA `(.L_x_14794) ;  /* 0x0000065000007947 */ /* 0x000fea0003800000 */
.L_x_14801:
        /* <DEDUP_REMOVED lines=11> */
.L_x_14808:
        /* <DEDUP_REMOVED lines=20> */
.L_x_14810:
[----:B------:R-:W-:Y:S05]  /*5570*/  BSYNC B0 ;  /* 0x0000000000007941 */ /* 0x000fea0003800000 */
.L_x_14809:
[----:B------:R-:W-:Y:S01]  /*5580*/  IMAD.SHL.U32 R2, R2, 0x100000, RZ ;  /* 0x0010000002027824 */ /* 0x000fe200078e00ff */
[----:B------:R-:W-:-:S04]  /*5590*/  LEA R0, R0, 0x3b800000, 0x17 ;  /* 0x3b80000000007811 */ /* 0x000fc800078eb8ff */
[----:B------:R-:W-:Y:S01]  /*55a0*/  LOP3.LUT R19, R0, R2, R19, 0xfe, !PT ;  /* 0x0000000200137212 */ /* 0x000fe200078efe13 */
[----:B------:R-:W-:Y:S05]  /*55b0*/  BRA `(.L_x_14794) ;  /* 0x0000041000007947 */ /* 0x000fea0003800000 */
.L_x_14807:
        /* <DEDUP_REMOVED lines=20> */
.L_x_14812:
[----:B------:R-:W-:Y:S05]  /*5700*/  BSYNC B0 ;  /* 0x0000000000007941 */ /* 0x000fea0003800000 */
.L_x_14811:
[----:B------:R-:W-:Y:S01]  /*5710*/  IMAD.SHL.U32 R2, R2, 0x200000, RZ ;  /* 0x0020000002027824 */ /* 0x000fe200078e00ff */
[----:B------:R-:W-:-:S04]  /*5720*/  LEA R0, R0, 0x37800000, 0x17 ;  /* 0x3780000000007811 */ /* 0x000fc800078eb8ff */
[----:B------:R-:W-:Y:S01]  /*5730*/  LOP3.LUT R19, R0, R2, R19, 0xfe, !PT ;  /* 0x0000000200137212 */ /* 0x000fe200078efe13 */
[----:B------:R-:W-:Y:S05]  /*5740*/  BRA `(.L_x_14794) ;  /* 0x0000028000007947 */ /* 0x000fea0003800000 */
.L_x_14806:
        /* <DEDUP_REMOVED lines=14> */
.L_x_14793:
        /* <DEDUP_REMOVED lines=21> */
.L_x_14814:
[----:B------:R-:W2:Y:S02]  /*5980*/  LDG.E.64 R2, [R2.64] ;  /* 0x0000002402027981 */ /* 0x000ea4000c1e1b00 */
[----:B--2---:R0:W1:Y:S01]  /*5990*/  I2F.U64 R19, R2 ;  /* 0x0000000200137312 */ /* 0x0040620000301000 */
[----:B------:R-:W-:Y:S05]  /*59a0*/  BRA `(.L_x_14794) ;  /* 0x0000002000007947 */ /* 0x000fea0003800000 */
.L_x_14813:
[----:B------:R-:W2:Y:S02]  /*59b0*/  LDG.E R2, [R2.64] ;  /* 0x0000002402027981 */ /* 0x000ea4000c1e1900 */
[----:B--2---:R0:W1:Y:S02]  /*59c0*/  I2F.U32 R19, R2 ;  /* 0x0000000200137306 */ /* 0x0040640000201000 */
.L_x_14794:
[----:B------:R-:W-:Y:S05]  /*59d0*/  BSYNC B6 ;  /* 0x0000000000067941 */ /* 0x000fea0003800000 */
.L_x_14788:
        /* <DEDUP_REMOVED lines=18> */
.L_x_14819:
[----:B------:R-:W2:Y:S02]  /*5b00*/  LDG.E.U8 R0, [R2.64] ;  /* 0x0000002402007981 */ /* 0x000ea4000c1e1100 */
[----:B--2---:R-:W0:Y:S01]  /*5b10*/  I2F.U16 R0, R0 ;  /* 0x0000000000007306 */ /* 0x004e220000101000 */
[----:B------:R-:W-:Y:S05]  /*5b20*/  BRA `(.L_x_14821) ;  /* 0x00000ca000007947 */ /* 0x000fea0003800000 */
.L_x_14818:
        /* <DEDUP_REMOVED lines=9> */
.L_x_14823:
[----:B------:R-:W2:Y:S02]  /*5bc0*/  LDG.E R0, [R2.64] ;  /* 0x0000002402007981 */ /* 0x000ea4000c1e1900 */
[----:B--2---:R-:W0:Y:S01]  /*5bd0*/  I2F R0, R0 ;  /* 0x0000000000007306 */ /* 0x004e220000201400 */
[----:B------:R-:W-:Y:S05]  /*5be0*/  BRA `(.L_x_14821) ;  /* 0x00000be000007947 */ /* 0x000fea0003800000 */
.L_x_14822:
[----:B------:R-:W2:Y:S02]  /*5bf0*/  LDG.E.U16 R0, [R2.64] ;  /* 0x0000002402007981 */ /* 0x000ea4000c1e1500 */
[----:B--2---:R-:W0:Y:S01]  /*5c00*/  I2F.S16 R0, R0 ;  /* 0x0000000000007306 */ /* 0x004e220000101400 */
[----:B------:R-:W-:Y:S05]  /*5c10*/  BRA `(.L_x_14821) ;  /* 0x00000bb000007947 */ /* 0x000fea0003800000 */
.L_x_14817:
        /* <DEDUP_REMOVED lines=8> */
.L_x_14825:
[----:B------:R-:W2:Y:S02]  /*5ca0*/  LDG.E.U16 R0, [R2.64] ;  /* 0x0000002402007981 */ /* 0x000ea4000c1e1500 */
[----:B--2---:R-:W-:Y:S01]  /*5cb0*/  HADD2.F32 R0, -RZ, R0.H0_H0 ;  /* 0x20000000ff007230 */ /* 0x004fe20000004100 */
[----:B------:R-:W-:Y:S05]  /*5cc0*/  BRA `(.L_x_14821) ;  /* 0x00000b0000007947 */ /* 0x000fea0003800000 */
.L_x_14824:
        /* <DEDUP_REMOVED lines=8> */
.L_x_14827:
[----:B------:R-:W2:Y:S02]  /*5d50*/  LDG.E.U16 R0, [R2.64] ;  /* 0x0000002402007981 */ /* 0x000ea4000c1e1500 */
[----:B--2---:R-:W-:Y:S01]  /*5d60*/  HADD2.F32 R0, -RZ, R0.H0_H0 ;  /* 0x20000000ff007230 */ /* 0x004fe20000004100 */
[----:B------:R-:W-:Y:S05]  /*5d70*/  BRA `(.L_x_14821) ;  /* 0x00000a5000007947 */ /* 0x000fea0003800000 */
.L_x_14826:
[----:B------:R-:W2:Y:S02]  /*5d80*/  LDG.E.64 R2, [R2.64] ;  /* 0x0000002402027981 */ /* 0x000ea4000c1e1b00 */
[----:B--2---:R-:W0:Y:S01]  /*5d90*/  F2F.F32.F64 R0, R2 ;  /* 0x0000000200007310 */ /* 0x004e220000301000 */
[----:B------:R-:W0:-:S14]  /*5da0*/  DSETP.GEU.AND P0, PT, |R2|, c[0x2][0x0], PT ;  /* 0x008000000200762a */ /* 0x000e1c0003f0e200 */
[----:B0-----:R-:W-:Y:S01]  /*5db0*/  @!P0 FMUL R0, R0, 1.175494350822287508e-38 ;  /* 0x0080000000008820 */ /* 0x001fe20000400000 */
[----:B------:R-:W-:Y:S05]  /*5dc0*/  BRA `(.L_x_14821) ;  /* 0x00000a0000007947 */ /* 0x000fea0003800000 */
.L_x_14816:
        /* <DEDUP_REMOVED lines=12> */
.L_x_14830:
[----:B------:R-:W2:Y:S02]  /*5e90*/  LDG.E.64 R2, [R2.64] ;  /* 0x0000002402027981 */ /* 0x000ea4000c1e1b00 */
[----:B--2---:R-:W0:Y:S01]  /*5ea0*/  F2F.F32.F64 R0, R2 ;  /* 0x0000000200007310 */ /* 0x004e220000301000 */
[----:B------:R-:W0:-:S14]  /*5eb0*/  DSETP.GEU.AND P0, PT, |R2|, c[0x2][0x0], PT ;  /* 0x008000000200762a */ /* 0x000e1c0003f0e200 */
[----:B0-----:R-:W-:Y:S01]  /*5ec0*/  @!P0 FMUL R0, R0, 1.175494350822287508e-38 ;  /* 0x0080000000008820 */ /* 0x001fe20000400000 */
[----:B------:R-:W-:Y:S05]  /*5ed0*/  BRA `(.L_x_14821) ;  /* 0x000008f000007947 */ /* 0x000fea0003800000 */
.L_x_14829:
        /* <DEDUP_REMOVED lines=26> */
.L_x_14832:
        /* <DEDUP_REMOVED lines=13> */
.L_x_14831:
[----:B------:R-:W2:Y:S02]  /*6150*/  LDG.E.U16 R0, [R2.64] ;  /* 0x0000002402007981 */ /* 0x000ea4000c1e1500 */
[----:B--2---:R-:W-:Y:S01]  /*6160*/  PRMT R0, RZ, 0x5410, R0 ;  /* 0x00005410ff007816 */ /* 0x004fe20000000000 */
[----:B------:R-:W-:Y:S05]  /*6170*/  BRA `(.L_x_14821) ;  /* 0x0000065000007947 */ /* 0x000fea0003800000 */
.L_x_14828:
        /* <DEDUP_REMOVED lines=11> */
.L_x_14835:
        /* <DEDUP_REMOVED lines=20> */
.L_x_14837:
[----:B------:R-:W-:Y:S05]  /*6370*/  BSYNC B0 ;  /* 0x0000000000007941 */ /* 0x000fea0003800000 */
.L_x_14836:
[----:B------:R-:W-:Y:S01]  /*6380*/  LEA R3, R0, 0x3b800000, 0x17 ;  /* 0x3b80000000037811 */ /* 0x000fe200078eb8ff */
[----:B------:R-:W-:-:S05]  /*6390*/  IMAD.SHL.U32 R0, R2, 0x100000, RZ ;  /* 0x0010000002007824 */ /* 0x000fca00078e00ff */
[----:B------:R-:W-:Y:S01]  /*63a0*/  LOP3.LUT R0, R3, R0, R4, 0xfe, !PT ;  /* 0x0000000003007212 */ /* 0x000fe200078efe04 */
[----:B------:R-:W-:Y:S05]  /*63b0*/  BRA `(.L_x_14821) ;  /* 0x0000041000007947 */ /* 0x000fea0003800000 */
.L_x_14834:
        /* <DEDUP_REMOVED lines=20> */
.L_x_14839:
[----:B------:R-:W-:Y:S05]  /*6500*/  BSYNC B0 ;  /* 0x0000000000007941 */ /* 0x000fea0003800000 */
.L_x_14838:
[----:B------:R-:W-:Y:S01]  /*6510*/  LEA R3, R0, 0x37800000, 0x17 ;  /* 0x3780000000037811 */ /* 0x000fe200078eb8ff */
[----:B------:R-:W-:-:S05]  /*6520*/  IMAD.SHL.U32 R0, R2, 0x200000, RZ ;  /* 0x0020000002007824 */ /* 0x000fca00078e00ff */
[----:B------:R-:W-:Y:S01]  /*6530*/  LOP3.LUT R0, R3, R0, R4, 0xfe, !PT ;  /* 0x0000000003007212 */ /* 0x000fe200078efe04 */
[----:B------:R-:W-:Y:S05]  /*6540*/  BRA `(.L_x_14821) ;  /* 0x0000028000007947 */ /* 0x000fea0003800000 */
.L_x_14833:
        /* <DEDUP_REMOVED lines=14> */
.L_x_14820:
        /* <DEDUP_REMOVED lines=21> */
.L_x_14841:
[----:B------:R-:W2:Y:S02]  /*6780*/  LDG.E.64 R2, [R2.64] ;  /* 0x0000002402027981 */ /* 0x000ea4000c1e1b00 */
[----:B--2---:R0:W2:Y:S01]  /*6790*/  I2F.U64 R0, R2 ;  /* 0x0000000200007312 */ /* 0x0040a20000301000 */
[----:B------:R-:W-:Y:S05]  /*67a0*/  BRA `(.L_x_14821) ;  /* 0x0000002000007947 */ /* 0x000fea0003800000 */
.L_x_14840:
[----:B------:R-:W2:Y:S02]  /*67b0*/  LDG.E R0, [R2.64] ;  /* 0x0000002402007981 */ /* 0x000ea4000c1e1900 */
[----:B--2---:R-:W0:Y:S02]  /*67c0*/  I2F.U32 R0, R0 ;  /* 0x0000000000007306 */ /* 0x004e240000201000 */
.L_x_14821:
[----:B------:R-:W-:Y:S05]  /*67d0*/  BSYNC B6 ;  /* 0x0000000000067941 */ /* 0x000fea0003800000 */
.L_x_14815:
        /* <DEDUP_REMOVED lines=10> */
.L_x_14843:
[----:B------:R-:W-:Y:S05]  /*6880*/  BSYNC B0 ;  /* 0x0000000000007941 */ /* 0x000fea0003800000 */
.L_x_14842:
        /* <DEDUP_REMOVED lines=12> */
.L_x_14847:
[----:B------:R-:W0:Y:S02]  /*6950*/  F2I.S64.TRUNC R2, R2 ;  /* 0x0000000200027311 */ /* 0x000e24000020d900 */
[----:B0-----:R-:W-:-:S05]  /*6960*/  IMAD.MOV.U32 R5, RZ, RZ, R2 ;  /* 0x000000ffff057224 */ /* 0x001fca00078e0002 */
[----:B------:R0:W-:Y:S01]  /*6970*/  STG.E.U8 [R16.64], R5 ;  /* 0x0000000510007986 */ /* 0x0001e2000c101124 */
[----:B------:R-:W-:Y:S05]  /*6980*/  BRA `(.L_x_14849) ;  /* 0x00000d3000007947 */ /* 0x000fea0003800000 */
.L_x_14846:
        /* <DEDUP_REMOVED lines=9> */
.L_x_14851:
[----:B------:R-:W0:Y:S02]  /*6a20*/  F2I.FTZ.TRUNC.NTZ R3, R2 ;  /* 0x0000000200037305 */ /* 0x000e24000021f100 */
[----:B0-----:R0:W-:Y:S01]  /*6a30*/  STG.E [R16.64], R3 ;  /* 0x0000000310007986 */ /* 0x0011e2000c101924 */
[----:B------:R-:W-:Y:S05]  /*6a40*/  BRA `(.L_x_14849) ;  /* 0x00000c7000007947 */ /* 0x000fea0003800000 */
.L_x_14850:
[----:B------:R-:W0:Y:S02]  /*6a50*/  F2I.FTZ.TRUNC.NTZ R3, R2 ;  /* 0x0000000200037305 */ /* 0x000e24000021f100 */
[----:B0-----:R0:W-:Y:S01]  /*6a60*/  STG.E.U16 [R16.64], R3 ;  /* 0x0000000310007986 */ /* 0x0011e2000c101524 */
[----:B------:R-:W-:Y:S05]  /*6a70*/  BRA `(.L_x_14849) ;  /* 0x00000c4000007947 */ /* 0x000fea0003800000 */
.L_x_14845:
        /* <DEDUP_REMOVED lines=8> */
.L_x_14853:
[----:B------:R-:W-:-:S05]  /*6b00*/  F2FP.PACK_AB R2, RZ, R2 ;  /* 0x00000002ff02723e */ /* 0x000fca00000000ff */
[----:B------:R0:W-:Y:S01]  /*6b10*/  STG.E.U16 [R16.64], R2 ;  /* 0x0000000210007986 */ /* 0x0001e2000c101524 */
[----:B------:R-:W-:Y:S05]  /*6b20*/  BRA `(.L_x_14849) ;  /* 0x00000b9000007947 */ /* 0x000fea0003800000 */
.L_x_14852:
        /* <DEDUP_REMOVED lines=9> */
.L_x_14855:
[----:B------:R-:W-:-:S04]  /*6bc0*/  F2FP.PACK_AB R3, RZ, R2 ;  /* 0x00000002ff03723e */ /* 0x000fc800000000ff */
[----:B------:R-:W-:-:S05]  /*6bd0*/  PRMT R3, R3, 0x5410, RZ ;  /* 0x0000541003037816 */ /* 0x000fca00000000ff */
[----:B------:R0:W-:Y:S01]  /*6be0*/  STG.E [R16.64], R3 ;  /* 0x0000000310007986 */ /* 0x0001e2000c101924 */
[----:B------:R-:W-:Y:S05]  /*6bf0*/  BRA `(.L_x_14849) ;  /* 0x00000ac000007947 */ /* 0x000fea0003800000 */
.L_x_14854:
[----:B------:R-:W-:-:S06]  /*6c00*/  FMUL.FTZ R2, R2, 1 ;  /* 0x3f80000002027820 */ /* 0x000fcc0000410000 */
[----:B------:R-:W0:Y:S02]  /*6c10*/  F2F.F64.F32 R2, R2 ;  /* 0x0000000200027310 */ /* 0x000e240000201800 */
[----:B0-----:R0:W-:Y:S01]  /*6c20*/  STG.E.64 [R16.64], R2 ;  /* 0x0000000210007986 */ /* 0x0011e2000c101b24 */
[----:B------:R-:W-:Y:S05]  /*6c30*/  BRA `(.L_x_14849) ;  /* 0x00000a8000007947 */ /* 0x000fea0003800000 */
.L_x_14844:
        /* <DEDUP_REMOVED lines=12> */
.L_x_14858:
[----:B------:R-:W-:Y:S01]  /*6d00*/  FMUL.FTZ R4, R2, 1 ;  /* 0x3f80000002047820 */ /* 0x000fe20000410000 */
[----:B------:R-:W-:-:S05]  /*6d10*/  CS2R R6, SRZ ;  /* 0x0000000000067805 */ /* 0x000fca000001ff00 */
[----:B------:R-:W0:Y:S02]  /*6d20*/  F2F.F64.F32 R4, R4 ;  /* 0x0000000400047310 */ /* 0x000e240000201800 */
[----:B0-----:R0:W-:Y:S01]  /*6d30*/  STG.E.128 [R16.64], R4 ;  /* 0x0000000410007986 */ /* 0x0011e2000c101d24 */
[----:B------:R-:W-:Y:S05]  /*6d40*/  BRA `(.L_x_14849) ;  /* 0x0000097000007947 */ /* 0x000fea0003800000 */
.L_x_14857:
        /* <DEDUP_REMOVED lines=20> */
.L_x_14862:
[----:B------:R-:W-:Y:S05]  /*6e90*/  BSYNC B0 ;  /* 0x0000000000007941 */ /* 0x000fea0003800000 */
.L_x_14861:
[----:B------:R-:W-:-:S05]  /*6ea0*/  LOP3.LUT R5, R0, R5, RZ, 0xfc, !PT ;  /* 0x0000000500057212 */ /* 0x000fca00078efcff */
[----:B------:R0:W-:Y:S01]  /*6eb0*/  STG.E.U8 [R16.64], R5 ;  /* 0x0000000510007986 */ /* 0x0001e2000c101124 */
[----:B------:R-:W-:Y:S05]  /*6ec0*/  BRA `(.L_x_14849) ;  /* 0x000007f000007947 */ /* 0x000fea0003800000 */
.L_x_14860:
        /* <DEDUP_REMOVED lines=12> */
.L_x_14864:
[----:B--2---:R-:W-:Y:S01]  /*6f90*/  IMAD.MOV.U32 R0, RZ, RZ, 0x7f ;  /* 0x0000007fff007424 */ /* 0x004fe200078e00ff */
[----:B------:R-:W-:-:S04]  /*6fa0*/  ISETP.GT.U32.AND P0, PT, R4, 0x7f800000, PT ;  /* 0x7f8000000400780c */ /* 0x000fc80003f04070 */
[----:B------:R-:W-:-:S04]  /*6fb0*/  SEL R0, R0, 0x7c, P0 ;  /* 0x0000007c00007807 */ /* 0x000fc80000000000 */
.L_x_14865:
[----:B------:R-:W-:Y:S05]  /*6fc0*/  BSYNC B0 ;  /* 0x0000000000007941 */ /* 0x000fea0003800000 */
.L_x_14863:
[----:B------:R-:W-:-:S04]  /*6fd0*/  LOP3.LUT R2, R2, 0x80000000, RZ, 0xc0, !PT ;  /* 0x8000000002027812 */ /* 0x000fc800078ec0ff */
[----:B------:R-:W-:-:S04]  /*6fe0*/  SHF.R.U32.HI R3, RZ, 0x18, R2 ;  /* 0x00000018ff037819 */ /* 0x000fc80000011602 */
[----:B------:R-:W-:-:S05]  /*6ff0*/  LOP3.LUT R3, R0, R3, RZ, 0xfc, !PT ;  /* 0x0000000300037212 */ /* 0x000fca00078efcff */
[----:B------:R0:W-:Y:S01]  /*7000*/  STG.E.U8 [R16.64], R3 ;  /* 0x0000000310007986 */ /* 0x0001e2000c101124 */
[----:B------:R-:W-:Y:S05]  /*7010*/  BRA `(.L_x_14849) ;  /* 0x000006a000007947 */ /* 0x000fea0003800000 */
.L_x_14859:
[----:B------:R-:W-:-:S05]  /*7020*/  F2FP.BF16.PACK_AB R2, RZ, R2 ;  /* 0x00000002ff02723e */ /* 0x000fca00000010ff */
[----:B------:R0:W-:Y:S01]  /*7030*/  STG.E.U16 [R16.64], R2 ;  /* 0x0000000210007986 */ /* 0x0001e2000c101524 */
[----:B------:R-:W-:Y:S05]  /*7040*/  BRA `(.L_x_14849) ;  /* 0x0000067000007947 */ /* 0x000fea0003800000 */
.L_x_14856:
        /* <DEDUP_REMOVED lines=11> */
.L_x_14868:
        /* <DEDUP_REMOVED lines=16> */
.L_x_14871:
[----:B------:R-:W-:-:S04]  /*7200*/  LOP3.LUT R2, R2, 0x80000000, RZ, 0xc0, !PT ;  /* 0x8000000002027812 */ /* 0x000fc800078ec0ff */
[----:B------:R-:W-:-:S04]  /*7210*/  SHF.R.U32.HI R3, RZ, 0x18, R2 ;  /* 0x00000018ff037819 */ /* 0x000fc80000011602 */
[----:B------:R-:W-:-:S04]  /*7220*/  LOP3.LUT R0, R0, R3, RZ, 0xfc, !PT ;  /* 0x0000000300007212 */ /* 0x000fc800078efcff */
[----:B------:R-:W-:Y:S02]  /*7230*/  PRMT R8, R0, 0x7610, R8 ;  /* 0x0000761000087816 */ /* 0x000fe40000000008 */
.L_x_14870:
[----:B------:R-:W-:Y:S05]  /*7240*/  BSYNC B0 ;  /* 0x0000000000007941 */ /* 0x000fea0003800000 */
.L_x_14869:
[----:B------:R0:W-:Y:S01]  /*7250*/  STG.E.U8 [R16.64], R8 ;  /* 0x0000000810007986 */ /* 0x0001e2000c101124 */
[----:B------:R-:W-:Y:S05]  /*7260*/  BRA `(.L_x_14849) ;  /* 0x0000045000007947 */ /* 0x000fea0003800000 */
.L_x_14867:
        /* <DEDUP_REMOVED lines=16> */
.L_x_14874:
[----:B------:R-:W-:-:S04]  /*7370*/  LOP3.LUT R2, R2, 0x80000000, RZ, 0xc0, !PT ;  /* 0x8000000002027812 */ /* 0x000fc800078ec0ff */
[----:B------:R-:W-:-:S04]  /*7380*/  SHF.R.U32.HI R3, RZ, 0x18, R2 ;  /* 0x00000018ff037819 */ /* 0x000fc80000011602 */
[----:B------:R-:W-:-:S04]  /*7390*/  LOP3.LUT R0, R0, R3, RZ, 0xfc, !PT ;  /* 0x0000000300007212 */ /* 0x000fc800078efcff */
[----:B------:R-:W-:Y:S02]  /*73a0*/  PRMT R8, R0, 0x7610, R8 ;  /* 0x0000761000087816 */ /* 0x000fe40000000008 */
.L_x_14873:
[----:B------:R-:W-:Y:S05]  /*73b0*/  BSYNC B0 ;  /* 0x0000000000007941 */ /* 0x000fea0003800000 */
.L_x_14872:
[----:B------:R0:W-:Y:S01]  /*73c0*/  STG.E.U8 [R16.64], R8 ;  /* 0x0000000810007986 */ /* 0x0001e2000c101124 */
[----:B------:R-:W-:Y:S05]  /*73d0*/  BRA `(.L_x_14849) ;  /* 0x000002e000007947 */ /* 0x000fea0003800000 */
.L_x_14866:
        /* <DEDUP_REMOVED lines=21> */
.L_x_14848:
        /* <DEDUP_REMOVED lines=20> */
.L_x_14876:
[----:B------:R-:W0:Y:S02]  /*7670*/  F2I.U64.TRUNC R2, R2 ;  /* 0x0000000200027311 */ /* 0x000e24000020d800 */
[----:B0-----:R0:W-:Y:S01]  /*7680*/  STG.E.64 [R16.64], R2 ;  /* 0x0000000210007986 */ /* 0x0011e2000c101b24 */
[----:B------:R-:W-:Y:S05]  /*7690*/  BRA `(.L_x_14849) ;  /* 0x0000002000007947 */ /* 0x000fea0003800000 */
.L_x_14875:
[----:B------:R-:W0:Y:S02]  /*76a0*/  F2I.FTZ.U32.TRUNC.NTZ R3, R2 ;  /* 0x0000000200037305 */ /* 0x000e24000021f000 */
[----:B0-----:R0:W-:Y:S02]  /*76b0*/  STG.E [R16.64], R3 ;  /* 0x0000000310007986 */ /* 0x0011e4000c101924 */
.L_x_14849:
[----:B------:R-:W-:-:S04]  /*76c0*/  IADD3 R23, R23, 0x80, RZ ;  /* 0x0000008017177810 */ /* 0x000fc80007ffe0ff */
[----:B------:R-:W-:-:S13]  /*76d0*/  ISETP.GE.AND P0, PT, R23, c[0x0][0x160], PT ;  /* 0x0000580017007a0c */ /* 0x000fda0003f06270 */
        /* <DEDUP_REMOVED lines=256> */
.L_x_14877:
        /* <DEDUP_REMOVED lines=20> */
.L_x_14882:
[----:B------:R-:W2:Y:S02]  /*8820*/  LDG.E.U8 R2, [R2.64] ;  /* 0x0000002402027981 */ /* 0x000ea4000c1e1100 */
[----:B--2---:R0:W1:Y:S01]  /*8830*/  I2F.U16 R19, R2 ;  /* 0x0000000200137306 */ /* 0x0040620000101000 */
[----:B------:R-:W-:Y:S05]  /*8840*/  BRA `(.L_x_14884) ;  /* 0x00000ca000007947 */ /* 0x000fea0003800000 */
.L_x_14881:
        /* <DEDUP_REMOVED lines=9> */
.L_x_14886:
[----:B------:R-:W2:Y:S02]  /*88e0*/  LDG.E R2, [R2.64] ;  /* 0x0000002402027981 */ /* 0x000ea4000c1e1900 */
[----:B--2---:R0:W1:Y:S01]  /*88f0*/  I2F R19, R2 ;  /* 0x0000000200137306 */ /* 0x0040620000201400 */
[----:B------:R-:W-:Y:S05]  /*8900*/  BRA `(.L_x_14884) ;  /* 0x00000be000007947 */ /* 0x000fea0003800000 */
.L_x_14885:
[----:B------:R-:W2:Y:S02]  /*8910*/  LDG.E.U16 R2, [R2.64] ;  /* 0x0000002402027981 */ /* 0x000ea4000c1e1500 */
[----:B--2---:R0:W1:Y:S01]  /*8920*/  I2F.S16 R19, R2 ;  /* 0x0000000200137306 */ /* 0x0040620000101400 */
[----:B------:R-:W-:Y:S05]  /*8930*/  BRA `(.L_x_14884) ;  /* 0x00000bb000007947 */ /* 0x000fea0003800000 */
.L_x_14880:
        /* <DEDUP_REMOVED lines=8> */
.L_x_14888:
[----:B------:R-:W2:Y:S02]  /*89c0*/  LDG.E.U16 R2, [R2.64] ;  /* 0x0000002402027981 */ /* 0x000ea4000c1e1500 */
[----:B--2---:R-:W-:Y:S01]  /*89d0*/  HADD2.F32 R19, -RZ, R2.H0_H0 ;  /* 0x20000002ff137230 */ /* 0x004fe20000004100 */
[----:B------:R-:W-:Y:S05]  /*89e0*/  BRA `(.L_x_14884) ;  /* 0x00000b0000007947 */ /* 0x000fea0003800000 */
.L_x_14887:
        /* <DEDUP_REMOVED lines=8> */
.L_x_14890:
[----:B------:R-:W2:Y:S02]  /*8a70*/  LDG.E.U16 R2, [R2.64] ;  /* 0x0000002402027981 */ /* 0x000ea4000c1e1500 */
[----:B--2---:R-:W-:Y:S01]  /*8a80*/  HADD2.F32 R19, -RZ, R2.H0_H0 ;  /* 0x20000002ff137230 */ /* 0x004fe20000004100 */
[----:B------:R-:W-:Y:S05]  /*8a90*/  BRA `(.L_x_14884) ;  /* 0x00000a5000007947 */ /* 0x000fea0003800000 */
.L_x_14889:
[----:B------:R-:W2:Y:S02]  /*8aa0*/  LDG.E.64 R2, [R2.64] ;  /* 0x0000002402027981 */ /* 0x000ea4000c1e1b00 */
[----:B--2---:R-:W0:Y:S01]  /*8ab0*/  F2F.F32.F64 R19, R2 ;  /* 0x0000000200137310 */ /* 0x004e220000301000 */
[----:B------:R-:W0:-:S14]  /*8ac0*/  DSETP.GEU.AND P0, PT, |R2|, c[0x2][0x0], PT ;  /* 0x008000000200762a */ /* 0x000e1c0003f0e200 */
[----:B0-----:R-:W-:Y:S01]  /*8ad0*/  @!P0 FMUL R19, R19, 1.175494350822287508e-38 ;  /* 0x0080000013138820 */ /* 0x001fe20000400000 */
[----:B------:R-:W-:Y:S05]  /*8ae0*/  BRA `(.L_x_14884) ;  /* 0x00000a0000007947 */ /* 0x000fea0003800000 */
.L_x_14879:
        /* <DEDUP_REMOVED lines=12> */
.L_x_14893:
[----:B------:R-:W2:Y:S02]  /*8bb0*/  LDG.E.64 R2, [R2.64] ;  /* 0x0000002402027981 */ /* 0x000ea4000c1e1b00 */
[----:B--2---:R-:W0:Y:S01]  /*8bc0*/  F2F.F32.F64 R19, R2 ;  /* 0x0000000200137310 */ /* 0x004e220000301000 */
[----:B------:R-:W0:-:S14]  /*8bd0*/  DSETP.GEU.AND P0, PT, |R2|, c[0x2][0x0], PT ;  /* 0x008000000200762a */ /* 0x000e1c0003f0e200 */
[----:B0-----:R-:W-:Y:S01]  /*8be0*/  @!P0 FMUL R19, R19, 1.175494350822287508e-38 ;  /* 0x0080000013138820 */ /* 0x001fe20000400000 */
[----:B------:R-:W-:Y:S05]  /*8bf0*/  BRA `(.L_x_14884) ;  /* 0x000008f000007947 */ /* 0x000fea0003800000 */
.L_x_14892:
        /* <DEDUP_REMOVED lines=26> */
.L_x_14895:
        /* <DEDUP_REMOVED lines=13> */
.L_x_14894:
[----:B------:R-:W2:Y:S02]  /*8e70*/  LDG.E.U16 R2, [R2.64] ;  /* 0x0000002402027981 */ /* 0x000ea4000c1e1500 */
[----:B--2---:R-:W-:Y:S01]  /*8e80*/  PRMT R19, RZ, 0x5410, R2 ;  /* 0x00005410ff137816 */ /* 0x004fe20000000002 */
[----:B------:R-:W-:Y:S05]  /*8e90*/  BRA `(.L_x_14884) ;  /* 0x0000065000007947 */ /* 0x000fea0003800000 */
.L_x_14891:
        /* <DEDUP_REMOVED lines=11> */
.L_x_14898:
        /* <DEDUP_REMOVED lines=20> */
.L_x_14900:
[----:B------:R-:W-:Y:S05]  /*9090*/  BSYNC B0 ;  /* 0x0000000000007941 */ /* 0x000fea0003800000 */
.L_x_14899:
[----:B------:R-:W-:Y:S01]  /*90a0*/  IMAD.SHL.U32 R2, R2, 0x100000, RZ ;  /* 0x0010000002027824 */ /* 0x000fe200078e00ff */
[----:B------:R-:W-:-:S04]  /*90b0*/  LEA R0, R0, 0x3b800000, 0x17 ;  /* 0x3b80000000007811 */ /* 0x000fc800078eb8ff */
[----:B------:R-:W-:Y:S01]  /*90c0*/  LOP3.LUT R19, R0, R2, R19, 0xfe, !PT ;  /* 0x0000000200137212 */ /* 0x000fe200078efe13 */
[----:B------:R-:W-:Y:S05]  /*90d0*/  BRA `(.L_x_14884) ;  /* 0x0000041000007947 */ /* 0x000fea0003800000 */
.L_x_14897:
        /* <DEDUP_REMOVED lines=20> */
.L_x_14902:
[----:B------:R-:W-:Y:S05]  /*9220*/  BSYNC B0 ;  /* 0x0000000000007941 */ /* 0x000fea0003800000 */
.L_x_14901:
[----:B------:R-:W-:Y:S01]  /*9230*/  IMAD.SHL.U32 R2, R2, 0x200000, RZ ;  /* 0x0020000002027824 */ /* 0x000fe200078e00ff */
[----:B------:R-:W-:-:S04]  /*9240*/  LEA R0, R0, 0x37800000, 0x17 ;  /* 0x3780000000007811 */ /* 0x000fc800078eb8ff */
[----:B------:R-:W-:Y:S01]  /*9250*/  LOP3.LUT R19, R0, R2, R19, 0xfe, !PT ;  /* 0x0000000200137212 */ /* 0x000fe200078efe13 */
[----:B------:R-:W-:Y:S05]  /*9260*/  BRA `(.L_x_14884) ;  /* 0x0000028000007947 */ /* 0x000fea0003800000 */
.L_x_14896:
        /* <DEDUP_REMOVED lines=14> */
.L_x_14883:
        /* <DEDUP_REMOVED lines=21> */
.L_x_14904:
[----:B------:R-:W2:Y:S02]  /*94a0*/  LDG.E.64 R2, [R2.64] ;  /* 0x0000002402027981 */ /* 0x000ea4000c1e1b00 */
[----:B--2---:R0:W1:Y:S01]  /*94b0*/  I2F.U64 R19, R2 ;  /* 0x0000000200137312 */ /* 0x0040620000301000 */
[----:B------:R-:W-:Y:S05]  /*94c0*/  BRA `(.L_x_14884) ;  /* 0x0000002000007947 */ /* 0x000fea0003800000 */
.L_x_14903:
[----:B------:R-:W2:Y:S02]  /*94d0*/  LDG.E R2, [R2.64] ;  /* 0x0000002402027981 */ /* 0x000ea4000c1e1900 */
[----:B--2---:R0:W1:Y:S02]  /*94e0*/  I2F.U32 R19, R2 ;  /* 0x0000000200137306 */ /* 0x0040640000201000 */
.L_x_14884:
[----:B------:R-:W-:Y:S05]  /*94f0*/  BSYNC B6 ;  /* 0x0000000000067941 */ /* 0x000fea0003800000 */
.L_x_14878:
        /* <DEDUP_REMOVED lines=18> */
.L_x_14909:
[----:B------:R-:W2:Y:S02]  /*9620*/  LDG.E.U8 R0, [R2.64] ;  /* 0x0000002402007981 */ /* 0x000ea4000c1e1100 */
[----:B--2---:R-:W0:Y:S01]  /*9630*/  I2F.U16 R0, R0 ;  /* 0x0000000000007306 */ /* 0x004e220000101000 */
[----:B------:R-:W-:Y:S05]  /*9640*/  BRA `(.L_x_14911) ;  /* 0x00000ca000007947 */ /* 0x000fea0003800000 */
.L_x_14908:
        /* <DEDUP_REMOVED lines=9> */
.L_x_14913:
[----:B------:R-:W2:Y:S02]  /*96e0*/  LDG.E R0, [R2.64] ;  /* 0x0000002402007981 */ /* 0x000ea4000c1e1900 */
[----:B--2---:R-:W0:Y:S01]  /*96f0*/  I2F R0, R0 ;  /* 0x0000000000007306 */ /* 0x004e220000201400 */
[----:B------:R-:W-:Y:S05]  /*9700*/  BRA `(.L_x_14911) ;  /* 0x00000be000007947 */ /* 0x000fea0003800000 */
.L_x_14912:
[----:B------:R-:W2:Y:S02]  /*9710*/  LDG.E.U16 R0, [R2.64] ;  /* 0x0000002402007981 */ /* 0x000ea4000c1e1500 */
[----:B--2---:R-:W0:Y:S01]  /*9720*/  I2F.S16 R0, R0 ;  /* 0x0000000000007306 */ /* 0x004e220000101400 */
[----:B------:R-:W-:Y:S05]  /*9730*/  BRA `(.L_x_14911) ;  /* 0x00000bb000007947 */ /* 0x000fea0003800000 */
.L_x_14907:
        /* <DEDUP_REMOVED lines=8> */
.L_x_14915:
[----:B------:R-:W2:Y:S02]  /*97c0*/  LDG.E.U16 R0, [R2.64] ;  /* 0x0000002402007981 */ /* 0x000ea4000c1e1500 */
[----:B--2---:R-:W-:Y:S01]  /*97d0*/  HADD2.F32 R0, -RZ, R0.H0_H0 ;  /* 0x20000000ff007230 */ /* 0x004fe20000004100 */
[----:B------:R-:W-:Y:S05]  /*97e0*/  BRA `(.L_x_14911) ;  /* 0x00000b0000007947 */ /* 0x000fea0003800000 */
.L_x_14914:
        /* <DEDUP_REMOVED lines=8> */
.L_x_14917:
[----:B------:R-:W2:Y:S02]  /*9870*/  LDG.E.U16 R0, [R2.64] ;  /* 0x0000002402007981 */ /* 0x000ea4000c1e1500 */
[----:B--2---:R-:W-:Y:S01]  /*9880*/  HADD2.F32 R0, -RZ, R0.H0_H0 ;  /* 0x20000000ff007230 */ /* 0x004fe20000004100 */
[----:B------:R-:W-:Y:S05]  /*9890*/  BRA `(.L_x_14911) ;  /* 0x00000a5000007947 */ /* 0x000fea0003800000 */
.L_x_14916:
[----:B------:R-:W2:Y:S02]  /*98a0*/  LDG.E.64 R2, [R2.64] ;  /* 0x0000002402027981 */ /* 0x000ea4000c1e1b00 */
[----:B--2---:R-:W0:Y:S01]  /*98b0*/  F2F.F32.F64 R0, R2 ;  /* 0x0000000200007310 */ /* 0x004e220000301000 */
[----:B------:R-:W0:-:S14]  /*98c0*/  DSETP.GEU.AND P0, PT, |R2|, c[0x2][0x0], PT ;  /* 0x008000000200762a */ /* 0x000e1c0003f0e200 */
[----:B0-----:R-:W-:Y:S01]  /*98d0*/  @!P0 FMUL R0, R0, 1.175494350822287508e-38 ;  /* 0x0080000000008820 */ /* 0x001fe20000400000 */
[----:B------:R-:W-:Y:S05]  /*98e0*/  BRA `(.L_x_14911) ;  /* 0x00000a0000007947 */ /* 0x000fea0003800000 */
.L_x_14906:
        /* <DEDUP_REMOVED lines=12> */
.L_x_14920:
[----:B------:R-:W2:Y:S02]  /*99b0*/  LDG.E.64 R2, [R2.64] ;  /* 0x0000002402027981 */ /* 0x000ea4000c1e1b00 */
[----:B--2---:R-:W0:Y:S01]  /*99c0*/  F2F.F32.F64 R0, R2 ;  /* 0x0000000200007310 */ /* 0x004e220000301000 */
[----:B------:R-:W0:-:S14]  /*99d0*/  DSETP.GEU.AND P0, PT, |R2|, c[0x2][0x0], PT ;  /* 0x008000000200762a */ /* 0x000e1c0003f0e200 */
[----:B0-----:R-:W-:Y:S01]  /*99e0*/  @!P0 FMUL R0, R0, 1.175494350822287508e-38 ;  /* 0x0080000000008820 */ /* 0x001fe20000400000 */
[----:B------:R-:W-:Y:S05]  /*99f0*/  BRA `(.L_x_14911) ;  /* 0x000008f000007947 */ /* 0x000fea0003800000 */
.L_x_14919:
        /* <DEDUP_REMOVED lines=26> */
.L_x_14922:
        /* <DEDUP_REMOVED lines=13> */
.L_x_14921:
[----:B------:R-:W2:Y:S02]  /*9c70*/  LDG.E.U16 R0, [R2.64] ;  /* 0x0000002402007981 */ /* 0x000ea4000c1e1500 */
[----:B--2---:R-:W-:Y:S01]  /*9c80*/  PRMT R0, RZ, 0x5410, R0 ;  /* 0x00005410ff007816 */ /* 0x004fe20000000000 */
[----:B------:R-:W-:Y:S05]  /*9c90*/  BRA `(.L_x_14911) ;  /* 0x0000065000007947 */ /* 0x000fea0003800000 */
.L_x_14918:
        /* <DEDUP_REMOVED lines=11> */
.L_x_14925:
        /* <DEDUP_REMOVED lines=20> */
.L_x_14927:
[----:B------:R-:W-:Y:S05]  /*9e90*/  BSYNC B0 ;  /* 0x0000000000007941 */ /* 0x000fea0003800000 */
.L_x_14926:
[----:B------:R-:W-:Y:S01]  /*9ea0*/  LEA R3, R0, 0x3b800000, 0x17 ;  /* 0x3b80000000037811 */ /* 0x000fe200078eb8ff */
[----:B------:R-:W-:-:S05]  /*9eb0*/  IMAD.SHL.U32 R0, R2, 0x100000, RZ ;  /* 0x0010000002007824 */ /* 0x000fca00078e00ff */
[----:B------:R-:W-:Y:S01]  /*9ec0*/  LOP3.LUT R0, R3, R0, R4, 0xfe, !PT ;  /* 0x0000000003007212 */ /* 0x000fe200078efe04 */
[----:B------:R-:W-:Y:S05]  /*9ed0*/  BRA `(.L_x_14911) ;  /* 0x0000041000007947 */ /* 0x000fea0003800000 */
.L_x_14924:
        /* <DEDUP_REMOVED lines=20> */
.L_x_14929:
[----:B------:R-:W-:Y:S05]  /*a020*/  BSYNC B0 ;  /* 0x0000000000007941 */ /* 0x000fea0003800000 */
.L_x_14928:
[----:B------:R-:W-:Y:S01]  /*a030*/  LEA R3, R0, 0x37800000, 0x17 ;  /* 0x3780000000037811 */ /* 0x000fe200078eb8ff */
[----:B------:R-:W-:-:S05]  /*a040*/  IMAD.SHL.U32 R0, R2, 0x200000, RZ ;  /* 0x0020000002007824 */ /* 0x000fca00078e00ff */
[----:B------:R-:W-:Y:S01]  /*a050*/  LOP3.LUT R0, R3, R0, R4, 0xfe, !PT ;  /* 0x0000000003007212 */ /* 0x000fe200078efe04 */
[----:B------:R-:W-:Y:S05]  /*a060*/  BRA `(.L_x_14911) ;  /* 0x0000028000007947 */ /* 0x000fea0003800000 */
.L_x_14923:
        /* <DEDUP_REMOVED lines=14> */
.L_x_14910:
        /* <DEDUP_REMOVED lines=21> */
.L_x_14931:
[----:B------:R-:W2:Y:S02]  /*a2a0*/  LDG.E.64 R2, [R2.64] ;  /* 0x0000002402027981 */ /* 0x000ea4000c1e1b00 */
[----:B--2---:R0:W2:Y:S01]  /*a2b0*/  I2F.U64 R0, R2 ;  /* 0x0000000200007312 */ /* 0x0040a20000301000 */
[----:B------:R-:W-:Y:S05]  /*a2c0*/  BRA `(.L_x_14911) ;  /* 0x0000002000007947 */ /* 0x000fea0003800000 */
.L_x_14930:
[----:B------:R-:W2:Y:S02]  /*a2d0*/  LDG.E R0, [R2.64] ;  /* 0x0000002402007981 */ /* 0x000ea4000c1e1900 */
[----:B--2---:R-:W0:Y:S02]  /*a2e0*/  I2F.U32 R0, R0 ;  /* 0x0000000000007306 */ /* 0x004e240000201000 */
.L_x_14911:
[----:B------:R-:W-:Y:S05]  /*a2f0*/  BSYNC B6 ;  /* 0x0000000000067941 */ /* 0x000fea0003800000 */
.L_x_14905:
        /* <DEDUP_REMOVED lines=10> */
.L_x_14933:
[----:B------:R-:W-:Y:S05]  /*a3a0*/  BSYNC B0 ;  /* 0x0000000000007941 */ /* 0x000fea0003800000 */
.L_x_14932:
        /* <DEDUP_REMOVED lines=12> */
.L_x_14937:
[----:B------:R-:W0:Y:S02]  /*a470*/  F2I.S64.TRUNC R2, R2 ;  /* 0x0000000200027311 */ /* 0x000e24000020d900 */
[----:B0-----:R-:W-:-:S05]  /*a480*/  IMAD.MOV.U32 R5, RZ, RZ, R2 ;  /* 0x000000ffff057224 */ /* 0x001fca00078e0002 */
[----:B------:R0:W-:Y:S01]  /*a490*/  STG.E.U8 [R16.64], R5 ;  /* 0x0000000510007986 */ /* 0x0001e2000c101124 */
[----:B------:R-:W-:Y:S05]  /*a4a0*/  BRA `(.L_x_14939) ;  /* 0x00000d3000007947 */ /* 0x000fea0003800000 */
.L_x_14936:
        /* <DEDUP_REMOVED lines=9> */
.L_x_14941:
[----:B------:R-:W0:Y:S02]  /*a540*/  F2I.FTZ.TRUNC.NTZ R3, R2 ;  /* 0x0000000200037305 */ /* 0x000e24000021f100 */
[----:B0-----:R0:W-:Y:S01]  /*a550*/  STG.E [R16.64], R3 ;  /* 0x0000000310007986 */ /* 0x0011e2000c101924 */
[----:B------:R-:W-:Y:S05]  /*a560*/  BRA `(.L_x_14939) ;  /* 0x00000c7000007947 */ /* 0x000fea0003800000 */
.L_x_14940:
[----:B------:R-:W0:Y:S02]  /*a570*/  F2I.FTZ.TRUNC.NTZ R3, R2 ;  /* 0x0000000200037305 */ /* 0x000e24000021f100 */
[----:B0-----:R0:W-:Y:S01]  /*a580*/  STG.E.U16 [R16.64], R3 ;  /* 0x0000000310007986 */ /* 0x0011e2000c101524 */
[----:B------:R-:W-:Y:S05]  /*a590*/  BRA `(.L_x_14939) ;  /* 0x00000c4000007947 */ /* 0x000fea0003800000 */
.L_x_14935:
        /* <DEDUP_REMOVED lines=8> */
.L_x_14943:
[----:B------:R-:W-:-:S05]  /*a620*/  F2FP.PACK_AB R2, RZ, R2 ;  /* 0x00000002ff02723e */ /* 0x000fca00000000ff */
[----:B------:R0:W-:Y:S01]  /*a630*/  STG.E.U16 [R16.64], R2 ;  /* 0x0000000210007986 */ /* 0x0001e2000c101524 */
[----:B------:R-:W-:Y:S05]  /*a640*/  BRA `(.L_x_14939) ;  /* 0x00000b9000007947 */ /* 0x000fea0003800000 */
.L_x_14942:
        /* <DEDUP_REMOVED lines=9> */
.L_x_14945:
[----:B------:R-:W-:-:S04]  /*a6e0*/  F2FP.PACK_AB R3, RZ, R2 ;  /* 0x00000002ff03723e */ /* 0x000fc800000000ff */
[----:B------:R-:W-:-:S05]  /*a6f0*/  PRMT R3, R3, 0x5410, RZ ;  /* 0x0000541003037816 */ /* 0x000fca00000000ff */
[----:B------:R0:W-:Y:S01]  /*a700*/  STG.E [R16.64], R3 ;  /* 0x0000000310007986 */ /* 0x0001e2000c101924 */
[----:B------:R-:W-:Y:S05]  /*a710*/  BRA `(.L_x_14939) ;  /* 0x00000ac000007947 */ /* 0x000fea0003800000 */
.L_x_14944:
[----:B------:R-:W-:-:S06]  /*a720*/  FMUL.FTZ R2, R2, 1 ;  /* 0x3f80000002027820 */ /* 0x000fcc0000410000 */
[----:B------:R-:W0:Y:S02]  /*a730*/  F2F.F64.F32 R2, R2 ;  /* 0x0000000200027310 */ /* 0x000e240000201800 */
[----:B0-----:R0:W-:Y:S01]  /*a740*/  STG.E.64 [R16.64], R2 ;  /* 0x0000000210007986 */ /* 0x0011e2000c101b24 */
[----:B------:R-:W-:Y:S05]  /*a750*/  BRA `(.L_x_14939) ;  /* 0x00000a8000007947 */ /* 0x000fea0003800000 */
.L_x_14934:
        /* <DEDUP_REMOVED lines=12> */
.L_x_14948:
[----:B------:R-:W-:Y:S01]  /*a820*/  FMUL.FTZ R4, R2, 1 ;  /* 0x3f80000002047820 */ /* 0x000fe20000410000 */
[----:B------:R-:W-:-:S05]  /*a830*/  CS2R R6, SRZ ;  /* 0x0000000000067805 */ /* 0x000fca000001ff00 */
[----:B------:R-:W0:Y:S02]  /*a840*/  F2F.F64.F32 R4, R4 ;  /* 0x0000000400047310 */ /* 0x000e240000201800 */
[----:B0-----:R0:W-:Y:S01]  /*a850*/  STG.E.128 [R16.64], R4 ;  /* 0x0000000410007986 */ /* 0x0011e2000c101d24 */
[----:B------:R-:W-:Y:S05]  /*a860*/  BRA `(.L_x_14939) ;  /* 0x0000097000007947 */ /* 0x000fea0003800000 */
.L_x_14947:
        /* <DEDUP_REMOVED lines=20> */
.L_x_14952:
[----:B------:R-:W-:Y:S05]  /*a9b0*/  BSYNC B0 ;  /* 0x0000000000007941 */ /* 0x000fea0003800000 */
.L_x_14951:
[----:B------:R-:W-:-:S05]  /*a9c0*/  LOP3.LUT R5, R0, R5, RZ, 0xfc, !PT ;  /* 0x0000000500057212 */ /* 0x000fca00078efcff */
[----:B------:R0:W-:Y:S01]  /*a9d0*/  STG.E.U8 [R16.64], R5 ;  /* 0x0000000510007986 */ /* 0x0001e2000c101124 */
[----:B------:R-:W-:Y:S05]  /*a9e0*/  BRA `(.L_x_14939) ;  /* 0x000007f000007947 */ /* 0x000fea0003800000 */
.L_x_14950:
        /* <DEDUP_REMOVED lines=12> */
.L_x_14954:
[----:B--2---:R-:W-:Y:S01]  /*aab0*/  IMAD.MOV.U32 R0, RZ, RZ, 0x7f ;  /* 0x0000007fff007424 */ /* 0x004fe200078e00ff */
[----:B------:R-:W-:-:S04]  /*aac0*/  ISETP.GT.U32.AND P0, PT, R4, 0x7f800000, PT ;  /* 0x7f8000000400780c */ /* 0x000fc80003f04070 */
[----:B------:R-:W-:-:S04]  /*aad0*/  SEL R0, R0, 0x7c, P0 ;  /* 0x0000007c00007807 */ /* 0x000fc80000000000 */
.L_x_14955:
[----:B------:R-:W-:Y:S05]  /*aae0*/  BSYNC B0 ;  /* 0x0000000000007941 */ /* 0x000fea0003800000 */
.L_x_14953:
[----:B------:R-:W-:-:S04]  /*aaf0*/  LOP3.LUT R2, R2, 0x80000000, RZ, 0xc0, !PT ;  /* 0x8000000002027812 */ /* 0x000fc800078ec0ff */
[----:B------:R-:W-:-:S04]  /*ab00*/  SHF.R.U32.HI R3, RZ, 0x18, R2 ;  /* 0x00000018ff037819 */ /* 0x000fc80000011602 */
[----:B------:R-:W-:-:S05]  /*ab10*/  LOP3.LUT R3, R0, R3, RZ, 0xfc, !PT ;  /* 0x0000000300037212 */ /* 0x000fca00078efcff */
[----:B------:R0:W-:Y:S01]  /*ab20*/  STG.E.U8 [R16.64], R3 ;  /* 0x0000000310007986 */ /* 0x0001e2000c101124 */
[----:B------:R-:W-:Y:S05]  /*ab30*/  BRA `(.L_x_14939) ;  /* 0x000006a000007947 */ /* 0x000fea0003800000 */
.L_x_14949:
[----:B------:R-:W-:-:S05]  /*ab40*/  F2FP.BF16.PACK_AB R2, RZ, R2 ;  /* 0x00000002ff02723e */ /* 0x000fca00000010ff */
[----:B------:R0:W-:Y:S01]  /*ab50*/  STG.E.U16 [R16.64], R2 ;  /* 0x0000000210007986 */ /* 0x0001e2000c101524 */
[----:B------:R-:W-:Y:S05]  /*ab60*/  BRA `(.L_x_14939) ;  /* 0x0000067000007947 */ /* 0x000fea0003800000 */
.L_x_14946:
        /* <DEDUP_REMOVED lines=11> */
.L_x_14958:
        /* <DEDUP_REMOVED lines=16> */
.L_x_14961:
[----:B------:R-:W-:-:S04]  /*ad20*/  LOP3.LUT R2, R2, 0x80000000, RZ, 0xc0, !PT ;  /* 0x8000000002027812 */ /* 0x000fc800078ec0ff */
[----:B------:R-:W-:-:S04]  /*ad30*/  SHF.R.U32.HI R3, RZ, 0x18, R2 ;  /* 0x00000018ff037819 */ /* 0x000fc80000011602 */
[----:B------:R-:W-:-:S04]  /*ad40*/  LOP3.LUT R0, R0, R3, RZ, 0xfc, !PT ;  /* 0x0000000300007212 */ /* 0x000fc800078efcff */
[----:B------:R-:W-:Y:S02]  /*ad50*/  PRMT R8, R0, 0x7610, R8 ;  /* 0x0000761000087816 */ /* 0x000fe40000000008 */
.L_x_14960:
[----:B------:R-:W-:Y:S05]  /*ad60*/  BSYNC B0 ;  /* 0x0000000000007941 */ /* 0x000fea0003800000 */
.L_x_14959:
[----:B------:R0:W-:Y:S01]  /*ad70*/  STG.E.U8 [R16.64], R8 ;  /* 0x0000000810007986 */ /* 0x0001e2000c101124 */
[----:B------:R-:W-:Y:S05]  /*ad80*/  BRA `(.L_x_14939) ;  /* 0x0000045000007947 */ /* 0x000fea0003800000 */
.L_x_14957:
        /* <DEDUP_REMOVED lines=16> */
.L_x_14964:
[----:B------:R-:W-:-:S04]  /*ae90*/  LOP3.LUT R2, R2, 0x80000000, RZ, 0xc0, !PT ;  /* 0x8000000002027812 */ /* 0x000fc800078ec0ff */
[----:B------:R-:W-:-:S04]  /*aea0*/  SHF.R.U32.HI R3, RZ, 0x18, R2 ;  /* 0x00000018ff037819 */ /* 0x000fc80000011602 */
[----:B------:R-:W-:-:S04]  /*aeb0*/  LOP3.LUT R0, R0, R3, RZ, 0xfc, !PT ;  /* 0x0000000300007212 */ /* 0x000fc800078efcff */
[----:B------:R-:W-:Y:S02]  /*aec0*/  PRMT R8, R0, 0x7610, R8 ;  /* 0x0000761000087816 */ /* 0x000fe40000000008 */
.L_x_14963:
[----:B------:R-:W-:Y:S05]  /*aed0*/  BSYNC B0 ;  /* 0x0000000000007941 */ /* 0x000fea0003800000 */
.L_x_14962:
[----:B------:R0:W-:Y:S01]  /*aee0*/  STG.E.U8 [R16.64], R8 ;  /* 0x0000000810007986 */ /* 0x0001e2000c101124 */
[----:B------:R-:W-:Y:S05]  /*aef0*/  BRA `(.L_x_14939) ;  /* 0x000002e000007947 */ /* 0x000fea0003800000 */
.L_x_14956:
        /* <DEDUP_REMOVED lines=21> */
.L_x_14938:
        /* <DEDUP_REMOVED lines=20> */
.L_x_14966:
[----:B------:R-:W0:Y:S02]  /*b190*/  F2I.U64.TRUNC R2, R2 ;  /* 0x0000000200027311 */ /* 0x000e24000020d800 */
[----:B0-----:R0:W-:Y:S01]  /*b1a0*/  STG.E.64 [R16.64], R2 ;  /* 0x0000000210007986 */ /* 0x0011e2000c101b24 */
[----:B------:R-:W-:Y:S05]  /*b1b0*/  BRA `(.L_x_14939) ;  /* 0x0000002000007947 */ /* 0x000fea0003800000 */
.L_x_14965:
[----:B------:R-:W0:Y:S02]  /*b1c0*/  F2I.FTZ.U32.TRUNC.NTZ R3, R2 ;  /* 0x0000000200037305 */ /* 0x000e24000021f000 */
[----:B0-----:R0:W-:Y:S02]  /*b1d0*/  STG.E [R16.64], R3 ;  /* 0x0000000310007986 */ /* 0x0011e4000c101924 */
.L_x_14939:
[----:B------:R-:W-:Y:S02]  /*b1e0*/  IADD3 R23, R23, 0x80, RZ ;  /* 0x0000008017177810 */ /* 0x000fe40007ffe0ff */
.L_x_14786:
[----:B------:R-:W-:Y:S05]  /*b1f0*/  BSYNC B7 ;  /* 0x0000000000077941 */ /* 0x000fea0003800000 */
.L_x_14785:
[----:B------:R-:W-:-:S13]  /*b200*/  ISETP.GE.AND P0, PT, R23, c[0x0][0x160], PT ;  /* 0x0000580017007a0c */ /* 0x000fda0003f06270 */
[----:B------:R-:W-:Y:S05]  /*b210*/  @P0 EXIT ;  /* 0x000000000000094d */ /* 0x000fea0003800000 */
        /* <DEDUP_REMOVED lines=255> */
.L_x_14967:
        /* <DEDUP_REMOVED lines=20> */
.L_x_14972:
[----:B------:R-:W2:Y:S02]  /*c350*/  LDG.E.U8 R2, [R2.64] ;  /* 0x0000002402027981 */ /* 0x000ea4000c1e1100 */
[----:B--2---:R0:W1:Y:S01]  /*c360*/  I2F.U16 R19, R2 ;  /* 0x0000000200137306 */ /* 0x0040620000101000 */
[----:B------:R-:W-:Y:S05]  /*c370*/  BRA `(.L_x_14974) ;  /* 0x00000ca000007947 */ /* 0x000fea0003800000 */
.L_x_14971:
        /* <DEDUP_REMOVED lines=9> */
.L_x_14976:
[----:B------:R-:W2:Y:S02]  /*c410*/  LDG.E R2, [R2.64] ;  /* 0x0000002402027981 */ /* 0x000ea4000c1e1900 */
[----:B--2---:R0:W1:Y:S01]  /*c420*/  I2F R19, R2 ;  /* 0x0000000200137306 */ /* 0x0040620000201400 */
[----:B------:R-:W-:Y:S05]  /*c430*/  BRA `(.L_x_14974) ;  /* 0x00000be000007947 */ /* 0x000fea0003800000 */
.L_x_14975:
[----:B------:R-:W2:Y:S02]  /*c440*/  LDG.E.U16 R2, [R2.64] ;  /* 0x0000002402027981 */ /* 0x000ea4000c1e1500 */
[----:B--2---:R0:W1:Y:S01]  /*c450*/  I2F.S16 R19, R2 ;  /* 0x0000000200137306 */ /* 0x0040620000101400 */
[----:B------:R-:W-:Y:S05]  /*c460*/  BRA `(.L_x_14974) ;  /* 0x00000bb000007947 */ /* 0x000fea0003800000 */
.L_x_14970:
        /* <DEDUP_REMOVED lines=8> */
.L_x_14978:
[----:B------:R-:W2:Y:S02]  /*c4f0*/  LDG.E.U16 R2, [R2.64] ;  /* 0x0000002402027981 */ /* 0x000ea4000c1e1500 */
[----:B--2---:R-:W-:Y:S01]  /*c500*/  HADD2.F32 R19, -RZ, R2.H0_H0 ;  /* 0x20000002ff137230 */ /* 0x004fe20000004100 */
[----:B------:R-:W-:Y:S05]  /*c510*/  BRA `(.L_x_14974) ;  /* 0x00000b0000007947 */ /* 0x000fea0003800000 */
.L_x_14977:
        /* <DEDUP_REMOVED lines=8> */
.L_x_14980:
[----:B------:R-:W2:Y:S02]  /*c5a0*/  LDG.E.U16 R2, [R2.64] ;  /* 0x0000002402027981 */ /* 0x000ea4000c1e1500 */
[----:B--2---:R-:W-:Y:S01]  /*c5b0*/  HADD2.F32 R19, -RZ, R2.H0_H0 ;  /* 0x20000002ff137230 */ /* 0x004fe20000004100 */
[----:B------:R-:W-:Y:S05]  /*c5c0*/  BRA `(.L_x_14974) ;  /* 0x00000a5000007947 */ /* 0x000fea0003800000 */
.L_x_14979:
[----:B------:R-:W2:Y:S02]  /*c5d0*/  LDG.E.64 R2, [R2.64] ;  /* 0x0000002402027981 */ /* 0x000ea4000c1e1b00 */
[----:B--2---:R-:W0:Y:S01]  /*c5e0*/  F2F.F32.F64 R19, R2 ;  /* 0x0000000200137310 */ /* 0x004e220000301000 */
[----:B------:R-:W0:-:S14]  /*c5f0*/  DSETP.GEU.AND P0, PT, |R2|, c[0x2][0x0], PT ;  /* 0x008000000200762a */ /* 0x000e1c0003f0e200 */
[----:B0-----:R-:W-:Y:S01]  /*c600*/  @!P0 FMUL R19, R19, 1.175494350822287508e-38 ;  /* 0x0080000013138820 */ /* 0x001fe20000400000 */
[----:B------:R-:W-:Y:S05]  /*c610*/  BRA `(.L_x_14974) ;  /* 0x00000a0000007947 */ /* 0x000fea0003800000 */
.L_x_14969:
        /* <DEDUP_REMOVED lines=12> */
.L_x_14983:
[----:B------:R-:W2:Y:S02]  /*c6e0*/  LDG.E.64 R2, [R2.64] ;  /* 0x0000002402027981 */ /* 0x000ea4000c1e1b00 */
[----:B--2---:R-:W0:Y:S01]  /*c6f0*/  F2F.F32.F64 R19, R2 ;  /* 0x0000000200137310 */ /* 0x004e220000301000 */
[----:B------:R-:W0:-:S14]  /*c700*/  DSETP.GEU.AND P0, PT, |R2|, c[0x2][0x0], PT ;  /* 0x008000000200762a */ /* 0x000e1c0003f0e200 */
[----:B0-----:R-:W-:Y:S01]  /*c710*/  @!P0 FMUL R19, R19, 1.175494350822287508e-38 ;  /* 0x0080000013138820 */ /* 0x001fe20000400000 */
[----:B------:R-:W-:Y:S05]  /*c720*/  BRA `(.L_x_14974) ;  /* 0x000008f000007947 */ /* 0x000fea0003800000 */
.L_x_14982:
        /* <DEDUP_REMOVED lines=26> */
.L_x_14985:
        /* <DEDUP_REMOVED lines=13> */
.L_x_14984:
[----:B------:R-:W2:Y:S02]  /*c9a0*/  LDG.E.U16 R2, [R2.64] ;  /* 0x0000002402027981 */ /* 0x000ea4000c1e1500 */
[----:B--2---:R-:W-:Y:S01]  /*c9b0*/  PRMT R19, RZ, 0x5410, R2 ;  /* 0x00005410ff137816 */ /* 0x004fe20000000002 */
[----:B------:R-:W-:Y:S05]  /*c9c0*/  BRA `(.L_x_14974) ;  /* 0x0000065000007947 */ /* 0x000fea0003800000 */
.L_x_14981:
        /* <DEDUP_REMOVED lines=11> */
.L_x_14988:
        /* <DEDUP_REMOVED lines=20> */
.L_x_14990:
[----:B------:R-:W-:Y:S05]  /*cbc0*/  BSYNC B0 ;  /* 0x0000000000007941 */ /* 0x000fea0003800000 */
.L_x_14989:
[----:B------:R-:W-:Y:S01]  /*cbd0*/  IMAD.SHL.U32 R2, R2, 0x100000, RZ ;  /* 0x0010000002027824 */ /* 0x000fe200078e00ff */
[----:B------:R-:W-:-:S04]  /*cbe0*/  LEA R0, R0, 0x3b800000, 0x17 ;  /* 0x3b80000000007811 */ /* 0x000fc800078eb8ff */
[----:B------:R-:W-:Y:S01]  /*cbf0*/  LOP3.LUT R19, R0, R2, R19, 0xfe, !PT ;  /* 0x0000000200137212 */ /* 0x000fe200078efe13 */
[----:B------:R-:W-:Y:S05]  /*cc00*/  BRA `(.L_x_14974) ;  /* 0x0000041000007947 */ /* 0x000fea0003800000 */
.L_x_14987:
        /* <DEDUP_REMOVED lines=20> */
.L_x_14992:
[----:B------:R-:W-:Y:S05]  /*cd50*/  BSYNC B0 ;  /* 0x0000000000007941 */ /* 0x000fea0003800000 */
.L_x_14991:
[----:B------:R-:W-:Y:S01]  /*cd60*/  IMAD.SHL.U32 R2, R2, 0x200000, RZ ;  /* 0x0020000002027824 */ /* 0x000fe200078e00ff */
[----:B------:R-:W-:-:S04]  /*cd70*/  LEA R0, R0, 0x37800000, 0x17 ;  /* 0x3780000000007811 */ /* 0x000fc800078eb8ff */
[----:B------:R-:W-:Y:S01]  /*cd80*/  LOP3.LUT R19, R0, R2, R19, 0xfe, !PT ;  /* 0x0000000200137212 */ /* 0x000fe200078efe13 */
[----:B------:R-:W-:Y:S05]  /*cd90*/  BRA `(.L_x_14974) ;  /* 0x0000028000007947 */ /* 0x000fea0003800000 */
.L_x_14986:
        /* <DEDUP_REMOVED lines=14> */
.L_x_14973:
        /* <DEDUP_REMOVED lines=21> */
.L_x_14994:
[----:B------:R-:W2:Y:S02]  /*cfd0*/  LDG.E.64 R2, [R2.64] ;  /* 0x0000002402027981 */ /* 0x000ea4000c1e1b00 */
[----:B--2---:R0:W1:Y:S01]  /*cfe0*/  I2F.U64 R19, R2 ;  /* 0x0000000200137312 */ /* 0x0040620000301000 */
[----:B------:R-:W-:Y:S05]  /*cff0*/  BRA `(.L_x_14974) ;  /* 0x0000002000007947 */ /* 0x000fea0003800000 */
.L_x_14993:
[----:B------:R-:W2:Y:S02]  /*d000*/  LDG.E R2, [R2.64] ;  /* 0x0000002402027981 */ /* 0x000ea4000c1e1900 */
[----:B--2---:R0:W1:Y:S02]  /*d010*/  I2F.U32 R19, R2 ;  /* 0x0000000200137306 */ /* 0x0040640000201000 */
.L_x_14974:
[----:B------:R-:W-:Y:S05]  /*d020*/  BSYNC B6 ;  /* 0x0000000000067941 */ /* 0x000fea0003800000 */
.L_x_14968:
        /* <DEDUP_REMOVED lines=18> */
.L_x_14999:
[----:B------:R-:W2:Y:S02]  /*d150*/  LDG.E.U8 R0, [R2.64] ;  /* 0x0000002402007981 */ /* 0x000ea4000c1e1100 */
[----:B--2---:R-:W0:Y:S01]  /*d160*/  I2F.U16 R0, R0 ;  /* 0x0000000000007306 */ /* 0x004e220000101000 */
[----:B------:R-:W-:Y:S05]  /*d170*/  BRA `(.L_x_15001) ;  /* 0x00000ca000007947 */ /* 0x000fea0003800000 */
.L_x_14998:
        /* <DEDUP_REMOVED lines=9> */
.L_x_15003:
[----:B------:R-:W2:Y:S02]  /*d210*/  LDG.E R0, [R2.64] ;  /* 0x0000002402007981 */ /* 0x000ea4000c1e1900 */
[----:B--2---:R-:W0:Y:S01]  /*d220*/  I2F R0, R0 ;  /* 0x0000000000007306 */ /* 0x004e220000201400 */
[----:B------:R-:W-:Y:S05]  /*d230*/  BRA `(.L_x_15001) ;  /* 0x00000be000007947 */ /* 0x000fea0003800000 */
.L_x_15002:
[----:B------:R-:W2:Y:S02]  /*d240*/  LDG.E.U16 R0, [R2.64] ;  /* 0x0000002402007981 */ /* 0x000ea4000c1e1500 */
[----:B--2---:R-:W0:Y:S01]  /*d250*/  I2F.S16 R0, R0 ;  /* 0x0000000000007306 */ /* 0x004e220000101400 */
[----:B------:R-:W-:Y:S05]  /*d260*/  BRA `(.L_x_15001) ;  /* 0x00000bb000007947 */ /* 0x000fea0003800000 */
.L_x_14997:
        /* <DEDUP_REMOVED lines=8> */
.L_x_15005:
[----:B------:R-:W2:Y:S02]  /*d2f0*/  LDG.E.U16 R0, [R2.64] ;  /* 0x0000002402007981 */ /* 0x000ea4000c1e1500 */
[----:B--2---:R-:W-:Y:S01]  /*d300*/  HADD2.F32 R0, -RZ, R0.H0_H0 ;  /* 0x20000000ff007230 */ /* 0x004fe20000004100 */
[----:B------:R-:W-:Y:S05]  /*d310*/  BRA `(.L_x_15001) ;  /* 0x00000b0000007947 */ /* 0x000fea0003800000 */
.L_x_15004:
        /* <DEDUP_REMOVED lines=8> */
.L_x_15007:
[----:B------:R-:W2:Y:S02]  /*d3a0*/  LDG.E.U16 R0, [R2.64] ;  /* 0x0000002402007981 */ /* 0x000ea4000c1e1500 */
[----:B--2---:R-:W-:Y:S01]  /*d3b0*/  HADD2.F32 R0, -RZ, R0.H0_H0 ;  /* 0x20000000ff007230 */ /* 0x004fe20000004100 */
[----:B------:R-:W-:Y:S05]  /*d3c0*/  BRA `(.L_x_15001) ;  /* 0x00000a5000007947 */ /* 0x000fea0003800000 */
.L_x_15006:
[----:B------:R-:W2:Y:S02]  /*d3d0*/  LDG.E.64 R2, [R2.64] ;  /* 0x0000002402027981 */ /* 0x000ea4000c1e1b00 */
[----:B--2---:R-:W0:Y:S01]  /*d3e0*/  F2F.F32.F64 R0, R2 ;  /* 0x0000000200007310 */ /* 0x004e220000301000 */
[----:B------:R-:W0:-:S14]  /*d3f0*/  DSETP.GEU.AND P0, PT, |R2|, c[0x2][0x0], PT ;  /* 0x008000000200762a */ /* 0x000e1c0003f0e200 */
[----:B0-----:R-:W-:Y:S01]  /*d400*/  @!P0 FMUL R0, R0, 1.175494350822287508e-38 ;  /* 0x0080000000008820 */ /* 0x001fe20000400000 */
[----:B------:R-:W-:Y:S05]  /*d410*/  BRA `(.L_x_15001) ;  /* 0x00000a0000007947 */ /* 0x000fea0003800000 */
.L_x_14996:
        /* <DEDUP_REMOVED lines=12> */
.L_x_15010:
[----:B------:R-:W2:Y:S02]  /*d4e0*/  LDG.E.64 R2, [R2.64] ;  /* 0x0000002402027981 */ /* 0x000ea4000c1e1b00 */
[----:B--2---:R-:W0:Y:S01]  /*d4f0*/  F2F.F32.F64 R0, R2 ;  /* 0x0000000200007310 */ /* 0x004e220000301000 */
[----:B------:R-:W0:-:S14]  /*d500*/  DSETP.GEU.AND P0, PT, |R2|, c[0x2][0x0], PT ;  /* 0x008000000200762a */ /* 0x000e1c0003f0e200 */
[----:B0-----:R-:W-:Y:S01]  /*d510*/  @!P0 FMUL R0, R0, 1.175494350822287508e-38 ;  /* 0x0080000000008820 */ /* 0x001fe20000400000 */
[----:B------:R-:W-:Y:S05]  /*d520*/  BRA `(.L_x_15001) ;  /* 0x000008f000007947 */ /* 0x000fea0003800000 */
.L_x_15009:
        /* <DEDUP_REMOVED lines=26> */
.L_x_15012:
        /* <DEDUP_REMOVED lines=13> */
.L_x_15011:
[----:B------:R-:W2:Y:S02]  /*d7a0*/  LDG.E.U16 R0, [R2.64] ;  /* 0x0000002402007981 */ /* 0x000ea4000c1e1500 */
[----:B--2---:R-:W-:Y:S01]  /*d7b0*/  PRMT R0, RZ, 0x5410, R0 ;  /* 0x00005410ff007816 */ /* 0x004fe20000000000 */
[----:B------:R-:W-:Y:S05]  /*d7c0*/  BRA `(.L_x_15001) ;  /* 0x0000065000007947 */ /* 0x000fea0003800000 */
.L_x_15008:
        /* <DEDUP_REMOVED lines=11> */
.L_x_15015:
        /* <DEDUP_REMOVED lines=20> */
.L_x_15017:
[----:B------:R-:W-:Y:S05]  /*d9c0*/  BSYNC B0 ;  /* 0x0000000000007941 */ /* 0x000fea0003800000 */
.L_x_15016:
[----:B------:R-:W-:Y:S01]  /*d9d0*/  LEA R3, R0, 0x3b800000, 0x17 ;  /* 0x3b80000000037811 */ /* 0x000fe200078eb8ff */
[----:B------:R-:W-:-:S05]  /*d9e0*/  IMAD.SHL.U32 R0, R2, 0x100000, RZ ;  /* 0x0010000002007824 */ /* 0x000fca00078e00ff */
[----:B------:R-:W-:Y:S01]  /*d9f0*/  LOP3.LUT R0, R3, R0, R4, 0xfe, !PT ;  /* 0x0000000003007212 */ /* 0x000fe200078efe04 */
[----:B------:R-:W-:Y:S05]  /*da00*/  BRA `(.L_x_15001) ;  /* 0x0000041000007947 */ /* 0x000fea0003800000 */
.L_x_15014:
        /* <DEDUP_REMOVED lines=20> */
.L_x_15019:
[----:B------:R-:W-:Y:S05]  /*db50*/  BSYNC B0 ;  /* 0x0000000000007941 */ /* 0x000fea0003800000 */
.L_x_15018:
[----:B------:R-:W-:Y:S01]  /*db60*/  LEA R3, R0, 0x37800000, 0x17 ;  /* 0x3780000000037811 */ /* 0x000fe200078eb8ff */
[----:B------:R-:W-:-:S05]  /*db70*/  IMAD.SHL.U32 R0, R2, 0x200000, RZ ;  /* 0x0020000002007824 */ /* 0x000fca00078e00ff */
[----:B------:R-:W-:Y:S01]  /*db80*/  LOP3.LUT R0, R3, R0, R4, 0xfe, !PT ;  /* 0x0000000003007212 */ /* 0x000fe200078efe04 */
[----:B------:R-:W-:Y:S05]  /*db90*/  BRA `(.L_x_15001) ;  /* 0x0000028000007947 */ /* 0x000fea0003800000 */
.L_x_15013:
        /* <DEDUP_REMOVED lines=14> */
.L_x_15000:
        /* <DEDUP_REMOVED lines=21> */
.L_x_15021:
[----:B------:R-:W2:Y:S02]  /*ddd0*/  LDG.E.64 R2, [R2.64] ;  /* 0x0000002402027981 */ /* 0x000ea4000c1e1b00 */
[----:B--2---:R0:W2:Y:S01]  /*dde0*/  I2F.U64 R0, R2 ;  /* 0x0000000200007312 */ /* 0x0040a20000301000 */
[----:B------:R-:W-:Y:S05]  /*ddf0*/  BRA `(.L_x_15001) ;  /* 0x0000002000007947 */ /* 0x000fea0003800000 */
.L_x_15020:
[----:B------:R-:W2:Y:S02]  /*de00*/  LDG.E R0, [R2.64] ;  /* 0x0000002402007981 */ /* 0x000ea4000c1e1900 */
[----:B--2---:R-:W0:Y:S02]  /*de10*/  I2F.U32 R0, R0 ;  /* 0x0000000000007306 */ /* 0x004e240000201000 */
.L_x_15001:
[----:B------:R-:W-:Y:S05]  /*de20*/  BSYNC B6 ;  /* 0x0000000000067941 */ /* 0x000fea0003800000 */
.L_x_14995:
        /* <DEDUP_REMOVED lines=10> */
.L_x_15023:
[----:B------:R-:W-:Y:S05]  /*ded0*/  BSYNC B0 ;  /* 0x0000000000007941 */ /* 0x000fea0003800000 */
.L_x_15022:
        /* <DEDUP_REMOVED lines=12> */
.L_x_15027:
[----:B------:R-:W0:Y:S02]  /*dfa0*/  F2I.S64.TRUNC R2, R2 ;  /* 0x0000000200027311 */ /* 0x000e24000020d900 */
[----:B0-----:R-:W-:-:S05]  /*dfb0*/  IMAD.MOV.U32 R5, RZ, RZ, R2 ;  /* 0x000000ffff057224 */ /* 0x001fca00078e0002 */
[----:B------:R-:W-:Y:S01]  /*dfc0*/  STG.E.U8 [R16.64], R5 ;  /* 0x0000000510007986 */ /* 0x000fe2000c101124 */
[----:B------:R-:W-:Y:S05]  /*dfd0*/  EXIT ;  /* 0x000000000000794d */ /* 0x000fea0003800000 */
.L_x_15026:
        /* <DEDUP_REMOVED lines=9> */
.L_x_15030:
[----:B------:R-:W0:Y:S02]  /*e070*/  F2I.FTZ.TRUNC.NTZ R3, R2 ;  /* 0x0000000200037305 */ /* 0x000e24000021f100 */
[----:B0-----:R-:W-:Y:S01]  /*e080*/  STG.E [R16.64], R3 ;  /* 0x0000000310007986 */ /* 0x001fe2000c101924 */
[----:B------:R-:W-:Y:S05]  /*e090*/  EXIT ;  /* 0x000000000000794d */ /* 0x000fea0003800000 */
.L_x_15029:
[----:B------:R-:W0:Y:S02]  /*e0a0*/  F2I.FTZ.TRUNC.NTZ R3, R2 ;  /* 0x0000000200037305 */ /* 0x000e24000021f100 */
[----:B0-----:R-:W-:Y:S01]  /*e0b0*/  STG.E.U16 [R16.64], R3 ;  /* 0x0000000310007986 */ /* 0x001fe2000c101524 */
[----:B------:R-:W-:Y:S05]  /*e0c0*/  EXIT ;  /* 0x000000000000794d */ /* 0x000fea0003800000 */
.L_x_15025:
        /* <DEDUP_REMOVED lines=8> */
.L_x_15032:
[----:B------:R-:W-:-:S05]  /*e150*/  F2FP.PACK_AB R2, RZ, R2 ;  /* 0x00000002ff02723e */ /* 0x000fca00000000ff */
[----:B------:R-:W-:Y:S01]  /*e160*/  STG.E.U16 [R16.64], R2 ;  /* 0x0000000210007986 */ /* 0x000fe2000c101524 */
[----:B------:R-:W-:Y:S05]  /*e170*/  EXIT ;  /* 0x000000000000794d */ /* 0x000fea0003800000 */
.L_x_15031:
        /* <DEDUP_REMOVED lines=9> */
.L_x_15034:
[----:B------:R-:W-:-:S04]  /*e210*/  F2FP.PACK_AB R3, RZ, R2 ;  /* 0x00000002ff03723e */ /* 0x000fc800000000ff */
[----:B------:R-:W-:-:S05]  /*e220*/  PRMT R3, R3, 0x5410, RZ ;  /* 0x0000541003037816 */ /* 0x000fca00000000ff */
[----:B------:R-:W-:Y:S01]  /*e230*/  STG.E [R16.64], R3 ;  /* 0x0000000310007986 */ /* 0x000fe2000c101924 */
[----:B------:R-:W-:Y:S05]  /*e240*/  EXIT ;  /* 0x000000000000794d */ /* 0x000fea0003800000 */
.L_x_15033:
[----:B------:R-:W-:-:S06]  /*e250*/  FMUL.FTZ R2, R2, 1 ;  /* 0x3f80000002027820 */ /* 0x000fcc0000410000 */
[----:B------:R-:W0:Y:S02]  /*e260*/  F2F.F64.F32 R2, R2 ;  /* 0x0000000200027310 */ /* 0x000e240000201800 */
[----:B0-----:R-:W-:Y:S01]  /*e270*/  STG.E.64 [R16.64], R2 ;  /* 0x0000000210007986 */ /* 0x001fe2000c101b24 */
[----:B------:R-:W-:Y:S05]  /*e280*/  EXIT ;  /* 0x000000000000794d */ /* 0x000fea0003800000 */
.L_x_15024:
        /* <DEDUP_REMOVED lines=12> */
.L_x_15037:
[----:B------:R-:W-:Y:S01]  /*e350*/  FMUL.FTZ R4, R2, 1 ;  /* 0x3f80000002047820 */ /* 0x000fe20000410000 */
[----:B------:R-:W-:-:S05]  /*e360*/  CS2R R6, SRZ ;  /* 0x0000000000067805 */ /* 0x000fca000001ff00 */
[----:B------:R-:W0:Y:S02]  /*e370*/  F2F.F64.F32 R4, R4 ;  /* 0x0000000400047310 */ /* 0x000e240000201800 */
[----:B0-----:R-:W-:Y:S01]  /*e380*/  STG.E.128 [R16.64], R4 ;  /* 0x0000000410007986 */ /* 0x001fe2000c101d24 */
[----:B------:R-:W-:Y:S05]  /*e390*/  EXIT ;  /* 0x000000000000794d */ /* 0x000fea0003800000 */
.L_x_15036:
        /* <DEDUP_REMOVED lines=20> */
.L_x_15041:
[----:B------:R-:W-:Y:S05]  /*e4e0*/  BSYNC B0 ;  /* 0x0000000000007941 */ /* 0x000fea0003800000 */
.L_x_15040:
[----:B------:R-:W-:-:S05]  /*e4f0*/  LOP3.LUT R5, R0, R5, RZ, 0xfc, !PT ;  /* 0x0000000500057212 */ /* 0x000fca00078efcff */
[----:B------:R-:W-:Y:S01]  /*e500*/  STG.E.U8 [R16.64], R5 ;  /* 0x0000000510007986 */ /* 0x000fe2000c101124 */
[----:B------:R-:W-:Y:S05]  /*e510*/  EXIT ;  /* 0x000000000000794d */ /* 0x000fea0003800000 */
.L_x_15039:
        /* <DEDUP_REMOVED lines=12> */
.L_x_15043:
[----:B--2---:R-:W-:Y:S01]  /*e5e0*/  IMAD.MOV.U32 R0, RZ, RZ, 0x7f ;  /* 0x0000007fff007424 */ /* 0x004fe200078e00ff */
[----:B------:R-:W-:-:S04]  /*e5f0*/  ISETP.GT.U32.AND P0, PT, R4, 0x7f800000, PT ;  /* 0x7f8000000400780c */ /* 0x000fc80003f04070 */
[----:B------:R-:W-:-:S04]  /*e600*/  SEL R0, R0, 0x7c, P0 ;  /* 0x0000007c00007807 */ /* 0x000fc80000000000 */
.L_x_15044:
[----:B------:R-:W-:Y:S05]  /*e610*/  BSYNC B0 ;  /* 0x0000000000007941 */ /* 0x000fea0003800000 */
.L_x_15042:
[----:B------:R-:W-:-:S04]  /*e620*/  LOP3.LUT R2, R2, 0x80000000, RZ, 0xc0, !PT ;  /* 0x8000000002027812 */ /* 0x000fc800078ec0ff */
[----:B------:R-:W-:-:S04]  /*e630*/  SHF.R.U32.HI R3, RZ, 0x18, R2 ;  /* 0x00000018ff037819 */ /* 0x000fc80000011602 */
[----:B------:R-:W-:-:S05]  /*e640*/  LOP3.LUT R3, R0, R3, RZ, 0xfc, !PT ;  /* 0x0000000300037212 */ /* 0x000fca00078efcff */
[----:B------:R-:W-:Y:S01]  /*e650*/  STG.E.U8 [R16.64], R3 ;  /* 0x0000000310007986 */ /* 0x000fe2000c101124 */
[----:B------:R-:W-:Y:S05]  /*e660*/  EXIT ;  /* 0x000000000000794d */ /* 0x000fea0003800000 */
.L_x_15038:
[----:B------:R-:W-:-:S05]  /*e670*/  F2FP.BF16.PACK_AB R2, RZ, R2 ;  /* 0x00000002ff02723e */ /* 0x000fca00000010ff */
[----:B------:R-:W-:Y:S01]  /*e680*/  STG.E.U16 [R16.64], R2 ;  /* 0x0000000210007986 */ /* 0x000fe2000c101524 */
[----:B------:R-:W-:Y:S05]  /*e690*/  EXIT ;  /* 0x000000000000794d */ /* 0x000fea0003800000 */
.L_x_15035:
        /* <DEDUP_REMOVED lines=11> */
.L_x_15047:
        /* <DEDUP_REMOVED lines=16> */
.L_x_15050:
[----:B------:R-:W-:-:S04]  /*e850*/  LOP3.LUT R2, R2, 0x80000000, RZ, 0xc0, !PT ;  /* 0x8000000002027812 */ /* 0x000fc800078ec0ff */
[----:B------:R-:W-:-:S04]  /*e860*/  SHF.R.U32.HI R3, RZ, 0x18, R2 ;  /* 0x00000018ff037819 */ /* 0x000fc80000011602 */
[----:B------:R-:W-:-:S04]  /*e870*/  LOP3.LUT R0, R0, R3, RZ, 0xfc, !PT ;  /* 0x0000000300007212 */ /* 0x000fc800078efcff */
[----:B------:R-:W-:Y:S02]  /*e880*/  PRMT R8, R0, 0x7610, R8 ;  /* 0x0000761000087816 */ /* 0x000fe40000000008 */
.L_x_15049:
[----:B------:R-:W-:Y:S05]  /*e890*/  BSYNC B0 ;  /* 0x0000000000007941 */ /* 0x000fea0003800000 */
.L_x_15048:
[----:B------:R-:W-:Y:S01]  /*e8a0*/  STG.E.U8 [R16.64], R8 ;  /* 0x0000000810007986 */ /* 0x000fe2000c101124 */
[----:B------:R-:W-:Y:S05]  /*e8b0*/  EXIT ;  /* 0x000000000000794d */ /* 0x000fea0003800000 */
.L_x_15046:
        /* <DEDUP_REMOVED lines=16> */
.L_x_15053:
[----:B------:R-:W-:-:S04]  /*e9c0*/  LOP3.LUT R2, R2, 0x80000000, RZ, 0xc0, !PT ;  /* 0x8000000002027812 */ /* 0x000fc800078ec0ff */
[----:B------:R-:W-:-:S04]  /*e9d0*/  SHF.R.U32.HI R3, RZ, 0x18, R2 ;  /* 0x00000018ff037819 */ /* 0x000fc80000011602 */
[----:B------:R-:W-:-:S04]  /*e9e0*/  LOP3.LUT R0, R0, R3, RZ, 0xfc, !PT ;  /* 0x0000000300007212 */ /* 0x000fc800078efcff */
[----:B------:R-:W-:Y:S02]  /*e9f0*/  PRMT R8, R0, 0x7610, R8 ;  /* 0x0000761000087816 */ /* 0x000fe40000000008 */
.L_x_15052:
[----:B------:R-:W-:Y:S05]  /*ea00*/  BSYNC B0 ;  /* 0x0000000000007941 */ /* 0x000fea0003800000 */
.L_x_15051:
[----:B------:R-:W-:Y:S01]  /*ea10*/  STG.E.U8 [R16.64], R8 ;  /* 0x0000000810007986 */ /* 0x000fe2000c101124 */
[----:B------:R-:W-:Y:S05]  /*ea20*/  EXIT ;  /* 0x000000000000794d */ /* 0x000fea0003800000 */
.L_x_15045:
        /* <DEDUP_REMOVED lines=21> */
.L_x_15028:
        /* <DEDUP_REMOVED lines=19> */
[----:B------:R-:W-:Y:S05]  /*ecb0*/  EXIT ;  /* 0x000000000000794d */ /* 0x000fea0003800000 */
.L_x_15055:
[----:B------:R-:W0:Y:S02]  /*ecc0*/  F2I.U64.TRUNC R2, R2 ;  /* 0x0000000200027311 */ /* 0x000e24000020d800 */
[----:B0-----:R-:W-:Y:S01]  /*ecd0*/  STG.E.64 [R16.64], R2 ;  /* 0x0000000210007986 */ /* 0x001fe2000c101b24 */
[----:B------:R-:W-:Y:S05]  /*ece0*/  EXIT ;  /* 0x000000000000794d */ /* 0x000fea0003800000 */
.L_x_15054:
[----:B------:R-:W0:Y:S02]  /*ecf0*/  F2I.FTZ.U32.TRUNC.NTZ R3, R2 ;  /* 0x0000000200037305 */ /* 0x000e24000021f000 */
[----:B0-----:R-:W-:Y:S01]  /*ed00*/  STG.E [R16.64], R3 ;  /* 0x0000000310007986 */ /* 0x001fe2000c101924 */
[----:B------:R-:W-:Y:S05]  /*ed10*/  EXIT ;  /* 0x000000000000794d */ /* 0x000fea0003800000 */
.L_x_15056:
        /* <DEDUP_REMOVED lines=14> */
.L_x_40086:


//--------------------- .text._ZN2at6native27unrolled_elementwise_kernelINS0_13BinaryFunctorIfffZZZNS0_19minimum_kernel_cudaERNS_18TensorIteratorBaseEENKUlvE0_clEvENKUlvE0_clEvEUlffE_EESt5arrayIPcLm3EELi4E23TrivialOffsetCalculatorILi2EjESC_ILi1EjENS0_6memory12LoadWithCastILi2EEENSF_13StoreWithCastILi1EEEEEviT_T0_T2_T3_T4_T5_ --------------------------
	.section	.text._ZN2at6native27unrolled_elementwise_kernelINS0_13BinaryFunctorIfffZZZNS0_19minimum_kernel_cudaERNS_18TensorIteratorBaseEENKUlvE0_clEvENKUlvE0_clEvEUlffE_EESt5arrayIPcLm3EELi4E23TrivialOffsetCalculatorILi2EjESC_ILi1EjENS0_6memory12LoadWithCastILi2EEENSF_13StoreWithCastILi1EEEEEviT_T0_T2_T3_T4_T5_,"ax",@progbits
	.sectioninfo	@"SHI_REGISTERS=32"
	.align	128
        .global         _ZN2at6native27unrolled_elementwise_kernelINS0_13BinaryFunctorIfffZZZNS0_19minimum_kernel_cudaERNS_18TensorIteratorBaseEENKUlvE0_clEvENKUlvE0_clEvEUlffE_EESt5arrayIPcLm3EELi4E23TrivialOffsetCalculatorILi2EjESC_ILi1EjENS0_6memory12LoadWithCastILi2EEENSF_13StoreWithCastILi1EEEEEviT_T0_T2_T3_T4_T5_
        .type           _ZN2at6native27unrolled_elementwise_kernelINS0_13BinaryFunctorIfffZZZNS0_19minimum_kernel_cudaERNS_18TensorIteratorBaseEENKUlvE0_clEvENKUlvE0_clEvEUlffE_EESt5arrayIPcLm3EELi4E23TrivialOffsetCalculatorILi2EjESC_ILi1EjENS0_6memory12LoadWithCastILi2EEENSF_13StoreWithCastILi1EEEEEviT_T0_T2_T3_T4_T5_,@function
        .size           _ZN2at6native27unrolled_elementwise_kernelINS0_13BinaryFunctorIfffZZZNS0_19minimum_kernel_cudaERNS_18TensorIteratorBaseEENKUlvE0_clEvENKUlvE0_clEvEUlffE_EESt5arrayIPcLm3EELi4E23TrivialOffsetCalculatorILi2EjESC_ILi1EjENS0_6memory12LoadWithCastILi2EEENSF_13StoreWithCastILi1EEEEEviT_T0_T2_T3_T4_T5_,(.L_x_40087 - _ZN2at6native27unrolled_elementwise_kernelINS0_13BinaryFunctorIfffZZZNS0_19minimum_kernel_cudaERNS_18TensorIteratorBaseEENKUlvE0_clEvENKUlvE0_clEvEUlffE_EESt5arrayIPcLm3EELi4E23TrivialOffsetCalculatorILi2EjESC_ILi1EjENS0_6memory12LoadWithCastILi2EEENSF_13StoreWithCastILi1EEEEEviT_T0_T2_T3_T4_T5_)
        .other          _ZN2at6native27unrolled_elementwise_kernelINS0_13BinaryFunctorIfffZZZNS0_19minimum_kernel_cudaERNS_18TensorIteratorBaseEENKUlvE0_clEvENKUlvE0_clEvEUlffE_EESt5arrayIPcLm3EELi4E23TrivialOffsetCalculatorILi2EjESC_ILi1EjENS0_6memory12LoadWithCastILi2EEENSF_13StoreWithCastILi1EEEEEviT_T0_T2_T3_T4_T5_,@"STO_CUDA_ENTRY STV_DEFAULT"
_ZN2at6native27unrolled_elementwise_kernelINS0_13BinaryFunctorIfffZZZNS0_19minimum_kernel_cudaERNS_18TensorIteratorBaseEENKUlvE0_clEvENKUlvE0_clEvEUlffE_EESt5arrayIPcLm3EELi4E23TrivialOffsetCalculatorILi2EjESC_ILi1EjENS0_6memory12LoadWithCastILi2EEENSF_13StoreWithCastILi1EEEEEviT_T0_T2_T3_T4_T5_:
.text._ZN2at6native27unrolled_elementwise_kernelINS0_13BinaryFunctorIfffZZZNS0_19minimum_kernel_cudaERNS_18TensorIteratorBaseEENKUlvE0_clEvENKUlvE0_clEvEUlffE_EESt5arrayIPcLm3EELi4E23TrivialOffsetCalculatorILi2EjESC_ILi1EjENS0_6memory12LoadWithCastILi2EEENSF_13StoreWithCastILi1EEEEEviT_T0_T2_T3_T4_T5_:
        /* <DEDUP_REMOVED lines=33> */
.L_x_15063:
[----:B------:R-:W2:Y:S02]  /*0210*/  LDG.E.U8 R4, [R4.64] ;  /* 0x0000002404047981 */ /* 0x000ea4000c1e1100 */
[----:B--2---:R0:W1:Y:S01]  /*0220*/  I2F.U16 R28, R4 ;  /* 0x00000004001c7306 */ /* 0x0040620000101000 */
[----:B------:R-:W-:Y:S05]  /*0230*/  BRA `(.L_x_15065) ;  /* 0x00000cb000007947 */ /* 0x000fea0003800000 */
.L_x_15062:
        /* <DEDUP_REMOVED lines=9> */
.L_x_15067:
[----:B------:R-:W2:Y:S02]  /*02d0*/  LDG.E R4, [R4.64] ;  /* 0x0000002404047981 */ /* 0x000ea4000c1e1900 */
[----:B--2---:R0:W1:Y:S01]  /*02e0*/  I2F R28, R4 ;  /* 0x00000004001c7306 */ /* 0x0040620000201400 */
[----:B------:R-:W-:Y:S05]  /*02f0*/  BRA `(.L_x_15065) ;  /* 0x00000bf000007947 */ /* 0x000fea0003800000 */
.L_x_15066:
[----:B------:R-:W2:Y:S02]  /*0300*/  LDG.E.U16 R4, [R4.64] ;  /* 0x0000002404047981 */ /* 0x000ea4000c1e1500 */
[----:B--2---:R0:W1:Y:S01]  /*0310*/  I2F.S16 R28, R4 ;  /* 0x00000004001c7306 */ /* 0x0040620000101400 */
[----:B------:R-:W-:Y:S05]  /*0320*/  BRA `(.L_x_15065) ;  /* 0x00000bc000007947 */ /* 0x000fea0003800000 */
.L_x_15061:
        /* <DEDUP_REMOVED lines=8> */
.L_x_15069:
[----:B------:R-:W2:Y:S02]  /*03b0*/  LDG.E.U16 R4, [R4.64] ;  /* 0x0000002404047981 */ /* 0x000ea4000c1e1500 */
[----:B--2---:R-:W-:Y:S01]  /*03c0*/  HADD2.F32 R28, -RZ, R4.H0_H0 ;  /* 0x20000004ff1c7230 */ /* 0x004fe20000004100 */
[----:B------:R-:W-:Y:S05]  /*03d0*/  BRA `(.L_x_15065) ;  /* 0x00000b1000007947 */ /* 0x000fea0003800000 */
.L_x_15068:
        /* <DEDUP_REMOVED lines=8> */
.L_x_15071:
[----:B------:R-:W2:Y:S02]  /*0460*/  LDG.E.U16 R4, [R4.64] ;  /* 0x0000002404047981 */ /* 0x000ea4000c1e1500 */
[----:B--2---:R-:W-:Y:S01]  /*0470*/  HADD2.F32 R28, -RZ, R4.H0_H0 ;  /* 0x20000004ff1c7230 */ /* 0x004fe20000004100 */
[----:B------:R-:W-:Y:S05]  /*0480*/  BRA `(.L_x_15065) ;  /* 0x00000a6000007947 */ /* 0x000fea0003800000 */
.L_x_15070:
[----:B------:R-:W2:Y:S02]  /*0490*/  LDG.E.64 R4, [R4.64] ;  /* 0x0000002404047981 */ /* 0x000ea4000c1e1b00 */
[----:B--2---:R-:W0:Y:S01]  /*04a0*/  F2F.F32.F64 R28, R4 ;  /* 0x00000004001c7310 */ /* 0x004e220000301000 */
[----:B------:R-:W0:-:S14]  /*04b0*/  DSETP.GEU.AND P0, PT, |R4|, c[0x2][0x0], PT ;  /* 0x008000000400762a */ /* 0x000e1c0003f0e200 */
[----:B0-----:R-:W-:Y:S01]  /*04c0*/  @!P0 FMUL R28, R28, 1.175494350822287508e-38 ;  /* 0x008000001c1c8820 */ /* 0x001fe20000400000 */
[----:B------:R-:W-:Y:S05]  /*04d0*/  BRA `(.L_x_15065) ;  /* 0x00000a1000007947 */ /* 0x000fea0003800000 */
.L_x_15060:
        /* <DEDUP_REMOVED lines=12> */
.L_x_15074:
[----:B------:R-:W2:Y:S02]  /*05a0*/  LDG.E.64 R4, [R4.64] ;  /* 0x0000002404047981 */ /* 0x000ea4000c1e1b00 */
[----:B--2---:R-:W0:Y:S01]  /*05b0*/  F2F.F32.F64 R28, R4 ;  /* 0x00000004001c7310 */ /* 0x004e220000301000 */
[----:B------:R-:W0:-:S14]  /*05c0*/  DSETP.GEU.AND P0, PT, |R4|, c[0x2][0x0], PT ;  /* 0x008000000400762a */ /* 0x000e1c0003f0e200 */
[----:B0-----:R-:W-:Y:S01]  /*05d0*/  @!P0 FMUL R28, R28, 1.175494350822287508e-38 ;  /* 0x008000001c1c8820 */ /* 0x001fe20000400000 */
[----:B------:R-:W-:Y:S05]  /*05e0*/  BRA `(.L_x_15065) ;  /* 0x0000090000007947 */ /* 0x000fea0003800000 */
.L_x_15073:
        /* <DEDUP_REMOVED lines=26> */
.L_x_15076:
        /* <DEDUP_REMOVED lines=14> */
.L_x_15075:
[----:B------:R-:W2:Y:S02]  /*0870*/  LDG.E.U16 R4, [R4.64] ;  /* 0x0000002404047981 */ /* 0x000ea4000c1e1500 */
[----:B--2---:R-:W-:Y:S01]  /*0880*/  PRMT R28, RZ, 0x5410, R4 ;  /* 0x00005410ff1c7816 */ /* 0x004fe20000000004 */
[----:B------:R-:W-:Y:S05]  /*0890*/  BRA `(.L_x_15065) ;  /* 0x0000065000007947 */ /* 0x000fea0003800000 */
.L_x_15072:
        /* <DEDUP_REMOVED lines=11> */
.L_x_15079:
        /* <DEDUP_REMOVED lines=20> */
.L_x_15081:
[----:B------:R-:W-:Y:S05]  /*0a90*/  BSYNC B0 ;  /* 0x0000000000007941 */ /* 0x000fea0003800000 */
.L_x_15080:
[----:B------:R-:W-:Y:S01]  /*0aa0*/  IMAD.SHL.U32 R3, R3, 0x100000, RZ ;  /* 0x0010000003037824 */ /* 0x000fe200078e00ff */
[----:B------:R-:W-:-:S04]  /*0ab0*/  LEA R5, R0, 0x3b800000, 0x17 ;  /* 0x3b80000000057811 */ /* 0x000fc800078eb8ff */
[----:B------:R-:W-:Y:S01]  /*0ac0*/  LOP3.LUT R28, R5, R3, R28, 0xfe, !PT ;  /* 0x00000003051c7212 */ /* 0x000fe200078efe1c */
[----:B------:R-:W-:Y:S05]  /*0ad0*/  BRA `(.L_x_15065) ;  /* 0x0000041000007947 */ /* 0x000fea0003800000 */
.L_x_15078:
        /* <DEDUP_REMOVED lines=20> */
.L_x_15083:
[----:B------:R-:W-:Y:S05]  /*0c20*/  BSYNC B0 ;  /* 0x0000000000007941 */ /* 0x000fea0003800000 */
.L_x_15082:
[----:B------:R-:W-:Y:S01]  /*0c30*/  IMAD.SHL.U32 R3, R3, 0x200000, RZ ;  /* 0x0020000003037824 */ /* 0x000fe200078e00ff */
[----:B------:R-:W-:-:S04]  /*0c40*/  LEA R5, R0, 0x37800000, 0x17 ;  /* 0x3780000000057811 */ /* 0x000fc800078eb8ff */
[----:B------:R-:W-:Y:S01]  /*0c50*/  LOP3.LUT R28, R5, R3, R28, 0xfe, !PT ;  /* 0x00000003051c7212 */ /* 0x000fe200078efe1c */
[----:B------:R-:W-:Y:S05]  /*0c60*/  BRA `(.L_x_15065) ;  /* 0x0000028000007947 */ /* 0x000fea0003800000 */
.L_x_15077:
        /* <DEDUP_REMOVED lines=14> */
.L_x_15064:
        /* <DEDUP_REMOVED lines=21> */
.L_x_15085:
[----:B------:R-:W2:Y:S02]  /*0ea0*/  LDG.E.64 R28, [R4.64] ;  /* 0x00000024041c7981 */ /* 0x000ea4000c1e1b00 */
[----:B--2---:R0:W1:Y:S01]  /*0eb0*/  I2F.U64 R28, R28 ;  /* 0x0000001c001c7312 */ /* 0x0040620000301000 */
[----:B------:R-:W-:Y:S05]  /*0ec0*/  BRA `(.L_x_15065) ;  /* 0x0000002000007947 */ /* 0x000fea0003800000 */
.L_x_15084:
[----:B------:R-:W2:Y:S02]  /*0ed0*/  LDG.E R4, [R4.64] ;  /* 0x0000002404047981 */ /* 0x000ea4000c1e1900 */
[----:B--2---:R0:W1:Y:S02]  /*0ee0*/  I2F.U32 R28, R4 ;  /* 0x00000004001c7306 */ /* 0x0040640000201000 */
.L_x_15065:
[----:B------:R-:W-:Y:S05]  /*0ef0*/  BSYNC B6 ;  /* 0x0000000000067941 */ /* 0x000fea0003800000 */
.L_x_15059:
        /* <DEDUP_REMOVED lines=18> */
.L_x_15090:
[----:B------:R-:W2:Y:S02]  /*1020*/  LDG.E.U8 R4, [R4.64] ;  /* 0x0000002404047981 */ /* 0x000ea4000c1e1100 */
[----:B--2---:R0:W2:Y:S01]  /*1030*/  I2F.U16 R22, R4 ;  /* 0x0000000400167306 */ /* 0x0040a20000101000 */
[----:B------:R-:W-:Y:S05]  /*1040*/  BRA `(.L_x_15092) ;  /* 0x00000ca000007947 */ /* 0x000fea0003800000 */
.L_x_15089:
        /* <DEDUP_REMOVED lines=9> */
.L_x_15094:
[----:B------:R-:W2:Y:S02]  /*10e0*/  LDG.E R4, [R4.64] ;  /* 0x0000002404047981 */ /* 0x000ea4000c1e1900 */
[----:B--2---:R0:W2:Y:S01]  /*10f0*/  I2F R22, R4 ;  /* 0x0000000400167306 */ /* 0x0040a20000201400 */
[----:B------:R-:W-:Y:S05]  /*1100*/  BRA `(.L_x_15092) ;  /* 0x00000be000007947 */ /* 0x000fea0003800000 */
.L_x_15093:
[----:B------:R-:W2:Y:S02]  /*1110*/  LDG.E.U16 R4, [R4.64] ;  /* 0x0000002404047981 */ /* 0x000ea4000c1e1500 */
[----:B--2---:R0:W2:Y:S01]  /*1120*/  I2F.S16 R22, R4 ;  /* 0x0000000400167306 */ /* 0x0040a20000101400 */
[----:B------:R-:W-:Y:S05]  /*1130*/  BRA `(.L_x_15092) ;  /* 0x00000bb000007947 */ /* 0x000fea0003800000 */
.L_x_15088:
        /* <DEDUP_REMOVED lines=8> */
.L_x_15096:
[----:B------:R-:W2:Y:S02]  /*11c0*/  LDG.E.U16 R4, [R4.64] ;  /* 0x0000002404047981 */ /* 0x000ea4000c1e1500 */
[----:B--2---:R-:W-:Y:S01]  /*11d0*/  HADD2.F32 R22, -RZ, R4.H0_H0 ;  /* 0x20000004ff167230 */ /* 0x004fe20000004100 */
[----:B------:R-:W-:Y:S05]  /*11e0*/  BRA `(.L_x_15092) ;  /* 0x00000b0000007947 */ /* 0x000fea0003800000 */
.L_x_15095:
        /* <DEDUP_REMOVED lines=8> */
.L_x_15098:
[----:B------:R-:W2:Y:S02]  /*1270*/  LDG.E.U16 R4, [R4.64] ;  /* 0x0000002404047981 */ /* 0x000ea4000c1e1500 */
[----:B--2---:R-:W-:Y:S01]  /*1280*/  HADD2.F32 R22, -RZ, R4.H0_H0 ;  /* 0x20000004ff167230 */ /* 0x004fe20000004100 */
[----:B------:R-:W-:Y:S05]  /*1290*/  BRA `(.L_x_15092) ;  /* 0x00000a5000007947 */ /* 0x000fea0003800000 */
.L_x_15097:
[----:B------:R-:W2:Y:S02]  /*12a0*/  LDG.E.64 R4, [R4.64] ;  /* 0x0000002404047981 */ /* 0x000ea4000c1e1b00 */
[----:B--2---:R-:W0:Y:S01]  /*12b0*/  F2F.F32.F64 R22, R4 ;  /* 0x0000000400167310 */ /* 0x004e220000301000 */
[----:B------:R-:W0:-:S14]  /*12c0*/  DSETP.GEU.AND P0, PT, |R4|, c[0x2][0x0], PT ;  /* 0x008000000400762a */ /* 0x000e1c0003f0e200 */
[----:B0-----:R-:W-:Y:S01]  /*12d0*/  @!P0 FMUL R22, R22, 1.175494350822287508e-38 ;  /* 0x0080000016168820 */ /* 0x001fe20000400000 */
[----:B------:R-:W-:Y:S05]  /*12e0*/  BRA `(.L_x_15092) ;  /* 0x00000a0000007947 */ /* 0x000fea0003800000 */
.L_x_15087:
        /* <DEDUP_REMOVED lines=12> */
.L_x_15101:
[----:B------:R-:W2:Y:S02]  /*13b0*/  LDG.E.64 R4, [R4.64] ;  /* 0x0000002404047981 */ /* 0x000ea4000c1e1b00 */
[----:B--2---:R-:W0:Y:S01]  /*13c0*/  F2F.F32.F64 R22, R4 ;  /* 0x0000000400167310 */ /* 0x004e220000301000 */
[----:B------:R-:W0:-:S14]  /*13d0*/  DSETP.GEU.AND P0, PT, |R4|, c[0x2][0x0], PT ;  /* 0x008000000400762a */ /* 0x000e1c0003f0e200 */
[----:B0-----:R-:W-:Y:S01]  /*13e0*/  @!P0 FMUL R22, R22, 1.175494350822287508e-38 ;  /* 0x0080000016168820 */ /* 0x001fe20000400000 */
[----:B------:R-:W-:Y:S05]  /*13f0*/  BRA `(.L_x_15092) ;  /* 0x000008f000007947 */ /* 0x000fea0003800000 */
.L_x_15100:
        /* <DEDUP_REMOVED lines=26> */
.L_x_15103:
        /* <DEDUP_REMOVED lines=13> */
.L_x_15102:
[----:B------:R-:W2:Y:S02]  /*1670*/  LDG.E.U16 R4, [R4.64] ;  /* 0x0000002404047981 */ /* 0x000ea4000c1e1500 */
[----:B--2---:R-:W-:Y:S01]  /*1680*/  PRMT R22, RZ, 0x5410, R4 ;  /* 0x00005410ff167816 */ /* 0x004fe20000000004 */
[----:B------:R-:W-:Y:S05]  /*1690*/  BRA `(.L_x_15092) ;  /* 0x0000065000007947 */ /* 0x000fea0003800000 */
.L_x_15099:
        /* <DEDUP_REMOVED lines=11> */
.L_x_15106:
        /* <DEDUP_REMOVED lines=20> */
.L_x_15108:
[----:B------:R-:W-:Y:S05]  /*1890*/  BSYNC B0 ;  /* 0x0000000000007941 */ /* 0x000fea0003800000 */
.L_x_15107:
[----:B------:R-:W-:Y:S01]  /*18a0*/  IMAD.SHL.U32 R3, R3, 0x100000, RZ ;  /* 0x0010000003037824 */ /* 0x000fe200078e00ff */
[----:B------:R-:W-:-:S04]  /*18b0*/  LEA R5, R0, 0x3b800000, 0x17 ;  /* 0x3b80000000057811 */ /* 0x000fc800078eb8ff */
[----:B------:R-:W-:Y:S01]  /*18c0*/  LOP3.LUT R22, R5, R3, R22, 0xfe, !PT ;  /* 0x0000000305167212 */ /* 0x000fe200078efe16 */
[----:B------:R-:W-:Y:S05]  /*18d0*/  BRA `(.L_x_15092) ;  /* 0x0000041000007947 */ /* 0x000fea0003800000 */
.L_x_15105:
        /* <DEDUP_REMOVED lines=20> */
.L_x_15110:
[----:B------:R-:W-:Y:S05]  /*1a20*/  BSYNC B0 ;  /* 0x0000000000007941 */ /* 0x000fea0003800000 */
.L_x_15109:
[----:B------:R-:W-:Y:S01]  /*1a30*/  IMAD.SHL.U32 R3, R3, 0x200000, RZ ;  /* 0x0020000003037824 */ /* 0x000fe200078e00ff */
[----:B------:R-:W-:-:S04]  /*1a40*/  LEA R5, R0, 0x37800000, 0x17 ;  /* 0x3780000000057811 */ /* 0x000fc800078eb8ff */
[----:B------:R-:W-:Y:S01]  /*1a50*/  LOP3.LUT R22, R5, R3, R22, 0xfe, !PT ;  /* 0x0000000305167212 */ /* 0x000fe200078efe16 */
[----:B------:R-:W-:Y:S05]  /*1a60*/  BRA `(.L_x_15092) ;  /* 0x0000028000007947 */ /* 0x000fea0003800000 */
.L_x_15104:
        /* <DEDUP_REMOVED lines=14> */
.L_x_15091:
        /* <DEDUP_REMOVED lines=21> */
.L_x_15112:
[----:B------:R-:W2:Y:S02]  /*1ca0*/  LDG.E.64 R4, [R4.64] ;  /* 0x0000002404047981 */ /* 0x000ea4000c1e1b00 */
[----:B--2---:R0:W2:Y:S01]  /*1cb0*/  I2F.U64 R22, R4 ;  /* 0x0000000400167312 */ /* 0x0040a20000301000 */
[----:B------:R-:W-:Y:S05]  /*1cc0*/  BRA `(.L_x_15092) ;  /* 0x0000002000007947 */ /* 0x000fea0003800000 */
.L_x_15111:
[----:B------:R-:W2:Y:S02]  /*1cd0*/  LDG.E R4, [R4.64] ;  /* 0x0000002404047981 */ /* 0x000ea4000c1e1900 */
[----:B--2---:R0:W2:Y:S02]  /*1ce0*/  I2F.U32 R22, R4 ;  /* 0x0000000400167306 */ /* 0x0040a40000201000 */
.L_x_15092:
[----:B------:R-:W-:Y:S05]  /*1cf0*/  BSYNC B6 ;  /* 0x0000000000067941 */ /* 0x000fea0003800000 */
.L_x_15086:
[----:B------:R-:W3:Y:S02]  /*1d00*/  S2R R17, SR_TID.X ;  /* 0x0000000000117919 */ /* 0x000ee40000002100 */
[----:B---3--:R-:W-:Y:S02]  /*1d10*/  IADD3 R17, R17, 0x80, RZ ;  /* 0x0000008011117810 */ /* 0x008fe40007ffe0ff */
.L_x_15058:
[----:B-1-3--:R-:W-:Y:S05]  /*1d20*/  BSYNC B7 ;  /* 0x0000000000077941 */ /* 0x00afea0003800000 */
.L_x_15057:
        /* <DEDUP_REMOVED lines=23> */
.L_x_15119:
[----:B------:R-:W3:Y:S02]  /*1ea0*/  LDG.E.U8 R4, [R4.64] ;  /* 0x0000002404047981 */ /* 0x000ee4000c1e1100 */
[----:B---3--:R0:W1:Y:S01]  /*1eb0*/  I2F.U16 R24, R4 ;  /* 0x0000000400187306 */ /* 0x0080620000101000 */
[----:B------:R-:W-:Y:S05]  /*1ec0*/  BRA `(.L_x_15121) ;  /* 0x00000ca000007947 */ /* 0x000fea0003800000 */
.L_x_15118:
        /* <DEDUP_REMOVED lines=9> */
.L_x_15123:
[----:B------:R-:W3:Y:S02]  /*1f60*/  LDG.E R4, [R4.64] ;  /* 0x0000002404047981 */ /* 0x000ee4000c1e1900 */
[----:B---3--:R0:W1:Y:S01]  /*1f70*/  I2F R24, R4 ;  /* 0x0000000400187306 */ /* 0x0080620000201400 */
[----:B------:R-:W-:Y:S05]  /*1f80*/  BRA `(.L_x_15121) ;  /* 0x00000be000007947 */ /* 0x000fea0003800000 */
.L_x_15122:
[----:B------:R-:W3:Y:S02]  /*1f90*/  LDG.E.U16 R4, [R4.64] ;  /* 0x0000002404047981 */ /* 0x000ee4000c1e1500 */
[----:B---3--:R0:W1:Y:S01]  /*1fa0*/  I2F.S16 R24, R4 ;  /* 0x0000000400187306 */ /* 0x0080620000101400 */
[----:B------:R-:W-:Y:S05]  /*1fb0*/  BRA `(.L_x_15121) ;  /* 0x00000bb000007947 */ /* 0x000fea0003800000 */
.L_x_15117:
        /* <DEDUP_REMOVED lines=8> */
.L_x_15125:
[----:B------:R-:W3:Y:S02]  /*2040*/  LDG.E.U16 R4, [R4.64] ;  /* 0x0000002404047981 */ /* 0x000ee4000c1e1500 */
[----:B---3--:R-:W-:Y:S01]  /*2050*/  HADD2.F32 R24, -RZ, R4.H0_H0 ;  /* 0x20000004ff187230 */ /* 0x008fe20000004100 */
[----:B------:R-:W-:Y:S05]  /*2060*/  BRA `(.L_x_15121) ;  /* 0x00000b0000007947 */ /* 0x000fea0003800000 */
.L_x_15124:
        /* <DEDUP_REMOVED lines=8> */
.L_x_15127:
[----:B------:R-:W3:Y:S02]  /*20f0*/  LDG.E.U16 R4, [R4.64] ;  /* 0x0000002404047981 */ /* 0x000ee4000c1e1500 */
[----:B---3--:R-:W-:Y:S01]  /*2100*/  HADD2.F32 R24, -RZ, R4.H0_H0 ;  /* 0x20000004ff187230 */ /* 0x008fe20000004100 */
[----:B------:R-:W-:Y:S05]  /*2110*/  BRA `(.L_x_15121) ;  /* 0x00000a5000007947 */ /* 0x000fea0003800000 */
.L_x_15126:
[----:B------:R-:W3:Y:S02]  /*2120*/  LDG.E.64 R4, [R4.64] ;  /* 0x0000002404047981 */ /* 0x000ee4000c1e1b00 */
[----:B---3--:R-:W0:Y:S01]  /*2130*/  F2F.F32.F64 R24, R4 ;  /* 0x0000000400187310 */ /* 0x008e220000301000 */
[----:B------:R-:W0:-:S14]  /*2140*/  DSETP.GEU.AND P0, PT, |R4|, c[0x2][0x0], PT ;  /* 0x008000000400762a */ /* 0x000e1c0003f0e200 */
[----:B0-----:R-:W-:Y:S01]  /*2150*/  @!P0 FMUL R24, R24, 1.175494350822287508e-38 ;  /* 0x0080000018188820 */ /* 0x001fe20000400000 */
[----:B------:R-:W-:Y:S05]  /*2160*/  BRA `(.L_x_15121) ;  /* 0x00000a0000007947 */ /* 0x000fea0003800000 */
.L_x_15116:
        /* <DEDUP_REMOVED lines=12> */
.L_x_15130:
[----:B------:R-:W3:Y:S02]  /*2230*/  LDG.E.64 R4, [R4.64] ;  /* 0x0000002404047981 */ /* 0x000ee4000c1e1b00 */
[----:B---3--:R-:W0:Y:S01]  /*2240*/  F2F.F32.F64 R24, R4 ;  /* 0x0000000400187310 */ /* 0x008e220000301000 */
[----:B------:R-:W0:-:S14]  /*2250*/  DSETP.GEU.AND P0, PT, |R4|, c[0x2][0x0], PT ;  /* 0x008000000400762a */ /* 0x000e1c0003f0e200 */
[----:B0-----:R-:W-:Y:S01]  /*2260*/  @!P0 FMUL R24, R24, 1.175494350822287508e-38 ;  /* 0x0080000018188820 */ /* 0x001fe20000400000 */
[----:B------:R-:W-:Y:S05]  /*2270*/  BRA `(.L_x_15121) ;  /* 0x000008f000007947 */ /* 0x000fea0003800000 */
.L_x_15129:
        /* <DEDUP_REMOVED lines=26> */
.L_x_15132:
        /* <DEDUP_REMOVED lines=13> */
.L_x_15131:
[----:B------:R-:W3:Y:S02]  /*24f0*/  LDG.E.U16 R4, [R4.64] ;  /* 0x0000002404047981 */ /* 0x000ee4000c1e1500 */
[----:B---3--:R-:W-:Y:S01]  /*2500*/  PRMT R24, RZ, 0x5410, R4 ;  /* 0x00005410ff187816 */ /* 0x008fe20000000004 */
[----:B------:R-:W-:Y:S05]  /*2510*/  BRA `(.L_x_15121) ;  /* 0x0000065000007947 */ /* 0x000fea0003800000 */
.L_x_15128:
        /* <DEDUP_REMOVED lines=11> */
.L_x_15135:
        /* <DEDUP_REMOVED lines=20> */
.L_x_15137:
[----:B------:R-:W-:Y:S05]  /*2710*/  BSYNC B0 ;  /* 0x0000000000007941 */ /* 0x000fea0003800000 */
.L_x_15136:
[----:B------:R-:W-:Y:S01]  /*2720*/  IMAD.SHL.U32 R3, R3, 0x100000, RZ ;  /* 0x0010000003037824 */ /* 0x000fe200078e00ff */
[----:B------:R-:W-:-:S04]  /*2730*/  LEA R5, R0, 0x3b800000, 0x17 ;  /* 0x3b80000000057811 */ /* 0x000fc800078eb8ff */
[----:B------:R-:W-:Y:S01]  /*2740*/  LOP3.LUT R24, R5, R3, R24, 0xfe, !PT ;  /* 0x0000000305187212 */ /* 0x000fe200078efe18 */
[----:B------:R-:W-:Y:S05]  /*2750*/  BRA `(.L_x_15121) ;  /* 0x0000041000007947 */ /* 0x000fea0003800000 */
.L_x_15134:
        /* <DEDUP_REMOVED lines=20> */
.L_x_15139:
[----:B------:R-:W-:Y:S05]  /*28a0*/  BSYNC B0 ;  /* 0x0000000000007941 */ /* 0x000fea0003800000 */
.L_x_15138:
[----:B------:R-:W-:Y:S01]  /*28b0*/  IMAD.SHL.U32 R3, R3, 0x200000, RZ ;  /* 0x0020000003037824 */ /* 0x000fe200078e00ff */
[----:B------:R-:W-:-:S04]  /*28c0*/  LEA R5, R0, 0x37800000, 0x17 ;  /* 0x3780000000057811 */ /* 0x000fc800078eb8ff */
[----:B------:R-:W-:Y:S01]  /*28d0*/  LOP3.LUT R24, R5, R3, R24, 0xfe, !PT ;  /* 0x0000000305187212 */ /* 0x000fe200078efe18 */
[----:B------:R-:W-:Y:S05]  /*28e0*/  BRA `(.L_x_15121) ;  /* 0x0000028000007947 */ /* 0x000fea0003800000 */
.L_x_15133:
        /* <DEDUP_REMOVED lines=14> */
.L_x_15120:
        /* <DEDUP_REMOVED lines=21> */
.L_x_15141:
[----:B------:R-:W3:Y:S02]  /*2b20*/  LDG.E.64 R24, [R4.64] ;  /* 0x0000002404187981 */ /* 0x000ee4000c1e1b00 */
[----:B---3--:R0:W1:Y:S01]  /*2b30*/  I2F.U64 R24, R24 ;  /* 0x0000001800187312 */ /* 0x0080620000301000 */
[----:B------:R-:W-:Y:S05]  /*2b40*/  BRA `(.L_x_15121) ;  /* 0x0000002000007947 */ /* 0x000fea0003800000 */
.L_x_15140:
[----:B------:R-:W3:Y:S02]  /*2b50*/  LDG.E R4, [R4.64] ;  /* 0x0000002404047981 */ /* 0x000ee4000c1e1900 */
[----:B---3--:R0:W1:Y:S02]  /*2b60*/  I2F.U32 R24, R4 ;  /* 0x0000000400187306 */ /* 0x0080640000201000 */
.L_x_15121:
[----:B------:R-:W-:Y:S05]  /*2b70*/  BSYNC B6 ;  /* 0x0000000000067941 */ /* 0x000fea0003800000 */
.L_x_15115:
        /* <DEDUP_REMOVED lines=18> */
.L_x_15146:
[----:B------:R-:W3:Y:S02]  /*2ca0*/  LDG.E.U8 R4, [R4.64] ;  /* 0x0000002404047981 */ /* 0x000ee4000c1e1100 */
[----:B---3--:R0:W3:Y:S01]  /*2cb0*/  I2F.U16 R29, R4 ;  /* 0x00000004001d7306 */ /* 0x0080e20000101000 */
[----:B------:R-:W-:Y:S05]  /*2cc0*/  BRA `(.L_x_15148) ;  /* 0x00000ca000007947 */ /* 0x000fea0003800000 */
.L_x_15145:
        /* <DEDUP_REMOVED lines=9> */
.L_x_15150:
[----:B------:R-:W3:Y:S02]  /*2d60*/  LDG.E R4, [R4.64] ;  /* 0x0000002404047981 */ /* 0x000ee4000c1e1900 */
[----:B---3--:R0:W3:Y:S01]  /*2d70*/  I2F R29, R4 ;  /* 0x00000004001d7306 */ /* 0x0080e20000201400 */
[----:B------:R-:W-:Y:S05]  /*2d80*/  BRA `(.L_x_15148) ;  /* 0x00000be000007947 */ /* 0x000fea0003800000 */
.L_x_15149:
[----:B------:R-:W3:Y:S02]  /*2d90*/  LDG.E.U16 R4, [R4.64] ;  /* 0x0000002404047981 */ /* 0x000ee4000c1e1500 */
[----:B---3--:R0:W3:Y:S01]  /*2da0*/  I2F.S16 R29, R4 ;  /* 0x00000004001d7306 */ /* 0x0080e20000101400 */
[----:B------:R-:W-:Y:S05]  /*2db0*/  BRA `(.L_x_15148) ;  /* 0x00000bb000007947 */ /* 0x000fea0003800000 */
.L_x_15144:
        /* <DEDUP_REMOVED lines=8> */
.L_x_15152:
[----:B------:R-:W3:Y:S02]  /*2e40*/  LDG.E.U16 R4, [R4.64] ;  /* 0x0000002404047981 */ /* 0x000ee4000c1e1500 */
[----:B---3--:R-:W-:Y:S01]  /*2e50*/  HADD2.F32 R29, -RZ, R4.H0_H0 ;  /* 0x20000004ff1d7230 */ /* 0x008fe20000004100 */
[----:B------:R-:W-:Y:S05]  /*2e60*/  BRA `(.L_x_15148) ;  /* 0x00000b0000007947 */ /* 0x000fea0003800000 */
.L_x_15151:
        /* <DEDUP_REMOVED lines=8> */
.L_x_15154:
[----:B------:R-:W3:Y:S02]  /*2ef0*/  LDG.E.U16 R4, [R4.64] ;  /* 0x0000002404047981 */ /* 0x000ee4000c1e1500 */
[----:B---3--:R-:W-:Y:S01]  /*2f00*/  HADD2.F32 R29, -RZ, R4.H0_H0 ;  /* 0x20000004ff1d7230 */ /* 0x008fe20000004100 */
[----:B------:R-:W-:Y:S05]  /*2f10*/  BRA `(.L_x_15148) ;  /* 0x00000a5000007947 */ /* 0x000fea0003800000 */
.L_x_15153:
[----:B------:R-:W3:Y:S02]  /*2f20*/  LDG.E.64 R4, [R4.64] ;  /* 0x0000002404047981 */ /* 0x000ee4000c1e1b00 */
[----:B---3--:R-:W0:Y:S01]  /*2f30*/  F2F.F32.F64 R29, R4 ;  /* 0x00000004001d7310 */ /* 0x008e220000301000 */
[----:B------:R-:W0:-:S14]  /*2f40*/  DSETP.GEU.AND P0, PT, |R4|, c[0x2][0x0], PT ;  /* 0x008000000400762a */ /* 0x000e1c0003f0e200 */
[----:B0-----:R-:W-:Y:S01]  /*2f50*/  @!P0 FMUL R29, R29, 1.175494350822287508e-38 ;  /* 0x008000001d1d8820 */ /* 0x001fe20000400000 */
[----:B------:R-:W-:Y:S05]  /*2f60*/  BRA `(.L_x_15148) ;  /* 0x00000a0000007947 */ /* 0x000fea0003800000 */
.L_x_15143:
        /* <DEDUP_REMOVED lines=12> */
.L_x_15157:
[----:B------:R-:W3:Y:S02]  /*3030*/  LDG.E.64 R4, [R4.64] ;  /* 0x0000002404047981 */ /* 0x000ee4000c1e1b00 */
[----:B---3--:R-:W0:Y:S01]  /*3040*/  F2F.F32.F64 R29, R4 ;  /* 0x00000004001d7310 */ /* 0x008e220000301000 */
[----:B------:R-:W0:-:S14]  /*3050*/  DSETP.GEU.AND P0, PT, |R4|, c[0x2][0x0], PT ;  /* 0x008000000400762a */ /* 0x000e1c0003f0e200 */
[----:B0-----:R-:W-:Y:S01]  /*3060*/  @!P0 FMUL R29, R29, 1.175494350822287508e-38 ;  /* 0x008000001d1d8820 */ /* 0x001fe20000400000 */
[----:B------:R-:W-:Y:S05]  /*3070*/  BRA `(.L_x_15148) ;  /* 0x000008f000007947 */ /* 0x000fea0003800000 */
.L_x_15156:
        /* <DEDUP_REMOVED lines=26> */
.L_x_15159:
        /* <DEDUP_REMOVED lines=13> */
.L_x_15158:
[----:B------:R-:W3:Y:S02]  /*32f0*/  LDG.E.U16 R4, [R4.64] ;  /* 0x0000002404047981 */ /* 0x000ee4000c1e1500 */
[----:B---3--:R-:W-:Y:S01]  /*3300*/  PRMT R29, RZ, 0x5410, R4 ;  /* 0x00005410ff1d7816 */ /* 0x008fe20000000004 */
[----:B------:R-:W-:Y:S05]  /*3310*/  BRA `(.L_x_15148) ;  /* 0x0000065000007947 */ /* 0x000fea0003800000 */
.L_x_15155:
        /* <DEDUP_REMOVED lines=11> */
.L_x_15162:
        /* <DEDUP_REMOVED lines=20> */
.L_x_15164:
[----:B------:R-:W-:Y:S05]  /*3510*/  BSYNC B0 ;  /* 0x0000000000007941 */ /* 0x000fea0003800000 */
.L_x_15163:
[----:B------:R-:W-:Y:S01]  /*3520*/  IMAD.SHL.U32 R3, R3, 0x100000, RZ ;  /* 0x0010000003037824 */ /* 0x000fe200078e00ff */
[----:B------:R-:W-:-:S04]  /*3530*/  LEA R0, R0, 0x3b800000, 0x17 ;  /* 0x3b80000000007811 */ /* 0x000fc800078eb8ff */
[----:B------:R-:W-:Y:S01]  /*3540*/  LOP3.LUT R29, R0, R3, R29, 0xfe, !PT ;  /* 0x00000003001d7212 */ /* 0x000fe200078efe1d */
[----:B------:R-:W-:Y:S05]  /*3550*/  BRA `(.L_x_15148) ;  /* 0x0000041000007947 */ /* 0x000fea0003800000 */
.L_x_15161:
        /* <DEDUP_REMOVED lines=20> */
.L_x_15166:
[----:B------:R-:W-:Y:S05]  /*36a0*/  BSYNC B0 ;  /* 0x0000000000007941 */ /* 0x000fea0003800000 */
.L_x_15165:
[----:B------:R-:W-:Y:S01]  /*36b0*/  IMAD.SHL.U32 R3, R3, 0x200000, RZ ;  /* 0x0020000003037824 */ /* 0x000fe200078e00ff */
[----:B------:R-:W-:-:S04]  /*36c0*/  LEA R0, R0, 0x37800000, 0x17 ;  /* 0x3780000000007811 */ /* 0x000fc800078eb8ff */
[----:B------:R-:W-:Y:S01]  /*36d0*/  LOP3.LUT R29, R0, R3, R29, 0xfe, !PT ;  /* 0x00000003001d7212 */ /* 0x000fe200078efe1d */
[----:B------:R-:W-:Y:S05]  /*36e0*/  BRA `(.L_x_15148) ;  /* 0x0000028000007947 */ /* 0x000fea0003800000 */
.L_x_15160:
        /* <DEDUP_REMOVED lines=14> */
.L_x_15147:
        /* <DEDUP_REMOVED lines=21> */
.L_x_15168:
[----:B------:R-:W3:Y:S02]  /*3920*/  LDG.E.64 R4, [R4.64] ;  /* 0x0000002404047981 */ /* 0x000ee4000c1e1b00 */
[----:B---3--:R0:W3:Y:S01]  /*3930*/  I2F.U64 R29, R4 ;  /* 0x00000004001d7312 */ /* 0x0080e20000301000 */
[----:B------:R-:W-:Y:S05]  /*3940*/  BRA `(.L_x_15148) ;  /* 0x0000002000007947 */ /* 0x000fea0003800000 */
.L_x_15167:
[----:B------:R-:W3:Y:S02]  /*3950*/  LDG.E R4, [R4.64] ;  /* 0x0000002404047981 */ /* 0x000ee4000c1e1900 */
[----:B---3--:R0:W3:Y:S02]  /*3960*/  I2F.U32 R29, R4 ;  /* 0x00000004001d7306 */ /* 0x0080e40000201000 */
.L_x_15148:
[----:B------:R-:W-:Y:S05]  /*3970*/  BSYNC B6 ;  /* 0x0000000000067941 */ /* 0x000fea0003800000 */
.L_x_15142:
[----:B------:R-:W-:Y:S02]  /*3980*/  IADD3 R17, R17, 0x80, RZ ;  /* 0x0000008011117810 */ /* 0x000fe40007ffe0ff */
.L_x_15114:
[----:B------:R-:W-:Y:S05]  /*3990*/  BSYNC B7 ;  /* 0x0000000000077941 */ /* 0x000fea0003800000 */
.L_x_15113:
[----:B------:R-:W-:Y:S01]  /*39a0*/  ISETP.GE.AND P0, PT, R17, R16, PT ;  /* 0x000000101100720c */ /* 0x000fe20003f06270 */
[----:B------:R-:W-:Y:S01]  /*39b0*/  BSSY B7, `(.L_x_15169) ;  /* 0x00001c6000077945 */ /* 0x000fe20003800000 */
[----:B------:R-:W-:Y:S01]  /*39c0*/  CS2R R26, SRZ ;  /* 0x00000000001a7805 */ /* 0x000fe2000001ff00 */
[----:B------:R-:W-:-:S10]  /*39d0*/  IMAD.MOV.U32 R18, RZ, RZ, RZ ;  /* 0x000000ffff127224 */ /* 0x000fd400078e00ff */
        /* <DEDUP_REMOVED lines=20> */
.L_x_15175:
[----:B------:R-:W4:Y:S02]  /*3b20*/  LDG.E.U8 R4, [R4.64] ;  /* 0x0000002404047981 */ /* 0x000f24000c1e1100 */
[----:B----4-:R0:W4:Y:S01]  /*3b30*/  I2F.U16 R18, R4 ;  /* 0x0000000400127306 */ /* 0x0101220000101000 */
[----:B------:R-:W-:Y:S05]  /*3b40*/  BRA `(.L_x_15177) ;  /* 0x00000ca000007947 */ /* 0x000fea0003800000 */
.L_x_15174:
        /* <DEDUP_REMOVED lines=9> */
.L_x_15179:
[----:B------:R-:W4:Y:S02]  /*3be0*/  LDG.E R4, [R4.64] ;  /* 0x0000002404047981 */ /* 0x000f24000c1e1900 */
[----:B----4-:R0:W4:Y:S01]  /*3bf0*/  I2F R18, R4 ;  /* 0x0000000400127306 */ /* 0x0101220000201400 */
[----:B------:R-:W-:Y:S05]  /*3c00*/  BRA `(.L_x_15177) ;  /* 0x00000be000007947 */ /* 0x000fea0003800000 */
.L_x_15178:
[----:B------:R-:W4:Y:S02]  /*3c10*/  LDG.E.U16 R4, [R4.64] ;  /* 0x0000002404047981 */ /* 0x000f24000c1e1500 */
[----:B----4-:R0:W4:Y:S01]  /*3c20*/  I2F.S16 R18, R4 ;  /* 0x0000000400127306 */ /* 0x0101220000101400 */
[----:B------:R-:W-:Y:S05]  /*3c30*/  BRA `(.L_x_15177) ;  /* 0x00000bb000007947 */ /* 0x000fea0003800000 */
.L_x_15173:
        /* <DEDUP_REMOVED lines=8> */
.L_x_15181:
[----:B------:R-:W4:Y:S02]  /*3cc0*/  LDG.E.U16 R4, [R4.64] ;  /* 0x0000002404047981 */ /* 0x000f24000c1e1500 */
[----:B----4-:R-:W-:Y:S01]  /*3cd0*/  HADD2.F32 R18, -RZ, R4.H0_H0 ;  /* 0x20000004ff127230 */ /* 0x010fe20000004100 */
[----:B------:R-:W-:Y:S05]  /*3ce0*/  BRA `(.L_x_15177) ;  /* 0x00000b0000007947 */ /* 0x000fea0003800000 */
.L_x_15180:
        /* <DEDUP_REMOVED lines=8> */
.L_x_15183:
[----:B------:R-:W4:Y:S02]  /*3d70*/  LDG.E.U16 R4, [R4.64] ;  /* 0x0000002404047981 */ /* 0x000f24000c1e1500 */
[----:B----4-:R-:W-:Y:S01]  /*3d80*/  HADD2.F32 R18, -RZ, R4.H0_H0 ;  /* 0x20000004ff127230 */ /* 0x010fe20000004100 */
[----:B------:R-:W-:Y:S05]  /*3d90*/  BRA `(.L_x_15177) ;  /* 0x00000a5000007947 */ /* 0x000fea0003800000 */
.L_x_15182:
[----:B------:R-:W4:Y:S02]  /*3da0*/  LDG.E.64 R4, [R4.64] ;  /* 0x0000002404047981 */ /* 0x000f24000c1e1b00 */
[----:B----4-:R-:W0:Y:S01]  /*3db0*/  F2F.F32.F64 R18, R4 ;  /* 0x0000000400127310 */ /* 0x010e220000301000 */
[----:B------:R-:W0:-:S14]  /*3dc0*/  DSETP.GEU.AND P0, PT, |R4|, c[0x2][0x0], PT ;  /* 0x008000000400762a */ /* 0x000e1c0003f0e200 */
[----:B0-----:R-:W-:Y:S01]  /*3dd0*/  @!P0 FMUL R18, R18, 1.175494350822287508e-38 ;  /* 0x0080000012128820 */ /* 0x001fe20000400000 */
[----:B------:R-:W-:Y:S05]  /*3de0*/  BRA `(.L_x_15177) ;  /* 0x00000a0000007947 */ /* 0x000fea0003800000 */
.L_x_15172:
        /* <DEDUP_REMOVED lines=12> */
.L_x_15186:
[----:B------:R-:W4:Y:S02]  /*3eb0*/  LDG.E.64 R4, [R4.64] ;  /* 0x0000002404047981 */ /* 0x000f24000c1e1b00 */
[----:B----4-:R-:W0:Y:S01]  /*3ec0*/  F2F.F32.F64 R18, R4 ;  /* 0x0000000400127310 */ /* 0x010e220000301000 */
[----:B------:R-:W0:-:S14]  /*3ed0*/  DSETP.GEU.AND P0, PT, |R4|, c[0x2][0x0], PT ;  /* 0x008000000400762a */ /* 0x000e1c0003f0e200 */
[----:B0-----:R-:W-:Y:S01]  /*3ee0*/  @!P0 FMUL R18, R18, 1.175494350822287508e-38 ;  /* 0x0080000012128820 */ /* 0x001fe20000400000 */
[----:B------:R-:W-:Y:S05]  /*3ef0*/  BRA `(.L_x_15177) ;  /* 0x000008f000007947 */ /* 0x000fea0003800000 */
.L_x_15185:
        /* <DEDUP_REMOVED lines=26> */
.L_x_15188:
        /* <DEDUP_REMOVED lines=13> */
.L_x_15187:
[----:B------:R-:W4:Y:S02]  /*4170*/  LDG.E.U16 R4, [R4.64] ;  /* 0x0000002404047981 */ /* 0x000f24000c1e1500 */
[----:B----4-:R-:W-:Y:S01]  /*4180*/  PRMT R18, RZ, 0x5410, R4 ;  /* 0x00005410ff127816 */ /* 0x010fe20000000004 */
[----:B------:R-:W-:Y:S05]  /*4190*/  BRA `(.L_x_15177) ;  /* 0x0000065000007947 */ /* 0x000fea0003800000 */
.L_x_15184:
        /* <DEDUP_REMOVED lines=11> */
.L_x_15191:
        /* <DEDUP_REMOVED lines=20> */
.L_x_15193:
[----:B------:R-:W-:Y:S05]  /*4390*/  BSYNC B0 ;  /* 0x0000000000007941 */ /* 0x000fea0003800000 */
.L_x_15192:
[----:B------:R-:W-:Y:S01]  /*43a0*/  IMAD.SHL.U32 R3, R3, 0x100000, RZ ;  /* 0x0010000003037824 */ /* 0x000fe200078e00ff */
[----:B------:R-:W-:-:S04]  /*43b0*/  LEA R5, R0, 0x3b800000, 0x17 ;  /* 0x3b80000000057811 */ /* 0x000fc800078eb8ff */
[----:B------:R-:W-:Y:S01]  /*43c0*/  LOP3.LUT R18, R5, R3, R18, 0xfe, !PT ;  /* 0x0000000305127212 */ /* 0x000fe200078efe12 */
[----:B------:R-:W-:Y:S05]  /*43d0*/  BRA `(.L_x_15177) ;  /* 0x0000041000007947 */ /* 0x000fea0003800000 */
.L_x_15190:
        /* <DEDUP_REMOVED lines=20> */
.L_x_15195:
[----:B------:R-:W-:Y:S05]  /*4520*/  BSYNC B0 ;  /* 0x0000000000007941 */ /* 0x000fea0003800000 */
.L_x_15194:
[----:B------:R-:W-:Y:S01]  /*4530*/  IMAD.SHL.U32 R3, R3, 0x200000, RZ ;  /* 0x0020000003037824 */ /* 0x000fe200078e00ff */
[----:B------:R-:W-:-:S04]  /*4540*/  LEA R5, R0, 0x37800000, 0x17 ;  /* 0x3780000000057811 */ /* 0x000fc800078eb8ff */
[----:B------:R-:W-:Y:S01]  /*4550*/  LOP3.LUT R18, R5, R3, R18, 0xfe, !PT ;  /* 0x0000000305127212 */ /* 0x000fe200078efe12 */
[----:B------:R-:W-:Y:S05]  /*4560*/  BRA `(.L_x_15177) ;  /* 0x0000028000007947 */ /* 0x000fea0003800000 */
.L_x_15189:
        /* <DEDUP_REMOVED lines=14> */
.L_x_15176:
        /* <DEDUP_REMOVED lines=21> */
.L_x_15197:
[----:B------:R-:W4:Y:S02]  /*47a0*/  LDG.E.64 R4, [R4.64] ;  /* 0x0000002404047981 */ /* 0x000f24000c1e1b00 */
[----:B----4-:R0:W4:Y:S01]  /*47b0*/  I2F.U64 R18, R4 ;  /* 0x0000000400127312 */ /* 0x0101220000301000 */
[----:B------:R-:W-:Y:S05]  /*47c0*/  BRA `(.L_x_15177) ;  /* 0x0000002000007947 */ /* 0x000fea0003800000 */
.L_x_15196:
[----:B------:R-:W4:Y:S02]  /*47d0*/  LDG.E R4, [R4.64] ;  /* 0x0000002404047981 */ /* 0x000f24000c1e1900 */
[----:B----4-:R0:W4:Y:S02]  /*47e0*/  I2F.U32 R18, R4 ;  /* 0x0000000400127306 */ /* 0x0101240000201000 */
.L_x_15177:
[----:B------:R-:W-:Y:S05]  /*47f0*/  BSYNC B6 ;  /* 0x0000000000067941 */ /* 0x000fea0003800000 */
.L_x_15171:
        /* <DEDUP_REMOVED lines=18> */
.L_x_15202:
[----:B----4-:R-:W4:Y:S02]  /*4920*/  LDG.E.U8 R4, [R4.64] ;  /* 0x0000002404047981 */ /* 0x010f24000c1e1100 */
[----:B----4-:R0:W4:Y:S01]  /*4930*/  I2F.U16 R27, R4 ;  /* 0x00000004001b7306 */ /* 0x0101220000101000 */
[----:B------:R-:W-:Y:S05]  /*4940*/  BRA `(.L_x_15204) ;  /* 0x00000ca000007947 */ /* 0x000fea0003800000 */
.L_x_15201:
        /* <DEDUP_REMOVED lines=9> */
.L_x_15206:
[----:B----4-:R-:W4:Y:S02]  /*49e0*/  LDG.E R4, [R4.64] ;  /* 0x0000002404047981 */ /* 0x010f24000c1e1900 */
[----:B----4-:R0:W4:Y:S01]  /*49f0*/  I2F R27, R4 ;  /* 0x00000004001b7306 */ /* 0x0101220000201400 */
[----:B------:R-:W-:Y:S05]  /*4a00*/  BRA `(.L_x_15204) ;  /* 0x00000be000007947 */ /* 0x000fea0003800000 */
.L_x_15205:
[----:B----4-:R-:W4:Y:S02]  /*4a10*/  LDG.E.U16 R4, [R4.64] ;  /* 0x0000002404047981 */ /* 0x010f24000c1e1500 */
[----:B----4-:R0:W4:Y:S01]  /*4a20*/  I2F.S16 R27, R4 ;  /* 0x00000004001b7306 */ /* 0x0101220000101400 */
[----:B------:R-:W-:Y:S05]  /*4a30*/  BRA `(.L_x_15204) ;  /* 0x00000bb000007947 */ /* 0x000fea0003800000 */
.L_x_15200:
        /* <DEDUP_REMOVED lines=8> */
.L_x_15208:
[----:B----4-:R-:W4:Y:S02]  /*4ac0*/  LDG.E.U16 R4, [R4.64] ;  /* 0x0000002404047981 */ /* 0x010f24000c1e1500 */
[----:B----4-:R-:W-:Y:S01]  /*4ad0*/  HADD2.F32 R27, -RZ, R4.H0_H0 ;  /* 0x20000004ff1b7230 */ /* 0x010fe20000004100 */
[----:B------:R-:W-:Y:S05]  /*4ae0*/  BRA `(.L_x_15204) ;  /* 0x00000b0000007947 */ /* 0x000fea0003800000 */
.L_x_15207:
        /* <DEDUP_REMOVED lines=8> */
.L_x_15210:
[----:B----4-:R-:W4:Y:S02]  /*4b70*/  LDG.E.U16 R4, [R4.64] ;  /* 0x0000002404047981 */ /* 0x010f24000c1e1500 */
[----:B----4-:R-:W-:Y:S01]  /*4b80*/  HADD2.F32 R27, -RZ, R4.H0_H0 ;  /* 0x20000004ff1b7230 */ /* 0x010fe20000004100 */
[----:B------:R-:W-:Y:S05]  /*4b90*/  BRA `(.L_x_15204) ;  /* 0x00000a5000007947 */ /* 0x000fea0003800000 */
.L_x_15209:
[----:B----4-:R-:W4:Y:S02]  /*4ba0*/  LDG.E.64 R4, [R4.64] ;  /* 0x0000002404047981 */ /* 0x010f24000c1e1b00 */
[----:B----4-:R-:W0:Y:S01]  /*4bb0*/  F2F.F32.F64 R27, R4 ;  /* 0x00000004001b7310 */ /* 0x010e220000301000 */
[----:B------:R-:W0:-:S14]  /*4bc0*/  DSETP.GEU.AND P0, PT, |R4|, c[0x2][0x0], PT ;  /* 0x008000000400762a */ /* 0x000e1c0003f0e200 */
[----:B0-----:R-:W-:Y:S01]  /*4bd0*/  @!P0 FMUL R27, R27, 1.175494350822287508e-38 ;  /* 0x008000001b1b8820 */ /* 0x001fe20000400000 */
[----:B------:R-:W-:Y:S05]  /*4be0*/  BRA `(.L_x_15204) ;  /* 0x00000a0000007947 */ /* 0x000fea0003800000 */
.L_x_15199:
        /* <DEDUP_REMOVED lines=12> */
.L_x_15213:
[----:B----4-:R-:W4:Y:S02]  /*4cb0*/  LDG.E.64 R4, [R4.64] ;  /* 0x0000002404047981 */ /* 0x010f24000c1e1b00 */
[----:B----4-:R-:W0:Y:S01]  /*4cc0*/  F2F.F32.F64 R27, R4 ;  /* 0x00000004001b7310 */ /* 0x010e220000301000 */
[----:B------:R-:W0:-:S14]  /*4cd0*/  DSETP.GEU.AND P0, PT, |R4|, c[0x2][0x0], PT ;  /* 0x008000000400762a */ /* 0x000e1c0003f0e200 */
[----:B0-----:R-:W-:Y:S01]  /*4ce0*/  @!P0 FMUL R27, R27, 1.175494350822287508e-38 ;  /* 0x008000001b1b8820 */ /* 0x001fe20000400000 */
[----:B------:R-:W-:Y:S05]  /*4cf0*/  BRA `(.L_x_15204) ;  /* 0x000008f000007947 */ /* 0x000fea0003800000 */
.L_x_15212:
        /* <DEDUP_REMOVED lines=26> */
.L_x_15215:
        /* <DEDUP_REMOVED lines=13> */
.L_x_15214:
[----:B----4-:R-:W4:Y:S02]  /*4f70*/  LDG.E.U16 R4, [R4.64] ;  /* 0x0000002404047981 */ /* 0x010f24000c1e1500 */
[----:B----4-:R-:W-:Y:S01]  /*4f80*/  PRMT R27, RZ, 0x5410, R4 ;  /* 0x00005410ff1b7816 */ /* 0x010fe20000000004 */
[----:B------:R-:W-:Y:S05]  /*4f90*/  BRA `(.L_x_15204) ;  /* 0x0000065000007947 */ /* 0x000fea0003800000 */
.L_x_15211:
        /* <DEDUP_REMOVED lines=11> */
.L_x_15218:
        /* <DEDUP_REMOVED lines=20> */
.L_x_15220:
[----:B------:R-:W-:Y:S05]  /*5190*/  BSYNC B0 ;  /* 0x0000000000007941 */ /* 0x000fea0003800000 */
.L_x_15219:
[----:B------:R-:W-:Y:S01]  /*51a0*/  IMAD.SHL.U32 R3, R3, 0x100000, RZ ;  /* 0x0010000003037824 */ /* 0x000fe200078e00ff */
[----:B------:R-:W-:-:S04]  /*51b0*/  LEA R0, R0, 0x3b800000, 0x17 ;  /* 0x3b80000000007811 */ /* 0x000fc800078eb8ff */
[----:B------:R-:W-:Y:S01]  /*51c0*/  LOP3.LUT R27, R0, R3, R27, 0xfe, !PT ;  /* 0x00000003001b7212 */ /* 0x000fe200078efe1b */
[----:B------:R-:W-:Y:S05]  /*51d0*/  BRA `(.L_x_15204) ;  /* 0x0000041000007947 */ /* 0x000fea0003800000 */
.L_x_15217:
        /* <DEDUP_REMOVED lines=20> */
.L_x_15222:
[----:B------:R-:W-:Y:S05]  /*5320*/  BSYNC B0 ;  /* 0x0000000000007941 */ /* 0x000fea0003800000 */
.L_x_15221:
[----:B------:R-:W-:Y:S01]  /*5330*/  IMAD.SHL.U32 R3, R3, 0x200000, RZ ;  /* 0x0020000003037824 */ /* 0x000fe200078e00ff */
[----:B------:R-:W-:-:S04]  /*5340*/  LEA R0, R0, 0x37800000, 0x17 ;  /* 0x3780000000007811 */ /* 0x000fc800078eb8ff */
[----:B------:R-:W-:Y:S01]  /*5350*/  LOP3.LUT R27, R0, R3, R27, 0xfe, !PT ;  /* 0x00000003001b7212 */ /* 0x000fe200078efe1b */
[----:B------:R-:W-:Y:S05]  /*5360*/  BRA `(.L_x_15204) ;  /* 0x0000028000007947 */ /* 0x000fea0003800000 */
.L_x_15216:
        /* <DEDUP_REMOVED lines=14> */
.L_x_15203:
        /* <DEDUP_REMOVED lines=21> */
.L_x_15224:
[----:B----4-:R-:W4:Y:S02]  /*55a0*/  LDG.E.64 R4, [R4.64] ;  /* 0x0000002404047981 */ /* 0x010f24000c1e1b00 */
[----:B----4-:R0:W4:Y:S01]  /*55b0*/  I2F.U64 R27, R4 ;  /* 0x00000004001b7312 */ /* 0x0101220000301000 */
[----:B------:R-:W-:Y:S05]  /*55c0*/  BRA `(.L_x_15204) ;  /* 0x0000002000007947 */ /* 0x000fea0003800000 */
.L_x_15223:
[----:B----4-:R-:W4:Y:S02]  /*55d0*/  LDG.E R4, [R4.64] ;  /* 0x0000002404047981 */ /* 0x010f24000c1e1900 */
[----:B----4-:R0:W4:Y:S02]  /*55e0*/  I2F.U32 R27, R4 ;  /* 0x00000004001b7306 */ /* 0x0101240000201000 */
.L_x_15204:
[----:B------:R-:W-:Y:S05]  /*55f0*/  BSYNC B6 ;  /* 0x0000000000067941 */ /* 0x000fea0003800000 */
.L_x_15198:
[----:B------:R-:W-:Y:S02]  /*5600*/  IADD3 R17, R17, 0x80, RZ ;  /* 0x0000008011117810 */ /* 0x000fe40007ffe0ff */
.L_x_15170:
[----:B------:R-:W-:Y:S05]  /*5610*/  BSYNC B7 ;  /* 0x0000000000077941 */ /* 0x000fea0003800000 */
.L_x_15169:
        /* <DEDUP_REMOVED lines=23> */
.L_x_15231:
[----:B----4-:R-:W4:Y:S02]  /*5790*/  LDG.E.U8 R4, [R4.64] ;  /* 0x0000002404047981 */ /* 0x010f24000c1e1100 */
[----:B----4-:R0:W4:Y:S01]  /*57a0*/  I2F.U16 R25, R4 ;  /* 0x0000000400197306 */ /* 0x0101220000101000 */
[----:B------:R-:W-:Y:S05]  /*57b0*/  BRA `(.L_x_15233) ;  /* 0x00000ca000007947 */ /* 0x000fea0003800000 */
.L_x_15230:
        /* <DEDUP_REMOVED lines=9> */
.L_x_15235:
[----:B----4-:R-:W4:Y:S02]  /*5850*/  LDG.E R4, [R4.64] ;  /* 0x0000002404047981 */ /* 0x010f24000c1e1900 */
[----:B----4-:R0:W4:Y:S01]  /*5860*/  I2F R25, R4 ;  /* 0x0000000400197306 */ /* 0x0101220000201400 */
[----:B------:R-:W-:Y:S05]  /*5870*/  BRA `(.L_x_15233) ;  /* 0x00000be000007947 */ /* 0x000fea0003800000 */
.L_x_15234:
[----:B----4-:R-:W4:Y:S02]  /*5880*/  LDG.E.U16 R4, [R4.64] ;  /* 0x0000002404047981 */ /* 0x010f24000c1e1500 */
[----:B----4-:R0:W4:Y:S01]  /*5890*/  I2F.S16 R25, R4 ;  /* 0x0000000400197306 */ /* 0x0101220000101400 */
[----:B------:R-:W-:Y:S05]  /*58a0*/  BRA `(.L_x_15233) ;  /* 0x00000bb000007947 */ /* 0x000fea0003800000 */
.L_x_15229:
        /* <DEDUP_REMOVED lines=8> */
.L_x_15237:
[----:B----4-:R-:W4:Y:S02]  /*5930*/  LDG.E.U16 R4, [R4.64] ;  /* 0x0000002404047981 */ /* 0x010f24000c1e1500 */
[----:B----4-:R-:W-:Y:S01]  /*5940*/  HADD2.F32 R25, -RZ, R4.H0_H0 ;  /* 0x20000004ff197230 */ /* 0x010fe20000004100 */
[----:B------:R-:W-:Y:S05]  /*5950*/  BRA `(.L_x_15233) ;  /* 0x00000b0000007947 */ /* 0x000fea0003800000 */
.L_x_15236:
        /* <DEDUP_REMOVED lines=8> */
.L_x_15239:
[----:B----4-:R-:W4:Y:S02]  /*59e0*/  LDG.E.U16 R4, [R4.64] ;  /* 0x0000002404047981 */ /* 0x010f24000c1e1500 */
[----:B----4-:R-:W-:Y:S01]  /*59f0*/  HADD2.F32 R25, -RZ, R4.H0_H0 ;  /* 0x20000004ff197230 */ /* 0x010fe20000004100 */
[----:B------:R-:W-:Y:S05]  /*5a00*/  BRA `(.L_x_15233) ;  /* 0x00000a5000007947 */ /* 0x000fea0003800000 */
.L_x_15238:
[----:B----4-:R-:W4:Y:S02]  /*5a10*/  LDG.E.64 R4, [R4.64] ;  /* 0x0000002404047981 */ /* 0x010f24000c1e1b00 */
[----:B----4-:R-:W0:Y:S01]  /*5a20*/  F2F.F32.F64 R25, R4 ;  /* 0x0000000400197310 */ /* 0x010e220000301000 */
[----:B------:R-:W0:-:S14]  /*5a30*/  DSETP.GEU.AND P0, PT, |R4|, c[0x2][0x0], PT ;  /* 0x008000000400762a */ /* 0x000e1c0003f0e200 */
[----:B0-----:R-:W-:Y:S01]  /*5a40*/  @!P0 FMUL R25, R25, 1.175494350822287508e-38 ;  /* 0x0080000019198820 */ /* 0x001fe20000400000 */
[----:B------:R-:W-:Y:S05]  /*5a50*/  BRA `(.L_x_15233) ;  /* 0x00000a0000007947 */ /* 0x000fea0003800000 */
.L_x_15228:
        /* <DEDUP_REMOVED lines=12> */
.L_x_15242:
[----:B----4-:R-:W4:Y:S02]  /*5b20*/  LDG.E.64 R4, [R4.64] ;  /* 0x0000002404047981 */ /* 0x010f24000c1e1b00 */
[----:B----4-:R-:W0:Y:S01]  /*5b30*/  F2F.F32.F64 R25, R4 ;  /* 0x0000000400197310 */ /* 0x010e220000301000 */
[----:B------:R-:W0:-:S14]  /*5b40*/  DSETP.GEU.AND P0, PT, |R4|, c[0x2][0x0], PT ;  /* 0x008000000400762a */ /* 0x000e1c0003f0e200 */
[----:B0-----:R-:W-:Y:S01]  /*5b50*/  @!P0 FMUL R25, R25, 1.175494350822287508e-38 ;  /* 0x0080000019198820 */ /* 0x001fe20000400000 */
[----:B------:R-:W-:Y:S05]  /*5b60*/  BRA `(.L_x_15233) ;  /* 0x000008f000007947 */ /* 0x000fea0003800000 */
.L_x_15241:
        /* <DEDUP_REMOVED lines=26> */
.L_x_15244:
        /* <DEDUP_REMOVED lines=13> */
.L_x_15243:
[----:B----4-:R-:W4:Y:S02]  /*5de0*/  LDG.E.U16 R4, [R4.64] ;  /* 0x0000002404047981 */ /* 0x010f24000c1e1500 */
[----:B----4-:R-:W-:Y:S01]  /*5df0*/  PRMT R25, RZ, 0x5410, R4 ;  /* 0x00005410ff197816 */ /* 0x010fe20000000004 */
[----:B------:R-:W-:Y:S05]  /*5e00*/  BRA `(.L_x_15233) ;  /* 0x0000065000007947 */ /* 0x000fea0003800000 */
.L_x_15240:
        /* <DEDUP_REMOVED lines=11> */
.L_x_15247:
        /* <DEDUP_REMOVED lines=20> */
.L_x_15249:
[----:B------:R-:W-:Y:S05]  /*6000*/  BSYNC B0 ;  /* 0x0000000000007941 */ /* 0x000fea0003800000 */
.L_x_15248:
[----:B------:R-:W-:Y:S01]  /*6010*/  IMAD.SHL.U32 R3, R3, 0x100000, RZ ;  /* 0x0010000003037824 */ /* 0x000fe200078e00ff */
[----:B------:R-:W-:-:S04]  /*6020*/  LEA R0, R0, 0x3b800000, 0x17 ;  /* 0x3b80000000007811 */ /* 0x000fc800078eb8ff */
[----:B------:R-:W-:Y:S01]  /*6030*/  LOP3.LUT R25, R0, R3, R25, 0xfe, !PT ;  /* 0x0000000300197212 */ /* 0x000fe200078efe19 */
[----:B------:R-:W-:Y:S05]  /*6040*/  BRA `(.L_x_15233) ;  /* 0x0000041000007947 */ /* 0x000fea0003800000 */
.L_x_15246:
        /* <DEDUP_REMOVED lines=20> */
.L_x_15251:
[----:B------:R-:W-:Y:S05]  /*6190*/  BSYNC B0 ;  /* 0x0000000000007941 */ /* 0x000fea0003800000 */
.L_x_15250:
[----:B------:R-:W-:Y:S01]  /*61a0*/  IMAD.SHL.U32 R3, R3, 0x200000, RZ ;  /* 0x0020000003037824 */ /* 0x000fe200078e00ff */
[----:B------:R-:W-:-:S04]  /*61b0*/  LEA R0, R0, 0x37800000, 0x17 ;  /* 0x3780000000007811 */ /* 0x000fc800078eb8ff */
[----:B------:R-:W-:Y:S01]  /*61c0*/  LOP3.LUT R25, R0, R3, R25, 0xfe, !PT ;  /* 0x0000000300197212 */ /* 0x000fe200078efe19 */
[----:B------:R-:W-:Y:S05]  /*61d0*/  BRA `(.L_x_15233) ;  /* 0x0000028000007947 */ /* 0x000fea0003800000 */
.L_x_15245:
        /* <DEDUP_REMOVED lines=14> */
.L_x_15232:
        /* <DEDUP_REMOVED lines=21> */
.L_x_15253:
[----:B----4-:R-:W4:Y:S02]  /*6410*/  LDG.E.64 R4, [R4.64] ;  /* 0x0000002404047981 */ /* 0x010f24000c1e1b00 */
[----:B----4-:R0:W4:Y:S01]  /*6420*/  I2F.U64 R25, R4 ;  /* 0x0000000400197312 */ /* 0x0101220000301000 */
[----:B------:R-:W-:Y:S05]  /*6430*/  BRA `(.L_x_15233) ;  /* 0x0000002000007947 */ /* 0x000fea0003800000 */
.L_x_15252:
[----:B----4-:R-:W4:Y:S02]  /*6440*/  LDG.E R4, [R4.64] ;  /* 0x0000002404047981 */ /* 0x010f24000c1e1900 */
[----:B----4-:R0:W4:Y:S02]  /*6450*/  I2F.U32 R25, R4 ;  /* 0x0000000400197306 */ /* 0x0101240000201000 */
.L_x_15233:
[----:B------:R-:W-:Y:S05]  /*6460*/  BSYNC B6 ;  /* 0x0000000000067941 */ /* 0x000fea0003800000 */
.L_x_15227:
        /* <DEDUP_REMOVED lines=17> */
.L_x_15257:
[----:B----4-:R-:W4:Y:S02]  /*6580*/  LDG.E.U8 R4, [R4.64] ;  /* 0x0000002404047981 */ /* 0x010f24000c1e1100 */
[----:B----4-:R0:W4:Y:S01]  /*6590*/  I2F.U16 R26, R4 ;  /* 0x00000004001a7306 */ /* 0x0101220000101000 */
[----:B------:R-:W-:Y:S05]  /*65a0*/  BRA `(.L_x_15226) ;  /* 0x00000c7000007947 */ /* 0x000fea0003800000 */
.L_x_15256:
        /* <DEDUP_REMOVED lines=9> */
.L_x_15260:
[----:B----4-:R-:W4:Y:S02]  /*6640*/  LDG.E R4, [R4.64] ;  /* 0x0000002404047981 */ /* 0x010f24000c1e1900 */
[----:B----4-:R0:W4:Y:S01]  /*6650*/  I2F R26, R4 ;  /* 0x00000004001a7306 */ /* 0x0101220000201400 */
[----:B------:R-:W-:Y:S05]  /*6660*/  BRA `(.L_x_15226) ;  /* 0x00000bb000007947 */ /* 0x000fea0003800000 */
.L_x_15259:
[----:B----4-:R-:W4:Y:S02]  /*6670*/  LDG.E.U16 R4, [R4.64] ;  /* 0x0000002404047981 */ /* 0x010f24000c1e1500 */
[----:B----4-:R0:W4:Y:S01]  /*6680*/  I2F.S16 R26, R4 ;  /* 0x00000004001a7306 */ /* 0x0101220000101400 */
[----:B------:R-:W-:Y:S05]  /*6690*/  BRA `(.L_x_15226) ;  /* 0x00000b8000007947 */ /* 0x000fea0003800000 */
.L_x_15255:
        /* <DEDUP_REMOVED lines=8> */
.L_x_15262:
[----:B----4-:R-:W4:Y:S02]  /*6720*/  LDG.E.U16 R4, [R4.64] ;  /* 0x0000002404047981 */ /* 0x010f24000c1e1500 */
[----:B----4-:R-:W-:Y:S01]  /*6730*/  HADD2.F32 R26, -RZ, R4.H0_H0 ;  /* 0x20000004ff1a7230 */ /* 0x010fe20000004100 */
[----:B------:R-:W-:Y:S05]  /*6740*/  BRA `(.L_x_15226) ;  /* 0x00000ad000007947 */ /* 0x000fea0003800000 */
.L_x_15261:
        /* <DEDUP_REMOVED lines=8> */
.L_x_15264:
[----:B----4-:R-:W4:Y:S02]  /*67d0*/  LDG.E.U16 R4, [R4.64] ;  /* 0x0000002404047981 */ /* 0x010f24000c1e1500 */
[----:B----4-:R-:W-:Y:S01]  /*67e0*/  HADD2.F32 R26, -RZ, R4.H0_H0 ;  /* 0x20000004ff1a7230 */ /* 0x010fe20000004100 */
[----:B------:R-:W-:Y:S05]  /*67f0*/  BRA `(.L_x_15226) ;  /* 0x00000a2000007947 */ /* 0x000fea0003800000 */
.L_x_15263:
[----:B----4-:R-:W4:Y:S02]  /*6800*/  LDG.E.64 R4, [R4.64] ;  /* 0x0000002404047981 */ /* 0x010f24000c1e1b00 */
[----:B----4-:R-:W0:Y:S01]  /*6810*/  F2F.F32.F64 R26, R4 ;  /* 0x00000004001a7310 */ /* 0x010e220000301000 */
[----:B------:R-:W0:-:S14]  /*6820*/  DSETP.GEU.AND P0, PT, |R4|, c[0x2][0x0], PT ;  /* 0x008000000400762a */ /* 0x000e1c0003f0e200 */
[----:B0-----:R-:W-:Y:S01]  /*6830*/  @!P0 FMUL R26, R26, 1.175494350822287508e-38 ;  /* 0x008000001a1a8820 */ /* 0x001fe20000400000 */
[----:B------:R-:W-:Y:S05]  /*6840*/  BRA `(.L_x_15226) ;  /* 0x000009d000007947 */ /* 0x000fea0003800000 */
.L_x_15254:
        /* <DEDUP_REMOVED lines=12> */
.L_x_15267:
[----:B----4-:R-:W4:Y:S02]  /*6910*/  LDG.E.64 R4, [R4.64] ;  /* 0x0000002404047981 */ /* 0x010f24000c1e1b00 */
[----:B----4-:R-:W0:Y:S01]  /*6920*/  F2F.F32.F64 R26, R4 ;  /* 0x00000004001a7310 */ /* 0x010e220000301000 */
[----:B------:R-:W0:-:S14]  /*6930*/  DSETP.GEU.AND P0, PT, |R4|, c[0x2][0x0], PT ;  /* 0x008000000400762a */ /* 0x000e1c0003f0e200 */
[----:B0-----:R-:W-:Y:S01]  /*6940*/  @!P0 FMUL R26, R26, 1.175494350822287508e-38 ;  /* 0x008000001a1a8820 */ /* 0x001fe20000400000 */
[----:B------:R-:W-:Y:S05]  /*6950*/  BRA `(.L_x_15226) ;  /* 0x000008c000007947 */ /* 0x000fea0003800000 */
.L_x_15266:
        /* <DEDUP_REMOVED lines=26> */
.L_x_15269:
        /* <DEDUP_REMOVED lines=13> */
.L_x_15268:
[----:B----4-:R-:W4:Y:S02]  /*6bd0*/  LDG.E.U16 R4, [R4.64] ;  /* 0x0000002404047981 */ /* 0x010f24000c1e1500 */
[----:B----4-:R-:W-:Y:S01]  /*6be0*/  PRMT R26, RZ, 0x5410, R4 ;  /* 0x00005410ff1a7816 */ /* 0x010fe20000000004 */
[----:B------:R-:W-:Y:S05]  /*6bf0*/  BRA `(.L_x_15226) ;  /* 0x0000062000007947 */ /* 0x000fea0003800000 */
.L_x_15265:
        /* <DEDUP_REMOVED lines=11> */
.L_x_15272:
        /* <DEDUP_REMOVED lines=19> */
.L_x_15274:
[----:B------:R-:W-:Y:S05]  /*6de0*/  BSYNC B0 ;  /* 0x0000000000007941 */ /* 0x000fea0003800000 */
.L_x_15273:
[----:B------:R-:W-:Y:S01]  /*6df0*/  IMAD.SHL.U32 R3, R3, 0x100000, RZ ;  /* 0x0010000003037824 */ /* 0x000fe200078e00ff */
[----:B------:R-:W-:-:S04]  /*6e00*/  LEA R5, R0, 0x3b800000, 0x17 ;  /* 0x3b80000000057811 */ /* 0x000fc800078eb8ff */
[----:B------:R-:W-:Y:S01]  /*6e10*/  LOP3.LUT R26, R5, R3, R26, 0xfe, !PT ;  /* 0x00000003051a7212 */ /* 0x000fe200078efe1a */
[----:B------:R-:W-:Y:S05]  /*6e20*/  BRA `(.L_x_15226) ;  /* 0x000003f000007947 */ /* 0x000fea0003800000 */
.L_x_15271:
        /* <DEDUP_REMOVED lines=19> */
.L_x_15276:
[----:B------:R-:W-:Y:S05]  /*6f60*/  BSYNC B0 ;  /* 0x0000000000007941 */ /* 0x000fea0003800000 */
.L_x_15275:
[----:B------:R-:W-:Y:S01]  /*6f70*/  IMAD.SHL.U32 R3, R3, 0x200000, RZ ;  /* 0x0020000003037824 */ /* 0x000fe200078e00ff */
[----:B------:R-:W-:-:S04]  /*6f80*/  LEA R5, R0, 0x37800000, 0x17 ;  /* 0x3780000000057811 */ /* 0x000fc800078eb8ff */
[----:B------:R-:W-:Y:S01]  /*6f90*/  LOP3.LUT R26, R5, R3, R26, 0xfe, !PT ;  /* 0x00000003051a7212 */ /* 0x000fe200078efe1a */
[----:B------:R-:W-:Y:S05]  /*6fa0*/  BRA `(.L_x_15226) ;  /* 0x0000027000007947 */ /* 0x000fea0003800000 */
.L_x_15270:
        /* <DEDUP_REMOVED lines=14> */
.L_x_15258:
        /* <DEDUP_REMOVED lines=20> */
.L_x_15278:
[----:B----4-:R-:W4:Y:S02]  /*71d0*/  LDG.E.64 R4, [R4.64] ;  /* 0x0000002404047981 */ /* 0x010f24000c1e1b00 */
[----:B----4-:R0:W4:Y:S01]  /*71e0*/  I2F.U64 R26, R4 ;  /* 0x00000004001a7312 */ /* 0x0101220000301000 */
[----:B------:R-:W-:Y:S05]  /*71f0*/  BRA `(.L_x_15226) ;  /* 0x0000002000007947 */ /* 0x000fea0003800000 */
.L_x_15277:
[----:B----4-:R-:W4:Y:S02]  /*7200*/  LDG.E R4, [R4.64] ;  /* 0x0000002404047981 */ /* 0x010f24000c1e1900 */
[----:B----4-:R0:W4:Y:S02]  /*7210*/  I2F.U32 R26, R4 ;  /* 0x00000004001a7306 */ /* 0x0101240000201000 */
.L_x_15226:
[----:B------:R-:W-:Y:S05]  /*7220*/  BSYNC B7 ;  /* 0x0000000000077941 */ /* 0x000fea0003800000 */
.L_x_15225:
[----:B------:R-:W0:Y:S01]  /*7230*/  S2R R19, SR_TID.X ;  /* 0x0000000000137919 */ /* 0x000e220000002100 */
[----:B------:R-:W4:Y:S01]  /*7240*/  LDC.U8 R17, c[0x0][0x190] ;  /* 0x00006400ff117b82 */ /* 0x000f220000000000 */
[----:B------:R-:W-:Y:S01]  /*7250*/  BSSY B0, `(.L_x_15279) ;  /* 0x000000f000007945 */ /* 0x000fe20003800000 */
[C---:B0-----:R-:W-:Y:S02]  /*7260*/  ISETP.GE.AND P2, PT, R19.reuse, R16, PT ;  /* 0x000000101300720c */ /* 0x041fe40003f46270 */
[----:B------:R-:W-:-:S02]  /*7270*/  IADD3 R3, R19, 0x100, RZ ;  /* 0x0000010013037810 */ /* 0x000fc40007ffe0ff */
[C---:B------:R-:W-:Y:S02]  /*7280*/  IADD3 R5, R19.reuse, 0x180, RZ ;  /* 0x0000018013057810 */ /* 0x040fe40007ffe0ff */
[----:B------:R-:W-:Y:S02]  /*7290*/  IADD3 R23, R19, 0x80, RZ ;  /* 0x0000008013177810 */ /* 0x000fe40007ffe0ff */
[-C--:B------:R-:W-:Y:S02]  /*72a0*/  ISETP.GE.AND P0, PT, R3, R16.reuse, PT ;  /* 0x000000100300720c */ /* 0x080fe40003f06270 */
[-C--:B------:R-:W-:Y:S02]  /*72b0*/  ISETP.GE.AND P1, PT, R5, R16.reuse, PT ;  /* 0x000000100500720c */ /* 0x080fe40003f26270 */
[----:B------:R-:W-:Y:S01]  /*72c0*/  ISETP.GE.AND P3, PT, R23, R16, PT ;  /* 0x000000101700720c */ /* 0x000fe20003f66270 */
[----:B------:R-:W-:Y:S07]  /*72d0*/  @P2 BRA `(.L_x_15280) ;  /* 0x0000006000002947 */ /* 0x000fee0003800000 */
[----:B----45:R-:W-:Y:S01]  /*72e0*/  FSETP.NAN.FTZ.AND P4, PT, R28, R28, PT ;  /* 0x0000001c1c00720b */ /* 0x030fe20003f98000 */
[----:B------:R-:W-:-:S12]  /*72f0*/  IMAD.MOV.U32 R4, RZ, RZ, R28 ;  /* 0x000000ffff047224 */ /* 0x000fd800078e001c */
[----:B------:R-:W-:Y:S05]  /*7300*/  @P4 BRA `(.L_x_15280) ;  /* 0x0000003000004947 */ /* 0x000fea0003800000 */
[----:B--2---:R-:W-:Y:S01]  /*7310*/  FSETP.NAN.FTZ.AND P4, PT, R22, R22, PT ;  /* 0x000000161600720b */ /* 0x004fe20003f98000 */
[----:B------:R-:W-:-:S12]  /*7320*/  IMAD.MOV.U32 R4, RZ, RZ, R22 ;  /* 0x000000ffff047224 */ /* 0x000fd800078e0016 */
[----:B------:R-:W-:Y:S02]  /*7330*/  @!P4 FMNMX.FTZ R4, R22, R28, PT ;  /* 0x0000001c1604c209 */ /* 0x000fe40003810000 */
.L_x_15280:
[----:B----4-:R-:W-:Y:S05]  /*7340*/  BSYNC B0 ;  /* 0x0000000000007941 */ /* 0x010fea0003800000 */
.L_x_15279:
[----:B------:R-:W-:Y:S01]  /*7350*/  BSSY B0, `(.L_x_15281) ;  /* 0x0000008000007945 */ /* 0x000fe20003800000 */
[----:B------:R-:W-:Y:S05]  /*7360*/  @P3 BRA `(.L_x_15282) ;  /* 0x0000006000003947 */ /* 0x000fea0003800000 */
[----:B-1---5:R-:W-:Y:S01]  /*7370*/  FSETP.NAN.FTZ.AND P3, PT, R24, R24, PT ;  /* 0x000000181800720b */ /* 0x022fe20003f78000 */
[----:B--2---:R-:W-:-:S12]  /*7380*/  IMAD.MOV.U32 R22, RZ, RZ, R24 ;  /* 0x000000ffff167224 */ /* 0x004fd800078e0018 */
[----:B------:R-:W-:Y:S05]  /*7390*/  @P3 BRA `(.L_x_15282) ;  /* 0x0000003000003947 */ /* 0x000fea0003800000 */
[----:B---3--:R-:W-:Y:S01]  /*73a0*/  FSETP.NAN.FTZ.AND P3, PT, R29, R29, PT ;  /* 0x0000001d1d00720b */ /* 0x008fe20003f78000 */
[----:B------:R-:W-:-:S12]  /*73b0*/  IMAD.MOV.U32 R22, RZ, RZ, R29 ;  /* 0x000000ffff167224 */ /* 0x000fd800078e001d */
[----:B------:R-:W-:Y:S02]  /*73c0*/  @!P3 FMNMX.FTZ R22, R29, R24, PT ;  /* 0x000000181d16b209 */ /* 0x000fe40003810000 */
.L_x_15282:
[----:B------:R-:W-:Y:S05]  /*73d0*/  BSYNC B0 ;  /* 0x0000000000007941 */ /* 0x000fea0003800000 */
.L_x_15281:
[----:B------:R-:W-:Y:S01]  /*73e0*/  BSSY B0, `(.L_x_15283) ;  /* 0x0000008000007945 */ /* 0x000fe20003800000 */
[----:B------:R-:W-:Y:S05]  /*73f0*/  @P0 BRA `(.L_x_15284) ;  /* 0x0000006000000947 */ /* 0x000fea0003800000 */
[----:B-----5:R-:W-:Y:S01]  /*7400*/  FSETP.NAN.FTZ.AND P0, PT, R18, R18, PT ;  /* 0x000000121200720b */ /* 0x020fe20003f18000 */
[----:B-1----:R-:W-:-:S12]  /*7410*/  IMAD.MOV.U32 R24, RZ, RZ, R18 ;  /* 0x000000ffff187224 */ /* 0x002fd800078e0012 */
[----:B------:R-:W-:Y:S05]  /*7420*/  @P0 BRA `(.L_x_15284) ;  /* 0x0000003000000947 */ /* 0x000fea0003800000 */
[----:B------:R-:W-:Y:S01]  /*7430*/  FSETP.NAN.FTZ.AND P0, PT, R27, R27, PT ;  /* 0x0000001b1b00720b */ /* 0x000fe20003f18000 */
[----:B------:R-:W-:-:S12]  /*7440*/  IMAD.MOV.U32 R24, RZ, RZ, R27 ;  /* 0x000000ffff187224 */ /* 0x000fd800078e001b */
[----:B------:R-:W-:Y:S02]  /*7450*/  @!P0 FMNMX.FTZ R24, R27, R18, PT ;  /* 0x000000121b188209 */ /* 0x000fe40003810000 */
.L_x_15284:
[----:B------:R-:W-:Y:S05]  /*7460*/  BSYNC B0 ;  /* 0x0000000000007941 */ /* 0x000fea0003800000 */
.L_x_15283:
[----:B------:R-:W-:Y:S01]  /*7470*/  BSSY B0, `(.L_x_15285) ;  /* 0x0000008000007945 */ /* 0x000fe20003800000 */
[----:B------:R-:W-:Y:S05]  /*7480*/  @P1 BRA `(.L_x_15286) ;  /* 0x0000006000001947 */ /* 0x000fea0003800000 */
[----:B-----5:R-:W-:Y:S01]  /*7490*/  FSETP.NAN.FTZ.AND P0, PT, R25, R25, PT ;  /* 0x000000191900720b */ /* 0x020fe20003f18000 */
[----:B------:R-:W-:-:S12]  /*74a0*/  IMAD.MOV.U32 R18, RZ, RZ, R25 ;  /* 0x000000ffff127224 */ /* 0x000fd800078e0019 */
[----:B------:R-:W-:Y:S05]  /*74b0*/  @P0 BRA `(.L_x_15286) ;  /* 0x0000003000000947 */ /* 0x000fea0003800000 */
[----:B------:R-:W-:Y:S01]  /*74c0*/  FSETP.NAN.FTZ.AND P0, PT, R26, R26, PT ;  /* 0x0000001a1a00720b */ /* 0x000fe20003f18000 */
[----:B------:R-:W-:-:S12]  /*74d0*/  IMAD.MOV.U32 R18, RZ, RZ, R26 ;  /* 0x000000ffff127224 */ /* 0x000fd800078e001a */
[----:B------:R-:W-:Y:S02]  /*74e0*/  @!P0 FMNMX.FTZ R18, R25, R26, PT ;  /* 0x0000001a19128209 */ /* 0x000fe40003810000 */
.L_x_15286:
[----:B------:R-:W-:Y:S05]  /*74f0*/  BSYNC B0 ;  /* 0x0000000000007941 */ /* 0x000fea0003800000 */
.L_x_15285:
[----:B------:R-:W-:Y:S01]  /*7500*/  BSSY B6, `(.L_x_15287) ;  /* 0x0000102000067945 */ /* 0x000fe20003800000 */
        /* <DEDUP_REMOVED lines=21> */
.L_x_15292:
[----:B------:R-:W0:Y:S01]  /*7660*/  F2I.S64.TRUNC R4, R4 ;  /* 0x0000000400047311 */ /* 0x000e22000020d900 */
[----:B------:R-:W-:Y:S02]  /*7670*/  IMAD.MOV.U32 R19, RZ, RZ, R23 ;  /* 0x000000ffff137224 */ /* 0x000fe400078e0017 */
[----:B0-----:R-:W-:-:S05]  /*7680*/  IMAD.MOV.U32 R3, RZ, RZ, R4 ;  /* 0x000000ffff037224 */ /* 0x001fca00078e0004 */
[----:B------:R0:W-:Y:S01]  /*7690*/  STG.E.U8 [R8.64], R3 ;  /* 0x0000000308007986 */ /* 0x0001e2000c101124 */
[----:B------:R-:W-:Y:S05]  /*76a0*/  BRA `(.L_x_15288) ;  /* 0x00000e7000007947 */ /* 0x000fea0003800000 */
.L_x_15291:
        /* <DEDUP_REMOVED lines=10> */
.L_x_15295:
[----:B------:R-:W0:Y:S01]  /*7750*/  F2I.FTZ.TRUNC.NTZ R3, R4 ;  /* 0x0000000400037305 */ /* 0x000e22000021f100 */
[----:B------:R-:W-:Y:S01]  /*7760*/  IMAD.MOV.U32 R19, RZ, RZ, R23 ;  /* 0x000000ffff137224 */ /* 0x000fe200078e0017 */
[----:B0-----:R0:W-:Y:S01]  /*7770*/  STG.E [R8.64], R3 ;  /* 0x0000000308007986 */ /* 0x0011e2000c101924 */
[----:B------:R-:W-:Y:S05]  /*7780*/  BRA `(.L_x_15288) ;  /* 0x00000d9000007947 */ /* 0x000fea0003800000 */
.L_x_15294:
[----:B------:R-:W0:Y:S01]  /*7790*/  F2I.FTZ.TRUNC.NTZ R3, R4 ;  /* 0x0000000400037305 */ /* 0x000e22000021f100 */
[----:B------:R-:W-:Y:S01]  /*77a0*/  IMAD.MOV.U32 R19, RZ, RZ, R23 ;  /* 0x000000ffff137224 */ /* 0x000fe200078e0017 */
[----:B0-----:R0:W-:Y:S01]  /*77b0*/  STG.E.U16 [R8.64], R3 ;  /* 0x0000000308007986 */ /* 0x0011e2000c101524 */
[----:B------:R-:W-:Y:S05]  /*77c0*/  BRA `(.L_x_15288) ;  /* 0x00000d5000007947 */ /* 0x000fea0003800000 */
.L_x_15290:
        /* <DEDUP_REMOVED lines=9> */
.L_x_15297:
[----:B------:R-:W-:Y:S01]  /*7860*/  F2FP.PACK_AB R4, RZ, R4 ;  /* 0x00000004ff04723e */ /* 0x000fe200000000ff */
[----:B------:R-:W-:-:S04]  /*7870*/  IMAD.MOV.U32 R19, RZ, RZ, R23 ;  /* 0x000000ffff137224 */ /* 0x000fc800078e0017 */
[----:B------:R0:W-:Y:S01]  /*7880*/  STG.E.U16 [R8.64], R4 ;  /* 0x0000000408007986 */ /* 0x0001e2000c101524 */
[----:B------:R-:W-:Y:S05]  /*7890*/  BRA `(.L_x_15288) ;  /* 0x00000c8000007947 */ /* 0x000fea0003800000 */
.L_x_15296:
        /* <DEDUP_REMOVED lines=10> */
.L_x_15299:
[----:B------:R-:W-:Y:S01]  /*7940*/  F2FP.PACK_AB R3, RZ, R4 ;  /* 0x00000004ff03723e */ /* 0x000fe200000000ff */
[----:B------:R-:W-:-:S03]  /*7950*/  IMAD.MOV.U32 R19, RZ, RZ, R23 ;  /* 0x000000ffff137224 */ /* 0x000fc600078e0017 */
[----:B------:R-:W-:-:S05]  /*7960*/  PRMT R3, R3, 0x5410, RZ ;  /* 0x0000541003037816 */ /* 0x000fca00000000ff */
[----:B------:R0:W-:Y:S01]  /*7970*/  STG.E [R8.64], R3 ;  /* 0x0000000308007986 */ /* 0x0001e2000c101924 */
[----:B------:R-:W-:Y:S05]  /*7980*/  BRA `(.L_x_15288) ;  /* 0x00000b9000007947 */ /* 0x000fea0003800000 */
.L_x_15298:
[----:B------:R-:W-:Y:S02]  /*7990*/  FMUL.FTZ R4, R4, 1 ;  /* 0x3f80000004047820 */ /* 0x000fe40000410000 */
[----:B------:R-:W-:-:S04]  /*79a0*/  IMAD.MOV.U32 R19, RZ, RZ, R23 ;  /* 0x000000ffff137224 */ /* 0x000fc800078e0017 */
[----:B------:R-:W0:Y:S02]  /*79b0*/  F2F.F64.F32 R4, R4 ;  /* 0x0000000400047310 */ /* 0x000e240000201800 */
[----:B0-----:R0:W-:Y:S01]  /*79c0*/  STG.E.64 [R8.64], R4 ;  /* 0x0000000408007986 */ /* 0x0011e2000c101b24 */
[----:B------:R-:W-:Y:S05]  /*79d0*/  BRA `(.L_x_15288) ;  /* 0x00000b4000007947 */ /* 0x000fea0003800000 */
.L_x_15289:
        /* <DEDUP_REMOVED lines=13> */
.L_x_15302:
[----:B------:R-:W-:Y:S01]  /*7ab0*/  FMUL.FTZ R4, R4, 1 ;  /* 0x3f80000004047820 */ /* 0x000fe20000410000 */
[----:B------:R-:W-:Y:S01]  /*7ac0*/  CS2R R6, SRZ ;  /* 0x0000000000067805 */ /* 0x000fe2000001ff00 */
[----:B------:R-:W-:-:S04]  /*7ad0*/  IMAD.MOV.U32 R19, RZ, RZ, R23 ;  /* 0x000000ffff137224 */ /* 0x000fc800078e0017 */
[----:B------:R-:W0:Y:S02]  /*7ae0*/  F2F.F64.F32 R4, R4 ;  /* 0x0000000400047310 */ /* 0x000e240000201800 */
[----:B0-----:R0:W-:Y:S01]  /*7af0*/  STG.E.128 [R8.64], R4 ;  /* 0x0000000408007986 */ /* 0x0011e2000c101d24 */
[----:B------:R-:W-:Y:S05]  /*7b00*/  BRA `(.L_x_15288) ;  /* 0x00000a1000007947 */ /* 0x000fea0003800000 */
.L_x_15301:
        /* <DEDUP_REMOVED lines=20> */
.L_x_15306:
[----:B------:R-:W-:Y:S05]  /*7c50*/  BSYNC B0 ;  /* 0x0000000000007941 */ /* 0x000fea0003800000 */
.L_x_15305:
[----:B------:R-:W-:Y:S01]  /*7c60*/  LOP3.LUT R5, R0, R5, RZ, 0xfc, !PT ;  /* 0x0000000500057212 */ /* 0x000fe200078efcff */
[----:B------:R-:W-:-:S04]  /*7c70*/  IMAD.MOV.U32 R19, RZ, RZ, R23 ;  /* 0x000000ffff137224 */ /* 0x000fc800078e0017 */
[----:B------:R0:W-:Y:S01]  /*7c80*/  STG.E.U8 [R8.64], R5 ;  /* 0x0000000508007986 */ /* 0x0001e2000c101124 */
[----:B------:R-:W-:Y:S05]  /*7c90*/  BRA `(.L_x_15288) ;  /* 0x0000088000007947 */ /* 0x000fea0003800000 */
.L_x_15304:
        /* <DEDUP_REMOVED lines=12> */
.L_x_15308:
[----:B------:R-:W-:Y:S01]  /*7d60*/  IMAD.MOV.U32 R0, RZ, RZ, 0x7f ;  /* 0x0000007fff007424 */ /* 0x000fe200078e00ff */
[----:B------:R-:W-:-:S04]  /*7d70*/  ISETP.GT.U32.AND P0, PT, R5, 0x7f800000, PT ;  /* 0x7f8000000500780c */ /* 0x000fc80003f04070 */
[----:B------:R-:W-:-:S04]  /*7d80*/  SEL R0, R0, 0x7c, P0 ;  /* 0x0000007c00007807 */ /* 0x000fc80000000000 */
.L_x_15309:
[----:B------:R-:W-:Y:S05]  /*7d90*/  BSYNC B0 ;  /* 0x0000000000007941 */ /* 0x000fea0003800000 */
.L_x_15307:
[----:B------:R-:W-:Y:S01]  /*7da0*/  LOP3.LUT R4, R4, 0x80000000, RZ, 0xc0, !PT ;  /* 0x8000000004047812 */ /* 0x000fe200078ec0ff */
[----:B------:R-:W-:-:S03]  /*7db0*/  IMAD.MOV.U32 R19, RZ, RZ, R23 ;  /* 0x000000ffff137224 */ /* 0x000fc600078e0017 */
[----:B------:R-:W-:-:S04]  /*7dc0*/  SHF.R.U32.HI R3, RZ, 0x18, R4 ;  /* 0x00000018ff037819 */ /* 0x000fc80000011604 */
[----:B------:R-:W-:-:S05]  /*7dd0*/  LOP3.LUT R3, R0, R3, RZ, 0xfc, !PT ;  /* 0x0000000300037212 */ /* 0x000fca00078efcff */
[----:B------:R0:W-:Y:S01]  /*7de0*/  STG.E.U8 [R8.64], R3 ;  /* 0x0000000308007986 */ /* 0x0001e2000c101124 */
[----:B------:R-:W-:Y:S05]  /*7df0*/  BRA `(.L_x_15288) ;  /* 0x0000072000007947 */ /* 0x000fea0003800000 */
.L_x_15303:
[----:B------:R-:W-:Y:S01]  /*7e00*/  F2FP.BF16.PACK_AB R4, RZ, R4 ;  /* 0x00000004ff04723e */ /* 0x000fe200000010ff */
[----:B------:R-:W-:-:S04]  /*7e10*/  IMAD.MOV.U32 R19, RZ, RZ, R23 ;  /* 0x000000ffff137224 */ /* 0x000fc800078e0017 */
[----:B------:R0:W-:Y:S01]  /*7e20*/  STG.E.U16 [R8.64], R4 ;  /* 0x0000000408007986 */ /* 0x0001e2000c101524 */
[----:B------:R-:W-:Y:S05]  /*7e30*/  BRA `(.L_x_15288) ;  /* 0x000006e000007947 */ /* 0x000fea0003800000 */
.L_x_15300:
        /* <DEDUP_REMOVED lines=12> */
.L_x_15312:
        /* <DEDUP_REMOVED lines=16> */
.L_x_15315:
[----:B------:R-:W-:-:S04]  /*8000*/  LOP3.LUT R4, R4, 0x80000000, RZ, 0xc0, !PT ;  /* 0x8000000004047812 */ /* 0x000fc800078ec0ff */
[----:B------:R-:W-:-:S04]  /*8010*/  SHF.R.U32.HI R4, RZ, 0x18, R4 ;  /* 0x00000018ff047819 */ /* 0x000fc80000011604 */
[----:B------:R-:W-:-:S04]  /*8020*/  LOP3.LUT R3, R3, R4, RZ, 0xfc, !PT ;  /* 0x0000000403037212 */ /* 0x000fc800078efcff */
[----:B------:R-:W-:Y:S02]  /*8030*/  PRMT R0, R3, 0x7610, R0 ;  /* 0x0000761003007816 */ /* 0x000fe40000000000 */
.L_x_15314:
[----:B------:R-:W-:Y:S05]  /*8040*/  BSYNC B0 ;  /* 0x0000000000007941 */ /* 0x000fea0003800000 */
.L_x_15313:
[----:B------:R0:W-:Y:S01]  /*8050*/  STG.E.U8 [R8.64], R0 ;  /* 0x0000000008007986 */ /* 0x0001e2000c101124 */
[----:B------:R-:W-:Y:S01]  /*8060*/  IMAD.MOV.U32 R19, RZ, RZ, R23 ;  /* 0x000000ffff137224 */ /* 0x000fe200078e0017 */
[----:B------:R-:W-:Y:S05]  /*8070*/  BRA `(.L_x_15288) ;  /* 0x000004a000007947 */ /* 0x000fea0003800000 */
.L_x_15311:
        /* <DEDUP_REMOVED lines=16> */
.L_x_15318:
[----:B------:R-:W-:-:S04]  /*8180*/  LOP3.LUT R4, R4, 0x80000000, RZ, 0xc0, !PT ;  /* 0x8000000004047812 */ /* 0x000fc800078ec0ff */
[----:B------:R-:W-:-:S04]  /*8190*/  SHF.R.U32.HI R4, RZ, 0x18, R4 ;  /* 0x00000018ff047819 */ /* 0x000fc80000011604 */
[----:B------:R-:W-:-:S04]  /*81a0*/  LOP3.LUT R3, R3, R4, RZ, 0xfc, !PT ;  /* 0x0000000403037212 */ /* 0x000fc800078efcff */
[----:B------:R-:W-:Y:S02]  /*81b0*/  PRMT R0, R3, 0x7610, R0 ;  /* 0x0000761003007816 */ /* 0x000fe40000000000 */
.L_x_15317:
[----:B------:R-:W-:Y:S05]  /*81c0*/  BSYNC B0 ;  /* 0x0000000000007941 */ /* 0x000fea0003800000 */
.L_x_15316:
[----:B------:R0:W-:Y:S01]  /*81d0*/  STG.E.U8 [R8.64], R0 ;  /* 0x0000000008007986 */ /* 0x0001e2000c101124 */
[----:B------:R-:W-:Y:S01]  /*81e0*/  IMAD.MOV.U32 R19, RZ, RZ, R23 ;  /* 0x000000ffff137224 */ /* 0x000fe200078e0017 */
[----:B------:R-:W-:Y:S05]  /*81f0*/  BRA `(.L_x_15288) ;  /* 0x0000032000007947 */ /* 0x000fea0003800000 */
.L_x_15310:
        /* <DEDUP_REMOVED lines=22> */
.L_x_15293:
        /* <DEDUP_REMOVED lines=19> */
[----:B------:R-:W-:Y:S01]  /*8490*/  IMAD.MOV.U32 R19, RZ, RZ, R23 ;  /* 0x000000ffff137224 */ /* 0x000fe200078e0017 */
[----:B------:R-:W-:Y:S05]  /*84a0*/  BRA `(.L_x_15288) ;  /* 0x0000007000007947 */ /* 0x000fea0003800000 */
.L_x_15320:
[----:B------:R-:W0:Y:S01]  /*84b0*/  F2I.U64.TRUNC R4, R4 ;  /* 0x0000000400047311 */ /* 0x000e22000020d800 */
[----:B------:R-:W-:Y:S01]  /*84c0*/  IMAD.MOV.U32 R19, RZ, RZ, R23 ;  /* 0x000000ffff137224 */ /* 0x000fe200078e0017 */
[----:B0-----:R0:W-:Y:S01]  /*84d0*/  STG.E.64 [R8.64], R4 ;  /* 0x0000000408007986 */ /* 0x0011e2000c101b24 */
[----:B------:R-:W-:Y:S05]  /*84e0*/  BRA `(.L_x_15288) ;  /* 0x0000003000007947 */ /* 0x000fea0003800000 */
.L_x_15319:
[----:B------:R-:W0:Y:S01]  /*84f0*/  F2I.FTZ.U32.TRUNC.NTZ R3, R4 ;  /* 0x0000000400037305 */ /* 0x000e22000021f000 */
[----:B------:R-:W-:Y:S01]  /*8500*/  IMAD.MOV.U32 R19, RZ, RZ, R23 ;  /* 0x000000ffff137224 */ /* 0x000fe200078e0017 */
[----:B0-----:R0:W-:Y:S06]  /*8510*/  STG.E [R8.64], R3 ;  /* 0x0000000308007986 */ /* 0x0011ec000c101924 */
.L_x_15288:
[----:B------:R-:W-:Y:S05]  /*8520*/  BSYNC B6 ;  /* 0x0000000000067941 */ /* 0x000fea0003800000 */
.L_x_15287:
        /* <DEDUP_REMOVED lines=19> */
[----:B--2--5:R-:W0:Y:S02]  /*8660*/  F2I.FTZ.TRUNC.NTZ R3, R22 ;  /* 0x0000001600037305 */ /* 0x024e24000021f100 */
[----:B0-----:R0:W-:Y:S01]  /*8670*/  STG.E.U8 [R8.64], R3 ;  /* 0x0000000308007986 */ /* 0x0011e2000c101124 */
[----:B------:R-:W-:Y:S05]  /*8680*/  BRA `(.L_x_15328) ;  /* 0x00000d7000007947 */ /* 0x000fea0003800000 */
.L_x_15326:
[----:B--2--5:R-:W0:Y:S02]  /*8690*/  F2I.S64.TRUNC R22, R22 ;  /* 0x0000001600167311 */ /* 0x024e24000020d900 */
[----:B0-----:R-:W-:-:S05]  /*86a0*/  IMAD.MOV.U32 R3, RZ, RZ, R22 ;  /* 0x000000ffff037224 */ /* 0x001fca00078e0016 */
[----:B------:R0:W-:Y:S01]  /*86b0*/  STG.E.U8 [R8.64], R3 ;  /* 0x0000000308007986 */ /* 0x0001e2000c101124 */
[----:B------:R-:W-:Y:S05]  /*86c0*/  BRA `(.L_x_15328) ;  /* 0x00000d3000007947 */ /* 0x000fea0003800000 */
.L_x_15325:
[----:B------:R-:W-:-:S13]  /*86d0*/  ISETP.NE.AND P0, PT, R0, 0x2, PT ;  /* 0x000000020000780c */ /* 0x000fda0003f05270 */
[----:B------:R-:W-:Y:S05]  /*86e0*/  @!P0 BRA `(.L_x_15329) ;  /* 0x000000a000008947 */ /* 0x000fea0003800000 */
[----:B------:R-:W-:-:S13]  /*86f0*/  ISETP.NE.AND P0, PT, R0, 0x3, PT ;  /* 0x000000030000780c */ /* 0x000fda0003f05270 */
[----:B------:R-:W-:Y:S05]  /*8700*/  @!P0 BRA `(.L_x_15330) ;  /* 0x0000005000008947 */ /* 0x000fea0003800000 */
[----:B------:R-:W-:-:S13]  /*8710*/  ISETP.NE.AND P0, PT, R0, 0x4, PT ;  /* 0x000000040000780c */ /* 0x000fda0003f05270 */
[----:B------:R-:W-:Y:S05]  /*8720*/  @P0 BRA `(.L_x_15327) ;  /* 0x00000b4000000947 */ /* 0x000fea0003800000 */
[----:B--2--5:R-:W0:Y:S02]  /*8730*/  F2I.S64.TRUNC R22, R22 ;  /* 0x0000001600167311 */ /* 0x024e24000020d900 */
[----:B0-----:R0:W-:Y:S01]  /*8740*/  STG.E.64 [R8.64], R22 ;  /* 0x0000001608007986 */ /* 0x0011e2000c101b24 */
[----:B------:R-:W-:Y:S05]  /*8750*/  BRA `(.L_x_15328) ;  /* 0x00000ca000007947 */ /* 0x000fea0003800000 */
.L_x_15330:
[----:B--2--5:R-:W0:Y:S02]  /*8760*/  F2I.FTZ.TRUNC.NTZ R3, R22 ;  /* 0x0000001600037305 */ /* 0x024e24000021f100 */
[----:B0-----:R0:W-:Y:S01]  /*8770*/  STG.E [R8.64], R3 ;  /* 0x0000000308007986 */ /* 0x0011e2000c101924 */
[----:B------:R-:W-:Y:S05]  /*8780*/  BRA `(.L_x_15328) ;  /* 0x00000c7000007947 */ /* 0x000fea0003800000 */
.L_x_15329:
[----:B--2--5:R-:W0:Y:S02]  /*8790*/  F2I.FTZ.TRUNC.NTZ R3, R22 ;  /* 0x0000001600037305 */ /* 0x024e24000021f100 */
[----:B0-----:R0:W-:Y:S01]  /*87a0*/  STG.E.U16 [R8.64], R3 ;  /* 0x0000000308007986 */ /* 0x0011e2000c101524 */
[----:B------:R-:W-:Y:S05]  /*87b0*/  BRA `(.L_x_15328) ;  /* 0x00000c4000007947 */ /* 0x000fea0003800000 */
.L_x_15324:
[----:B------:R-:W-:-:S13]  /*87c0*/  ISETP.GT.AND P0, PT, R0, 0x6, PT ;  /* 0x000000060000780c */ /* 0x000fda0003f04270 */
[----:B------:R-:W-:Y:S05]  /*87d0*/  @P0 BRA `(.L_x_15331) ;  /* 0x0000009000000947 */ /* 0x000fea0003800000 */
[----:B------:R-:W-:-:S13]  /*87e0*/  ISETP.NE.AND P0, PT, R0, 0x5, PT ;  /* 0x000000050000780c */ /* 0x000fda0003f05270 */
[----:B------:R-:W-:Y:S05]  /*87f0*/  @!P0 BRA `(.L_x_15332) ;  /* 0x0000004000008947 */ /* 0x000fea0003800000 */
[----:B------:R-:W-:-:S13]  /*8800*/  ISETP.NE.AND P0, PT, R0, 0x6, PT ;  /* 0x000000060000780c */ /* 0x000fda0003f05270 */
[----:B------:R-:W-:Y:S05]  /*8810*/  @P0 BRA `(.L_x_15327) ;  /* 0x00000a5000000947 */ /* 0x000fea0003800000 */
[----:B--2--5:R0:W-:Y:S01]  /*8820*/  STG.E [R8.64], R22 ;  /* 0x0000001608007986 */ /* 0x0241e2000c101924 */
[----:B------:R-:W-:Y:S05]  /*8830*/  BRA `(.L_x_15328) ;  /* 0x00000bc000007947 */ /* 0x000fea0003800000 */
.L_x_15332:
[----:B--2--5:R-:W-:-:S05]  /*8840*/  F2FP.PACK_AB R22, RZ, R22 ;  /* 0x00000016ff16723e */ /* 0x024fca00000000ff */
[----:B------:R0:W-:Y:S01]  /*8850*/  STG.E.U16 [R8.64], R22 ;  /* 0x0000001608007986 */ /* 0x0001e2000c101524 */
[----:B------:R-:W-:Y:S05]  /*8860*/  BRA `(.L_x_15328) ;  /* 0x00000b9000007947 */ /* 0x000fea0003800000 */
.L_x_15331:
[----:B------:R-:W-:-:S13]  /*8870*/  ISETP.NE.AND P0, PT, R0, 0x7, PT ;  /* 0x000000070000780c */ /* 0x000fda0003f05270 */
[----:B------:R-:W-:Y:S05]  /*8880*/  @!P0 BRA `(.L_x_15333) ;  /* 0x000000b000008947 */ /* 0x000fea0003800000 */
[----:B------:R-:W-:-:S13]  /*8890*/  ISETP.NE.AND P0, PT, R0, 0x8, PT ;  /* 0x000000080000780c */ /* 0x000fda0003f05270 */
[----:B------:R-:W-:Y:S05]  /*88a0*/  @!P0 BRA `(.L_x_15334) ;  /* 0x0000005000008947 */ /* 0x000fea0003800000 */
[----:B------:R-:W-:-:S13]  /*88b0*/  ISETP.NE.AND P0, PT, R0, 0x9, PT ;  /* 0x000000090000780c */ /* 0x000fda0003f05270 */
[----:B------:R-:W-:Y:S05]  /*88c0*/  @P0 BRA `(.L_x_15327) ;  /* 0x000009a000000947 */ /* 0x000fea0003800000 */
[----:B------:R-:W-:-:S05]  /*88d0*/  IMAD.MOV.U32 R23, RZ, RZ, RZ ;  /* 0x000000ffff177224 */ /* 0x000fca00078e00ff */
[----:B--2--5:R0:W-:Y:S01]  /*88e0*/  STG.E.64 [R8.64], R22 ;  /* 0x0000001608007986 */ /* 0x0241e2000c101b24 */
[----:B------:R-:W-:Y:S05]  /*88f0*/  BRA `(.L_x_15328) ;  /* 0x00000b0000007947 */ /* 0x000fea0003800000 */
.L_x_15334:
[----:B--2--5:R-:W-:-:S04]  /*8900*/  F2FP.PACK_AB R3, RZ, R22 ;  /* 0x00000016ff03723e */ /* 0x024fc800000000ff */
[----:B------:R-:W-:-:S05]  /*8910*/  PRMT R3, R3, 0x5410, RZ ;  /* 0x0000541003037816 */ /* 0x000fca00000000ff */
[----:B------:R0:W-:Y:S01]  /*8920*/  STG.E [R8.64], R3 ;  /* 0x0000000308007986 */ /* 0x0001e2000c101924 */
[----:B------:R-:W-:Y:S05]  /*8930*/  BRA `(.L_x_15328) ;  /* 0x00000ac000007947 */ /* 0x000fea0003800000 */
.L_x_15333:
[----:B--2--5:R-:W-:-:S06]  /*8940*/  FMUL.FTZ R4, R22, 1 ;  /* 0x3f80000016047820 */ /* 0x024fcc0000410000 */
[----:B------:R-:W0:Y:S02]  /*8950*/  F2F.F64.F32 R4, R4 ;  /* 0x0000000400047310 */ /* 0x000e240000201800 */
[----:B0-----:R0:W-:Y:S01]  /*8960*/  STG.E.64 [R8.64], R4 ;  /* 0x0000000408007986 */ /* 0x0011e2000c101b24 */
[----:B------:R-:W-:Y:S05]  /*8970*/  BRA `(.L_x_15328) ;  /* 0x00000a8000007947 */ /* 0x000fea0003800000 */
.L_x_15323:
        /* <DEDUP_REMOVED lines=8> */
[----:B--2--5:R-:W-:-:S04]  /*8a00*/  FSETP.NEU.FTZ.AND P0, PT, R22, RZ, PT ;  /* 0x000000ff1600720b */ /* 0x024fc80003f1d000 */
[----:B------:R-:W-:-:S05]  /*8a10*/  SEL R3, RZ, 0x1, !P0 ;  /* 0x00000001ff037807 */ /* 0x000fca0004000000 */
[----:B------:R0:W-:Y:S01]  /*8a20*/  STG.E.U8 [R8.64], R3 ;  /* 0x0000000308007986 */ /* 0x0001e2000c101124 */
[----:B------:R-:W-:Y:S05]  /*8a30*/  BRA `(.L_x_15328) ;  /* 0x000009c000007947 */ /* 0x000fea0003800000 */
.L_x_15337:
[----:B--2--5:R-:W-:Y:S01]  /*8a40*/  FMUL.FTZ R4, R22, 1 ;  /* 0x3f80000016047820 */ /* 0x024fe20000410000 */
[----:B------:R-:W-:-:S05]  /*8a50*/  CS2R R6, SRZ ;  /* 0x0000000000067805 */ /* 0x000fca000001ff00 */
[----:B------:R-:W0:Y:S02]  /*8a60*/  F2F.F64.F32 R4, R4 ;  /* 0x0000000400047310 */ /* 0x000e240000201800 */
[----:B0-----:R0:W-:Y:S01]  /*8a70*/  STG.E.128 [R8.64], R4 ;  /* 0x0000000408007986 */ /* 0x0011e2000c101d24 */
[----:B------:R-:W-:Y:S05]  /*8a80*/  BRA `(.L_x_15328) ;  /* 0x0000097000007947 */ /* 0x000fea0003800000 */
.L_x_15336:
[----:B------:R-:W-:-:S13]  /*8a90*/  ISETP.NE.AND P0, PT, R0, 0xf, PT ;  /* 0x0000000f0000780c */ /* 0x000fda0003f05270 */
[----:B------:R-:W-:Y:S05]  /*8aa0*/  @!P0 BRA `(.L_x_15338) ;  /* 0x000002b000008947 */ /* 0x000fea0003800000 */
[----:B------:R-:W-:-:S13]  /*8ab0*/  ISETP.NE.AND P0, PT, R0, 0x17, PT ;  /* 0x000000170000780c */ /* 0x000fda0003f05270 */
[----:B------:R-:W-:Y:S05]  /*8ac0*/  @!P0 BRA `(.L_x_15339) ;  /* 0x0000014000008947 */ /* 0x000fea0003800000 */
[----:B------:R-:W-:-:S13]  /*8ad0*/  ISETP.NE.AND P0, PT, R0, 0x18, PT ;  /* 0x000000180000780c */ /* 0x000fda0003f05270 */
[----:B------:R-:W-:Y:S05]  /*8ae0*/  @P0 BRA `(.L_x_15327) ;  /* 0x0000078000000947 */ /* 0x000fea0003800000 */
[C---:B--2--5:R-:W-:Y:S01]  /*8af0*/  LOP3.LUT R4, R22.reuse, 0x7fffffff, RZ, 0xc0, !PT ;  /* 0x7fffffff16047812 */ /* 0x064fe200078ec0ff */
        /* <DEDUP_REMOVED lines=13> */
.L_x_15341:
[----:B------:R-:W-:Y:S05]  /*8bd0*/  BSYNC B0 ;  /* 0x0000000000007941 */ /* 0x000fea0003800000 */
.L_x_15340:
[----:B------:R-:W-:-:S05]  /*8be0*/  LOP3.LUT R5, R0, R5, RZ, 0xfc, !PT ;  /* 0x0000000500057212 */ /* 0x000fca00078efcff */
[----:B------:R0:W-:Y:S01]  /*8bf0*/  STG.E.U8 [R8.64], R5 ;  /* 0x0000000508007986 */ /* 0x0001e2000c101124 */
[----:B------:R-:W-:Y:S05]  /*8c00*/  BRA `(.L_x_15328) ;  /* 0x000007f000007947 */ /* 0x000fea0003800000 */
.L_x_15339:
[----:B--2--5:R-:W-:Y:S01]  /*8c10*/  LOP3.LUT R4, R22, 0x7fffffff, RZ, 0xc0, !PT ;  /* 0x7fffffff16047812 */ /* 0x024fe200078ec0ff */
        /* <DEDUP_REMOVED lines=11> */
.L_x_15343:
[----:B------:R-:W-:Y:S01]  /*8cd0*/  IMAD.MOV.U32 R0, RZ, RZ, 0x7f ;  /* 0x0000007fff007424 */ /* 0x000fe200078e00ff */
[----:B------:R-:W-:-:S04]  /*8ce0*/  ISETP.GT.U32.AND P0, PT, R4, 0x7f800000, PT ;  /* 0x7f8000000400780c */ /* 0x000fc80003f04070 */
[----:B------:R-:W-:-:S04]  /*8cf0*/  SEL R0, R0, 0x7c, P0 ;  /* 0x0000007c00007807 */ /* 0x000fc80000000000 */
.L_x_15344:
[----:B------:R-:W-:Y:S05]  /*8d00*/  BSYNC B0 ;  /* 0x0000000000007941 */ /* 0x000fea0003800000 */
.L_x_15342:
[----:B------:R-:W-:-:S04]  /*8d10*/  LOP3.LUT R22, R22, 0x80000000, RZ, 0xc0, !PT ;  /* 0x8000000016167812 */ /* 0x000fc800078ec0ff */
[----:B------:R-:W-:-:S04]  /*8d20*/  SHF.R.U32.HI R3, RZ, 0x18, R22 ;  /* 0x00000018ff037819 */ /* 0x000fc80000011616 */
[----:B------:R-:W-:-:S05]  /*8d30*/  LOP3.LUT R3, R0, R3, RZ, 0xfc, !PT ;  /* 0x0000000300037212 */ /* 0x000fca00078efcff */
[----:B------:R0:W-:Y:S01]  /*8d40*/  STG.E.U8 [R8.64], R3 ;  /* 0x0000000308007986 */ /* 0x0001e2000c101124 */
[----:B------:R-:W-:Y:S05]  /*8d50*/  BRA `(.L_x_15328) ;  /* 0x000006a000007947 */ /* 0x000fea0003800000 */
.L_x_15338:
[----:B--2--5:R-:W-:-:S05]  /*8d60*/  F2FP.BF16.PACK_AB R22, RZ, R22 ;  /* 0x00000016ff16723e */ /* 0x024fca00000010ff */
[----:B------:R0:W-:Y:S01]  /*8d70*/  STG.E.U16 [R8.64], R22 ;  /* 0x0000001608007986 */ /* 0x0001e2000c101524 */
[----:B------:R-:W-:Y:S05]  /*8d80*/  BRA `(.L_x_15328) ;  /* 0x0000067000007947 */ /* 0x000fea0003800000 */
.L_x_15335:
        /* <DEDUP_REMOVED lines=8> */
[----:B--2--5:R-:W0:Y:S02]  /*8e10*/  F2I.FTZ.U32.TRUNC.NTZ R3, R22 ;  /* 0x0000001600037305 */ /* 0x024e24000021f000 */
[----:B0-----:R0:W-:Y:S01]  /*8e20*/  STG.E.U16 [R8.64], R3 ;  /* 0x0000000308007986 */ /* 0x0011e2000c101524 */
[----:B------:R-:W-:Y:S05]  /*8e30*/  BRA `(.L_x_15328) ;  /* 0x000005c000007947 */ /* 0x000fea0003800000 */
.L_x_15347:
[----:B--2--5:R-:W-:Y:S01]  /*8e40*/  LOP3.LUT R3, R22, 0x7fffffff, RZ, 0xc0, !PT ;  /* 0x7fffffff16037812 */ /* 0x024fe200078ec0ff */
        /* <DEDUP_REMOVED lines=15> */
.L_x_15350:
[----:B------:R-:W-:-:S04]  /*8f40*/  LOP3.LUT R22, R22, 0x80000000, RZ, 0xc0, !PT ;  /* 0x8000000016167812 */ /* 0x000fc800078ec0ff */
[----:B------:R-:W-:-:S04]  /*8f50*/  SHF.R.U32.HI R3, RZ, 0x18, R22 ;  /* 0x00000018ff037819 */ /* 0x000fc80000011616 */
[----:B------:R-:W-:-:S04]  /*8f60*/  LOP3.LUT R0, R0, R3, RZ, 0xfc, !PT ;  /* 0x0000000300007212 */ /* 0x000fc800078efcff */
[----:B------:R-:W-:Y:S02]  /*8f70*/  PRMT R4, R0, 0x7610, R4 ;  /* 0x0000761000047816 */ /* 0x000fe40000000004 */
.L_x_15349:
[----:B------:R-:W-:Y:S05]  /*8f80*/  BSYNC B0 ;  /* 0x0000000000007941 */ /* 0x000fea0003800000 */
.L_x_15348:
[----:B------:R0:W-:Y:S01]  /*8f90*/  STG.E.U8 [R8.64], R4 ;  /* 0x0000000408007986 */ /* 0x0001e2000c101124 */
[----:B------:R-:W-:Y:S05]  /*8fa0*/  BRA `(.L_x_15328) ;  /* 0x0000045000007947 */ /* 0x000fea0003800000 */
.L_x_15346:
        /* <DEDUP_REMOVED lines=16> */
.L_x_15353:
[----:B------:R-:W-:-:S04]  /*90b0*/  LOP3.LUT R22, R22, 0x80000000, RZ, 0xc0, !PT ;  /* 0x8000000016167812 */ /* 0x000fc800078ec0ff */
[----:B------:R-:W-:-:S04]  /*90c0*/  SHF.R.U32.HI R3, RZ, 0x18, R22 ;  /* 0x00000018ff037819 */ /* 0x000fc80000011616 */
[----:B------:R-:W-:-:S04]  /*90d0*/  LOP3.LUT R0, R0, R3, RZ, 0xfc, !PT ;  /* 0x0000000300007212 */ /* 0x000fc800078efcff */
[----:B------:R-:W-:Y:S02]  /*90e0*/  PRMT R4, R0, 0x7610, R4 ;  /* 0x0000761000047816 */ /* 0x000fe40000000004 */
.L_x_15352:
[----:B------:R-:W-:Y:S05]  /*90f0*/  BSYNC B0 ;  /* 0x0000000000007941 */ /* 0x000fea0003800000 */
.L_x_15351:
[----:B------:R0:W-:Y:S01]  /*9100*/  STG.E.U8 [R8.64], R4 ;  /* 0x0000000408007986 */ /* 0x0001e2000c101124 */
[----:B------:R-:W-:Y:S05]  /*9110*/  BRA `(.L_x_15328) ;  /* 0x000002e000007947 */ /* 0x000fea0003800000 */
.L_x_15345:
[----:B------:R-:W-:-:S13]  /*9120*/  ISETP.NE.AND P0, PT, R0, 0x1c, PT ;  /* 0x0000001c0000780c */ /* 0x000fda0003f05270 */
[----:B------:R-:W-:Y:S05]  /*9130*/  @!P0 BRA `(.L_x_15354) ;  /* 0x000002a000008947 */ /* 0x000fea0003800000 */
[----:B------:R-:W-:-:S13]  /*9140*/  ISETP.NE.AND P0, PT, R0, 0x1d, PT ;  /* 0x0000001d0000780c */ /* 0x000fda0003f05270 */
[----:B------:R-:W-:Y:S05]  /*9150*/  @!P0 BRA `(.L_x_15355) ;  /* 0x0000025000008947 */ /* 0x000fea0003800000 */
[----:B------:R-:W-:-:S13]  /*9160*/  ISETP.NE.AND P0, PT, R0, 0x2c, PT ;  /* 0x0000002c0000780c */ /* 0x000fda0003f05270 */
[----:B------:R-:W-:Y:S05]  /*9170*/  @P0 BRA `(.L_x_15327) ;  /* 0x000000f000000947 */ /* 0x000fea0003800000 */
[----:B--2--5:R-:W-:Y:S02]  /*9180*/  SHF.R.U32.HI R4, RZ, 0x17, R22 ;  /* 0x00000017ff047819 */ /* 0x024fe40000011616 */
        /* <DEDUP_REMOVED lines=14> */
.L_x_15327:
        /* <DEDUP_REMOVED lines=15> */
[----:B--2--5:R-:W-:Y:S02]  /*9360*/  MOV R22, 0x0 ;  /* 0x0000000000167802 */ /* 0x024fe40000000f00 */
[----:B------:R-:W-:-:S04]  /*9370*/  IADD3 R20, P0, P1, -R0, R3, R20 ;  /* 0x0000000300147210 */ /* 0x000fc8000791e114 */
[----:B------:R-:W-:-:S04]  /*9380*/  IADD3.X R21, ~R22, R9, R21, P0, P1 ;  /* 0x0000000916157210 */ /* 0x000fc800007e2515 */
[----:B01-3--:R-:W-:Y:S05]  /*9390*/  CALL.ABS.NOINC R14 ;  /* 0x000000000e007343 */ /* 0x00bfea0003c00000 */
[----:B------:R-:W-:Y:S05]  /*93a0*/  BRA `(.L_x_15328) ;  /* 0x0000005000007947 */ /* 0x000fea0003800000 */
.L_x_15355:
[----:B--2--5:R-:W0:Y:S02]  /*93b0*/  F2I.U64.TRUNC R22, R22 ;  /* 0x0000001600167311 */ /* 0x024e24000020d800 */
[----:B0-----:R0:W-:Y:S01]  /*93c0*/  STG.E.64 [R8.64], R22 ;  /* 0x0000001608007986 */ /* 0x0011e2000c101b24 */
[----:B------:R-:W-:Y:S05]  /*93d0*/  BRA `(.L_x_15328) ;  /* 0x0000002000007947 */ /* 0x000fea0003800000 */
.L_x_15354:
[----:B--2--5:R-:W0:Y:S02]  /*93e0*/  F2I.FTZ.U32.TRUNC.NTZ R3, R22 ;  /* 0x0000001600037305 */ /* 0x024e24000021f000 */
[----:B0-----:R0:W-:Y:S02]  /*93f0*/  STG.E [R8.64], R3 ;  /* 0x0000000308007986 */ /* 0x0011e4000c101924 */
.L_x_15328:
        /* <DEDUP_REMOVED lines=19> */
[----:B-1----:R-:W0:Y:S02]  /*9530*/  F2I.FTZ.TRUNC.NTZ R3, R24 ;  /* 0x0000001800037305 */ /* 0x002e24000021f100 */
[----:B0-----:R0:W-:Y:S01]  /*9540*/  STG.E.U8 [R8.64], R3 ;  /* 0x0000000308007986 */ /* 0x0011e2000c101124 */
[----:B------:R-:W-:Y:S05]  /*9550*/  BRA `(.L_x_15361) ;  /* 0x00000d7000007947 */ /* 0x000fea0003800000 */
.L_x_15359:
[----:B-1----:R-:W0:Y:S02]  /*9560*/  F2I.S64.TRUNC R24, R24 ;  /* 0x0000001800187311 */ /* 0x002e24000020d900 */
[----:B0-----:R-:W-:-:S05]  /*9570*/  IMAD.MOV.U32 R3, RZ, RZ, R24 ;  /* 0x000000ffff037224 */ /* 0x001fca00078e0018 */
[----:B------:R0:W-:Y:S01]  /*9580*/  STG.E.U8 [R8.64], R3 ;  /* 0x0000000308007986 */ /* 0x0001e2000c101124 */
[----:B------:R-:W-:Y:S05]  /*9590*/  BRA `(.L_x_15361) ;  /* 0x00000d3000007947 */ /* 0x000fea0003800000 */
.L_x_15358:
        /* <DEDUP_REMOVED lines=9> */
.L_x_15363:
[----:B-1----:R-:W0:Y:S02]  /*9630*/  F2I.FTZ.TRUNC.NTZ R3, R24 ;  /* 0x0000001800037305 */ /* 0x002e24000021f100 */
[----:B0-----:R0:W-:Y:S01]  /*9640*/  STG.E [R8.64], R3 ;  /* 0x0000000308007986 */ /* 0x0011e2000c101924 */
[----:B------:R-:W-:Y:S05]  /*9650*/  BRA `(.L_x_15361) ;  /* 0x00000c7000007947 */ /* 0x000fea0003800000 */
.L_x_15362:
[----:B-1----:R-:W0:Y:S02]  /*9660*/  F2I.FTZ.TRUNC.NTZ R3, R24 ;  /* 0x0000001800037305 */ /* 0x002e24000021f100 */
[----:B0-----:R0:W-:Y:S01]  /*9670*/  STG.E.U16 [R8.64], R3 ;  /* 0x0000000308007986 */ /* 0x0011e2000c101524 */
[----:B------:R-:W-:Y:S05]  /*9680*/  BRA `(.L_x_15361) ;  /* 0x00000c4000007947 */ /* 0x000fea0003800000 */
.L_x_15357:
[----:B------:R-:W-:-:S13]  /*9690*/  ISETP.GT.AND P0, PT, R0, 0x6, PT ;  /* 0x000000060000780c */ /* 0x000fda0003f04270 */
[----:B------:R-:W-:Y:S05]  /*96a0*/  @P0 BRA `(.L_x_15364) ;  /* 0x0000009000000947 */ /* 0x000fea0003800000 */
[----:B------:R-:W-:-:S13]  /*96b0*/  ISETP.NE.AND P0, PT, R0, 0x5, PT ;  /* 0x000000050000780c */ /* 0x000fda0003f05270 */
[----:B------:R-:W-:Y:S05]  /*96c0*/  @!P0 BRA `(.L_x_15365) ;  /* 0x0000004000008947 */ /* 0x000fea0003800000 */
[----:B------:R-:W-:-:S13]  /*96d0*/  ISETP.NE.AND P0, PT, R0, 0x6, PT ;  /* 0x000000060000780c */ /* 0x000fda0003f05270 */
[----:B------:R-:W-:Y:S05]  /*96e0*/  @P0 BRA `(.L_x_15360) ;  /* 0x00000a5000000947 */ /* 0x000fea0003800000 */
[----:B-1----:R0:W-:Y:S01]  /*96f0*/  STG.E [R8.64], R24 ;  /* 0x0000001808007986 */ /* 0x0021e2000c101924 */
[----:B------:R-:W-:Y:S05]  /*9700*/  BRA `(.L_x_15361) ;  /* 0x00000bc000007947 */ /* 0x000fea0003800000 */
.L_x_15365:
[----:B-1----:R-:W-:-:S05]  /*9710*/  F2FP.PACK_AB R24, RZ, R24 ;  /* 0x00000018ff18723e */ /* 0x002fca00000000ff */
[----:B------:R0:W-:Y:S01]  /*9720*/  STG.E.U16 [R8.64], R24 ;  /* 0x0000001808007986 */ /* 0x0001e2000c101524 */
[----:B------:R-:W-:Y:S05]  /*9730*/  BRA `(.L_x_15361) ;  /* 0x00000b9000007947 */ /* 0x000fea0003800000 */
.L_x_15364:
[----:B------:R-:W-:-:S13]  /*9740*/  ISETP.NE.AND P0, PT, R0, 0x7, PT ;  /* 0x000000070000780c */ /* 0x000fda0003f05270 */
[----:B------:R-:W-:Y:S05]  /*9750*/  @!P0 BRA `(.L_x_15366) ;  /* 0x000000b000008947 */ /* 0x000fea0003800000 */
[----:B------:R-:W-:-:S13]  /*9760*/  ISETP.NE.AND P0, PT, R0, 0x8, PT ;  /* 0x000000080000780c */ /* 0x000fda0003f05270 */
[----:B------:R-:W-:Y:S05]  /*9770*/  @!P0 BRA `(.L_x_15367) ;  /* 0x0000005000008947 */ /* 0x000fea0003800000 */
[----:B------:R-:W-:-:S13]  /*9780*/  ISETP.NE.AND P0, PT, R0, 0x9, PT ;  /* 0x000000090000780c */ /* 0x000fda0003f05270 */
[----:B------:R-:W-:Y:S05]  /*9790*/  @P0 BRA `(.L_x_15360) ;  /* 0x000009a000000947 */ /* 0x000fea0003800000 */
[----:B------:R-:W-:-:S05]  /*97a0*/  IMAD.MOV.U32 R25, RZ, RZ, RZ ;  /* 0x000000ffff197224 */ /* 0x000fca00078e00ff */
[----:B-1----:R0:W-:Y:S01]  /*97b0*/  STG.E.64 [R8.64], R24 ;  /* 0x0000001808007986 */ /* 0x0021e2000c101b24 */
[----:B------:R-:W-:Y:S05]  /*97c0*/  BRA `(.L_x_15361) ;  /* 0x00000b0000007947 */ /* 0x000fea0003800000 */
.L_x_15367:
[----:B-1----:R-:W-:-:S04]  /*97d0*/  F2FP.PACK_AB R3, RZ, R24 ;  /* 0x00000018ff03723e */ /* 0x002fc800000000ff */
[----:B------:R-:W-:-:S05]  /*97e0*/  PRMT R3, R3, 0x5410, RZ ;  /* 0x0000541003037816 */ /* 0x000fca00000000ff */
[----:B------:R0:W-:Y:S01]  /*97f0*/  STG.E [R8.64], R3 ;  /* 0x0000000308007986 */ /* 0x0001e2000c101924 */
[----:B------:R-:W-:Y:S05]  /*9800*/  BRA `(.L_x_15361) ;  /* 0x00000ac000007947 */ /* 0x000fea0003800000 */
.L_x_15366:
[----:B-1----:R-:W-:-:S06]  /*9810*/  FMUL.FTZ R4, R24, 1 ;  /* 0x3f80000018047820 */ /* 0x002fcc0000410000 */
[----:B------:R-:W0:Y:S02]  /*9820*/  F2F.F64.F32 R4, R4 ;  /* 0x0000000400047310 */ /* 0x000e240000201800 */
[----:B0-----:R0:W-:Y:S01]  /*9830*/  STG.E.64 [R8.64], R4 ;  /* 0x0000000408007986 */ /* 0x0011e2000c101b24 */
[----:B------:R-:W-:Y:S05]  /*9840*/  BRA `(.L_x_15361) ;  /* 0x00000a8000007947 */ /* 0x000fea0003800000 */
.L_x_15356:
        /* <DEDUP_REMOVED lines=8> */
[----:B-1----:R-:W-:-:S04]  /*98d0*/  FSETP.NEU.FTZ.AND P0, PT, R24, RZ, PT ;  /* 0x000000ff1800720b */ /* 0x002fc80003f1d000 */
[----:B------:R-:W-:-:S05]  /*98e0*/  SEL R3, RZ, 0x1, !P0 ;  /* 0x00000001ff037807 */ /* 0x000fca0004000000 */
[----:B------:R0:W-:Y:S01]  /*98f0*/  STG.E.U8 [R8.64], R3 ;  /* 0x0000000308007986 */ /* 0x0001e2000c101124 */
[----:B------:R-:W-:Y:S05]  /*9900*/  BRA `(.L_x_15361) ;  /* 0x000009c000007947 */ /* 0x000fea0003800000 */
.L_x_15370:
[----:B-1----:R-:W-:Y:S01]  /*9910*/  FMUL.FTZ R4, R24, 1 ;  /* 0x3f80000018047820 */ /* 0x002fe20000410000 */
[----:B------:R-:W-:-:S05]  /*9920*/  CS2R R6, SRZ ;  /* 0x0000000000067805 */ /* 0x000fca000001ff00 */
[----:B------:R-:W0:Y:S02]  /*9930*/  F2F.F64.F32 R4, R4 ;  /* 0x0000000400047310 */ /* 0x000e240000201800 */
[----:B0-----:R0:W-:Y:S01]  /*9940*/  STG.E.128 [R8.64], R4 ;  /* 0x0000000408007986 */ /* 0x0011e2000c101d24 */
[----:B------:R-:W-:Y:S05]  /*9950*/  BRA `(.L_x_15361) ;  /* 0x0000097000007947 */ /* 0x000fea0003800000 */
.L_x_15369:
[----:B------:R-:W-:-:S13]  /*9960*/  ISETP.NE.AND P0, PT, R0, 0xf, PT ;  /* 0x0000000f0000780c */ /* 0x000fda0003f05270 */
[----:B------:R-:W-:Y:S05]  /*9970*/  @!P0 BRA `(.L_x_15371) ;  /* 0x000002b000008947 */ /* 0x000fea0003800000 */
[----:B------:R-:W-:-:S13]  /*9980*/  ISETP.NE.AND P0, PT, R0, 0x17, PT ;  /* 0x000000170000780c */ /* 0x000fda0003f05270 */
[----:B------:R-:W-:Y:S05]  /*9990*/  @!P0 BRA `(.L_x_15372) ;  /* 0x0000014000008947 */ /* 0x000fea0003800000 */
[----:B------:R-:W-:-:S13]  /*99a0*/  ISETP.NE.AND P0, PT, R0, 0x18, PT ;  /* 0x000000180000780c */ /* 0x000fda0003f05270 */
[----:B------:R-:W-:Y:S05]  /*99b0*/  @P0 BRA `(.L_x_15360) ;  /* 0x0000078000000947 */ /* 0x000fea0003800000 */
[C---:B-1----:R-:W-:Y:S01]  /*99c0*/  LOP3.LUT R4, R24.reuse, 0x7fffffff, RZ, 0xc0, !PT ;  /* 0x7fffffff18047812 */ /* 0x042fe200078ec0ff */
        /* <DEDUP_REMOVED lines=13> */
.L_x_15374:
[----:B------:R-:W-:Y:S05]  /*9aa0*/  BSYNC B0 ;  /* 0x0000000000007941 */ /* 0x000fea0003800000 */
.L_x_15373:
[----:B------:R-:W-:-:S05]  /*9ab0*/  LOP3.LUT R5, R0, R5, RZ, 0xfc, !PT ;  /* 0x0000000500057212 */ /* 0x000fca00078efcff */
[----:B------:R0:W-:Y:S01]  /*9ac0*/  STG.E.U8 [R8.64], R5 ;  /* 0x0000000508007986 */ /* 0x0001e2000c101124 */
[----:B------:R-:W-:Y:S05]  /*9ad0*/  BRA `(.L_x_15361) ;  /* 0x000007f000007947 */ /* 0x000fea0003800000 */
.L_x_15372:
[----:B-1----:R-:W-:Y:S01]  /*9ae0*/  LOP3.LUT R4, R24, 0x7fffffff, RZ, 0xc0, !PT ;  /* 0x7fffffff18047812 */ /* 0x002fe200078ec0ff */
        /* <DEDUP_REMOVED lines=11> */
.L_x_15376:
[----:B------:R-:W-:Y:S01]  /*9ba0*/  IMAD.MOV.U32 R0, RZ, RZ, 0x7f ;  /* 0x0000007fff007424 */ /* 0x000fe200078e00ff */
[----:B------:R-:W-:-:S04]  /*9bb0*/  ISETP.GT.U32.AND P0, PT, R4, 0x7f800000, PT ;  /* 0x7f8000000400780c */ /* 0x000fc80003f04070 */
[----:B------:R-:W-:-:S04]  /*9bc0*/  SEL R0, R0, 0x7c, P0 ;  /* 0x0000007c00007807 */ /* 0x000fc80000000000 */
.L_x_15377:
[----:B------:R-:W-:Y:S05]  /*9bd0*/  BSYNC B0 ;  /* 0x0000000000007941 */ /* 0x000fea0003800000 */
.L_x_15375:
[----:B------:R-:W-:-:S04]  /*9be0*/  LOP3.LUT R24, R24, 0x80000000, RZ, 0xc0, !PT ;  /* 0x8000000018187812 */ /* 0x000fc800078ec0ff */
[----:B------:R-:W-:-:S04]  /*9bf0*/  SHF.R.U32.HI R3, RZ, 0x18, R24 ;  /* 0x00000018ff037819 */ /* 0x000fc80000011618 */
[----:B------:R-:W-:-:S05]  /*9c00*/  LOP3.LUT R3, R0, R3, RZ, 0xfc, !PT ;  /* 0x0000000300037212 */ /* 0x000fca00078efcff */
[----:B------:R0:W-:Y:S01]  /*9c10*/  STG.E.U8 [R8.64], R3 ;  /* 0x0000000308007986 */ /* 0x0001e2000c101124 */
[----:B------:R-:W-:Y:S05]  /*9c20*/  BRA `(.L_x_15361) ;  /* 0x000006a000007947 */ /* 0x000fea0003800000 */
.L_x_15371:
[----:B-1----:R-:W-:-:S05]  /*9c30*/  F2FP.BF16.PACK_AB R24, RZ, R24 ;  /* 0x00000018ff18723e */ /* 0x002fca00000010ff */
[----:B------:R0:W-:Y:S01]  /*9c40*/  STG.E.U16 [R8.64], R24 ;  /* 0x0000001808007986 */ /* 0x0001e2000c101524 */
[----:B------:R-:W-:Y:S05]  /*9c50*/  BRA `(.L_x_15361) ;  /* 0x0000067000007947 */ /* 0x000fea0003800000 */
.L_x_15368:
        /* <DEDUP_REMOVED lines=8> */
[----:B-1----:R-:W0:Y:S02]  /*9ce0*/  F2I.FTZ.U32.TRUNC.NTZ R3, R24 ;  /* 0x0000001800037305 */ /* 0x002e24000021f000 */
[----:B0-----:R0:W-:Y:S01]  /*9cf0*/  STG.E.U16 [R8.64], R3 ;  /* 0x0000000308007986 */ /* 0x0011e2000c101524 */
[----:B------:R-:W-:Y:S05]  /*9d00*/  BRA `(.L_x_15361) ;  /* 0x000005c000007947 */ /* 0x000fea0003800000 */
.L_x_15380:
[----:B-1----:R-:W-:Y:S01]  /*9d10*/  LOP3.LUT R3, R24, 0x7fffffff, RZ, 0xc0, !PT ;  /* 0x7fffffff18037812 */ /* 0x002fe200078ec0ff */
        /* <DEDUP_REMOVED lines=15> */
.L_x_15383:
[----:B------:R-:W-:-:S04]  /*9e10*/  LOP3.LUT R24, R24, 0x80000000, RZ, 0xc0, !PT ;  /* 0x8000000018187812 */ /* 0x000fc800078ec0ff */
[----:B------:R-:W-:-:S04]  /*9e20*/  SHF.R.U32.HI R3, RZ, 0x18, R24 ;  /* 0x00000018ff037819 */ /* 0x000fc80000011618 */
[----:B------:R-:W-:-:S04]  /*9e30*/  LOP3.LUT R0, R0, R3, RZ, 0xfc, !PT ;  /* 0x0000000300007212 */ /* 0x000fc800078efcff */
[----:B------:R-:W-:Y:S02]  /*9e40*/  PRMT R4, R0, 0x7610, R4 ;  /* 0x0000761000047816 */ /* 0x000fe40000000004 */
.L_x_15382:
[----:B------:R-:W-:Y:S05]  /*9e50*/  BSYNC B0 ;  /* 0x0000000000007941 */ /* 0x000fea0003800000 */
.L_x_15381:
[----:B------:R0:W-:Y:S01]  /*9e60*/  STG.E.U8 [R8.64], R4 ;  /* 0x0000000408007986 */ /* 0x0001e2000c101124 */
[----:B------:R-:W-:Y:S05]  /*9e70*/  BRA `(.L_x_15361) ;  /* 0x0000045000007947 */ /* 0x000fea0003800000 */
.L_x_15379:
        /* <DEDUP_REMOVED lines=16> */
.L_x_15386:
[----:B------:R-:W-:-:S04]  /*9f80*/  LOP3.LUT R24, R24, 0x80000000, RZ, 0xc0, !PT ;  /* 0x8000000018187812 */ /* 0x000fc800078ec0ff */
[----:B------:R-:W-:-:S04]  /*9f90*/  SHF.R.U32.HI R3, RZ, 0x18, R24 ;  /* 0x00000018ff037819 */ /* 0x000fc80000011618 */
[----:B------:R-:W-:-:S04]  /*9fa0*/  LOP3.LUT R0, R0, R3, RZ, 0xfc, !PT ;  /* 0x0000000300007212 */ /* 0x000fc800078efcff */
[----:B------:R-:W-:Y:S02]  /*9fb0*/  PRMT R4, R0, 0x7610, R4 ;  /* 0x0000761000047816 */ /* 0x000fe40000000004 */
.L_x_15385:
[----:B------:R-:W-:Y:S05]  /*9fc0*/  BSYNC B0 ;  /* 0x0000000000007941 */ /* 0x000fea0003800000 */
.L_x_15384:
[----:B------:R0:W-:Y:S01]  /*9fd0*/  STG.E.U8 [R8.64], R4 ;  /* 0x0000000408007986 */ /* 0x0001e2000c101124 */
[----:B------:R-:W-:Y:S05]  /*9fe0*/  BRA `(.L_x_15361) ;  /* 0x000002e000007947 */ /* 0x000fea0003800000 */
.L_x_15378:
[----:B------:R-:W-:-:S13]  /*9ff0*/  ISETP.NE.AND P0, PT, R0, 0x1c, PT ;  /* 0x0000001c0000780c */ /* 0x000fda0003f05270 */
[----:B------:R-:W-:Y:S05]  /*a000*/  @!P0 BRA `(.L_x_15387) ;  /* 0x000002a000008947 */ /* 0x000fea0003800000 */
[----:B------:R-:W-:-:S13]  /*a010*/  ISETP.NE.AND P0, PT, R0, 0x1d, PT ;  /* 0x0000001d0000780c */ /* 0x000fda0003f05270 */
[----:B------:R-:W-:Y:S05]  /*a020*/  @!P0 BRA `(.L_x_15388) ;  /* 0x0000025000008947 */ /* 0x000fea0003800000 */
[----:B------:R-:W-:-:S13]  /*a030*/  ISETP.NE.AND P0, PT, R0, 0x2c, PT ;  /* 0x0000002c0000780c */ /* 0x000fda0003f05270 */
[----:B------:R-:W-:Y:S05]  /*a040*/  @P0 BRA `(.L_x_15360) ;  /* 0x000000f000000947 */ /* 0x000fea0003800000 */
[----:B-1----:R-:W-:Y:S02]  /*a050*/  SHF.R.U32.HI R4, RZ, 0x17, R24 ;  /* 0x00000017ff047819 */ /* 0x002fe40000011618 */
        /* <DEDUP_REMOVED lines=14> */
.L_x_15360:
        /* <DEDUP_REMOVED lines=18> */
[----:B01-3--:R-:W-:Y:S05]  /*a260*/  CALL.ABS.NOINC R14 ;  /* 0x000000000e007343 */ /* 0x00bfea0003c00000 */
[----:B------:R-:W-:Y:S05]  /*a270*/  BRA `(.L_x_15361) ;  /* 0x0000005000007947 */ /* 0x000fea0003800000 */
.L_x_15388:
[----:B-1----:R-:W0:Y:S02]  /*a280*/  F2I.U64.TRUNC R24, R24 ;  /* 0x0000001800187311 */ /* 0x002e24000020d800 */
[----:B0-----:R0:W-:Y:S01]  /*a290*/  STG.E.64 [R8.64], R24 ;  /* 0x0000001808007986 */ /* 0x0011e2000c101b24 */
[----:B------:R-:W-:Y:S05]  /*a2a0*/  BRA `(.L_x_15361) ;  /* 0x0000002000007947 */ /* 0x000fea0003800000 */
.L_x_15387:
[----:B-1----:R-:W0:Y:S02]  /*a2b0*/  F2I.FTZ.U32.TRUNC.NTZ R3, R24 ;  /* 0x0000001800037305 */ /* 0x002e24000021f000 */
[----:B0-----:R0:W-:Y:S02]  /*a2c0*/  STG.E [R8.64], R3 ;  /* 0x0000000308007986 */ /* 0x0011e4000c101924 */
.L_x_15361:
[----:B------:R-:W-:Y:S02]  /*a2d0*/  IADD3 R19, R19, 0x80, RZ ;  /* 0x0000008013137810 */ /* 0x000fe40007ffe0ff */
.L_x_15322:
[----:B------:R-:W-:Y:S05]  /*a2e0*/  BSYNC B6 ;  /* 0x0000000000067941 */ /* 0x000fea0003800000 */
.L_x_15321:
        /* <DEDUP_REMOVED lines=17> */
[----:B-----5:R-:W0:Y:S02]  /*a400*/  F2I.FTZ.TRUNC.NTZ R5, R18 ;  /* 0x0000001200057305 */ /* 0x020e24000021f100 */
[----:B0-----:R-:W-:Y:S01]  /*a410*/  STG.E.U8 [R2.64], R5 ;  /* 0x0000000502007986 */ /* 0x001fe2000c101124 */
[----:B------:R-:W-:Y:S05]  /*a420*/  EXIT ;  /* 0x000000000000794d */ /* 0x000fea0003800000 */
.L_x_15392:
[----:B-----5:R-:W0:Y:S02]  /*a430*/  F2I.S64.TRUNC R18, R18 ;  /* 0x0000001200127311 */ /* 0x020e24000020d900 */
[----:B0-----:R-:W-:-:S05]  /*a440*/  IMAD.MOV.U32 R5, RZ, RZ, R18 ;  /* 0x000000ffff057224 */ /* 0x001fca00078e0012 */
[----:B------:R-:W-:Y:S01]  /*a450*/  STG.E.U8 [R2.64], R5 ;  /* 0x0000000502007986 */ /* 0x000fe2000c101124 */
[----:B------:R-:W-:Y:S05]  /*a460*/  EXIT ;  /* 0x000000000000794d */ /* 0x000fea0003800000 */
.L_x_15391:
[----:B------:R-:W-:-:S13]  /*a470*/  ISETP.NE.AND P0, PT, R0, 0x2, PT ;  /* 0x000000020000780c */ /* 0x000fda0003f05270 */
[----:B------:R-:W-:Y:S05]  /*a480*/  @!P0 BRA `(.L_x_15394) ;  /* 0x000000a000008947 */ /* 0x000fea0003800000 */
[----:B------:R-:W-:-:S13]  /*a490*/  ISETP.NE.AND P0, PT, R0, 0x3, PT ;  /* 0x000000030000780c */ /* 0x000fda0003f05270 */
[----:B------:R-:W-:Y:S05]  /*a4a0*/  @!P0 BRA `(.L_x_15395) ;  /* 0x0000005000008947 */ /* 0x000fea0003800000 */
[----:B------:R-:W-:-:S13]  /*a4b0*/  ISETP.NE.AND P0, PT, R0, 0x4, PT ;  /* 0x000000040000780c */ /* 0x000fda0003f05270 */
[----:B------:R-:W-:Y:S05]  /*a4c0*/  @P0 BRA `(.L_x_15393) ;  /* 0x00000b4000000947 */ /* 0x000fea0003800000 */
[----:B-----5:R-:W0:Y:S02]  /*a4d0*/  F2I.S64.TRUNC R18, R18 ;  /* 0x0000001200127311 */ /* 0x020e24000020d900 */
[----:B0-----:R-:W-:Y:S01]  /*a4e0*/  STG.E.64 [R2.64], R18 ;  /* 0x0000001202007986 */ /* 0x001fe2000c101b24 */
[----:B------:R-:W-:Y:S05]  /*a4f0*/  EXIT ;  /* 0x000000000000794d */ /* 0x000fea0003800000 */
.L_x_15395:
[----:B-----5:R-:W0:Y:S02]  /*a500*/  F2I.FTZ.TRUNC.NTZ R5, R18 ;  /* 0x0000001200057305 */ /* 0x020e24000021f100 */
[----:B0-----:R-:W-:Y:S01]  /*a510*/  STG.E [R2.64], R5 ;  /* 0x0000000502007986 */ /* 0x001fe2000c101924 */
[----:B------:R-:W-:Y:S05]  /*a520*/  EXIT ;  /* 0x000000000000794d */ /* 0x000fea0003800000 */
.L_x_15394:
[----:B-----5:R-:W0:Y:S02]  /*a530*/  F2I.FTZ.TRUNC.NTZ R5, R18 ;  /* 0x0000001200057305 */ /* 0x020e24000021f100 */
[----:B0-----:R-:W-:Y:S01]  /*a540*/  STG.E.U16 [R2.64], R5 ;  /* 0x0000000502007986 */ /* 0x001fe2000c101524 */
[----:B------:R-:W-:Y:S05]  /*a550*/  EXIT ;  /* 0x000000000000794d */ /* 0x000fea0003800000 */
.L_x_15390:
[----:B------:R-:W-:-:S13]  /*a560*/  ISETP.GT.AND P0, PT, R0, 0x6, PT ;  /* 0x000000060000780c */ /* 0x000fda0003f04270 */
[----:B------:R-:W-:Y:S05]  /*a570*/  @P0 BRA `(.L_x_15396) ;  /* 0x0000009000000947 */ /* 0x000fea0003800000 */
[----:B------:R-:W-:-:S13]  /*a580*/  ISETP.NE.AND P0, PT, R0, 0x5, PT ;  /* 0x000000050000780c */ /* 0x000fda0003f05270 */
[----:B------:R-:W-:Y:S05]  /*a590*/  @!P0 BRA `(.L_x_15397) ;  /* 0x0000004000008947 */ /* 0x000fea0003800000 */
[----:B------:R-:W-:-:S13]  /*a5a0*/  ISETP.NE.AND P0, PT, R0, 0x6, PT ;  /* 0x000000060000780c */ /* 0x000fda0003f05270 */
[----:B------:R-:W-:Y:S05]  /*a5b0*/  @P0 BRA `(.L_x_15393) ;  /* 0x00000a5000000947 */ /* 0x000fea0003800000 */
[----:B-----5:R-:W-:Y:S01]  /*a5c0*/  STG.E [R2.64], R18 ;  /* 0x0000001202007986 */ /* 0x020fe2000c101924 */
[----:B------:R-:W-:Y:S05]  /*a5d0*/  EXIT ;  /* 0x000000000000794d */ /* 0x000fea0003800000 */
.L_x_15397:
[----:B-----5:R-:W-:-:S05]  /*a5e0*/  F2FP.PACK_AB R18, RZ, R18 ;  /* 0x00000012ff12723e */ /* 0x020fca00000000ff */
[----:B------:R-:W-:Y:S01]  /*a5f0*/  STG.E.U16 [R2.64], R18 ;  /* 0x0000001202007986 */ /* 0x000fe2000c101524 */
[----:B------:R-:W-:Y:S05]  /*a600*/  EXIT ;  /* 0x000000000000794d */ /* 0x000fea0003800000 */
.L_x_15396:
[----:B------:R-:W-:-:S13]  /*a610*/  ISETP.NE.AND P0, PT, R0, 0x7, PT ;  /* 0x000000070000780c */ /* 0x000fda0003f05270 */
[----:B------:R-:W-:Y:S05]  /*a620*/  @!P0 BRA `(.L_x_15398) ;  /* 0x000000b000008947 */ /* 0x000fea0003800000 */
[----:B------:R-:W-:-:S13]  /*a630*/  ISETP.NE.AND P0, PT, R0, 0x8, PT ;  /* 0x000000080000780c */ /* 0x000fda0003f05270 */
[----:B------:R-:W-:Y:S05]  /*a640*/  @!P0 BRA `(.L_x_15399) ;  /* 0x0000005000008947 */ /* 0x000fea0003800000 */
[----:B------:R-:W-:-:S13]  /*a650*/  ISETP.NE.AND P0, PT, R0, 0x9, PT ;  /* 0x000000090000780c */ /* 0x000fda0003f05270 */
[----:B------:R-:W-:Y:S05]  /*a660*/  @P0 BRA `(.L_x_15393) ;  /* 0x000009a000000947 */ /* 0x000fea0003800000 */
[----:B------:R-:W-:-:S05]  /*a670*/  IMAD.MOV.U32 R19, RZ, RZ, RZ ;  /* 0x000000ffff137224 */ /* 0x000fca00078e00ff */
[----:B-----5:R-:W-:Y:S01]  /*a680*/  STG.E.64 [R2.64], R18 ;  /* 0x0000001202007986 */ /* 0x020fe2000c101b24 */
[----:B------:R-:W-:Y:S05]  /*a690*/  EXIT ;  /* 0x000000000000794d */ /* 0x000fea0003800000 */
.L_x_15399:
[----:B-----5:R-:W-:-:S04]  /*a6a0*/  F2FP.PACK_AB R5, RZ, R18 ;  /* 0x00000012ff05723e */ /* 0x020fc800000000ff */
[----:B------:R-:W-:-:S05]  /*a6b0*/  PRMT R5, R5, 0x5410, RZ ;  /* 0x0000541005057816 */ /* 0x000fca00000000ff */
[----:B------:R-:W-:Y:S01]  /*a6c0*/  STG.E [R2.64], R5 ;  /* 0x0000000502007986 */ /* 0x000fe2000c101924 */
[----:B------:R-:W-:Y:S05]  /*a6d0*/  EXIT ;  /* 0x000000000000794d */ /* 0x000fea0003800000 */
.L_x_15398:
[----:B-----5:R-:W-:-:S06]  /*a6e0*/  FMUL.FTZ R4, R18, 1 ;  /* 0x3f80000012047820 */ /* 0x020fcc0000410000 */
[----:B------:R-:W0:Y:S02]  /*a6f0*/  F2F.F64.F32 R4, R4 ;  /* 0x0000000400047310 */ /* 0x000e240000201800 */
[----:B0-----:R-:W-:Y:S01]  /*a700*/  STG.E.64 [R2.64], R4 ;  /* 0x0000000402007986 */ /* 0x001fe2000c101b24 */
[----:B------:R-:W-:Y:S05]  /*a710*/  EXIT ;  /* 0x000000000000794d */ /* 0x000fea0003800000 */
.L_x_15389:
        /* <DEDUP_REMOVED lines=8> */
[----:B-----5:R-:W-:-:S04]  /*a7a0*/  FSETP.NEU.FTZ.AND P0, PT, R18, RZ, PT ;  /* 0x000000ff1200720b */ /* 0x020fc80003f1d000 */
[----:B------:R-:W-:-:S05]  /*a7b0*/  SEL R5, RZ, 0x1, !P0 ;  /* 0x00000001ff057807 */ /* 0x000fca0004000000 */
[----:B------:R-:W-:Y:S01]  /*a7c0*/  STG.E.U8 [R2.64], R5 ;  /* 0x0000000502007986 */ /* 0x000fe2000c101124 */
[----:B------:R-:W-:Y:S05]  /*a7d0*/  EXIT ;  /* 0x000000000000794d */ /* 0x000fea0003800000 */
.L_x_15402:
[----:B-----5:R-:W-:Y:S01]  /*a7e0*/  FMUL.FTZ R4, R18, 1 ;  /* 0x3f80000012047820 */ /* 0x020fe20000410000 */
[----:B------:R-:W-:-:S05]  /*a7f0*/  CS2R R6, SRZ ;  /* 0x0000000000067805 */ /* 0x000fca000001ff00 */
[----:B------:R-:W0:Y:S02]  /*a800*/  F2F.F64.F32 R4, R4 ;  /* 0x0000000400047310 */ /* 0x000e240000201800 */
[----:B0-----:R-:W-:Y:S01]  /*a810*/  STG.E.128 [R2.64], R4 ;  /* 0x0000000402007986 */ /* 0x001fe2000c101d24 */
[----:B------:R-:W-:Y:S05]  /*a820*/  EXIT ;  /* 0x000000000000794d */ /* 0x000fea0003800000 */
.L_x_15401:
[----:B------:R-:W-:-:S13]  /*a830*/  ISETP.NE.AND P0, PT, R0, 0xf, PT ;  /* 0x0000000f0000780c */ /* 0x000fda0003f05270 */
[----:B------:R-:W-:Y:S05]  /*a840*/  @!P0 BRA `(.L_x_15403) ;  /* 0x000002b000008947 */ /* 0x000fea0003800000 */
[----:B------:R-:W-:-:S13]  /*a850*/  ISETP.NE.AND P0, PT, R0, 0x17, PT ;  /* 0x000000170000780c */ /* 0x000fda0003f05270 */
[----:B------:R-:W-:Y:S05]  /*a860*/  @!P0 BRA `(.L_x_15404) ;  /* 0x0000014000008947 */ /* 0x000fea0003800000 */
[----:B------:R-:W-:-:S13]  /*a870*/  ISETP.NE.AND P0, PT, R0, 0x18, PT ;  /* 0x000000180000780c */ /* 0x000fda0003f05270 */
[----:B------:R-:W-:Y:S05]  /*a880*/  @P0 BRA `(.L_x_15393) ;  /* 0x0000078000000947 */ /* 0x000fea0003800000 */
[C---:B-----5:R-:W-:Y:S01]  /*a890*/  LOP3.LUT R4, R18.reuse, 0x7fffffff, RZ, 0xc0, !PT ;  /* 0x7fffffff12047812 */ /* 0x060fe200078ec0ff */
        /* <DEDUP_REMOVED lines=13> */
.L_x_15406:
[----:B------:R-:W-:Y:S05]  /*a970*/  BSYNC B0 ;  /* 0x0000000000007941 */ /* 0x000fea0003800000 */
.L_x_15405:
[----:B------:R-:W-:-:S05]  /*a980*/  LOP3.LUT R7, R0, R7, RZ, 0xfc, !PT ;  /* 0x0000000700077212 */ /* 0x000fca00078efcff */
[----:B------:R-:W-:Y:S01]  /*a990*/  STG.E.U8 [R2.64], R7 ;  /* 0x0000000702007986 */ /* 0x000fe2000c101124 */
[----:B------:R-:W-:Y:S05]  /*a9a0*/  EXIT ;  /* 0x000000000000794d */ /* 0x000fea0003800000 */
.L_x_15404:
[----:B-----5:R-:W-:Y:S01]  /*a9b0*/  LOP3.LUT R4, R18, 0x7fffffff, RZ, 0xc0, !PT ;  /* 0x7fffffff12047812 */ /* 0x020fe200078ec0ff */
        /* <DEDUP_REMOVED lines=11> */
.L_x_15408:
[----:B------:R-:W-:Y:S01]  /*aa70*/  IMAD.MOV.U32 R0, RZ, RZ, 0x7f ;  /* 0x0000007fff007424 */ /* 0x000fe200078e00ff */
[----:B------:R-:W-:-:S04]  /*aa80*/  ISETP.GT.U32.AND P0, PT, R4, 0x7f800000, PT ;  /* 0x7f8000000400780c */ /* 0x000fc80003f04070 */
[----:B------:R-:W-:-:S04]  /*aa90*/  SEL R0, R0, 0x7c, P0 ;  /* 0x0000007c00007807 */ /* 0x000fc80000000000 */
.L_x_15409:
[----:B------:R-:W-:Y:S05]  /*aaa0*/  BSYNC B0 ;  /* 0x0000000000007941 */ /* 0x000fea0003800000 */
.L_x_15407:
[----:B------:R-:W-:-:S04]  /*aab0*/  LOP3.LUT R18, R18, 0x80000000, RZ, 0xc0, !PT ;  /* 0x8000000012127812 */ /* 0x000fc800078ec0ff */
[----:B------:R-:W-:-:S04]  /*aac0*/  SHF.R.U32.HI R5, RZ, 0x18, R18 ;  /* 0x00000018ff057819 */ /* 0x000fc80000011612 */
[----:B------:R-:W-:-:S05]  /*aad0*/  LOP3.LUT R5, R0, R5, RZ, 0xfc, !PT ;  /* 0x0000000500057212 */ /* 0x000fca00078efcff */
[----:B------:R-:W-:Y:S01]  /*aae0*/  STG.E.U8 [R2.64], R5 ;  /* 0x0000000502007986 */ /* 0x000fe2000c101124 */
[----:B------:R-:W-:Y:S05]  /*aaf0*/  EXIT ;  /* 0x000000000000794d */ /* 0x000fea0003800000 */
.L_x_15403:
[----:B-----5:R-:W-:-:S05]  /*ab00*/  F2FP.BF16.PACK_AB R18, RZ, R18 ;  /* 0x00000012ff12723e */ /* 0x020fca00000010ff */
[----:B------:R-:W-:Y:S01]  /*ab10*/  STG.E.U16 [R2.64], R18 ;  /* 0x0000001202007986 */ /* 0x000fe2000c101524 */
[----:B------:R-:W-:Y:S05]  /*ab20*/  EXIT ;  /* 0x000000000000794d */ /* 0x000fea0003800000 */
.L_x_15400:
        /* <DEDUP_REMOVED lines=8> */
[----:B-----5:R-:W0:Y:S02]  /*abb0*/  F2I.FTZ.U32.TRUNC.NTZ R5, R18 ;  /* 0x0000001200057305 */ /* 0x020e24000021f000 */
[----:B0-----:R-:W-:Y:S01]  /*abc0*/  STG.E.U16 [R2.64], R5 ;  /* 0x0000000502007986 */ /* 0x001fe2000c101524 */
[----:B------:R-:W-:Y:S05]  /*abd0*/  EXIT ;  /* 0x000000000000794d */ /* 0x000fea0003800000 */
.L_x_15412:
[----:B-----5:R-:W-:Y:S01]  /*abe0*/  LOP3.LUT R5, R18, 0x7fffffff, RZ, 0xc0, !PT ;  /* 0x7fffffff12057812 */ /* 0x020fe200078ec0ff */
        /* <DEDUP_REMOVED lines=15> */
.L_x_15415:
[----:B------:R-:W-:-:S04]  /*ace0*/  LOP3.LUT R18, R18, 0x80000000, RZ, 0xc0, !PT ;  /* 0x8000000012127812 */ /* 0x000fc800078ec0ff */
[----:B------:R-:W-:-:S04]  /*acf0*/  SHF.R.U32.HI R5, RZ, 0x18, R18 ;  /* 0x00000018ff057819 */ /* 0x000fc80000011612 */
[----:B------:R-:W-:-:S04]  /*ad00*/  LOP3.LUT R4, R4, R5, RZ, 0xfc, !PT ;  /* 0x0000000504047212 */ /* 0x000fc800078efcff */
[----:B------:R-:W-:Y:S02]  /*ad10*/  PRMT R0, R4, 0x7610, R0 ;  /* 0x0000761004007816 */ /* 0x000fe40000000000 */
.L_x_15414:
[----:B------:R-:W-:Y:S05]  /*ad20*/  BSYNC B0 ;  /* 0x0000000000007941 */ /* 0x000fea0003800000 */
.L_x_15413:
[----:B------:R-:W-:Y:S01]  /*ad30*/  STG.E.U8 [R2.64], R0 ;  /* 0x0000000002007986 */ /* 0x000fe2000c101124 */
[----:B------:R-:W-:Y:S05]  /*ad40*/  EXIT ;  /* 0x000000000000794d */ /* 0x000fea0003800000 */
.L_x_15411:
        /* <DEDUP_REMOVED lines=16> */
.L_x_15418:
[----:B------:R-:W-:-:S04]  /*ae50*/  LOP3.LUT R18, R18, 0x80000000, RZ, 0xc0, !PT ;  /* 0x8000000012127812 */ /* 0x000fc800078ec0ff */
[----:B------:R-:W-:-:S04]  /*ae60*/  SHF.R.U32.HI R5, RZ, 0x18, R18 ;  /* 0x00000018ff057819 */ /* 0x000fc80000011612 */
[----:B------:R-:W-:-:S04]  /*ae70*/  LOP3.LUT R4, R4, R5, RZ, 0xfc, !PT ;  /* 0x0000000504047212 */ /* 0x000fc800078efcff */
[----:B------:R-:W-:Y:S02]  /*ae80*/  PRMT R0, R4, 0x7610, R0 ;  /* 0x0000761004007816 */ /* 0x000fe40000000000 */
.L_x_15417:
[----:B------:R-:W-:Y:S05]  /*ae90*/  BSYNC B0 ;  /* 0x0000000000007941 */ /* 0x000fea0003800000 */
.L_x_15416:
[----:B------:R-:W-:Y:S01]  /*aea0*/  STG.E.U8 [R2.64], R0 ;  /* 0x0000000002007986 */ /* 0x000fe2000c101124 */
[----:B------:R-:W-:Y:S05]  /*aeb0*/  EXIT ;  /* 0x000000000000794d */ /* 0x000fea0003800000 */
.L_x_15410:
[----:B------:R-:W-:-:S13]  /*aec0*/  ISETP.NE.AND P0, PT, R0, 0x1c, PT ;  /* 0x0000001c0000780c */ /* 0x000fda0003f05270 */
[----:B------:R-:W-:Y:S05]  /*aed0*/  @!P0 BRA `(.L_x_15419) ;  /* 0x000002a000008947 */ /* 0x000fea0003800000 */
[----:B------:R-:W-:-:S13]  /*aee0*/  ISETP.NE.AND P0, PT, R0, 0x1d, PT ;  /* 0x0000001d0000780c */ /* 0x000fda0003f05270 */
[----:B------:R-:W-:Y:S05]  /*aef0*/  @!P0 BRA `(.L_x_15420) ;  /* 0x0000025000008947 */ /* 0x000fea0003800000 */
[----:B------:R-:W-:-:S13]  /*af00*/  ISETP.NE.AND P0, PT, R0, 0x2c, PT ;  /* 0x0000002c0000780c */ /* 0x000fda0003f05270 */
[----:B------:R-:W-:Y:S05]  /*af10*/  @P0 BRA `(.L_x_15393) ;  /* 0x000000f000000947 */ /* 0x000fea0003800000 */
[----:B-----5:R-:W-:Y:S02]  /*af20*/  SHF.R.U32.HI R4, RZ, 0x17, R18 ;  /* 0x00000017ff047819 */ /* 0x020fe40000011612 */
        /* <DEDUP_REMOVED lines=14> */
.L_x_15393:
        /* <DEDUP_REMOVED lines=19> */
[----:B------:R-:W-:Y:S05]  /*b140*/  EXIT ;  /* 0x000000000000794d */ /* 0x000fea0003800000 */
.L_x_15420:
[----:B-----5:R-:W0:Y:S02]  /*b150*/  F2I.U64.TRUNC R18, R18 ;  /* 0x0000001200127311 */ /* 0x020e24000020d800 */
[----:B0-----:R-:W-:Y:S01]  /*b160*/  STG.E.64 [R2.64], R18 ;  /* 0x0000001202007986 */ /* 0x001fe2000c101b24 */
[----:B------:R-:W-:Y:S05]  /*b170*/  EXIT ;  /* 0x000000000000794d */ /* 0x000fea0003800000 */
.L_x_15419:
[----:B-----5:R-:W0:Y:S02]  /*b180*/  F2I.FTZ.U32.TRUNC.NTZ R5, R18 ;  /* 0x0000001200057305 */ /* 0x020e24000021f000 */
[----:B0-----:R-:W-:Y:S01]  /*b190*/  STG.E [R2.64], R5 ;  /* 0x0000000502007986 */ /* 0x001fe2000c101924 */
[----:B------:R-:W-:Y:S05]  /*b1a0*/  EXIT ;  /* 0x000000000000794d */ /* 0x000fea0003800000 */
.L_x_15421:
        /* <DEDUP_REMOVED lines=13> */
.L_x_40087:


//--------------------- .text._ZN2at6native18elementwise_kernelILi128ELi2EZNS0_22gpu_kernel_impl_nocastINS0_13BinaryFunctorIfffZZZNS0_19minimum_kernel_cudaERNS_18TensorIteratorBaseEENKUlvE0_clEvENKUlvE0_clEvEUlffE_EEEEvS5_RKT_EUliE_EEviT1_ --------------------------
	.section	.text._ZN2at6native18elementwise_kernelILi128ELi2EZNS0_22gpu_kernel_impl_nocastINS0_13BinaryFunctorIfffZZZNS0_19minimum_kernel_cudaERNS_18TensorIteratorBaseEENKUlvE0_clEvENKUlvE0_clEvEUlffE_EEEEvS5_RKT_EUliE_EEviT1_,"ax",@progbits
	.sectioninfo	@"SHI_REGISTERS=14"
	.align	128
        .global         _ZN2at6native18elementwise_kernelILi128ELi2EZNS0_22gpu_kernel_impl_nocastINS0_13BinaryFunctorIfffZZZNS0_19minimum_kernel_cudaERNS_18TensorIteratorBaseEENKUlvE0_clEvENKUlvE0_clEvEUlffE_EEEEvS5_RKT_EUliE_EEviT1_
        .type           _ZN2at6native18elementwise_kernelILi128ELi2EZNS0_22gpu_kernel_impl_nocastINS0_13BinaryFunctorIfffZZZNS0_19minimum_kernel_cudaERNS_18TensorIteratorBaseEENKUlvE0_clEvENKUlvE0_clEvEUlffE_EEEEvS5_RKT_EUliE_EEviT1_,@function
        .size           _ZN2at6native18elementwise_kernelILi128ELi2EZNS0_22gpu_kernel_impl_nocastINS0_13BinaryFunctorIfffZZZNS0_19minimum_kernel_cudaERNS_18TensorIteratorBaseEENKUlvE0_clEvENKUlvE0_clEvEUlffE_EEEEvS5_RKT_EUliE_EEviT1_,(.L_x_40088 - _ZN2at6native18elementwise_kernelILi128ELi2EZNS0_22gpu_kernel_impl_nocastINS0_13BinaryFunctorIfffZZZNS0_19minimum_kernel_cudaERNS_18TensorIteratorBaseEENKUlvE0_clEvENKUlvE0_clEvEUlffE_EEEEvS5_RKT_EUliE_EEviT1_)
        .other          _ZN2at6native18elementwise_kernelILi128ELi2EZNS0_22gpu_kernel_impl_nocastINS0_13BinaryFunctorIfffZZZNS0_19minimum_kernel_cudaERNS_18TensorIteratorBaseEENKUlvE0_clEvENKUlvE0_clEvEUlffE_EEEEvS5_RKT_EUliE_EEviT1_,@"STO_CUDA_ENTRY STV_DEFAULT"
_ZN2at6native18elementwise_kernelILi128ELi2EZNS0_22gpu_kernel_impl_nocastINS0_13BinaryFunctorIfffZZZNS0_19minimum_kernel_cudaERNS_18TensorIteratorBaseEENKUlvE0_clEvENKUlvE0_clEvEUlffE_EEEEvS5_RKT_EUliE_EEviT1_:
.text._ZN2at6native18elementwise_kernelILi128ELi2EZNS0_22gpu_kernel_impl_nocastINS0_13BinaryFunctorIfffZZZNS0_19minimum_kernel_cudaERNS_18TensorIteratorBaseEENKUlvE0_clEvENKUlvE0_clEvEUlffE_EEEEvS5_RKT_EUliE_EEviT1_:
        /* <DEDUP_REMOVED lines=262> */
.L_x_15424:
[----:B------:R-:W-:-:S04]  /*1060*/  IADD3 R6, P0, R4, c[0x0][0x3d0], RZ ;  /* 0x0000f40004067a10 */ /* 0x000fc80007f1e0ff */
[----:B------:R-:W-:-:S05]  /*1070*/  IADD3.X R7, RZ, c[0x0][0x3d4], RZ, P0, !PT ;  /* 0x0000f500ff077a10 */ /* 0x000fca00007fe4ff */
[----:B------:R-:W2:Y:S01]  /*1080*/  LDG.E R6, [R6.64] ;  /* 0x0000000406067981 */ /* 0x000ea2000c1e1900 */
[----:B------:R-:W-:Y:S01]  /*1090*/  IADD3 R4, P2, R3, c[0x0][0x3d8], RZ ;  /* 0x0000f60003047a10 */ /* 0x000fe20007f5e0ff */
[----:B------:R-:W-:Y:S01]  /*10a0*/  BSSY B1, `(.L_x_15425) ;  /* 0x000000a000017945 */ /* 0x000fe20003800000 */
[----:B------:R-:W-:Y:S02]  /*10b0*/  IADD3 R2, P1, R2, c[0x0][0x3c8], RZ ;  /* 0x0000f20002027a10 */ /* 0x000fe40007f3e0ff */
[----:B------:R-:W-:Y:S02]  /*10c0*/  IADD3.X R5, RZ, c[0x0][0x3dc], RZ, P2, !PT ;  /* 0x0000f700ff057a10 */ /* 0x000fe400017fe4ff */
[----:B------:R-:W-:Y:S02]  /*10d0*/  IADD3.X R3, RZ, c[0x0][0x3cc], RZ, P1, !PT ;  /* 0x0000f300ff037a10 */ /* 0x000fe40000ffe4ff */
[-C--:B--2---:R-:W-:Y:S02]  /*10e0*/  FSETP.NAN.FTZ.AND P0, PT, R6, R6.reuse, PT ;  /* 0x000000060600720b */ /* 0x084fe40003f18000 */
[----:B------:R-:W-:-:S11]  /*10f0*/  MOV R11, R6 ;  /* 0x00000006000b7202 */ /* 0x000fd60000000f00 */
[----:B------:R-:W-:Y:S05]  /*1100*/  @P0 BRA `(.L_x_15426) ;  /* 0x0000003000000947 */ /* 0x000fea0003800000 */
[----:B------:R-:W2:Y:S02]  /*1110*/  LDG.E R11, [R4.64] ;  /* 0x00000004040b7981 */ /* 0x000ea4000c1e1900 */
[----:B--2---:R-:W-:-:S13]  /*1120*/  FSETP.NAN.FTZ.AND P0, PT, R11, R11, PT ;  /* 0x0000000b0b00720b */ /* 0x004fda0003f18000 */
[----:B------:R-:W-:Y:S02]  /*1130*/  @!P0 FMNMX.FTZ R11, R11, R6, PT ;  /* 0x000000060b0b8209 */ /* 0x000fe40003810000 */
.L_x_15426:
[----:B------:R-:W-:Y:S05]  /*1140*/  BSYNC B1 ;  /* 0x0000000000017941 */ /* 0x000fea0003800000 */
.L_x_15425:
[----:B------:R0:W-:Y:S01]  /*1150*/  STG.E [R2.64], R11 ;  /* 0x0000000b02007986 */ /* 0x0001e2000c101904 */
[----:B------:R-:W-:-:S03]  /*1160*/  IADD3 R9, R0, 0x80, RZ ;  /* 0x0000008000097810 */ /* 0x000fc60007ffe0ff */
.L_x_15423:
[----:B------:R-:W-:Y:S05]  /*1170*/  BSYNC B0 ;  /* 0x0000000000007941 */ /* 0x000fea0003800000 */
.L_x_15422:
        /* <DEDUP_REMOVED lines=255> */
.L_x_15427:
        /* <DEDUP_REMOVED lines=14> */
.L_x_15429:
[----:B------:R-:W-:Y:S05]  /*2250*/  BSYNC B0 ;  /* 0x0000000000007941 */ /* 0x000fea0003800000 */
.L_x_15428:
[----:B------:R-:W-:Y:S01]  /*2260*/  STG.E [R6.64], R9 ;  /* 0x0000000906007986 */ /* 0x000fe2000c101904 */
[----:B------:R-:W-:Y:S05]  /*2270*/  EXIT ;  /* 0x000000000000794d */ /* 0x000fea0003800000 */
.L_x_15430:
        /* <DEDUP_REMOVED lines=16> */
.L_x_40088:


//--------------------- .text._ZN2at6native27unrolled_elementwise_kernelINS0_13BinaryFunctorIfffZZZNS0_19minimum_kernel_cudaERNS_18TensorIteratorBaseEENKUlvE0_clEvENKUlvE0_clEvEUlffE_EESt5arrayIPcLm3EELi4E23TrivialOffsetCalculatorILi2EjESC_ILi1EjENS0_6memory15LoadWithoutCastENSF_16StoreWithoutCastEEEviT_T0_T2_T3_T4_T5_ --------------------------
	.section	.text._ZN2at6native27unrolled_elementwise_kernelINS0_13BinaryFunctorIfffZZZNS0_19minimum_kernel_cudaERNS_18TensorIteratorBaseEENKUlvE0_clEvENKUlvE0_clEvEUlffE_EESt5arrayIPcLm3EELi4E23TrivialOffsetCalculatorILi2EjESC_ILi1EjENS0_6memory15LoadWithoutCastENSF_16StoreWithoutCastEEEviT_T0_T2_T3_T4_T5_,"ax",@progbits
	.sectioninfo	@"SHI_REGISTERS=30"
	.align	128
        .global         _ZN2at6native27unrolled_elementwise_kernelINS0_13BinaryFunctorIfffZZZNS0_19minimum_kernel_cudaERNS_18TensorIteratorBaseEENKUlvE0_clEvENKUlvE0_clEvEUlffE_EESt5arrayIPcLm3EELi4E23TrivialOffsetCalculatorILi2EjESC_ILi1EjENS0_6memory15LoadWithoutCastENSF_16StoreWithoutCastEEEviT_T0_T2_T3_T4_T5_
        .type           _ZN2at6native27unrolled_elementwise_kernelINS0_13BinaryFunctorIfffZZZNS0_19minimum_kernel_cudaERNS_18TensorIteratorBaseEENKUlvE0_clEvENKUlvE0_clEvEUlffE_EESt5arrayIPcLm3EELi4E23TrivialOffsetCalculatorILi2EjESC_ILi1EjENS0_6memory15LoadWithoutCastENSF_16StoreWithoutCastEEEviT_T0_T2_T3_T4_T5_,@function
        .size           _ZN2at6native27unrolled_elementwise_kernelINS0_13BinaryFunctorIfffZZZNS0_19minimum_kernel_cudaERNS_18TensorIteratorBaseEENKUlvE0_clEvENKUlvE0_clEvEUlffE_EESt5arrayIPcLm3EELi4E23TrivialOffsetCalculatorILi2EjESC_ILi1EjENS0_6memory15LoadWithoutCastENSF_16StoreWithoutCastEEEviT_T0_T2_T3_T4_T5_,(.L_x_40089 - _ZN2at6native27unrolled_elementwise_kernelINS0_13BinaryFunctorIfffZZZNS0_19minimum_kernel_cudaERNS_18TensorIteratorBaseEENKUlvE0_clEvENKUlvE0_clEvEUlffE_EESt5arrayIPcLm3EELi4E23TrivialOffsetCalculatorILi2EjESC_ILi1EjENS0_6memory15LoadWithoutCastENSF_16StoreWithoutCastEEEviT_T0_T2_T3_T4_T5_)
        .other          _ZN2at6native27unrolled_elementwise_kernelINS0_13BinaryFunctorIfffZZZNS0_19minimum_kernel_cudaERNS_18TensorIteratorBaseEENKUlvE0_clEvENKUlvE0_clEvEUlffE_EESt5arrayIPcLm3EELi4E23TrivialOffsetCalculatorILi2EjESC_ILi1EjENS0_6memory15LoadWithoutCastENSF_16StoreWithoutCastEEEviT_T0_T2_T3_T4_T5_,@"STO_CUDA_ENTRY STV_DEFAULT"
_ZN2at6native27unrolled_elementwise_kernelINS0_13BinaryFunctorIfffZZZNS0_19minimum_kernel_cudaERNS_18TensorIteratorBaseEENKUlvE0_clEvENKUlvE0_clEvEUlffE_EESt5arrayIPcLm3EELi4E23TrivialOffsetCalculatorILi2EjESC_ILi1EjENS0_6memory15LoadWithoutCastENSF_16StoreWithoutCastEEEviT_T0_T2_T3_T4_T5_:
.text._ZN2at6native27unrolled_elementwise_kernelINS0_13BinaryFunctorIfffZZZNS0_19minimum_kernel_cudaERNS_18TensorIteratorBaseEENKUlvE0_clEvENKUlvE0_clEvEUlffE_EESt5arrayIPcLm3EELi4E23TrivialOffsetCalculatorILi2EjESC_ILi1EjENS0_6memory15LoadWithoutCastENSF_16StoreWithoutCastEEEviT_T0_T2_T3_T4_T5_:
[----:B------:R-:W-:Y:S02]  /*0000*/  IMAD.MOV.U32 R1, RZ, RZ, c[0x0][0x28] ;  /* 0x00000a00ff017624 */ /* 0x000fe400078e00ff */
[----:B------:R-:W0:Y:S01]  /*0010*/  S2R R0, SR_CTAID.X ;  /* 0x0000000000007919 */ /* 0x000e220000002500 */
[----:B------:R-:W-:Y:S01]  /*0020*/  IMAD.MOV.U32 R3, RZ, RZ, -0x200 ;  /* 0xfffffe00ff037424 */ /* 0x000fe200078e00ff */
[----:B------:R-:W-:Y:S01]  /*0030*/  ULDC.64 UR4, c[0x0][0x118] ;  /* 0x0000460000047ab9 */ /* 0x000fe20000000a00 */
[----:B------:R-:W-:Y:S01]  /*0040*/  HFMA2.MMA R13, -RZ, RZ, 0, 0 ;  /* 0x00000000ff0d7435 */ /* 0x000fe200000001ff */
[----:B------:R-:W1:Y:S01]  /*0050*/  S2R R19, SR_TID.X ;  /* 0x0000000000137919 */ /* 0x000e620000002100 */
[----:B------:R-:W-:Y:S01]  /*0060*/  CS2R R14, SRZ ;  /* 0x00000000000e7805 */ /* 0x000fe2000001ff00 */
[----:B0-----:R-:W-:Y:S02]  /*0070*/  IMAD R12, R0, R3, c[0x0][0x160] ;  /* 0x00005800000c7624 */ /* 0x001fe400078e0203 */
[----:B-1----:R-:W-:-:S03]  /*0080*/  IMAD.MOV.U32 R3, RZ, RZ, R19 ;  /* 0x000000ffff037224 */ /* 0x002fc600078e0013 */
[----:B------:R-:W-:Y:S01]  /*0090*/  ISETP.GE.AND P0, PT, R19, R12, PT ;  /* 0x0000000c1300720c */ /* 0x000fe20003f06270 */
[----:B------:R-:W-:-:S12]  /*00a0*/  CS2R R24, SRZ ;  /* 0x0000000000187805 */ /* 0x000fd8000001ff00 */
[----:B------:R-:W-:Y:S01]  /*00b0*/  @!P0 LEA R22, R0, R3, 0x9 ;  /* 0x0000000300168211 */ /* 0x000fe200078e48ff */
[----:B------:R-:W-:Y:S01]  /*00c0*/  @!P0 IMAD.MOV.U32 R23, RZ, RZ, 0x4 ;  /* 0x00000004ff178424 */ /* 0x000fe200078e00ff */
[----:B------:R-:W-:-:S03]  /*00d0*/  @!P0 IADD3 R3, R3, 0x80, RZ ;  /* 0x0000008003038810 */ /* 0x000fc60007ffe0ff */
[----:B------:R-:W-:Y:S01]  /*00e0*/  @!P0 IMAD.WIDE.U32 R20, R22, R23, c[0x0][0x170] ;  /* 0x00005c0016148625 */ /* 0x000fe200078e0017 */
[----:B------:R-:W-:-:S03]  /*00f0*/  ISETP.GE.AND P1, PT, R3, R12, PT ;  /* 0x0000000c0300720c */ /* 0x000fc60003f26270 */
[----:B------:R-:W-:Y:S01]  /*0100*/  @!P0 IMAD.WIDE.U32 R22, R22, R23, c[0x0][0x178] ;  /* 0x00005e0016168625 */ /* 0x000fe200078e0017 */
[----:B------:R0:W5:Y:S04]  /*0110*/  @!P0 LDG.E R24, [R20.64] ;  /* 0x0000000414188981 */ /* 0x000168000c1e1900 */
[----:B------:R0:W5:Y:S05]  /*0120*/  @!P0 LDG.E R25, [R22.64] ;  /* 0x0000000416198981 */ /* 0x00016a000c1e1900 */
[----:B------:R-:W-:Y:S01]  /*0130*/  @!P1 IMAD R2, R0, 0x200, R3 ;  /* 0x0000020000029824 */ /* 0x000fe200078e0203 */
[----:B------:R-:W-:Y:S01]  /*0140*/  @!P1 IADD3 R3, R3, 0x80, RZ ;  /* 0x0000008003039810 */ /* 0x000fe20007ffe0ff */
[----:B------:R-:W-:-:S03]  /*0150*/  @!P1 IMAD.MOV.U32 R5, RZ, RZ, 0x4 ;  /* 0x00000004ff059424 */ /* 0x000fc600078e00ff */
[----:B------:R-:W-:Y:S01]  /*0160*/  ISETP.GE.AND P3, PT, R3, R12, PT ;  /* 0x0000000c0300720c */ /* 0x000fe20003f66270 */
[----:B------:R-:W-:Y:S01]  /*0170*/  @!P1 IMAD.WIDE.U32 R8, R2, R5, c[0x0][0x170] ;  /* 0x00005c0002089625 */ /* 0x000fe200078e0005 */
[----:B------:R-:W-:Y:S01]  /*0180*/  CS2R R16, SRZ ;  /* 0x0000000000107805 */ /* 0x000fe2000001ff00 */
[----:B------:R-:W-:-:S03]  /*0190*/  HFMA2.MMA R18, -RZ, RZ, 0, 0 ;  /* 0x00000000ff127435 */ /* 0x000fc600000001ff */
[----:B------:R1:W5:Y:S07]  /*01a0*/  @!P1 LDG.E R13, [R8.64] ;  /* 0x00000004080d9981 */ /* 0x00036e000c1e1900 */
[----:B------:R-:W-:Y:S01]  /*01b0*/  @!P3 IMAD R6, R0, 0x200, R3 ;  /* 0x000002000006b824 */ /* 0x000fe200078e0203 */
[----:B------:R-:W-:-:S04]  /*01c0*/  @!P3 IADD3 R3, R3, 0x80, RZ ;  /* 0x000000800303b810 */ /* 0x000fc80007ffe0ff */
[----:B------:R-:W-:Y:S01]  /*01d0*/  ISETP.GE.AND P2, PT, R3, R12, PT ;  /* 0x0000000c0300720c */ /* 0x000fe20003f46270 */
[----:B------:R-:W-:-:S12]  /*01e0*/  @!P3 IMAD.MOV.U32 R7, RZ, RZ, 0x4 ;  /* 0x00000004ff07b424 */ /* 0x000fd800078e00ff */
[----:B------:R-:W-:Y:S02]  /*01f0*/  @!P2 IMAD R10, R0, 0x200, R3 ;  /* 0x00000200000aa824 */ /* 0x000fe400078e0203 */
[----:B------:R-:W-:-:S04]  /*0200*/  @!P1 IMAD.WIDE.U32 R2, R2, R5, c[0x0][0x178] ;  /* 0x00005e0002029625 */ /* 0x000fc800078e0005 */
[CC--:B------:R-:W-:Y:S01]  /*0210*/  @!P3 IMAD.WIDE.U32 R4, R6.reuse, R7.reuse, c[0x0][0x170] ;  /* 0x00005c000604b625 */ /* 0x0c0fe200078e0007 */
[----:B------:R2:W5:Y:S03]  /*0220*/  @!P1 LDG.E R14, [R2.64] ;  /* 0x00000004020e9981 */ /* 0x000566000c1e1900 */
[----:B------:R-:W-:Y:S01]  /*0230*/  @!P2 IMAD.MOV.U32 R11, RZ, RZ, 0x4 ;  /* 0x00000004ff0ba424 */ /* 0x000fe200078e00ff */
[----:B------:R3:W5:Y:S01]  /*0240*/  @!P3 LDG.E R17, [R4.64] ;  /* 0x000000040411b981 */ /* 0x000762000c1e1900 */
[----:B------:R-:W-:-:S04]  /*0250*/  @!P3 IMAD.WIDE.U32 R6, R6, R7, c[0x0][0x178] ;  /* 0x00005e000606b625 */ /* 0x000fc800078e0007 */
[CC--:B-1----:R-:W-:Y:S01]  /*0260*/  @!P2 IMAD.WIDE.U32 R8, R10.reuse, R11.reuse, c[0x0][0x170] ;  /* 0x00005c000a08a625 */ /* 0x0c2fe200078e000b */
[----:B------:R1:W5:Y:S03]  /*0270*/  @!P3 LDG.E R16, [R6.64] ;  /* 0x000000040610b981 */ /* 0x000366000c1e1900 */
[----:B---3--:R-:W-:Y:S01]  /*0280*/  IMAD.MOV.U32 R5, RZ, RZ, R19 ;  /* 0x000000ffff057224 */ /* 0x008fe200078e0013 */
[----:B------:R0:W5:Y:S01]  /*0290*/  @!P2 LDG.E R15, [R8.64] ;  /* 0x00000004080fa981 */ /* 0x000162000c1e1900 */
[----:B------:R-:W-:-:S03]  /*02a0*/  @!P2 IMAD.WIDE.U32 R10, R10, R11, c[0x0][0x178] ;  /* 0x00005e000a0aa625 */ /* 0x000fc600078e000b */
[C---:B------:R-:W-:Y:S02]  /*02b0*/  IADD3 R27, R5.reuse, 0x80, RZ ;  /* 0x00000080051b7810 */ /* 0x040fe40007ffe0ff */
[C---:B--2---:R-:W-:Y:S01]  /*02c0*/  IADD3 R3, R5.reuse, 0x100, RZ ;  /* 0x0000010005037810 */ /* 0x044fe20007ffe0ff */
[----:B------:R0:W5:Y:S01]  /*02d0*/  @!P2 LDG.E R18, [R10.64] ;  /* 0x000000040a12a981 */ /* 0x000162000c1e1900 */
[----:B-1----:R-:W-:Y:S01]  /*02e0*/  IADD3 R7, R5, 0x180, RZ ;  /* 0x0000018005077810 */ /* 0x002fe20007ffe0ff */
[----:B------:R-:W-:Y:S01]  /*02f0*/  @!P0 IMAD.MOV.U32 R5, RZ, RZ, R27 ;  /* 0x000000ffff058224 */ /* 0x000fe200078e001b */
[-C--:B------:R-:W-:Y:S01]  /*0300*/  ISETP.GE.AND P2, PT, R3, R12.reuse, PT ;  /* 0x0000000c0300720c */ /* 0x080fe20003f46270 */
[----:B------:R-:W-:Y:S01]  /*0310*/  @!P0 IMAD.MOV.U32 R3, RZ, RZ, 0x4 ;  /* 0x00000004ff038424 */ /* 0x000fe200078e00ff */
[----:B------:R-:W-:Y:S01]  /*0320*/  @!P0 LEA R2, R0, R19, 0x9 ;  /* 0x0000001300028211 */ /* 0x000fe200078e48ff */
[----:B------:R-:W-:Y:S01]  /*0330*/  BSSY B0, `(.L_x_15431) ;  /* 0x000000c000007945 */ /* 0x000fe20003800000 */
[----:B------:R-:W-:-:S02]  /*0340*/  ISETP.GE.AND P1, PT, R27, R12, PT ;  /* 0x0000000c1b00720c */ /* 0x000fc40003f26270 */
[-C--:B------:R-:W-:Y:S01]  /*0350*/  ISETP.GE.AND P3, PT, R7, R12.reuse, PT ;  /* 0x0000000c0700720c */ /* 0x080fe20003f66270 */
[----:B------:R-:W-:Y:S01]  /*0360*/  @!P0 IMAD.WIDE.U32 R2, R2, R3, c[0x0][0x168] ;  /* 0x00005a0002028625 */ /* 0x000fe200078e0003 */
[----:B------:R-:W-:Y:S01]  /*0370*/  ISETP.GE.AND P4, PT, R5, R12, PT ;  /* 0x0000000c0500720c */ /* 0x000fe20003f86270 */
[----:B------:R-:W-:Y:S07]  /*0380*/  @P0 BRA `(.L_x_15432) ;  /* 0x0000006000000947 */ /* 0x000fee0003800000 */
[----:B0----5:R-:W-:Y:S01]  /*0390*/  FSETP.NAN.FTZ.AND P5, PT, R24, R24, PT ;  /* 0x000000181800720b */ /* 0x021fe20003fb8000 */
[----:B------:R-:W-:-:S12]  /*03a0*/  IMAD.MOV.U32 R7, RZ, RZ, R24 ;  /* 0x000000ffff077224 */ /* 0x000fd800078e0018 */
[----:B------:R-:W-:Y:S05]  /*03b0*/  @P5 BRA `(.L_x_15432) ;  /* 0x0000003000005947 */ /* 0x000fea0003800000 */
[----:B------:R-:W-:Y:S01]  /*03c0*/  FSETP.NAN.FTZ.AND P5, PT, R25, R25, PT ;  /* 0x000000191900720b */ /* 0x000fe20003fb8000 */
[----:B------:R-:W-:-:S12]  /*03d0*/  IMAD.MOV.U32 R7, RZ, RZ, R25 ;  /* 0x000000ffff077224 */ /* 0x000fd800078e0019 */
[----:B------:R-:W-:Y:S02]  /*03e0*/  @!P5 FMNMX.FTZ R7, R25, R24, PT ;  /* 0x000000181907d209 */ /* 0x000fe40003810000 */
.L_x_15432:
[----:B0-----:R-:W-:Y:S05]  /*03f0*/  BSYNC B0 ;  /* 0x0000000000007941 */ /* 0x001fea0003800000 */
.L_x_15431:
[----:B------:R-:W-:Y:S01]  /*0400*/  BSSY B0, `(.L_x_15433) ;  /* 0x0000008000007945 */ /* 0x000fe20003800000 */
[----:B------:R-:W-:Y:S05]  /*0410*/  @P1 BRA `(.L_x_15434) ;  /* 0x0000006000001947 */ /* 0x000fea0003800000 */
[-C--:B-----5:R-:W-:Y:S02]  /*0420*/  FSETP.NAN.FTZ.AND P1, PT, R13, R13.reuse, PT ;  /* 0x0000000d0d00720b */ /* 0x0a0fe40003f38000 */
[----:B------:R-:W-:-:S11]  /*0430*/  MOV R9, R13 ;  /* 0x0000000d00097202 */ /* 0x000fd60000000f00 */
[----:B------:R-:W-:Y:S05]  /*0440*/  @P1 BRA `(.L_x_15434) ;  /* 0x0000003000001947 */ /* 0x000fea0003800000 */
[----:B------:R-:W-:Y:S01]  /*0450*/  FSETP.NAN.FTZ.AND P1, PT, R14, R14, PT ;  /* 0x0000000e0e00720b */ /* 0x000fe20003f38000 */
[----:B------:R-:W-:-:S12]  /*0460*/  IMAD.MOV.U32 R9, RZ, RZ, R14 ;  /* 0x000000ffff097224 */ /* 0x000fd800078e000e */
[----:B------:R-:W-:Y:S02]  /*0470*/  @!P1 FMNMX.FTZ R9, R14, R13, PT ;  /* 0x0000000d0e099209 */ /* 0x000fe40003810000 */
.L_x_15434:
[----:B------:R-:W-:Y:S05]  /*0480*/  BSYNC B0 ;  /* 0x0000000000007941 */ /* 0x000fea0003800000 */
.L_x_15433:
[----:B------:R-:W-:Y:S01]  /*0490*/  BSSY B0, `(.L_x_15435) ;  /* 0x0000008000007945 */ /* 0x000fe20003800000 */
[----:B------:R-:W-:Y:S05]  /*04a0*/  @P2 BRA `(.L_x_15436) ;  /* 0x0000006000002947 */ /* 0x000fea0003800000 */
[----:B-----5:R-:W-:Y:S01]  /*04b0*/  FSETP.NAN.FTZ.AND P1, PT, R17, R17, PT ;  /* 0x000000111100720b */ /* 0x020fe20003f38000 */
[----:B------:R-:W-:-:S12]  /*04c0*/  IMAD.MOV.U32 R11, RZ, RZ, R17 ;  /* 0x000000ffff0b7224 */ /* 0x000fd800078e0011 */
[----:B------:R-:W-:Y:S05]  /*04d0*/  @P1 BRA `(.L_x_15436) ;  /* 0x0000003000001947 */ /* 0x000fea0003800000 */
[-C--:B------:R-:W-:Y:S02]  /*04e0*/  FSETP.NAN.FTZ.AND P1, PT, R16, R16.reuse, PT ;  /* 0x000000101000720b */ /* 0x080fe40003f38000 */
[----:B------:R-:W-:-:S11]  /*04f0*/  MOV R11, R16 ;  /* 0x00000010000b7202 */ /* 0x000fd60000000f00 */
[----:B------:R-:W-:Y:S02]  /*0500*/  @!P1 FMNMX.FTZ R11, R16, R17, PT ;  /* 0x00000011100b9209 */ /* 0x000fe40003810000 */
.L_x_15436:
[----:B------:R-:W-:Y:S05]  /*0510*/  BSYNC B0 ;  /* 0x0000000000007941 */ /* 0x000fea0003800000 */
.L_x_15435:
        /* <DEDUP_REMOVED lines=8> */
.L_x_15438:
[----:B------:R-:W-:Y:S05]  /*05a0*/  BSYNC B0 ;  /* 0x0000000000007941 */ /* 0x000fea0003800000 */
.L_x_15437:
[----:B------:R0:W-:Y:S01]  /*05b0*/  @!P0 STG.E [R2.64], R7 ;  /* 0x0000000702008986 */ /* 0x0001e2000c101904 */
[----:B------:R-:W-:Y:S01]  /*05c0*/  BSSY B0, `(.L_x_15439) ;  /* 0x000000c000007945 */ /* 0x000fe20003800000 */
[----:B------:R-:W-:Y:S05]  /*05d0*/  @P4 BRA `(.L_x_15440) ;  /* 0x000000a000004947 */ /* 0x000fea0003800000 */
[----:B0-----:R-:W-:Y:S01]  /*05e0*/  LEA R2, R0, R5, 0x9 ;  /* 0x0000000500027211 */ /* 0x001fe200078e48ff */
[----:B------:R-:W-:Y:S01]  /*05f0*/  IMAD.MOV.U32 R7, RZ, RZ, 0x4 ;  /* 0x00000004ff077424 */ /* 0x000fe200078e00ff */
[----:B------:R-:W-:-:S03]  /*0600*/  IADD3 R5, R5, 0x80, RZ ;  /* 0x0000008005057810 */ /* 0x000fc60007ffe0ff */
[----:B------:R-:W-:Y:S01]  /*0610*/  IMAD.WIDE.U32 R2, R2, R7, c[0x0][0x168] ;  /* 0x00005a0002027625 */ /* 0x000fe200078e0007 */
[----:B------:R-:W-:-:S04]  /*0620*/  ISETP.GE.AND P0, PT, R5, R12, PT ;  /* 0x0000000c0500720c */ /* 0x000fc80003f06270 */
[----:B------:R0:W-:Y:S09]  /*0630*/  STG.E [R2.64], R9 ;  /* 0x0000000902007986 */ /* 0x0001f2000c101904 */
[----:B------:R-:W-:Y:S01]  /*0640*/  @!P0 IMAD R6, R0, 0x200, R5 ;  /* 0x0000020000068824 */ /* 0x000fe200078e0205 */
[----:B------:R-:W-:-:S03]  /*0650*/  @!P0 IADD3 R5, R5, 0x80, RZ ;  /* 0x0000008005058810 */ /* 0x000fc60007ffe0ff */
[----:B------:R-:W-:-:S05]  /*0660*/  @!P0 IMAD.WIDE.U32 R6, R6, R7, c[0x0][0x168] ;  /* 0x00005a0006068625 */ /* 0x000fca00078e0007 */
[----:B------:R0:W-:Y:S02]  /*0670*/  @!P0 STG.E [R6.64], R11 ;  /* 0x0000000b06008986 */ /* 0x0001e4000c101904 */
.L_x_15440:
[----:B------:R-:W-:Y:S05]  /*0680*/  BSYNC B0 ;  /* 0x0000000000007941 */ /* 0x000fea0003800000 */
.L_x_15439:
[----:B------:R-:W-:-:S13]  /*0690*/  ISETP.GE.AND P0, PT, R5, R12, PT ;  /* 0x0000000c0500720c */ /* 0x000fda0003f06270 */
[----:B------:R-:W-:Y:S05]  /*06a0*/  @P0 EXIT ;  /* 0x000000000000094d */ /* 0x000fea0003800000 */
[----:B0-----:R-:W-:Y:S01]  /*06b0*/  LEA R2, R0, R5, 0x9 ;  /* 0x0000000500027211 */ /* 0x001fe200078e48ff */
[----:B------:R-:W-:-:S04]  /*06c0*/  IMAD.MOV.U32 R3, RZ, RZ, 0x4 ;  /* 0x00000004ff037424 */ /* 0x000fc800078e00ff */
[----:B------:R-:W-:-:S05]  /*06d0*/  IMAD.WIDE.U32 R2, R2, R3, c[0x0][0x168] ;  /* 0x00005a0002027625 */ /* 0x000fca00078e0003 */
[----:B-----5:R-:W-:Y:S01]  /*06e0*/  STG.E [R2.64], R13 ;  /* 0x0000000d02007986 */ /* 0x020fe2000c101904 */
[----:B------:R-:W-:Y:S05]  /*06f0*/  EXIT ;  /* 0x000000000000794d */ /* 0x000fea0003800000 */
.L_x_15441:
        /* <DEDUP_REMOVED lines=16> */
.L_x_40089:


//--------------------- .text._ZN2at6native29vectorized_elementwise_kernelILi2ENS0_13BinaryFunctorIfffZZZNS0_19minimum_kernel_cudaERNS_18TensorIteratorBaseEENKUlvE0_clEvENKUlvE0_clEvEUlffE_EESt5arrayIPcLm3EEEEviT0_T1_ --------------------------
	.section	.text._ZN2at6native29vectorized_elementwise_kernelILi2ENS0_13BinaryFunctorIfffZZZNS0_19minimum_kernel_cudaERNS_18TensorIteratorBaseEENKUlvE0_clEvENKUlvE0_clEvEUlffE_EESt5arrayIPcLm3EEEEviT0_T1_,"ax",@progbits
	.sectioninfo	@"SHI_REGISTERS=30"
	.align	128
        .global         _ZN2at6native29vectorized_elementwise_kernelILi2ENS0_13BinaryFunctorIfffZZZNS0_19minimum_kernel_cudaERNS_18TensorIteratorBaseEENKUlvE0_clEvENKUlvE0_clEvEUlffE_EESt5arrayIPcLm3EEEEviT0_T1_
        .type           _ZN2at6native29vectorized_elementwise_kernelILi2ENS0_13BinaryFunctorIfffZZZNS0_19minimum_kernel_cudaERNS_18TensorIteratorBaseEENKUlvE0_clEvENKUlvE0_clEvEUlffE_EESt5arrayIPcLm3EEEEviT0_T1_,@function
        .size           _ZN2at6native29vectorized_elementwise_kernelILi2ENS0_13BinaryFunctorIfffZZZNS0_19minimum_kernel_cudaERNS_18TensorIteratorBaseEENKUlvE0_clEvENKUlvE0_clEvEUlffE_EESt5arrayIPcLm3EEEEviT0_T1_,(.L_x_40090 - _ZN2at6native29vectorized_elementwise_kernelILi2ENS0_13BinaryFunctorIfffZZZNS0_19minimum_kernel_cudaERNS_18TensorIteratorBaseEENKUlvE0_clEvENKUlvE0_clEvEUlffE_EESt5arrayIPcLm3EEEEviT0_T1_)
        .other          _ZN2at6native29vectorized_elementwise_kernelILi2ENS0_13BinaryFunctorIfffZZZNS0_19minimum_kernel_cudaERNS_18TensorIteratorBaseEENKUlvE0_clEvENKUlvE0_clEvEUlffE_EESt5arrayIPcLm3EEEEviT0_T1_,@"STO_CUDA_ENTRY STV_DEFAULT"
_ZN2at6native29vectorized_elementwise_kernelILi2ENS0_13BinaryFunctorIfffZZZNS0_19minimum_kernel_cudaERNS_18TensorIteratorBaseEENKUlvE0_clEvENKUlvE0_clEvEUlffE_EESt5arrayIPcLm3EEEEviT0_T1_:
.text._ZN2at6native29vectorized_elementwise_kernelILi2ENS0_13BinaryFunctorIfffZZZNS0_19minimum_kernel_cudaERNS_18TensorIteratorBaseEENKUlvE0_clEvENKUlvE0_clEvEUlffE_EESt5arrayIPcLm3EEEEviT0_T1_:
        /* <DEDUP_REMOVED lines=11> */
[----:B0-----:R-:W-:-:S05]  /*00b0*/  IMAD.WIDE.U32 R20, R0, 0x8, R2 ;  /* 0x0000000800147825 */ /* 0x001fca00078e0002 */
[----:B------:R-:W2:Y:S01]  /*00c0*/  LDG.E.64 R2, [R20.64] ;  /* 0x0000000414027981 */ /* 0x000ea2000c1e1b00 */
[----:B------:R-:W-:-:S03]  /*00d0*/  IMAD.WIDE.U32 R22, R0, 0x8, R4 ;  /* 0x0000000800167825 */ /* 0x000fc600078e0004 */
[----:B------:R0:W5:Y:S04]  /*00e0*/  LDG.E.64 R6, [R20.64+0x400] ;  /* 0x0004000414067981 */ /* 0x000168000c1e1b00 */
[----:B------:R0:W5:Y:S04]  /*00f0*/  LDG.E.64 R4, [R20.64+0x800] ;  /* 0x0008000414047981 */ /* 0x000168000c1e1b00 */
[----:B------:R0:W5:Y:S04]  /*0100*/  LDG.E.64 R14, [R20.64+0xc00] ;  /* 0x000c0004140e7981 */ /* 0x000168000c1e1b00 */
[----:B------:R0:W5:Y:S04]  /*0110*/  LDG.E.64 R12, [R22.64+0x400] ;  /* 0x00040004160c7981 */ /* 0x000168000c1e1b00 */
[----:B------:R0:W5:Y:S04]  /*0120*/  LDG.E.64 R10, [R22.64+0x800] ;  /* 0x00080004160a7981 */ /* 0x000168000c1e1b00 */
[----:B------:R0:W5:Y:S04]  /*0130*/  LDG.E.64 R8, [R22.64+0xc00] ;  /* 0x000c000416087981 */ /* 0x000168000c1e1b00 */
[----:B------:R0:W5:Y:S01]  /*0140*/  LDG.E.64 R24, [R22.64] ;  /* 0x0000000416187981 */ /* 0x000162000c1e1b00 */
[----:B------:R-:W-:Y:S01]  /*0150*/  BSSY B0, `(.L_x_15443) ;  /* 0x0000007000007945 */ /* 0x000fe20003800000 */
[----:B--2---:R-:W-:Y:S01]  /*0160*/  FSETP.NAN.FTZ.AND P0, PT, R2, R2, PT ;  /* 0x000000020200720b */ /* 0x004fe20003f18000 */
[----:B------:R-:W-:-:S12]  /*0170*/  IMAD.MOV.U32 R16, RZ, RZ, R2 ;  /* 0x000000ffff107224 */ /* 0x000fd800078e0002 */
[----:B------:R-:W-:Y:S05]  /*0180*/  @P0 BRA `(.L_x_15444) ;  /* 0x0000003000000947 */ /* 0x000fea0003800000 */
[----:B0----5:R-:W-:Y:S01]  /*0190*/  FSETP.NAN.FTZ.AND P0, PT, R24, R24, PT ;  /* 0x000000181800720b */ /* 0x021fe20003f18000 */
[----:B------:R-:W-:-:S12]  /*01a0*/  IMAD.MOV.U32 R16, RZ, RZ, R24 ;  /* 0x000000ffff107224 */ /* 0x000fd800078e0018 */
[----:B------:R-:W-:Y:S02]  /*01b0*/  @!P0 FMNMX.FTZ R16, R2, R24, PT ;  /* 0x0000001802108209 */ /* 0x000fe40003810000 */
.L_x_15444:
[----:B0-----:R-:W-:Y:S05]  /*01c0*/  BSYNC B0 ;  /* 0x0000000000007941 */ /* 0x001fea0003800000 */
.L_x_15443:
[----:B------:R-:W-:Y:S01]  /*01d0*/  FSETP.NAN.FTZ.AND P6, PT, R3, R3, PT ;  /* 0x000000030300720b */ /* 0x000fe20003fd8000 */
[----:B------:R-:W-:Y:S01]  /*01e0*/  IMAD.WIDE.U32 R18, R19, R18, c[0x0][0x168] ;  /* 0x00005a0013127625 */ /* 0x000fe200078e0012 */
[----:B------:R-:W-:Y:S01]  /*01f0*/  BSSY B0, `(.L_x_15445) ;  /* 0x000000d000007945 */ /* 0x000fe20003800000 */
[----:B-----5:R-:W-:Y:S02]  /*0200*/  FSETP.NAN.FTZ.AND P0, PT, R6, R6, PT ;  /* 0x000000060600720b */ /* 0x020fe40003f18000 */
[----:B------:R-:W-:Y:S01]  /*0210*/  FSETP.NAN.FTZ.AND P1, PT, R7, R7, PT ;  /* 0x000000070700720b */ /* 0x000fe20003f38000 */
[----:B------:R-:W-:Y:S01]  /*0220*/  IMAD.MOV.U32 R17, RZ, RZ, R3 ;  /* 0x000000ffff117224 */ /* 0x000fe200078e0003 */
[----:B------:R-:W-:Y:S01]  /*0230*/  FSETP.NAN.FTZ.AND P2, PT, R4, R4, PT ;  /* 0x000000040400720b */ /* 0x000fe20003f58000 */
[----:B------:R-:W-:Y:S01]  /*0240*/  IMAD.WIDE R18, R0, 0x8, R18 ;  /* 0x0000000800127825 */ /* 0x000fe200078e0212 */
[----:B------:R-:W-:Y:S02]  /*0250*/  FSETP.NAN.FTZ.AND P3, PT, R5, R5, PT ;  /* 0x000000050500720b */ /* 0x000fe40003f78000 */
[----:B------:R-:W-:-:S02]  /*0260*/  FSETP.NAN.FTZ.AND P4, PT, R14, R14, PT ;  /* 0x0000000e0e00720b */ /* 0x000fc40003f98000 */
[----:B------:R-:W-:Y:S01]  /*0270*/  FSETP.NAN.FTZ.AND P5, PT, R15, R15, PT ;  /* 0x0000000f0f00720b */ /* 0x000fe20003fb8000 */
[----:B------:R-:W-:Y:S07]  /*0280*/  @P6 BRA `(.L_x_15446) ;  /* 0x0000003000006947 */ /* 0x000fee0003800000 */
[----:B------:R-:W-:Y:S01]  /*0290*/  FSETP.NAN.FTZ.AND P6, PT, R25, R25, PT ;  /* 0x000000191900720b */ /* 0x000fe20003fd8000 */
[----:B------:R-:W-:-:S12]  /*02a0*/  IMAD.MOV.U32 R17, RZ, RZ, R25 ;  /* 0x000000ffff117224 */ /* 0x000fd800078e0019 */
[----:B------:R-:W-:Y:S02]  /*02b0*/  @!P6 FMNMX.FTZ R17, R3, R25, PT ;  /* 0x000000190311e209 */ /* 0x000fe40003810000 */
.L_x_15446:
[----:B------:R-:W-:Y:S05]  /*02c0*/  BSYNC B0 ;  /* 0x0000000000007941 */ /* 0x000fea0003800000 */
.L_x_15445:
[----:B------:R-:W-:Y:S01]  /*02d0*/  BSSY B0, `(.L_x_15447) ;  /* 0x0000006000007945 */ /* 0x000fe20003800000 */
[----:B------:R-:W-:Y:S01]  /*02e0*/  IMAD.MOV.U32 R2, RZ, RZ, R6 ;  /* 0x000000ffff027224 */ /* 0x000fe200078e0006 */
[----:B------:R-:W-:Y:S05]  /*02f0*/  @P0 BRA `(.L_x_15448) ;  /* 0x0000003000000947 */ /* 0x000fea0003800000 */
[-C--:B------:R-:W-:Y:S02]  /*0300*/  FSETP.NAN.FTZ.AND P0, PT, R12, R12.reuse, PT ;  /* 0x0000000c0c00720b */ /* 0x080fe40003f18000 */
[----:B------:R-:W-:-:S11]  /*0310*/  MOV R2, R12 ;  /* 0x0000000c00027202 */ /* 0x000fd60000000f00 */
[----:B------:R-:W-:Y:S02]  /*0320*/  @!P0 FMNMX.FTZ R2, R6, R12, PT ;  /* 0x0000000c06028209 */ /* 0x000fe40003810000 */
.L_x_15448:
[----:B------:R-:W-:Y:S05]  /*0330*/  BSYNC B0 ;  /* 0x0000000000007941 */ /* 0x000fea0003800000 */
.L_x_15447:
[----:B------:R-:W-:Y:S01]  /*0340*/  BSSY B0, `(.L_x_15449) ;  /* 0x0000006000007945 */ /* 0x000fe20003800000 */
[----:B------:R-:W-:Y:S01]  /*0350*/  IMAD.MOV.U32 R3, RZ, RZ, R7 ;  /* 0x000000ffff037224 */ /* 0x000fe200078e0007 */
[----:B------:R-:W-:Y:S05]  /*0360*/  @P1 BRA `(.L_x_15450) ;  /* 0x0000003000001947 */ /* 0x000fea0003800000 */
[----:B------:R-:W-:Y:S01]  /*0370*/  FSETP.NAN.FTZ.AND P0, PT, R13, R13, PT ;  /* 0x0000000d0d00720b */ /* 0x000fe20003f18000 */
[----:B------:R-:W-:-:S12]  /*0380*/  IMAD.MOV.U32 R3, RZ, RZ, R13 ;  /* 0x000000ffff037224 */ /* 0x000fd800078e000d */
[----:B------:R-:W-:Y:S02]  /*0390*/  @!P0 FMNMX.FTZ R3, R7, R13, PT ;  /* 0x0000000d07038209 */ /* 0x000fe40003810000 */
.L_x_15450:
[----:B------:R-:W-:Y:S05]  /*03a0*/  BSYNC B0 ;  /* 0x0000000000007941 */ /* 0x000fea0003800000 */
.L_x_15449:
[----:B------:R-:W-:Y:S01]  /*03b0*/  BSSY B0, `(.L_x_15451) ;  /* 0x0000006000007945 */ /* 0x000fe20003800000 */
[----:B------:R-:W-:Y:S01]  /*03c0*/  IMAD.MOV.U32 R6, RZ, RZ, R4 ;  /* 0x000000ffff067224 */ /* 0x000fe200078e0004 */
[----:B------:R-:W-:Y:S05]  /*03d0*/  @P2 BRA `(.L_x_15452) ;  /* 0x0000003000002947 */ /* 0x000fea0003800000 */
[----:B------:R-:W-:Y:S01]  /*03e0*/  FSETP.NAN.FTZ.AND P0, PT, R10, R10, PT ;  /* 0x0000000a0a00720b */ /* 0x000fe20003f18000 */
[----:B------:R-:W-:-:S12]  /*03f0*/  IMAD.MOV.U32 R6, RZ, RZ, R10 ;  /* 0x000000ffff067224 */ /* 0x000fd800078e000a */
[----:B------:R-:W-:Y:S02]  /*0400*/  @!P0 FMNMX.FTZ R6, R4, R10, PT ;  /* 0x0000000a04068209 */ /* 0x000fe40003810000 */
.L_x_15452:
[----:B------:R-:W-:Y:S05]  /*0410*/  BSYNC B0 ;  /* 0x0000000000007941 */ /* 0x000fea0003800000 */
.L_x_15451:
[----:B------:R-:W-:Y:S01]  /*0420*/  BSSY B0, `(.L_x_15453) ;  /* 0x0000006000007945 */ /* 0x000fe20003800000 */
[----:B------:R-:W-:Y:S01]  /*0430*/  IMAD.MOV.U32 R7, RZ, RZ, R5 ;  /* 0x000000ffff077224 */ /* 0x000fe200078e0005 */
[----:B------:R-:W-:Y:S05]  /*0440*/  @P3 BRA `(.L_x_15454) ;  /* 0x0000003000003947 */ /* 0x000fea0003800000 */
[----:B------:R-:W-:Y:S01]  /*0450*/  FSETP.NAN.FTZ.AND P0, PT, R11, R11, PT ;  /* 0x0000000b0b00720b */ /* 0x000fe20003f18000 */
[----:B------:R-:W-:-:S12]  /*0460*/  IMAD.MOV.U32 R7, RZ, RZ, R11 ;  /* 0x000000ffff077224 */ /* 0x000fd800078e000b */
[----:B------:R-:W-:Y:S02]  /*0470*/  @!P0 FMNMX.FTZ R7, R5, R11, PT ;  /* 0x0000000b05078209 */ /* 0x000fe40003810000 */
.L_x_15454:
[----:B------:R-:W-:Y:S05]  /*0480*/  BSYNC B0 ;  /* 0x0000000000007941 */ /* 0x000fea0003800000 */
.L_x_15453:
[----:B------:R-:W-:Y:S01]  /*0490*/  BSSY B0, `(.L_x_15455) ;  /* 0x0000006000007945 */ /* 0x000fe20003800000 */
[----:B------:R-:W-:Y:S01]  /*04a0*/  IMAD.MOV.U32 R4, RZ, RZ, R14 ;  /* 0x000000ffff047224 */ /* 0x000fe200078e000e */
[----:B------:R-:W-:Y:S05]  /*04b0*/  @P4 BRA `(.L_x_15456) ;  /* 0x0000003000004947 */ /* 0x000fea0003800000 */
[-C--:B------:R-:W-:Y:S02]  /*04c0*/  FSETP.NAN.FTZ.AND P0, PT, R8, R8.reuse, PT ;  /* 0x000000080800720b */ /* 0x080fe40003f18000 */
[----:B------:R-:W-:-:S11]  /*04d0*/  MOV R4, R8 ;  /* 0x0000000800047202 */ /* 0x000fd60000000f00 */
[----:B------:R-:W-:Y:S02]  /*04e0*/  @!P0 FMNMX.FTZ R4, R14, R8, PT ;  /* 0x000000080e048209 */ /* 0x000fe40003810000 */
.L_x_15456:
[----:B------:R-:W-:Y:S05]  /*04f0*/  BSYNC B0 ;  /* 0x0000000000007941 */ /* 0x000fea0003800000 */
.L_x_15455:
[----:B------:R-:W-:Y:S01]  /*0500*/  BSSY B0, `(.L_x_15457) ;  /* 0x0000006000007945 */ /* 0x000fe20003800000 */
[----:B------:R-:W-:Y:S01]  /*0510*/  IMAD.MOV.U32 R5, RZ, RZ, R15 ;  /* 0x000000ffff057224 */ /* 0x000fe200078e000f */
[----:B------:R-:W-:Y:S05]  /*0520*/  @P5 BRA `(.L_x_15458) ;  /* 0x0000003000005947 */ /* 0x000fea0003800000 */
[----:B------:R-:W-:Y:S01]  /*0530*/  FSETP.NAN.FTZ.AND P0, PT, R9, R9, PT ;  /* 0x000000090900720b */ /* 0x000fe20003f18000 */
[----:B------:R-:W-:-:S12]  /*0540*/  IMAD.MOV.U32 R5, RZ, RZ, R9 ;  /* 0x000000ffff057224 */ /* 0x000fd800078e0009 */
[----:B------:R-:W-:Y:S02]  /*0550*/  @!P0 FMNMX.FTZ R5, R15, R9, PT ;  /* 0x000000090f058209 */ /* 0x000fe40003810000 */
.L_x_15458:
[----:B------:R-:W-:Y:S05]  /*0560*/  BSYNC B0 ;  /* 0x0000000000007941 */ /* 0x000fea0003800000 */
.L_x_15457:
[----:B------:R-:W-:Y:S04]  /*0570*/  STG.E.64 [R18.64], R16 ;  /* 0x0000001012007986 */ /* 0x000fe8000c101b04 */
[----:B------:R-:W-:Y:S04]  /*0580*/  STG.E.64 [R18.64+0x400], R2 ;  /* 0x0004000212007986 */ /* 0x000fe8000c101b04 */
[----:B------:R-:W-:Y:S04]  /*0590*/  STG.E.64 [R18.64+0x800], R6 ;  /* 0x0008000612007986 */ /* 0x000fe8000c101b04 */
[----:B------:R-:W-:Y:S01]  /*05a0*/  STG.E.64 [R18.64+0xc00], R4 ;  /* 0x000c000412007986 */ /* 0x000fe2000c101b04 */
[----:B------:R-:W-:Y:S05]  /*05b0*/  EXIT ;  /* 0x000000000000794d */ /* 0x000fea0003800000 */
.L_x_15442:
[----:B------:R-:W0:Y:S01]  /*05c0*/  S2R R14, SR_TID.X ;  /* 0x00000000000e7919 */ /* 0x000e220000002100 */
[----:B------:R-:W-:Y:S01]  /*05d0*/  CS2R R12, SRZ ;  /* 0x00000000000c7805 */ /* 0x000fe2000001ff00 */
[----:B------:R-:W-:Y:S01]  /*05e0*/  IMAD.MOV.U32 R15, RZ, RZ, RZ ;  /* 0x000000ffff0f7224 */ /* 0x000fe200078e00ff */
[----:B0-----:R-:W-:Y:S01]  /*05f0*/  ISETP.GE.AND P0, PT, R14, R17, PT ;  /* 0x000000110e00720c */ /* 0x001fe20003f06270 */
[----:B------:R-:W-:-:S12]  /*0600*/  IMAD.MOV.U32 R18, RZ, RZ, R14 ;  /* 0x000000ffff127224 */ /* 0x000fd800078e000e */
[----:B------:R-:W-:Y:S01]  /*0610*/  @!P0 IMAD.IADD R6, R19, 0x1, R18 ;  /* 0x0000000113068824 */ /* 0x000fe200078e0212 */
[----:B------:R-:W-:Y:S02]  /*0620*/  @!P0 IADD3 R18, R18, 0x80, RZ ;  /* 0x0000008012128810 */ /* 0x000fe40007ffe0ff */
[----:B------:R-:W-:Y:S02]  /*0630*/  @!P0 MOV R7, 0x4 ;  /* 0x0000000400078802 */ /* 0x000fe40000000f00 */
[----:B------:R-:W-:-:S03]  /*0640*/  ISETP.GE.AND P1, PT, R18, R17, PT ;  /* 0x000000111200720c */ /* 0x000fc60003f26270 */
[----:B------:R-:W-:-:S04]  /*0650*/  @!P0 IMAD.WIDE.U32 R2, R6, R7, c[0x0][0x170] ;  /* 0x00005c0006028625 */ /* 0x000fc800078e0007 */
[----:B------:R-:W-:Y:S01]  /*0660*/  @!P0 IMAD.WIDE.U32 R6, R6, R7, c[0x0][0x178] ;  /* 0x00005e0006068625 */ /* 0x000fe200078e0007 */
[----:B------:R-:W-:Y:S01]  /*0670*/  CS2R R10, SRZ ;  /* 0x00000000000a7805 */ /* 0x000fe2000001ff00 */
[----:B------:R0:W5:Y:S04]  /*0680*/  @!P0 LDG.E R15, [R2.64] ;  /* 0x00000004020f8981 */ /* 0x000168000c1e1900 */
[----:B------:R-:W-:Y:S01]  /*0690*/  @!P1 IMAD.IADD R24, R19, 0x1, R18 ;  /* 0x0000000113189824 */ /* 0x000fe200078e0212 */
[----:B------:R-:W-:Y:S01]  /*06a0*/  @!P1 IADD3 R18, R18, 0x80, RZ ;  /* 0x0000008012129810 */ /* 0x000fe20007ffe0ff */
[----:B------:R-:W-:Y:S01]  /*06b0*/  @!P1 IMAD.MOV.U32 R25, RZ, RZ, 0x4 ;  /* 0x00000004ff199424 */ /* 0x000fe200078e00ff */
[----:B------:R1:W5:Y:S02]  /*06c0*/  @!P0 LDG.E R12, [R6.64] ;  /* 0x00000004060c8981 */ /* 0x000364000c1e1900 */
[----:B------:R-:W-:Y:S01]  /*06d0*/  ISETP.GE.AND P2, PT, R18, R17, PT ;  /* 0x000000111200720c */ /* 0x000fe20003f46270 */
[----:B------:R-:W-:-:S12]  /*06e0*/  @!P1 IMAD.WIDE.U32 R8, R24, R25, c[0x0][0x170] ;  /* 0x00005c0018089625 */ /* 0x000fd800078e0019 */
[C---:B------:R-:W-:Y:S01]  /*06f0*/  @!P2 IMAD.IADD R20, R19.reuse, 0x1, R18 ;  /* 0x000000011314a824 */ /* 0x040fe200078e0212 */
[----:B------:R-:W-:Y:S01]  /*0700*/  @!P2 IADD3 R18, R18, 0x80, RZ ;  /* 0x000000801212a810 */ /* 0x000fe20007ffe0ff */
[----:B------:R-:W-:Y:S01]  /*0710*/  @!P1 IMAD.WIDE.U32 R24, R24, R25, c[0x0][0x178] ;  /* 0x00005e0018189625 */ /* 0x000fe200078e0019 */
[----:B------:R2:W5:Y:S02]  /*0720*/  @!P1 LDG.E R13, [R8.64] ;  /* 0x00000004080d9981 */ /* 0x000564000c1e1900 */
[C---:B------:R-:W-:Y:S02]  /*0730*/  ISETP.GE.AND P3, PT, R18.reuse, R17, PT ;  /* 0x000000111200720c */ /* 0x040fe40003f66270 */
[----:B------:R3:W5:Y:S11]  /*0740*/  @!P1 LDG.E R10, [R24.64] ;  /* 0x00000004180a9981 */ /* 0x000776000c1e1900 */
[----:B------:R-:W-:Y:S01]  /*0750*/  @!P3 IMAD.IADD R0, R19, 0x1, R18 ;  /* 0x000000011300b824 */ /* 0x000fe200078e0212 */
[----:B------:R-:W-:-:S04]  /*0760*/  @!P3 IADD3 R18, R18, 0x80, RZ ;  /* 0x000000801212b810 */ /* 0x000fc80007ffe0ff */
[----:B------:R-:W-:Y:S01]  /*0770*/  ISETP.GE.AND P4, PT, R18, R17, PT ;  /* 0x000000111200720c */ /* 0x000fe20003f86270 */
[----:B0-----:R-:W-:Y:S01]  /*0780*/  @!P3 IMAD.MOV.U32 R3, RZ, RZ, 0x4 ;  /* 0x00000004ff03b424 */ /* 0x001fe200078e00ff */
[----:B--2---:R-:W-:-:S11]  /*0790*/  CS2R R8, SRZ ;  /* 0x0000000000087805 */ /* 0x004fd6000001ff00 */
[----:B-1----:R-:W-:Y:S01]  /*07a0*/  @!P4 IMAD.IADD R7, R19, 0x1, R18 ;  /* 0x000000011307c824 */ /* 0x002fe200078e0212 */
[----:B------:R-:W-:-:S04]  /*07b0*/  @!P4 IADD3 R18, R18, 0x80, RZ ;  /* 0x000000801212c810 */ /* 0x000fc80007ffe0ff */
[----:B------:R-:W-:Y:S01]  /*07c0*/  ISETP.GE.AND P1, PT, R18, R17, PT ;  /* 0x000000111200720c */ /* 0x000fe20003f26270 */
[----:B------:R-:W-:Y:S02]  /*07d0*/  @!P2 IMAD.MOV.U32 R21, RZ, RZ, 0x4 ;  /* 0x00000004ff15a424 */ /* 0x000fe400078e00ff */
[----:B------:R-:W-:-:S04]  /*07e0*/  @!P3 IMAD.WIDE.U32 R22, R0, R3, c[0x0][0x170] ;  /* 0x00005c000016b625 */ /* 0x000fc800078e0003 */
[CC--:B------:R-:W-:Y:S01]  /*07f0*/  @!P2 IMAD.WIDE.U32 R4, R20.reuse, R21.reuse, c[0x0][0x170] ;  /* 0x00005c001404a625 */ /* 0x0c0fe200078e0015 */
[----:B------:R0:W5:Y:S03]  /*0800*/  @!P3 LDG.E R9, [R22.64] ;  /* 0x000000041609b981 */ /* 0x000166000c1e1900 */
[----:B------:R-:W-:Y:S01]  /*0810*/  @!P2 IMAD.WIDE.U32 R20, R20, R21, c[0x0][0x178] ;  /* 0x00005e001414a625 */ /* 0x000fe200078e0015 */
[----:B------:R1:W5:Y:S04]  /*0820*/  @!P2 LDG.E R11, [R4.64] ;  /* 0x00000004040ba981 */ /* 0x000368000c1e1900 */
[----:B------:R2:W5:Y:S01]  /*0830*/  @!P2 LDG.E R8, [R20.64] ;  /* 0x000000041408a981 */ /* 0x000562000c1e1900 */
[----:B0-----:R-:W-:Y:S01]  /*0840*/  @!P1 IMAD.IADD R22, R19, 0x1, R18 ;  /* 0x0000000113169824 */ /* 0x001fe200078e0212 */
[----:B------:R-:W-:-:S04]  /*0850*/  @!P1 IADD3 R18, R18, 0x80, RZ ;  /* 0x0000008012129810 */ /* 0x000fc80007ffe0ff */
[----:B------:R-:W-:Y:S01]  /*0860*/  ISETP.GE.AND P2, PT, R18, R17, PT ;  /* 0x000000111200720c */ /* 0x000fe20003f46270 */
[----:B-1----:R-:W-:Y:S02]  /*0870*/  @!P4 IMAD.MOV.U32 R4, RZ, RZ, 0x4 ;  /* 0x00000004ff04c424 */ /* 0x002fe400078e00ff */
[----:B------:R-:W-:Y:S02]  /*0880*/  IMAD.MOV.U32 R6, RZ, RZ, RZ ;  /* 0x000000ffff067224 */ /* 0x000fe400078e00ff */
[----:B---3--:R-:W-:-:S04]  /*0890*/  @!P3 IMAD.WIDE.U32 R24, R0, R3, c[0x0][0x178] ;  /* 0x00005e000018b625 */ /* 0x008fc800078e0003 */
[CC--:B------:R-:W-:Y:S01]  /*08a0*/  @!P4 IMAD.WIDE.U32 R2, R7.reuse, R4.reuse, c[0x0][0x170] ;  /* 0x00005c000702c625 */ /* 0x0c0fe200078e0004 */
[----:B------:R0:W5:Y:S03]  /*08b0*/  @!P3 LDG.E R6, [R24.64] ;  /* 0x000000041806b981 */ /* 0x000166000c1e1900 */
[----:B------:R-:W-:Y:S02]  /*08c0*/  IMAD.MOV.U32 R0, RZ, RZ, RZ ;  /* 0x000000ffff007224 */ /* 0x000fe400078e00ff */
[----:B------:R-:W-:-:S04]  /*08d0*/  @!P4 IMAD.WIDE.U32 R4, R7, R4, c[0x0][0x178] ;  /* 0x00005e000704c625 */ /* 0x000fc800078e0004 */
[----:B------:R-:W-:Y:S01]  /*08e0*/  @!P1 IMAD.MOV.U32 R23, RZ, RZ, 0x4 ;  /* 0x00000004ff179424 */ /* 0x000fe200078e00ff */
[----:B0-----:R-:W-:Y:S01]  /*08f0*/  CS2R R24, SRZ ;  /* 0x0000000000187805 */ /* 0x001fe2000001ff00 */
[----:B------:R-:W-:Y:S01]  /*0900*/  IMAD.MOV.U32 R16, RZ, RZ, RZ ;  /* 0x000000ffff107224 */ /* 0x000fe200078e00ff */
[----:B------:R0:W5:Y:S01]  /*0910*/  @!P4 LDG.E R0, [R4.64] ;  /* 0x000000040400c981 */ /* 0x000162000c1e1900 */
[----:B--2---:R-:W-:-:S04]  /*0920*/  @!P1 IMAD.WIDE.U32 R20, R22, R23, c[0x0][0x170] ;  /* 0x00005c0016149625 */ /* 0x004fc800078e0017 */
[----:B------:R-:W-:Y:S01]  /*0930*/  @!P1 IMAD.WIDE.U32 R22, R22, R23, c[0x0][0x178] ;  /* 0x00005e0016169625 */ /* 0x000fe200078e0017 */
[----:B------:R1:W5:Y:S03]  /*0940*/  @!P1 LDG.E R16, [R20.64] ;  /* 0x0000000414109981 */ /* 0x000366000c1e1900 */
[----:B0-----:R-:W-:Y:S01]  /*0950*/  @!P2 IMAD.IADD R4, R19, 0x1, R18 ;  /* 0x000000011304a824 */ /* 0x001fe200078e0212 */
[----:B------:R-:W-:Y:S01]  /*0960*/  @!P2 IADD3 R18, R18, 0x80, RZ ;  /* 0x000000801212a810 */ /* 0x000fe20007ffe0ff */
[----:B------:R0:W5:Y:S01]  /*0970*/  @!P1 LDG.E R25, [R22.64] ;  /* 0x0000000416199981 */ /* 0x000162000c1e1900 */
[----:B------:R-:W-:Y:S02]  /*0980*/  HFMA2.MMA R7, -RZ, RZ, 0, 0 ;  /* 0x00000000ff077435 */ /* 0x000fe400000001ff */
[----:B------:R-:W-:Y:S01]  /*0990*/  ISETP.GE.AND P1, PT, R18, R17, PT ;  /* 0x000000111200720c */ /* 0x000fe20003f26270 */
[----:B------:R-:W-:-:S07]  /*09a0*/  @!P2 IMAD.MOV.U32 R5, RZ, RZ, 0x4 ;  /* 0x00000004ff05a424 */ /* 0x000fce00078e00ff */
[----:B------:R2:W5:Y:S05]  /*09b0*/  @!P4 LDG.E R7, [R2.64] ;  /* 0x000000040207c981 */ /* 0x00056a000c1e1900 */
[----:B0-----:R-:W-:Y:S01]  /*09c0*/  @!P1 IADD3 R22, R19, R18, RZ ;  /* 0x0000001213169210 */ /* 0x001fe20007ffe0ff */
[----:B------:R-:W-:Y:S02]  /*09d0*/  @!P1 IMAD.MOV.U32 R23, RZ, RZ, 0x4 ;  /* 0x00000004ff179424 */ /* 0x000fe400078e00ff */
[----:B--2---:R-:W-:-:S04]  /*09e0*/  @!P2 IMAD.WIDE.U32 R2, R4, R5, c[0x0][0x170] ;  /* 0x00005c000402a625 */ /* 0x004fc800078e0005 */
[----:B-1----:R-:W-:Y:S01]  /*09f0*/  @!P1 IMAD.WIDE.U32 R20, R22, R23, c[0x0][0x170] ;  /* 0x00005c0016149625 */ /* 0x002fe200078e0017 */
[----:B------:R0:W5:Y:S03]  /*0a00*/  @!P2 LDG.E R24, [R2.64] ;  /* 0x000000040218a981 */ /* 0x000166000c1e1900 */
[----:B------:R-:W-:Y:S02]  /*0a10*/  IMAD.MOV.U32 R27, RZ, RZ, RZ ;  /* 0x000000ffff1b7224 */ /* 0x000fe400078e00ff */
[----:B------:R-:W-:Y:S02]  /*0a20*/  IMAD.MOV.U32 R18, RZ, RZ, RZ ;  /* 0x000000ffff127224 */ /* 0x000fe400078e00ff */
[----:B------:R-:W-:-:S04]  /*0a30*/  @!P2 IMAD.WIDE.U32 R4, R4, R5, c[0x0][0x178] ;  /* 0x00005e000404a625 */ /* 0x000fc800078e0005 */
[----:B0-----:R-:W-:Y:S01]  /*0a40*/  @!P1 IMAD.WIDE.U32 R2, R22, R23, c[0x0][0x178] ;  /* 0x00005e0016029625 */ /* 0x001fe200078e0017 */
[----:B------:R0:W5:Y:S03]  /*0a50*/  @!P2 LDG.E R27, [R4.64] ;  /* 0x00000004041ba981 */ /* 0x000166000c1e1900 */
[----:B------:R-:W-:Y:S01]  /*0a60*/  IMAD.MOV.U32 R23, RZ, RZ, RZ ;  /* 0x000000ffff177224 */ /* 0x000fe200078e00ff */
[----:B------:R0:W5:Y:S05]  /*0a70*/  @!P1 LDG.E R18, [R20.64] ;  /* 0x0000000414129981 */ /* 0x00016a000c1e1900 */
[----:B------:R0:W5:Y:S01]  /*0a80*/  @!P1 LDG.E R23, [R2.64] ;  /* 0x0000000402179981 */ /* 0x000162000c1e1900 */
[----:B------:R-:W-:Y:S01]  /*0a90*/  BSSY B0, `(.L_x_15459) ;  /* 0x0000008000007945 */ /* 0x000fe20003800000 */
[----:B------:R-:W-:Y:S05]  /*0aa0*/  @P0 BRA `(.L_x_15460) ;  /* 0x0000006000000947 */ /* 0x000fea0003800000 */
[----:B-----5:R-:W-:Y:S01]  /*0ab0*/  FSETP.NAN.FTZ.AND P1, PT, R15, R15, PT ;  /* 0x0000000f0f00720b */ /* 0x020fe20003f38000 */
[----:B0-----:R-:W-:-:S12]  /*0ac0*/  IMAD.MOV.U32 R5, RZ, RZ, R15 ;  /* 0x000000ffff057224 */ /* 0x001fd800078e000f */
[----:B------:R-:W-:Y:S05]  /*0ad0*/  @P1 BRA `(.L_x_15460) ;  /* 0x0000003000001947 */ /* 0x000fea0003800000 */
[----:B------:R-:W-:Y:S01]  /*0ae0*/  FSETP.NAN.FTZ.AND P1, PT, R12, R12, PT ;  /* 0x0000000c0c00720b */ /* 0x000fe20003f38000 */
[----:B------:R-:W-:-:S12]  /*0af0*/  IMAD.MOV.U32 R5, RZ, RZ, R12 ;  /* 0x000000ffff057224 */ /* 0x000fd800078e000c */
[----:B------:R-:W-:Y:S02]  /*0b00*/  @!P1 FMNMX.FTZ R5, R12, R15, PT ;  /* 0x0000000f0c059209 */ /* 0x000fe40003810000 */
.L_x_15460:
[----:B------:R-:W-:Y:S05]  /*0b10*/  BSYNC B0 ;  /* 0x0000000000007941 */ /* 0x000fea0003800000 */
.L_x_15459:
[----:B-----5:R-:W-:Y:S01]  /*0b20*/  IADD3 R12, R14, 0x80, RZ ;  /* 0x000000800e0c7810 */ /* 0x020fe20007ffe0ff */
[----:B------:R-:W-:Y:S03]  /*0b30*/  BSSY B0, `(.L_x_15461) ;  /* 0x0000009000007945 */ /* 0x000fe60003800000 */
[----:B------:R-:W-:-:S13]  /*0b40*/  ISETP.GE.AND P1, PT, R12, R17, PT ;  /* 0x000000110c00720c */ /* 0x000fda0003f26270 */
[----:B------:R-:W-:Y:S05]  /*0b50*/  @P1 BRA `(.L_x_15462) ;  /* 0x0000006000001947 */ /* 0x000fea0003800000 */
[----:B------:R-:W-:Y:S01]  /*0b60*/  FSETP.NAN.FTZ.AND P1, PT, R13, R13, PT ;  /* 0x0000000d0d00720b */ /* 0x000fe20003f38000 */
[----:B0-----:R-:W-:-:S12]  /*0b70*/  IMAD.MOV.U32 R4, RZ, RZ, R13 ;  /* 0x000000ffff047224 */ /* 0x001fd800078e000d */
[----:B------:R-:W-:Y:S05]  /*0b80*/  @P1 BRA `(.L_x_15462) ;  /* 0x0000003000001947 */ /* 0x000fea0003800000 */
[----:B------:R-:W-:Y:S01]  /*0b90*/  FSETP.NAN.FTZ.AND P1, PT, R10, R10, PT ;  /* 0x0000000a0a00720b */ /* 0x000fe20003f38000 */
[----:B------:R-:W-:-:S12]  /*0ba0*/  IMAD.MOV.U32 R4, RZ, RZ, R10 ;  /* 0x000000ffff047224 */ /* 0x000fd800078e000a */
[----:B------:R-:W-:Y:S02]  /*0bb0*/  @!P1 FMNMX.FTZ R4, R10, R13, PT ;  /* 0x0000000d0a049209 */ /* 0x000fe40003810000 */
.L_x_15462:
[----:B------:R-:W-:Y:S05]  /*0bc0*/  BSYNC B0 ;  /* 0x0000000000007941 */ /* 0x000fea0003800000 */
.L_x_15461:
[----:B0-----:R-:W-:Y:S01]  /*0bd0*/  IADD3 R2, R14, 0x100, RZ ;  /* 0x000001000e027810 */ /* 0x001fe20007ffe0ff */
[----:B------:R-:W-:Y:S01]  /*0be0*/  BSSY B0, `(.L_x_15463) ;  /* 0x0000015000007945 */ /* 0x000fe20003800000 */
[----:B------:R-:W-:Y:S02]  /*0bf0*/  @!P0 IMAD.MOV.U32 R3, RZ, RZ, 0x4 ;  /* 0x00000004ff038424 */ /* 0x000fe400078e00ff */
[----:B------:R-:W-:Y:S02]  /*0c00*/  ISETP.GE.AND P6, PT, R2, R17, PT ;  /* 0x000000110200720c */ /* 0x000fe40003fc6270 */
[----:B------:R-:W-:-:S04]  /*0c10*/  IADD3 R2, R14, 0x180, RZ ;  /* 0x000001800e027810 */ /* 0x000fc80007ffe0ff */
        /* <DEDUP_REMOVED lines=9> */
[----:B------:R-:W-:Y:S01]  /*0cb0*/  @!P0 IADD3 R2, R19, R14, RZ ;  /* 0x0000000e13028210 */ /* 0x000fe20007ffe0ff */
[----:B------:R-:W-:Y:S05]  /*0cc0*/  @P6 BRA `(.L_x_15464) ;  /* 0x0000006000006947 */ /* 0x000fea0003800000 */
[----:B------:R-:W-:Y:S01]  /*0cd0*/  FSETP.NAN.FTZ.AND P6, PT, R11, R11, PT ;  /* 0x0000000b0b00720b */ /* 0x000fe20003fd8000 */
[----:B------:R-:W-:-:S12]  /*0ce0*/  IMAD.MOV.U32 R10, RZ, RZ, R11 ;  /* 0x000000ffff0a7224 */ /* 0x000fd800078e000b */
[----:B------:R-:W-:Y:S05]  /*0cf0*/  @P6 BRA `(.L_x_15464) ;  /* 0x0000003000006947 */ /* 0x000fea0003800000 */
[----:B------:R-:W-:Y:S01]  /*0d00*/  FSETP.NAN.FTZ.AND P6, PT, R8, R8, PT ;  /* 0x000000080800720b */ /* 0x000fe20003fd8000 */
[----:B------:R-:W-:-:S12]  /*0d10*/  IMAD.MOV.U32 R10, RZ, RZ, R8 ;  /* 0x000000ffff0a7224 */ /* 0x000fd800078e0008 */
[----:B------:R-:W-:Y:S02]  /*0d20*/  @!P6 FMNMX.FTZ R10, R8, R11, PT ;  /* 0x0000000b080ae209 */ /* 0x000fe40003810000 */
.L_x_15464:
[----:B------:R-:W-:Y:S05]  /*0d30*/  BSYNC B0 ;  /* 0x0000000000007941 */ /* 0x000fea0003800000 */
.L_x_15463:
[----:B------:R-:W-:Y:S01]  /*0d40*/  BSSY B0, `(.L_x_15465) ;  /* 0x0000009000007945 */ /* 0x000fe20003800000 */
[----:B------:R-:W-:Y:S01]  /*0d50*/  @!P0 IMAD.WIDE.U32 R2, R2, R3, c[0x0][0x168] ;  /* 0x00005a0002028625 */ /* 0x000fe200078e0003 */
[----:B------:R-:W-:Y:S05]  /*0d60*/  @P1 BRA `(.L_x_15466) ;  /* 0x0000006000001947 */ /* 0x000fea0003800000 */
[----:B------:R-:W-:Y:S01]  /*0d70*/  FSETP.NAN.FTZ.AND P1, PT, R9, R9, PT ;  /* 0x000000090900720b */ /* 0x000fe20003f38000 */
[----:B------:R-:W-:-:S12]  /*0d80*/  IMAD.MOV.U32 R8, RZ, RZ, R9 ;  /* 0x000000ffff087224 */ /* 0x000fd800078e0009 */
[----:B------:R-:W-:Y:S05]  /*0d90*/  @P1 BRA `(.L_x_15466) ;  /* 0x0000003000001947 */ /* 0x000fea0003800000 */
[----:B------:R-:W-:Y:S01]  /*0da0*/  FSETP.NAN.FTZ.AND P1, PT, R6, R6, PT ;  /* 0x000000060600720b */ /* 0x000fe20003f38000 */
[----:B------:R-:W-:-:S12]  /*0db0*/  IMAD.MOV.U32 R8, RZ, RZ, R6 ;  /* 0x000000ffff087224 */ /* 0x000fd800078e0006 */
[----:B------:R-:W-:Y:S02]  /*0dc0*/  @!P1 FMNMX.FTZ R8, R6, R9, PT ;  /* 0x0000000906089209 */ /* 0x000fe40003810000 */
.L_x_15466:
[----:B------:R-:W-:Y:S05]  /*0dd0*/  BSYNC B0 ;  /* 0x0000000000007941 */ /* 0x000fea0003800000 */
.L_x_15465:
[----:B------:R-:W-:Y:S01]  /*0de0*/  BSSY B0, `(.L_x_15467) ;  /* 0x0000008000007945 */ /* 0x000fe20003800000 */
[----:B------:R-:W-:Y:S05]  /*0df0*/  @P2 BRA `(.L_x_15468) ;  /* 0x0000006000002947 */ /* 0x000fea0003800000 */
[----:B------:R-:W-:Y:S01]  /*0e00*/  FSETP.NAN.FTZ.AND P1, PT, R7, R7, PT ;  /* 0x000000070700720b */ /* 0x000fe20003f38000 */
[----:B------:R-:W-:-:S12]  /*0e10*/  IMAD.MOV.U32 R6, RZ, RZ, R7 ;  /* 0x000000ffff067224 */ /* 0x000fd800078e0007 */
[----:B------:R-:W-:Y:S05]  /*0e20*/  @P1 BRA `(.L_x_15468) ;  /* 0x0000003000001947 */ /* 0x000fea0003800000 */
[----:B------:R-:W-:Y:S01]  /*0e30*/  FSETP.NAN.FTZ.AND P1, PT, R0, R0, PT ;  /* 0x000000000000720b */ /* 0x000fe20003f38000 */
[----:B------:R-:W-:-:S12]  /*0e40*/  IMAD.MOV.U32 R6, RZ, RZ, R0 ;  /* 0x000000ffff067224 */ /* 0x000fd800078e0000 */
[----:B------:R-:W-:Y:S02]  /*0e50*/  @!P1 FMNMX.FTZ R6, R0, R7, PT ;  /* 0x0000000700069209 */ /* 0x000fe40003810000 */
.L_x_15468:
[----:B------:R-:W-:Y:S05]  /*0e60*/  BSYNC B0 ;  /* 0x0000000000007941 */ /* 0x000fea0003800000 */
.L_x_15467:
[----:B------:R-:W-:Y:S01]  /*0e70*/  BSSY B0, `(.L_x_15469) ;  /* 0x0000008000007945 */ /* 0x000fe20003800000 */
[----:B------:R-:W-:Y:S05]  /*0e80*/  @P3 BRA `(.L_x_15470) ;  /* 0x0000006000003947 */ /* 0x000fea0003800000 */
[-C--:B------:R-:W-:Y:S02]  /*0e90*/  FSETP.NAN.FTZ.AND P1, PT, R16, R16.reuse, PT ;  /* 0x000000101000720b */ /* 0x080fe40003f38000 */
[----:B------:R-:W-:-:S11]  /*0ea0*/  MOV R0, R16 ;  /* 0x0000001000007202 */ /* 0x000fd60000000f00 */
[----:B------:R-:W-:Y:S05]  /*0eb0*/  @P1 BRA `(.L_x_15470) ;  /* 0x0000003000001947 */ /* 0x000fea0003800000 */
[----:B------:R-:W-:Y:S01]  /*0ec0*/  FSETP.NAN.FTZ.AND P1, PT, R25, R25, PT ;  /* 0x000000191900720b */ /* 0x000fe20003f38000 */
[----:B------:R-:W-:-:S12]  /*0ed0*/  IMAD.MOV.U32 R0, RZ, RZ, R25 ;  /* 0x000000ffff007224 */ /* 0x000fd800078e0019 */
[----:B------:R-:W-:Y:S02]  /*0ee0*/  @!P1 FMNMX.FTZ R0, R25, R16, PT ;  /* 0x0000001019009209 */ /* 0x000fe40003810000 */
.L_x_15470:
[----:B------:R-:W-:Y:S05]  /*0ef0*/  BSYNC B0 ;  /* 0x0000000000007941 */ /* 0x000fea0003800000 */
.L_x_15469:
        /* <DEDUP_REMOVED lines=8> */
.L_x_15472:
[----:B------:R-:W-:Y:S05]  /*0f80*/  BSYNC B0 ;  /* 0x0000000000007941 */ /* 0x000fea0003800000 */
.L_x_15471:
        /* <DEDUP_REMOVED lines=8> */
.L_x_15474:
[----:B------:R-:W-:Y:S05]  /*1010*/  BSYNC B0 ;  /* 0x0000000000007941 */ /* 0x000fea0003800000 */
.L_x_15473:
[----:B------:R-:W-:Y:S01]  /*1020*/  @!P0 IMAD.MOV.U32 R14, RZ, RZ, R12 ;  /* 0x000000ffff0e8224 */ /* 0x000fe200078e000c */
[----:B------:R0:W-:Y:S01]  /*1030*/  @!P0 STG.E [R2.64], R5 ;  /* 0x0000000502008986 */ /* 0x0001e2000c101904 */
[----:B------:R-:W-:Y:S01]  /*1040*/  BSSY B0, `(.L_x_15475) ;  /* 0x000002d000007945 */ /* 0x000fe20003800000 */
[----:B------:R-:W-:Y:S02]  /*1050*/  BSSY B1, `(.L_x_15476) ;  /* 0x0000025000017945 */ /* 0x000fe40003800000 */
[----:B------:R-:W-:-:S13]  /*1060*/  ISETP.GE.AND P0, PT, R14, R17, PT ;  /* 0x000000110e00720c */ /* 0x000fda0003f06270 */
        /* <DEDUP_REMOVED lines=13> */
.L_x_15477:
[----:B0-----:R-:W-:-:S13]  /*1140*/  ISETP.GE.AND P0, PT, R14, R17, PT ;  /* 0x000000110e00720c */ /* 0x001fda0003f06270 */
[----:B------:R-:W-:Y:S05]  /*1150*/  @P0 BRA `(.L_x_15479) ;  /* 0x000000c000000947 */ /* 0x000fea0003800000 */
[----:B------:R-:W-:Y:S01]  /*1160*/  IMAD.IADD R2, R19, 0x1, R14 ;  /* 0x0000000113027824 */ /* 0x000fe200078e020e */
[----:B------:R-:W-:Y:S01]  /*1170*/  IADD3 R14, R14, 0x80, RZ ;  /* 0x000000800e0e7810 */ /* 0x000fe20007ffe0ff */
[----:B------:R-:W-:-:S04]  /*1180*/  IMAD.MOV.U32 R3, RZ, RZ, 0x4 ;  /* 0x00000004ff037424 */ /* 0x000fc800078e00ff */
[----:B------:R-:W-:-:S05]  /*1190*/  IMAD.WIDE.U32 R2, R2, R3, c[0x0][0x168] ;  /* 0x00005a0002027625 */ /* 0x000fca00078e0003 */
[----:B------:R0:W-:Y:S02]  /*11a0*/  STG.E [R2.64], R8 ;  /* 0x0000000802007986 */ /* 0x0001e4000c101904 */
.L_x_15478:
[----:B------:R-:W-:-:S13]  /*11b0*/  ISETP.GE.AND P0, PT, R14, R17, PT ;  /* 0x000000110e00720c */ /* 0x000fda0003f06270 */
[----:B------:R-:W-:Y:S05]  /*11c0*/  @P0 BRA `(.L_x_15480) ;  /* 0x000000d000000947 */ /* 0x000fea0003800000 */
[----:B0-----:R-:W-:Y:S01]  /*11d0*/  IMAD.IADD R2, R19, 0x1, R14 ;  /* 0x0000000113027824 */ /* 0x001fe200078e020e */
[----:B------:R-:W-:Y:S01]  /*11e0*/  IADD3 R14, R14, 0x80, RZ ;  /* 0x000000800e0e7810 */ /* 0x000fe20007ffe0ff */
[----:B------:R-:W-:-:S04]  /*11f0*/  IMAD.MOV.U32 R3, RZ, RZ, 0x4 ;  /* 0x00000004ff037424 */ /* 0x000fc800078e00ff */
[----:B------:R-:W-:-:S05]  /*1200*/  IMAD.WIDE.U32 R2, R2, R3, c[0x0][0x168] ;  /* 0x00005a0002027625 */ /* 0x000fca00078e0003 */
[----:B------:R0:W-:Y:S02]  /*1210*/  STG.E [R2.64], R6 ;  /* 0x0000000602007986 */ /* 0x0001e4000c101904 */
.L_x_15479:
[----:B------:R-:W-:-:S13]  /*1220*/  ISETP.GE.AND P0, PT, R14, R17, PT ;  /* 0x000000110e00720c */ /* 0x000fda0003f06270 */
[----:B------:R-:W-:Y:S01]  /*1230*/  @P0 BREAK B1 ;  /* 0x0000000000010942 */ /* 0x000fe20003800000 */
[----:B------:R-:W-:Y:S05]  /*1240*/  @P0 BRA `(.L_x_15481) ;  /* 0x000000c000000947 */ /* 0x000fea0003800000 */
[----:B0-----:R-:W-:Y:S01]  /*1250*/  IADD3 R2, R19, R14, RZ ;  /* 0x0000000e13027210 */ /* 0x001fe20007ffe0ff */
[----:B------:R-:W-:Y:S01]  /*1260*/  IMAD.MOV.U32 R3, RZ, RZ, 0x4 ;  /* 0x00000004ff037424 */ /* 0x000fe200078e00ff */
[----:B------:R-:W-:-:S03]  /*1270*/  IADD3 R14, R14, 0x80, RZ ;  /* 0x000000800e0e7810 */ /* 0x000fc60007ffe0ff */
[----:B------:R-:W-:-:S05]  /*1280*/  IMAD.WIDE.U32 R2, R2, R3, c[0x0][0x168] ;  /* 0x00005a0002027625 */ /* 0x000fca00078e0003 */
[----:B------:R0:W-:Y:S02]  /*1290*/  STG.E [R2.64], R0 ;  /* 0x0000000002007986 */ /* 0x0001e4000c101904 */
.L_x_15480:
[----:B------:R-:W-:Y:S05]  /*12a0*/  BSYNC B1 ;  /* 0x0000000000017941 */ /* 0x000fea0003800000 */
.L_x_15476:
[----:B------:R-:W-:-:S13]  /*12b0*/  ISETP.GE.AND P0, PT, R14, R17, PT ;  /* 0x000000110e00720c */ /* 0x000fda0003f06270 */
[----:B0-----:R-:W-:Y:S01]  /*12c0*/  @!P0 IMAD.IADD R2, R19, 0x1, R14 ;  /* 0x0000000113028824 */ /* 0x001fe200078e020e */
[----:B------:R-:W-:Y:S01]  /*12d0*/  @!P0 IADD3 R14, R14, 0x80, RZ ;  /* 0x000000800e0e8810 */ /* 0x000fe20007ffe0ff */
[----:B------:R-:W-:-:S04]  /*12e0*/  @!P0 IMAD.MOV.U32 R3, RZ, RZ, 0x4 ;  /* 0x00000004ff038424 */ /* 0x000fc800078e00ff */
[----:B------:R-:W-:-:S05]  /*12f0*/  @!P0 IMAD.WIDE.U32 R2, R2, R3, c[0x0][0x168] ;  /* 0x00005a0002028625 */ /* 0x000fca00078e0003 */
[----:B------:R0:W-:Y:S02]  /*1300*/  @!P0 STG.E [R2.64], R9 ;  /* 0x0000000902008986 */ /* 0x0001e4000c101904 */
.L_x_15481:
[----:B------:R-:W-:Y:S05]  /*1310*/  BSYNC B0 ;  /* 0x0000000000007941 */ /* 0x000fea0003800000 */
.L_x_15475:
        /* <DEDUP_REMOVED lines=8> */
.L_x_15482:
        /* <DEDUP_REMOVED lines=14> */
.L_x_40090:


//--------------------- .text._ZN2at6native29vectorized_elementwise_kernelILi4ENS0_13BinaryFunctorIfffZZZNS0_19minimum_kernel_cudaERNS_18TensorIteratorBaseEENKUlvE0_clEvENKUlvE0_clEvEUlffE_EESt5arrayIPcLm3EEEEviT0_T1_ --------------------------
	.section	.text._ZN2at6native29vectorized_elementwise_kernelILi4ENS0_13BinaryFunctorIfffZZZNS0_19minimum_kernel_cudaERNS_18TensorIteratorBaseEENKUlvE0_clEvENKUlvE0_clEvEUlffE_EESt5arrayIPcLm3EEEEviT0_T1_,"ax",@progbits
	.sectioninfo	@"SHI_REGISTERS=30"
	.align	128
        .global         _ZN2at6native29vectorized_elementwise_kernelILi4ENS0_13BinaryFunctorIfffZZZNS0_19minimum_kernel_cudaERNS_18TensorIteratorBaseEENKUlvE0_clEvENKUlvE0_clEvEUlffE_EESt5arrayIPcLm3EEEEviT0_T1_
        .type           _ZN2at6native29vectorized_elementwise_kernelILi4ENS0_13BinaryFunctorIfffZZZNS0_19minimum_kernel_cudaERNS_18TensorIteratorBaseEENKUlvE0_clEvENKUlvE0_clEvEUlffE_EESt5arrayIPcLm3EEEEviT0_T1_,@function
        .size           _ZN2at6native29vectorized_elementwise_kernelILi4ENS0_13BinaryFunctorIfffZZZNS0_19minimum_kernel_cudaERNS_18TensorIteratorBaseEENKUlvE0_clEvENKUlvE0_clEvEUlffE_EESt5arrayIPcLm3EEEEviT0_T1_,(.L_x_40091 - _ZN2at6native29vectorized_elementwise_kernelILi4ENS0_13BinaryFunctorIfffZZZNS0_19minimum_kernel_cudaERNS_18TensorIteratorBaseEENKUlvE0_clEvENKUlvE0_clEvEUlffE_EESt5arrayIPcLm3EEEEviT0_T1_)
        .other          _ZN2at6native29vectorized_elementwise_kernelILi4ENS0_13BinaryFunctorIfffZZZNS0_19minimum_kernel_cudaERNS_18TensorIteratorBaseEENKUlvE0_clEvENKUlvE0_clEvEUlffE_EESt5arrayIPcLm3EEEEviT0_T1_,@"STO_CUDA_ENTRY STV_DEFAULT"
_ZN2at6native29vectorized_elementwise_kernelILi4ENS0_13BinaryFunctorIfffZZZNS0_19minimum_kernel_cudaERNS_18TensorIteratorBaseEENKUlvE0_clEvENKUlvE0_clEvEUlffE_EESt5arrayIPcLm3EEEEviT0_T1_:
.text._ZN2at6native29vectorized_elementwise_kernelILi4ENS0_13BinaryFunctorIfffZZZNS0_19minimum_kernel_cudaERNS_18TensorIteratorBaseEENKUlvE0_clEvENKUlvE0_clEvEUlffE_EESt5arrayIPcLm3EEEEviT0_T1_:
        /* <DEDUP_REMOVED lines=12> */
[----:B------:R-:W2:Y:S01]  /*00c0*/  LDG.E.128 R4, [R2.64] ;  /* 0x0000000402047981 */ /* 0x000ea2000c1e1d00 */
[----:B------:R-:W-:-:S03]  /*00d0*/  IMAD.WIDE.U32 R24, R0, 0x10, R8 ;  /* 0x0000001000187825 */ /* 0x000fc600078e0008 */
[----:B------:R0:W5:Y:S04]  /*00e0*/  LDG.E.128 R8, [R2.64+0x800] ;  /* 0x0008000402087981 */ /* 0x000168000c1e1d00 */
[----:B------:R0:W5:Y:S04]  /*00f0*/  LDG.E.128 R12, [R24.64+0x800] ;  /* 0x00080004180c7981 */ /* 0x000168000c1e1d00 */
[----:B------:R0:W5:Y:S01]  /*0100*/  LDG.E.128 R20, [R24.64] ;  /* 0x0000000418147981 */ /* 0x000162000c1e1d00 */
[----:B------:R-:W-:Y:S01]  /*0110*/  BSSY B0, `(.L_x_15484) ;  /* 0x0000007000007945 */ /* 0x000fe20003800000 */
[----:B--2---:R-:W-:Y:S01]  /*0120*/  FSETP.NAN.FTZ.AND P0, PT, R4, R4, PT ;  /* 0x000000040400720b */ /* 0x004fe20003f18000 */
[----:B------:R-:W-:-:S12]  /*0130*/  IMAD.MOV.U32 R16, RZ, RZ, R4 ;  /* 0x000000ffff107224 */ /* 0x000fd800078e0004 */
[----:B------:R-:W-:Y:S05]  /*0140*/  @P0 BRA `(.L_x_15485) ;  /* 0x0000003000000947 */ /* 0x000fea0003800000 */
[----:B0----5:R-:W-:Y:S01]  /*0150*/  FSETP.NAN.FTZ.AND P0, PT, R20, R20, PT ;  /* 0x000000141400720b */ /* 0x021fe20003f18000 */
[----:B------:R-:W-:-:S12]  /*0160*/  IMAD.MOV.U32 R16, RZ, RZ, R20 ;  /* 0x000000ffff107224 */ /* 0x000fd800078e0014 */
[----:B------:R-:W-:Y:S02]  /*0170*/  @!P0 FMNMX.FTZ R16, R4, R20, PT ;  /* 0x0000001404108209 */ /* 0x000fe40003810000 */
.L_x_15485:
[----:B0-----:R-:W-:Y:S05]  /*0180*/  BSYNC B0 ;  /* 0x0000000000007941 */ /* 0x001fea0003800000 */
.L_x_15484:
[----:B------:R-:W-:Y:S01]  /*0190*/  FSETP.NAN.FTZ.AND P6, PT, R5, R5, PT ;  /* 0x000000050500720b */ /* 0x000fe20003fd8000 */
[----:B------:R-:W-:Y:S01]  /*01a0*/  IMAD.WIDE.U32 R2, R19, R18, c[0x0][0x168] ;  /* 0x00005a0013027625 */ /* 0x000fe200078e0012 */
[----:B------:R-:W-:Y:S01]  /*01b0*/  BSSY B0, `(.L_x_15486) ;  /* 0x000000d000007945 */ /* 0x000fe20003800000 */
[----:B------:R-:W-:Y:S02]  /*01c0*/  FSETP.NAN.FTZ.AND P0, PT, R6, R6, PT ;  /* 0x000000060600720b */ /* 0x000fe40003f18000 */
[----:B------:R-:W-:Y:S01]  /*01d0*/  FSETP.NAN.FTZ.AND P1, PT, R7, R7, PT ;  /* 0x000000070700720b */ /* 0x000fe20003f38000 */
[----:B------:R-:W-:Y:S01]  /*01e0*/  IMAD.MOV.U32 R17, RZ, RZ, R5 ;  /* 0x000000ffff117224 */ /* 0x000fe200078e0005 */
[----:B-----5:R-:W-:Y:S01]  /*01f0*/  FSETP.NAN.FTZ.AND P2, PT, R8, R8, PT ;  /* 0x000000080800720b */ /* 0x020fe20003f58000 */
        /* <DEDUP_REMOVED lines=8> */
.L_x_15487:
[----:B------:R-:W-:Y:S05]  /*0280*/  BSYNC B0 ;  /* 0x0000000000007941 */ /* 0x000fea0003800000 */
.L_x_15486:
[----:B------:R-:W-:Y:S01]  /*0290*/  BSSY B0, `(.L_x_15488) ;  /* 0x0000006000007945 */ /* 0x000fe20003800000 */
[----:B------:R-:W-:Y:S01]  /*02a0*/  IMAD.MOV.U32 R18, RZ, RZ, R6 ;  /* 0x000000ffff127224 */ /* 0x000fe200078e0006 */
[----:B------:R-:W-:Y:S05]  /*02b0*/  @P0 BRA `(.L_x_15489) ;  /* 0x0000003000000947 */ /* 0x000fea0003800000 */
[-C--:B------:R-:W-:Y:S02]  /*02c0*/  FSETP.NAN.FTZ.AND P0, PT, R22, R22.reuse, PT ;  /* 0x000000161600720b */ /* 0x080fe40003f18000 */
[----:B------:R-:W-:-:S11]  /*02d0*/  MOV R18, R22 ;  /* 0x0000001600127202 */ /* 0x000fd60000000f00 */
[----:B------:R-:W-:Y:S02]  /*02e0*/  @!P0 FMNMX.FTZ R18, R6, R22, PT ;  /* 0x0000001606128209 */ /* 0x000fe40003810000 */
.L_x_15489:
[----:B------:R-:W-:Y:S05]  /*02f0*/  BSYNC B0 ;  /* 0x0000000000007941 */ /* 0x000fea0003800000 */
.L_x_15488:
[----:B------:R-:W-:Y:S01]  /*0300*/  BSSY B0, `(.L_x_15490) ;  /* 0x0000006000007945 */ /* 0x000fe20003800000 */
[----:B------:R-:W-:Y:S01]  /*0310*/  IMAD.MOV.U32 R19, RZ, RZ, R7 ;  /* 0x000000ffff137224 */ /* 0x000fe200078e0007 */
[----:B------:R-:W-:Y:S05]  /*0320*/  @P1 BRA `(.L_x_15491) ;  /* 0x0000003000001947 */ /* 0x000fea0003800000 */
[----:B------:R-:W-:Y:S01]  /*0330*/  FSETP.NAN.FTZ.AND P0, PT, R23, R23, PT ;  /* 0x000000171700720b */ /* 0x000fe20003f18000 */
[----:B------:R-:W-:-:S12]  /*0340*/  IMAD.MOV.U32 R19, RZ, RZ, R23 ;  /* 0x000000ffff137224 */ /* 0x000fd800078e0017 */
[----:B------:R-:W-:Y:S02]  /*0350*/  @!P0 FMNMX.FTZ R19, R7, R23, PT ;  /* 0x0000001707138209 */ /* 0x000fe40003810000 */
.L_x_15491:
[----:B------:R-:W-:Y:S05]  /*0360*/  BSYNC B0 ;  /* 0x0000000000007941 */ /* 0x000fea0003800000 */
.L_x_15490:
[----:B------:R-:W-:Y:S01]  /*0370*/  BSSY B0, `(.L_x_15492) ;  /* 0x0000006000007945 */ /* 0x000fe20003800000 */
[----:B------:R-:W-:Y:S01]  /*0380*/  IMAD.MOV.U32 R4, RZ, RZ, R8 ;  /* 0x000000ffff047224 */ /* 0x000fe200078e0008 */
[----:B------:R-:W-:Y:S05]  /*0390*/  @P2 BRA `(.L_x_15493) ;  /* 0x0000003000002947 */ /* 0x000fea0003800000 */
[----:B------:R-:W-:Y:S01]  /*03a0*/  FSETP.NAN.FTZ.AND P0, PT, R12, R12, PT ;  /* 0x0000000c0c00720b */ /* 0x000fe20003f18000 */
[----:B------:R-:W-:-:S12]  /*03b0*/  IMAD.MOV.U32 R4, RZ, RZ, R12 ;  /* 0x000000ffff047224 */ /* 0x000fd800078e000c */
[----:B------:R-:W-:Y:S02]  /*03c0*/  @!P0 FMNMX.FTZ R4, R8, R12, PT ;  /* 0x0000000c08048209 */ /* 0x000fe40003810000 */
.L_x_15493:
[----:B------:R-:W-:Y:S05]  /*03d0*/  BSYNC B0 ;  /* 0x0000000000007941 */ /* 0x000fea0003800000 */
.L_x_15492:
[----:B------:R-:W-:Y:S01]  /*03e0*/  BSSY B0, `(.L_x_15494) ;  /* 0x0000006000007945 */ /* 0x000fe20003800000 */
[----:B------:R-:W-:Y:S01]  /*03f0*/  IMAD.MOV.U32 R5, RZ, RZ, R9 ;  /* 0x000000ffff057224 */ /* 0x000fe200078e0009 */
[----:B------:R-:W-:Y:S05]  /*0400*/  @P3 BRA `(.L_x_15495) ;  /* 0x0000003000003947 */ /* 0x000fea0003800000 */
[----:B------:R-:W-:Y:S01]  /*0410*/  FSETP.NAN.FTZ.AND P0, PT, R13, R13, PT ;  /* 0x0000000d0d00720b */ /* 0x000fe20003f18000 */
[----:B------:R-:W-:-:S12]  /*0420*/  IMAD.MOV.U32 R5, RZ, RZ, R13 ;  /* 0x000000ffff057224 */ /* 0x000fd800078e000d */
[----:B------:R-:W-:Y:S02]  /*0430*/  @!P0 FMNMX.FTZ R5, R9, R13, PT ;  /* 0x0000000d09058209 */ /* 0x000fe40003810000 */
.L_x_15495:
[----:B------:R-:W-:Y:S05]  /*0440*/  BSYNC B0 ;  /* 0x0000000000007941 */ /* 0x000fea0003800000 */
.L_x_15494:
[----:B------:R-:W-:Y:S01]  /*0450*/  BSSY B0, `(.L_x_15496) ;  /* 0x0000006000007945 */ /* 0x000fe20003800000 */
[----:B------:R-:W-:Y:S01]  /*0460*/  IMAD.MOV.U32 R6, RZ, RZ, R10 ;  /* 0x000000ffff067224 */ /* 0x000fe200078e000a */
[----:B------:R-:W-:Y:S05]  /*0470*/  @P4 BRA `(.L_x_15497) ;  /* 0x0000003000004947 */ /* 0x000fea0003800000 */
[-C--:B------:R-:W-:Y:S02]  /*0480*/  FSETP.NAN.FTZ.AND P0, PT, R14, R14.reuse, PT ;  /* 0x0000000e0e00720b */ /* 0x080fe40003f18000 */
[----:B------:R-:W-:-:S11]  /*0490*/  MOV R6, R14 ;  /* 0x0000000e00067202 */ /* 0x000fd60000000f00 */
[----:B------:R-:W-:Y:S02]  /*04a0*/  @!P0 FMNMX.FTZ R6, R10, R14, PT ;  /* 0x0000000e0a068209 */ /* 0x000fe40003810000 */
.L_x_15497:
[----:B------:R-:W-:Y:S05]  /*04b0*/  BSYNC B0 ;  /* 0x0000000000007941 */ /* 0x000fea0003800000 */
.L_x_15496:
[----:B------:R-:W-:Y:S01]  /*04c0*/  BSSY B0, `(.L_x_15498) ;  /* 0x0000006000007945 */ /* 0x000fe20003800000 */
[----:B------:R-:W-:Y:S01]  /*04d0*/  IMAD.MOV.U32 R7, RZ, RZ, R11 ;  /* 0x000000ffff077224 */ /* 0x000fe200078e000b */
[----:B------:R-:W-:Y:S05]  /*04e0*/  @P5 BRA `(.L_x_15499) ;  /* 0x0000003000005947 */ /* 0x000fea0003800000 */
[----:B------:R-:W-:Y:S01]  /*04f0*/  FSETP.NAN.FTZ.AND P0, PT, R15, R15, PT ;  /* 0x0000000f0f00720b */ /* 0x000fe20003f18000 */
[----:B------:R-:W-:-:S12]  /*0500*/  IMAD.MOV.U32 R7, RZ, RZ, R15 ;  /* 0x000000ffff077224 */ /* 0x000fd800078e000f */
[----:B------:R-:W-:Y:S02]  /*0510*/  @!P0 FMNMX.FTZ R7, R11, R15, PT ;  /* 0x0000000f0b078209 */ /* 0x000fe40003810000 */
.L_x_15499:
[----:B------:R-:W-:Y:S05]  /*0520*/  BSYNC B0 ;  /* 0x0000000000007941 */ /* 0x000fea0003800000 */
.L_x_15498:
[----:B------:R-:W-:Y:S04]  /*0530*/  STG.E.128 [R2.64], R16 ;  /* 0x0000001002007986 */ /* 0x000fe8000c101d04 */
[----:B------:R-:W-:Y:S01]  /*0540*/  STG.E.128 [R2.64+0x800], R4 ;  /* 0x0008000402007986 */ /* 0x000fe2000c101d04 */
[----:B------:R-:W-:Y:S05]  /*0550*/  EXIT ;  /* 0x000000000000794d */ /* 0x000fea0003800000 */
.L_x_15483:
        /* <DEDUP_REMOVED lines=85> */
.L_x_15501:
[----:B------:R-:W-:Y:S05]  /*0ab0*/  BSYNC B0 ;  /* 0x0000000000007941 */ /* 0x000fea0003800000 */
.L_x_15500:
        /* <DEDUP_REMOVED lines=10> */
.L_x_15503:
[----:B------:R-:W-:Y:S05]  /*0b60*/  BSYNC B0 ;  /* 0x0000000000007941 */ /* 0x000fea0003800000 */
.L_x_15502:
        /* <DEDUP_REMOVED lines=22> */
.L_x_15505:
[----:B------:R-:W-:Y:S05]  /*0cd0*/  BSYNC B0 ;  /* 0x0000000000007941 */ /* 0x000fea0003800000 */
.L_x_15504:
        /* <DEDUP_REMOVED lines=9> */
.L_x_15507:
[----:B------:R-:W-:Y:S05]  /*0d70*/  BSYNC B0 ;  /* 0x0000000000007941 */ /* 0x000fea0003800000 */
.L_x_15506:
        /* <DEDUP_REMOVED lines=8> */
.L_x_15509:
[----:B------:R-:W-:Y:S05]  /*0e00*/  BSYNC B0 ;  /* 0x0000000000007941 */ /* 0x000fea0003800000 */
.L_x_15508:
        /* <DEDUP_REMOVED lines=8> */
.L_x_15511:
[----:B------:R-:W-:Y:S05]  /*0e90*/  BSYNC B0 ;  /* 0x0000000000007941 */ /* 0x000fea0003800000 */
.L_x_15510:
        /* <DEDUP_REMOVED lines=8> */
.L_x_15513:
[----:B------:R-:W-:Y:S05]  /*0f20*/  BSYNC B0 ;  /* 0x0000000000007941 */ /* 0x000fea0003800000 */
.L_x_15512:
        /* <DEDUP_REMOVED lines=8> */
.L_x_15515:
[----:B------:R-:W-:Y:S05]  /*0fb0*/  BSYNC B0 ;  /* 0x0000000000007941 */ /* 0x000fea0003800000 */
.L_x_15514:
        /* <DEDUP_REMOVED lines=18> */
.L_x_15518:
[----:B0-----:R-:W-:-:S13]  /*10e0*/  ISETP.GE.AND P0, PT, R14, R17, PT ;  /* 0x000000110e00720c */ /* 0x001fda0003f06270 */
[----:B------:R-:W-:Y:S05]  /*10f0*/  @P0 BRA `(.L_x_15520) ;  /* 0x000000c000000947 */ /* 0x000fea0003800000 */
[----:B------:R-:W-:Y:S01]  /*1100*/  IMAD.IADD R2, R19, 0x1, R14 ;  /* 0x0000000113027824 */ /* 0x000fe200078e020e */
[----:B------:R-:W-:Y:S01]  /*1110*/  IADD3 R14, R14, 0x80, RZ ;  /* 0x000000800e0e7810 */ /* 0x000fe20007ffe0ff */
[----:B------:R-:W-:-:S04]  /*1120*/  IMAD.MOV.U32 R3, RZ, RZ, 0x4 ;  /* 0x00000004ff037424 */ /* 0x000fc800078e00ff */
[----:B------:R-:W-:-:S05]  /*1130*/  IMAD.WIDE.U32 R2, R2, R3, c[0x0][0x168] ;  /* 0x00005a0002027625 */ /* 0x000fca00078e0003 */
[----:B------:R0:W-:Y:S02]  /*1140*/  STG.E [R2.64], R8 ;  /* 0x0000000802007986 */ /* 0x0001e4000c101904 */
.L_x_15519:
[----:B------:R-:W-:-:S13]  /*1150*/  ISETP.GE.AND P0, PT, R14, R17, PT ;  /* 0x000000110e00720c */ /* 0x000fda0003f06270 */
[----:B------:R-:W-:Y:S05]  /*1160*/  @P0 BRA `(.L_x_15521) ;  /* 0x000000d000000947 */ /* 0x000fea0003800000 */
[----:B0-----:R-:W-:Y:S01]  /*1170*/  IMAD.IADD R2, R19, 0x1, R14 ;  /* 0x0000000113027824 */ /* 0x001fe200078e020e */
[----:B------:R-:W-:Y:S01]  /*1180*/  IADD3 R14, R14, 0x80, RZ ;  /* 0x000000800e0e7810 */ /* 0x000fe20007ffe0ff */
[----:B------:R-:W-:-:S04]  /*1190*/  IMAD.MOV.U32 R3, RZ, RZ, 0x4 ;  /* 0x00000004ff037424 */ /* 0x000fc800078e00ff */
[----:B------:R-:W-:-:S05]  /*11a0*/  IMAD.WIDE.U32 R2, R2, R3, c[0x0][0x168] ;  /* 0x00005a0002027625 */ /* 0x000fca00078e0003 */
[----:B------:R0:W-:Y:S02]  /*11b0*/  STG.E [R2.64], R6 ;  /* 0x0000000602007986 */ /* 0x0001e4000c101904 */
.L_x_15520:
        /* <DEDUP_REMOVED lines=8> */
.L_x_15521:
[----:B------:R-:W-:Y:S05]  /*1240*/  BSYNC B1 ;  /* 0x0000000000017941 */ /* 0x000fea0003800000 */
.L_x_15517:
[----:B------:R-:W-:-:S13]  /*1250*/  ISETP.GE.AND P0, PT, R14, R17, PT ;  /* 0x000000110e00720c */ /* 0x000fda0003f06270 */
[----:B0-----:R-:W-:Y:S01]  /*1260*/  @!P0 IMAD.IADD R2, R19, 0x1, R14 ;  /* 0x0000000113028824 */ /* 0x001fe200078e020e */
[----:B------:R-:W-:Y:S01]  /*1270*/  @!P0 IADD3 R14, R14, 0x80, RZ ;  /* 0x000000800e0e8810 */ /* 0x000fe20007ffe0ff */
[----:B------:R-:W-:-:S04]  /*1280*/  @!P0 IMAD.MOV.U32 R3, RZ, RZ, 0x4 ;  /* 0x00000004ff038424 */ /* 0x000fc800078e00ff */
[----:B------:R-:W-:-:S05]  /*1290*/  @!P0 IMAD.WIDE.U32 R2, R2, R3, c[0x0][0x168] ;  /* 0x00005a0002028625 */ /* 0x000fca00078e0003 */
[----:B------:R0:W-:Y:S02]  /*12a0*/  @!P0 STG.E [R2.64], R9 ;  /* 0x0000000902008986 */ /* 0x0001e4000c101904 */
.L_x_15522:
[----:B------:R-:W-:Y:S05]  /*12b0*/  BSYNC B0 ;  /* 0x0000000000007941 */ /* 0x000fea0003800000 */
.L_x_15516:
        /* <DEDUP_REMOVED lines=8> */
.L_x_15523:
        /* <DEDUP_REMOVED lines=12> */
.L_x_40091:


//--------------------- .text._ZN2at6native29vectorized_elementwise_kernelILi8ENS0_13BinaryFunctorIfffZZZNS0_19minimum_kernel_cudaERNS_18TensorIteratorBaseEENKUlvE0_clEvENKUlvE0_clEvEUlffE_EESt5arrayIPcLm3EEEEviT0_T1_ --------------------------
	.section	.text._ZN2at6native29vectorized_elementwise_kernelILi8ENS0_13BinaryFunctorIfffZZZNS0_19minimum_kernel_cudaERNS_18TensorIteratorBaseEENKUlvE0_clEvENKUlvE0_clEvEUlffE_EESt5arrayIPcLm3EEEEviT0_T1_,"ax",@progbits
	.sectioninfo	@"SHI_REGISTERS=4"
	.align	128
        .global         _ZN2at6native29vectorized_elementwise_kernelILi8ENS0_13BinaryFunctorIfffZZZNS0_19minimum_kernel_cudaERNS_18TensorIteratorBaseEENKUlvE0_clEvENKUlvE0_clEvEUlffE_EESt5arrayIPcLm3EEEEviT0_T1_
        .type           _ZN2at6native29vectorized_elementwise_kernelILi8ENS0_13BinaryFunctorIfffZZZNS0_19minimum_kernel_cudaERNS_18TensorIteratorBaseEENKUlvE0_clEvENKUlvE0_clEvEUlffE_EESt5arrayIPcLm3EEEEviT0_T1_,@function
        .size           _ZN2at6native29vectorized_elementwise_kernelILi8ENS0_13BinaryFunctorIfffZZZNS0_19minimum_kernel_cudaERNS_18TensorIteratorBaseEENKUlvE0_clEvENKUlvE0_clEvEUlffE_EESt5arrayIPcLm3EEEEviT0_T1_,(.L_x_40092 - _ZN2at6native29vectorized_elementwise_kernelILi8ENS0_13BinaryFunctorIfffZZZNS0_19minimum_kernel_cudaERNS_18TensorIteratorBaseEENKUlvE0_clEvENKUlvE0_clEvEUlffE_EESt5arrayIPcLm3EEEEviT0_T1_)
        .other          _ZN2at6native29vectorized_elementwise_kernelILi8ENS0_13BinaryFunctorIfffZZZNS0_19minimum_kernel_cudaERNS_18TensorIteratorBaseEENKUlvE0_clEvENKUlvE0_clEvEUlffE_EESt5arrayIPcLm3EEEEviT0_T1_,@"STO_CUDA_ENTRY STV_DEFAULT"
_ZN2at6native29vectorized_elementwise_kernelILi8ENS0_13BinaryFunctorIfffZZZNS0_19minimum_kernel_cudaERNS_18TensorIteratorBaseEENKUlvE0_clEvENKUlvE0_clEvEUlffE_EESt5arrayIPcLm3EEEEviT0_T1_:
.text._ZN2at6native29vectorized_elementwise_kernelILi8ENS0_13BinaryFunctorIfffZZZNS0_19minimum_kernel_cudaERNS_18TensorIteratorBaseEENKUlvE0_clEvENKUlvE0_clEvEUlffE_EESt5arrayIPcLm3EEEEviT0_T1_:
[----:B------:R-:W-:Y:S02]  /*0000*/  MOV R1, c[0x0][0x28] ;  /* 0x00000a0000017a02 */ /* 0x000fe40000000f00 */
[----:B------:R-:W-:Y:S05]  /*0010*/  EXIT ;  /* 0x000000000000794d */ /* 0x000fea0003800000 */
.L_x_15524:
        /* <DEDUP_REMOVED lines=14> */
.L_x_40092:


//--------------------- .text._ZN2at6native18elementwise_kernelILi128ELi4EZNS0_15gpu_kernel_implINS0_13AUnaryFunctorIdddZZZNS0_19minimum_kernel_cudaERNS_18TensorIteratorBaseEENKUlvE0_clEvENKUlvE_clEvEUlddE_EEEEvS5_RKT_EUliE_EEviT1_ --------------------------
	.section	.text._ZN2at6native18elementwise_kernelILi128ELi4EZNS0_15gpu_kernel_implINS0_13AUnaryFunctorIdddZZZNS0_19minimum_kernel_cudaERNS_18TensorIteratorBaseEENKUlvE0_clEvENKUlvE_clEvEUlddE_EEEEvS5_RKT_EUliE_EEviT1_,"ax",@progbits
	.sectioninfo	@"SHI_REGISTERS=26"
	.align	128
        .global         _ZN2at6native18elementwise_kernelILi128ELi4EZNS0_15gpu_kernel_implINS0_13AUnaryFunctorIdddZZZNS0_19minimum_kernel_cudaERNS_18TensorIteratorBaseEENKUlvE0_clEvENKUlvE_clEvEUlddE_EEEEvS5_RKT_EUliE_EEviT1_
        .type           _ZN2at6native18elementwise_kernelILi128ELi4EZNS0_15gpu_kernel_implINS0_13AUnaryFunctorIdddZZZNS0_19minimum_kernel_cudaERNS_18TensorIteratorBaseEENKUlvE0_clEvENKUlvE_clEvEUlddE_EEEEvS5_RKT_EUliE_EEviT1_,@function
        .size           _ZN2at6native18elementwise_kernelILi128ELi4EZNS0_15gpu_kernel_implINS0_13AUnaryFunctorIdddZZZNS0_19minimum_kernel_cudaERNS_18TensorIteratorBaseEENKUlvE0_clEvENKUlvE_clEvEUlddE_EEEEvS5_RKT_EUliE_EEviT1_,(.L_x_40093 - _ZN2at6native18elementwise_kernelILi128ELi4EZNS0_15gpu_kernel_implINS0_13AUnaryFunctorIdddZZZNS0_19minimum_kernel_cudaERNS_18TensorIteratorBaseEENKUlvE0_clEvENKUlvE_clEvEUlddE_EEEEvS5_RKT_EUliE_EEviT1_)
        .other          _ZN2at6native18elementwise_kernelILi128ELi4EZNS0_15gpu_kernel_implINS0_13AUnaryFunctorIdddZZZNS0_19minimum_kernel_cudaERNS_18TensorIteratorBaseEENKUlvE0_clEvENKUlvE_clEvEUlddE_EEEEvS5_RKT_EUliE_EEviT1_,@"STO_CUDA_ENTRY STV_DEFAULT"
_ZN2at6native18elementwise_kernelILi128ELi4EZNS0_15gpu_kernel_implINS0_13AUnaryFunctorIdddZZZNS0_19minimum_kernel_cudaERNS_18TensorIteratorBaseEENKUlvE0_clEvENKUlvE_clEvEUlddE_EEEEvS5_RKT_EUliE_EEviT1_:
.text._ZN2at6native18elementwise_kernelILi128ELi4EZNS0_15gpu_kernel_implINS0_13AUnaryFunctorIdddZZZNS0_19minimum_kernel_cudaERNS_18TensorIteratorBaseEENKUlvE0_clEvENKUlvE_clEvEUlddE_EEEEvS5_RKT_EUliE_EEviT1_:
        /* <DEDUP_REMOVED lines=236> */
.L_x_15527:
        /* <DEDUP_REMOVED lines=19> */
.L_x_15531:
[----:B------:R-:W2:Y:S02]  /*0ff0*/  LDG.E.U8 R2, [R4.64] ;  /* 0x0000002404027981 */ /* 0x000ea4000c1e1100 */
[----:B--2---:R-:W0:Y:S01]  /*1000*/  I2F.F64.U16 R2, R2 ;  /* 0x0000000200027312 */ /* 0x004e220000101800 */
[----:B------:R-:W-:Y:S05]  /*1010*/  BRA `(.L_x_15533) ;  /* 0x00000df000007947 */ /* 0x000fea0003800000 */
.L_x_15530:
        /* <DEDUP_REMOVED lines=9> */
.L_x_15535:
[----:B------:R-:W2:Y:S02]  /*10b0*/  LDG.E R2, [R4.64] ;  /* 0x0000002404027981 */ /* 0x000ea4000c1e1900 */
[----:B--2---:R-:W0:Y:S01]  /*10c0*/  I2F.F64 R2, R2 ;  /* 0x0000000200027312 */ /* 0x004e220000201c00 */
[----:B------:R-:W-:Y:S05]  /*10d0*/  BRA `(.L_x_15533) ;  /* 0x00000d3000007947 */ /* 0x000fea0003800000 */
.L_x_15534:
[----:B------:R-:W2:Y:S02]  /*10e0*/  LDG.E.U16 R2, [R4.64] ;  /* 0x0000002404027981 */ /* 0x000ea4000c1e1500 */
[----:B--2---:R-:W0:Y:S01]  /*10f0*/  I2F.F64.S16 R2, R2 ;  /* 0x0000000200027312 */ /* 0x004e220000101c00 */
[----:B------:R-:W-:Y:S05]  /*1100*/  BRA `(.L_x_15533) ;  /* 0x00000d0000007947 */ /* 0x000fea0003800000 */
.L_x_15529:
        /* <DEDUP_REMOVED lines=10> */
.L_x_15537:
[----:B------:R-:W2:Y:S02]  /*11b0*/  LDG.E.U16 R0, [R4.64] ;  /* 0x0000002404007981 */ /* 0x000ea4000c1e1500 */
[----:B--2---:R-:W-:-:S05]  /*11c0*/  HADD2.F32 R0, -RZ, R0.H0_H0 ;  /* 0x20000000ff007230 */ /* 0x004fca0000004100 */
[----:B------:R-:W-:-:S04]  /*11d0*/  FMUL.FTZ R0, R0, 1 ;  /* 0x3f80000000007820 */ /* 0x000fc80000410000 */
[----:B------:R0:W1:Y:S01]  /*11e0*/  F2F.F64.F32 R2, R0 ;  /* 0x0000000000027310 */ /* 0x0000620000201800 */
[----:B------:R-:W-:Y:S05]  /*11f0*/  BRA `(.L_x_15533) ;  /* 0x00000c1000007947 */ /* 0x000fea0003800000 */
.L_x_15536:
        /* <DEDUP_REMOVED lines=10> */
.L_x_15539:
[----:B------:R-:W2:Y:S02]  /*12a0*/  LDG.E.U16 R4, [R4.64] ;  /* 0x0000002404047981 */ /* 0x000ea4000c1e1500 */
[----:B--2---:R-:W-:-:S05]  /*12b0*/  HADD2.F32 R0, -RZ, R4.H0_H0 ;  /* 0x20000004ff007230 */ /* 0x004fca0000004100 */
[----:B------:R-:W-:-:S04]  /*12c0*/  FMUL.FTZ R0, R0, 1 ;  /* 0x3f80000000007820 */ /* 0x000fc80000410000 */
[----:B------:R0:W1:Y:S01]  /*12d0*/  F2F.F64.F32 R2, R0 ;  /* 0x0000000000027310 */ /* 0x0000620000201800 */
[----:B------:R-:W-:Y:S05]  /*12e0*/  BRA `(.L_x_15533) ;  /* 0x00000b2000007947 */ /* 0x000fea0003800000 */
.L_x_15538:
[----:B------:R0:W5:Y:S01]  /*12f0*/  LDG.E.64 R2, [R4.64] ;  /* 0x0000002404027981 */ /* 0x000162000c1e1b00 */
[----:B------:R-:W-:Y:S05]  /*1300*/  BRA `(.L_x_15533) ;  /* 0x00000b0000007947 */ /* 0x000fea0003800000 */
.L_x_15528:
        /* <DEDUP_REMOVED lines=13> */
.L_x_15542:
[----:B------:R0:W5:Y:S01]  /*13e0*/  LDG.E.64 R2, [R4.64] ;  /* 0x0000002404027981 */ /* 0x000162000c1e1b00 */
[----:B------:R-:W-:Y:S05]  /*13f0*/  BRA `(.L_x_15533) ;  /* 0x00000a1000007947 */ /* 0x000fea0003800000 */
.L_x_15541:
        /* <DEDUP_REMOVED lines=28> */
.L_x_15544:
        /* <DEDUP_REMOVED lines=15> */
.L_x_15543:
[----:B------:R-:W2:Y:S02]  /*16b0*/  LDG.E.U16 R0, [R4.64] ;  /* 0x0000002404007981 */ /* 0x000ea4000c1e1500 */
[----:B--2---:R-:W-:-:S05]  /*16c0*/  PRMT R0, RZ, 0x5410, R0 ;  /* 0x00005410ff007816 */ /* 0x004fca0000000000 */
[----:B------:R-:W-:-:S04]  /*16d0*/  FMUL.FTZ R0, R0, 1 ;  /* 0x3f80000000007820 */ /* 0x000fc80000410000 */
[----:B------:R0:W1:Y:S01]  /*16e0*/  F2F.F64.F32 R2, R0 ;  /* 0x0000000000027310 */ /* 0x0000620000201800 */
[----:B------:R-:W-:Y:S05]  /*16f0*/  BRA `(.L_x_15533) ;  /* 0x0000071000007947 */ /* 0x000fea0003800000 */
.L_x_15540:
        /* <DEDUP_REMOVED lines=11> */
.L_x_15547:
        /* <DEDUP_REMOVED lines=21> */
.L_x_15551:
[----:B------:R-:W-:Y:S05]  /*1900*/  BSYNC B1 ;  /* 0x0000000000017941 */ /* 0x000fea0003800000 */
.L_x_15550:
[----:B------:R-:W-:Y:S01]  /*1910*/  LEA R3, R0, 0x3b800000, 0x17 ;  /* 0x3b80000000037811 */ /* 0x000fe200078eb8ff */
[----:B------:R-:W-:-:S05]  /*1920*/  IMAD.SHL.U32 R0, R2, 0x100000, RZ ;  /* 0x0010000002007824 */ /* 0x000fca00078e00ff */
[----:B------:R-:W-:Y:S02]  /*1930*/  LOP3.LUT R0, R3, R0, R4, 0xfe, !PT ;  /* 0x0000000003007212 */ /* 0x000fe400078efe04 */
.L_x_15549:
[----:B------:R-:W-:Y:S05]  /*1940*/  BSYNC B0 ;  /* 0x0000000000007941 */ /* 0x000fea0003800000 */
.L_x_15548:
[----:B------:R-:W-:-:S04]  /*1950*/  FMUL.FTZ R0, R0, 1 ;  /* 0x3f80000000007820 */ /* 0x000fc80000410000 */
[----:B------:R0:W1:Y:S01]  /*1960*/  F2F.F64.F32 R2, R0 ;  /* 0x0000000000027310 */ /* 0x0000620000201800 */
[----:B------:R-:W-:Y:S05]  /*1970*/  BRA `(.L_x_15533) ;  /* 0x0000049000007947 */ /* 0x000fea0003800000 */
.L_x_15546:
        /* <DEDUP_REMOVED lines=21> */
.L_x_15555:
[----:B------:R-:W-:Y:S05]  /*1ad0*/  BSYNC B1 ;  /* 0x0000000000017941 */ /* 0x000fea0003800000 */
.L_x_15554:
[----:B------:R-:W-:Y:S01]  /*1ae0*/  LEA R3, R0, 0x37800000, 0x17 ;  /* 0x3780000000037811 */ /* 0x000fe200078eb8ff */
[----:B------:R-:W-:-:S05]  /*1af0*/  IMAD.SHL.U32 R0, R2, 0x200000, RZ ;  /* 0x0020000002007824 */ /* 0x000fca00078e00ff */
[----:B------:R-:W-:Y:S02]  /*1b00*/  LOP3.LUT R0, R3, R0, R4, 0xfe, !PT ;  /* 0x0000000003007212 */ /* 0x000fe400078efe04 */
.L_x_15553:
[----:B------:R-:W-:Y:S05]  /*1b10*/  BSYNC B0 ;  /* 0x0000000000007941 */ /* 0x000fea0003800000 */
.L_x_15552:
[----:B------:R-:W-:-:S04]  /*1b20*/  FMUL.FTZ R0, R0, 1 ;  /* 0x3f80000000007820 */ /* 0x000fc80000410000 */
[----:B------:R0:W1:Y:S01]  /*1b30*/  F2F.F64.F32 R2, R0 ;  /* 0x0000000000027310 */ /* 0x0000620000201800 */
[----:B------:R-:W-:Y:S05]  /*1b40*/  BRA `(.L_x_15533) ;  /* 0x000002c000007947 */ /* 0x000fea0003800000 */
.L_x_15545:
        /* <DEDUP_REMOVED lines=14> */
.L_x_15559:
[----:B------:R-:W-:Y:S05]  /*1c30*/  BSYNC B0 ;  /* 0x0000000000007941 */ /* 0x000fea0003800000 */
.L_x_15558:
[----:B------:R-:W-:-:S04]  /*1c40*/  FMUL.FTZ R0, R0, 1 ;  /* 0x3f80000000007820 */ /* 0x000fc80000410000 */
[----:B------:R0:W1:Y:S01]  /*1c50*/  F2F.F64.F32 R2, R0 ;  /* 0x0000000000027310 */ /* 0x0000620000201800 */
[----:B------:R-:W-:Y:S05]  /*1c60*/  BRA `(.L_x_15533) ;  /* 0x000001a000007947 */ /* 0x000fea0003800000 */
.L_x_15532:
        /* <DEDUP_REMOVED lines=21> */
.L_x_15557:
[----:B------:R-:W2:Y:S02]  /*1dc0*/  LDG.E.64 R2, [R4.64] ;  /* 0x0000002404027981 */ /* 0x000ea4000c1e1b00 */
[----:B--2---:R-:W0:Y:S01]  /*1dd0*/  I2F.F64.U64 R2, R2 ;  /* 0x0000000200027312 */ /* 0x004e220000301800 */
[----:B------:R-:W-:Y:S05]  /*1de0*/  BRA `(.L_x_15533) ;  /* 0x0000002000007947 */ /* 0x000fea0003800000 */
.L_x_15556:
[----:B------:R-:W2:Y:S02]  /*1df0*/  LDG.E R2, [R4.64] ;  /* 0x0000002404027981 */ /* 0x000ea4000c1e1900 */
[----:B--2---:R-:W0:Y:S02]  /*1e00*/  I2F.F64.U32 R2, R2 ;  /* 0x0000000200027312 */ /* 0x004e240000201800 */
.L_x_15533:
[----:B------:R-:W2:Y:S01]  /*1e10*/  LDC.U8 R9, c[0x0][0x380] ;  /* 0x0000e000ff097b82 */ /* 0x000ea20000000000 */
[----:B0-----:R-:W-:Y:S02]  /*1e20*/  IMAD.MOV.U32 R4, RZ, RZ, c[0x0][0x378] ;  /* 0x0000de00ff047624 */ /* 0x001fe400078e00ff */
[----:B------:R-:W-:-:S06]  /*1e30*/  IMAD.MOV.U32 R5, RZ, RZ, c[0x0][0x37c] ;  /* 0x0000df00ff057624 */ /* 0x000fcc00078e00ff */
[----:B------:R-:W0:Y:S01]  /*1e40*/  DSETP.NAN.AND P1, PT, R4, c[0x0][0x378], PT ;  /* 0x0000de000400762a */ /* 0x000e220003f28000 */
[----:B--2---:R-:W-:-:S04]  /*1e50*/  PRMT R0, R9, 0x9910, RZ ;  /* 0x0000991009007816 */ /* 0x004fc800000000ff */
[----:B------:R-:W-:-:S09]  /*1e60*/  ISETP.GT.AND P0, PT, R0, 0x9, PT ;  /* 0x000000090000780c */ /* 0x000fd20003f04270 */
[----:B0-----:R-:W-:Y:S05]  /*1e70*/  @P1 BRA `(.L_x_15560) ;  /* 0x000000d000001947 */ /* 0x001fea0003800000 */
[----:B-1---5:R-:W0:Y:S01]  /*1e80*/  DSETP.NAN.AND P1, PT, R2, R2, PT ;  /* 0x000000020200722a */ /* 0x022e220003f28000 */
[----:B------:R-:W-:Y:S02]  /*1e90*/  IMAD.MOV.U32 R8, RZ, RZ, c[0x0][0x37c] ;  /* 0x0000df00ff087624 */ /* 0x000fe400078e00ff */
[----:B------:R-:W-:-:S11]  /*1ea0*/  IMAD.MOV.U32 R5, RZ, RZ, R3 ;  /* 0x000000ffff057224 */ /* 0x000fd600078e0003 */
[----:B0-----:R-:W0:Y:S01]  /*1eb0*/  @!P1 DSETP.MIN.AND P2, P3, R2, c[0x0][0x378], PT ;  /* 0x0000de000200962a */ /* 0x001e220003b40000 */
[----:B------:R-:W-:Y:S01]  /*1ec0*/  @!P1 IMAD.MOV.U32 R4, RZ, RZ, R3 ;  /* 0x000000ffff049224 */ /* 0x000fe200078e0003 */
[----:B------:R-:W-:Y:S01]  /*1ed0*/  @!P1 LOP3.LUT R8, R8, 0x80000, RZ, 0xfc, !PT ;  /* 0x0008000008089812 */ /* 0x000fe200078efcff */
[----:B------:R-:W-:-:S03]  /*1ee0*/  @!P1 IMAD.MOV.U32 R6, RZ, RZ, R2 ;  /* 0x000000ffff069224 */ /* 0x000fc600078e0002 */
[----:B0-----:R-:W-:Y:S01]  /*1ef0*/  @!P1 FSEL R7, R4, c[0x0][0x37c], P2 ;  /* 0x0000df0004079a08 */ /* 0x001fe20001000000 */
[----:B------:R-:W-:Y:S01]  /*1f00*/  IMAD.MOV.U32 R4, RZ, RZ, R2 ;  /* 0x000000ffff047224 */ /* 0x000fe200078e0002 */
[----:B------:R-:W-:Y:S02]  /*1f10*/  @!P1 SEL R6, R6, c[0x0][0x378], P2 ;  /* 0x0000de0006069a07 */ /* 0x000fe40001000000 */
[----:B------:R-:W-:-:S03]  /*1f20*/  @!P1 SEL R7, R8, R7, P3 ;  /* 0x0000000708079207 */ /* 0x000fc60001800000 */
[----:B------:R-:W-:Y:S02]  /*1f30*/  @!P1 IMAD.MOV.U32 R4, RZ, RZ, R6 ;  /* 0x000000ffff049224 */ /* 0x000fe400078e0006 */
[----:B------:R-:W-:Y:S02]  /*1f40*/  @!P1 IMAD.MOV.U32 R5, RZ, RZ, R7 ;  /* 0x000000ffff059224 */ /* 0x000fe400078e0007 */
.L_x_15560:
        /* <DEDUP_REMOVED lines=12> */
.L_x_15564:
[----:B------:R-:W0:Y:S02]  /*2010*/  F2I.S64.F64.TRUNC R4, R4 ;  /* 0x0000000400047311 */ /* 0x000e24000030d900 */
[----:B01---5:R-:W-:-:S05]  /*2020*/  IMAD.MOV.U32 R3, RZ, RZ, R4 ;  /* 0x000000ffff037224 */ /* 0x023fca00078e0004 */
[----:B------:R0:W-:Y:S01]  /*2030*/  STG.E.U8 [R16.64], R3 ;  /* 0x0000000310007986 */ /* 0x0001e2000c101124 */
[----:B------:R-:W-:Y:S05]  /*2040*/  BRA `(.L_x_15566) ;  /* 0x00000ed000007947 */ /* 0x000fea0003800000 */
.L_x_15563:
        /* <DEDUP_REMOVED lines=9> */
.L_x_15568:
[----:B------:R-:W0:Y:S02]  /*20e0*/  F2I.F64.TRUNC R5, R4 ;  /* 0x0000000400057311 */ /* 0x000e24000030d100 */
[----:B0-----:R0:W-:Y:S01]  /*20f0*/  STG.E [R16.64], R5 ;  /* 0x0000000510007986 */ /* 0x0011e2000c101924 */
[----:B------:R-:W-:Y:S05]  /*2100*/  BRA `(.L_x_15566) ;  /* 0x00000e1000007947 */ /* 0x000fea0003800000 */
.L_x_15567:
[----:B------:R-:W0:Y:S02]  /*2110*/  F2I.F64.TRUNC R5, R4 ;  /* 0x0000000400057311 */ /* 0x000e24000030d100 */
[----:B0-----:R0:W-:Y:S01]  /*2120*/  STG.E.U16 [R16.64], R5 ;  /* 0x0000000510007986 */ /* 0x0011e2000c101524 */
[----:B------:R-:W-:Y:S05]  /*2130*/  BRA `(.L_x_15566) ;  /* 0x00000de000007947 */ /* 0x000fea0003800000 */
.L_x_15562:
[----:B------:R-:W-:-:S13]  /*2140*/  ISETP.GT.AND P0, PT, R0, 0x6, PT ;  /* 0x000000060000780c */ /* 0x000fda0003f04270 */
[----:B------:R-:W-:Y:S05]  /*2150*/  @P0 BRA `(.L_x_15569) ;  /* 0x000000f000000947 */ /* 0x000fea0003800000 */
[----:B------:R-:W-:-:S13]  /*2160*/  ISETP.NE.AND P0, PT, R0, 0x5, PT ;  /* 0x000000050000780c */ /* 0x000fda0003f05270 */
[----:B------:R-:W-:Y:S05]  /*2170*/  @!P0 BRA `(.L_x_15570) ;  /* 0x0000007000008947 */ /* 0x000fea0003800000 */
[----:B------:R-:W-:-:S13]  /*2180*/  ISETP.NE.AND P0, PT, R0, 0x6, PT ;  /* 0x000000060000780c */ /* 0x000fda0003f05270 */
[----:B------:R-:W-:Y:S05]  /*2190*/  @P0 BRA `(.L_x_15565) ;  /* 0x00000bf000000947 */ /* 0x000fea0003800000 */
[----:B-1---5:R-:W0:Y:S01]  /*21a0*/  F2F.F32.F64 R3, R4 ;  /* 0x0000000400037310 */ /* 0x022e220000301000 */
[----:B------:R-:W0:-:S14]  /*21b0*/  DSETP.GEU.AND P0, PT, |R4|, c[0x2][0x0], PT ;  /* 0x008000000400762a */ /* 0x000e1c0003f0e200 */
[----:B0-----:R-:W-:-:S05]  /*21c0*/  @!P0 FMUL R3, R3, 1.175494350822287508e-38 ;  /* 0x0080000003038820 */ /* 0x001fca0000400000 */
[----:B------:R0:W-:Y:S01]  /*21d0*/  STG.E [R16.64], R3 ;  /* 0x0000000310007986 */ /* 0x0001e2000c101924 */
[----:B------:R-:W-:Y:S05]  /*21e0*/  BRA `(.L_x_15566) ;  /* 0x00000d3000007947 */ /* 0x000fea0003800000 */
.L_x_15570:
[----:B------:R-:W0:Y:S01]  /*21f0*/  F2F.F32.F64 R0, R4 ;  /* 0x0000000400007310 */ /* 0x000e220000301000 */
[----:B------:R-:W0:-:S14]  /*2200*/  DSETP.GEU.AND P0, PT, |R4|, c[0x2][0x0], PT ;  /* 0x008000000400762a */ /* 0x000e1c0003f0e200 */
[----:B0-----:R-:W-:-:S05]  /*2210*/  @!P0 FMUL R0, R0, 1.175494350822287508e-38 ;  /* 0x0080000000008820 */ /* 0x001fca0000400000 */
[----:B------:R-:W-:-:S05]  /*2220*/  F2FP.PACK_AB R0, RZ, R0 ;  /* 0x00000000ff00723e */ /* 0x000fca00000000ff */
[----:B------:R0:W-:Y:S01]  /*2230*/  STG.E.U16 [R16.64], R0 ;  /* 0x0000000010007986 */ /* 0x0001e2000c101524 */
[----:B------:R-:W-:Y:S05]  /*2240*/  BRA `(.L_x_15566) ;  /* 0x00000cd000007947 */ /* 0x000fea0003800000 */
.L_x_15569:
[----:B------:R-:W-:-:S13]  /*2250*/  ISETP.NE.AND P0, PT, R0, 0x7, PT ;  /* 0x000000070000780c */ /* 0x000fda0003f05270 */
[----:B------:R-:W-:Y:S05]  /*2260*/  @!P0 BRA `(.L_x_15571) ;  /* 0x0000011000008947 */ /* 0x000fea0003800000 */
[----:B------:R-:W-:-:S13]  /*2270*/  ISETP.NE.AND P0, PT, R0, 0x8, PT ;  /* 0x000000080000780c */ /* 0x000fda0003f05270 */
[----:B------:R-:W-:Y:S05]  /*2280*/  @!P0 BRA `(.L_x_15572) ;  /* 0x0000008000008947 */ /* 0x000fea0003800000 */
[----:B------:R-:W-:-:S13]  /*2290*/  ISETP.NE.AND P0, PT, R0, 0x9, PT ;  /* 0x000000090000780c */ /* 0x000fda0003f05270 */
[----:B------:R-:W-:Y:S05]  /*22a0*/  @P0 BRA `(.L_x_15565) ;  /* 0x00000ae000000947 */ /* 0x000fea0003800000 */
[----:B-1---5:R-:W0:Y:S01]  /*22b0*/  F2F.F32.F64 R2, R4 ;  /* 0x0000000400027310 */ /* 0x022e220000301000 */
[----:B------:R-:W0:Y:S01]  /*22c0*/  DSETP.GEU.AND P0, PT, |R4|, c[0x2][0x0], PT ;  /* 0x008000000400762a */ /* 0x000e220003f0e200 */
[----:B------:R-:W-:-:S13]  /*22d0*/  IMAD.MOV.U32 R3, RZ, RZ, RZ ;  /* 0x000000ffff037224 */ /* 0x000fda00078e00ff */
[----:B0-----:R-:W-:-:S05]  /*22e0*/  @!P0 FMUL R2, R2, 1.175494350822287508e-38 ;  /* 0x0080000002028820 */ /* 0x001fca0000400000 */
[----:B------:R0:W-:Y:S01]  /*22f0*/  STG.E.64 [R16.64], R2 ;  /* 0x0000000210007986 */ /* 0x0001e2000c101b24 */
[----:B------:R-:W-:Y:S05]  /*2300*/  BRA `(.L_x_15566) ;  /* 0x00000c1000007947 */ /* 0x000fea0003800000 */
.L_x_15572:
[----:B------:R-:W0:Y:S01]  /*2310*/  F2F.F32.F64 R0, R4 ;  /* 0x0000000400007310 */ /* 0x000e220000301000 */
[----:B------:R-:W0:-:S14]  /*2320*/  DSETP.GEU.AND P0, PT, |R4|, c[0x2][0x0], PT ;  /* 0x008000000400762a */ /* 0x000e1c0003f0e200 */
[----:B0-----:R-:W-:-:S05]  /*2330*/  @!P0 FMUL R0, R0, 1.175494350822287508e-38 ;  /* 0x0080000000008820 */ /* 0x001fca0000400000 */
[----:B-1---5:R-:W-:-:S04]  /*2340*/  F2FP.PACK_AB R3, RZ, R0 ;  /* 0x00000000ff03723e */ /* 0x022fc800000000ff */
[----:B------:R-:W-:-:S05]  /*2350*/  PRMT R3, R3, 0x5410, RZ ;  /* 0x0000541003037816 */ /* 0x000fca00000000ff */
[----:B------:R0:W-:Y:S01]  /*2360*/  STG.E [R16.64], R3 ;  /* 0x0000000310007986 */ /* 0x0001e2000c101924 */
[----:B------:R-:W-:Y:S05]  /*2370*/  BRA `(.L_x_15566) ;  /* 0x00000ba000007947 */ /* 0x000fea0003800000 */
.L_x_15571:
[----:B------:R0:W-:Y:S01]  /*2380*/  STG.E.64 [R16.64], R4 ;  /* 0x0000000410007986 */ /* 0x0001e2000c101b24 */
[----:B------:R-:W-:Y:S05]  /*2390*/  BRA `(.L_x_15566) ;  /* 0x00000b8000007947 */ /* 0x000fea0003800000 */
.L_x_15561:
        /* <DEDUP_REMOVED lines=9> */
[----:B01---5:R-:W-:-:S05]  /*2430*/  SEL R3, RZ, 0x1, !P0 ;  /* 0x00000001ff037807 */ /* 0x023fca0004000000 */
[----:B------:R0:W-:Y:S01]  /*2440*/  STG.E.U8 [R16.64], R3 ;  /* 0x0000000310007986 */ /* 0x0001e2000c101124 */
[----:B------:R-:W-:Y:S05]  /*2450*/  BRA `(.L_x_15566) ;  /* 0x00000ac000007947 */ /* 0x000fea0003800000 */
.L_x_15575:
[----:B------:R-:W-:-:S05]  /*2460*/  CS2R R6, SRZ ;  /* 0x0000000000067805 */ /* 0x000fca000001ff00 */
[----:B------:R0:W-:Y:S01]  /*2470*/  STG.E.128 [R16.64], R4 ;  /* 0x0000000410007986 */ /* 0x0001e2000c101d24 */
[----:B------:R-:W-:Y:S05]  /*2480*/  BRA `(.L_x_15566) ;  /* 0x00000a9000007947 */ /* 0x000fea0003800000 */
.L_x_15574:
        /* <DEDUP_REMOVED lines=10> */
[C---:B-1---5:R-:W-:Y:S02]  /*2530*/  LOP3.LUT R2, R7.reuse, 0x7fffffff, RZ, 0xc0, !PT ;  /* 0x7fffffff07027812 */ /* 0x062fe400078ec0ff */
        /* <DEDUP_REMOVED lines=12> */
.L_x_15579:
[----:B------:R-:W-:Y:S05]  /*2600*/  BSYNC B0 ;  /* 0x0000000000007941 */ /* 0x000fea0003800000 */
.L_x_15578:
[----:B------:R-:W-:-:S05]  /*2610*/  LOP3.LUT R3, R0, R3, RZ, 0xfc, !PT ;  /* 0x0000000300037212 */ /* 0x000fca00078efcff */
[----:B------:R0:W-:Y:S01]  /*2620*/  STG.E.U8 [R16.64], R3 ;  /* 0x0000000310007986 */ /* 0x0001e2000c101124 */
[----:B------:R-:W-:Y:S05]  /*2630*/  BRA `(.L_x_15566) ;  /* 0x000008e000007947 */ /* 0x000fea0003800000 */
.L_x_15577:
[----:B-1---5:R-:W0:Y:S01]  /*2640*/  F2F.F32.F64 R3, R4 ;  /* 0x0000000400037310 */ /* 0x022e220000301000 */
        /* <DEDUP_REMOVED lines=14> */
.L_x_15581:
[----:B------:R-:W-:Y:S01]  /*2730*/  IMAD.MOV.U32 R0, RZ, RZ, 0x7f ;  /* 0x0000007fff007424 */ /* 0x000fe200078e00ff */
[----:B------:R-:W-:-:S04]  /*2740*/  ISETP.GT.U32.AND P0, PT, R2, 0x7f800000, PT ;  /* 0x7f8000000200780c */ /* 0x000fc80003f04070 */
[----:B------:R-:W-:-:S04]  /*2750*/  SEL R0, R0, 0x7c, P0 ;  /* 0x0000007c00007807 */ /* 0x000fc80000000000 */
.L_x_15582:
[----:B------:R-:W-:Y:S05]  /*2760*/  BSYNC B0 ;  /* 0x0000000000007941 */ /* 0x000fea0003800000 */
.L_x_15580:
[----:B------:R-:W-:-:S04]  /*2770*/  LOP3.LUT R2, R3, 0x80000000, RZ, 0xc0, !PT ;  /* 0x8000000003027812 */ /* 0x000fc800078ec0ff */
[----:B------:R-:W-:-:S04]  /*2780*/  SHF.R.U32.HI R3, RZ, 0x18, R2 ;  /* 0x00000018ff037819 */ /* 0x000fc80000011602 */
[----:B------:R-:W-:-:S05]  /*2790*/  LOP3.LUT R3, R0, R3, RZ, 0xfc, !PT ;  /* 0x0000000300037212 */ /* 0x000fca00078efcff */
[----:B------:R0:W-:Y:S01]  /*27a0*/  STG.E.U8 [R16.64], R3 ;  /* 0x0000000310007986 */ /* 0x0001e2000c101124 */
[----:B------:R-:W-:Y:S05]  /*27b0*/  BRA `(.L_x_15566) ;  /* 0x0000076000007947 */ /* 0x000fea0003800000 */
.L_x_15576:
[----:B------:R-:W0:Y:S01]  /*27c0*/  F2F.F32.F64 R0, R4 ;  /* 0x0000000400007310 */ /* 0x000e220000301000 */
[----:B------:R-:W0:-:S14]  /*27d0*/  DSETP.GEU.AND P0, PT, |R4|, c[0x2][0x0], PT ;  /* 0x008000000400762a */ /* 0x000e1c0003f0e200 */
[----:B0-----:R-:W-:-:S05]  /*27e0*/  @!P0 FMUL R0, R0, 1.175494350822287508e-38 ;  /* 0x0080000000008820 */ /* 0x001fca0000400000 */
[----:B------:R-:W-:-:S05]  /*27f0*/  F2FP.BF16.PACK_AB R0, RZ, R0 ;  /* 0x00000000ff00723e */ /* 0x000fca00000010ff */
[----:B------:R0:W-:Y:S01]  /*2800*/  STG.E.U16 [R16.64], R0 ;  /* 0x0000000010007986 */ /* 0x0001e2000c101524 */
[----:B------:R-:W-:Y:S05]  /*2810*/  BRA `(.L_x_15566) ;  /* 0x0000070000007947 */ /* 0x000fea0003800000 */
.L_x_15573:
        /* <DEDUP_REMOVED lines=11> */
.L_x_15585:
[----:B-1---5:R-:W0:Y:S01]  /*28d0*/  F2F.F32.F64 R3, R4 ;  /* 0x0000000400037310 */ /* 0x022e220000301000 */
        /* <DEDUP_REMOVED lines=18> */
.L_x_15588:
[----:B------:R-:W-:-:S04]  /*2a00*/  LOP3.LUT R2, R3, 0x80000000, RZ, 0xc0, !PT ;  /* 0x8000000003027812 */ /* 0x000fc800078ec0ff */
[----:B------:R-:W-:-:S04]  /*2a10*/  SHF.R.U32.HI R3, RZ, 0x18, R2 ;  /* 0x00000018ff037819 */ /* 0x000fc80000011602 */
[----:B------:R-:W-:-:S04]  /*2a20*/  LOP3.LUT R0, R0, R3, RZ, 0xfc, !PT ;  /* 0x0000000300007212 */ /* 0x000fc800078efcff */
[----:B------:R-:W-:Y:S02]  /*2a30*/  PRMT R8, R0, 0x7610, R8 ;  /* 0x0000761000087816 */ /* 0x000fe40000000008 */
.L_x_15587:
[----:B------:R-:W-:Y:S05]  /*2a40*/  BSYNC B0 ;  /* 0x0000000000007941 */ /* 0x000fea0003800000 */
.L_x_15586:
[----:B------:R0:W-:Y:S01]  /*2a50*/  STG.E.U8 [R16.64], R8 ;  /* 0x0000000810007986 */ /* 0x0001e2000c101124 */
[----:B------:R-:W-:Y:S05]  /*2a60*/  BRA `(.L_x_15566) ;  /* 0x000004b000007947 */ /* 0x000fea0003800000 */
.L_x_15584:
        /* <DEDUP_REMOVED lines=19> */
.L_x_15591:
[----:B------:R-:W-:-:S04]  /*2ba0*/  LOP3.LUT R2, R3, 0x80000000, RZ, 0xc0, !PT ;  /* 0x8000000003027812 */ /* 0x000fc800078ec0ff */
[----:B------:R-:W-:-:S04]  /*2bb0*/  SHF.R.U32.HI R3, RZ, 0x18, R2 ;  /* 0x00000018ff037819 */ /* 0x000fc80000011602 */
[----:B------:R-:W-:-:S04]  /*2bc0*/  LOP3.LUT R0, R0, R3, RZ, 0xfc, !PT ;  /* 0x0000000300007212 */ /* 0x000fc800078efcff */
[----:B------:R-:W-:Y:S02]  /*2bd0*/  PRMT R8, R0, 0x7610, R8 ;  /* 0x0000761000087816 */ /* 0x000fe40000000008 */
.L_x_15590:
[----:B------:R-:W-:Y:S05]  /*2be0*/  BSYNC B0 ;  /* 0x0000000000007941 */ /* 0x000fea0003800000 */
.L_x_15589:
[----:B------:R0:W-:Y:S01]  /*2bf0*/  STG.E.U8 [R16.64], R8 ;  /* 0x0000000810007986 */ /* 0x0001e2000c101124 */
[----:B------:R-:W-:Y:S05]  /*2c00*/  BRA `(.L_x_15566) ;  /* 0x0000031000007947 */ /* 0x000fea0003800000 */
.L_x_15583:
        /* <DEDUP_REMOVED lines=10> */
[----:B-1---5:R-:W-:-:S04]  /*2cb0*/  SHF.R.U32.HI R2, RZ, 0x17, R6 ;  /* 0x00000017ff027819 */ /* 0x022fc80000011606 */
        /* <DEDUP_REMOVED lines=13> */
.L_x_15565:
[----:B-1---5:R-:W-:Y:S01]  /*2d90*/  MOV R2, 0x0 ;  /* 0x0000000000027802 */ /* 0x022fe20000000f00 */
        /* <DEDUP_REMOVED lines=19> */
.L_x_15593:
[----:B------:R-:W0:Y:S02]  /*2ed0*/  F2I.U64.F64.TRUNC R4, R4 ;  /* 0x0000000400047311 */ /* 0x000e24000030d800 */
[----:B0-----:R0:W-:Y:S01]  /*2ee0*/  STG.E.64 [R16.64], R4 ;  /* 0x0000000410007986 */ /* 0x0011e2000c101b24 */
[----:B------:R-:W-:Y:S05]  /*2ef0*/  BRA `(.L_x_15566) ;  /* 0x0000002000007947 */ /* 0x000fea0003800000 */
.L_x_15592:
[----:B------:R-:W0:Y:S02]  /*2f00*/  F2I.U32.F64.TRUNC R5, R4 ;  /* 0x0000000400057311 */ /* 0x000e24000030d000 */
[----:B0-----:R0:W-:Y:S02]  /*2f10*/  STG.E [R16.64], R5 ;  /* 0x0000000510007986 */ /* 0x0011e4000c101924 */
.L_x_15566:
[----:B------:R-:W-:-:S05]  /*2f20*/  IMAD R18, R18, 0x200, R23 ;  /* 0x0000020012127824 */ /* 0x000fca00078e0217 */
[----:B------:R-:W-:Y:S02]  /*2f30*/  IADD3 R19, R18, 0x80, RZ ;  /* 0x0000008012137810 */ /* 0x000fe40007ffe0ff */
.L_x_15526:
[----:B------:R-:W-:Y:S05]  /*2f40*/  BSYNC B6 ;  /* 0x0000000000067941 */ /* 0x000fea0003800000 */
.L_x_15525:
        /* <DEDUP_REMOVED lines=9> */
[----:B-1---5:R-:W-:-:S03]  /*2fe0*/  IMAD.HI.U32 R2, R19, c[0x0][0x170], R18 ;  /* 0x00005c0013027a27 */ /* 0x022fc600078e0012 */
        /* <DEDUP_REMOVED lines=221> */
.L_x_15596:
[----:B-1---5:R-:W0:Y:S01]  /*3dc0*/  LDC.U8 R3, c[0x0][0x381] ;  /* 0x0000e040ff037b82 */ /* 0x022e220000000000 */
        /* <DEDUP_REMOVED lines=18> */
.L_x_15600:
[----:B------:R-:W2:Y:S02]  /*3ef0*/  LDG.E.U8 R2, [R4.64] ;  /* 0x0000002404027981 */ /* 0x000ea4000c1e1100 */
[----:B--2---:R-:W0:Y:S01]  /*3f00*/  I2F.F64.U16 R2, R2 ;  /* 0x0000000200027312 */ /* 0x004e220000101800 */
[----:B------:R-:W-:Y:S05]  /*3f10*/  BRA `(.L_x_15602) ;  /* 0x00000df000007947 */ /* 0x000fea0003800000 */
.L_x_15599:
        /* <DEDUP_REMOVED lines=9> */
.L_x_15604:
[----:B------:R-:W2:Y:S02]  /*3fb0*/  LDG.E R2, [R4.64] ;  /* 0x0000002404027981 */ /* 0x000ea4000c1e1900 */
[----:B--2---:R-:W0:Y:S01]  /*3fc0*/  I2F.F64 R2, R2 ;  /* 0x0000000200027312 */ /* 0x004e220000201c00 */
[----:B------:R-:W-:Y:S05]  /*3fd0*/  BRA `(.L_x_15602) ;  /* 0x00000d3000007947 */ /* 0x000fea0003800000 */
.L_x_15603:
[----:B------:R-:W2:Y:S02]  /*3fe0*/  LDG.E.U16 R2, [R4.64] ;  /* 0x0000002404027981 */ /* 0x000ea4000c1e1500 */
[----:B--2---:R-:W0:Y:S01]  /*3ff0*/  I2F.F64.S16 R2, R2 ;  /* 0x0000000200027312 */ /* 0x004e220000101c00 */
[----:B------:R-:W-:Y:S05]  /*4000*/  BRA `(.L_x_15602) ;  /* 0x00000d0000007947 */ /* 0x000fea0003800000 */
.L_x_15598:
        /* <DEDUP_REMOVED lines=10> */
.L_x_15606:
[----:B------:R-:W2:Y:S02]  /*40b0*/  LDG.E.U16 R0, [R4.64] ;  /* 0x0000002404007981 */ /* 0x000ea4000c1e1500 */
[----:B--2---:R-:W-:-:S05]  /*40c0*/  HADD2.F32 R0, -RZ, R0.H0_H0 ;  /* 0x20000000ff007230 */ /* 0x004fca0000004100 */
[----:B------:R-:W-:-:S04]  /*40d0*/  FMUL.FTZ R0, R0, 1 ;  /* 0x3f80000000007820 */ /* 0x000fc80000410000 */
[----:B------:R0:W1:Y:S01]  /*40e0*/  F2F.F64.F32 R2, R0 ;  /* 0x0000000000027310 */ /* 0x0000620000201800 */
[----:B------:R-:W-:Y:S05]  /*40f0*/  BRA `(.L_x_15602) ;  /* 0x00000c1000007947 */ /* 0x000fea0003800000 */
.L_x_15605:
        /* <DEDUP_REMOVED lines=10> */
.L_x_15608:
[----:B------:R-:W2:Y:S02]  /*41a0*/  LDG.E.U16 R4, [R4.64] ;  /* 0x0000002404047981 */ /* 0x000ea4000c1e1500 */
[----:B--2---:R-:W-:-:S05]  /*41b0*/  HADD2.F32 R0, -RZ, R4.H0_H0 ;  /* 0x20000004ff007230 */ /* 0x004fca0000004100 */
[----:B------:R-:W-:-:S04]  /*41c0*/  FMUL.FTZ R0, R0, 1 ;  /* 0x3f80000000007820 */ /* 0x000fc80000410000 */
[----:B------:R0:W1:Y:S01]  /*41d0*/  F2F.F64.F32 R2, R0 ;  /* 0x0000000000027310 */ /* 0x0000620000201800 */
[----:B------:R-:W-:Y:S05]  /*41e0*/  BRA `(.L_x_15602) ;  /* 0x00000b2000007947 */ /* 0x000fea0003800000 */
.L_x_15607:
[----:B------:R0:W5:Y:S01]  /*41f0*/  LDG.E.64 R2, [R4.64] ;  /* 0x0000002404027981 */ /* 0x000162000c1e1b00 */
[----:B------:R-:W-:Y:S05]  /*4200*/  BRA `(.L_x_15602) ;  /* 0x00000b0000007947 */ /* 0x000fea0003800000 */
.L_x_15597:
        /* <DEDUP_REMOVED lines=13> */
.L_x_15611:
[----:B------:R0:W5:Y:S01]  /*42e0*/  LDG.E.64 R2, [R4.64] ;  /* 0x0000002404027981 */ /* 0x000162000c1e1b00 */
[----:B------:R-:W-:Y:S05]  /*42f0*/  BRA `(.L_x_15602) ;  /* 0x00000a1000007947 */ /* 0x000fea0003800000 */
.L_x_15610:
        /* <DEDUP_REMOVED lines=28> */
.L_x_15613:
        /* <DEDUP_REMOVED lines=15> */
.L_x_15612:
[----:B------:R-:W2:Y:S02]  /*45b0*/  LDG.E.U16 R0, [R4.64] ;  /* 0x0000002404007981 */ /* 0x000ea4000c1e1500 */
[----:B--2---:R-:W-:-:S05]  /*45c0*/  PRMT R0, RZ, 0x5410, R0 ;  /* 0x00005410ff007816 */ /* 0x004fca0000000000 */
[----:B------:R-:W-:-:S04]  /*45d0*/  FMUL.FTZ R0, R0, 1 ;  /* 0x3f80000000007820 */ /* 0x000fc80000410000 */
[----:B------:R0:W1:Y:S01]  /*45e0*/  F2F.F64.F32 R2, R0 ;  /* 0x0000000000027310 */ /* 0x0000620000201800 */
[----:B------:R-:W-:Y:S05]  /*45f0*/  BRA `(.L_x_15602) ;  /* 0x0000071000007947 */ /* 0x000fea0003800000 */
.L_x_15609:
        /* <DEDUP_REMOVED lines=11> */
.L_x_15616:
        /* <DEDUP_REMOVED lines=21> */
.L_x_15620:
[----:B------:R-:W-:Y:S05]  /*4800*/  BSYNC B1 ;  /* 0x0000000000017941 */ /* 0x000fea0003800000 */
.L_x_15619:
[----:B------:R-:W-:Y:S01]  /*4810*/  LEA R3, R0, 0x3b800000, 0x17 ;  /* 0x3b80000000037811 */ /* 0x000fe200078eb8ff */
[----:B------:R-:W-:-:S05]  /*4820*/  IMAD.SHL.U32 R0, R2, 0x100000, RZ ;  /* 0x0010000002007824 */ /* 0x000fca00078e00ff */
[----:B------:R-:W-:Y:S02]  /*4830*/  LOP3.LUT R0, R3, R0, R4, 0xfe, !PT ;  /* 0x0000000003007212 */ /* 0x000fe400078efe04 */
.L_x_15618:
[----:B------:R-:W-:Y:S05]  /*4840*/  BSYNC B0 ;  /* 0x0000000000007941 */ /* 0x000fea0003800000 */
.L_x_15617:
[----:B------:R-:W-:-:S04]  /*4850*/  FMUL.FTZ R0, R0, 1 ;  /* 0x3f80000000007820 */ /* 0x000fc80000410000 */
[----:B------:R0:W1:Y:S01]  /*4860*/  F2F.F64.F32 R2, R0 ;  /* 0x0000000000027310 */ /* 0x0000620000201800 */
[----:B------:R-:W-:Y:S05]  /*4870*/  BRA `(.L_x_15602) ;  /* 0x0000049000007947 */ /* 0x000fea0003800000 */
.L_x_15615:
        /* <DEDUP_REMOVED lines=21> */
.L_x_15624:
[----:B------:R-:W-:Y:S05]  /*49d0*/  BSYNC B1 ;  /* 0x0000000000017941 */ /* 0x000fea0003800000 */
.L_x_15623:
[----:B------:R-:W-:Y:S01]  /*49e0*/  LEA R3, R0, 0x37800000, 0x17 ;  /* 0x3780000000037811 */ /* 0x000fe200078eb8ff */
[----:B------:R-:W-:-:S05]  /*49f0*/  IMAD.SHL.U32 R0, R2, 0x200000, RZ ;  /* 0x0020000002007824 */ /* 0x000fca00078e00ff */
[----:B------:R-:W-:Y:S02]  /*4a00*/  LOP3.LUT R0, R3, R0, R4, 0xfe, !PT ;  /* 0x0000000003007212 */ /* 0x000fe400078efe04 */
.L_x_15622:
[----:B------:R-:W-:Y:S05]  /*4a10*/  BSYNC B0 ;  /* 0x0000000000007941 */ /* 0x000fea0003800000 */
.L_x_15621:
[----:B------:R-:W-:-:S04]  /*4a20*/  FMUL.FTZ R0, R0, 1 ;  /* 0x3f80000000007820 */ /* 0x000fc80000410000 */
[----:B------:R0:W1:Y:S01]  /*4a30*/  F2F.F64.F32 R2, R0 ;  /* 0x0000000000027310 */ /* 0x0000620000201800 */
[----:B------:R-:W-:Y:S05]  /*4a40*/  BRA `(.L_x_15602) ;  /* 0x000002c000007947 */ /* 0x000fea0003800000 */
.L_x_15614:
        /* <DEDUP_REMOVED lines=14> */
.L_x_15628:
[----:B------:R-:W-:Y:S05]  /*4b30*/  BSYNC B0 ;  /* 0x0000000000007941 */ /* 0x000fea0003800000 */
.L_x_15627:
[----:B------:R-:W-:-:S04]  /*4b40*/  FMUL.FTZ R0, R0, 1 ;  /* 0x3f80000000007820 */ /* 0x000fc80000410000 */
[----:B------:R0:W1:Y:S01]  /*4b50*/  F2F.F64.F32 R2, R0 ;  /* 0x0000000000027310 */ /* 0x0000620000201800 */
[----:B------:R-:W-:Y:S05]  /*4b60*/  BRA `(.L_x_15602) ;  /* 0x000001a000007947 */ /* 0x000fea0003800000 */
.L_x_15601:
        /* <DEDUP_REMOVED lines=21> */
.L_x_15626:
[----:B------:R-:W2:Y:S02]  /*4cc0*/  LDG.E.64 R2, [R4.64] ;  /* 0x0000002404027981 */ /* 0x000ea4000c1e1b00 */
[----:B--2---:R-:W0:Y:S01]  /*4cd0*/  I2F.F64.U64 R2, R2 ;  /* 0x0000000200027312 */ /* 0x004e220000301800 */
[----:B------:R-:W-:Y:S05]  /*4ce0*/  BRA `(.L_x_15602) ;  /* 0x0000002000007947 */ /* 0x000fea0003800000 */
.L_x_15625:
[----:B------:R-:W2:Y:S02]  /*4cf0*/  LDG.E R2, [R4.64] ;  /* 0x0000002404027981 */ /* 0x000ea4000c1e1900 */
[----:B--2---:R-:W0:Y:S02]  /*4d00*/  I2F.F64.U32 R2, R2 ;  /* 0x0000000200027312 */ /* 0x004e240000201800 */
.L_x_15602:
        /* <DEDUP_REMOVED lines=20> */
.L_x_15629:
        /* <DEDUP_REMOVED lines=12> */
.L_x_15633:
[----:B------:R-:W0:Y:S02]  /*4f10*/  F2I.S64.F64.TRUNC R4, R4 ;  /* 0x0000000400047311 */ /* 0x000e24000030d900 */
[----:B01---5:R-:W-:-:S05]  /*4f20*/  IMAD.MOV.U32 R3, RZ, RZ, R4 ;  /* 0x000000ffff037224 */ /* 0x023fca00078e0004 */
[----:B------:R0:W-:Y:S01]  /*4f30*/  STG.E.U8 [R16.64], R3 ;  /* 0x0000000310007986 */ /* 0x0001e2000c101124 */
[----:B------:R-:W-:Y:S05]  /*4f40*/  BRA `(.L_x_15635) ;  /* 0x00000ed000007947 */ /* 0x000fea0003800000 */
.L_x_15632:
        /* <DEDUP_REMOVED lines=9> */
.L_x_15637:
[----:B------:R-:W0:Y:S02]  /*4fe0*/  F2I.F64.TRUNC R5, R4 ;  /* 0x0000000400057311 */ /* 0x000e24000030d100 */
[----:B0-----:R0:W-:Y:S01]  /*4ff0*/  STG.E [R16.64], R5 ;  /* 0x0000000510007986 */ /* 0x0011e2000c101924 */
[----:B------:R-:W-:Y:S05]  /*5000*/  BRA `(.L_x_15635) ;  /* 0x00000e1000007947 */ /* 0x000fea0003800000 */
.L_x_15636:
[----:B------:R-:W0:Y:S02]  /*5010*/  F2I.F64.TRUNC R5, R4 ;  /* 0x0000000400057311 */ /* 0x000e24000030d100 */
[----:B0-----:R0:W-:Y:S01]  /*5020*/  STG.E.U16 [R16.64], R5 ;  /* 0x0000000510007986 */ /* 0x0011e2000c101524 */
[----:B------:R-:W-:Y:S05]  /*5030*/  BRA `(.L_x_15635) ;  /* 0x00000de000007947 */ /* 0x000fea0003800000 */
.L_x_15631:
        /* <DEDUP_REMOVED lines=11> */
.L_x_15639:
[----:B------:R-:W0:Y:S01]  /*50f0*/  F2F.F32.F64 R0, R4 ;  /* 0x0000000400007310 */ /* 0x000e220000301000 */
[----:B------:R-:W0:-:S14]  /*5100*/  DSETP.GEU.AND P0, PT, |R4|, c[0x2][0x0], PT ;  /* 0x008000000400762a */ /* 0x000e1c0003f0e200 */
[----:B0-----:R-:W-:-:S05]  /*5110*/  @!P0 FMUL R0, R0, 1.175494350822287508e-38 ;  /* 0x0080000000008820 */ /* 0x001fca0000400000 */
[----:B------:R-:W-:-:S05]  /*5120*/  F2FP.PACK_AB R0, RZ, R0 ;  /* 0x00000000ff00723e */ /* 0x000fca00000000ff */
[----:B------:R0:W-:Y:S01]  /*5130*/  STG.E.U16 [R16.64], R0 ;  /* 0x0000000010007986 */ /* 0x0001e2000c101524 */
[----:B------:R-:W-:Y:S05]  /*5140*/  BRA `(.L_x_15635) ;  /* 0x00000cd000007947 */ /* 0x000fea0003800000 */
.L_x_15638:
        /* <DEDUP_REMOVED lines=12> */
.L_x_15641:
[----:B------:R-:W0:Y:S01]  /*5210*/  F2F.F32.F64 R0, R4 ;  /* 0x0000000400007310 */ /* 0x000e220000301000 */
[----:B------:R-:W0:-:S14]  /*5220*/  DSETP.GEU.AND P0, PT, |R4|, c[0x2][0x0], PT ;  /* 0x008000000400762a */ /* 0x000e1c0003f0e200 */
[----:B0-----:R-:W-:-:S05]  /*5230*/  @!P0 FMUL R0, R0, 1.175494350822287508e-38 ;  /* 0x0080000000008820 */ /* 0x001fca0000400000 */
[----:B-1---5:R-:W-:-:S04]  /*5240*/  F2FP.PACK_AB R3, RZ, R0 ;  /* 0x00000000ff03723e */ /* 0x022fc800000000ff */
[----:B------:R-:W-:-:S05]  /*5250*/  PRMT R3, R3, 0x5410, RZ ;  /* 0x0000541003037816 */ /* 0x000fca00000000ff */
[----:B------:R0:W-:Y:S01]  /*5260*/  STG.E [R16.64], R3 ;  /* 0x0000000310007986 */ /* 0x0001e2000c101924 */
[----:B------:R-:W-:Y:S05]  /*5270*/  BRA `(.L_x_15635) ;  /* 0x00000ba000007947 */ /* 0x000fea0003800000 */
.L_x_15640:
[----:B------:R0:W-:Y:S01]  /*5280*/  STG.E.64 [R16.64], R4 ;  /* 0x0000000410007986 */ /* 0x0001e2000c101b24 */
[----:B------:R-:W-:Y:S05]  /*5290*/  BRA `(.L_x_15635) ;  /* 0x00000b8000007947 */ /* 0x000fea0003800000 */
.L_x_15630:
        /* <DEDUP_REMOVED lines=12> */
.L_x_15644:
[----:B------:R-:W-:-:S05]  /*5360*/  CS2R R6, SRZ ;  /* 0x0000000000067805 */ /* 0x000fca000001ff00 */
[----:B------:R0:W-:Y:S01]  /*5370*/  STG.E.128 [R16.64], R4 ;  /* 0x0000000410007986 */ /* 0x0001e2000c101d24 */
[----:B------:R-:W-:Y:S05]  /*5380*/  BRA `(.L_x_15635) ;  /* 0x00000a9000007947 */ /* 0x000fea0003800000 */
.L_x_15643:
        /* <DEDUP_REMOVED lines=23> */
.L_x_15648:
[----:B------:R-:W-:Y:S05]  /*5500*/  BSYNC B0 ;  /* 0x0000000000007941 */ /* 0x000fea0003800000 */
.L_x_15647:
[----:B------:R-:W-:-:S05]  /*5510*/  LOP3.LUT R3, R0, R3, RZ, 0xfc, !PT ;  /* 0x0000000300037212 */ /* 0x000fca00078efcff */
[----:B------:R0:W-:Y:S01]  /*5520*/  STG.E.U8 [R16.64], R3 ;  /* 0x0000000310007986 */ /* 0x0001e2000c101124 */
[----:B------:R-:W-:Y:S05]  /*5530*/  BRA `(.L_x_15635) ;  /* 0x000008e000007947 */ /* 0x000fea0003800000 */
.L_x_15646:
        /* <DEDUP_REMOVED lines=15> */
.L_x_15650:
[----:B------:R-:W-:Y:S01]  /*5630*/  IMAD.MOV.U32 R0, RZ, RZ, 0x7f ;  /* 0x0000007fff007424 */ /* 0x000fe200078e00ff */
[----:B------:R-:W-:-:S04]  /*5640*/  ISETP.GT.U32.AND P0, PT, R2, 0x7f800000, PT ;  /* 0x7f8000000200780c */ /* 0x000fc80003f04070 */
[----:B------:R-:W-:-:S04]  /*5650*/  SEL R0, R0, 0x7c, P0 ;  /* 0x0000007c00007807 */ /* 0x000fc80000000000 */
.L_x_15651:
[----:B------:R-:W-:Y:S05]  /*5660*/  BSYNC B0 ;  /* 0x0000000000007941 */ /* 0x000fea0003800000 */
.L_x_15649:
[----:B------:R-:W-:-:S04]  /*5670*/  LOP3.LUT R2, R3, 0x80000000, RZ, 0xc0, !PT ;  /* 0x8000000003027812 */ /* 0x000fc800078ec0ff */
[----:B------:R-:W-:-:S04]  /*5680*/  SHF.R.U32.HI R3, RZ, 0x18, R2 ;  /* 0x00000018ff037819 */ /* 0x000fc80000011602 */
[----:B------:R-:W-:-:S05]  /*5690*/  LOP3.LUT R3, R0, R3, RZ, 0xfc, !PT ;  /* 0x0000000300037212 */ /* 0x000fca00078efcff */
[----:B------:R0:W-:Y:S01]  /*56a0*/  STG.E.U8 [R16.64], R3 ;  /* 0x0000000310007986 */ /* 0x0001e2000c101124 */
[----:B------:R-:W-:Y:S05]  /*56b0*/  BRA `(.L_x_15635) ;  /* 0x0000076000007947 */ /* 0x000fea0003800000 */
.L_x_15645:
[----:B------:R-:W0:Y:S01]  /*56c0*/  F2F.F32.F64 R0, R4 ;  /* 0x0000000400007310 */ /* 0x000e220000301000 */
[----:B------:R-:W0:-:S14]  /*56d0*/  DSETP.GEU.AND P0, PT, |R4|, c[0x2][0x0], PT ;  /* 0x008000000400762a */ /* 0x000e1c0003f0e200 */
[----:B0-----:R-:W-:-:S05]  /*56e0*/  @!P0 FMUL R0, R0, 1.175494350822287508e-38 ;  /* 0x0080000000008820 */ /* 0x001fca0000400000 */
[----:B------:R-:W-:-:S05]  /*56f0*/  F2FP.BF16.PACK_AB R0, RZ, R0 ;  /* 0x00000000ff00723e */ /* 0x000fca00000010ff */
[----:B------:R0:W-:Y:S01]  /*5700*/  STG.E.U16 [R16.64], R0 ;  /* 0x0000000010007986 */ /* 0x0001e2000c101524 */
[----:B------:R-:W-:Y:S05]  /*5710*/  BRA `(.L_x_15635) ;  /* 0x0000070000007947 */ /* 0x000fea0003800000 */
.L_x_15642:
        /* <DEDUP_REMOVED lines=11> */
.L_x_15654:
        /* <DEDUP_REMOVED lines=19> */
.L_x_15657:
[----:B------:R-:W-:-:S04]  /*5900*/  LOP3.LUT R2, R3, 0x80000000, RZ, 0xc0, !PT ;  /* 0x8000000003027812 */ /* 0x000fc800078ec0ff */
[----:B------:R-:W-:-:S04]  /*5910*/  SHF.R.U32.HI R3, RZ, 0x18, R2 ;  /* 0x00000018ff037819 */ /* 0x000fc80000011602 */
[----:B------:R-:W-:-:S04]  /*5920*/  LOP3.LUT R0, R0, R3, RZ, 0xfc, !PT ;  /* 0x0000000300007212 */ /* 0x000fc800078efcff */
[----:B------:R-:W-:Y:S02]  /*5930*/  PRMT R8, R0, 0x7610, R8 ;  /* 0x0000761000087816 */ /* 0x000fe40000000008 */
.L_x_15656:
[----:B------:R-:W-:Y:S05]  /*5940*/  BSYNC B0 ;  /* 0x0000000000007941 */ /* 0x000fea0003800000 */
.L_x_15655:
[----:B------:R0:W-:Y:S01]  /*5950*/  STG.E.U8 [R16.64], R8 ;  /* 0x0000000810007986 */ /* 0x0001e2000c101124 */
[----:B------:R-:W-:Y:S05]  /*5960*/  BRA `(.L_x_15635) ;  /* 0x000004b000007947 */ /* 0x000fea0003800000 */
.L_x_15653:
        /* <DEDUP_REMOVED lines=19> */
.L_x_15660:
[----:B------:R-:W-:-:S04]  /*5aa0*/  LOP3.LUT R2, R3, 0x80000000, RZ, 0xc0, !PT ;  /* 0x8000000003027812 */ /* 0x000fc800078ec0ff */
[----:B------:R-:W-:-:S04]  /*5ab0*/  SHF.R.U32.HI R3, RZ, 0x18, R2 ;  /* 0x00000018ff037819 */ /* 0x000fc80000011602 */
[----:B------:R-:W-:-:S04]  /*5ac0*/  LOP3.LUT R0, R0, R3, RZ, 0xfc, !PT ;  /* 0x0000000300007212 */ /* 0x000fc800078efcff */
[----:B------:R-:W-:Y:S02]  /*5ad0*/  PRMT R8, R0, 0x7610, R8 ;  /* 0x0000761000087816 */ /* 0x000fe40000000008 */
.L_x_15659:
[----:B------:R-:W-:Y:S05]  /*5ae0*/  BSYNC B0 ;  /* 0x0000000000007941 */ /* 0x000fea0003800000 */
.L_x_15658:
[----:B------:R0:W-:Y:S01]  /*5af0*/  STG.E.U8 [R16.64], R8 ;  /* 0x0000000810007986 */ /* 0x0001e2000c101124 */
[----:B------:R-:W-:Y:S05]  /*5b00*/  BRA `(.L_x_15635) ;  /* 0x0000031000007947 */ /* 0x000fea0003800000 */
.L_x_15652:
        /* <DEDUP_REMOVED lines=24> */
.L_x_15634:
        /* <DEDUP_REMOVED lines=20> */
.L_x_15662:
[----:B------:R-:W0:Y:S02]  /*5dd0*/  F2I.U64.F64.TRUNC R4, R4 ;  /* 0x0000000400047311 */ /* 0x000e24000030d800 */
[----:B0-----:R0:W-:Y:S01]  /*5de0*/  STG.E.64 [R16.64], R4 ;  /* 0x0000000410007986 */ /* 0x0011e2000c101b24 */
[----:B------:R-:W-:Y:S05]  /*5df0*/  BRA `(.L_x_15635) ;  /* 0x0000002000007947 */ /* 0x000fea0003800000 */
.L_x_15661:
[----:B------:R-:W0:Y:S02]  /*5e00*/  F2I.U32.F64.TRUNC R5, R4 ;  /* 0x0000000400057311 */ /* 0x000e24000030d000 */
[----:B0-----:R0:W-:Y:S02]  /*5e10*/  STG.E [R16.64], R5 ;  /* 0x0000000510007986 */ /* 0x0011e4000c101924 */
.L_x_15635:
        /* <DEDUP_REMOVED lines=231> */
.L_x_15663:
        /* <DEDUP_REMOVED lines=19> */
.L_x_15667:
[----:B------:R-:W2:Y:S02]  /*6dc0*/  LDG.E.U8 R2, [R4.64] ;  /* 0x0000002404027981 */ /* 0x000ea4000c1e1100 */
[----:B--2---:R-:W0:Y:S01]  /*6dd0*/  I2F.F64.U16 R2, R2 ;  /* 0x0000000200027312 */ /* 0x004e220000101800 */
[----:B------:R-:W-:Y:S05]  /*6de0*/  BRA `(.L_x_15669) ;  /* 0x00000df000007947 */ /* 0x000fea0003800000 */
.L_x_15666:
        /* <DEDUP_REMOVED lines=9> */
.L_x_15671:
[----:B------:R-:W2:Y:S02]  /*6e80*/  LDG.E R2, [R4.64] ;  /* 0x0000002404027981 */ /* 0x000ea4000c1e1900 */
[----:B--2---:R-:W0:Y:S01]  /*6e90*/  I2F.F64 R2, R2 ;  /* 0x0000000200027312 */ /* 0x004e220000201c00 */
[----:B------:R-:W-:Y:S05]  /*6ea0*/  BRA `(.L_x_15669) ;  /* 0x00000d3000007947 */ /* 0x000fea0003800000 */
.L_x_15670:
[----:B------:R-:W2:Y:S02]  /*6eb0*/  LDG.E.U16 R2, [R4.64] ;  /* 0x0000002404027981 */ /* 0x000ea4000c1e1500 */
[----:B--2---:R-:W0:Y:S01]  /*6ec0*/  I2F.F64.S16 R2, R2 ;  /* 0x0000000200027312 */ /* 0x004e220000101c00 */
[----:B------:R-:W-:Y:S05]  /*6ed0*/  BRA `(.L_x_15669) ;  /* 0x00000d0000007947 */ /* 0x000fea0003800000 */
.L_x_15665:
        /* <DEDUP_REMOVED lines=10> */
.L_x_15673:
[----:B------:R-:W2:Y:S02]  /*6f80*/  LDG.E.U16 R0, [R4.64] ;  /* 0x0000002404007981 */ /* 0x000ea4000c1e1500 */
[----:B--2---:R-:W-:-:S05]  /*6f90*/  HADD2.F32 R0, -RZ, R0.H0_H0 ;  /* 0x20000000ff007230 */ /* 0x004fca0000004100 */
[----:B------:R-:W-:-:S04]  /*6fa0*/  FMUL.FTZ R0, R0, 1 ;  /* 0x3f80000000007820 */ /* 0x000fc80000410000 */
[----:B------:R0:W1:Y:S01]  /*6fb0*/  F2F.F64.F32 R2, R0 ;  /* 0x0000000000027310 */ /* 0x0000620000201800 */
[----:B------:R-:W-:Y:S05]  /*6fc0*/  BRA `(.L_x_15669) ;  /* 0x00000c1000007947 */ /* 0x000fea0003800000 */
.L_x_15672:
        /* <DEDUP_REMOVED lines=10> */
.L_x_15675:
[----:B------:R-:W2:Y:S02]  /*7070*/  LDG.E.U16 R4, [R4.64] ;  /* 0x0000002404047981 */ /* 0x000ea4000c1e1500 */
[----:B--2---:R-:W-:-:S05]  /*7080*/  HADD2.F32 R0, -RZ, R4.H0_H0 ;  /* 0x20000004ff007230 */ /* 0x004fca0000004100 */
[----:B------:R-:W-:-:S04]  /*7090*/  FMUL.FTZ R0, R0, 1 ;  /* 0x3f80000000007820 */ /* 0x000fc80000410000 */
[----:B------:R0:W1:Y:S01]  /*70a0*/  F2F.F64.F32 R2, R0 ;  /* 0x0000000000027310 */ /* 0x0000620000201800 */
[----:B------:R-:W-:Y:S05]  /*70b0*/  BRA `(.L_x_15669) ;  /* 0x00000b2000007947 */ /* 0x000fea0003800000 */
.L_x_15674:
[----:B------:R0:W5:Y:S01]  /*70c0*/  LDG.E.64 R2, [R4.64] ;  /* 0x0000002404027981 */ /* 0x000162000c1e1b00 */
[----:B------:R-:W-:Y:S05]  /*70d0*/  BRA `(.L_x_15669) ;  /* 0x00000b0000007947 */ /* 0x000fea0003800000 */
.L_x_15664:
        /* <DEDUP_REMOVED lines=13> */
.L_x_15678:
[----:B------:R0:W5:Y:S01]  /*71b0*/  LDG.E.64 R2, [R4.64] ;  /* 0x0000002404027981 */ /* 0x000162000c1e1b00 */
[----:B------:R-:W-:Y:S05]  /*71c0*/  BRA `(.L_x_15669) ;  /* 0x00000a1000007947 */ /* 0x000fea0003800000 */
.L_x_15677:
        /* <DEDUP_REMOVED lines=28> */
.L_x_15680:
        /* <DEDUP_REMOVED lines=15> */
.L_x_15679:
[----:B------:R-:W2:Y:S02]  /*7480*/  LDG.E.U16 R0, [R4.64] ;  /* 0x0000002404007981 */ /* 0x000ea4000c1e1500 */
[----:B--2---:R-:W-:-:S05]  /*7490*/  PRMT R0, RZ, 0x5410, R0 ;  /* 0x00005410ff007816 */ /* 0x004fca0000000000 */
[----:B------:R-:W-:-:S04]  /*74a0*/  FMUL.FTZ R0, R0, 1 ;  /* 0x3f80000000007820 */ /* 0x000fc80000410000 */
[----:B------:R0:W1:Y:S01]  /*74b0*/  F2F.F64.F32 R2, R0 ;  /* 0x0000000000027310 */ /* 0x0000620000201800 */
[----:B------:R-:W-:Y:S05]  /*74c0*/  BRA `(.L_x_15669) ;  /* 0x0000071000007947 */ /* 0x000fea0003800000 */
.L_x_15676:
        /* <DEDUP_REMOVED lines=11> */
.L_x_15683:
        /* <DEDUP_REMOVED lines=21> */
.L_x_15687:
[----:B------:R-:W-:Y:S05]  /*76d0*/  BSYNC B1 ;  /* 0x0000000000017941 */ /* 0x000fea0003800000 */
.L_x_15686:
[----:B------:R-:W-:Y:S01]  /*76e0*/  LEA R3, R0, 0x3b800000, 0x17 ;  /* 0x3b80000000037811 */ /* 0x000fe200078eb8ff */
[----:B------:R-:W-:-:S05]  /*76f0*/  IMAD.SHL.U32 R0, R2, 0x100000, RZ ;  /* 0x0010000002007824 */ /* 0x000fca00078e00ff */
[----:B------:R-:W-:Y:S02]  /*7700*/  LOP3.LUT R0, R3, R0, R4, 0xfe, !PT ;  /* 0x0000000003007212 */ /* 0x000fe400078efe04 */
.L_x_15685:
[----:B------:R-:W-:Y:S05]  /*7710*/  BSYNC B0 ;  /* 0x0000000000007941 */ /* 0x000fea0003800000 */
.L_x_15684:
[----:B------:R-:W-:-:S04]  /*7720*/  FMUL.FTZ R0, R0, 1 ;  /* 0x3f80000000007820 */ /* 0x000fc80000410000 */
[----:B------:R0:W1:Y:S01]  /*7730*/  F2F.F64.F32 R2, R0 ;  /* 0x0000000000027310 */ /* 0x0000620000201800 */
[----:B------:R-:W-:Y:S05]  /*7740*/  BRA `(.L_x_15669) ;  /* 0x0000049000007947 */ /* 0x000fea0003800000 */
.L_x_15682:
        /* <DEDUP_REMOVED lines=21> */
.L_x_15691:
[----:B------:R-:W-:Y:S05]  /*78a0*/  BSYNC B1 ;  /* 0x0000000000017941 */ /* 0x000fea0003800000 */
.L_x_15690:
[----:B------:R-:W-:Y:S01]  /*78b0*/  LEA R3, R0, 0x37800000, 0x17 ;  /* 0x3780000000037811 */ /* 0x000fe200078eb8ff */
[----:B------:R-:W-:-:S05]  /*78c0*/  IMAD.SHL.U32 R0, R2, 0x200000, RZ ;  /* 0x0020000002007824 */ /* 0x000fca00078e00ff */
[----:B------:R-:W-:Y:S02]  /*78d0*/  LOP3.LUT R0, R3, R0, R4, 0xfe, !PT ;  /* 0x0000000003007212 */ /* 0x000fe400078efe04 */
.L_x_15689:
[----:B------:R-:W-:Y:S05]  /*78e0*/  BSYNC B0 ;  /* 0x0000000000007941 */ /* 0x000fea0003800000 */
.L_x_15688:
[----:B------:R-:W-:-:S04]  /*78f0*/  FMUL.FTZ R0, R0, 1 ;  /* 0x3f80000000007820 */ /* 0x000fc80000410000 */
[----:B------:R0:W1:Y:S01]  /*7900*/  F2F.F64.F32 R2, R0 ;  /* 0x0000000000027310 */ /* 0x0000620000201800 */
[----:B------:R-:W-:Y:S05]  /*7910*/  BRA `(.L_x_15669) ;  /* 0x000002c000007947 */ /* 0x000fea0003800000 */
.L_x_15681:
        /* <DEDUP_REMOVED lines=14> */
.L_x_15695:
[----:B------:R-:W-:Y:S05]  /*7a00*/  BSYNC B0 ;  /* 0x0000000000007941 */ /* 0x000fea0003800000 */
.L_x_15694:
[----:B------:R-:W-:-:S04]  /*7a10*/  FMUL.FTZ R0, R0, 1 ;  /* 0x3f80000000007820 */ /* 0x000fc80000410000 */
[----:B------:R0:W1:Y:S01]  /*7a20*/  F2F.F64.F32 R2, R0 ;  /* 0x0000000000027310 */ /* 0x0000620000201800 */
[----:B------:R-:W-:Y:S05]  /*7a30*/  BRA `(.L_x_15669) ;  /* 0x000001a000007947 */ /* 0x000fea0003800000 */
.L_x_15668:
        /* <DEDUP_REMOVED lines=21> */
.L_x_15693:
[----:B------:R-:W2:Y:S02]  /*7b90*/  LDG.E.64 R2, [R4.64] ;  /* 0x0000002404027981 */ /* 0x000ea4000c1e1b00 */
[----:B--2---:R-:W0:Y:S01]  /*7ba0*/  I2F.F64.U64 R2, R2 ;  /* 0x0000000200027312 */ /* 0x004e220000301800 */
[----:B------:R-:W-:Y:S05]  /*7bb0*/  BRA `(.L_x_15669) ;  /* 0x0000002000007947 */ /* 0x000fea0003800000 */
.L_x_15692:
[----:B------:R-:W2:Y:S02]  /*7bc0*/  LDG.E R2, [R4.64] ;  /* 0x0000002404027981 */ /* 0x000ea4000c1e1900 */
[----:B--2---:R-:W0:Y:S02]  /*7bd0*/  I2F.F64.U32 R2, R2 ;  /* 0x0000000200027312 */ /* 0x004e240000201800 */
.L_x_15669:
        /* <DEDUP_REMOVED lines=20> */
.L_x_15696:
        /* <DEDUP_REMOVED lines=12> */
.L_x_15700:
[----:B------:R-:W0:Y:S02]  /*7de0*/  F2I.S64.F64.TRUNC R4, R4 ;  /* 0x0000000400047311 */ /* 0x000e24000030d900 */
[----:B01---5:R-:W-:-:S05]  /*7df0*/  IMAD.MOV.U32 R3, RZ, RZ, R4 ;  /* 0x000000ffff037224 */ /* 0x023fca00078e0004 */
[----:B------:R0:W-:Y:S01]  /*7e00*/  STG.E.U8 [R16.64], R3 ;  /* 0x0000000310007986 */ /* 0x0001e2000c101124 */
[----:B------:R-:W-:Y:S05]  /*7e10*/  BRA `(.L_x_15702) ;  /* 0x00000ed000007947 */ /* 0x000fea0003800000 */
.L_x_15699:
        /* <DEDUP_REMOVED lines=9> */
.L_x_15704:
[----:B------:R-:W0:Y:S02]  /*7eb0*/  F2I.F64.TRUNC R5, R4 ;  /* 0x0000000400057311 */ /* 0x000e24000030d100 */
[----:B0-----:R0:W-:Y:S01]  /*7ec0*/  STG.E [R16.64], R5 ;  /* 0x0000000510007986 */ /* 0x0011e2000c101924 */
[----:B------:R-:W-:Y:S05]  /*7ed0*/  BRA `(.L_x_15702) ;  /* 0x00000e1000007947 */ /* 0x000fea0003800000 */
.L_x_15703:
[----:B------:R-:W0:Y:S02]  /*7ee0*/  F2I.F64.TRUNC R5, R4 ;  /* 0x0000000400057311 */ /* 0x000e24000030d100 */
[----:B0-----:R0:W-:Y:S01]  /*7ef0*/  STG.E.U16 [R16.64], R5 ;  /* 0x0000000510007986 */ /* 0x0011e2000c101524 */
[----:B------:R-:W-:Y:S05]  /*7f00*/  BRA `(.L_x_15702) ;  /* 0x00000de000007947 */ /* 0x000fea0003800000 */
.L_x_15698:
        /* <DEDUP_REMOVED lines=11> */
.L_x_15706:
[----:B------:R-:W0:Y:S01]  /*7fc0*/  F2F.F32.F64 R0, R4 ;  /* 0x0000000400007310 */ /* 0x000e220000301000 */
[----:B------:R-:W0:-:S14]  /*7fd0*/  DSETP.GEU.AND P0, PT, |R4|, c[0x2][0x0], PT ;  /* 0x008000000400762a */ /* 0x000e1c0003f0e200 */
[----:B0-----:R-:W-:-:S05]  /*7fe0*/  @!P0 FMUL R0, R0, 1.175494350822287508e-38 ;  /* 0x0080000000008820 */ /* 0x001fca0000400000 */
[----:B------:R-:W-:-:S05]  /*7ff0*/  F2FP.PACK_AB R0, RZ, R0 ;  /* 0x00000000ff00723e */ /* 0x000fca00000000ff */
[----:B------:R0:W-:Y:S01]  /*8000*/  STG.E.U16 [R16.64], R0 ;  /* 0x0000000010007986 */ /* 0x0001e2000c101524 */
[----:B------:R-:W-:Y:S05]  /*8010*/  BRA `(.L_x_15702) ;  /* 0x00000cd000007947 */ /* 0x000fea0003800000 */
.L_x_15705:
        /* <DEDUP_REMOVED lines=12> */
.L_x_15708:
[----:B------:R-:W0:Y:S01]  /*80e0*/  F2F.F32.F64 R0, R4 ;  /* 0x0000000400007310 */ /* 0x000e220000301000 */
[----:B------:R-:W0:-:S14]  /*80f0*/  DSETP.GEU.AND P0, PT, |R4|, c[0x2][0x0], PT ;  /* 0x008000000400762a */ /* 0x000e1c0003f0e200 */
[----:B0-----:R-:W-:-:S05]  /*8100*/  @!P0 FMUL R0, R0, 1.175494350822287508e-38 ;  /* 0x0080000000008820 */ /* 0x001fca0000400000 */
[----:B-1---5:R-:W-:-:S04]  /*8110*/  F2FP.PACK_AB R3, RZ, R0 ;  /* 0x00000000ff03723e */ /* 0x022fc800000000ff */
[----:B------:R-:W-:-:S05]  /*8120*/  PRMT R3, R3, 0x5410, RZ ;  /* 0x0000541003037816 */ /* 0x000fca00000000ff */
[----:B------:R0:W-:Y:S01]  /*8130*/  STG.E [R16.64], R3 ;  /* 0x0000000310007986 */ /* 0x0001e2000c101924 */
[----:B------:R-:W-:Y:S05]  /*8140*/  BRA `(.L_x_15702) ;  /* 0x00000ba000007947 */ /* 0x000fea0003800000 */
.L_x_15707:
[----:B------:R0:W-:Y:S01]  /*8150*/  STG.E.64 [R16.64], R4 ;  /* 0x0000000410007986 */ /* 0x0001e2000c101b24 */
[----:B------:R-:W-:Y:S05]  /*8160*/  BRA `(.L_x_15702) ;  /* 0x00000b8000007947 */ /* 0x000fea0003800000 */
.L_x_15697:
        /* <DEDUP_REMOVED lines=12> */
.L_x_15711:
[----:B------:R-:W-:-:S05]  /*8230*/  CS2R R6, SRZ ;  /* 0x0000000000067805 */ /* 0x000fca000001ff00 */
[----:B------:R0:W-:Y:S01]  /*8240*/  STG.E.128 [R16.64], R4 ;  /* 0x0000000410007986 */ /* 0x0001e2000c101d24 */
[----:B------:R-:W-:Y:S05]  /*8250*/  BRA `(.L_x_15702) ;  /* 0x00000a9000007947 */ /* 0x000fea0003800000 */
.L_x_15710:
        /* <DEDUP_REMOVED lines=23> */
.L_x_15715:
[----:B------:R-:W-:Y:S05]  /*83d0*/  BSYNC B0 ;  /* 0x0000000000007941 */ /* 0x000fea0003800000 */
.L_x_15714:
[----:B------:R-:W-:-:S05]  /*83e0*/  LOP3.LUT R3, R0, R3, RZ, 0xfc, !PT ;  /* 0x0000000300037212 */ /* 0x000fca00078efcff */
[----:B------:R0:W-:Y:S01]  /*83f0*/  STG.E.U8 [R16.64], R3 ;  /* 0x0000000310007986 */ /* 0x0001e2000c101124 */
[----:B------:R-:W-:Y:S05]  /*8400*/  BRA `(.L_x_15702) ;  /* 0x000008e000007947 */ /* 0x000fea0003800000 */
.L_x_15713:
        /* <DEDUP_REMOVED lines=15> */
.L_x_15717:
[----:B------:R-:W-:Y:S01]  /*8500*/  IMAD.MOV.U32 R0, RZ, RZ, 0x7f ;  /* 0x0000007fff007424 */ /* 0x000fe200078e00ff */
[----:B------:R-:W-:-:S04]  /*8510*/  ISETP.GT.U32.AND P0, PT, R2, 0x7f800000, PT ;  /* 0x7f8000000200780c */ /* 0x000fc80003f04070 */
[----:B------:R-:W-:-:S04]  /*8520*/  SEL R0, R0, 0x7c, P0 ;  /* 0x0000007c00007807 */ /* 0x000fc80000000000 */
.L_x_15718:
[----:B------:R-:W-:Y:S05]  /*8530*/  BSYNC B0 ;  /* 0x0000000000007941 */ /* 0x000fea0003800000 */
.L_x_15716:
[----:B------:R-:W-:-:S04]  /*8540*/  LOP3.LUT R2, R3, 0x80000000, RZ, 0xc0, !PT ;  /* 0x8000000003027812 */ /* 0x000fc800078ec0ff */
[----:B------:R-:W-:-:S04]  /*8550*/  SHF.R.U32.HI R3, RZ, 0x18, R2 ;  /* 0x00000018ff037819 */ /* 0x000fc80000011602 */
[----:B------:R-:W-:-:S05]  /*8560*/  LOP3.LUT R3, R0, R3, RZ, 0xfc, !PT ;  /* 0x0000000300037212 */ /* 0x000fca00078efcff */
[----:B------:R0:W-:Y:S01]  /*8570*/  STG.E.U8 [R16.64], R3 ;  /* 0x0000000310007986 */ /* 0x0001e2000c101124 */
[----:B------:R-:W-:Y:S05]  /*8580*/  BRA `(.L_x_15702) ;  /* 0x0000076000007947 */ /* 0x000fea0003800000 */
.L_x_15712:
[----:B------:R-:W0:Y:S01]  /*8590*/  F2F.F32.F64 R0, R4 ;  /* 0x0000000400007310 */ /* 0x000e220000301000 */
[----:B------:R-:W0:-:S14]  /*85a0*/  DSETP.GEU.AND P0, PT, |R4|, c[0x2][0x0], PT ;  /* 0x008000000400762a */ /* 0x000e1c0003f0e200 */
[----:B0-----:R-:W-:-:S05]  /*85b0*/  @!P0 FMUL R0, R0, 1.175494350822287508e-38 ;  /* 0x0080000000008820 */ /* 0x001fca0000400000 */
[----:B------:R-:W-:-:S05]  /*85c0*/  F2FP.BF16.PACK_AB R0, RZ, R0 ;  /* 0x00000000ff00723e */ /* 0x000fca00000010ff */
[----:B------:R0:W-:Y:S01]  /*85d0*/  STG.E.U16 [R16.64], R0 ;  /* 0x0000000010007986 */ /* 0x0001e2000c101524 */
[----:B------:R-:W-:Y:S05]  /*85e0*/  BRA `(.L_x_15702) ;  /* 0x0000070000007947 */ /* 0x000fea0003800000 */
.L_x_15709:
        /* <DEDUP_REMOVED lines=11> */
.L_x_15721:
        /* <DEDUP_REMOVED lines=19> */
.L_x_15724:
[----:B------:R-:W-:-:S04]  /*87d0*/  LOP3.LUT R2, R3, 0x80000000, RZ, 0xc0, !PT ;  /* 0x8000000003027812 */ /* 0x000fc800078ec0ff */
[----:B------:R-:W-:-:S04]  /*87e0*/  SHF.R.U32.HI R3, RZ, 0x18, R2 ;  /* 0x00000018ff037819 */ /* 0x000fc80000011602 */
[----:B------:R-:W-:-:S04]  /*87f0*/  LOP3.LUT R0, R0, R3, RZ, 0xfc, !PT ;  /* 0x0000000300007212 */ /* 0x000fc800078efcff */
[----:B------:R-:W-:Y:S02]  /*8800*/  PRMT R8, R0, 0x7610, R8 ;  /* 0x0000761000087816 */ /* 0x000fe40000000008 */
.L_x_15723:
[----:B------:R-:W-:Y:S05]  /*8810*/  BSYNC B0 ;  /* 0x0000000000007941 */ /* 0x000fea0003800000 */
.L_x_15722:
[----:B------:R0:W-:Y:S01]  /*8820*/  STG.E.U8 [R16.64], R8 ;  /* 0x0000000810007986 */ /* 0x0001e2000c101124 */
[----:B------:R-:W-:Y:S05]  /*8830*/  BRA `(.L_x_15702) ;  /* 0x000004b000007947 */ /* 0x000fea0003800000 */
.L_x_15720:
        /* <DEDUP_REMOVED lines=19> */
.L_x_15727:
[----:B------:R-:W-:-:S04]  /*8970*/  LOP3.LUT R2, R3, 0x80000000, RZ, 0xc0, !PT ;  /* 0x8000000003027812 */ /* 0x000fc800078ec0ff */
[----:B------:R-:W-:-:S04]  /*8980*/  SHF.R.U32.HI R3, RZ, 0x18, R2 ;  /* 0x00000018ff037819 */ /* 0x000fc80000011602 */
[----:B------:R-:W-:-:S04]  /*8990*/  LOP3.LUT R0, R0, R3, RZ, 0xfc, !PT ;  /* 0x0000000300007212 */ /* 0x000fc800078efcff */
[----:B------:R-:W-:Y:S02]  /*89a0*/  PRMT R8, R0, 0x7610, R8 ;  /* 0x0000761000087816 */ /* 0x000fe40000000008 */
.L_x_15726:
[----:B------:R-:W-:Y:S05]  /*89b0*/  BSYNC B0 ;  /* 0x0000000000007941 */ /* 0x000fea0003800000 */
.L_x_15725:
[----:B------:R0:W-:Y:S01]  /*89c0*/  STG.E.U8 [R16.64], R8 ;  /* 0x0000000810007986 */ /* 0x0001e2000c101124 */
[----:B------:R-:W-:Y:S05]  /*89d0*/  BRA `(.L_x_15702) ;  /* 0x0000031000007947 */ /* 0x000fea0003800000 */
.L_x_15719:
        /* <DEDUP_REMOVED lines=24> */
.L_x_15701:
        /* <DEDUP_REMOVED lines=20> */
.L_x_15729:
[----:B------:R-:W0:Y:S02]  /*8ca0*/  F2I.U64.F64.TRUNC R4, R4 ;  /* 0x0000000400047311 */ /* 0x000e24000030d800 */
[----:B0-----:R0:W-:Y:S01]  /*8cb0*/  STG.E.64 [R16.64], R4 ;  /* 0x0000000410007986 */ /* 0x0011e2000c101b24 */
[----:B------:R-:W-:Y:S05]  /*8cc0*/  BRA `(.L_x_15702) ;  /* 0x0000002000007947 */ /* 0x000fea0003800000 */
.L_x_15728:
[----:B------:R-:W0:Y:S02]  /*8cd0*/  F2I.U32.F64.TRUNC R5, R4 ;  /* 0x0000000400057311 */ /* 0x000e24000030d000 */
[----:B0-----:R0:W-:Y:S02]  /*8ce0*/  STG.E [R16.64], R5 ;  /* 0x0000000510007986 */ /* 0x0011e4000c101924 */
.L_x_15702:
[----:B------:R-:W-:Y:S02]  /*8cf0*/  IADD3 R19, R19, 0x80, RZ ;  /* 0x0000008013137810 */ /* 0x000fe40007ffe0ff */
.L_x_15595:
[----:B------:R-:W-:Y:S05]  /*8d00*/  BSYNC B6 ;  /* 0x0000000000067941 */ /* 0x000fea0003800000 */
.L_x_15594:
        /* <DEDUP_REMOVED lines=230> */
.L_x_15730:
        /* <DEDUP_REMOVED lines=19> */
.L_x_15734:
[----:B------:R-:W2:Y:S02]  /*9ca0*/  LDG.E.U8 R2, [R4.64] ;  /* 0x0000002404027981 */ /* 0x000ea4000c1e1100 */
[----:B--2---:R-:W0:Y:S01]  /*9cb0*/  I2F.F64.U16 R2, R2 ;  /* 0x0000000200027312 */ /* 0x004e220000101800 */
[----:B------:R-:W-:Y:S05]  /*9cc0*/  BRA `(.L_x_15736) ;  /* 0x00000df000007947 */ /* 0x000fea0003800000 */
.L_x_15733:
        /* <DEDUP_REMOVED lines=9> */
.L_x_15738:
[----:B------:R-:W2:Y:S02]  /*9d60*/  LDG.E R2, [R4.64] ;  /* 0x0000002404027981 */ /* 0x000ea4000c1e1900 */
[----:B--2---:R-:W0:Y:S01]  /*9d70*/  I2F.F64 R2, R2 ;  /* 0x0000000200027312 */ /* 0x004e220000201c00 */
[----:B------:R-:W-:Y:S05]  /*9d80*/  BRA `(.L_x_15736) ;  /* 0x00000d3000007947 */ /* 0x000fea0003800000 */
.L_x_15737:
[----:B------:R-:W2:Y:S02]  /*9d90*/  LDG.E.U16 R2, [R4.64] ;  /* 0x0000002404027981 */ /* 0x000ea4000c1e1500 */
[----:B--2---:R-:W0:Y:S01]  /*9da0*/  I2F.F64.S16 R2, R2 ;  /* 0x0000000200027312 */ /* 0x004e220000101c00 */
[----:B------:R-:W-:Y:S05]  /*9db0*/  BRA `(.L_x_15736) ;  /* 0x00000d0000007947 */ /* 0x000fea0003800000 */
.L_x_15732:
        /* <DEDUP_REMOVED lines=10> */
.L_x_15740:
[----:B------:R-:W2:Y:S02]  /*9e60*/  LDG.E.U16 R0, [R4.64] ;  /* 0x0000002404007981 */ /* 0x000ea4000c1e1500 */
[----:B--2---:R-:W-:-:S05]  /*9e70*/  HADD2.F32 R0, -RZ, R0.H0_H0 ;  /* 0x20000000ff007230 */ /* 0x004fca0000004100 */
[----:B------:R-:W-:-:S04]  /*9e80*/  FMUL.FTZ R0, R0, 1 ;  /* 0x3f80000000007820 */ /* 0x000fc80000410000 */
[----:B------:R0:W1:Y:S01]  /*9e90*/  F2F.F64.F32 R2, R0 ;  /* 0x0000000000027310 */ /* 0x0000620000201800 */
[----:B------:R-:W-:Y:S05]  /*9ea0*/  BRA `(.L_x_15736) ;  /* 0x00000c1000007947 */ /* 0x000fea0003800000 */
.L_x_15739:
        /* <DEDUP_REMOVED lines=10> */
.L_x_15742:
[----:B------:R-:W2:Y:S02]  /*9f50*/  LDG.E.U16 R4, [R4.64] ;  /* 0x0000002404047981 */ /* 0x000ea4000c1e1500 */
[----:B--2---:R-:W-:-:S05]  /*9f60*/  HADD2.F32 R0, -RZ, R4.H0_H0 ;  /* 0x20000004ff007230 */ /* 0x004fca0000004100 */
[----:B------:R-:W-:-:S04]  /*9f70*/  FMUL.FTZ R0, R0, 1 ;  /* 0x3f80000000007820 */ /* 0x000fc80000410000 */
[----:B------:R0:W1:Y:S01]  /*9f80*/  F2F.F64.F32 R2, R0 ;  /* 0x0000000000027310 */ /* 0x0000620000201800 */
[----:B------:R-:W-:Y:S05]  /*9f90*/  BRA `(.L_x_15736) ;  /* 0x00000b2000007947 */ /* 0x000fea0003800000 */
.L_x_15741:
[----:B------:R0:W5:Y:S01]  /*9fa0*/  LDG.E.64 R2, [R4.64] ;  /* 0x0000002404027981 */ /* 0x000162000c1e1b00 */
[----:B------:R-:W-:Y:S05]  /*9fb0*/  BRA `(.L_x_15736) ;  /* 0x00000b0000007947 */ /* 0x000fea0003800000 */
.L_x_15731:
        /* <DEDUP_REMOVED lines=13> */
.L_x_15745:
[----:B------:R0:W5:Y:S01]  /*a090*/  LDG.E.64 R2, [R4.64] ;  /* 0x0000002404027981 */ /* 0x000162000c1e1b00 */
[----:B------:R-:W-:Y:S05]  /*a0a0*/  BRA `(.L_x_15736) ;  /* 0x00000a1000007947 */ /* 0x000fea0003800000 */
.L_x_15744:
        /* <DEDUP_REMOVED lines=28> */
.L_x_15747:
        /* <DEDUP_REMOVED lines=15> */
.L_x_15746:
[----:B------:R-:W2:Y:S02]  /*a360*/  LDG.E.U16 R0, [R4.64] ;  /* 0x0000002404007981 */ /* 0x000ea4000c1e1500 */
[----:B--2---:R-:W-:-:S05]  /*a370*/  PRMT R0, RZ, 0x5410, R0 ;  /* 0x00005410ff007816 */ /* 0x004fca0000000000 */
[----:B------:R-:W-:-:S04]  /*a380*/  FMUL.FTZ R0, R0, 1 ;  /* 0x3f80000000007820 */ /* 0x000fc80000410000 */
[----:B------:R0:W1:Y:S01]  /*a390*/  F2F.F64.F32 R2, R0 ;  /* 0x0000000000027310 */ /* 0x0000620000201800 */
[----:B------:R-:W-:Y:S05]  /*a3a0*/  BRA `(.L_x_15736) ;  /* 0x0000071000007947 */ /* 0x000fea0003800000 */
.L_x_15743:
        /* <DEDUP_REMOVED lines=11> */
.L_x_15750:
        /* <DEDUP_REMOVED lines=21> */
.L_x_15754:
[----:B------:R-:W-:Y:S05]  /*a5b0*/  BSYNC B1 ;  /* 0x0000000000017941 */ /* 0x000fea0003800000 */
.L_x_15753:
[----:B------:R-:W-:Y:S01]  /*a5c0*/  LEA R3, R0, 0x3b800000, 0x17 ;  /* 0x3b80000000037811 */ /* 0x000fe200078eb8ff */
[----:B------:R-:W-:-:S05]  /*a5d0*/  IMAD.SHL.U32 R0, R2, 0x100000, RZ ;  /* 0x0010000002007824 */ /* 0x000fca00078e00ff */
[----:B------:R-:W-:Y:S02]  /*a5e0*/  LOP3.LUT R0, R3, R0, R4, 0xfe, !PT ;  /* 0x0000000003007212 */ /* 0x000fe400078efe04 */
.L_x_15752:
[----:B------:R-:W-:Y:S05]  /*a5f0*/  BSYNC B0 ;  /* 0x0000000000007941 */ /* 0x000fea0003800000 */
.L_x_15751:
[----:B------:R-:W-:-:S04]  /*a600*/  FMUL.FTZ R0, R0, 1 ;  /* 0x3f80000000007820 */ /* 0x000fc80000410000 */
[----:B------:R0:W1:Y:S01]  /*a610*/  F2F.F64.F32 R2, R0 ;  /* 0x0000000000027310 */ /* 0x0000620000201800 */
[----:B------:R-:W-:Y:S05]  /*a620*/  BRA `(.L_x_15736) ;  /* 0x0000049000007947 */ /* 0x000fea0003800000 */
.L_x_15749:
        /* <DEDUP_REMOVED lines=21> */
.L_x_15758:
[----:B------:R-:W-:Y:S05]  /*a780*/  BSYNC B1 ;  /* 0x0000000000017941 */ /* 0x000fea0003800000 */
.L_x_15757:
[----:B------:R-:W-:Y:S01]  /*a790*/  LEA R3, R0, 0x37800000, 0x17 ;  /* 0x3780000000037811 */ /* 0x000fe200078eb8ff */
[----:B------:R-:W-:-:S05]  /*a7a0*/  IMAD.SHL.U32 R0, R2, 0x200000, RZ ;  /* 0x0020000002007824 */ /* 0x000fca00078e00ff */
[----:B------:R-:W-:Y:S02]  /*a7b0*/  LOP3.LUT R0, R3, R0, R4, 0xfe, !PT ;  /* 0x0000000003007212 */ /* 0x000fe400078efe04 */
.L_x_15756:
[----:B------:R-:W-:Y:S05]  /*a7c0*/  BSYNC B0 ;  /* 0x0000000000007941 */ /* 0x000fea0003800000 */
.L_x_15755:
[----:B------:R-:W-:-:S04]  /*a7d0*/  FMUL.FTZ R0, R0, 1 ;  /* 0x3f80000000007820 */ /* 0x000fc80000410000 */
[----:B------:R0:W1:Y:S01]  /*a7e0*/  F2F.F64.F32 R2, R0 ;  /* 0x0000000000027310 */ /* 0x0000620000201800 */
[----:B------:R-:W-:Y:S05]  /*a7f0*/  BRA `(.L_x_15736) ;  /* 0x000002c000007947 */ /* 0x000fea0003800000 */
.L_x_15748:
        /* <DEDUP_REMOVED lines=14> */
.L_x_15762:
[----:B------:R-:W-:Y:S05]  /*a8e0*/  BSYNC B0 ;  /* 0x0000000000007941 */ /* 0x000fea0003800000 */
.L_x_15761:
[----:B------:R-:W-:-:S04]  /*a8f0*/  FMUL.FTZ R0, R0, 1 ;  /* 0x3f80000000007820 */ /* 0x000fc80000410000 */
[----:B------:R0:W1:Y:S01]  /*a900*/  F2F.F64.F32 R2, R0 ;  /* 0x0000000000027310 */ /* 0x0000620000201800 */
[----:B------:R-:W-:Y:S05]  /*a910*/  BRA `(.L_x_15736) ;  /* 0x000001a000007947 */ /* 0x000fea0003800000 */
.L_x_15735:
        /* <DEDUP_REMOVED lines=21> */
.L_x_15760:
[----:B------:R-:W2:Y:S02]  /*aa70*/  LDG.E.64 R2, [R4.64] ;  /* 0x0000002404027981 */ /* 0x000ea4000c1e1b00 */
[----:B--2---:R-:W0:Y:S01]  /*aa80*/  I2F.F64.U64 R2, R2 ;  /* 0x0000000200027312 */ /* 0x004e220000301800 */
[----:B------:R-:W-:Y:S05]  /*aa90*/  BRA `(.L_x_15736) ;  /* 0x0000002000007947 */ /* 0x000fea0003800000 */
.L_x_15759:
[----:B------:R-:W2:Y:S02]  /*aaa0*/  LDG.E R2, [R4.64] ;  /* 0x0000002404027981 */ /* 0x000ea4000c1e1900 */
[----:B--2---:R-:W0:Y:S02]  /*aab0*/  I2F.F64.U32 R2, R2 ;  /* 0x0000000200027312 */ /* 0x004e240000201800 */
.L_x_15736:
        /* <DEDUP_REMOVED lines=20> */
.L_x_15763:
        /* <DEDUP_REMOVED lines=12> */
.L_x_15767:
[----:B------:R-:W0:Y:S02]  /*acc0*/  F2I.S64.F64.TRUNC R4, R4 ;  /* 0x0000000400047311 */ /* 0x000e24000030d900 */
[----:B01---5:R-:W-:-:S05]  /*acd0*/  IMAD.MOV.U32 R3, RZ, RZ, R4 ;  /* 0x000000ffff037224 */ /* 0x023fca00078e0004 */
[----:B------:R-:W-:Y:S01]  /*ace0*/  STG.E.U8 [R16.64], R3 ;  /* 0x0000000310007986 */ /* 0x000fe2000c101124 */
[----:B------:R-:W-:Y:S05]  /*acf0*/  EXIT ;  /* 0x000000000000794d */ /* 0x000fea0003800000 */
.L_x_15766:
        /* <DEDUP_REMOVED lines=9> */
.L_x_15770:
[----:B------:R-:W0:Y:S02]  /*ad90*/  F2I.F64.TRUNC R5, R4 ;  /* 0x0000000400057311 */ /* 0x000e24000030d100 */
[----:B0-----:R-:W-:Y:S01]  /*ada0*/  STG.E [R16.64], R5 ;  /* 0x0000000510007986 */ /* 0x001fe2000c101924 */
[----:B------:R-:W-:Y:S05]  /*adb0*/  EXIT ;  /* 0x000000000000794d */ /* 0x000fea0003800000 */
.L_x_15769:
[----:B------:R-:W0:Y:S02]  /*adc0*/  F2I.F64.TRUNC R5, R4 ;  /* 0x0000000400057311 */ /* 0x000e24000030d100 */
[----:B0-----:R-:W-:Y:S01]  /*add0*/  STG.E.U16 [R16.64], R5 ;  /* 0x0000000510007986 */ /* 0x001fe2000c101524 */
[----:B------:R-:W-:Y:S05]  /*ade0*/  EXIT ;  /* 0x000000000000794d */ /* 0x000fea0003800000 */
.L_x_15765:
        /* <DEDUP_REMOVED lines=9> */
[----:B------:R-:W-:Y:S01]  /*ae80*/  STG.E [R16.64], R3 ;  /* 0x0000000310007986 */ /* 0x000fe2000c101924 */
[----:B------:R-:W-:Y:S05]  /*ae90*/  EXIT ;  /* 0x000000000000794d */ /* 0x000fea0003800000 */
.L_x_15772:
[----:B------:R-:W0:Y:S01]  /*aea0*/  F2F.F32.F64 R0, R4 ;  /* 0x0000000400007310 */ /* 0x000e220000301000 */
[----:B------:R-:W0:-:S14]  /*aeb0*/  DSETP.GEU.AND P0, PT, |R4|, c[0x2][0x0], PT ;  /* 0x008000000400762a */ /* 0x000e1c0003f0e200 */
[----:B0-----:R-:W-:-:S05]  /*aec0*/  @!P0 FMUL R0, R0, 1.175494350822287508e-38 ;  /* 0x0080000000008820 */ /* 0x001fca0000400000 */
[----:B------:R-:W-:-:S05]  /*aed0*/  F2FP.PACK_AB R0, RZ, R0 ;  /* 0x00000000ff00723e */ /* 0x000fca00000000ff */
[----:B------:R-:W-:Y:S01]  /*aee0*/  STG.E.U16 [R16.64], R0 ;  /* 0x0000000010007986 */ /* 0x000fe2000c101524 */
[----:B------:R-:W-:Y:S05]  /*aef0*/  EXIT ;  /* 0x000000000000794d */ /* 0x000fea0003800000 */
.L_x_15771:
        /* <DEDUP_REMOVED lines=10> */
[----:B------:R-:W-:Y:S01]  /*afa0*/  STG.E.64 [R16.64], R2 ;  /* 0x0000000210007986 */ /* 0x000fe2000c101b24 */
[----:B------:R-:W-:Y:S05]  /*afb0*/  EXIT ;  /* 0x000000000000794d */ /* 0x000fea0003800000 */
.L_x_15774:
[----:B------:R-:W0:Y:S01]  /*afc0*/  F2F.F32.F64 R0, R4 ;  /* 0x0000000400007310 */ /* 0x000e220000301000 */
[----:B------:R-:W0:-:S14]  /*afd0*/  DSETP.GEU.AND P0, PT, |R4|, c[0x2][0x0], PT ;  /* 0x008000000400762a */ /* 0x000e1c0003f0e200 */
[----:B0-----:R-:W-:-:S05]  /*afe0*/  @!P0 FMUL R0, R0, 1.175494350822287508e-38 ;  /* 0x0080000000008820 */ /* 0x001fca0000400000 */
[----:B-1---5:R-:W-:-:S04]  /*aff0*/  F2FP.PACK_AB R3, RZ, R0 ;  /* 0x00000000ff03723e */ /* 0x022fc800000000ff */
[----:B------:R-:W-:-:S05]  /*b000*/  PRMT R3, R3, 0x5410, RZ ;  /* 0x0000541003037816 */ /* 0x000fca00000000ff */
[----:B------:R-:W-:Y:S01]  /*b010*/  STG.E [R16.64], R3 ;  /* 0x0000000310007986 */ /* 0x000fe2000c101924 */
[----:B------:R-:W-:Y:S05]  /*b020*/  EXIT ;  /* 0x000000000000794d */ /* 0x000fea0003800000 */
.L_x_15773:
[----:B------:R-:W-:Y:S01]  /*b030*/  STG.E.64 [R16.64], R4 ;  /* 0x0000000410007986 */ /* 0x000fe2000c101b24 */
[----:B------:R-:W-:Y:S05]  /*b040*/  EXIT ;  /* 0x000000000000794d */ /* 0x000fea0003800000 */
.L_x_15764:
        /* <DEDUP_REMOVED lines=10> */
[----:B------:R-:W-:Y:S01]  /*b0f0*/  STG.E.U8 [R16.64], R3 ;  /* 0x0000000310007986 */ /* 0x000fe2000c101124 */
[----:B------:R-:W-:Y:S05]  /*b100*/  EXIT ;  /* 0x000000000000794d */ /* 0x000fea0003800000 */
.L_x_15777:
[----:B------:R-:W-:-:S05]  /*b110*/  CS2R R6, SRZ ;  /* 0x0000000000067805 */ /* 0x000fca000001ff00 */
[----:B------:R-:W-:Y:S01]  /*b120*/  STG.E.128 [R16.64], R4 ;  /* 0x0000000410007986 */ /* 0x000fe2000c101d24 */
[----:B------:R-:W-:Y:S05]  /*b130*/  EXIT ;  /* 0x000000000000794d */ /* 0x000fea0003800000 */
.L_x_15776:
        /* <DEDUP_REMOVED lines=23> */
.L_x_15781:
[----:B------:R-:W-:Y:S05]  /*b2b0*/  BSYNC B0 ;  /* 0x0000000000007941 */ /* 0x000fea0003800000 */
.L_x_15780:
[----:B------:R-:W-:-:S05]  /*b2c0*/  LOP3.LUT R3, R0, R3, RZ, 0xfc, !PT ;  /* 0x0000000300037212 */ /* 0x000fca00078efcff */
[----:B------:R-:W-:Y:S01]  /*b2d0*/  STG.E.U8 [R16.64], R3 ;  /* 0x0000000310007986 */ /* 0x000fe2000c101124 */
[----:B------:R-:W-:Y:S05]  /*b2e0*/  EXIT ;  /* 0x000000000000794d */ /* 0x000fea0003800000 */
.L_x_15779:
        /* <DEDUP_REMOVED lines=15> */
.L_x_15783:
[----:B------:R-:W-:Y:S01]  /*b3e0*/  IMAD.MOV.U32 R0, RZ, RZ, 0x7f ;  /* 0x0000007fff007424 */ /* 0x000fe200078e00ff */
[----:B------:R-:W-:-:S04]  /*b3f0*/  ISETP.GT.U32.AND P0, PT, R2, 0x7f800000, PT ;  /* 0x7f8000000200780c */ /* 0x000fc80003f04070 */
[----:B------:R-:W-:-:S04]  /*b400*/  SEL R0, R0, 0x7c, P0 ;  /* 0x0000007c00007807 */ /* 0x000fc80000000000 */
.L_x_15784:
[----:B------:R-:W-:Y:S05]  /*b410*/  BSYNC B0 ;  /* 0x0000000000007941 */ /* 0x000fea0003800000 */
.L_x_15782:
[----:B------:R-:W-:-:S04]  /*b420*/  LOP3.LUT R2, R3, 0x80000000, RZ, 0xc0, !PT ;  /* 0x8000000003027812 */ /* 0x000fc800078ec0ff */
[----:B------:R-:W-:-:S04]  /*b430*/  SHF.R.U32.HI R3, RZ, 0x18, R2 ;  /* 0x00000018ff037819 */ /* 0x000fc80000011602 */
[----:B------:R-:W-:-:S05]  /*b440*/  LOP3.LUT R3, R0, R3, RZ, 0xfc, !PT ;  /* 0x0000000300037212 */ /* 0x000fca00078efcff */
[----:B------:R-:W-:Y:S01]  /*b450*/  STG.E.U8 [R16.64], R3 ;  /* 0x0000000310007986 */ /* 0x000fe2000c101124 */
[----:B------:R-:W-:Y:S05]  /*b460*/  EXIT ;  /* 0x000000000000794d */ /* 0x000fea0003800000 */
.L_x_15778:
[----:B------:R-:W0:Y:S01]  /*b470*/  F2F.F32.F64 R0, R4 ;  /* 0x0000000400007310 */ /* 0x000e220000301000 */
[----:B------:R-:W0:-:S14]  /*b480*/  DSETP.GEU.AND P0, PT, |R4|, c[0x2][0x0], PT ;  /* 0x008000000400762a */ /* 0x000e1c0003f0e200 */
[----:B0-----:R-:W-:-:S05]  /*b490*/  @!P0 FMUL R0, R0, 1.175494350822287508e-38 ;  /* 0x0080000000008820 */ /* 0x001fca0000400000 */
[----:B------:R-:W-:-:S05]  /*b4a0*/  F2FP.BF16.PACK_AB R0, RZ, R0 ;  /* 0x00000000ff00723e */ /* 0x000fca00000010ff */
[----:B------:R-:W-:Y:S01]  /*b4b0*/  STG.E.U16 [R16.64], R0 ;  /* 0x0000000010007986 */ /* 0x000fe2000c101524 */
[----:B------:R-:W-:Y:S05]  /*b4c0*/  EXIT ;  /* 0x000000000000794d */ /* 0x000fea0003800000 */
.L_x_15775:
        /* <DEDUP_REMOVED lines=11> */
.L_x_15787:
        /* <DEDUP_REMOVED lines=19> */
.L_x_15790:
[----:B------:R-:W-:-:S04]  /*b6b0*/  LOP3.LUT R2, R3, 0x80000000, RZ, 0xc0, !PT ;  /* 0x8000000003027812 */ /* 0x000fc800078ec0ff */
[----:B------:R-:W-:-:S04]  /*b6c0*/  SHF.R.U32.HI R3, RZ, 0x18, R2 ;  /* 0x00000018ff037819 */ /* 0x000fc80000011602 */
[----:B------:R-:W-:-:S04]  /*b6d0*/  LOP3.LUT R0, R0, R3, RZ, 0xfc, !PT ;  /* 0x0000000300007212 */ /* 0x000fc800078efcff */
[----:B------:R-:W-:Y:S02]  /*b6e0*/  PRMT R8, R0, 0x7610, R8 ;  /* 0x0000761000087816 */ /* 0x000fe40000000008 */
.L_x_15789:
[----:B------:R-:W-:Y:S05]  /*b6f0*/  BSYNC B0 ;  /* 0x0000000000007941 */ /* 0x000fea0003800000 */
.L_x_15788:
[----:B------:R-:W-:Y:S01]  /*b700*/  STG.E.U8 [R16.64], R8 ;  /* 0x0000000810007986 */ /* 0x000fe2000c101124 */
[----:B------:R-:W-:Y:S05]  /*b710*/  EXIT ;  /* 0x000000000000794d */ /* 0x000fea0003800000 */
.L_x_15786:
        /* <DEDUP_REMOVED lines=19> */
.L_x_15793:
[----:B------:R-:W-:-:S04]  /*b850*/  LOP3.LUT R2, R3, 0x80000000, RZ, 0xc0, !PT ;  /* 0x8000000003027812 */ /* 0x000fc800078ec0ff */
[----:B------:R-:W-:-:S04]  /*b860*/  SHF.R.U32.HI R3, RZ, 0x18, R2 ;  /* 0x00000018ff037819 */ /* 0x000fc80000011602 */
[----:B------:R-:W-:-:S04]  /*b870*/  LOP3.LUT R0, R0, R3, RZ, 0xfc, !PT ;  /* 0x0000000300007212 */ /* 0x000fc800078efcff */
[----:B------:R-:W-:Y:S02]  /*b880*/  PRMT R8, R0, 0x7610, R8 ;  /* 0x0000761000087816 */ /* 0x000fe40000000008 */
.L_x_15792:
[----:B------:R-:W-:Y:S05]  /*b890*/  BSYNC B0 ;  /* 0x0000000000007941 */ /* 0x000fea0003800000 */
.L_x_15791:
[----:B------:R-:W-:Y:S01]  /*b8a0*/  STG.E.U8 [R16.64], R8 ;  /* 0x0000000810007986 */ /* 0x000fe2000c101124 */
[----:B------:R-:W-:Y:S05]  /*b8b0*/  EXIT ;  /* 0x000000000000794d */ /* 0x000fea0003800000 */
.L_x_15785:
        /* <DEDUP_REMOVED lines=24> */
.L_x_15768:
        /* <DEDUP_REMOVED lines=20> */
.L_x_15795:
[----:B------:R-:W0:Y:S02]  /*bb80*/  F2I.U64.F64.TRUNC R4, R4 ;  /* 0x0000000400047311 */ /* 0x000e24000030d800 */
[----:B0-----:R-:W-:Y:S01]  /*bb90*/  STG.E.64 [R16.64], R4 ;  /* 0x0000000410007986 */ /* 0x001fe2000c101b24 */
[----:B------:R-:W-:Y:S05]  /*bba0*/  EXIT ;  /* 0x000000000000794d */ /* 0x000fea0003800000 */
.L_x_15794:
[----:B------:R-:W0:Y:S02]  /*bbb0*/  F2I.U32.F64.TRUNC R5, R4 ;  /* 0x0000000400057311 */ /* 0x000e24000030d000 */
[----:B0-----:R-:W-:Y:S01]  /*bbc0*/  STG.E [R16.64], R5 ;  /* 0x0000000510007986 */ /* 0x001fe2000c101924 */
[----:B------:R-:W-:Y:S05]  /*bbd0*/  EXIT ;  /* 0x000000000000794d */ /* 0x000fea0003800000 */
.L_x_15796:
        /* <DEDUP_REMOVED lines=10> */
.L_x_40093:


//--------------------- .text._ZN2at6native27unrolled_elementwise_kernelINS0_13AUnaryFunctorIdddZZZNS0_19minimum_kernel_cudaERNS_18TensorIteratorBaseEENKUlvE0_clEvENKUlvE_clEvEUlddE_EESt5arrayIPcLm2EELi4E23TrivialOffsetCalculatorILi1EjESD_NS0_6memory12LoadWithCastILi1EEENSE_13StoreWithCastILi1EEEEEviT_T0_T2_T3_T4_T5_ --------------------------
	.section	.text._ZN2at6native27unrolled_elementwise_kernelINS0_13AUnaryFunctorIdddZZZNS0_19minimum_kernel_cudaERNS_18TensorIteratorBaseEENKUlvE0_clEvENKUlvE_clEvEUlddE_EESt5arrayIPcLm2EELi4E23TrivialOffsetCalculatorILi1EjESD_NS0_6memory12LoadWithCastILi1EEENSE_13StoreWithCastILi1EEEEEviT_T0_T2_T3_T4_T5_,"ax",@progbits
	.sectioninfo	@"SHI_REGISTERS=36"
	.align	128
        .global         _ZN2at6native27unrolled_elementwise_kernelINS0_13AUnaryFunctorIdddZZZNS0_19minimum_kernel_cudaERNS_18TensorIteratorBaseEENKUlvE0_clEvENKUlvE_clEvEUlddE_EESt5arrayIPcLm2EELi4E23TrivialOffsetCalculatorILi1EjESD_NS0_6memory12LoadWithCastILi1EEENSE_13StoreWithCastILi1EEEEEviT_T0_T2_T3_T4_T5_
        .type           _ZN2at6native27unrolled_elementwise_kernelINS0_13AUnaryFunctorIdddZZZNS0_19minimum_kernel_cudaERNS_18TensorIteratorBaseEENKUlvE0_clEvENKUlvE_clEvEUlddE_EESt5arrayIPcLm2EELi4E23TrivialOffsetCalculatorILi1EjESD_NS0_6memory12LoadWithCastILi1EEENSE_13StoreWithCastILi1EEEEEviT_T0_T2_T3_T4_T5_,@function
        .size           _ZN2at6native27unrolled_elementwise_kernelINS0_13AUnaryFunctorIdddZZZNS0_19minimum_kernel_cudaERNS_18TensorIteratorBaseEENKUlvE0_clEvENKUlvE_clEvEUlddE_EESt5arrayIPcLm2EELi4E23TrivialOffsetCalculatorILi1EjESD_NS0_6memory12LoadWithCastILi1EEENSE_13StoreWithCastILi1EEEEEviT_T0_T2_T3_T4_T5_,(.L_x_40094 - _ZN2at6native27unrolled_elementwise_kernelINS0_13AUnaryFunctorIdddZZZNS0_19minimum_kernel_cudaERNS_18TensorIteratorBaseEENKUlvE0_clEvENKUlvE_clEvEUlddE_EESt5arrayIPcLm2EELi4E23TrivialOffsetCalculatorILi1EjESD_NS0_6memory12LoadWithCastILi1EEENSE_13StoreWithCastILi1EEEEEviT_T0_T2_T3_T4_T5_)
        .other          _ZN2at6native27unrolled_elementwise_kernelINS0_13AUnaryFunctorIdddZZZNS0_19minimum_kernel_cudaERNS_18TensorIteratorBaseEENKUlvE0_clEvENKUlvE_clEvEUlddE_EESt5arrayIPcLm2EELi4E23TrivialOffsetCalculatorILi1EjESD_NS0_6memory12LoadWithCastILi1EEENSE_13StoreWithCastILi1EEEEEviT_T0_T2_T3_T4_T5_,@"STO_CUDA_ENTRY STV_DEFAULT"
_ZN2at6native27unrolled_elementwise_kernelINS0_13AUnaryFunctorIdddZZZNS0_19minimum_kernel_cudaERNS_18TensorIteratorBaseEENKUlvE0_clEvENKUlvE_clEvEUlddE_EESt5arrayIPcLm2EELi4E23TrivialOffsetCalculatorILi1EjESD_NS0_6memory12LoadWithCastILi1EEENSE_13StoreWithCastILi1EEEEEviT_T0_T2_T3_T4_T5_:
.text._ZN2at6native27unrolled_elementwise_kernelINS0_13AUnaryFunctorIdddZZZNS0_19minimum_kernel_cudaERNS_18TensorIteratorBaseEENKUlvE0_clEvENKUlvE_clEvEUlddE_EESt5arrayIPcLm2EELi4E23TrivialOffsetCalculatorILi1EjESD_NS0_6memory12LoadWithCastILi1EEENSE_13StoreWithCastILi1EEEEEviT_T0_T2_T3_T4_T5_:
        /* <DEDUP_REMOVED lines=30> */
.L_x_15802:
[----:B------:R-:W2:Y:S02]  /*01e0*/  LDG.E.U8 R4, [R4.64] ;  /* 0x0000002404047981 */ /* 0x000ea4000c1e1100 */
[----:B--2---:R0:W1:Y:S01]  /*01f0*/  I2F.F64.U16 R30, R4 ;  /* 0x00000004001e7312 */ /* 0x0040620000101800 */
[----:B------:R-:W-:Y:S05]  /*0200*/  BRA `(.L_x_15804) ;  /* 0x00000e0000007947 */ /* 0x000fea0003800000 */
.L_x_15801:
        /* <DEDUP_REMOVED lines=9> */
.L_x_15806:
[----:B------:R-:W2:Y:S02]  /*02a0*/  LDG.E R4, [R4.64] ;  /* 0x0000002404047981 */ /* 0x000ea4000c1e1900 */
[----:B--2---:R0:W1:Y:S01]  /*02b0*/  I2F.F64 R30, R4 ;  /* 0x00000004001e7312 */ /* 0x0040620000201c00 */
[----:B------:R-:W-:Y:S05]  /*02c0*/  BRA `(.L_x_15804) ;  /* 0x00000d4000007947 */ /* 0x000fea0003800000 */
.L_x_15805:
[----:B------:R-:W2:Y:S02]  /*02d0*/  LDG.E.U16 R4, [R4.64] ;  /* 0x0000002404047981 */ /* 0x000ea4000c1e1500 */
[----:B--2---:R0:W1:Y:S01]  /*02e0*/  I2F.F64.S16 R30, R4 ;  /* 0x00000004001e7312 */ /* 0x0040620000101c00 */
[----:B------:R-:W-:Y:S05]  /*02f0*/  BRA `(.L_x_15804) ;  /* 0x00000d1000007947 */ /* 0x000fea0003800000 */
.L_x_15800:
        /* <DEDUP_REMOVED lines=10> */
.L_x_15808:
[----:B------:R-:W2:Y:S02]  /*03a0*/  LDG.E.U16 R0, [R4.64] ;  /* 0x0000002404007981 */ /* 0x000ea4000c1e1500 */
[----:B--2---:R-:W-:-:S05]  /*03b0*/  HADD2.F32 R0, -RZ, R0.H0_H0 ;  /* 0x20000000ff007230 */ /* 0x004fca0000004100 */
[----:B------:R-:W-:-:S04]  /*03c0*/  FMUL.FTZ R0, R0, 1 ;  /* 0x3f80000000007820 */ /* 0x000fc80000410000 */
[----:B------:R0:W1:Y:S01]  /*03d0*/  F2F.F64.F32 R30, R0 ;  /* 0x00000000001e7310 */ /* 0x0000620000201800 */
[----:B------:R-:W-:Y:S05]  /*03e0*/  BRA `(.L_x_15804) ;  /* 0x00000c2000007947 */ /* 0x000fea0003800000 */
.L_x_15807:
        /* <DEDUP_REMOVED lines=10> */
.L_x_15810:
[----:B------:R-:W2:Y:S02]  /*0490*/  LDG.E.U16 R4, [R4.64] ;  /* 0x0000002404047981 */ /* 0x000ea4000c1e1500 */
[----:B--2---:R-:W-:-:S05]  /*04a0*/  HADD2.F32 R0, -RZ, R4.H0_H0 ;  /* 0x20000004ff007230 */ /* 0x004fca0000004100 */
[----:B------:R-:W-:-:S04]  /*04b0*/  FMUL.FTZ R0, R0, 1 ;  /* 0x3f80000000007820 */ /* 0x000fc80000410000 */
[----:B------:R0:W1:Y:S01]  /*04c0*/  F2F.F64.F32 R30, R0 ;  /* 0x00000000001e7310 */ /* 0x0000620000201800 */
[----:B------:R-:W-:Y:S05]  /*04d0*/  BRA `(.L_x_15804) ;  /* 0x00000b3000007947 */ /* 0x000fea0003800000 */
.L_x_15809:
[----:B------:R0:W5:Y:S01]  /*04e0*/  LDG.E.64 R30, [R4.64] ;  /* 0x00000024041e7981 */ /* 0x000162000c1e1b00 */
[----:B------:R-:W-:Y:S05]  /*04f0*/  BRA `(.L_x_15804) ;  /* 0x00000b1000007947 */ /* 0x000fea0003800000 */
.L_x_15799:
        /* <DEDUP_REMOVED lines=13> */
.L_x_15813:
[----:B------:R0:W5:Y:S01]  /*05d0*/  LDG.E.64 R30, [R4.64] ;  /* 0x00000024041e7981 */ /* 0x000162000c1e1b00 */
[----:B------:R-:W-:Y:S05]  /*05e0*/  BRA `(.L_x_15804) ;  /* 0x00000a2000007947 */ /* 0x000fea0003800000 */
.L_x_15812:
        /* <DEDUP_REMOVED lines=28> */
.L_x_15815:
        /* <DEDUP_REMOVED lines=16> */
.L_x_15814:
[----:B------:R-:W2:Y:S02]  /*08b0*/  LDG.E.U16 R0, [R4.64] ;  /* 0x0000002404007981 */ /* 0x000ea4000c1e1500 */
[----:B--2---:R-:W-:-:S05]  /*08c0*/  PRMT R0, RZ, 0x5410, R0 ;  /* 0x00005410ff007816 */ /* 0x004fca0000000000 */
[----:B------:R-:W-:-:S04]  /*08d0*/  FMUL.FTZ R0, R0, 1 ;  /* 0x3f80000000007820 */ /* 0x000fc80000410000 */
[----:B------:R0:W1:Y:S01]  /*08e0*/  F2F.F64.F32 R30, R0 ;  /* 0x00000000001e7310 */ /* 0x0000620000201800 */
[----:B------:R-:W-:Y:S05]  /*08f0*/  BRA `(.L_x_15804) ;  /* 0x0000071000007947 */ /* 0x000fea0003800000 */
.L_x_15811:
        /* <DEDUP_REMOVED lines=11> */
.L_x_15818:
        /* <DEDUP_REMOVED lines=21> */
.L_x_15822:
[----:B------:R-:W-:Y:S05]  /*0b00*/  BSYNC B1 ;  /* 0x0000000000017941 */ /* 0x000fea0003800000 */
.L_x_15821:
[----:B------:R-:W-:Y:S01]  /*0b10*/  LEA R5, R0, 0x3b800000, 0x17 ;  /* 0x3b80000000057811 */ /* 0x000fe200078eb8ff */
[----:B------:R-:W-:-:S05]  /*0b20*/  IMAD.SHL.U32 R0, R3, 0x100000, RZ ;  /* 0x0010000003007824 */ /* 0x000fca00078e00ff */
[----:B------:R-:W-:Y:S02]  /*0b30*/  LOP3.LUT R0, R5, R0, R6, 0xfe, !PT ;  /* 0x0000000005007212 */ /* 0x000fe400078efe06 */
.L_x_15820:
[----:B------:R-:W-:Y:S05]  /*0b40*/  BSYNC B0 ;  /* 0x0000000000007941 */ /* 0x000fea0003800000 */
.L_x_15819:
[----:B------:R-:W-:-:S04]  /*0b50*/  FMUL.FTZ R0, R0, 1 ;  /* 0x3f80000000007820 */ /* 0x000fc80000410000 */
[----:B------:R0:W1:Y:S01]  /*0b60*/  F2F.F64.F32 R30, R0 ;  /* 0x00000000001e7310 */ /* 0x0000620000201800 */
[----:B------:R-:W-:Y:S05]  /*0b70*/  BRA `(.L_x_15804) ;  /* 0x0000049000007947 */ /* 0x000fea0003800000 */
.L_x_15817:
        /* <DEDUP_REMOVED lines=21> */
.L_x_15826:
[----:B------:R-:W-:Y:S05]  /*0cd0*/  BSYNC B1 ;  /* 0x0000000000017941 */ /* 0x000fea0003800000 */
.L_x_15825:
[----:B------:R-:W-:Y:S01]  /*0ce0*/  LEA R5, R0, 0x37800000, 0x17 ;  /* 0x3780000000057811 */ /* 0x000fe200078eb8ff */
[----:B------:R-:W-:-:S05]  /*0cf0*/  IMAD.SHL.U32 R0, R3, 0x200000, RZ ;  /* 0x0020000003007824 */ /* 0x000fca00078e00ff */
[----:B------:R-:W-:Y:S02]  /*0d00*/  LOP3.LUT R0, R5, R0, R6, 0xfe, !PT ;  /* 0x0000000005007212 */ /* 0x000fe400078efe06 */
.L_x_15824:
[----:B------:R-:W-:Y:S05]  /*0d10*/  BSYNC B0 ;  /* 0x0000000000007941 */ /* 0x000fea0003800000 */
.L_x_15823:
[----:B------:R-:W-:-:S04]  /*0d20*/  FMUL.FTZ R0, R0, 1 ;  /* 0x3f80000000007820 */ /* 0x000fc80000410000 */
[----:B------:R0:W1:Y:S01]  /*0d30*/  F2F.F64.F32 R30, R0 ;  /* 0x00000000001e7310 */ /* 0x0000620000201800 */
[----:B------:R-:W-:Y:S05]  /*0d40*/  BRA `(.L_x_15804) ;  /* 0x000002c000007947 */ /* 0x000fea0003800000 */
.L_x_15816:
        /* <DEDUP_REMOVED lines=14> */
.L_x_15830:
[----:B------:R-:W-:Y:S05]  /*0e30*/  BSYNC B0 ;  /* 0x0000000000007941 */ /* 0x000fea0003800000 */
.L_x_15829:
[----:B------:R-:W-:-:S04]  /*0e40*/  FMUL.FTZ R0, R0, 1 ;  /* 0x3f80000000007820 */ /* 0x000fc80000410000 */
[----:B------:R0:W1:Y:S01]  /*0e50*/  F2F.F64.F32 R30, R0 ;  /* 0x00000000001e7310 */ /* 0x0000620000201800 */
[----:B------:R-:W-:Y:S05]  /*0e60*/  BRA `(.L_x_15804) ;  /* 0x000001a000007947 */ /* 0x000fea0003800000 */
.L_x_15803:
        /* <DEDUP_REMOVED lines=21> */
.L_x_15828:
[----:B------:R-:W2:Y:S02]  /*0fc0*/  LDG.E.64 R30, [R4.64] ;  /* 0x00000024041e7981 */ /* 0x000ea4000c1e1b00 */
[----:B--2---:R-:W0:Y:S01]  /*0fd0*/  I2F.F64.U64 R30, R30 ;  /* 0x0000001e001e7312 */ /* 0x004e220000301800 */
[----:B------:R-:W-:Y:S05]  /*0fe0*/  BRA `(.L_x_15804) ;  /* 0x0000002000007947 */ /* 0x000fea0003800000 */
.L_x_15827:
[----:B------:R-:W2:Y:S02]  /*0ff0*/  LDG.E R4, [R4.64] ;  /* 0x0000002404047981 */ /* 0x000ea4000c1e1900 */
[----:B--2---:R0:W1:Y:S02]  /*1000*/  I2F.F64.U32 R30, R4 ;  /* 0x00000004001e7312 */ /* 0x0040640000201800 */
.L_x_15804:
[----:B------:R-:W2:Y:S02]  /*1010*/  S2R R17, SR_TID.X ;  /* 0x0000000000117919 */ /* 0x000ea40000002100 */
[----:B--2---:R-:W-:Y:S02]  /*1020*/  IADD3 R17, R17, 0x80, RZ ;  /* 0x0000008011117810 */ /* 0x004fe40007ffe0ff */
.L_x_15798:
[----:B-1----:R-:W-:Y:S05]  /*1030*/  BSYNC B6 ;  /* 0x0000000000067941 */ /* 0x002fea0003800000 */
.L_x_15797:
        /* <DEDUP_REMOVED lines=22> */
.L_x_15836:
[----:B------:R-:W2:Y:S02]  /*11a0*/  LDG.E.U8 R4, [R4.64] ;  /* 0x0000002404047981 */ /* 0x000ea4000c1e1100 */
[----:B--2---:R0:W1:Y:S01]  /*11b0*/  I2F.F64.U16 R32, R4 ;  /* 0x0000000400207312 */ /* 0x0040620000101800 */
[----:B------:R-:W-:Y:S05]  /*11c0*/  BRA `(.L_x_15838) ;  /* 0x00000df000007947 */ /* 0x000fea0003800000 */
.L_x_15835:
        /* <DEDUP_REMOVED lines=9> */
.L_x_15840:
[----:B------:R-:W2:Y:S02]  /*1260*/  LDG.E R4, [R4.64] ;  /* 0x0000002404047981 */ /* 0x000ea4000c1e1900 */
[----:B--2---:R0:W1:Y:S01]  /*1270*/  I2F.F64 R32, R4 ;  /* 0x0000000400207312 */ /* 0x0040620000201c00 */
[----:B------:R-:W-:Y:S05]  /*1280*/  BRA `(.L_x_15838) ;  /* 0x00000d3000007947 */ /* 0x000fea0003800000 */
.L_x_15839:
[----:B------:R-:W2:Y:S02]  /*1290*/  LDG.E.U16 R4, [R4.64] ;  /* 0x0000002404047981 */ /* 0x000ea4000c1e1500 */
[----:B--2---:R0:W1:Y:S01]  /*12a0*/  I2F.F64.S16 R32, R4 ;  /* 0x0000000400207312 */ /* 0x0040620000101c00 */
[----:B------:R-:W-:Y:S05]  /*12b0*/  BRA `(.L_x_15838) ;  /* 0x00000d0000007947 */ /* 0x000fea0003800000 */
.L_x_15834:
        /* <DEDUP_REMOVED lines=10> */
.L_x_15842:
[----:B------:R-:W2:Y:S02]  /*1360*/  LDG.E.U16 R0, [R4.64] ;  /* 0x0000002404007981 */ /* 0x000ea4000c1e1500 */
[----:B--2---:R-:W-:-:S05]  /*1370*/  HADD2.F32 R0, -RZ, R0.H0_H0 ;  /* 0x20000000ff007230 */ /* 0x004fca0000004100 */
[----:B------:R-:W-:-:S04]  /*1380*/  FMUL.FTZ R0, R0, 1 ;  /* 0x3f80000000007820 */ /* 0x000fc80000410000 */
[----:B------:R0:W1:Y:S01]  /*1390*/  F2F.F64.F32 R32, R0 ;  /* 0x0000000000207310 */ /* 0x0000620000201800 */
[----:B------:R-:W-:Y:S05]  /*13a0*/  BRA `(.L_x_15838) ;  /* 0x00000c1000007947 */ /* 0x000fea0003800000 */
.L_x_15841:
        /* <DEDUP_REMOVED lines=10> */
.L_x_15844:
[----:B------:R-:W2:Y:S02]  /*1450*/  LDG.E.U16 R4, [R4.64] ;  /* 0x0000002404047981 */ /* 0x000ea4000c1e1500 */
[----:B--2---:R-:W-:-:S05]  /*1460*/  HADD2.F32 R0, -RZ, R4.H0_H0 ;  /* 0x20000004ff007230 */ /* 0x004fca0000004100 */
[----:B------:R-:W-:-:S04]  /*1470*/  FMUL.FTZ R0, R0, 1 ;  /* 0x3f80000000007820 */ /* 0x000fc80000410000 */
[----:B------:R0:W1:Y:S01]  /*1480*/  F2F.F64.F32 R32, R0 ;  /* 0x0000000000207310 */ /* 0x0000620000201800 */
[----:B------:R-:W-:Y:S05]  /*1490*/  BRA `(.L_x_15838) ;  /* 0x00000b2000007947 */ /* 0x000fea0003800000 */
.L_x_15843:
[----:B------:R0:W5:Y:S01]  /*14a0*/  LDG.E.64 R32, [R4.64] ;  /* 0x0000002404207981 */ /* 0x000162000c1e1b00 */
[----:B------:R-:W-:Y:S05]  /*14b0*/  BRA `(.L_x_15838) ;  /* 0x00000b0000007947 */ /* 0x000fea0003800000 */
.L_x_15833:
        /* <DEDUP_REMOVED lines=13> */
.L_x_15847:
[----:B------:R0:W5:Y:S01]  /*1590*/  LDG.E.64 R32, [R4.64] ;  /* 0x0000002404207981 */ /* 0x000162000c1e1b00 */
[----:B------:R-:W-:Y:S05]  /*15a0*/  BRA `(.L_x_15838) ;  /* 0x00000a1000007947 */ /* 0x000fea0003800000 */
.L_x_15846:
        /* <DEDUP_REMOVED lines=28> */
.L_x_15849:
        /* <DEDUP_REMOVED lines=15> */
.L_x_15848:
[----:B------:R-:W2:Y:S02]  /*1860*/  LDG.E.U16 R0, [R4.64] ;  /* 0x0000002404007981 */ /* 0x000ea4000c1e1500 */
[----:B--2---:R-:W-:-:S05]  /*1870*/  PRMT R0, RZ, 0x5410, R0 ;  /* 0x00005410ff007816 */ /* 0x004fca0000000000 */
[----:B------:R-:W-:-:S04]  /*1880*/  FMUL.FTZ R0, R0, 1 ;  /* 0x3f80000000007820 */ /* 0x000fc80000410000 */
[----:B------:R0:W1:Y:S01]  /*1890*/  F2F.F64.F32 R32, R0 ;  /* 0x0000000000207310 */ /* 0x0000620000201800 */
[----:B------:R-:W-:Y:S05]  /*18a0*/  BRA `(.L_x_15838) ;  /* 0x0000071000007947 */ /* 0x000fea0003800000 */
.L_x_15845:
        /* <DEDUP_REMOVED lines=11> */
.L_x_15852:
        /* <DEDUP_REMOVED lines=21> */
.L_x_15856:
[----:B------:R-:W-:Y:S05]  /*1ab0*/  BSYNC B1 ;  /* 0x0000000000017941 */ /* 0x000fea0003800000 */
.L_x_15855:
[----:B------:R-:W-:Y:S01]  /*1ac0*/  LEA R5, R0, 0x3b800000, 0x17 ;  /* 0x3b80000000057811 */ /* 0x000fe200078eb8ff */
[----:B------:R-:W-:-:S05]  /*1ad0*/  IMAD.SHL.U32 R0, R3, 0x100000, RZ ;  /* 0x0010000003007824 */ /* 0x000fca00078e00ff */
[----:B------:R-:W-:Y:S02]  /*1ae0*/  LOP3.LUT R0, R5, R0, R6, 0xfe, !PT ;  /* 0x0000000005007212 */ /* 0x000fe400078efe06 */
.L_x_15854:
[----:B------:R-:W-:Y:S05]  /*1af0*/  BSYNC B0 ;  /* 0x0000000000007941 */ /* 0x000fea0003800000 */
.L_x_15853:
[----:B------:R-:W-:-:S04]  /*1b00*/  FMUL.FTZ R0, R0, 1 ;  /* 0x3f80000000007820 */ /* 0x000fc80000410000 */
[----:B------:R0:W1:Y:S01]  /*1b10*/  F2F.F64.F32 R32, R0 ;  /* 0x0000000000207310 */ /* 0x0000620000201800 */
[----:B------:R-:W-:Y:S05]  /*1b20*/  BRA `(.L_x_15838) ;  /* 0x0000049000007947 */ /* 0x000fea0003800000 */
.L_x_15851:
        /* <DEDUP_REMOVED lines=21> */
.L_x_15860:
[----:B------:R-:W-:Y:S05]  /*1c80*/  BSYNC B1 ;  /* 0x0000000000017941 */ /* 0x000fea0003800000 */
.L_x_15859:
[----:B------:R-:W-:Y:S01]  /*1c90*/  LEA R5, R0, 0x37800000, 0x17 ;  /* 0x3780000000057811 */ /* 0x000fe200078eb8ff */
[----:B------:R-:W-:-:S05]  /*1ca0*/  IMAD.SHL.U32 R0, R3, 0x200000, RZ ;  /* 0x0020000003007824 */ /* 0x000fca00078e00ff */
[----:B------:R-:W-:Y:S02]  /*1cb0*/  LOP3.LUT R0, R5, R0, R6, 0xfe, !PT ;  /* 0x0000000005007212 */ /* 0x000fe400078efe06 */
.L_x_15858:
[----:B------:R-:W-:Y:S05]  /*1cc0*/  BSYNC B0 ;  /* 0x0000000000007941 */ /* 0x000fea0003800000 */
.L_x_15857:
[----:B------:R-:W-:-:S04]  /*1cd0*/  FMUL.FTZ R0, R0, 1 ;  /* 0x3f80000000007820 */ /* 0x000fc80000410000 */
[----:B------:R0:W1:Y:S01]  /*1ce0*/  F2F.F64.F32 R32, R0 ;  /* 0x0000000000207310 */ /* 0x0000620000201800 */
[----:B------:R-:W-:Y:S05]  /*1cf0*/  BRA `(.L_x_15838) ;  /* 0x000002c000007947 */ /* 0x000fea0003800000 */
.L_x_15850:
        /* <DEDUP_REMOVED lines=14> */
.L_x_15864:
[----:B------:R-:W-:Y:S05]  /*1de0*/  BSYNC B0 ;  /* 0x0000000000007941 */ /* 0x000fea0003800000 */
.L_x_15863:
[----:B------:R-:W-:-:S04]  /*1df0*/  FMUL.FTZ R0, R0, 1 ;  /* 0x3f80000000007820 */ /* 0x000fc80000410000 */
[----:B------:R0:W1:Y:S01]  /*1e00*/  F2F.F64.F32 R32, R0 ;  /* 0x0000000000207310 */ /* 0x0000620000201800 */
[----:B------:R-:W-:Y:S05]  /*1e10*/  BRA `(.L_x_15838) ;  /* 0x000001a000007947 */ /* 0x000fea0003800000 */
.L_x_15837:
        /* <DEDUP_REMOVED lines=21> */
.L_x_15862:
[----:B------:R-:W2:Y:S02]  /*1f70*/  LDG.E.64 R32, [R4.64] ;  /* 0x0000002404207981 */ /* 0x000ea4000c1e1b00 */
[----:B--2---:R-:W0:Y:S01]  /*1f80*/  I2F.F64.U64 R32, R32 ;  /* 0x0000002000207312 */ /* 0x004e220000301800 */
[----:B------:R-:W-:Y:S05]  /*1f90*/  BRA `(.L_x_15838) ;  /* 0x0000002000007947 */ /* 0x000fea0003800000 */
.L_x_15861:
[----:B------:R-:W2:Y:S02]  /*1fa0*/  LDG.E R4, [R4.64] ;  /* 0x0000002404047981 */ /* 0x000ea4000c1e1900 */
[----:B--2---:R0:W1:Y:S02]  /*1fb0*/  I2F.F64.U32 R32, R4 ;  /* 0x0000000400207312 */ /* 0x0040640000201800 */
.L_x_15838:
[----:B------:R-:W-:-:S03]  /*1fc0*/  IADD3 R17, R17, 0x80, RZ ;  /* 0x0000008011117810 */ /* 0x000fc60007ffe0ff */
.L_x_15832:
[----:B------:R-:W-:Y:S05]  /*1fd0*/  BSYNC B6 ;  /* 0x0000000000067941 */ /* 0x000fea0003800000 */
.L_x_15831:
        /* <DEDUP_REMOVED lines=24> */
.L_x_15870:
[----:B------:R-:W2:Y:S02]  /*2160*/  LDG.E.U8 R4, [R4.64] ;  /* 0x0000002404047981 */ /* 0x000ea4000c1e1100 */
[----:B--2---:R0:W2:Y:S01]  /*2170*/  I2F.F64.U16 R18, R4 ;  /* 0x0000000400127312 */ /* 0x0040a20000101800 */
[----:B------:R-:W-:Y:S05]  /*2180*/  BRA `(.L_x_15872) ;  /* 0x00000df000007947 */ /* 0x000fea0003800000 */
.L_x_15869:
        /* <DEDUP_REMOVED lines=9> */
.L_x_15874:
[----:B------:R-:W2:Y:S02]  /*2220*/  LDG.E R4, [R4.64] ;  /* 0x0000002404047981 */ /* 0x000ea4000c1e1900 */
[----:B--2---:R0:W2:Y:S01]  /*2230*/  I2F.F64 R18, R4 ;  /* 0x0000000400127312 */ /* 0x0040a20000201c00 */
[----:B------:R-:W-:Y:S05]  /*2240*/  BRA `(.L_x_15872) ;  /* 0x00000d3000007947 */ /* 0x000fea0003800000 */
.L_x_15873:
[----:B------:R-:W2:Y:S02]  /*2250*/  LDG.E.U16 R4, [R4.64] ;  /* 0x0000002404047981 */ /* 0x000ea4000c1e1500 */
[----:B--2---:R0:W2:Y:S01]  /*2260*/  I2F.F64.S16 R18, R4 ;  /* 0x0000000400127312 */ /* 0x0040a20000101c00 */
[----:B------:R-:W-:Y:S05]  /*2270*/  BRA `(.L_x_15872) ;  /* 0x00000d0000007947 */ /* 0x000fea0003800000 */
.L_x_15868:
        /* <DEDUP_REMOVED lines=10> */
.L_x_15876:
[----:B------:R-:W2:Y:S02]  /*2320*/  LDG.E.U16 R0, [R4.64] ;  /* 0x0000002404007981 */ /* 0x000ea4000c1e1500 */
[----:B--2---:R-:W-:-:S05]  /*2330*/  HADD2.F32 R0, -RZ, R0.H0_H0 ;  /* 0x20000000ff007230 */ /* 0x004fca0000004100 */
[----:B------:R-:W-:-:S04]  /*2340*/  FMUL.FTZ R0, R0, 1 ;  /* 0x3f80000000007820 */ /* 0x000fc80000410000 */
[----:B------:R0:W2:Y:S01]  /*2350*/  F2F.F64.F32 R18, R0 ;  /* 0x0000000000127310 */ /* 0x0000a20000201800 */
[----:B------:R-:W-:Y:S05]  /*2360*/  BRA `(.L_x_15872) ;  /* 0x00000c1000007947 */ /* 0x000fea0003800000 */
.L_x_15875:
        /* <DEDUP_REMOVED lines=10> */
.L_x_15878:
[----:B------:R-:W2:Y:S02]  /*2410*/  LDG.E.U16 R4, [R4.64] ;  /* 0x0000002404047981 */ /* 0x000ea4000c1e1500 */
[----:B--2---:R-:W-:-:S05]  /*2420*/  HADD2.F32 R0, -RZ, R4.H0_H0 ;  /* 0x20000004ff007230 */ /* 0x004fca0000004100 */
[----:B------:R-:W-:-:S04]  /*2430*/  FMUL.FTZ R0, R0, 1 ;  /* 0x3f80000000007820 */ /* 0x000fc80000410000 */
[----:B------:R0:W2:Y:S01]  /*2440*/  F2F.F64.F32 R18, R0 ;  /* 0x0000000000127310 */ /* 0x0000a20000201800 */
[----:B------:R-:W-:Y:S05]  /*2450*/  BRA `(.L_x_15872) ;  /* 0x00000b2000007947 */ /* 0x000fea0003800000 */
.L_x_15877:
[----:B------:R0:W5:Y:S01]  /*2460*/  LDG.E.64 R18, [R4.64] ;  /* 0x0000002404127981 */ /* 0x000162000c1e1b00 */
[----:B------:R-:W-:Y:S05]  /*2470*/  BRA `(.L_x_15872) ;  /* 0x00000b0000007947 */ /* 0x000fea0003800000 */
.L_x_15867:
        /* <DEDUP_REMOVED lines=13> */
.L_x_15881:
[----:B------:R0:W5:Y:S01]  /*2550*/  LDG.E.64 R18, [R4.64] ;  /* 0x0000002404127981 */ /* 0x000162000c1e1b00 */
[----:B------:R-:W-:Y:S05]  /*2560*/  BRA `(.L_x_15872) ;  /* 0x00000a1000007947 */ /* 0x000fea0003800000 */
.L_x_15880:
        /* <DEDUP_REMOVED lines=28> */
.L_x_15883:
        /* <DEDUP_REMOVED lines=15> */
.L_x_15882:
[----:B------:R-:W2:Y:S02]  /*2820*/  LDG.E.U16 R0, [R4.64] ;  /* 0x0000002404007981 */ /* 0x000ea4000c1e1500 */
[----:B--2---:R-:W-:-:S05]  /*2830*/  PRMT R0, RZ, 0x5410, R0 ;  /* 0x00005410ff007816 */ /* 0x004fca0000000000 */
[----:B------:R-:W-:-:S04]  /*2840*/  FMUL.FTZ R0, R0, 1 ;  /* 0x3f80000000007820 */ /* 0x000fc80000410000 */
[----:B------:R0:W2:Y:S01]  /*2850*/  F2F.F64.F32 R18, R0 ;  /* 0x0000000000127310 */ /* 0x0000a20000201800 */
[----:B------:R-:W-:Y:S05]  /*2860*/  BRA `(.L_x_15872) ;  /* 0x0000071000007947 */ /* 0x000fea0003800000 */
.L_x_15879:
        /* <DEDUP_REMOVED lines=11> */
.L_x_15886:
        /* <DEDUP_REMOVED lines=21> */
.L_x_15890:
[----:B------:R-:W-:Y:S05]  /*2a70*/  BSYNC B1 ;  /* 0x0000000000017941 */ /* 0x000fea0003800000 */
.L_x_15889:
[----:B------:R-:W-:Y:S01]  /*2a80*/  LEA R5, R0, 0x3b800000, 0x17 ;  /* 0x3b80000000057811 */ /* 0x000fe200078eb8ff */
[----:B------:R-:W-:-:S05]  /*2a90*/  IMAD.SHL.U32 R0, R3, 0x100000, RZ ;  /* 0x0010000003007824 */ /* 0x000fca00078e00ff */
[----:B------:R-:W-:Y:S02]  /*2aa0*/  LOP3.LUT R0, R5, R0, R6, 0xfe, !PT ;  /* 0x0000000005007212 */ /* 0x000fe400078efe06 */
.L_x_15888:
[----:B------:R-:W-:Y:S05]  /*2ab0*/  BSYNC B0 ;  /* 0x0000000000007941 */ /* 0x000fea0003800000 */
.L_x_15887:
[----:B------:R-:W-:-:S04]  /*2ac0*/  FMUL.FTZ R0, R0, 1 ;  /* 0x3f80000000007820 */ /* 0x000fc80000410000 */
[----:B------:R0:W2:Y:S01]  /*2ad0*/  F2F.F64.F32 R18, R0 ;  /* 0x0000000000127310 */ /* 0x0000a20000201800 */
[----:B------:R-:W-:Y:S05]  /*2ae0*/  BRA `(.L_x_15872) ;  /* 0x0000049000007947 */ /* 0x000fea0003800000 */
.L_x_15885:
        /* <DEDUP_REMOVED lines=21> */
.L_x_15894:
[----:B------:R-:W-:Y:S05]  /*2c40*/  BSYNC B1 ;  /* 0x0000000000017941 */ /* 0x000fea0003800000 */
.L_x_15893:
[----:B------:R-:W-:Y:S01]  /*2c50*/  LEA R5, R0, 0x37800000, 0x17 ;  /* 0x3780000000057811 */ /* 0x000fe200078eb8ff */
[----:B------:R-:W-:-:S05]  /*2c60*/  IMAD.SHL.U32 R0, R3, 0x200000, RZ ;  /* 0x0020000003007824 */ /* 0x000fca00078e00ff */
[----:B------:R-:W-:Y:S02]  /*2c70*/  LOP3.LUT R0, R5, R0, R6, 0xfe, !PT ;  /* 0x0000000005007212 */ /* 0x000fe400078efe06 */
.L_x_15892:
[----:B------:R-:W-:Y:S05]  /*2c80*/  BSYNC B0 ;  /* 0x0000000000007941 */ /* 0x000fea0003800000 */
.L_x_15891:
[----:B------:R-:W-:-:S04]  /*2c90*/  FMUL.FTZ R0, R0, 1 ;  /* 0x3f80000000007820 */ /* 0x000fc80000410000 */
[----:B------:R0:W2:Y:S01]  /*2ca0*/  F2F.F64.F32 R18, R0 ;  /* 0x0000000000127310 */ /* 0x0000a20000201800 */
[----:B------:R-:W-:Y:S05]  /*2cb0*/  BRA `(.L_x_15872) ;  /* 0x000002c000007947 */ /* 0x000fea0003800000 */
.L_x_15884:
        /* <DEDUP_REMOVED lines=14> */
.L_x_15898:
[----:B------:R-:W-:Y:S05]  /*2da0*/  BSYNC B0 ;  /* 0x0000000000007941 */ /* 0x000fea0003800000 */
.L_x_15897:
[----:B------:R-:W-:-:S04]  /*2db0*/  FMUL.FTZ R0, R0, 1 ;  /* 0x3f80000000007820 */ /* 0x000fc80000410000 */
[----:B------:R0:W2:Y:S01]  /*2dc0*/  F2F.F64.F32 R18, R0 ;  /* 0x0000000000127310 */ /* 0x0000a20000201800 */
[----:B------:R-:W-:Y:S05]  /*2dd0*/  BRA `(.L_x_15872) ;  /* 0x000001a000007947 */ /* 0x000fea0003800000 */
.L_x_15871:
        /* <DEDUP_REMOVED lines=21> */
.L_x_15896:
[----:B------:R-:W2:Y:S02]  /*2f30*/  LDG.E.64 R18, [R4.64] ;  /* 0x0000002404127981 */ /* 0x000ea4000c1e1b00 */
[----:B--2---:R-:W0:Y:S01]  /*2f40*/  I2F.F64.U64 R18, R18 ;  /* 0x0000001200127312 */ /* 0x004e220000301800 */
[----:B------:R-:W-:Y:S05]  /*2f50*/  BRA `(.L_x_15872) ;  /* 0x0000002000007947 */ /* 0x000fea0003800000 */
.L_x_15895:
[----:B------:R-:W2:Y:S02]  /*2f60*/  LDG.E R4, [R4.64] ;  /* 0x0000002404047981 */ /* 0x000ea4000c1e1900 */
[----:B--2---:R0:W2:Y:S02]  /*2f70*/  I2F.F64.U32 R18, R4 ;  /* 0x0000000400127312 */ /* 0x0040a40000201800 */
.L_x_15872:
[----:B------:R-:W-:-:S03]  /*2f80*/  IADD3 R17, R17, 0x80, RZ ;  /* 0x0000008011117810 */ /* 0x000fc60007ffe0ff */
.L_x_15866:
[----:B------:R-:W-:Y:S05]  /*2f90*/  BSYNC B6 ;  /* 0x0000000000067941 */ /* 0x000fea0003800000 */
.L_x_15865:
        /* <DEDUP_REMOVED lines=21> */
.L_x_15904:
[----:B------:R-:W3:Y:S02]  /*30f0*/  LDG.E.U8 R4, [R4.64] ;  /* 0x0000002404047981 */ /* 0x000ee4000c1e1100 */
[----:B---3--:R0:W3:Y:S01]  /*3100*/  I2F.F64.U16 R26, R4 ;  /* 0x00000004001a7312 */ /* 0x0080e20000101800 */
[----:B------:R-:W-:Y:S05]  /*3110*/  BRA `(.L_x_15900) ;  /* 0x00000de000007947 */ /* 0x000fea0003800000 */
.L_x_15903:
        /* <DEDUP_REMOVED lines=9> */
.L_x_15907:
[----:B------:R-:W3:Y:S02]  /*31b0*/  LDG.E R4, [R4.64] ;  /* 0x0000002404047981 */ /* 0x000ee4000c1e1900 */
[----:B---3--:R0:W3:Y:S01]  /*31c0*/  I2F.F64 R26, R4 ;  /* 0x00000004001a7312 */ /* 0x0080e20000201c00 */
[----:B------:R-:W-:Y:S05]  /*31d0*/  BRA `(.L_x_15900) ;  /* 0x00000d2000007947 */ /* 0x000fea0003800000 */
.L_x_15906:
[----:B------:R-:W3:Y:S02]  /*31e0*/  LDG.E.U16 R4, [R4.64] ;  /* 0x0000002404047981 */ /* 0x000ee4000c1e1500 */
[----:B---3--:R0:W3:Y:S01]  /*31f0*/  I2F.F64.S16 R26, R4 ;  /* 0x00000004001a7312 */ /* 0x0080e20000101c00 */
[----:B------:R-:W-:Y:S05]  /*3200*/  BRA `(.L_x_15900) ;  /* 0x00000cf000007947 */ /* 0x000fea0003800000 */
.L_x_15902:
        /* <DEDUP_REMOVED lines=10> */
.L_x_15909:
[----:B------:R-:W3:Y:S02]  /*32b0*/  LDG.E.U16 R0, [R4.64] ;  /* 0x0000002404007981 */ /* 0x000ee4000c1e1500 */
[----:B---3--:R-:W-:-:S05]  /*32c0*/  HADD2.F32 R0, -RZ, R0.H0_H0 ;  /* 0x20000000ff007230 */ /* 0x008fca0000004100 */
[----:B------:R-:W-:-:S04]  /*32d0*/  FMUL.FTZ R0, R0, 1 ;  /* 0x3f80000000007820 */ /* 0x000fc80000410000 */
[----:B------:R0:W3:Y:S01]  /*32e0*/  F2F.F64.F32 R26, R0 ;  /* 0x00000000001a7310 */ /* 0x0000e20000201800 */
[----:B------:R-:W-:Y:S05]  /*32f0*/  BRA `(.L_x_15900) ;  /* 0x00000c0000007947 */ /* 0x000fea0003800000 */
.L_x_15908:
        /* <DEDUP_REMOVED lines=10> */
.L_x_15911:
[----:B------:R-:W3:Y:S02]  /*33a0*/  LDG.E.U16 R4, [R4.64] ;  /* 0x0000002404047981 */ /* 0x000ee4000c1e1500 */
[----:B---3--:R-:W-:-:S05]  /*33b0*/  HADD2.F32 R0, -RZ, R4.H0_H0 ;  /* 0x20000004ff007230 */ /* 0x008fca0000004100 */
[----:B------:R-:W-:-:S04]  /*33c0*/  FMUL.FTZ R0, R0, 1 ;  /* 0x3f80000000007820 */ /* 0x000fc80000410000 */
[----:B------:R0:W3:Y:S01]  /*33d0*/  F2F.F64.F32 R26, R0 ;  /* 0x00000000001a7310 */ /* 0x0000e20000201800 */
[----:B------:R-:W-:Y:S05]  /*33e0*/  BRA `(.L_x_15900) ;  /* 0x00000b1000007947 */ /* 0x000fea0003800000 */
.L_x_15910:
[----:B------:R0:W5:Y:S01]  /*33f0*/  LDG.E.64 R26, [R4.64] ;  /* 0x00000024041a7981 */ /* 0x000162000c1e1b00 */
[----:B------:R-:W-:Y:S05]  /*3400*/  BRA `(.L_x_15900) ;  /* 0x00000af000007947 */ /* 0x000fea0003800000 */
.L_x_15901:
        /* <DEDUP_REMOVED lines=13> */
.L_x_15914:
[----:B------:R0:W5:Y:S01]  /*34e0*/  LDG.E.64 R26, [R4.64] ;  /* 0x00000024041a7981 */ /* 0x000162000c1e1b00 */
[----:B------:R-:W-:Y:S05]  /*34f0*/  BRA `(.L_x_15900) ;  /* 0x00000a0000007947 */ /* 0x000fea0003800000 */
.L_x_15913:
        /* <DEDUP_REMOVED lines=28> */
.L_x_15916:
        /* <DEDUP_REMOVED lines=15> */
.L_x_15915:
[----:B------:R-:W3:Y:S02]  /*37b0*/  LDG.E.U16 R0, [R4.64] ;  /* 0x0000002404007981 */ /* 0x000ee4000c1e1500 */
[----:B---3--:R-:W-:-:S05]  /*37c0*/  PRMT R0, RZ, 0x5410, R0 ;  /* 0x00005410ff007816 */ /* 0x008fca0000000000 */
[----:B------:R-:W-:-:S04]  /*37d0*/  FMUL.FTZ R0, R0, 1 ;  /* 0x3f80000000007820 */ /* 0x000fc80000410000 */
[----:B------:R0:W3:Y:S01]  /*37e0*/  F2F.F64.F32 R26, R0 ;  /* 0x00000000001a7310 */ /* 0x0000e20000201800 */
[----:B------:R-:W-:Y:S05]  /*37f0*/  BRA `(.L_x_15900) ;  /* 0x0000070000007947 */ /* 0x000fea0003800000 */
.L_x_15912:
        /* <DEDUP_REMOVED lines=11> */
.L_x_15919:
        /* <DEDUP_REMOVED lines=21> */
.L_x_15923:
[----:B------:R-:W-:Y:S05]  /*3a00*/  BSYNC B1 ;  /* 0x0000000000017941 */ /* 0x000fea0003800000 */
.L_x_15922:
[----:B------:R-:W-:Y:S01]  /*3a10*/  LEA R5, R0, 0x3b800000, 0x17 ;  /* 0x3b80000000057811 */ /* 0x000fe200078eb8ff */
[----:B------:R-:W-:-:S05]  /*3a20*/  IMAD.SHL.U32 R0, R3, 0x100000, RZ ;  /* 0x0010000003007824 */ /* 0x000fca00078e00ff */
[----:B------:R-:W-:Y:S02]  /*3a30*/  LOP3.LUT R0, R5, R0, R6, 0xfe, !PT ;  /* 0x0000000005007212 */ /* 0x000fe400078efe06 */
.L_x_15921:
[----:B------:R-:W-:Y:S05]  /*3a40*/  BSYNC B0 ;  /* 0x0000000000007941 */ /* 0x000fea0003800000 */
.L_x_15920:
[----:B------:R-:W-:-:S04]  /*3a50*/  FMUL.FTZ R0, R0, 1 ;  /* 0x3f80000000007820 */ /* 0x000fc80000410000 */
[----:B------:R0:W3:Y:S01]  /*3a60*/  F2F.F64.F32 R26, R0 ;  /* 0x00000000001a7310 */ /* 0x0000e20000201800 */
[----:B------:R-:W-:Y:S05]  /*3a70*/  BRA `(.L_x_15900) ;  /* 0x0000048000007947 */ /* 0x000fea0003800000 */
.L_x_15918:
        /* <DEDUP_REMOVED lines=21> */
.L_x_15927:
[----:B------:R-:W-:Y:S05]  /*3bd0*/  BSYNC B1 ;  /* 0x0000000000017941 */ /* 0x000fea0003800000 */
.L_x_15926:
[----:B------:R-:W-:Y:S01]  /*3be0*/  LEA R5, R0, 0x37800000, 0x17 ;  /* 0x3780000000057811 */ /* 0x000fe200078eb8ff */
[----:B------:R-:W-:-:S05]  /*3bf0*/  IMAD.SHL.U32 R0, R3, 0x200000, RZ ;  /* 0x0020000003007824 */ /* 0x000fca00078e00ff */
[----:B------:R-:W-:Y:S02]  /*3c00*/  LOP3.LUT R0, R5, R0, R6, 0xfe, !PT ;  /* 0x0000000005007212 */ /* 0x000fe400078efe06 */
.L_x_15925:
[----:B------:R-:W-:Y:S05]  /*3c10*/  BSYNC B0 ;  /* 0x0000000000007941 */ /* 0x000fea0003800000 */
.L_x_15924:
[----:B------:R-:W-:-:S04]  /*3c20*/  FMUL.FTZ R0, R0, 1 ;  /* 0x3f80000000007820 */ /* 0x000fc80000410000 */
[----:B------:R0:W3:Y:S01]  /*3c30*/  F2F.F64.F32 R26, R0 ;  /* 0x00000000001a7310 */ /* 0x0000e20000201800 */
[----:B------:R-:W-:Y:S05]  /*3c40*/  BRA `(.L_x_15900) ;  /* 0x000002b000007947 */ /* 0x000fea0003800000 */
.L_x_15917:
        /* <DEDUP_REMOVED lines=14> */
.L_x_15931:
[----:B------:R-:W-:Y:S05]  /*3d30*/  BSYNC B0 ;  /* 0x0000000000007941 */ /* 0x000fea0003800000 */
.L_x_15930:
[----:B------:R-:W-:-:S04]  /*3d40*/  FMUL.FTZ R0, R0, 1 ;  /* 0x3f80000000007820 */ /* 0x000fc80000410000 */
[----:B------:R0:W3:Y:S01]  /*3d50*/  F2F.F64.F32 R26, R0 ;  /* 0x00000000001a7310 */ /* 0x0000e20000201800 */
[----:B------:R-:W-:Y:S05]  /*3d60*/  BRA `(.L_x_15900) ;  /* 0x0000019000007947 */ /* 0x000fea0003800000 */
.L_x_15905:
        /* <DEDUP_REMOVED lines=20> */
.L_x_15929:
[----:B------:R-:W3:Y:S02]  /*3eb0*/  LDG.E.64 R26, [R4.64] ;  /* 0x00000024041a7981 */ /* 0x000ee4000c1e1b00 */
[----:B---3--:R-:W0:Y:S01]  /*3ec0*/  I2F.F64.U64 R26, R26 ;  /* 0x0000001a001a7312 */ /* 0x008e220000301800 */
[----:B------:R-:W-:Y:S05]  /*3ed0*/  BRA `(.L_x_15900) ;  /* 0x0000002000007947 */ /* 0x000fea0003800000 */
.L_x_15928:
[----:B------:R-:W3:Y:S02]  /*3ee0*/  LDG.E R4, [R4.64] ;  /* 0x0000002404047981 */ /* 0x000ee4000c1e1900 */
[----:B---3--:R0:W3:Y:S02]  /*3ef0*/  I2F.F64.U32 R26, R4 ;  /* 0x00000004001a7312 */ /* 0x0080e40000201800 */
.L_x_15900:
[----:B------:R-:W-:Y:S05]  /*3f00*/  BSYNC B6 ;  /* 0x0000000000067941 */ /* 0x000fea0003800000 */
.L_x_15899:
[----:B0-----:R-:W-:Y:S02]  /*3f10*/  IMAD.MOV.U32 R4, RZ, RZ, c[0x0][0x170] ;  /* 0x00005c00ff047624 */ /* 0x001fe400078e00ff */
[----:B------:R-:W-:Y:S02]  /*3f20*/  IMAD.MOV.U32 R5, RZ, RZ, c[0x0][0x174] ;  /* 0x00005d00ff057624 */ /* 0x000fe400078e00ff */
[----:B------:R-:W-:Y:S02]  /*3f30*/  IMAD.MOV.U32 R28, RZ, RZ, c[0x0][0x170] ;  /* 0x00005c00ff1c7624 */ /* 0x000fe400078e00ff */
[----:B------:R-:W-:-:S02]  /*3f40*/  IMAD.MOV.U32 R29, RZ, RZ, c[0x0][0x174] ;  /* 0x00005d00ff1d7624 */ /* 0x000fc400078e00ff */
[----:B------:R-:W0:Y:S01]  /*3f50*/  DSETP.NAN.AND P0, PT, R4, c[0x0][0x170], PT ;  /* 0x00005c000400762a */ /* 0x000e220003f08000 */
[----:B------:R-:W-:Y:S02]  /*3f60*/  IMAD.MOV.U32 R24, RZ, RZ, c[0x0][0x170] ;  /* 0x00005c00ff187624 */ /* 0x000fe400078e00ff */
[----:B------:R-:W-:Y:S02]  /*3f70*/  IMAD.MOV.U32 R25, RZ, RZ, c[0x0][0x174] ;  /* 0x00005d00ff197624 */ /* 0x000fe400078e00ff */
[----:B------:R-:W-:Y:S02]  /*3f80*/  IMAD.MOV.U32 R16, RZ, RZ, c[0x0][0x170] ;  /* 0x00005c00ff107624 */ /* 0x000fe400078e00ff */
[----:B------:R-:W-:-:S07]  /*3f90*/  IMAD.MOV.U32 R17, RZ, RZ, c[0x0][0x174] ;  /* 0x00005d00ff117624 */ /* 0x000fce00078e00ff */
[----:B0-----:R-:W-:Y:S05]  /*3fa0*/  @P0 BRA `(.L_x_15932) ;  /* 0x0000048000000947 */ /* 0x001fea0003800000 */
[----:B------:R-:W0:Y:S01]  /*3fb0*/  S2R R8, SR_TID.X ;  /* 0x0000000000087919 */ /* 0x000e220000002100 */
[----:B------:R-:W-:Y:S01]  /*3fc0*/  BSSY B0, `(.L_x_15933) ;  /* 0x0000016000007945 */ /* 0x000fe20003800000 */
[CC--:B0-----:R-:W-:Y:S02]  /*3fd0*/  ISETP.GE.AND P3, PT, R8.reuse, R23.reuse, PT ;  /* 0x000000170800720c */ /* 0x0c1fe40003f66270 */
[C---:B------:R-:W-:Y:S02]  /*3fe0*/  IADD3 R10, R8.reuse, 0x80, RZ ;  /* 0x00000080080a7810 */ /* 0x040fe40007ffe0ff */
[C---:B------:R-:W-:Y:S02]  /*3ff0*/  IADD3 R0, R8.reuse, 0x100, RZ ;  /* 0x0000010008007810 */ /* 0x040fe40007ffe0ff */
[----:B------:R-:W-:Y:S02]  /*4000*/  IADD3 R6, R8, 0x180, RZ ;  /* 0x0000018008067810 */ /* 0x000fe40007ffe0ff */
[----:B------:R-:W-:-:S02]  /*4010*/  ISETP.GE.AND P2, PT, R10, R23, PT ;  /* 0x000000170a00720c */ /* 0x000fc40003f46270 */
[-C--:B------:R-:W-:Y:S02]  /*4020*/  ISETP.GE.AND P1, PT, R0, R23.reuse, PT ;  /* 0x000000170000720c */ /* 0x080fe40003f26270 */
[----:B------:R-:W-:Y:S01]  /*4030*/  ISETP.GE.AND P0, PT, R6, R23, PT ;  /* 0x000000170600720c */ /* 0x000fe20003f06270 */
[----:B------:R-:W-:Y:S07]  /*4040*/  @P3 BRA `(.L_x_15934) ;  /* 0x000000d000003947 */ /* 0x000fee0003800000 */
[----:B-----5:R-:W0:Y:S01]  /*4050*/  DSETP.NAN.AND P3, PT, R30, R30, PT ;  /* 0x0000001e1e00722a */ /* 0x020e220003f68000 */
[----:B------:R-:W-:Y:S02]  /*4060*/  IMAD.MOV.U32 R6, RZ, RZ, c[0x0][0x174] ;  /* 0x00005d00ff067624 */ /* 0x000fe400078e00ff */
[----:B------:R-:W-:Y:S02]  /*4070*/  IMAD.MOV.U32 R4, RZ, RZ, R30 ;  /* 0x000000ffff047224 */ /* 0x000fe400078e001e */
[----:B------:R-:W-:-:S09]  /*4080*/  IMAD.MOV.U32 R5, RZ, RZ, R31 ;  /* 0x000000ffff057224 */ /* 0x000fd200078e001f */
[----:B0-----:R-:W0:Y:S01]  /*4090*/  @!P3 DSETP.MIN.AND P4, P5, R30, c[0x0][0x170], PT ;  /* 0x00005c001e00b62a */ /* 0x001e220003d80000 */
[----:B------:R-:W-:Y:S01]  /*40a0*/  @!P3 IMAD.MOV.U32 R0, RZ, RZ, R31 ;  /* 0x000000ffff00b224 */ /* 0x000fe200078e001f */
[----:B------:R-:W-:-:S04]  /*40b0*/  @!P3 LOP3.LUT R6, R6, 0x80000, RZ, 0xfc, !PT ;  /* 0x000800000606b812 */ /* 0x000fc800078efcff */
[----:B0-----:R-:W-:Y:S01]  /*40c0*/  @!P3 FSEL R3, R0, c[0x0][0x174], P4 ;  /* 0x00005d000003ba08 */ /* 0x001fe20002000000 */
[----:B------:R-:W-:-:S03]  /*40d0*/  @!P3 IMAD.MOV.U32 R0, RZ, RZ, R30 ;  /* 0x000000ffff00b224 */ /* 0x000fc600078e001e */
[----:B------:R-:W-:Y:S02]  /*40e0*/  @!P3 SEL R3, R6, R3, P5 ;  /* 0x000000030603b207 */ /* 0x000fe40002800000 */
[----:B------:R-:W-:-:S03]  /*40f0*/  @!P3 SEL R0, R0, c[0x0][0x170], P4 ;  /* 0x00005c000000ba07 */ /* 0x000fc60002000000 */
[----:B------:R-:W-:Y:S02]  /*4100*/  @!P3 IMAD.MOV.U32 R5, RZ, RZ, R3 ;  /* 0x000000ffff05b224 */ /* 0x000fe400078e0003 */
[----:B------:R-:W-:Y:S02]  /*4110*/  @!P3 IMAD.MOV.U32 R4, RZ, RZ, R0 ;  /* 0x000000ffff04b224 */ /* 0x000fe400078e0000 */
.L_x_15934:
[----:B------:R-:W-:Y:S05]  /*4120*/  BSYNC B0 ;  /* 0x0000000000007941 */ /* 0x000fea0003800000 */
.L_x_15933:
[----:B------:R-:W-:Y:S01]  /*4130*/  BSSY B0, `(.L_x_15935) ;  /* 0x000000f000007945 */ /* 0x000fe20003800000 */
[----:B------:R-:W-:Y:S05]  /*4140*/  @P2 BRA `(.L_x_15936) ;  /* 0x000000d000002947 */ /* 0x000fea0003800000 */
[----:B-1---5:R-:W0:Y:S01]  /*4150*/  DSETP.NAN.AND P2, PT, R32, R32, PT ;  /* 0x000000202000722a */ /* 0x022e220003f48000 */
        /* <DEDUP_REMOVED lines=12> */
.L_x_15936:
[----:B------:R-:W-:Y:S05]  /*4220*/  BSYNC B0 ;  /* 0x0000000000007941 */ /* 0x000fea0003800000 */
.L_x_15935:
[----:B------:R-:W-:Y:S01]  /*4230*/  BSSY B0, `(.L_x_15937) ;  /* 0x000000f000007945 */ /* 0x000fe20003800000 */
[----:B------:R-:W-:Y:S05]  /*4240*/  @P1 BRA `(.L_x_15938) ;  /* 0x000000d000001947 */ /* 0x000fea0003800000 */
[----:B--2--5:R-:W0:Y:S01]  /*4250*/  DSETP.NAN.AND P1, PT, R18, R18, PT ;  /* 0x000000121200722a */ /* 0x024e220003f28000 */
        /* <DEDUP_REMOVED lines=12> */
.L_x_15938:
[----:B------:R-:W-:Y:S05]  /*4320*/  BSYNC B0 ;  /* 0x0000000000007941 */ /* 0x000fea0003800000 */
.L_x_15937:
[----:B------:R-:W-:Y:S01]  /*4330*/  BSSY B0, `(.L_x_15932) ;  /* 0x000000f000007945 */ /* 0x000fe20003800000 */
[----:B------:R-:W-:Y:S05]  /*4340*/  @P0 BRA `(.L_x_15939) ;  /* 0x000000d000000947 */ /* 0x000fea0003800000 */
[----:B---3-5:R-:W0:Y:S01]  /*4350*/  DSETP.NAN.AND P0, PT, R26, R26, PT ;  /* 0x0000001a1a00722a */ /* 0x028e220003f08000 */
        /* <DEDUP_REMOVED lines=12> */
.L_x_15939:
[----:B------:R-:W-:Y:S05]  /*4420*/  BSYNC B0 ;  /* 0x0000000000007941 */ /* 0x000fea0003800000 */
.L_x_15932:
[----:B-----5:R-:W0:Y:S01]  /*4430*/  S2R R30, SR_TID.X ;  /* 0x00000000001e7919 */ /* 0x020e220000002100 */
[----:B------:R-:W4:Y:S01]  /*4440*/  LDC.U8 R22, c[0x0][0x194] ;  /* 0x00006500ff167b82 */ /* 0x000f220000000000 */
[----:B------:R-:W-:Y:S01]  /*4450*/  BSSY B6, `(.L_x_15940) ;  /* 0x0000106000067945 */ /* 0x000fe20003800000 */
[----:B0-----:R-:W-:-:S13]  /*4460*/  ISETP.GE.AND P0, PT, R30, R23, PT ;  /* 0x000000171e00720c */ /* 0x001fda0003f06270 */
        /* <DEDUP_REMOVED lines=20> */
.L_x_15945:
[----:B------:R-:W0:Y:S02]  /*45b0*/  F2I.S64.F64.TRUNC R4, R4 ;  /* 0x0000000400047311 */ /* 0x000e24000030d900 */
[----:B0-----:R-:W-:-:S05]  /*45c0*/  IMAD.MOV.U32 R3, RZ, RZ, R4 ;  /* 0x000000ffff037224 */ /* 0x001fca00078e0004 */
[----:B------:R0:W-:Y:S01]  /*45d0*/  STG.E.U8 [R8.64], R3 ;  /* 0x0000000308007986 */ /* 0x0001e2000c101124 */
[----:B------:R-:W-:Y:S05]  /*45e0*/  BRA `(.L_x_15947) ;  /* 0x00000eb000007947 */ /* 0x000fea0003800000 */
.L_x_15944:
        /* <DEDUP_REMOVED lines=9> */
.L_x_15949:
[----:B------:R-:W0:Y:S02]  /*4680*/  F2I.F64.TRUNC R5, R4 ;  /* 0x0000000400057311 */ /* 0x000e24000030d100 */
[----:B0-----:R0:W-:Y:S01]  /*4690*/  STG.E [R8.64], R5 ;  /* 0x0000000508007986 */ /* 0x0011e2000c101924 */
[----:B------:R-:W-:Y:S05]  /*46a0*/  BRA `(.L_x_15947) ;  /* 0x00000df000007947 */ /* 0x000fea0003800000 */
.L_x_15948:
[----:B------:R-:W0:Y:S02]  /*46b0*/  F2I.F64.TRUNC R5, R4 ;  /* 0x0000000400057311 */ /* 0x000e24000030d100 */
[----:B0-----:R0:W-:Y:S01]  /*46c0*/  STG.E.U16 [R8.64], R5 ;  /* 0x0000000508007986 */ /* 0x0011e2000c101524 */
[----:B------:R-:W-:Y:S05]  /*46d0*/  BRA `(.L_x_15947) ;  /* 0x00000dc000007947 */ /* 0x000fea0003800000 */
.L_x_15943:
        /* <DEDUP_REMOVED lines=11> */
.L_x_15951:
[----:B------:R-:W0:Y:S01]  /*4790*/  F2F.F32.F64 R0, R4 ;  /* 0x0000000400007310 */ /* 0x000e220000301000 */
[----:B------:R-:W0:-:S14]  /*47a0*/  DSETP.GEU.AND P0, PT, |R4|, c[0x2][0x0], PT ;  /* 0x008000000400762a */ /* 0x000e1c0003f0e200 */
[----:B0-----:R-:W-:-:S05]  /*47b0*/  @!P0 FMUL R0, R0, 1.175494350822287508e-38 ;  /* 0x0080000000008820 */ /* 0x001fca0000400000 */
[----:B------:R-:W-:-:S05]  /*47c0*/  F2FP.PACK_AB R0, RZ, R0 ;  /* 0x00000000ff00723e */ /* 0x000fca00000000ff */
[----:B------:R0:W-:Y:S01]  /*47d0*/  STG.E.U16 [R8.64], R0 ;  /* 0x0000000008007986 */ /* 0x0001e2000c101524 */
[----:B------:R-:W-:Y:S05]  /*47e0*/  BRA `(.L_x_15947) ;  /* 0x00000cb000007947 */ /* 0x000fea0003800000 */
.L_x_15950:
        /* <DEDUP_REMOVED lines=12> */
.L_x_15953:
[----:B------:R-:W0:Y:S01]  /*48b0*/  F2F.F32.F64 R0, R4 ;  /* 0x0000000400007310 */ /* 0x000e220000301000 */
[----:B------:R-:W0:-:S14]  /*48c0*/  DSETP.GEU.AND P0, PT, |R4|, c[0x2][0x0], PT ;  /* 0x008000000400762a */ /* 0x000e1c0003f0e200 */
[----:B0-----:R-:W-:-:S05]  /*48d0*/  @!P0 FMUL R0, R0, 1.175494350822287508e-38 ;  /* 0x0080000000008820 */ /* 0x001fca0000400000 */
[----:B------:R-:W-:-:S04]  /*48e0*/  F2FP.PACK_AB R3, RZ, R0 ;  /* 0x00000000ff03723e */ /* 0x000fc800000000ff */
[----:B------:R-:W-:-:S05]  /*48f0*/  PRMT R3, R3, 0x5410, RZ ;  /* 0x0000541003037816 */ /* 0x000fca00000000ff */
[----:B------:R0:W-:Y:S01]  /*4900*/  STG.E [R8.64], R3 ;  /* 0x0000000308007986 */ /* 0x0001e2000c101924 */
[----:B------:R-:W-:Y:S05]  /*4910*/  BRA `(.L_x_15947) ;  /* 0x00000b8000007947 */ /* 0x000fea0003800000 */
.L_x_15952:
[----:B------:R0:W-:Y:S01]  /*4920*/  STG.E.64 [R8.64], R4 ;  /* 0x0000000408007986 */ /* 0x0001e2000c101b24 */
[----:B------:R-:W-:Y:S05]  /*4930*/  BRA `(.L_x_15947) ;  /* 0x00000b6000007947 */ /* 0x000fea0003800000 */
.L_x_15942:
        /* <DEDUP_REMOVED lines=12> */
.L_x_15956:
[----:B------:R-:W-:-:S05]  /*4a00*/  CS2R R6, SRZ ;  /* 0x0000000000067805 */ /* 0x000fca000001ff00 */
[----:B------:R0:W-:Y:S01]  /*4a10*/  STG.E.128 [R8.64], R4 ;  /* 0x0000000408007986 */ /* 0x0001e2000c101d24 */
[----:B------:R-:W-:Y:S05]  /*4a20*/  BRA `(.L_x_15947) ;  /* 0x00000a7000007947 */ /* 0x000fea0003800000 */
.L_x_15955:
        /* <DEDUP_REMOVED lines=23> */
.L_x_15960:
[----:B------:R-:W-:Y:S05]  /*4ba0*/  BSYNC B0 ;  /* 0x0000000000007941 */ /* 0x000fea0003800000 */
.L_x_15959:
[----:B------:R-:W-:-:S05]  /*4bb0*/  LOP3.LUT R7, R0, R7, RZ, 0xfc, !PT ;  /* 0x0000000700077212 */ /* 0x000fca00078efcff */
[----:B------:R0:W-:Y:S01]  /*4bc0*/  STG.E.U8 [R8.64], R7 ;  /* 0x0000000708007986 */ /* 0x0001e2000c101124 */
[----:B------:R-:W-:Y:S05]  /*4bd0*/  BRA `(.L_x_15947) ;  /* 0x000008c000007947 */ /* 0x000fea0003800000 */
.L_x_15958:
        /* <DEDUP_REMOVED lines=15> */
.L_x_15962:
[----:B------:R-:W-:Y:S01]  /*4cd0*/  IMAD.MOV.U32 R0, RZ, RZ, 0x7f ;  /* 0x0000007fff007424 */ /* 0x000fe200078e00ff */
[----:B------:R-:W-:-:S04]  /*4ce0*/  ISETP.GT.U32.AND P0, PT, R3, 0x7f800000, PT ;  /* 0x7f8000000300780c */ /* 0x000fc80003f04070 */
[----:B------:R-:W-:-:S04]  /*4cf0*/  SEL R0, R0, 0x7c, P0 ;  /* 0x0000007c00007807 */ /* 0x000fc80000000000 */
.L_x_15963:
[----:B------:R-:W-:Y:S05]  /*4d00*/  BSYNC B0 ;  /* 0x0000000000007941 */ /* 0x000fea0003800000 */
.L_x_15961:
[----:B------:R-:W-:-:S04]  /*4d10*/  LOP3.LUT R3, R7, 0x80000000, RZ, 0xc0, !PT ;  /* 0x8000000007037812 */ /* 0x000fc800078ec0ff */
[----:B------:R-:W-:-:S04]  /*4d20*/  SHF.R.U32.HI R3, RZ, 0x18, R3 ;  /* 0x00000018ff037819 */ /* 0x000fc80000011603 */
[----:B------:R-:W-:-:S05]  /*4d30*/  LOP3.LUT R3, R0, R3, RZ, 0xfc, !PT ;  /* 0x0000000300037212 */ /* 0x000fca00078efcff */
[----:B------:R0:W-:Y:S01]  /*4d40*/  STG.E.U8 [R8.64], R3 ;  /* 0x0000000308007986 */ /* 0x0001e2000c101124 */
[----:B------:R-:W-:Y:S05]  /*4d50*/  BRA `(.L_x_15947) ;  /* 0x0000074000007947 */ /* 0x000fea0003800000 */
.L_x_15957:
[----:B------:R-:W0:Y:S01]  /*4d60*/  F2F.F32.F64 R0, R4 ;  /* 0x0000000400007310 */ /* 0x000e220000301000 */
[----:B------:R-:W0:-:S14]  /*4d70*/  DSETP.GEU.AND P0, PT, |R4|, c[0x2][0x0], PT ;  /* 0x008000000400762a */ /* 0x000e1c0003f0e200 */
[----:B0-----:R-:W-:-:S05]  /*4d80*/  @!P0 FMUL R0, R0, 1.175494350822287508e-38 ;  /* 0x0080000000008820 */ /* 0x001fca0000400000 */
[----:B------:R-:W-:-:S05]  /*4d90*/  F2FP.BF16.PACK_AB R0, RZ, R0 ;  /* 0x00000000ff00723e */ /* 0x000fca00000010ff */
[----:B------:R0:W-:Y:S01]  /*4da0*/  STG.E.U16 [R8.64], R0 ;  /* 0x0000000008007986 */ /* 0x0001e2000c101524 */
[----:B------:R-:W-:Y:S05]  /*4db0*/  BRA `(.L_x_15947) ;  /* 0x000006e000007947 */ /* 0x000fea0003800000 */
.L_x_15954:
        /* <DEDUP_REMOVED lines=11> */
.L_x_15966:
        /* <DEDUP_REMOVED lines=19> */
.L_x_15969:
[----:B------:R-:W-:-:S04]  /*4fa0*/  LOP3.LUT R0, R7, 0x80000000, RZ, 0xc0, !PT ;  /* 0x8000000007007812 */ /* 0x000fc800078ec0ff */
[----:B------:R-:W-:-:S04]  /*4fb0*/  SHF.R.U32.HI R0, RZ, 0x18, R0 ;  /* 0x00000018ff007819 */ /* 0x000fc80000011600 */
[----:B------:R-:W-:Y:S02]  /*4fc0*/  LOP3.LUT R0, R3, R0, RZ, 0xfc, !PT ;  /* 0x0000000003007212 */ /* 0x000fe400078efcff */
.L_x_15968:
[----:B------:R-:W-:Y:S05]  /*4fd0*/  BSYNC B0 ;  /* 0x0000000000007941 */ /* 0x000fea0003800000 */
.L_x_15967:
[----:B------:R0:W-:Y:S01]  /*4fe0*/  STG.E.U8 [R8.64], R0 ;  /* 0x0000000008007986 */ /* 0x0001e2000c101124 */
[----:B------:R-:W-:Y:S05]  /*4ff0*/  BRA `(.L_x_15947) ;  /* 0x000004a000007947 */ /* 0x000fea0003800000 */
.L_x_15965:
        /* <DEDUP_REMOVED lines=19> */
.L_x_15972:
[----:B------:R-:W-:-:S04]  /*5130*/  LOP3.LUT R0, R7, 0x80000000, RZ, 0xc0, !PT ;  /* 0x8000000007007812 */ /* 0x000fc800078ec0ff */
[----:B------:R-:W-:-:S04]  /*5140*/  SHF.R.U32.HI R0, RZ, 0x18, R0 ;  /* 0x00000018ff007819 */ /* 0x000fc80000011600 */
[----:B------:R-:W-:Y:S02]  /*5150*/  LOP3.LUT R0, R3, R0, RZ, 0xfc, !PT ;  /* 0x0000000003007212 */ /* 0x000fe400078efcff */
.L_x_15971:
[----:B------:R-:W-:Y:S05]  /*5160*/  BSYNC B0 ;  /* 0x0000000000007941 */ /* 0x000fea0003800000 */
.L_x_15970:
[----:B------:R0:W-:Y:S01]  /*5170*/  STG.E.U8 [R8.64], R0 ;  /* 0x0000000008007986 */ /* 0x0001e2000c101124 */
[----:B------:R-:W-:Y:S05]  /*5180*/  BRA `(.L_x_15947) ;  /* 0x0000031000007947 */ /* 0x000fea0003800000 */
.L_x_15964:
        /* <DEDUP_REMOVED lines=24> */
.L_x_15946:
        /* <DEDUP_REMOVED lines=11> */
[----:B--2---:R-:W-:Y:S01]  /*53c0*/  LEPC R18 ;  /* 0x000000000012734e */ /* 0x004fe20000000000 */
        /* <DEDUP_REMOVED lines=8> */
.L_x_15974:
[----:B------:R-:W0:Y:S02]  /*5450*/  F2I.U64.F64.TRUNC R4, R4 ;  /* 0x0000000400047311 */ /* 0x000e24000030d800 */
[----:B0-----:R0:W-:Y:S01]  /*5460*/  STG.E.64 [R8.64], R4 ;  /* 0x0000000408007986 */ /* 0x0011e2000c101b24 */
[----:B------:R-:W-:Y:S05]  /*5470*/  BRA `(.L_x_15947) ;  /* 0x0000002000007947 */ /* 0x000fea0003800000 */
.L_x_15973:
[----:B------:R-:W0:Y:S02]  /*5480*/  F2I.U32.F64.TRUNC R5, R4 ;  /* 0x0000000400057311 */ /* 0x000e24000030d000 */
[----:B0-----:R0:W-:Y:S02]  /*5490*/  STG.E [R8.64], R5 ;  /* 0x0000000508007986 */ /* 0x0011e4000c101924 */
.L_x_15947:
[----:B------:R-:W-:Y:S02]  /*54a0*/  IADD3 R30, R30, 0x80, RZ ;  /* 0x000000801e1e7810 */ /* 0x000fe40007ffe0ff */
.L_x_15941:
[----:B----4-:R-:W-:Y:S05]  /*54b0*/  BSYNC B6 ;  /* 0x0000000000067941 */ /* 0x010fea0003800000 */
.L_x_15940:
        /* <DEDUP_REMOVED lines=22> */
.L_x_15980:
[----:B------:R-:W0:Y:S02]  /*5620*/  F2I.S64.F64.TRUNC R16, R16 ;  /* 0x0000001000107311 */ /* 0x000e24000030d900 */
[----:B0-----:R-:W-:-:S05]  /*5630*/  IMAD.MOV.U32 R3, RZ, RZ, R16 ;  /* 0x000000ffff037224 */ /* 0x001fca00078e0010 */
[----:B------:R0:W-:Y:S01]  /*5640*/  STG.E.U8 [R4.64], R3 ;  /* 0x0000000304007986 */ /* 0x0001e2000c101124 */
[----:B------:R-:W-:Y:S05]  /*5650*/  BRA `(.L_x_15982) ;  /* 0x00000eb000007947 */ /* 0x000fea0003800000 */
.L_x_15979:
        /* <DEDUP_REMOVED lines=9> */
.L_x_15984:
[----:B------:R-:W0:Y:S02]  /*56f0*/  F2I.F64.TRUNC R17, R16 ;  /* 0x0000001000117311 */ /* 0x000e24000030d100 */
[----:B0-----:R0:W-:Y:S01]  /*5700*/  STG.E [R4.64], R17 ;  /* 0x0000001104007986 */ /* 0x0011e2000c101924 */
[----:B------:R-:W-:Y:S05]  /*5710*/  BRA `(.L_x_15982) ;  /* 0x00000df000007947 */ /* 0x000fea0003800000 */
.L_x_15983:
[----:B------:R-:W0:Y:S02]  /*5720*/  F2I.F64.TRUNC R17, R16 ;  /* 0x0000001000117311 */ /* 0x000e24000030d100 */
[----:B0-----:R0:W-:Y:S01]  /*5730*/  STG.E.U16 [R4.64], R17 ;  /* 0x0000001104007986 */ /* 0x0011e2000c101524 */
[----:B------:R-:W-:Y:S05]  /*5740*/  BRA `(.L_x_15982) ;  /* 0x00000dc000007947 */ /* 0x000fea0003800000 */
.L_x_15978:
        /* <DEDUP_REMOVED lines=11> */
.L_x_15986:
[----:B------:R-:W0:Y:S01]  /*5800*/  F2F.F32.F64 R0, R16 ;  /* 0x0000001000007310 */ /* 0x000e220000301000 */
[----:B------:R-:W0:-:S14]  /*5810*/  DSETP.GEU.AND P0, PT, |R16|, c[0x2][0x0], PT ;  /* 0x008000001000762a */ /* 0x000e1c0003f0e200 */
[----:B0-----:R-:W-:-:S05]  /*5820*/  @!P0 FMUL R0, R0, 1.175494350822287508e-38 ;  /* 0x0080000000008820 */ /* 0x001fca0000400000 */
[----:B------:R-:W-:-:S05]  /*5830*/  F2FP.PACK_AB R0, RZ, R0 ;  /* 0x00000000ff00723e */ /* 0x000fca00000000ff */
[----:B------:R0:W-:Y:S01]  /*5840*/  STG.E.U16 [R4.64], R0 ;  /* 0x0000000004007986 */ /* 0x0001e2000c101524 */
[----:B------:R-:W-:Y:S05]  /*5850*/  BRA `(.L_x_15982) ;  /* 0x00000cb000007947 */ /* 0x000fea0003800000 */
.L_x_15985:
        /* <DEDUP_REMOVED lines=12> */
.L_x_15988:
[----:B------:R-:W0:Y:S01]  /*5920*/  F2F.F32.F64 R0, R16 ;  /* 0x0000001000007310 */ /* 0x000e220000301000 */
[----:B------:R-:W0:-:S14]  /*5930*/  DSETP.GEU.AND P0, PT, |R16|, c[0x2][0x0], PT ;  /* 0x008000001000762a */ /* 0x000e1c0003f0e200 */
[----:B0-----:R-:W-:-:S05]  /*5940*/  @!P0 FMUL R0, R0, 1.175494350822287508e-38 ;  /* 0x0080000000008820 */ /* 0x001fca0000400000 */
[----:B------:R-:W-:-:S04]  /*5950*/  F2FP.PACK_AB R3, RZ, R0 ;  /* 0x00000000ff03723e */ /* 0x000fc800000000ff */
[----:B------:R-:W-:-:S05]  /*5960*/  PRMT R3, R3, 0x5410, RZ ;  /* 0x0000541003037816 */ /* 0x000fca00000000ff */
[----:B------:R0:W-:Y:S01]  /*5970*/  STG.E [R4.64], R3 ;  /* 0x0000000304007986 */ /* 0x0001e2000c101924 */
[----:B------:R-:W-:Y:S05]  /*5980*/  BRA `(.L_x_15982) ;  /* 0x00000b8000007947 */ /* 0x000fea0003800000 */
.L_x_15987:
[----:B------:R0:W-:Y:S01]  /*5990*/  STG.E.64 [R4.64], R16 ;  /* 0x0000001004007986 */ /* 0x0001e2000c101b24 */
[----:B------:R-:W-:Y:S05]  /*59a0*/  BRA `(.L_x_15982) ;  /* 0x00000b6000007947 */ /* 0x000fea0003800000 */
.L_x_15977:
        /* <DEDUP_REMOVED lines=12> */
.L_x_15991:
[----:B--2---:R-:W-:-:S05]  /*5a70*/  CS2R R18, SRZ ;  /* 0x0000000000127805 */ /* 0x004fca000001ff00 */
[----:B------:R0:W-:Y:S01]  /*5a80*/  STG.E.128 [R4.64], R16 ;  /* 0x0000001004007986 */ /* 0x0001e2000c101d24 */
[----:B------:R-:W-:Y:S05]  /*5a90*/  BRA `(.L_x_15982) ;  /* 0x00000a7000007947 */ /* 0x000fea0003800000 */
.L_x_15990:
        /* <DEDUP_REMOVED lines=23> */
.L_x_15995:
[----:B------:R-:W-:Y:S05]  /*5c10*/  BSYNC B0 ;  /* 0x0000000000007941 */ /* 0x000fea0003800000 */
.L_x_15994:
[----:B------:R-:W-:-:S05]  /*5c20*/  LOP3.LUT R7, R0, R7, RZ, 0xfc, !PT ;  /* 0x0000000700077212 */ /* 0x000fca00078efcff */
[----:B------:R0:W-:Y:S01]  /*5c30*/  STG.E.U8 [R4.64], R7 ;  /* 0x0000000704007986 */ /* 0x0001e2000c101124 */
[----:B------:R-:W-:Y:S05]  /*5c40*/  BRA `(.L_x_15982) ;  /* 0x000008c000007947 */ /* 0x000fea0003800000 */
.L_x_15993:
        /* <DEDUP_REMOVED lines=15> */
.L_x_15997:
[----:B------:R-:W-:Y:S01]  /*5d40*/  IMAD.MOV.U32 R0, RZ, RZ, 0x7f ;  /* 0x0000007fff007424 */ /* 0x000fe200078e00ff */
[----:B------:R-:W-:-:S04]  /*5d50*/  ISETP.GT.U32.AND P0, PT, R3, 0x7f800000, PT ;  /* 0x7f8000000300780c */ /* 0x000fc80003f04070 */
[----:B------:R-:W-:-:S04]  /*5d60*/  SEL R0, R0, 0x7c, P0 ;  /* 0x0000007c00007807 */ /* 0x000fc80000000000 */
.L_x_15998:
[----:B------:R-:W-:Y:S05]  /*5d70*/  BSYNC B0 ;  /* 0x0000000000007941 */ /* 0x000fea0003800000 */
.L_x_15996:
[----:B------:R-:W-:-:S04]  /*5d80*/  LOP3.LUT R3, R7, 0x80000000, RZ, 0xc0, !PT ;  /* 0x8000000007037812 */ /* 0x000fc800078ec0ff */
[----:B------:R-:W-:-:S04]  /*5d90*/  SHF.R.U32.HI R3, RZ, 0x18, R3 ;  /* 0x00000018ff037819 */ /* 0x000fc80000011603 */
[----:B------:R-:W-:-:S05]  /*5da0*/  LOP3.LUT R3, R0, R3, RZ, 0xfc, !PT ;  /* 0x0000000300037212 */ /* 0x000fca00078efcff */
[----:B------:R0:W-:Y:S01]  /*5db0*/  STG.E.U8 [R4.64], R3 ;  /* 0x0000000304007986 */ /* 0x0001e2000c101124 */
[----:B------:R-:W-:Y:S05]  /*5dc0*/  BRA `(.L_x_15982) ;  /* 0x0000074000007947 */ /* 0x000fea0003800000 */
.L_x_15992:
[----:B------:R-:W0:Y:S01]  /*5dd0*/  F2F.F32.F64 R0, R16 ;  /* 0x0000001000007310 */ /* 0x000e220000301000 */
[----:B------:R-:W0:-:S14]  /*5de0*/  DSETP.GEU.AND P0, PT, |R16|, c[0x2][0x0], PT ;  /* 0x008000001000762a */ /* 0x000e1c0003f0e200 */
[----:B0-----:R-:W-:-:S05]  /*5df0*/  @!P0 FMUL R0, R0, 1.175494350822287508e-38 ;  /* 0x0080000000008820 */ /* 0x001fca0000400000 */
[----:B------:R-:W-:-:S05]  /*5e00*/  F2FP.BF16.PACK_AB R0, RZ, R0 ;  /* 0x00000000ff00723e */ /* 0x000fca00000010ff */
[----:B------:R0:W-:Y:S01]  /*5e10*/  STG.E.U16 [R4.64], R0 ;  /* 0x0000000004007986 */ /* 0x0001e2000c101524 */
[----:B------:R-:W-:Y:S05]  /*5e20*/  BRA `(.L_x_15982) ;  /* 0x000006e000007947 */ /* 0x000fea0003800000 */
.L_x_15989:
        /* <DEDUP_REMOVED lines=11> */
.L_x_16001:
        /* <DEDUP_REMOVED lines=19> */
.L_x_16004:
[----:B------:R-:W-:-:S04]  /*6010*/  LOP3.LUT R0, R7, 0x80000000, RZ, 0xc0, !PT ;  /* 0x8000000007007812 */ /* 0x000fc800078ec0ff */
[----:B------:R-:W-:-:S04]  /*6020*/  SHF.R.U32.HI R0, RZ, 0x18, R0 ;  /* 0x00000018ff007819 */ /* 0x000fc80000011600 */
[----:B------:R-:W-:Y:S02]  /*6030*/  LOP3.LUT R0, R3, R0, RZ, 0xfc, !PT ;  /* 0x0000000003007212 */ /* 0x000fe400078efcff */
.L_x_16003:
[----:B------:R-:W-:Y:S05]  /*6040*/  BSYNC B0 ;  /* 0x0000000000007941 */ /* 0x000fea0003800000 */
.L_x_16002:
[----:B------:R0:W-:Y:S01]  /*6050*/  STG.E.U8 [R4.64], R0 ;  /* 0x0000000004007986 */ /* 0x0001e2000c101124 */
[----:B------:R-:W-:Y:S05]  /*6060*/  BRA `(.L_x_15982) ;  /* 0x000004a000007947 */ /* 0x000fea0003800000 */
.L_x_16000:
        /* <DEDUP_REMOVED lines=19> */
.L_x_16007:
[----:B------:R-:W-:-:S04]  /*61a0*/  LOP3.LUT R0, R7, 0x80000000, RZ, 0xc0, !PT ;  /* 0x8000000007007812 */ /* 0x000fc800078ec0ff */
[----:B------:R-:W-:-:S04]  /*61b0*/  SHF.R.U32.HI R0, RZ, 0x18, R0 ;  /* 0x00000018ff007819 */ /* 0x000fc80000011600 */
[----:B------:R-:W-:Y:S02]  /*61c0*/  LOP3.LUT R0, R3, R0, RZ, 0xfc, !PT ;  /* 0x0000000003007212 */ /* 0x000fe400078efcff */
.L_x_16006:
[----:B------:R-:W-:Y:S05]  /*61d0*/  BSYNC B0 ;  /* 0x0000000000007941 */ /* 0x000fea0003800000 */
.L_x_16005:
[----:B------:R0:W-:Y:S01]  /*61e0*/  STG.E.U8 [R4.64], R0 ;  /* 0x0000000004007986 */ /* 0x0001e2000c101124 */
[----:B------:R-:W-:Y:S05]  /*61f0*/  BRA `(.L_x_15982) ;  /* 0x0000031000007947 */ /* 0x000fea0003800000 */
.L_x_15999:
        /* <DEDUP_REMOVED lines=24> */
.L_x_15981:
        /* <DEDUP_REMOVED lines=18> */
[----:B0123--:R-:W-:Y:S05]  /*64a0*/  CALL.ABS.NOINC R14 ;  /* 0x000000000e007343 */ /* 0x00ffea0003c00000 */
[----:B------:R-:W-:Y:S05]  /*64b0*/  BRA `(.L_x_15982) ;  /* 0x0000005000007947 */ /* 0x000fea0003800000 */
.L_x_16009:
[----:B------:R-:W0:Y:S02]  /*64c0*/  F2I.U64.F64.TRUNC R16, R16 ;  /* 0x0000001000107311 */ /* 0x000e24000030d800 */
[----:B0-----:R0:W-:Y:S01]  /*64d0*/  STG.E.64 [R4.64], R16 ;  /* 0x0000001004007986 */ /* 0x0011e2000c101b24 */
[----:B------:R-:W-:Y:S05]  /*64e0*/  BRA `(.L_x_15982) ;  /* 0x0000002000007947 */ /* 0x000fea0003800000 */
.L_x_16008:
[----:B------:R-:W0:Y:S02]  /*64f0*/  F2I.U32.F64.TRUNC R17, R16 ;  /* 0x0000001000117311 */ /* 0x000e24000030d000 */
[----:B0-----:R0:W-:Y:S02]  /*6500*/  STG.E [R4.64], R17 ;  /* 0x0000001104007986 */ /* 0x0011e4000c101924 */
.L_x_15982:
        /* <DEDUP_REMOVED lines=22> */
.L_x_16013:
[----:B------:R-:W0:Y:S02]  /*6670*/  F2I.S64.F64.TRUNC R24, R24 ;  /* 0x0000001800187311 */ /* 0x000e24000030d900 */
[----:B0-----:R-:W-:-:S05]  /*6680*/  IMAD.MOV.U32 R3, RZ, RZ, R24 ;  /* 0x000000ffff037224 */ /* 0x001fca00078e0018 */
[----:B------:R0:W-:Y:S01]  /*6690*/  STG.E.U8 [R4.64], R3 ;  /* 0x0000000304007986 */ /* 0x0001e2000c101124 */
[----:B------:R-:W-:Y:S05]  /*66a0*/  BRA `(.L_x_16015) ;  /* 0x00000eb000007947 */ /* 0x000fea0003800000 */
.L_x_16012:
        /* <DEDUP_REMOVED lines=9> */
.L_x_16017:
[----:B------:R-:W0:Y:S02]  /*6740*/  F2I.F64.TRUNC R25, R24 ;  /* 0x0000001800197311 */ /* 0x000e24000030d100 */
[----:B0-----:R0:W-:Y:S01]  /*6750*/  STG.E [R4.64], R25 ;  /* 0x0000001904007986 */ /* 0x0011e2000c101924 */
[----:B------:R-:W-:Y:S05]  /*6760*/  BRA `(.L_x_16015) ;  /* 0x00000df000007947 */ /* 0x000fea0003800000 */
.L_x_16016:
[----:B------:R-:W0:Y:S02]  /*6770*/  F2I.F64.TRUNC R25, R24 ;  /* 0x0000001800197311 */ /* 0x000e24000030d100 */
[----:B0-----:R0:W-:Y:S01]  /*6780*/  STG.E.U16 [R4.64], R25 ;  /* 0x0000001904007986 */ /* 0x0011e2000c101524 */
[----:B------:R-:W-:Y:S05]  /*6790*/  BRA `(.L_x_16015) ;  /* 0x00000dc000007947 */ /* 0x000fea0003800000 */
.L_x_16011:
        /* <DEDUP_REMOVED lines=11> */
.L_x_16019:
[----:B------:R-:W0:Y:S01]  /*6850*/  F2F.F32.F64 R0, R24 ;  /* 0x0000001800007310 */ /* 0x000e220000301000 */
[----:B------:R-:W0:-:S14]  /*6860*/  DSETP.GEU.AND P0, PT, |R24|, c[0x2][0x0], PT ;  /* 0x008000001800762a */ /* 0x000e1c0003f0e200 */
[----:B0-----:R-:W-:-:S05]  /*6870*/  @!P0 FMUL R0, R0, 1.175494350822287508e-38 ;  /* 0x0080000000008820 */ /* 0x001fca0000400000 */
[----:B------:R-:W-:-:S05]  /*6880*/  F2FP.PACK_AB R0, RZ, R0 ;  /* 0x00000000ff00723e */ /* 0x000fca00000000ff */
[----:B------:R0:W-:Y:S01]  /*6890*/  STG.E.U16 [R4.64], R0 ;  /* 0x0000000004007986 */ /* 0x0001e2000c101524 */
[----:B------:R-:W-:Y:S05]  /*68a0*/  BRA `(.L_x_16015) ;  /* 0x00000cb000007947 */ /* 0x000fea0003800000 */
.L_x_16018:
        /* <DEDUP_REMOVED lines=12> */
.L_x_16021:
[----:B------:R-:W0:Y:S01]  /*6970*/  F2F.F32.F64 R0, R24 ;  /* 0x0000001800007310 */ /* 0x000e220000301000 */
[----:B------:R-:W0:-:S14]  /*6980*/  DSETP.GEU.AND P0, PT, |R24|, c[0x2][0x0], PT ;  /* 0x008000001800762a */ /* 0x000e1c0003f0e200 */
[----:B0-----:R-:W-:-:S05]  /*6990*/  @!P0 FMUL R0, R0, 1.175494350822287508e-38 ;  /* 0x0080000000008820 */ /* 0x001fca0000400000 */
[----:B------:R-:W-:-:S04]  /*69a0*/  F2FP.PACK_AB R3, RZ, R0 ;  /* 0x00000000ff03723e */ /* 0x000fc800000000ff */
[----:B------:R-:W-:-:S05]  /*69b0*/  PRMT R3, R3, 0x5410, RZ ;  /* 0x0000541003037816 */ /* 0x000fca00000000ff */
[----:B------:R0:W-:Y:S01]  /*69c0*/  STG.E [R4.64], R3 ;  /* 0x0000000304007986 */ /* 0x0001e2000c101924 */
[----:B------:R-:W-:Y:S05]  /*69d0*/  BRA `(.L_x_16015) ;  /* 0x00000b8000007947 */ /* 0x000fea0003800000 */
.L_x_16020:
[----:B------:R0:W-:Y:S01]  /*69e0*/  STG.E.64 [R4.64], R24 ;  /* 0x0000001804007986 */ /* 0x0001e2000c101b24 */
[----:B------:R-:W-:Y:S05]  /*69f0*/  BRA `(.L_x_16015) ;  /* 0x00000b6000007947 */ /* 0x000fea0003800000 */
.L_x_16010:
        /* <DEDUP_REMOVED lines=12> */
.L_x_16024:
[----:B---3--:R-:W-:-:S05]  /*6ac0*/  CS2R R26, SRZ ;  /* 0x00000000001a7805 */ /* 0x008fca000001ff00 */
[----:B------:R0:W-:Y:S01]  /*6ad0*/  STG.E.128 [R4.64], R24 ;  /* 0x0000001804007986 */ /* 0x0001e2000c101d24 */
[----:B------:R-:W-:Y:S05]  /*6ae0*/  BRA `(.L_x_16015) ;  /* 0x00000a7000007947 */ /* 0x000fea0003800000 */
.L_x_16023:
        /* <DEDUP_REMOVED lines=23> */
.L_x_16028:
[----:B------:R-:W-:Y:S05]  /*6c60*/  BSYNC B0 ;  /* 0x0000000000007941 */ /* 0x000fea0003800000 */
.L_x_16027:
[----:B------:R-:W-:-:S05]  /*6c70*/  LOP3.LUT R7, R0, R7, RZ, 0xfc, !PT ;  /* 0x0000000700077212 */ /* 0x000fca00078efcff */
[----:B------:R0:W-:Y:S01]  /*6c80*/  STG.E.U8 [R4.64], R7 ;  /* 0x0000000704007986 */ /* 0x0001e2000c101124 */
[----:B------:R-:W-:Y:S05]  /*6c90*/  BRA `(.L_x_16015) ;  /* 0x000008c000007947 */ /* 0x000fea0003800000 */
.L_x_16026:
        /* <DEDUP_REMOVED lines=15> */
.L_x_16030:
[----:B------:R-:W-:Y:S01]  /*6d90*/  IMAD.MOV.U32 R0, RZ, RZ, 0x7f ;  /* 0x0000007fff007424 */ /* 0x000fe200078e00ff */
[----:B------:R-:W-:-:S04]  /*6da0*/  ISETP.GT.U32.AND P0, PT, R3, 0x7f800000, PT ;  /* 0x7f8000000300780c */ /* 0x000fc80003f04070 */
[----:B------:R-:W-:-:S04]  /*6db0*/  SEL R0, R0, 0x7c, P0 ;  /* 0x0000007c00007807 */ /* 0x000fc80000000000 */
.L_x_16031:
[----:B------:R-:W-:Y:S05]  /*6dc0*/  BSYNC B0 ;  /* 0x0000000000007941 */ /* 0x000fea0003800000 */
.L_x_16029:
[----:B------:R-:W-:-:S04]  /*6dd0*/  LOP3.LUT R3, R7, 0x80000000, RZ, 0xc0, !PT ;  /* 0x8000000007037812 */ /* 0x000fc800078ec0ff */
[----:B------:R-:W-:-:S04]  /*6de0*/  SHF.R.U32.HI R3, RZ, 0x18, R3 ;  /* 0x00000018ff037819 */ /* 0x000fc80000011603 */
[----:B------:R-:W-:-:S05]  /*6df0*/  LOP3.LUT R3, R0, R3, RZ, 0xfc, !PT ;  /* 0x0000000300037212 */ /* 0x000fca00078efcff */
[----:B------:R0:W-:Y:S01]  /*6e00*/  STG.E.U8 [R4.64], R3 ;  /* 0x0000000304007986 */ /* 0x0001e2000c101124 */
[----:B------:R-:W-:Y:S05]  /*6e10*/  BRA `(.L_x_16015) ;  /* 0x0000074000007947 */ /* 0x000fea0003800000 */
.L_x_16025:
[----:B------:R-:W0:Y:S01]  /*6e20*/  F2F.F32.F64 R0, R24 ;  /* 0x0000001800007310 */ /* 0x000e220000301000 */
[----:B------:R-:W0:-:S14]  /*6e30*/  DSETP.GEU.AND P0, PT, |R24|, c[0x2][0x0], PT ;  /* 0x008000001800762a */ /* 0x000e1c0003f0e200 */
[----:B0-----:R-:W-:-:S05]  /*6e40*/  @!P0 FMUL R0, R0, 1.175494350822287508e-38 ;  /* 0x0080000000008820 */ /* 0x001fca0000400000 */
[----:B------:R-:W-:-:S05]  /*6e50*/  F2FP.BF16.PACK_AB R0, RZ, R0 ;  /* 0x00000000ff00723e */ /* 0x000fca00000010ff */
[----:B------:R0:W-:Y:S01]  /*6e60*/  STG.E.U16 [R4.64], R0 ;  /* 0x0000000004007986 */ /* 0x0001e2000c101524 */
[----:B------:R-:W-:Y:S05]  /*6e70*/  BRA `(.L_x_16015) ;  /* 0x000006e000007947 */ /* 0x000fea0003800000 */
.L_x_16022:
        /* <DEDUP_REMOVED lines=11> */
.L_x_16034:
        /* <DEDUP_REMOVED lines=19> */
.L_x_16037:
[----:B------:R-:W-:-:S04]  /*7060*/  LOP3.LUT R0, R7, 0x80000000, RZ, 0xc0, !PT ;  /* 0x8000000007007812 */ /* 0x000fc800078ec0ff */
[----:B------:R-:W-:-:S04]  /*7070*/  SHF.R.U32.HI R0, RZ, 0x18, R0 ;  /* 0x00000018ff007819 */ /* 0x000fc80000011600 */
[----:B------:R-:W-:Y:S02]  /*7080*/  LOP3.LUT R0, R3, R0, RZ, 0xfc, !PT ;  /* 0x0000000003007212 */ /* 0x000fe400078efcff */
.L_x_16036:
[----:B------:R-:W-:Y:S05]  /*7090*/  BSYNC B0 ;  /* 0x0000000000007941 */ /* 0x000fea0003800000 */
.L_x_16035:
[----:B------:R0:W-:Y:S01]  /*70a0*/  STG.E.U8 [R4.64], R0 ;  /* 0x0000000004007986 */ /* 0x0001e2000c101124 */
[----:B------:R-:W-:Y:S05]  /*70b0*/  BRA `(.L_x_16015) ;  /* 0x000004a000007947 */ /* 0x000fea0003800000 */
.L_x_16033:
        /* <DEDUP_REMOVED lines=19> */
.L_x_16040:
[----:B------:R-:W-:-:S04]  /*71f0*/  LOP3.LUT R0, R7, 0x80000000, RZ, 0xc0, !PT ;  /* 0x8000000007007812 */ /* 0x000fc800078ec0ff */
[----:B------:R-:W-:-:S04]  /*7200*/  SHF.R.U32.HI R0, RZ, 0x18, R0 ;  /* 0x00000018ff007819 */ /* 0x000fc80000011600 */
[----:B------:R-:W-:Y:S02]  /*7210*/  LOP3.LUT R0, R3, R0, RZ, 0xfc, !PT ;  /* 0x0000000003007212 */ /* 0x000fe400078efcff */
.L_x_16039:
[----:B------:R-:W-:Y:S05]  /*7220*/  BSYNC B0 ;  /* 0x0000000000007941 */ /* 0x000fea0003800000 */
.L_x_16038:
[----:B------:R0:W-:Y:S01]  /*7230*/  STG.E.U8 [R4.64], R0 ;  /* 0x0000000004007986 */ /* 0x0001e2000c101124 */
[----:B------:R-:W-:Y:S05]  /*7240*/  BRA `(.L_x_16015) ;  /* 0x0000031000007947 */ /* 0x000fea0003800000 */
.L_x_16032:
        /* <DEDUP_REMOVED lines=24> */
.L_x_16014:
        /* <DEDUP_REMOVED lines=20> */
.L_x_16042:
[----:B------:R-:W0:Y:S02]  /*7510*/  F2I.U64.F64.TRUNC R24, R24 ;  /* 0x0000001800187311 */ /* 0x000e24000030d800 */
[----:B0-----:R0:W-:Y:S01]  /*7520*/  STG.E.64 [R4.64], R24 ;  /* 0x0000001804007986 */ /* 0x0011e2000c101b24 */
[----:B------:R-:W-:Y:S05]  /*7530*/  BRA `(.L_x_16015) ;  /* 0x0000002000007947 */ /* 0x000fea0003800000 */
.L_x_16041:
[----:B------:R-:W0:Y:S02]  /*7540*/  F2I.U32.F64.TRUNC R25, R24 ;  /* 0x0000001800197311 */ /* 0x000e24000030d000 */
[----:B0-----:R0:W-:Y:S02]  /*7550*/  STG.E [R4.64], R25 ;  /* 0x0000001904007986 */ /* 0x0011e4000c101924 */
.L_x_16015:
[----:B------:R-:W-:Y:S02]  /*7560*/  IADD3 R30, R30, 0x80, RZ ;  /* 0x000000801e1e7810 */ /* 0x000fe40007ffe0ff */
.L_x_15976:
[----:B------:R-:W-:Y:S05]  /*7570*/  BSYNC B6 ;  /* 0x0000000000067941 */ /* 0x000fea0003800000 */
.L_x_15975:
        /* <DEDUP_REMOVED lines=20> */
.L_x_16046:
[----:B------:R-:W0:Y:S02]  /*76c0*/  F2I.S64.F64.TRUNC R28, R28 ;  /* 0x0000001c001c7311 */ /* 0x000e24000030d900 */
[----:B0-----:R-:W-:-:S05]  /*76d0*/  IMAD.MOV.U32 R5, RZ, RZ, R28 ;  /* 0x000000ffff057224 */ /* 0x001fca00078e001c */
[----:B------:R-:W-:Y:S01]  /*76e0*/  STG.E.U8 [R2.64], R5 ;  /* 0x0000000502007986 */ /* 0x000fe2000c101124 */
[----:B------:R-:W-:Y:S05]  /*76f0*/  EXIT ;  /* 0x000000000000794d */ /* 0x000fea0003800000 */
.L_x_16045:
        /* <DEDUP_REMOVED lines=9> */
.L_x_16049:
[----:B------:R-:W0:Y:S02]  /*7790*/  F2I.F64.TRUNC R29, R28 ;  /* 0x0000001c001d7311 */ /* 0x000e24000030d100 */
[----:B0-----:R-:W-:Y:S01]  /*77a0*/  STG.E [R2.64], R29 ;  /* 0x0000001d02007986 */ /* 0x001fe2000c101924 */
[----:B------:R-:W-:Y:S05]  /*77b0*/  EXIT ;  /* 0x000000000000794d */ /* 0x000fea0003800000 */
.L_x_16048:
[----:B------:R-:W0:Y:S02]  /*77c0*/  F2I.F64.TRUNC R29, R28 ;  /* 0x0000001c001d7311 */ /* 0x000e24000030d100 */
[----:B0-----:R-:W-:Y:S01]  /*77d0*/  STG.E.U16 [R2.64], R29 ;  /* 0x0000001d02007986 */ /* 0x001fe2000c101524 */
[----:B------:R-:W-:Y:S05]  /*77e0*/  EXIT ;  /* 0x000000000000794d */ /* 0x000fea0003800000 */
.L_x_16044:
        /* <DEDUP_REMOVED lines=11> */
.L_x_16051:
[----:B------:R-:W0:Y:S01]  /*78a0*/  F2F.F32.F64 R0, R28 ;  /* 0x0000001c00007310 */ /* 0x000e220000301000 */
[----:B------:R-:W0:-:S14]  /*78b0*/  DSETP.GEU.AND P0, PT, |R28|, c[0x2][0x0], PT ;  /* 0x008000001c00762a */ /* 0x000e1c0003f0e200 */
[----:B0-----:R-:W-:-:S05]  /*78c0*/  @!P0 FMUL R0, R0, 1.175494350822287508e-38 ;  /* 0x0080000000008820 */ /* 0x001fca0000400000 */
[----:B------:R-:W-:-:S05]  /*78d0*/  F2FP.PACK_AB R0, RZ, R0 ;  /* 0x00000000ff00723e */ /* 0x000fca00000000ff */
[----:B------:R-:W-:Y:S01]  /*78e0*/  STG.E.U16 [R2.64], R0 ;  /* 0x0000000002007986 */ /* 0x000fe2000c101524 */
[----:B------:R-:W-:Y:S05]  /*78f0*/  EXIT ;  /* 0x000000000000794d */ /* 0x000fea0003800000 */
.L_x_16050:
        /* <DEDUP_REMOVED lines=12> */
.L_x_16053:
[----:B------:R-:W0:Y:S01]  /*79c0*/  F2F.F32.F64 R0, R28 ;  /* 0x0000001c00007310 */ /* 0x000e220000301000 */
[----:B------:R-:W0:-:S14]  /*79d0*/  DSETP.GEU.AND P0, PT, |R28|, c[0x2][0x0], PT ;  /* 0x008000001c00762a */ /* 0x000e1c0003f0e200 */
[----:B0-----:R-:W-:-:S05]  /*79e0*/  @!P0 FMUL R0, R0, 1.175494350822287508e-38 ;  /* 0x0080000000008820 */ /* 0x001fca0000400000 */
[----:B------:R-:W-:-:S04]  /*79f0*/  F2FP.PACK_AB R5, RZ, R0 ;  /* 0x00000000ff05723e */ /* 0x000fc800000000ff */
[----:B------:R-:W-:-:S05]  /*7a00*/  PRMT R5, R5, 0x5410, RZ ;  /* 0x0000541005057816 */ /* 0x000fca00000000ff */
[----:B------:R-:W-:Y:S01]  /*7a10*/  STG.E [R2.64], R5 ;  /* 0x0000000502007986 */ /* 0x000fe2000c101924 */
[----:B------:R-:W-:Y:S05]  /*7a20*/  EXIT ;  /* 0x000000000000794d */ /* 0x000fea0003800000 */
.L_x_16052:
[----:B------:R-:W-:Y:S01]  /*7a30*/  STG.E.64 [R2.64], R28 ;  /* 0x0000001c02007986 */ /* 0x000fe2000c101b24 */
[----:B------:R-:W-:Y:S05]  /*7a40*/  EXIT ;  /* 0x000000000000794d */ /* 0x000fea0003800000 */
.L_x_16043:
        /* <DEDUP_REMOVED lines=12> */
.L_x_16056:
[----:B------:R-:W-:-:S05]  /*7b10*/  CS2R R30, SRZ ;  /* 0x00000000001e7805 */ /* 0x000fca000001ff00 */
[----:B------:R-:W-:Y:S01]  /*7b20*/  STG.E.128 [R2.64], R28 ;  /* 0x0000001c02007986 */ /* 0x000fe2000c101d24 */
[----:B------:R-:W-:Y:S05]  /*7b30*/  EXIT ;  /* 0x000000000000794d */ /* 0x000fea0003800000 */
.L_x_16055:
        /* <DEDUP_REMOVED lines=23> */
.L_x_16060:
[----:B------:R-:W-:Y:S05]  /*7cb0*/  BSYNC B0 ;  /* 0x0000000000007941 */ /* 0x000fea0003800000 */
.L_x_16059:
[----:B------:R-:W-:-:S05]  /*7cc0*/  LOP3.LUT R5, R0, R5, RZ, 0xfc, !PT ;  /* 0x0000000500057212 */ /* 0x000fca00078efcff */
[----:B------:R-:W-:Y:S01]  /*7cd0*/  STG.E.U8 [R2.64], R5 ;  /* 0x0000000502007986 */ /* 0x000fe2000c101124 */
[----:B------:R-:W-:Y:S05]  /*7ce0*/  EXIT ;  /* 0x000000000000794d */ /* 0x000fea0003800000 */
.L_x_16058:
        /* <DEDUP_REMOVED lines=15> */
.L_x_16062:
[----:B------:R-:W-:Y:S01]  /*7de0*/  IMAD.MOV.U32 R0, RZ, RZ, 0x7f ;  /* 0x0000007fff007424 */ /* 0x000fe200078e00ff */
[----:B------:R-:W-:-:S04]  /*7df0*/  ISETP.GT.U32.AND P0, PT, R4, 0x7f800000, PT ;  /* 0x7f8000000400780c */ /* 0x000fc80003f04070 */
[----:B------:R-:W-:-:S04]  /*7e00*/  SEL R0, R0, 0x7c, P0 ;  /* 0x0000007c00007807 */ /* 0x000fc80000000000 */
.L_x_16063:
[----:B------:R-:W-:Y:S05]  /*7e10*/  BSYNC B0 ;  /* 0x0000000000007941 */ /* 0x000fea0003800000 */
.L_x_16061:
[----:B------:R-:W-:-:S04]  /*7e20*/  LOP3.LUT R4, R5, 0x80000000, RZ, 0xc0, !PT ;  /* 0x8000000005047812 */ /* 0x000fc800078ec0ff */
[----:B------:R-:W-:-:S04]  /*7e30*/  SHF.R.U32.HI R5, RZ, 0x18, R4 ;  /* 0x00000018ff057819 */ /* 0x000fc80000011604 */
[----:B------:R-:W-:-:S05]  /*7e40*/  LOP3.LUT R5, R0, R5, RZ, 0xfc, !PT ;  /* 0x0000000500057212 */ /* 0x000fca00078efcff */
[----:B------:R-:W-:Y:S01]  /*7e50*/  STG.E.U8 [R2.64], R5 ;  /* 0x0000000502007986 */ /* 0x000fe2000c101124 */
[----:B------:R-:W-:Y:S05]  /*7e60*/  EXIT ;  /* 0x000000000000794d */ /* 0x000fea0003800000 */
.L_x_16057:
[----:B------:R-:W0:Y:S01]  /*7e70*/  F2F.F32.F64 R0, R28 ;  /* 0x0000001c00007310 */ /* 0x000e220000301000 */
[----:B------:R-:W0:-:S14]  /*7e80*/  DSETP.GEU.AND P0, PT, |R28|, c[0x2][0x0], PT ;  /* 0x008000001c00762a */ /* 0x000e1c0003f0e200 */
[----:B0-----:R-:W-:-:S05]  /*7e90*/  @!P0 FMUL R0, R0, 1.175494350822287508e-38 ;  /* 0x0080000000008820 */ /* 0x001fca0000400000 */
[----:B------:R-:W-:-:S05]  /*7ea0*/  F2FP.BF16.PACK_AB R0, RZ, R0 ;  /* 0x00000000ff00723e */ /* 0x000fca00000010ff */
[----:B------:R-:W-:Y:S01]  /*7eb0*/  STG.E.U16 [R2.64], R0 ;  /* 0x0000000002007986 */ /* 0x000fe2000c101524 */
[----:B------:R-:W-:Y:S05]  /*7ec0*/  EXIT ;  /* 0x000000000000794d */ /* 0x000fea0003800000 */
.L_x_16054:
        /* <DEDUP_REMOVED lines=11> */
.L_x_16066:
        /* <DEDUP_REMOVED lines=19> */
.L_x_16069:
[----:B------:R-:W-:-:S04]  /*80b0*/  LOP3.LUT R0, R7, 0x80000000, RZ, 0xc0, !PT ;  /* 0x8000000007007812 */ /* 0x000fc800078ec0ff */
[----:B------:R-:W-:-:S04]  /*80c0*/  SHF.R.U32.HI R5, RZ, 0x18, R0 ;  /* 0x00000018ff057819 */ /* 0x000fc80000011600 */
[----:B------:R-:W-:-:S04]  /*80d0*/  LOP3.LUT R4, R4, R5, RZ, 0xfc, !PT ;  /* 0x0000000504047212 */ /* 0x000fc800078efcff */
[----:B------:R-:W-:Y:S02]  /*80e0*/  PRMT R0, R4, 0x7610, R0 ;  /* 0x0000761004007816 */ /* 0x000fe40000000000 */
.L_x_16068:
[----:B------:R-:W-:Y:S05]  /*80f0*/  BSYNC B0 ;  /* 0x0000000000007941 */ /* 0x000fea0003800000 */
.L_x_16067:
[----:B------:R-:W-:Y:S01]  /*8100*/  STG.E.U8 [R2.64], R0 ;  /* 0x0000000002007986 */ /* 0x000fe2000c101124 */
[----:B------:R-:W-:Y:S05]  /*8110*/  EXIT ;  /* 0x000000000000794d */ /* 0x000fea0003800000 */
.L_x_16065:
        /* <DEDUP_REMOVED lines=19> */
.L_x_16072:
[----:B------:R-:W-:-:S04]  /*8250*/  LOP3.LUT R0, R7, 0x80000000, RZ, 0xc0, !PT ;  /* 0x8000000007007812 */ /* 0x000fc800078ec0ff */
[----:B------:R-:W-:-:S04]  /*8260*/  SHF.R.U32.HI R5, RZ, 0x18, R0 ;  /* 0x00000018ff057819 */ /* 0x000fc80000011600 */
[----:B------:R-:W-:-:S04]  /*8270*/  LOP3.LUT R4, R4, R5, RZ, 0xfc, !PT ;  /* 0x0000000504047212 */ /* 0x000fc800078efcff */
[----:B------:R-:W-:Y:S02]  /*8280*/  PRMT R0, R4, 0x7610, R0 ;  /* 0x0000761004007816 */ /* 0x000fe40000000000 */
.L_x_16071:
[----:B------:R-:W-:Y:S05]  /*8290*/  BSYNC B0 ;  /* 0x0000000000007941 */ /* 0x000fea0003800000 */
.L_x_16070:
[----:B------:R-:W-:Y:S01]  /*82a0*/  STG.E.U8 [R2.64], R0 ;  /* 0x0000000002007986 */ /* 0x000fe2000c101124 */
[----:B------:R-:W-:Y:S05]  /*82b0*/  EXIT ;  /* 0x000000000000794d */ /* 0x000fea0003800000 */
.L_x_16064:
        /* <DEDUP_REMOVED lines=24> */
.L_x_16047:
        /* <DEDUP_REMOVED lines=19> */
[----:B------:R-:W-:Y:S05]  /*8570*/  EXIT ;  /* 0x000000000000794d */ /* 0x000fea0003800000 */
.L_x_16074:
[----:B------:R-:W0:Y:S02]  /*8580*/  F2I.U64.F64.TRUNC R28, R28 ;  /* 0x0000001c001c7311 */ /* 0x000e24000030d800 */
[----:B0-----:R-:W-:Y:S01]  /*8590*/  STG.E.64 [R2.64], R28 ;  /* 0x0000001c02007986 */ /* 0x001fe2000c101b24 */
[----:B------:R-:W-:Y:S05]  /*85a0*/  EXIT ;  /* 0x000000000000794d */ /* 0x000fea0003800000 */
.L_x_16073:
[----:B------:R-:W0:Y:S02]  /*85b0*/  F2I.U32.F64.TRUNC R29, R28 ;  /* 0x0000001c001d7311 */ /* 0x000e24000030d000 */
[----:B0-----:R-:W-:Y:S01]  /*85c0*/  STG.E [R2.64], R29 ;  /* 0x0000001d02007986 */ /* 0x001fe2000c101924 */
[----:B------:R-:W-:Y:S05]  /*85d0*/  EXIT ;  /* 0x000000000000794d */ /* 0x000fea0003800000 */
.L_x_16075:
        /* <DEDUP_REMOVED lines=10> */
.L_x_40094:


//--------------------- .text._ZN2at6native18elementwise_kernelILi128ELi2EZNS0_22gpu_kernel_impl_nocastINS0_13AUnaryFunctorIdddZZZNS0_19minimum_kernel_cudaERNS_18TensorIteratorBaseEENKUlvE0_clEvENKUlvE_clEvEUlddE_EEEEvS5_RKT_EUliE_EEviT1_ --------------------------
	.section	.text._ZN2at6native18elementwise_kernelILi128ELi2EZNS0_22gpu_kernel_impl_nocastINS0_13AUnaryFunctorIdddZZZNS0_19minimum_kernel_cudaERNS_18TensorIteratorBaseEENKUlvE0_clEvENKUlvE_clEvEUlddE_EEEEvS5_RKT_EUliE_EEviT1_,"ax",@progbits
	.sectioninfo	@"SHI_REGISTERS=13"
	.align	128
        .global         _ZN2at6native18elementwise_kernelILi128ELi2EZNS0_22gpu_kernel_impl_nocastINS0_13AUnaryFunctorIdddZZZNS0_19minimum_kernel_cudaERNS_18TensorIteratorBaseEENKUlvE0_clEvENKUlvE_clEvEUlddE_EEEEvS5_RKT_EUliE_EEviT1_
        .type           _ZN2at6native18elementwise_kernelILi128ELi2EZNS0_22gpu_kernel_impl_nocastINS0_13AUnaryFunctorIdddZZZNS0_19minimum_kernel_cudaERNS_18TensorIteratorBaseEENKUlvE0_clEvENKUlvE_clEvEUlddE_EEEEvS5_RKT_EUliE_EEviT1_,@function
        .size           _ZN2at6native18elementwise_kernelILi128ELi2EZNS0_22gpu_kernel_impl_nocastINS0_13AUnaryFunctorIdddZZZNS0_19minimum_kernel_cudaERNS_18TensorIteratorBaseEENKUlvE0_clEvENKUlvE_clEvEUlddE_EEEEvS5_RKT_EUliE_EEviT1_,(.L_x_40095 - _ZN2at6native18elementwise_kernelILi128ELi2EZNS0_22gpu_kernel_impl_nocastINS0_13AUnaryFunctorIdddZZZNS0_19minimum_kernel_cudaERNS_18TensorIteratorBaseEENKUlvE0_clEvENKUlvE_clEvEUlddE_EEEEvS5_RKT_EUliE_EEviT1_)
        .other          _ZN2at6native18elementwise_kernelILi128ELi2EZNS0_22gpu_kernel_impl_nocastINS0_13AUnaryFunctorIdddZZZNS0_19minimum_kernel_cudaERNS_18TensorIteratorBaseEENKUlvE0_clEvENKUlvE_clEvEUlddE_EEEEvS5_RKT_EUliE_EEviT1_,@"STO_CUDA_ENTRY STV_DEFAULT"
_ZN2at6native18elementwise_kernelILi128ELi2EZNS0_22gpu_kernel_impl_nocastINS0_13AUnaryFunctorIdddZZZNS0_19minimum_kernel_cudaERNS_18TensorIteratorBaseEENKUlvE0_clEvENKUlvE_clEvEUlddE_EEEEvS5_RKT_EUliE_EEviT1_:
.text._ZN2at6native18elementwise_kernelILi128ELi2EZNS0_22gpu_kernel_impl_nocastINS0_13AUnaryFunctorIdddZZZNS0_19minimum_kernel_cudaERNS_18TensorIteratorBaseEENKUlvE0_clEvENKUlvE_clEvEUlddE_EEEEvS5_RKT_EUliE_EEviT1_:
        /* <DEDUP_REMOVED lines=13> */
[----:B------:R-:W-:Y:S01]  /*00d0*/  MOV R3, R9 ;  /* 0x0000000900037202 */ /* 0x000fe20000000f00 */
[----:B------:R-:W-:-:S05]  /*00e0*/  IMAD.MOV.U32 R8, RZ, RZ, c[0x0][0x168] ;  /* 0x00005a00ff087624 */ /* 0x000fca00078e00ff */
        /* <DEDUP_REMOVED lines=220> */
[----:B------:R-:W-:Y:S02]  /*0eb0*/  @P0 IMAD R2, R6, c[0x0][0x35c], R2 ;  /* 0x0000d70006020a24 */ /* 0x000fe400078e0202 */
.L_x_16078:
[----:B------:R-:W-:Y:S01]  /*0ec0*/  IMAD.MOV.U32 R8, RZ, RZ, c[0x0][0x378] ;  /* 0x0000de00ff087624 */ /* 0x000fe200078e00ff */
[----:B------:R-:W-:Y:S02]  /*0ed0*/  MOV R9, c[0x0][0x37c] ;  /* 0x0000df0000097a02 */ /* 0x000fe40000000f00 */
[----:B------:R-:W-:Y:S02]  /*0ee0*/  IADD3 R6, P1, R3, c[0x0][0x360], RZ ;  /* 0x0000d80003067a10 */ /* 0x000fe40007f3e0ff */
[----:B------:R-:W-:Y:S02]  /*0ef0*/  IADD3 R4, P2, R2, c[0x0][0x368], RZ ;  /* 0x0000da0002047a10 */ /* 0x000fe40007f5e0ff */
[----:B------:R-:W0:Y:S01]  /*0f00*/  DSETP.NAN.AND P0, PT, R8, c[0x0][0x378], PT ;  /* 0x0000de000800762a */ /* 0x000e220003f08000 */
[----:B------:R-:W-:-:S02]  /*0f10*/  IADD3.X R7, RZ, c[0x0][0x364], RZ, P1, !PT ;  /* 0x0000d900ff077a10 */ /* 0x000fc40000ffe4ff */
[----:B------:R-:W-:Y:S02]  /*0f20*/  IADD3.X R5, RZ, c[0x0][0x36c], RZ, P2, !PT ;  /* 0x0000db00ff057a10 */ /* 0x000fe400017fe4ff */
[----:B------:R-:W-:Y:S02]  /*0f30*/  MOV R2, c[0x0][0x378] ;  /* 0x0000de0000027a02 */ /* 0x000fe40000000f00 */
[----:B------:R-:W-:-:S07]  /*0f40*/  MOV R3, c[0x0][0x37c] ;  /* 0x0000df0000037a02 */ /* 0x000fce0000000f00 */
[----:B0-----:R-:W-:Y:S05]  /*0f50*/  @P0 BRA `(.L_x_16079) ;  /* 0x000000a000000947 */ /* 0x001fea0003800000 */
[----:B------:R-:W2:Y:S01]  /*0f60*/  LDG.E.64 R2, [R4.64] ;  /* 0x0000000404027981 */ /* 0x000ea2000c1e1b00 */
[----:B------:R-:W-:Y:S01]  /*0f70*/  IMAD.MOV.U32 R10, RZ, RZ, c[0x0][0x37c] ;  /* 0x0000df00ff0a7624 */ /* 0x000fe200078e00ff */
[----:B--2---:R-:W0:-:S14]  /*0f80*/  DSETP.NAN.AND P0, PT, R2, R2, PT ;  /* 0x000000020200722a */ /* 0x004e1c0003f08000 */
[----:B0-----:R-:W0:Y:S01]  /*0f90*/  @!P0 DSETP.MIN.AND P1, P2, R2, c[0x0][0x378], PT ;  /* 0x0000de000200862a */ /* 0x001e220003a20000 */
[----:B------:R-:W-:Y:S02]  /*0fa0*/  @!P0 MOV R8, R3 ;  /* 0x0000000300088202 */ /* 0x000fe40000000f00 */
[----:B------:R-:W-:-:S03]  /*0fb0*/  @!P0 LOP3.LUT R10, R10, 0x80000, RZ, 0xfc, !PT ;  /* 0x000800000a0a8812 */ /* 0x000fc600078efcff */
[----:B0-----:R-:W-:Y:S02]  /*0fc0*/  @!P0 FSEL R9, R8, c[0x0][0x37c], P1 ;  /* 0x0000df0008098a08 */ /* 0x001fe40000800000 */
[----:B------:R-:W-:Y:S02]  /*0fd0*/  @!P0 MOV R8, R2 ;  /* 0x0000000200088202 */ /* 0x000fe40000000f00 */
[----:B------:R-:W-:Y:S02]  /*0fe0*/  @!P0 SEL R3, R10, R9, P2 ;  /* 0x000000090a038207 */ /* 0x000fe40001000000 */
[----:B------:R-:W-:-:S05]  /*0ff0*/  @!P0 SEL R2, R8, c[0x0][0x378], P1 ;  /* 0x0000de0008028a07 */ /* 0x000fca0000800000 */
.L_x_16079:
[----:B------:R0:W-:Y:S01]  /*1000*/  STG.E.64 [R6.64], R2 ;  /* 0x0000000206007986 */ /* 0x0001e2000c101b04 */
[----:B------:R-:W-:-:S03]  /*1010*/  IADD3 R9, R0, 0x80, RZ ;  /* 0x0000008000097810 */ /* 0x000fc60007ffe0ff */
.L_x_16077:
[----:B------:R-:W-:Y:S05]  /*1020*/  BSYNC B0 ;  /* 0x0000000000007941 */ /* 0x000fea0003800000 */
.L_x_16076:
        /* <DEDUP_REMOVED lines=230> */
.L_x_16080:
[----:B------:R-:W-:Y:S02]  /*1e90*/  MOV R8, c[0x0][0x378] ;  /* 0x0000de0000087a02 */ /* 0x000fe40000000f00 */
[----:B------:R-:W-:Y:S02]  /*1ea0*/  MOV R9, c[0x0][0x37c] ;  /* 0x0000df0000097a02 */ /* 0x000fe40000000f00 */
[----:B------:R-:W-:Y:S02]  /*1eb0*/  IADD3 R6, P0, R2, c[0x0][0x360], RZ ;  /* 0x0000d80002067a10 */ /* 0x000fe40007f1e0ff */
[----:B------:R-:W-:Y:S02]  /*1ec0*/  IADD3 R4, P1, R0, c[0x0][0x368], RZ ;  /* 0x0000da0000047a10 */ /* 0x000fe40007f3e0ff */
[----:B------:R-:W0:Y:S01]  /*1ed0*/  DSETP.NAN.AND P2, PT, R8, c[0x0][0x378], PT ;  /* 0x0000de000800762a */ /* 0x000e220003f48000 */
[----:B------:R-:W-:Y:S01]  /*1ee0*/  IMAD.X R7, RZ, RZ, c[0x0][0x364], P0 ;  /* 0x0000d900ff077624 */ /* 0x000fe200000e06ff */
[----:B------:R-:W-:-:S02]  /*1ef0*/  IADD3.X R5, RZ, c[0x0][0x36c], RZ, P1, !PT ;  /* 0x0000db00ff057a10 */ /* 0x000fc40000ffe4ff */
[----:B------:R-:W-:Y:S02]  /*1f00*/  MOV R2, c[0x0][0x378] ;  /* 0x0000de0000027a02 */ /* 0x000fe40000000f00 */
[----:B------:R-:W-:-:S08]  /*1f10*/  MOV R3, c[0x0][0x37c] ;  /* 0x0000df0000037a02 */ /* 0x000fd00000000f00 */
[----:B0-----:R-:W-:Y:S05]  /*1f20*/  @P2 BRA `(.L_x_16081) ;  /* 0x000000a000002947 */ /* 0x001fea0003800000 */
[----:B------:R-:W2:Y:S01]  /*1f30*/  LDG.E.64 R2, [R4.64] ;  /* 0x0000000404027981 */ /* 0x000ea2000c1e1b00 */
[----:B------:R-:W-:Y:S01]  /*1f40*/  MOV R9, c[0x0][0x37c] ;  /* 0x0000df0000097a02 */ /* 0x000fe20000000f00 */
        /* <DEDUP_REMOVED lines=8> */
.L_x_16081:
[----:B------:R-:W-:Y:S01]  /*1fd0*/  STG.E.64 [R6.64], R2 ;  /* 0x0000000206007986 */ /* 0x000fe2000c101b04 */
[----:B------:R-:W-:Y:S05]  /*1fe0*/  EXIT ;  /* 0x000000000000794d */ /* 0x000fea0003800000 */
.L_x_16082:
        /* <DEDUP_REMOVED lines=9> */
.L_x_40095:


//--------------------- .text._ZN2at6native27unrolled_elementwise_kernelINS0_13AUnaryFunctorIdddZZZNS0_19minimum_kernel_cudaERNS_18TensorIteratorBaseEENKUlvE0_clEvENKUlvE_clEvEUlddE_EESt5arrayIPcLm2EELi4E23TrivialOffsetCalculatorILi1EjESD_NS0_6memory15LoadWithoutCastENSE_16StoreWithoutCastEEEviT_T0_T2_T3_T4_T5_ --------------------------
	.section	.text._ZN2at6native27unrolled_elementwise_kernelINS0_13AUnaryFunctorIdddZZZNS0_19minimum_kernel_cudaERNS_18TensorIteratorBaseEENKUlvE0_clEvENKUlvE_clEvEUlddE_EESt5arrayIPcLm2EELi4E23TrivialOffsetCalculatorILi1EjESD_NS0_6memory15LoadWithoutCastENSE_16StoreWithoutCastEEEviT_T0_T2_T3_T4_T5_,"ax",@progbits
	.sectioninfo	@"SHI_REGISTERS=30"
	.align	128
        .global         _ZN2at6native27unrolled_elementwise_kernelINS0_13AUnaryFunctorIdddZZZNS0_19minimum_kernel_cudaERNS_18TensorIteratorBaseEENKUlvE0_clEvENKUlvE_clEvEUlddE_EESt5arrayIPcLm2EELi4E23TrivialOffsetCalculatorILi1EjESD_NS0_6memory15LoadWithoutCastENSE_16StoreWithoutCastEEEviT_T0_T2_T3_T4_T5_
        .type           _ZN2at6native27unrolled_elementwise_kernelINS0_13AUnaryFunctorIdddZZZNS0_19minimum_kernel_cudaERNS_18TensorIteratorBaseEENKUlvE0_clEvENKUlvE_clEvEUlddE_EESt5arrayIPcLm2EELi4E23TrivialOffsetCalculatorILi1EjESD_NS0_6memory15LoadWithoutCastENSE_16StoreWithoutCastEEEviT_T0_T2_T3_T4_T5_,@function
        .size           _ZN2at6native27unrolled_elementwise_kernelINS0_13AUnaryFunctorIdddZZZNS0_19minimum_kernel_cudaERNS_18TensorIteratorBaseEENKUlvE0_clEvENKUlvE_clEvEUlddE_EESt5arrayIPcLm2EELi4E23TrivialOffsetCalculatorILi1EjESD_NS0_6memory15LoadWithoutCastENSE_16StoreWithoutCastEEEviT_T0_T2_T3_T4_T5_,(.L_x_40096 - _ZN2at6native27unrolled_elementwise_kernelINS0_13AUnaryFunctorIdddZZZNS0_19minimum_kernel_cudaERNS_18TensorIteratorBaseEENKUlvE0_clEvENKUlvE_clEvEUlddE_EESt5arrayIPcLm2EELi4E23TrivialOffsetCalculatorILi1EjESD_NS0_6memory15LoadWithoutCastENSE_16StoreWithoutCastEEEviT_T0_T2_T3_T4_T5_)
        .other          _ZN2at6native27unrolled_elementwise_kernelINS0_13AUnaryFunctorIdddZZZNS0_19minimum_kernel_cudaERNS_18TensorIteratorBaseEENKUlvE0_clEvENKUlvE_clEvEUlddE_EESt5arrayIPcLm2EELi4E23TrivialOffsetCalculatorILi1EjESD_NS0_6memory15LoadWithoutCastENSE_16StoreWithoutCastEEEviT_T0_T2_T3_T4_T5_,@"STO_CUDA_ENTRY STV_DEFAULT"
_ZN2at6native27unrolled_elementwise_kernelINS0_13AUnaryFunctorIdddZZZNS0_19minimum_kernel_cudaERNS_18TensorIteratorBaseEENKUlvE0_clEvENKUlvE_clEvEUlddE_EESt5arrayIPcLm2EELi4E23TrivialOffsetCalculatorILi1EjESD_NS0_6memory15LoadWithoutCastENSE_16StoreWithoutCastEEEviT_T0_T2_T3_T4_T5_:
.text._ZN2at6native27unrolled_elementwise_kernelINS0_13AUnaryFunctorIdddZZZNS0_19minimum_kernel_cudaERNS_18TensorIteratorBaseEENKUlvE0_clEvENKUlvE_clEvEUlddE_EESt5arrayIPcLm2EELi4E23TrivialOffsetCalculatorILi1EjESD_NS0_6memory15LoadWithoutCastENSE_16StoreWithoutCastEEEviT_T0_T2_T3_T4_T5_:
[----:B------:R-:W-:Y:S02]  /*0000*/  IMAD.MOV.U32 R1, RZ, RZ, c[0x0][0x28] ;  /* 0x00000a00ff017624 */ /* 0x000fe400078e00ff */
[----:B------:R-:W0:Y:S01]  /*0010*/  S2R R0, SR_CTAID.X ;  /* 0x0000000000007919 */ /* 0x000e220000002500 */
[----:B------:R-:W-:Y:S01]  /*0020*/  IMAD.MOV.U32 R5, RZ, RZ, -0x200 ;  /* 0xfffffe00ff057424 */ /* 0x000fe200078e00ff */
[----:B------:R-:W-:Y:S01]  /*0030*/  CS2R R8, SRZ ;  /* 0x0000000000087805 */ /* 0x000fe2000001ff00 */
[----:B------:R-:W-:Y:S01]  /*0040*/  ULDC.64 UR4, c[0x0][0x118] ;  /* 0x0000460000047ab9 */ /* 0x000fe20000000a00 */
[----:B------:R-:W1:Y:S01]  /*0050*/  S2R R3, SR_TID.X ;  /* 0x0000000000037919 */ /* 0x000e620000002100 */
[----:B------:R-:W-:Y:S01]  /*0060*/  CS2R R6, SRZ ;  /* 0x0000000000067805 */ /* 0x000fe2000001ff00 */
        /* <DEDUP_REMOVED lines=8> */
[----:B------:R-:W-:-:S05]  /*00f0*/  @!P0 IMAD.WIDE.U32 R20, R20, R21, c[0x0][0x180] ;  /* 0x0000600014148625 */ /* 0x000fca00078e0015 */
[----:B------:R0:W5:Y:S07]  /*0100*/  @!P0 LDG.E.64 R4, [R20.64] ;  /* 0x0000000414048981 */ /* 0x00016e000c1e1b00 */
[----:B------:R-:W-:Y:S01]  /*0110*/  @!P1 LEA R22, R0, R11, 0x9 ;  /* 0x0000000b00169211 */ /* 0x000fe200078e48ff */
[----:B------:R-:W-:Y:S01]  /*0120*/  @!P1 IMAD.MOV.U32 R23, RZ, RZ, 0x8 ;  /* 0x00000008ff179424 */ /* 0x000fe200078e00ff */
[----:B------:R-:W-:Y:S01]  /*0130*/  @!P1 IADD3 R11, R11, 0x80, RZ ;  /* 0x000000800b0b9810 */ /* 0x000fe20007ffe0ff */
[----:B------:R-:W-:Y:S01]  /*0140*/  IMAD.MOV.U32 R12, RZ, RZ, c[0x0][0x170] ;  /* 0x00005c00ff0c7624 */ /* 0x000fe200078e00ff */
[----:B------:R-:W-:Y:S01]  /*0150*/  MOV R13, c[0x0][0x174] ;  /* 0x00005d00000d7a02 */ /* 0x000fe20000000f00 */
[----:B------:R-:W-:Y:S01]  /*0160*/  @!P1 IMAD.WIDE.U32 R22, R22, R23, c[0x0][0x180] ;  /* 0x0000600016169625 */ /* 0x000fe200078e0017 */
[----:B------:R-:W-:-:S04]  /*0170*/  ISETP.GE.AND P3, PT, R11, R2, PT ;  /* 0x000000020b00720c */ /* 0x000fc80003f66270 */
[----:B------:R0:W5:Y:S09]  /*0180*/  @!P1 LDG.E.64 R6, [R22.64] ;  /* 0x0000000416069981 */ /* 0x000172000c1e1b00 */
[----:B------:R-:W-:Y:S01]  /*0190*/  @!P3 IMAD R26, R0, 0x200, R11 ;  /* 0x00000200001ab824 */ /* 0x000fe200078e020b */
[----:B------:R-:W-:-:S02]  /*01a0*/  @!P3 IADD3 R11, R11, 0x80, RZ ;  /* 0x000000800b0bb810 */ /* 0x000fc40007ffe0ff */
[----:B------:R-:W-:Y:S02]  /*01b0*/  @!P3 MOV R27, 0x8 ;  /* 0x00000008001bb802 */ /* 0x000fe40000000f00 */
[----:B------:R-:W-:-:S03]  /*01c0*/  ISETP.GE.AND P2, PT, R11, R2, PT ;  /* 0x000000020b00720c */ /* 0x000fc60003f46270 */
[----:B------:R-:W-:-:S05]  /*01d0*/  @!P3 IMAD.WIDE.U32 R26, R26, R27, c[0x0][0x180] ;  /* 0x000060001a1ab625 */ /* 0x000fca00078e001b */
[----:B------:R0:W5:Y:S05]  /*01e0*/  @!P3 LDG.E.64 R8, [R26.64] ;  /* 0x000000041a08b981 */ /* 0x00016a000c1e1b00 */
[----:B------:R-:W-:Y:S02]  /*01f0*/  @!P2 IMAD R24, R0, 0x200, R11 ;  /* 0x000002000018a824 */ /* 0x000fe400078e020b */
[----:B------:R-:W-:Y:S01]  /*0200*/  @!P2 IMAD.MOV.U32 R25, RZ, RZ, 0x8 ;  /* 0x00000008ff19a424 */ /* 0x000fe200078e00ff */
[----:B------:R-:W-:-:S03]  /*0210*/  CS2R R10, SRZ ;  /* 0x00000000000a7805 */ /* 0x000fc6000001ff00 */
[----:B------:R-:W-:-:S05]  /*0220*/  @!P2 IMAD.WIDE.U32 R24, R24, R25, c[0x0][0x180] ;  /* 0x000060001818a625 */ /* 0x000fca00078e0019 */
[----:B------:R0:W5:Y:S01]  /*0230*/  @!P2 LDG.E.64 R10, [R24.64] ;  /* 0x00000004180aa981 */ /* 0x000162000c1e1b00 */
[----:B------:R-:W1:Y:S01]  /*0240*/  DSETP.NAN.AND P1, PT, R12, c[0x0][0x170], PT ;  /* 0x00005c000c00762a */ /* 0x000e620003f28000 */
[----:B------:R-:W-:Y:S01]  /*0250*/  IMAD.MOV.U32 R14, RZ, RZ, c[0x0][0x170] ;  /* 0x00005c00ff0e7624 */ /* 0x000fe200078e00ff */
[----:B------:R-:W-:Y:S01]  /*0260*/  MOV R17, c[0x0][0x174] ;  /* 0x00005d0000117a02 */ /* 0x000fe20000000f00 */
[----:B------:R-:W-:Y:S02]  /*0270*/  IMAD.MOV.U32 R15, RZ, RZ, c[0x0][0x174] ;  /* 0x00005d00ff0f7624 */ /* 0x000fe400078e00ff */
[----:B------:R-:W-:Y:S02]  /*0280*/  IMAD.MOV.U32 R16, RZ, RZ, c[0x0][0x170] ;  /* 0x00005c00ff107624 */ /* 0x000fe400078e00ff */
[----:B------:R-:W-:Y:S02]  /*0290*/  IMAD.MOV.U32 R18, RZ, RZ, c[0x0][0x170] ;  /* 0x00005c00ff127624 */ /* 0x000fe400078e00ff */
[----:B------:R-:W-:-:S05]  /*02a0*/  IMAD.MOV.U32 R19, RZ, RZ, c[0x0][0x174] ;  /* 0x00005d00ff137624 */ /* 0x000fca00078e00ff */
[----:B-1----:R-:W-:Y:S05]  /*02b0*/  @P1 BRA `(.L_x_16083) ;  /* 0x000003f000001947 */ /* 0x002fea0003800000 */
        /* <DEDUP_REMOVED lines=8> */
[----:B-----5:R-:W0:Y:S01]  /*0340*/  DSETP.NAN.AND P3, PT, R4, R4, PT ;  /* 0x000000040400722a */ /* 0x020e220003f68000 */
[----:B------:R-:W-:-:S13]  /*0350*/  IMAD.MOV.U32 R23, RZ, RZ, c[0x0][0x174] ;  /* 0x00005d00ff177624 */ /* 0x000fda00078e00ff */
[----:B0-----:R-:W0:Y:S01]  /*0360*/  @!P3 DSETP.MIN.AND P5, P6, R4, c[0x0][0x170], PT ;  /* 0x00005c000400b62a */ /* 0x001e220003ea0000 */
[--C-:B------:R-:W-:Y:S01]  /*0370*/  @!P3 IMAD.MOV.U32 R19, RZ, RZ, R5.reuse ;  /* 0x000000ffff13b224 */ /* 0x100fe200078e0005 */
[----:B------:R-:W-:Y:S02]  /*0380*/  @!P3 MOV R18, R4 ;  /* 0x000000040012b202 */ /* 0x000fe40000000f00 */
[----:B------:R-:W-:Y:S02]  /*0390*/  @!P3 LOP3.LUT R23, R23, 0x80000, RZ, 0xfc, !PT ;  /* 0x000800001717b812 */ /* 0x000fe400078efcff */
[----:B0-----:R-:W-:Y:S01]  /*03a0*/  @!P3 SEL R21, R18, c[0x0][0x170], P5 ;  /* 0x00005c001215ba07 */ /* 0x001fe20002800000 */
[----:B------:R-:W-:Y:S01]  /*03b0*/  IMAD.MOV.U32 R18, RZ, RZ, R4 ;  /* 0x000000ffff127224 */ /* 0x000fe200078e0004 */
[----:B------:R-:W-:Y:S01]  /*03c0*/  @!P3 FSEL R20, R19, c[0x0][0x174], P5 ;  /* 0x00005d001314ba08 */ /* 0x000fe20002800000 */
[----:B------:R-:W-:Y:S01]  /*03d0*/  IMAD.MOV.U32 R19, RZ, RZ, R5 ;  /* 0x000000ffff137224 */ /* 0x000fe200078e0005 */
[----:B------:R-:W-:-:S02]  /*03e0*/  @!P3 MOV R18, R21 ;  /* 0x000000150012b202 */ /* 0x000fc40000000f00 */
[----:B------:R-:W-:Y:S02]  /*03f0*/  @!P3 SEL R19, R23, R20, P6 ;  /* 0x000000141713b207 */ /* 0x000fe40003000000 */
.L_x_16085:
[----:B------:R-:W-:Y:S05]  /*0400*/  BSYNC B0 ;  /* 0x0000000000007941 */ /* 0x000fea0003800000 */
.L_x_16084:
[----:B------:R-:W-:Y:S01]  /*0410*/  BSSY B0, `(.L_x_16086) ;  /* 0x000000d000007945 */ /* 0x000fe20003800000 */
[----:B------:R-:W-:Y:S05]  /*0420*/  @P4 BRA `(.L_x_16087) ;  /* 0x000000b000004947 */ /* 0x000fea0003800000 */
[----:B-----5:R-:W0:Y:S01]  /*0430*/  DSETP.NAN.AND P3, PT, R6, R6, PT ;  /* 0x000000060600722a */ /* 0x020e220003f68000 */
[----:B------:R-:W-:Y:S01]  /*0440*/  IMAD.MOV.U32 R20, RZ, RZ, c[0x0][0x174] ;  /* 0x00005d00ff147624 */ /* 0x000fe200078e00ff */
[----:B------:R-:W-:Y:S01]  /*0450*/  MOV R16, R6 ;  /* 0x0000000600107202 */ /* 0x000fe20000000f00 */
[----:B------:R-:W-:-:S11]  /*0460*/  IMAD.MOV.U32 R17, RZ, RZ, R7 ;  /* 0x000000ffff117224 */ /* 0x000fd600078e0007 */
[----:B0-----:R-:W0:Y:S01]  /*0470*/  @!P3 DSETP.MIN.AND P4, P5, R6, c[0x0][0x170], PT ;  /* 0x00005c000600b62a */ /* 0x001e220003d80000 */
[----:B------:R-:W-:Y:S01]  /*0480*/  @!P3 IMAD.MOV.U32 R4, RZ, RZ, R7 ;  /* 0x000000ffff04b224 */ /* 0x000fe200078e0007 */
[----:B------:R-:W-:-:S04]  /*0490*/  @!P3 LOP3.LUT R20, R20, 0x80000, RZ, 0xfc, !PT ;  /* 0x000800001414b812 */ /* 0x000fc800078efcff */
[----:B0-----:R-:W-:Y:S01]  /*04a0*/  @!P3 FSEL R5, R4, c[0x0][0x174], P4 ;  /* 0x00005d000405ba08 */ /* 0x001fe20002000000 */
[----:B------:R-:W-:-:S03]  /*04b0*/  @!P3 IMAD.MOV.U32 R4, RZ, RZ, R6 ;  /* 0x000000ffff04b224 */ /* 0x000fc600078e0006 */
[----:B------:R-:W-:Y:S02]  /*04c0*/  @!P3 SEL R17, R20, R5, P5 ;  /* 0x000000051411b207 */ /* 0x000fe40002800000 */
[----:B------:R-:W-:Y:S02]  /*04d0*/  @!P3 SEL R16, R4, c[0x0][0x170], P4 ;  /* 0x00005c000410ba07 */ /* 0x000fe40002000000 */
.L_x_16087:
[----:B------:R-:W-:Y:S05]  /*04e0*/  BSYNC B0 ;  /* 0x0000000000007941 */ /* 0x000fea0003800000 */
.L_x_16086:
[----:B------:R-:W-:Y:S01]  /*04f0*/  BSSY B0, `(.L_x_16088) ;  /* 0x000000d000007945 */ /* 0x000fe20003800000 */
[----:B------:R-:W-:Y:S05]  /*0500*/  @P2 BRA `(.L_x_16089) ;  /* 0x000000b000002947 */ /* 0x000fea0003800000 */
[----:B-----5:R-:W0:Y:S01]  /*0510*/  DSETP.NAN.AND P2, PT, R8, R8, PT ;  /* 0x000000080800722a */ /* 0x020e220003f48000 */
[----:B------:R-:W-:Y:S02]  /*0520*/  IMAD.MOV.U32 R6, RZ, RZ, c[0x0][0x174] ;  /* 0x00005d00ff067624 */ /* 0x000fe400078e00ff */
[----:B------:R-:W-:Y:S02]  /*0530*/  IMAD.MOV.U32 R14, RZ, RZ, R8 ;  /* 0x000000ffff0e7224 */ /* 0x000fe400078e0008 */
[----:B------:R-:W-:-:S09]  /*0540*/  IMAD.MOV.U32 R15, RZ, RZ, R9 ;  /* 0x000000ffff0f7224 */ /* 0x000fd200078e0009 */
[----:B0-----:R-:W0:Y:S01]  /*0550*/  @!P2 DSETP.MIN.AND P3, P4, R8, c[0x0][0x170], PT ;  /* 0x00005c000800a62a */ /* 0x001e220003c60000 */
[----:B------:R-:W-:Y:S01]  /*0560*/  @!P2 IMAD.MOV.U32 R4, RZ, RZ, R9 ;  /* 0x000000ffff04a224 */ /* 0x000fe200078e0009 */
[----:B------:R-:W-:-:S04]  /*0570*/  @!P2 LOP3.LUT R6, R6, 0x80000, RZ, 0xfc, !PT ;  /* 0x000800000606a812 */ /* 0x000fc800078efcff */
[----:B0-----:R-:W-:Y:S02]  /*0580*/  @!P2 FSEL R5, R4, c[0x0][0x174], P3 ;  /* 0x00005d000405aa08 */ /* 0x001fe40001800000 */
[----:B------:R-:W-:Y:S02]  /*0590*/  @!P2 MOV R4, R8 ;  /* 0x000000080004a202 */ /* 0x000fe40000000f00 */
[----:B------:R-:W-:Y:S02]  /*05a0*/  @!P2 SEL R15, R6, R5, P4 ;  /* 0x00000005060fa207 */ /* 0x000fe40002000000 */
[----:B------:R-:W-:Y:S02]  /*05b0*/  @!P2 SEL R14, R4, c[0x0][0x170], P3 ;  /* 0x00005c00040eaa07 */ /* 0x000fe40001800000 */
.L_x_16089:
[----:B------:R-:W-:Y:S05]  /*05c0*/  BSYNC B0 ;  /* 0x0000000000007941 */ /* 0x000fea0003800000 */
.L_x_16088:
[----:B------:R-:W-:Y:S01]  /*05d0*/  BSSY B0, `(.L_x_16083) ;  /* 0x000000d000007945 */ /* 0x000fe20003800000 */
[----:B------:R-:W-:Y:S05]  /*05e0*/  @P1 BRA `(.L_x_16090) ;  /* 0x000000b000001947 */ /* 0x000fea0003800000 */
[----:B-----5:R-:W0:Y:S01]  /*05f0*/  DSETP.NAN.AND P1, PT, R10, R10, PT ;  /* 0x0000000a0a00722a */ /* 0x020e220003f28000 */
[----:B------:R-:W-:Y:S02]  /*0600*/  IMAD.MOV.U32 R6, RZ, RZ, c[0x0][0x174] ;  /* 0x00005d00ff067624 */ /* 0x000fe400078e00ff */
[----:B------:R-:W-:-:S02]  /*0610*/  IMAD.MOV.U32 R12, RZ, RZ, R10 ;  /* 0x000000ffff0c7224 */ /* 0x000fc400078e000a */
[----:B------:R-:W-:-:S09]  /*0620*/  IMAD.MOV.U32 R13, RZ, RZ, R11 ;  /* 0x000000ffff0d7224 */ /* 0x000fd200078e000b */
[----:B0-----:R-:W0:Y:S01]  /*0630*/  @!P1 DSETP.MIN.AND P2, P3, R10, c[0x0][0x170], PT ;  /* 0x00005c000a00962a */ /* 0x001e220003b40000 */
[----:B------:R-:W-:Y:S02]  /*0640*/  @!P1 MOV R4, R11 ;  /* 0x0000000b00049202 */ /* 0x000fe40000000f00 */
[----:B------:R-:W-:-:S03]  /*0650*/  @!P1 LOP3.LUT R6, R6, 0x80000, RZ, 0xfc, !PT ;  /* 0x0008000006069812 */ /* 0x000fc600078efcff */
[----:B0-----:R-:W-:Y:S01]  /*0660*/  @!P1 FSEL R5, R4, c[0x0][0x174], P2 ;  /* 0x00005d0004059a08 */ /* 0x001fe20001000000 */
[----:B------:R-:W-:-:S03]  /*0670*/  @!P1 IMAD.MOV.U32 R4, RZ, RZ, R10 ;  /* 0x000000ffff049224 */ /* 0x000fc600078e000a */
[----:B------:R-:W-:Y:S02]  /*0680*/  @!P1 SEL R13, R6, R5, P3 ;  /* 0x00000005060d9207 */ /* 0x000fe40001800000 */
[----:B------:R-:W-:Y:S02]  /*0690*/  @!P1 SEL R12, R4, c[0x0][0x170], P2 ;  /* 0x00005c00040c9a07 */ /* 0x000fe40001000000 */
.L_x_16090:
[----:B------:R-:W-:Y:S05]  /*06a0*/  BSYNC B0 ;  /* 0x0000000000007941 */ /* 0x000fea0003800000 */
.L_x_16083:
[----:B0----5:R-:W-:Y:S01]  /*06b0*/  @!P0 IMAD R4, R0, 0x200, R3 ;  /* 0x0000020000048824 */ /* 0x021fe200078e0203 */
[----:B------:R-:W-:Y:S01]  /*06c0*/  MOV R9, R3 ;  /* 0x0000000300097202 */ /* 0x000fe20000000f00 */
[----:B------:R-:W-:Y:S01]  /*06d0*/  @!P0 IMAD.MOV.U32 R5, RZ, RZ, 0x8 ;  /* 0x00000008ff058424 */ /* 0x000fe200078e00ff */
[----:B------:R-:W-:Y:S01]  /*06e0*/  @!P0 IADD3 R9, R3, 0x80, RZ ;  /* 0x0000008003098810 */ /* 0x000fe20007ffe0ff */
[----:B------:R-:W-:Y:S02]  /*06f0*/  BSSY B0, `(.L_x_16091) ;  /* 0x000000f000007945 */ /* 0x000fe40003800000 */
[----:B------:R-:W-:Y:S01]  /*0700*/  @!P0 IMAD.WIDE.U32 R4, R4, R5, c[0x0][0x178] ;  /* 0x00005e0004048625 */ /* 0x000fe200078e0005 */
[----:B------:R-:W-:-:S04]  /*0710*/  ISETP.GE.AND P1, PT, R9, R2, PT ;  /* 0x000000020900720c */ /* 0x000fc80003f26270 */
[----:B------:R0:W-:Y:S09]  /*0720*/  @!P0 STG.E.64 [R4.64], R18 ;  /* 0x0000001204008986 */ /* 0x0001f2000c101b04 */
        /* <DEDUP_REMOVED lines=11> */
.L_x_16092:
[----:B------:R-:W-:Y:S05]  /*07e0*/  BSYNC B0 ;  /* 0x0000000000007941 */ /* 0x000fea0003800000 */
.L_x_16091:
[----:B------:R-:W-:-:S13]  /*07f0*/  ISETP.GE.AND P0, PT, R9, R2, PT ;  /* 0x000000020900720c */ /* 0x000fda0003f06270 */
[----:B------:R-:W-:Y:S05]  /*0800*/  @P0 EXIT ;  /* 0x000000000000094d */ /* 0x000fea0003800000 */
[----:B------:R-:W-:Y:S01]  /*0810*/  LEA R2, R0, R9, 0x9 ;  /* 0x0000000900027211 */ /* 0x000fe200078e48ff */
[----:B------:R-:W-:-:S04]  /*0820*/  IMAD.MOV.U32 R3, RZ, RZ, 0x8 ;  /* 0x00000008ff037424 */ /* 0x000fc800078e00ff */
[----:B------:R-:W-:-:S05]  /*0830*/  IMAD.WIDE.U32 R2, R2, R3, c[0x0][0x178] ;  /* 0x00005e0002027625 */ /* 0x000fca00078e0003 */
[----:B------:R-:W-:Y:S01]  /*0840*/  STG.E.64 [R2.64], R12 ;  /* 0x0000000c02007986 */ /* 0x000fe2000c101b04 */
[----:B------:R-:W-:Y:S05]  /*0850*/  EXIT ;  /* 0x000000000000794d */ /* 0x000fea0003800000 */
.L_x_16093:
        /* <DEDUP_REMOVED lines=10> */
.L_x_40096:


//--------------------- .text._ZN2at6native29vectorized_elementwise_kernelILi2ENS0_13AUnaryFunctorIdddZZZNS0_19minimum_kernel_cudaERNS_18TensorIteratorBaseEENKUlvE0_clEvENKUlvE_clEvEUlddE_EESt5arrayIPcLm2EEEEviT0_T1_ --------------------------
	.section	.text._ZN2at6native29vectorized_elementwise_kernelILi2ENS0_13AUnaryFunctorIdddZZZNS0_19minimum_kernel_cudaERNS_18TensorIteratorBaseEENKUlvE0_clEvENKUlvE_clEvEUlddE_EESt5arrayIPcLm2EEEEviT0_T1_,"ax",@progbits
	.sectioninfo	@"SHI_REGISTERS=40"
	.align	128
        .global         _ZN2at6native29vectorized_elementwise_kernelILi2ENS0_13AUnaryFunctorIdddZZZNS0_19minimum_kernel_cudaERNS_18TensorIteratorBaseEENKUlvE0_clEvENKUlvE_clEvEUlddE_EESt5arrayIPcLm2EEEEviT0_T1_
        .type           _ZN2at6native29vectorized_elementwise_kernelILi2ENS0_13AUnaryFunctorIdddZZZNS0_19minimum_kernel_cudaERNS_18TensorIteratorBaseEENKUlvE0_clEvENKUlvE_clEvEUlddE_EESt5arrayIPcLm2EEEEviT0_T1_,@function
        .size           _ZN2at6native29vectorized_elementwise_kernelILi2ENS0_13AUnaryFunctorIdddZZZNS0_19minimum_kernel_cudaERNS_18TensorIteratorBaseEENKUlvE0_clEvENKUlvE_clEvEUlddE_EESt5arrayIPcLm2EEEEviT0_T1_,(.L_x_40097 - _ZN2at6native29vectorized_elementwise_kernelILi2ENS0_13AUnaryFunctorIdddZZZNS0_19minimum_kernel_cudaERNS_18TensorIteratorBaseEENKUlvE0_clEvENKUlvE_clEvEUlddE_EESt5arrayIPcLm2EEEEviT0_T1_)
        .other          _ZN2at6native29vectorized_elementwise_kernelILi2ENS0_13AUnaryFunctorIdddZZZNS0_19minimum_kernel_cudaERNS_18TensorIteratorBaseEENKUlvE0_clEvENKUlvE_clEvEUlddE_EESt5arrayIPcLm2EEEEviT0_T1_,@"STO_CUDA_ENTRY STV_DEFAULT"
_ZN2at6native29vectorized_elementwise_kernelILi2ENS0_13AUnaryFunctorIdddZZZNS0_19minimum_kernel_cudaERNS_18TensorIteratorBaseEENKUlvE0_clEvENKUlvE_clEvEUlddE_EESt5arrayIPcLm2EEEEviT0_T1_:
.text._ZN2at6native29vectorized_elementwise_kernelILi2ENS0_13AUnaryFunctorIdddZZZNS0_19minimum_kernel_cudaERNS_18TensorIteratorBaseEENKUlvE0_clEvENKUlvE_clEvEUlddE_EESt5arrayIPcLm2EEEEviT0_T1_:
        /* <DEDUP_REMOVED lines=8> */
[----:B------:R-:W-:Y:S01]  /*0080*/  IMAD.MOV.U32 R4, RZ, RZ, c[0x0][0x170] ;  /* 0x00005c00ff047624 */ /* 0x000fe200078e00ff */
[----:B------:R-:W-:Y:S01]  /*0090*/  MOV R6, c[0x0][0x170] ;  /* 0x00005c0000067a02 */ /* 0x000fe20000000f00 */
[----:B------:R-:W-:Y:S02]  /*00a0*/  IMAD.MOV.U32 R5, RZ, RZ, c[0x0][0x174] ;  /* 0x00005d00ff057624 */ /* 0x000fe400078e00ff */
[----:B------:R-:W-:Y:S02]  /*00b0*/  IMAD.MOV.U32 R21, RZ, RZ, 0x8 ;  /* 0x00000008ff157424 */ /* 0x000fe400078e00ff */
[----:B------:R-:W-:Y:S02]  /*00c0*/  IMAD.MOV.U32 R14, RZ, RZ, c[0x0][0x170] ;  /* 0x00005c00ff0e7624 */ /* 0x000fe400078e00ff */
[----:B------:R-:W1:Y:S01]  /*00d0*/  DSETP.NAN.AND P0, PT, R4, c[0x0][0x170], PT ;  /* 0x00005c000400762a */ /* 0x000e620003f08000 */
        /* <DEDUP_REMOVED lines=8> */
[----:B------:R-:W-:Y:S02]  /*0160*/  IMAD.MOV.U32 R9, RZ, RZ, c[0x0][0x174] ;  /* 0x00005d00ff097624 */ /* 0x000fe400078e00ff */
[----:B------:R-:W-:Y:S02]  /*0170*/  IMAD.MOV.U32 R18, RZ, RZ, c[0x0][0x170] ;  /* 0x00005c00ff127624 */ /* 0x000fe400078e00ff */
[----:B------:R-:W-:Y:S02]  /*0180*/  IMAD.MOV.U32 R19, RZ, RZ, c[0x0][0x174] ;  /* 0x00005d00ff137624 */ /* 0x000fe400078e00ff */
[----:B0-----:R-:W-:-:S04]  /*0190*/  IMAD.WIDE R22, R3, 0x10, R22 ;  /* 0x0000001003167825 */ /* 0x001fc800078e0216 */
[----:B------:R-:W-:Y:S02]  /*01a0*/  IMAD.MOV.U32 R16, RZ, RZ, c[0x0][0x170] ;  /* 0x00005c00ff107624 */ /* 0x000fe400078e00ff */
[----:B------:R-:W-:Y:S01]  /*01b0*/  IMAD.MOV.U32 R17, RZ, RZ, c[0x0][0x174] ;  /* 0x00005d00ff117624 */ /* 0x000fe200078e00ff */
[----:B-1----:R-:W-:Y:S05]  /*01c0*/  @P0 BRA `(.L_x_16095) ;  /* 0x0000081000000947 */ /* 0x002fea0003800000 */
[----:B------:R-:W-:-:S06]  /*01d0*/  IMAD.WIDE R12, R0, R21, c[0x0][0x180] ;  /* 0x00006000000c7625 */ /* 0x000fcc00078e0215 */
[----:B------:R-:W-:-:S05]  /*01e0*/  IMAD.WIDE.U32 R12, R3, 0x10, R12 ;  /* 0x00000010030c7825 */ /* 0x000fca00078e000c */
[----:B------:R-:W2:Y:S04]  /*01f0*/  LDG.E.128 R16, [R12.64] ;  /* 0x000000040c107981 */ /* 0x000ea8000c1e1d00 */
[----:B------:R-:W3:Y:S01]  /*0200*/  LDG.E.128 R8, [R12.64+0x800] ;  /* 0x000800040c087981 */ /* 0x000ee2000c1e1d00 */
[----:B------:R-:W-:Y:S01]  /*0210*/  IMAD.MOV.U32 R4, RZ, RZ, c[0x0][0x174] ;  /* 0x00005d00ff047624 */ /* 0x000fe200078e00ff */
[----:B------:R-:W-:Y:S01]  /*0220*/  MOV R3, c[0x0][0x174] ;  /* 0x00005d0000037a02 */ /* 0x000fe20000000f00 */
[----:B--2---:R-:W0:-:S04]  /*0230*/  DSETP.NAN.AND P0, PT, R18, R18, PT ;  /* 0x000000121200722a */ /* 0x004e080003f08000 */
[----:B------:R-:W1:Y:S02]  /*0240*/  DSETP.NAN.AND P4, PT, R16, R16, PT ;  /* 0x000000101000722a */ /* 0x000e640003f88000 */
[----:B0-----:R-:W-:Y:S02]  /*0250*/  P2R R34, PR, RZ, 0x1 ;  /* 0x00000001ff227803 */ /* 0x001fe40000000000 */
[----:B---3--:R-:W-:-:S06]  /*0260*/  DSETP.NAN.AND P1, PT, R8, R8, PT ;  /* 0x000000080800722a */ /* 0x008fcc0003f28000 */
[----:B------:R-:W0:Y:S01]  /*0270*/  @!P0 DSETP.MIN.AND P5, P3, R18, c[0x0][0x170], PT ;  /* 0x00005c001200862a */ /* 0x000e220003ba0000 */
[----:B------:R-:W-:Y:S01]  /*0280*/  @!P0 IMAD.MOV.U32 R2, RZ, RZ, R19 ;  /* 0x000000ffff028224 */ /* 0x000fe200078e0013 */
[----:B------:R-:W-:Y:S02]  /*0290*/  @!P0 LOP3.LUT R4, R4, 0x80000, RZ, 0xfc, !PT ;  /* 0x0008000004048812 */ /* 0x000fe400078efcff */
[----:B-1----:R-:W1:Y:S01]  /*02a0*/  @!P4 DSETP.MIN.AND P6, P2, R16, c[0x0][0x170], PT ;  /* 0x00005c001000c62a */ /* 0x002e620003ac0000 */
[----:B------:R-:W-:Y:S01]  /*02b0*/  @!P4 IMAD.MOV.U32 R0, RZ, RZ, R17 ;  /* 0x000000ffff00c224 */ /* 0x000fe200078e0011 */
[----:B0-----:R-:W-:Y:S02]  /*02c0*/  @!P0 FSEL R25, R2, c[0x0][0x174], P5 ;  /* 0x00005d0002198a08 */ /* 0x001fe40002800000 */
[----:B------:R-:W-:Y:S02]  /*02d0*/  @!P4 LOP3.LUT R3, R3, 0x80000, RZ, 0xfc, !PT ;  /* 0x000800000303c812 */ /* 0x000fe400078efcff */
[----:B------:R-:W-:-:S02]  /*02e0*/  @!P0 SEL R25, R4, R25, P3 ;  /* 0x0000001904198207 */ /* 0x000fc40001800000 */
[----:B------:R-:W2:Y:S01]  /*02f0*/  LDG.E.128 R4, [R12.64+0x1000] ;  /* 0x001000040c047981 */ /* 0x000ea2000c1e1d00 */
[----:B-1----:R-:W-:Y:S01]  /*0300*/  @!P4 FSEL R26, R0, c[0x0][0x174], P6 ;  /* 0x00005d00001aca08 */ /* 0x002fe20003000000 */
[----:B------:R-:W-:Y:S01]  /*0310*/  @!P1 IMAD.MOV.U32 R0, RZ, RZ, R9 ;  /* 0x000000ffff009224 */ /* 0x000fe200078e0009 */
[----:B------:R-:W-:Y:S02]  /*0320*/  P2R R14, PR, RZ, 0x20 ;  /* 0x00000020ff0e7803 */ /* 0x000fe40000000000 */
[----:B------:R-:W-:Y:S01]  /*0330*/  @!P4 SEL R26, R3, R26, P2 ;  /* 0x0000001a031ac207 */ /* 0x000fe20001000000 */
[----:B------:R-:W0:Y:S01]  /*0340*/  @!P1 DSETP.MIN.AND P4, P2, R8, c[0x0][0x170], PT ;  /* 0x00005c000800962a */ /* 0x000e220003a80000 */
[----:B------:R-:W-:Y:S01]  /*0350*/  IMAD.MOV.U32 R3, RZ, RZ, c[0x0][0x174] ;  /* 0x00005d00ff037624 */ /* 0x000fe200078e00ff */
[----:B------:R-:W-:Y:S01]  /*0360*/  P2R R15, PR, RZ, 0x40 ;  /* 0x00000040ff0f7803 */ /* 0x000fe20000000000 */
[----:B------:R-:W-:Y:S01]  /*0370*/  IMAD.MOV.U32 R28, RZ, RZ, c[0x0][0x174] ;  /* 0x00005d00ff1c7624 */ /* 0x000fe200078e00ff */
[----:B------:R-:W-:-:S02]  /*0380*/  P2R R27, PR, RZ, 0x2 ;  /* 0x00000002ff1b7803 */ /* 0x000fc40000000000 */
[----:B------:R-:W-:Y:S02]  /*0390*/  @!P1 LOP3.LUT R3, R3, 0x80000, RZ, 0xfc, !PT ;  /* 0x0008000003039812 */ /* 0x000fe400078efcff */
[----:B0-----:R-:W-:-:S04]  /*03a0*/  @!P1 FSEL R0, R0, c[0x0][0x174], P4 ;  /* 0x00005d0000009a08 */ /* 0x001fc80002000000 */
[----:B------:R-:W-:Y:S01]  /*03b0*/  @!P1 SEL R0, R3, R0, P2 ;  /* 0x0000000003009207 */ /* 0x000fe20001000000 */
[----:B------:R-:W0:Y:S01]  /*03c0*/  DSETP.NAN.AND P2, PT, R10, R10, PT ;  /* 0x0000000a0a00722a */ /* 0x000e220003f48000 */
[----:B------:R-:W-:Y:S01]  /*03d0*/  IMAD.MOV.U32 R3, RZ, RZ, c[0x0][0x174] ;  /* 0x00005d00ff037624 */ /* 0x000fe200078e00ff */
[----:B------:R-:W-:Y:S01]  /*03e0*/  P2R R20, PR, RZ, 0x10 ;  /* 0x00000010ff147803 */ /* 0x000fe20000000000 */
[----:B------:R-:W-:-:S03]  /*03f0*/  IMAD.MOV.U32 R32, RZ, RZ, c[0x0][0x174] ;  /* 0x00005d00ff207624 */ /* 0x000fc600078e00ff */
[----:B0-----:R-:W-:-:S08]  /*0400*/  P2R R29, PR, RZ, 0x4 ;  /* 0x00000004ff1d7803 */ /* 0x001fd00000000000 */
[----:B------:R-:W0:Y:S01]  /*0410*/  @!P2 DSETP.MIN.AND P0, P3, R10, c[0x0][0x170], PT ;  /* 0x00005c000a00a62a */ /* 0x000e220003b00000 */
[----:B------:R-:W-:Y:S01]  /*0420*/  @!P2 IMAD.MOV.U32 R2, RZ, RZ, R11 ;  /* 0x000000ffff02a224 */ /* 0x000fe200078e000b */
[----:B------:R-:W-:-:S04]  /*0430*/  @!P2 LOP3.LUT R3, R3, 0x80000, RZ, 0xfc, !PT ;  /* 0x000800000303a812 */ /* 0x000fc800078efcff */
[----:B0-----:R-:W-:-:S04]  /*0440*/  @!P2 FSEL R24, R2, c[0x0][0x174], P0 ;  /* 0x00005d000218aa08 */ /* 0x001fc80000000000 */
[----:B------:R-:W-:-:S04]  /*0450*/  @!P2 SEL R24, R3, R24, P3 ;  /* 0x000000180318a207 */ /* 0x000fc80001800000 */
[----:B------:R-:W-:Y:S02]  /*0460*/  P2R R30, PR, RZ, 0x1 ;  /* 0x00000001ff1e7803 */ /* 0x000fe40000000000 */
[----:B------:R-:W-:-:S04]  /*0470*/  ISETP.NE.AND P2, PT, R20, RZ, PT ;  /* 0x000000ff1400720c */ /* 0x000fc80003f45270 */
[----:B------:R-:W-:Y:S02]  /*0480*/  P2R R36, PR, RZ, 0x4 ;  /* 0x00000004ff247803 */ /* 0x000fe40000000000 */
[----:B------:R-:W-:Y:S01]  /*0490*/  ISETP.NE.AND P2, PT, R14, RZ, PT ;  /* 0x000000ff0e00720c */ /* 0x000fe20003f45270 */
[----:B--2---:R-:W0:-:S14]  /*04a0*/  DSETP.NAN.AND P3, PT, R4, R4, PT ;  /* 0x000000040400722a */ /* 0x004e1c0003f68000 */
[----:B0-----:R-:W0:Y:S01]  /*04b0*/  @!P3 DSETP.MIN.AND P0, P4, R4, c[0x0][0x170], PT ;  /* 0x00005c000400b62a */ /* 0x001e220003c00000 */
[----:B------:R-:W-:Y:S02]  /*04c0*/  @!P3 MOV R2, R5 ;  /* 0x000000050002b202 */ /* 0x000fe40000000f00 */
[----:B------:R-:W-:-:S03]  /*04d0*/  @!P3 LOP3.LUT R28, R28, 0x80000, RZ, 0xfc, !PT ;  /* 0x000800001c1cb812 */ /* 0x000fc600078efcff */
[----:B0-----:R-:W-:-:S04]  /*04e0*/  @!P3 FSEL R21, R2, c[0x0][0x174], P0 ;  /* 0x00005d000215ba08 */ /* 0x001fc80000000000 */
[----:B------:R-:W-:Y:S01]  /*04f0*/  @!P3 SEL R21, R28, R21, P4 ;  /* 0x000000151c15b207 */ /* 0x000fe20002000000 */
[----:B------:R-:W0:-:S03]  /*0500*/  DSETP.NAN.AND P4, PT, R6, R6, PT ;  /* 0x000000060600722a */ /* 0x000e060003f88000 */
[----:B------:R-:W-:Y:S02]  /*0510*/  P2R R3, PR, RZ, 0x1 ;  /* 0x00000001ff037803 */ /* 0x000fe40000000000 */
[----:B------:R-:W-:-:S09]  /*0520*/  ISETP.NE.AND P0, PT, R15, RZ, PT ;  /* 0x000000ff0f00720c */ /* 0x000fd20003f05270 */
[----:B0-----:R-:W0:Y:S01]  /*0530*/  @!P4 DSETP.MIN.AND P1, P5, R6, c[0x0][0x170], PT ;  /* 0x00005c000600c62a */ /* 0x001e220003d20000 */
[----:B------:R-:W-:Y:S01]  /*0540*/  @!P4 IMAD.MOV.U32 R15, RZ, RZ, R7 ;  /* 0x000000ffff0fc224 */ /* 0x000fe200078e0007 */
[----:B------:R-:W-:-:S04]  /*0550*/  @!P4 LOP3.LUT R32, R32, 0x80000, RZ, 0xfc, !PT ;  /* 0x000800002020c812 */ /* 0x000fc800078efcff */
[----:B0-----:R-:W-:-:S04]  /*0560*/  @!P4 FSEL R15, R15, c[0x0][0x174], P1 ;  /* 0x00005d000f0fca08 */ /* 0x001fc80000800000 */
[----:B------:R-:W-:Y:S02]  /*0570*/  @!P4 SEL R20, R32, R15, P5 ;  /* 0x0000000f2014c207 */ /* 0x000fe40002800000 */
[----:B------:R-:W2:Y:S01]  /*0580*/  LDG.E.128 R12, [R12.64+0x1800] ;  /* 0x001800040c0c7981 */ /* 0x000ea2000c1e1d00 */
[----:B------:R-:W-:Y:S02]  /*0590*/  P2R R28, PR, RZ, 0x8 ;  /* 0x00000008ff1c7803 */ /* 0x000fe40000000000 */
[----:B------:R-:W-:Y:S02]  /*05a0*/  ISETP.NE.AND P3, PT, R30, RZ, PT ;  /* 0x000000ff1e00720c */ /* 0x000fe40003f65270 */
[----:B------:R-:W-:Y:S02]  /*05b0*/  P2R R33, PR, RZ, 0x1 ;  /* 0x00000001ff217803 */ /* 0x000fe40000000000 */
[----:B------:R-:W-:Y:S01]  /*05c0*/  P2R R30, PR, RZ, 0x10 ;  /* 0x00000010ff1e7803 */ /* 0x000fe20000000000 */
[----:B------:R-:W-:Y:S01]  /*05d0*/  IMAD.MOV.U32 R32, RZ, RZ, c[0x0][0x174] ;  /* 0x00005d00ff207624 */ /* 0x000fe200078e00ff */
[----:B------:R-:W-:-:S02]  /*05e0*/  ISETP.NE.AND P4, PT, R3, RZ, PT ;  /* 0x000000ff0300720c */ /* 0x000fc40003f85270 */
[----:B------:R-:W-:Y:S01]  /*05f0*/  P2R R2, PR, RZ, 0x2 ;  /* 0x00000002ff027803 */ /* 0x000fe20000000000 */
[----:B--2---:R-:W0:-:S14]  /*0600*/  DSETP.NAN.AND P5, PT, R12, R12, PT ;  /* 0x0000000c0c00722a */ /* 0x004e1c0003fa8000 */
[----:B0-----:R-:W0:Y:S01]  /*0610*/  @!P5 DSETP.MIN.AND P0, P6, R12, c[0x0][0x170], PT ;  /* 0x00005c000c00d62a */ /* 0x001e220003e00000 */
[----:B------:R-:W-:Y:S01]  /*0620*/  @!P5 IMAD.MOV.U32 R3, RZ, RZ, R13 ;  /* 0x000000ffff03d224 */ /* 0x000fe200078e000d */
[----:B------:R-:W-:-:S04]  /*0630*/  @!P5 LOP3.LUT R32, R32, 0x80000, RZ, 0xfc, !PT ;  /* 0x000800002020d812 */ /* 0x000fc800078efcff */
[----:B0-----:R-:W-:-:S04]  /*0640*/  @!P5 FSEL R3, R3, c[0x0][0x174], P0 ;  /* 0x00005d000303da08 */ /* 0x001fc80000000000 */
[----:B------:R-:W-:Y:S01]  /*0650*/  @!P5 SEL R3, R32, R3, P6 ;  /* 0x000000032003d207 */ /* 0x000fe20003000000 */
[----:B------:R-:W0:-:S03]  /*0660*/  DSETP.NAN.AND P6, PT, R14, R14, PT ;  /* 0x0000000e0e00722a */ /* 0x000e060003fc8000 */
[----:B------:R-:W-:-:S11]  /*0670*/  P2R R35, PR, RZ, 0x1 ;  /* 0x00000001ff237803 */ /* 0x000fd60000000000 */
[----:B0-----:R-:W0:Y:S01]  /*0680*/  @!P6 DSETP.MIN.AND P1, P0, R14, c[0x0][0x170], PT ;  /* 0x00005c000e00e62a */ /* 0x001e220003820000 */
[----:B------:R-:W-:Y:S01]  /*0690*/  @!P6 IMAD.MOV.U32 R37, RZ, RZ, R15 ;  /* 0x000000ffff25e224 */ /* 0x000fe200078e000f */
[----:B------:R-:W-:Y:S02]  /*06a0*/  P2R R31, PR, RZ, 0x20 ;  /* 0x00000020ff1f7803 */ /* 0x000fe40000000000 */
[----:B------:R-:W-:Y:S02]  /*06b0*/  ISETP.NE.AND P5, PT, R2, RZ, PT ;  /* 0x000000ff0200720c */ /* 0x000fe40003fa5270 */
[----:B0-----:R-:W-:Y:S01]  /*06c0*/  @!P6 FSEL R37, R37, c[0x0][0x174], P1 ;  /* 0x00005d002525ea08 */ /* 0x001fe20000800000 */
[----:B------:R-:W-:-:S07]  /*06d0*/  IMAD.MOV.U32 R2, RZ, RZ, c[0x0][0x174] ;  /* 0x00005d00ff027624 */ /* 0x000fce00078e00ff */
[----:B------:R-:W-:Y:S01]  /*06e0*/  P2R R32, PR, RZ, 0x2 ;  /* 0x00000002ff207803 */ /* 0x000fe20000000000 */
[----:B------:R-:W0:Y:S01]  /*06f0*/  DSETP.NAN.AND P1, PT, R16, R16, PT ;  /* 0x000000101000722a */ /* 0x000e220003f28000 */
[----:B------:R-:W-:-:S04]  /*0700*/  @!P6 LOP3.LUT R2, R2, 0x80000, RZ, 0xfc, !PT ;  /* 0x000800000202e812 */ /* 0x000fc800078efcff */
[----:B------:R-:W-:Y:S02]  /*0710*/  @!P6 SEL R2, R2, R37, P0 ;  /* 0x000000250202e207 */ /* 0x000fe40000000000 */
[----:B------:R-:W-:Y:S02]  /*0720*/  ISETP.NE.AND P0, PT, R33, RZ, PT ;  /* 0x000000ff2100720c */ /* 0x000fe40003f05270 */
[----:B------:R-:W-:Y:S02]  /*0730*/  P2R R33, PR, RZ, 0x40 ;  /* 0x00000040ff217803 */ /* 0x000fe40000000000 */
[----:B------:R-:W-:-:S03]  /*0740*/  ISETP.NE.AND P6, PT, R35, RZ, PT ;  /* 0x000000ff2300720c */ /* 0x000fc60003fc5270 */
[----:B0-----:R-:W-:-:S05]  /*0750*/  @!P1 IMAD.MOV.U32 R35, RZ, RZ, R16 ;  /* 0x000000ffff239224 */ /* 0x001fca00078e0010 */
[----:B------:R-:W-:Y:S02]  /*0760*/  @!P1 SEL R35, R35, c[0x0][0x170], P0 ;  /* 0x00005c0023239a07 */ /* 0x000fe40000000000 */
[----:B------:R-:W-:Y:S01]  /*0770*/  ISETP.NE.AND P0, PT, R34, RZ, PT ;  /* 0x000000ff2200720c */ /* 0x000fe20003f05270 */
[----:B------:R-:W-:Y:S01]  /*0780*/  @!P1 IMAD.MOV.U32 R17, RZ, RZ, R26 ;  /* 0x000000ffff119224 */ /* 0x000fe200078e001a */
[----:B------:R-:W-:Y:S02]  /*0790*/  @!P1 MOV R16, R35 ;  /* 0x0000002300109202 */ /* 0x000fe40000000f00 */
[----:B------:R-:W-:-:S09]  /*07a0*/  ISETP.NE.AND P1, PT, R27, RZ, PT ;  /* 0x000000ff1b00720c */ /* 0x000fd20003f25270 */
[----:B------:R-:W-:Y:S02]  /*07b0*/  @!P0 IMAD.MOV.U32 R34, RZ, RZ, R18 ;  /* 0x000000ffff228224 */ /* 0x000fe400078e0012 */
[----:B------:R-:W-:Y:S02]  /*07c0*/  @!P0 IMAD.MOV.U32 R19, RZ, RZ, R25 ;  /* 0x000000ffff138224 */ /* 0x000fe400078e0019 */
[----:B------:R-:W-:Y:S01]  /*07d0*/  @!P1 IMAD.MOV.U32 R25, RZ, RZ, R8 ;  /* 0x000000ffff199224 */ /* 0x000fe200078e0008 */
[----:B------:R-:W-:Y:S02]  /*07e0*/  @!P0 SEL R34, R34, c[0x0][0x170], P2 ;  /* 0x00005c0022228a07 */ /* 0x000fe40001000000 */
[----:B------:R-:W-:-:S04]  /*07f0*/  ISETP.NE.AND P2, PT, R36, RZ, PT ;  /* 0x000000ff2400720c */ /* 0x000fc80003f45270 */
[----:B------:R-:W-:Y:S02]  /*0800*/  @!P1 SEL R25, R25, c[0x0][0x170], P2 ;  /* 0x00005c0019199a07 */ /* 0x000fe40001000000 */
[----:B------:R-:W-:-:S13]  /*0810*/  ISETP.NE.AND P2, PT, R29, RZ, PT ;  /* 0x000000ff1d00720c */ /* 0x000fda0003f45270 */
[----:B------:R-:W-:-:S05]  /*0820*/  @!P2 IMAD.MOV.U32 R26, RZ, RZ, R10 ;  /* 0x000000ffff1aa224 */ /* 0x000fca00078e000a */
        /* <DEDUP_REMOVED lines=10> */
[----:B------:R-:W-:Y:S01]  /*08d0*/  ISETP.NE.AND P6, PT, R33, RZ, PT ;  /* 0x000000ff2100720c */ /* 0x000fe20003fc5270 */
[----:B------:R-:W-:Y:S01]  /*08e0*/  @!P0 IMAD.MOV.U32 R18, RZ, RZ, R34 ;  /* 0x000000ffff128224 */ /* 0x000fe200078e0022 */
[----:B------:R-:W-:Y:S01]  /*08f0*/  ISETP.NE.AND P0, PT, R32, RZ, PT ;  /* 0x000000ff2000720c */ /* 0x000fe20003f05270 */
[----:B------:R-:W-:Y:S01]  /*0900*/  @!P1 IMAD.MOV.U32 R8, RZ, RZ, R25 ;  /* 0x000000ffff089224 */ /* 0x000fe200078e0019 */
[----:B------:R-:W-:-:S09]  /*0910*/  @!P5 MOV R12, R28 ;  /* 0x0000001c000cd202 */ /* 0x000fd20000000f00 */
[----:B------:R-:W-:-:S04]  /*0920*/  @!P6 MOV R30, R14 ;  /* 0x0000000e001ee202 */ /* 0x000fc80000000f00 */
[----:B------:R-:W-:Y:S01]  /*0930*/  @!P6 SEL R31, R30, c[0x0][0x170], P0 ;  /* 0x00005c001e1fea07 */ /* 0x000fe20000000000 */
[----:B------:R-:W-:Y:S02]  /*0940*/  @!P1 IMAD.MOV.U32 R9, RZ, RZ, R0 ;  /* 0x000000ffff099224 */ /* 0x000fe400078e0000 */
[----:B------:R-:W-:Y:S02]  /*0950*/  @!P2 IMAD.MOV.U32 R10, RZ, RZ, R27 ;  /* 0x000000ffff0aa224 */ /* 0x000fe400078e001b */
[----:B------:R-:W-:Y:S02]  /*0960*/  @!P2 IMAD.MOV.U32 R11, RZ, RZ, R24 ;  /* 0x000000ffff0ba224 */ /* 0x000fe400078e0018 */
[----:B------:R-:W-:Y:S02]  /*0970*/  @!P3 IMAD.MOV.U32 R4, RZ, RZ, R26 ;  /* 0x000000ffff04b224 */ /* 0x000fe400078e001a */
[----:B------:R-:W-:Y:S02]  /*0980*/  @!P3 IMAD.MOV.U32 R5, RZ, RZ, R21 ;  /* 0x000000ffff05b224 */ /* 0x000fe400078e0015 */
[----:B------:R-:W-:-:S02]  /*0990*/  @!P4 IMAD.MOV.U32 R6, RZ, RZ, R29 ;  /* 0x000000ffff06c224 */ /* 0x000fc400078e001d */
[----:B------:R-:W-:Y:S02]  /*09a0*/  @!P4 IMAD.MOV.U32 R7, RZ, RZ, R20 ;  /* 0x000000ffff07c224 */ /* 0x000fe400078e0014 */
[----:B------:R-:W-:Y:S02]  /*09b0*/  @!P5 IMAD.MOV.U32 R13, RZ, RZ, R3 ;  /* 0x000000ffff0dd224 */ /* 0x000fe400078e0003 */
[----:B------:R-:W-:Y:S02]  /*09c0*/  @!P6 IMAD.MOV.U32 R14, RZ, RZ, R31 ;  /* 0x000000ffff0ee224 */ /* 0x000fe400078e001f */
[----:B------:R-:W-:Y:S02]  /*09d0*/  @!P6 IMAD.MOV.U32 R15, RZ, RZ, R2 ;  /* 0x000000ffff0fe224 */ /* 0x000fe400078e0002 */
.L_x_16095:
[----:B------:R-:W-:Y:S04]  /*09e0*/  STG.E.128 [R22.64+0x800], R8 ;  /* 0x0008000816007986 */ /* 0x000fe8000c101d04 */
[----:B------:R-:W-:Y:S04]  /*09f0*/  STG.E.128 [R22.64+0x1000], R4 ;  /* 0x0010000416007986 */ /* 0x000fe8000c101d04 */
[----:B------:R-:W-:Y:S04]  /*0a00*/  STG.E.128 [R22.64], R16 ;  /* 0x0000001016007986 */ /* 0x000fe8000c101d04 */
[----:B------:R-:W-:Y:S01]  /*0a10*/  STG.E.128 [R22.64+0x1800], R12 ;  /* 0x0018000c16007986 */ /* 0x000fe2000c101d04 */
[----:B------:R-:W-:Y:S05]  /*0a20*/  EXIT ;  /* 0x000000000000794d */ /* 0x000fea0003800000 */
.L_x_16094:
[----:B------:R-:W0:Y:S01]  /*0a30*/  S2R R35, SR_TID.X ;  /* 0x0000000000237919 */ /* 0x000e220000002100 */
[----:B------:R-:W-:Y:S01]  /*0a40*/  CS2R R2, SRZ ;  /* 0x0000000000027805 */ /* 0x000fe2000001ff00 */
[----:B------:R-:W-:Y:S01]  /*0a50*/  CS2R R4, SRZ ;  /* 0x0000000000047805 */ /* 0x000fe2000001ff00 */
[----:B------:R-:W-:Y:S01]  /*0a60*/  CS2R R6, SRZ ;  /* 0x0000000000067805 */ /* 0x000fe2000001ff00 */
[----:B0-----:R-:W-:Y:S01]  /*0a70*/  ISETP.GE.AND P0, PT, R35, R34, PT ;  /* 0x000000222300720c */ /* 0x001fe20003f06270 */
[----:B------:R-:W-:-:S12]  /*0a80*/  IMAD.MOV.U32 R21, RZ, RZ, R35 ;  /* 0x000000ffff157224 */ /* 0x000fd800078e0023 */
[----:B------:R-:W-:Y:S01]  /*0a90*/  @!P0 IADD3 R21, R35, 0x80, RZ ;  /* 0x0000008023158810 */ /* 0x000fe20007ffe0ff */
[----:B------:R-:W-:Y:S01]  /*0aa0*/  CS2R R16, SRZ ;  /* 0x0000000000107805 */ /* 0x000fe2000001ff00 */
[----:B------:R-:W-:Y:S01]  /*0ab0*/  CS2R R14, SRZ ;  /* 0x00000000000e7805 */ /* 0x000fe2000001ff00 */
[----:B------:R-:W-:Y:S01]  /*0ac0*/  @!P0 IMAD.IADD R22, R0, 0x1, R35 ;  /* 0x0000000100168824 */ /* 0x000fe200078e0223 */
[----:B------:R-:W-:Y:S01]  /*0ad0*/  ISETP.GE.AND P6, PT, R21, R34, PT ;  /* 0x000000221500720c */ /* 0x000fe20003fc6270 */
[----:B------:R-:W-:Y:S01]  /*0ae0*/  @!P0 IMAD.MOV.U32 R23, RZ, RZ, 0x8 ;  /* 0x00000008ff178424 */ /* 0x000fe200078e00ff */
[----:B------:R-:W-:Y:S01]  /*0af0*/  CS2R R8, SRZ ;  /* 0x0000000000087805 */ /* 0x000fe2000001ff00 */
[----:B------:R-:W-:Y:S01]  /*0b00*/  CS2R R10, SRZ ;  /* 0x00000000000a7805 */ /* 0x000fe2000001ff00 */
[----:B------:R-:W-:Y:S01]  /*0b10*/  CS2R R12, SRZ ;  /* 0x00000000000c7805 */ /* 0x000fe2000001ff00 */
[----:B------:R-:W-:-:S05]  /*0b20*/  @!P0 IMAD.WIDE.U32 R22, R22, R23, c[0x0][0x180] ;  /* 0x0000600016168625 */ /* 0x000fca00078e0017 */
[----:B------:R0:W5:Y:S03]  /*0b30*/  @!P0 LDG.E.64 R6, [R22.64] ;  /* 0x0000000416068981 */ /* 0x000166000c1e1b00 */
[----:B------:R-:W-:Y:S01]  /*0b40*/  @!P6 IMAD.IADD R24, R0, 0x1, R21 ;  /* 0x000000010018e824 */ /* 0x000fe200078e0215 */
[----:B------:R-:W-:Y:S01]  /*0b50*/  @!P6 IADD3 R21, R21, 0x80, RZ ;  /* 0x000000801515e810 */ /* 0x000fe20007ffe0ff */
[----:B------:R-:W-:-:S03]  /*0b60*/  @!P6 IMAD.MOV.U32 R25, RZ, RZ, 0x8 ;  /* 0x00000008ff19e424 */ /* 0x000fc600078e00ff */
[----:B------:R-:W-:Y:S01]  /*0b70*/  ISETP.GE.AND P5, PT, R21, R34, PT ;  /* 0x000000221500720c */ /* 0x000fe20003fa6270 */
[----:B------:R-:W-:-:S05]  /*0b80*/  @!P6 IMAD.WIDE.U32 R24, R24, R25, c[0x0][0x180] ;  /* 0x000060001818e625 */ /* 0x000fca00078e0019 */
[----:B------:R1:W5:Y:S07]  /*0b90*/  @!P6 LDG.E.64 R2, [R24.64] ;  /* 0x000000041802e981 */ /* 0x00036e000c1e1b00 */
[----:B------:R-:W-:Y:S01]  /*0ba0*/  @!P5 IMAD.IADD R30, R0, 0x1, R21 ;  /* 0x00000001001ed824 */ /* 0x000fe200078e0215 */
[----:B------:R-:W-:Y:S01]  /*0bb0*/  @!P5 IADD3 R21, R21, 0x80, RZ ;  /* 0x000000801515d810 */ /* 0x000fe20007ffe0ff */
[----:B------:R-:W-:-:S03]  /*0bc0*/  @!P5 IMAD.MOV.U32 R31, RZ, RZ, 0x8 ;  /* 0x00000008ff1fd424 */ /* 0x000fc600078e00ff */
[----:B------:R-:W-:Y:S01]  /*0bd0*/  ISETP.GE.AND P4, PT, R21, R34, PT ;  /* 0x000000221500720c */ /* 0x000fe20003f86270 */
[----:B------:R-:W-:-:S05]  /*0be0*/  @!P5 IMAD.WIDE.U32 R30, R30, R31, c[0x0][0x180] ;  /* 0x000060001e1ed625 */ /* 0x000fca00078e001f */
[----:B------:R2:W5:Y:S07]  /*0bf0*/  @!P5 LDG.E.64 R4, [R30.64] ;  /* 0x000000041e04d981 */ /* 0x00056e000c1e1b00 */
        /* <DEDUP_REMOVED lines=8> */
[----:B------:R-:W-:-:S13]  /*0c80*/  ISETP.GE.AND P1, PT, R21, R34, PT ;  /* 0x000000221500720c */ /* 0x000fda0003f26270 */
[----:B------:R-:W-:Y:S01]  /*0c90*/  @!P1 IMAD.IADD R18, R0, 0x1, R21 ;  /* 0x0000000100129824 */ /* 0x000fe200078e0215 */
[----:B------:R-:W-:-:S04]  /*0ca0*/  @!P1 IADD3 R21, R21, 0x80, RZ ;  /* 0x0000008015159810 */ /* 0x000fc80007ffe0ff */
[----:B------:R-:W-:-:S13]  /*0cb0*/  ISETP.GE.AND P6, PT, R21, R34, PT ;  /* 0x000000221500720c */ /* 0x000fda0003fc6270 */
[----:B------:R-:W-:Y:S02]  /*0cc0*/  @!P6 IMAD.IADD R36, R0, 0x1, R21 ;  /* 0x000000010024e824 */ /* 0x000fe400078e0215 */
[----:B------:R-:W-:-:S04]  /*0cd0*/  @!P6 IMAD.MOV.U32 R37, RZ, RZ, 0x8 ;  /* 0x00000008ff25e424 */ /* 0x000fc800078e00ff */
[----:B------:R-:W-:-:S05]  /*0ce0*/  @!P6 IMAD.WIDE.U32 R36, R36, R37, c[0x0][0x180] ;  /* 0x000060002424e625 */ /* 0x000fca00078e0025 */
[----:B------:R3:W5:Y:S01]  /*0cf0*/  @!P6 LDG.E.64 R16, [R36.64] ;  /* 0x000000042410e981 */ /* 0x000762000c1e1b00 */
[----:B------:R-:W-:Y:S01]  /*0d00*/  @!P1 MOV R33, 0x8 ;  /* 0x0000000800219802 */ /* 0x000fe20000000f00 */
[----:B------:R-:W-:-:S04]  /*0d10*/  @!P2 IMAD.MOV.U32 R20, RZ, RZ, 0x8 ;  /* 0x00000008ff14a424 */ /* 0x000fc800078e00ff */
[----:B--2---:R-:W-:-:S04]  /*0d20*/  @!P2 IMAD.WIDE.U32 R30, R19, R20, c[0x0][0x180] ;  /* 0x00006000131ea625 */ /* 0x004fc800078e0014 */
[----:B------:R-:W-:Y:S01]  /*0d30*/  @!P1 IMAD.WIDE.U32 R32, R18, R33, c[0x0][0x180] ;  /* 0x0000600012209625 */ /* 0x000fe200078e0021 */
[----:B------:R2:W5:Y:S03]  /*0d40*/  @!P2 LDG.E.64 R12, [R30.64] ;  /* 0x000000041e0ca981 */ /* 0x000566000c1e1b00 */
[----:B------:R-:W-:Y:S01]  /*0d50*/  IMAD.MOV.U32 R18, RZ, RZ, c[0x0][0x170] ;  /* 0x00005c00ff127624 */ /* 0x000fe200078e00ff */
[----:B------:R4:W5:Y:S01]  /*0d60*/  @!P1 LDG.E.64 R14, [R32.64] ;  /* 0x00000004200e9981 */ /* 0x000962000c1e1b00 */
[----:B------:R-:W-:-:S06]  /*0d70*/  IMAD.MOV.U32 R19, RZ, RZ, c[0x0][0x174] ;  /* 0x00005d00ff137624 */ /* 0x000fcc00078e00ff */
[----:B------:R-:W0:Y:S01]  /*0d80*/  DSETP.NAN.AND P1, PT, R18, c[0x0][0x170], PT ;  /* 0x00005c001200762a */ /* 0x000e220003f28000 */
[----:B------:R-:W-:Y:S02]  /*0d90*/  @!P4 IMAD.MOV.U32 R27, RZ, RZ, 0x8 ;  /* 0x00000008ff1bc424 */ /* 0x000fe400078e00ff */
[----:B------:R-:W-:Y:S02]  /*0da0*/  @!P3 IMAD.MOV.U32 R29, RZ, RZ, 0x8 ;  /* 0x00000008ff1db424 */ /* 0x000fe400078e00ff */
[----:B------:R-:W-:-:S04]  /*0db0*/  @!P4 IMAD.WIDE.U32 R26, R26, R27, c[0x0][0x180] ;  /* 0x000060001a1ac625 */ /* 0x000fc800078e001b */
[----:B------:R-:W-:Y:S01]  /*0dc0*/  @!P3 IMAD.WIDE.U32 R28, R28, R29, c[0x0][0x180] ;  /* 0x000060001c1cb625 */ /* 0x000fe200078e001d */
[----:B------:R2:W5:Y:S01]  /*0dd0*/  @!P4 LDG.E.64 R8, [R26.64] ;  /* 0x000000041a08c981 */ /* 0x000562000c1e1b00 */
[----:B-1----:R-:W-:Y:S02]  /*0de0*/  MOV R24, c[0x0][0x170] ;  /* 0x00005c0000187a02 */ /* 0x002fe40000000f00 */
[----:B------:R-:W-:Y:S01]  /*0df0*/  IMAD.MOV.U32 R20, RZ, RZ, c[0x0][0x170] ;  /* 0x00005c00ff147624 */ /* 0x000fe200078e00ff */
[----:B------:R1:W5:Y:S01]  /*0e00*/  @!P3 LDG.E.64 R10, [R28.64] ;  /* 0x000000041c0ab981 */ /* 0x000362000c1e1b00 */
[----:B------:R-:W-:Y:S01]  /*0e10*/  IMAD.MOV.U32 R21, RZ, RZ, c[0x0][0x174] ;  /* 0x00005d00ff157624 */ /* 0x000fe200078e00ff */
[----:B----4-:R-:W-:Y:S01]  /*0e20*/  MOV R33, c[0x0][0x174] ;  /* 0x00005d0000217a02 */ /* 0x010fe20000000f00 */
[----:B0-----:R-:W-:Y:S02]  /*0e30*/  IMAD.MOV.U32 R22, RZ, RZ, c[0x0][0x170] ;  /* 0x00005c00ff167624 */ /* 0x001fe400078e00ff */
[----:B------:R-:W-:-:S02]  /*0e40*/  IMAD.MOV.U32 R23, RZ, RZ, c[0x0][0x174] ;  /* 0x00005d00ff177624 */ /* 0x000fc400078e00ff */
[----:B------:R-:W-:Y:S02]  /*0e50*/  IMAD.MOV.U32 R25, RZ, RZ, c[0x0][0x174] ;  /* 0x00005d00ff197624 */ /* 0x000fe400078e00ff */
[----:B--2---:R-:W-:Y:S02]  /*0e60*/  IMAD.MOV.U32 R26, RZ, RZ, c[0x0][0x170] ;  /* 0x00005c00ff1a7624 */ /* 0x004fe400078e00ff */
[----:B------:R-:W-:Y:S02]  /*0e70*/  IMAD.MOV.U32 R27, RZ, RZ, c[0x0][0x174] ;  /* 0x00005d00ff1b7624 */ /* 0x000fe400078e00ff */
[----:B-1----:R-:W-:Y:S02]  /*0e80*/  IMAD.MOV.U32 R28, RZ, RZ, c[0x0][0x170] ;  /* 0x00005c00ff1c7624 */ /* 0x002fe400078e00ff */
[----:B------:R-:W-:Y:S02]  /*0e90*/  IMAD.MOV.U32 R29, RZ, RZ, c[0x0][0x174] ;  /* 0x00005d00ff1d7624 */ /* 0x000fe400078e00ff */
[----:B------:R-:W-:-:S02]  /*0ea0*/  IMAD.MOV.U32 R30, RZ, RZ, c[0x0][0x170] ;  /* 0x00005c00ff1e7624 */ /* 0x000fc400078e00ff */
[----:B------:R-:W-:Y:S02]  /*0eb0*/  IMAD.MOV.U32 R31, RZ, RZ, c[0x0][0x174] ;  /* 0x00005d00ff1f7624 */ /* 0x000fe400078e00ff */
[----:B------:R-:W-:Y:S01]  /*0ec0*/  IMAD.MOV.U32 R32, RZ, RZ, c[0x0][0x170] ;  /* 0x00005c00ff207624 */ /* 0x000fe200078e00ff */
[----:B------:R-:W-:Y:S05]  /*0ed0*/  @P1 BRA `(.L_x_16096) ;  /* 0x0000083000001947 */ /* 0x000fea0003800000 */
[----:B---3--:R-:W-:Y:S01]  /*0ee0*/  BSSY B0, `(.L_x_16097) ;  /* 0x000000e000007945 */ /* 0x008fe20003800000 */
[----:B------:R-:W-:Y:S05]  /*0ef0*/  @P0 BRA `(.L_x_16098) ;  /* 0x000000c000000947 */ /* 0x000fea0003800000 */
[----:B-----5:R-:W0:Y:S01]  /*0f00*/  DSETP.NAN.AND P1, PT, R6, R6, PT ;  /* 0x000000060600722a */ /* 0x020e220003f28000 */
[----:B------:R-:W-:-:S13]  /*0f10*/  IMAD.MOV.U32 R33, RZ, RZ, c[0x0][0x174] ;  /* 0x00005d00ff217624 */ /* 0x000fda00078e00ff */
[----:B0-----:R-:W0:Y:S01]  /*0f20*/  @!P1 DSETP.MIN.AND P2, P3, R6, c[0x0][0x170], PT ;  /* 0x00005c000600962a */ /* 0x001e220003b40000 */
[----:B------:R-:W-:Y:S01]  /*0f30*/  @!P1 IMAD.MOV.U32 R32, RZ, RZ, R7 ;  /* 0x000000ffff209224 */ /* 0x000fe200078e0007 */
[----:B------:R-:W-:Y:S01]  /*0f40*/  @!P1 LOP3.LUT R33, R33, 0x80000, RZ, 0xfc, !PT ;  /* 0x0008000021219812 */ /* 0x000fe200078efcff */
[----:B------:R-:W-:-:S03]  /*0f50*/  @!P1 IMAD.MOV.U32 R36, RZ, RZ, R6 ;  /* 0x000000ffff249224 */ /* 0x000fc600078e0006 */
[----:B0-----:R-:W-:-:S04]  /*0f60*/  @!P1 FSEL R32, R32, c[0x0][0x174], P2 ;  /* 0x00005d0020209a08 */ /* 0x001fc80001000000 */
[----:B------:R-:W-:Y:S01]  /*0f70*/  @!P1 SEL R37, R33, R32, P3 ;  /* 0x0000002021259207 */ /* 0x000fe20001800000 */
[----:B------:R-:W-:Y:S01]  /*0f80*/  IMAD.MOV.U32 R32, RZ, RZ, R6 ;  /* 0x000000ffff207224 */ /* 0x000fe200078e0006 */
[----:B------:R-:W-:Y:S01]  /*0f90*/  @!P1 SEL R32, R36, c[0x0][0x170], P2 ;  /* 0x00005c0024209a07 */ /* 0x000fe20001000000 */
[----:B------:R-:W-:Y:S02]  /*0fa0*/  IMAD.MOV.U32 R33, RZ, RZ, R7 ;  /* 0x000000ffff217224 */ /* 0x000fe400078e0007 */
[----:B------:R-:W-:Y:S02]  /*0fb0*/  @!P1 IMAD.MOV.U32 R33, RZ, RZ, R37 ;  /* 0x000000ffff219224 */ /* 0x000fe400078e0025 */
.L_x_16098:
[----:B------:R-:W-:Y:S05]  /*0fc0*/  BSYNC B0 ;  /* 0x0000000000007941 */ /* 0x000fea0003800000 */
.L_x_16097:
[----:B-----5:R-:W-:Y:S01]  /*0fd0*/  IADD3 R7, R35, 0x80, RZ ;  /* 0x0000008023077810 */ /* 0x020fe20007ffe0ff */
[----:B------:R-:W-:Y:S03]  /*0fe0*/  BSSY B0, `(.L_x_16099) ;  /* 0x0000011000007945 */ /* 0x000fe60003800000 */
[----:B------:R-:W-:Y:S02]  /*0ff0*/  ISETP.GE.AND P1, PT, R7, R34, PT ;  /* 0x000000220700720c */ /* 0x000fe40003f26270 */
[----:B------:R-:W-:-:S04]  /*1000*/  IADD3 R7, R35, 0x100, RZ ;  /* 0x0000010023077810 */ /* 0x000fc80007ffe0ff */
[----:B------:R-:W-:-:S07]  /*1010*/  ISETP.GE.AND P2, PT, R7, R34, PT ;  /* 0x000000220700720c */ /* 0x000fce0003f46270 */
[----:B------:R-:W-:Y:S05]  /*1020*/  @P1 BRA `(.L_x_16100) ;  /* 0x000000c000001947 */ /* 0x000fea0003800000 */
[----:B------:R-:W0:Y:S01]  /*1030*/  DSETP.NAN.AND P1, PT, R2, R2, PT ;  /* 0x000000020200722a */ /* 0x000e220003f28000 */
[----:B------:R-:W-:Y:S02]  /*1040*/  IMAD.MOV.U32 R7, RZ, RZ, c[0x0][0x174] ;  /* 0x00005d00ff077624 */ /* 0x000fe400078e00ff */
[----:B------:R-:W-:Y:S02]  /*1050*/  IMAD.MOV.U32 R30, RZ, RZ, R2 ;  /* 0x000000ffff1e7224 */ /* 0x000fe400078e0002 */
[----:B------:R-:W-:-:S09]  /*1060*/  IMAD.MOV.U32 R31, RZ, RZ, R3 ;  /* 0x000000ffff1f7224 */ /* 0x000fd200078e0003 */
[----:B0-----:R-:W0:Y:S01]  /*1070*/  @!P1 DSETP.MIN.AND P3, P4, R2, c[0x0][0x170], PT ;  /* 0x00005c000200962a */ /* 0x001e220003c60000 */
[----:B------:R-:W-:Y:S01]  /*1080*/  @!P1 IMAD.MOV.U32 R6, RZ, RZ, R3 ;  /* 0x000000ffff069224 */ /* 0x000fe200078e0003 */
[----:B------:R-:W-:-:S04]  /*1090*/  @!P1 LOP3.LUT R7, R7, 0x80000, RZ, 0xfc, !PT ;  /* 0x0008000007079812 */ /* 0x000fc800078efcff */
[----:B0-----:R-:W-:-:S04]  /*10a0*/  @!P1 FSEL R6, R6, c[0x0][0x174], P3 ;  /* 0x00005d0006069a08 */ /* 0x001fc80001800000 */
[----:B------:R-:W-:Y:S02]  /*10b0*/  @!P1 SEL R7, R7, R6, P4 ;  /* 0x0000000607079207 */ /* 0x000fe40002000000 */
[----:B------:R-:W-:-:S03]  /*10c0*/  @!P1 MOV R6, R2 ;  /* 0x0000000200069202 */ /* 0x000fc60000000f00 */
[----:B------:R-:W-:Y:S01]  /*10d0*/  @!P1 IMAD.MOV.U32 R31, RZ, RZ, R7 ;  /* 0x000000ffff1f9224 */ /* 0x000fe200078e0007 */
[----:B------:R-:W-:Y:S02]  /*10e0*/  @!P1 SEL R30, R6, c[0x0][0x170], P3 ;  /* 0x00005c00061e9a07 */ /* 0x000fe40001800000 */
.L_x_16100:
[----:B------:R-:W-:Y:S05]  /*10f0*/  BSYNC B0 ;  /* 0x0000000000007941 */ /* 0x000fea0003800000 */
.L_x_16099:
[----:B------:R-:W-:Y:S01]  /*1100*/  BSSY B0, `(.L_x_16101) ;  /* 0x000000f000007945 */ /* 0x000fe20003800000 */
[----:B------:R-:W-:Y:S01]  /*1110*/  IADD3 R3, R35, 0x180, RZ ;  /* 0x0000018023037810 */ /* 0x000fe20007ffe0ff */
        /* <DEDUP_REMOVED lines=9> */
[----:B------:R-:W-:Y:S01]  /*11b0*/  @!P1 SEL R7, R7, R2, P3 ;  /* 0x0000000207079207 */ /* 0x000fe20001800000 */
[----:B------:R-:W-:-:S03]  /*11c0*/  @!P1 IMAD.MOV.U32 R2, RZ, RZ, R4 ;  /* 0x000000ffff029224 */ /* 0x000fc600078e0004 */
[----:B------:R-:W-:Y:S02]  /*11d0*/  @!P1 MOV R29, R7 ;  /* 0x00000007001d9202 */ /* 0x000fe40000000f00 */
[----:B------:R-:W-:Y:S02]  /*11e0*/  @!P1 SEL R28, R2, c[0x0][0x170], P2 ;  /* 0x00005c00021c9a07 */ /* 0x000fe40001000000 */
.L_x_16102:
[----:B------:R-:W-:Y:S05]  /*11f0*/  BSYNC B0 ;  /* 0x0000000000007941 */ /* 0x000fea0003800000 */
.L_x_16101:
[-C--:B------:R-:W-:Y:S01]  /*1200*/  ISETP.GE.AND P3, PT, R3, R34.reuse, PT ;  /* 0x000000220300720c */ /* 0x080fe20003f66270 */
[----:B------:R-:W-:Y:S01]  /*1210*/  BSSY B0, `(.L_x_16103) ;  /* 0x0000015000007945 */ /* 0x000fe20003800000 */
[C---:B------:R-:W-:Y:S02]  /*1220*/  IADD3 R3, R35.reuse, 0x280, RZ ;  /* 0x0000028023037810 */ /* 0x040fe40007ffe0ff */
[C---:B------:R-:W-:Y:S02]  /*1230*/  IADD3 R5, R35.reuse, 0x200, RZ ;  /* 0x0000020023057810 */ /* 0x040fe40007ffe0ff */
[----:B------:R-:W-:Y:S02]  /*1240*/  IADD3 R7, R35, 0x300, RZ ;  /* 0x0000030023077810 */ /* 0x000fe40007ffe0ff */
[----:B------:R-:W-:-:S02]  /*1250*/  ISETP.GE.AND P1, PT, R3, R34, PT ;  /* 0x000000220300720c */ /* 0x000fc40003f26270 */
[-C--:B------:R-:W-:Y:S02]  /*1260*/  ISETP.GE.AND P4, PT, R5, R34.reuse, PT ;  /* 0x000000220500720c */ /* 0x080fe40003f86270 */
[----:B------:R-:W-:Y:S02]  /*1270*/  ISETP.GE.AND P2, PT, R7, R34, PT ;  /* 0x000000220700720c */ /* 0x000fe40003f46270 */
        /* <DEDUP_REMOVED lines=8> */
[----:B------:R-:W-:Y:S01]  /*1300*/  @!P3 LOP3.LUT R7, R7, 0x80000, RZ, 0xfc, !PT ;  /* 0x000800000707b812 */ /* 0x000fe200078efcff */
[----:B------:R-:W-:-:S03]  /*1310*/  @!P3 IMAD.MOV.U32 R4, RZ, RZ, R9 ;  /* 0x000000ffff04b224 */ /* 0x000fc600078e0009 */
[----:B0-----:R-:W-:Y:S02]  /*1320*/  @!P3 SEL R5, R2, c[0x0][0x170], P5 ;  /* 0x00005c000205ba07 */ /* 0x001fe40002800000 */
[----:B------:R-:W-:-:S03]  /*1330*/  @!P3 FSEL R2, R4, c[0x0][0x174], P5 ;  /* 0x00005d000402ba08 */ /* 0x000fc60002800000 */
[----:B------:R-:W-:Y:S01]  /*1340*/  @!P3 IMAD.MOV.U32 R26, RZ, RZ, R5 ;  /* 0x000000ffff1ab224 */ /* 0x000fe200078e0005 */
[----:B------:R-:W-:Y:S02]  /*1350*/  @!P3 SEL R27, R7, R2, P6 ;  /* 0x00000002071bb207 */ /* 0x000fe40003000000 */
.L_x_16104:
[----:B------:R-:W-:Y:S05]  /*1360*/  BSYNC B0 ;  /* 0x0000000000007941 */ /* 0x000fea0003800000 */
.L_x_16103:
[----:B------:R-:W-:Y:S01]  /*1370*/  BSSY B0, `(.L_x_16105) ;  /* 0x000000f000007945 */ /* 0x000fe20003800000 */
[----:B------:R-:W-:Y:S01]  /*1380*/  ISETP.GE.AND P3, PT, R3, R34, PT ;  /* 0x000000220300720c */ /* 0x000fe20003f66270 */
[----:B------:R-:W-:Y:S07]  /*1390*/  @P4 BRA `(.L_x_16106) ;  /* 0x000000c000004947 */ /* 0x000fee0003800000 */
[----:B------:R-:W0:Y:S01]  /*13a0*/  DSETP.NAN.AND P4, PT, R10, R10, PT ;  /* 0x0000000a0a00722a */ /* 0x000e220003f88000 */
[----:B------:R-:W-:Y:S02]  /*13b0*/  IMAD.MOV.U32 R7, RZ, RZ, c[0x0][0x174] ;  /* 0x00005d00ff077624 */ /* 0x000fe400078e00ff */
[----:B------:R-:W-:Y:S02]  /*13c0*/  IMAD.MOV.U32 R24, RZ, RZ, R10 ;  /* 0x000000ffff187224 */ /* 0x000fe400078e000a */
[----:B------:R-:W-:-:S09]  /*13d0*/  IMAD.MOV.U32 R25, RZ, RZ, R11 ;  /* 0x000000ffff197224 */ /* 0x000fd200078e000b */
[----:B0-----:R-:W0:Y:S01]  /*13e0*/  @!P4 DSETP.MIN.AND P5, P6, R10, c[0x0][0x170], PT ;  /* 0x00005c000a00c62a */ /* 0x001e220003ea0000 */
[----:B------:R-:W-:Y:S01]  /*13f0*/  @!P4 IMAD.MOV.U32 R2, RZ, RZ, R10 ;  /* 0x000000ffff02c224 */ /* 0x000fe200078e000a */
[----:B------:R-:W-:Y:S02]  /*1400*/  @!P4 MOV R3, R11 ;  /* 0x0000000b0003c202 */ /* 0x000fe40000000f00 */
[----:B------:R-:W-:Y:S02]  /*1410*/  @!P4 LOP3.LUT R7, R7, 0x80000, RZ, 0xfc, !PT ;  /* 0x000800000707c812 */ /* 0x000fe400078efcff */
[----:B0-----:R-:W-:Y:S02]  /*1420*/  @!P4 SEL R5, R2, c[0x0][0x170], P5 ;  /* 0x00005c000205ca07 */ /* 0x001fe40002800000 */
[----:B------:R-:W-:-:S03]  /*1430*/  @!P4 FSEL R2, R3, c[0x0][0x174], P5 ;  /* 0x00005d000302ca08 */ /* 0x000fc60002800000 */
[----:B------:R-:W-:Y:S01]  /*1440*/  @!P4 IMAD.MOV.U32 R24, RZ, RZ, R5 ;  /* 0x000000ffff18c224 */ /* 0x000fe200078e0005 */
[----:B------:R-:W-:Y:S02]  /*1450*/  @!P4 SEL R25, R7, R2, P6 ;  /* 0x000000020719c207 */ /* 0x000fe40003000000 */
.L_x_16106:
[----:B------:R-:W-:Y:S05]  /*1460*/  BSYNC B0 ;  /* 0x0000000000007941 */ /* 0x000fea0003800000 */
.L_x_16105:
[----:B------:R-:W-:Y:S01]  /*1470*/  BSSY B0, `(.L_x_16107) ;  /* 0x000000d000007945 */ /* 0x000fe20003800000 */
        /* <DEDUP_REMOVED lines=11> */
[----:B------:R-:W-:Y:S02]  /*1530*/  @!P1 SEL R22, R2, c[0x0][0x170], P4 ;  /* 0x00005c0002169a07 */ /* 0x000fe40002000000 */
.L_x_16108:
[----:B------:R-:W-:Y:S05]  /*1540*/  BSYNC B0 ;  /* 0x0000000000007941 */ /* 0x000fea0003800000 */
.L_x_16107:
[----:B------:R-:W-:Y:S01]  /*1550*/  BSSY B0, `(.L_x_16109) ;  /* 0x000000d000007945 */ /* 0x000fe20003800000 */
[----:B------:R-:W-:Y:S05]  /*1560*/  @P2 BRA `(.L_x_16110) ;  /* 0x000000b000002947 */ /* 0x000fea0003800000 */
[----:B------:R-:W0:Y:S01]  /*1570*/  DSETP.NAN.AND P1, PT, R14, R14, PT ;  /* 0x0000000e0e00722a */ /* 0x000e220003f28000 */
[----:B------:R-:W-:Y:S01]  /*1580*/  MOV R4, c[0x0][0x174] ;  /* 0x00005d0000047a02 */ /* 0x000fe20000000f00 */
[----:B------:R-:W-:Y:S02]  /*1590*/  IMAD.MOV.U32 R20, RZ, RZ, R14 ;  /* 0x000000ffff147224 */ /* 0x000fe400078e000e */
[----:B------:R-:W-:-:S10]  /*15a0*/  IMAD.MOV.U32 R21, RZ, RZ, R15 ;  /* 0x000000ffff157224 */ /* 0x000fd400078e000f */
[----:B0-----:R-:W0:Y:S01]  /*15b0*/  @!P1 DSETP.MIN.AND P2, P4, R14, c[0x0][0x170], PT ;  /* 0x00005c000e00962a */ /* 0x001e220003c40000 */
[----:B------:R-:W-:Y:S01]  /*15c0*/  @!P1 IMAD.MOV.U32 R2, RZ, RZ, R15 ;  /* 0x000000ffff029224 */ /* 0x000fe200078e000f */
[----:B------:R-:W-:-:S04]  /*15d0*/  @!P1 LOP3.LUT R4, R4, 0x80000, RZ, 0xfc, !PT ;  /* 0x0008000004049812 */ /* 0x000fc800078efcff */
[----:B0-----:R-:W-:Y:S01]  /*15e0*/  @!P1 FSEL R3, R2, c[0x0][0x174], P2 ;  /* 0x00005d0002039a08 */ /* 0x001fe20001000000 */
[----:B------:R-:W-:-:S03]  /*15f0*/  @!P1 IMAD.MOV.U32 R2, RZ, RZ, R14 ;  /* 0x000000ffff029224 */ /* 0x000fc600078e000e */
[----:B------:R-:W-:Y:S02]  /*1600*/  @!P1 SEL R21, R4, R3, P4 ;  /* 0x0000000304159207 */ /* 0x000fe40002000000 */
[----:B------:R-:W-:Y:S02]  /*1610*/  @!P1 SEL R20, R2, c[0x0][0x170], P2 ;  /* 0x00005c0002149a07 */ /* 0x000fe40001000000 */
.L_x_16110:
[----:B------:R-:W-:Y:S05]  /*1620*/  BSYNC B0 ;  /* 0x0000000000007941 */ /* 0x000fea0003800000 */
.L_x_16109:
[----:B------:R-:W-:Y:S01]  /*1630*/  BSSY B0, `(.L_x_16096) ;  /* 0x000000d000007945 */ /* 0x000fe20003800000 */
[----:B------:R-:W-:Y:S05]  /*1640*/  @P3 BRA `(.L_x_16111) ;  /* 0x000000b000003947 */ /* 0x000fea0003800000 */
[----:B------:R-:W0:Y:S01]  /*1650*/  DSETP.NAN.AND P1, PT, R16, R16, PT ;  /* 0x000000101000722a */ /* 0x000e220003f28000 */
        /* <DEDUP_REMOVED lines=10> */
.L_x_16111:
[----:B------:R-:W-:Y:S05]  /*1700*/  BSYNC B0 ;  /* 0x0000000000007941 */ /* 0x000fea0003800000 */
.L_x_16096:
[----:B---3-5:R-:W-:Y:S01]  /*1710*/  @!P0 IMAD.IADD R2, R0, 0x1, R35 ;  /* 0x0000000100028824 */ /* 0x028fe200078e0223 */
[----:B------:R-:W-:Y:S01]  /*1720*/  @!P0 IADD3 R35, R35, 0x80, RZ ;  /* 0x0000008023238810 */ /* 0x000fe20007ffe0ff */
[----:B------:R-:W-:Y:S01]  /*1730*/  @!P0 IMAD.MOV.U32 R3, RZ, RZ, 0x8 ;  /* 0x00000008ff038424 */ /* 0x000fe200078e00ff */
[----:B------:R-:W-:Y:S01]  /*1740*/  BSSY B0, `(.L_x_16112) ;  /* 0x000002f000007945 */ /* 0x000fe20003800000 */
[----:B------:R-:W-:Y:S02]  /*1750*/  BSSY B1, `(.L_x_16113) ;  /* 0x0000027000017945 */ /* 0x000fe40003800000 */
        /* <DEDUP_REMOVED lines=16> */
.L_x_16114:
[----:B0-----:R-:W-:-:S13]  /*1860*/  ISETP.GE.AND P0, PT, R35, R34, PT ;  /* 0x000000222300720c */ /* 0x001fda0003f06270 */
[----:B------:R-:W-:Y:S05]  /*1870*/  @P0 BRA `(.L_x_16116) ;  /* 0x000000c000000947 */ /* 0x000fea0003800000 */
[----:B------:R-:W-:Y:S01]  /*1880*/  IMAD.IADD R2, R0, 0x1, R35 ;  /* 0x0000000100027824 */ /* 0x000fe200078e0223 */
[----:B------:R-:W-:Y:S01]  /*1890*/  IADD3 R35, R35, 0x80, RZ ;  /* 0x0000008023237810 */ /* 0x000fe20007ffe0ff */
[----:B------:R-:W-:-:S04]  /*18a0*/  IMAD.MOV.U32 R3, RZ, RZ, 0x8 ;  /* 0x00000008ff037424 */ /* 0x000fc800078e00ff */
[----:B------:R-:W-:-:S05]  /*18b0*/  IMAD.WIDE.U32 R2, R2, R3, c[0x0][0x178] ;  /* 0x00005e0002027625 */ /* 0x000fca00078e0003 */
[----:B------:R0:W-:Y:S02]  /*18c0*/  STG.E.64 [R2.64], R26 ;  /* 0x0000001a02007986 */ /* 0x0001e4000c101b04 */
.L_x_16115:
[----:B------:R-:W-:-:S13]  /*18d0*/  ISETP.GE.AND P0, PT, R35, R34, PT ;  /* 0x000000222300720c */ /* 0x000fda0003f06270 */
[----:B------:R-:W-:Y:S05]  /*18e0*/  @P0 BRA `(.L_x_16117) ;  /* 0x000000d000000947 */ /* 0x000fea0003800000 */
[----:B0-----:R-:W-:Y:S01]  /*18f0*/  IADD3 R2, R0, R35, RZ ;  /* 0x0000002300027210 */ /* 0x001fe20007ffe0ff */
[----:B------:R-:W-:Y:S01]  /*1900*/  IMAD.MOV.U32 R3, RZ, RZ, 0x8 ;  /* 0x00000008ff037424 */ /* 0x000fe200078e00ff */
[----:B------:R-:W-:-:S03]  /*1910*/  IADD3 R35, R35, 0x80, RZ ;  /* 0x0000008023237810 */ /* 0x000fc60007ffe0ff */
[----:B------:R-:W-:-:S05]  /*1920*/  IMAD.WIDE.U32 R2, R2, R3, c[0x0][0x178] ;  /* 0x00005e0002027625 */ /* 0x000fca00078e0003 */
[----:B------:R0:W-:Y:S02]  /*1930*/  STG.E.64 [R2.64], R24 ;  /* 0x0000001802007986 */ /* 0x0001e4000c101b04 */
.L_x_16116:
        /* <DEDUP_REMOVED lines=8> */
.L_x_16117:
[----:B------:R-:W-:Y:S05]  /*19c0*/  BSYNC B1 ;  /* 0x0000000000017941 */ /* 0x000fea0003800000 */
.L_x_16113:
[----:B------:R-:W-:-:S13]  /*19d0*/  ISETP.GE.AND P0, PT, R35, R34, PT ;  /* 0x000000222300720c */ /* 0x000fda0003f06270 */
[----:B0-----:R-:W-:Y:S01]  /*19e0*/  @!P0 IMAD.IADD R2, R0, 0x1, R35 ;  /* 0x0000000100028824 */ /* 0x001fe200078e0223 */
[----:B------:R-:W-:Y:S01]  /*19f0*/  @!P0 IADD3 R35, R35, 0x80, RZ ;  /* 0x0000008023238810 */ /* 0x000fe20007ffe0ff */
[----:B------:R-:W-:-:S04]  /*1a00*/  @!P0 IMAD.MOV.U32 R3, RZ, RZ, 0x8 ;  /* 0x00000008ff038424 */ /* 0x000fc800078e00ff */
[----:B------:R-:W-:-:S05]  /*1a10*/  @!P0 IMAD.WIDE.U32 R2, R2, R3, c[0x0][0x178] ;  /* 0x00005e0002028625 */ /* 0x000fca00078e0003 */
[----:B------:R0:W-:Y:S02]  /*1a20*/  @!P0 STG.E.64 [R2.64], R20 ;  /* 0x0000001402008986 */ /* 0x0001e4000c101b04 */
.L_x_16118:
[----:B------:R-:W-:Y:S05]  /*1a30*/  BSYNC B0 ;  /* 0x0000000000007941 */ /* 0x000fea0003800000 */
.L_x_16112:
        /* <DEDUP_REMOVED lines=8> */
.L_x_16119:
        /* <DEDUP_REMOVED lines=12> */
.L_x_40097:


//--------------------- .text._ZN2at6native29vectorized_elementwise_kernelILi4ENS0_13AUnaryFunctorIdddZZZNS0_19minimum_kernel_cudaERNS_18TensorIteratorBaseEENKUlvE0_clEvENKUlvE_clEvEUlddE_EESt5arrayIPcLm2EEEEviT0_T1_ --------------------------
	.section	.text._ZN2at6native29vectorized_elementwise_kernelILi4ENS0_13AUnaryFunctorIdddZZZNS0_19minimum_kernel_cudaERNS_18TensorIteratorBaseEENKUlvE0_clEvENKUlvE_clEvEUlddE_EESt5arrayIPcLm2EEEEviT0_T1_,"ax",@progbits
	.sectioninfo	@"SHI_REGISTERS=40"
	.align	128
        .global         _ZN2at6native29vectorized_elementwise_kernelILi4ENS0_13AUnaryFunctorIdddZZZNS0_19minimum_kernel_cudaERNS_18TensorIteratorBaseEENKUlvE0_clEvENKUlvE_clEvEUlddE_EESt5arrayIPcLm2EEEEviT0_T1_
        .type           _ZN2at6native29vectorized_elementwise_kernelILi4ENS0_13AUnaryFunctorIdddZZZNS0_19minimum_kernel_cudaERNS_18TensorIteratorBaseEENKUlvE0_clEvENKUlvE_clEvEUlddE_EESt5arrayIPcLm2EEEEviT0_T1_,@function
        .size           _ZN2at6native29vectorized_elementwise_kernelILi4ENS0_13AUnaryFunctorIdddZZZNS0_19minimum_kernel_cudaERNS_18TensorIteratorBaseEENKUlvE0_clEvENKUlvE_clEvEUlddE_EESt5arrayIPcLm2EEEEviT0_T1_,(.L_x_40098 - _ZN2at6native29vectorized_elementwise_kernelILi4ENS0_13AUnaryFunctorIdddZZZNS0_19minimum_kernel_cudaERNS_18TensorIteratorBaseEENKUlvE0_clEvENKUlvE_clEvEUlddE_EESt5arrayIPcLm2EEEEviT0_T1_)
        .other          _ZN2at6native29vectorized_elementwise_kernelILi4ENS0_13AUnaryFunctorIdddZZZNS0_19minimum_kernel_cudaERNS_18TensorIteratorBaseEENKUlvE0_clEvENKUlvE_clEvEUlddE_EESt5arrayIPcLm2EEEEviT0_T1_,@"STO_CUDA_ENTRY STV_DEFAULT"
_ZN2at6native29vectorized_elementwise_kernelILi4ENS0_13AUnaryFunctorIdddZZZNS0_19minimum_kernel_cudaERNS_18TensorIteratorBaseEENKUlvE0_clEvENKUlvE_clEvEUlddE_EESt5arrayIPcLm2EEEEviT0_T1_:
.text._ZN2at6native29vectorized_elementwise_kernelILi4ENS0_13AUnaryFunctorIdddZZZNS0_19minimum_kernel_cudaERNS_18TensorIteratorBaseEENKUlvE0_clEvENKUlvE_clEvEUlddE_EESt5arrayIPcLm2EEEEviT0_T1_:
        /* <DEDUP_REMOVED lines=158> */
.L_x_16121:
[----:B------:R-:W-:Y:S04]  /*09e0*/  STG.E.128 [R22.64+0x10], R8 ;  /* 0x0000100816007986 */ /* 0x000fe8000c101d04 */
[----:B------:R-:W-:Y:S04]  /*09f0*/  STG.E.128 [R22.64+0x1000], R4 ;  /* 0x0010000416007986 */ /* 0x000fe8000c101d04 */
[----:B------:R-:W-:Y:S04]  /*0a00*/  STG.E.128 [R22.64], R16 ;  /* 0x0000001016007986 */ /* 0x000fe8000c101d04 */
[----:B------:R-:W-:Y:S01]  /*0a10*/  STG.E.128 [R22.64+0x1010], R12 ;  /* 0x0010100c16007986 */ /* 0x000fe2000c101d04 */
[----:B------:R-:W-:Y:S05]  /*0a20*/  EXIT ;  /* 0x000000000000794d */ /* 0x000fea0003800000 */
.L_x_16120:
        /* <DEDUP_REMOVED lines=89> */
.L_x_16124:
[----:B------:R-:W-:Y:S05]  /*0fc0*/  BSYNC B0 ;  /* 0x0000000000007941 */ /* 0x000fea0003800000 */
.L_x_16123:
        /* <DEDUP_REMOVED lines=18> */
.L_x_16126:
[----:B------:R-:W-:Y:S05]  /*10f0*/  BSYNC B0 ;  /* 0x0000000000007941 */ /* 0x000fea0003800000 */
.L_x_16125:
        /* <DEDUP_REMOVED lines=15> */
.L_x_16128:
[----:B------:R-:W-:Y:S05]  /*11f0*/  BSYNC B0 ;  /* 0x0000000000007941 */ /* 0x000fea0003800000 */
.L_x_16127:
        /* <DEDUP_REMOVED lines=22> */
.L_x_16130:
[----:B------:R-:W-:Y:S05]  /*1360*/  BSYNC B0 ;  /* 0x0000000000007941 */ /* 0x000fea0003800000 */
.L_x_16129:
        /* <DEDUP_REMOVED lines=15> */
.L_x_16132:
[----:B------:R-:W-:Y:S05]  /*1460*/  BSYNC B0 ;  /* 0x0000000000007941 */ /* 0x000fea0003800000 */
.L_x_16131:
        /* <DEDUP_REMOVED lines=13> */
.L_x_16134:
[----:B------:R-:W-:Y:S05]  /*1540*/  BSYNC B0 ;  /* 0x0000000000007941 */ /* 0x000fea0003800000 */
.L_x_16133:
        /* <DEDUP_REMOVED lines=13> */
.L_x_16136:
[----:B------:R-:W-:Y:S05]  /*1620*/  BSYNC B0 ;  /* 0x0000000000007941 */ /* 0x000fea0003800000 */
.L_x_16135:
        /* <DEDUP_REMOVED lines=13> */
.L_x_16137:
[----:B------:R-:W-:Y:S05]  /*1700*/  BSYNC B0 ;  /* 0x0000000000007941 */ /* 0x000fea0003800000 */
.L_x_16122:
        /* <DEDUP_REMOVED lines=21> */
.L_x_16140:
[----:B0-----:R-:W-:-:S13]  /*1860*/  ISETP.GE.AND P0, PT, R35, R34, PT ;  /* 0x000000222300720c */ /* 0x001fda0003f06270 */
[----:B------:R-:W-:Y:S05]  /*1870*/  @P0 BRA `(.L_x_16142) ;  /* 0x000000c000000947 */ /* 0x000fea0003800000 */
[----:B------:R-:W-:Y:S01]  /*1880*/  IMAD.IADD R2, R0, 0x1, R35 ;  /* 0x0000000100027824 */ /* 0x000fe200078e0223 */
[----:B------:R-:W-:Y:S01]  /*1890*/  IADD3 R35, R35, 0x80, RZ ;  /* 0x0000008023237810 */ /* 0x000fe20007ffe0ff */
[----:B------:R-:W-:-:S04]  /*18a0*/  IMAD.MOV.U32 R3, RZ, RZ, 0x8 ;  /* 0x00000008ff037424 */ /* 0x000fc800078e00ff */
[----:B------:R-:W-:-:S05]  /*18b0*/  IMAD.WIDE.U32 R2, R2, R3, c[0x0][0x178] ;  /* 0x00005e0002027625 */ /* 0x000fca00078e0003 */
[----:B------:R0:W-:Y:S02]  /*18c0*/  STG.E.64 [R2.64], R26 ;  /* 0x0000001a02007986 */ /* 0x0001e4000c101b04 */
.L_x_16141:
[----:B------:R-:W-:-:S13]  /*18d0*/  ISETP.GE.AND P0, PT, R35, R34, PT ;  /* 0x000000222300720c */ /* 0x000fda0003f06270 */
[----:B------:R-:W-:Y:S05]  /*18e0*/  @P0 BRA `(.L_x_16143) ;  /* 0x000000d000000947 */ /* 0x000fea0003800000 */
[----:B0-----:R-:W-:Y:S01]  /*18f0*/  IADD3 R2, R0, R35, RZ ;  /* 0x0000002300027210 */ /* 0x001fe20007ffe0ff */
[----:B------:R-:W-:Y:S01]  /*1900*/  IMAD.MOV.U32 R3, RZ, RZ, 0x8 ;  /* 0x00000008ff037424 */ /* 0x000fe200078e00ff */
[----:B------:R-:W-:-:S03]  /*1910*/  IADD3 R35, R35, 0x80, RZ ;  /* 0x0000008023237810 */ /* 0x000fc60007ffe0ff */
[----:B------:R-:W-:-:S05]  /*1920*/  IMAD.WIDE.U32 R2, R2, R3, c[0x0][0x178] ;  /* 0x00005e0002027625 */ /* 0x000fca00078e0003 */
[----:B------:R0:W-:Y:S02]  /*1930*/  STG.E.64 [R2.64], R24 ;  /* 0x0000001802007986 */ /* 0x0001e4000c101b04 */
.L_x_16142:
        /* <DEDUP_REMOVED lines=8> */
.L_x_16143:
[----:B------:R-:W-:Y:S05]  /*19c0*/  BSYNC B1 ;  /* 0x0000000000017941 */ /* 0x000fea0003800000 */
.L_x_16139:
[----:B------:R-:W-:-:S13]  /*19d0*/  ISETP.GE.AND P0, PT, R35, R34, PT ;  /* 0x000000222300720c */ /* 0x000fda0003f06270 */
[----:B0-----:R-:W-:Y:S01]  /*19e0*/  @!P0 IMAD.IADD R2, R0, 0x1, R35 ;  /* 0x0000000100028824 */ /* 0x001fe200078e0223 */
[----:B------:R-:W-:Y:S01]  /*19f0*/  @!P0 IADD3 R35, R35, 0x80, RZ ;  /* 0x0000008023238810 */ /* 0x000fe20007ffe0ff */
[----:B------:R-:W-:-:S04]  /*1a00*/  @!P0 IMAD.MOV.U32 R3, RZ, RZ, 0x8 ;  /* 0x00000008ff038424 */ /* 0x000fc800078e00ff */
[----:B------:R-:W-:-:S05]  /*1a10*/  @!P0 IMAD.WIDE.U32 R2, R2, R3, c[0x0][0x178] ;  /* 0x00005e0002028625 */ /* 0x000fca00078e0003 */
[----:B------:R0:W-:Y:S02]  /*1a20*/  @!P0 STG.E.64 [R2.64], R20 ;  /* 0x0000001402008986 */ /* 0x0001e4000c101b04 */
.L_x_16144:
[----:B------:R-:W-:Y:S05]  /*1a30*/  BSYNC B0 ;  /* 0x0000000000007941 */ /* 0x000fea0003800000 */
.L_x_16138:
        /* <DEDUP_REMOVED lines=8> */
.L_x_16145:
        /* <DEDUP_REMOVED lines=12> */
.L_x_40098:


//--------------------- .text._ZN2at6native29vectorized_elementwise_kernelILi8ENS0_13AUnaryFunctorIdddZZZNS0_19minimum_kernel_cudaERNS_18TensorIteratorBaseEENKUlvE0_clEvENKUlvE_clEvEUlddE_EESt5arrayIPcLm2EEEEviT0_T1_ --------------------------
	.section	.text._ZN2at6native29vectorized_elementwise_kernelILi8ENS0_13AUnaryFunctorIdddZZZNS0_19minimum_kernel_cudaERNS_18TensorIteratorBaseEENKUlvE0_clEvENKUlvE_clEvEUlddE_EESt5arrayIPcLm2EEEEviT0_T1_,"ax",@progbits
	.sectioninfo	@"SHI_REGISTERS=4"
	.align	128
        .global         _ZN2at6native29vectorized_elementwise_kernelILi8ENS0_13AUnaryFunctorIdddZZZNS0_19minimum_kernel_cudaERNS_18TensorIteratorBaseEENKUlvE0_clEvENKUlvE_clEvEUlddE_EESt5arrayIPcLm2EEEEviT0_T1_
        .type           _ZN2at6native29vectorized_elementwise_kernelILi8ENS0_13AUnaryFunctorIdddZZZNS0_19minimum_kernel_cudaERNS_18TensorIteratorBaseEENKUlvE0_clEvENKUlvE_clEvEUlddE_EESt5arrayIPcLm2EEEEviT0_T1_,@function
        .size           _ZN2at6native29vectorized_elementwise_kernelILi8ENS0_13AUnaryFunctorIdddZZZNS0_19minimum_kernel_cudaERNS_18TensorIteratorBaseEENKUlvE0_clEvENKUlvE_clEvEUlddE_EESt5arrayIPcLm2EEEEviT0_T1_,(.L_x_40099 - _ZN2at6native29vectorized_elementwise_kernelILi8ENS0_13AUnaryFunctorIdddZZZNS0_19minimum_kernel_cudaERNS_18TensorIteratorBaseEENKUlvE0_clEvENKUlvE_clEvEUlddE_EESt5arrayIPcLm2EEEEviT0_T1_)
        .other          _ZN2at6native29vectorized_elementwise_kernelILi8ENS0_13AUnaryFunctorIdddZZZNS0_19minimum_kernel_cudaERNS_18TensorIteratorBaseEENKUlvE0_clEvENKUlvE_clEvEUlddE_EESt5arrayIPcLm2EEEEviT0_T1_,@"STO_CUDA_ENTRY STV_DEFAULT"
_ZN2at6native29vectorized_elementwise_kernelILi8ENS0_13AUnaryFunctorIdddZZZNS0_19minimum_kernel_cudaERNS_18TensorIteratorBaseEENKUlvE0_clEvENKUlvE_clEvEUlddE_EESt5arrayIPcLm2EEEEviT0_T1_:
.text._ZN2at6native29vectorized_elementwise_kernelILi8ENS0_13AUnaryFunctorIdddZZZNS0_19minimum_kernel_cudaERNS_18TensorIteratorBaseEENKUlvE0_clEvENKUlvE_clEvEUlddE_EESt5arrayIPcLm2EEEEviT0_T1_:
[----:B------:R-:W-:Y:S02]  /*0000*/  MOV R1, c[0x0][0x28] ;  /* 0x00000a0000017a02 */ /* 0x000fe40000000f00 */
[----:B------:R-:W-:Y:S05]  /*0010*/  EXIT ;  /* 0x000000000000794d */ /* 0x000fea0003800000 */
.L_x_16146:
        /* <DEDUP_REMOVED lines=14> */
.L_x_40099:


//--------------------- .text._ZN2at6native18elementwise_kernelILi128ELi4EZNS0_15gpu_kernel_implINS0_13BinaryFunctorIdddZZZNS0_19minimum_kernel_cudaERNS_18TensorIteratorBaseEENKUlvE0_clEvENKUlvE_clEvEUlddE_EEEEvS5_RKT_EUliE_EEviT1_ --------------------------
	.section	.text._ZN2at6native18elementwise_kernelILi128ELi4EZNS0_15gpu_kernel_implINS0_13BinaryFunctorIdddZZZNS0_19minimum_kernel_cudaERNS_18TensorIteratorBaseEENKUlvE0_clEvENKUlvE_clEvEUlddE_EEEEvS5_RKT_EUliE_EEviT1_,"ax",@progbits
	.sectioninfo	@"SHI_REGISTERS=28"
	.align	128
        .global         _ZN2at6native18elementwise_kernelILi128ELi4EZNS0_15gpu_kernel_implINS0_13BinaryFunctorIdddZZZNS0_19minimum_kernel_cudaERNS_18TensorIteratorBaseEENKUlvE0_clEvENKUlvE_clEvEUlddE_EEEEvS5_RKT_EUliE_EEviT1_
        .type           _ZN2at6native18elementwise_kernelILi128ELi4EZNS0_15gpu_kernel_implINS0_13BinaryFunctorIdddZZZNS0_19minimum_kernel_cudaERNS_18TensorIteratorBaseEENKUlvE0_clEvENKUlvE_clEvEUlddE_EEEEvS5_RKT_EUliE_EEviT1_,@function
        .size           _ZN2at6native18elementwise_kernelILi128ELi4EZNS0_15gpu_kernel_implINS0_13BinaryFunctorIdddZZZNS0_19minimum_kernel_cudaERNS_18TensorIteratorBaseEENKUlvE0_clEvENKUlvE_clEvEUlddE_EEEEvS5_RKT_EUliE_EEviT1_,(.L_x_40100 - _ZN2at6native18elementwise_kernelILi128ELi4EZNS0_15gpu_kernel_implINS0_13BinaryFunctorIdddZZZNS0_19minimum_kernel_cudaERNS_18TensorIteratorBaseEENKUlvE0_clEvENKUlvE_clEvEUlddE_EEEEvS5_RKT_EUliE_EEviT1_)
        .other          _ZN2at6native18elementwise_kernelILi128ELi4EZNS0_15gpu_kernel_implINS0_13BinaryFunctorIdddZZZNS0_19minimum_kernel_cudaERNS_18TensorIteratorBaseEENKUlvE0_clEvENKUlvE_clEvEUlddE_EEEEvS5_RKT_EUliE_EEviT1_,@"STO_CUDA_ENTRY STV_DEFAULT"
_ZN2at6native18elementwise_kernelILi128ELi4EZNS0_15gpu_kernel_implINS0_13BinaryFunctorIdddZZZNS0_19minimum_kernel_cudaERNS_18TensorIteratorBaseEENKUlvE0_clEvENKUlvE_clEvEUlddE_EEEEvS5_RKT_EUliE_EEviT1_:
.text._ZN2at6native18elementwise_kernelILi128ELi4EZNS0_15gpu_kernel_implINS0_13BinaryFunctorIdddZZZNS0_19minimum_kernel_cudaERNS_18TensorIteratorBaseEENKUlvE0_clEvENKUlvE_clEvEUlddE_EEEEvS5_RKT_EUliE_EEviT1_:
        /* <DEDUP_REMOVED lines=264> */
.L_x_16149:
        /* <DEDUP_REMOVED lines=19> */
.L_x_16153:
[----:B------:R-:W2:Y:S02]  /*11b0*/  LDG.E.U8 R2, [R2.64] ;  /* 0x0000002402027981 */ /* 0x000ea4000c1e1100 */
[----:B--2---:R0:W1:Y:S01]  /*11c0*/  I2F.F64.U16 R18, R2 ;  /* 0x0000000200127312 */ /* 0x0040620000101800 */
[----:B------:R-:W-:Y:S05]  /*11d0*/  BRA `(.L_x_16155) ;  /* 0x00000df000007947 */ /* 0x000fea0003800000 */
.L_x_16152:
        /* <DEDUP_REMOVED lines=9> */
.L_x_16157:
[----:B------:R-:W2:Y:S02]  /*1270*/  LDG.E R2, [R2.64] ;  /* 0x0000002402027981 */ /* 0x000ea4000c1e1900 */
[----:B--2---:R0:W1:Y:S01]  /*1280*/  I2F.F64 R18, R2 ;  /* 0x0000000200127312 */ /* 0x0040620000201c00 */
[----:B------:R-:W-:Y:S05]  /*1290*/  BRA `(.L_x_16155) ;  /* 0x00000d3000007947 */ /* 0x000fea0003800000 */
.L_x_16156:
[----:B------:R-:W2:Y:S02]  /*12a0*/  LDG.E.U16 R2, [R2.64] ;  /* 0x0000002402027981 */ /* 0x000ea4000c1e1500 */
[----:B--2---:R0:W1:Y:S01]  /*12b0*/  I2F.F64.S16 R18, R2 ;  /* 0x0000000200127312 */ /* 0x0040620000101c00 */
[----:B------:R-:W-:Y:S05]  /*12c0*/  BRA `(.L_x_16155) ;  /* 0x00000d0000007947 */ /* 0x000fea0003800000 */
.L_x_16151:
        /* <DEDUP_REMOVED lines=10> */
.L_x_16159:
[----:B------:R-:W2:Y:S02]  /*1370*/  LDG.E.U16 R0, [R2.64] ;  /* 0x0000002402007981 */ /* 0x000ea4000c1e1500 */
[----:B--2---:R-:W-:-:S05]  /*1380*/  HADD2.F32 R0, -RZ, R0.H0_H0 ;  /* 0x20000000ff007230 */ /* 0x004fca0000004100 */
[----:B------:R-:W-:-:S04]  /*1390*/  FMUL.FTZ R0, R0, 1 ;  /* 0x3f80000000007820 */ /* 0x000fc80000410000 */
[----:B------:R0:W1:Y:S01]  /*13a0*/  F2F.F64.F32 R18, R0 ;  /* 0x0000000000127310 */ /* 0x0000620000201800 */
[----:B------:R-:W-:Y:S05]  /*13b0*/  BRA `(.L_x_16155) ;  /* 0x00000c1000007947 */ /* 0x000fea0003800000 */
.L_x_16158:
        /* <DEDUP_REMOVED lines=10> */
.L_x_16161:
[----:B------:R-:W2:Y:S02]  /*1460*/  LDG.E.U16 R2, [R2.64] ;  /* 0x0000002402027981 */ /* 0x000ea4000c1e1500 */
[----:B--2---:R-:W-:-:S05]  /*1470*/  HADD2.F32 R0, -RZ, R2.H0_H0 ;  /* 0x20000002ff007230 */ /* 0x004fca0000004100 */
[----:B------:R-:W-:-:S04]  /*1480*/  FMUL.FTZ R0, R0, 1 ;  /* 0x3f80000000007820 */ /* 0x000fc80000410000 */
[----:B------:R0:W1:Y:S01]  /*1490*/  F2F.F64.F32 R18, R0 ;  /* 0x0000000000127310 */ /* 0x0000620000201800 */
[----:B------:R-:W-:Y:S05]  /*14a0*/  BRA `(.L_x_16155) ;  /* 0x00000b2000007947 */ /* 0x000fea0003800000 */
.L_x_16160:
[----:B------:R0:W5:Y:S01]  /*14b0*/  LDG.E.64 R18, [R2.64] ;  /* 0x0000002402127981 */ /* 0x000162000c1e1b00 */
[----:B------:R-:W-:Y:S05]  /*14c0*/  BRA `(.L_x_16155) ;  /* 0x00000b0000007947 */ /* 0x000fea0003800000 */
.L_x_16150:
        /* <DEDUP_REMOVED lines=13> */
.L_x_16164:
[----:B------:R0:W5:Y:S01]  /*15a0*/  LDG.E.64 R18, [R2.64] ;  /* 0x0000002402127981 */ /* 0x000162000c1e1b00 */
[----:B------:R-:W-:Y:S05]  /*15b0*/  BRA `(.L_x_16155) ;  /* 0x00000a1000007947 */ /* 0x000fea0003800000 */
.L_x_16163:
        /* <DEDUP_REMOVED lines=28> */
.L_x_16166:
        /* <DEDUP_REMOVED lines=15> */
.L_x_16165:
[----:B------:R-:W2:Y:S02]  /*1870*/  LDG.E.U16 R0, [R2.64] ;  /* 0x0000002402007981 */ /* 0x000ea4000c1e1500 */
[----:B--2---:R-:W-:-:S05]  /*1880*/  PRMT R0, RZ, 0x5410, R0 ;  /* 0x00005410ff007816 */ /* 0x004fca0000000000 */
[----:B------:R-:W-:-:S04]  /*1890*/  FMUL.FTZ R0, R0, 1 ;  /* 0x3f80000000007820 */ /* 0x000fc80000410000 */
[----:B------:R0:W1:Y:S01]  /*18a0*/  F2F.F64.F32 R18, R0 ;  /* 0x0000000000127310 */ /* 0x0000620000201800 */
[----:B------:R-:W-:Y:S05]  /*18b0*/  BRA `(.L_x_16155) ;  /* 0x0000071000007947 */ /* 0x000fea0003800000 */
.L_x_16162:
        /* <DEDUP_REMOVED lines=11> */
.L_x_16169:
        /* <DEDUP_REMOVED lines=21> */
.L_x_16173:
[----:B------:R-:W-:Y:S05]  /*1ac0*/  BSYNC B1 ;  /* 0x0000000000017941 */ /* 0x000fea0003800000 */
.L_x_16172:
[----:B------:R-:W-:Y:S01]  /*1ad0*/  LEA R3, R0, 0x3b800000, 0x17 ;  /* 0x3b80000000037811 */ /* 0x000fe200078eb8ff */
[----:B------:R-:W-:-:S05]  /*1ae0*/  IMAD.SHL.U32 R0, R2, 0x100000, RZ ;  /* 0x0010000002007824 */ /* 0x000fca00078e00ff */
[----:B------:R-:W-:Y:S02]  /*1af0*/  LOP3.LUT R0, R3, R0, R4, 0xfe, !PT ;  /* 0x0000000003007212 */ /* 0x000fe400078efe04 */
.L_x_16171:
[----:B------:R-:W-:Y:S05]  /*1b00*/  BSYNC B0 ;  /* 0x0000000000007941 */ /* 0x000fea0003800000 */
.L_x_16170:
[----:B------:R-:W-:-:S04]  /*1b10*/  FMUL.FTZ R0, R0, 1 ;  /* 0x3f80000000007820 */ /* 0x000fc80000410000 */
[----:B------:R0:W1:Y:S01]  /*1b20*/  F2F.F64.F32 R18, R0 ;  /* 0x0000000000127310 */ /* 0x0000620000201800 */
[----:B------:R-:W-:Y:S05]  /*1b30*/  BRA `(.L_x_16155) ;  /* 0x0000049000007947 */ /* 0x000fea0003800000 */
.L_x_16168:
        /* <DEDUP_REMOVED lines=21> */
.L_x_16177:
[----:B------:R-:W-:Y:S05]  /*1c90*/  BSYNC B1 ;  /* 0x0000000000017941 */ /* 0x000fea0003800000 */
.L_x_16176:
[----:B------:R-:W-:Y:S01]  /*1ca0*/  LEA R3, R0, 0x37800000, 0x17 ;  /* 0x3780000000037811 */ /* 0x000fe200078eb8ff */
[----:B------:R-:W-:-:S05]  /*1cb0*/  IMAD.SHL.U32 R0, R2, 0x200000, RZ ;  /* 0x0020000002007824 */ /* 0x000fca00078e00ff */
[----:B------:R-:W-:Y:S02]  /*1cc0*/  LOP3.LUT R0, R3, R0, R4, 0xfe, !PT ;  /* 0x0000000003007212 */ /* 0x000fe400078efe04 */
.L_x_16175:
[----:B------:R-:W-:Y:S05]  /*1cd0*/  BSYNC B0 ;  /* 0x0000000000007941 */ /* 0x000fea0003800000 */
.L_x_16174:
[----:B------:R-:W-:-:S04]  /*1ce0*/  FMUL.FTZ R0, R0, 1 ;  /* 0x3f80000000007820 */ /* 0x000fc80000410000 */
[----:B------:R0:W1:Y:S01]  /*1cf0*/  F2F.F64.F32 R18, R0 ;  /* 0x0000000000127310 */ /* 0x0000620000201800 */
[----:B------:R-:W-:Y:S05]  /*1d00*/  BRA `(.L_x_16155) ;  /* 0x000002c000007947 */ /* 0x000fea0003800000 */
.L_x_16167:
        /* <DEDUP_REMOVED lines=14> */
.L_x_16181:
[----:B------:R-:W-:Y:S05]  /*1df0*/  BSYNC B0 ;  /* 0x0000000000007941 */ /* 0x000fea0003800000 */
.L_x_16180:
[----:B------:R-:W-:-:S04]  /*1e00*/  FMUL.FTZ R0, R0, 1 ;  /* 0x3f80000000007820 */ /* 0x000fc80000410000 */
[----:B------:R0:W1:Y:S01]  /*1e10*/  F2F.F64.F32 R18, R0 ;  /* 0x0000000000127310 */ /* 0x0000620000201800 */
[----:B------:R-:W-:Y:S05]  /*1e20*/  BRA `(.L_x_16155) ;  /* 0x000001a000007947 */ /* 0x000fea0003800000 */
.L_x_16154:
        /* <DEDUP_REMOVED lines=21> */
.L_x_16179:
[----:B------:R-:W2:Y:S02]  /*1f80*/  LDG.E.64 R18, [R2.64] ;  /* 0x0000002402127981 */ /* 0x000ea4000c1e1b00 */
[----:B--2---:R-:W0:Y:S01]  /*1f90*/  I2F.F64.U64 R18, R18 ;  /* 0x0000001200127312 */ /* 0x004e220000301800 */
[----:B------:R-:W-:Y:S05]  /*1fa0*/  BRA `(.L_x_16155) ;  /* 0x0000002000007947 */ /* 0x000fea0003800000 */
.L_x_16178:
[----:B------:R-:W2:Y:S02]  /*1fb0*/  LDG.E R2, [R2.64] ;  /* 0x0000002402027981 */ /* 0x000ea4000c1e1900 */
[----:B--2---:R0:W1:Y:S02]  /*1fc0*/  I2F.F64.U32 R18, R2 ;  /* 0x0000000200127312 */ /* 0x0040640000201800 */
.L_x_16155:
        /* <DEDUP_REMOVED lines=17> */
.L_x_16185:
[----:B------:R-:W2:Y:S02]  /*20e0*/  LDG.E.U8 R2, [R4.64] ;  /* 0x0000002404027981 */ /* 0x000ea4000c1e1100 */
[----:B--2---:R-:W0:Y:S01]  /*20f0*/  I2F.F64.U16 R2, R2 ;  /* 0x0000000200027312 */ /* 0x004e220000101800 */
[----:B------:R-:W-:Y:S05]  /*2100*/  BRA `(.L_x_16187) ;  /* 0x00000df000007947 */ /* 0x000fea0003800000 */
.L_x_16184:
        /* <DEDUP_REMOVED lines=9> */
.L_x_16189:
[----:B------:R-:W2:Y:S02]  /*21a0*/  LDG.E R2, [R4.64] ;  /* 0x0000002404027981 */ /* 0x000ea4000c1e1900 */
[----:B--2---:R-:W0:Y:S01]  /*21b0*/  I2F.F64 R2, R2 ;  /* 0x0000000200027312 */ /* 0x004e220000201c00 */
[----:B------:R-:W-:Y:S05]  /*21c0*/  BRA `(.L_x_16187) ;  /* 0x00000d3000007947 */ /* 0x000fea0003800000 */
.L_x_16188:
[----:B------:R-:W2:Y:S02]  /*21d0*/  LDG.E.U16 R2, [R4.64] ;  /* 0x0000002404027981 */ /* 0x000ea4000c1e1500 */
[----:B--2---:R-:W0:Y:S01]  /*21e0*/  I2F.F64.S16 R2, R2 ;  /* 0x0000000200027312 */ /* 0x004e220000101c00 */
[----:B------:R-:W-:Y:S05]  /*21f0*/  BRA `(.L_x_16187) ;  /* 0x00000d0000007947 */ /* 0x000fea0003800000 */
.L_x_16183:
        /* <DEDUP_REMOVED lines=10> */
.L_x_16191:
[----:B------:R-:W2:Y:S02]  /*22a0*/  LDG.E.U16 R0, [R4.64] ;  /* 0x0000002404007981 */ /* 0x000ea4000c1e1500 */
[----:B--2---:R-:W-:-:S05]  /*22b0*/  HADD2.F32 R0, -RZ, R0.H0_H0 ;  /* 0x20000000ff007230 */ /* 0x004fca0000004100 */
[----:B------:R-:W-:-:S04]  /*22c0*/  FMUL.FTZ R0, R0, 1 ;  /* 0x3f80000000007820 */ /* 0x000fc80000410000 */
[----:B------:R0:W2:Y:S01]  /*22d0*/  F2F.F64.F32 R2, R0 ;  /* 0x0000000000027310 */ /* 0x0000a20000201800 */
[----:B------:R-:W-:Y:S05]  /*22e0*/  BRA `(.L_x_16187) ;  /* 0x00000c1000007947 */ /* 0x000fea0003800000 */
.L_x_16190:
        /* <DEDUP_REMOVED lines=10> */
.L_x_16193:
[----:B------:R-:W2:Y:S02]  /*2390*/  LDG.E.U16 R4, [R4.64] ;  /* 0x0000002404047981 */ /* 0x000ea4000c1e1500 */
[----:B--2---:R-:W-:-:S05]  /*23a0*/  HADD2.F32 R0, -RZ, R4.H0_H0 ;  /* 0x20000004ff007230 */ /* 0x004fca0000004100 */
[----:B------:R-:W-:-:S04]  /*23b0*/  FMUL.FTZ R0, R0, 1 ;  /* 0x3f80000000007820 */ /* 0x000fc80000410000 */
[----:B------:R0:W2:Y:S01]  /*23c0*/  F2F.F64.F32 R2, R0 ;  /* 0x0000000000027310 */ /* 0x0000a20000201800 */
[----:B------:R-:W-:Y:S05]  /*23d0*/  BRA `(.L_x_16187) ;  /* 0x00000b2000007947 */ /* 0x000fea0003800000 */
.L_x_16192:
[----:B------:R0:W5:Y:S01]  /*23e0*/  LDG.E.64 R2, [R4.64] ;  /* 0x0000002404027981 */ /* 0x000162000c1e1b00 */
[----:B------:R-:W-:Y:S05]  /*23f0*/  BRA `(.L_x_16187) ;  /* 0x00000b0000007947 */ /* 0x000fea0003800000 */
.L_x_16182:
        /* <DEDUP_REMOVED lines=13> */
.L_x_16196:
[----:B------:R0:W5:Y:S01]  /*24d0*/  LDG.E.64 R2, [R4.64] ;  /* 0x0000002404027981 */ /* 0x000162000c1e1b00 */
[----:B------:R-:W-:Y:S05]  /*24e0*/  BRA `(.L_x_16187) ;  /* 0x00000a1000007947 */ /* 0x000fea0003800000 */
.L_x_16195:
        /* <DEDUP_REMOVED lines=28> */
.L_x_16198:
        /* <DEDUP_REMOVED lines=15> */
.L_x_16197:
[----:B------:R-:W2:Y:S02]  /*27a0*/  LDG.E.U16 R0, [R4.64] ;  /* 0x0000002404007981 */ /* 0x000ea4000c1e1500 */
[----:B--2---:R-:W-:-:S05]  /*27b0*/  PRMT R0, RZ, 0x5410, R0 ;  /* 0x00005410ff007816 */ /* 0x004fca0000000000 */
[----:B------:R-:W-:-:S04]  /*27c0*/  FMUL.FTZ R0, R0, 1 ;  /* 0x3f80000000007820 */ /* 0x000fc80000410000 */
[----:B------:R0:W2:Y:S01]  /*27d0*/  F2F.F64.F32 R2, R0 ;  /* 0x0000000000027310 */ /* 0x0000a20000201800 */
[----:B------:R-:W-:Y:S05]  /*27e0*/  BRA `(.L_x_16187) ;  /* 0x0000071000007947 */ /* 0x000fea0003800000 */
.L_x_16194:
        /* <DEDUP_REMOVED lines=11> */
.L_x_16201:
        /* <DEDUP_REMOVED lines=21> */
.L_x_16205:
[----:B------:R-:W-:Y:S05]  /*29f0*/  BSYNC B1 ;  /* 0x0000000000017941 */ /* 0x000fea0003800000 */
.L_x_16204:
[----:B------:R-:W-:Y:S01]  /*2a00*/  LEA R3, R0, 0x3b800000, 0x17 ;  /* 0x3b80000000037811 */ /* 0x000fe200078eb8ff */
[----:B------:R-:W-:-:S05]  /*2a10*/  IMAD.SHL.U32 R0, R2, 0x100000, RZ ;  /* 0x0010000002007824 */ /* 0x000fca00078e00ff */
[----:B------:R-:W-:Y:S02]  /*2a20*/  LOP3.LUT R0, R3, R0, R4, 0xfe, !PT ;  /* 0x0000000003007212 */ /* 0x000fe400078efe04 */
.L_x_16203:
[----:B------:R-:W-:Y:S05]  /*2a30*/  BSYNC B0 ;  /* 0x0000000000007941 */ /* 0x000fea0003800000 */
.L_x_16202:
[----:B------:R-:W-:-:S04]  /*2a40*/  FMUL.FTZ R0, R0, 1 ;  /* 0x3f80000000007820 */ /* 0x000fc80000410000 */
[----:B------:R0:W2:Y:S01]  /*2a50*/  F2F.F64.F32 R2, R0 ;  /* 0x0000000000027310 */ /* 0x0000a20000201800 */
[----:B------:R-:W-:Y:S05]  /*2a60*/  BRA `(.L_x_16187) ;  /* 0x0000049000007947 */ /* 0x000fea0003800000 */
.L_x_16200:
        /* <DEDUP_REMOVED lines=21> */
.L_x_16209:
[----:B------:R-:W-:Y:S05]  /*2bc0*/  BSYNC B1 ;  /* 0x0000000000017941 */ /* 0x000fea0003800000 */
.L_x_16208:
[----:B------:R-:W-:Y:S01]  /*2bd0*/  LEA R3, R0, 0x37800000, 0x17 ;  /* 0x3780000000037811 */ /* 0x000fe200078eb8ff */
[----:B------:R-:W-:-:S05]  /*2be0*/  IMAD.SHL.U32 R0, R2, 0x200000, RZ ;  /* 0x0020000002007824 */ /* 0x000fca00078e00ff */
[----:B------:R-:W-:Y:S02]  /*2bf0*/  LOP3.LUT R0, R3, R0, R4, 0xfe, !PT ;  /* 0x0000000003007212 */ /* 0x000fe400078efe04 */
.L_x_16207:
[----:B------:R-:W-:Y:S05]  /*2c00*/  BSYNC B0 ;  /* 0x0000000000007941 */ /* 0x000fea0003800000 */
.L_x_16206:
[----:B------:R-:W-:-:S04]  /*2c10*/  FMUL.FTZ R0, R0, 1 ;  /* 0x3f80000000007820 */ /* 0x000fc80000410000 */
[----:B------:R0:W2:Y:S01]  /*2c20*/  F2F.F64.F32 R2, R0 ;  /* 0x0000000000027310 */ /* 0x0000a20000201800 */
[----:B------:R-:W-:Y:S05]  /*2c30*/  BRA `(.L_x_16187) ;  /* 0x000002c000007947 */ /* 0x000fea0003800000 */
.L_x_16199:
        /* <DEDUP_REMOVED lines=14> */
.L_x_16213:
[----:B------:R-:W-:Y:S05]  /*2d20*/  BSYNC B0 ;  /* 0x0000000000007941 */ /* 0x000fea0003800000 */
.L_x_16212:
[----:B------:R-:W-:-:S04]  /*2d30*/  FMUL.FTZ R0, R0, 1 ;  /* 0x3f80000000007820 */ /* 0x000fc80000410000 */
[----:B------:R0:W2:Y:S01]  /*2d40*/  F2F.F64.F32 R2, R0 ;  /* 0x0000000000027310 */ /* 0x0000a20000201800 */
[----:B------:R-:W-:Y:S05]  /*2d50*/  BRA `(.L_x_16187) ;  /* 0x000001a000007947 */ /* 0x000fea0003800000 */
.L_x_16186:
        /* <DEDUP_REMOVED lines=21> */
.L_x_16211:
[----:B------:R-:W2:Y:S02]  /*2eb0*/  LDG.E.64 R2, [R4.64] ;  /* 0x0000002404027981 */ /* 0x000ea4000c1e1b00 */
[----:B--2---:R-:W0:Y:S01]  /*2ec0*/  I2F.F64.U64 R2, R2 ;  /* 0x0000000200027312 */ /* 0x004e220000301800 */
[----:B------:R-:W-:Y:S05]  /*2ed0*/  BRA `(.L_x_16187) ;  /* 0x0000002000007947 */ /* 0x000fea0003800000 */
.L_x_16210:
[----:B------:R-:W2:Y:S02]  /*2ee0*/  LDG.E R2, [R4.64] ;  /* 0x0000002404027981 */ /* 0x000ea4000c1e1900 */
[----:B--2---:R-:W0:Y:S02]  /*2ef0*/  I2F.F64.U32 R2, R2 ;  /* 0x0000000200027312 */ /* 0x004e240000201800 */
.L_x_16187:
[----:B------:R-:W3:Y:S01]  /*2f00*/  LDC.U8 R9, c[0x0][0x3e1] ;  /* 0x0000f840ff097b82 */ /* 0x000ee20000000000 */
[----:B-1---5:R-:W1:Y:S01]  /*2f10*/  DSETP.NAN.AND P1, PT, R18, R18, PT ;  /* 0x000000121200722a */ /* 0x022e620003f28000 */
[----:B------:R-:W-:Y:S01]  /*2f20*/  BSSY B0, `(.L_x_16214) ;  /* 0x0000013000007945 */ /* 0x000fe20003800000 */
[----:B0-----:R-:W-:Y:S02]  /*2f30*/  IMAD.MOV.U32 R4, RZ, RZ, R18 ;  /* 0x000000ffff047224 */ /* 0x001fe400078e0012 */
[----:B------:R-:W-:Y:S01]  /*2f40*/  IMAD.MOV.U32 R5, RZ, RZ, R19 ;  /* 0x000000ffff057224 */ /* 0x000fe200078e0013 */
[----:B---3--:R-:W-:-:S04]  /*2f50*/  PRMT R0, R9, 0x9910, RZ ;  /* 0x0000991009007816 */ /* 0x008fc800000000ff */
[----:B------:R-:W-:-:S05]  /*2f60*/  ISETP.GT.AND P0, PT, R0, 0x9, PT ;  /* 0x000000090000780c */ /* 0x000fca0003f04270 */
[----:B-1----:R-:W-:Y:S05]  /*2f70*/  @P1 BRA `(.L_x_16215) ;  /* 0x000000d000001947 */ /* 0x002fea0003800000 */
[----:B--2---:R-:W0:-:S14]  /*2f80*/  DSETP.NAN.AND P1, PT, R2, R2, PT ;  /* 0x000000020200722a */ /* 0x004e1c0003f28000 */
[----:B0-----:R-:W0:Y:S01]  /*2f90*/  @!P1 DSETP.MIN.AND P2, P3, R2, R18, PT ;  /* 0x000000120200922a */ /* 0x001e220003b40000 */
[----:B------:R-:W-:Y:S01]  /*2fa0*/  @!P1 IMAD.MOV.U32 R4, RZ, RZ, R3 ;  /* 0x000000ffff049224 */ /* 0x000fe200078e0003 */
[----:B------:R-:W-:Y:S01]  /*2fb0*/  @!P1 LOP3.LUT R8, R19, 0x80000, RZ, 0xfc, !PT ;  /* 0x0008000013089812 */ /* 0x000fe200078efcff */
[----:B------:R-:W-:-:S03]  /*2fc0*/  @!P1 IMAD.MOV.U32 R5, RZ, RZ, R18 ;  /* 0x000000ffff059224 */ /* 0x000fc600078e0012 */
[----:B0-----:R-:W-:Y:S01]  /*2fd0*/  @!P1 FSEL R7, R4, R19, P2 ;  /* 0x0000001304079208 */ /* 0x001fe20001000000 */
[----:B------:R-:W-:-:S03]  /*2fe0*/  @!P1 IMAD.MOV.U32 R4, RZ, RZ, R2 ;  /* 0x000000ffff049224 */ /* 0x000fc600078e0002 */
[----:B------:R-:W-:Y:S02]  /*2ff0*/  @!P1 SEL R7, R8, R7, P3 ;  /* 0x0000000708079207 */ /* 0x000fe40001800000 */
[----:B------:R-:W-:Y:S01]  /*3000*/  @!P1 SEL R6, R4, R5, P2 ;  /* 0x0000000504069207 */ /* 0x000fe20001000000 */
[----:B------:R-:W-:Y:S02]  /*3010*/  IMAD.MOV.U32 R4, RZ, RZ, R2 ;  /* 0x000000ffff047224 */ /* 0x000fe400078e0002 */
[----:B------:R-:W-:Y:S02]  /*3020*/  IMAD.MOV.U32 R5, RZ, RZ, R3 ;  /* 0x000000ffff057224 */ /* 0x000fe400078e0003 */
[----:B------:R-:W-:Y:S02]  /*3030*/  @!P1 IMAD.MOV.U32 R4, RZ, RZ, R6 ;  /* 0x000000ffff049224 */ /* 0x000fe400078e0006 */
[----:B------:R-:W-:Y:S02]  /*3040*/  @!P1 IMAD.MOV.U32 R5, RZ, RZ, R7 ;  /* 0x000000ffff059224 */ /* 0x000fe400078e0007 */
.L_x_16215:
[----:B------:R-:W-:Y:S05]  /*3050*/  BSYNC B0 ;  /* 0x0000000000007941 */ /* 0x000fea0003800000 */
.L_x_16214:
        /* <DEDUP_REMOVED lines=12> */
.L_x_16219:
[----:B------:R-:W0:Y:S02]  /*3120*/  F2I.S64.F64.TRUNC R4, R4 ;  /* 0x0000000400047311 */ /* 0x000e24000030d900 */
[----:B0-2---:R-:W-:-:S05]  /*3130*/  IMAD.MOV.U32 R3, RZ, RZ, R4 ;  /* 0x000000ffff037224 */ /* 0x005fca00078e0004 */
[----:B------:R0:W-:Y:S01]  /*3140*/  STG.E.U8 [R16.64], R3 ;  /* 0x0000000310007986 */ /* 0x0001e2000c101124 */
[----:B------:R-:W-:Y:S05]  /*3150*/  BRA `(.L_x_16221) ;  /* 0x00000ed000007947 */ /* 0x000fea0003800000 */
.L_x_16218:
        /* <DEDUP_REMOVED lines=9> */
.L_x_16223:
[----:B------:R-:W0:Y:S02]  /*31f0*/  F2I.F64.TRUNC R5, R4 ;  /* 0x0000000400057311 */ /* 0x000e24000030d100 */
[----:B0-----:R0:W-:Y:S01]  /*3200*/  STG.E [R16.64], R5 ;  /* 0x0000000510007986 */ /* 0x0011e2000c101924 */
[----:B------:R-:W-:Y:S05]  /*3210*/  BRA `(.L_x_16221) ;  /* 0x00000e1000007947 */ /* 0x000fea0003800000 */
.L_x_16222:
[----:B------:R-:W0:Y:S02]  /*3220*/  F2I.F64.TRUNC R5, R4 ;  /* 0x0000000400057311 */ /* 0x000e24000030d100 */
[----:B0-----:R0:W-:Y:S01]  /*3230*/  STG.E.U16 [R16.64], R5 ;  /* 0x0000000510007986 */ /* 0x0011e2000c101524 */
[----:B------:R-:W-:Y:S05]  /*3240*/  BRA `(.L_x_16221) ;  /* 0x00000de000007947 */ /* 0x000fea0003800000 */
.L_x_16217:
[----:B------:R-:W-:-:S13]  /*3250*/  ISETP.GT.AND P0, PT, R0, 0x6, PT ;  /* 0x000000060000780c */ /* 0x000fda0003f04270 */
[----:B------:R-:W-:Y:S05]  /*3260*/  @P0 BRA `(.L_x_16224) ;  /* 0x000000f000000947 */ /* 0x000fea0003800000 */
[----:B------:R-:W-:-:S13]  /*3270*/  ISETP.NE.AND P0, PT, R0, 0x5, PT ;  /* 0x000000050000780c */ /* 0x000fda0003f05270 */
[----:B------:R-:W-:Y:S05]  /*3280*/  @!P0 BRA `(.L_x_16225) ;  /* 0x0000007000008947 */ /* 0x000fea0003800000 */
[----:B------:R-:W-:-:S13]  /*3290*/  ISETP.NE.AND P0, PT, R0, 0x6, PT ;  /* 0x000000060000780c */ /* 0x000fda0003f05270 */
[----:B------:R-:W-:Y:S05]  /*32a0*/  @P0 BRA `(.L_x_16220) ;  /* 0x00000bf000000947 */ /* 0x000fea0003800000 */
[----:B--2---:R-:W0:Y:S01]  /*32b0*/  F2F.F32.F64 R3, R4 ;  /* 0x0000000400037310 */ /* 0x004e220000301000 */
[----:B------:R-:W0:-:S14]  /*32c0*/  DSETP.GEU.AND P0, PT, |R4|, c[0x2][0x0], PT ;  /* 0x008000000400762a */ /* 0x000e1c0003f0e200 */
[----:B0-----:R-:W-:-:S05]  /*32d0*/  @!P0 FMUL R3, R3, 1.175494350822287508e-38 ;  /* 0x0080000003038820 */ /* 0x001fca0000400000 */
[----:B------:R0:W-:Y:S01]  /*32e0*/  STG.E [R16.64], R3 ;  /* 0x0000000310007986 */ /* 0x0001e2000c101924 */
[----:B------:R-:W-:Y:S05]  /*32f0*/  BRA `(.L_x_16221) ;  /* 0x00000d3000007947 */ /* 0x000fea0003800000 */
.L_x_16225:
[----:B------:R-:W0:Y:S01]  /*3300*/  F2F.F32.F64 R0, R4 ;  /* 0x0000000400007310 */ /* 0x000e220000301000 */
[----:B------:R-:W0:-:S14]  /*3310*/  DSETP.GEU.AND P0, PT, |R4|, c[0x2][0x0], PT ;  /* 0x008000000400762a */ /* 0x000e1c0003f0e200 */
[----:B0-----:R-:W-:-:S05]  /*3320*/  @!P0 FMUL R0, R0, 1.175494350822287508e-38 ;  /* 0x0080000000008820 */ /* 0x001fca0000400000 */
[----:B------:R-:W-:-:S05]  /*3330*/  F2FP.PACK_AB R0, RZ, R0 ;  /* 0x00000000ff00723e */ /* 0x000fca00000000ff */
[----:B------:R0:W-:Y:S01]  /*3340*/  STG.E.U16 [R16.64], R0 ;  /* 0x0000000010007986 */ /* 0x0001e2000c101524 */
[----:B------:R-:W-:Y:S05]  /*3350*/  BRA `(.L_x_16221) ;  /* 0x00000cd000007947 */ /* 0x000fea0003800000 */
.L_x_16224:
[----:B------:R-:W-:-:S13]  /*3360*/  ISETP.NE.AND P0, PT, R0, 0x7, PT ;  /* 0x000000070000780c */ /* 0x000fda0003f05270 */
[----:B------:R-:W-:Y:S05]  /*3370*/  @!P0 BRA `(.L_x_16226) ;  /* 0x0000011000008947 */ /* 0x000fea0003800000 */
[----:B------:R-:W-:-:S13]  /*3380*/  ISETP.NE.AND P0, PT, R0, 0x8, PT ;  /* 0x000000080000780c */ /* 0x000fda0003f05270 */
[----:B------:R-:W-:Y:S05]  /*3390*/  @!P0 BRA `(.L_x_16227) ;  /* 0x0000008000008947 */ /* 0x000fea0003800000 */
[----:B------:R-:W-:-:S13]  /*33a0*/  ISETP.NE.AND P0, PT, R0, 0x9, PT ;  /* 0x000000090000780c */ /* 0x000fda0003f05270 */
[----:B------:R-:W-:Y:S05]  /*33b0*/  @P0 BRA `(.L_x_16220) ;  /* 0x00000ae000000947 */ /* 0x000fea0003800000 */
[----:B--2---:R-:W0:Y:S01]  /*33c0*/  F2F.F32.F64 R2, R4 ;  /* 0x0000000400027310 */ /* 0x004e220000301000 */
[----:B------:R-:W0:Y:S01]  /*33d0*/  DSETP.GEU.AND P0, PT, |R4|, c[0x2][0x0], PT ;  /* 0x008000000400762a */ /* 0x000e220003f0e200 */
[----:B------:R-:W-:-:S13]  /*33e0*/  IMAD.MOV.U32 R3, RZ, RZ, RZ ;  /* 0x000000ffff037224 */ /* 0x000fda00078e00ff */
[----:B0-----:R-:W-:-:S05]  /*33f0*/  @!P0 FMUL R2, R2, 1.175494350822287508e-38 ;  /* 0x0080000002028820 */ /* 0x001fca0000400000 */
[----:B------:R0:W-:Y:S01]  /*3400*/  STG.E.64 [R16.64], R2 ;  /* 0x0000000210007986 */ /* 0x0001e2000c101b24 */
[----:B------:R-:W-:Y:S05]  /*3410*/  BRA `(.L_x_16221) ;  /* 0x00000c1000007947 */ /* 0x000fea0003800000 */
.L_x_16227:
[----:B------:R-:W0:Y:S01]  /*3420*/  F2F.F32.F64 R0, R4 ;  /* 0x0000000400007310 */ /* 0x000e220000301000 */
[----:B------:R-:W0:-:S14]  /*3430*/  DSETP.GEU.AND P0, PT, |R4|, c[0x2][0x0], PT ;  /* 0x008000000400762a */ /* 0x000e1c0003f0e200 */
[----:B0-----:R-:W-:-:S05]  /*3440*/  @!P0 FMUL R0, R0, 1.175494350822287508e-38 ;  /* 0x0080000000008820 */ /* 0x001fca0000400000 */
[----:B--2---:R-:W-:-:S04]  /*3450*/  F2FP.PACK_AB R3, RZ, R0 ;  /* 0x00000000ff03723e */ /* 0x004fc800000000ff */
[----:B------:R-:W-:-:S05]  /*3460*/  PRMT R3, R3, 0x5410, RZ ;  /* 0x0000541003037816 */ /* 0x000fca00000000ff */
[----:B------:R0:W-:Y:S01]  /*3470*/  STG.E [R16.64], R3 ;  /* 0x0000000310007986 */ /* 0x0001e2000c101924 */
[----:B------:R-:W-:Y:S05]  /*3480*/  BRA `(.L_x_16221) ;  /* 0x00000ba000007947 */ /* 0x000fea0003800000 */
.L_x_16226:
[----:B------:R0:W-:Y:S01]  /*3490*/  STG.E.64 [R16.64], R4 ;  /* 0x0000000410007986 */ /* 0x0001e2000c101b24 */
[----:B------:R-:W-:Y:S05]  /*34a0*/  BRA `(.L_x_16221) ;  /* 0x00000b8000007947 */ /* 0x000fea0003800000 */
.L_x_16216:
        /* <DEDUP_REMOVED lines=9> */
[----:B0-2---:R-:W-:-:S05]  /*3540*/  SEL R3, RZ, 0x1, !P0 ;  /* 0x00000001ff037807 */ /* 0x005fca0004000000 */
[----:B------:R0:W-:Y:S01]  /*3550*/  STG.E.U8 [R16.64], R3 ;  /* 0x0000000310007986 */ /* 0x0001e2000c101124 */
[----:B------:R-:W-:Y:S05]  /*3560*/  BRA `(.L_x_16221) ;  /* 0x00000ac000007947 */ /* 0x000fea0003800000 */
.L_x_16230:
[----:B------:R-:W-:-:S05]  /*3570*/  CS2R R6, SRZ ;  /* 0x0000000000067805 */ /* 0x000fca000001ff00 */
[----:B------:R0:W-:Y:S01]  /*3580*/  STG.E.128 [R16.64], R4 ;  /* 0x0000000410007986 */ /* 0x0001e2000c101d24 */
[----:B------:R-:W-:Y:S05]  /*3590*/  BRA `(.L_x_16221) ;  /* 0x00000a9000007947 */ /* 0x000fea0003800000 */
.L_x_16229:
        /* <DEDUP_REMOVED lines=10> */
[C---:B--2---:R-:W-:Y:S02]  /*3640*/  LOP3.LUT R2, R7.reuse, 0x7fffffff, RZ, 0xc0, !PT ;  /* 0x7fffffff07027812 */ /* 0x044fe400078ec0ff */
        /* <DEDUP_REMOVED lines=12> */
.L_x_16234:
[----:B------:R-:W-:Y:S05]  /*3710*/  BSYNC B0 ;  /* 0x0000000000007941 */ /* 0x000fea0003800000 */
.L_x_16233:
[----:B------:R-:W-:-:S05]  /*3720*/  LOP3.LUT R3, R0, R3, RZ, 0xfc, !PT ;  /* 0x0000000300037212 */ /* 0x000fca00078efcff */
[----:B------:R0:W-:Y:S01]  /*3730*/  STG.E.U8 [R16.64], R3 ;  /* 0x0000000310007986 */ /* 0x0001e2000c101124 */
[----:B------:R-:W-:Y:S05]  /*3740*/  BRA `(.L_x_16221) ;  /* 0x000008e000007947 */ /* 0x000fea0003800000 */
.L_x_16232:
[----:B--2---:R-:W0:Y:S01]  /*3750*/  F2F.F32.F64 R3, R4 ;  /* 0x0000000400037310 */ /* 0x004e220000301000 */
        /* <DEDUP_REMOVED lines=14> */
.L_x_16236:
[----:B------:R-:W-:Y:S01]  /*3840*/  IMAD.MOV.U32 R0, RZ, RZ, 0x7f ;  /* 0x0000007fff007424 */ /* 0x000fe200078e00ff */
[----:B------:R-:W-:-:S04]  /*3850*/  ISETP.GT.U32.AND P0, PT, R2, 0x7f800000, PT ;  /* 0x7f8000000200780c */ /* 0x000fc80003f04070 */
[----:B------:R-:W-:-:S04]  /*3860*/  SEL R0, R0, 0x7c, P0 ;  /* 0x0000007c00007807 */ /* 0x000fc80000000000 */
.L_x_16237:
[----:B------:R-:W-:Y:S05]  /*3870*/  BSYNC B0 ;  /* 0x0000000000007941 */ /* 0x000fea0003800000 */
.L_x_16235:
[----:B------:R-:W-:-:S04]  /*3880*/  LOP3.LUT R2, R3, 0x80000000, RZ, 0xc0, !PT ;  /* 0x8000000003027812 */ /* 0x000fc800078ec0ff */
[----:B------:R-:W-:-:S04]  /*3890*/  SHF.R.U32.HI R3, RZ, 0x18, R2 ;  /* 0x00000018ff037819 */ /* 0x000fc80000011602 */
[----:B------:R-:W-:-:S05]  /*38a0*/  LOP3.LUT R3, R0, R3, RZ, 0xfc, !PT ;  /* 0x0000000300037212 */ /* 0x000fca00078efcff */
[----:B------:R0:W-:Y:S01]  /*38b0*/  STG.E.U8 [R16.64], R3 ;  /* 0x0000000310007986 */ /* 0x0001e2000c101124 */
[----:B------:R-:W-:Y:S05]  /*38c0*/  BRA `(.L_x_16221) ;  /* 0x0000076000007947 */ /* 0x000fea0003800000 */
.L_x_16231:
[----:B------:R-:W0:Y:S01]  /*38d0*/  F2F.F32.F64 R0, R4 ;  /* 0x0000000400007310 */ /* 0x000e220000301000 */
[----:B------:R-:W0:-:S14]  /*38e0*/  DSETP.GEU.AND P0, PT, |R4|, c[0x2][0x0], PT ;  /* 0x008000000400762a */ /* 0x000e1c0003f0e200 */
[----:B0-----:R-:W-:-:S05]  /*38f0*/  @!P0 FMUL R0, R0, 1.175494350822287508e-38 ;  /* 0x0080000000008820 */ /* 0x001fca0000400000 */
[----:B------:R-:W-:-:S05]  /*3900*/  F2FP.BF16.PACK_AB R0, RZ, R0 ;  /* 0x00000000ff00723e */ /* 0x000fca00000010ff */
[----:B------:R0:W-:Y:S01]  /*3910*/  STG.E.U16 [R16.64], R0 ;  /* 0x0000000010007986 */ /* 0x0001e2000c101524 */
[----:B------:R-:W-:Y:S05]  /*3920*/  BRA `(.L_x_16221) ;  /* 0x0000070000007947 */ /* 0x000fea0003800000 */
.L_x_16228:
        /* <DEDUP_REMOVED lines=11> */
.L_x_16240:
[----:B--2---:R-:W0:Y:S01]  /*39e0*/  F2F.F32.F64 R3, R4 ;  /* 0x0000000400037310 */ /* 0x004e220000301000 */
        /* <DEDUP_REMOVED lines=18> */
.L_x_16243:
[----:B------:R-:W-:-:S04]  /*3b10*/  LOP3.LUT R2, R3, 0x80000000, RZ, 0xc0, !PT ;  /* 0x8000000003027812 */ /* 0x000fc800078ec0ff */
[----:B------:R-:W-:-:S04]  /*3b20*/  SHF.R.U32.HI R3, RZ, 0x18, R2 ;  /* 0x00000018ff037819 */ /* 0x000fc80000011602 */
[----:B------:R-:W-:-:S04]  /*3b30*/  LOP3.LUT R0, R0, R3, RZ, 0xfc, !PT ;  /* 0x0000000300007212 */ /* 0x000fc800078efcff */
[----:B------:R-:W-:Y:S02]  /*3b40*/  PRMT R8, R0, 0x7610, R8 ;  /* 0x0000761000087816 */ /* 0x000fe40000000008 */
.L_x_16242:
[----:B------:R-:W-:Y:S05]  /*3b50*/  BSYNC B0 ;  /* 0x0000000000007941 */ /* 0x000fea0003800000 */
.L_x_16241:
[----:B------:R0:W-:Y:S01]  /*3b60*/  STG.E.U8 [R16.64], R8 ;  /* 0x0000000810007986 */ /* 0x0001e2000c101124 */
[----:B------:R-:W-:Y:S05]  /*3b70*/  BRA `(.L_x_16221) ;  /* 0x000004b000007947 */ /* 0x000fea0003800000 */
.L_x_16239:
        /* <DEDUP_REMOVED lines=19> */
.L_x_16246:
[----:B------:R-:W-:-:S04]  /*3cb0*/  LOP3.LUT R2, R3, 0x80000000, RZ, 0xc0, !PT ;  /* 0x8000000003027812 */ /* 0x000fc800078ec0ff */
[----:B------:R-:W-:-:S04]  /*3cc0*/  SHF.R.U32.HI R3, RZ, 0x18, R2 ;  /* 0x00000018ff037819 */ /* 0x000fc80000011602 */
[----:B------:R-:W-:-:S04]  /*3cd0*/  LOP3.LUT R0, R0, R3, RZ, 0xfc, !PT ;  /* 0x0000000300007212 */ /* 0x000fc800078efcff */
[----:B------:R-:W-:Y:S02]  /*3ce0*/  PRMT R8, R0, 0x7610, R8 ;  /* 0x0000761000087816 */ /* 0x000fe40000000008 */
.L_x_16245:
[----:B------:R-:W-:Y:S05]  /*3cf0*/  BSYNC B0 ;  /* 0x0000000000007941 */ /* 0x000fea0003800000 */
.L_x_16244:
[----:B------:R0:W-:Y:S01]  /*3d00*/  STG.E.U8 [R16.64], R8 ;  /* 0x0000000810007986 */ /* 0x0001e2000c101124 */
[----:B------:R-:W-:Y:S05]  /*3d10*/  BRA `(.L_x_16221) ;  /* 0x0000031000007947 */ /* 0x000fea0003800000 */
.L_x_16238:
        /* <DEDUP_REMOVED lines=10> */
[----:B--2---:R-:W-:-:S04]  /*3dc0*/  SHF.R.U32.HI R2, RZ, 0x17, R6 ;  /* 0x00000017ff027819 */ /* 0x004fc80000011606 */
        /* <DEDUP_REMOVED lines=13> */
.L_x_16220:
[----:B--2---:R-:W-:Y:S01]  /*3ea0*/  MOV R2, 0x0 ;  /* 0x0000000000027802 */ /* 0x004fe20000000f00 */
        /* <DEDUP_REMOVED lines=19> */
.L_x_16248:
[----:B------:R-:W0:Y:S02]  /*3fe0*/  F2I.U64.F64.TRUNC R4, R4 ;  /* 0x0000000400047311 */ /* 0x000e24000030d800 */
[----:B0-----:R0:W-:Y:S01]  /*3ff0*/  STG.E.64 [R16.64], R4 ;  /* 0x0000000410007986 */ /* 0x0011e2000c101b24 */
[----:B------:R-:W-:Y:S05]  /*4000*/  BRA `(.L_x_16221) ;  /* 0x0000002000007947 */ /* 0x000fea0003800000 */
.L_x_16247:
[----:B------:R-:W0:Y:S02]  /*4010*/  F2I.U32.F64.TRUNC R5, R4 ;  /* 0x0000000400057311 */ /* 0x000e24000030d000 */
[----:B0-----:R0:W-:Y:S02]  /*4020*/  STG.E [R16.64], R5 ;  /* 0x0000000510007986 */ /* 0x0011e4000c101924 */
.L_x_16221:
[----:B------:R-:W-:-:S05]  /*4030*/  IMAD R22, R22, 0x200, R25 ;  /* 0x0000020016167824 */ /* 0x000fca00078e0219 */
[----:B------:R-:W-:Y:S02]  /*4040*/  IADD3 R23, R22, 0x80, RZ ;  /* 0x0000008016177810 */ /* 0x000fe40007ffe0ff */
.L_x_16148:
[----:B------:R-:W-:Y:S05]  /*4050*/  BSYNC B6 ;  /* 0x0000000000067941 */ /* 0x000fea0003800000 */
.L_x_16147:
        /* <DEDUP_REMOVED lines=10> */
[----:B--2---:R-:W-:-:S03]  /*4100*/  IMAD.HI.U32 R2, R23, c[0x0][0x170], R22 ;  /* 0x00005c0017027a27 */ /* 0x004fc600078e0016 */
        /* <DEDUP_REMOVED lines=247> */
.L_x_16251:
[----:B------:R-:W0:Y:S01]  /*5080*/  LDC.U8 R5, c[0x0][0x3e2] ;  /* 0x0000f880ff057b82 */ /* 0x000e220000000000 */
[----:B------:R-:W-:Y:S02]  /*5090*/  IADD3 R16, P0, R16, c[0x0][0x3c8], RZ ;  /* 0x0000f20010107a10 */ /* 0x000fe40007f1e0ff */
[----:B--2---:R-:W-:-:S03]  /*50a0*/  IADD3 R2, P1, R0, c[0x0][0x3d0], RZ ;  /* 0x0000f40000027a10 */ /* 0x004fc60007f3e0ff */
        /* <DEDUP_REMOVED lines=16> */
.L_x_16255:
[----:B------:R-:W2:Y:S02]  /*51b0*/  LDG.E.U8 R2, [R2.64] ;  /* 0x0000002402027981 */ /* 0x000ea4000c1e1100 */
[----:B--2---:R0:W1:Y:S01]  /*51c0*/  I2F.F64.U16 R18, R2 ;  /* 0x0000000200127312 */ /* 0x0040620000101800 */
[----:B------:R-:W-:Y:S05]  /*51d0*/  BRA `(.L_x_16257) ;  /* 0x00000df000007947 */ /* 0x000fea0003800000 */
.L_x_16254:
        /* <DEDUP_REMOVED lines=9> */
.L_x_16259:
[----:B------:R-:W2:Y:S02]  /*5270*/  LDG.E R2, [R2.64] ;  /* 0x0000002402027981 */ /* 0x000ea4000c1e1900 */
[----:B--2---:R0:W1:Y:S01]  /*5280*/  I2F.F64 R18, R2 ;  /* 0x0000000200127312 */ /* 0x0040620000201c00 */
[----:B------:R-:W-:Y:S05]  /*5290*/  BRA `(.L_x_16257) ;  /* 0x00000d3000007947 */ /* 0x000fea0003800000 */
.L_x_16258:
[----:B------:R-:W2:Y:S02]  /*52a0*/  LDG.E.U16 R2, [R2.64] ;  /* 0x0000002402027981 */ /* 0x000ea4000c1e1500 */
[----:B--2---:R0:W1:Y:S01]  /*52b0*/  I2F.F64.S16 R18, R2 ;  /* 0x0000000200127312 */ /* 0x0040620000101c00 */
[----:B------:R-:W-:Y:S05]  /*52c0*/  BRA `(.L_x_16257) ;  /* 0x00000d0000007947 */ /* 0x000fea0003800000 */
.L_x_16253:
        /* <DEDUP_REMOVED lines=10> */
.L_x_16261:
[----:B------:R-:W2:Y:S02]  /*5370*/  LDG.E.U16 R0, [R2.64] ;  /* 0x0000002402007981 */ /* 0x000ea4000c1e1500 */
[----:B--2---:R-:W-:-:S05]  /*5380*/  HADD2.F32 R0, -RZ, R0.H0_H0 ;  /* 0x20000000ff007230 */ /* 0x004fca0000004100 */
[----:B------:R-:W-:-:S04]  /*5390*/  FMUL.FTZ R0, R0, 1 ;  /* 0x3f80000000007820 */ /* 0x000fc80000410000 */
[----:B------:R0:W1:Y:S01]  /*53a0*/  F2F.F64.F32 R18, R0 ;  /* 0x0000000000127310 */ /* 0x0000620000201800 */
[----:B------:R-:W-:Y:S05]  /*53b0*/  BRA `(.L_x_16257) ;  /* 0x00000c1000007947 */ /* 0x000fea0003800000 */
.L_x_16260:
        /* <DEDUP_REMOVED lines=10> */
.L_x_16263:
[----:B------:R-:W2:Y:S02]  /*5460*/  LDG.E.U16 R2, [R2.64] ;  /* 0x0000002402027981 */ /* 0x000ea4000c1e1500 */
[----:B--2---:R-:W-:-:S05]  /*5470*/  HADD2.F32 R0, -RZ, R2.H0_H0 ;  /* 0x20000002ff007230 */ /* 0x004fca0000004100 */
[----:B------:R-:W-:-:S04]  /*5480*/  FMUL.FTZ R0, R0, 1 ;  /* 0x3f80000000007820 */ /* 0x000fc80000410000 */
[----:B------:R0:W1:Y:S01]  /*5490*/  F2F.F64.F32 R18, R0 ;  /* 0x0000000000127310 */ /* 0x0000620000201800 */
[----:B------:R-:W-:Y:S05]  /*54a0*/  BRA `(.L_x_16257) ;  /* 0x00000b2000007947 */ /* 0x000fea0003800000 */
.L_x_16262:
[----:B------:R0:W5:Y:S01]  /*54b0*/  LDG.E.64 R18, [R2.64] ;  /* 0x0000002402127981 */ /* 0x000162000c1e1b00 */
[----:B------:R-:W-:Y:S05]  /*54c0*/  BRA `(.L_x_16257) ;  /* 0x00000b0000007947 */ /* 0x000fea0003800000 */
.L_x_16252:
        /* <DEDUP_REMOVED lines=13> */
.L_x_16266:
[----:B------:R0:W5:Y:S01]  /*55a0*/  LDG.E.64 R18, [R2.64] ;  /* 0x0000002402127981 */ /* 0x000162000c1e1b00 */
[----:B------:R-:W-:Y:S05]  /*55b0*/  BRA `(.L_x_16257) ;  /* 0x00000a1000007947 */ /* 0x000fea0003800000 */
.L_x_16265:
        /* <DEDUP_REMOVED lines=28> */
.L_x_16268:
        /* <DEDUP_REMOVED lines=15> */
.L_x_16267:
[----:B------:R-:W2:Y:S02]  /*5870*/  LDG.E.U16 R0, [R2.64] ;  /* 0x0000002402007981 */ /* 0x000ea4000c1e1500 */
[----:B--2---:R-:W-:-:S05]  /*5880*/  PRMT R0, RZ, 0x5410, R0 ;  /* 0x00005410ff007816 */ /* 0x004fca0000000000 */
[----:B------:R-:W-:-:S04]  /*5890*/  FMUL.FTZ R0, R0, 1 ;  /* 0x3f80000000007820 */ /* 0x000fc80000410000 */
[----:B------:R0:W1:Y:S01]  /*58a0*/  F2F.F64.F32 R18, R0 ;  /* 0x0000000000127310 */ /* 0x0000620000201800 */
[----:B------:R-:W-:Y:S05]  /*58b0*/  BRA `(.L_x_16257) ;  /* 0x0000071000007947 */ /* 0x000fea0003800000 */
.L_x_16264:
        /* <DEDUP_REMOVED lines=11> */
.L_x_16271:
        /* <DEDUP_REMOVED lines=21> */
.L_x_16275:
[----:B------:R-:W-:Y:S05]  /*5ac0*/  BSYNC B1 ;  /* 0x0000000000017941 */ /* 0x000fea0003800000 */
.L_x_16274:
[----:B------:R-:W-:Y:S01]  /*5ad0*/  LEA R3, R0, 0x3b800000, 0x17 ;  /* 0x3b80000000037811 */ /* 0x000fe200078eb8ff */
[----:B------:R-:W-:-:S05]  /*5ae0*/  IMAD.SHL.U32 R0, R2, 0x100000, RZ ;  /* 0x0010000002007824 */ /* 0x000fca00078e00ff */
[----:B------:R-:W-:Y:S02]  /*5af0*/  LOP3.LUT R0, R3, R0, R4, 0xfe, !PT ;  /* 0x0000000003007212 */ /* 0x000fe400078efe04 */
.L_x_16273:
[----:B------:R-:W-:Y:S05]  /*5b00*/  BSYNC B0 ;  /* 0x0000000000007941 */ /* 0x000fea0003800000 */
.L_x_16272:
[----:B------:R-:W-:-:S04]  /*5b10*/  FMUL.FTZ R0, R0, 1 ;  /* 0x3f80000000007820 */ /* 0x000fc80000410000 */
[----:B------:R0:W1:Y:S01]  /*5b20*/  F2F.F64.F32 R18, R0 ;  /* 0x0000000000127310 */ /* 0x0000620000201800 */
[----:B------:R-:W-:Y:S05]  /*5b30*/  BRA `(.L_x_16257) ;  /* 0x0000049000007947 */ /* 0x000fea0003800000 */
.L_x_16270:
        /* <DEDUP_REMOVED lines=21> */
.L_x_16279:
[----:B------:R-:W-:Y:S05]  /*5c90*/  BSYNC B1 ;  /* 0x0000000000017941 */ /* 0x000fea0003800000 */
.L_x_16278:
[----:B------:R-:W-:Y:S01]  /*5ca0*/  LEA R3, R0, 0x37800000, 0x17 ;  /* 0x3780000000037811 */ /* 0x000fe200078eb8ff */
[----:B------:R-:W-:-:S05]  /*5cb0*/  IMAD.SHL.U32 R0, R2, 0x200000, RZ ;  /* 0x0020000002007824 */ /* 0x000fca00078e00ff */
[----:B------:R-:W-:Y:S02]  /*5cc0*/  LOP3.LUT R0, R3, R0, R4, 0xfe, !PT ;  /* 0x0000000003007212 */ /* 0x000fe400078efe04 */
.L_x_16277:
[----:B------:R-:W-:Y:S05]  /*5cd0*/  BSYNC B0 ;  /* 0x0000000000007941 */ /* 0x000fea0003800000 */
.L_x_16276:
[----:B------:R-:W-:-:S04]  /*5ce0*/  FMUL.FTZ R0, R0, 1 ;  /* 0x3f80000000007820 */ /* 0x000fc80000410000 */
[----:B------:R0:W1:Y:S01]  /*5cf0*/  F2F.F64.F32 R18, R0 ;  /* 0x0000000000127310 */ /* 0x0000620000201800 */
[----:B------:R-:W-:Y:S05]  /*5d00*/  BRA `(.L_x_16257) ;  /* 0x000002c000007947 */ /* 0x000fea0003800000 */
.L_x_16269:
        /* <DEDUP_REMOVED lines=14> */
.L_x_16283:
[----:B------:R-:W-:Y:S05]  /*5df0*/  BSYNC B0 ;  /* 0x0000000000007941 */ /* 0x000fea0003800000 */
.L_x_16282:
[----:B------:R-:W-:-:S04]  /*5e00*/  FMUL.FTZ R0, R0, 1 ;  /* 0x3f80000000007820 */ /* 0x000fc80000410000 */
[----:B------:R0:W1:Y:S01]  /*5e10*/  F2F.F64.F32 R18, R0 ;  /* 0x0000000000127310 */ /* 0x0000620000201800 */
[----:B------:R-:W-:Y:S05]  /*5e20*/  BRA `(.L_x_16257) ;  /* 0x000001a000007947 */ /* 0x000fea0003800000 */
.L_x_16256:
        /* <DEDUP_REMOVED lines=21> */
.L_x_16281:
[----:B------:R-:W2:Y:S02]  /*5f80*/  LDG.E.64 R18, [R2.64] ;  /* 0x0000002402127981 */ /* 0x000ea4000c1e1b00 */
[----:B--2---:R-:W0:Y:S01]  /*5f90*/  I2F.F64.U64 R18, R18 ;  /* 0x0000001200127312 */ /* 0x004e220000301800 */
[----:B------:R-:W-:Y:S05]  /*5fa0*/  BRA `(.L_x_16257) ;  /* 0x0000002000007947 */ /* 0x000fea0003800000 */
.L_x_16280:
[----:B------:R-:W2:Y:S02]  /*5fb0*/  LDG.E R2, [R2.64] ;  /* 0x0000002402027981 */ /* 0x000ea4000c1e1900 */
[----:B--2---:R0:W1:Y:S02]  /*5fc0*/  I2F.F64.U32 R18, R2 ;  /* 0x0000000200127312 */ /* 0x0040640000201800 */
.L_x_16257:
        /* <DEDUP_REMOVED lines=17> */
.L_x_16287:
[----:B------:R-:W2:Y:S02]  /*60e0*/  LDG.E.U8 R2, [R4.64] ;  /* 0x0000002404027981 */ /* 0x000ea4000c1e1100 */
[----:B--2---:R-:W0:Y:S01]  /*60f0*/  I2F.F64.U16 R2, R2 ;  /* 0x0000000200027312 */ /* 0x004e220000101800 */
[----:B------:R-:W-:Y:S05]  /*6100*/  BRA `(.L_x_16289) ;  /* 0x00000df000007947 */ /* 0x000fea0003800000 */
.L_x_16286:
        /* <DEDUP_REMOVED lines=9> */
.L_x_16291:
[----:B------:R-:W2:Y:S02]  /*61a0*/  LDG.E R2, [R4.64] ;  /* 0x0000002404027981 */ /* 0x000ea4000c1e1900 */
[----:B--2---:R-:W0:Y:S01]  /*61b0*/  I2F.F64 R2, R2 ;  /* 0x0000000200027312 */ /* 0x004e220000201c00 */
[----:B------:R-:W-:Y:S05]  /*61c0*/  BRA `(.L_x_16289) ;  /* 0x00000d3000007947 */ /* 0x000fea0003800000 */
.L_x_16290:
[----:B------:R-:W2:Y:S02]  /*61d0*/  LDG.E.U16 R2, [R4.64] ;  /* 0x0000002404027981 */ /* 0x000ea4000c1e1500 */
[----:B--2---:R-:W0:Y:S01]  /*61e0*/  I2F.F64.S16 R2, R2 ;  /* 0x0000000200027312 */ /* 0x004e220000101c00 */
[----:B------:R-:W-:Y:S05]  /*61f0*/  BRA `(.L_x_16289) ;  /* 0x00000d0000007947 */ /* 0x000fea0003800000 */
.L_x_16285:
        /* <DEDUP_REMOVED lines=10> */
.L_x_16293:
[----:B------:R-:W2:Y:S02]  /*62a0*/  LDG.E.U16 R0, [R4.64] ;  /* 0x0000002404007981 */ /* 0x000ea4000c1e1500 */
[----:B--2---:R-:W-:-:S05]  /*62b0*/  HADD2.F32 R0, -RZ, R0.H0_H0 ;  /* 0x20000000ff007230 */ /* 0x004fca0000004100 */
[----:B------:R-:W-:-:S04]  /*62c0*/  FMUL.FTZ R0, R0, 1 ;  /* 0x3f80000000007820 */ /* 0x000fc80000410000 */
[----:B------:R0:W2:Y:S01]  /*62d0*/  F2F.F64.F32 R2, R0 ;  /* 0x0000000000027310 */ /* 0x0000a20000201800 */
[----:B------:R-:W-:Y:S05]  /*62e0*/  BRA `(.L_x_16289) ;  /* 0x00000c1000007947 */ /* 0x000fea0003800000 */
.L_x_16292:
        /* <DEDUP_REMOVED lines=10> */
.L_x_16295:
[----:B------:R-:W2:Y:S02]  /*6390*/  LDG.E.U16 R4, [R4.64] ;  /* 0x0000002404047981 */ /* 0x000ea4000c1e1500 */
[----:B--2---:R-:W-:-:S05]  /*63a0*/  HADD2.F32 R0, -RZ, R4.H0_H0 ;  /* 0x20000004ff007230 */ /* 0x004fca0000004100 */
[----:B------:R-:W-:-:S04]  /*63b0*/  FMUL.FTZ R0, R0, 1 ;  /* 0x3f80000000007820 */ /* 0x000fc80000410000 */
[----:B------:R0:W2:Y:S01]  /*63c0*/  F2F.F64.F32 R2, R0 ;  /* 0x0000000000027310 */ /* 0x0000a20000201800 */
[----:B------:R-:W-:Y:S05]  /*63d0*/  BRA `(.L_x_16289) ;  /* 0x00000b2000007947 */ /* 0x000fea0003800000 */
.L_x_16294:
[----:B------:R0:W5:Y:S01]  /*63e0*/  LDG.E.64 R2, [R4.64] ;  /* 0x0000002404027981 */ /* 0x000162000c1e1b00 */
[----:B------:R-:W-:Y:S05]  /*63f0*/  BRA `(.L_x_16289) ;  /* 0x00000b0000007947 */ /* 0x000fea0003800000 */
.L_x_16284:
        /* <DEDUP_REMOVED lines=13> */
.L_x_16298:
[----:B------:R0:W5:Y:S01]  /*64d0*/  LDG.E.64 R2, [R4.64] ;  /* 0x0000002404027981 */ /* 0x000162000c1e1b00 */
[----:B------:R-:W-:Y:S05]  /*64e0*/  BRA `(.L_x_16289) ;  /* 0x00000a1000007947 */ /* 0x000fea0003800000 */
.L_x_16297:
        /* <DEDUP_REMOVED lines=28> */
.L_x_16300:
        /* <DEDUP_REMOVED lines=15> */
.L_x_16299:
[----:B------:R-:W2:Y:S02]  /*67a0*/  LDG.E.U16 R0, [R4.64] ;  /* 0x0000002404007981 */ /* 0x000ea4000c1e1500 */
[----:B--2---:R-:W-:-:S05]  /*67b0*/  PRMT R0, RZ, 0x5410, R0 ;  /* 0x00005410ff007816 */ /* 0x004fca0000000000 */
[----:B------:R-:W-:-:S04]  /*67c0*/  FMUL.FTZ R0, R0, 1 ;  /* 0x3f80000000007820 */ /* 0x000fc80000410000 */
[----:B------:R0:W2:Y:S01]  /*67d0*/  F2F.F64.F32 R2, R0 ;  /* 0x0000000000027310 */ /* 0x0000a20000201800 */
[----:B------:R-:W-:Y:S05]  /*67e0*/  BRA `(.L_x_16289) ;  /* 0x0000071000007947 */ /* 0x000fea0003800000 */
.L_x_16296:
        /* <DEDUP_REMOVED lines=11> */
.L_x_16303:
        /* <DEDUP_REMOVED lines=21> */
.L_x_16307:
[----:B------:R-:W-:Y:S05]  /*69f0*/  BSYNC B1 ;  /* 0x0000000000017941 */ /* 0x000fea0003800000 */
.L_x_16306:
[----:B------:R-:W-:Y:S01]  /*6a00*/  LEA R3, R0, 0x3b800000, 0x17 ;  /* 0x3b80000000037811 */ /* 0x000fe200078eb8ff */
[----:B------:R-:W-:-:S05]  /*6a10*/  IMAD.SHL.U32 R0, R2, 0x100000, RZ ;  /* 0x0010000002007824 */ /* 0x000fca00078e00ff */
[----:B------:R-:W-:Y:S02]  /*6a20*/  LOP3.LUT R0, R3, R0, R4, 0xfe, !PT ;  /* 0x0000000003007212 */ /* 0x000fe400078efe04 */
.L_x_16305:
[----:B------:R-:W-:Y:S05]  /*6a30*/  BSYNC B0 ;  /* 0x0000000000007941 */ /* 0x000fea0003800000 */
.L_x_16304:
[----:B------:R-:W-:-:S04]  /*6a40*/  FMUL.FTZ R0, R0, 1 ;  /* 0x3f80000000007820 */ /* 0x000fc80000410000 */
[----:B------:R0:W2:Y:S01]  /*6a50*/  F2F.F64.F32 R2, R0 ;  /* 0x0000000000027310 */ /* 0x0000a20000201800 */
[----:B------:R-:W-:Y:S05]  /*6a60*/  BRA `(.L_x_16289) ;  /* 0x0000049000007947 */ /* 0x000fea0003800000 */
.L_x_16302:
        /* <DEDUP_REMOVED lines=21> */
.L_x_16311:
[----:B------:R-:W-:Y:S05]  /*6bc0*/  BSYNC B1 ;  /* 0x0000000000017941 */ /* 0x000fea0003800000 */
.L_x_16310:
[----:B------:R-:W-:Y:S01]  /*6bd0*/  LEA R3, R0, 0x37800000, 0x17 ;  /* 0x3780000000037811 */ /* 0x000fe200078eb8ff */
[----:B------:R-:W-:-:S05]  /*6be0*/  IMAD.SHL.U32 R0, R2, 0x200000, RZ ;  /* 0x0020000002007824 */ /* 0x000fca00078e00ff */
[----:B------:R-:W-:Y:S02]  /*6bf0*/  LOP3.LUT R0, R3, R0, R4, 0xfe, !PT ;  /* 0x0000000003007212 */ /* 0x000fe400078efe04 */
.L_x_16309:
[----:B------:R-:W-:Y:S05]  /*6c00*/  BSYNC B0 ;  /* 0x0000000000007941 */ /* 0x000fea0003800000 */
.L_x_16308:
[----:B------:R-:W-:-:S04]  /*6c10*/  FMUL.FTZ R0, R0, 1 ;  /* 0x3f80000000007820 */ /* 0x000fc80000410000 */
[----:B------:R0:W2:Y:S01]  /*6c20*/  F2F.F64.F32 R2, R0 ;  /* 0x0000000000027310 */ /* 0x0000a20000201800 */
[----:B------:R-:W-:Y:S05]  /*6c30*/  BRA `(.L_x_16289) ;  /* 0x000002c000007947 */ /* 0x000fea0003800000 */
.L_x_16301:
        /* <DEDUP_REMOVED lines=14> */
.L_x_16315:
[----:B------:R-:W-:Y:S05]  /*6d20*/  BSYNC B0 ;  /* 0x0000000000007941 */ /* 0x000fea0003800000 */
.L_x_16314:
[----:B------:R-:W-:-:S04]  /*6d30*/  FMUL.FTZ R0, R0, 1 ;  /* 0x3f80000000007820 */ /* 0x000fc80000410000 */
[----:B------:R0:W2:Y:S01]  /*6d40*/  F2F.F64.F32 R2, R0 ;  /* 0x0000000000027310 */ /* 0x0000a20000201800 */
[----:B------:R-:W-:Y:S05]  /*6d50*/  BRA `(.L_x_16289) ;  /* 0x000001a000007947 */ /* 0x000fea0003800000 */
.L_x_16288:
        /* <DEDUP_REMOVED lines=21> */
.L_x_16313:
[----:B------:R-:W2:Y:S02]  /*6eb0*/  LDG.E.64 R2, [R4.64] ;  /* 0x0000002404027981 */ /* 0x000ea4000c1e1b00 */
[----:B--2---:R-:W0:Y:S01]  /*6ec0*/  I2F.F64.U64 R2, R2 ;  /* 0x0000000200027312 */ /* 0x004e220000301800 */
[----:B------:R-:W-:Y:S05]  /*6ed0*/  BRA `(.L_x_16289) ;  /* 0x0000002000007947 */ /* 0x000fea0003800000 */
.L_x_16312:
[----:B------:R-:W2:Y:S02]  /*6ee0*/  LDG.E R2, [R4.64] ;  /* 0x0000002404027981 */ /* 0x000ea4000c1e1900 */
[----:B--2---:R-:W0:Y:S02]  /*6ef0*/  I2F.F64.U32 R2, R2 ;  /* 0x0000000200027312 */ /* 0x004e240000201800 */
.L_x_16289:
        /* <DEDUP_REMOVED lines=21> */
.L_x_16317:
[----:B------:R-:W-:Y:S05]  /*7050*/  BSYNC B0 ;  /* 0x0000000000007941 */ /* 0x000fea0003800000 */
.L_x_16316:
        /* <DEDUP_REMOVED lines=12> */
.L_x_16321:
[----:B------:R-:W0:Y:S02]  /*7120*/  F2I.S64.F64.TRUNC R4, R4 ;  /* 0x0000000400047311 */ /* 0x000e24000030d900 */
[----:B0-2---:R-:W-:-:S05]  /*7130*/  IMAD.MOV.U32 R3, RZ, RZ, R4 ;  /* 0x000000ffff037224 */ /* 0x005fca00078e0004 */
[----:B------:R0:W-:Y:S01]  /*7140*/  STG.E.U8 [R16.64], R3 ;  /* 0x0000000310007986 */ /* 0x0001e2000c101124 */
[----:B------:R-:W-:Y:S05]  /*7150*/  BRA `(.L_x_16323) ;  /* 0x00000ed000007947 */ /* 0x000fea0003800000 */
.L_x_16320:
        /* <DEDUP_REMOVED lines=9> */
.L_x_16325:
[----:B------:R-:W0:Y:S02]  /*71f0*/  F2I.F64.TRUNC R5, R4 ;  /* 0x0000000400057311 */ /* 0x000e24000030d100 */
[----:B0-----:R0:W-:Y:S01]  /*7200*/  STG.E [R16.64], R5 ;  /* 0x0000000510007986 */ /* 0x0011e2000c101924 */
[----:B------:R-:W-:Y:S05]  /*7210*/  BRA `(.L_x_16323) ;  /* 0x00000e1000007947 */ /* 0x000fea0003800000 */
.L_x_16324:
[----:B------:R-:W0:Y:S02]  /*7220*/  F2I.F64.TRUNC R5, R4 ;  /* 0x0000000400057311 */ /* 0x000e24000030d100 */
[----:B0-----:R0:W-:Y:S01]  /*7230*/  STG.E.U16 [R16.64], R5 ;  /* 0x0000000510007986 */ /* 0x0011e2000c101524 */
[----:B------:R-:W-:Y:S05]  /*7240*/  BRA `(.L_x_16323) ;  /* 0x00000de000007947 */ /* 0x000fea0003800000 */
.L_x_16319:
        /* <DEDUP_REMOVED lines=11> */
.L_x_16327:
[----:B------:R-:W0:Y:S01]  /*7300*/  F2F.F32.F64 R0, R4 ;  /* 0x0000000400007310 */ /* 0x000e220000301000 */
[----:B------:R-:W0:-:S14]  /*7310*/  DSETP.GEU.AND P0, PT, |R4|, c[0x2][0x0], PT ;  /* 0x008000000400762a */ /* 0x000e1c0003f0e200 */
[----:B0-----:R-:W-:-:S05]  /*7320*/  @!P0 FMUL R0, R0, 1.175494350822287508e-38 ;  /* 0x0080000000008820 */ /* 0x001fca0000400000 */
[----:B------:R-:W-:-:S05]  /*7330*/  F2FP.PACK_AB R0, RZ, R0 ;  /* 0x00000000ff00723e */ /* 0x000fca00000000ff */
[----:B------:R0:W-:Y:S01]  /*7340*/  STG.E.U16 [R16.64], R0 ;  /* 0x0000000010007986 */ /* 0x0001e2000c101524 */
[----:B------:R-:W-:Y:S05]  /*7350*/  BRA `(.L_x_16323) ;  /* 0x00000cd000007947 */ /* 0x000fea0003800000 */
.L_x_16326:
        /* <DEDUP_REMOVED lines=12> */
.L_x_16329:
[----:B------:R-:W0:Y:S01]  /*7420*/  F2F.F32.F64 R0, R4 ;  /* 0x0000000400007310 */ /* 0x000e220000301000 */
[----:B------:R-:W0:-:S14]  /*7430*/  DSETP.GEU.AND P0, PT, |R4|, c[0x2][0x0], PT ;  /* 0x008000000400762a */ /* 0x000e1c0003f0e200 */
[----:B0-----:R-:W-:-:S05]  /*7440*/  @!P0 FMUL R0, R0, 1.175494350822287508e-38 ;  /* 0x0080000000008820 */ /* 0x001fca0000400000 */
[----:B--2---:R-:W-:-:S04]  /*7450*/  F2FP.PACK_AB R3, RZ, R0 ;  /* 0x00000000ff03723e */ /* 0x004fc800000000ff */
[----:B------:R-:W-:-:S05]  /*7460*/  PRMT R3, R3, 0x5410, RZ ;  /* 0x0000541003037816 */ /* 0x000fca00000000ff */
[----:B------:R0:W-:Y:S01]  /*7470*/  STG.E [R16.64], R3 ;  /* 0x0000000310007986 */ /* 0x0001e2000c101924 */
[----:B------:R-:W-:Y:S05]  /*7480*/  BRA `(.L_x_16323) ;  /* 0x00000ba000007947 */ /* 0x000fea0003800000 */
.L_x_16328:
[----:B------:R0:W-:Y:S01]  /*7490*/  STG.E.64 [R16.64], R4 ;  /* 0x0000000410007986 */ /* 0x0001e2000c101b24 */
[----:B------:R-:W-:Y:S05]  /*74a0*/  BRA `(.L_x_16323) ;  /* 0x00000b8000007947 */ /* 0x000fea0003800000 */
.L_x_16318:
        /* <DEDUP_REMOVED lines=12> */
.L_x_16332:
[----:B------:R-:W-:-:S05]  /*7570*/  CS2R R6, SRZ ;  /* 0x0000000000067805 */ /* 0x000fca000001ff00 */
[----:B------:R0:W-:Y:S01]  /*7580*/  STG.E.128 [R16.64], R4 ;  /* 0x0000000410007986 */ /* 0x0001e2000c101d24 */
[----:B------:R-:W-:Y:S05]  /*7590*/  BRA `(.L_x_16323) ;  /* 0x00000a9000007947 */ /* 0x000fea0003800000 */
.L_x_16331:
        /* <DEDUP_REMOVED lines=23> */
.L_x_16336:
[----:B------:R-:W-:Y:S05]  /*7710*/  BSYNC B0 ;  /* 0x0000000000007941 */ /* 0x000fea0003800000 */
.L_x_16335:
[----:B------:R-:W-:-:S05]  /*7720*/  LOP3.LUT R3, R0, R3, RZ, 0xfc, !PT ;  /* 0x0000000300037212 */ /* 0x000fca00078efcff */
[----:B------:R0:W-:Y:S01]  /*7730*/  STG.E.U8 [R16.64], R3 ;  /* 0x0000000310007986 */ /* 0x0001e2000c101124 */
[----:B------:R-:W-:Y:S05]  /*7740*/  BRA `(.L_x_16323) ;  /* 0x000008e000007947 */ /* 0x000fea0003800000 */
.L_x_16334:
        /* <DEDUP_REMOVED lines=15> */
.L_x_16338:
[----:B------:R-:W-:Y:S01]  /*7840*/  IMAD.MOV.U32 R0, RZ, RZ, 0x7f ;  /* 0x0000007fff007424 */ /* 0x000fe200078e00ff */
[----:B------:R-:W-:-:S04]  /*7850*/  ISETP.GT.U32.AND P0, PT, R2, 0x7f800000, PT ;  /* 0x7f8000000200780c */ /* 0x000fc80003f04070 */
[----:B------:R-:W-:-:S04]  /*7860*/  SEL R0, R0, 0x7c, P0 ;  /* 0x0000007c00007807 */ /* 0x000fc80000000000 */
.L_x_16339:
[----:B------:R-:W-:Y:S05]  /*7870*/  BSYNC B0 ;  /* 0x0000000000007941 */ /* 0x000fea0003800000 */
.L_x_16337:
[----:B------:R-:W-:-:S04]  /*7880*/  LOP3.LUT R2, R3, 0x80000000, RZ, 0xc0, !PT ;  /* 0x8000000003027812 */ /* 0x000fc800078ec0ff */
[----:B------:R-:W-:-:S04]  /*7890*/  SHF.R.U32.HI R3, RZ, 0x18, R2 ;  /* 0x00000018ff037819 */ /* 0x000fc80000011602 */
[----:B------:R-:W-:-:S05]  /*78a0*/  LOP3.LUT R3, R0, R3, RZ, 0xfc, !PT ;  /* 0x0000000300037212 */ /* 0x000fca00078efcff */
[----:B------:R0:W-:Y:S01]  /*78b0*/  STG.E.U8 [R16.64], R3 ;  /* 0x0000000310007986 */ /* 0x0001e2000c101124 */
[----:B------:R-:W-:Y:S05]  /*78c0*/  BRA `(.L_x_16323) ;  /* 0x0000076000007947 */ /* 0x000fea0003800000 */
.L_x_16333:
[----:B------:R-:W0:Y:S01]  /*78d0*/  F2F.F32.F64 R0, R4 ;  /* 0x0000000400007310 */ /* 0x000e220000301000 */
[----:B------:R-:W0:-:S14]  /*78e0*/  DSETP.GEU.AND P0, PT, |R4|, c[0x2][0x0], PT ;  /* 0x008000000400762a */ /* 0x000e1c0003f0e200 */
[----:B0-----:R-:W-:-:S05]  /*78f0*/  @!P0 FMUL R0, R0, 1.175494350822287508e-38 ;  /* 0x0080000000008820 */ /* 0x001fca0000400000 */
[----:B------:R-:W-:-:S05]  /*7900*/  F2FP.BF16.PACK_AB R0, RZ, R0 ;  /* 0x00000000ff00723e */ /* 0x000fca00000010ff */
[----:B------:R0:W-:Y:S01]  /*7910*/  STG.E.U16 [R16.64], R0 ;  /* 0x0000000010007986 */ /* 0x0001e2000c101524 */
[----:B------:R-:W-:Y:S05]  /*7920*/  BRA `(.L_x_16323) ;  /* 0x0000070000007947 */ /* 0x000fea0003800000 */
.L_x_16330:
        /* <DEDUP_REMOVED lines=11> */
.L_x_16342:
        /* <DEDUP_REMOVED lines=19> */
.L_x_16345:
[----:B------:R-:W-:-:S04]  /*7b10*/  LOP3.LUT R2, R3, 0x80000000, RZ, 0xc0, !PT ;  /* 0x8000000003027812 */ /* 0x000fc800078ec0ff */
[----:B------:R-:W-:-:S04]  /*7b20*/  SHF.R.U32.HI R3, RZ, 0x18, R2 ;  /* 0x00000018ff037819 */ /* 0x000fc80000011602 */
[----:B------:R-:W-:-:S04]  /*7b30*/  LOP3.LUT R0, R0, R3, RZ, 0xfc, !PT ;  /* 0x0000000300007212 */ /* 0x000fc800078efcff */
[----:B------:R-:W-:Y:S02]  /*7b40*/  PRMT R8, R0, 0x7610, R8 ;  /* 0x0000761000087816 */ /* 0x000fe40000000008 */
.L_x_16344:
[----:B------:R-:W-:Y:S05]  /*7b50*/  BSYNC B0 ;  /* 0x0000000000007941 */ /* 0x000fea0003800000 */
.L_x_16343:
[----:B------:R0:W-:Y:S01]  /*7b60*/  STG.E.U8 [R16.64], R8 ;  /* 0x0000000810007986 */ /* 0x0001e2000c101124 */
[----:B------:R-:W-:Y:S05]  /*7b70*/  BRA `(.L_x_16323) ;  /* 0x000004b000007947 */ /* 0x000fea0003800000 */
.L_x_16341:
        /* <DEDUP_REMOVED lines=19> */
.L_x_16348:
[----:B------:R-:W-:-:S04]  /*7cb0*/  LOP3.LUT R2, R3, 0x80000000, RZ, 0xc0, !PT ;  /* 0x8000000003027812 */ /* 0x000fc800078ec0ff */
[----:B------:R-:W-:-:S04]  /*7cc0*/  SHF.R.U32.HI R3, RZ, 0x18, R2 ;  /* 0x00000018ff037819 */ /* 0x000fc80000011602 */
[----:B------:R-:W-:-:S04]  /*7cd0*/  LOP3.LUT R0, R0, R3, RZ, 0xfc, !PT ;  /* 0x0000000300007212 */ /* 0x000fc800078efcff */
[----:B------:R-:W-:Y:S02]  /*7ce0*/  PRMT R8, R0, 0x7610, R8 ;  /* 0x0000761000087816 */ /* 0x000fe40000000008 */
.L_x_16347:
[----:B------:R-:W-:Y:S05]  /*7cf0*/  BSYNC B0 ;  /* 0x0000000000007941 */ /* 0x000fea0003800000 */
.L_x_16346:
[----:B------:R0:W-:Y:S01]  /*7d00*/  STG.E.U8 [R16.64], R8 ;  /* 0x0000000810007986 */ /* 0x0001e2000c101124 */
[----:B------:R-:W-:Y:S05]  /*7d10*/  BRA `(.L_x_16323) ;  /* 0x0000031000007947 */ /* 0x000fea0003800000 */
.L_x_16340:
        /* <DEDUP_REMOVED lines=24> */
.L_x_16322:
        /* <DEDUP_REMOVED lines=20> */
.L_x_16350:
[----:B------:R-:W0:Y:S02]  /*7fe0*/  F2I.U64.F64.TRUNC R4, R4 ;  /* 0x0000000400047311 */ /* 0x000e24000030d800 */
[----:B0-----:R0:W-:Y:S01]  /*7ff0*/  STG.E.64 [R16.64], R4 ;  /* 0x0000000410007986 */ /* 0x0011e2000c101b24 */
[----:B------:R-:W-:Y:S05]  /*8000*/  BRA `(.L_x_16323) ;  /* 0x0000002000007947 */ /* 0x000fea0003800000 */
.L_x_16349:
[----:B------:R-:W0:Y:S02]  /*8010*/  F2I.U32.F64.TRUNC R5, R4 ;  /* 0x0000000400057311 */ /* 0x000e24000030d000 */
[----:B0-----:R0:W-:Y:S02]  /*8020*/  STG.E [R16.64], R5 ;  /* 0x0000000510007986 */ /* 0x0011e4000c101924 */
.L_x_16323:
        /* <DEDUP_REMOVED lines=258> */
.L_x_16351:
        /* <DEDUP_REMOVED lines=19> */
.L_x_16355:
[----:B------:R-:W2:Y:S02]  /*9180*/  LDG.E.U8 R2, [R2.64] ;  /* 0x0000002402027981 */ /* 0x000ea4000c1e1100 */
[----:B--2---:R0:W1:Y:S01]  /*9190*/  I2F.F64.U16 R18, R2 ;  /* 0x0000000200127312 */ /* 0x0040620000101800 */
[----:B------:R-:W-:Y:S05]  /*91a0*/  BRA `(.L_x_16357) ;  /* 0x00000df000007947 */ /* 0x000fea0003800000 */
.L_x_16354:
        /* <DEDUP_REMOVED lines=9> */
.L_x_16359:
[----:B------:R-:W2:Y:S02]  /*9240*/  LDG.E R2, [R2.64] ;  /* 0x0000002402027981 */ /* 0x000ea4000c1e1900 */
[----:B--2---:R0:W1:Y:S01]  /*9250*/  I2F.F64 R18, R2 ;  /* 0x0000000200127312 */ /* 0x0040620000201c00 */
[----:B------:R-:W-:Y:S05]  /*9260*/  BRA `(.L_x_16357) ;  /* 0x00000d3000007947 */ /* 0x000fea0003800000 */
.L_x_16358:
[----:B------:R-:W2:Y:S02]  /*9270*/  LDG.E.U16 R2, [R2.64] ;  /* 0x0000002402027981 */ /* 0x000ea4000c1e1500 */
[----:B--2---:R0:W1:Y:S01]  /*9280*/  I2F.F64.S16 R18, R2 ;  /* 0x0000000200127312 */ /* 0x0040620000101c00 */
[----:B------:R-:W-:Y:S05]  /*9290*/  BRA `(.L_x_16357) ;  /* 0x00000d0000007947 */ /* 0x000fea0003800000 */
.L_x_16353:
        /* <DEDUP_REMOVED lines=10> */
.L_x_16361:
[----:B------:R-:W2:Y:S02]  /*9340*/  LDG.E.U16 R0, [R2.64] ;  /* 0x0000002402007981 */ /* 0x000ea4000c1e1500 */
[----:B--2---:R-:W-:-:S05]  /*9350*/  HADD2.F32 R0, -RZ, R0.H0_H0 ;  /* 0x20000000ff007230 */ /* 0x004fca0000004100 */
[----:B------:R-:W-:-:S04]  /*9360*/  FMUL.FTZ R0, R0, 1 ;  /* 0x3f80000000007820 */ /* 0x000fc80000410000 */
[----:B------:R0:W1:Y:S01]  /*9370*/  F2F.F64.F32 R18, R0 ;  /* 0x0000000000127310 */ /* 0x0000620000201800 */
[----:B------:R-:W-:Y:S05]  /*9380*/  BRA `(.L_x_16357) ;  /* 0x00000c1000007947 */ /* 0x000fea0003800000 */
.L_x_16360:
        /* <DEDUP_REMOVED lines=10> */
.L_x_16363:
[----:B------:R-:W2:Y:S02]  /*9430*/  LDG.E.U16 R2, [R2.64] ;  /* 0x0000002402027981 */ /* 0x000ea4000c1e1500 */
[----:B--2---:R-:W-:-:S05]  /*9440*/  HADD2.F32 R0, -RZ, R2.H0_H0 ;  /* 0x20000002ff007230 */ /* 0x004fca0000004100 */
[----:B------:R-:W-:-:S04]  /*9450*/  FMUL.FTZ R0, R0, 1 ;  /* 0x3f80000000007820 */ /* 0x000fc80000410000 */
[----:B------:R0:W1:Y:S01]  /*9460*/  F2F.F64.F32 R18, R0 ;  /* 0x0000000000127310 */ /* 0x0000620000201800 */
[----:B------:R-:W-:Y:S05]  /*9470*/  BRA `(.L_x_16357) ;  /* 0x00000b2000007947 */ /* 0x000fea0003800000 */
.L_x_16362:
[----:B------:R0:W5:Y:S01]  /*9480*/  LDG.E.64 R18, [R2.64] ;  /* 0x0000002402127981 */ /* 0x000162000c1e1b00 */
[----:B------:R-:W-:Y:S05]  /*9490*/  BRA `(.L_x_16357) ;  /* 0x00000b0000007947 */ /* 0x000fea0003800000 */
.L_x_16352:
        /* <DEDUP_REMOVED lines=13> */
.L_x_16366:
[----:B------:R0:W5:Y:S01]  /*9570*/  LDG.E.64 R18, [R2.64] ;  /* 0x0000002402127981 */ /* 0x000162000c1e1b00 */
[----:B------:R-:W-:Y:S05]  /*9580*/  BRA `(.L_x_16357) ;  /* 0x00000a1000007947 */ /* 0x000fea0003800000 */
.L_x_16365:
        /* <DEDUP_REMOVED lines=28> */
.L_x_16368:
        /* <DEDUP_REMOVED lines=15> */
.L_x_16367:
[----:B------:R-:W2:Y:S02]  /*9840*/  LDG.E.U16 R0, [R2.64] ;  /* 0x0000002402007981 */ /* 0x000ea4000c1e1500 */
[----:B--2---:R-:W-:-:S05]  /*9850*/  PRMT R0, RZ, 0x5410, R0 ;  /* 0x00005410ff007816 */ /* 0x004fca0000000000 */
[----:B------:R-:W-:-:S04]  /*9860*/  FMUL.FTZ R0, R0, 1 ;  /* 0x3f80000000007820 */ /* 0x000fc80000410000 */
[----:B------:R0:W1:Y:S01]  /*9870*/  F2F.F64.F32 R18, R0 ;  /* 0x0000000000127310 */ /* 0x0000620000201800 */
[----:B------:R-:W-:Y:S05]  /*9880*/  BRA `(.L_x_16357) ;  /* 0x0000071000007947 */ /* 0x000fea0003800000 */
.L_x_16364:
        /* <DEDUP_REMOVED lines=11> */
.L_x_16371:
        /* <DEDUP_REMOVED lines=21> */
.L_x_16375:
[----:B------:R-:W-:Y:S05]  /*9a90*/  BSYNC B1 ;  /* 0x0000000000017941 */ /* 0x000fea0003800000 */
.L_x_16374:
[----:B------:R-:W-:Y:S01]  /*9aa0*/  LEA R3, R0, 0x3b800000, 0x17 ;  /* 0x3b80000000037811 */ /* 0x000fe200078eb8ff */
[----:B------:R-:W-:-:S05]  /*9ab0*/  IMAD.SHL.U32 R0, R2, 0x100000, RZ ;  /* 0x0010000002007824 */ /* 0x000fca00078e00ff */
[----:B------:R-:W-:Y:S02]  /*9ac0*/  LOP3.LUT R0, R3, R0, R4, 0xfe, !PT ;  /* 0x0000000003007212 */ /* 0x000fe400078efe04 */
.L_x_16373:
[----:B------:R-:W-:Y:S05]  /*9ad0*/  BSYNC B0 ;  /* 0x0000000000007941 */ /* 0x000fea0003800000 */
.L_x_16372:
[----:B------:R-:W-:-:S04]  /*9ae0*/  FMUL.FTZ R0, R0, 1 ;  /* 0x3f80000000007820 */ /* 0x000fc80000410000 */
[----:B------:R0:W1:Y:S01]  /*9af0*/  F2F.F64.F32 R18, R0 ;  /* 0x0000000000127310 */ /* 0x0000620000201800 */
[----:B------:R-:W-:Y:S05]  /*9b00*/  BRA `(.L_x_16357) ;  /* 0x0000049000007947 */ /* 0x000fea0003800000 */
.L_x_16370:
        /* <DEDUP_REMOVED lines=21> */
.L_x_16379:
[----:B------:R-:W-:Y:S05]  /*9c60*/  BSYNC B1 ;  /* 0x0000000000017941 */ /* 0x000fea0003800000 */
.L_x_16378:
[----:B------:R-:W-:Y:S01]  /*9c70*/  LEA R3, R0, 0x37800000, 0x17 ;  /* 0x3780000000037811 */ /* 0x000fe200078eb8ff */
[----:B------:R-:W-:-:S05]  /*9c80*/  IMAD.SHL.U32 R0, R2, 0x200000, RZ ;  /* 0x0020000002007824 */ /* 0x000fca00078e00ff */
[----:B------:R-:W-:Y:S02]  /*9c90*/  LOP3.LUT R0, R3, R0, R4, 0xfe, !PT ;  /* 0x0000000003007212 */ /* 0x000fe400078efe04 */
.L_x_16377:
[----:B------:R-:W-:Y:S05]  /*9ca0*/  BSYNC B0 ;  /* 0x0000000000007941 */ /* 0x000fea0003800000 */
.L_x_16376:
[----:B------:R-:W-:-:S04]  /*9cb0*/  FMUL.FTZ R0, R0, 1 ;  /* 0x3f80000000007820 */ /* 0x000fc80000410000 */
[----:B------:R0:W1:Y:S01]  /*9cc0*/  F2F.F64.F32 R18, R0 ;  /* 0x0000000000127310 */ /* 0x0000620000201800 */
[----:B------:R-:W-:Y:S05]  /*9cd0*/  BRA `(.L_x_16357) ;  /* 0x000002c000007947 */ /* 0x000fea0003800000 */
.L_x_16369:
        /* <DEDUP_REMOVED lines=14> */
.L_x_16383:
[----:B------:R-:W-:Y:S05]  /*9dc0*/  BSYNC B0 ;  /* 0x0000000000007941 */ /* 0x000fea0003800000 */
.L_x_16382:
[----:B------:R-:W-:-:S04]  /*9dd0*/  FMUL.FTZ R0, R0, 1 ;  /* 0x3f80000000007820 */ /* 0x000fc80000410000 */
[----:B------:R0:W1:Y:S01]  /*9de0*/  F2F.F64.F32 R18, R0 ;  /* 0x0000000000127310 */ /* 0x0000620000201800 */
[----:B------:R-:W-:Y:S05]  /*9df0*/  BRA `(.L_x_16357) ;  /* 0x000001a000007947 */ /* 0x000fea0003800000 */
.L_x_16356:
        /* <DEDUP_REMOVED lines=21> */
.L_x_16381:
[----:B------:R-:W2:Y:S02]  /*9f50*/  LDG.E.64 R18, [R2.64] ;  /* 0x0000002402127981 */ /* 0x000ea4000c1e1b00 */
[----:B--2---:R-:W0:Y:S01]  /*9f60*/  I2F.F64.U64 R18, R18 ;  /* 0x0000001200127312 */ /* 0x004e220000301800 */
[----:B------:R-:W-:Y:S05]  /*9f70*/  BRA `(.L_x_16357) ;  /* 0x0000002000007947 */ /* 0x000fea0003800000 */
.L_x_16380:
[----:B------:R-:W2:Y:S02]  /*9f80*/  LDG.E R2, [R2.64] ;  /* 0x0000002402027981 */ /* 0x000ea4000c1e1900 */
[----:B--2---:R0:W1:Y:S02]  /*9f90*/  I2F.F64.U32 R18, R2 ;  /* 0x0000000200127312 */ /* 0x0040640000201800 */
.L_x_16357:
        /* <DEDUP_REMOVED lines=17> */
.L_x_16387:
[----:B------:R-:W2:Y:S02]  /*a0b0*/  LDG.E.U8 R2, [R4.64] ;  /* 0x0000002404027981 */ /* 0x000ea4000c1e1100 */
[----:B--2---:R-:W0:Y:S01]  /*a0c0*/  I2F.F64.U16 R2, R2 ;  /* 0x0000000200027312 */ /* 0x004e220000101800 */
[----:B------:R-:W-:Y:S05]  /*a0d0*/  BRA `(.L_x_16389) ;  /* 0x00000df000007947 */ /* 0x000fea0003800000 */
.L_x_16386:
        /* <DEDUP_REMOVED lines=9> */
.L_x_16391:
[----:B------:R-:W2:Y:S02]  /*a170*/  LDG.E R2, [R4.64] ;  /* 0x0000002404027981 */ /* 0x000ea4000c1e1900 */
[----:B--2---:R-:W0:Y:S01]  /*a180*/  I2F.F64 R2, R2 ;  /* 0x0000000200027312 */ /* 0x004e220000201c00 */
[----:B------:R-:W-:Y:S05]  /*a190*/  BRA `(.L_x_16389) ;  /* 0x00000d3000007947 */ /* 0x000fea0003800000 */
.L_x_16390:
[----:B------:R-:W2:Y:S02]  /*a1a0*/  LDG.E.U16 R2, [R4.64] ;  /* 0x0000002404027981 */ /* 0x000ea4000c1e1500 */
[----:B--2---:R-:W0:Y:S01]  /*a1b0*/  I2F.F64.S16 R2, R2 ;  /* 0x0000000200027312 */ /* 0x004e220000101c00 */
[----:B------:R-:W-:Y:S05]  /*a1c0*/  BRA `(.L_x_16389) ;  /* 0x00000d0000007947 */ /* 0x000fea0003800000 */
.L_x_16385:
        /* <DEDUP_REMOVED lines=10> */
.L_x_16393:
[----:B------:R-:W2:Y:S02]  /*a270*/  LDG.E.U16 R0, [R4.64] ;  /* 0x0000002404007981 */ /* 0x000ea4000c1e1500 */
[----:B--2---:R-:W-:-:S05]  /*a280*/  HADD2.F32 R0, -RZ, R0.H0_H0 ;  /* 0x20000000ff007230 */ /* 0x004fca0000004100 */
[----:B------:R-:W-:-:S04]  /*a290*/  FMUL.FTZ R0, R0, 1 ;  /* 0x3f80000000007820 */ /* 0x000fc80000410000 */
[----:B------:R0:W2:Y:S01]  /*a2a0*/  F2F.F64.F32 R2, R0 ;  /* 0x0000000000027310 */ /* 0x0000a20000201800 */
[----:B------:R-:W-:Y:S05]  /*a2b0*/  BRA `(.L_x_16389) ;  /* 0x00000c1000007947 */ /* 0x000fea0003800000 */
.L_x_16392:
        /* <DEDUP_REMOVED lines=10> */
.L_x_16395:
[----:B------:R-:W2:Y:S02]  /*a360*/  LDG.E.U16 R4, [R4.64] ;  /* 0x0000002404047981 */ /* 0x000ea4000c1e1500 */
[----:B--2---:R-:W-:-:S05]  /*a370*/  HADD2.F32 R0, -RZ, R4.H0_H0 ;  /* 0x20000004ff007230 */ /* 0x004fca0000004100 */
[----:B------:R-:W-:-:S04]  /*a380*/  FMUL.FTZ R0, R0, 1 ;  /* 0x3f80000000007820 */ /* 0x000fc80000410000 */
[----:B------:R0:W2:Y:S01]  /*a390*/  F2F.F64.F32 R2, R0 ;  /* 0x0000000000027310 */ /* 0x0000a20000201800 */
[----:B------:R-:W-:Y:S05]  /*a3a0*/  BRA `(.L_x_16389) ;  /* 0x00000b2000007947 */ /* 0x000fea0003800000 */
.L_x_16394:
[----:B------:R0:W5:Y:S01]  /*a3b0*/  LDG.E.64 R2, [R4.64] ;  /* 0x0000002404027981 */ /* 0x000162000c1e1b00 */
[----:B------:R-:W-:Y:S05]  /*a3c0*/  BRA `(.L_x_16389) ;  /* 0x00000b0000007947 */ /* 0x000fea0003800000 */
.L_x_16384:
        /* <DEDUP_REMOVED lines=13> */
.L_x_16398:
[----:B------:R0:W5:Y:S01]  /*a4a0*/  LDG.E.64 R2, [R4.64] ;  /* 0x0000002404027981 */ /* 0x000162000c1e1b00 */
[----:B------:R-:W-:Y:S05]  /*a4b0*/  BRA `(.L_x_16389) ;  /* 0x00000a1000007947 */ /* 0x000fea0003800000 */
.L_x_16397:
        /* <DEDUP_REMOVED lines=28> */
.L_x_16400:
        /* <DEDUP_REMOVED lines=15> */
.L_x_16399:
[----:B------:R-:W2:Y:S02]  /*a770*/  LDG.E.U16 R0, [R4.64] ;  /* 0x0000002404007981 */ /* 0x000ea4000c1e1500 */
[----:B--2---:R-:W-:-:S05]  /*a780*/  PRMT R0, RZ, 0x5410, R0 ;  /* 0x00005410ff007816 */ /* 0x004fca0000000000 */
[----:B------:R-:W-:-:S04]  /*a790*/  FMUL.FTZ R0, R0, 1 ;  /* 0x3f80000000007820 */ /* 0x000fc80000410000 */
[----:B------:R0:W2:Y:S01]  /*a7a0*/  F2F.F64.F32 R2, R0 ;  /* 0x0000000000027310 */ /* 0x0000a20000201800 */
[----:B------:R-:W-:Y:S05]  /*a7b0*/  BRA `(.L_x_16389) ;  /* 0x0000071000007947 */ /* 0x000fea0003800000 */
.L_x_16396:
        /* <DEDUP_REMOVED lines=11> */
.L_x_16403:
        /* <DEDUP_REMOVED lines=21> */
.L_x_16407:
[----:B------:R-:W-:Y:S05]  /*a9c0*/  BSYNC B1 ;  /* 0x0000000000017941 */ /* 0x000fea0003800000 */
.L_x_16406:
[----:B------:R-:W-:Y:S01]  /*a9d0*/  LEA R3, R0, 0x3b800000, 0x17 ;  /* 0x3b80000000037811 */ /* 0x000fe200078eb8ff */
[----:B------:R-:W-:-:S05]  /*a9e0*/  IMAD.SHL.U32 R0, R2, 0x100000, RZ ;  /* 0x0010000002007824 */ /* 0x000fca00078e00ff */
[----:B------:R-:W-:Y:S02]  /*a9f0*/  LOP3.LUT R0, R3, R0, R4, 0xfe, !PT ;  /* 0x0000000003007212 */ /* 0x000fe400078efe04 */
.L_x_16405:
[----:B------:R-:W-:Y:S05]  /*aa00*/  BSYNC B0 ;  /* 0x0000000000007941 */ /* 0x000fea0003800000 */
.L_x_16404:
[----:B------:R-:W-:-:S04]  /*aa10*/  FMUL.FTZ R0, R0, 1 ;  /* 0x3f80000000007820 */ /* 0x000fc80000410000 */
[----:B------:R0:W2:Y:S01]  /*aa20*/  F2F.F64.F32 R2, R0 ;  /* 0x0000000000027310 */ /* 0x0000a20000201800 */
[----:B------:R-:W-:Y:S05]  /*aa30*/  BRA `(.L_x_16389) ;  /* 0x0000049000007947 */ /* 0x000fea0003800000 */
.L_x_16402:
        /* <DEDUP_REMOVED lines=21> */
.L_x_16411:
[----:B------:R-:W-:Y:S05]  /*ab90*/  BSYNC B1 ;  /* 0x0000000000017941 */ /* 0x000fea0003800000 */
.L_x_16410:
[----:B------:R-:W-:Y:S01]  /*aba0*/  LEA R3, R0, 0x37800000, 0x17 ;  /* 0x3780000000037811 */ /* 0x000fe200078eb8ff */
[----:B------:R-:W-:-:S05]  /*abb0*/  IMAD.SHL.U32 R0, R2, 0x200000, RZ ;  /* 0x0020000002007824 */ /* 0x000fca00078e00ff */
[----:B------:R-:W-:Y:S02]  /*abc0*/  LOP3.LUT R0, R3, R0, R4, 0xfe, !PT ;  /* 0x0000000003007212 */ /* 0x000fe400078efe04 */
.L_x_16409:
[----:B------:R-:W-:Y:S05]  /*abd0*/  BSYNC B0 ;  /* 0x0000000000007941 */ /* 0x000fea0003800000 */
.L_x_16408:
[----:B------:R-:W-:-:S04]  /*abe0*/  FMUL.FTZ R0, R0, 1 ;  /* 0x3f80000000007820 */ /* 0x000fc80000410000 */
[----:B------:R0:W2:Y:S01]  /*abf0*/  F2F.F64.F32 R2, R0 ;  /* 0x0000000000027310 */ /* 0x0000a20000201800 */
[----:B------:R-:W-:Y:S05]  /*ac00*/  BRA `(.L_x_16389) ;  /* 0x000002c000007947 */ /* 0x000fea0003800000 */
.L_x_16401:
        /* <DEDUP_REMOVED lines=14> */
.L_x_16415:
[----:B------:R-:W-:Y:S05]  /*acf0*/  BSYNC B0 ;  /* 0x0000000000007941 */ /* 0x000fea0003800000 */
.L_x_16414:
[----:B------:R-:W-:-:S04]  /*ad00*/  FMUL.FTZ R0, R0, 1 ;  /* 0x3f80000000007820 */ /* 0x000fc80000410000 */
[----:B------:R0:W2:Y:S01]  /*ad10*/  F2F.F64.F32 R2, R0 ;  /* 0x0000000000027310 */ /* 0x0000a20000201800 */
[----:B------:R-:W-:Y:S05]  /*ad20*/  BRA `(.L_x_16389) ;  /* 0x000001a000007947 */ /* 0x000fea0003800000 */
.L_x_16388:
        /* <DEDUP_REMOVED lines=21> */
.L_x_16413:
[----:B------:R-:W2:Y:S02]  /*ae80*/  LDG.E.64 R2, [R4.64] ;  /* 0x0000002404027981 */ /* 0x000ea4000c1e1b00 */
[----:B--2---:R-:W0:Y:S01]  /*ae90*/  I2F.F64.U64 R2, R2 ;  /* 0x0000000200027312 */ /* 0x004e220000301800 */
[----:B------:R-:W-:Y:S05]  /*aea0*/  BRA `(.L_x_16389) ;  /* 0x0000002000007947 */ /* 0x000fea0003800000 */
.L_x_16412:
[----:B------:R-:W2:Y:S02]  /*aeb0*/  LDG.E R2, [R4.64] ;  /* 0x0000002404027981 */ /* 0x000ea4000c1e1900 */
[----:B--2---:R-:W0:Y:S02]  /*aec0*/  I2F.F64.U32 R2, R2 ;  /* 0x0000000200027312 */ /* 0x004e240000201800 */
.L_x_16389:
        /* <DEDUP_REMOVED lines=21> */
.L_x_16417:
[----:B------:R-:W-:Y:S05]  /*b020*/  BSYNC B0 ;  /* 0x0000000000007941 */ /* 0x000fea0003800000 */
.L_x_16416:
        /* <DEDUP_REMOVED lines=12> */
.L_x_16421:
[----:B------:R-:W0:Y:S02]  /*b0f0*/  F2I.S64.F64.TRUNC R4, R4 ;  /* 0x0000000400047311 */ /* 0x000e24000030d900 */
[----:B0-2---:R-:W-:-:S05]  /*b100*/  IMAD.MOV.U32 R3, RZ, RZ, R4 ;  /* 0x000000ffff037224 */ /* 0x005fca00078e0004 */
[----:B------:R0:W-:Y:S01]  /*b110*/  STG.E.U8 [R16.64], R3 ;  /* 0x0000000310007986 */ /* 0x0001e2000c101124 */
[----:B------:R-:W-:Y:S05]  /*b120*/  BRA `(.L_x_16423) ;  /* 0x00000ed000007947 */ /* 0x000fea0003800000 */
.L_x_16420:
        /* <DEDUP_REMOVED lines=9> */
.L_x_16425:
[----:B------:R-:W0:Y:S02]  /*b1c0*/  F2I.F64.TRUNC R5, R4 ;  /* 0x0000000400057311 */ /* 0x000e24000030d100 */
[----:B0-----:R0:W-:Y:S01]  /*b1d0*/  STG.E [R16.64], R5 ;  /* 0x0000000510007986 */ /* 0x0011e2000c101924 */
[----:B------:R-:W-:Y:S05]  /*b1e0*/  BRA `(.L_x_16423) ;  /* 0x00000e1000007947 */ /* 0x000fea0003800000 */
.L_x_16424:
[----:B------:R-:W0:Y:S02]  /*b1f0*/  F2I.F64.TRUNC R5, R4 ;  /* 0x0000000400057311 */ /* 0x000e24000030d100 */
[----:B0-----:R0:W-:Y:S01]  /*b200*/  STG.E.U16 [R16.64], R5 ;  /* 0x0000000510007986 */ /* 0x0011e2000c101524 */
[----:B------:R-:W-:Y:S05]  /*b210*/  BRA `(.L_x_16423) ;  /* 0x00000de000007947 */ /* 0x000fea0003800000 */
.L_x_16419:
        /* <DEDUP_REMOVED lines=11> */
.L_x_16427:
[----:B------:R-:W0:Y:S01]  /*b2d0*/  F2F.F32.F64 R0, R4 ;  /* 0x0000000400007310 */ /* 0x000e220000301000 */
[----:B------:R-:W0:-:S14]  /*b2e0*/  DSETP.GEU.AND P0, PT, |R4|, c[0x2][0x0], PT ;  /* 0x008000000400762a */ /* 0x000e1c0003f0e200 */
[----:B0-----:R-:W-:-:S05]  /*b2f0*/  @!P0 FMUL R0, R0, 1.175494350822287508e-38 ;  /* 0x0080000000008820 */ /* 0x001fca0000400000 */
[----:B------:R-:W-:-:S05]  /*b300*/  F2FP.PACK_AB R0, RZ, R0 ;  /* 0x00000000ff00723e */ /* 0x000fca00000000ff */
[----:B------:R0:W-:Y:S01]  /*b310*/  STG.E.U16 [R16.64], R0 ;  /* 0x0000000010007986 */ /* 0x0001e2000c101524 */
[----:B------:R-:W-:Y:S05]  /*b320*/  BRA `(.L_x_16423) ;  /* 0x00000cd000007947 */ /* 0x000fea0003800000 */
.L_x_16426:
        /* <DEDUP_REMOVED lines=12> */
.L_x_16429:
[----:B------:R-:W0:Y:S01]  /*b3f0*/  F2F.F32.F64 R0, R4 ;  /* 0x0000000400007310 */ /* 0x000e220000301000 */
[----:B------:R-:W0:-:S14]  /*b400*/  DSETP.GEU.AND P0, PT, |R4|, c[0x2][0x0], PT ;  /* 0x008000000400762a */ /* 0x000e1c0003f0e200 */
[----:B0-----:R-:W-:-:S05]  /*b410*/  @!P0 FMUL R0, R0, 1.175494350822287508e-38 ;  /* 0x0080000000008820 */ /* 0x001fca0000400000 */
[----:B--2---:R-:W-:-:S04]  /*b420*/  F2FP.PACK_AB R3, RZ, R0 ;  /* 0x00000000ff03723e */ /* 0x004fc800000000ff */
[----:B------:R-:W-:-:S05]  /*b430*/  PRMT R3, R3, 0x5410, RZ ;  /* 0x0000541003037816 */ /* 0x000fca00000000ff */
[----:B------:R0:W-:Y:S01]  /*b440*/  STG.E [R16.64], R3 ;  /* 0x0000000310007986 */ /* 0x0001e2000c101924 */
[----:B------:R-:W-:Y:S05]  /*b450*/  BRA `(.L_x_16423) ;  /* 0x00000ba000007947 */ /* 0x000fea0003800000 */
.L_x_16428:
[----:B------:R0:W-:Y:S01]  /*b460*/  STG.E.64 [R16.64], R4 ;  /* 0x0000000410007986 */ /* 0x0001e2000c101b24 */
[----:B------:R-:W-:Y:S05]  /*b470*/  BRA `(.L_x_16423) ;  /* 0x00000b8000007947 */ /* 0x000fea0003800000 */
.L_x_16418:
        /* <DEDUP_REMOVED lines=12> */
.L_x_16432:
[----:B------:R-:W-:-:S05]  /*b540*/  CS2R R6, SRZ ;  /* 0x0000000000067805 */ /* 0x000fca000001ff00 */
[----:B------:R0:W-:Y:S01]  /*b550*/  STG.E.128 [R16.64], R4 ;  /* 0x0000000410007986 */ /* 0x0001e2000c101d24 */
[----:B------:R-:W-:Y:S05]  /*b560*/  BRA `(.L_x_16423) ;  /* 0x00000a9000007947 */ /* 0x000fea0003800000 */
.L_x_16431:
        /* <DEDUP_REMOVED lines=23> */
.L_x_16436:
[----:B------:R-:W-:Y:S05]  /*b6e0*/  BSYNC B0 ;  /* 0x0000000000007941 */ /* 0x000fea0003800000 */
.L_x_16435:
[----:B------:R-:W-:-:S05]  /*b6f0*/  LOP3.LUT R3, R0, R3, RZ, 0xfc, !PT ;  /* 0x0000000300037212 */ /* 0x000fca00078efcff */
[----:B------:R0:W-:Y:S01]  /*b700*/  STG.E.U8 [R16.64], R3 ;  /* 0x0000000310007986 */ /* 0x0001e2000c101124 */
[----:B------:R-:W-:Y:S05]  /*b710*/  BRA `(.L_x_16423) ;  /* 0x000008e000007947 */ /* 0x000fea0003800000 */
.L_x_16434:
        /* <DEDUP_REMOVED lines=15> */
.L_x_16438:
[----:B------:R-:W-:Y:S01]  /*b810*/  IMAD.MOV.U32 R0, RZ, RZ, 0x7f ;  /* 0x0000007fff007424 */ /* 0x000fe200078e00ff */
[----:B------:R-:W-:-:S04]  /*b820*/  ISETP.GT.U32.AND P0, PT, R2, 0x7f800000, PT ;  /* 0x7f8000000200780c */ /* 0x000fc80003f04070 */
[----:B------:R-:W-:-:S04]  /*b830*/  SEL R0, R0, 0x7c, P0 ;  /* 0x0000007c00007807 */ /* 0x000fc80000000000 */
.L_x_16439:
[----:B------:R-:W-:Y:S05]  /*b840*/  BSYNC B0 ;  /* 0x0000000000007941 */ /* 0x000fea0003800000 */
.L_x_16437:
[----:B------:R-:W-:-:S04]  /*b850*/  LOP3.LUT R2, R3, 0x80000000, RZ, 0xc0, !PT ;  /* 0x8000000003027812 */ /* 0x000fc800078ec0ff */
[----:B------:R-:W-:-:S04]  /*b860*/  SHF.R.U32.HI R3, RZ, 0x18, R2 ;  /* 0x00000018ff037819 */ /* 0x000fc80000011602 */
[----:B------:R-:W-:-:S05]  /*b870*/  LOP3.LUT R3, R0, R3, RZ, 0xfc, !PT ;  /* 0x0000000300037212 */ /* 0x000fca00078efcff */
[----:B------:R0:W-:Y:S01]  /*b880*/  STG.E.U8 [R16.64], R3 ;  /* 0x0000000310007986 */ /* 0x0001e2000c101124 */
[----:B------:R-:W-:Y:S05]  /*b890*/  BRA `(.L_x_16423) ;  /* 0x0000076000007947 */ /* 0x000fea0003800000 */
.L_x_16433:
[----:B------:R-:W0:Y:S01]  /*b8a0*/  F2F.F32.F64 R0, R4 ;  /* 0x0000000400007310 */ /* 0x000e220000301000 */
[----:B------:R-:W0:-:S14]  /*b8b0*/  DSETP.GEU.AND P0, PT, |R4|, c[0x2][0x0], PT ;  /* 0x008000000400762a */ /* 0x000e1c0003f0e200 */
[----:B0-----:R-:W-:-:S05]  /*b8c0*/  @!P0 FMUL R0, R0, 1.175494350822287508e-38 ;  /* 0x0080000000008820 */ /* 0x001fca0000400000 */
[----:B------:R-:W-:-:S05]  /*b8d0*/  F2FP.BF16.PACK_AB R0, RZ, R0 ;  /* 0x00000000ff00723e */ /* 0x000fca00000010ff */
[----:B------:R0:W-:Y:S01]  /*b8e0*/  STG.E.U16 [R16.64], R0 ;  /* 0x0000000010007986 */ /* 0x0001e2000c101524 */
[----:B------:R-:W-:Y:S05]  /*b8f0*/  BRA `(.L_x_16423) ;  /* 0x0000070000007947 */ /* 0x000fea0003800000 */
.L_x_16430:
        /* <DEDUP_REMOVED lines=11> */
.L_x_16442:
        /* <DEDUP_REMOVED lines=19> */
.L_x_16445:
[----:B------:R-:W-:-:S04]  /*bae0*/  LOP3.LUT R2, R3, 0x80000000, RZ, 0xc0, !PT ;  /* 0x8000000003027812 */ /* 0x000fc800078ec0ff */
[----:B------:R-:W-:-:S04]  /*baf0*/  SHF.R.U32.HI R3, RZ, 0x18, R2 ;  /* 0x00000018ff037819 */ /* 0x000fc80000011602 */
[----:B------:R-:W-:-:S04]  /*bb00*/  LOP3.LUT R0, R0, R3, RZ, 0xfc, !PT ;  /* 0x0000000300007212 */ /* 0x000fc800078efcff */
[----:B------:R-:W-:Y:S02]  /*bb10*/  PRMT R8, R0, 0x7610, R8 ;  /* 0x0000761000087816 */ /* 0x000fe40000000008 */
.L_x_16444:
[----:B------:R-:W-:Y:S05]  /*bb20*/  BSYNC B0 ;  /* 0x0000000000007941 */ /* 0x000fea0003800000 */
.L_x_16443:
[----:B------:R0:W-:Y:S01]  /*bb30*/  STG.E.U8 [R16.64], R8 ;  /* 0x0000000810007986 */ /* 0x0001e2000c101124 */
[----:B------:R-:W-:Y:S05]  /*bb40*/  BRA `(.L_x_16423) ;  /* 0x000004b000007947 */ /* 0x000fea0003800000 */
.L_x_16441:
        /* <DEDUP_REMOVED lines=19> */
.L_x_16448:
[----:B------:R-:W-:-:S04]  /*bc80*/  LOP3.LUT R2, R3, 0x80000000, RZ, 0xc0, !PT ;  /* 0x8000000003027812 */ /* 0x000fc800078ec0ff */
[----:B------:R-:W-:-:S04]  /*bc90*/  SHF.R.U32.HI R3, RZ, 0x18, R2 ;  /* 0x00000018ff037819 */ /* 0x000fc80000011602 */
[----:B------:R-:W-:-:S04]  /*bca0*/  LOP3.LUT R0, R0, R3, RZ, 0xfc, !PT ;  /* 0x0000000300007212 */ /* 0x000fc800078efcff */
[----:B------:R-:W-:Y:S02]  /*bcb0*/  PRMT R8, R0, 0x7610, R8 ;  /* 0x0000761000087816 */ /* 0x000fe40000000008 */
.L_x_16447:
[----:B------:R-:W-:Y:S05]  /*bcc0*/  BSYNC B0 ;  /* 0x0000000000007941 */ /* 0x000fea0003800000 */
.L_x_16446:
[----:B------:R0:W-:Y:S01]  /*bcd0*/  STG.E.U8 [R16.64], R8 ;  /* 0x0000000810007986 */ /* 0x0001e2000c101124 */
[----:B------:R-:W-:Y:S05]  /*bce0*/  BRA `(.L_x_16423) ;  /* 0x0000031000007947 */ /* 0x000fea0003800000 */
.L_x_16440:
        /* <DEDUP_REMOVED lines=24> */
.L_x_16422:
        /* <DEDUP_REMOVED lines=20> */
.L_x_16450:
[----:B------:R-:W0:Y:S02]  /*bfb0*/  F2I.U64.F64.TRUNC R4, R4 ;  /* 0x0000000400047311 */ /* 0x000e24000030d800 */
[----:B0-----:R0:W-:Y:S01]  /*bfc0*/  STG.E.64 [R16.64], R4 ;  /* 0x0000000410007986 */ /* 0x0011e2000c101b24 */
[----:B------:R-:W-:Y:S05]  /*bfd0*/  BRA `(.L_x_16423) ;  /* 0x0000002000007947 */ /* 0x000fea0003800000 */
.L_x_16449:
[----:B------:R-:W0:Y:S02]  /*bfe0*/  F2I.U32.F64.TRUNC R5, R4 ;  /* 0x0000000400057311 */ /* 0x000e24000030d000 */
[----:B0-----:R0:W-:Y:S02]  /*bff0*/  STG.E [R16.64], R5 ;  /* 0x0000000510007986 */ /* 0x0011e4000c101924 */
.L_x_16423:
[----:B------:R-:W-:Y:S02]  /*c000*/  IADD3 R23, R23, 0x80, RZ ;  /* 0x0000008017177810 */ /* 0x000fe40007ffe0ff */
.L_x_16250:
[----:B------:R-:W-:Y:S05]  /*c010*/  BSYNC B6 ;  /* 0x0000000000067941 */ /* 0x000fea0003800000 */
.L_x_16249:
        /* <DEDUP_REMOVED lines=257> */
.L_x_16451:
        /* <DEDUP_REMOVED lines=19> */
.L_x_16455:
[----:B------:R-:W2:Y:S02]  /*d160*/  LDG.E.U8 R2, [R2.64] ;  /* 0x0000002402027981 */ /* 0x000ea4000c1e1100 */
[----:B--2---:R0:W1:Y:S01]  /*d170*/  I2F.F64.U16 R18, R2 ;  /* 0x0000000200127312 */ /* 0x0040620000101800 */
[----:B------:R-:W-:Y:S05]  /*d180*/  BRA `(.L_x_16457) ;  /* 0x00000df000007947 */ /* 0x000fea0003800000 */
.L_x_16454:
        /* <DEDUP_REMOVED lines=9> */
.L_x_16459:
[----:B------:R-:W2:Y:S02]  /*d220*/  LDG.E R2, [R2.64] ;  /* 0x0000002402027981 */ /* 0x000ea4000c1e1900 */
[----:B--2---:R0:W1:Y:S01]  /*d230*/  I2F.F64 R18, R2 ;  /* 0x0000000200127312 */ /* 0x0040620000201c00 */
[----:B------:R-:W-:Y:S05]  /*d240*/  BRA `(.L_x_16457) ;  /* 0x00000d3000007947 */ /* 0x000fea0003800000 */
.L_x_16458:
[----:B------:R-:W2:Y:S02]  /*d250*/  LDG.E.U16 R2, [R2.64] ;  /* 0x0000002402027981 */ /* 0x000ea4000c1e1500 */
[----:B--2---:R0:W1:Y:S01]  /*d260*/  I2F.F64.S16 R18, R2 ;  /* 0x0000000200127312 */ /* 0x0040620000101c00 */
[----:B------:R-:W-:Y:S05]  /*d270*/  BRA `(.L_x_16457) ;  /* 0x00000d0000007947 */ /* 0x000fea0003800000 */
.L_x_16453:
        /* <DEDUP_REMOVED lines=10> */
.L_x_16461:
[----:B------:R-:W2:Y:S02]  /*d320*/  LDG.E.U16 R0, [R2.64] ;  /* 0x0000002402007981 */ /* 0x000ea4000c1e1500 */
[----:B--2---:R-:W-:-:S05]  /*d330*/  HADD2.F32 R0, -RZ, R0.H0_H0 ;  /* 0x20000000ff007230 */ /* 0x004fca0000004100 */
[----:B------:R-:W-:-:S04]  /*d340*/  FMUL.FTZ R0, R0, 1 ;  /* 0x3f80000000007820 */ /* 0x000fc80000410000 */
[----:B------:R0:W1:Y:S01]  /*d350*/  F2F.F64.F32 R18, R0 ;  /* 0x0000000000127310 */ /* 0x0000620000201800 */
[----:B------:R-:W-:Y:S05]  /*d360*/  BRA `(.L_x_16457) ;  /* 0x00000c1000007947 */ /* 0x000fea0003800000 */
.L_x_16460:
        /* <DEDUP_REMOVED lines=10> */
.L_x_16463:
[----:B------:R-:W2:Y:S02]  /*d410*/  LDG.E.U16 R2, [R2.64] ;  /* 0x0000002402027981 */ /* 0x000ea4000c1e1500 */
[----:B--2---:R-:W-:-:S05]  /*d420*/  HADD2.F32 R0, -RZ, R2.H0_H0 ;  /* 0x20000002ff007230 */ /* 0x004fca0000004100 */
[----:B------:R-:W-:-:S04]  /*d430*/  FMUL.FTZ R0, R0, 1 ;  /* 0x3f80000000007820 */ /* 0x000fc80000410000 */
[----:B------:R0:W1:Y:S01]  /*d440*/  F2F.F64.F32 R18, R0 ;  /* 0x0000000000127310 */ /* 0x0000620000201800 */
[----:B------:R-:W-:Y:S05]  /*d450*/  BRA `(.L_x_16457) ;  /* 0x00000b2000007947 */ /* 0x000fea0003800000 */
.L_x_16462:
[----:B------:R0:W5:Y:S01]  /*d460*/  LDG.E.64 R18, [R2.64] ;  /* 0x0000002402127981 */ /* 0x000162000c1e1b00 */
[----:B------:R-:W-:Y:S05]  /*d470*/  BRA `(.L_x_16457) ;  /* 0x00000b0000007947 */ /* 0x000fea0003800000 */
.L_x_16452:
        /* <DEDUP_REMOVED lines=13> */
.L_x_16466:
[----:B------:R0:W5:Y:S01]  /*d550*/  LDG.E.64 R18, [R2.64] ;  /* 0x0000002402127981 */ /* 0x000162000c1e1b00 */
[----:B------:R-:W-:Y:S05]  /*d560*/  BRA `(.L_x_16457) ;  /* 0x00000a1000007947 */ /* 0x000fea0003800000 */
.L_x_16465:
        /* <DEDUP_REMOVED lines=28> */
.L_x_16468:
        /* <DEDUP_REMOVED lines=15> */
.L_x_16467:
[----:B------:R-:W2:Y:S02]  /*d820*/  LDG.E.U16 R0, [R2.64] ;  /* 0x0000002402007981 */ /* 0x000ea4000c1e1500 */
[----:B--2---:R-:W-:-:S05]  /*d830*/  PRMT R0, RZ, 0x5410, R0 ;  /* 0x00005410ff007816 */ /* 0x004fca0000000000 */
[----:B------:R-:W-:-:S04]  /*d840*/  FMUL.FTZ R0, R0, 1 ;  /* 0x3f80000000007820 */ /* 0x000fc80000410000 */
[----:B------:R0:W1:Y:S01]  /*d850*/  F2F.F64.F32 R18, R0 ;  /* 0x0000000000127310 */ /* 0x0000620000201800 */
[----:B------:R-:W-:Y:S05]  /*d860*/  BRA `(.L_x_16457) ;  /* 0x0000071000007947 */ /* 0x000fea0003800000 */
.L_x_16464:
        /* <DEDUP_REMOVED lines=11> */
.L_x_16471:
        /* <DEDUP_REMOVED lines=21> */
.L_x_16475:
[----:B------:R-:W-:Y:S05]  /*da70*/  BSYNC B1 ;  /* 0x0000000000017941 */ /* 0x000fea0003800000 */
.L_x_16474:
[----:B------:R-:W-:Y:S01]  /*da80*/  LEA R3, R0, 0x3b800000, 0x17 ;  /* 0x3b80000000037811 */ /* 0x000fe200078eb8ff */
[----:B------:R-:W-:-:S05]  /*da90*/  IMAD.SHL.U32 R0, R2, 0x100000, RZ ;  /* 0x0010000002007824 */ /* 0x000fca00078e00ff */
[----:B------:R-:W-:Y:S02]  /*daa0*/  LOP3.LUT R0, R3, R0, R4, 0xfe, !PT ;  /* 0x0000000003007212 */ /* 0x000fe400078efe04 */
.L_x_16473:
[----:B------:R-:W-:Y:S05]  /*dab0*/  BSYNC B0 ;  /* 0x0000000000007941 */ /* 0x000fea0003800000 */
.L_x_16472:
[----:B------:R-:W-:-:S04]  /*dac0*/  FMUL.FTZ R0, R0, 1 ;  /* 0x3f80000000007820 */ /* 0x000fc80000410000 */
[----:B------:R0:W1:Y:S01]  /*dad0*/  F2F.F64.F32 R18, R0 ;  /* 0x0000000000127310 */ /* 0x0000620000201800 */
[----:B------:R-:W-:Y:S05]  /*dae0*/  BRA `(.L_x_16457) ;  /* 0x0000049000007947 */ /* 0x000fea0003800000 */
.L_x_16470:
        /* <DEDUP_REMOVED lines=21> */
.L_x_16479:
[----:B------:R-:W-:Y:S05]  /*dc40*/  BSYNC B1 ;  /* 0x0000000000017941 */ /* 0x000fea0003800000 */
.L_x_16478:
[----:B------:R-:W-:Y:S01]  /*dc50*/  LEA R3, R0, 0x37800000, 0x17 ;  /* 0x3780000000037811 */ /* 0x000fe200078eb8ff */
[----:B------:R-:W-:-:S05]  /*dc60*/  IMAD.SHL.U32 R0, R2, 0x200000, RZ ;  /* 0x0020000002007824 */ /* 0x000fca00078e00ff */
[----:B------:R-:W-:Y:S02]  /*dc70*/  LOP3.LUT R0, R3, R0, R4, 0xfe, !PT ;  /* 0x0000000003007212 */ /* 0x000fe400078efe04 */
.L_x_16477:
[----:B------:R-:W-:Y:S05]  /*dc80*/  BSYNC B0 ;  /* 0x0000000000007941 */ /* 0x000fea0003800000 */
.L_x_16476:
[----:B------:R-:W-:-:S04]  /*dc90*/  FMUL.FTZ R0, R0, 1 ;  /* 0x3f80000000007820 */ /* 0x000fc80000410000 */
[----:B------:R0:W1:Y:S01]  /*dca0*/  F2F.F64.F32 R18, R0 ;  /* 0x0000000000127310 */ /* 0x0000620000201800 */
[----:B------:R-:W-:Y:S05]  /*dcb0*/  BRA `(.L_x_16457) ;  /* 0x000002c000007947 */ /* 0x000fea0003800000 */
.L_x_16469:
        /* <DEDUP_REMOVED lines=14> */
.L_x_16483:
[----:B------:R-:W-:Y:S05]  /*dda0*/  BSYNC B0 ;  /* 0x0000000000007941 */ /* 0x000fea0003800000 */
.L_x_16482:
[----:B------:R-:W-:-:S04]  /*ddb0*/  FMUL.FTZ R0, R0, 1 ;  /* 0x3f80000000007820 */ /* 0x000fc80000410000 */
[----:B------:R0:W1:Y:S01]  /*ddc0*/  F2F.F64.F32 R18, R0 ;  /* 0x0000000000127310 */ /* 0x0000620000201800 */
[----:B------:R-:W-:Y:S05]  /*ddd0*/  BRA `(.L_x_16457) ;  /* 0x000001a000007947 */ /* 0x000fea0003800000 */
.L_x_16456:
        /* <DEDUP_REMOVED lines=21> */
.L_x_16481:
[----:B------:R-:W2:Y:S02]  /*df30*/  LDG.E.64 R18, [R2.64] ;  /* 0x0000002402127981 */ /* 0x000ea4000c1e1b00 */
[----:B--2---:R-:W0:Y:S01]  /*df40*/  I2F.F64.U64 R18, R18 ;  /* 0x0000001200127312 */ /* 0x004e220000301800 */
[----:B------:R-:W-:Y:S05]  /*df50*/  BRA `(.L_x_16457) ;  /* 0x0000002000007947 */ /* 0x000fea0003800000 */
.L_x_16480:
[----:B------:R-:W2:Y:S02]  /*df60*/  LDG.E R2, [R2.64] ;  /* 0x0000002402027981 */ /* 0x000ea4000c1e1900 */
[----:B--2---:R0:W1:Y:S02]  /*df70*/  I2F.F64.U32 R18, R2 ;  /* 0x0000000200127312 */ /* 0x0040640000201800 */
.L_x_16457:
        /* <DEDUP_REMOVED lines=17> */
.L_x_16487:
[----:B------:R-:W2:Y:S02]  /*e090*/  LDG.E.U8 R2, [R22.64] ;  /* 0x0000002416027981 */ /* 0x000ea4000c1e1100 */
[----:B--2---:R-:W0:Y:S01]  /*e0a0*/  I2F.F64.U16 R2, R2 ;  /* 0x0000000200027312 */ /* 0x004e220000101800 */
[----:B------:R-:W-:Y:S05]  /*e0b0*/  BRA `(.L_x_16489) ;  /* 0x00000df000007947 */ /* 0x000fea0003800000 */
.L_x_16486:
        /* <DEDUP_REMOVED lines=9> */
.L_x_16491:
[----:B------:R-:W2:Y:S02]  /*e150*/  LDG.E R2, [R22.64] ;  /* 0x0000002416027981 */ /* 0x000ea4000c1e1900 */
[----:B--2---:R-:W0:Y:S01]  /*e160*/  I2F.F64 R2, R2 ;  /* 0x0000000200027312 */ /* 0x004e220000201c00 */
[----:B------:R-:W-:Y:S05]  /*e170*/  BRA `(.L_x_16489) ;  /* 0x00000d3000007947 */ /* 0x000fea0003800000 */
.L_x_16490:
[----:B------:R-:W2:Y:S02]  /*e180*/  LDG.E.U16 R2, [R22.64] ;  /* 0x0000002416027981 */ /* 0x000ea4000c1e1500 */
[----:B--2---:R-:W0:Y:S01]  /*e190*/  I2F.F64.S16 R2, R2 ;  /* 0x0000000200027312 */ /* 0x004e220000101c00 */
[----:B------:R-:W-:Y:S05]  /*e1a0*/  BRA `(.L_x_16489) ;  /* 0x00000d0000007947 */ /* 0x000fea0003800000 */
.L_x_16485:
        /* <DEDUP_REMOVED lines=10> */
.L_x_16493:
[----:B------:R-:W2:Y:S02]  /*e250*/  LDG.E.U16 R0, [R22.64] ;  /* 0x0000002416007981 */ /* 0x000ea4000c1e1500 */
[----:B--2---:R-:W-:-:S05]  /*e260*/  HADD2.F32 R0, -RZ, R0.H0_H0 ;  /* 0x20000000ff007230 */ /* 0x004fca0000004100 */
[----:B------:R-:W-:-:S04]  /*e270*/  FMUL.FTZ R0, R0, 1 ;  /* 0x3f80000000007820 */ /* 0x000fc80000410000 */
[----:B------:R0:W2:Y:S01]  /*e280*/  F2F.F64.F32 R2, R0 ;  /* 0x0000000000027310 */ /* 0x0000a20000201800 */
[----:B------:R-:W-:Y:S05]  /*e290*/  BRA `(.L_x_16489) ;  /* 0x00000c1000007947 */ /* 0x000fea0003800000 */
.L_x_16492:
        /* <DEDUP_REMOVED lines=10> */
.L_x_16495:
[----:B------:R-:W2:Y:S02]  /*e340*/  LDG.E.U16 R22, [R22.64] ;  /* 0x0000002416167981 */ /* 0x000ea4000c1e1500 */
[----:B--2---:R-:W-:-:S05]  /*e350*/  HADD2.F32 R0, -RZ, R22.H0_H0 ;  /* 0x20000016ff007230 */ /* 0x004fca0000004100 */
[----:B------:R-:W-:-:S04]  /*e360*/  FMUL.FTZ R0, R0, 1 ;  /* 0x3f80000000007820 */ /* 0x000fc80000410000 */
[----:B------:R0:W2:Y:S01]  /*e370*/  F2F.F64.F32 R2, R0 ;  /* 0x0000000000027310 */ /* 0x0000a20000201800 */
[----:B------:R-:W-:Y:S05]  /*e380*/  BRA `(.L_x_16489) ;  /* 0x00000b2000007947 */ /* 0x000fea0003800000 */
.L_x_16494:
[----:B------:R0:W5:Y:S01]  /*e390*/  LDG.E.64 R2, [R22.64] ;  /* 0x0000002416027981 */ /* 0x000162000c1e1b00 */
[----:B------:R-:W-:Y:S05]  /*e3a0*/  BRA `(.L_x_16489) ;  /* 0x00000b0000007947 */ /* 0x000fea0003800000 */
.L_x_16484:
        /* <DEDUP_REMOVED lines=13> */
.L_x_16498:
[----:B------:R0:W5:Y:S01]  /*e480*/  LDG.E.64 R2, [R22.64] ;  /* 0x0000002416027981 */ /* 0x000162000c1e1b00 */
[----:B------:R-:W-:Y:S05]  /*e490*/  BRA `(.L_x_16489) ;  /* 0x00000a1000007947 */ /* 0x000fea0003800000 */
.L_x_16497:
        /* <DEDUP_REMOVED lines=28> */
.L_x_16500:
        /* <DEDUP_REMOVED lines=15> */
.L_x_16499:
[----:B------:R-:W2:Y:S02]  /*e750*/  LDG.E.U16 R0, [R22.64] ;  /* 0x0000002416007981 */ /* 0x000ea4000c1e1500 */
[----:B--2---:R-:W-:-:S05]  /*e760*/  PRMT R0, RZ, 0x5410, R0 ;  /* 0x00005410ff007816 */ /* 0x004fca0000000000 */
[----:B------:R-:W-:-:S04]  /*e770*/  FMUL.FTZ R0, R0, 1 ;  /* 0x3f80000000007820 */ /* 0x000fc80000410000 */
[----:B------:R0:W2:Y:S01]  /*e780*/  F2F.F64.F32 R2, R0 ;  /* 0x0000000000027310 */ /* 0x0000a20000201800 */
[----:B------:R-:W-:Y:S05]  /*e790*/  BRA `(.L_x_16489) ;  /* 0x0000071000007947 */ /* 0x000fea0003800000 */
.L_x_16496:
        /* <DEDUP_REMOVED lines=11> */
.L_x_16503:
        /* <DEDUP_REMOVED lines=21> */
.L_x_16507:
[----:B------:R-:W-:Y:S05]  /*e9a0*/  BSYNC B1 ;  /* 0x0000000000017941 */ /* 0x000fea0003800000 */
.L_x_16506:
[----:B------:R-:W-:Y:S01]  /*e9b0*/  LEA R3, R0, 0x3b800000, 0x17 ;  /* 0x3b80000000037811 */ /* 0x000fe200078eb8ff */
[----:B------:R-:W-:-:S05]  /*e9c0*/  IMAD.SHL.U32 R0, R2, 0x100000, RZ ;  /* 0x0010000002007824 */ /* 0x000fca00078e00ff */
[----:B------:R-:W-:Y:S02]  /*e9d0*/  LOP3.LUT R0, R3, R0, R4, 0xfe, !PT ;  /* 0x0000000003007212 */ /* 0x000fe400078efe04 */
.L_x_16505:
[----:B------:R-:W-:Y:S05]  /*e9e0*/  BSYNC B0 ;  /* 0x0000000000007941 */ /* 0x000fea0003800000 */
.L_x_16504:
[----:B------:R-:W-:-:S04]  /*e9f0*/  FMUL.FTZ R0, R0, 1 ;  /* 0x3f80000000007820 */ /* 0x000fc80000410000 */
[----:B------:R0:W2:Y:S01]  /*ea00*/  F2F.F64.F32 R2, R0 ;  /* 0x0000000000027310 */ /* 0x0000a20000201800 */
[----:B------:R-:W-:Y:S05]  /*ea10*/  BRA `(.L_x_16489) ;  /* 0x0000049000007947 */ /* 0x000fea0003800000 */
.L_x_16502:
        /* <DEDUP_REMOVED lines=21> */
.L_x_16511:
[----:B------:R-:W-:Y:S05]  /*eb70*/  BSYNC B1 ;  /* 0x0000000000017941 */ /* 0x000fea0003800000 */
.L_x_16510:
[----:B------:R-:W-:Y:S01]  /*eb80*/  LEA R3, R0, 0x37800000, 0x17 ;  /* 0x3780000000037811 */ /* 0x000fe200078eb8ff */
[----:B------:R-:W-:-:S05]  /*eb90*/  IMAD.SHL.U32 R0, R2, 0x200000, RZ ;  /* 0x0020000002007824 */ /* 0x000fca00078e00ff */
[----:B------:R-:W-:Y:S02]  /*eba0*/  LOP3.LUT R0, R3, R0, R4, 0xfe, !PT ;  /* 0x0000000003007212 */ /* 0x000fe400078efe04 */
.L_x_16509:
[----:B------:R-:W-:Y:S05]  /*ebb0*/  BSYNC B0 ;  /* 0x0000000000007941 */ /* 0x000fea0003800000 */
.L_x_16508:
[----:B------:R-:W-:-:S04]  /*ebc0*/  FMUL.FTZ R0, R0, 1 ;  /* 0x3f80000000007820 */ /* 0x000fc80000410000 */
[----:B------:R0:W2:Y:S01]  /*ebd0*/  F2F.F64.F32 R2, R0 ;  /* 0x0000000000027310 */ /* 0x0000a20000201800 */
[----:B------:R-:W-:Y:S05]  /*ebe0*/  BRA `(.L_x_16489) ;  /* 0x000002c000007947 */ /* 0x000fea0003800000 */
.L_x_16501:
        /* <DEDUP_REMOVED lines=14> */
.L_x_16515:
[----:B------:R-:W-:Y:S05]  /*ecd0*/  BSYNC B0 ;  /* 0x0000000000007941 */ /* 0x000fea0003800000 */
.L_x_16514:
[----:B------:R-:W-:-:S04]  /*ece0*/  FMUL.FTZ R0, R0, 1 ;  /* 0x3f80000000007820 */ /* 0x000fc80000410000 */
[----:B------:R0:W2:Y:S01]  /*ecf0*/  F2F.F64.F32 R2, R0 ;  /* 0x0000000000027310 */ /* 0x0000a20000201800 */
[----:B------:R-:W-:Y:S05]  /*ed00*/  BRA `(.L_x_16489) ;  /* 0x000001a000007947 */ /* 0x000fea0003800000 */
.L_x_16488:
        /* <DEDUP_REMOVED lines=21> */
.L_x_16513:
[----:B------:R-:W2:Y:S02]  /*ee60*/  LDG.E.64 R2, [R22.64] ;  /* 0x0000002416027981 */ /* 0x000ea4000c1e1b00 */
[----:B--2---:R-:W0:Y:S01]  /*ee70*/  I2F.F64.U64 R2, R2 ;  /* 0x0000000200027312 */ /* 0x004e220000301800 */
[----:B------:R-:W-:Y:S05]  /*ee80*/  BRA `(.L_x_16489) ;  /* 0x0000002000007947 */ /* 0x000fea0003800000 */
.L_x_16512:
[----:B------:R-:W2:Y:S02]  /*ee90*/  LDG.E R2, [R22.64] ;  /* 0x0000002416027981 */ /* 0x000ea4000c1e1900 */
[----:B--2---:R-:W0:Y:S02]  /*eea0*/  I2F.F64.U32 R2, R2 ;  /* 0x0000000200027312 */ /* 0x004e240000201800 */
.L_x_16489:
[----:B------:R-:W3:Y:S01]  /*eeb0*/  LDC.U8 R9, c[0x0][0x3e1] ;  /* 0x0000f840ff097b82 */ /* 0x000ee20000000000 */
[----:B-1---5:R-:W1:Y:S01]  /*eec0*/  DSETP.NAN.AND P1, PT, R18, R18, PT ;  /* 0x000000121200722a */ /* 0x022e620003f28000 */
[----:B------:R-:W-:Y:S01]  /*eed0*/  BSSY B0, `(.L_x_16516) ;  /* 0x0000013000007945 */ /* 0x000fe20003800000 */
[----:B------:R-:W-:Y:S02]  /*eee0*/  IMAD.MOV.U32 R4, RZ, RZ, R18 ;  /* 0x000000ffff047224 */ /* 0x000fe400078e0012 */
[----:B------:R-:W-:Y:S01]  /*eef0*/  IMAD.MOV.U32 R5, RZ, RZ, R19 ;  /* 0x000000ffff057224 */ /* 0x000fe200078e0013 */
[----:B0--3--:R-:W-:-:S04]  /*ef00*/  PRMT R0, R9, 0x9910, RZ ;  /* 0x0000991009007816 */ /* 0x009fc800000000ff */
        /* <DEDUP_REMOVED lines=15> */
.L_x_16517:
[----:B------:R-:W-:Y:S05]  /*f000*/  BSYNC B0 ;  /* 0x0000000000007941 */ /* 0x000fea0003800000 */
.L_x_16516:
        /* <DEDUP_REMOVED lines=12> */
.L_x_16521:
[----:B------:R-:W0:Y:S02]  /*f0d0*/  F2I.S64.F64.TRUNC R4, R4 ;  /* 0x0000000400047311 */ /* 0x000e24000030d900 */
[----:B0-2---:R-:W-:-:S05]  /*f0e0*/  IMAD.MOV.U32 R3, RZ, RZ, R4 ;  /* 0x000000ffff037224 */ /* 0x005fca00078e0004 */
[----:B------:R-:W-:Y:S01]  /*f0f0*/  STG.E.U8 [R16.64], R3 ;  /* 0x0000000310007986 */ /* 0x000fe2000c101124 */
[----:B------:R-:W-:Y:S05]  /*f100*/  EXIT ;  /* 0x000000000000794d */ /* 0x000fea0003800000 */
.L_x_16520:
        /* <DEDUP_REMOVED lines=9> */
.L_x_16524:
[----:B------:R-:W0:Y:S02]  /*f1a0*/  F2I.F64.TRUNC R5, R4 ;  /* 0x0000000400057311 */ /* 0x000e24000030d100 */
[----:B0-----:R-:W-:Y:S01]  /*f1b0*/  STG.E [R16.64], R5 ;  /* 0x0000000510007986 */ /* 0x001fe2000c101924 */
[----:B------:R-:W-:Y:S05]  /*f1c0*/  EXIT ;  /* 0x000000000000794d */ /* 0x000fea0003800000 */
.L_x_16523:
[----:B------:R-:W0:Y:S02]  /*f1d0*/  F2I.F64.TRUNC R5, R4 ;  /* 0x0000000400057311 */ /* 0x000e24000030d100 */
[----:B0-----:R-:W-:Y:S01]  /*f1e0*/  STG.E.U16 [R16.64], R5 ;  /* 0x0000000510007986 */ /* 0x001fe2000c101524 */
[----:B------:R-:W-:Y:S05]  /*f1f0*/  EXIT ;  /* 0x000000000000794d */ /* 0x000fea0003800000 */
.L_x_16519:
        /* <DEDUP_REMOVED lines=9> */
[----:B------:R-:W-:Y:S01]  /*f290*/  STG.E [R16.64], R3 ;  /* 0x0000000310007986 */ /* 0x000fe2000c101924 */
[----:B------:R-:W-:Y:S05]  /*f2a0*/  EXIT ;  /* 0x000000000000794d */ /* 0x000fea0003800000 */
.L_x_16526:
[----:B------:R-:W0:Y:S01]  /*f2b0*/  F2F.F32.F64 R0, R4 ;  /* 0x0000000400007310 */ /* 0x000e220000301000 */
[----:B------:R-:W0:-:S14]  /*f2c0*/  DSETP.GEU.AND P0, PT, |R4|, c[0x2][0x0], PT ;  /* 0x008000000400762a */ /* 0x000e1c0003f0e200 */
[----:B0-----:R-:W-:-:S05]  /*f2d0*/  @!P0 FMUL R0, R0, 1.175494350822287508e-38 ;  /* 0x0080000000008820 */ /* 0x001fca0000400000 */
[----:B------:R-:W-:-:S05]  /*f2e0*/  F2FP.PACK_AB R0, RZ, R0 ;  /* 0x00000000ff00723e */ /* 0x000fca00000000ff */
[----:B------:R-:W-:Y:S01]  /*f2f0*/  STG.E.U16 [R16.64], R0 ;  /* 0x0000000010007986 */ /* 0x000fe2000c101524 */
[----:B------:R-:W-:Y:S05]  /*f300*/  EXIT ;  /* 0x000000000000794d */ /* 0x000fea0003800000 */
.L_x_16525:
        /* <DEDUP_REMOVED lines=10> */
[----:B------:R-:W-:Y:S01]  /*f3b0*/  STG.E.64 [R16.64], R2 ;  /* 0x0000000210007986 */ /* 0x000fe2000c101b24 */
[----:B------:R-:W-:Y:S05]  /*f3c0*/  EXIT ;  /* 0x000000000000794d */ /* 0x000fea0003800000 */
.L_x_16528:
[----:B------:R-:W0:Y:S01]  /*f3d0*/  F2F.F32.F64 R0, R4 ;  /* 0x0000000400007310 */ /* 0x000e220000301000 */
[----:B------:R-:W0:-:S14]  /*f3e0*/  DSETP.GEU.AND P0, PT, |R4|, c[0x2][0x0], PT ;  /* 0x008000000400762a */ /* 0x000e1c0003f0e200 */
[----:B0-----:R-:W-:-:S05]  /*f3f0*/  @!P0 FMUL R0, R0, 1.175494350822287508e-38 ;  /* 0x0080000000008820 */ /* 0x001fca0000400000 */
[----:B--2---:R-:W-:-:S04]  /*f400*/  F2FP.PACK_AB R3, RZ, R0 ;  /* 0x00000000ff03723e */ /* 0x004fc800000000ff */
[----:B------:R-:W-:-:S05]  /*f410*/  PRMT R3, R3, 0x5410, RZ ;  /* 0x0000541003037816 */ /* 0x000fca00000000ff */
[----:B------:R-:W-:Y:S01]  /*f420*/  STG.E [R16.64], R3 ;  /* 0x0000000310007986 */ /* 0x000fe2000c101924 */
[----:B------:R-:W-:Y:S05]  /*f430*/  EXIT ;  /* 0x000000000000794d */ /* 0x000fea0003800000 */
.L_x_16527:
[----:B------:R-:W-:Y:S01]  /*f440*/  STG.E.64 [R16.64], R4 ;  /* 0x0000000410007986 */ /* 0x000fe2000c101b24 */
[----:B------:R-:W-:Y:S05]  /*f450*/  EXIT ;  /* 0x000000000000794d */ /* 0x000fea0003800000 */
.L_x_16518:
        /* <DEDUP_REMOVED lines=10> */
[----:B------:R-:W-:Y:S01]  /*f500*/  STG.E.U8 [R16.64], R3 ;  /* 0x0000000310007986 */ /* 0x000fe2000c101124 */
[----:B------:R-:W-:Y:S05]  /*f510*/  EXIT ;  /* 0x000000000000794d */ /* 0x000fea0003800000 */
.L_x_16531:
[----:B------:R-:W-:-:S05]  /*f520*/  CS2R R6, SRZ ;  /* 0x0000000000067805 */ /* 0x000fca000001ff00 */
[----:B------:R-:W-:Y:S01]  /*f530*/  STG.E.128 [R16.64], R4 ;  /* 0x0000000410007986 */ /* 0x000fe2000c101d24 */
[----:B------:R-:W-:Y:S05]  /*f540*/  EXIT ;  /* 0x000000000000794d */ /* 0x000fea0003800000 */
.L_x_16530:
        /* <DEDUP_REMOVED lines=23> */
.L_x_16535:
[----:B------:R-:W-:Y:S05]  /*f6c0*/  BSYNC B0 ;  /* 0x0000000000007941 */ /* 0x000fea0003800000 */
.L_x_16534:
[----:B------:R-:W-:-:S05]  /*f6d0*/  LOP3.LUT R3, R0, R3, RZ, 0xfc, !PT ;  /* 0x0000000300037212 */ /* 0x000fca00078efcff */
[----:B------:R-:W-:Y:S01]  /*f6e0*/  STG.E.U8 [R16.64], R3 ;  /* 0x0000000310007986 */ /* 0x000fe2000c101124 */
[----:B------:R-:W-:Y:S05]  /*f6f0*/  EXIT ;  /* 0x000000000000794d */ /* 0x000fea0003800000 */
.L_x_16533:
        /* <DEDUP_REMOVED lines=15> */
.L_x_16537:
[----:B------:R-:W-:Y:S01]  /*f7f0*/  IMAD.MOV.U32 R0, RZ, RZ, 0x7f ;  /* 0x0000007fff007424 */ /* 0x000fe200078e00ff */
[----:B------:R-:W-:-:S04]  /*f800*/  ISETP.GT.U32.AND P0, PT, R2, 0x7f800000, PT ;  /* 0x7f8000000200780c */ /* 0x000fc80003f04070 */
[----:B------:R-:W-:-:S04]  /*f810*/  SEL R0, R0, 0x7c, P0 ;  /* 0x0000007c00007807 */ /* 0x000fc80000000000 */
.L_x_16538:
[----:B------:R-:W-:Y:S05]  /*f820*/  BSYNC B0 ;  /* 0x0000000000007941 */ /* 0x000fea0003800000 */
.L_x_16536:
[----:B------:R-:W-:-:S04]  /*f830*/  LOP3.LUT R2, R3, 0x80000000, RZ, 0xc0, !PT ;  /* 0x8000000003027812 */ /* 0x000fc800078ec0ff */
[----:B------:R-:W-:-:S04]  /*f840*/  SHF.R.U32.HI R3, RZ, 0x18, R2 ;  /* 0x00000018ff037819 */ /* 0x000fc80000011602 */
[----:B------:R-:W-:-:S05]  /*f850*/  LOP3.LUT R3, R0, R3, RZ, 0xfc, !PT ;  /* 0x0000000300037212 */ /* 0x000fca00078efcff */
[----:B------:R-:W-:Y:S01]  /*f860*/  STG.E.U8 [R16.64], R3 ;  /* 0x0000000310007986 */ /* 0x000fe2000c101124 */
[----:B------:R-:W-:Y:S05]  /*f870*/  EXIT ;  /* 0x000000000000794d */ /* 0x000fea0003800000 */
.L_x_16532:
[----:B------:R-:W0:Y:S01]  /*f880*/  F2F.F32.F64 R0, R4 ;  /* 0x0000000400007310 */ /* 0x000e220000301000 */
[----:B------:R-:W0:-:S14]  /*f890*/  DSETP.GEU.AND P0, PT, |R4|, c[0x2][0x0], PT ;  /* 0x008000000400762a */ /* 0x000e1c0003f0e200 */
[----:B0-----:R-:W-:-:S05]  /*f8a0*/  @!P0 FMUL R0, R0, 1.175494350822287508e-38 ;  /* 0x0080000000008820 */ /* 0x001fca0000400000 */
[----:B------:R-:W-:-:S05]  /*f8b0*/  F2FP.BF16.PACK_AB R0, RZ, R0 ;  /* 0x00000000ff00723e */ /* 0x000fca00000010ff */
[----:B------:R-:W-:Y:S01]  /*f8c0*/  STG.E.U16 [R16.64], R0 ;  /* 0x0000000010007986 */ /* 0x000fe2000c101524 */
[----:B------:R-:W-:Y:S05]  /*f8d0*/  EXIT ;  /* 0x000000000000794d */ /* 0x000fea0003800000 */
.L_x_16529:
        /* <DEDUP_REMOVED lines=11> */
.L_x_16541:
        /* <DEDUP_REMOVED lines=19> */
.L_x_16544:
[----:B------:R-:W-:-:S04]  /*fac0*/  LOP3.LUT R2, R3, 0x80000000, RZ, 0xc0, !PT ;  /* 0x8000000003027812 */ /* 0x000fc800078ec0ff */
[----:B------:R-:W-:-:S04]  /*fad0*/  SHF.R.U32.HI R3, RZ, 0x18, R2 ;  /* 0x00000018ff037819 */ /* 0x000fc80000011602 */
[----:B------:R-:W-:-:S04]  /*fae0*/  LOP3.LUT R0, R0, R3, RZ, 0xfc, !PT ;  /* 0x0000000300007212 */ /* 0x000fc800078efcff */
[----:B------:R-:W-:Y:S02]  /*faf0*/  PRMT R8, R0, 0x7610, R8 ;  /* 0x0000761000087816 */ /* 0x000fe40000000008 */
.L_x_16543:
[----:B------:R-:W-:Y:S05]  /*fb00*/  BSYNC B0 ;  /* 0x0000000000007941 */ /* 0x000fea0003800000 */
.L_x_16542:
[----:B------:R-:W-:Y:S01]  /*fb10*/  STG.E.U8 [R16.64], R8 ;  /* 0x0000000810007986 */ /* 0x000fe2000c101124 */
[----:B------:R-:W-:Y:S05]  /*fb20*/  EXIT ;  /* 0x000000000000794d */ /* 0x000fea0003800000 */
.L_x_16540:
        /* <DEDUP_REMOVED lines=19> */
.L_x_16547:
[----:B------:R-:W-:-:S04]  /*fc60*/  LOP3.LUT R2, R3, 0x80000000, RZ, 0xc0, !PT ;  /* 0x8000000003027812 */ /* 0x000fc800078ec0ff */
[----:B------:R-:W-:-:S04]  /*fc70*/  SHF.R.U32.HI R3, RZ, 0x18, R2 ;  /* 0x00000018ff037819 */ /* 0x000fc80000011602 */
[----:B------:R-:W-:-:S04]  /*fc80*/  LOP3.LUT R0, R0, R3, RZ, 0xfc, !PT ;  /* 0x0000000300007212 */ /* 0x000fc800078efcff */
[----:B------:R-:W-:Y:S02]  /*fc90*/  PRMT R8, R0, 0x7610, R8 ;  /* 0x0000761000087816 */ /* 0x000fe40000000008 */
.L_x_16546:
[----:B------:R-:W-:Y:S05]  /*fca0*/  BSYNC B0 ;  /* 0x0000000000007941 */ /* 0x000fea0003800000 */
.L_x_16545:
[----:B------:R-:W-:Y:S01]  /*fcb0*/  STG.E.U8 [R16.64], R8 ;  /* 0x0000000810007986 */ /* 0x000fe2000c101124 */
[----:B------:R-:W-:Y:S05]  /*fcc0*/  EXIT ;  /* 0x000000000000794d */ /* 0x000fea0003800000 */
.L_x_16539:
        /* <DEDUP_REMOVED lines=24> */
.L_x_16522:
        /* <DEDUP_REMOVED lines=20> */
.L_x_16549:
[----:B------:R-:W0:Y:S02]  /*ff90*/  F2I.U64.F64.TRUNC R4, R4 ;  /* 0x0000000400047311 */ /* 0x000e24000030d800 */
[----:B0-----:R-:W-:Y:S01]  /*ffa0*/  STG.E.64 [R16.64], R4 ;  /* 0x0000000410007986 */ /* 0x001fe2000c101b24 */
[----:B------:R-:W-:Y:S05]  /*ffb0*/  EXIT ;  /* 0x000000000000794d */ /* 0x000fea0003800000 */
.L_x_16548:
[----:B------:R-:W0:Y:S02]  /*ffc0*/  F2I.U32.F64.TRUNC R5, R4 ;  /* 0x0000000400057311 */ /* 0x000e24000030d000 */
[----:B0-----:R-:W-:Y:S01]  /*ffd0*/  STG.E [R16.64], R5 ;  /* 0x0000000510007986 */ /* 0x001fe2000c101924 */
[----:B------:R-:W-:Y:S05]  /*ffe0*/  EXIT ;  /* 0x000000000000794d */ /* 0x000fea0003800000 */
.L_x_16550:
        /* <DEDUP_REMOVED lines=9> */
.L_x_40100:


//--------------------- .text._ZN2at6native27unrolled_elementwise_kernelINS0_13BinaryFunctorIdddZZZNS0_19minimum_kernel_cudaERNS_18TensorIteratorBaseEENKUlvE0_clEvENKUlvE_clEvEUlddE_EESt5arrayIPcLm3EELi4E23TrivialOffsetCalculatorILi2EjESC_ILi1EjENS0_6memory12LoadWithCastILi2EEENSF_13StoreWithCastILi1EEEEEviT_T0_T2_T3_T4_T5_ --------------------------
	.section	.text._ZN2at6native27unrolled_elementwise_kernelINS0_13BinaryFunctorIdddZZZNS0_19minimum_kernel_cudaERNS_18TensorIteratorBaseEENKUlvE0_clEvENKUlvE_clEvEUlddE_EESt5arrayIPcLm3EELi4E23TrivialOffsetCalculatorILi2EjESC_ILi1EjENS0_6memory12LoadWithCastILi2EEENSF_13StoreWithCastILi1EEEEEviT_T0_T2_T3_T4_T5_,"ax",@progbits
	.sectioninfo	@"SHI_REGISTERS=40"
	.align	128
        .global         _ZN2at6native27unrolled_elementwise_kernelINS0_13BinaryFunctorIdddZZZNS0_19minimum_kernel_cudaERNS_18TensorIteratorBaseEENKUlvE0_clEvENKUlvE_clEvEUlddE_EESt5arrayIPcLm3EELi4E23TrivialOffsetCalculatorILi2EjESC_ILi1EjENS0_6memory12LoadWithCastILi2EEENSF_13StoreWithCastILi1EEEEEviT_T0_T2_T3_T4_T5_
        .type           _ZN2at6native27unrolled_elementwise_kernelINS0_13BinaryFunctorIdddZZZNS0_19minimum_kernel_cudaERNS_18TensorIteratorBaseEENKUlvE0_clEvENKUlvE_clEvEUlddE_EESt5arrayIPcLm3EELi4E23TrivialOffsetCalculatorILi2EjESC_ILi1EjENS0_6memory12LoadWithCastILi2EEENSF_13StoreWithCastILi1EEEEEviT_T0_T2_T3_T4_T5_,@function
        .size           _ZN2at6native27unrolled_elementwise_kernelINS0_13BinaryFunctorIdddZZZNS0_19minimum_kernel_cudaERNS_18TensorIteratorBaseEENKUlvE0_clEvENKUlvE_clEvEUlddE_EESt5arrayIPcLm3EELi4E23TrivialOffsetCalculatorILi2EjESC_ILi1EjENS0_6memory12LoadWithCastILi2EEENSF_13StoreWithCastILi1EEEEEviT_T0_T2_T3_T4_T5_,(.L_x_40101 - _ZN2at6native27unrolled_elementwise_kernelINS0_13BinaryFunctorIdddZZZNS0_19minimum_kernel_cudaERNS_18TensorIteratorBaseEENKUlvE0_clEvENKUlvE_clEvEUlddE_EESt5arrayIPcLm3EELi4E23TrivialOffsetCalculatorILi2EjESC_ILi1EjENS0_6memory12LoadWithCastILi2EEENSF_13StoreWithCastILi1EEEEEviT_T0_T2_T3_T4_T5_)
        .other          _ZN2at6native27unrolled_elementwise_kernelINS0_13BinaryFunctorIdddZZZNS0_19minimum_kernel_cudaERNS_18TensorIteratorBaseEENKUlvE0_clEvENKUlvE_clEvEUlddE_EESt5arrayIPcLm3EELi4E23TrivialOffsetCalculatorILi2EjESC_ILi1EjENS0_6memory12LoadWithCastILi2EEENSF_13StoreWithCastILi1EEEEEviT_T0_T2_T3_T4_T5_,@"STO_CUDA_ENTRY STV_DEFAULT"
_ZN2at6native27unrolled_elementwise_kernelINS0_13BinaryFunctorIdddZZZNS0_19minimum_kernel_cudaERNS_18TensorIteratorBaseEENKUlvE0_clEvENKUlvE_clEvEUlddE_EESt5arrayIPcLm3EELi4E23TrivialOffsetCalculatorILi2EjESC_ILi1EjENS0_6memory12LoadWithCastILi2EEENSF_13StoreWithCastILi1EEEEEviT_T0_T2_T3_T4_T5_:
.text._ZN2at6native27unrolled_elementwise_kernelINS0_13BinaryFunctorIdddZZZNS0_19minimum_kernel_cudaERNS_18TensorIteratorBaseEENKUlvE0_clEvENKUlvE_clEvEUlddE_EESt5arrayIPcLm3EELi4E23TrivialOffsetCalculatorILi2EjESC_ILi1EjENS0_6memory12LoadWithCastILi2EEENSF_13StoreWithCastILi1EEEEEviT_T0_T2_T3_T4_T5_:
        /* <DEDUP_REMOVED lines=32> */
.L_x_16556:
[----:B------:R-:W2:Y:S02]  /*0200*/  LDG.E.U8 R4, [R4.64] ;  /* 0x0000002404047981 */ /* 0x000ea4000c1e1100 */
[----:B--2---:R0:W1:Y:S01]  /*0210*/  I2F.F64.U16 R32, R4 ;  /* 0x0000000400207312 */ /* 0x0040620000101800 */
[----:B------:R-:W-:Y:S05]  /*0220*/  BRA `(.L_x_16558) ;  /* 0x00000e0000007947 */ /* 0x000fea0003800000 */
.L_x_16555:
        /* <DEDUP_REMOVED lines=9> */
.L_x_16560:
[----:B------:R-:W2:Y:S02]  /*02c0*/  LDG.E R4, [R4.64] ;  /* 0x0000002404047981 */ /* 0x000ea4000c1e1900 */
[----:B--2---:R0:W1:Y:S01]  /*02d0*/  I2F.F64 R32, R4 ;  /* 0x0000000400207312 */ /* 0x0040620000201c00 */
[----:B------:R-:W-:Y:S05]  /*02e0*/  BRA `(.L_x_16558) ;  /* 0x00000d4000007947 */ /* 0x000fea0003800000 */
.L_x_16559:
[----:B------:R-:W2:Y:S02]  /*02f0*/  LDG.E.U16 R4, [R4.64] ;  /* 0x0000002404047981 */ /* 0x000ea4000c1e1500 */
[----:B--2---:R0:W1:Y:S01]  /*0300*/  I2F.F64.S16 R32, R4 ;  /* 0x0000000400207312 */ /* 0x0040620000101c00 */
[----:B------:R-:W-:Y:S05]  /*0310*/  BRA `(.L_x_16558) ;  /* 0x00000d1000007947 */ /* 0x000fea0003800000 */
.L_x_16554:
        /* <DEDUP_REMOVED lines=10> */
.L_x_16562:
[----:B------:R-:W2:Y:S02]  /*03c0*/  LDG.E.U16 R0, [R4.64] ;  /* 0x0000002404007981 */ /* 0x000ea4000c1e1500 */
[----:B--2---:R-:W-:-:S05]  /*03d0*/  HADD2.F32 R0, -RZ, R0.H0_H0 ;  /* 0x20000000ff007230 */ /* 0x004fca0000004100 */
[----:B------:R-:W-:-:S04]  /*03e0*/  FMUL.FTZ R0, R0, 1 ;  /* 0x3f80000000007820 */ /* 0x000fc80000410000 */
[----:B------:R0:W1:Y:S01]  /*03f0*/  F2F.F64.F32 R32, R0 ;  /* 0x0000000000207310 */ /* 0x0000620000201800 */
[----:B------:R-:W-:Y:S05]  /*0400*/  BRA `(.L_x_16558) ;  /* 0x00000c2000007947 */ /* 0x000fea0003800000 */
.L_x_16561:
        /* <DEDUP_REMOVED lines=10> */
.L_x_16564:
[----:B------:R-:W2:Y:S02]  /*04b0*/  LDG.E.U16 R4, [R4.64] ;  /* 0x0000002404047981 */ /* 0x000ea4000c1e1500 */
[----:B--2---:R-:W-:-:S05]  /*04c0*/  HADD2.F32 R0, -RZ, R4.H0_H0 ;  /* 0x20000004ff007230 */ /* 0x004fca0000004100 */
[----:B------:R-:W-:-:S04]  /*04d0*/  FMUL.FTZ R0, R0, 1 ;  /* 0x3f80000000007820 */ /* 0x000fc80000410000 */
[----:B------:R0:W1:Y:S01]  /*04e0*/  F2F.F64.F32 R32, R0 ;  /* 0x0000000000207310 */ /* 0x0000620000201800 */
[----:B------:R-:W-:Y:S05]  /*04f0*/  BRA `(.L_x_16558) ;  /* 0x00000b3000007947 */ /* 0x000fea0003800000 */
.L_x_16563:
[----:B------:R0:W5:Y:S01]  /*0500*/  LDG.E.64 R32, [R4.64] ;  /* 0x0000002404207981 */ /* 0x000162000c1e1b00 */
[----:B------:R-:W-:Y:S05]  /*0510*/  BRA `(.L_x_16558) ;  /* 0x00000b1000007947 */ /* 0x000fea0003800000 */
.L_x_16553:
        /* <DEDUP_REMOVED lines=13> */
.L_x_16567:
[----:B------:R0:W5:Y:S01]  /*05f0*/  LDG.E.64 R32, [R4.64] ;  /* 0x0000002404207981 */ /* 0x000162000c1e1b00 */
[----:B------:R-:W-:Y:S05]  /*0600*/  BRA `(.L_x_16558) ;  /* 0x00000a2000007947 */ /* 0x000fea0003800000 */
.L_x_16566:
        /* <DEDUP_REMOVED lines=28> */
.L_x_16569:
        /* <DEDUP_REMOVED lines=16> */
.L_x_16568:
[----:B------:R-:W2:Y:S02]  /*08d0*/  LDG.E.U16 R0, [R4.64] ;  /* 0x0000002404007981 */ /* 0x000ea4000c1e1500 */
[----:B--2---:R-:W-:-:S05]  /*08e0*/  PRMT R0, RZ, 0x5410, R0 ;  /* 0x00005410ff007816 */ /* 0x004fca0000000000 */
[----:B------:R-:W-:-:S04]  /*08f0*/  FMUL.FTZ R0, R0, 1 ;  /* 0x3f80000000007820 */ /* 0x000fc80000410000 */
[----:B------:R0:W1:Y:S01]  /*0900*/  F2F.F64.F32 R32, R0 ;  /* 0x0000000000207310 */ /* 0x0000620000201800 */
[----:B------:R-:W-:Y:S05]  /*0910*/  BRA `(.L_x_16558) ;  /* 0x0000071000007947 */ /* 0x000fea0003800000 */
.L_x_16565:
        /* <DEDUP_REMOVED lines=11> */
.L_x_16572:
        /* <DEDUP_REMOVED lines=21> */
.L_x_16576:
[----:B------:R-:W-:Y:S05]  /*0b20*/  BSYNC B1 ;  /* 0x0000000000017941 */ /* 0x000fea0003800000 */
.L_x_16575:
[----:B------:R-:W-:Y:S01]  /*0b30*/  LEA R5, R0, 0x3b800000, 0x17 ;  /* 0x3b80000000057811 */ /* 0x000fe200078eb8ff */
[----:B------:R-:W-:-:S05]  /*0b40*/  IMAD.SHL.U32 R0, R3, 0x100000, RZ ;  /* 0x0010000003007824 */ /* 0x000fca00078e00ff */
[----:B------:R-:W-:Y:S02]  /*0b50*/  LOP3.LUT R0, R5, R0, R6, 0xfe, !PT ;  /* 0x0000000005007212 */ /* 0x000fe400078efe06 */
.L_x_16574:
[----:B------:R-:W-:Y:S05]  /*0b60*/  BSYNC B0 ;  /* 0x0000000000007941 */ /* 0x000fea0003800000 */
.L_x_16573:
[----:B------:R-:W-:-:S04]  /*0b70*/  FMUL.FTZ R0, R0, 1 ;  /* 0x3f80000000007820 */ /* 0x000fc80000410000 */
[----:B------:R0:W1:Y:S01]  /*0b80*/  F2F.F64.F32 R32, R0 ;  /* 0x0000000000207310 */ /* 0x0000620000201800 */
[----:B------:R-:W-:Y:S05]  /*0b90*/  BRA `(.L_x_16558) ;  /* 0x0000049000007947 */ /* 0x000fea0003800000 */
.L_x_16571:
        /* <DEDUP_REMOVED lines=21> */
.L_x_16580:
[----:B------:R-:W-:Y:S05]  /*0cf0*/  BSYNC B1 ;  /* 0x0000000000017941 */ /* 0x000fea0003800000 */
.L_x_16579:
[----:B------:R-:W-:Y:S01]  /*0d00*/  LEA R5, R0, 0x37800000, 0x17 ;  /* 0x3780000000057811 */ /* 0x000fe200078eb8ff */
[----:B------:R-:W-:-:S05]  /*0d10*/  IMAD.SHL.U32 R0, R3, 0x200000, RZ ;  /* 0x0020000003007824 */ /* 0x000fca00078e00ff */
[----:B------:R-:W-:Y:S02]  /*0d20*/  LOP3.LUT R0, R5, R0, R6, 0xfe, !PT ;  /* 0x0000000005007212 */ /* 0x000fe400078efe06 */
.L_x_16578:
[----:B------:R-:W-:Y:S05]  /*0d30*/  BSYNC B0 ;  /* 0x0000000000007941 */ /* 0x000fea0003800000 */
.L_x_16577:
[----:B------:R-:W-:-:S04]  /*0d40*/  FMUL.FTZ R0, R0, 1 ;  /* 0x3f80000000007820 */ /* 0x000fc80000410000 */
[----:B------:R0:W1:Y:S01]  /*0d50*/  F2F.F64.F32 R32, R0 ;  /* 0x0000000000207310 */ /* 0x0000620000201800 */
[----:B------:R-:W-:Y:S05]  /*0d60*/  BRA `(.L_x_16558) ;  /* 0x000002c000007947 */ /* 0x000fea0003800000 */
.L_x_16570:
        /* <DEDUP_REMOVED lines=14> */
.L_x_16584:
[----:B------:R-:W-:Y:S05]  /*0e50*/  BSYNC B0 ;  /* 0x0000000000007941 */ /* 0x000fea0003800000 */
.L_x_16583:
[----:B------:R-:W-:-:S04]  /*0e60*/  FMUL.FTZ R0, R0, 1 ;  /* 0x3f80000000007820 */ /* 0x000fc80000410000 */
[----:B------:R0:W1:Y:S01]  /*0e70*/  F2F.F64.F32 R32, R0 ;  /* 0x0000000000207310 */ /* 0x0000620000201800 */
[----:B------:R-:W-:Y:S05]  /*0e80*/  BRA `(.L_x_16558) ;  /* 0x000001a000007947 */ /* 0x000fea0003800000 */
.L_x_16557:
        /* <DEDUP_REMOVED lines=21> */
.L_x_16582:
[----:B------:R-:W2:Y:S02]  /*0fe0*/  LDG.E.64 R32, [R4.64] ;  /* 0x0000002404207981 */ /* 0x000ea4000c1e1b00 */
[----:B--2---:R-:W0:Y:S01]  /*0ff0*/  I2F.F64.U64 R32, R32 ;  /* 0x0000002000207312 */ /* 0x004e220000301800 */
[----:B------:R-:W-:Y:S05]  /*1000*/  BRA `(.L_x_16558) ;  /* 0x0000002000007947 */ /* 0x000fea0003800000 */
.L_x_16581:
[----:B------:R-:W2:Y:S02]  /*1010*/  LDG.E R4, [R4.64] ;  /* 0x0000002404047981 */ /* 0x000ea4000c1e1900 */
[----:B--2---:R0:W1:Y:S02]  /*1020*/  I2F.F64.U32 R32, R4 ;  /* 0x0000000400207312 */ /* 0x0040640000201800 */
.L_x_16558:
        /* <DEDUP_REMOVED lines=17> */
.L_x_16588:
[----:B------:R-:W2:Y:S02]  /*1140*/  LDG.E.U8 R4, [R4.64] ;  /* 0x0000002404047981 */ /* 0x000ea4000c1e1100 */
[----:B--2---:R0:W2:Y:S01]  /*1150*/  I2F.F64.U16 R30, R4 ;  /* 0x00000004001e7312 */ /* 0x0040a20000101800 */
[----:B------:R-:W-:Y:S05]  /*1160*/  BRA `(.L_x_16590) ;  /* 0x00000df000007947 */ /* 0x000fea0003800000 */
.L_x_16587:
        /* <DEDUP_REMOVED lines=9> */
.L_x_16592:
[----:B------:R-:W2:Y:S02]  /*1200*/  LDG.E R4, [R4.64] ;  /* 0x0000002404047981 */ /* 0x000ea4000c1e1900 */
[----:B--2---:R0:W2:Y:S01]  /*1210*/  I2F.F64 R30, R4 ;  /* 0x00000004001e7312 */ /* 0x0040a20000201c00 */
[----:B------:R-:W-:Y:S05]  /*1220*/  BRA `(.L_x_16590) ;  /* 0x00000d3000007947 */ /* 0x000fea0003800000 */
.L_x_16591:
[----:B------:R-:W2:Y:S02]  /*1230*/  LDG.E.U16 R4, [R4.64] ;  /* 0x0000002404047981 */ /* 0x000ea4000c1e1500 */
[----:B--2---:R0:W2:Y:S01]  /*1240*/  I2F.F64.S16 R30, R4 ;  /* 0x00000004001e7312 */ /* 0x0040a20000101c00 */
[----:B------:R-:W-:Y:S05]  /*1250*/  BRA `(.L_x_16590) ;  /* 0x00000d0000007947 */ /* 0x000fea0003800000 */
.L_x_16586:
        /* <DEDUP_REMOVED lines=10> */
.L_x_16594:
[----:B------:R-:W2:Y:S02]  /*1300*/  LDG.E.U16 R0, [R4.64] ;  /* 0x0000002404007981 */ /* 0x000ea4000c1e1500 */
[----:B--2---:R-:W-:-:S05]  /*1310*/  HADD2.F32 R0, -RZ, R0.H0_H0 ;  /* 0x20000000ff007230 */ /* 0x004fca0000004100 */
[----:B------:R-:W-:-:S04]  /*1320*/  FMUL.FTZ R0, R0, 1 ;  /* 0x3f80000000007820 */ /* 0x000fc80000410000 */
[----:B------:R0:W2:Y:S01]  /*1330*/  F2F.F64.F32 R30, R0 ;  /* 0x00000000001e7310 */ /* 0x0000a20000201800 */
[----:B------:R-:W-:Y:S05]  /*1340*/  BRA `(.L_x_16590) ;  /* 0x00000c1000007947 */ /* 0x000fea0003800000 */
.L_x_16593:
        /* <DEDUP_REMOVED lines=10> */
.L_x_16596:
[----:B------:R-:W2:Y:S02]  /*13f0*/  LDG.E.U16 R4, [R4.64] ;  /* 0x0000002404047981 */ /* 0x000ea4000c1e1500 */
[----:B--2---:R-:W-:-:S05]  /*1400*/  HADD2.F32 R0, -RZ, R4.H0_H0 ;  /* 0x20000004ff007230 */ /* 0x004fca0000004100 */
[----:B------:R-:W-:-:S04]  /*1410*/  FMUL.FTZ R0, R0, 1 ;  /* 0x3f80000000007820 */ /* 0x000fc80000410000 */
[----:B------:R0:W2:Y:S01]  /*1420*/  F2F.F64.F32 R30, R0 ;  /* 0x00000000001e7310 */ /* 0x0000a20000201800 */
[----:B------:R-:W-:Y:S05]  /*1430*/  BRA `(.L_x_16590) ;  /* 0x00000b2000007947 */ /* 0x000fea0003800000 */
.L_x_16595:
[----:B------:R0:W5:Y:S01]  /*1440*/  LDG.E.64 R30, [R4.64] ;  /* 0x00000024041e7981 */ /* 0x000162000c1e1b00 */
[----:B------:R-:W-:Y:S05]  /*1450*/  BRA `(.L_x_16590) ;  /* 0x00000b0000007947 */ /* 0x000fea0003800000 */
.L_x_16585:
        /* <DEDUP_REMOVED lines=13> */
.L_x_16599:
[----:B------:R0:W5:Y:S01]  /*1530*/  LDG.E.64 R30, [R4.64] ;  /* 0x00000024041e7981 */ /* 0x000162000c1e1b00 */
[----:B------:R-:W-:Y:S05]  /*1540*/  BRA `(.L_x_16590) ;  /* 0x00000a1000007947 */ /* 0x000fea0003800000 */
.L_x_16598:
        /* <DEDUP_REMOVED lines=28> */
.L_x_16601:
        /* <DEDUP_REMOVED lines=15> */
.L_x_16600:
[----:B------:R-:W2:Y:S02]  /*1800*/  LDG.E.U16 R0, [R4.64] ;  /* 0x0000002404007981 */ /* 0x000ea4000c1e1500 */
[----:B--2---:R-:W-:-:S05]  /*1810*/  PRMT R0, RZ, 0x5410, R0 ;  /* 0x00005410ff007816 */ /* 0x004fca0000000000 */
[----:B------:R-:W-:-:S04]  /*1820*/  FMUL.FTZ R0, R0, 1 ;  /* 0x3f80000000007820 */ /* 0x000fc80000410000 */
[----:B------:R0:W2:Y:S01]  /*1830*/  F2F.F64.F32 R30, R0 ;  /* 0x00000000001e7310 */ /* 0x0000a20000201800 */
[----:B------:R-:W-:Y:S05]  /*1840*/  BRA `(.L_x_16590) ;  /* 0x0000071000007947 */ /* 0x000fea0003800000 */
.L_x_16597:
        /* <DEDUP_REMOVED lines=11> */
.L_x_16604:
        /* <DEDUP_REMOVED lines=21> */
.L_x_16608:
[----:B------:R-:W-:Y:S05]  /*1a50*/  BSYNC B1 ;  /* 0x0000000000017941 */ /* 0x000fea0003800000 */
.L_x_16607:
[----:B------:R-:W-:Y:S01]  /*1a60*/  LEA R5, R0, 0x3b800000, 0x17 ;  /* 0x3b80000000057811 */ /* 0x000fe200078eb8ff */
[----:B------:R-:W-:-:S05]  /*1a70*/  IMAD.SHL.U32 R0, R3, 0x100000, RZ ;  /* 0x0010000003007824 */ /* 0x000fca00078e00ff */
[----:B------:R-:W-:Y:S02]  /*1a80*/  LOP3.LUT R0, R5, R0, R6, 0xfe, !PT ;  /* 0x0000000005007212 */ /* 0x000fe400078efe06 */
.L_x_16606:
[----:B------:R-:W-:Y:S05]  /*1a90*/  BSYNC B0 ;  /* 0x0000000000007941 */ /* 0x000fea0003800000 */
.L_x_16605:
[----:B------:R-:W-:-:S04]  /*1aa0*/  FMUL.FTZ R0, R0, 1 ;  /* 0x3f80000000007820 */ /* 0x000fc80000410000 */
[----:B------:R0:W2:Y:S01]  /*1ab0*/  F2F.F64.F32 R30, R0 ;  /* 0x00000000001e7310 */ /* 0x0000a20000201800 */
[----:B------:R-:W-:Y:S05]  /*1ac0*/  BRA `(.L_x_16590) ;  /* 0x0000049000007947 */ /* 0x000fea0003800000 */
.L_x_16603:
        /* <DEDUP_REMOVED lines=21> */
.L_x_16612:
[----:B------:R-:W-:Y:S05]  /*1c20*/  BSYNC B1 ;  /* 0x0000000000017941 */ /* 0x000fea0003800000 */
.L_x_16611:
[----:B------:R-:W-:Y:S01]  /*1c30*/  LEA R5, R0, 0x37800000, 0x17 ;  /* 0x3780000000057811 */ /* 0x000fe200078eb8ff */
[----:B------:R-:W-:-:S05]  /*1c40*/  IMAD.SHL.U32 R0, R3, 0x200000, RZ ;  /* 0x0020000003007824 */ /* 0x000fca00078e00ff */
[----:B------:R-:W-:Y:S02]  /*1c50*/  LOP3.LUT R0, R5, R0, R6, 0xfe, !PT ;  /* 0x0000000005007212 */ /* 0x000fe400078efe06 */
.L_x_16610:
[----:B------:R-:W-:Y:S05]  /*1c60*/  BSYNC B0 ;  /* 0x0000000000007941 */ /* 0x000fea0003800000 */
.L_x_16609:
[----:B------:R-:W-:-:S04]  /*1c70*/  FMUL.FTZ R0, R0, 1 ;  /* 0x3f80000000007820 */ /* 0x000fc80000410000 */
[----:B------:R0:W2:Y:S01]  /*1c80*/  F2F.F64.F32 R30, R0 ;  /* 0x00000000001e7310 */ /* 0x0000a20000201800 */
[----:B------:R-:W-:Y:S05]  /*1c90*/  BRA `(.L_x_16590) ;  /* 0x000002c000007947 */ /* 0x000fea0003800000 */
.L_x_16602:
        /* <DEDUP_REMOVED lines=14> */
.L_x_16616:
[----:B------:R-:W-:Y:S05]  /*1d80*/  BSYNC B0 ;  /* 0x0000000000007941 */ /* 0x000fea0003800000 */
.L_x_16615:
[----:B------:R-:W-:-:S04]  /*1d90*/  FMUL.FTZ R0, R0, 1 ;  /* 0x3f80000000007820 */ /* 0x000fc80000410000 */
[----:B------:R0:W2:Y:S01]  /*1da0*/  F2F.F64.F32 R30, R0 ;  /* 0x00000000001e7310 */ /* 0x0000a20000201800 */
[----:B------:R-:W-:Y:S05]  /*1db0*/  BRA `(.L_x_16590) ;  /* 0x000001a000007947 */ /* 0x000fea0003800000 */
.L_x_16589:
        /* <DEDUP_REMOVED lines=21> */
.L_x_16614:
[----:B------:R-:W2:Y:S02]  /*1f10*/  LDG.E.64 R30, [R4.64] ;  /* 0x00000024041e7981 */ /* 0x000ea4000c1e1b00 */
[----:B--2---:R-:W0:Y:S01]  /*1f20*/  I2F.F64.U64 R30, R30 ;  /* 0x0000001e001e7312 */ /* 0x004e220000301800 */
[----:B------:R-:W-:Y:S05]  /*1f30*/  BRA `(.L_x_16590) ;  /* 0x0000002000007947 */ /* 0x000fea0003800000 */
.L_x_16613:
[----:B------:R-:W2:Y:S02]  /*1f40*/  LDG.E R4, [R4.64] ;  /* 0x0000002404047981 */ /* 0x000ea4000c1e1900 */
[----:B--2---:R0:W2:Y:S02]  /*1f50*/  I2F.F64.U32 R30, R4 ;  /* 0x00000004001e7312 */ /* 0x0040a40000201800 */
.L_x_16590:
[----:B------:R-:W3:Y:S02]  /*1f60*/  S2R R23, SR_TID.X ;  /* 0x0000000000177919 */ /* 0x000ee40000002100 */
[----:B---3--:R-:W-:Y:S02]  /*1f70*/  IADD3 R23, R23, 0x80, RZ ;  /* 0x0000008017177810 */ /* 0x008fe40007ffe0ff */
.L_x_16552:
[----:B-1-3--:R-:W-:Y:S05]  /*1f80*/  BSYNC B6 ;  /* 0x0000000000067941 */ /* 0x00afea0003800000 */
.L_x_16551:
        /* <DEDUP_REMOVED lines=22> */
.L_x_16622:
[----:B------:R-:W3:Y:S02]  /*20f0*/  LDG.E.U8 R4, [R4.64] ;  /* 0x0000002404047981 */ /* 0x000ee4000c1e1100 */
[----:B---3--:R0:W1:Y:S01]  /*2100*/  I2F.F64.U16 R28, R4 ;  /* 0x00000004001c7312 */ /* 0x0080620000101800 */
[----:B------:R-:W-:Y:S05]  /*2110*/  BRA `(.L_x_16624) ;  /* 0x00000df000007947 */ /* 0x000fea0003800000 */
.L_x_16621:
        /* <DEDUP_REMOVED lines=9> */
.L_x_16626:
[----:B------:R-:W3:Y:S02]  /*21b0*/  LDG.E R4, [R4.64] ;  /* 0x0000002404047981 */ /* 0x000ee4000c1e1900 */
[----:B---3--:R0:W1:Y:S01]  /*21c0*/  I2F.F64 R28, R4 ;  /* 0x00000004001c7312 */ /* 0x0080620000201c00 */
[----:B------:R-:W-:Y:S05]  /*21d0*/  BRA `(.L_x_16624) ;  /* 0x00000d3000007947 */ /* 0x000fea0003800000 */
.L_x_16625:
[----:B------:R-:W3:Y:S02]  /*21e0*/  LDG.E.U16 R4, [R4.64] ;  /* 0x0000002404047981 */ /* 0x000ee4000c1e1500 */
[----:B---3--:R0:W1:Y:S01]  /*21f0*/  I2F.F64.S16 R28, R4 ;  /* 0x00000004001c7312 */ /* 0x0080620000101c00 */
[----:B------:R-:W-:Y:S05]  /*2200*/  BRA `(.L_x_16624) ;  /* 0x00000d0000007947 */ /* 0x000fea0003800000 */
.L_x_16620:
        /* <DEDUP_REMOVED lines=10> */
.L_x_16628:
[----:B------:R-:W3:Y:S02]  /*22b0*/  LDG.E.U16 R0, [R4.64] ;  /* 0x0000002404007981 */ /* 0x000ee4000c1e1500 */
[----:B---3--:R-:W-:-:S05]  /*22c0*/  HADD2.F32 R0, -RZ, R0.H0_H0 ;  /* 0x20000000ff007230 */ /* 0x008fca0000004100 */
[----:B------:R-:W-:-:S04]  /*22d0*/  FMUL.FTZ R0, R0, 1 ;  /* 0x3f80000000007820 */ /* 0x000fc80000410000 */
[----:B------:R0:W1:Y:S01]  /*22e0*/  F2F.F64.F32 R28, R0 ;  /* 0x00000000001c7310 */ /* 0x0000620000201800 */
[----:B------:R-:W-:Y:S05]  /*22f0*/  BRA `(.L_x_16624) ;  /* 0x00000c1000007947 */ /* 0x000fea0003800000 */
.L_x_16627:
        /* <DEDUP_REMOVED lines=10> */
.L_x_16630:
[----:B------:R-:W3:Y:S02]  /*23a0*/  LDG.E.U16 R4, [R4.64] ;  /* 0x0000002404047981 */ /* 0x000ee4000c1e1500 */
[----:B---3--:R-:W-:-:S05]  /*23b0*/  HADD2.F32 R0, -RZ, R4.H0_H0 ;  /* 0x20000004ff007230 */ /* 0x008fca0000004100 */
[----:B------:R-:W-:-:S04]  /*23c0*/  FMUL.FTZ R0, R0, 1 ;  /* 0x3f80000000007820 */ /* 0x000fc80000410000 */
[----:B------:R0:W1:Y:S01]  /*23d0*/  F2F.F64.F32 R28, R0 ;  /* 0x00000000001c7310 */ /* 0x0000620000201800 */
[----:B------:R-:W-:Y:S05]  /*23e0*/  BRA `(.L_x_16624) ;  /* 0x00000b2000007947 */ /* 0x000fea0003800000 */
.L_x_16629:
[----:B------:R0:W5:Y:S01]  /*23f0*/  LDG.E.64 R28, [R4.64] ;  /* 0x00000024041c7981 */ /* 0x000162000c1e1b00 */
[----:B------:R-:W-:Y:S05]  /*2400*/  BRA `(.L_x_16624) ;  /* 0x00000b0000007947 */ /* 0x000fea0003800000 */
.L_x_16619:
        /* <DEDUP_REMOVED lines=13> */
.L_x_16633:
[----:B------:R0:W5:Y:S01]  /*24e0*/  LDG.E.64 R28, [R4.64] ;  /* 0x00000024041c7981 */ /* 0x000162000c1e1b00 */
[----:B------:R-:W-:Y:S05]  /*24f0*/  BRA `(.L_x_16624) ;  /* 0x00000a1000007947 */ /* 0x000fea0003800000 */
.L_x_16632:
        /* <DEDUP_REMOVED lines=28> */
.L_x_16635:
        /* <DEDUP_REMOVED lines=15> */
.L_x_16634:
[----:B------:R-:W3:Y:S02]  /*27b0*/  LDG.E.U16 R0, [R4.64] ;  /* 0x0000002404007981 */ /* 0x000ee4000c1e1500 */
[----:B---3--:R-:W-:-:S05]  /*27c0*/  PRMT R0, RZ, 0x5410, R0 ;  /* 0x00005410ff007816 */ /* 0x008fca0000000000 */
[----:B------:R-:W-:-:S04]  /*27d0*/  FMUL.FTZ R0, R0, 1 ;  /* 0x3f80000000007820 */ /* 0x000fc80000410000 */
[----:B------:R0:W1:Y:S01]  /*27e0*/  F2F.F64.F32 R28, R0 ;  /* 0x00000000001c7310 */ /* 0x0000620000201800 */
[----:B------:R-:W-:Y:S05]  /*27f0*/  BRA `(.L_x_16624) ;  /* 0x0000071000007947 */ /* 0x000fea0003800000 */
.L_x_16631:
        /* <DEDUP_REMOVED lines=11> */
.L_x_16638:
        /* <DEDUP_REMOVED lines=21> */
.L_x_16642:
[----:B------:R-:W-:Y:S05]  /*2a00*/  BSYNC B1 ;  /* 0x0000000000017941 */ /* 0x000fea0003800000 */
.L_x_16641:
[----:B------:R-:W-:Y:S01]  /*2a10*/  LEA R5, R0, 0x3b800000, 0x17 ;  /* 0x3b80000000057811 */ /* 0x000fe200078eb8ff */
[----:B------:R-:W-:-:S05]  /*2a20*/  IMAD.SHL.U32 R0, R3, 0x100000, RZ ;  /* 0x0010000003007824 */ /* 0x000fca00078e00ff */
[----:B------:R-:W-:Y:S02]  /*2a30*/  LOP3.LUT R0, R5, R0, R6, 0xfe, !PT ;  /* 0x0000000005007212 */ /* 0x000fe400078efe06 */
.L_x_16640:
[----:B------:R-:W-:Y:S05]  /*2a40*/  BSYNC B0 ;  /* 0x0000000000007941 */ /* 0x000fea0003800000 */
.L_x_16639:
[----:B------:R-:W-:-:S04]  /*2a50*/  FMUL.FTZ R0, R0, 1 ;  /* 0x3f80000000007820 */ /* 0x000fc80000410000 */
[----:B------:R0:W1:Y:S01]  /*2a60*/  F2F.F64.F32 R28, R0 ;  /* 0x00000000001c7310 */ /* 0x0000620000201800 */
[----:B------:R-:W-:Y:S05]  /*2a70*/  BRA `(.L_x_16624) ;  /* 0x0000049000007947 */ /* 0x000fea0003800000 */
.L_x_16637:
        /* <DEDUP_REMOVED lines=21> */
.L_x_16646:
[----:B------:R-:W-:Y:S05]  /*2bd0*/  BSYNC B1 ;  /* 0x0000000000017941 */ /* 0x000fea0003800000 */
.L_x_16645:
[----:B------:R-:W-:Y:S01]  /*2be0*/  LEA R5, R0, 0x37800000, 0x17 ;  /* 0x3780000000057811 */ /* 0x000fe200078eb8ff */
[----:B------:R-:W-:-:S05]  /*2bf0*/  IMAD.SHL.U32 R0, R3, 0x200000, RZ ;  /* 0x0020000003007824 */ /* 0x000fca00078e00ff */
[----:B------:R-:W-:Y:S02]  /*2c00*/  LOP3.LUT R0, R5, R0, R6, 0xfe, !PT ;  /* 0x0000000005007212 */ /* 0x000fe400078efe06 */
.L_x_16644:
[----:B------:R-:W-:Y:S05]  /*2c10*/  BSYNC B0 ;  /* 0x0000000000007941 */ /* 0x000fea0003800000 */
.L_x_16643:
[----:B------:R-:W-:-:S04]  /*2c20*/  FMUL.FTZ R0, R0, 1 ;  /* 0x3f80000000007820 */ /* 0x000fc80000410000 */
[----:B------:R0:W1:Y:S01]  /*2c30*/  F2F.F64.F32 R28, R0 ;  /* 0x00000000001c7310 */ /* 0x0000620000201800 */
[----:B------:R-:W-:Y:S05]  /*2c40*/  BRA `(.L_x_16624) ;  /* 0x000002c000007947 */ /* 0x000fea0003800000 */
.L_x_16636:
        /* <DEDUP_REMOVED lines=14> */
.L_x_16650:
[----:B------:R-:W-:Y:S05]  /*2d30*/  BSYNC B0 ;  /* 0x0000000000007941 */ /* 0x000fea0003800000 */
.L_x_16649:
[----:B------:R-:W-:-:S04]  /*2d40*/  FMUL.FTZ R0, R0, 1 ;  /* 0x3f80000000007820 */ /* 0x000fc80000410000 */
[----:B------:R0:W1:Y:S01]  /*2d50*/  F2F.F64.F32 R28, R0 ;  /* 0x00000000001c7310 */ /* 0x0000620000201800 */
[----:B------:R-:W-:Y:S05]  /*2d60*/  BRA `(.L_x_16624) ;  /* 0x000001a000007947 */ /* 0x000fea0003800000 */
.L_x_16623:
        /* <DEDUP_REMOVED lines=21> */
.L_x_16648:
[----:B------:R-:W3:Y:S02]  /*2ec0*/  LDG.E.64 R28, [R4.64] ;  /* 0x00000024041c7981 */ /* 0x000ee4000c1e1b00 */
[----:B---3--:R-:W0:Y:S01]  /*2ed0*/  I2F.F64.U64 R28, R28 ;  /* 0x0000001c001c7312 */ /* 0x008e220000301800 */
[----:B------:R-:W-:Y:S05]  /*2ee0*/  BRA `(.L_x_16624) ;  /* 0x0000002000007947 */ /* 0x000fea0003800000 */
.L_x_16647:
[----:B------:R-:W3:Y:S02]  /*2ef0*/  LDG.E R4, [R4.64] ;  /* 0x0000002404047981 */ /* 0x000ee4000c1e1900 */
[----:B---3--:R0:W1:Y:S02]  /*2f00*/  I2F.F64.U32 R28, R4 ;  /* 0x00000004001c7312 */ /* 0x0080640000201800 */
.L_x_16624:
        /* <DEDUP_REMOVED lines=17> */
.L_x_16654:
[----:B------:R-:W3:Y:S02]  /*3020*/  LDG.E.U8 R4, [R4.64] ;  /* 0x0000002404047981 */ /* 0x000ee4000c1e1100 */
[----:B---3--:R0:W3:Y:S01]  /*3030*/  I2F.F64.U16 R34, R4 ;  /* 0x0000000400227312 */ /* 0x0080e20000101800 */
[----:B------:R-:W-:Y:S05]  /*3040*/  BRA `(.L_x_16656) ;  /* 0x00000df000007947 */ /* 0x000fea0003800000 */
.L_x_16653:
        /* <DEDUP_REMOVED lines=9> */
.L_x_16658:
[----:B------:R-:W3:Y:S02]  /*30e0*/  LDG.E R4, [R4.64] ;  /* 0x0000002404047981 */ /* 0x000ee4000c1e1900 */
[----:B---3--:R0:W3:Y:S01]  /*30f0*/  I2F.F64 R34, R4 ;  /* 0x0000000400227312 */ /* 0x0080e20000201c00 */
[----:B------:R-:W-:Y:S05]  /*3100*/  BRA `(.L_x_16656) ;  /* 0x00000d3000007947 */ /* 0x000fea0003800000 */
.L_x_16657:
[----:B------:R-:W3:Y:S02]  /*3110*/  LDG.E.U16 R4, [R4.64] ;  /* 0x0000002404047981 */ /* 0x000ee4000c1e1500 */
[----:B---3--:R0:W3:Y:S01]  /*3120*/  I2F.F64.S16 R34, R4 ;  /* 0x0000000400227312 */ /* 0x0080e20000101c00 */
[----:B------:R-:W-:Y:S05]  /*3130*/  BRA `(.L_x_16656) ;  /* 0x00000d0000007947 */ /* 0x000fea0003800000 */
.L_x_16652:
        /* <DEDUP_REMOVED lines=10> */
.L_x_16660:
[----:B------:R-:W3:Y:S02]  /*31e0*/  LDG.E.U16 R0, [R4.64] ;  /* 0x0000002404007981 */ /* 0x000ee4000c1e1500 */
[----:B---3--:R-:W-:-:S05]  /*31f0*/  HADD2.F32 R0, -RZ, R0.H0_H0 ;  /* 0x20000000ff007230 */ /* 0x008fca0000004100 */
[----:B------:R-:W-:-:S04]  /*3200*/  FMUL.FTZ R0, R0, 1 ;  /* 0x3f80000000007820 */ /* 0x000fc80000410000 */
[----:B------:R0:W3:Y:S01]  /*3210*/  F2F.F64.F32 R34, R0 ;  /* 0x0000000000227310 */ /* 0x0000e20000201800 */
[----:B------:R-:W-:Y:S05]  /*3220*/  BRA `(.L_x_16656) ;  /* 0x00000c1000007947 */ /* 0x000fea0003800000 */
.L_x_16659:
        /* <DEDUP_REMOVED lines=10> */
.L_x_16662:
[----:B------:R-:W3:Y:S02]  /*32d0*/  LDG.E.U16 R4, [R4.64] ;  /* 0x0000002404047981 */ /* 0x000ee4000c1e1500 */
[----:B---3--:R-:W-:-:S05]  /*32e0*/  HADD2.F32 R0, -RZ, R4.H0_H0 ;  /* 0x20000004ff007230 */ /* 0x008fca0000004100 */
[----:B------:R-:W-:-:S04]  /*32f0*/  FMUL.FTZ R0, R0, 1 ;  /* 0x3f80000000007820 */ /* 0x000fc80000410000 */
[----:B------:R0:W3:Y:S01]  /*3300*/  F2F.F64.F32 R34, R0 ;  /* 0x0000000000227310 */ /* 0x0000e20000201800 */
[----:B------:R-:W-:Y:S05]  /*3310*/  BRA `(.L_x_16656) ;  /* 0x00000b2000007947 */ /* 0x000fea0003800000 */
.L_x_16661:
[----:B------:R0:W5:Y:S01]  /*3320*/  LDG.E.64 R34, [R4.64] ;  /* 0x0000002404227981 */ /* 0x000162000c1e1b00 */
[----:B------:R-:W-:Y:S05]  /*3330*/  BRA `(.L_x_16656) ;  /* 0x00000b0000007947 */ /* 0x000fea0003800000 */
.L_x_16651:
        /* <DEDUP_REMOVED lines=13> */
.L_x_16665:
[----:B------:R0:W5:Y:S01]  /*3410*/  LDG.E.64 R34, [R4.64] ;  /* 0x0000002404227981 */ /* 0x000162000c1e1b00 */
[----:B------:R-:W-:Y:S05]  /*3420*/  BRA `(.L_x_16656) ;  /* 0x00000a1000007947 */ /* 0x000fea0003800000 */
.L_x_16664:
        /* <DEDUP_REMOVED lines=28> */
.L_x_16667:
        /* <DEDUP_REMOVED lines=15> */
.L_x_16666:
[----:B------:R-:W3:Y:S02]  /*36e0*/  LDG.E.U16 R0, [R4.64] ;  /* 0x0000002404007981 */ /* 0x000ee4000c1e1500 */
[----:B---3--:R-:W-:-:S05]  /*36f0*/  PRMT R0, RZ, 0x5410, R0 ;  /* 0x00005410ff007816 */ /* 0x008fca0000000000 */
[----:B------:R-:W-:-:S04]  /*3700*/  FMUL.FTZ R0, R0, 1 ;  /* 0x3f80000000007820 */ /* 0x000fc80000410000 */
[----:B------:R0:W3:Y:S01]  /*3710*/  F2F.F64.F32 R34, R0 ;  /* 0x0000000000227310 */ /* 0x0000e20000201800 */
[----:B------:R-:W-:Y:S05]  /*3720*/  BRA `(.L_x_16656) ;  /* 0x0000071000007947 */ /* 0x000fea0003800000 */
.L_x_16663:
        /* <DEDUP_REMOVED lines=11> */
.L_x_16670:
        /* <DEDUP_REMOVED lines=21> */
.L_x_16674:
[----:B------:R-:W-:Y:S05]  /*3930*/  BSYNC B1 ;  /* 0x0000000000017941 */ /* 0x000fea0003800000 */
.L_x_16673:
[----:B------:R-:W-:Y:S01]  /*3940*/  LEA R5, R0, 0x3b800000, 0x17 ;  /* 0x3b80000000057811 */ /* 0x000fe200078eb8ff */
[----:B------:R-:W-:-:S05]  /*3950*/  IMAD.SHL.U32 R0, R3, 0x100000, RZ ;  /* 0x0010000003007824 */ /* 0x000fca00078e00ff */
[----:B------:R-:W-:Y:S02]  /*3960*/  LOP3.LUT R0, R5, R0, R6, 0xfe, !PT ;  /* 0x0000000005007212 */ /* 0x000fe400078efe06 */
.L_x_16672:
[----:B------:R-:W-:Y:S05]  /*3970*/  BSYNC B0 ;  /* 0x0000000000007941 */ /* 0x000fea0003800000 */
.L_x_16671:
[----:B------:R-:W-:-:S04]  /*3980*/  FMUL.FTZ R0, R0, 1 ;  /* 0x3f80000000007820 */ /* 0x000fc80000410000 */
[----:B------:R0:W3:Y:S01]  /*3990*/  F2F.F64.F32 R34, R0 ;  /* 0x0000000000227310 */ /* 0x0000e20000201800 */
[----:B------:R-:W-:Y:S05]  /*39a0*/  BRA `(.L_x_16656) ;  /* 0x0000049000007947 */ /* 0x000fea0003800000 */
.L_x_16669:
        /* <DEDUP_REMOVED lines=21> */
.L_x_16678:
[----:B------:R-:W-:Y:S05]  /*3b00*/  BSYNC B1 ;  /* 0x0000000000017941 */ /* 0x000fea0003800000 */
.L_x_16677:
[----:B------:R-:W-:Y:S01]  /*3b10*/  LEA R5, R0, 0x37800000, 0x17 ;  /* 0x3780000000057811 */ /* 0x000fe200078eb8ff */
[----:B------:R-:W-:-:S05]  /*3b20*/  IMAD.SHL.U32 R0, R3, 0x200000, RZ ;  /* 0x0020000003007824 */ /* 0x000fca00078e00ff */
[----:B------:R-:W-:Y:S02]  /*3b30*/  LOP3.LUT R0, R5, R0, R6, 0xfe, !PT ;  /* 0x0000000005007212 */ /* 0x000fe400078efe06 */
.L_x_16676:
[----:B------:R-:W-:Y:S05]  /*3b40*/  BSYNC B0 ;  /* 0x0000000000007941 */ /* 0x000fea0003800000 */
.L_x_16675:
[----:B------:R-:W-:-:S04]  /*3b50*/  FMUL.FTZ R0, R0, 1 ;  /* 0x3f80000000007820 */ /* 0x000fc80000410000 */
[----:B------:R0:W3:Y:S01]  /*3b60*/  F2F.F64.F32 R34, R0 ;  /* 0x0000000000227310 */ /* 0x0000e20000201800 */
[----:B------:R-:W-:Y:S05]  /*3b70*/  BRA `(.L_x_16656) ;  /* 0x000002c000007947 */ /* 0x000fea0003800000 */
.L_x_16668:
        /* <DEDUP_REMOVED lines=14> */
.L_x_16682:
[----:B------:R-:W-:Y:S05]  /*3c60*/  BSYNC B0 ;  /* 0x0000000000007941 */ /* 0x000fea0003800000 */
.L_x_16681:
[----:B------:R-:W-:-:S04]  /*3c70*/  FMUL.FTZ R0, R0, 1 ;  /* 0x3f80000000007820 */ /* 0x000fc80000410000 */
[----:B------:R0:W3:Y:S01]  /*3c80*/  F2F.F64.F32 R34, R0 ;  /* 0x0000000000227310 */ /* 0x0000e20000201800 */
[----:B------:R-:W-:Y:S05]  /*3c90*/  BRA `(.L_x_16656) ;  /* 0x000001a000007947 */ /* 0x000fea0003800000 */
.L_x_16655:
        /* <DEDUP_REMOVED lines=21> */
.L_x_16680:
[----:B------:R-:W3:Y:S02]  /*3df0*/  LDG.E.64 R34, [R4.64] ;  /* 0x0000002404227981 */ /* 0x000ee4000c1e1b00 */
[----:B---3--:R-:W0:Y:S01]  /*3e00*/  I2F.F64.U64 R34, R34 ;  /* 0x0000002200227312 */ /* 0x008e220000301800 */
[----:B------:R-:W-:Y:S05]  /*3e10*/  BRA `(.L_x_16656) ;  /* 0x0000002000007947 */ /* 0x000fea0003800000 */
.L_x_16679:
[----:B------:R-:W3:Y:S02]  /*3e20*/  LDG.E R4, [R4.64] ;  /* 0x0000002404047981 */ /* 0x000ee4000c1e1900 */
[----:B---3--:R0:W3:Y:S02]  /*3e30*/  I2F.F64.U32 R34, R4 ;  /* 0x0000000400227312 */ /* 0x0080e40000201800 */
.L_x_16656:
[----:B------:R-:W-:-:S03]  /*3e40*/  IADD3 R23, R23, 0x80, RZ ;  /* 0x0000008017177810 */ /* 0x000fc60007ffe0ff */
.L_x_16618:
[----:B------:R-:W-:Y:S05]  /*3e50*/  BSYNC B6 ;  /* 0x0000000000067941 */ /* 0x000fea0003800000 */
.L_x_16617:
        /* <DEDUP_REMOVED lines=24> */
.L_x_16688:
[----:B------:R-:W4:Y:S02]  /*3fe0*/  LDG.E.U8 R4, [R4.64] ;  /* 0x0000002404047981 */ /* 0x000f24000c1e1100 */
[----:B----4-:R0:W4:Y:S01]  /*3ff0*/  I2F.F64.U16 R24, R4 ;  /* 0x0000000400187312 */ /* 0x0101220000101800 */
[----:B------:R-:W-:Y:S05]  /*4000*/  BRA `(.L_x_16690) ;  /* 0x00000df000007947 */ /* 0x000fea0003800000 */
.L_x_16687:
        /* <DEDUP_REMOVED lines=9> */
.L_x_16692:
[----:B------:R-:W4:Y:S02]  /*40a0*/  LDG.E R4, [R4.64] ;  /* 0x0000002404047981 */ /* 0x000f24000c1e1900 */
[----:B----4-:R0:W4:Y:S01]  /*40b0*/  I2F.F64 R24, R4 ;  /* 0x0000000400187312 */ /* 0x0101220000201c00 */
[----:B------:R-:W-:Y:S05]  /*40c0*/  BRA `(.L_x_16690) ;  /* 0x00000d3000007947 */ /* 0x000fea0003800000 */
.L_x_16691:
[----:B------:R-:W4:Y:S02]  /*40d0*/  LDG.E.U16 R4, [R4.64] ;  /* 0x0000002404047981 */ /* 0x000f24000c1e1500 */
[----:B----4-:R0:W4:Y:S01]  /*40e0*/  I2F.F64.S16 R24, R4 ;  /* 0x0000000400187312 */ /* 0x0101220000101c00 */
[----:B------:R-:W-:Y:S05]  /*40f0*/  BRA `(.L_x_16690) ;  /* 0x00000d0000007947 */ /* 0x000fea0003800000 */
.L_x_16686:
        /* <DEDUP_REMOVED lines=10> */
.L_x_16694:
[----:B------:R-:W4:Y:S02]  /*41a0*/  LDG.E.U16 R0, [R4.64] ;  /* 0x0000002404007981 */ /* 0x000f24000c1e1500 */
[----:B----4-:R-:W-:-:S05]  /*41b0*/  HADD2.F32 R0, -RZ, R0.H0_H0 ;  /* 0x20000000ff007230 */ /* 0x010fca0000004100 */
[----:B------:R-:W-:-:S04]  /*41c0*/  FMUL.FTZ R0, R0, 1 ;  /* 0x3f80000000007820 */ /* 0x000fc80000410000 */
[----:B------:R0:W4:Y:S01]  /*41d0*/  F2F.F64.F32 R24, R0 ;  /* 0x0000000000187310 */ /* 0x0001220000201800 */
[----:B------:R-:W-:Y:S05]  /*41e0*/  BRA `(.L_x_16690) ;  /* 0x00000c1000007947 */ /* 0x000fea0003800000 */
.L_x_16693:
        /* <DEDUP_REMOVED lines=10> */
.L_x_16696:
[----:B------:R-:W4:Y:S02]  /*4290*/  LDG.E.U16 R4, [R4.64] ;  /* 0x0000002404047981 */ /* 0x000f24000c1e1500 */
[----:B----4-:R-:W-:-:S05]  /*42a0*/  HADD2.F32 R0, -RZ, R4.H0_H0 ;  /* 0x20000004ff007230 */ /* 0x010fca0000004100 */
[----:B------:R-:W-:-:S04]  /*42b0*/  FMUL.FTZ R0, R0, 1 ;  /* 0x3f80000000007820 */ /* 0x000fc80000410000 */
[----:B------:R0:W4:Y:S01]  /*42c0*/  F2F.F64.F32 R24, R0 ;  /* 0x0000000000187310 */ /* 0x0001220000201800 */
[----:B------:R-:W-:Y:S05]  /*42d0*/  BRA `(.L_x_16690) ;  /* 0x00000b2000007947 */ /* 0x000fea0003800000 */
.L_x_16695:
[----:B------:R0:W5:Y:S01]  /*42e0*/  LDG.E.64 R24, [R4.64] ;  /* 0x0000002404187981 */ /* 0x000162000c1e1b00 */
[----:B------:R-:W-:Y:S05]  /*42f0*/  BRA `(.L_x_16690) ;  /* 0x00000b0000007947 */ /* 0x000fea0003800000 */
.L_x_16685:
        /* <DEDUP_REMOVED lines=13> */
.L_x_16699:
[----:B------:R0:W5:Y:S01]  /*43d0*/  LDG.E.64 R24, [R4.64] ;  /* 0x0000002404187981 */ /* 0x000162000c1e1b00 */
[----:B------:R-:W-:Y:S05]  /*43e0*/  BRA `(.L_x_16690) ;  /* 0x00000a1000007947 */ /* 0x000fea0003800000 */
.L_x_16698:
        /* <DEDUP_REMOVED lines=28> */
.L_x_16701:
        /* <DEDUP_REMOVED lines=15> */
.L_x_16700:
[----:B------:R-:W4:Y:S02]  /*46a0*/  LDG.E.U16 R0, [R4.64] ;  /* 0x0000002404007981 */ /* 0x000f24000c1e1500 */
[----:B----4-:R-:W-:-:S05]  /*46b0*/  PRMT R0, RZ, 0x5410, R0 ;  /* 0x00005410ff007816 */ /* 0x010fca0000000000 */
[----:B------:R-:W-:-:S04]  /*46c0*/  FMUL.FTZ R0, R0, 1 ;  /* 0x3f80000000007820 */ /* 0x000fc80000410000 */
[----:B------:R0:W4:Y:S01]  /*46d0*/  F2F.F64.F32 R24, R0 ;  /* 0x0000000000187310 */ /* 0x0001220000201800 */
[----:B------:R-:W-:Y:S05]  /*46e0*/  BRA `(.L_x_16690) ;  /* 0x0000071000007947 */ /* 0x000fea0003800000 */
.L_x_16697:
        /* <DEDUP_REMOVED lines=11> */
.L_x_16704:
        /* <DEDUP_REMOVED lines=21> */
.L_x_16708:
[----:B------:R-:W-:Y:S05]  /*48f0*/  BSYNC B1 ;  /* 0x0000000000017941 */ /* 0x000fea0003800000 */
.L_x_16707:
[----:B------:R-:W-:Y:S01]  /*4900*/  LEA R5, R0, 0x3b800000, 0x17 ;  /* 0x3b80000000057811 */ /* 0x000fe200078eb8ff */
[----:B------:R-:W-:-:S05]  /*4910*/  IMAD.SHL.U32 R0, R3, 0x100000, RZ ;  /* 0x0010000003007824 */ /* 0x000fca00078e00ff */
[----:B------:R-:W-:Y:S02]  /*4920*/  LOP3.LUT R0, R5, R0, R6, 0xfe, !PT ;  /* 0x0000000005007212 */ /* 0x000fe400078efe06 */
.L_x_16706:
[----:B------:R-:W-:Y:S05]  /*4930*/  BSYNC B0 ;  /* 0x0000000000007941 */ /* 0x000fea0003800000 */
.L_x_16705:
[----:B------:R-:W-:-:S04]  /*4940*/  FMUL.FTZ R0, R0, 1 ;  /* 0x3f80000000007820 */ /* 0x000fc80000410000 */
[----:B------:R0:W4:Y:S01]  /*4950*/  F2F.F64.F32 R24, R0 ;  /* 0x0000000000187310 */ /* 0x0001220000201800 */
[----:B------:R-:W-:Y:S05]  /*4960*/  BRA `(.L_x_16690) ;  /* 0x0000049000007947 */ /* 0x000fea0003800000 */
.L_x_16703:
        /* <DEDUP_REMOVED lines=21> */
.L_x_16712:
[----:B------:R-:W-:Y:S05]  /*4ac0*/  BSYNC B1 ;  /* 0x0000000000017941 */ /* 0x000fea0003800000 */
.L_x_16711:
[----:B------:R-:W-:Y:S01]  /*4ad0*/  LEA R5, R0, 0x37800000, 0x17 ;  /* 0x3780000000057811 */ /* 0x000fe200078eb8ff */
[----:B------:R-:W-:-:S05]  /*4ae0*/  IMAD.SHL.U32 R0, R3, 0x200000, RZ ;  /* 0x0020000003007824 */ /* 0x000fca00078e00ff */
[----:B------:R-:W-:Y:S02]  /*4af0*/  LOP3.LUT R0, R5, R0, R6, 0xfe, !PT ;  /* 0x0000000005007212 */ /* 0x000fe400078efe06 */
.L_x_16710:
[----:B------:R-:W-:Y:S05]  /*4b00*/  BSYNC B0 ;  /* 0x0000000000007941 */ /* 0x000fea0003800000 */
.L_x_16709:
[----:B------:R-:W-:-:S04]  /*4b10*/  FMUL.FTZ R0, R0, 1 ;  /* 0x3f80000000007820 */ /* 0x000fc80000410000 */
[----:B------:R0:W4:Y:S01]  /*4b20*/  F2F.F64.F32 R24, R0 ;  /* 0x0000000000187310 */ /* 0x0001220000201800 */
[----:B------:R-:W-:Y:S05]  /*4b30*/  BRA `(.L_x_16690) ;  /* 0x000002c000007947 */ /* 0x000fea0003800000 */
.L_x_16702:
        /* <DEDUP_REMOVED lines=14> */
.L_x_16716:
[----:B------:R-:W-:Y:S05]  /*4c20*/  BSYNC B0 ;  /* 0x0000000000007941 */ /* 0x000fea0003800000 */
.L_x_16715:
[----:B------:R-:W-:-:S04]  /*4c30*/  FMUL.FTZ R0, R0, 1 ;  /* 0x3f80000000007820 */ /* 0x000fc80000410000 */
[----:B------:R0:W4:Y:S01]  /*4c40*/  F2F.F64.F32 R24, R0 ;  /* 0x0000000000187310 */ /* 0x0001220000201800 */
[----:B------:R-:W-:Y:S05]  /*4c50*/  BRA `(.L_x_16690) ;  /* 0x000001a000007947 */ /* 0x000fea0003800000 */
.L_x_16689:
        /* <DEDUP_REMOVED lines=21> */
.L_x_16714:
[----:B------:R-:W4:Y:S02]  /*4db0*/  LDG.E.64 R24, [R4.64] ;  /* 0x0000002404187981 */ /* 0x000f24000c1e1b00 */
[----:B----4-:R-:W0:Y:S01]  /*4dc0*/  I2F.F64.U64 R24, R24 ;  /* 0x0000001800187312 */ /* 0x010e220000301800 */
[----:B------:R-:W-:Y:S05]  /*4dd0*/  BRA `(.L_x_16690) ;  /* 0x0000002000007947 */ /* 0x000fea0003800000 */
.L_x_16713:
[----:B------:R-:W4:Y:S02]  /*4de0*/  LDG.E R4, [R4.64] ;  /* 0x0000002404047981 */ /* 0x000f24000c1e1900 */
[----:B----4-:R0:W4:Y:S02]  /*4df0*/  I2F.F64.U32 R24, R4 ;  /* 0x0000000400187312 */ /* 0x0101240000201800 */
.L_x_16690:
        /* <DEDUP_REMOVED lines=17> */
.L_x_16720:
[----:B----4-:R-:W4:Y:S02]  /*4f10*/  LDG.E.U8 R4, [R4.64] ;  /* 0x0000002404047981 */ /* 0x010f24000c1e1100 */
[----:B----4-:R0:W4:Y:S01]  /*4f20*/  I2F.F64.U16 R26, R4 ;  /* 0x00000004001a7312 */ /* 0x0101220000101800 */
[----:B------:R-:W-:Y:S05]  /*4f30*/  BRA `(.L_x_16722) ;  /* 0x00000df000007947 */ /* 0x000fea0003800000 */
.L_x_16719:
        /* <DEDUP_REMOVED lines=9> */
.L_x_16724:
[----:B----4-:R-:W4:Y:S02]  /*4fd0*/  LDG.E R4, [R4.64] ;  /* 0x0000002404047981 */ /* 0x010f24000c1e1900 */
[----:B----4-:R0:W4:Y:S01]  /*4fe0*/  I2F.F64 R26, R4 ;  /* 0x00000004001a7312 */ /* 0x0101220000201c00 */
[----:B------:R-:W-:Y:S05]  /*4ff0*/  BRA `(.L_x_16722) ;  /* 0x00000d3000007947 */ /* 0x000fea0003800000 */
.L_x_16723:
[----:B----4-:R-:W4:Y:S02]  /*5000*/  LDG.E.U16 R4, [R4.64] ;  /* 0x0000002404047981 */ /* 0x010f24000c1e1500 */
[----:B----4-:R0:W4:Y:S01]  /*5010*/  I2F.F64.S16 R26, R4 ;  /* 0x00000004001a7312 */ /* 0x0101220000101c00 */
[----:B------:R-:W-:Y:S05]  /*5020*/  BRA `(.L_x_16722) ;  /* 0x00000d0000007947 */ /* 0x000fea0003800000 */
.L_x_16718:
        /* <DEDUP_REMOVED lines=10> */
.L_x_16726:
[----:B----4-:R-:W4:Y:S02]  /*50d0*/  LDG.E.U16 R0, [R4.64] ;  /* 0x0000002404007981 */ /* 0x010f24000c1e1500 */
[----:B----4-:R-:W-:-:S05]  /*50e0*/  HADD2.F32 R0, -RZ, R0.H0_H0 ;  /* 0x20000000ff007230 */ /* 0x010fca0000004100 */
[----:B------:R-:W-:-:S04]  /*50f0*/  FMUL.FTZ R0, R0, 1 ;  /* 0x3f80000000007820 */ /* 0x000fc80000410000 */
[----:B------:R0:W4:Y:S01]  /*5100*/  F2F.F64.F32 R26, R0 ;  /* 0x00000000001a7310 */ /* 0x0001220000201800 */
[----:B------:R-:W-:Y:S05]  /*5110*/  BRA `(.L_x_16722) ;  /* 0x00000c1000007947 */ /* 0x000fea0003800000 */
.L_x_16725:
        /* <DEDUP_REMOVED lines=10> */
.L_x_16728:
[----:B----4-:R-:W4:Y:S02]  /*51c0*/  LDG.E.U16 R4, [R4.64] ;  /* 0x0000002404047981 */ /* 0x010f24000c1e1500 */
[----:B----4-:R-:W-:-:S05]  /*51d0*/  HADD2.F32 R0, -RZ, R4.H0_H0 ;  /* 0x20000004ff007230 */ /* 0x010fca0000004100 */
[----:B------:R-:W-:-:S04]  /*51e0*/  FMUL.FTZ R0, R0, 1 ;  /* 0x3f80000000007820 */ /* 0x000fc80000410000 */
[----:B------:R0:W4:Y:S01]  /*51f0*/  F2F.F64.F32 R26, R0 ;  /* 0x00000000001a7310 */ /* 0x0001220000201800 */
[----:B------:R-:W-:Y:S05]  /*5200*/  BRA `(.L_x_16722) ;  /* 0x00000b2000007947 */ /* 0x000fea0003800000 */
.L_x_16727:
[----:B------:R0:W5:Y:S01]  /*5210*/  LDG.E.64 R26, [R4.64] ;  /* 0x00000024041a7981 */ /* 0x000162000c1e1b00 */
[----:B------:R-:W-:Y:S05]  /*5220*/  BRA `(.L_x_16722) ;  /* 0x00000b0000007947 */ /* 0x000fea0003800000 */
.L_x_16717:
        /* <DEDUP_REMOVED lines=13> */
.L_x_16731:
[----:B------:R0:W5:Y:S01]  /*5300*/  LDG.E.64 R26, [R4.64] ;  /* 0x00000024041a7981 */ /* 0x000162000c1e1b00 */
[----:B------:R-:W-:Y:S05]  /*5310*/  BRA `(.L_x_16722) ;  /* 0x00000a1000007947 */ /* 0x000fea0003800000 */
.L_x_16730:
        /* <DEDUP_REMOVED lines=28> */
.L_x_16733:
        /* <DEDUP_REMOVED lines=15> */
.L_x_16732:
[----:B----4-:R-:W4:Y:S02]  /*55d0*/  LDG.E.U16 R0, [R4.64] ;  /* 0x0000002404007981 */ /* 0x010f24000c1e1500 */
[----:B----4-:R-:W-:-:S05]  /*55e0*/  PRMT R0, RZ, 0x5410, R0 ;  /* 0x00005410ff007816 */ /* 0x010fca0000000000 */
[----:B------:R-:W-:-:S04]  /*55f0*/  FMUL.FTZ R0, R0, 1 ;  /* 0x3f80000000007820 */ /* 0x000fc80000410000 */
[----:B------:R0:W4:Y:S01]  /*5600*/  F2F.F64.F32 R26, R0 ;  /* 0x00000000001a7310 */ /* 0x0001220000201800 */
[----:B------:R-:W-:Y:S05]  /*5610*/  BRA `(.L_x_16722) ;  /* 0x0000071000007947 */ /* 0x000fea0003800000 */
.L_x_16729:
        /* <DEDUP_REMOVED lines=11> */
.L_x_16736:
        /* <DEDUP_REMOVED lines=21> */
.L_x_16740:
[----:B------:R-:W-:Y:S05]  /*5820*/  BSYNC B1 ;  /* 0x0000000000017941 */ /* 0x000fea0003800000 */
.L_x_16739:
[----:B------:R-:W-:Y:S01]  /*5830*/  LEA R5, R0, 0x3b800000, 0x17 ;  /* 0x3b80000000057811 */ /* 0x000fe200078eb8ff */
[----:B------:R-:W-:-:S05]  /*5840*/  IMAD.SHL.U32 R0, R3, 0x100000, RZ ;  /* 0x0010000003007824 */ /* 0x000fca00078e00ff */
[----:B------:R-:W-:Y:S02]  /*5850*/  LOP3.LUT R0, R5, R0, R6, 0xfe, !PT ;  /* 0x0000000005007212 */ /* 0x000fe400078efe06 */
.L_x_16738:
[----:B------:R-:W-:Y:S05]  /*5860*/  BSYNC B0 ;  /* 0x0000000000007941 */ /* 0x000fea0003800000 */
.L_x_16737:
[----:B------:R-:W-:-:S04]  /*5870*/  FMUL.FTZ R0, R0, 1 ;  /* 0x3f80000000007820 */ /* 0x000fc80000410000 */
[----:B------:R0:W4:Y:S01]  /*5880*/  F2F.F64.F32 R26, R0 ;  /* 0x00000000001a7310 */ /* 0x0001220000201800 */
[----:B------:R-:W-:Y:S05]  /*5890*/  BRA `(.L_x_16722) ;  /* 0x0000049000007947 */ /* 0x000fea0003800000 */
.L_x_16735:
        /* <DEDUP_REMOVED lines=21> */
.L_x_16744:
[----:B------:R-:W-:Y:S05]  /*59f0*/  BSYNC B1 ;  /* 0x0000000000017941 */ /* 0x000fea0003800000 */
.L_x_16743:
[----:B------:R-:W-:Y:S01]  /*5a00*/  LEA R5, R0, 0x37800000, 0x17 ;  /* 0x3780000000057811 */ /* 0x000fe200078eb8ff */
[----:B------:R-:W-:-:S05]  /*5a10*/  IMAD.SHL.U32 R0, R3, 0x200000, RZ ;  /* 0x0020000003007824 */ /* 0x000fca00078e00ff */
[----:B------:R-:W-:Y:S02]  /*5a20*/  LOP3.LUT R0, R5, R0, R6, 0xfe, !PT ;  /* 0x0000000005007212 */ /* 0x000fe400078efe06 */
.L_x_16742:
[----:B------:R-:W-:Y:S05]  /*5a30*/  BSYNC B0 ;  /* 0x0000000000007941 */ /* 0x000fea0003800000 */
.L_x_16741:
[----:B------:R-:W-:-:S04]  /*5a40*/  FMUL.FTZ R0, R0, 1 ;  /* 0x3f80000000007820 */ /* 0x000fc80000410000 */
[----:B------:R0:W4:Y:S01]  /*5a50*/  F2F.F64.F32 R26, R0 ;  /* 0x00000000001a7310 */ /* 0x0001220000201800 */
[----:B------:R-:W-:Y:S05]  /*5a60*/  BRA `(.L_x_16722) ;  /* 0x000002c000007947 */ /* 0x000fea0003800000 */
.L_x_16734:
        /* <DEDUP_REMOVED lines=14> */
.L_x_16748:
[----:B------:R-:W-:Y:S05]  /*5b50*/  BSYNC B0 ;  /* 0x0000000000007941 */ /* 0x000fea0003800000 */
.L_x_16747:
[----:B------:R-:W-:-:S04]  /*5b60*/  FMUL.FTZ R0, R0, 1 ;  /* 0x3f80000000007820 */ /* 0x000fc80000410000 */
[----:B------:R0:W4:Y:S01]  /*5b70*/  F2F.F64.F32 R26, R0 ;  /* 0x00000000001a7310 */ /* 0x0001220000201800 */
[----:B------:R-:W-:Y:S05]  /*5b80*/  BRA `(.L_x_16722) ;  /* 0x000001a000007947 */ /* 0x000fea0003800000 */
.L_x_16721:
        /* <DEDUP_REMOVED lines=21> */
.L_x_16746:
[----:B----4-:R-:W4:Y:S02]  /*5ce0*/  LDG.E.64 R26, [R4.64] ;  /* 0x00000024041a7981 */ /* 0x010f24000c1e1b00 */
[----:B----4-:R-:W0:Y:S01]  /*5cf0*/  I2F.F64.U64 R26, R26 ;  /* 0x0000001a001a7312 */ /* 0x010e220000301800 */
[----:B------:R-:W-:Y:S05]  /*5d00*/  BRA `(.L_x_16722) ;  /* 0x0000002000007947 */ /* 0x000fea0003800000 */
.L_x_16745:
[----:B----4-:R-:W4:Y:S02]  /*5d10*/  LDG.E R4, [R4.64] ;  /* 0x0000002404047981 */ /* 0x010f24000c1e1900 */
[----:B----4-:R0:W4:Y:S02]  /*5d20*/  I2F.F64.U32 R26, R4 ;  /* 0x00000004001a7312 */ /* 0x0101240000201800 */
.L_x_16722:
[----:B------:R-:W-:-:S03]  /*5d30*/  IADD3 R23, R23, 0x80, RZ ;  /* 0x0000008017177810 */ /* 0x000fc60007ffe0ff */
.L_x_16684:
[----:B------:R-:W-:Y:S05]  /*5d40*/  BSYNC B6 ;  /* 0x0000000000067941 */ /* 0x000fea0003800000 */
.L_x_16683:
        /* <DEDUP_REMOVED lines=22> */
.L_x_16754:
[----:B----4-:R-:W4:Y:S02]  /*5eb0*/  LDG.E.U8 R4, [R4.64] ;  /* 0x0000002404047981 */ /* 0x010f24000c1e1100 */
[----:B----4-:R0:W4:Y:S01]  /*5ec0*/  I2F.F64.U16 R16, R4 ;  /* 0x0000000400107312 */ /* 0x0101220000101800 */
[----:B------:R-:W-:Y:S05]  /*5ed0*/  BRA `(.L_x_16756) ;  /* 0x00000df000007947 */ /* 0x000fea0003800000 */
.L_x_16753:
        /* <DEDUP_REMOVED lines=9> */
.L_x_16758:
[----:B----4-:R-:W4:Y:S02]  /*5f70*/  LDG.E R4, [R4.64] ;  /* 0x0000002404047981 */ /* 0x010f24000c1e1900 */
[----:B----4-:R0:W4:Y:S01]  /*5f80*/  I2F.F64 R16, R4 ;  /* 0x0000000400107312 */ /* 0x0101220000201c00 */
[----:B------:R-:W-:Y:S05]  /*5f90*/  BRA `(.L_x_16756) ;  /* 0x00000d3000007947 */ /* 0x000fea0003800000 */
.L_x_16757:
[----:B----4-:R-:W4:Y:S02]  /*5fa0*/  LDG.E.U16 R4, [R4.64] ;  /* 0x0000002404047981 */ /* 0x010f24000c1e1500 */
[----:B----4-:R0:W4:Y:S01]  /*5fb0*/  I2F.F64.S16 R16, R4 ;  /* 0x0000000400107312 */ /* 0x0101220000101c00 */
[----:B------:R-:W-:Y:S05]  /*5fc0*/  BRA `(.L_x_16756) ;  /* 0x00000d0000007947 */ /* 0x000fea0003800000 */
.L_x_16752:
        /* <DEDUP_REMOVED lines=10> */
.L_x_16760:
[----:B----4-:R-:W4:Y:S02]  /*6070*/  LDG.E.U16 R0, [R4.64] ;  /* 0x0000002404007981 */ /* 0x010f24000c1e1500 */
[----:B----4-:R-:W-:-:S05]  /*6080*/  HADD2.F32 R0, -RZ, R0.H0_H0 ;  /* 0x20000000ff007230 */ /* 0x010fca0000004100 */
[----:B------:R-:W-:-:S04]  /*6090*/  FMUL.FTZ R0, R0, 1 ;  /* 0x3f80000000007820 */ /* 0x000fc80000410000 */
[----:B------:R0:W4:Y:S01]  /*60a0*/  F2F.F64.F32 R16, R0 ;  /* 0x0000000000107310 */ /* 0x0001220000201800 */
[----:B------:R-:W-:Y:S05]  /*60b0*/  BRA `(.L_x_16756) ;  /* 0x00000c1000007947 */ /* 0x000fea0003800000 */
.L_x_16759:
        /* <DEDUP_REMOVED lines=10> */
.L_x_16762:
[----:B----4-:R-:W4:Y:S02]  /*6160*/  LDG.E.U16 R4, [R4.64] ;  /* 0x0000002404047981 */ /* 0x010f24000c1e1500 */
[----:B----4-:R-:W-:-:S05]  /*6170*/  HADD2.F32 R0, -RZ, R4.H0_H0 ;  /* 0x20000004ff007230 */ /* 0x010fca0000004100 */
[----:B------:R-:W-:-:S04]  /*6180*/  FMUL.FTZ R0, R0, 1 ;  /* 0x3f80000000007820 */ /* 0x000fc80000410000 */
[----:B------:R0:W4:Y:S01]  /*6190*/  F2F.F64.F32 R16, R0 ;  /* 0x0000000000107310 */ /* 0x0001220000201800 */
[----:B------:R-:W-:Y:S05]  /*61a0*/  BRA `(.L_x_16756) ;  /* 0x00000b2000007947 */ /* 0x000fea0003800000 */
.L_x_16761:
[----:B------:R0:W5:Y:S01]  /*61b0*/  LDG.E.64 R16, [R4.64] ;  /* 0x0000002404107981 */ /* 0x000162000c1e1b00 */
[----:B------:R-:W-:Y:S05]  /*61c0*/  BRA `(.L_x_16756) ;  /* 0x00000b0000007947 */ /* 0x000fea0003800000 */
.L_x_16751:
        /* <DEDUP_REMOVED lines=13> */
.L_x_16765:
[----:B------:R0:W5:Y:S01]  /*62a0*/  LDG.E.64 R16, [R4.64] ;  /* 0x0000002404107981 */ /* 0x000162000c1e1b00 */
[----:B------:R-:W-:Y:S05]  /*62b0*/  BRA `(.L_x_16756) ;  /* 0x00000a1000007947 */ /* 0x000fea0003800000 */
.L_x_16764:
        /* <DEDUP_REMOVED lines=28> */
.L_x_16767:
        /* <DEDUP_REMOVED lines=15> */
.L_x_16766:
[----:B----4-:R-:W4:Y:S02]  /*6570*/  LDG.E.U16 R0, [R4.64] ;  /* 0x0000002404007981 */ /* 0x010f24000c1e1500 */
[----:B----4-:R-:W-:-:S05]  /*6580*/  PRMT R0, RZ, 0x5410, R0 ;  /* 0x00005410ff007816 */ /* 0x010fca0000000000 */
[----:B------:R-:W-:-:S04]  /*6590*/  FMUL.FTZ R0, R0, 1 ;  /* 0x3f80000000007820 */ /* 0x000fc80000410000 */
[----:B------:R0:W4:Y:S01]  /*65a0*/  F2F.F64.F32 R16, R0 ;  /* 0x0000000000107310 */ /* 0x0001220000201800 */
[----:B------:R-:W-:Y:S05]  /*65b0*/  BRA `(.L_x_16756) ;  /* 0x0000071000007947 */ /* 0x000fea0003800000 */
.L_x_16763:
        /* <DEDUP_REMOVED lines=11> */
.L_x_16770:
        /* <DEDUP_REMOVED lines=21> */
.L_x_16774:
[----:B------:R-:W-:Y:S05]  /*67c0*/  BSYNC B1 ;  /* 0x0000000000017941 */ /* 0x000fea0003800000 */
.L_x_16773:
[----:B------:R-:W-:Y:S01]  /*67d0*/  LEA R5, R0, 0x3b800000, 0x17 ;  /* 0x3b80000000057811 */ /* 0x000fe200078eb8ff */
[----:B------:R-:W-:-:S05]  /*67e0*/  IMAD.SHL.U32 R0, R3, 0x100000, RZ ;  /* 0x0010000003007824 */ /* 0x000fca00078e00ff */
[----:B------:R-:W-:Y:S02]  /*67f0*/  LOP3.LUT R0, R5, R0, R6, 0xfe, !PT ;  /* 0x0000000005007212 */ /* 0x000fe400078efe06 */
.L_x_16772:
[----:B------:R-:W-:Y:S05]  /*6800*/  BSYNC B0 ;  /* 0x0000000000007941 */ /* 0x000fea0003800000 */
.L_x_16771:
[----:B------:R-:W-:-:S04]  /*6810*/  FMUL.FTZ R0, R0, 1 ;  /* 0x3f80000000007820 */ /* 0x000fc80000410000 */
[----:B------:R0:W4:Y:S01]  /*6820*/  F2F.F64.F32 R16, R0 ;  /* 0x0000000000107310 */ /* 0x0001220000201800 */
[----:B------:R-:W-:Y:S05]  /*6830*/  BRA `(.L_x_16756) ;  /* 0x0000049000007947 */ /* 0x000fea0003800000 */
.L_x_16769:
        /* <DEDUP_REMOVED lines=21> */
.L_x_16778:
[----:B------:R-:W-:Y:S05]  /*6990*/  BSYNC B1 ;  /* 0x0000000000017941 */ /* 0x000fea0003800000 */
.L_x_16777:
[----:B------:R-:W-:Y:S01]  /*69a0*/  LEA R5, R0, 0x37800000, 0x17 ;  /* 0x3780000000057811 */ /* 0x000fe200078eb8ff */
[----:B------:R-:W-:-:S05]  /*69b0*/  IMAD.SHL.U32 R0, R3, 0x200000, RZ ;  /* 0x0020000003007824 */ /* 0x000fca00078e00ff */
[----:B------:R-:W-:Y:S02]  /*69c0*/  LOP3.LUT R0, R5, R0, R6, 0xfe, !PT ;  /* 0x0000000005007212 */ /* 0x000fe400078efe06 */
.L_x_16776:
[----:B------:R-:W-:Y:S05]  /*69d0*/  BSYNC B0 ;  /* 0x0000000000007941 */ /* 0x000fea0003800000 */
.L_x_16775:
[----:B------:R-:W-:-:S04]  /*69e0*/  FMUL.FTZ R0, R0, 1 ;  /* 0x3f80000000007820 */ /* 0x000fc80000410000 */
[----:B------:R0:W4:Y:S01]  /*69f0*/  F2F.F64.F32 R16, R0 ;  /* 0x0000000000107310 */ /* 0x0001220000201800 */
[----:B------:R-:W-:Y:S05]  /*6a00*/  BRA `(.L_x_16756) ;  /* 0x000002c000007947 */ /* 0x000fea0003800000 */
.L_x_16768:
        /* <DEDUP_REMOVED lines=14> */
.L_x_16782:
[----:B------:R-:W-:Y:S05]  /*6af0*/  BSYNC B0 ;  /* 0x0000000000007941 */ /* 0x000fea0003800000 */
.L_x_16781:
[----:B------:R-:W-:-:S04]  /*6b00*/  FMUL.FTZ R0, R0, 1 ;  /* 0x3f80000000007820 */ /* 0x000fc80000410000 */
[----:B------:R0:W4:Y:S01]  /*6b10*/  F2F.F64.F32 R16, R0 ;  /* 0x0000000000107310 */ /* 0x0001220000201800 */
[----:B------:R-:W-:Y:S05]  /*6b20*/  BRA `(.L_x_16756) ;  /* 0x000001a000007947 */ /* 0x000fea0003800000 */
.L_x_16755:
        /* <DEDUP_REMOVED lines=21> */
.L_x_16780:
[----:B----4-:R-:W4:Y:S02]  /*6c80*/  LDG.E.64 R16, [R4.64] ;  /* 0x0000002404107981 */ /* 0x010f24000c1e1b00 */
[----:B----4-:R-:W0:Y:S01]  /*6c90*/  I2F.F64.U64 R16, R16 ;  /* 0x0000001000107312 */ /* 0x010e220000301800 */
[----:B------:R-:W-:Y:S05]  /*6ca0*/  BRA `(.L_x_16756) ;  /* 0x0000002000007947 */ /* 0x000fea0003800000 */
.L_x_16779:
[----:B----4-:R-:W4:Y:S02]  /*6cb0*/  LDG.E R4, [R4.64] ;  /* 0x0000002404047981 */ /* 0x010f24000c1e1900 */
[----:B----4-:R0:W4:Y:S02]  /*6cc0*/  I2F.F64.U32 R16, R4 ;  /* 0x0000000400107312 */ /* 0x0101240000201800 */
.L_x_16756:
        /* <DEDUP_REMOVED lines=17> */
.L_x_16786:
[----:B----4-:R-:W4:Y:S02]  /*6de0*/  LDG.E.U8 R4, [R4.64] ;  /* 0x0000002404047981 */ /* 0x010f24000c1e1100 */
[----:B----4-:R0:W4:Y:S01]  /*6df0*/  I2F.F64.U16 R18, R4 ;  /* 0x0000000400127312 */ /* 0x0101220000101800 */
[----:B------:R-:W-:Y:S05]  /*6e00*/  BRA `(.L_x_16750) ;  /* 0x00000de000007947 */ /* 0x000fea0003800000 */
.L_x_16785:
        /* <DEDUP_REMOVED lines=9> */
.L_x_16789:
[----:B----4-:R-:W4:Y:S02]  /*6ea0*/  LDG.E R4, [R4.64] ;  /* 0x0000002404047981 */ /* 0x010f24000c1e1900 */
[----:B----4-:R0:W4:Y:S01]  /*6eb0*/  I2F.F64 R18, R4 ;  /* 0x0000000400127312 */ /* 0x0101220000201c00 */
[----:B------:R-:W-:Y:S05]  /*6ec0*/  BRA `(.L_x_16750) ;  /* 0x00000d2000007947 */ /* 0x000fea0003800000 */
.L_x_16788:
[----:B----4-:R-:W4:Y:S02]  /*6ed0*/  LDG.E.U16 R4, [R4.64] ;  /* 0x0000002404047981 */ /* 0x010f24000c1e1500 */
[----:B----4-:R0:W4:Y:S01]  /*6ee0*/  I2F.F64.S16 R18, R4 ;  /* 0x0000000400127312 */ /* 0x0101220000101c00 */
[----:B------:R-:W-:Y:S05]  /*6ef0*/  BRA `(.L_x_16750) ;  /* 0x00000cf000007947 */ /* 0x000fea0003800000 */
.L_x_16784:
        /* <DEDUP_REMOVED lines=10> */
.L_x_16791:
[----:B----4-:R-:W4:Y:S02]  /*6fa0*/  LDG.E.U16 R0, [R4.64] ;  /* 0x0000002404007981 */ /* 0x010f24000c1e1500 */
[----:B----4-:R-:W-:-:S05]  /*6fb0*/  HADD2.F32 R0, -RZ, R0.H0_H0 ;  /* 0x20000000ff007230 */ /* 0x010fca0000004100 */
[----:B------:R-:W-:-:S04]  /*6fc0*/  FMUL.FTZ R0, R0, 1 ;  /* 0x3f80000000007820 */ /* 0x000fc80000410000 */
[----:B------:R0:W4:Y:S01]  /*6fd0*/  F2F.F64.F32 R18, R0 ;  /* 0x0000000000127310 */ /* 0x0001220000201800 */
[----:B------:R-:W-:Y:S05]  /*6fe0*/  BRA `(.L_x_16750) ;  /* 0x00000c0000007947 */ /* 0x000fea0003800000 */
.L_x_16790:
        /* <DEDUP_REMOVED lines=10> */
.L_x_16793:
[----:B----4-:R-:W4:Y:S02]  /*7090*/  LDG.E.U16 R4, [R4.64] ;  /* 0x0000002404047981 */ /* 0x010f24000c1e1500 */
[----:B----4-:R-:W-:-:S05]  /*70a0*/  HADD2.F32 R0, -RZ, R4.H0_H0 ;  /* 0x20000004ff007230 */ /* 0x010fca0000004100 */
[----:B------:R-:W-:-:S04]  /*70b0*/  FMUL.FTZ R0, R0, 1 ;  /* 0x3f80000000007820 */ /* 0x000fc80000410000 */
[----:B------:R0:W4:Y:S01]  /*70c0*/  F2F.F64.F32 R18, R0 ;  /* 0x0000000000127310 */ /* 0x0001220000201800 */
[----:B------:R-:W-:Y:S05]  /*70d0*/  BRA `(.L_x_16750) ;  /* 0x00000b1000007947 */ /* 0x000fea0003800000 */
.L_x_16792:
[----:B------:R0:W5:Y:S01]  /*70e0*/  LDG.E.64 R18, [R4.64] ;  /* 0x0000002404127981 */ /* 0x000162000c1e1b00 */
[----:B------:R-:W-:Y:S05]  /*70f0*/  BRA `(.L_x_16750) ;  /* 0x00000af000007947 */ /* 0x000fea0003800000 */
.L_x_16783:
        /* <DEDUP_REMOVED lines=13> */
.L_x_16796:
[----:B------:R0:W5:Y:S01]  /*71d0*/  LDG.E.64 R18, [R4.64] ;  /* 0x0000002404127981 */ /* 0x000162000c1e1b00 */
[----:B------:R-:W-:Y:S05]  /*71e0*/  BRA `(.L_x_16750) ;  /* 0x00000a0000007947 */ /* 0x000fea0003800000 */
.L_x_16795:
        /* <DEDUP_REMOVED lines=28> */
.L_x_16798:
        /* <DEDUP_REMOVED lines=15> */
.L_x_16797:
[----:B----4-:R-:W4:Y:S02]  /*74a0*/  LDG.E.U16 R0, [R4.64] ;  /* 0x0000002404007981 */ /* 0x010f24000c1e1500 */
[----:B----4-:R-:W-:-:S05]  /*74b0*/  PRMT R0, RZ, 0x5410, R0 ;  /* 0x00005410ff007816 */ /* 0x010fca0000000000 */
[----:B------:R-:W-:-:S04]  /*74c0*/  FMUL.FTZ R0, R0, 1 ;  /* 0x3f80000000007820 */ /* 0x000fc80000410000 */
[----:B------:R0:W4:Y:S01]  /*74d0*/  F2F.F64.F32 R18, R0 ;  /* 0x0000000000127310 */ /* 0x0001220000201800 */
[----:B------:R-:W-:Y:S05]  /*74e0*/  BRA `(.L_x_16750) ;  /* 0x0000070000007947 */ /* 0x000fea0003800000 */
.L_x_16794:
        /* <DEDUP_REMOVED lines=11> */
.L_x_16801:
        /* <DEDUP_REMOVED lines=21> */
.L_x_16805:
[----:B------:R-:W-:Y:S05]  /*76f0*/  BSYNC B1 ;  /* 0x0000000000017941 */ /* 0x000fea0003800000 */
.L_x_16804:
[----:B------:R-:W-:Y:S01]  /*7700*/  LEA R5, R0, 0x3b800000, 0x17 ;  /* 0x3b80000000057811 */ /* 0x000fe200078eb8ff */
[----:B------:R-:W-:-:S05]  /*7710*/  IMAD.SHL.U32 R0, R3, 0x100000, RZ ;  /* 0x0010000003007824 */ /* 0x000fca00078e00ff */
[----:B------:R-:W-:Y:S02]  /*7720*/  LOP3.LUT R0, R5, R0, R6, 0xfe, !PT ;  /* 0x0000000005007212 */ /* 0x000fe400078efe06 */
.L_x_16803:
[----:B------:R-:W-:Y:S05]  /*7730*/  BSYNC B0 ;  /* 0x0000000000007941 */ /* 0x000fea0003800000 */
.L_x_16802:
[----:B------:R-:W-:-:S04]  /*7740*/  FMUL.FTZ R0, R0, 1 ;  /* 0x3f80000000007820 */ /* 0x000fc80000410000 */
[----:B------:R0:W4:Y:S01]  /*7750*/  F2F.F64.F32 R18, R0 ;  /* 0x0000000000127310 */ /* 0x0001220000201800 */
[----:B------:R-:W-:Y:S05]  /*7760*/  BRA `(.L_x_16750) ;  /* 0x0000048000007947 */ /* 0x000fea0003800000 */
.L_x_16800:
        /* <DEDUP_REMOVED lines=21> */
.L_x_16809:
[----:B------:R-:W-:Y:S05]  /*78c0*/  BSYNC B1 ;  /* 0x0000000000017941 */ /* 0x000fea0003800000 */
.L_x_16808:
[----:B------:R-:W-:Y:S01]  /*78d0*/  LEA R5, R0, 0x37800000, 0x17 ;  /* 0x3780000000057811 */ /* 0x000fe200078eb8ff */
[----:B------:R-:W-:-:S05]  /*78e0*/  IMAD.SHL.U32 R0, R3, 0x200000, RZ ;  /* 0x0020000003007824 */ /* 0x000fca00078e00ff */
[----:B------:R-:W-:Y:S02]  /*78f0*/  LOP3.LUT R0, R5, R0, R6, 0xfe, !PT ;  /* 0x0000000005007212 */ /* 0x000fe400078efe06 */
.L_x_16807:
[----:B------:R-:W-:Y:S05]  /*7900*/  BSYNC B0 ;  /* 0x0000000000007941 */ /* 0x000fea0003800000 */
.L_x_16806:
[----:B------:R-:W-:-:S04]  /*7910*/  FMUL.FTZ R0, R0, 1 ;  /* 0x3f80000000007820 */ /* 0x000fc80000410000 */
[----:B------:R0:W4:Y:S01]  /*7920*/  F2F.F64.F32 R18, R0 ;  /* 0x0000000000127310 */ /* 0x0001220000201800 */
[----:B------:R-:W-:Y:S05]  /*7930*/  BRA `(.L_x_16750) ;  /* 0x000002b000007947 */ /* 0x000fea0003800000 */
.L_x_16799:
        /* <DEDUP_REMOVED lines=14> */
.L_x_16813:
[----:B------:R-:W-:Y:S05]  /*7a20*/  BSYNC B0 ;  /* 0x0000000000007941 */ /* 0x000fea0003800000 */
.L_x_16812:
[----:B------:R-:W-:-:S04]  /*7a30*/  FMUL.FTZ R0, R0, 1 ;  /* 0x3f80000000007820 */ /* 0x000fc80000410000 */
[----:B------:R0:W4:Y:S01]  /*7a40*/  F2F.F64.F32 R18, R0 ;  /* 0x0000000000127310 */ /* 0x0001220000201800 */
[----:B------:R-:W-:Y:S05]  /*7a50*/  BRA `(.L_x_16750) ;  /* 0x0000019000007947 */ /* 0x000fea0003800000 */
.L_x_16787:
        /* <DEDUP_REMOVED lines=20> */
.L_x_16811:
[----:B----4-:R-:W4:Y:S02]  /*7ba0*/  LDG.E.64 R18, [R4.64] ;  /* 0x0000002404127981 */ /* 0x010f24000c1e1b00 */
[----:B----4-:R-:W0:Y:S01]  /*7bb0*/  I2F.F64.U64 R18, R18 ;  /* 0x0000001200127312 */ /* 0x010e220000301800 */
[----:B------:R-:W-:Y:S05]  /*7bc0*/  BRA `(.L_x_16750) ;  /* 0x0000002000007947 */ /* 0x000fea0003800000 */
.L_x_16810:
[----:B----4-:R-:W4:Y:S02]  /*7bd0*/  LDG.E R4, [R4.64] ;  /* 0x0000002404047981 */ /* 0x010f24000c1e1900 */
[----:B----4-:R0:W4:Y:S02]  /*7be0*/  I2F.F64.U32 R18, R4 ;  /* 0x0000000400127312 */ /* 0x0101240000201800 */
.L_x_16750:
[----:B------:R-:W-:Y:S05]  /*7bf0*/  BSYNC B6 ;  /* 0x0000000000067941 */ /* 0x000fea0003800000 */
.L_x_16749:
[----:B------:R-:W4:Y:S01]  /*7c00*/  S2R R3, SR_TID.X ;  /* 0x0000000000037919 */ /* 0x000f220000002100 */
[----:B------:R-:W-:Y:S01]  /*7c10*/  BSSY B0, `(.L_x_16814) ;  /* 0x0000014000007945 */ /* 0x000fe20003800000 */
[----:B----4-:R-:W-:-:S13]  /*7c20*/  ISETP.GE.AND P0, PT, R3, R2, PT ;  /* 0x000000020300720c */ /* 0x010fda0003f06270 */
[----:B------:R-:W-:Y:S05]  /*7c30*/  @P0 BRA `(.L_x_16815) ;  /* 0x0000011000000947 */ /* 0x000fea0003800000 */
[----:B-----5:R-:W4:Y:S01]  /*7c40*/  DSETP.NAN.AND P1, PT, R32, R32, PT ;  /* 0x000000202000722a */ /* 0x020f220003f28000 */
[----:B0-----:R-:W-:Y:S02]  /*7c50*/  IMAD.MOV.U32 R4, RZ, RZ, R32 ;  /* 0x000000ffff047224 */ /* 0x001fe400078e0020 */
[----:B------:R-:W-:-:S11]  /*7c60*/  IMAD.MOV.U32 R5, RZ, RZ, R33 ;  /* 0x000000ffff057224 */ /* 0x000fd600078e0021 */
[----:B----4-:R-:W-:Y:S05]  /*7c70*/  @P1 BRA `(.L_x_16815) ;  /* 0x000000d000001947 */ /* 0x010fea0003800000 */
[----:B--2---:R-:W0:Y:S01]  /*7c80*/  DSETP.NAN.AND P1, PT, R30, R30, PT ;  /* 0x0000001e1e00722a */ /* 0x004e220003f28000 */
[----:B------:R-:W-:-:S13]  /*7c90*/  IMAD.MOV.U32 R4, RZ, RZ, R30 ;  /* 0x000000ffff047224 */ /* 0x000fda00078e001e */
[----:B0-----:R-:W0:Y:S01]  /*7ca0*/  @!P1 DSETP.MIN.AND P2, P3, R30, R32, PT ;  /* 0x000000201e00922a */ /* 0x001e220003b40000 */
[----:B------:R-:W-:Y:S02]  /*7cb0*/  @!P1 IMAD.MOV.U32 R5, RZ, RZ, R32 ;  /* 0x000000ffff059224 */ /* 0x000fe400078e0020 */
[----:B------:R-:W-:-:S05]  /*7cc0*/  @!P1 IMAD.MOV.U32 R0, RZ, RZ, R30 ;  /* 0x000000ffff009224 */ /* 0x000fca00078e001e */
[----:B0-----:R-:W-:Y:S01]  /*7cd0*/  @!P1 SEL R6, R0, R5, P2 ;  /* 0x0000000500069207 */ /* 0x001fe20001000000 */
[--C-:B------:R-:W-:Y:S02]  /*7ce0*/  @!P1 IMAD.MOV.U32 R0, RZ, RZ, R31.reuse ;  /* 0x000000ffff009224 */ /* 0x100fe400078e001f */
[----:B------:R-:W-:Y:S02]  /*7cf0*/  IMAD.MOV.U32 R5, RZ, RZ, R31 ;  /* 0x000000ffff057224 */ /* 0x000fe400078e001f */
[----:B------:R-:W-:Y:S01]  /*7d00*/  @!P1 IMAD.MOV.U32 R4, RZ, RZ, R6 ;  /* 0x000000ffff049224 */ /* 0x000fe200078e0006 */
[----:B------:R-:W-:Y:S02]  /*7d10*/  @!P1 FSEL R0, R0, R33, P2 ;  /* 0x0000002100009208 */ /* 0x000fe40001000000 */
[----:B------:R-:W-:-:S04]  /*7d20*/  @!P1 LOP3.LUT R33, R33, 0x80000, RZ, 0xfc, !PT ;  /* 0x0008000021219812 */ /* 0x000fc800078efcff */
[----:B------:R-:W-:-:S05]  /*7d30*/  @!P1 SEL R33, R33, R0, P3 ;  /* 0x0000000021219207 */ /* 0x000fca0001800000 */
[----:B------:R-:W-:Y:S02]  /*7d40*/  @!P1 IMAD.MOV.U32 R5, RZ, RZ, R33 ;  /* 0x000000ffff059224 */ /* 0x000fe400078e0021 */
.L_x_16815:
[----:B------:R-:W-:Y:S05]  /*7d50*/  BSYNC B0 ;  /* 0x0000000000007941 */ /* 0x000fea0003800000 */
.L_x_16814:
[----:B-----5:R-:W-:Y:S01]  /*7d60*/  IMAD.MOV.U32 R33, RZ, RZ, R3 ;  /* 0x000000ffff217224 */ /* 0x020fe200078e0003 */
[----:B------:R-:W4:Y:S01]  /*7d70*/  LDC.U8 R23, c[0x0][0x190] ;  /* 0x00006400ff177b82 */ /* 0x000f220000000000 */
[----:B------:R-:W-:Y:S03]  /*7d80*/  BSSY B0, `(.L_x_16816) ;  /* 0x0000017000007945 */ /* 0x000fe60003800000 */
[C---:B0-2---:R-:W-:Y:S02]  /*7d90*/  IADD3 R31, R33.reuse, 0x80, RZ ;  /* 0x00000080211f7810 */ /* 0x045fe40007ffe0ff */
[----:B------:R-:W-:Y:S02]  /*7da0*/  IADD3 R7, R33, 0x100, RZ ;  /* 0x0000010021077810 */ /* 0x000fe40007ffe0ff */
[-C--:B------:R-:W-:Y:S02]  /*7db0*/  ISETP.GE.AND P3, PT, R31, R2.reuse, PT ;  /* 0x000000021f00720c */ /* 0x080fe40003f66270 */
[----:B------:R-:W-:-:S02]  /*7dc0*/  ISETP.GE.AND P2, PT, R7, R2, PT ;  /* 0x000000020700720c */ /* 0x000fc40003f46270 */
[----:B------:R-:W-:-:S04]  /*7dd0*/  IADD3 R7, R33, 0x180, RZ ;  /* 0x0000018021077810 */ /* 0x000fc80007ffe0ff */
[----:B------:R-:W-:-:S05]  /*7de0*/  ISETP.GE.AND P1, PT, R7, R2, PT ;  /* 0x000000020700720c */ /* 0x000fca0003f26270 */
[----:B------:R-:W-:Y:S05]  /*7df0*/  @P3 BRA `(.L_x_16817) ;  /* 0x000000f000003947 */ /* 0x000fea0003800000 */
[----:B-1----:R-:W0:-:S14]  /*7e00*/  DSETP.NAN.AND P3, PT, R28, R28, PT ;  /* 0x0000001c1c00722a */ /* 0x002e1c0003f68000 */
[----:B0-----:R-:W-:Y:S05]  /*7e10*/  @P3 BRA `(.L_x_16817) ;  /* 0x000000d000003947 */ /* 0x001fea0003800000 */
[----:B---3--:R-:W0:-:S14]  /*7e20*/  DSETP.NAN.AND P3, PT, R34, R34, PT ;  /* 0x000000222200722a */ /* 0x008e1c0003f68000 */
[----:B0-----:R0:W1:Y:S01]  /*7e30*/  @!P3 DSETP.MIN.AND P4, P5, R34, R28, PT ;  /* 0x0000001c2200b22a */ /* 0x0010620003d80000 */
[----:B------:R-:W-:Y:S02]  /*7e40*/  @!P3 IMAD.MOV.U32 R7, RZ, RZ, R29 ;  /* 0x000000ffff07b224 */ /* 0x000fe400078e001d */
[--C-:B------:R-:W-:Y:S02]  /*7e50*/  @!P3 IMAD.MOV.U32 R0, RZ, RZ, R35.reuse ;  /* 0x000000ffff00b224 */ /* 0x100fe400078e0023 */
[----:B0-----:R-:W-:-:S03]  /*7e60*/  IMAD.MOV.U32 R29, RZ, RZ, R35 ;  /* 0x000000ffff1d7224 */ /* 0x001fc600078e0023 */
[----:B-1----:R-:W-:Y:S02]  /*7e70*/  @!P3 FSEL R0, R0, R7, P4 ;  /* 0x000000070000b208 */ /* 0x002fe40002000000 */
[----:B------:R-:W-:-:S04]  /*7e80*/  @!P3 LOP3.LUT R7, R7, 0x80000, RZ, 0xfc, !PT ;  /* 0x000800000707b812 */ /* 0x000fc800078efcff */
[----:B------:R-:W-:Y:S01]  /*7e90*/  @!P3 SEL R7, R7, R0, P5 ;  /* 0x000000000707b207 */ /* 0x000fe20002800000 */
[----:B------:R-:W-:-:S04]  /*7ea0*/  @!P3 IMAD.MOV.U32 R0, RZ, RZ, R34 ;  /* 0x000000ffff00b224 */ /* 0x000fc800078e0022 */
[----:B------:R-:W-:Y:S01]  /*7eb0*/  @!P3 IMAD.MOV.U32 R29, RZ, RZ, R7 ;  /* 0x000000ffff1db224 */ /* 0x000fe200078e0007 */
[----:B------:R-:W-:Y:S01]  /*7ec0*/  @!P3 SEL R0, R0, R28, P4 ;  /* 0x0000001c0000b207 */ /* 0x000fe20002000000 */
[----:B------:R-:W-:-:S04]  /*7ed0*/  IMAD.MOV.U32 R28, RZ, RZ, R34 ;  /* 0x000000ffff1c7224 */ /* 0x000fc800078e0022 */
[----:B------:R-:W-:Y:S02]  /*7ee0*/  @!P3 IMAD.MOV.U32 R28, RZ, RZ, R0 ;  /* 0x000000ffff1cb224 */ /* 0x000fe400078e0000 */
.L_x_16817:
[----:B------:R-:W-:Y:S05]  /*7ef0*/  BSYNC B0 ;  /* 0x0000000000007941 */ /* 0x000fea0003800000 */
.L_x_16816:
[----:B------:R-:W-:Y:S01]  /*7f00*/  BSSY B0, `(.L_x_16818) ;  /* 0x0000011000007945 */ /* 0x000fe20003800000 */
[----:B------:R-:W-:Y:S05]  /*7f10*/  @P2 BRA `(.L_x_16819) ;  /* 0x000000f000002947 */ /* 0x000fea0003800000 */
[----:B------:R-:W0:-:S14]  /*7f20*/  DSETP.NAN.AND P2, PT, R24, R24, PT ;  /* 0x000000181800722a */ /* 0x000e1c0003f48000 */
[----:B0-----:R-:W-:Y:S05]  /*7f30*/  @P2 BRA `(.L_x_16819) ;  /* 0x000000d000002947 */ /* 0x001fea0003800000 */
[----:B------:R-:W0:-:S14]  /*7f40*/  DSETP.NAN.AND P2, PT, R26, R26, PT ;  /* 0x0000001a1a00722a */ /* 0x000e1c0003f48000 */
[----:B0-----:R0:W2:Y:S01]  /*7f50*/  @!P2 DSETP.MIN.AND P3, P4, R26, R24, PT ;  /* 0x000000181a00a22a */ /* 0x0010a20003c60000 */
[--C-:B------:R-:W-:Y:S01]  /*7f60*/  @!P2 IMAD.MOV.U32 R0, RZ, RZ, R27.reuse ;  /* 0x000000ffff00a224 */ /* 0x100fe200078e001b */
[----:B------:R-:W-:Y:S01]  /*7f70*/  @!P2 LOP3.LUT R9, R25, 0x80000, RZ, 0xfc, !PT ;  /* 0x000800001909a812 */ /* 0x000fe200078efcff */
[----:B------:R-:W-:Y:S02]  /*7f80*/  @!P2 IMAD.MOV.U32 R7, RZ, RZ, R24 ;  /* 0x000000ffff07a224 */ /* 0x000fe400078e0018 */
[--C-:B0-----:R-:W-:Y:S01]  /*7f90*/  IMAD.MOV.U32 R24, RZ, RZ, R26.reuse ;  /* 0x000000ffff187224 */ /* 0x101fe200078e001a */
[----:B--2---:R-:W-:Y:S01]  /*7fa0*/  @!P2 FSEL R6, R0, R25, P3 ;  /* 0x000000190006a208 */ /* 0x004fe20001800000 */
[----:B------:R-:W-:Y:S02]  /*7fb0*/  @!P2 IMAD.MOV.U32 R0, RZ, RZ, R26 ;  /* 0x000000ffff00a224 */ /* 0x000fe400078e001a */
[----:B------:R-:W-:Y:S01]  /*7fc0*/  IMAD.MOV.U32 R25, RZ, RZ, R27 ;  /* 0x000000ffff197224 */ /* 0x000fe200078e001b */
[----:B------:R-:W-:-:S02]  /*7fd0*/  @!P2 SEL R6, R9, R6, P4 ;  /* 0x000000060906a207 */ /* 0x000fc40002000000 */
[----:B------:R-:W-:-:S03]  /*7fe0*/  @!P2 SEL R7, R0, R7, P3 ;  /* 0x000000070007a207 */ /* 0x000fc60001800000 */
[----:B------:R-:W-:Y:S02]  /*7ff0*/  @!P2 IMAD.MOV.U32 R25, RZ, RZ, R6 ;  /* 0x000000ffff19a224 */ /* 0x000fe400078e0006 */
[----:B------:R-:W-:Y:S02]  /*8000*/  @!P2 IMAD.MOV.U32 R24, RZ, RZ, R7 ;  /* 0x000000ffff18a224 */ /* 0x000fe400078e0007 */
.L_x_16819:
[----:B------:R-:W-:Y:S05]  /*8010*/  BSYNC B0 ;  /* 0x0000000000007941 */ /* 0x000fea0003800000 */
.L_x_16818:
[----:B------:R-:W-:Y:S01]  /*8020*/  BSSY B0, `(.L_x_16820) ;  /* 0x0000011000007945 */ /* 0x000fe20003800000 */
[----:B------:R-:W-:Y:S05]  /*8030*/  @P1 BRA `(.L_x_16821) ;  /* 0x000000f000001947 */ /* 0x000fea0003800000 */
[----:B------:R-:W0:-:S14]  /*8040*/  DSETP.NAN.AND P1, PT, R16, R16, PT ;  /* 0x000000101000722a */ /* 0x000e1c0003f28000 */
[----:B0-----:R-:W-:Y:S05]  /*8050*/  @P1 BRA `(.L_x_16821) ;  /* 0x000000d000001947 */ /* 0x001fea0003800000 */
[----:B------:R-:W0:-:S14]  /*8060*/  DSETP.NAN.AND P1, PT, R18, R18, PT ;  /* 0x000000121200722a */ /* 0x000e1c0003f28000 */
[----:B0-----:R-:W0:Y:S01]  /*8070*/  @!P1 DSETP.MIN.AND P2, P3, R16, R18, PT ;  /* 0x000000121000922a */ /* 0x001e220003b40000 */
[--C-:B------:R-:W-:Y:S02]  /*8080*/  @!P1 IMAD.MOV.U32 R6, RZ, RZ, R19.reuse ;  /* 0x000000ffff069224 */ /* 0x100fe400078e0013 */
[----:B------:R-:W-:Y:S02]  /*8090*/  @!P1 IMAD.MOV.U32 R0, RZ, RZ, R16 ;  /* 0x000000ffff009224 */ /* 0x000fe400078e0010 */
[--C-:B------:R-:W-:Y:S01]  /*80a0*/  @!P1 IMAD.MOV.U32 R7, RZ, RZ, R18.reuse ;  /* 0x000000ffff079224 */ /* 0x100fe200078e0012 */
[----:B0-----:R-:W-:Y:S01]  /*80b0*/  @!P1 FSEL R8, R17, R6, P2 ;  /* 0x0000000611089208 */ /* 0x001fe20001000000 */
[----:B------:R-:W-:Y:S01]  /*80c0*/  IMAD.MOV.U32 R16, RZ, RZ, R18 ;  /* 0x000000ffff107224 */ /* 0x000fe200078e0012 */
[----:B------:R-:W-:Y:S01]  /*80d0*/  @!P1 LOP3.LUT R9, R6, 0x80000, RZ, 0xfc, !PT ;  /* 0x0008000006099812 */ /* 0x000fe200078efcff */
[----:B------:R-:W-:Y:S01]  /*80e0*/  IMAD.MOV.U32 R17, RZ, RZ, R19 ;  /* 0x000000ffff117224 */ /* 0x000fe200078e0013 */
[----:B------:R-:W-:-:S02]  /*80f0*/  @!P1 SEL R0, R0, R7, P2 ;  /* 0x0000000700009207 */ /* 0x000fc40001000000 */
[----:B------:R-:W-:-:S03]  /*8100*/  @!P1 SEL R9, R9, R8, P3 ;  /* 0x0000000809099207 */ /* 0x000fc60001800000 */
[----:B------:R-:W-:Y:S02]  /*8110*/  @!P1 IMAD.MOV.U32 R16, RZ, RZ, R0 ;  /* 0x000000ffff109224 */ /* 0x000fe400078e0000 */
[----:B------:R-:W-:Y:S02]  /*8120*/  @!P1 IMAD.MOV.U32 R17, RZ, RZ, R9 ;  /* 0x000000ffff119224 */ /* 0x000fe400078e0009 */
.L_x_16821:
[----:B------:R-:W-:Y:S05]  /*8130*/  BSYNC B0 ;  /* 0x0000000000007941 */ /* 0x000fea0003800000 */
.L_x_16820:
[----:B------:R-:W-:Y:S01]  /*8140*/  BSSY B6, `(.L_x_16822) ;  /* 0x0000119000067945 */ /* 0x000fe20003800000 */
[----:B------:R-:W-:Y:S05]  /*8150*/  @P0 BRA `(.L_x_16823) ;  /* 0x0000117000000947 */ /* 0x000fea0003800000 */
[----:B----4-:R-:W-:Y:S01]  /*8160*/  PRMT R0, R23, 0x9910, RZ ;  /* 0x0000991017007816 */ /* 0x010fe200000000ff */
        /* <DEDUP_REMOVED lines=18> */
.L_x_16827:
[----:B------:R-:W0:Y:S01]  /*8290*/  F2I.S64.F64.TRUNC R4, R4 ;  /* 0x0000000400047311 */ /* 0x000e22000030d900 */
[----:B------:R-:W-:Y:S02]  /*82a0*/  IMAD.MOV.U32 R33, RZ, RZ, R31 ;  /* 0x000000ffff217224 */ /* 0x000fe400078e001f */
[----:B0-----:R-:W-:-:S05]  /*82b0*/  IMAD.MOV.U32 R3, RZ, RZ, R4 ;  /* 0x000000ffff037224 */ /* 0x001fca00078e0004 */
[----:B------:R0:W-:Y:S01]  /*82c0*/  STG.E.U8 [R8.64], R3 ;  /* 0x0000000308007986 */ /* 0x0001e2000c101124 */
[----:B------:R-:W-:Y:S05]  /*82d0*/  BRA `(.L_x_16823) ;  /* 0x00000ff000007947 */ /* 0x000fea0003800000 */
.L_x_16826:
        /* <DEDUP_REMOVED lines=10> */
.L_x_16830:
[----:B------:R-:W0:Y:S01]  /*8380*/  F2I.F64.TRUNC R5, R4 ;  /* 0x0000000400057311 */ /* 0x000e22000030d100 */
[----:B------:R-:W-:Y:S01]  /*8390*/  IMAD.MOV.U32 R33, RZ, RZ, R31 ;  /* 0x000000ffff217224 */ /* 0x000fe200078e001f */
[----:B0-----:R0:W-:Y:S01]  /*83a0*/  STG.E [R8.64], R5 ;  /* 0x0000000508007986 */ /* 0x0011e2000c101924 */
[----:B------:R-:W-:Y:S05]  /*83b0*/  BRA `(.L_x_16823) ;  /* 0x00000f1000007947 */ /* 0x000fea0003800000 */
.L_x_16829:
[----:B------:R-:W0:Y:S01]  /*83c0*/  F2I.F64.TRUNC R5, R4 ;  /* 0x0000000400057311 */ /* 0x000e22000030d100 */
[----:B------:R-:W-:Y:S01]  /*83d0*/  IMAD.MOV.U32 R33, RZ, RZ, R31 ;  /* 0x000000ffff217224 */ /* 0x000fe200078e001f */
[----:B0-----:R0:W-:Y:S01]  /*83e0*/  STG.E.U16 [R8.64], R5 ;  /* 0x0000000508007986 */ /* 0x0011e2000c101524 */
[----:B------:R-:W-:Y:S05]  /*83f0*/  BRA `(.L_x_16823) ;  /* 0x00000ed000007947 */ /* 0x000fea0003800000 */
.L_x_16825:
        /* <DEDUP_REMOVED lines=12> */
.L_x_16832:
[----:B------:R-:W0:Y:S01]  /*84c0*/  F2F.F32.F64 R0, R4 ;  /* 0x0000000400007310 */ /* 0x000e220000301000 */
[----:B------:R-:W0:Y:S01]  /*84d0*/  DSETP.GEU.AND P0, PT, |R4|, c[0x2][0x0], PT ;  /* 0x008000000400762a */ /* 0x000e220003f0e200 */
[----:B------:R-:W-:-:S13]  /*84e0*/  IMAD.MOV.U32 R33, RZ, RZ, R31 ;  /* 0x000000ffff217224 */ /* 0x000fda00078e001f */
[----:B0-----:R-:W-:-:S05]  /*84f0*/  @!P0 FMUL R0, R0, 1.175494350822287508e-38 ;  /* 0x0080000000008820 */ /* 0x001fca0000400000 */
[----:B------:R-:W-:-:S05]  /*8500*/  F2FP.PACK_AB R0, RZ, R0 ;  /* 0x00000000ff00723e */ /* 0x000fca00000000ff */
[----:B------:R0:W-:Y:S01]  /*8510*/  STG.E.U16 [R8.64], R0 ;  /* 0x0000000008007986 */ /* 0x0001e2000c101524 */
[----:B------:R-:W-:Y:S05]  /*8520*/  BRA `(.L_x_16823) ;  /* 0x00000da000007947 */ /* 0x000fea0003800000 */
.L_x_16831:
        /* <DEDUP_REMOVED lines=13> */
.L_x_16834:
        /* <DEDUP_REMOVED lines=8> */
.L_x_16833:
[----:B------:R0:W-:Y:S01]  /*8680*/  STG.E.64 [R8.64], R4 ;  /* 0x0000000408007986 */ /* 0x0001e2000c101b24 */
[----:B------:R-:W-:Y:S01]  /*8690*/  IMAD.MOV.U32 R33, RZ, RZ, R31 ;  /* 0x000000ffff217224 */ /* 0x000fe200078e001f */
[----:B------:R-:W-:Y:S05]  /*86a0*/  BRA `(.L_x_16823) ;  /* 0x00000c2000007947 */ /* 0x000fea0003800000 */
.L_x_16824:
        /* <DEDUP_REMOVED lines=13> */
.L_x_16837:
[----:B------:R-:W-:Y:S01]  /*8780*/  CS2R R6, SRZ ;  /* 0x0000000000067805 */ /* 0x000fe2000001ff00 */
[----:B------:R-:W-:-:S04]  /*8790*/  IMAD.MOV.U32 R33, RZ, RZ, R31 ;  /* 0x000000ffff217224 */ /* 0x000fc800078e001f */
[----:B------:R0:W-:Y:S01]  /*87a0*/  STG.E.128 [R8.64], R4 ;  /* 0x0000000408007986 */ /* 0x0001e2000c101d24 */
[----:B------:R-:W-:Y:S05]  /*87b0*/  BRA `(.L_x_16823) ;  /* 0x00000b1000007947 */ /* 0x000fea0003800000 */
.L_x_16836:
        /* <DEDUP_REMOVED lines=23> */
.L_x_16841:
[----:B------:R-:W-:Y:S05]  /*8930*/  BSYNC B0 ;  /* 0x0000000000007941 */ /* 0x000fea0003800000 */
.L_x_16840:
[----:B------:R-:W-:Y:S01]  /*8940*/  LOP3.LUT R7, R0, R7, RZ, 0xfc, !PT ;  /* 0x0000000700077212 */ /* 0x000fe200078efcff */
[----:B------:R-:W-:-:S04]  /*8950*/  IMAD.MOV.U32 R33, RZ, RZ, R31 ;  /* 0x000000ffff217224 */ /* 0x000fc800078e001f */
[----:B------:R0:W-:Y:S01]  /*8960*/  STG.E.U8 [R8.64], R7 ;  /* 0x0000000708007986 */ /* 0x0001e2000c101124 */
[----:B------:R-:W-:Y:S05]  /*8970*/  BRA `(.L_x_16823) ;  /* 0x0000095000007947 */ /* 0x000fea0003800000 */
.L_x_16839:
        /* <DEDUP_REMOVED lines=15> */
.L_x_16843:
[----:B------:R-:W-:Y:S01]  /*8a70*/  IMAD.MOV.U32 R0, RZ, RZ, 0x7f ;  /* 0x0000007fff007424 */ /* 0x000fe200078e00ff */
[----:B------:R-:W-:-:S04]  /*8a80*/  ISETP.GT.U32.AND P0, PT, R3, 0x7f800000, PT ;  /* 0x7f8000000300780c */ /* 0x000fc80003f04070 */
[----:B------:R-:W-:-:S04]  /*8a90*/  SEL R0, R0, 0x7c, P0 ;  /* 0x0000007c00007807 */ /* 0x000fc80000000000 */
.L_x_16844:
[----:B------:R-:W-:Y:S05]  /*8aa0*/  BSYNC B0 ;  /* 0x0000000000007941 */ /* 0x000fea0003800000 */
.L_x_16842:
[----:B------:R-:W-:Y:S01]  /*8ab0*/  LOP3.LUT R3, R7, 0x80000000, RZ, 0xc0, !PT ;  /* 0x8000000007037812 */ /* 0x000fe200078ec0ff */
[----:B------:R-:W-:-:S03]  /*8ac0*/  IMAD.MOV.U32 R33, RZ, RZ, R31 ;  /* 0x000000ffff217224 */ /* 0x000fc600078e001f */
[----:B------:R-:W-:-:S04]  /*8ad0*/  SHF.R.U32.HI R3, RZ, 0x18, R3 ;  /* 0x00000018ff037819 */ /* 0x000fc80000011603 */
[----:B------:R-:W-:-:S05]  /*8ae0*/  LOP3.LUT R3, R0, R3, RZ, 0xfc, !PT ;  /* 0x0000000300037212 */ /* 0x000fca00078efcff */
[----:B------:R0:W-:Y:S01]  /*8af0*/  STG.E.U8 [R8.64], R3 ;  /* 0x0000000308007986 */ /* 0x0001e2000c101124 */
[----:B------:R-:W-:Y:S05]  /*8b00*/  BRA `(.L_x_16823) ;  /* 0x000007c000007947 */ /* 0x000fea0003800000 */
.L_x_16838:
[----:B------:R-:W0:Y:S01]  /*8b10*/  F2F.F32.F64 R0, R4 ;  /* 0x0000000400007310 */ /* 0x000e220000301000 */
[----:B------:R-:W0:Y:S01]  /*8b20*/  DSETP.GEU.AND P0, PT, |R4|, c[0x2][0x0], PT ;  /* 0x008000000400762a */ /* 0x000e220003f0e200 */
[----:B------:R-:W-:-:S13]  /*8b30*/  IMAD.MOV.U32 R33, RZ, RZ, R31 ;  /* 0x000000ffff217224 */ /* 0x000fda00078e001f */
[----:B0-----:R-:W-:-:S05]  /*8b40*/  @!P0 FMUL R0, R0, 1.175494350822287508e-38 ;  /* 0x0080000000008820 */ /* 0x001fca0000400000 */
[----:B------:R-:W-:-:S05]  /*8b50*/  F2FP.BF16.PACK_AB R0, RZ, R0 ;  /* 0x00000000ff00723e */ /* 0x000fca00000010ff */
[----:B------:R0:W-:Y:S01]  /*8b60*/  STG.E.U16 [R8.64], R0 ;  /* 0x0000000008007986 */ /* 0x0001e2000c101524 */
[----:B------:R-:W-:Y:S05]  /*8b70*/  BRA `(.L_x_16823) ;  /* 0x0000075000007947 */ /* 0x000fea0003800000 */
.L_x_16835:
        /* <DEDUP_REMOVED lines=12> */
.L_x_16847:
        /* <DEDUP_REMOVED lines=19> */
.L_x_16850:
[----:B------:R-:W-:-:S04]  /*8d70*/  LOP3.LUT R0, R7, 0x80000000, RZ, 0xc0, !PT ;  /* 0x8000000007007812 */ /* 0x000fc800078ec0ff */
[----:B------:R-:W-:-:S04]  /*8d80*/  SHF.R.U32.HI R0, RZ, 0x18, R0 ;  /* 0x00000018ff007819 */ /* 0x000fc80000011600 */
[----:B------:R-:W-:Y:S02]  /*8d90*/  LOP3.LUT R0, R3, R0, RZ, 0xfc, !PT ;  /* 0x0000000003007212 */ /* 0x000fe400078efcff */
.L_x_16849:
[----:B------:R-:W-:Y:S05]  /*8da0*/  BSYNC B0 ;  /* 0x0000000000007941 */ /* 0x000fea0003800000 */
.L_x_16848:
[----:B------:R0:W-:Y:S01]  /*8db0*/  STG.E.U8 [R8.64], R0 ;  /* 0x0000000008007986 */ /* 0x0001e2000c101124 */
[----:B------:R-:W-:Y:S01]  /*8dc0*/  IMAD.MOV.U32 R33, RZ, RZ, R31 ;  /* 0x000000ffff217224 */ /* 0x000fe200078e001f */
[----:B------:R-:W-:Y:S05]  /*8dd0*/  BRA `(.L_x_16823) ;  /* 0x000004f000007947 */ /* 0x000fea0003800000 */
.L_x_16846:
        /* <DEDUP_REMOVED lines=19> */
.L_x_16853:
[----:B------:R-:W-:-:S04]  /*8f10*/  LOP3.LUT R0, R7, 0x80000000, RZ, 0xc0, !PT ;  /* 0x8000000007007812 */ /* 0x000fc800078ec0ff */
[----:B------:R-:W-:-:S04]  /*8f20*/  SHF.R.U32.HI R0, RZ, 0x18, R0 ;  /* 0x00000018ff007819 */ /* 0x000fc80000011600 */
[----:B------:R-:W-:Y:S02]  /*8f30*/  LOP3.LUT R0, R3, R0, RZ, 0xfc, !PT ;  /* 0x0000000003007212 */ /* 0x000fe400078efcff */
.L_x_16852:
[----:B------:R-:W-:Y:S05]  /*8f40*/  BSYNC B0 ;  /* 0x0000000000007941 */ /* 0x000fea0003800000 */
.L_x_16851:
[----:B------:R0:W-:Y:S01]  /*8f50*/  STG.E.U8 [R8.64], R0 ;  /* 0x0000000008007986 */ /* 0x0001e2000c101124 */
[----:B------:R-:W-:Y:S01]  /*8f60*/  IMAD.MOV.U32 R33, RZ, RZ, R31 ;  /* 0x000000ffff217224 */ /* 0x000fe200078e001f */
[----:B------:R-:W-:Y:S05]  /*8f70*/  BRA `(.L_x_16823) ;  /* 0x0000035000007947 */ /* 0x000fea0003800000 */
.L_x_16845:
        /* <DEDUP_REMOVED lines=25> */
.L_x_16828:
        /* <DEDUP_REMOVED lines=19> */
[----:B------:R-:W-:Y:S01]  /*9240*/  IMAD.MOV.U32 R33, RZ, RZ, R31 ;  /* 0x000000ffff217224 */ /* 0x000fe200078e001f */
[----:B------:R-:W-:Y:S05]  /*9250*/  BRA `(.L_x_16823) ;  /* 0x0000007000007947 */ /* 0x000fea0003800000 */
.L_x_16855:
[----:B------:R-:W0:Y:S01]  /*9260*/  F2I.U64.F64.TRUNC R4, R4 ;  /* 0x0000000400047311 */ /* 0x000e22000030d800 */
[----:B------:R-:W-:Y:S01]  /*9270*/  IMAD.MOV.U32 R33, RZ, RZ, R31 ;  /* 0x000000ffff217224 */ /* 0x000fe200078e001f */
[----:B0-----:R0:W-:Y:S01]  /*9280*/  STG.E.64 [R8.64], R4 ;  /* 0x0000000408007986 */ /* 0x0011e2000c101b24 */
[----:B------:R-:W-:Y:S05]  /*9290*/  BRA `(.L_x_16823) ;  /* 0x0000003000007947 */ /* 0x000fea0003800000 */
.L_x_16854:
[----:B------:R-:W0:Y:S01]  /*92a0*/  F2I.U32.F64.TRUNC R5, R4 ;  /* 0x0000000400057311 */ /* 0x000e22000030d000 */
[----:B------:R-:W-:Y:S01]  /*92b0*/  IMAD.MOV.U32 R33, RZ, RZ, R31 ;  /* 0x000000ffff217224 */ /* 0x000fe200078e001f */
[----:B0-----:R0:W-:Y:S06]  /*92c0*/  STG.E [R8.64], R5 ;  /* 0x0000000508007986 */ /* 0x0011ec000c101924 */
.L_x_16823:
[----:B------:R-:W-:Y:S05]  /*92d0*/  BSYNC B6 ;  /* 0x0000000000067941 */ /* 0x000fea0003800000 */
.L_x_16822:
[----:B------:R-:W-:Y:S01]  /*92e0*/  ISETP.GE.AND P0, PT, R33, R2, PT ;  /* 0x000000022100720c */ /* 0x000fe20003f06270 */
[----:B------:R-:W-:-:S12]  /*92f0*/  BSSY B6, `(.L_x_16856) ;  /* 0x000020a000067945 */ /* 0x000fd80003800000 */
[----:B------:R-:W-:Y:S05]  /*9300*/  @P0 BRA `(.L_x_16857) ;  /* 0x0000208000000947 */ /* 0x000fea0003800000 */
[----:B0-----:R-:W-:Y:S01]  /*9310*/  IMAD R0, R22, 0x200, R33 ;  /* 0x0000020016007824 */ /* 0x001fe200078e0221 */
[----:B----4-:R-:W-:-:S03]  /*9320*/  PRMT R3, R23, 0x9910, RZ ;  /* 0x0000991017037816 */ /* 0x010fc600000000ff */
        /* <DEDUP_REMOVED lines=14> */
[----:B-1----:R-:W0:Y:S02]  /*9410*/  F2I.F64.TRUNC R29, R28 ;  /* 0x0000001c001d7311 */ /* 0x002e24000030d100 */
[----:B0-----:R0:W-:Y:S01]  /*9420*/  STG.E.U8 [R4.64], R29 ;  /* 0x0000001d04007986 */ /* 0x0011e2000c101124 */
[----:B------:R-:W-:Y:S05]  /*9430*/  BRA `(.L_x_16863) ;  /* 0x00000ef000007947 */ /* 0x000fea0003800000 */
.L_x_16861:
[----:B-1----:R-:W0:Y:S02]  /*9440*/  F2I.S64.F64.TRUNC R28, R28 ;  /* 0x0000001c001c7311 */ /* 0x002e24000030d900 */
[----:B0-----:R-:W-:-:S05]  /*9450*/  IMAD.MOV.U32 R3, RZ, RZ, R28 ;  /* 0x000000ffff037224 */ /* 0x001fca00078e001c */
[----:B------:R0:W-:Y:S01]  /*9460*/  STG.E.U8 [R4.64], R3 ;  /* 0x0000000304007986 */ /* 0x0001e2000c101124 */
[----:B------:R-:W-:Y:S05]  /*9470*/  BRA `(.L_x_16863) ;  /* 0x00000eb000007947 */ /* 0x000fea0003800000 */
.L_x_16860:
[----:B------:R-:W-:-:S13]  /*9480*/  ISETP.NE.AND P0, PT, R0, 0x2, PT ;  /* 0x000000020000780c */ /* 0x000fda0003f05270 */
[----:B------:R-:W-:Y:S05]  /*9490*/  @!P0 BRA `(.L_x_16864) ;  /* 0x000000a000008947 */ /* 0x000fea0003800000 */
[----:B------:R-:W-:-:S13]  /*94a0*/  ISETP.NE.AND P0, PT, R0, 0x3, PT ;  /* 0x000000030000780c */ /* 0x000fda0003f05270 */
[----:B------:R-:W-:Y:S05]  /*94b0*/  @!P0 BRA `(.L_x_16865) ;  /* 0x0000005000008947 */ /* 0x000fea0003800000 */
[----:B------:R-:W-:-:S13]  /*94c0*/  ISETP.NE.AND P0, PT, R0, 0x4, PT ;  /* 0x000000040000780c */ /* 0x000fda0003f05270 */
[----:B------:R-:W-:Y:S05]  /*94d0*/  @P0 BRA `(.L_x_16862) ;  /* 0x00000cc000000947 */ /* 0x000fea0003800000 */
[----:B-1----:R-:W0:Y:S02]  /*94e0*/  F2I.S64.F64.TRUNC R28, R28 ;  /* 0x0000001c001c7311 */ /* 0x002e24000030d900 */
[----:B0-----:R0:W-:Y:S01]  /*94f0*/  STG.E.64 [R4.64], R28 ;  /* 0x0000001c04007986 */ /* 0x0011e2000c101b24 */
[----:B------:R-:W-:Y:S05]  /*9500*/  BRA `(.L_x_16863) ;  /* 0x00000e2000007947 */ /* 0x000fea0003800000 */
.L_x_16865:
[----:B-1----:R-:W0:Y:S02]  /*9510*/  F2I.F64.TRUNC R29, R28 ;  /* 0x0000001c001d7311 */ /* 0x002e24000030d100 */
[----:B0-----:R0:W-:Y:S01]  /*9520*/  STG.E [R4.64], R29 ;  /* 0x0000001d04007986 */ /* 0x0011e2000c101924 */
[----:B------:R-:W-:Y:S05]  /*9530*/  BRA `(.L_x_16863) ;  /* 0x00000df000007947 */ /* 0x000fea0003800000 */
.L_x_16864:
[----:B-1----:R-:W0:Y:S02]  /*9540*/  F2I.F64.TRUNC R29, R28 ;  /* 0x0000001c001d7311 */ /* 0x002e24000030d100 */
[----:B0-----:R0:W-:Y:S01]  /*9550*/  STG.E.U16 [R4.64], R29 ;  /* 0x0000001d04007986 */ /* 0x0011e2000c101524 */
[----:B------:R-:W-:Y:S05]  /*9560*/  BRA `(.L_x_16863) ;  /* 0x00000dc000007947 */ /* 0x000fea0003800000 */
.L_x_16859:
[----:B------:R-:W-:-:S13]  /*9570*/  ISETP.GT.AND P0, PT, R0, 0x6, PT ;  /* 0x000000060000780c */ /* 0x000fda0003f04270 */
[----:B------:R-:W-:Y:S05]  /*9580*/  @P0 BRA `(.L_x_16866) ;  /* 0x000000f000000947 */ /* 0x000fea0003800000 */
[----:B------:R-:W-:-:S13]  /*9590*/  ISETP.NE.AND P0, PT, R0, 0x5, PT ;  /* 0x000000050000780c */ /* 0x000fda0003f05270 */
[----:B------:R-:W-:Y:S05]  /*95a0*/  @!P0 BRA `(.L_x_16867) ;  /* 0x0000007000008947 */ /* 0x000fea0003800000 */
[----:B------:R-:W-:-:S13]  /*95b0*/  ISETP.NE.AND P0, PT, R0, 0x6, PT ;  /* 0x000000060000780c */ /* 0x000fda0003f05270 */
[----:B------:R-:W-:Y:S05]  /*95c0*/  @P0 BRA `(.L_x_16862) ;  /* 0x00000bd000000947 */ /* 0x000fea0003800000 */
[----:B-1----:R-:W0:Y:S01]  /*95d0*/  F2F.F32.F64 R3, R28 ;  /* 0x0000001c00037310 */ /* 0x002e220000301000 */
[----:B------:R-:W0:-:S14]  /*95e0*/  DSETP.GEU.AND P0, PT, |R28|, c[0x2][0x0], PT ;  /* 0x008000001c00762a */ /* 0x000e1c0003f0e200 */
[----:B0-----:R-:W-:-:S05]  /*95f0*/  @!P0 FMUL R3, R3, 1.175494350822287508e-38 ;  /* 0x0080000003038820 */ /* 0x001fca0000400000 */
[----:B------:R0:W-:Y:S01]  /*9600*/  STG.E [R4.64], R3 ;  /* 0x0000000304007986 */ /* 0x0001e2000c101924 */
[----:B------:R-:W-:Y:S05]  /*9610*/  BRA `(.L_x_16863) ;  /* 0x00000d1000007947 */ /* 0x000fea0003800000 */
.L_x_16867:
[----:B-1----:R-:W0:Y:S01]  /*9620*/  F2F.F32.F64 R0, R28 ;  /* 0x0000001c00007310 */ /* 0x002e220000301000 */
[----:B------:R-:W0:-:S14]  /*9630*/  DSETP.GEU.AND P0, PT, |R28|, c[0x2][0x0], PT ;  /* 0x008000001c00762a */ /* 0x000e1c0003f0e200 */
[----:B0-----:R-:W-:-:S05]  /*9640*/  @!P0 FMUL R0, R0, 1.175494350822287508e-38 ;  /* 0x0080000000008820 */ /* 0x001fca0000400000 */
[----:B------:R-:W-:-:S05]  /*9650*/  F2FP.PACK_AB R0, RZ, R0 ;  /* 0x00000000ff00723e */ /* 0x000fca00000000ff */
[----:B------:R0:W-:Y:S01]  /*9660*/  STG.E.U16 [R4.64], R0 ;  /* 0x0000000004007986 */ /* 0x0001e2000c101524 */
[----:B------:R-:W-:Y:S05]  /*9670*/  BRA `(.L_x_16863) ;  /* 0x00000cb000007947 */ /* 0x000fea0003800000 */
.L_x_16866:
[----:B------:R-:W-:-:S13]  /*9680*/  ISETP.NE.AND P0, PT, R0, 0x7, PT ;  /* 0x000000070000780c */ /* 0x000fda0003f05270 */
[----:B------:R-:W-:Y:S05]  /*9690*/  @!P0 BRA `(.L_x_16868) ;  /* 0x0000011000008947 */ /* 0x000fea0003800000 */
[----:B------:R-:W-:-:S13]  /*96a0*/  ISETP.NE.AND P0, PT, R0, 0x8, PT ;  /* 0x000000080000780c */ /* 0x000fda0003f05270 */
[----:B------:R-:W-:Y:S05]  /*96b0*/  @!P0 BRA `(.L_x_16869) ;  /* 0x0000008000008947 */ /* 0x000fea0003800000 */
[----:B------:R-:W-:-:S13]  /*96c0*/  ISETP.NE.AND P0, PT, R0, 0x9, PT ;  /* 0x000000090000780c */ /* 0x000fda0003f05270 */
[----:B------:R-:W-:Y:S05]  /*96d0*/  @P0 BRA `(.L_x_16862) ;  /* 0x00000ac000000947 */ /* 0x000fea0003800000 */
[----:B-1----:R-:W0:Y:S01]  /*96e0*/  F2F.F32.F64 R6, R28 ;  /* 0x0000001c00067310 */ /* 0x002e220000301000 */
[----:B------:R-:W0:Y:S01]  /*96f0*/  DSETP.GEU.AND P0, PT, |R28|, c[0x2][0x0], PT ;  /* 0x008000001c00762a */ /* 0x000e220003f0e200 */
[----:B------:R-:W-:-:S13]  /*9700*/  IMAD.MOV.U32 R7, RZ, RZ, RZ ;  /* 0x000000ffff077224 */ /* 0x000fda00078e00ff */
[----:B0-----:R-:W-:-:S05]  /*9710*/  @!P0 FMUL R6, R6, 1.175494350822287508e-38 ;  /* 0x0080000006068820 */ /* 0x001fca0000400000 */
[----:B------:R0:W-:Y:S01]  /*9720*/  STG.E.64 [R4.64], R6 ;  /* 0x0000000604007986 */ /* 0x0001e2000c101b24 */
[----:B------:R-:W-:Y:S05]  /*9730*/  BRA `(.L_x_16863) ;  /* 0x00000bf000007947 */ /* 0x000fea0003800000 */
.L_x_16869:
[----:B-1----:R-:W0:Y:S01]  /*9740*/  F2F.F32.F64 R0, R28 ;  /* 0x0000001c00007310 */ /* 0x002e220000301000 */
[----:B------:R-:W0:-:S14]  /*9750*/  DSETP.GEU.AND P0, PT, |R28|, c[0x2][0x0], PT ;  /* 0x008000001c00762a */ /* 0x000e1c0003f0e200 */
[----:B0-----:R-:W-:-:S05]  /*9760*/  @!P0 FMUL R0, R0, 1.175494350822287508e-38 ;  /* 0x0080000000008820 */ /* 0x001fca0000400000 */
[----:B------:R-:W-:-:S04]  /*9770*/  F2FP.PACK_AB R3, RZ, R0 ;  /* 0x00000000ff03723e */ /* 0x000fc800000000ff */
[----:B------:R-:W-:-:S05]  /*9780*/  PRMT R3, R3, 0x5410, RZ ;  /* 0x0000541003037816 */ /* 0x000fca00000000ff */
[----:B------:R0:W-:Y:S01]  /*9790*/  STG.E [R4.64], R3 ;  /* 0x0000000304007986 */ /* 0x0001e2000c101924 */
[----:B------:R-:W-:Y:S05]  /*97a0*/  BRA `(.L_x_16863) ;  /* 0x00000b8000007947 */ /* 0x000fea0003800000 */
.L_x_16868:
[----:B-1----:R0:W-:Y:S01]  /*97b0*/  STG.E.64 [R4.64], R28 ;  /* 0x0000001c04007986 */ /* 0x0021e2000c101b24 */
[----:B------:R-:W-:Y:S05]  /*97c0*/  BRA `(.L_x_16863) ;  /* 0x00000b6000007947 */ /* 0x000fea0003800000 */
.L_x_16858:
        /* <DEDUP_REMOVED lines=8> */
[----:B-1----:R-:W0:-:S06]  /*9850*/  DSETP.NEU.AND P0, PT, R28, RZ, PT ;  /* 0x000000ff1c00722a */ /* 0x002e0c0003f0d000 */
[----:B0-----:R-:W-:-:S05]  /*9860*/  SEL R3, RZ, 0x1, !P0 ;  /* 0x00000001ff037807 */ /* 0x001fca0004000000 */
[----:B------:R0:W-:Y:S01]  /*9870*/  STG.E.U8 [R4.64], R3 ;  /* 0x0000000304007986 */ /* 0x0001e2000c101124 */
[----:B------:R-:W-:Y:S05]  /*9880*/  BRA `(.L_x_16863) ;  /* 0x00000aa000007947 */ /* 0x000fea0003800000 */
.L_x_16872:
[----:B------:R-:W-:-:S05]  /*9890*/  CS2R R30, SRZ ;  /* 0x00000000001e7805 */ /* 0x000fca000001ff00 */
[----:B-1----:R0:W-:Y:S01]  /*98a0*/  STG.E.128 [R4.64], R28 ;  /* 0x0000001c04007986 */ /* 0x0021e2000c101d24 */
[----:B------:R-:W-:Y:S05]  /*98b0*/  BRA `(.L_x_16863) ;  /* 0x00000a7000007947 */ /* 0x000fea0003800000 */
.L_x_16871:
        /* <DEDUP_REMOVED lines=23> */
.L_x_16876:
[----:B------:R-:W-:Y:S05]  /*9a30*/  BSYNC B0 ;  /* 0x0000000000007941 */ /* 0x000fea0003800000 */
.L_x_16875:
[----:B------:R-:W-:-:S05]  /*9a40*/  LOP3.LUT R7, R0, R7, RZ, 0xfc, !PT ;  /* 0x0000000700077212 */ /* 0x000fca00078efcff */
[----:B------:R0:W-:Y:S01]  /*9a50*/  STG.E.U8 [R4.64], R7 ;  /* 0x0000000704007986 */ /* 0x0001e2000c101124 */
[----:B------:R-:W-:Y:S05]  /*9a60*/  BRA `(.L_x_16863) ;  /* 0x000008c000007947 */ /* 0x000fea0003800000 */
.L_x_16874:
[----:B-1----:R-:W0:Y:S01]  /*9a70*/  F2F.F32.F64 R7, R28 ;  /* 0x0000001c00077310 */ /* 0x002e220000301000 */
        /* <DEDUP_REMOVED lines=14> */
.L_x_16878:
[----:B------:R-:W-:Y:S01]  /*9b60*/  IMAD.MOV.U32 R0, RZ, RZ, 0x7f ;  /* 0x0000007fff007424 */ /* 0x000fe200078e00ff */
[----:B------:R-:W-:-:S04]  /*9b70*/  ISETP.GT.U32.AND P0, PT, R3, 0x7f800000, PT ;  /* 0x7f8000000300780c */ /* 0x000fc80003f04070 */
[----:B------:R-:W-:-:S04]  /*9b80*/  SEL R0, R0, 0x7c, P0 ;  /* 0x0000007c00007807 */ /* 0x000fc80000000000 */
.L_x_16879:
[----:B------:R-:W-:Y:S05]  /*9b90*/  BSYNC B0 ;  /* 0x0000000000007941 */ /* 0x000fea0003800000 */
.L_x_16877:
[----:B------:R-:W-:-:S04]  /*9ba0*/  LOP3.LUT R3, R7, 0x80000000, RZ, 0xc0, !PT ;  /* 0x8000000007037812 */ /* 0x000fc800078ec0ff */
[----:B------:R-:W-:-:S04]  /*9bb0*/  SHF.R.U32.HI R3, RZ, 0x18, R3 ;  /* 0x00000018ff037819 */ /* 0x000fc80000011603 */
[----:B------:R-:W-:-:S05]  /*9bc0*/  LOP3.LUT R3, R0, R3, RZ, 0xfc, !PT ;  /* 0x0000000300037212 */ /* 0x000fca00078efcff */
[----:B------:R0:W-:Y:S01]  /*9bd0*/  STG.E.U8 [R4.64], R3 ;  /* 0x0000000304007986 */ /* 0x0001e2000c101124 */
[----:B------:R-:W-:Y:S05]  /*9be0*/  BRA `(.L_x_16863) ;  /* 0x0000074000007947 */ /* 0x000fea0003800000 */
.L_x_16873:
[----:B-1----:R-:W0:Y:S01]  /*9bf0*/  F2F.F32.F64 R0, R28 ;  /* 0x0000001c00007310 */ /* 0x002e220000301000 */
[----:B------:R-:W0:-:S14]  /*9c00*/  DSETP.GEU.AND P0, PT, |R28|, c[0x2][0x0], PT ;  /* 0x008000001c00762a */ /* 0x000e1c0003f0e200 */
[----:B0-----:R-:W-:-:S05]  /*9c10*/  @!P0 FMUL R0, R0, 1.175494350822287508e-38 ;  /* 0x0080000000008820 */ /* 0x001fca0000400000 */
[----:B------:R-:W-:-:S05]  /*9c20*/  F2FP.BF16.PACK_AB R0, RZ, R0 ;  /* 0x00000000ff00723e */ /* 0x000fca00000010ff */
[----:B------:R0:W-:Y:S01]  /*9c30*/  STG.E.U16 [R4.64], R0 ;  /* 0x0000000004007986 */ /* 0x0001e2000c101524 */
[----:B------:R-:W-:Y:S05]  /*9c40*/  BRA `(.L_x_16863) ;  /* 0x000006e000007947 */ /* 0x000fea0003800000 */
.L_x_16870:
        /* <DEDUP_REMOVED lines=8> */
[----:B-1----:R-:W0:Y:S02]  /*9cd0*/  F2I.U32.F64.TRUNC R29, R28 ;  /* 0x0000001c001d7311 */ /* 0x002e24000030d000 */
[----:B0-----:R0:W-:Y:S01]  /*9ce0*/  STG.E.U16 [R4.64], R29 ;  /* 0x0000001d04007986 */ /* 0x0011e2000c101524 */
[----:B------:R-:W-:Y:S05]  /*9cf0*/  BRA `(.L_x_16863) ;  /* 0x0000063000007947 */ /* 0x000fea0003800000 */
.L_x_16882:
[----:B-1----:R-:W0:Y:S01]  /*9d00*/  F2F.F32.F64 R7, R28 ;  /* 0x0000001c00077310 */ /* 0x002e220000301000 */
        /* <DEDUP_REMOVED lines=18> */
.L_x_16885:
[----:B------:R-:W-:-:S04]  /*9e30*/  LOP3.LUT R0, R7, 0x80000000, RZ, 0xc0, !PT ;  /* 0x8000000007007812 */ /* 0x000fc800078ec0ff */
[----:B------:R-:W-:-:S04]  /*9e40*/  SHF.R.U32.HI R0, RZ, 0x18, R0 ;  /* 0x00000018ff007819 */ /* 0x000fc80000011600 */
[----:B------:R-:W-:Y:S02]  /*9e50*/  LOP3.LUT R0, R3, R0, RZ, 0xfc, !PT ;  /* 0x0000000003007212 */ /* 0x000fe400078efcff */
.L_x_16884:
[----:B------:R-:W-:Y:S05]  /*9e60*/  BSYNC B0 ;  /* 0x0000000000007941 */ /* 0x000fea0003800000 */
.L_x_16883:
[----:B------:R0:W-:Y:S01]  /*9e70*/  STG.E.U8 [R4.64], R0 ;  /* 0x0000000004007986 */ /* 0x0001e2000c101124 */
[----:B------:R-:W-:Y:S05]  /*9e80*/  BRA `(.L_x_16863) ;  /* 0x000004a000007947 */ /* 0x000fea0003800000 */
.L_x_16881:
        /* <DEDUP_REMOVED lines=19> */
.L_x_16888:
[----:B------:R-:W-:-:S04]  /*9fc0*/  LOP3.LUT R0, R7, 0x80000000, RZ, 0xc0, !PT ;  /* 0x8000000007007812 */ /* 0x000fc800078ec0ff */
[----:B------:R-:W-:-:S04]  /*9fd0*/  SHF.R.U32.HI R0, RZ, 0x18, R0 ;  /* 0x00000018ff007819 */ /* 0x000fc80000011600 */
[----:B------:R-:W-:Y:S02]  /*9fe0*/  LOP3.LUT R0, R3, R0, RZ, 0xfc, !PT ;  /* 0x0000000003007212 */ /* 0x000fe400078efcff */
.L_x_16887:
[----:B------:R-:W-:Y:S05]  /*9ff0*/  BSYNC B0 ;  /* 0x0000000000007941 */ /* 0x000fea0003800000 */
.L_x_16886:
[----:B------:R0:W-:Y:S01]  /*a000*/  STG.E.U8 [R4.64], R0 ;  /* 0x0000000004007986 */ /* 0x0001e2000c101124 */
[----:B------:R-:W-:Y:S05]  /*a010*/  BRA `(.L_x_16863) ;  /* 0x0000031000007947 */ /* 0x000fea0003800000 */
.L_x_16880:
[----:B------:R-:W-:-:S13]  /*a020*/  ISETP.NE.AND P0, PT, R0, 0x1c, PT ;  /* 0x0000001c0000780c */ /* 0x000fda0003f05270 */
[----:B------:R-:W-:Y:S05]  /*a030*/  @!P0 BRA `(.L_x_16889) ;  /* 0x000002d000008947 */ /* 0x000fea0003800000 */
[----:B------:R-:W-:-:S13]  /*a040*/  ISETP.NE.AND P0, PT, R0, 0x1d, PT ;  /* 0x0000001d0000780c */ /* 0x000fda0003f05270 */
[----:B------:R-:W-:Y:S05]  /*a050*/  @!P0 BRA `(.L_x_16890) ;  /* 0x0000028000008947 */ /* 0x000fea0003800000 */
[----:B------:R-:W-:-:S13]  /*a060*/  ISETP.NE.AND P0, PT, R0, 0x2c, PT ;  /* 0x0000002c0000780c */ /* 0x000fda0003f05270 */
[----:B------:R-:W-:Y:S05]  /*a070*/  @P0 BRA `(.L_x_16862) ;  /* 0x0000012000000947 */ /* 0x000fea0003800000 */
[----:B-1----:R-:W0:Y:S01]  /*a080*/  F2F.F32.F64 R8, R28 ;  /* 0x0000001c00087310 */ /* 0x002e220000301000 */
        /* <DEDUP_REMOVED lines=17> */
.L_x_16862:
        /* <DEDUP_REMOVED lines=20> */
.L_x_16890:
[----:B-1----:R-:W0:Y:S02]  /*a2e0*/  F2I.U64.F64.TRUNC R28, R28 ;  /* 0x0000001c001c7311 */ /* 0x002e24000030d800 */
[----:B0-----:R0:W-:Y:S01]  /*a2f0*/  STG.E.64 [R4.64], R28 ;  /* 0x0000001c04007986 */ /* 0x0011e2000c101b24 */
[----:B------:R-:W-:Y:S05]  /*a300*/  BRA `(.L_x_16863) ;  /* 0x0000002000007947 */ /* 0x000fea0003800000 */
.L_x_16889:
[----:B-1----:R-:W0:Y:S02]  /*a310*/  F2I.U32.F64.TRUNC R29, R28 ;  /* 0x0000001c001d7311 */ /* 0x002e24000030d000 */
[----:B0-----:R0:W-:Y:S02]  /*a320*/  STG.E [R4.64], R29 ;  /* 0x0000001d04007986 */ /* 0x0011e4000c101924 */
.L_x_16863:
        /* <DEDUP_REMOVED lines=22> */
.L_x_16894:
[----:B------:R-:W0:Y:S02]  /*a490*/  F2I.S64.F64.TRUNC R24, R24 ;  /* 0x0000001800187311 */ /* 0x000e24000030d900 */
[----:B0-----:R-:W-:-:S05]  /*a4a0*/  IMAD.MOV.U32 R3, RZ, RZ, R24 ;  /* 0x000000ffff037224 */ /* 0x001fca00078e0018 */
[----:B------:R0:W-:Y:S01]  /*a4b0*/  STG.E.U8 [R4.64], R3 ;  /* 0x0000000304007986 */ /* 0x0001e2000c101124 */
[----:B------:R-:W-:Y:S05]  /*a4c0*/  BRA `(.L_x_16896) ;  /* 0x00000eb000007947 */ /* 0x000fea0003800000 */
.L_x_16893:
        /* <DEDUP_REMOVED lines=9> */
.L_x_16898:
[----:B------:R-:W0:Y:S02]  /*a560*/  F2I.F64.TRUNC R25, R24 ;  /* 0x0000001800197311 */ /* 0x000e24000030d100 */
[----:B0-----:R0:W-:Y:S01]  /*a570*/  STG.E [R4.64], R25 ;  /* 0x0000001904007986 */ /* 0x0011e2000c101924 */
[----:B------:R-:W-:Y:S05]  /*a580*/  BRA `(.L_x_16896) ;  /* 0x00000df000007947 */ /* 0x000fea0003800000 */
.L_x_16897:
[----:B------:R-:W0:Y:S02]  /*a590*/  F2I.F64.TRUNC R25, R24 ;  /* 0x0000001800197311 */ /* 0x000e24000030d100 */
[----:B0-----:R0:W-:Y:S01]  /*a5a0*/  STG.E.U16 [R4.64], R25 ;  /* 0x0000001904007986 */ /* 0x0011e2000c101524 */
[----:B------:R-:W-:Y:S05]  /*a5b0*/  BRA `(.L_x_16896) ;  /* 0x00000dc000007947 */ /* 0x000fea0003800000 */
.L_x_16892:
        /* <DEDUP_REMOVED lines=11> */
.L_x_16900:
[----:B------:R-:W0:Y:S01]  /*a670*/  F2F.F32.F64 R0, R24 ;  /* 0x0000001800007310 */ /* 0x000e220000301000 */
[----:B------:R-:W0:-:S14]  /*a680*/  DSETP.GEU.AND P0, PT, |R24|, c[0x2][0x0], PT ;  /* 0x008000001800762a */ /* 0x000e1c0003f0e200 */
[----:B0-----:R-:W-:-:S05]  /*a690*/  @!P0 FMUL R0, R0, 1.175494350822287508e-38 ;  /* 0x0080000000008820 */ /* 0x001fca0000400000 */
[----:B------:R-:W-:-:S05]  /*a6a0*/  F2FP.PACK_AB R0, RZ, R0 ;  /* 0x00000000ff00723e */ /* 0x000fca00000000ff */
[----:B------:R0:W-:Y:S01]  /*a6b0*/  STG.E.U16 [R4.64], R0 ;  /* 0x0000000004007986 */ /* 0x0001e2000c101524 */
[----:B------:R-:W-:Y:S05]  /*a6c0*/  BRA `(.L_x_16896) ;  /* 0x00000cb000007947 */ /* 0x000fea0003800000 */
.L_x_16899:
        /* <DEDUP_REMOVED lines=12> */
.L_x_16902:
[----:B------:R-:W0:Y:S01]  /*a790*/  F2F.F32.F64 R0, R24 ;  /* 0x0000001800007310 */ /* 0x000e220000301000 */
[----:B------:R-:W0:-:S14]  /*a7a0*/  DSETP.GEU.AND P0, PT, |R24|, c[0x2][0x0], PT ;  /* 0x008000001800762a */ /* 0x000e1c0003f0e200 */
[----:B0-----:R-:W-:-:S05]  /*a7b0*/  @!P0 FMUL R0, R0, 1.175494350822287508e-38 ;  /* 0x0080000000008820 */ /* 0x001fca0000400000 */
[----:B------:R-:W-:-:S04]  /*a7c0*/  F2FP.PACK_AB R3, RZ, R0 ;  /* 0x00000000ff03723e */ /* 0x000fc800000000ff */
[----:B------:R-:W-:-:S05]  /*a7d0*/  PRMT R3, R3, 0x5410, RZ ;  /* 0x0000541003037816 */ /* 0x000fca00000000ff */
[----:B------:R0:W-:Y:S01]  /*a7e0*/  STG.E [R4.64], R3 ;  /* 0x0000000304007986 */ /* 0x0001e2000c101924 */
[----:B------:R-:W-:Y:S05]  /*a7f0*/  BRA `(.L_x_16896) ;  /* 0x00000b8000007947 */ /* 0x000fea0003800000 */
.L_x_16901:
[----:B------:R0:W-:Y:S01]  /*a800*/  STG.E.64 [R4.64], R24 ;  /* 0x0000001804007986 */ /* 0x0001e2000c101b24 */
[----:B------:R-:W-:Y:S05]  /*a810*/  BRA `(.L_x_16896) ;  /* 0x00000b6000007947 */ /* 0x000fea0003800000 */
.L_x_16891:
        /* <DEDUP_REMOVED lines=12> */
.L_x_16905:
[----:B------:R-:W-:-:S05]  /*a8e0*/  CS2R R26, SRZ ;  /* 0x00000000001a7805 */ /* 0x000fca000001ff00 */
[----:B------:R0:W-:Y:S01]  /*a8f0*/  STG.E.128 [R4.64], R24 ;  /* 0x0000001804007986 */ /* 0x0001e2000c101d24 */
[----:B------:R-:W-:Y:S05]  /*a900*/  BRA `(.L_x_16896) ;  /* 0x00000a7000007947 */ /* 0x000fea0003800000 */
.L_x_16904:
        /* <DEDUP_REMOVED lines=23> */
.L_x_16909:
[----:B------:R-:W-:Y:S05]  /*aa80*/  BSYNC B0 ;  /* 0x0000000000007941 */ /* 0x000fea0003800000 */
.L_x_16908:
[----:B------:R-:W-:-:S05]  /*aa90*/  LOP3.LUT R7, R0, R7, RZ, 0xfc, !PT ;  /* 0x0000000700077212 */ /* 0x000fca00078efcff */
[----:B------:R0:W-:Y:S01]  /*aaa0*/  STG.E.U8 [R4.64], R7 ;  /* 0x0000000704007986 */ /* 0x0001e2000c101124 */
[----:B------:R-:W-:Y:S05]  /*aab0*/  BRA `(.L_x_16896) ;  /* 0x000008c000007947 */ /* 0x000fea0003800000 */
.L_x_16907:
        /* <DEDUP_REMOVED lines=15> */
.L_x_16911:
[----:B------:R-:W-:Y:S01]  /*abb0*/  IMAD.MOV.U32 R0, RZ, RZ, 0x7f ;  /* 0x0000007fff007424 */ /* 0x000fe200078e00ff */
[----:B------:R-:W-:-:S04]  /*abc0*/  ISETP.GT.U32.AND P0, PT, R3, 0x7f800000, PT ;  /* 0x7f8000000300780c */ /* 0x000fc80003f04070 */
[----:B------:R-:W-:-:S04]  /*abd0*/  SEL R0, R0, 0x7c, P0 ;  /* 0x0000007c00007807 */ /* 0x000fc80000000000 */
.L_x_16912:
[----:B------:R-:W-:Y:S05]  /*abe0*/  BSYNC B0 ;  /* 0x0000000000007941 */ /* 0x000fea0003800000 */
.L_x_16910:
[----:B------:R-:W-:-:S04]  /*abf0*/  LOP3.LUT R3, R7, 0x80000000, RZ, 0xc0, !PT ;  /* 0x8000000007037812 */ /* 0x000fc800078ec0ff */
[----:B------:R-:W-:-:S04]  /*ac00*/  SHF.R.U32.HI R3, RZ, 0x18, R3 ;  /* 0x00000018ff037819 */ /* 0x000fc80000011603 */
[----:B------:R-:W-:-:S05]  /*ac10*/  LOP3.LUT R3, R0, R3, RZ, 0xfc, !PT ;  /* 0x0000000300037212 */ /* 0x000fca00078efcff */
[----:B------:R0:W-:Y:S01]  /*ac20*/  STG.E.U8 [R4.64], R3 ;  /* 0x0000000304007986 */ /* 0x0001e2000c101124 */
[----:B------:R-:W-:Y:S05]  /*ac30*/  BRA `(.L_x_16896) ;  /* 0x0000074000007947 */ /* 0x000fea0003800000 */
.L_x_16906:
[----:B------:R-:W0:Y:S01]  /*ac40*/  F2F.F32.F64 R0, R24 ;  /* 0x0000001800007310 */ /* 0x000e220000301000 */
[----:B------:R-:W0:-:S14]  /*ac50*/  DSETP.GEU.AND P0, PT, |R24|, c[0x2][0x0], PT ;  /* 0x008000001800762a */ /* 0x000e1c0003f0e200 */
[----:B0-----:R-:W-:-:S05]  /*ac60*/  @!P0 FMUL R0, R0, 1.175494350822287508e-38 ;  /* 0x0080000000008820 */ /* 0x001fca0000400000 */
[----:B------:R-:W-:-:S05]  /*ac70*/  F2FP.BF16.PACK_AB R0, RZ, R0 ;  /* 0x00000000ff00723e */ /* 0x000fca00000010ff */
[----:B------:R0:W-:Y:S01]  /*ac80*/  STG.E.U16 [R4.64], R0 ;  /* 0x0000000004007986 */ /* 0x0001e2000c101524 */
[----:B------:R-:W-:Y:S05]  /*ac90*/  BRA `(.L_x_16896) ;  /* 0x000006e000007947 */ /* 0x000fea0003800000 */
.L_x_16903:
        /* <DEDUP_REMOVED lines=11> */
.L_x_16915:
        /* <DEDUP_REMOVED lines=19> */
.L_x_16918:
[----:B------:R-:W-:-:S04]  /*ae80*/  LOP3.LUT R0, R7, 0x80000000, RZ, 0xc0, !PT ;  /* 0x8000000007007812 */ /* 0x000fc800078ec0ff */
[----:B------:R-:W-:-:S04]  /*ae90*/  SHF.R.U32.HI R0, RZ, 0x18, R0 ;  /* 0x00000018ff007819 */ /* 0x000fc80000011600 */
[----:B------:R-:W-:Y:S02]  /*aea0*/  LOP3.LUT R0, R3, R0, RZ, 0xfc, !PT ;  /* 0x0000000003007212 */ /* 0x000fe400078efcff */
.L_x_16917:
[----:B------:R-:W-:Y:S05]  /*aeb0*/  BSYNC B0 ;  /* 0x0000000000007941 */ /* 0x000fea0003800000 */
.L_x_16916:
[----:B------:R0:W-:Y:S01]  /*aec0*/  STG.E.U8 [R4.64], R0 ;  /* 0x0000000004007986 */ /* 0x0001e2000c101124 */
[----:B------:R-:W-:Y:S05]  /*aed0*/  BRA `(.L_x_16896) ;  /* 0x000004a000007947 */ /* 0x000fea0003800000 */
.L_x_16914:
        /* <DEDUP_REMOVED lines=19> */
.L_x_16921:
[----:B------:R-:W-:-:S04]  /*b010*/  LOP3.LUT R0, R7, 0x80000000, RZ, 0xc0, !PT ;  /* 0x8000000007007812 */ /* 0x000fc800078ec0ff */
[----:B------:R-:W-:-:S04]  /*b020*/  SHF.R.U32.HI R0, RZ, 0x18, R0 ;  /* 0x00000018ff007819 */ /* 0x000fc80000011600 */
[----:B------:R-:W-:Y:S02]  /*b030*/  LOP3.LUT R0, R3, R0, RZ, 0xfc, !PT ;  /* 0x0000000003007212 */ /* 0x000fe400078efcff */
.L_x_16920:
[----:B------:R-:W-:Y:S05]  /*b040*/  BSYNC B0 ;  /* 0x0000000000007941 */ /* 0x000fea0003800000 */
.L_x_16919:
[----:B------:R0:W-:Y:S01]  /*b050*/  STG.E.U8 [R4.64], R0 ;  /* 0x0000000004007986 */ /* 0x0001e2000c101124 */
[----:B------:R-:W-:Y:S05]  /*b060*/  BRA `(.L_x_16896) ;  /* 0x0000031000007947 */ /* 0x000fea0003800000 */
.L_x_16913:
        /* <DEDUP_REMOVED lines=24> */
.L_x_16895:
        /* <DEDUP_REMOVED lines=18> */
[----:B0--3--:R-:W-:Y:S05]  /*b310*/  CALL.ABS.NOINC R14 ;  /* 0x000000000e007343 */ /* 0x009fea0003c00000 */
[----:B------:R-:W-:Y:S05]  /*b320*/  BRA `(.L_x_16896) ;  /* 0x0000005000007947 */ /* 0x000fea0003800000 */
.L_x_16923:
[----:B------:R-:W0:Y:S02]  /*b330*/  F2I.U64.F64.TRUNC R24, R24 ;  /* 0x0000001800187311 */ /* 0x000e24000030d800 */
[----:B0-----:R0:W-:Y:S01]  /*b340*/  STG.E.64 [R4.64], R24 ;  /* 0x0000001804007986 */ /* 0x0011e2000c101b24 */
[----:B------:R-:W-:Y:S05]  /*b350*/  BRA `(.L_x_16896) ;  /* 0x0000002000007947 */ /* 0x000fea0003800000 */
.L_x_16922:
[----:B------:R-:W0:Y:S02]  /*b360*/  F2I.U32.F64.TRUNC R25, R24 ;  /* 0x0000001800197311 */ /* 0x000e24000030d000 */
[----:B0-----:R0:W-:Y:S02]  /*b370*/  STG.E [R4.64], R25 ;  /* 0x0000001904007986 */ /* 0x0011e4000c101924 */
.L_x_16896:
[----:B------:R-:W-:Y:S02]  /*b380*/  IADD3 R33, R33, 0x80, RZ ;  /* 0x0000008021217810 */ /* 0x000fe40007ffe0ff */
.L_x_16857:
[----:B------:R-:W-:Y:S05]  /*b390*/  BSYNC B6 ;  /* 0x0000000000067941 */ /* 0x000fea0003800000 */
.L_x_16856:
[----:B------:R-:W-:-:S13]  /*b3a0*/  ISETP.GE.AND P0, PT, R33, R2, PT ;  /* 0x000000022100720c */ /* 0x000fda0003f06270 */
[----:B------:R-:W-:Y:S05]  /*b3b0*/  @P0 EXIT ;  /* 0x000000000000094d */ /* 0x000fea0003800000 */
[----:B0---4-:R-:W-:Y:S01]  /*b3c0*/  PRMT R0, R23, 0x9910, RZ ;  /* 0x0000991017007816 */ /* 0x011fe200000000ff */
        /* <DEDUP_REMOVED lines=17> */
.L_x_16927:
[----:B------:R-:W0:Y:S02]  /*b4e0*/  F2I.S64.F64.TRUNC R16, R16 ;  /* 0x0000001000107311 */ /* 0x000e24000030d900 */
[----:B0-----:R-:W-:-:S05]  /*b4f0*/  IMAD.MOV.U32 R5, RZ, RZ, R16 ;  /* 0x000000ffff057224 */ /* 0x001fca00078e0010 */
[----:B------:R-:W-:Y:S01]  /*b500*/  STG.E.U8 [R2.64], R5 ;  /* 0x0000000502007986 */ /* 0x000fe2000c101124 */
[----:B------:R-:W-:Y:S05]  /*b510*/  EXIT ;  /* 0x000000000000794d */ /* 0x000fea0003800000 */
.L_x_16926:
        /* <DEDUP_REMOVED lines=9> */
.L_x_16930:
[----:B------:R-:W0:Y:S02]  /*b5b0*/  F2I.F64.TRUNC R17, R16 ;  /* 0x0000001000117311 */ /* 0x000e24000030d100 */
[----:B0-----:R-:W-:Y:S01]  /*b5c0*/  STG.E [R2.64], R17 ;  /* 0x0000001102007986 */ /* 0x001fe2000c101924 */
[----:B------:R-:W-:Y:S05]  /*b5d0*/  EXIT ;  /* 0x000000000000794d */ /* 0x000fea0003800000 */
.L_x_16929:
[----:B------:R-:W0:Y:S02]  /*b5e0*/  F2I.F64.TRUNC R17, R16 ;  /* 0x0000001000117311 */ /* 0x000e24000030d100 */
[----:B0-----:R-:W-:Y:S01]  /*b5f0*/  STG.E.U16 [R2.64], R17 ;  /* 0x0000001102007986 */ /* 0x001fe2000c101524 */
[----:B------:R-:W-:Y:S05]  /*b600*/  EXIT ;  /* 0x000000000000794d */ /* 0x000fea0003800000 */
.L_x_16925:
        /* <DEDUP_REMOVED lines=11> */
.L_x_16932:
[----:B------:R-:W0:Y:S01]  /*b6c0*/  F2F.F32.F64 R0, R16 ;  /* 0x0000001000007310 */ /* 0x000e220000301000 */
[----:B------:R-:W0:-:S14]  /*b6d0*/  DSETP.GEU.AND P0, PT, |R16|, c[0x2][0x0], PT ;  /* 0x008000001000762a */ /* 0x000e1c0003f0e200 */
[----:B0-----:R-:W-:-:S05]  /*b6e0*/  @!P0 FMUL R0, R0, 1.175494350822287508e-38 ;  /* 0x0080000000008820 */ /* 0x001fca0000400000 */
[----:B------:R-:W-:-:S05]  /*b6f0*/  F2FP.PACK_AB R0, RZ, R0 ;  /* 0x00000000ff00723e */ /* 0x000fca00000000ff */
[----:B------:R-:W-:Y:S01]  /*b700*/  STG.E.U16 [R2.64], R0 ;  /* 0x0000000002007986 */ /* 0x000fe2000c101524 */
[----:B------:R-:W-:Y:S05]  /*b710*/  EXIT ;  /* 0x000000000000794d */ /* 0x000fea0003800000 */
.L_x_16931:
        /* <DEDUP_REMOVED lines=12> */
.L_x_16934:
[----:B------:R-:W0:Y:S01]  /*b7e0*/  F2F.F32.F64 R0, R16 ;  /* 0x0000001000007310 */ /* 0x000e220000301000 */
[----:B------:R-:W0:-:S14]  /*b7f0*/  DSETP.GEU.AND P0, PT, |R16|, c[0x2][0x0], PT ;  /* 0x008000001000762a */ /* 0x000e1c0003f0e200 */
[----:B0-----:R-:W-:-:S05]  /*b800*/  @!P0 FMUL R0, R0, 1.175494350822287508e-38 ;  /* 0x0080000000008820 */ /* 0x001fca0000400000 */
[----:B------:R-:W-:-:S04]  /*b810*/  F2FP.PACK_AB R5, RZ, R0 ;  /* 0x00000000ff05723e */ /* 0x000fc800000000ff */
[----:B------:R-:W-:-:S05]  /*b820*/  PRMT R5, R5, 0x5410, RZ ;  /* 0x0000541005057816 */ /* 0x000fca00000000ff */
[----:B------:R-:W-:Y:S01]  /*b830*/  STG.E [R2.64], R5 ;  /* 0x0000000502007986 */ /* 0x000fe2000c101924 */
[----:B------:R-:W-:Y:S05]  /*b840*/  EXIT ;  /* 0x000000000000794d */ /* 0x000fea0003800000 */
.L_x_16933:
[----:B------:R-:W-:Y:S01]  /*b850*/  STG.E.64 [R2.64], R16 ;  /* 0x0000001002007986 */ /* 0x000fe2000c101b24 */
[----:B------:R-:W-:Y:S05]  /*b860*/  EXIT ;  /* 0x000000000000794d */ /* 0x000fea0003800000 */
.L_x_16924:
        /* <DEDUP_REMOVED lines=12> */
.L_x_16937:
[----:B------:R-:W-:-:S05]  /*b930*/  CS2R R18, SRZ ;  /* 0x0000000000127805 */ /* 0x000fca000001ff00 */
[----:B------:R-:W-:Y:S01]  /*b940*/  STG.E.128 [R2.64], R16 ;  /* 0x0000001002007986 */ /* 0x000fe2000c101d24 */
[----:B------:R-:W-:Y:S05]  /*b950*/  EXIT ;  /* 0x000000000000794d */ /* 0x000fea0003800000 */
.L_x_16936:
        /* <DEDUP_REMOVED lines=23> */
.L_x_16941:
[----:B------:R-:W-:Y:S05]  /*bad0*/  BSYNC B0 ;  /* 0x0000000000007941 */ /* 0x000fea0003800000 */
.L_x_16940:
[----:B------:R-:W-:-:S05]  /*bae0*/  LOP3.LUT R5, R0, R5, RZ, 0xfc, !PT ;  /* 0x0000000500057212 */ /* 0x000fca00078efcff */
[----:B------:R-:W-:Y:S01]  /*baf0*/  STG.E.U8 [R2.64], R5 ;  /* 0x0000000502007986 */ /* 0x000fe2000c101124 */
[----:B------:R-:W-:Y:S05]  /*bb00*/  EXIT ;  /* 0x000000000000794d */ /* 0x000fea0003800000 */
.L_x_16939:
        /* <DEDUP_REMOVED lines=15> */
.L_x_16943:
[----:B------:R-:W-:Y:S01]  /*bc00*/  IMAD.MOV.U32 R0, RZ, RZ, 0x7f ;  /* 0x0000007fff007424 */ /* 0x000fe200078e00ff */
[----:B------:R-:W-:-:S04]  /*bc10*/  ISETP.GT.U32.AND P0, PT, R4, 0x7f800000, PT ;  /* 0x7f8000000400780c */ /* 0x000fc80003f04070 */
[----:B------:R-:W-:-:S04]  /*bc20*/  SEL R0, R0, 0x7c, P0 ;  /* 0x0000007c00007807 */ /* 0x000fc80000000000 */
.L_x_16944:
[----:B------:R-:W-:Y:S05]  /*bc30*/  BSYNC B0 ;  /* 0x0000000000007941 */ /* 0x000fea0003800000 */
.L_x_16942:
[----:B------:R-:W-:-:S04]  /*bc40*/  LOP3.LUT R4, R5, 0x80000000, RZ, 0xc0, !PT ;  /* 0x8000000005047812 */ /* 0x000fc800078ec0ff */
[----:B------:R-:W-:-:S04]  /*bc50*/  SHF.R.U32.HI R5, RZ, 0x18, R4 ;  /* 0x00000018ff057819 */ /* 0x000fc80000011604 */
[----:B------:R-:W-:-:S05]  /*bc60*/  LOP3.LUT R5, R0, R5, RZ, 0xfc, !PT ;  /* 0x0000000500057212 */ /* 0x000fca00078efcff */
[----:B------:R-:W-:Y:S01]  /*bc70*/  STG.E.U8 [R2.64], R5 ;  /* 0x0000000502007986 */ /* 0x000fe2000c101124 */
[----:B------:R-:W-:Y:S05]  /*bc80*/  EXIT ;  /* 0x000000000000794d */ /* 0x000fea0003800000 */
.L_x_16938:
[----:B------:R-:W0:Y:S01]  /*bc90*/  F2F.F32.F64 R0, R16 ;  /* 0x0000001000007310 */ /* 0x000e220000301000 */
[----:B------:R-:W0:-:S14]  /*bca0*/  DSETP.GEU.AND P0, PT, |R16|, c[0x2][0x0], PT ;  /* 0x008000001000762a */ /* 0x000e1c0003f0e200 */
[----:B0-----:R-:W-:-:S05]  /*bcb0*/  @!P0 FMUL R0, R0, 1.175494350822287508e-38 ;  /* 0x0080000000008820 */ /* 0x001fca0000400000 */
[----:B------:R-:W-:-:S05]  /*bcc0*/  F2FP.BF16.PACK_AB R0, RZ, R0 ;  /* 0x00000000ff00723e */ /* 0x000fca00000010ff */
[----:B------:R-:W-:Y:S01]  /*bcd0*/  STG.E.U16 [R2.64], R0 ;  /* 0x0000000002007986 */ /* 0x000fe2000c101524 */
[----:B------:R-:W-:Y:S05]  /*bce0*/  EXIT ;  /* 0x000000000000794d */ /* 0x000fea0003800000 */
.L_x_16935:
        /* <DEDUP_REMOVED lines=11> */
.L_x_16947:
        /* <DEDUP_REMOVED lines=19> */
.L_x_16950:
[----:B------:R-:W-:-:S04]  /*bed0*/  LOP3.LUT R0, R7, 0x80000000, RZ, 0xc0, !PT ;  /* 0x8000000007007812 */ /* 0x000fc800078ec0ff */
[----:B------:R-:W-:-:S04]  /*bee0*/  SHF.R.U32.HI R5, RZ, 0x18, R0 ;  /* 0x00000018ff057819 */ /* 0x000fc80000011600 */
[----:B------:R-:W-:-:S04]  /*bef0*/  LOP3.LUT R4, R4, R5, RZ, 0xfc, !PT ;  /* 0x0000000504047212 */ /* 0x000fc800078efcff */
[----:B------:R-:W-:Y:S02]  /*bf00*/  PRMT R0, R4, 0x7610, R0 ;  /* 0x0000761004007816 */ /* 0x000fe40000000000 */
.L_x_16949:
[----:B------:R-:W-:Y:S05]  /*bf10*/  BSYNC B0 ;  /* 0x0000000000007941 */ /* 0x000fea0003800000 */
.L_x_16948:
[----:B------:R-:W-:Y:S01]  /*bf20*/  STG.E.U8 [R2.64], R0 ;  /* 0x0000000002007986 */ /* 0x000fe2000c101124 */
[----:B------:R-:W-:Y:S05]  /*bf30*/  EXIT ;  /* 0x000000000000794d */ /* 0x000fea0003800000 */
.L_x_16946:
        /* <DEDUP_REMOVED lines=19> */
.L_x_16953:
[----:B------:R-:W-:-:S04]  /*c070*/  LOP3.LUT R0, R7, 0x80000000, RZ, 0xc0, !PT ;  /* 0x8000000007007812 */ /* 0x000fc800078ec0ff */
[----:B------:R-:W-:-:S04]  /*c080*/  SHF.R.U32.HI R5, RZ, 0x18, R0 ;  /* 0x00000018ff057819 */ /* 0x000fc80000011600 */
[----:B------:R-:W-:-:S04]  /*c090*/  LOP3.LUT R4, R4, R5, RZ, 0xfc, !PT ;  /* 0x0000000504047212 */ /* 0x000fc800078efcff */
[----:B------:R-:W-:Y:S02]  /*c0a0*/  PRMT R0, R4, 0x7610, R0 ;  /* 0x0000761004007816 */ /* 0x000fe40000000000 */
.L_x_16952:
[----:B------:R-:W-:Y:S05]  /*c0b0*/  BSYNC B0 ;  /* 0x0000000000007941 */ /* 0x000fea0003800000 */
.L_x_16951:
[----:B------:R-:W-:Y:S01]  /*c0c0*/  STG.E.U8 [R2.64], R0 ;  /* 0x0000000002007986 */ /* 0x000fe2000c101124 */
[----:B------:R-:W-:Y:S05]  /*c0d0*/  EXIT ;  /* 0x000000000000794d */ /* 0x000fea0003800000 */
.L_x_16945:
        /* <DEDUP_REMOVED lines=24> */
.L_x_16928:
[----:B------:R-:W-:Y:S01]  /*c260*/  MOV R0, 0x0 ;  /* 0x0000000000007802 */ /* 0x000fe20000000f00 */
[----:B------:R-:W-:Y:S02]  /*c270*/  IMAD.MOV.U32 R4, RZ, RZ, c[0x4][0x188] ;  /* 0x01006200ff047624 */ /* 0x000fe400078e00ff */
[----:B------:R-:W-:Y:S01]  /*c280*/  IMAD.MOV.U32 R5, RZ, RZ, c[0x4][0x18c] ;  /* 0x01006300ff057624 */ /* 0x000fe200078e00ff */
[----:B------:R0:W2:Y:S01]  /*c290*/  LDC.64 R2, c[0x4][R0] ;  /* 0x0100000000027b82 */ /* 0x0000a20000000a00 */
        /* <DEDUP_REMOVED lines=14> */
[----:B-123--:R-:W-:Y:S05]  /*c380*/  CALL.ABS.NOINC R2 ;  /* 0x0000000002007343 */ /* 0x00efea0003c00000 */
[----:B------:R-:W-:Y:S05]  /*c390*/  EXIT ;  /* 0x000000000000794d */ /* 0x000fea0003800000 */
.L_x_16955:
[----:B------:R-:W0:Y:S02]  /*c3a0*/  F2I.U64.F64.TRUNC R16, R16 ;  /* 0x0000001000107311 */ /* 0x000e24000030d800 */
[----:B0-----:R-:W-:Y:S01]  /*c3b0*/  STG.E.64 [R2.64], R16 ;  /* 0x0000001002007986 */ /* 0x001fe2000c101b24 */
[----:B------:R-:W-:Y:S05]  /*c3c0*/  EXIT ;  /* 0x000000000000794d */ /* 0x000fea0003800000 */
.L_x_16954:
[----:B------:R-:W0:Y:S02]  /*c3d0*/  F2I.U32.F64.TRUNC R17, R16 ;  /* 0x0000001000117311 */ /* 0x000e24000030d000 */
[----:B0-----:R-:W-:Y:S01]  /*c3e0*/  STG.E [R2.64], R17 ;  /* 0x0000001102007986 */ /* 0x001fe2000c101924 */
[----:B------:R-:W-:Y:S05]  /*c3f0*/  EXIT ;  /* 0x000000000000794d */ /* 0x000fea0003800000 */
.L_x_16956:
        /* <DEDUP_REMOVED lines=16> */
.L_x_40101:


//--------------------- .text._ZN2at6native18elementwise_kernelILi128ELi2EZNS0_22gpu_kernel_impl_nocastINS0_13BinaryFunctorIdddZZZNS0_19minimum_kernel_cudaERNS_18TensorIteratorBaseEENKUlvE0_clEvENKUlvE_clEvEUlddE_EEEEvS5_RKT_EUliE_EEviT1_ --------------------------
	.section	.text._ZN2at6native18elementwise_kernelILi128ELi2EZNS0_22gpu_kernel_impl_nocastINS0_13BinaryFunctorIdddZZZNS0_19minimum_kernel_cudaERNS_18TensorIteratorBaseEENKUlvE0_clEvENKUlvE_clEvEUlddE_EEEEvS5_RKT_EUliE_EEviT1_,"ax",@progbits
	.sectioninfo	@"SHI_REGISTERS=14"
	.align	128
        .global         _ZN2at6native18elementwise_kernelILi128ELi2EZNS0_22gpu_kernel_impl_nocastINS0_13BinaryFunctorIdddZZZNS0_19minimum_kernel_cudaERNS_18TensorIteratorBaseEENKUlvE0_clEvENKUlvE_clEvEUlddE_EEEEvS5_RKT_EUliE_EEviT1_
        .type           _ZN2at6native18elementwise_kernelILi128ELi2EZNS0_22gpu_kernel_impl_nocastINS0_13BinaryFunctorIdddZZZNS0_19minimum_kernel_cudaERNS_18TensorIteratorBaseEENKUlvE0_clEvENKUlvE_clEvEUlddE_EEEEvS5_RKT_EUliE_EEviT1_,@function
        .size           _ZN2at6native18elementwise_kernelILi128ELi2EZNS0_22gpu_kernel_impl_nocastINS0_13BinaryFunctorIdddZZZNS0_19minimum_kernel_cudaERNS_18TensorIteratorBaseEENKUlvE0_clEvENKUlvE_clEvEUlddE_EEEEvS5_RKT_EUliE_EEviT1_,(.L_x_40102 - _ZN2at6native18elementwise_kernelILi128ELi2EZNS0_22gpu_kernel_impl_nocastINS0_13BinaryFunctorIdddZZZNS0_19minimum_kernel_cudaERNS_18TensorIteratorBaseEENKUlvE0_clEvENKUlvE_clEvEUlddE_EEEEvS5_RKT_EUliE_EEviT1_)
        .other          _ZN2at6native18elementwise_kernelILi128ELi2EZNS0_22gpu_kernel_impl_nocastINS0_13BinaryFunctorIdddZZZNS0_19minimum_kernel_cudaERNS_18TensorIteratorBaseEENKUlvE0_clEvENKUlvE_clEvEUlddE_EEEEvS5_RKT_EUliE_EEviT1_,@"STO_CUDA_ENTRY STV_DEFAULT"
_ZN2at6native18elementwise_kernelILi128ELi2EZNS0_22gpu_kernel_impl_nocastINS0_13BinaryFunctorIdddZZZNS0_19minimum_kernel_cudaERNS_18TensorIteratorBaseEENKUlvE0_clEvENKUlvE_clEvEUlddE_EEEEvS5_RKT_EUliE_EEviT1_:
.text._ZN2at6native18elementwise_kernelILi128ELi2EZNS0_22gpu_kernel_impl_nocastINS0_13BinaryFunctorIdddZZZNS0_19minimum_kernel_cudaERNS_18TensorIteratorBaseEENKUlvE0_clEvENKUlvE_clEvEUlddE_EEEEvS5_RKT_EUliE_EEviT1_:
        /* <DEDUP_REMOVED lines=262> */
.L_x_16959:
[----:B------:R-:W-:-:S04]  /*1060*/  IADD3 R6, P0, R4, c[0x0][0x3d0], RZ ;  /* 0x0000f40004067a10 */ /* 0x000fc80007f1e0ff */
[----:B------:R-:W-:-:S06]  /*1070*/  IADD3.X R7, RZ, c[0x0][0x3d4], RZ, P0, !PT ;  /* 0x0000f500ff077a10 */ /* 0x000fcc00007fe4ff */
[----:B------:R-:W2:Y:S01]  /*1080*/  LDG.E.64 R6, [R6.64] ;  /* 0x0000000406067981 */ /* 0x000ea2000c1e1b00 */
[----:B------:R-:W-:Y:S01]  /*1090*/  IADD3 R4, P2, R3, c[0x0][0x3d8], RZ ;  /* 0x0000f60003047a10 */ /* 0x000fe20007f5e0ff */
[----:B------:R-:W-:Y:S01]  /*10a0*/  BSSY B1, `(.L_x_16960) ;  /* 0x0000013000017945 */ /* 0x000fe20003800000 */
[----:B------:R-:W-:Y:S02]  /*10b0*/  IADD3 R8, P1, R2, c[0x0][0x3c8], RZ ;  /* 0x0000f20002087a10 */ /* 0x000fe40007f3e0ff */
[----:B------:R-:W-:Y:S02]  /*10c0*/  IADD3.X R5, RZ, c[0x0][0x3dc], RZ, P2, !PT ;  /* 0x0000f700ff057a10 */ /* 0x000fe400017fe4ff */
[----:B------:R-:W-:Y:S01]  /*10d0*/  IADD3.X R9, RZ, c[0x0][0x3cc], RZ, P1, !PT ;  /* 0x0000f300ff097a10 */ /* 0x000fe20000ffe4ff */
[----:B--2---:R-:W0:Y:S01]  /*10e0*/  DSETP.NAN.AND P0, PT, R6, R6, PT ;  /* 0x000000060600722a */ /* 0x004e220003f08000 */
[----:B------:R-:W-:Y:S02]  /*10f0*/  MOV R2, R6 ;  /* 0x0000000600027202 */ /* 0x000fe40000000f00 */
[----:B------:R-:W-:-:S11]  /*1100*/  MOV R3, R7 ;  /* 0x0000000700037202 */ /* 0x000fd60000000f00 */
[----:B0-----:R-:W-:Y:S05]  /*1110*/  @P0 BRA `(.L_x_16961) ;  /* 0x000000b000000947 */ /* 0x001fea0003800000 */
[----:B------:R-:W2:Y:S02]  /*1120*/  LDG.E.64 R2, [R4.64] ;  /* 0x0000000404027981 */ /* 0x000ea4000c1e1b00 */
[----:B--2---:R-:W0:-:S14]  /*1130*/  DSETP.NAN.AND P0, PT, R2, R2, PT ;  /* 0x000000020200722a */ /* 0x004e1c0003f08000 */
[----:B0-----:R0:W1:Y:S01]  /*1140*/  @!P0 DSETP.MIN.AND P1, P2, R2, R6, PT ;  /* 0x000000060200822a */ /* 0x0010620003a20000 */
[----:B------:R-:W-:Y:S02]  /*1150*/  @!P0 MOV R11, R6 ;  /* 0x00000006000b8202 */ /* 0x000fe40000000f00 */
[----:B0-----:R-:W-:-:S04]  /*1160*/  @!P0 MOV R6, R3 ;  /* 0x0000000300068202 */ /* 0x001fc80000000f00 */
[----:B-1----:R-:W-:Y:S02]  /*1170*/  @!P0 FSEL R10, R6, R7, P1 ;  /* 0x00000007060a8208 */ /* 0x002fe40000800000 */
[----:B------:R-:W-:Y:S02]  /*1180*/  @!P0 MOV R6, R2 ;  /* 0x0000000200068202 */ /* 0x000fe40000000f00 */
[----:B------:R-:W-:Y:S02]  /*1190*/  @!P0 LOP3.LUT R7, R7, 0x80000, RZ, 0xfc, !PT ;  /* 0x0008000007078812 */ /* 0x000fe400078efcff */
[----:B------:R-:W-:Y:S02]  /*11a0*/  @!P0 SEL R11, R6, R11, P1 ;  /* 0x0000000b060b8207 */ /* 0x000fe40000800000 */
[----:B------:R-:W-:Y:S02]  /*11b0*/  @!P0 SEL R3, R7, R10, P2 ;  /* 0x0000000a07038207 */ /* 0x000fe40001000000 */
[----:B------:R-:W-:-:S02]  /*11c0*/  @!P0 MOV R2, R11 ;  /* 0x0000000b00028202 */ /* 0x000fc40000000f00 */
.L_x_16961:
[----:B------:R-:W-:Y:S05]  /*11d0*/  BSYNC B1 ;  /* 0x0000000000017941 */ /* 0x000fea0003800000 */
.L_x_16960:
[----:B------:R0:W-:Y:S01]  /*11e0*/  STG.E.64 [R8.64], R2 ;  /* 0x0000000208007986 */ /* 0x0001e2000c101b04 */
[----:B------:R-:W-:-:S03]  /*11f0*/  IADD3 R11, R0, 0x80, RZ ;  /* 0x00000080000b7810 */ /* 0x000fc60007ffe0ff */
.L_x_16958:
[----:B------:R-:W-:Y:S05]  /*1200*/  BSYNC B0 ;  /* 0x0000000000007941 */ /* 0x000fea0003800000 */
.L_x_16957:
        /* <DEDUP_REMOVED lines=255> */
.L_x_16962:
        /* <DEDUP_REMOVED lines=14> */
[----:B0-----:R-:W0:Y:S01]  /*22e0*/  @!P0 DSETP.MIN.AND P1, P2, R2, R6, PT ;  /* 0x000000060200822a */ /* 0x001e220003a20000 */
[----:B------:R-:W-:Y:S02]  /*22f0*/  @!P0 MOV R0, R3 ;  /* 0x0000000300008202 */ /* 0x000fe40000000f00 */
[----:B------:R-:W-:-:S03]  /*2300*/  @!P0 MOV R11, R6 ;  /* 0x00000006000b8202 */ /* 0x000fc60000000f00 */
[----:B0-----:R-:W-:Y:S02]  /*2310*/  @!P0 FSEL R6, R0, R7, P1 ;  /* 0x0000000700068208 */ /* 0x001fe40000800000 */
[----:B------:R-:W-:Y:S02]  /*2320*/  @!P0 MOV R0, R2 ;  /* 0x0000000200008202 */ /* 0x000fe40000000f00 */
[----:B------:R-:W-:Y:S02]  /*2330*/  @!P0 LOP3.LUT R7, R7, 0x80000, RZ, 0xfc, !PT ;  /* 0x0008000007078812 */ /* 0x000fe400078efcff */
[----:B------:R-:W-:Y:S02]  /*2340*/  @!P0 SEL R11, R0, R11, P1 ;  /* 0x0000000b000b8207 */ /* 0x000fe40000800000 */
[----:B------:R-:W-:Y:S02]  /*2350*/  @!P0 SEL R3, R7, R6, P2 ;  /* 0x0000000607038207 */ /* 0x000fe40001000000 */
[----:B------:R-:W-:-:S02]  /*2360*/  @!P0 MOV R2, R11 ;  /* 0x0000000b00028202 */ /* 0x000fc40000000f00 */
.L_x_16964:
[----:B------:R-:W-:Y:S05]  /*2370*/  BSYNC B0 ;  /* 0x0000000000007941 */ /* 0x000fea0003800000 */
.L_x_16963:
[----:B------:R-:W-:Y:S01]  /*2380*/  STG.E.64 [R8.64], R2 ;  /* 0x0000000208007986 */ /* 0x000fe2000c101b04 */
[----:B------:R-:W-:Y:S05]  /*2390*/  EXIT ;  /* 0x000000000000794d */ /* 0x000fea0003800000 */
.L_x_16965:
        /* <DEDUP_REMOVED lines=14> */
.L_x_40102:


//--------------------- .text._ZN2at6native27unrolled_elementwise_kernelINS0_13BinaryFunctorIdddZZZNS0_19minimum_kernel_cudaERNS_18TensorIteratorBaseEENKUlvE0_clEvENKUlvE_clEvEUlddE_EESt5arrayIPcLm3EELi4E23TrivialOffsetCalculatorILi2EjESC_ILi1EjENS0_6memory15LoadWithoutCastENSF_16StoreWithoutCastEEEviT_T0_T2_T3_T4_T5_ --------------------------
	.section	.text._ZN2at6native27unrolled_elementwise_kernelINS0_13BinaryFunctorIdddZZZNS0_19minimum_kernel_cudaERNS_18TensorIteratorBaseEENKUlvE0_clEvENKUlvE_clEvEUlddE_EESt5arrayIPcLm3EELi4E23TrivialOffsetCalculatorILi2EjESC_ILi1EjENS0_6memory15LoadWithoutCastENSF_16StoreWithoutCastEEEviT_T0_T2_T3_T4_T5_,"ax",@progbits
	.sectioninfo	@"SHI_REGISTERS=30"
	.align	128
        .global         _ZN2at6native27unrolled_elementwise_kernelINS0_13BinaryFunctorIdddZZZNS0_19minimum_kernel_cudaERNS_18TensorIteratorBaseEENKUlvE0_clEvENKUlvE_clEvEUlddE_EESt5arrayIPcLm3EELi4E23TrivialOffsetCalculatorILi2EjESC_ILi1EjENS0_6memory15LoadWithoutCastENSF_16StoreWithoutCastEEEviT_T0_T2_T3_T4_T5_
        .type           _ZN2at6native27unrolled_elementwise_kernelINS0_13BinaryFunctorIdddZZZNS0_19minimum_kernel_cudaERNS_18TensorIteratorBaseEENKUlvE0_clEvENKUlvE_clEvEUlddE_EESt5arrayIPcLm3EELi4E23TrivialOffsetCalculatorILi2EjESC_ILi1EjENS0_6memory15LoadWithoutCastENSF_16StoreWithoutCastEEEviT_T0_T2_T3_T4_T5_,@function
        .size           _ZN2at6native27unrolled_elementwise_kernelINS0_13BinaryFunctorIdddZZZNS0_19minimum_kernel_cudaERNS_18TensorIteratorBaseEENKUlvE0_clEvENKUlvE_clEvEUlddE_EESt5arrayIPcLm3EELi4E23TrivialOffsetCalculatorILi2EjESC_ILi1EjENS0_6memory15LoadWithoutCastENSF_16StoreWithoutCastEEEviT_T0_T2_T3_T4_T5_,(.L_x_40103 - _ZN2at6native27unrolled_elementwise_kernelINS0_13BinaryFunctorIdddZZZNS0_19minimum_kernel_cudaERNS_18TensorIteratorBaseEENKUlvE0_clEvENKUlvE_clEvEUlddE_EESt5arrayIPcLm3EELi4E23TrivialOffsetCalculatorILi2EjESC_ILi1EjENS0_6memory15LoadWithoutCastENSF_16StoreWithoutCastEEEviT_T0_T2_T3_T4_T5_)
        .other          _ZN2at6native27unrolled_elementwise_kernelINS0_13BinaryFunctorIdddZZZNS0_19minimum_kernel_cudaERNS_18TensorIteratorBaseEENKUlvE0_clEvENKUlvE_clEvEUlddE_EESt5arrayIPcLm3EELi4E23TrivialOffsetCalculatorILi2EjESC_ILi1EjENS0_6memory15LoadWithoutCastENSF_16StoreWithoutCastEEEviT_T0_T2_T3_T4_T5_,@"STO_CUDA_ENTRY STV_DEFAULT"
_ZN2at6native27unrolled_elementwise_kernelINS0_13BinaryFunctorIdddZZZNS0_19minimum_kernel_cudaERNS_18TensorIteratorBaseEENKUlvE0_clEvENKUlvE_clEvEUlddE_EESt5arrayIPcLm3EELi4E23TrivialOffsetCalculatorILi2EjESC_ILi1EjENS0_6memory15LoadWithoutCastENSF_16StoreWithoutCastEEEviT_T0_T2_T3_T4_T5_:
.text._ZN2at6native27unrolled_elementwise_kernelINS0_13BinaryFunctorIdddZZZNS0_19minimum_kernel_cudaERNS_18TensorIteratorBaseEENKUlvE0_clEvENKUlvE_clEvEUlddE_EESt5arrayIPcLm3EELi4E23TrivialOffsetCalculatorILi2EjESC_ILi1EjENS0_6memory15LoadWithoutCastENSF_16StoreWithoutCastEEEviT_T0_T2_T3_T4_T5_:
[----:B------:R-:W-:Y:S02]  /*0000*/  IMAD.MOV.U32 R1, RZ, RZ, c[0x0][0x28] ;  /* 0x00000a00ff017624 */ /* 0x000fe400078e00ff */
[----:B------:R-:W0:Y:S01]  /*0010*/  S2R R14, SR_CTAID.X ;  /* 0x00000000000e7919 */ /* 0x000e220000002500 */
[----:B------:R-:W-:Y:S01]  /*0020*/  IMAD.MOV.U32 R3, RZ, RZ, -0x200 ;  /* 0xfffffe00ff037424 */ /* 0x000fe200078e00ff */
[----:B------:R-:W-:Y:S01]  /*0030*/  ULDC.64 UR4, c[0x0][0x118] ;  /* 0x0000460000047ab9 */ /* 0x000fe20000000a00 */
[----:B------:R-:W-:Y:S01]  /*0040*/  CS2R R10, SRZ ;  /* 0x00000000000a7805 */ /* 0x000fe2000001ff00 */
[----:B------:R-:W1:Y:S01]  /*0050*/  S2R R15, SR_TID.X ;  /* 0x00000000000f7919 */ /* 0x000e620000002100 */
[----:B0-----:R-:W-:Y:S02]  /*0060*/  IMAD R0, R14, R3, c[0x0][0x160] ;  /* 0x000058000e007624 */ /* 0x001fe400078e0203 */
[----:B-1----:R-:W-:-:S03]  /*0070*/  IMAD.MOV.U32 R9, RZ, RZ, R15 ;  /* 0x000000ffff097224 */ /* 0x002fc600078e000f */
[----:B------:R-:W-:-:S13]  /*0080*/  ISETP.GE.AND P0, PT, R15, R0, PT ;  /* 0x000000000f00720c */ /* 0x000fda0003f06270 */
[----:B------:R-:W-:Y:S01]  /*0090*/  @!P0 LEA R6, R14, R9, 0x9 ;  /* 0x000000090e068211 */ /* 0x000fe200078e48ff */
[----:B------:R-:W-:Y:S01]  /*00a0*/  CS2R R16, SRZ ;  /* 0x0000000000107805 */ /* 0x000fe2000001ff00 */
[----:B------:R-:W-:Y:S01]  /*00b0*/  @!P0 IADD3 R9, R9, 0x80, RZ ;  /* 0x0000008009098810 */ /* 0x000fe20007ffe0ff */
[----:B------:R-:W-:Y:S01]  /*00c0*/  CS2R R2, SRZ ;  /* 0x0000000000027805 */ /* 0x000fe2000001ff00 */
[----:B------:R-:W-:Y:S02]  /*00d0*/  @!P0 IMAD.MOV.U32 R7, RZ, RZ, 0x8 ;  /* 0x00000008ff078424 */ /* 0x000fe400078e00ff */
[----:B------:R-:W-:Y:S01]  /*00e0*/  ISETP.GE.AND P1, PT, R9, R0, PT ;  /* 0x000000000900720c */ /* 0x000fe20003f26270 */
[----:B------:R-:W-:Y:S01]  /*00f0*/  CS2R R18, SRZ ;  /* 0x0000000000127805 */ /* 0x000fe2000001ff00 */
[----:B------:R-:W-:-:S11]  /*0100*/  @!P0 IMAD.WIDE.U32 R4, R6, R7, c[0x0][0x170] ;  /* 0x00005c0006048625 */ /* 0x000fd600078e0007 */
[----:B------:R-:W-:Y:S01]  /*0110*/  @!P1 IMAD R20, R14, 0x200, R9 ;  /* 0x000002000e149824 */ /* 0x000fe200078e0209 */
[----:B------:R-:W-:Y:S01]  /*0120*/  @!P1 IADD3 R9, R9, 0x80, RZ ;  /* 0x0000008009099810 */ /* 0x000fe20007ffe0ff */
[----:B------:R-:W-:Y:S01]  /*0130*/  @!P1 IMAD.MOV.U32 R21, RZ, RZ, 0x8 ;  /* 0x00000008ff159424 */ /* 0x000fe200078e00ff */
[----:B------:R0:W5:Y:S02]  /*0140*/  @!P0 LDG.E.64 R10, [R4.64] ;  /* 0x00000004040a8981 */ /* 0x000164000c1e1b00 */
[----:B------:R-:W-:Y:S01]  /*0150*/  ISETP.GE.AND P2, PT, R9, R0, PT ;  /* 0x000000000900720c */ /* 0x000fe20003f46270 */
[----:B------:R-:W-:-:S04]  /*0160*/  @!P1 IMAD.WIDE.U32 R12, R20, R21, c[0x0][0x170] ;  /* 0x00005c00140c9625 */ /* 0x000fc800078e0015 */
[----:B------:R-:W-:Y:S01]  /*0170*/  @!P1 IMAD.WIDE.U32 R20, R20, R21, c[0x0][0x178] ;  /* 0x00005e0014149625 */ /* 0x000fe200078e0015 */
[----:B------:R1:W5:Y:S04]  /*0180*/  @!P1 LDG.E.64 R16, [R12.64] ;  /* 0x000000040c109981 */ /* 0x000368000c1e1b00 */
[----:B------:R2:W5:Y:S03]  /*0190*/  @!P1 LDG.E.64 R2, [R20.64] ;  /* 0x0000000414029981 */ /* 0x000566000c1e1b00 */
[----:B------:R-:W-:Y:S02]  /*01a0*/  @!P2 LEA R26, R14, R9, 0x9 ;  /* 0x000000090e1aa211 */ /* 0x000fe400078e48ff */
[----:B------:R-:W-:-:S04]  /*01b0*/  @!P2 IADD3 R9, R9, 0x80, RZ ;  /* 0x000000800909a810 */ /* 0x000fc80007ffe0ff */
[----:B------:R-:W-:Y:S01]  /*01c0*/  ISETP.GE.AND P1, PT, R9, R0, PT ;  /* 0x000000000900720c */ /* 0x000fe20003f26270 */
[----:B------:R-:W-:-:S04]  /*01d0*/  @!P0 IMAD.WIDE.U32 R6, R6, R7, c[0x0][0x178] ;  /* 0x00005e0006068625 */ /* 0x000fc800078e0007 */
[----:B------:R-:W-:Y:S01]  /*01e0*/  @!P2 IMAD.MOV.U32 R27, RZ, RZ, 0x8 ;  /* 0x00000008ff1ba424 */ /* 0x000fe200078e00ff */
[----:B------:R3:W5:Y:S01]  /*01f0*/  @!P0 LDG.E.64 R18, [R6.64] ;  /* 0x0000000406128981 */ /* 0x000762000c1e1b00 */
[----:B0-----:R-:W-:Y:S01]  /*0200*/  CS2R R4, SRZ ;  /* 0x0000000000047805 */ /* 0x001fe2000001ff00 */
[----:B-1----:R-:W-:Y:S01]  /*0210*/  CS2R R12, SRZ ;  /* 0x00000000000c7805 */ /* 0x002fe2000001ff00 */
[----:B------:R-:W-:-:S04]  /*0220*/  @!P2 IMAD.WIDE.U32 R24, R26, R27, c[0x0][0x170] ;  /* 0x00005c001a18a625 */ /* 0x000fc800078e001b */
[----:B------:R-:W-:Y:S01]  /*0230*/  @!P1 IMAD R22, R14, 0x200, R9 ;  /* 0x000002000e169824 */ /* 0x000fe200078e0209 */
[----:B------:R0:W5:Y:S01]  /*0240*/  @!P2 LDG.E.64 R4, [R24.64] ;  /* 0x000000041804a981 */ /* 0x000162000c1e1b00 */
[----:B------:R-:W-:Y:S01]  /*0250*/  @!P1 IMAD.MOV.U32 R23, RZ, RZ, 0x8 ;  /* 0x00000008ff179424 */ /* 0x000fe200078e00ff */
[----:B---3--:R-:W-:Y:S01]  /*0260*/  CS2R R6, SRZ ;  /* 0x0000000000067805 */ /* 0x008fe2000001ff00 */
[----:B------:R-:W-:Y:S01]  /*0270*/  CS2R R8, SRZ ;  /* 0x0000000000087805 */ /* 0x000fe2000001ff00 */
[----:B------:R-:W-:-:S04]  /*0280*/  @!P2 IMAD.WIDE.U32 R26, R26, R27, c[0x0][0x178] ;  /* 0x00005e001a1aa625 */ /* 0x000fc800078e001b */
[CC--:B--2---:R-:W-:Y:S01]  /*0290*/  @!P1 IMAD.WIDE.U32 R20, R22.reuse, R23.reuse, c[0x0][0x170] ;  /* 0x00005c0016149625 */ /* 0x0c4fe200078e0017 */
[----:B------:R0:W5:Y:S03]  /*02a0*/  @!P2 LDG.E.64 R6, [R26.64] ;  /* 0x000000041a06a981 */ /* 0x000166000c1e1b00 */
[----:B------:R-:W-:Y:S01]  /*02b0*/  @!P1 IMAD.WIDE.U32 R22, R22, R23, c[0x0][0x178] ;  /* 0x00005e0016169625 */ /* 0x000fe200078e0017 */
[----:B------:R0:W5:Y:S04]  /*02c0*/  @!P1 LDG.E.64 R12, [R20.64] ;  /* 0x00000004140c9981 */ /* 0x000168000c1e1b00 */
[----:B------:R0:W5:Y:S01]  /*02d0*/  @!P1 LDG.E.64 R8, [R22.64] ;  /* 0x0000000416089981 */ /* 0x000162000c1e1b00 */
[----:B------:R-:W-:Y:S01]  /*02e0*/  BSSY B0, `(.L_x_16966) ;  /* 0x0000011000007945 */ /* 0x000fe20003800000 */
[----:B------:R-:W-:Y:S05]  /*02f0*/  @P0 BRA `(.L_x_16967) ;  /* 0x000000f000000947 */ /* 0x000fea0003800000 */
[----:B-----5:R-:W1:-:S14]  /*0300*/  DSETP.NAN.AND P1, PT, R10, R10, PT ;  /* 0x0000000a0a00722a */ /* 0x020e5c0003f28000 */
[----:B-1----:R-:W-:Y:S05]  /*0310*/  @P1 BRA `(.L_x_16967) ;  /* 0x000000d000001947 */ /* 0x002fea0003800000 */
[----:B------:R-:W1:-:S14]  /*0320*/  DSETP.NAN.AND P1, PT, R18, R18, PT ;  /* 0x000000121200722a */ /* 0x000e5c0003f28000 */
[----:B-1----:R1:W2:Y:S01]  /*0330*/  @!P1 DSETP.MIN.AND P2, P3, R18, R10, PT ;  /* 0x0000000a1200922a */ /* 0x0022a20003b40000 */
[----:B0-----:R-:W-:Y:S01]  /*0340*/  @!P1 MOV R21, R10 ;  /* 0x0000000a00159202 */ /* 0x001fe20000000f00 */
[----:B-1----:R-:W-:-:S05]  /*0350*/  @!P1 IMAD.MOV.U32 R10, RZ, RZ, R18 ;  /* 0x000000ffff0a9224 */ /* 0x002fca00078e0012 */
[----:B--2---:R-:W-:Y:S01]  /*0360*/  @!P1 SEL R21, R10, R21, P2 ;  /* 0x000000150a159207 */ /* 0x004fe20001000000 */
[----:B------:R-:W-:-:S05]  /*0370*/  @!P1 IMAD.MOV.U32 R10, RZ, RZ, R19 ;  /* 0x000000ffff0a9224 */ /* 0x000fca00078e0013 */
[----:B------:R-:W-:Y:S02]  /*0380*/  @!P1 FSEL R10, R10, R11, P2 ;  /* 0x0000000b0a0a9208 */ /* 0x000fe40001000000 */
[----:B------:R-:W-:-:S04]  /*0390*/  @!P1 LOP3.LUT R11, R11, 0x80000, RZ, 0xfc, !PT ;  /* 0x000800000b0b9812 */ /* 0x000fc800078efcff */
[----:B------:R-:W-:Y:S01]  /*03a0*/  @!P1 SEL R20, R11, R10, P3 ;  /* 0x0000000a0b149207 */ /* 0x000fe20001800000 */
[----:B------:R-:W-:Y:S01]  /*03b0*/  IMAD.MOV.U32 R10, RZ, RZ, R18 ;  /* 0x000000ffff0a7224 */ /* 0x000fe200078e0012 */
[----:B------:R-:W-:Y:S01]  /*03c0*/  MOV R11, R19 ;  /* 0x00000013000b7202 */ /* 0x000fe20000000f00 */
[----:B------:R-:W-:Y:S02]  /*03d0*/  @!P1 IMAD.MOV.U32 R10, RZ, RZ, R21 ;  /* 0x000000ffff0a9224 */ /* 0x000fe400078e0015 */
[----:B------:R-:W-:Y:S02]  /*03e0*/  @!P1 IMAD.MOV.U32 R11, RZ, RZ, R20 ;  /* 0x000000ffff0b9224 */ /* 0x000fe400078e0014 */
.L_x_16967:
[----:B------:R-:W-:Y:S05]  /*03f0*/  BSYNC B0 ;  /* 0x0000000000007941 */ /* 0x000fea0003800000 */
.L_x_16966:
[--C-:B-----5:R-:W-:Y:S01]  /*0400*/  IMAD.MOV.U32 R19, RZ, RZ, R15.reuse ;  /* 0x000000ffff137224 */ /* 0x120fe200078e000f */
[----:B------:R-:W-:Y:S01]  /*0410*/  BSSY B0, `(.L_x_16968) ;  /* 0x000001a000007945 */ /* 0x000fe20003800000 */
[----:B------:R-:W-:Y:S02]  /*0420*/  @!P0 IMAD R15, R14, 0x200, R15 ;  /* 0x000002000e0f8824 */ /* 0x000fe400078e020f */
[----:B------:R-:W-:Y:S01]  /*0430*/  @!P0 IMAD.MOV.U32 R18, RZ, RZ, 0x8 ;  /* 0x00000008ff128424 */ /* 0x000fe200078e00ff */
[----:B0-----:R-:W-:-:S02]  /*0440*/  IADD3 R25, R19, 0x80, RZ ;  /* 0x0000008013197810 */ /* 0x001fc40007ffe0ff */
[----:B------:R-:W-:Y:S02]  /*0450*/  IADD3 R21, R19, 0x100, RZ ;  /* 0x0000010013157810 */ /* 0x000fe40007ffe0ff */
[-C--:B------:R-:W-:Y:S02]  /*0460*/  ISETP.GE.AND P4, PT, R25, R0.reuse, PT ;  /* 0x000000001900720c */ /* 0x080fe40003f86270 */
[----:B------:R-:W-:Y:S02]  /*0470*/  IADD3 R23, R19, 0x180, RZ ;  /* 0x0000018013177810 */ /* 0x000fe40007ffe0ff */
[----:B------:R-:W-:Y:S02]  /*0480*/  @!P0 MOV R19, R25 ;  /* 0x0000001900138202 */ /* 0x000fe40000000f00 */
[-C--:B------:R-:W-:Y:S02]  /*0490*/  ISETP.GE.AND P3, PT, R21, R0.reuse, PT ;  /* 0x000000001500720c */ /* 0x080fe40003f66270 */
[----:B------:R-:W-:-:S02]  /*04a0*/  ISETP.GE.AND P1, PT, R23, R0, PT ;  /* 0x000000001700720c */ /* 0x000fc40003f26270 */
[----:B------:R-:W-:-:S03]  /*04b0*/  ISETP.GE.AND P2, PT, R19, R0, PT ;  /* 0x000000001300720c */ /* 0x000fc60003f46270 */
[----:B------:R-:W-:Y:S05]  /*04c0*/  @P4 BRA `(.L_x_16969) ;  /* 0x000000e000004947 */ /* 0x000fea0003800000 */
[----:B------:R-:W0:-:S14]  /*04d0*/  DSETP.NAN.AND P4, PT, R16, R16, PT ;  /* 0x000000101000722a */ /* 0x000e1c0003f88000 */
[----:B0-----:R-:W-:Y:S05]  /*04e0*/  @P4 BRA `(.L_x_16969) ;  /* 0x000000c000004947 */ /* 0x001fea0003800000 */
[----:B------:R-:W0:-:S14]  /*04f0*/  DSETP.NAN.AND P4, PT, R2, R2, PT ;  /* 0x000000020200722a */ /* 0x000e1c0003f88000 */
[----:B0-----:R0:W1:Y:S01]  /*0500*/  @!P4 DSETP.MIN.AND P5, P6, R2, R16, PT ;  /* 0x000000100200c22a */ /* 0x0010620003ea0000 */
[----:B------:R-:W-:Y:S01]  /*0510*/  @!P4 MOV R21, R16 ;  /* 0x000000100015c202 */ /* 0x000fe20000000f00 */
[----:B0-----:R-:W-:Y:S01]  /*0520*/  @!P4 IMAD.MOV.U32 R16, RZ, RZ, R2 ;  /* 0x000000ffff10c224 */ /* 0x001fe200078e0002 */
[----:B------:R-:W-:-:S04]  /*0530*/  @!P4 LOP3.LUT R23, R17, 0x80000, RZ, 0xfc, !PT ;  /* 0x000800001117c812 */ /* 0x000fc800078efcff */
[----:B-1----:R-:W-:Y:S01]  /*0540*/  @!P4 SEL R21, R16, R21, P5 ;  /* 0x000000151015c207 */ /* 0x002fe20002800000 */
[----:B------:R-:W-:-:S05]  /*0550*/  @!P4 IMAD.MOV.U32 R16, RZ, RZ, R3 ;  /* 0x000000ffff10c224 */ /* 0x000fca00078e0003 */
[----:B------:R-:W-:Y:S01]  /*0560*/  @!P4 FSEL R20, R16, R17, P5 ;  /* 0x000000111014c208 */ /* 0x000fe20002800000 */
[----:B------:R-:W-:Y:S01]  /*0570*/  IMAD.MOV.U32 R17, RZ, RZ, R3 ;  /* 0x000000ffff117224 */ /* 0x000fe200078e0003 */
[----:B------:R-:W-:Y:S01]  /*0580*/  MOV R16, R2 ;  /* 0x0000000200107202 */ /* 0x000fe20000000f00 */
[----:B------:R-:W-:Y:S01]  /*0590*/  @!P4 IMAD.MOV.U32 R16, RZ, RZ, R21 ;  /* 0x000000ffff10c224 */ /* 0x000fe200078e0015 */
[----:B------:R-:W-:Y:S02]  /*05a0*/  @!P4 SEL R17, R23, R20, P6 ;  /* 0x000000141711c207 */ /* 0x000fe40003000000 */
.L_x_16969:
[----:B------:R-:W-:Y:S05]  /*05b0*/  BSYNC B0 ;  /* 0x0000000000007941 */ /* 0x000fea0003800000 */
.L_x_16968:
[----:B------:R-:W-:Y:S01]  /*05c0*/  BSSY B0, `(.L_x_16970) ;  /* 0x0000011000007945 */ /* 0x000fe20003800000 */
[----:B------:R-:W-:Y:S01]  /*05d0*/  @!P0 IMAD.WIDE.U32 R2, R15, R18, c[0x0][0x168] ;  /* 0x00005a000f028625 */ /* 0x000fe200078e0012 */
        /* <DEDUP_REMOVED lines=8> */
[----:B-1----:R-:W-:Y:S01]  /*0660*/  @!P3 FSEL R18, R4, R5, P4 ;  /* 0x000000050412b208 */ /* 0x002fe20002000000 */
[----:B------:R-:W-:Y:S02]  /*0670*/  @!P3 IMAD.MOV.U32 R4, RZ, RZ, R6 ;  /* 0x000000ffff04b224 */ /* 0x000fe400078e0006 */
[----:B------:R-:W-:Y:S01]  /*0680*/  IMAD.MOV.U32 R5, RZ, RZ, R7 ;  /* 0x000000ffff057224 */ /* 0x000fe200078e0007 */
[----:B------:R-:W-:Y:S02]  /*0690*/  @!P3 SEL R5, R21, R18, P5 ;  /* 0x000000121505b207 */ /* 0x000fe40002800000 */
[----:B------:R-:W-:Y:S02]  /*06a0*/  @!P3 SEL R15, R4, R15, P4 ;  /* 0x0000000f040fb207 */ /* 0x000fe40002000000 */
[----:B------:R-:W-:-:S03]  /*06b0*/  MOV R4, R6 ;  /* 0x0000000600047202 */ /* 0x000fc60000000f00 */
[----:B------:R-:W-:Y:S02]  /*06c0*/  @!P3 IMAD.MOV.U32 R4, RZ, RZ, R15 ;  /* 0x000000ffff04b224 */ /* 0x000fe400078e000f */
.L_x_16971:
[----:B------:R-:W-:Y:S05]  /*06d0*/  BSYNC B0 ;  /* 0x0000000000007941 */ /* 0x000fea0003800000 */
.L_x_16970:
[----:B------:R-:W-:Y:S01]  /*06e0*/  BSSY B0, `(.L_x_16972) ;  /* 0x0000010000007945 */ /* 0x000fe20003800000 */
[----:B------:R-:W-:Y:S05]  /*06f0*/  @P1 BRA `(.L_x_16973) ;  /* 0x000000e000001947 */ /* 0x000fea0003800000 */
[----:B------:R-:W0:-:S14]  /*0700*/  DSETP.NAN.AND P1, PT, R12, R12, PT ;  /* 0x0000000c0c00722a */ /* 0x000e1c0003f28000 */
[----:B0-----:R-:W-:Y:S05]  /*0710*/  @P1 BRA `(.L_x_16973) ;  /* 0x000000c000001947 */ /* 0x001fea0003800000 */
[----:B------:R-:W0:-:S14]  /*0720*/  DSETP.NAN.AND P1, PT, R8, R8, PT ;  /* 0x000000080800722a */ /* 0x000e1c0003f28000 */
[----:B0-----:R-:W0:Y:S01]  /*0730*/  @!P1 DSETP.MIN.AND P3, P4, R8, R12, PT ;  /* 0x0000000c0800922a */ /* 0x001e220003c60000 */
[--C-:B------:R-:W-:Y:S01]  /*0740*/  @!P1 IMAD.MOV.U32 R6, RZ, RZ, R9.reuse ;  /* 0x000000ffff069224 */ /* 0x100fe200078e0009 */
[----:B------:R-:W-:Y:S02]  /*0750*/  @!P1 MOV R7, R12 ;  /* 0x0000000c00079202 */ /* 0x000fe40000000f00 */
[----:B------:R-:W-:Y:S02]  /*0760*/  @!P1 LOP3.LUT R18, R13, 0x80000, RZ, 0xfc, !PT ;  /* 0x000800000d129812 */ /* 0x000fe400078efcff */
[----:B0-----:R-:W-:Y:S01]  /*0770*/  @!P1 FSEL R15, R6, R13, P3 ;  /* 0x0000000d060f9208 */ /* 0x001fe20001800000 */
[----:B------:R-:W-:Y:S01]  /*0780*/  @!P1 IMAD.MOV.U32 R6, RZ, RZ, R8 ;  /* 0x000000ffff069224 */ /* 0x000fe200078e0008 */
[----:B------:R-:W-:Y:S01]  /*0790*/  MOV R12, R8 ;  /* 0x00000008000c7202 */ /* 0x000fe20000000f00 */
[----:B------:R-:W-:Y:S01]  /*07a0*/  IMAD.MOV.U32 R13, RZ, RZ, R9 ;  /* 0x000000ffff0d7224 */ /* 0x000fe200078e0009 */
[----:B------:R-:W-:-:S02]  /*07b0*/  @!P1 SEL R13, R18, R15, P4 ;  /* 0x0000000f120d9207 */ /* 0x000fc40002000000 */
[----:B------:R-:W-:-:S05]  /*07c0*/  @!P1 SEL R7, R6, R7, P3 ;  /* 0x0000000706079207 */ /* 0x000fca0001800000 */
[----:B------:R-:W-:Y:S02]  /*07d0*/  @!P1 IMAD.MOV.U32 R12, RZ, RZ, R7 ;  /* 0x000000ffff0c9224 */ /* 0x000fe400078e0007 */
.L_x_16973:
[----:B------:R-:W-:Y:S05]  /*07e0*/  BSYNC B0 ;  /* 0x0000000000007941 */ /* 0x000fea0003800000 */
.L_x_16972:
[----:B------:R0:W-:Y:S01]  /*07f0*/  @!P0 STG.E.64 [R2.64], R10 ;  /* 0x0000000a02008986 */ /* 0x0001e2000c101b04 */
[----:B------:R-:W-:Y:S01]  /*0800*/  BSSY B0, `(.L_x_16974) ;  /* 0x000000c000007945 */ /* 0x000fe20003800000 */
        /* <DEDUP_REMOVED lines=11> */
.L_x_16975:
[----:B------:R-:W-:Y:S05]  /*08c0*/  BSYNC B0 ;  /* 0x0000000000007941 */ /* 0x000fea0003800000 */
.L_x_16974:
[----:B------:R-:W-:-:S13]  /*08d0*/  ISETP.GE.AND P0, PT, R19, R0, PT ;  /* 0x000000001300720c */ /* 0x000fda0003f06270 */
[----:B------:R-:W-:Y:S05]  /*08e0*/  @P0 EXIT ;  /* 0x000000000000094d */ /* 0x000fea0003800000 */
[----:B0-----:R-:W-:Y:S01]  /*08f0*/  LEA R2, R14, R19, 0x9 ;  /* 0x000000130e027211 */ /* 0x001fe200078e48ff */
[----:B------:R-:W-:-:S04]  /*0900*/  IMAD.MOV.U32 R3, RZ, RZ, 0x8 ;  /* 0x00000008ff037424 */ /* 0x000fc800078e00ff */
[----:B------:R-:W-:-:S05]  /*0910*/  IMAD.WIDE.U32 R2, R2, R3, c[0x0][0x168] ;  /* 0x00005a0002027625 */ /* 0x000fca00078e0003 */
[----:B------:R-:W-:Y:S01]  /*0920*/  STG.E.64 [R2.64], R12 ;  /* 0x0000000c02007986 */ /* 0x000fe2000c101b04 */
[----:B------:R-:W-:Y:S05]  /*0930*/  EXIT ;  /* 0x000000000000794d */ /* 0x000fea0003800000 */
.L_x_16976:
        /* <DEDUP_REMOVED lines=12> */
.L_x_40103:


//--------------------- .text._ZN2at6native29vectorized_elementwise_kernelILi2ENS0_13BinaryFunctorIdddZZZNS0_19minimum_kernel_cudaERNS_18TensorIteratorBaseEENKUlvE0_clEvENKUlvE_clEvEUlddE_EESt5arrayIPcLm3EEEEviT0_T1_ --------------------------
	.section	.text._ZN2at6native29vectorized_elementwise_kernelILi2ENS0_13BinaryFunctorIdddZZZNS0_19minimum_kernel_cudaERNS_18TensorIteratorBaseEENKUlvE0_clEvENKUlvE_clEvEUlddE_EESt5arrayIPcLm3EEEEviT0_T1_,"ax",@progbits
	.sectioninfo	@"SHI_REGISTERS=48"
	.align	128
        .global         _ZN2at6native29vectorized_elementwise_kernelILi2ENS0_13BinaryFunctorIdddZZZNS0_19minimum_kernel_cudaERNS_18TensorIteratorBaseEENKUlvE0_clEvENKUlvE_clEvEUlddE_EESt5arrayIPcLm3EEEEviT0_T1_
        .type           _ZN2at6native29vectorized_elementwise_kernelILi2ENS0_13BinaryFunctorIdddZZZNS0_19minimum_kernel_cudaERNS_18TensorIteratorBaseEENKUlvE0_clEvENKUlvE_clEvEUlddE_EESt5arrayIPcLm3EEEEviT0_T1_,@function
        .size           _ZN2at6native29vectorized_elementwise_kernelILi2ENS0_13BinaryFunctorIdddZZZNS0_19minimum_kernel_cudaERNS_18TensorIteratorBaseEENKUlvE0_clEvENKUlvE_clEvEUlddE_EESt5arrayIPcLm3EEEEviT0_T1_,(.L_x_40104 - _ZN2at6native29vectorized_elementwise_kernelILi2ENS0_13BinaryFunctorIdddZZZNS0_19minimum_kernel_cudaERNS_18TensorIteratorBaseEENKUlvE0_clEvENKUlvE_clEvEUlddE_EESt5arrayIPcLm3EEEEviT0_T1_)
        .other          _ZN2at6native29vectorized_elementwise_kernelILi2ENS0_13BinaryFunctorIdddZZZNS0_19minimum_kernel_cudaERNS_18TensorIteratorBaseEENKUlvE0_clEvENKUlvE_clEvEUlddE_EESt5arrayIPcLm3EEEEviT0_T1_,@"STO_CUDA_ENTRY STV_DEFAULT"
_ZN2at6native29vectorized_elementwise_kernelILi2ENS0_13BinaryFunctorIdddZZZNS0_19minimum_kernel_cudaERNS_18TensorIteratorBaseEENKUlvE0_clEvENKUlvE_clEvEUlddE_EESt5arrayIPcLm3EEEEviT0_T1_:
.text._ZN2at6native29vectorized_elementwise_kernelILi2ENS0_13BinaryFunctorIdddZZZNS0_19minimum_kernel_cudaERNS_18TensorIteratorBaseEENKUlvE0_clEvENKUlvE_clEvEUlddE_EESt5arrayIPcLm3EEEEviT0_T1_:
        /* <DEDUP_REMOVED lines=14> */
[----:B------:R-:W3:Y:S04]  /*00e0*/  LDG.E.128 R28, [R38.64+0x800] ;  /* 0x00080004261c7981 */ /* 0x000ee8000c1e1d00 */
[----:B------:R-:W4:Y:S04]  /*00f0*/  LDG.E.128 R24, [R38.64+0x1000] ;  /* 0x0010000426187981 */ /* 0x000f28000c1e1d00 */
[----:B------:R0:W5:Y:S04]  /*0100*/  LDG.E.128 R20, [R38.64+0x1800] ;  /* 0x0018000426147981 */ /* 0x000168000c1e1d00 */
[----:B------:R0:W5:Y:S04]  /*0110*/  LDG.E.128 R16, [R36.64+0x800] ;  /* 0x0008000424107981 */ /* 0x000168000c1e1d00 */
[----:B------:R0:W5:Y:S04]  /*0120*/  LDG.E.128 R12, [R36.64+0x1000] ;  /* 0x00100004240c7981 */ /* 0x000168000c1e1d00 */
[----:B------:R0:W5:Y:S04]  /*0130*/  LDG.E.128 R8, [R36.64+0x1800] ;  /* 0x0018000424087981 */ /* 0x000168000c1e1d00 */
[----:B------:R0:W5:Y:S01]  /*0140*/  LDG.E.128 R4, [R36.64] ;  /* 0x0000000424047981 */ /* 0x000162000c1e1d00 */
[----:B------:R-:W-:Y:S01]  /*0150*/  BSSY B0, `(.L_x_16978) ;  /* 0x0000014000007945 */ /* 0x000fe20003800000 */
[----:B--2---:R-:W1:-:S04]  /*0160*/  DSETP.NAN.AND P3, PT, R32, R32, PT ;  /* 0x000000202000722a */ /* 0x004e480003f68000 */
[----:B------:R0:W2:-:S04]  /*0170*/  DSETP.NAN.AND P4, PT, R34, R34, PT ;  /* 0x000000222200722a */ /* 0x0000880003f88000 */
[----:B---3--:R0:W3:-:S04]  /*0180*/  DSETP.NAN.AND P2, PT, R28, R28, PT ;  /* 0x0000001c1c00722a */ /* 0x0080c80003f48000 */
[----:B------:R0:W0:-:S04]  /*0190*/  DSETP.NAN.AND P1, PT, R30, R30, PT ;  /* 0x0000001e1e00722a */ /* 0x0000080003f28000 */
[----:B----4-:R4:W0:Y:S01]  /*01a0*/  DSETP.NAN.AND P0, PT, R24, R24, PT ;  /* 0x000000181800722a */ /* 0x0108220003f08000 */
[----:B-1----:R-:W-:Y:S08]  /*01b0*/  @P3 BRA `(.L_x_16979) ;  /* 0x000000d000003947 */ /* 0x002ff00003800000 */
[----:B--23-5:R-:W1:-:S14]  /*01c0*/  DSETP.NAN.AND P3, PT, R4, R4, PT ;  /* 0x000000040400722a */ /* 0x02ce5c0003f68000 */
[----:B-1----:R1:W2:Y:S01]  /*01d0*/  @!P3 DSETP.MIN.AND P5, P6, R32, R4, PT ;  /* 0x000000042000b22a */ /* 0x0022a20003ea0000 */
[----:B0-----:R-:W-:Y:S01]  /*01e0*/  @!P3 IMAD.MOV.U32 R38, RZ, RZ, R32 ;  /* 0x000000ffff26b224 */ /* 0x001fe200078e0020 */
[----:B------:R-:W-:Y:S01]  /*01f0*/  @!P3 MOV R37, R4 ;  /* 0x000000040025b202 */ /* 0x000fe20000000f00 */
[----:B-1----:R-:W-:-:S03]  /*0200*/  @!P3 IMAD.MOV.U32 R32, RZ, RZ, R5 ;  /* 0x000000ffff20b224 */ /* 0x002fc600078e0005 */
[----:B--2---:R-:W-:Y:S02]  /*0210*/  @!P3 SEL R38, R38, R37, P5 ;  /* 0x000000252626b207 */ /* 0x004fe40002800000 */
[----:B------:R-:W-:Y:S01]  /*0220*/  @!P3 FSEL R36, R33, R32, P5 ;  /* 0x000000202124b208 */ /* 0x000fe20002800000 */
[----:B------:R-:W-:Y:S01]  /*0230*/  IMAD.MOV.U32 R33, RZ, RZ, R5 ;  /* 0x000000ffff217224 */ /* 0x000fe200078e0005 */
[----:B------:R-:W-:Y:S01]  /*0240*/  @!P3 LOP3.LUT R37, R32, 0x80000, RZ, 0xfc, !PT ;  /* 0x000800002025b812 */ /* 0x000fe200078efcff */
[----:B------:R-:W-:Y:S02]  /*0250*/  IMAD.MOV.U32 R32, RZ, RZ, R4 ;  /* 0x000000ffff207224 */ /* 0x000fe400078e0004 */
[----:B------:R-:W-:Y:S01]  /*0260*/  @!P3 IMAD.MOV.U32 R32, RZ, RZ, R38 ;  /* 0x000000ffff20b224 */ /* 0x000fe200078e0026 */
[----:B------:R-:W-:-:S04]  /*0270*/  @!P3 SEL R37, R37, R36, P6 ;  /* 0x000000242525b207 */ /* 0x000fc80003000000 */
[----:B------:R-:W-:Y:S02]  /*0280*/  @!P3 MOV R33, R37 ;  /* 0x000000250021b202 */ /* 0x000fe40000000f00 */
.L_x_16979:
[----:B--23--:R-:W-:Y:S05]  /*0290*/  BSYNC B0 ;  /* 0x0000000000007941 */ /* 0x00cfea0003800000 */
.L_x_16978:
[----:B------:R-:W-:Y:S01]  /*02a0*/  BSSY B0, `(.L_x_16980) ;  /* 0x0000010000007945 */ /* 0x000fe20003800000 */
[----:B------:R1:W2:Y:S01]  /*02b0*/  DSETP.NAN.AND P3, PT, R26, R26, PT ;  /* 0x0000001a1a00722a */ /* 0x0002a20003f68000 */
[----:B------:R-:W-:Y:S08]  /*02c0*/  @P4 BRA `(.L_x_16981) ;  /* 0x000000d000004947 */ /* 0x000ff00003800000 */
[----:B-----5:R-:W3:-:S14]  /*02d0*/  DSETP.NAN.AND P4, PT, R6, R6, PT ;  /* 0x000000060600722a */ /* 0x020edc0003f88000 */
[----:B---3--:R3:W1:Y:S01]  /*02e0*/  @!P4 DSETP.MIN.AND P5, P6, R34, R6, PT ;  /* 0x000000062200c22a */ /* 0x0086620003ea0000 */
[----:B------:R-:W-:Y:S02]  /*02f0*/  @!P4 IMAD.MOV.U32 R4, RZ, RZ, R34 ;  /* 0x000000ffff04c224 */ /* 0x000fe400078e0022 */
[----:B------:R-:W-:Y:S02]  /*0300*/  @!P4 IMAD.MOV.U32 R5, RZ, RZ, R6 ;  /* 0x000000ffff05c224 */ /* 0x000fe400078e0006 */
[----:B0--3--:R-:W-:-:S03]  /*0310*/  @!P4 IMAD.MOV.U32 R34, RZ, RZ, R7 ;  /* 0x000000ffff22c224 */ /* 0x009fc600078e0007 */
[----:B-1----:R-:W-:Y:S02]  /*0320*/  @!P4 SEL R4, R4, R5, P5 ;  /* 0x000000050404c207 */ /* 0x002fe40002800000 */
[----:B------:R-:W-:Y:S02]  /*0330*/  @!P4 FSEL R5, R35, R34, P5 ;  /* 0x000000222305c208 */ /* 0x000fe40002800000 */
[----:B------:R-:W-:Y:S01]  /*0340*/  @!P4 LOP3.LUT R36, R34, 0x80000, RZ, 0xfc, !PT ;  /* 0x000800002224c812 */ /* 0x000fe200078efcff */
[----:B------:R-:W-:Y:S01]  /*0350*/  IMAD.MOV.U32 R34, RZ, RZ, R6 ;  /* 0x000000ffff227224 */ /* 0x000fe200078e0006 */
[----:B------:R-:W-:Y:S01]  /*0360*/  MOV R35, R7 ;  /* 0x0000000700237202 */ /* 0x000fe20000000f00 */
[----:B------:R-:W-:Y:S01]  /*0370*/  @!P4 IMAD.MOV.U32 R34, RZ, RZ, R4 ;  /* 0x000000ffff22c224 */ /* 0x000fe200078e0004 */
[----:B------:R-:W-:-:S05]  /*0380*/  @!P4 SEL R5, R36, R5, P6 ;  /* 0x000000052405c207 */ /* 0x000fca0003000000 */
[----:B------:R-:W-:Y:S02]  /*0390*/  @!P4 IMAD.MOV.U32 R35, RZ, RZ, R5 ;  /* 0x000000ffff23c224 */ /* 0x000fe400078e0005 */
.L_x_16981:
[----:B------:R-:W-:Y:S05]  /*03a0*/  BSYNC B0 ;  /* 0x0000000000007941 */ /* 0x000fea0003800000 */
.L_x_16980:
[----:B------:R-:W-:Y:S01]  /*03b0*/  BSSY B0, `(.L_x_16982) ;  /* 0x0000010000007945 */ /* 0x000fe20003800000 */
[----:B-----5:R3:W1:Y:S01]  /*03c0*/  DSETP.NAN.AND P4, PT, R20, R20, PT ;  /* 0x000000141400722a */ /* 0x0206620003f88000 */
[----:B------:R-:W-:Y:S08]  /*03d0*/  @P2 BRA `(.L_x_16983) ;  /* 0x000000d000002947 */ /* 0x000ff00003800000 */
[----:B------:R-:W5:-:S14]  /*03e0*/  DSETP.NAN.AND P2, PT, R16, R16, PT ;  /* 0x000000101000722a */ /* 0x000f5c0003f48000 */
[----:B-----5:R5:W3:Y:S01]  /*03f0*/  @!P2 DSETP.MIN.AND P5, P6, R28, R16, PT ;  /* 0x000000101c00a22a */ /* 0x020ae20003ea0000 */
[----:B------:R-:W-:Y:S01]  /*0400*/  @!P2 IMAD.MOV.U32 R4, RZ, RZ, R28 ;  /* 0x000000ffff04a224 */ /* 0x000fe200078e001c */
[----:B------:R-:W-:Y:S01]  /*0410*/  @!P2 MOV R6, R17 ;  /* 0x000000110006a202 */ /* 0x000fe20000000f00 */
[--C-:B------:R-:W-:Y:S02]  /*0420*/  @!P2 IMAD.MOV.U32 R5, RZ, RZ, R16.reuse ;  /* 0x000000ffff05a224 */ /* 0x100fe400078e0010 */
[----:B0----5:R-:W-:-:S03]  /*0430*/  IMAD.MOV.U32 R28, RZ, RZ, R16 ;  /* 0x000000ffff1c7224 */ /* 0x021fc600078e0010 */
[----:B---3--:R-:W-:Y:S02]  /*0440*/  @!P2 SEL R4, R4, R5, P5 ;  /* 0x000000050404a207 */ /* 0x008fe40002800000 */
[----:B------:R-:W-:Y:S01]  /*0450*/  @!P2 FSEL R5, R29, R6, P5 ;  /* 0x000000061d05a208 */ /* 0x000fe20002800000 */
[----:B------:R-:W-:Y:S01]  /*0460*/  IMAD.MOV.U32 R29, RZ, RZ, R17 ;  /* 0x000000ffff1d7224 */ /* 0x000fe200078e0011 */
[----:B------:R-:W-:Y:S01]  /*0470*/  @!P2 LOP3.LUT R6, R6, 0x80000, RZ, 0xfc, !PT ;  /* 0x000800000606a812 */ /* 0x000fe200078efcff */
[----:B------:R-:W-:-:S03]  /*0480*/  @!P2 IMAD.MOV.U32 R28, RZ, RZ, R4 ;  /* 0x000000ffff1ca224 */ /* 0x000fc600078e0004 */
[----:B------:R-:W-:-:S04]  /*0490*/  @!P2 SEL R5, R6, R5, P6 ;  /* 0x000000050605a207 */ /* 0x000fc80003000000 */
[----:B------:R-:W-:Y:S02]  /*04a0*/  @!P2 MOV R29, R5 ;  /* 0x00000005001da202 */ /* 0x000fe40000000f00 */
.L_x_16983:
[----:B------:R-:W-:Y:S05]  /*04b0*/  BSYNC B0 ;  /* 0x0000000000007941 */ /* 0x000fea0003800000 */
.L_x_16982:
[----:B------:R-:W-:Y:S01]  /*04c0*/  IMAD.WIDE.U32 R4, R3, R0, c[0x0][0x168] ;  /* 0x00005a0003047625 */ /* 0x000fe200078e0000 */
[----:B------:R-:W-:Y:S01]  /*04d0*/  BSSY B0, `(.L_x_16984) ;  /* 0x0000011000007945 */ /* 0x000fe20003800000 */
[----:B------:R3:W4:-:S04]  /*04e0*/  DSETP.NAN.AND P2, PT, R22, R22, PT ;  /* 0x000000161600722a */ /* 0x0007080003f48000 */
[----:B------:R-:W-:Y:S01]  /*04f0*/  IMAD.WIDE R2, R2, 0x10, R4 ;  /* 0x0000001002027825 */ /* 0x000fe200078e0204 */
[----:B0-----:R-:W-:Y:S05]  /*0500*/  @P1 BRA `(.L_x_16985) ;  /* 0x000000d000001947 */ /* 0x001fea0003800000 */
[----:B---34-:R-:W0:-:S14]  /*0510*/  DSETP.NAN.AND P1, PT, R18, R18, PT ;  /* 0x000000121200722a */ /* 0x018e1c0003f28000 */
[----:B0-----:R0:W3:Y:S01]  /*0520*/  @!P1 DSETP.MIN.AND P5, P6, R30, R18, PT ;  /* 0x000000121e00922a */ /* 0x0010e20003ea0000 */
[----:B------:R-:W-:Y:S01]  /*0530*/  @!P1 IMAD.MOV.U32 R0, RZ, RZ, R30 ;  /* 0x000000ffff009224 */ /* 0x000fe200078e001e */
[----:B0-----:R-:W-:Y:S01]  /*0540*/  MOV R30, R18 ;  /* 0x00000012001e7202 */ /* 0x001fe20000000f00 */
[----:B------:R-:W-:Y:S02]  /*0550*/  @!P1 IMAD.MOV.U32 R5, RZ, RZ, R18 ;  /* 0x000000ffff059224 */ /* 0x000fe400078e0012 */
[----:B------:R-:W-:-:S03]  /*0560*/  @!P1 IMAD.MOV.U32 R4, RZ, RZ, R19 ;  /* 0x000000ffff049224 */ /* 0x000fc600078e0013 */
[----:B---3--:R-:W-:Y:S02]  /*0570*/  @!P1 SEL R0, R0, R5, P5 ;  /* 0x0000000500009207 */ /* 0x008fe40002800000 */
[----:B------:R-:W-:Y:S01]  /*0580*/  @!P1 FSEL R5, R31, R4, P5 ;  /* 0x000000041f059208 */ /* 0x000fe20002800000 */
[----:B------:R-:W-:Y:S01]  /*0590*/  IMAD.MOV.U32 R31, RZ, RZ, R19 ;  /* 0x000000ffff1f7224 */ /* 0x000fe200078e0013 */
[----:B------:R-:W-:Y:S01]  /*05a0*/  @!P1 LOP3.LUT R4, R4, 0x80000, RZ, 0xfc, !PT ;  /* 0x0008000004049812 */ /* 0x000fe200078efcff */
[----:B------:R-:W-:-:S03]  /*05b0*/  @!P1 IMAD.MOV.U32 R30, RZ, RZ, R0 ;  /* 0x000000ffff1e9224 */ /* 0x000fc600078e0000 */
[----:B------:R-:W-:-:S05]  /*05c0*/  @!P1 SEL R5, R4, R5, P6 ;  /* 0x0000000504059207 */ /* 0x000fca0003000000 */
[----:B------:R-:W-:Y:S02]  /*05d0*/  @!P1 IMAD.MOV.U32 R31, RZ, RZ, R5 ;  /* 0x000000ffff1f9224 */ /* 0x000fe400078e0005 */
.L_x_16985:
[----:B---34-:R-:W-:Y:S05]  /*05e0*/  BSYNC B0 ;  /* 0x0000000000007941 */ /* 0x018fea0003800000 */
.L_x_16984:
[----:B------:R-:W-:Y:S01]  /*05f0*/  BSSY B0, `(.L_x_16986) ;  /* 0x000000f000007945 */ /* 0x000fe20003800000 */
[----:B------:R-:W-:Y:S05]  /*0600*/  @P0 BRA `(.L_x_16987) ;  /* 0x000000d000000947 */ /* 0x000fea0003800000 */
[----:B------:R-:W0:-:S14]  /*0610*/  DSETP.NAN.AND P0, PT, R12, R12, PT ;  /* 0x0000000c0c00722a */ /* 0x000e1c0003f08000 */
[----:B0-----:R0:W3:Y:S01]  /*0620*/  @!P0 DSETP.MIN.AND P1, P5, R24, R12, PT ;  /* 0x0000000c1800822a */ /* 0x0010e20003d20000 */
[----:B------:R-:W-:Y:S01]  /*0630*/  @!P0 IMAD.MOV.U32 R4, RZ, RZ, R13 ;  /* 0x000000ffff048224 */ /* 0x000fe200078e000d */
[----:B------:R-:W-:Y:S01]  /*0640*/  @!P0 MOV R0, R24 ;  /* 0x0000001800008202 */ /* 0x000fe20000000f00 */
[--C-:B------:R-:W-:Y:S02]  /*0650*/  @!P0 IMAD.MOV.U32 R5, RZ, RZ, R12.reuse ;  /* 0x000000ffff058224 */ /* 0x100fe400078e000c */
[----:B0-----:R-:W-:Y:S01]  /*0660*/  IMAD.MOV.U32 R24, RZ, RZ, R12 ;  /* 0x000000ffff187224 */ /* 0x001fe200078e000c */
[----:B---3--:R-:W-:Y:S02]  /*0670*/  @!P0 FSEL R6, R25, R4, P1 ;  /* 0x0000000419068208 */ /* 0x008fe40000800000 */
[----:B------:R-:W-:Y:S02]  /*0680*/  @!P0 LOP3.LUT R7, R4, 0x80000, RZ, 0xfc, !PT ;  /* 0x0008000004078812 */ /* 0x000fe400078efcff */
[----:B------:R-:W-:-:S02]  /*0690*/  @!P0 SEL R0, R0, R5, P1 ;  /* 0x0000000500008207 */ /* 0x000fc40000800000 */
[----:B------:R-:W-:Y:S02]  /*06a0*/  @!P0 SEL R7, R7, R6, P5 ;  /* 0x0000000607078207 */ /* 0x000fe40002800000 */
[----:B------:R-:W-:Y:S01]  /*06b0*/  MOV R25, R13 ;  /* 0x0000000d00197202 */ /* 0x000fe20000000f00 */
[----:B------:R-:W-:Y:S02]  /*06c0*/  @!P0 IMAD.MOV.U32 R24, RZ, RZ, R0 ;  /* 0x000000ffff188224 */ /* 0x000fe400078e0000 */
[----:B------:R-:W-:Y:S02]  /*06d0*/  @!P0 IMAD.MOV.U32 R25, RZ, RZ, R7 ;  /* 0x000000ffff198224 */ /* 0x000fe400078e0007 */
.L_x_16987:
[----:B------:R-:W-:Y:S05]  /*06e0*/  BSYNC B0 ;  /* 0x0000000000007941 */ /* 0x000fea0003800000 */
.L_x_16986:
[----:B------:R-:W-:Y:S01]  /*06f0*/  BSSY B0, `(.L_x_16988) ;  /* 0x000000f000007945 */ /* 0x000fe20003800000 */
[----:B--2---:R-:W-:Y:S05]  /*0700*/  @P3 BRA `(.L_x_16989) ;  /* 0x000000d000003947 */ /* 0x004fea0003800000 */
[----:B------:R-:W0:-:S14]  /*0710*/  DSETP.NAN.AND P0, PT, R14, R14, PT ;  /* 0x0000000e0e00722a */ /* 0x000e1c0003f08000 */
[----:B0-----:R0:W2:Y:S01]  /*0720*/  @!P0 DSETP.MIN.AND P1, P3, R26, R14, PT ;  /* 0x0000000e1a00822a */ /* 0x0010a20003b20000 */
[----:B------:R-:W-:Y:S01]  /*0730*/  @!P0 MOV R4, R15 ;  /* 0x0000000f00048202 */ /* 0x000fe20000000f00 */
[----:B------:R-:W-:Y:S02]  /*0740*/  @!P0 IMAD.MOV.U32 R0, RZ, RZ, R26 ;  /* 0x000000ffff008224 */ /* 0x000fe400078e001a */
[--C-:B------:R-:W-:Y:S01]  /*0750*/  @!P0 IMAD.MOV.U32 R5, RZ, RZ, R14.reuse ;  /* 0x000000ffff058224 */ /* 0x100fe200078e000e */
[----:B------:R-:W-:Y:S01]  /*0760*/  @!P0 LOP3.LUT R7, R4, 0x80000, RZ, 0xfc, !PT ;  /* 0x0008000004078812 */ /* 0x000fe200078efcff */
[----:B01----:R-:W-:Y:S01]  /*0770*/  IMAD.MOV.U32 R26, RZ, RZ, R14 ;  /* 0x000000ffff1a7224 */ /* 0x003fe200078e000e */
[----:B--2---:R-:W-:Y:S01]  /*0780*/  @!P0 FSEL R6, R27, R4, P1 ;  /* 0x000000041b068208 */ /* 0x004fe20000800000 */
[----:B------:R-:W-:Y:S01]  /*0790*/  IMAD.MOV.U32 R27, RZ, RZ, R15 ;  /* 0x000000ffff1b7224 */ /* 0x000fe200078e000f */
[----:B------:R-:W-:Y:S02]  /*07a0*/  @!P0 SEL R0, R0, R5, P1 ;  /* 0x0000000500008207 */ /* 0x000fe40000800000 */
[----:B------:R-:W-:-:S02]  /*07b0*/  @!P0 SEL R7, R7, R6, P3 ;  /* 0x0000000607078207 */ /* 0x000fc40001800000 */
[----:B------:R-:W-:-:S03]  /*07c0*/  @!P0 MOV R26, R0 ;  /* 0x00000000001a8202 */ /* 0x000fc60000000f00 */
[----:B------:R-:W-:Y:S02]  /*07d0*/  @!P0 IMAD.MOV.U32 R27, RZ, RZ, R7 ;  /* 0x000000ffff1b8224 */ /* 0x000fe400078e0007 */
.L_x_16989:
[----:B------:R-:W-:Y:S05]  /*07e0*/  BSYNC B0 ;  /* 0x0000000000007941 */ /* 0x000fea0003800000 */
.L_x_16988:
[----:B------:R-:W-:Y:S01]  /*07f0*/  BSSY B0, `(.L_x_16990) ;  /* 0x000000f000007945 */ /* 0x000fe20003800000 */
[----:B-1----:R-:W-:Y:S05]  /*0800*/  @P4 BRA `(.L_x_16991) ;  /* 0x000000d000004947 */ /* 0x002fea0003800000 */
[----:B------:R-:W0:-:S14]  /*0810*/  DSETP.NAN.AND P0, PT, R8, R8, PT ;  /* 0x000000080800722a */ /* 0x000e1c0003f08000 */
[----:B0-----:R0:W1:Y:S01]  /*0820*/  @!P0 DSETP.MIN.AND P1, P3, R20, R8, PT ;  /* 0x000000081400822a */ /* 0x0010620003b20000 */
[--C-:B------:R-:W-:Y:S01]  /*0830*/  @!P0 IMAD.MOV.U32 R4, RZ, RZ, R9.reuse ;  /* 0x000000ffff048224 */ /* 0x100fe200078e0009 */
[----:B------:R-:W-:Y:S01]  /*0840*/  @!P0 MOV R5, R8 ;  /* 0x0000000800058202 */ /* 0x000fe20000000f00 */
[----:B------:R-:W-:Y:S02]  /*0850*/  @!P0 IMAD.MOV.U32 R0, RZ, RZ, R20 ;  /* 0x000000ffff008224 */ /* 0x000fe400078e0014 */
[----:B0-----:R-:W-:Y:S01]  /*0860*/  IMAD.MOV.U32 R20, RZ, RZ, R8 ;  /* 0x000000ffff147224 */ /* 0x001fe200078e0008 */
[----:B-1----:R-:W-:Y:S01]  /*0870*/  @!P0 FSEL R6, R21, R4, P1 ;  /* 0x0000000415068208 */ /* 0x002fe20000800000 */
[----:B------:R-:W-:Y:S01]  /*0880*/  IMAD.MOV.U32 R21, RZ, RZ, R9 ;  /* 0x000000ffff157224 */ /* 0x000fe200078e0009 */
[----:B------:R-:W-:Y:S02]  /*0890*/  @!P0 LOP3.LUT R7, R4, 0x80000, RZ, 0xfc, !PT ;  /* 0x0008000004078812 */ /* 0x000fe400078efcff */
[----:B------:R-:W-:-:S02]  /*08a0*/  @!P0 SEL R0, R0, R5, P1 ;  /* 0x0000000500008207 */ /* 0x000fc40000800000 */
[----:B------:R-:W-:-:S03]  /*08b0*/  @!P0 SEL R7, R7, R6, P3 ;  /* 0x0000000607078207 */ /* 0x000fc60001800000 */
[----:B------:R-:W-:Y:S01]  /*08c0*/  @!P0 IMAD.MOV.U32 R20, RZ, RZ, R0 ;  /* 0x000000ffff148224 */ /* 0x000fe200078e0000 */
[----:B------:R-:W-:Y:S02]  /*08d0*/  @!P0 MOV R21, R7 ;  /* 0x0000000700158202 */ /* 0x000fe40000000f00 */
.L_x_16991:
[----:B------:R-:W-:Y:S05]  /*08e0*/  BSYNC B0 ;  /* 0x0000000000007941 */ /* 0x000fea0003800000 */
.L_x_16990:
[----:B------:R-:W-:Y:S01]  /*08f0*/  BSSY B0, `(.L_x_16992) ;  /* 0x000000f000007945 */ /* 0x000fe20003800000 */
[----:B------:R-:W-:Y:S05]  /*0900*/  @P2 BRA `(.L_x_16993) ;  /* 0x000000d000002947 */ /* 0x000fea0003800000 */
[----:B------:R-:W0:-:S14]  /*0910*/  DSETP.NAN.AND P0, PT, R10, R10, PT ;  /* 0x0000000a0a00722a */ /* 0x000e1c0003f08000 */
[----:B0-----:R0:W1:Y:S01]  /*0920*/  @!P0 DSETP.MIN.AND P1, P2, R22, R10, PT ;  /* 0x0000000a1600822a */ /* 0x0010620003a20000 */
[--C-:B------:R-:W-:Y:S02]  /*0930*/  @!P0 IMAD.MOV.U32 R4, RZ, RZ, R11.reuse ;  /* 0x000000ffff048224 */ /* 0x100fe400078e000b */
[----:B------:R-:W-:Y:S01]  /*0940*/  @!P0 IMAD.MOV.U32 R0, RZ, RZ, R22 ;  /* 0x000000ffff008224 */ /* 0x000fe200078e0016 */
[----:B0-----:R-:W-:Y:S01]  /*0950*/  MOV R22, R10 ;  /* 0x0000000a00167202 */ /* 0x001fe20000000f00 */
[----:B------:R-:W-:Y:S01]  /*0960*/  @!P0 IMAD.MOV.U32 R5, RZ, RZ, R10 ;  /* 0x000000ffff058224 */ /* 0x000fe200078e000a */
[----:B-1----:R-:W-:Y:S01]  /*0970*/  @!P0 FSEL R6, R23, R4, P1 ;  /* 0x0000000417068208 */ /* 0x002fe20000800000 */
[----:B------:R-:W-:Y:S01]  /*0980*/  IMAD.MOV.U32 R23, RZ, RZ, R11 ;  /* 0x000000ffff177224 */ /* 0x000fe200078e000b */
[----:B------:R-:W-:Y:S02]  /*0990*/  @!P0 LOP3.LUT R7, R4, 0x80000, RZ, 0xfc, !PT ;  /* 0x0008000004078812 */ /* 0x000fe400078efcff */
[----:B------:R-:W-:-:S02]  /*09a0*/  @!P0 SEL R0, R0, R5, P1 ;  /* 0x0000000500008207 */ /* 0x000fc40000800000 */
[----:B------:R-:W-:-:S03]  /*09b0*/  @!P0 SEL R7, R7, R6, P2 ;  /* 0x0000000607078207 */ /* 0x000fc60001000000 */
[----:B------:R-:W-:Y:S02]  /*09c0*/  @!P0 IMAD.MOV.U32 R22, RZ, RZ, R0 ;  /* 0x000000ffff168224 */ /* 0x000fe400078e0000 */
[----:B------:R-:W-:Y:S02]  /*09d0*/  @!P0 IMAD.MOV.U32 R23, RZ, RZ, R7 ;  /* 0x000000ffff178224 */ /* 0x000fe400078e0007 */
.L_x_16993:
[----:B------:R-:W-:Y:S05]  /*09e0*/  BSYNC B0 ;  /* 0x0000000000007941 */ /* 0x000fea0003800000 */
.L_x_16992:
[----:B------:R-:W-:Y:S04]  /*09f0*/  STG.E.128 [R2.64], R32 ;  /* 0x0000002002007986 */ /* 0x000fe8000c101d04 */
[----:B------:R-:W-:Y:S04]  /*0a00*/  STG.E.128 [R2.64+0x800], R28 ;  /* 0x0008001c02007986 */ /* 0x000fe8000c101d04 */
[----:B------:R-:W-:Y:S04]  /*0a10*/  STG.E.128 [R2.64+0x1000], R24 ;  /* 0x0010001802007986 */ /* 0x000fe8000c101d04 */
[----:B------:R-:W-:Y:S01]  /*0a20*/  STG.E.128 [R2.64+0x1800], R20 ;  /* 0x0018001402007986 */ /* 0x000fe2000c101d04 */
[----:B------:R-:W-:Y:S05]  /*0a30*/  EXIT ;  /* 0x000000000000794d */ /* 0x000fea0003800000 */
.L_x_16977:
[----:B------:R-:W0:Y:S01]  /*0a40*/  S2R R4, SR_TID.X ;  /* 0x0000000000047919 */ /* 0x000e220000002100 */
[----:B------:R-:W-:Y:S01]  /*0a50*/  CS2R R36, SRZ ;  /* 0x0000000000247805 */ /* 0x000fe2000001ff00 */
[----:B------:R-:W-:Y:S01]  /*0a60*/  CS2R R34, SRZ ;  /* 0x0000000000227805 */ /* 0x000fe2000001ff00 */
[----:B------:R-:W-:Y:S01]  /*0a70*/  CS2R R10, SRZ ;  /* 0x00000000000a7805 */ /* 0x000fe2000001ff00 */
[----:B------:R-:W-:Y:S01]  /*0a80*/  CS2R R8, SRZ ;  /* 0x0000000000087805 */ /* 0x000fe2000001ff00 */
[----:B0-----:R-:W-:-:S02]  /*0a90*/  ISETP.GE.AND P0, PT, R4, R0, PT ;  /* 0x000000000400720c */ /* 0x001fc40003f06270 */
[----:B------:R-:W-:-:S11]  /*0aa0*/  MOV R2, R4 ;  /* 0x0000000400027202 */ /* 0x000fd60000000f00 */
[----:B------:R-:W-:Y:S01]  /*0ab0*/  @!P0 IMAD.IADD R32, R3, 0x1, R2 ;  /* 0x0000000103208824 */ /* 0x000fe200078e0202 */
[----:B------:R-:W-:-:S04]  /*0ac0*/  @!P0 IADD3 R2, R2, 0x80, RZ ;  /* 0x0000008002028810 */ /* 0x000fc80007ffe0ff */
[----:B------:R-:W-:-:S13]  /*0ad0*/  ISETP.GE.AND P1, PT, R2, R0, PT ;  /* 0x000000000200720c */ /* 0x000fda0003f26270 */
[----:B------:R-:W-:Y:S01]  /*0ae0*/  @!P1 IMAD.IADD R16, R3, 0x1, R2 ;  /* 0x0000000103109824 */ /* 0x000fe200078e0202 */
[----:B------:R-:W-:Y:S02]  /*0af0*/  @!P1 IADD3 R2, R2, 0x80, RZ ;  /* 0x0000008002029810 */ /* 0x000fe40007ffe0ff */
[----:B------:R-:W-:Y:S02]  /*0b00*/  @!P1 MOV R17, 0x8 ;  /* 0x0000000800119802 */ /* 0x000fe40000000f00 */
[----:B------:R-:W-:-:S03]  /*0b10*/  ISETP.GE.AND P2, PT, R2, R0, PT ;  /* 0x000000000200720c */ /* 0x000fc60003f46270 */
[----:B------:R-:W-:-:S04]  /*0b20*/  @!P1 IMAD.WIDE.U32 R6, R16, R17, c[0x0][0x170] ;  /* 0x00005c0010069625 */ /* 0x000fc800078e0011 */
[----:B------:R-:W-:Y:S01]  /*0b30*/  @!P1 IMAD.WIDE.U32 R16, R16, R17, c[0x0][0x178] ;  /* 0x00005e0010109625 */ /* 0x000fe200078e0011 */
[----:B------:R0:W5:Y:S04]  /*0b40*/  @!P1 LDG.E.64 R36, [R6.64] ;  /* 0x0000000406249981 */ /* 0x000168000c1e1b00 */
[----:B------:R1:W5:Y:S01]  /*0b50*/  @!P1 LDG.E.64 R34, [R16.64] ;  /* 0x0000000410229981 */ /* 0x000362000c1e1b00 */
[----:B------:R-:W-:Y:S01]  /*0b60*/  @!P2 IMAD.IADD R20, R3, 0x1, R2 ;  /* 0x000000010314a824 */ /* 0x000fe200078e0202 */
[----:B------:R-:W-:Y:S01]  /*0b70*/  @!P2 IADD3 R2, R2, 0x80, RZ ;  /* 0x000000800202a810 */ /* 0x000fe20007ffe0ff */
[----:B------:R-:W-:-:S03]  /*0b80*/  @!P2 IMAD.MOV.U32 R21, RZ, RZ, 0x8 ;  /* 0x00000008ff15a424 */ /* 0x000fc600078e00ff */
[----:B------:R-:W-:Y:S01]  /*0b90*/  ISETP.GE.AND P3, PT, R2, R0, PT ;  /* 0x000000000200720c */ /* 0x000fe20003f66270 */
[----:B------:R-:W-:Y:S01]  /*0ba0*/  @!P2 IMAD.WIDE.U32 R18, R20, R21, c[0x0][0x170] ;  /* 0x00005c001412a625 */ /* 0x000fe200078e0015 */
[----:B------:R-:W-:-:S03]  /*0bb0*/  CS2R R12, SRZ ;  /* 0x00000000000c7805 */ /* 0x000fc6000001ff00 */
[----:B------:R-:W-:Y:S01]  /*0bc0*/  @!P2 IMAD.WIDE.U32 R20, R20, R21, c[0x0][0x178] ;  /* 0x00005e001414a625 */ /* 0x000fe200078e0015 */
[----:B------:R2:W5:Y:S04]  /*0bd0*/  @!P2 LDG.E.64 R8, [R18.64] ;  /* 0x000000041208a981 */ /* 0x000568000c1e1b00 */
[----:B------:R3:W5:Y:S03]  /*0be0*/  @!P2 LDG.E.64 R10, [R20.64] ;  /* 0x00000004140aa981 */ /* 0x000766000c1e1b00 */
[----:B------:R-:W-:Y:S01]  /*0bf0*/  @!P3 IMAD.IADD R24, R3, 0x1, R2 ;  /* 0x000000010318b824 */ /* 0x000fe200078e0202 */
[----:B------:R-:W-:-:S04]  /*0c00*/  @!P3 IADD3 R2, R2, 0x80, RZ ;  /* 0x000000800202b810 */ /* 0x000fc80007ffe0ff */
[----:B------:R-:W-:Y:S01]  /*0c10*/  ISETP.GE.AND P4, PT, R2, R0, PT ;  /* 0x000000000200720c */ /* 0x000fe20003f86270 */
[----:B------:R-:W-:-:S12]  /*0c20*/  @!P3 IMAD.MOV.U32 R25, RZ, RZ, 0x8 ;  /* 0x00000008ff19b424 */ /* 0x000fd800078e00ff */
[----:B------:R-:W-:Y:S02]  /*0c30*/  @!P4 IADD3 R26, R3, R2, RZ ;  /* 0x00000002031ac210 */ /* 0x000fe40007ffe0ff */
[----:B------:R-:W-:-:S04]  /*0c40*/  @!P4 IADD3 R2, R2, 0x80, RZ ;  /* 0x000000800202c810 */ /* 0x000fc80007ffe0ff */
[----:B------:R-:W-:Y:S01]  /*0c50*/  ISETP.GE.AND P1, PT, R2, R0, PT ;  /* 0x000000000200720c */ /* 0x000fe20003f26270 */
[----:B------:R-:W-:Y:S01]  /*0c60*/  @!P3 IMAD.WIDE.U32 R22, R24, R25, c[0x0][0x170] ;  /* 0x00005c001816b625 */ /* 0x000fe200078e0019 */
[----:B---3--:R-:W-:-:S04]  /*0c70*/  CS2R R20, SRZ ;  /* 0x0000000000147805 */ /* 0x008fc8000001ff00 */
[----:B------:R3:W5:Y:S07]  /*0c80*/  @!P3 LDG.E.64 R12, [R22.64] ;  /* 0x00000004160cb981 */ /* 0x00076e000c1e1b00 */
[----:B------:R-:W-:Y:S02]  /*0c90*/  @!P1 IMAD.IADD R30, R3, 0x1, R2 ;  /* 0x00000001031e9824 */ /* 0x000fe400078e0202 */
[----:B------:R-:W-:Y:S01]  /*0ca0*/  @!P1 IMAD.MOV.U32 R31, RZ, RZ, 0x8 ;  /* 0x00000008ff1f9424 */ /* 0x000fe200078e00ff */
[----:B---3--:R-:W-:-:S03]  /*0cb0*/  CS2R R22, SRZ ;  /* 0x0000000000167805 */ /* 0x008fc6000001ff00 */
[----:B------:R-:W-:Y:S01]  /*0cc0*/  @!P1 IMAD.WIDE.U32 R28, R30, R31, c[0x0][0x170] ;  /* 0x00005c001e1c9625 */ /* 0x000fe200078e001f */
[----:B------:R-:W-:-:S03]  /*0cd0*/  @!P1 IADD3 R2, R2, 0x80, RZ ;  /* 0x0000008002029810 */ /* 0x000fc60007ffe0ff */
[----:B------:R-:W-:Y:S01]  /*0ce0*/  @!P1 IMAD.WIDE.U32 R30, R30, R31, c[0x0][0x178] ;  /* 0x00005e001e1e9625 */ /* 0x000fe200078e001f */
[----:B------:R3:W5:Y:S04]  /*0cf0*/  @!P1 LDG.E.64 R20, [R28.64] ;  /* 0x000000041c149981 */ /* 0x000768000c1e1b00 */
[----:B------:R4:W5:Y:S01]  /*0d00*/  @!P1 LDG.E.64 R22, [R30.64] ;  /* 0x000000041e169981 */ /* 0x000962000c1e1b00 */
[----:B------:R-:W-:Y:S01]  /*0d10*/  ISETP.GE.AND P1, PT, R2, R0, PT ;  /* 0x000000000200720c */ /* 0x000fe20003f26270 */
[----:B------:R-:W-:Y:S01]  /*0d20*/  @!P4 IMAD.MOV.U32 R27, RZ, RZ, 0x8 ;  /* 0x00000008ff1bc424 */ /* 0x000fe200078e00ff */
[----:B------:R-:W-:Y:S01]  /*0d30*/  CS2R R14, SRZ ;  /* 0x00000000000e7805 */ /* 0x000fe2000001ff00 */
[----:B-1----:R-:W-:Y:S01]  /*0d40*/  CS2R R16, SRZ ;  /* 0x0000000000107805 */ /* 0x002fe2000001ff00 */
[----:B--2---:R-:W-:Y:S01]  /*0d50*/  CS2R R18, SRZ ;  /* 0x0000000000127805 */ /* 0x004fe2000001ff00 */
[----:B0-----:R-:W-:-:S04]  /*0d60*/  @!P4 IMAD.WIDE.U32 R6, R26, R27, c[0x0][0x170] ;  /* 0x00005c001a06c625 */ /* 0x001fc800078e001b */
[----:B------:R-:W-:Y:S01]  /*0d70*/  @!P3 IMAD.WIDE.U32 R24, R24, R25, c[0x0][0x178] ;  /* 0x00005e001818b625 */ /* 0x000fe200078e0019 */
[----:B------:R0:W5:Y:S03]  /*0d80*/  @!P4 LDG.E.64 R16, [R6.64] ;  /* 0x000000040610c981 */ /* 0x000166000c1e1b00 */
[----:B------:R-:W-:Y:S01]  /*0d90*/  @!P4 IMAD.WIDE.U32 R26, R26, R27, c[0x0][0x178] ;  /* 0x00005e001a1ac625 */ /* 0x000fe200078e001b */
[----:B------:R-:W-:Y:S01]  /*0da0*/  @!P1 IADD3 R38, R3, R2, RZ ;  /* 0x0000000203269210 */ /* 0x000fe20007ffe0ff */
[----:B------:R1:W5:Y:S02]  /*0db0*/  @!P3 LDG.E.64 R14, [R24.64] ;  /* 0x00000004180eb981 */ /* 0x000364000c1e1b00 */
[----:B------:R-:W-:Y:S02]  /*0dc0*/  @!P1 IMAD.MOV.U32 R39, RZ, RZ, 0x8 ;  /* 0x00000008ff279424 */ /* 0x000fe400078e00ff */
[----:B------:R2:W5:Y:S02]  /*0dd0*/  @!P4 LDG.E.64 R18, [R26.64] ;  /* 0x000000041a12c981 */ /* 0x000564000c1e1b00 */
[----:B0-----:R-:W-:Y:S01]  /*0de0*/  @!P1 IMAD.WIDE.U32 R6, R38, R39, c[0x0][0x170] ;  /* 0x00005c0026069625 */ /* 0x001fe200078e0027 */
[----:B------:R-:W-:Y:S01]  /*0df0*/  @!P1 IADD3 R2, R2, 0x80, RZ ;  /* 0x0000008002029810 */ /* 0x000fe20007ffe0ff */
[----:B-1----:R-:W-:-:S02]  /*0e00*/  CS2R R24, SRZ ;  /* 0x0000000000187805 */ /* 0x002fc4000001ff00 */
[----:B------:R-:W-:Y:S01]  /*0e10*/  @!P1 IMAD.WIDE.U32 R38, R38, R39, c[0x0][0x178] ;  /* 0x00005e0026269625 */ /* 0x000fe200078e0027 */
[----:B--2---:R-:W-:-:S03]  /*0e20*/  CS2R R26, SRZ ;  /* 0x00000000001a7805 */ /* 0x004fc6000001ff00 */
[----:B------:R0:W5:Y:S04]  /*0e30*/  @!P1 LDG.E.64 R24, [R6.64] ;  /* 0x0000000406189981 */ /* 0x000168000c1e1b00 */
[----:B------:R1:W5:Y:S01]  /*0e40*/  @!P1 LDG.E.64 R26, [R38.64] ;  /* 0x00000004261a9981 */ /* 0x000362000c1e1b00 */
[----:B------:R-:W-:Y:S02]  /*0e50*/  ISETP.GE.AND P1, PT, R2, R0, PT ;  /* 0x000000000200720c */ /* 0x000fe40003f26270 */
[----:B------:R-:W-:Y:S01]  /*0e60*/  @!P0 MOV R33, 0x8 ;  /* 0x0000000800218802 */ /* 0x000fe20000000f00 */
[----:B---3--:R-:W-:Y:S01]  /*0e70*/  CS2R R28, SRZ ;  /* 0x00000000001c7805 */ /* 0x008fe2000001ff00 */
[----:B----4-:R-:W-:Y:S01]  /*0e80*/  CS2R R30, SRZ ;  /* 0x00000000001e7805 */ /* 0x010fe2000001ff00 */
[----:B0-----:R-:W-:-:S02]  /*0e90*/  CS2R R6, SRZ ;  /* 0x0000000000067805 */ /* 0x001fc4000001ff00 */
[----:B------:R-:W-:Y:S01]  /*0ea0*/  @!P0 IMAD.WIDE.U32 R40, R32, R33, c[0x0][0x170] ;  /* 0x00005c0020288625 */ /* 0x000fe200078e0021 */
[----:B-1----:R-:W-:-:S05]  /*0eb0*/  CS2R R38, SRZ ;  /* 0x0000000000267805 */ /* 0x002fca000001ff00 */
[----:B------:R-:W-:Y:S02]  /*0ec0*/  @!P1 IMAD.IADD R42, R3, 0x1, R2 ;  /* 0x00000001032a9824 */ /* 0x000fe400078e0202 */
[----:B------:R-:W-:Y:S01]  /*0ed0*/  @!P1 IMAD.MOV.U32 R43, RZ, RZ, 0x8 ;  /* 0x00000008ff2b9424 */ /* 0x000fe200078e00ff */
[----:B------:R0:W5:Y:S01]  /*0ee0*/  @!P0 LDG.E.64 R38, [R40.64] ;  /* 0x0000000428268981 */ /* 0x000162000c1e1b00 */
[----:B------:R-:W-:-:S04]  /*0ef0*/  @!P0 IMAD.WIDE.U32 R32, R32, R33, c[0x0][0x178] ;  /* 0x00005e0020208625 */ /* 0x000fc800078e0021 */
[CC--:B------:R-:W-:Y:S01]  /*0f00*/  @!P1 IMAD.WIDE.U32 R44, R42.reuse, R43.reuse, c[0x0][0x170] ;  /* 0x00005c002a2c9625 */ /* 0x0c0fe200078e002b */
[----:B------:R0:W5:Y:S03]  /*0f10*/  @!P0 LDG.E.64 R6, [R32.64] ;  /* 0x0000000420068981 */ /* 0x000166000c1e1b00 */
[----:B------:R-:W-:Y:S01]  /*0f20*/  @!P1 IMAD.WIDE.U32 R42, R42, R43, c[0x0][0x178] ;  /* 0x00005e002a2a9625 */ /* 0x000fe200078e002b */
[----:B------:R0:W5:Y:S04]  /*0f30*/  @!P1 LDG.E.64 R28, [R44.64] ;  /* 0x000000042c1c9981 */ /* 0x000168000c1e1b00 */
[----:B------:R0:W5:Y:S01]  /*0f40*/  @!P1 LDG.E.64 R30, [R42.64] ;  /* 0x000000042a1e9981 */ /* 0x000162000c1e1b00 */
[----:B------:R-:W-:Y:S01]  /*0f50*/  BSSY B0, `(.L_x_16994) ;  /* 0x0000013000007945 */ /* 0x000fe20003800000 */
[----:B------:R-:W-:Y:S05]  /*0f60*/  @P0 BRA `(.L_x_16995) ;  /* 0x0000011000000947 */ /* 0x000fea0003800000 */
[----:B-----5:R-:W1:Y:S01]  /*0f70*/  DSETP.NAN.AND P1, PT, R38, R38, PT ;  /* 0x000000262600722a */ /* 0x020e620003f28000 */
[----:B0-----:R-:W-:-:S02]  /*0f80*/  IMAD.MOV.U32 R32, RZ, RZ, R38 ;  /* 0x000000ffff207224 */ /* 0x001fc400078e0026 */
[----:B------:R-:W-:-:S11]  /*0f90*/  IMAD.MOV.U32 R33, RZ, RZ, R39 ;  /* 0x000000ffff217224 */ /* 0x000fd600078e0027 */
[----:B-1----:R-:W-:Y:S05]  /*0fa0*/  @P1 BRA `(.L_x_16995) ;  /* 0x000000d000001947 */ /* 0x002fea0003800000 */
[----:B------:R-:W0:Y:S01]  /*0fb0*/  DSETP.NAN.AND P1, PT, R6, R6, PT ;  /* 0x000000060600722a */ /* 0x000e220003f28000 */
[----:B------:R-:W-:-:S13]  /*0fc0*/  IMAD.MOV.U32 R33, RZ, RZ, R7 ;  /* 0x000000ffff217224 */ /* 0x000fda00078e0007 */
[----:B0-----:R-:W0:Y:S01]  /*0fd0*/  @!P1 DSETP.MIN.AND P2, P3, R6, R38, PT ;  /* 0x000000260600922a */ /* 0x001e220003b40000 */
[----:B------:R-:W-:Y:S01]  /*0fe0*/  @!P1 IMAD.MOV.U32 R2, RZ, RZ, R38 ;  /* 0x000000ffff029224 */ /* 0x000fe200078e0026 */
[----:B------:R-:W-:Y:S01]  /*0ff0*/  @!P1 MOV R5, R6 ;  /* 0x0000000600059202 */ /* 0x000fe20000000f00 */
[----:B------:R-:W-:-:S03]  /*1000*/  @!P1 IMAD.MOV.U32 R32, RZ, RZ, R7 ;  /* 0x000000ffff209224 */ /* 0x000fc600078e0007 */
[----:B0-----:R-:W-:Y:S02]  /*1010*/  @!P1 SEL R2, R5, R2, P2 ;  /* 0x0000000205029207 */ /* 0x001fe40001000000 */
[----:B------:R-:W-:Y:S02]  /*1020*/  @!P1 FSEL R5, R32, R39, P2 ;  /* 0x0000002720059208 */ /* 0x000fe40001000000 */
[----:B------:R-:W-:-:S04]  /*1030*/  @!P1 LOP3.LUT R32, R39, 0x80000, RZ, 0xfc, !PT ;  /* 0x0008000027209812 */ /* 0x000fc800078efcff */
[----:B------:R-:W-:Y:S01]  /*1040*/  @!P1 SEL R5, R32, R5, P3 ;  /* 0x0000000520059207 */ /* 0x000fe20001800000 */
[----:B------:R-:W-:Y:S01]  /*1050*/  IMAD.MOV.U32 R32, RZ, RZ, R6 ;  /* 0x000000ffff207224 */ /* 0x000fe200078e0006 */
[----:B------:R-:W-:-:S03]  /*1060*/  @!P1 MOV R32, R2 ;  /* 0x0000000200209202 */ /* 0x000fc60000000f00 */
[----:B------:R-:W-:Y:S02]  /*1070*/  @!P1 IMAD.MOV.U32 R33, RZ, RZ, R5 ;  /* 0x000000ffff219224 */ /* 0x000fe400078e0005 */
.L_x_16995:
[----:B------:R-:W-:Y:S05]  /*1080*/  BSYNC B0 ;  /* 0x0000000000007941 */ /* 0x000fea0003800000 */
.L_x_16994:
[----:B------:R-:W-:Y:S01]  /*1090*/  IADD3 R5, R4, 0x80, RZ ;  /* 0x0000008004057810 */ /* 0x000fe20007ffe0ff */
[----:B------:R-:W-:Y:S03]  /*10a0*/  BSSY B0, `(.L_x_16996) ;  /* 0x0000013000007945 */ /* 0x000fe60003800000 */
[----:B------:R-:W-:-:S13]  /*10b0*/  ISETP.GE.AND P1, PT, R5, R0, PT ;  /* 0x000000000500720c */ /* 0x000fda0003f26270 */
[----:B------:R-:W-:Y:S05]  /*10c0*/  @P1 BRA `(.L_x_16997) ;  /* 0x0000010000001947 */ /* 0x000fea0003800000 */
[----:B-----5:R-:W1:Y:S01]  /*10d0*/  DSETP.NAN.AND P1, PT, R36, R36, PT ;  /* 0x000000242400722a */ /* 0x020e620003f28000 */
[----:B------:R-:W-:Y:S02]  /*10e0*/  IMAD.MOV.U32 R6, RZ, RZ, R36 ;  /* 0x000000ffff067224 */ /* 0x000fe400078e0024 */
[----:B------:R-:W-:-:S11]  /*10f0*/  IMAD.MOV.U32 R7, RZ, RZ, R37 ;  /* 0x000000ffff077224 */ /* 0x000fd600078e0025 */
[----:B-1----:R-:W-:Y:S05]  /*1100*/  @P1 BRA `(.L_x_16997) ;  /* 0x000000c000001947 */ /* 0x002fea0003800000 */
[----:B------:R-:W1:-:S14]  /*1110*/  DSETP.NAN.AND P1, PT, R34, R34, PT ;  /* 0x000000222200722a */ /* 0x000e5c0003f28000 */
[----:B-1----:R-:W1:Y:S01]  /*1120*/  @!P1 DSETP.MIN.AND P2, P3, R34, R36, PT ;  /* 0x000000242200922a */ /* 0x002e620003b40000 */
[----:B------:R-:W-:Y:S01]  /*1130*/  @!P1 IMAD.MOV.U32 R2, RZ, RZ, R35 ;  /* 0x000000ffff029224 */ /* 0x000fe200078e0023 */
[----:B------:R-:W-:Y:S01]  /*1140*/  @!P1 MOV R6, R36 ;  /* 0x0000002400069202 */ /* 0x000fe20000000f00 */
[----:B------:R-:W-:-:S03]  /*1150*/  @!P1 IMAD.MOV.U32 R7, RZ, RZ, R34 ;  /* 0x000000ffff079224 */ /* 0x000fc600078e0022 */
[----:B-1----:R-:W-:Y:S02]  /*1160*/  @!P1 FSEL R2, R2, R37, P2 ;  /* 0x0000002502029208 */ /* 0x002fe40001000000 */
[----:B------:R-:W-:Y:S01]  /*1170*/  @!P1 SEL R39, R7, R6, P2 ;  /* 0x0000000607279207 */ /* 0x000fe20001000000 */
[----:B------:R-:W-:Y:S01]  /*1180*/  IMAD.MOV.U32 R6, RZ, RZ, R34 ;  /* 0x000000ffff067224 */ /* 0x000fe200078e0022 */
[----:B------:R-:W-:Y:S02]  /*1190*/  @!P1 LOP3.LUT R37, R37, 0x80000, RZ, 0xfc, !PT ;  /* 0x0008000025259812 */ /* 0x000fe400078efcff */
[----:B------:R-:W-:Y:S01]  /*11a0*/  MOV R7, R35 ;  /* 0x0000002300077202 */ /* 0x000fe20000000f00 */
[----:B------:R-:W-:Y:S01]  /*11b0*/  @!P1 IMAD.MOV.U32 R6, RZ, RZ, R39 ;  /* 0x000000ffff069224 */ /* 0x000fe200078e0027 */
[----:B------:R-:W-:Y:S02]  /*11c0*/  @!P1 SEL R7, R37, R2, P3 ;  /* 0x0000000225079207 */ /* 0x000fe40001800000 */
.L_x_16997:
[----:B------:R-:W-:Y:S05]  /*11d0*/  BSYNC B0 ;  /* 0x0000000000007941 */ /* 0x000fea0003800000 */
.L_x_16996:
[----:B-----5:R-:W-:Y:S01]  /*11e0*/  IADD3 R35, R4, 0x100, RZ ;  /* 0x0000010004237810 */ /* 0x020fe20007ffe0ff */
[----:B------:R-:W-:Y:S03]  /*11f0*/  BSSY B0, `(.L_x_16998) ;  /* 0x0000011000007945 */ /* 0x000fe60003800000 */
[----:B------:R-:W-:-:S13]  /*1200*/  ISETP.GE.AND P1, PT, R35, R0, PT ;  /* 0x000000002300720c */ /* 0x000fda0003f26270 */
[----:B------:R-:W-:Y:S05]  /*1210*/  @P1 BRA `(.L_x_16999) ;  /* 0x000000e000001947 */ /* 0x000fea0003800000 */
[----:B------:R-:W1:-:S14]  /*1220*/  DSETP.NAN.AND P1, PT, R8, R8, PT ;  /* 0x000000080800722a */ /* 0x000e5c0003f28000 */
[----:B-1----:R-:W-:Y:S05]  /*1230*/  @P1 BRA `(.L_x_16999) ;  /* 0x000000c000001947 */ /* 0x002fea0003800000 */
[----:B------:R-:W1:-:S14]  /*1240*/  DSETP.NAN.AND P1, PT, R10, R10, PT ;  /* 0x0000000a0a00722a */ /* 0x000e5c0003f28000 */
[----:B-1----:R1:W2:Y:S01]  /*1250*/  @!P1 DSETP.MIN.AND P2, P3, R10, R8, PT ;  /* 0x000000080a00922a */ /* 0x0022a20003b40000 */
[----:B------:R-:W-:Y:S01]  /*1260*/  @!P1 IMAD.MOV.U32 R2, RZ, RZ, R8 ;  /* 0x000000ffff029224 */ /* 0x000fe200078e0008 */
[----:B------:R-:W-:Y:S01]  /*1270*/  @!P1 LOP3.LUT R35, R9, 0x80000, RZ, 0xfc, !PT ;  /* 0x0008000009239812 */ /* 0x000fe200078efcff */
[----:B-1----:R-:W-:-:S05]  /*1280*/  @!P1 IMAD.MOV.U32 R8, RZ, RZ, R11 ;  /* 0x000000ffff089224 */ /* 0x002fca00078e000b */
[----:B--2---:R-:W-:Y:S01]  /*1290*/  @!P1 FSEL R34, R8, R9, P2 ;  /* 0x0000000908229208 */ /* 0x004fe20001000000 */
[----:B------:R-:W-:Y:S01]  /*12a0*/  IMAD.MOV.U32 R8, RZ, RZ, R10 ;  /* 0x000000ffff087224 */ /* 0x000fe200078e000a */
[----:B------:R-:W-:-:S04]  /*12b0*/  @!P1 MOV R9, R10 ;  /* 0x0000000a00099202 */ /* 0x000fc80000000f00 */
[----:B------:R-:W-:Y:S01]  /*12c0*/  @!P1 SEL R37, R9, R2, P2 ;  /* 0x0000000209259207 */ /* 0x000fe20001000000 */
[----:B------:R-:W-:Y:S01]  /*12d0*/  IMAD.MOV.U32 R9, RZ, RZ, R11 ;  /* 0x000000ffff097224 */ /* 0x000fe200078e000b */
[----:B------:R-:W-:-:S03]  /*12e0*/  @!P1 SEL R9, R35, R34, P3 ;  /* 0x0000002223099207 */ /* 0x000fc60001800000 */
[----:B------:R-:W-:Y:S02]  /*12f0*/  @!P1 IMAD.MOV.U32 R8, RZ, RZ, R37 ;  /* 0x000000ffff089224 */ /* 0x000fe400078e0025 */
.L_x_16999:
[----:B------:R-:W-:Y:S05]  /*1300*/  BSYNC B0 ;  /* 0x0000000000007941 */ /* 0x000fea0003800000 */
.L_x_16998:
[----:B------:R-:W-:Y:S01]  /*1310*/  IADD3 R11, R4, 0x180, RZ ;  /* 0x00000180040b7810 */ /* 0x000fe20007ffe0ff */
        /* <DEDUP_REMOVED lines=8> */
[----:B------:R-:W-:Y:S01]  /*13a0*/  @!P1 MOV R11, R12 ;  /* 0x0000000c000b9202 */ /* 0x000fe20000000f00 */
[--C-:B-1----:R-:W-:Y:S01]  /*13b0*/  IMAD.MOV.U32 R12, RZ, RZ, R14.reuse ;  /* 0x000000ffff0c7224 */ /* 0x102fe200078e000e */
[----:B------:R-:W-:Y:S02]  /*13c0*/  @!P1 LOP3.LUT R35, R13, 0x80000, RZ, 0xfc, !PT ;  /* 0x000800000d239812 */ /* 0x000fe400078efcff */
[----:B--2---:R-:W-:Y:S01]  /*13d0*/  @!P1 FSEL R10, R2, R13, P2 ;  /* 0x0000000d020a9208 */ /* 0x004fe20001000000 */
[----:B------:R-:W-:Y:S01]  /*13e0*/  @!P1 IMAD.MOV.U32 R2, RZ, RZ, R14 ;  /* 0x000000ffff029224 */ /* 0x000fe200078e000e */
[----:B------:R-:W-:Y:S02]  /*13f0*/  MOV R13, R15 ;  /* 0x0000000f000d7202 */ /* 0x000fe40000000f00 */
[----:B------:R-:W-:-:S02]  /*1400*/  @!P1 SEL R13, R35, R10, P3 ;  /* 0x0000000a230d9207 */ /* 0x000fc40001800000 */
[----:B------:R-:W-:-:S05]  /*1410*/  @!P1 SEL R11, R2, R11, P2 ;  /* 0x0000000b020b9207 */ /* 0x000fca0001000000 */
[----:B------:R-:W-:Y:S02]  /*1420*/  @!P1 IMAD.MOV.U32 R12, RZ, RZ, R11 ;  /* 0x000000ffff0c9224 */ /* 0x000fe400078e000b */
.L_x_17001:
[----:B------:R-:W-:Y:S05]  /*1430*/  BSYNC B0 ;  /* 0x0000000000007941 */ /* 0x000fea0003800000 */
.L_x_17000:
[C---:B------:R-:W-:Y:S01]  /*1440*/  IADD3 R11, R4.reuse, 0x200, RZ ;  /* 0x00000200040b7810 */ /* 0x040fe20007ffe0ff */
[----:B------:R-:W-:Y:S01]  /*1450*/  @!P0 IMAD.IADD R10, R3, 0x1, R4 ;  /* 0x00000001030a8824 */ /* 0x000fe200078e0204 */
[C---:B------:R-:W-:Y:S01]  /*1460*/  IADD3 R15, R4.reuse, 0x300, RZ ;  /* 0x00000300040f7810 */ /* 0x040fe20007ffe0ff */
[----:B------:R-:W-:Y:S01]  /*1470*/  BSSY B0, `(.L_x_17002) ;  /* 0x0000018000007945 */ /* 0x000fe20003800000 */
[-C--:B------:R-:W-:Y:S02]  /*1480*/  ISETP.GE.AND P4, PT, R11, R0.reuse, PT ;  /* 0x000000000b00720c */ /* 0x080fe40003f86270 */
[C---:B------:R-:W-:Y:S02]  /*1490*/  IADD3 R11, R4.reuse, 0x280, RZ ;  /* 0x00000280040b7810 */ /* 0x040fe40007ffe0ff */
[----:B------:R-:W-:Y:S02]  /*14a0*/  IADD3 R35, R4, 0x380, RZ ;  /* 0x0000038004237810 */ /* 0x000fe40007ffe0ff */
[-C--:B------:R-:W-:Y:S01]  /*14b0*/  ISETP.GE.AND P3, PT, R11, R0.reuse, PT ;  /* 0x000000000b00720c */ /* 0x080fe20003f66270 */
[----:B------:R-:W-:Y:S01]  /*14c0*/  @!P0 IMAD.MOV.U32 R11, RZ, RZ, 0x8 ;  /* 0x00000008ff0b8424 */ /* 0x000fe200078e00ff */
[----:B------:R-:W-:-:S02]  /*14d0*/  ISETP.GE.AND P1, PT, R15, R0, PT ;  /* 0x000000000f00720c */ /* 0x000fc40003f26270 */
[----:B------:R-:W-:Y:S01]  /*14e0*/  ISETP.GE.AND P2, PT, R35, R0, PT ;  /* 0x000000002300720c */ /* 0x000fe20003f46270 */
[----:B------:R-:W-:Y:S02]  /*14f0*/  @!P0 IMAD.WIDE.U32 R10, R10, R11, c[0x0][0x168] ;  /* 0x00005a000a0a8625 */ /* 0x000fe400078e000b */
[----:B------:R-:W-:Y:S05]  /*1500*/  @P4 BRA `(.L_x_17003) ;  /* 0x000000e000004947 */ /* 0x000fea0003800000 */
[----:B------:R-:W1:-:S14]  /*1510*/  DSETP.NAN.AND P4, PT, R16, R16, PT ;  /* 0x000000101000722a */ /* 0x000e5c0003f88000 */
[----:B-1----:R-:W-:Y:S05]  /*1520*/  @P4 BRA `(.L_x_17003) ;  /* 0x000000c000004947 */ /* 0x002fea0003800000 */
[----:B------:R-:W1:-:S14]  /*1530*/  DSETP.NAN.AND P4, PT, R18, R18, PT ;  /* 0x000000121200722a */ /* 0x000e5c0003f88000 */
[----:B-1----:R1:W2:Y:S01]  /*1540*/  @!P4 DSETP.MIN.AND P5, P6, R18, R16, PT ;  /* 0x000000101200c22a */ /* 0x0022a20003ea0000 */
[--C-:B------:R-:W-:Y:S01]  /*1550*/  @!P4 IMAD.MOV.U32 R2, RZ, RZ, R18.reuse ;  /* 0x000000ffff02c224 */ /* 0x100fe200078e0012 */
[----:B------:R-:W-:Y:S01]  /*1560*/  @!P4 MOV R15, R16 ;  /* 0x00000010000fc202 */ /* 0x000fe20000000f00 */
[----:B------:R-:W-:Y:S01]  /*1570*/  @!P4 IMAD.MOV.U32 R14, RZ, RZ, R19 ;  /* 0x000000ffff0ec224 */ /* 0x000fe200078e0013 */
[----:B------:R-:W-:Y:S01]  /*1580*/  @!P4 LOP3.LUT R35, R17, 0x80000, RZ, 0xfc, !PT ;  /* 0x000800001123c812 */ /* 0x000fe200078efcff */
[----:B-1----:R-:W-:Y:S01]  /*1590*/  IMAD.MOV.U32 R16, RZ, RZ, R18 ;  /* 0x000000ffff107224 */ /* 0x002fe200078e0012 */
[----:B--2---:R-:W-:Y:S02]  /*15a0*/  @!P4 SEL R15, R2, R15, P5 ;  /* 0x0000000f020fc207 */ /* 0x004fe40002800000 */
[----:B------:R-:W-:Y:S02]  /*15b0*/  @!P4 FSEL R2, R14, R17, P5 ;  /* 0x000000110e02c208 */ /* 0x000fe40002800000 */
[----:B------:R-:W-:Y:S01]  /*15c0*/  MOV R17, R19 ;  /* 0x0000001300117202 */ /* 0x000fe20000000f00 */
[----:B------:R-:W-:Y:S01]  /*15d0*/  @!P4 IMAD.MOV.U32 R16, RZ, RZ, R15 ;  /* 0x000000ffff10c224 */ /* 0x000fe200078e000f */
[----:B------:R-:W-:-:S02]  /*15e0*/  @!P4 SEL R17, R35, R2, P6 ;  /* 0x000000022311c207 */ /* 0x000fc40003000000 */
.L_x_17003:
[----:B------:R-:W-:Y:S05]  /*15f0*/  BSYNC B0 ;  /* 0x0000000000007941 */ /* 0x000fea0003800000 */
.L_x_17002:
[----:B------:R-:W-:Y:S01]  /*1600*/  BSSY B0, `(.L_x_17004) ;  /* 0x0000010000007945 */ /* 0x000fe20003800000 */
[----:B------:R-:W-:Y:S05]  /*1610*/  @P3 BRA `(.L_x_17005) ;  /* 0x000000e000003947 */ /* 0x000fea0003800000 */
[----:B------:R-:W1:-:S14]  /*1620*/  DSETP.NAN.AND P3, PT, R20, R20, PT ;  /* 0x000000141400722a */ /* 0x000e5c0003f68000 */
[----:B-1----:R-:W-:Y:S05]  /*1630*/  @P3 BRA `(.L_x_17005) ;  /* 0x000000c000003947 */ /* 0x002fea0003800000 */
[----:B------:R-:W1:-:S14]  /*1640*/  DSETP.NAN.AND P3, PT, R22, R22, PT ;  /* 0x000000161600722a */ /* 0x000e5c0003f68000 */
[----:B-1----:R1:W2:Y:S01]  /*1650*/  @!P3 DSETP.MIN.AND P4, P5, R22, R20, PT ;  /* 0x000000141600b22a */ /* 0x0022a20003d80000 */
[--C-:B------:R-:W-:Y:S01]  /*1660*/  @!P3 IMAD.MOV.U32 R2, RZ, RZ, R23.reuse ;  /* 0x000000ffff02b224 */ /* 0x100fe200078e0017 */
[----:B------:R-:W-:Y:S01]  /*1670*/  @!P3 LOP3.LUT R19, R21, 0x80000, RZ, 0xfc, !PT ;  /* 0x000800001513b812 */ /* 0x000fe200078efcff */
[----:B------:R-:W-:Y:S02]  /*1680*/  @!P3 IMAD.MOV.U32 R15, RZ, RZ, R20 ;  /* 0x000000ffff0fb224 */ /* 0x000fe400078e0014 */
[----:B-1----:R-:W-:Y:S01]  /*1690*/  IMAD.MOV.U32 R20, RZ, RZ, R22 ;  /* 0x000000ffff147224 */ /* 0x002fe200078e0016 */
[----:B--2---:R-:W-:Y:S01]  /*16a0*/  @!P3 FSEL R14, R2, R21, P4 ;  /* 0x00000015020eb208 */ /* 0x004fe20002000000 */
[----:B------:R-:W-:Y:S01]  /*16b0*/  IMAD.MOV.U32 R21, RZ, RZ, R23 ;  /* 0x000000ffff157224 */ /* 0x000fe200078e0017 */
[----:B------:R-:W-:Y:S02]  /*16c0*/  @!P3 MOV R2, R22 ;  /* 0x000000160002b202 */ /* 0x000fe40000000f00 */
[----:B------:R-:W-:-:S02]  /*16d0*/  @!P3 SEL R21, R19, R14, P5 ;  /* 0x0000000e1315b207 */ /* 0x000fc40002800000 */
[----:B------:R-:W-:-:S05]  /*16e0*/  @!P3 SEL R15, R2, R15, P4 ;  /* 0x0000000f020fb207 */ /* 0x000fca0002000000 */
[----:B------:R-:W-:Y:S02]  /*16f0*/  @!P3 IMAD.MOV.U32 R20, RZ, RZ, R15 ;  /* 0x000000ffff14b224 */ /* 0x000fe400078e000f */
.L_x_17005:
[----:B------:R-:W-:Y:S05]  /*1700*/  BSYNC B0 ;  /* 0x0000000000007941 */ /* 0x000fea0003800000 */
.L_x_17004:
[----:B------:R-:W-:Y:S01]  /*1710*/  BSSY B0, `(.L_x_17006) ;  /* 0x0000010000007945 */ /* 0x000fe20003800000 */
        /* <DEDUP_REMOVED lines=15> */
.L_x_17007:
[----:B------:R-:W-:Y:S05]  /*1810*/  BSYNC B0 ;  /* 0x0000000000007941 */ /* 0x000fea0003800000 */
.L_x_17006:
        /* <DEDUP_REMOVED lines=16> */
.L_x_17009:
[----:B------:R-:W-:Y:S05]  /*1920*/  BSYNC B0 ;  /* 0x0000000000007941 */ /* 0x000fea0003800000 */
.L_x_17008:
[----:B------:R-:W-:Y:S01]  /*1930*/  @!P0 MOV R4, R5 ;  /* 0x0000000500048202 */ /* 0x000fe20000000f00 */
[----:B------:R1:W-:Y:S01]  /*1940*/  @!P0 STG.E.64 [R10.64], R32 ;  /* 0x000000200a008986 */ /* 0x0003e2000c101b04 */
[----:B------:R-:W-:Y:S01]  /*1950*/  BSSY B0, `(.L_x_17010) ;  /* 0x000002d000007945 */ /* 0x000fe20003800000 */
[----:B------:R-:W-:Y:S01]  /*1960*/  BSSY B1, `(.L_x_17011) ;  /* 0x0000025000017945 */ /* 0x000fe20003800000 */
[----:B------:R-:W-:-:S13]  /*1970*/  ISETP.GE.AND P0, PT, R4, R0, PT ;  /* 0x000000000400720c */ /* 0x000fda0003f06270 */
[----:B------:R-:W-:Y:S05]  /*1980*/  @P0 BRA `(.L_x_17012) ;  /* 0x000000c000000947 */ /* 0x000fea0003800000 */
[----:B-1----:R-:W-:Y:S01]  /*1990*/  IMAD.IADD R10, R3, 0x1, R4 ;  /* 0x00000001030a7824 */ /* 0x002fe200078e0204 */
[----:B------:R-:W-:Y:S01]  /*19a0*/  IADD3 R4, R4, 0x80, RZ ;  /* 0x0000008004047810 */ /* 0x000fe20007ffe0ff */
[----:B------:R-:W-:-:S03]  /*19b0*/  IMAD.MOV.U32 R11, RZ, RZ, 0x8 ;  /* 0x00000008ff0b7424 */ /* 0x000fc600078e00ff */
[----:B------:R-:W-:Y:S01]  /*19c0*/  ISETP.GE.AND P0, PT, R4, R0, PT ;  /* 0x000000000400720c */ /* 0x000fe20003f06270 */
[----:B------:R-:W-:-:S05]  /*19d0*/  IMAD.WIDE.U32 R10, R10, R11, c[0x0][0x168] ;  /* 0x00005a000a0a7625 */ /* 0x000fca00078e000b */
[----:B------:R1:W-:Y:S07]  /*19e0*/  STG.E.64 [R10.64], R6 ;  /* 0x000000060a007986 */ /* 0x0003ee000c101b04 */
[----:B------:R-:W-:Y:S05]  /*19f0*/  @P0 BRA `(.L_x_17013) ;  /* 0x000000c000000947 */ /* 0x000fea0003800000 */
[----:B-1----:R-:W-:Y:S01]  /*1a00*/  HFMA2.MMA R7, -RZ, RZ, 0, 4.76837158203125e-07 ;  /* 0x00000008ff077435 */ /* 0x002fe200000001ff */
[----:B------:R-:W-:Y:S01]  /*1a10*/  IMAD.IADD R6, R3, 0x1, R4 ;  /* 0x0000000103067824 */ /* 0x000fe200078e0204 */
[----:B------:R-:W-:-:S08]  /*1a20*/  IADD3 R4, R4, 0x80, RZ ;  /* 0x0000008004047810 */ /* 0x000fd00007ffe0ff */
[----:B------:R-:W-:-:S05]  /*1a30*/  IMAD.WIDE.U32 R6, R6, R7, c[0x0][0x168] ;  /* 0x00005a0006067625 */ /* 0x000fca00078e0007 */
[----:B------:R1:W-:Y:S02]  /*1a40*/  STG.E.64 [R6.64], R8 ;  /* 0x0000000806007986 */ /* 0x0003e4000c101b04 */
.L_x_17012:
[----:B-1----:R-:W-:-:S13]  /*1a50*/  ISETP.GE.AND P0, PT, R4, R0, PT ;  /* 0x000000000400720c */ /* 0x002fda0003f06270 */
[----:B------:R-:W-:Y:S05]  /*1a60*/  @P0 BRA `(.L_x_17014) ;  /* 0x000000c000000947 */ /* 0x000fea0003800000 */
[----:B------:R-:W-:Y:S01]  /*1a70*/  IMAD.IADD R6, R3, 0x1, R4 ;  /* 0x0000000103067824 */ /* 0x000fe200078e0204 */
[----:B------:R-:W-:Y:S01]  /*1a80*/  IADD3 R4, R4, 0x80, RZ ;  /* 0x0000008004047810 */ /* 0x000fe20007ffe0ff */
[----:B------:R-:W-:-:S04]  /*1a90*/  IMAD.MOV.U32 R7, RZ, RZ, 0x8 ;  /* 0x00000008ff077424 */ /* 0x000fc800078e00ff */
[----:B------:R-:W-:-:S05]  /*1aa0*/  IMAD.WIDE.U32 R6, R6, R7, c[0x0][0x168] ;  /* 0x00005a0006067625 */ /* 0x000fca00078e0007 */
[----:B------:R1:W-:Y:S02]  /*1ab0*/  STG.E.64 [R6.64], R12 ;  /* 0x0000000c06007986 */ /* 0x0003e4000c101b04 */
.L_x_17013:
[----:B------:R-:W-:-:S13]  /*1ac0*/  ISETP.GE.AND P0, PT, R4, R0, PT ;  /* 0x000000000400720c */ /* 0x000fda0003f06270 */
[----:B------:R-:W-:Y:S05]  /*1ad0*/  @P0 BRA `(.L_x_17015) ;  /* 0x000000d000000947 */ /* 0x000fea0003800000 */
[----:B-1----:R-:W-:Y:S01]  /*1ae0*/  MOV R7, 0x8 ;  /* 0x0000000800077802 */ /* 0x002fe20000000f00 */
[----:B------:R-:W-:Y:S01]  /*1af0*/  IMAD.IADD R6, R3, 0x1, R4 ;  /* 0x0000000103067824 */ /* 0x000fe200078e0204 */
[----:B------:R-:W-:-:S03]  /*1b00*/  IADD3 R4, R4, 0x80, RZ ;  /* 0x0000008004047810 */ /* 0x000fc60007ffe0ff */
[----:B------:R-:W-:-:S05]  /*1b10*/  IMAD.WIDE.U32 R6, R6, R7, c[0x0][0x168] ;  /* 0x00005a0006067625 */ /* 0x000fca00078e0007 */
[----:B------:R1:W-:Y:S02]  /*1b20*/  STG.E.64 [R6.64], R16 ;  /* 0x0000001006007986 */ /* 0x0003e4000c101b04 */
.L_x_17014:
[----:B------:R-:W-:-:S13]  /*1b30*/  ISETP.GE.AND P0, PT, R4, R0, PT ;  /* 0x000000000400720c */ /* 0x000fda0003f06270 */
[----:B------:R-:W-:Y:S01]  /*1b40*/  @P0 BREAK B1 ;  /* 0x0000000000010942 */ /* 0x000fe20003800000 */
[----:B------:R-:W-:Y:S05]  /*1b50*/  @P0 BRA `(.L_x_17016) ;  /* 0x000000c000000947 */ /* 0x000fea0003800000 */
[----:B-1----:R-:W-:Y:S01]  /*1b60*/  IMAD.IADD R6, R3, 0x1, R4 ;  /* 0x0000000103067824 */ /* 0x002fe200078e0204 */
[----:B------:R-:W-:Y:S01]  /*1b70*/  IADD3 R4, R4, 0x80, RZ ;  /* 0x0000008004047810 */ /* 0x000fe20007ffe0ff */
[----:B------:R-:W-:-:S04]  /*1b80*/  IMAD.MOV.U32 R7, RZ, RZ, 0x8 ;  /* 0x00000008ff077424 */ /* 0x000fc800078e00ff */
[----:B------:R-:W-:-:S05]  /*1b90*/  IMAD.WIDE.U32 R6, R6, R7, c[0x0][0x168] ;  /* 0x00005a0006067625 */ /* 0x000fca00078e0007 */
[----:B------:R1:W-:Y:S02]  /*1ba0*/  STG.E.64 [R6.64], R20 ;  /* 0x0000001406007986 */ /* 0x0003e4000c101b04 */
.L_x_17015:
[----:B------:R-:W-:Y:S05]  /*1bb0*/  BSYNC B1 ;  /* 0x0000000000017941 */ /* 0x000fea0003800000 */
.L_x_17011:
[----:B------:R-:W-:-:S13]  /*1bc0*/  ISETP.GE.AND P0, PT, R4, R0, PT ;  /* 0x000000000400720c */ /* 0x000fda0003f06270 */
[----:B-1----:R-:W-:Y:S01]  /*1bd0*/  @!P0 MOV R7, 0x8 ;  /* 0x0000000800078802 */ /* 0x002fe20000000f00 */
[----:B------:R-:W-:Y:S01]  /*1be0*/  @!P0 IMAD.IADD R6, R3, 0x1, R4 ;  /* 0x0000000103068824 */ /* 0x000fe200078e0204 */
[----:B------:R-:W-:-:S03]  /*1bf0*/  @!P0 IADD3 R4, R4, 0x80, RZ ;  /* 0x0000008004048810 */ /* 0x000fc60007ffe0ff */
[----:B------:R-:W-:-:S05]  /*1c00*/  @!P0 IMAD.WIDE.U32 R6, R6, R7, c[0x0][0x168] ;  /* 0x00005a0006068625 */ /* 0x000fca00078e0007 */
[----:B------:R1:W-:Y:S02]  /*1c10*/  @!P0 STG.E.64 [R6.64], R24 ;  /* 0x0000001806008986 */ /* 0x0003e4000c101b04 */
.L_x_17016:
[----:B------:R-:W-:Y:S05]  /*1c20*/  BSYNC B0 ;  /* 0x0000000000007941 */ /* 0x000fea0003800000 */
.L_x_17010:
        /* <DEDUP_REMOVED lines=8> */
.L_x_17017:
        /* <DEDUP_REMOVED lines=13> */
.L_x_40104:


//--------------------- .text._ZN2at6native29vectorized_elementwise_kernelILi4ENS0_13BinaryFunctorIdddZZZNS0_19minimum_kernel_cudaERNS_18TensorIteratorBaseEENKUlvE0_clEvENKUlvE_clEvEUlddE_EESt5arrayIPcLm3EEEEviT0_T1_ --------------------------
	.section	.text._ZN2at6native29vectorized_elementwise_kernelILi4ENS0_13BinaryFunctorIdddZZZNS0_19minimum_kernel_cudaERNS_18TensorIteratorBaseEENKUlvE0_clEvENKUlvE_clEvEUlddE_EESt5arrayIPcLm3EEEEviT0_T1_,"ax",@progbits
	.sectioninfo	@"SHI_REGISTERS=48"
	.align	128
        .global         _ZN2at6native29vectorized_elementwise_kernelILi4ENS0_13BinaryFunctorIdddZZZNS0_19minimum_kernel_cudaERNS_18TensorIteratorBaseEENKUlvE0_clEvENKUlvE_clEvEUlddE_EESt5arrayIPcLm3EEEEviT0_T1_
        .type           _ZN2at6native29vectorized_elementwise_kernelILi4ENS0_13BinaryFunctorIdddZZZNS0_19minimum_kernel_cudaERNS_18TensorIteratorBaseEENKUlvE0_clEvENKUlvE_clEvEUlddE_EESt5arrayIPcLm3EEEEviT0_T1_,@function
        .size           _ZN2at6native29vectorized_elementwise_kernelILi4ENS0_13BinaryFunctorIdddZZZNS0_19minimum_kernel_cudaERNS_18TensorIteratorBaseEENKUlvE0_clEvENKUlvE_clEvEUlddE_EESt5arrayIPcLm3EEEEviT0_T1_,(.L_x_40105 - _ZN2at6native29vectorized_elementwise_kernelILi4ENS0_13BinaryFunctorIdddZZZNS0_19minimum_kernel_cudaERNS_18TensorIteratorBaseEENKUlvE0_clEvENKUlvE_clEvEUlddE_EESt5arrayIPcLm3EEEEviT0_T1_)
        .other          _ZN2at6native29vectorized_elementwise_kernelILi4ENS0_13BinaryFunctorIdddZZZNS0_19minimum_kernel_cudaERNS_18TensorIteratorBaseEENKUlvE0_clEvENKUlvE_clEvEUlddE_EESt5arrayIPcLm3EEEEviT0_T1_,@"STO_CUDA_ENTRY STV_DEFAULT"
_ZN2at6native29vectorized_elementwise_kernelILi4ENS0_13BinaryFunctorIdddZZZNS0_19minimum_kernel_cudaERNS_18TensorIteratorBaseEENKUlvE0_clEvENKUlvE_clEvEUlddE_EESt5arrayIPcLm3EEEEviT0_T1_:
.text._ZN2at6native29vectorized_elementwise_kernelILi4ENS0_13BinaryFunctorIdddZZZNS0_19minimum_kernel_cudaERNS_18TensorIteratorBaseEENKUlvE0_clEvENKUlvE_clEvEUlddE_EESt5arrayIPcLm3EEEEviT0_T1_:
        /* <DEDUP_REMOVED lines=41> */
.L_x_17020:
[----:B--23--:R-:W-:Y:S05]  /*0290*/  BSYNC B0 ;  /* 0x0000000000007941 */ /* 0x00cfea0003800000 */
.L_x_17019:
        /* <DEDUP_REMOVED lines=16> */
.L_x_17022:
[----:B------:R-:W-:Y:S05]  /*03a0*/  BSYNC B0 ;  /* 0x0000000000007941 */ /* 0x000fea0003800000 */
.L_x_17021:
        /* <DEDUP_REMOVED lines=16> */
.L_x_17024:
[----:B------:R-:W-:Y:S05]  /*04b0*/  BSYNC B0 ;  /* 0x0000000000007941 */ /* 0x000fea0003800000 */
.L_x_17023:
        /* <DEDUP_REMOVED lines=18> */
.L_x_17026:
[----:B---34-:R-:W-:Y:S05]  /*05e0*/  BSYNC B0 ;  /* 0x0000000000007941 */ /* 0x018fea0003800000 */
.L_x_17025:
        /* <DEDUP_REMOVED lines=15> */
.L_x_17028:
[----:B------:R-:W-:Y:S05]  /*06e0*/  BSYNC B0 ;  /* 0x0000000000007941 */ /* 0x000fea0003800000 */
.L_x_17027:
        /* <DEDUP_REMOVED lines=15> */
.L_x_17030:
[----:B------:R-:W-:Y:S05]  /*07e0*/  BSYNC B0 ;  /* 0x0000000000007941 */ /* 0x000fea0003800000 */
.L_x_17029:
        /* <DEDUP_REMOVED lines=15> */
.L_x_17032:
[----:B------:R-:W-:Y:S05]  /*08e0*/  BSYNC B0 ;  /* 0x0000000000007941 */ /* 0x000fea0003800000 */
.L_x_17031:
        /* <DEDUP_REMOVED lines=15> */
.L_x_17034:
[----:B------:R-:W-:Y:S05]  /*09e0*/  BSYNC B0 ;  /* 0x0000000000007941 */ /* 0x000fea0003800000 */
.L_x_17033:
[----:B------:R-:W-:Y:S04]  /*09f0*/  STG.E.128 [R2.64], R32 ;  /* 0x0000002002007986 */ /* 0x000fe8000c101d04 */
[----:B------:R-:W-:Y:S04]  /*0a00*/  STG.E.128 [R2.64+0x10], R28 ;  /* 0x0000101c02007986 */ /* 0x000fe8000c101d04 */
[----:B------:R-:W-:Y:S04]  /*0a10*/  STG.E.128 [R2.64+0x1000], R24 ;  /* 0x0010001802007986 */ /* 0x000fe8000c101d04 */
[----:B------:R-:W-:Y:S01]  /*0a20*/  STG.E.128 [R2.64+0x1010], R20 ;  /* 0x0010101402007986 */ /* 0x000fe2000c101d04 */
[----:B------:R-:W-:Y:S05]  /*0a30*/  EXIT ;  /* 0x000000000000794d */ /* 0x000fea0003800000 */
.L_x_17018:
        /* <DEDUP_REMOVED lines=100> */
.L_x_17036:
[----:B------:R-:W-:Y:S05]  /*1080*/  BSYNC B0 ;  /* 0x0000000000007941 */ /* 0x000fea0003800000 */
.L_x_17035:
        /* <DEDUP_REMOVED lines=20> */
.L_x_17038:
[----:B------:R-:W-:Y:S05]  /*11d0*/  BSYNC B0 ;  /* 0x0000000000007941 */ /* 0x000fea0003800000 */
.L_x_17037:
        /* <DEDUP_REMOVED lines=18> */
.L_x_17040:
[----:B------:R-:W-:Y:S05]  /*1300*/  BSYNC B0 ;  /* 0x0000000000007941 */ /* 0x000fea0003800000 */
.L_x_17039:
        /* <DEDUP_REMOVED lines=18> */
.L_x_17042:
[----:B------:R-:W-:Y:S05]  /*1430*/  BSYNC B0 ;  /* 0x0000000000007941 */ /* 0x000fea0003800000 */
.L_x_17041:
        /* <DEDUP_REMOVED lines=27> */
.L_x_17044:
[----:B------:R-:W-:Y:S05]  /*15f0*/  BSYNC B0 ;  /* 0x0000000000007941 */ /* 0x000fea0003800000 */
.L_x_17043:
        /* <DEDUP_REMOVED lines=16> */
.L_x_17046:
[----:B------:R-:W-:Y:S05]  /*1700*/  BSYNC B0 ;  /* 0x0000000000007941 */ /* 0x000fea0003800000 */
.L_x_17045:
        /* <DEDUP_REMOVED lines=16> */
.L_x_17048:
[----:B------:R-:W-:Y:S05]  /*1810*/  BSYNC B0 ;  /* 0x0000000000007941 */ /* 0x000fea0003800000 */
.L_x_17047:
        /* <DEDUP_REMOVED lines=16> */
.L_x_17050:
[----:B------:R-:W-:Y:S05]  /*1920*/  BSYNC B0 ;  /* 0x0000000000007941 */ /* 0x000fea0003800000 */
.L_x_17049:
        /* <DEDUP_REMOVED lines=18> */
.L_x_17053:
[----:B-1----:R-:W-:-:S13]  /*1a50*/  ISETP.GE.AND P0, PT, R4, R0, PT ;  /* 0x000000000400720c */ /* 0x002fda0003f06270 */
[----:B------:R-:W-:Y:S05]  /*1a60*/  @P0 BRA `(.L_x_17055) ;  /* 0x000000c000000947 */ /* 0x000fea0003800000 */
[----:B------:R-:W-:Y:S01]  /*1a70*/  IMAD.IADD R6, R3, 0x1, R4 ;  /* 0x0000000103067824 */ /* 0x000fe200078e0204 */
[----:B------:R-:W-:Y:S01]  /*1a80*/  IADD3 R4, R4, 0x80, RZ ;  /* 0x0000008004047810 */ /* 0x000fe20007ffe0ff */
[----:B------:R-:W-:-:S04]  /*1a90*/  IMAD.MOV.U32 R7, RZ, RZ, 0x8 ;  /* 0x00000008ff077424 */ /* 0x000fc800078e00ff */
[----:B------:R-:W-:-:S05]  /*1aa0*/  IMAD.WIDE.U32 R6, R6, R7, c[0x0][0x168] ;  /* 0x00005a0006067625 */ /* 0x000fca00078e0007 */
[----:B------:R1:W-:Y:S02]  /*1ab0*/  STG.E.64 [R6.64], R12 ;  /* 0x0000000c06007986 */ /* 0x0003e4000c101b04 */
.L_x_17054:
[----:B------:R-:W-:-:S13]  /*1ac0*/  ISETP.GE.AND P0, PT, R4, R0, PT ;  /* 0x000000000400720c */ /* 0x000fda0003f06270 */
[----:B------:R-:W-:Y:S05]  /*1ad0*/  @P0 BRA `(.L_x_17056) ;  /* 0x000000d000000947 */ /* 0x000fea0003800000 */
[----:B-1----:R-:W-:Y:S01]  /*1ae0*/  MOV R7, 0x8 ;  /* 0x0000000800077802 */ /* 0x002fe20000000f00 */
[----:B------:R-:W-:Y:S01]  /*1af0*/  IMAD.IADD R6, R3, 0x1, R4 ;  /* 0x0000000103067824 */ /* 0x000fe200078e0204 */
[----:B------:R-:W-:-:S03]  /*1b00*/  IADD3 R4, R4, 0x80, RZ ;  /* 0x0000008004047810 */ /* 0x000fc60007ffe0ff */
[----:B------:R-:W-:-:S05]  /*1b10*/  IMAD.WIDE.U32 R6, R6, R7, c[0x0][0x168] ;  /* 0x00005a0006067625 */ /* 0x000fca00078e0007 */
[----:B------:R1:W-:Y:S02]  /*1b20*/  STG.E.64 [R6.64], R16 ;  /* 0x0000001006007986 */ /* 0x0003e4000c101b04 */
.L_x_17055:
        /* <DEDUP_REMOVED lines=8> */
.L_x_17056:
[----:B------:R-:W-:Y:S05]  /*1bb0*/  BSYNC B1 ;  /* 0x0000000000017941 */ /* 0x000fea0003800000 */
.L_x_17052:
[----:B------:R-:W-:-:S13]  /*1bc0*/  ISETP.GE.AND P0, PT, R4, R0, PT ;  /* 0x000000000400720c */ /* 0x000fda0003f06270 */
[----:B-1----:R-:W-:Y:S01]  /*1bd0*/  @!P0 MOV R7, 0x8 ;  /* 0x0000000800078802 */ /* 0x002fe20000000f00 */
[----:B------:R-:W-:Y:S01]  /*1be0*/  @!P0 IMAD.IADD R6, R3, 0x1, R4 ;  /* 0x0000000103068824 */ /* 0x000fe200078e0204 */
[----:B------:R-:W-:-:S03]  /*1bf0*/  @!P0 IADD3 R4, R4, 0x80, RZ ;  /* 0x0000008004048810 */ /* 0x000fc60007ffe0ff */
[----:B------:R-:W-:-:S05]  /*1c00*/  @!P0 IMAD.WIDE.U32 R6, R6, R7, c[0x0][0x168] ;  /* 0x00005a0006068625 */ /* 0x000fca00078e0007 */
[----:B------:R1:W-:Y:S02]  /*1c10*/  @!P0 STG.E.64 [R6.64], R24 ;  /* 0x0000001806008986 */ /* 0x0003e4000c101b04 */
.L_x_17057:
[----:B------:R-:W-:Y:S05]  /*1c20*/  BSYNC B0 ;  /* 0x0000000000007941 */ /* 0x000fea0003800000 */
.L_x_17051:
        /* <DEDUP_REMOVED lines=8> */
.L_x_17058:
        /* <DEDUP_REMOVED lines=13> */
.L_x_40105:


//--------------------- .text._ZN2at6native29vectorized_elementwise_kernelILi8ENS0_13BinaryFunctorIdddZZZNS0_19minimum_kernel_cudaERNS_18TensorIteratorBaseEENKUlvE0_clEvENKUlvE_clEvEUlddE_EESt5arrayIPcLm3EEEEviT0_T1_ --------------------------
	.section	.text._ZN2at6native29vectorized_elementwise_kernelILi8ENS0_13BinaryFunctorIdddZZZNS0_19minimum_kernel_cudaERNS_18TensorIteratorBaseEENKUlvE0_clEvENKUlvE_clEvEUlddE_EESt5arrayIPcLm3EEEEviT0_T1_,"ax",@progbits
	.sectioninfo	@"SHI_REGISTERS=4"
	.align	128
        .global         _ZN2at6native29vectorized_elementwise_kernelILi8ENS0_13BinaryFunctorIdddZZZNS0_19minimum_kernel_cudaERNS_18TensorIteratorBaseEENKUlvE0_clEvENKUlvE_clEvEUlddE_EESt5arrayIPcLm3EEEEviT0_T1_
        .type           _ZN2at6native29vectorized_elementwise_kernelILi8ENS0_13BinaryFunctorIdddZZZNS0_19minimum_kernel_cudaERNS_18TensorIteratorBaseEENKUlvE0_clEvENKUlvE_clEvEUlddE_EESt5arrayIPcLm3EEEEviT0_T1_,@function
        .size           _ZN2at6native29vectorized_elementwise_kernelILi8ENS0_13BinaryFunctorIdddZZZNS0_19minimum_kernel_cudaERNS_18TensorIteratorBaseEENKUlvE0_clEvENKUlvE_clEvEUlddE_EESt5arrayIPcLm3EEEEviT0_T1_,(.L_x_40106 - _ZN2at6native29vectorized_elementwise_kernelILi8ENS0_13BinaryFunctorIdddZZZNS0_19minimum_kernel_cudaERNS_18TensorIteratorBaseEENKUlvE0_clEvENKUlvE_clEvEUlddE_EESt5arrayIPcLm3EEEEviT0_T1_)
        .other          _ZN2at6native29vectorized_elementwise_kernelILi8ENS0_13BinaryFunctorIdddZZZNS0_19minimum_kernel_cudaERNS_18TensorIteratorBaseEENKUlvE0_clEvENKUlvE_clEvEUlddE_EESt5arrayIPcLm3EEEEviT0_T1_,@"STO_CUDA_ENTRY STV_DEFAULT"
_ZN2at6native29vectorized_elementwise_kernelILi8ENS0_13BinaryFunctorIdddZZZNS0_19minimum_kernel_cudaERNS_18TensorIteratorBaseEENKUlvE0_clEvENKUlvE_clEvEUlddE_EESt5arrayIPcLm3EEEEviT0_T1_:
.text._ZN2at6native29vectorized_elementwise_kernelILi8ENS0_13BinaryFunctorIdddZZZNS0_19minimum_kernel_cudaERNS_18TensorIteratorBaseEENKUlvE0_clEvENKUlvE_clEvEUlddE_EESt5arrayIPcLm3EEEEviT0_T1_:
[----:B------:R-:W-:Y:S02]  /*0000*/  MOV R1, c[0x0][0x28] ;  /* 0x00000a0000017a02 */ /* 0x000fe40000000f00 */
[----:B------:R-:W-:Y:S05]  /*0010*/  EXIT ;  /* 0x000000000000794d */ /* 0x000fea0003800000 */
.L_x_17059:
        /* <DEDUP_REMOVED lines=14> */
.L_x_40106:


//--------------------- .text._ZN2at6native18elementwise_kernelILi128ELi4EZNS0_15gpu_kernel_implINS0_13AUnaryFunctorIsssZZZNS0_19minimum_kernel_cudaERNS_18TensorIteratorBaseEENKUlvE_clEvENKUlvE3_clEvEUlssE_EEEEvS5_RKT_EUliE_EEviT1_ --------------------------
	.section	.text._ZN2at6native18elementwise_kernelILi128ELi4EZNS0_15gpu_kernel_implINS0_13AUnaryFunctorIsssZZZNS0_19minimum_kernel_cudaERNS_18TensorIteratorBaseEENKUlvE_clEvENKUlvE3_clEvEUlssE_EEEEvS5_RKT_EUliE_EEviT1_,"ax",@progbits
	.sectioninfo	@"SHI_REGISTERS=26"
	.align	128
        .global         _ZN2at6native18elementwise_kernelILi128ELi4EZNS0_15gpu_kernel_implINS0_13AUnaryFunctorIsssZZZNS0_19minimum_kernel_cudaERNS_18TensorIteratorBaseEENKUlvE_clEvENKUlvE3_clEvEUlssE_EEEEvS5_RKT_EUliE_EEviT1_
        .type           _ZN2at6native18elementwise_kernelILi128ELi4EZNS0_15gpu_kernel_implINS0_13AUnaryFunctorIsssZZZNS0_19minimum_kernel_cudaERNS_18TensorIteratorBaseEENKUlvE_clEvENKUlvE3_clEvEUlssE_EEEEvS5_RKT_EUliE_EEviT1_,@function
        .size           _ZN2at6native18elementwise_kernelILi128ELi4EZNS0_15gpu_kernel_implINS0_13AUnaryFunctorIsssZZZNS0_19minimum_kernel_cudaERNS_18TensorIteratorBaseEENKUlvE_clEvENKUlvE3_clEvEUlssE_EEEEvS5_RKT_EUliE_EEviT1_,(.L_x_40107 - _ZN2at6native18elementwise_kernelILi128ELi4EZNS0_15gpu_kernel_implINS0_13AUnaryFunctorIsssZZZNS0_19minimum_kernel_cudaERNS_18TensorIteratorBaseEENKUlvE_clEvENKUlvE3_clEvEUlssE_EEEEvS5_RKT_EUliE_EEviT1_)
        .other          _ZN2at6native18elementwise_kernelILi128ELi4EZNS0_15gpu_kernel_implINS0_13AUnaryFunctorIsssZZZNS0_19minimum_kernel_cudaERNS_18TensorIteratorBaseEENKUlvE_clEvENKUlvE3_clEvEUlssE_EEEEvS5_RKT_EUliE_EEviT1_,@"STO_CUDA_ENTRY STV_DEFAULT"
_ZN2at6native18elementwise_kernelILi128ELi4EZNS0_15gpu_kernel_implINS0_13AUnaryFunctorIsssZZZNS0_19minimum_kernel_cudaERNS_18TensorIteratorBaseEENKUlvE_clEvENKUlvE3_clEvEUlssE_EEEEvS5_RKT_EUliE_EEviT1_:
.text._ZN2at6native18elementwise_kernelILi128ELi4EZNS0_15gpu_kernel_implINS0_13AUnaryFunctorIsssZZZNS0_19minimum_kernel_cudaERNS_18TensorIteratorBaseEENKUlvE_clEvENKUlvE3_clEvEUlssE_EEEEvS5_RKT_EUliE_EEviT1_:
        /* <DEDUP_REMOVED lines=30> */
[----:B------:R-:W-:Y:S02]  /*01e0*/  IMAD R0, R4, c[0x0][0x2a4], RZ ;  /* 0x0000a90004007a24 */ /* 0x000fe400078e02ff */
        /* <DEDUP_REMOVED lines=207> */
.L_x_17062:
        /* <DEDUP_REMOVED lines=16> */
[----:B------:R0:W5:Y:S01]  /*0fe0*/  LDG.E.S8 R0, [R2.64] ;  /* 0x0000002402007981 */ /* 0x000162000c1e1300 */
[----:B------:R-:W-:Y:S05]  /*0ff0*/  BRA `(.L_x_17068) ;  /* 0x00000d9000007947 */ /* 0x000fea0003800000 */
.L_x_17066:
[----:B------:R0:W5:Y:S01]  /*1000*/  LDG.E.U8 R0, [R2.64] ;  /* 0x0000002402007981 */ /* 0x000162000c1e1100 */
[----:B------:R-:W-:Y:S05]  /*1010*/  BRA `(.L_x_17068) ;  /* 0x00000d7000007947 */ /* 0x000fea0003800000 */
.L_x_17065:
[----:B------:R-:W-:-:S13]  /*1020*/  ISETP.NE.AND P0, PT, R4, 0x2, PT ;  /* 0x000000020400780c */ /* 0x000fda0003f05270 */
[----:B------:R-:W-:Y:S05]  /*1030*/  @!P0 BRA `(.L_x_17069) ;  /* 0x0000008000008947 */ /* 0x000fea0003800000 */
[----:B------:R-:W-:-:S13]  /*1040*/  ISETP.NE.AND P0, PT, R4, 0x3, PT ;  /* 0x000000030400780c */ /* 0x000fda0003f05270 */
[----:B------:R-:W-:Y:S05]  /*1050*/  @!P0 BRA `(.L_x_17070) ;  /* 0x0000004000008947 */ /* 0x000fea0003800000 */
[----:B------:R-:W-:-:S13]  /*1060*/  ISETP.NE.AND P0, PT, R4, 0x4, PT ;  /* 0x000000040400780c */ /* 0x000fda0003f05270 */
[----:B------:R-:W-:Y:S05]  /*1070*/  @P0 BRA `(.L_x_17067) ;  /* 0x00000b9000000947 */ /* 0x000fea0003800000 */
[----:B------:R0:W5:Y:S01]  /*1080*/  LDG.E.U16 R0, [R2.64] ;  /* 0x0000002402007981 */ /* 0x000162000c1e1500 */
[----:B------:R-:W-:Y:S05]  /*1090*/  BRA `(.L_x_17068) ;  /* 0x00000cf000007947 */ /* 0x000fea0003800000 */
.L_x_17070:
[----:B------:R0:W5:Y:S01]  /*10a0*/  LDG.E.U16 R0, [R2.64] ;  /* 0x0000002402007981 */ /* 0x000162000c1e1500 */
[----:B------:R-:W-:Y:S05]  /*10b0*/  BRA `(.L_x_17068) ;  /* 0x00000cd000007947 */ /* 0x000fea0003800000 */
.L_x_17069:
[----:B------:R0:W5:Y:S01]  /*10c0*/  LDG.E.U16 R0, [R2.64] ;  /* 0x0000002402007981 */ /* 0x000162000c1e1500 */
[----:B------:R-:W-:Y:S05]  /*10d0*/  BRA `(.L_x_17068) ;  /* 0x00000cb000007947 */ /* 0x000fea0003800000 */
.L_x_17064:
[----:B------:R-:W-:-:S13]  /*10e0*/  ISETP.GT.AND P0, PT, R4, 0x6, PT ;  /* 0x000000060400780c */ /* 0x000fda0003f04270 */
[----:B------:R-:W-:Y:S05]  /*10f0*/  @P0 BRA `(.L_x_17071) ;  /* 0x000000c000000947 */ /* 0x000fea0003800000 */
[----:B------:R-:W-:-:S13]  /*1100*/  ISETP.NE.AND P0, PT, R4, 0x5, PT ;  /* 0x000000050400780c */ /* 0x000fda0003f05270 */
[----:B------:R-:W-:Y:S05]  /*1110*/  @!P0 BRA `(.L_x_17072) ;  /* 0x0000005000008947 */ /* 0x000fea0003800000 */
[----:B------:R-:W-:-:S13]  /*1120*/  ISETP.NE.AND P0, PT, R4, 0x6, PT ;  /* 0x000000060400780c */ /* 0x000fda0003f05270 */
[----:B------:R-:W-:Y:S05]  /*1130*/  @P0 BRA `(.L_x_17067) ;  /* 0x00000ad000000947 */ /* 0x000fea0003800000 */
[----:B------:R-:W2:Y:S02]  /*1140*/  LDG.E R2, [R2.64] ;  /* 0x0000002402027981 */ /* 0x000ea4000c1e1900 */
[----:B--2---:R0:W1:Y:S01]  /*1150*/  F2I.FTZ.TRUNC.NTZ R0, R2 ;  /* 0x0000000200007305 */ /* 0x004062000021f100 */
[----:B------:R-:W-:Y:S05]  /*1160*/  BRA `(.L_x_17068) ;  /* 0x00000c2000007947 */ /* 0x000fea0003800000 */
.L_x_17072:
[----:B------:R-:W2:Y:S02]  /*1170*/  LDG.E.U16 R4, [R2.64] ;  /* 0x0000002402047981 */ /* 0x000ea4000c1e1500 */
[----:B--2---:R-:W-:-:S06]  /*1180*/  HADD2.F32 R4, -RZ, R4.H0_H0 ;  /* 0x20000004ff047230 */ /* 0x004fcc0000004100 */
[----:B------:R-:W0:Y:S02]  /*1190*/  F2I.FTZ.TRUNC.NTZ R4, R4 ;  /* 0x0000000400047305 */ /* 0x000e24000021f100 */
[----:B0-----:R-:W-:Y:S01]  /*11a0*/  PRMT R0, R4, 0x7610, R0 ;  /* 0x0000761004007816 */ /* 0x001fe20000000000 */
[----:B------:R-:W-:Y:S05]  /*11b0*/  BRA `(.L_x_17068) ;  /* 0x00000bd000007947 */ /* 0x000fea0003800000 */
.L_x_17071:
[----:B------:R-:W-:-:S13]  /*11c0*/  ISETP.NE.AND P0, PT, R4, 0x7, PT ;  /* 0x000000070400780c */ /* 0x000fda0003f05270 */
[----:B------:R-:W-:Y:S05]  /*11d0*/  @!P0 BRA `(.L_x_17073) ;  /* 0x000000c000008947 */ /* 0x000fea0003800000 */
[----:B------:R-:W-:-:S13]  /*11e0*/  ISETP.NE.AND P0, PT, R4, 0x8, PT ;  /* 0x000000080400780c */ /* 0x000fda0003f05270 */
[----:B------:R-:W-:Y:S05]  /*11f0*/  @!P0 BRA `(.L_x_17074) ;  /* 0x0000005000008947 */ /* 0x000fea0003800000 */
[----:B------:R-:W-:-:S13]  /*1200*/  ISETP.NE.AND P0, PT, R4, 0x9, PT ;  /* 0x000000090400780c */ /* 0x000fda0003f05270 */
[----:B------:R-:W-:Y:S05]  /*1210*/  @P0 BRA `(.L_x_17067) ;  /* 0x000009f000000947 */ /* 0x000fea0003800000 */
[----:B------:R-:W2:Y:S02]  /*1220*/  LDG.E R2, [R2.64] ;  /* 0x0000002402027981 */ /* 0x000ea4000c1e1900 */
[----:B--2---:R0:W1:Y:S01]  /*1230*/  F2I.FTZ.TRUNC.NTZ R0, R2 ;  /* 0x0000000200007305 */ /* 0x004062000021f100 */
[----:B------:R-:W-:Y:S05]  /*1240*/  BRA `(.L_x_17068) ;  /* 0x00000b4000007947 */ /* 0x000fea0003800000 */
.L_x_17074:
[----:B------:R-:W2:Y:S02]  /*1250*/  LDG.E.U16 R2, [R2.64] ;  /* 0x0000002402027981 */ /* 0x000ea4000c1e1500 */
[----:B--2---:R-:W-:-:S06]  /*1260*/  HADD2.F32 R4, -RZ, R2.H0_H0 ;  /* 0x20000002ff047230 */ /* 0x004fcc0000004100 */
[----:B------:R-:W0:Y:S02]  /*1270*/  F2I.FTZ.TRUNC.NTZ R4, R4 ;  /* 0x0000000400047305 */ /* 0x000e24000021f100 */
[----:B0-----:R-:W-:Y:S01]  /*1280*/  PRMT R0, R4, 0x7610, R0 ;  /* 0x0000761004007816 */ /* 0x001fe20000000000 */
[----:B------:R-:W-:Y:S05]  /*1290*/  BRA `(.L_x_17068) ;  /* 0x00000af000007947 */ /* 0x000fea0003800000 */
.L_x_17073:
[----:B------:R-:W2:Y:S02]  /*12a0*/  LDG.E.64 R2, [R2.64] ;  /* 0x0000002402027981 */ /* 0x000ea4000c1e1b00 */
[----:B--2---:R0:W1:Y:S01]  /*12b0*/  F2I.F64.TRUNC R0, R2 ;  /* 0x0000000200007311 */ /* 0x004062000030d100 */
[----:B------:R-:W-:Y:S05]  /*12c0*/  BRA `(.L_x_17068) ;  /* 0x00000ac000007947 */ /* 0x000fea0003800000 */
.L_x_17063:
        /* <DEDUP_REMOVED lines=10> */
[----:B------:R-:W-:Y:S01]  /*1370*/  SEL R0, RZ, 0x1, !P0 ;  /* 0x00000001ff007807 */ /* 0x000fe20004000000 */
[----:B------:R-:W-:Y:S05]  /*1380*/  BRA `(.L_x_17068) ;  /* 0x00000a0000007947 */ /* 0x000fea0003800000 */
.L_x_17077:
[----:B------:R-:W2:Y:S02]  /*1390*/  LDG.E.64 R2, [R2.64] ;  /* 0x0000002402027981 */ /* 0x000ea4000c1e1b00 */
[----:B--2---:R0:W1:Y:S01]  /*13a0*/  F2I.F64.TRUNC R0, R2 ;  /* 0x0000000200007311 */ /* 0x004062000030d100 */
[----:B------:R-:W-:Y:S05]  /*13b0*/  BRA `(.L_x_17068) ;  /* 0x000009d000007947 */ /* 0x000fea0003800000 */
.L_x_17076:
        /* <DEDUP_REMOVED lines=24> */
[----:B------:R-:W-:-:S06]  /*1540*/  LOP3.LUT R5, R5, 0x80000000, R0, 0xf8, !PT ;  /* 0x8000000005057812 */ /* 0x000fcc00078ef800 */
[----:B------:R-:W0:Y:S02]  /*1550*/  F2I.FTZ.TRUNC.NTZ R5, R5 ;  /* 0x0000000500057305 */ /* 0x000e24000021f100 */
[----:B0-----:R-:W-:Y:S01]  /*1560*/  PRMT R0, R5, 0x7610, R0 ;  /* 0x0000761005007816 */ /* 0x001fe20000000000 */
[----:B------:R-:W-:Y:S05]  /*1570*/  BRA `(.L_x_17068) ;  /* 0x0000081000007947 */ /* 0x000fea0003800000 */
.L_x_17079:
        /* <DEDUP_REMOVED lines=11> */
[----:B------:R-:W-:-:S06]  /*1630*/  LOP3.LUT R4, R4, 0x80000000, R5, 0xf8, !PT ;  /* 0x8000000004047812 */ /* 0x000fcc00078ef805 */
[----:B------:R-:W0:Y:S02]  /*1640*/  F2I.FTZ.TRUNC.NTZ R4, R4 ;  /* 0x0000000400047305 */ /* 0x000e24000021f100 */
[----:B0-----:R-:W-:Y:S01]  /*1650*/  PRMT R0, R4, 0x7610, R0 ;  /* 0x0000761004007816 */ /* 0x001fe20000000000 */
[----:B------:R-:W-:Y:S05]  /*1660*/  BRA `(.L_x_17068) ;  /* 0x0000072000007947 */ /* 0x000fea0003800000 */
.L_x_17078:
[----:B------:R-:W2:Y:S02]  /*1670*/  LDG.E.U16 R2, [R2.64] ;  /* 0x0000002402027981 */ /* 0x000ea4000c1e1500 */
[----:B--2---:R-:W-:-:S04]  /*1680*/  PRMT R2, RZ, 0x5410, R2 ;  /* 0x00005410ff027816 */ /* 0x004fc80000000002 */
[----:B------:R0:W1:Y:S01]  /*1690*/  F2I.FTZ.TRUNC.NTZ R0, R2 ;  /* 0x0000000200007305 */ /* 0x000062000021f100 */
[----:B------:R-:W-:Y:S05]  /*16a0*/  BRA `(.L_x_17068) ;  /* 0x000006e000007947 */ /* 0x000fea0003800000 */
.L_x_17075:
        /* <DEDUP_REMOVED lines=10> */
.L_x_17082:
        /* <DEDUP_REMOVED lines=21> */
.L_x_17086:
[----:B------:R-:W-:Y:S05]  /*18a0*/  BSYNC B1 ;  /* 0x0000000000017941 */ /* 0x000fea0003800000 */
.L_x_17085:
[----:B------:R-:W-:Y:S01]  /*18b0*/  IMAD.SHL.U32 R2, R2, 0x100000, RZ ;  /* 0x0010000002027824 */ /* 0x000fe200078e00ff */
[----:B------:R-:W-:-:S04]  /*18c0*/  LEA R3, R0, 0x3b800000, 0x17 ;  /* 0x3b80000000037811 */ /* 0x000fc800078eb8ff */
[----:B------:R-:W-:Y:S02]  /*18d0*/  LOP3.LUT R4, R3, R2, R4, 0xfe, !PT ;  /* 0x0000000203047212 */ /* 0x000fe400078efe04 */
.L_x_17084:
[----:B------:R-:W-:Y:S05]  /*18e0*/  BSYNC B0 ;  /* 0x0000000000007941 */ /* 0x000fea0003800000 */
.L_x_17083:
[----:B------:R-:W0:Y:S02]  /*18f0*/  F2I.FTZ.TRUNC.NTZ R4, R4 ;  /* 0x0000000400047305 */ /* 0x000e24000021f100 */
[----:B0-----:R-:W-:Y:S01]  /*1900*/  PRMT R0, R4, 0x7610, R0 ;  /* 0x0000761004007816 */ /* 0x001fe20000000000 */
[----:B------:R-:W-:Y:S05]  /*1910*/  BRA `(.L_x_17068) ;  /* 0x0000047000007947 */ /* 0x000fea0003800000 */
.L_x_17081:
        /* <DEDUP_REMOVED lines=21> */
.L_x_17090:
[----:B------:R-:W-:Y:S05]  /*1a70*/  BSYNC B1 ;  /* 0x0000000000017941 */ /* 0x000fea0003800000 */
.L_x_17089:
[----:B------:R-:W-:Y:S01]  /*1a80*/  IMAD.SHL.U32 R2, R2, 0x200000, RZ ;  /* 0x0020000002027824 */ /* 0x000fe200078e00ff */
[----:B------:R-:W-:-:S04]  /*1a90*/  LEA R3, R0, 0x37800000, 0x17 ;  /* 0x3780000000037811 */ /* 0x000fc800078eb8ff */
[----:B------:R-:W-:Y:S02]  /*1aa0*/  LOP3.LUT R4, R3, R2, R4, 0xfe, !PT ;  /* 0x0000000203047212 */ /* 0x000fe400078efe04 */
.L_x_17088:
[----:B------:R-:W-:Y:S05]  /*1ab0*/  BSYNC B0 ;  /* 0x0000000000007941 */ /* 0x000fea0003800000 */
.L_x_17087:
[----:B------:R-:W0:Y:S02]  /*1ac0*/  F2I.FTZ.TRUNC.NTZ R4, R4 ;  /* 0x0000000400047305 */ /* 0x000e24000021f100 */
[----:B0-----:R-:W-:Y:S01]  /*1ad0*/  PRMT R0, R4, 0x7610, R0 ;  /* 0x0000761004007816 */ /* 0x001fe20000000000 */
[----:B------:R-:W-:Y:S05]  /*1ae0*/  BRA `(.L_x_17068) ;  /* 0x000002a000007947 */ /* 0x000fea0003800000 */
.L_x_17080:
        /* <DEDUP_REMOVED lines=14> */
.L_x_17094:
[----:B------:R-:W-:Y:S05]  /*1bd0*/  BSYNC B0 ;  /* 0x0000000000007941 */ /* 0x000fea0003800000 */
.L_x_17093:
[----:B------:R-:W0:Y:S02]  /*1be0*/  F2I.FTZ.TRUNC.NTZ R4, R4 ;  /* 0x0000000400047305 */ /* 0x000e24000021f100 */
[----:B0-----:R-:W-:Y:S01]  /*1bf0*/  PRMT R0, R4, 0x7610, R0 ;  /* 0x0000761004007816 */ /* 0x001fe20000000000 */
[----:B------:R-:W-:Y:S05]  /*1c00*/  BRA `(.L_x_17068) ;  /* 0x0000018000007947 */ /* 0x000fea0003800000 */
.L_x_17067:
        /* <DEDUP_REMOVED lines=21> */
.L_x_17092:
[----:B------:R0:W5:Y:S01]  /*1d60*/  LDG.E.U16 R0, [R2.64] ;  /* 0x0000002402007981 */ /* 0x000162000c1e1500 */
[----:B------:R-:W-:Y:S05]  /*1d70*/  BRA `(.L_x_17068) ;  /* 0x0000001000007947 */ /* 0x000fea0003800000 */
.L_x_17091:
[----:B------:R0:W5:Y:S02]  /*1d80*/  LDG.E.U16 R0, [R2.64] ;  /* 0x0000002402007981 */ /* 0x000164000c1e1500 */
.L_x_17068:
[----:B0-----:R-:W0:Y:S01]  /*1d90*/  LDC.U8 R3, c[0x0][0x374] ;  /* 0x0000dd00ff037b82 */ /* 0x001e220000000000 */
[----:B------:R-:W-:Y:S01]  /*1da0*/  ULDC.U16 UR4, c[0x0][0x372] ;  /* 0x0000dc8000047ab9 */ /* 0x000fe20000000400 */
[----:B-1---5:R-:W-:Y:S01]  /*1db0*/  PRMT R0, R0, 0x9910, RZ ;  /* 0x0000991000007816 */ /* 0x022fe200000000ff */
[----:B------:R-:W-:-:S06]  /*1dc0*/  UPRMT UR4, UR4, 0x9910, URZ ;  /* 0x0000991004047896 */ /* 0x000fcc000800003f */
[----:B------:R-:W-:Y:S02]  /*1dd0*/  IMNMX R5, R0, UR4, PT ;  /* 0x0000000400057c17 */ /* 0x000fe4000b800200 */
        /* <DEDUP_REMOVED lines=11> */
[----:B------:R0:W-:Y:S01]  /*1e90*/  STG.E.U8 [R16.64], R5 ;  /* 0x0000000510007986 */ /* 0x0001e2000c101124 */
[----:B------:R-:W-:Y:S05]  /*1ea0*/  BRA `(.L_x_17100) ;  /* 0x00000dc000007947 */ /* 0x000fea0003800000 */
.L_x_17098:
[----:B------:R0:W-:Y:S01]  /*1eb0*/  STG.E.U8 [R16.64], R5 ;  /* 0x0000000510007986 */ /* 0x0001e2000c101124 */
[----:B------:R-:W-:Y:S05]  /*1ec0*/  BRA `(.L_x_17100) ;  /* 0x00000da000007947 */ /* 0x000fea0003800000 */
.L_x_17097:
[----:B------:R-:W-:-:S13]  /*1ed0*/  ISETP.NE.AND P0, PT, R2, 0x2, PT ;  /* 0x000000020200780c */ /* 0x000fda0003f05270 */
[----:B------:R-:W-:Y:S05]  /*1ee0*/  @!P0 BRA `(.L_x_17101) ;  /* 0x000000a000008947 */ /* 0x000fea0003800000 */
[----:B------:R-:W-:-:S13]  /*1ef0*/  ISETP.NE.AND P0, PT, R2, 0x3, PT ;  /* 0x000000030200780c */ /* 0x000fda0003f05270 */
[----:B------:R-:W-:Y:S05]  /*1f00*/  @!P0 BRA `(.L_x_17102) ;  /* 0x0000006000008947 */ /* 0x000fea0003800000 */
[----:B------:R-:W-:-:S13]  /*1f10*/  ISETP.NE.AND P0, PT, R2, 0x4, PT ;  /* 0x000000040200780c */ /* 0x000fda0003f05270 */
[----:B------:R-:W-:Y:S05]  /*1f20*/  @P0 BRA `(.L_x_17099) ;  /* 0x00000bb000000947 */ /* 0x000fea0003800000 */
[----:B------:R-:W-:-:S04]  /*1f30*/  PRMT R2, R5, 0x9910, RZ ;  /* 0x0000991005027816 */ /* 0x000fc800000000ff */
[----:B------:R-:W-:-:S05]  /*1f40*/  SHF.R.S32.HI R3, RZ, 0x1f, R2 ;  /* 0x0000001fff037819 */ /* 0x000fca0000011402 */
[----:B------:R0:W-:Y:S01]  /*1f50*/  STG.E.64 [R16.64], R2 ;  /* 0x0000000210007986 */ /* 0x0001e2000c101b24 */
[----:B------:R-:W-:Y:S05]  /*1f60*/  BRA `(.L_x_17100) ;  /* 0x00000d0000007947 */ /* 0x000fea0003800000 */
.L_x_17102:
[----:B------:R0:W-:Y:S01]  /*1f70*/  STG.E [R16.64], R5 ;  /* 0x0000000510007986 */ /* 0x0001e2000c101924 */
[----:B------:R-:W-:Y:S05]  /*1f80*/  BRA `(.L_x_17100) ;  /* 0x00000ce000007947 */ /* 0x000fea0003800000 */
.L_x_17101:
[----:B------:R0:W-:Y:S01]  /*1f90*/  STG.E.U16 [R16.64], R5 ;  /* 0x0000000510007986 */ /* 0x0001e2000c101524 */
[----:B------:R-:W-:Y:S05]  /*1fa0*/  BRA `(.L_x_17100) ;  /* 0x00000cc000007947 */ /* 0x000fea0003800000 */
.L_x_17096:
[----:B------:R-:W-:-:S13]  /*1fb0*/  ISETP.GT.AND P0, PT, R2, 0x6, PT ;  /* 0x000000060200780c */ /* 0x000fda0003f04270 */
[----:B------:R-:W-:Y:S05]  /*1fc0*/  @P0 BRA `(.L_x_17103) ;  /* 0x000000b000000947 */ /* 0x000fea0003800000 */
[----:B------:R-:W-:-:S13]  /*1fd0*/  ISETP.NE.AND P0, PT, R2, 0x5, PT ;  /* 0x000000050200780c */ /* 0x000fda0003f05270 */
[----:B------:R-:W-:Y:S05]  /*1fe0*/  @!P0 BRA `(.L_x_17104) ;  /* 0x0000005000008947 */ /* 0x000fea0003800000 */
[----:B------:R-:W-:-:S13]  /*1ff0*/  ISETP.NE.AND P0, PT, R2, 0x6, PT ;  /* 0x000000060200780c */ /* 0x000fda0003f05270 */
[----:B------:R-:W-:Y:S05]  /*2000*/  @P0 BRA `(.L_x_17099) ;  /* 0x00000ad000000947 */ /* 0x000fea0003800000 */
[----:B------:R-:W0:Y:S02]  /*2010*/  I2F.S16 R3, R5 ;  /* 0x0000000500037306 */ /* 0x000e240000101400 */
[----:B0-----:R0:W-:Y:S01]  /*2020*/  STG.E [R16.64], R3 ;  /* 0x0000000310007986 */ /* 0x0011e2000c101924 */
[----:B------:R-:W-:Y:S05]  /*2030*/  BRA `(.L_x_17100) ;  /* 0x00000c3000007947 */ /* 0x000fea0003800000 */
.L_x_17104:
[----:B------:R-:W0:Y:S02]  /*2040*/  I2F.S16 R0, R5 ;  /* 0x0000000500007306 */ /* 0x000e240000101400 */
[----:B0-----:R-:W-:-:S05]  /*2050*/  F2FP.PACK_AB R0, RZ, R0 ;  /* 0x00000000ff00723e */ /* 0x001fca00000000ff */
[----:B------:R0:W-:Y:S01]  /*2060*/  STG.E.U16 [R16.64], R0 ;  /* 0x0000000010007986 */ /* 0x0001e2000c101524 */
[----:B------:R-:W-:Y:S05]  /*2070*/  BRA `(.L_x_17100) ;  /* 0x00000bf000007947 */ /* 0x000fea0003800000 */
.L_x_17103:
[----:B------:R-:W-:-:S13]  /*2080*/  ISETP.NE.AND P0, PT, R2, 0x7, PT ;  /* 0x000000070200780c */ /* 0x000fda0003f05270 */
[----:B------:R-:W-:Y:S05]  /*2090*/  @!P0 BRA `(.L_x_17105) ;  /* 0x000000d000008947 */ /* 0x000fea0003800000 */
[----:B------:R-:W-:-:S13]  /*20a0*/  ISETP.NE.AND P0, PT, R2, 0x8, PT ;  /* 0x000000080200780c */ /* 0x000fda0003f05270 */
[----:B------:R-:W-:Y:S05]  /*20b0*/  @!P0 BRA `(.L_x_17106) ;  /* 0x0000006000008947 */ /* 0x000fea0003800000 */
[----:B------:R-:W-:-:S13]  /*20c0*/  ISETP.NE.AND P0, PT, R2, 0x9, PT ;  /* 0x000000090200780c */ /* 0x000fda0003f05270 */
[----:B------:R-:W-:Y:S05]  /*20d0*/  @P0 BRA `(.L_x_17099) ;  /* 0x00000a0000000947 */ /* 0x000fea0003800000 */
[----:B------:R-:W0:Y:S01]  /*20e0*/  I2F.S16 R2, R5 ;  /* 0x0000000500027306 */ /* 0x000e220000101400 */
[----:B------:R-:W-:-:S05]  /*20f0*/  IMAD.MOV.U32 R3, RZ, RZ, RZ ;  /* 0x000000ffff037224 */ /* 0x000fca00078e00ff */
[----:B0-----:R0:W-:Y:S01]  /*2100*/  STG.E.64 [R16.64], R2 ;  /* 0x0000000210007986 */ /* 0x0011e2000c101b24 */
[----:B------:R-:W-:Y:S05]  /*2110*/  BRA `(.L_x_17100) ;  /* 0x00000b5000007947 */ /* 0x000fea0003800000 */
.L_x_17106:
[----:B------:R-:W0:Y:S02]  /*2120*/  I2F.S16 R5, R5 ;  /* 0x0000000500057306 */ /* 0x000e240000101400 */
[----:B0-----:R-:W-:-:S04]  /*2130*/  F2FP.PACK_AB R3, RZ, R5 ;  /* 0x00000005ff03723e */ /* 0x001fc800000000ff */
[----:B------:R-:W-:-:S05]  /*2140*/  PRMT R3, R3, 0x5410, RZ ;  /* 0x0000541003037816 */ /* 0x000fca00000000ff */
[----:B------:R0:W-:Y:S01]  /*2150*/  STG.E [R16.64], R3 ;  /* 0x0000000310007986 */ /* 0x0001e2000c101924 */
[----:B------:R-:W-:Y:S05]  /*2160*/  BRA `(.L_x_17100) ;  /* 0x00000b0000007947 */ /* 0x000fea0003800000 */
.L_x_17105:
[----:B------:R-:W0:Y:S02]  /*2170*/  I2F.F64.S16 R2, R5 ;  /* 0x0000000500027312 */ /* 0x000e240000101c00 */
[----:B0-----:R0:W-:Y:S01]  /*2180*/  STG.E.64 [R16.64], R2 ;  /* 0x0000000210007986 */ /* 0x0011e2000c101b24 */
[----:B------:R-:W-:Y:S05]  /*2190*/  BRA `(.L_x_17100) ;  /* 0x00000ad000007947 */ /* 0x000fea0003800000 */
.L_x_17095:
        /* <DEDUP_REMOVED lines=8> */
[----:B------:R-:W-:-:S04]  /*2220*/  PRMT R0, R5, 0x9910, RZ ;  /* 0x0000991005007816 */ /* 0x000fc800000000ff */
[----:B------:R-:W-:-:S04]  /*2230*/  ISETP.NE.AND P0, PT, R0, RZ, PT ;  /* 0x000000ff0000720c */ /* 0x000fc80003f05270 */
[----:B------:R-:W-:-:S05]  /*2240*/  SEL R3, RZ, 0x1, !P0 ;  /* 0x00000001ff037807 */ /* 0x000fca0004000000 */
[----:B------:R0:W-:Y:S01]  /*2250*/  STG.E.U8 [R16.64], R3 ;  /* 0x0000000310007986 */ /* 0x0001e2000c101124 */
[----:B------:R-:W-:Y:S05]  /*2260*/  BRA `(.L_x_17100) ;  /* 0x00000a0000007947 */ /* 0x000fea0003800000 */
.L_x_17109:
[----:B------:R-:W0:Y:S01]  /*2270*/  I2F.F64.S16 R4, R5 ;  /* 0x0000000500047312 */ /* 0x000e220000101c00 */
[----:B------:R-:W-:-:S05]  /*2280*/  CS2R R6, SRZ ;  /* 0x0000000000067805 */ /* 0x000fca000001ff00 */
[----:B0-----:R0:W-:Y:S01]  /*2290*/  STG.E.128 [R16.64], R4 ;  /* 0x0000000410007986 */ /* 0x0011e2000c101d24 */
[----:B------:R-:W-:Y:S05]  /*22a0*/  BRA `(.L_x_17100) ;  /* 0x000009c000007947 */ /* 0x000fea0003800000 */
.L_x_17108:
[----:B------:R-:W-:-:S13]  /*22b0*/  ISETP.NE.AND P0, PT, R2, 0xf, PT ;  /* 0x0000000f0200780c */ /* 0x000fda0003f05270 */
[----:B------:R-:W-:Y:S05]  /*22c0*/  @!P0 BRA `(.L_x_17110) ;  /* 0x000002d000008947 */ /* 0x000fea0003800000 */
[----:B------:R-:W-:-:S13]  /*22d0*/  ISETP.NE.AND P0, PT, R2, 0x17, PT ;  /* 0x000000170200780c */ /* 0x000fda0003f05270 */
[----:B------:R-:W-:Y:S05]  /*22e0*/  @!P0 BRA `(.L_x_17111) ;  /* 0x0000015000008947 */ /* 0x000fea0003800000 */
[----:B------:R-:W-:-:S13]  /*22f0*/  ISETP.NE.AND P0, PT, R2, 0x18, PT ;  /* 0x000000180200780c */ /* 0x000fda0003f05270 */
[----:B------:R-:W-:Y:S05]  /*2300*/  @P0 BRA `(.L_x_17099) ;  /* 0x000007d000000947 */ /* 0x000fea0003800000 */
[----:B------:R-:W0:Y:S01]  /*2310*/  I2F.S16 R5, R5 ;  /* 0x0000000500057306 */ /* 0x000e220000101400 */
[----:B------:R-:W-:Y:S01]  /*2320*/  BSSY B0, `(.L_x_17112) ;  /* 0x000000e000007945 */ /* 0x000fe20003800000 */
[C---:B0-----:R-:W-:Y:S02]  /*2330*/  LOP3.LUT R2, R5.reuse, 0x7fffffff, RZ, 0xc0, !PT ;  /* 0x7fffffff05027812 */ /* 0x041fe400078ec0ff */
        /* <DEDUP_REMOVED lines=12> */
.L_x_17113:
[----:B------:R-:W-:Y:S05]  /*2400*/  BSYNC B0 ;  /* 0x0000000000007941 */ /* 0x000fea0003800000 */
.L_x_17112:
[----:B------:R-:W-:-:S05]  /*2410*/  LOP3.LUT R3, R0, R3, RZ, 0xfc, !PT ;  /* 0x0000000300037212 */ /* 0x000fca00078efcff */
[----:B------:R0:W-:Y:S01]  /*2420*/  STG.E.U8 [R16.64], R3 ;  /* 0x0000000310007986 */ /* 0x0001e2000c101124 */
[----:B------:R-:W-:Y:S05]  /*2430*/  BRA `(.L_x_17100) ;  /* 0x0000083000007947 */ /* 0x000fea0003800000 */
.L_x_17111:
[----:B------:R-:W0:Y:S01]  /*2440*/  I2F.S16 R5, R5 ;  /* 0x0000000500057306 */ /* 0x000e220000101400 */
[----:B------:R-:W-:Y:S01]  /*2450*/  BSSY B0, `(.L_x_17114) ;  /* 0x000000f000007945 */ /* 0x000fe20003800000 */
[----:B0-----:R-:W-:-:S04]  /*2460*/  LOP3.LUT R2, R5, 0x7fffffff, RZ, 0xc0, !PT ;  /* 0x7fffffff05027812 */ /* 0x001fc800078ec0ff */
        /* <DEDUP_REMOVED lines=10> */
.L_x_17115:
[----:B------:R-:W-:Y:S01]  /*2510*/  IMAD.MOV.U32 R0, RZ, RZ, 0x7f ;  /* 0x0000007fff007424 */ /* 0x000fe200078e00ff */
[----:B------:R-:W-:-:S04]  /*2520*/  ISETP.GT.U32.AND P0, PT, R2, 0x7f800000, PT ;  /* 0x7f8000000200780c */ /* 0x000fc80003f04070 */
[----:B------:R-:W-:-:S04]  /*2530*/  SEL R0, R0, 0x7c, P0 ;  /* 0x0000007c00007807 */ /* 0x000fc80000000000 */
.L_x_17116:
[----:B------:R-:W-:Y:S05]  /*2540*/  BSYNC B0 ;  /* 0x0000000000007941 */ /* 0x000fea0003800000 */
.L_x_17114:
[----:B------:R-:W-:-:S04]  /*2550*/  LOP3.LUT R2, R5, 0x80000000, RZ, 0xc0, !PT ;  /* 0x8000000005027812 */ /* 0x000fc800078ec0ff */
[----:B------:R-:W-:-:S04]  /*2560*/  SHF.R.U32.HI R3, RZ, 0x18, R2 ;  /* 0x00000018ff037819 */ /* 0x000fc80000011602 */
[----:B------:R-:W-:-:S05]  /*2570*/  LOP3.LUT R3, R0, R3, RZ, 0xfc, !PT ;  /* 0x0000000300037212 */ /* 0x000fca00078efcff */
[----:B------:R0:W-:Y:S01]  /*2580*/  STG.E.U8 [R16.64], R3 ;  /* 0x0000000310007986 */ /* 0x0001e2000c101124 */
[----:B------:R-:W-:Y:S05]  /*2590*/  BRA `(.L_x_17100) ;  /* 0x000006d000007947 */ /* 0x000fea0003800000 */
.L_x_17110:
[----:B------:R-:W0:Y:S02]  /*25a0*/  I2F.S16 R0, R5 ;  /* 0x0000000500007306 */ /* 0x000e240000101400 */
[----:B0-----:R-:W-:-:S05]  /*25b0*/  F2FP.BF16.PACK_AB R0, RZ, R0 ;  /* 0x00000000ff00723e */ /* 0x001fca00000010ff */
[----:B------:R0:W-:Y:S01]  /*25c0*/  STG.E.U16 [R16.64], R0 ;  /* 0x0000000010007986 */ /* 0x0001e2000c101524 */
[----:B------:R-:W-:Y:S05]  /*25d0*/  BRA `(.L_x_17100) ;  /* 0x0000069000007947 */ /* 0x000fea0003800000 */
.L_x_17107:
        /* <DEDUP_REMOVED lines=8> */
[----:B------:R0:W-:Y:S01]  /*2660*/  STG.E.U16 [R16.64], R5 ;  /* 0x0000000510007986 */ /* 0x0001e2000c101524 */
[----:B------:R-:W-:Y:S05]  /*2670*/  BRA `(.L_x_17100) ;  /* 0x000005f000007947 */ /* 0x000fea0003800000 */
.L_x_17119:
[----:B------:R-:W0:Y:S01]  /*2680*/  I2F.S16 R5, R5 ;  /* 0x0000000500057306 */ /* 0x000e220000101400 */
[----:B------:R-:W-:Y:S01]  /*2690*/  BSSY B0, `(.L_x_17120) ;  /* 0x0000014000007945 */ /* 0x000fe20003800000 */
[----:B------:R-:W-:Y:S01]  /*26a0*/  IMAD.MOV.U32 R8, RZ, RZ, 0x80 ;  /* 0x00000080ff087424 */ /* 0x000fe200078e00ff */
[----:B0-----:R-:W-:-:S04]  /*26b0*/  LOP3.LUT R2, R5, 0x7fffffff, RZ, 0xc0, !PT ;  /* 0x7fffffff05027812 */ /* 0x001fc800078ec0ff */
        /* <DEDUP_REMOVED lines=13> */
.L_x_17122:
[----:B------:R-:W-:-:S04]  /*2790*/  LOP3.LUT R2, R5, 0x80000000, RZ, 0xc0, !PT ;  /* 0x8000000005027812 */ /* 0x000fc800078ec0ff */
[----:B------:R-:W-:-:S04]  /*27a0*/  SHF.R.U32.HI R3, RZ, 0x18, R2 ;  /* 0x00000018ff037819 */ /* 0x000fc80000011602 */
[----:B------:R-:W-:-:S04]  /*27b0*/  LOP3.LUT R0, R0, R3, RZ, 0xfc, !PT ;  /* 0x0000000300007212 */ /* 0x000fc800078efcff */
[----:B------:R-:W-:Y:S02]  /*27c0*/  PRMT R8, R0, 0x7610, R8 ;  /* 0x0000761000087816 */ /* 0x000fe40000000008 */
.L_x_17121:
[----:B------:R-:W-:Y:S05]  /*27d0*/  BSYNC B0 ;  /* 0x0000000000007941 */ /* 0x000fea0003800000 */
.L_x_17120:
[----:B------:R0:W-:Y:S01]  /*27e0*/  STG.E.U8 [R16.64], R8 ;  /* 0x0000000810007986 */ /* 0x0001e2000c101124 */
[----:B------:R-:W-:Y:S05]  /*27f0*/  BRA `(.L_x_17100) ;  /* 0x0000047000007947 */ /* 0x000fea0003800000 */
.L_x_17118:
        /* <DEDUP_REMOVED lines=17> */
.L_x_17125:
[----:B------:R-:W-:-:S04]  /*2910*/  LOP3.LUT R2, R5, 0x80000000, RZ, 0xc0, !PT ;  /* 0x8000000005027812 */ /* 0x000fc800078ec0ff */
[----:B------:R-:W-:-:S04]  /*2920*/  SHF.R.U32.HI R3, RZ, 0x18, R2 ;  /* 0x00000018ff037819 */ /* 0x000fc80000011602 */
[----:B------:R-:W-:-:S04]  /*2930*/  LOP3.LUT R0, R0, R3, RZ, 0xfc, !PT ;  /* 0x0000000300007212 */ /* 0x000fc800078efcff */
[----:B------:R-:W-:Y:S02]  /*2940*/  PRMT R8, R0, 0x7610, R8 ;  /* 0x0000761000087816 */ /* 0x000fe40000000008 */
.L_x_17124:
[----:B------:R-:W-:Y:S05]  /*2950*/  BSYNC B0 ;  /* 0x0000000000007941 */ /* 0x000fea0003800000 */
.L_x_17123:
[----:B------:R0:W-:Y:S01]  /*2960*/  STG.E.U8 [R16.64], R8 ;  /* 0x0000000810007986 */ /* 0x0001e2000c101124 */
[----:B------:R-:W-:Y:S05]  /*2970*/  BRA `(.L_x_17100) ;  /* 0x000002f000007947 */ /* 0x000fea0003800000 */
.L_x_17117:
[----:B------:R-:W-:-:S13]  /*2980*/  ISETP.NE.AND P0, PT, R2, 0x1c, PT ;  /* 0x0000001c0200780c */ /* 0x000fda0003f05270 */
[----:B------:R-:W-:Y:S05]  /*2990*/  @!P0 BRA `(.L_x_17126) ;  /* 0x000002c000008947 */ /* 0x000fea0003800000 */
[----:B------:R-:W-:-:S13]  /*29a0*/  ISETP.NE.AND P0, PT, R2, 0x1d, PT ;  /* 0x0000001d0200780c */ /* 0x000fda0003f05270 */
[----:B------:R-:W-:Y:S05]  /*29b0*/  @!P0 BRA `(.L_x_17127) ;  /* 0x0000026000008947 */ /* 0x000fea0003800000 */
[----:B------:R-:W-:-:S13]  /*29c0*/  ISETP.NE.AND P0, PT, R2, 0x2c, PT ;  /* 0x0000002c0200780c */ /* 0x000fda0003f05270 */
[----:B------:R-:W-:Y:S05]  /*29d0*/  @P0 BRA `(.L_x_17099) ;  /* 0x0000010000000947 */ /* 0x000fea0003800000 */
[----:B------:R-:W0:Y:S01]  /*29e0*/  I2F.S16 R4, R5 ;  /* 0x0000000500047306 */ /* 0x000e220000101400 */
        /* <DEDUP_REMOVED lines=15> */
.L_x_17099:
        /* <DEDUP_REMOVED lines=20> */
.L_x_17127:
[----:B------:R-:W-:-:S04]  /*2c20*/  PRMT R2, R5, 0x9910, RZ ;  /* 0x0000991005027816 */ /* 0x000fc800000000ff */
[----:B------:R-:W-:-:S05]  /*2c30*/  SHF.R.S32.HI R3, RZ, 0x1f, R2 ;  /* 0x0000001fff037819 */ /* 0x000fca0000011402 */
[----:B------:R0:W-:Y:S01]  /*2c40*/  STG.E.64 [R16.64], R2 ;  /* 0x0000000210007986 */ /* 0x0001e2000c101b24 */
[----:B------:R-:W-:Y:S05]  /*2c50*/  BRA `(.L_x_17100) ;  /* 0x0000001000007947 */ /* 0x000fea0003800000 */
.L_x_17126:
[----:B------:R0:W-:Y:S02]  /*2c60*/  STG.E [R16.64], R5 ;  /* 0x0000000510007986 */ /* 0x0001e4000c101924 */
.L_x_17100:
[----:B------:R-:W-:-:S05]  /*2c70*/  IMAD R18, R18, 0x200, R23 ;  /* 0x0000020012127824 */ /* 0x000fca00078e0217 */
[----:B------:R-:W-:Y:S02]  /*2c80*/  IADD3 R19, R18, 0x80, RZ ;  /* 0x0000008012137810 */ /* 0x000fe40007ffe0ff */
.L_x_17061:
[----:B------:R-:W-:Y:S05]  /*2c90*/  BSYNC B6 ;  /* 0x0000000000067941 */ /* 0x000fea0003800000 */
.L_x_17060:
        /* <DEDUP_REMOVED lines=231> */
.L_x_17130:
        /* <DEDUP_REMOVED lines=18> */
.L_x_17134:
[----:B------:R0:W5:Y:S01]  /*3c30*/  LDG.E.U8 R0, [R2.64] ;  /* 0x0000002402007981 */ /* 0x000162000c1e1100 */
[----:B------:R-:W-:Y:S05]  /*3c40*/  BRA `(.L_x_17136) ;  /* 0x00000d7000007947 */ /* 0x000fea0003800000 */
.L_x_17133:
        /* <DEDUP_REMOVED lines=8> */
.L_x_17138:
[----:B------:R0:W5:Y:S01]  /*3cd0*/  LDG.E.U16 R0, [R2.64] ;  /* 0x0000002402007981 */ /* 0x000162000c1e1500 */
[----:B------:R-:W-:Y:S05]  /*3ce0*/  BRA `(.L_x_17136) ;  /* 0x00000cd000007947 */ /* 0x000fea0003800000 */
.L_x_17137:
[----:B------:R0:W5:Y:S01]  /*3cf0*/  LDG.E.U16 R0, [R2.64] ;  /* 0x0000002402007981 */ /* 0x000162000c1e1500 */
[----:B------:R-:W-:Y:S05]  /*3d00*/  BRA `(.L_x_17136) ;  /* 0x00000cb000007947 */ /* 0x000fea0003800000 */
.L_x_17132:
        /* <DEDUP_REMOVED lines=9> */
.L_x_17140:
[----:B------:R-:W2:Y:S02]  /*3da0*/  LDG.E.U16 R4, [R2.64] ;  /* 0x0000002402047981 */ /* 0x000ea4000c1e1500 */
[----:B--2---:R-:W-:-:S06]  /*3db0*/  HADD2.F32 R4, -RZ, R4.H0_H0 ;  /* 0x20000004ff047230 */ /* 0x004fcc0000004100 */
[----:B------:R-:W0:Y:S02]  /*3dc0*/  F2I.FTZ.TRUNC.NTZ R4, R4 ;  /* 0x0000000400047305 */ /* 0x000e24000021f100 */
[----:B0-----:R-:W-:Y:S01]  /*3dd0*/  PRMT R0, R4, 0x7610, R0 ;  /* 0x0000761004007816 */ /* 0x001fe20000000000 */
[----:B------:R-:W-:Y:S05]  /*3de0*/  BRA `(.L_x_17136) ;  /* 0x00000bd000007947 */ /* 0x000fea0003800000 */
.L_x_17139:
        /* <DEDUP_REMOVED lines=9> */
.L_x_17142:
[----:B------:R-:W2:Y:S02]  /*3e80*/  LDG.E.U16 R2, [R2.64] ;  /* 0x0000002402027981 */ /* 0x000ea4000c1e1500 */
[----:B--2---:R-:W-:-:S06]  /*3e90*/  HADD2.F32 R4, -RZ, R2.H0_H0 ;  /* 0x20000002ff047230 */ /* 0x004fcc0000004100 */
[----:B------:R-:W0:Y:S02]  /*3ea0*/  F2I.FTZ.TRUNC.NTZ R4, R4 ;  /* 0x0000000400047305 */ /* 0x000e24000021f100 */
[----:B0-----:R-:W-:Y:S01]  /*3eb0*/  PRMT R0, R4, 0x7610, R0 ;  /* 0x0000761004007816 */ /* 0x001fe20000000000 */
[----:B------:R-:W-:Y:S05]  /*3ec0*/  BRA `(.L_x_17136) ;  /* 0x00000af000007947 */ /* 0x000fea0003800000 */
.L_x_17141:
[----:B------:R-:W2:Y:S02]  /*3ed0*/  LDG.E.64 R2, [R2.64] ;  /* 0x0000002402027981 */ /* 0x000ea4000c1e1b00 */
[----:B--2---:R0:W1:Y:S01]  /*3ee0*/  F2I.F64.TRUNC R0, R2 ;  /* 0x0000000200007311 */ /* 0x004062000030d100 */
[----:B------:R-:W-:Y:S05]  /*3ef0*/  BRA `(.L_x_17136) ;  /* 0x00000ac000007947 */ /* 0x000fea0003800000 */
.L_x_17131:
        /* <DEDUP_REMOVED lines=12> */
.L_x_17145:
[----:B------:R-:W2:Y:S02]  /*3fc0*/  LDG.E.64 R2, [R2.64] ;  /* 0x0000002402027981 */ /* 0x000ea4000c1e1b00 */
[----:B--2---:R0:W1:Y:S01]  /*3fd0*/  F2I.F64.TRUNC R0, R2 ;  /* 0x0000000200007311 */ /* 0x004062000030d100 */
[----:B------:R-:W-:Y:S05]  /*3fe0*/  BRA `(.L_x_17136) ;  /* 0x000009d000007947 */ /* 0x000fea0003800000 */
.L_x_17144:
        /* <DEDUP_REMOVED lines=28> */
.L_x_17147:
        /* <DEDUP_REMOVED lines=15> */
.L_x_17146:
[----:B------:R-:W2:Y:S02]  /*42a0*/  LDG.E.U16 R2, [R2.64] ;  /* 0x0000002402027981 */ /* 0x000ea4000c1e1500 */
[----:B--2---:R-:W-:-:S04]  /*42b0*/  PRMT R2, RZ, 0x5410, R2 ;  /* 0x00005410ff027816 */ /* 0x004fc80000000002 */
[----:B------:R0:W1:Y:S01]  /*42c0*/  F2I.FTZ.TRUNC.NTZ R0, R2 ;  /* 0x0000000200007305 */ /* 0x000062000021f100 */
[----:B------:R-:W-:Y:S05]  /*42d0*/  BRA `(.L_x_17136) ;  /* 0x000006e000007947 */ /* 0x000fea0003800000 */
.L_x_17143:
        /* <DEDUP_REMOVED lines=10> */
.L_x_17150:
        /* <DEDUP_REMOVED lines=21> */
.L_x_17154:
[----:B------:R-:W-:Y:S05]  /*44d0*/  BSYNC B1 ;  /* 0x0000000000017941 */ /* 0x000fea0003800000 */
.L_x_17153:
[----:B------:R-:W-:Y:S01]  /*44e0*/  IMAD.SHL.U32 R2, R2, 0x100000, RZ ;  /* 0x0010000002027824 */ /* 0x000fe200078e00ff */
[----:B------:R-:W-:-:S04]  /*44f0*/  LEA R3, R0, 0x3b800000, 0x17 ;  /* 0x3b80000000037811 */ /* 0x000fc800078eb8ff */
[----:B------:R-:W-:Y:S02]  /*4500*/  LOP3.LUT R4, R3, R2, R4, 0xfe, !PT ;  /* 0x0000000203047212 */ /* 0x000fe400078efe04 */
.L_x_17152:
[----:B------:R-:W-:Y:S05]  /*4510*/  BSYNC B0 ;  /* 0x0000000000007941 */ /* 0x000fea0003800000 */
.L_x_17151:
[----:B------:R-:W0:Y:S02]  /*4520*/  F2I.FTZ.TRUNC.NTZ R4, R4 ;  /* 0x0000000400047305 */ /* 0x000e24000021f100 */
[----:B0-----:R-:W-:Y:S01]  /*4530*/  PRMT R0, R4, 0x7610, R0 ;  /* 0x0000761004007816 */ /* 0x001fe20000000000 */
[----:B------:R-:W-:Y:S05]  /*4540*/  BRA `(.L_x_17136) ;  /* 0x0000047000007947 */ /* 0x000fea0003800000 */
.L_x_17149:
        /* <DEDUP_REMOVED lines=21> */
.L_x_17158:
[----:B------:R-:W-:Y:S05]  /*46a0*/  BSYNC B1 ;  /* 0x0000000000017941 */ /* 0x000fea0003800000 */
.L_x_17157:
[----:B------:R-:W-:Y:S01]  /*46b0*/  IMAD.SHL.U32 R2, R2, 0x200000, RZ ;  /* 0x0020000002027824 */ /* 0x000fe200078e00ff */
[----:B------:R-:W-:-:S04]  /*46c0*/  LEA R3, R0, 0x37800000, 0x17 ;  /* 0x3780000000037811 */ /* 0x000fc800078eb8ff */
[----:B------:R-:W-:Y:S02]  /*46d0*/  LOP3.LUT R4, R3, R2, R4, 0xfe, !PT ;  /* 0x0000000203047212 */ /* 0x000fe400078efe04 */
.L_x_17156:
[----:B------:R-:W-:Y:S05]  /*46e0*/  BSYNC B0 ;  /* 0x0000000000007941 */ /* 0x000fea0003800000 */
.L_x_17155:
[----:B------:R-:W0:Y:S02]  /*46f0*/  F2I.FTZ.TRUNC.NTZ R4, R4 ;  /* 0x0000000400047305 */ /* 0x000e24000021f100 */
[----:B0-----:R-:W-:Y:S01]  /*4700*/  PRMT R0, R4, 0x7610, R0 ;  /* 0x0000761004007816 */ /* 0x001fe20000000000 */
[----:B------:R-:W-:Y:S05]  /*4710*/  BRA `(.L_x_17136) ;  /* 0x000002a000007947 */ /* 0x000fea0003800000 */
.L_x_17148:
        /* <DEDUP_REMOVED lines=14> */
.L_x_17162:
[----:B------:R-:W-:Y:S05]  /*4800*/  BSYNC B0 ;  /* 0x0000000000007941 */ /* 0x000fea0003800000 */
.L_x_17161:
[----:B------:R-:W0:Y:S02]  /*4810*/  F2I.FTZ.TRUNC.NTZ R4, R4 ;  /* 0x0000000400047305 */ /* 0x000e24000021f100 */
[----:B0-----:R-:W-:Y:S01]  /*4820*/  PRMT R0, R4, 0x7610, R0 ;  /* 0x0000761004007816 */ /* 0x001fe20000000000 */
[----:B------:R-:W-:Y:S05]  /*4830*/  BRA `(.L_x_17136) ;  /* 0x0000018000007947 */ /* 0x000fea0003800000 */
.L_x_17135:
        /* <DEDUP_REMOVED lines=21> */
.L_x_17160:
[----:B------:R0:W5:Y:S01]  /*4990*/  LDG.E.U16 R0, [R2.64] ;  /* 0x0000002402007981 */ /* 0x000162000c1e1500 */
[----:B------:R-:W-:Y:S05]  /*49a0*/  BRA `(.L_x_17136) ;  /* 0x0000001000007947 */ /* 0x000fea0003800000 */
.L_x_17159:
[----:B------:R0:W5:Y:S02]  /*49b0*/  LDG.E.U16 R0, [R2.64] ;  /* 0x0000002402007981 */ /* 0x000164000c1e1500 */
.L_x_17136:
        /* <DEDUP_REMOVED lines=18> */
.L_x_17166:
[----:B------:R0:W-:Y:S01]  /*4ae0*/  STG.E.U8 [R16.64], R5 ;  /* 0x0000000510007986 */ /* 0x0001e2000c101124 */
[----:B------:R-:W-:Y:S05]  /*4af0*/  BRA `(.L_x_17168) ;  /* 0x00000da000007947 */ /* 0x000fea0003800000 */
.L_x_17165:
        /* <DEDUP_REMOVED lines=10> */
.L_x_17170:
[----:B------:R0:W-:Y:S01]  /*4ba0*/  STG.E [R16.64], R5 ;  /* 0x0000000510007986 */ /* 0x0001e2000c101924 */
[----:B------:R-:W-:Y:S05]  /*4bb0*/  BRA `(.L_x_17168) ;  /* 0x00000ce000007947 */ /* 0x000fea0003800000 */
.L_x_17169:
[----:B------:R0:W-:Y:S01]  /*4bc0*/  STG.E.U16 [R16.64], R5 ;  /* 0x0000000510007986 */ /* 0x0001e2000c101524 */
[----:B------:R-:W-:Y:S05]  /*4bd0*/  BRA `(.L_x_17168) ;  /* 0x00000cc000007947 */ /* 0x000fea0003800000 */
.L_x_17164:
        /* <DEDUP_REMOVED lines=9> */
.L_x_17172:
[----:B------:R-:W0:Y:S02]  /*4c70*/  I2F.S16 R0, R5 ;  /* 0x0000000500007306 */ /* 0x000e240000101400 */
[----:B0-----:R-:W-:-:S05]  /*4c80*/  F2FP.PACK_AB R0, RZ, R0 ;  /* 0x00000000ff00723e */ /* 0x001fca00000000ff */
[----:B------:R0:W-:Y:S01]  /*4c90*/  STG.E.U16 [R16.64], R0 ;  /* 0x0000000010007986 */ /* 0x0001e2000c101524 */
[----:B------:R-:W-:Y:S05]  /*4ca0*/  BRA `(.L_x_17168) ;  /* 0x00000bf000007947 */ /* 0x000fea0003800000 */
.L_x_17171:
        /* <DEDUP_REMOVED lines=10> */
.L_x_17174:
[----:B------:R-:W0:Y:S02]  /*4d50*/  I2F.S16 R5, R5 ;  /* 0x0000000500057306 */ /* 0x000e240000101400 */
[----:B0-----:R-:W-:-:S04]  /*4d60*/  F2FP.PACK_AB R3, RZ, R5 ;  /* 0x00000005ff03723e */ /* 0x001fc800000000ff */
[----:B------:R-:W-:-:S05]  /*4d70*/  PRMT R3, R3, 0x5410, RZ ;  /* 0x0000541003037816 */ /* 0x000fca00000000ff */
[----:B------:R0:W-:Y:S01]  /*4d80*/  STG.E [R16.64], R3 ;  /* 0x0000000310007986 */ /* 0x0001e2000c101924 */
[----:B------:R-:W-:Y:S05]  /*4d90*/  BRA `(.L_x_17168) ;  /* 0x00000b0000007947 */ /* 0x000fea0003800000 */
.L_x_17173:
[----:B------:R-:W0:Y:S02]  /*4da0*/  I2F.F64.S16 R2, R5 ;  /* 0x0000000500027312 */ /* 0x000e240000101c00 */
[----:B0-----:R0:W-:Y:S01]  /*4db0*/  STG.E.64 [R16.64], R2 ;  /* 0x0000000210007986 */ /* 0x0011e2000c101b24 */
[----:B------:R-:W-:Y:S05]  /*4dc0*/  BRA `(.L_x_17168) ;  /* 0x00000ad000007947 */ /* 0x000fea0003800000 */
.L_x_17163:
        /* <DEDUP_REMOVED lines=13> */
.L_x_17177:
[----:B------:R-:W0:Y:S01]  /*4ea0*/  I2F.F64.S16 R4, R5 ;  /* 0x0000000500047312 */ /* 0x000e220000101c00 */
[----:B------:R-:W-:-:S05]  /*4eb0*/  CS2R R6, SRZ ;  /* 0x0000000000067805 */ /* 0x000fca000001ff00 */
[----:B0-----:R0:W-:Y:S01]  /*4ec0*/  STG.E.128 [R16.64], R4 ;  /* 0x0000000410007986 */ /* 0x0011e2000c101d24 */
[----:B------:R-:W-:Y:S05]  /*4ed0*/  BRA `(.L_x_17168) ;  /* 0x000009c000007947 */ /* 0x000fea0003800000 */
.L_x_17176:
        /* <DEDUP_REMOVED lines=21> */
.L_x_17181:
[----:B------:R-:W-:Y:S05]  /*5030*/  BSYNC B0 ;  /* 0x0000000000007941 */ /* 0x000fea0003800000 */
.L_x_17180:
[----:B------:R-:W-:-:S05]  /*5040*/  LOP3.LUT R3, R0, R3, RZ, 0xfc, !PT ;  /* 0x0000000300037212 */ /* 0x000fca00078efcff */
[----:B------:R0:W-:Y:S01]  /*5050*/  STG.E.U8 [R16.64], R3 ;  /* 0x0000000310007986 */ /* 0x0001e2000c101124 */
[----:B------:R-:W-:Y:S05]  /*5060*/  BRA `(.L_x_17168) ;  /* 0x0000083000007947 */ /* 0x000fea0003800000 */
.L_x_17179:
        /* <DEDUP_REMOVED lines=13> */
.L_x_17183:
[----:B------:R-:W-:Y:S01]  /*5140*/  IMAD.MOV.U32 R0, RZ, RZ, 0x7f ;  /* 0x0000007fff007424 */ /* 0x000fe200078e00ff */
[----:B------:R-:W-:-:S04]  /*5150*/  ISETP.GT.U32.AND P0, PT, R2, 0x7f800000, PT ;  /* 0x7f8000000200780c */ /* 0x000fc80003f04070 */
[----:B------:R-:W-:-:S04]  /*5160*/  SEL R0, R0, 0x7c, P0 ;  /* 0x0000007c00007807 */ /* 0x000fc80000000000 */
.L_x_17184:
[----:B------:R-:W-:Y:S05]  /*5170*/  BSYNC B0 ;  /* 0x0000000000007941 */ /* 0x000fea0003800000 */
.L_x_17182:
[----:B------:R-:W-:-:S04]  /*5180*/  LOP3.LUT R2, R5, 0x80000000, RZ, 0xc0, !PT ;  /* 0x8000000005027812 */ /* 0x000fc800078ec0ff */
[----:B------:R-:W-:-:S04]  /*5190*/  SHF.R.U32.HI R3, RZ, 0x18, R2 ;  /* 0x00000018ff037819 */ /* 0x000fc80000011602 */
[----:B------:R-:W-:-:S05]  /*51a0*/  LOP3.LUT R3, R0, R3, RZ, 0xfc, !PT ;  /* 0x0000000300037212 */ /* 0x000fca00078efcff */
[----:B------:R0:W-:Y:S01]  /*51b0*/  STG.E.U8 [R16.64], R3 ;  /* 0x0000000310007986 */ /* 0x0001e2000c101124 */
[----:B------:R-:W-:Y:S05]  /*51c0*/  BRA `(.L_x_17168) ;  /* 0x000006d000007947 */ /* 0x000fea0003800000 */
.L_x_17178:
[----:B------:R-:W0:Y:S02]  /*51d0*/  I2F.S16 R0, R5 ;  /* 0x0000000500007306 */ /* 0x000e240000101400 */
[----:B0-----:R-:W-:-:S05]  /*51e0*/  F2FP.BF16.PACK_AB R0, RZ, R0 ;  /* 0x00000000ff00723e */ /* 0x001fca00000010ff */
[----:B------:R0:W-:Y:S01]  /*51f0*/  STG.E.U16 [R16.64], R0 ;  /* 0x0000000010007986 */ /* 0x0001e2000c101524 */
[----:B------:R-:W-:Y:S05]  /*5200*/  BRA `(.L_x_17168) ;  /* 0x0000069000007947 */ /* 0x000fea0003800000 */
.L_x_17175:
        /* <DEDUP_REMOVED lines=10> */
.L_x_17187:
        /* <DEDUP_REMOVED lines=17> */
.L_x_17190:
[----:B------:R-:W-:-:S04]  /*53c0*/  LOP3.LUT R2, R5, 0x80000000, RZ, 0xc0, !PT ;  /* 0x8000000005027812 */ /* 0x000fc800078ec0ff */
[----:B------:R-:W-:-:S04]  /*53d0*/  SHF.R.U32.HI R3, RZ, 0x18, R2 ;  /* 0x00000018ff037819 */ /* 0x000fc80000011602 */
[----:B------:R-:W-:-:S04]  /*53e0*/  LOP3.LUT R0, R0, R3, RZ, 0xfc, !PT ;  /* 0x0000000300007212 */ /* 0x000fc800078efcff */
[----:B------:R-:W-:Y:S02]  /*53f0*/  PRMT R8, R0, 0x7610, R8 ;  /* 0x0000761000087816 */ /* 0x000fe40000000008 */
.L_x_17189:
[----:B------:R-:W-:Y:S05]  /*5400*/  BSYNC B0 ;  /* 0x0000000000007941 */ /* 0x000fea0003800000 */
.L_x_17188:
[----:B------:R0:W-:Y:S01]  /*5410*/  STG.E.U8 [R16.64], R8 ;  /* 0x0000000810007986 */ /* 0x0001e2000c101124 */
[----:B------:R-:W-:Y:S05]  /*5420*/  BRA `(.L_x_17168) ;  /* 0x0000047000007947 */ /* 0x000fea0003800000 */
.L_x_17186:
        /* <DEDUP_REMOVED lines=17> */
.L_x_17193:
[----:B------:R-:W-:-:S04]  /*5540*/  LOP3.LUT R2, R5, 0x80000000, RZ, 0xc0, !PT ;  /* 0x8000000005027812 */ /* 0x000fc800078ec0ff */
[----:B------:R-:W-:-:S04]  /*5550*/  SHF.R.U32.HI R3, RZ, 0x18, R2 ;  /* 0x00000018ff037819 */ /* 0x000fc80000011602 */
[----:B------:R-:W-:-:S04]  /*5560*/  LOP3.LUT R0, R0, R3, RZ, 0xfc, !PT ;  /* 0x0000000300007212 */ /* 0x000fc800078efcff */
[----:B------:R-:W-:Y:S02]  /*5570*/  PRMT R8, R0, 0x7610, R8 ;  /* 0x0000761000087816 */ /* 0x000fe40000000008 */
.L_x_17192:
[----:B------:R-:W-:Y:S05]  /*5580*/  BSYNC B0 ;  /* 0x0000000000007941 */ /* 0x000fea0003800000 */
.L_x_17191:
[----:B------:R0:W-:Y:S01]  /*5590*/  STG.E.U8 [R16.64], R8 ;  /* 0x0000000810007986 */ /* 0x0001e2000c101124 */
[----:B------:R-:W-:Y:S05]  /*55a0*/  BRA `(.L_x_17168) ;  /* 0x000002f000007947 */ /* 0x000fea0003800000 */
.L_x_17185:
        /* <DEDUP_REMOVED lines=22> */
.L_x_17167:
        /* <DEDUP_REMOVED lines=20> */
.L_x_17195:
[----:B------:R-:W-:-:S04]  /*5850*/  PRMT R2, R5, 0x9910, RZ ;  /* 0x0000991005027816 */ /* 0x000fc800000000ff */
[----:B------:R-:W-:-:S05]  /*5860*/  SHF.R.S32.HI R3, RZ, 0x1f, R2 ;  /* 0x0000001fff037819 */ /* 0x000fca0000011402 */
[----:B------:R0:W-:Y:S01]  /*5870*/  STG.E.64 [R16.64], R2 ;  /* 0x0000000210007986 */ /* 0x0001e2000c101b24 */
[----:B------:R-:W-:Y:S05]  /*5880*/  BRA `(.L_x_17168) ;  /* 0x0000001000007947 */ /* 0x000fea0003800000 */
.L_x_17194:
[----:B------:R0:W-:Y:S02]  /*5890*/  STG.E [R16.64], R5 ;  /* 0x0000000510007986 */ /* 0x0001e4000c101924 */
.L_x_17168:
        /* <DEDUP_REMOVED lines=231> */
.L_x_17196:
        /* <DEDUP_REMOVED lines=18> */
.L_x_17200:
[----:B------:R0:W5:Y:S01]  /*6830*/  LDG.E.U8 R0, [R2.64] ;  /* 0x0000002402007981 */ /* 0x000162000c1e1100 */
[----:B------:R-:W-:Y:S05]  /*6840*/  BRA `(.L_x_17202) ;  /* 0x00000d7000007947 */ /* 0x000fea0003800000 */
.L_x_17199:
        /* <DEDUP_REMOVED lines=8> */
.L_x_17204:
[----:B------:R0:W5:Y:S01]  /*68d0*/  LDG.E.U16 R0, [R2.64] ;  /* 0x0000002402007981 */ /* 0x000162000c1e1500 */
[----:B------:R-:W-:Y:S05]  /*68e0*/  BRA `(.L_x_17202) ;  /* 0x00000cd000007947 */ /* 0x000fea0003800000 */
.L_x_17203:
[----:B------:R0:W5:Y:S01]  /*68f0*/  LDG.E.U16 R0, [R2.64] ;  /* 0x0000002402007981 */ /* 0x000162000c1e1500 */
[----:B------:R-:W-:Y:S05]  /*6900*/  BRA `(.L_x_17202) ;  /* 0x00000cb000007947 */ /* 0x000fea0003800000 */
.L_x_17198:
        /* <DEDUP_REMOVED lines=9> */
.L_x_17206:
[----:B------:R-:W2:Y:S02]  /*69a0*/  LDG.E.U16 R4, [R2.64] ;  /* 0x0000002402047981 */ /* 0x000ea4000c1e1500 */
[----:B--2---:R-:W-:-:S06]  /*69b0*/  HADD2.F32 R4, -RZ, R4.H0_H0 ;  /* 0x20000004ff047230 */ /* 0x004fcc0000004100 */
[----:B------:R-:W0:Y:S02]  /*69c0*/  F2I.FTZ.TRUNC.NTZ R4, R4 ;  /* 0x0000000400047305 */ /* 0x000e24000021f100 */
[----:B0-----:R-:W-:Y:S01]  /*69d0*/  PRMT R0, R4, 0x7610, R0 ;  /* 0x0000761004007816 */ /* 0x001fe20000000000 */
[----:B------:R-:W-:Y:S05]  /*69e0*/  BRA `(.L_x_17202) ;  /* 0x00000bd000007947 */ /* 0x000fea0003800000 */
.L_x_17205:
        /* <DEDUP_REMOVED lines=9> */
.L_x_17208:
[----:B------:R-:W2:Y:S02]  /*6a80*/  LDG.E.U16 R2, [R2.64] ;  /* 0x0000002402027981 */ /* 0x000ea4000c1e1500 */
[----:B--2---:R-:W-:-:S06]  /*6a90*/  HADD2.F32 R4, -RZ, R2.H0_H0 ;  /* 0x20000002ff047230 */ /* 0x004fcc0000004100 */
[----:B------:R-:W0:Y:S02]  /*6aa0*/  F2I.FTZ.TRUNC.NTZ R4, R4 ;  /* 0x0000000400047305 */ /* 0x000e24000021f100 */
[----:B0-----:R-:W-:Y:S01]  /*6ab0*/  PRMT R0, R4, 0x7610, R0 ;  /* 0x0000761004007816 */ /* 0x001fe20000000000 */
[----:B------:R-:W-:Y:S05]  /*6ac0*/  BRA `(.L_x_17202) ;  /* 0x00000af000007947 */ /* 0x000fea0003800000 */
.L_x_17207:
[----:B------:R-:W2:Y:S02]  /*6ad0*/  LDG.E.64 R2, [R2.64] ;  /* 0x0000002402027981 */ /* 0x000ea4000c1e1b00 */
[----:B--2---:R0:W1:Y:S01]  /*6ae0*/  F2I.F64.TRUNC R0, R2 ;  /* 0x0000000200007311 */ /* 0x004062000030d100 */
[----:B------:R-:W-:Y:S05]  /*6af0*/  BRA `(.L_x_17202) ;  /* 0x00000ac000007947 */ /* 0x000fea0003800000 */
.L_x_17197:
        /* <DEDUP_REMOVED lines=12> */
.L_x_17211:
[----:B------:R-:W2:Y:S02]  /*6bc0*/  LDG.E.64 R2, [R2.64] ;  /* 0x0000002402027981 */ /* 0x000ea4000c1e1b00 */
[----:B--2---:R0:W1:Y:S01]  /*6bd0*/  F2I.F64.TRUNC R0, R2 ;  /* 0x0000000200007311 */ /* 0x004062000030d100 */
[----:B------:R-:W-:Y:S05]  /*6be0*/  BRA `(.L_x_17202) ;  /* 0x000009d000007947 */ /* 0x000fea0003800000 */
.L_x_17210:
        /* <DEDUP_REMOVED lines=28> */
.L_x_17213:
        /* <DEDUP_REMOVED lines=15> */
.L_x_17212:
[----:B------:R-:W2:Y:S02]  /*6ea0*/  LDG.E.U16 R2, [R2.64] ;  /* 0x0000002402027981 */ /* 0x000ea4000c1e1500 */
[----:B--2---:R-:W-:-:S04]  /*6eb0*/  PRMT R2, RZ, 0x5410, R2 ;  /* 0x00005410ff027816 */ /* 0x004fc80000000002 */
[----:B------:R0:W1:Y:S01]  /*6ec0*/  F2I.FTZ.TRUNC.NTZ R0, R2 ;  /* 0x0000000200007305 */ /* 0x000062000021f100 */
[----:B------:R-:W-:Y:S05]  /*6ed0*/  BRA `(.L_x_17202) ;  /* 0x000006e000007947 */ /* 0x000fea0003800000 */
.L_x_17209:
        /* <DEDUP_REMOVED lines=10> */
.L_x_17216:
        /* <DEDUP_REMOVED lines=21> */
.L_x_17220:
[----:B------:R-:W-:Y:S05]  /*70d0*/  BSYNC B1 ;  /* 0x0000000000017941 */ /* 0x000fea0003800000 */
.L_x_17219:
[----:B------:R-:W-:Y:S01]  /*70e0*/  IMAD.SHL.U32 R2, R2, 0x100000, RZ ;  /* 0x0010000002027824 */ /* 0x000fe200078e00ff */
[----:B------:R-:W-:-:S04]  /*70f0*/  LEA R3, R0, 0x3b800000, 0x17 ;  /* 0x3b80000000037811 */ /* 0x000fc800078eb8ff */
[----:B------:R-:W-:Y:S02]  /*7100*/  LOP3.LUT R4, R3, R2, R4, 0xfe, !PT ;  /* 0x0000000203047212 */ /* 0x000fe400078efe04 */
.L_x_17218:
[----:B------:R-:W-:Y:S05]  /*7110*/  BSYNC B0 ;  /* 0x0000000000007941 */ /* 0x000fea0003800000 */
.L_x_17217:
[----:B------:R-:W0:Y:S02]  /*7120*/  F2I.FTZ.TRUNC.NTZ R4, R4 ;  /* 0x0000000400047305 */ /* 0x000e24000021f100 */
[----:B0-----:R-:W-:Y:S01]  /*7130*/  PRMT R0, R4, 0x7610, R0 ;  /* 0x0000761004007816 */ /* 0x001fe20000000000 */
[----:B------:R-:W-:Y:S05]  /*7140*/  BRA `(.L_x_17202) ;  /* 0x0000047000007947 */ /* 0x000fea0003800000 */
.L_x_17215:
        /* <DEDUP_REMOVED lines=21> */
.L_x_17224:
[----:B------:R-:W-:Y:S05]  /*72a0*/  BSYNC B1 ;  /* 0x0000000000017941 */ /* 0x000fea0003800000 */
.L_x_17223:
[----:B------:R-:W-:Y:S01]  /*72b0*/  IMAD.SHL.U32 R2, R2, 0x200000, RZ ;  /* 0x0020000002027824 */ /* 0x000fe200078e00ff */
[----:B------:R-:W-:-:S04]  /*72c0*/  LEA R3, R0, 0x37800000, 0x17 ;  /* 0x3780000000037811 */ /* 0x000fc800078eb8ff */
[----:B------:R-:W-:Y:S02]  /*72d0*/  LOP3.LUT R4, R3, R2, R4, 0xfe, !PT ;  /* 0x0000000203047212 */ /* 0x000fe400078efe04 */
.L_x_17222:
[----:B------:R-:W-:Y:S05]  /*72e0*/  BSYNC B0 ;  /* 0x0000000000007941 */ /* 0x000fea0003800000 */
.L_x_17221:
[----:B------:R-:W0:Y:S02]  /*72f0*/  F2I.FTZ.TRUNC.NTZ R4, R4 ;  /* 0x0000000400047305 */ /* 0x000e24000021f100 */
[----:B0-----:R-:W-:Y:S01]  /*7300*/  PRMT R0, R4, 0x7610, R0 ;  /* 0x0000761004007816 */ /* 0x001fe20000000000 */
[----:B------:R-:W-:Y:S05]  /*7310*/  BRA `(.L_x_17202) ;  /* 0x000002a000007947 */ /* 0x000fea0003800000 */
.L_x_17214:
        /* <DEDUP_REMOVED lines=14> */
.L_x_17228:
[----:B------:R-:W-:Y:S05]  /*7400*/  BSYNC B0 ;  /* 0x0000000000007941 */ /* 0x000fea0003800000 */
.L_x_17227:
[----:B------:R-:W0:Y:S02]  /*7410*/  F2I.FTZ.TRUNC.NTZ R4, R4 ;  /* 0x0000000400047305 */ /* 0x000e24000021f100 */
[----:B0-----:R-:W-:Y:S01]  /*7420*/  PRMT R0, R4, 0x7610, R0 ;  /* 0x0000761004007816 */ /* 0x001fe20000000000 */
[----:B------:R-:W-:Y:S05]  /*7430*/  BRA `(.L_x_17202) ;  /* 0x0000018000007947 */ /* 0x000fea0003800000 */
.L_x_17201:
        /* <DEDUP_REMOVED lines=21> */
.L_x_17226:
[----:B------:R0:W5:Y:S01]  /*7590*/  LDG.E.U16 R0, [R2.64] ;  /* 0x0000002402007981 */ /* 0x000162000c1e1500 */
[----:B------:R-:W-:Y:S05]  /*75a0*/  BRA `(.L_x_17202) ;  /* 0x0000001000007947 */ /* 0x000fea0003800000 */
.L_x_17225:
[----:B------:R0:W5:Y:S02]  /*75b0*/  LDG.E.U16 R0, [R2.64] ;  /* 0x0000002402007981 */ /* 0x000164000c1e1500 */
.L_x_17202:
        /* <DEDUP_REMOVED lines=18> */
.L_x_17232:
[----:B------:R0:W-:Y:S01]  /*76e0*/  STG.E.U8 [R16.64], R5 ;  /* 0x0000000510007986 */ /* 0x0001e2000c101124 */
[----:B------:R-:W-:Y:S05]  /*76f0*/  BRA `(.L_x_17234) ;  /* 0x00000da000007947 */ /* 0x000fea0003800000 */
.L_x_17231:
        /* <DEDUP_REMOVED lines=10> */
.L_x_17236:
[----:B------:R0:W-:Y:S01]  /*77a0*/  STG.E [R16.64], R5 ;  /* 0x0000000510007986 */ /* 0x0001e2000c101924 */
[----:B------:R-:W-:Y:S05]  /*77b0*/  BRA `(.L_x_17234) ;  /* 0x00000ce000007947 */ /* 0x000fea0003800000 */
.L_x_17235:
[----:B------:R0:W-:Y:S01]  /*77c0*/  STG.E.U16 [R16.64], R5 ;  /* 0x0000000510007986 */ /* 0x0001e2000c101524 */
[----:B------:R-:W-:Y:S05]  /*77d0*/  BRA `(.L_x_17234) ;  /* 0x00000cc000007947 */ /* 0x000fea0003800000 */
.L_x_17230:
        /* <DEDUP_REMOVED lines=9> */
.L_x_17238:
[----:B------:R-:W0:Y:S02]  /*7870*/  I2F.S16 R0, R5 ;  /* 0x0000000500007306 */ /* 0x000e240000101400 */
[----:B0-----:R-:W-:-:S05]  /*7880*/  F2FP.PACK_AB R0, RZ, R0 ;  /* 0x00000000ff00723e */ /* 0x001fca00000000ff */
[----:B------:R0:W-:Y:S01]  /*7890*/  STG.E.U16 [R16.64], R0 ;  /* 0x0000000010007986 */ /* 0x0001e2000c101524 */
[----:B------:R-:W-:Y:S05]  /*78a0*/  BRA `(.L_x_17234) ;  /* 0x00000bf000007947 */ /* 0x000fea0003800000 */
.L_x_17237:
        /* <DEDUP_REMOVED lines=10> */
.L_x_17240:
[----:B------:R-:W0:Y:S02]  /*7950*/  I2F.S16 R5, R5 ;  /* 0x0000000500057306 */ /* 0x000e240000101400 */
[----:B0-----:R-:W-:-:S04]  /*7960*/  F2FP.PACK_AB R3, RZ, R5 ;  /* 0x00000005ff03723e */ /* 0x001fc800000000ff */
[----:B------:R-:W-:-:S05]  /*7970*/  PRMT R3, R3, 0x5410, RZ ;  /* 0x0000541003037816 */ /* 0x000fca00000000ff */
[----:B------:R0:W-:Y:S01]  /*7980*/  STG.E [R16.64], R3 ;  /* 0x0000000310007986 */ /* 0x0001e2000c101924 */
[----:B------:R-:W-:Y:S05]  /*7990*/  BRA `(.L_x_17234) ;  /* 0x00000b0000007947 */ /* 0x000fea0003800000 */
.L_x_17239:
[----:B------:R-:W0:Y:S02]  /*79a0*/  I2F.F64.S16 R2, R5 ;  /* 0x0000000500027312 */ /* 0x000e240000101c00 */
[----:B0-----:R0:W-:Y:S01]  /*79b0*/  STG.E.64 [R16.64], R2 ;  /* 0x0000000210007986 */ /* 0x0011e2000c101b24 */
[----:B------:R-:W-:Y:S05]  /*79c0*/  BRA `(.L_x_17234) ;  /* 0x00000ad000007947 */ /* 0x000fea0003800000 */
.L_x_17229:
        /* <DEDUP_REMOVED lines=13> */
.L_x_17243:
[----:B------:R-:W0:Y:S01]  /*7aa0*/  I2F.F64.S16 R4, R5 ;  /* 0x0000000500047312 */ /* 0x000e220000101c00 */
[----:B------:R-:W-:-:S05]  /*7ab0*/  CS2R R6, SRZ ;  /* 0x0000000000067805 */ /* 0x000fca000001ff00 */
[----:B0-----:R0:W-:Y:S01]  /*7ac0*/  STG.E.128 [R16.64], R4 ;  /* 0x0000000410007986 */ /* 0x0011e2000c101d24 */
[----:B------:R-:W-:Y:S05]  /*7ad0*/  BRA `(.L_x_17234) ;  /* 0x000009c000007947 */ /* 0x000fea0003800000 */
.L_x_17242:
        /* <DEDUP_REMOVED lines=21> */
.L_x_17247:
[----:B------:R-:W-:Y:S05]  /*7c30*/  BSYNC B0 ;  /* 0x0000000000007941 */ /* 0x000fea0003800000 */
.L_x_17246:
[----:B------:R-:W-:-:S05]  /*7c40*/  LOP3.LUT R3, R0, R3, RZ, 0xfc, !PT ;  /* 0x0000000300037212 */ /* 0x000fca00078efcff */
[----:B------:R0:W-:Y:S01]  /*7c50*/  STG.E.U8 [R16.64], R3 ;  /* 0x0000000310007986 */ /* 0x0001e2000c101124 */
[----:B------:R-:W-:Y:S05]  /*7c60*/  BRA `(.L_x_17234) ;  /* 0x0000083000007947 */ /* 0x000fea0003800000 */
.L_x_17245:
        /* <DEDUP_REMOVED lines=13> */
.L_x_17249:
[----:B------:R-:W-:Y:S01]  /*7d40*/  IMAD.MOV.U32 R0, RZ, RZ, 0x7f ;  /* 0x0000007fff007424 */ /* 0x000fe200078e00ff */
[----:B------:R-:W-:-:S04]  /*7d50*/  ISETP.GT.U32.AND P0, PT, R2, 0x7f800000, PT ;  /* 0x7f8000000200780c */ /* 0x000fc80003f04070 */
[----:B------:R-:W-:-:S04]  /*7d60*/  SEL R0, R0, 0x7c, P0 ;  /* 0x0000007c00007807 */ /* 0x000fc80000000000 */
.L_x_17250:
[----:B------:R-:W-:Y:S05]  /*7d70*/  BSYNC B0 ;  /* 0x0000000000007941 */ /* 0x000fea0003800000 */
.L_x_17248:
[----:B------:R-:W-:-:S04]  /*7d80*/  LOP3.LUT R2, R5, 0x80000000, RZ, 0xc0, !PT ;  /* 0x8000000005027812 */ /* 0x000fc800078ec0ff */
[----:B------:R-:W-:-:S04]  /*7d90*/  SHF.R.U32.HI R3, RZ, 0x18, R2 ;  /* 0x00000018ff037819 */ /* 0x000fc80000011602 */
[----:B------:R-:W-:-:S05]  /*7da0*/  LOP3.LUT R3, R0, R3, RZ, 0xfc, !PT ;  /* 0x0000000300037212 */ /* 0x000fca00078efcff */
[----:B------:R0:W-:Y:S01]  /*7db0*/  STG.E.U8 [R16.64], R3 ;  /* 0x0000000310007986 */ /* 0x0001e2000c101124 */
[----:B------:R-:W-:Y:S05]  /*7dc0*/  BRA `(.L_x_17234) ;  /* 0x000006d000007947 */ /* 0x000fea0003800000 */
.L_x_17244:
[----:B------:R-:W0:Y:S02]  /*7dd0*/  I2F.S16 R0, R5 ;  /* 0x0000000500007306 */ /* 0x000e240000101400 */
[----:B0-----:R-:W-:-:S05]  /*7de0*/  F2FP.BF16.PACK_AB R0, RZ, R0 ;  /* 0x00000000ff00723e */ /* 0x001fca00000010ff */
[----:B------:R0:W-:Y:S01]  /*7df0*/  STG.E.U16 [R16.64], R0 ;  /* 0x0000000010007986 */ /* 0x0001e2000c101524 */
[----:B------:R-:W-:Y:S05]  /*7e00*/  BRA `(.L_x_17234) ;  /* 0x0000069000007947 */ /* 0x000fea0003800000 */
.L_x_17241:
        /* <DEDUP_REMOVED lines=10> */
.L_x_17253:
        /* <DEDUP_REMOVED lines=17> */
.L_x_17256:
[----:B------:R-:W-:-:S04]  /*7fc0*/  LOP3.LUT R2, R5, 0x80000000, RZ, 0xc0, !PT ;  /* 0x8000000005027812 */ /* 0x000fc800078ec0ff */
[----:B------:R-:W-:-:S04]  /*7fd0*/  SHF.R.U32.HI R3, RZ, 0x18, R2 ;  /* 0x00000018ff037819 */ /* 0x000fc80000011602 */
[----:B------:R-:W-:-:S04]  /*7fe0*/  LOP3.LUT R0, R0, R3, RZ, 0xfc, !PT ;  /* 0x0000000300007212 */ /* 0x000fc800078efcff */
[----:B------:R-:W-:Y:S02]  /*7ff0*/  PRMT R8, R0, 0x7610, R8 ;  /* 0x0000761000087816 */ /* 0x000fe40000000008 */
.L_x_17255:
[----:B------:R-:W-:Y:S05]  /*8000*/  BSYNC B0 ;  /* 0x0000000000007941 */ /* 0x000fea0003800000 */
.L_x_17254:
[----:B------:R0:W-:Y:S01]  /*8010*/  STG.E.U8 [R16.64], R8 ;  /* 0x0000000810007986 */ /* 0x0001e2000c101124 */
[----:B------:R-:W-:Y:S05]  /*8020*/  BRA `(.L_x_17234) ;  /* 0x0000047000007947 */ /* 0x000fea0003800000 */
.L_x_17252:
        /* <DEDUP_REMOVED lines=17> */
.L_x_17259:
[----:B------:R-:W-:-:S04]  /*8140*/  LOP3.LUT R2, R5, 0x80000000, RZ, 0xc0, !PT ;  /* 0x8000000005027812 */ /* 0x000fc800078ec0ff */
[----:B------:R-:W-:-:S04]  /*8150*/  SHF.R.U32.HI R3, RZ, 0x18, R2 ;  /* 0x00000018ff037819 */ /* 0x000fc80000011602 */
[----:B------:R-:W-:-:S04]  /*8160*/  LOP3.LUT R0, R0, R3, RZ, 0xfc, !PT ;  /* 0x0000000300007212 */ /* 0x000fc800078efcff */
[----:B------:R-:W-:Y:S02]  /*8170*/  PRMT R8, R0, 0x7610, R8 ;  /* 0x0000761000087816 */ /* 0x000fe40000000008 */
.L_x_17258:
[----:B------:R-:W-:Y:S05]  /*8180*/  BSYNC B0 ;  /* 0x0000000000007941 */ /* 0x000fea0003800000 */
.L_x_17257:
[----:B------:R0:W-:Y:S01]  /*8190*/  STG.E.U8 [R16.64], R8 ;  /* 0x0000000810007986 */ /* 0x0001e2000c101124 */
[----:B------:R-:W-:Y:S05]  /*81a0*/  BRA `(.L_x_17234) ;  /* 0x000002f000007947 */ /* 0x000fea0003800000 */
.L_x_17251:
        /* <DEDUP_REMOVED lines=22> */
.L_x_17233:
        /* <DEDUP_REMOVED lines=20> */
.L_x_17261:
[----:B------:R-:W-:-:S04]  /*8450*/  PRMT R2, R5, 0x9910, RZ ;  /* 0x0000991005027816 */ /* 0x000fc800000000ff */
[----:B------:R-:W-:-:S05]  /*8460*/  SHF.R.S32.HI R3, RZ, 0x1f, R2 ;  /* 0x0000001fff037819 */ /* 0x000fca0000011402 */
[----:B------:R0:W-:Y:S01]  /*8470*/  STG.E.64 [R16.64], R2 ;  /* 0x0000000210007986 */ /* 0x0001e2000c101b24 */
[----:B------:R-:W-:Y:S05]  /*8480*/  BRA `(.L_x_17234) ;  /* 0x0000001000007947 */ /* 0x000fea0003800000 */
.L_x_17260:
[----:B------:R0:W-:Y:S02]  /*8490*/  STG.E [R16.64], R5 ;  /* 0x0000000510007986 */ /* 0x0001e4000c101924 */
.L_x_17234:
[----:B------:R-:W-:Y:S02]  /*84a0*/  IADD3 R19, R19, 0x80, RZ ;  /* 0x0000008013137810 */ /* 0x000fe40007ffe0ff */
.L_x_17129:
[----:B------:R-:W-:Y:S05]  /*84b0*/  BSYNC B6 ;  /* 0x0000000000067941 */ /* 0x000fea0003800000 */
.L_x_17128:
        /* <DEDUP_REMOVED lines=230> */
.L_x_17262:
        /* <DEDUP_REMOVED lines=18> */
.L_x_17266:
[----:B------:R0:W5:Y:S01]  /*9440*/  LDG.E.U8 R0, [R2.64] ;  /* 0x0000002402007981 */ /* 0x000162000c1e1100 */
[----:B------:R-:W-:Y:S05]  /*9450*/  BRA `(.L_x_17268) ;  /* 0x00000d7000007947 */ /* 0x000fea0003800000 */
.L_x_17265:
        /* <DEDUP_REMOVED lines=8> */
.L_x_17270:
[----:B------:R0:W5:Y:S01]  /*94e0*/  LDG.E.U16 R0, [R2.64] ;  /* 0x0000002402007981 */ /* 0x000162000c1e1500 */
[----:B------:R-:W-:Y:S05]  /*94f0*/  BRA `(.L_x_17268) ;  /* 0x00000cd000007947 */ /* 0x000fea0003800000 */
.L_x_17269:
[----:B------:R0:W5:Y:S01]  /*9500*/  LDG.E.U16 R0, [R2.64] ;  /* 0x0000002402007981 */ /* 0x000162000c1e1500 */
[----:B------:R-:W-:Y:S05]  /*9510*/  BRA `(.L_x_17268) ;  /* 0x00000cb000007947 */ /* 0x000fea0003800000 */
.L_x_17264:
        /* <DEDUP_REMOVED lines=9> */
.L_x_17272:
[----:B------:R-:W2:Y:S02]  /*95b0*/  LDG.E.U16 R4, [R2.64] ;  /* 0x0000002402047981 */ /* 0x000ea4000c1e1500 */
[----:B--2---:R-:W-:-:S06]  /*95c0*/  HADD2.F32 R4, -RZ, R4.H0_H0 ;  /* 0x20000004ff047230 */ /* 0x004fcc0000004100 */
[----:B------:R-:W0:Y:S02]  /*95d0*/  F2I.FTZ.TRUNC.NTZ R4, R4 ;  /* 0x0000000400047305 */ /* 0x000e24000021f100 */
[----:B0-----:R-:W-:Y:S01]  /*95e0*/  PRMT R0, R4, 0x7610, R0 ;  /* 0x0000761004007816 */ /* 0x001fe20000000000 */
[----:B------:R-:W-:Y:S05]  /*95f0*/  BRA `(.L_x_17268) ;  /* 0x00000bd000007947 */ /* 0x000fea0003800000 */
.L_x_17271:
        /* <DEDUP_REMOVED lines=9> */
.L_x_17274:
[----:B------:R-:W2:Y:S02]  /*9690*/  LDG.E.U16 R2, [R2.64] ;  /* 0x0000002402027981 */ /* 0x000ea4000c1e1500 */
[----:B--2---:R-:W-:-:S06]  /*96a0*/  HADD2.F32 R4, -RZ, R2.H0_H0 ;  /* 0x20000002ff047230 */ /* 0x004fcc0000004100 */
[----:B------:R-:W0:Y:S02]  /*96b0*/  F2I.FTZ.TRUNC.NTZ R4, R4 ;  /* 0x0000000400047305 */ /* 0x000e24000021f100 */
[----:B0-----:R-:W-:Y:S01]  /*96c0*/  PRMT R0, R4, 0x7610, R0 ;  /* 0x0000761004007816 */ /* 0x001fe20000000000 */
[----:B------:R-:W-:Y:S05]  /*96d0*/  BRA `(.L_x_17268) ;  /* 0x00000af000007947 */ /* 0x000fea0003800000 */
.L_x_17273:
[----:B------:R-:W2:Y:S02]  /*96e0*/  LDG.E.64 R2, [R2.64] ;  /* 0x0000002402027981 */ /* 0x000ea4000c1e1b00 */
[----:B--2---:R0:W1:Y:S01]  /*96f0*/  F2I.F64.TRUNC R0, R2 ;  /* 0x0000000200007311 */ /* 0x004062000030d100 */
[----:B------:R-:W-:Y:S05]  /*9700*/  BRA `(.L_x_17268) ;  /* 0x00000ac000007947 */ /* 0x000fea0003800000 */
.L_x_17263:
        /* <DEDUP_REMOVED lines=12> */
.L_x_17277:
[----:B------:R-:W2:Y:S02]  /*97d0*/  LDG.E.64 R2, [R2.64] ;  /* 0x0000002402027981 */ /* 0x000ea4000c1e1b00 */
[----:B--2---:R0:W1:Y:S01]  /*97e0*/  F2I.F64.TRUNC R0, R2 ;  /* 0x0000000200007311 */ /* 0x004062000030d100 */
[----:B------:R-:W-:Y:S05]  /*97f0*/  BRA `(.L_x_17268) ;  /* 0x000009d000007947 */ /* 0x000fea0003800000 */
.L_x_17276:
        /* <DEDUP_REMOVED lines=28> */
.L_x_17279:
        /* <DEDUP_REMOVED lines=15> */
.L_x_17278:
[----:B------:R-:W2:Y:S02]  /*9ab0*/  LDG.E.U16 R2, [R2.64] ;  /* 0x0000002402027981 */ /* 0x000ea4000c1e1500 */
[----:B--2---:R-:W-:-:S04]  /*9ac0*/  PRMT R2, RZ, 0x5410, R2 ;  /* 0x00005410ff027816 */ /* 0x004fc80000000002 */
[----:B------:R0:W1:Y:S01]  /*9ad0*/  F2I.FTZ.TRUNC.NTZ R0, R2 ;  /* 0x0000000200007305 */ /* 0x000062000021f100 */
[----:B------:R-:W-:Y:S05]  /*9ae0*/  BRA `(.L_x_17268) ;  /* 0x000006e000007947 */ /* 0x000fea0003800000 */
.L_x_17275:
        /* <DEDUP_REMOVED lines=10> */
.L_x_17282:
        /* <DEDUP_REMOVED lines=21> */
.L_x_17286:
[----:B------:R-:W-:Y:S05]  /*9ce0*/  BSYNC B1 ;  /* 0x0000000000017941 */ /* 0x000fea0003800000 */
.L_x_17285:
[----:B------:R-:W-:Y:S01]  /*9cf0*/  IMAD.SHL.U32 R2, R2, 0x100000, RZ ;  /* 0x0010000002027824 */ /* 0x000fe200078e00ff */
[----:B------:R-:W-:-:S04]  /*9d00*/  LEA R3, R0, 0x3b800000, 0x17 ;  /* 0x3b80000000037811 */ /* 0x000fc800078eb8ff */
[----:B------:R-:W-:Y:S02]  /*9d10*/  LOP3.LUT R4, R3, R2, R4, 0xfe, !PT ;  /* 0x0000000203047212 */ /* 0x000fe400078efe04 */
.L_x_17284:
[----:B------:R-:W-:Y:S05]  /*9d20*/  BSYNC B0 ;  /* 0x0000000000007941 */ /* 0x000fea0003800000 */
.L_x_17283:
[----:B------:R-:W0:Y:S02]  /*9d30*/  F2I.FTZ.TRUNC.NTZ R4, R4 ;  /* 0x0000000400047305 */ /* 0x000e24000021f100 */
[----:B0-----:R-:W-:Y:S01]  /*9d40*/  PRMT R0, R4, 0x7610, R0 ;  /* 0x0000761004007816 */ /* 0x001fe20000000000 */
[----:B------:R-:W-:Y:S05]  /*9d50*/  BRA `(.L_x_17268) ;  /* 0x0000047000007947 */ /* 0x000fea0003800000 */
.L_x_17281:
        /* <DEDUP_REMOVED lines=21> */
.L_x_17290:
[----:B------:R-:W-:Y:S05]  /*9eb0*/  BSYNC B1 ;  /* 0x0000000000017941 */ /* 0x000fea0003800000 */
.L_x_17289:
[----:B------:R-:W-:Y:S01]  /*9ec0*/  IMAD.SHL.U32 R2, R2, 0x200000, RZ ;  /* 0x0020000002027824 */ /* 0x000fe200078e00ff */
[----:B------:R-:W-:-:S04]  /*9ed0*/  LEA R3, R0, 0x37800000, 0x17 ;  /* 0x3780000000037811 */ /* 0x000fc800078eb8ff */
[----:B------:R-:W-:Y:S02]  /*9ee0*/  LOP3.LUT R4, R3, R2, R4, 0xfe, !PT ;  /* 0x0000000203047212 */ /* 0x000fe400078efe04 */
.L_x_17288:
[----:B------:R-:W-:Y:S05]  /*9ef0*/  BSYNC B0 ;  /* 0x0000000000007941 */ /* 0x000fea0003800000 */
.L_x_17287:
[----:B------:R-:W0:Y:S02]  /*9f00*/  F2I.FTZ.TRUNC.NTZ R4, R4 ;  /* 0x0000000400047305 */ /* 0x000e24000021f100 */
[----:B0-----:R-:W-:Y:S01]  /*9f10*/  PRMT R0, R4, 0x7610, R0 ;  /* 0x0000761004007816 */ /* 0x001fe20000000000 */
[----:B------:R-:W-:Y:S05]  /*9f20*/  BRA `(.L_x_17268) ;  /* 0x000002a000007947 */ /* 0x000fea0003800000 */
.L_x_17280:
        /* <DEDUP_REMOVED lines=14> */
.L_x_17294:
[----:B------:R-:W-:Y:S05]  /*a010*/  BSYNC B0 ;  /* 0x0000000000007941 */ /* 0x000fea0003800000 */
.L_x_17293:
[----:B------:R-:W0:Y:S02]  /*a020*/  F2I.FTZ.TRUNC.NTZ R4, R4 ;  /* 0x0000000400047305 */ /* 0x000e24000021f100 */
[----:B0-----:R-:W-:Y:S01]  /*a030*/  PRMT R0, R4, 0x7610, R0 ;  /* 0x0000761004007816 */ /* 0x001fe20000000000 */
[----:B------:R-:W-:Y:S05]  /*a040*/  BRA `(.L_x_17268) ;  /* 0x0000018000007947 */ /* 0x000fea0003800000 */
.L_x_17267:
        /* <DEDUP_REMOVED lines=21> */
.L_x_17292:
[----:B------:R0:W5:Y:S01]  /*a1a0*/  LDG.E.U16 R0, [R2.64] ;  /* 0x0000002402007981 */ /* 0x000162000c1e1500 */
[----:B------:R-:W-:Y:S05]  /*a1b0*/  BRA `(.L_x_17268) ;  /* 0x0000001000007947 */ /* 0x000fea0003800000 */
.L_x_17291:
[----:B------:R0:W5:Y:S02]  /*a1c0*/  LDG.E.U16 R0, [R2.64] ;  /* 0x0000002402007981 */ /* 0x000164000c1e1500 */
.L_x_17268:
        /* <DEDUP_REMOVED lines=16> */
[----:B------:R-:W-:Y:S01]  /*a2d0*/  STG.E.U8 [R16.64], R5 ;  /* 0x0000000510007986 */ /* 0x000fe2000c101124 */
[----:B------:R-:W-:Y:S05]  /*a2e0*/  EXIT ;  /* 0x000000000000794d */ /* 0x000fea0003800000 */
.L_x_17298:
[----:B------:R-:W-:Y:S01]  /*a2f0*/  STG.E.U8 [R16.64], R5 ;  /* 0x0000000510007986 */ /* 0x000fe2000c101124 */
[----:B------:R-:W-:Y:S05]  /*a300*/  EXIT ;  /* 0x000000000000794d */ /* 0x000fea0003800000 */
.L_x_17297:
        /* <DEDUP_REMOVED lines=8> */
[----:B------:R-:W-:Y:S01]  /*a390*/  STG.E.64 [R16.64], R2 ;  /* 0x0000000210007986 */ /* 0x000fe2000c101b24 */
[----:B------:R-:W-:Y:S05]  /*a3a0*/  EXIT ;  /* 0x000000000000794d */ /* 0x000fea0003800000 */
.L_x_17301:
[----:B------:R-:W-:Y:S01]  /*a3b0*/  STG.E [R16.64], R5 ;  /* 0x0000000510007986 */ /* 0x000fe2000c101924 */
[----:B------:R-:W-:Y:S05]  /*a3c0*/  EXIT ;  /* 0x000000000000794d */ /* 0x000fea0003800000 */
.L_x_17300:
[----:B------:R-:W-:Y:S01]  /*a3d0*/  STG.E.U16 [R16.64], R5 ;  /* 0x0000000510007986 */ /* 0x000fe2000c101524 */
[----:B------:R-:W-:Y:S05]  /*a3e0*/  EXIT ;  /* 0x000000000000794d */ /* 0x000fea0003800000 */
.L_x_17296:
[----:B------:R-:W-:-:S13]  /*a3f0*/  ISETP.GT.AND P0, PT, R2, 0x6, PT ;  /* 0x000000060200780c */ /* 0x000fda0003f04270 */
[----:B------:R-:W-:Y:S05]  /*a400*/  @P0 BRA `(.L_x_17302) ;  /* 0x000000b000000947 */ /* 0x000fea0003800000 */
[----:B------:R-:W-:-:S13]  /*a410*/  ISETP.NE.AND P0, PT, R2, 0x5, PT ;  /* 0x000000050200780c */ /* 0x000fda0003f05270 */
[----:B------:R-:W-:Y:S05]  /*a420*/  @!P0 BRA `(.L_x_17303) ;  /* 0x0000005000008947 */ /* 0x000fea0003800000 */
[----:B------:R-:W-:-:S13]  /*a430*/  ISETP.NE.AND P0, PT, R2, 0x6, PT ;  /* 0x000000060200780c */ /* 0x000fda0003f05270 */
[----:B------:R-:W-:Y:S05]  /*a440*/  @P0 BRA `(.L_x_17299) ;  /* 0x00000ad000000947 */ /* 0x000fea0003800000 */
[----:B------:R-:W0:Y:S02]  /*a450*/  I2F.S16 R3, R5 ;  /* 0x0000000500037306 */ /* 0x000e240000101400 */
[----:B0-----:R-:W-:Y:S01]  /*a460*/  STG.E [R16.64], R3 ;  /* 0x0000000310007986 */ /* 0x001fe2000c101924 */
[----:B------:R-:W-:Y:S05]  /*a470*/  EXIT ;  /* 0x000000000000794d */ /* 0x000fea0003800000 */
.L_x_17303:
[----:B------:R-:W0:Y:S02]  /*a480*/  I2F.S16 R0, R5 ;  /* 0x0000000500007306 */ /* 0x000e240000101400 */
[----:B0-----:R-:W-:-:S05]  /*a490*/  F2FP.PACK_AB R0, RZ, R0 ;  /* 0x00000000ff00723e */ /* 0x001fca00000000ff */
[----:B------:R-:W-:Y:S01]  /*a4a0*/  STG.E.U16 [R16.64], R0 ;  /* 0x0000000010007986 */ /* 0x000fe2000c101524 */
[----:B------:R-:W-:Y:S05]  /*a4b0*/  EXIT ;  /* 0x000000000000794d */ /* 0x000fea0003800000 */
.L_x_17302:
        /* <DEDUP_REMOVED lines=8> */
[----:B0-----:R-:W-:Y:S01]  /*a540*/  STG.E.64 [R16.64], R2 ;  /* 0x0000000210007986 */ /* 0x001fe2000c101b24 */
[----:B------:R-:W-:Y:S05]  /*a550*/  EXIT ;  /* 0x000000000000794d */ /* 0x000fea0003800000 */
.L_x_17305:
[----:B------:R-:W0:Y:S02]  /*a560*/  I2F.S16 R5, R5 ;  /* 0x0000000500057306 */ /* 0x000e240000101400 */
[----:B0-----:R-:W-:-:S04]  /*a570*/  F2FP.PACK_AB R3, RZ, R5 ;  /* 0x00000005ff03723e */ /* 0x001fc800000000ff */
[----:B------:R-:W-:-:S05]  /*a580*/  PRMT R3, R3, 0x5410, RZ ;  /* 0x0000541003037816 */ /* 0x000fca00000000ff */
[----:B------:R-:W-:Y:S01]  /*a590*/  STG.E [R16.64], R3 ;  /* 0x0000000310007986 */ /* 0x000fe2000c101924 */
[----:B------:R-:W-:Y:S05]  /*a5a0*/  EXIT ;  /* 0x000000000000794d */ /* 0x000fea0003800000 */
.L_x_17304:
[----:B------:R-:W0:Y:S02]  /*a5b0*/  I2F.F64.S16 R2, R5 ;  /* 0x0000000500027312 */ /* 0x000e240000101c00 */
[----:B0-----:R-:W-:Y:S01]  /*a5c0*/  STG.E.64 [R16.64], R2 ;  /* 0x0000000210007986 */ /* 0x001fe2000c101b24 */
[----:B------:R-:W-:Y:S05]  /*a5d0*/  EXIT ;  /* 0x000000000000794d */ /* 0x000fea0003800000 */
.L_x_17295:
        /* <DEDUP_REMOVED lines=11> */
[----:B------:R-:W-:Y:S01]  /*a690*/  STG.E.U8 [R16.64], R3 ;  /* 0x0000000310007986 */ /* 0x000fe2000c101124 */
[----:B------:R-:W-:Y:S05]  /*a6a0*/  EXIT ;  /* 0x000000000000794d */ /* 0x000fea0003800000 */
.L_x_17308:
[----:B------:R-:W0:Y:S01]  /*a6b0*/  I2F.F64.S16 R4, R5 ;  /* 0x0000000500047312 */ /* 0x000e220000101c00 */
[----:B------:R-:W-:-:S05]  /*a6c0*/  CS2R R6, SRZ ;  /* 0x0000000000067805 */ /* 0x000fca000001ff00 */
[----:B0-----:R-:W-:Y:S01]  /*a6d0*/  STG.E.128 [R16.64], R4 ;  /* 0x0000000410007986 */ /* 0x001fe2000c101d24 */
[----:B------:R-:W-:Y:S05]  /*a6e0*/  EXIT ;  /* 0x000000000000794d */ /* 0x000fea0003800000 */
.L_x_17307:
        /* <DEDUP_REMOVED lines=21> */
.L_x_17312:
[----:B------:R-:W-:Y:S05]  /*a840*/  BSYNC B0 ;  /* 0x0000000000007941 */ /* 0x000fea0003800000 */
.L_x_17311:
[----:B------:R-:W-:-:S05]  /*a850*/  LOP3.LUT R3, R0, R3, RZ, 0xfc, !PT ;  /* 0x0000000300037212 */ /* 0x000fca00078efcff */
[----:B------:R-:W-:Y:S01]  /*a860*/  STG.E.U8 [R16.64], R3 ;  /* 0x0000000310007986 */ /* 0x000fe2000c101124 */
[----:B------:R-:W-:Y:S05]  /*a870*/  EXIT ;  /* 0x000000000000794d */ /* 0x000fea0003800000 */
.L_x_17310:
        /* <DEDUP_REMOVED lines=13> */
.L_x_17314:
[----:B------:R-:W-:Y:S01]  /*a950*/  IMAD.MOV.U32 R0, RZ, RZ, 0x7f ;  /* 0x0000007fff007424 */ /* 0x000fe200078e00ff */
[----:B------:R-:W-:-:S04]  /*a960*/  ISETP.GT.U32.AND P0, PT, R2, 0x7f800000, PT ;  /* 0x7f8000000200780c */ /* 0x000fc80003f04070 */
[----:B------:R-:W-:-:S04]  /*a970*/  SEL R0, R0, 0x7c, P0 ;  /* 0x0000007c00007807 */ /* 0x000fc80000000000 */
.L_x_17315:
[----:B------:R-:W-:Y:S05]  /*a980*/  BSYNC B0 ;  /* 0x0000000000007941 */ /* 0x000fea0003800000 */
.L_x_17313:
[----:B------:R-:W-:-:S04]  /*a990*/  LOP3.LUT R2, R5, 0x80000000, RZ, 0xc0, !PT ;  /* 0x8000000005027812 */ /* 0x000fc800078ec0ff */
[----:B------:R-:W-:-:S04]  /*a9a0*/  SHF.R.U32.HI R3, RZ, 0x18, R2 ;  /* 0x00000018ff037819 */ /* 0x000fc80000011602 */
[----:B------:R-:W-:-:S05]  /*a9b0*/  LOP3.LUT R3, R0, R3, RZ, 0xfc, !PT ;  /* 0x0000000300037212 */ /* 0x000fca00078efcff */
[----:B------:R-:W-:Y:S01]  /*a9c0*/  STG.E.U8 [R16.64], R3 ;  /* 0x0000000310007986 */ /* 0x000fe2000c101124 */
[----:B------:R-:W-:Y:S05]  /*a9d0*/  EXIT ;  /* 0x000000000000794d */ /* 0x000fea0003800000 */
.L_x_17309:
[----:B------:R-:W0:Y:S02]  /*a9e0*/  I2F.S16 R0, R5 ;  /* 0x0000000500007306 */ /* 0x000e240000101400 */
[----:B0-----:R-:W-:-:S05]  /*a9f0*/  F2FP.BF16.PACK_AB R0, RZ, R0 ;  /* 0x00000000ff00723e */ /* 0x001fca00000010ff */
[----:B------:R-:W-:Y:S01]  /*aa00*/  STG.E.U16 [R16.64], R0 ;  /* 0x0000000010007986 */ /* 0x000fe2000c101524 */
[----:B------:R-:W-:Y:S05]  /*aa10*/  EXIT ;  /* 0x000000000000794d */ /* 0x000fea0003800000 */
.L_x_17306:
        /* <DEDUP_REMOVED lines=8> */
[----:B------:R-:W-:Y:S01]  /*aaa0*/  STG.E.U16 [R16.64], R5 ;  /* 0x0000000510007986 */ /* 0x000fe2000c101524 */
[----:B------:R-:W-:Y:S05]  /*aab0*/  EXIT ;  /* 0x000000000000794d */ /* 0x000fea0003800000 */
.L_x_17318:
        /* <DEDUP_REMOVED lines=17> */
.L_x_17321:
[----:B------:R-:W-:-:S04]  /*abd0*/  LOP3.LUT R2, R5, 0x80000000, RZ, 0xc0, !PT ;  /* 0x8000000005027812 */ /* 0x000fc800078ec0ff */
[----:B------:R-:W-:-:S04]  /*abe0*/  SHF.R.U32.HI R3, RZ, 0x18, R2 ;  /* 0x00000018ff037819 */ /* 0x000fc80000011602 */
[----:B------:R-:W-:-:S04]  /*abf0*/  LOP3.LUT R0, R0, R3, RZ, 0xfc, !PT ;  /* 0x0000000300007212 */ /* 0x000fc800078efcff */
[----:B------:R-:W-:Y:S02]  /*ac00*/  PRMT R8, R0, 0x7610, R8 ;  /* 0x0000761000087816 */ /* 0x000fe40000000008 */
.L_x_17320:
[----:B------:R-:W-:Y:S05]  /*ac10*/  BSYNC B0 ;  /* 0x0000000000007941 */ /* 0x000fea0003800000 */
.L_x_17319:
[----:B------:R-:W-:Y:S01]  /*ac20*/  STG.E.U8 [R16.64], R8 ;  /* 0x0000000810007986 */ /* 0x000fe2000c101124 */
[----:B------:R-:W-:Y:S05]  /*ac30*/  EXIT ;  /* 0x000000000000794d */ /* 0x000fea0003800000 */
.L_x_17317:
        /* <DEDUP_REMOVED lines=17> */
.L_x_17324:
[----:B------:R-:W-:-:S04]  /*ad50*/  LOP3.LUT R2, R5, 0x80000000, RZ, 0xc0, !PT ;  /* 0x8000000005027812 */ /* 0x000fc800078ec0ff */
[----:B------:R-:W-:-:S04]  /*ad60*/  SHF.R.U32.HI R3, RZ, 0x18, R2 ;  /* 0x00000018ff037819 */ /* 0x000fc80000011602 */
[----:B------:R-:W-:-:S04]  /*ad70*/  LOP3.LUT R0, R0, R3, RZ, 0xfc, !PT ;  /* 0x0000000300007212 */ /* 0x000fc800078efcff */
[----:B------:R-:W-:Y:S02]  /*ad80*/  PRMT R8, R0, 0x7610, R8 ;  /* 0x0000761000087816 */ /* 0x000fe40000000008 */
.L_x_17323:
[----:B------:R-:W-:Y:S05]  /*ad90*/  BSYNC B0 ;  /* 0x0000000000007941 */ /* 0x000fea0003800000 */
.L_x_17322:
[----:B------:R-:W-:Y:S01]  /*ada0*/  STG.E.U8 [R16.64], R8 ;  /* 0x0000000810007986 */ /* 0x000fe2000c101124 */
[----:B------:R-:W-:Y:S05]  /*adb0*/  EXIT ;  /* 0x000000000000794d */ /* 0x000fea0003800000 */
.L_x_17316:
        /* <DEDUP_REMOVED lines=22> */
.L_x_17299:
        /* <DEDUP_REMOVED lines=20> */
.L_x_17326:
[----:B------:R-:W-:-:S04]  /*b060*/  PRMT R2, R5, 0x9910, RZ ;  /* 0x0000991005027816 */ /* 0x000fc800000000ff */
[----:B------:R-:W-:-:S05]  /*b070*/  SHF.R.S32.HI R3, RZ, 0x1f, R2 ;  /* 0x0000001fff037819 */ /* 0x000fca0000011402 */
[----:B------:R-:W-:Y:S01]  /*b080*/  STG.E.64 [R16.64], R2 ;  /* 0x0000000210007986 */ /* 0x000fe2000c101b24 */
[----:B------:R-:W-:Y:S05]  /*b090*/  EXIT ;  /* 0x000000000000794d */ /* 0x000fea0003800000 */
.L_x_17325:
[----:B------:R-:W-:Y:S01]  /*b0a0*/  STG.E [R16.64], R5 ;  /* 0x0000000510007986 */ /* 0x000fe2000c101924 */
[----:B------:R-:W-:Y:S05]  /*b0b0*/  EXIT ;  /* 0x000000000000794d */ /* 0x000fea0003800000 */
.L_x_17327:
        /* <DEDUP_REMOVED lines=12> */
.L_x_40107:


//--------------------- .text._ZN2at6native27unrolled_elementwise_kernelINS0_13AUnaryFunctorIsssZZZNS0_19minimum_kernel_cudaERNS_18TensorIteratorBaseEENKUlvE_clEvENKUlvE3_clEvEUlssE_EESt5arrayIPcLm2EELi4E23TrivialOffsetCalculatorILi1EjESD_NS0_6memory12LoadWithCastILi1EEENSE_13StoreWithCastILi1EEEEEviT_T0_T2_T3_T4_T5_ --------------------------
	.section	.text._ZN2at6native27unrolled_elementwise_kernelINS0_13AUnaryFunctorIsssZZZNS0_19minimum_kernel_cudaERNS_18TensorIteratorBaseEENKUlvE_clEvENKUlvE3_clEvEUlssE_EESt5arrayIPcLm2EELi4E23TrivialOffsetCalculatorILi1EjESD_NS0_6memory12LoadWithCastILi1EEENSE_13StoreWithCastILi1EEEEEviT_T0_T2_T3_T4_T5_,"ax",@progbits
	.sectioninfo	@"SHI_REGISTERS=28"
	.align	128
        .global         _ZN2at6native27unrolled_elementwise_kernelINS0_13AUnaryFunctorIsssZZZNS0_19minimum_kernel_cudaERNS_18TensorIteratorBaseEENKUlvE_clEvENKUlvE3_clEvEUlssE_EESt5arrayIPcLm2EELi4E23TrivialOffsetCalculatorILi1EjESD_NS0_6memory12LoadWithCastILi1EEENSE_13StoreWithCastILi1EEEEEviT_T0_T2_T3_T4_T5_
        .type           _ZN2at6native27unrolled_elementwise_kernelINS0_13AUnaryFunctorIsssZZZNS0_19minimum_kernel_cudaERNS_18TensorIteratorBaseEENKUlvE_clEvENKUlvE3_clEvEUlssE_EESt5arrayIPcLm2EELi4E23TrivialOffsetCalculatorILi1EjESD_NS0_6memory12LoadWithCastILi1EEENSE_13StoreWithCastILi1EEEEEviT_T0_T2_T3_T4_T5_,@function
        .size           _ZN2at6native27unrolled_elementwise_kernelINS0_13AUnaryFunctorIsssZZZNS0_19minimum_kernel_cudaERNS_18TensorIteratorBaseEENKUlvE_clEvENKUlvE3_clEvEUlssE_EESt5arrayIPcLm2EELi4E23TrivialOffsetCalculatorILi1EjESD_NS0_6memory12LoadWithCastILi1EEENSE_13StoreWithCastILi1EEEEEviT_T0_T2_T3_T4_T5_,(.L_x_40108 - _ZN2at6native27unrolled_elementwise_kernelINS0_13AUnaryFunctorIsssZZZNS0_19minimum_kernel_cudaERNS_18TensorIteratorBaseEENKUlvE_clEvENKUlvE3_clEvEUlssE_EESt5arrayIPcLm2EELi4E23TrivialOffsetCalculatorILi1EjESD_NS0_6memory12LoadWithCastILi1EEENSE_13StoreWithCastILi1EEEEEviT_T0_T2_T3_T4_T5_)
        .other          _ZN2at6native27unrolled_elementwise_kernelINS0_13AUnaryFunctorIsssZZZNS0_19minimum_kernel_cudaERNS_18TensorIteratorBaseEENKUlvE_clEvENKUlvE3_clEvEUlssE_EESt5arrayIPcLm2EELi4E23TrivialOffsetCalculatorILi1EjESD_NS0_6memory12LoadWithCastILi1EEENSE_13StoreWithCastILi1EEEEEviT_T0_T2_T3_T4_T5_,@"STO_CUDA_ENTRY STV_DEFAULT"
_ZN2at6native27unrolled_elementwise_kernelINS0_13AUnaryFunctorIsssZZZNS0_19minimum_kernel_cudaERNS_18TensorIteratorBaseEENKUlvE_clEvENKUlvE3_clEvEUlssE_EESt5arrayIPcLm2EELi4E23TrivialOffsetCalculatorILi1EjESD_NS0_6memory12LoadWithCastILi1EEENSE_13StoreWithCastILi1EEEEEviT_T0_T2_T3_T4_T5_:
.text._ZN2at6native27unrolled_elementwise_kernelINS0_13AUnaryFunctorIsssZZZNS0_19minimum_kernel_cudaERNS_18TensorIteratorBaseEENKUlvE_clEvENKUlvE3_clEvEUlssE_EESt5arrayIPcLm2EELi4E23TrivialOffsetCalculatorILi1EjESD_NS0_6memory12LoadWithCastILi1EEENSE_13StoreWithCastILi1EEEEEviT_T0_T2_T3_T4_T5_:
        /* <DEDUP_REMOVED lines=29> */
.L_x_17333:
[----:B------:R0:W5:Y:S01]  /*01d0*/  LDG.E.U8 R22, [R2.64] ;  /* 0x0000002402167981 */ /* 0x000162000c1e1100 */
[----:B------:R-:W-:Y:S05]  /*01e0*/  BRA `(.L_x_17335) ;  /* 0x00000d9000007947 */ /* 0x000fea0003800000 */
.L_x_17332:
        /* <DEDUP_REMOVED lines=8> */
.L_x_17337:
[----:B------:R0:W5:Y:S01]  /*0270*/  LDG.E.U16 R22, [R2.64] ;  /* 0x0000002402167981 */ /* 0x000162000c1e1500 */
[----:B------:R-:W-:Y:S05]  /*0280*/  BRA `(.L_x_17335) ;  /* 0x00000cf000007947 */ /* 0x000fea0003800000 */
.L_x_17336:
[----:B------:R0:W5:Y:S01]  /*0290*/  LDG.E.U16 R22, [R2.64] ;  /* 0x0000002402167981 */ /* 0x000162000c1e1500 */
[----:B------:R-:W-:Y:S05]  /*02a0*/  BRA `(.L_x_17335) ;  /* 0x00000cd000007947 */ /* 0x000fea0003800000 */
.L_x_17331:
        /* <DEDUP_REMOVED lines=9> */
.L_x_17339:
[----:B------:R-:W2:Y:S02]  /*0340*/  LDG.E.U16 R0, [R2.64] ;  /* 0x0000002402007981 */ /* 0x000ea4000c1e1500 */
[----:B--2---:R-:W-:-:S06]  /*0350*/  HADD2.F32 R0, -RZ, R0.H0_H0 ;  /* 0x20000000ff007230 */ /* 0x004fcc0000004100 */
[----:B------:R-:W0:Y:S02]  /*0360*/  F2I.FTZ.TRUNC.NTZ R0, R0 ;  /* 0x0000000000007305 */ /* 0x000e24000021f100 */
[----:B0-----:R-:W-:Y:S01]  /*0370*/  PRMT R22, R0, 0x7610, R22 ;  /* 0x0000761000167816 */ /* 0x001fe20000000016 */
[----:B------:R-:W-:Y:S05]  /*0380*/  BRA `(.L_x_17335) ;  /* 0x00000bf000007947 */ /* 0x000fea0003800000 */
.L_x_17338:
        /* <DEDUP_REMOVED lines=9> */
.L_x_17341:
[----:B------:R-:W2:Y:S02]  /*0420*/  LDG.E.U16 R2, [R2.64] ;  /* 0x0000002402027981 */ /* 0x000ea4000c1e1500 */
[----:B--2---:R-:W-:-:S06]  /*0430*/  HADD2.F32 R0, -RZ, R2.H0_H0 ;  /* 0x20000002ff007230 */ /* 0x004fcc0000004100 */
[----:B------:R-:W0:Y:S02]  /*0440*/  F2I.FTZ.TRUNC.NTZ R0, R0 ;  /* 0x0000000000007305 */ /* 0x000e24000021f100 */
[----:B0-----:R-:W-:Y:S01]  /*0450*/  PRMT R22, R0, 0x7610, R22 ;  /* 0x0000761000167816 */ /* 0x001fe20000000016 */
[----:B------:R-:W-:Y:S05]  /*0460*/  BRA `(.L_x_17335) ;  /* 0x00000b1000007947 */ /* 0x000fea0003800000 */
.L_x_17340:
[----:B------:R-:W2:Y:S02]  /*0470*/  LDG.E.64 R2, [R2.64] ;  /* 0x0000002402027981 */ /* 0x000ea4000c1e1b00 */
[----:B--2---:R0:W1:Y:S01]  /*0480*/  F2I.F64.TRUNC R22, R2 ;  /* 0x0000000200167311 */ /* 0x004062000030d100 */
[----:B------:R-:W-:Y:S05]  /*0490*/  BRA `(.L_x_17335) ;  /* 0x00000ae000007947 */ /* 0x000fea0003800000 */
.L_x_17330:
        /* <DEDUP_REMOVED lines=12> */
.L_x_17344:
[----:B------:R-:W2:Y:S02]  /*0560*/  LDG.E.64 R2, [R2.64] ;  /* 0x0000002402027981 */ /* 0x000ea4000c1e1b00 */
[----:B--2---:R0:W1:Y:S01]  /*0570*/  F2I.F64.TRUNC R22, R2 ;  /* 0x0000000200167311 */ /* 0x004062000030d100 */
[----:B------:R-:W-:Y:S05]  /*0580*/  BRA `(.L_x_17335) ;  /* 0x000009f000007947 */ /* 0x000fea0003800000 */
.L_x_17343:
        /* <DEDUP_REMOVED lines=28> */
.L_x_17346:
        /* <DEDUP_REMOVED lines=16> */
.L_x_17345:
[----:B------:R-:W2:Y:S02]  /*0850*/  LDG.E.U16 R0, [R2.64] ;  /* 0x0000002402007981 */ /* 0x000ea4000c1e1500 */
[----:B--2---:R-:W-:-:S06]  /*0860*/  PRMT R0, RZ, 0x5410, R0 ;  /* 0x00005410ff007816 */ /* 0x004fcc0000000000 */
[----:B------:R-:W0:Y:S02]  /*0870*/  F2I.FTZ.TRUNC.NTZ R0, R0 ;  /* 0x0000000000007305 */ /* 0x000e24000021f100 */
[----:B0-----:R-:W-:Y:S01]  /*0880*/  PRMT R22, R0, 0x7610, R22 ;  /* 0x0000761000167816 */ /* 0x001fe20000000016 */
[----:B------:R-:W-:Y:S05]  /*0890*/  BRA `(.L_x_17335) ;  /* 0x000006e000007947 */ /* 0x000fea0003800000 */
.L_x_17342:
        /* <DEDUP_REMOVED lines=10> */
.L_x_17349:
        /* <DEDUP_REMOVED lines=21> */
.L_x_17353:
[----:B------:R-:W-:Y:S05]  /*0a90*/  BSYNC B1 ;  /* 0x0000000000017941 */ /* 0x000fea0003800000 */
.L_x_17352:
[----:B------:R-:W-:Y:S01]  /*0aa0*/  LEA R3, R0, 0x3b800000, 0x17 ;  /* 0x3b80000000037811 */ /* 0x000fe200078eb8ff */
[----:B------:R-:W-:-:S05]  /*0ab0*/  IMAD.SHL.U32 R0, R2, 0x100000, RZ ;  /* 0x0010000002007824 */ /* 0x000fca00078e00ff */
[----:B------:R-:W-:Y:S02]  /*0ac0*/  LOP3.LUT R0, R3, R0, R4, 0xfe, !PT ;  /* 0x0000000003007212 */ /* 0x000fe400078efe04 */
.L_x_17351:
[----:B------:R-:W-:Y:S05]  /*0ad0*/  BSYNC B0 ;  /* 0x0000000000007941 */ /* 0x000fea0003800000 */
.L_x_17350:
[----:B------:R-:W0:Y:S02]  /*0ae0*/  F2I.FTZ.TRUNC.NTZ R0, R0 ;  /* 0x0000000000007305 */ /* 0x000e24000021f100 */
[----:B0-----:R-:W-:Y:S01]  /*0af0*/  PRMT R22, R0, 0x7610, R22 ;  /* 0x0000761000167816 */ /* 0x001fe20000000016 */
[----:B------:R-:W-:Y:S05]  /*0b00*/  BRA `(.L_x_17335) ;  /* 0x0000047000007947 */ /* 0x000fea0003800000 */
.L_x_17348:
        /* <DEDUP_REMOVED lines=21> */
.L_x_17357:
[----:B------:R-:W-:Y:S05]  /*0c60*/  BSYNC B1 ;  /* 0x0000000000017941 */ /* 0x000fea0003800000 */
.L_x_17356:
[----:B------:R-:W-:Y:S01]  /*0c70*/  LEA R3, R0, 0x37800000, 0x17 ;  /* 0x3780000000037811 */ /* 0x000fe200078eb8ff */
[----:B------:R-:W-:-:S05]  /*0c80*/  IMAD.SHL.U32 R0, R2, 0x200000, RZ ;  /* 0x0020000002007824 */ /* 0x000fca00078e00ff */
[----:B------:R-:W-:Y:S02]  /*0c90*/  LOP3.LUT R0, R3, R0, R4, 0xfe, !PT ;  /* 0x0000000003007212 */ /* 0x000fe400078efe04 */
.L_x_17355:
[----:B------:R-:W-:Y:S05]  /*0ca0*/  BSYNC B0 ;  /* 0x0000000000007941 */ /* 0x000fea0003800000 */
.L_x_17354:
[----:B------:R-:W0:Y:S02]  /*0cb0*/  F2I.FTZ.TRUNC.NTZ R0, R0 ;  /* 0x0000000000007305 */ /* 0x000e24000021f100 */
[----:B0-----:R-:W-:Y:S01]  /*0cc0*/  PRMT R22, R0, 0x7610, R22 ;  /* 0x0000761000167816 */ /* 0x001fe20000000016 */
[----:B------:R-:W-:Y:S05]  /*0cd0*/  BRA `(.L_x_17335) ;  /* 0x000002a000007947 */ /* 0x000fea0003800000 */
.L_x_17347:
        /* <DEDUP_REMOVED lines=14> */
.L_x_17361:
[----:B------:R-:W-:Y:S05]  /*0dc0*/  BSYNC B0 ;  /* 0x0000000000007941 */ /* 0x000fea0003800000 */
.L_x_17360:
[----:B------:R-:W0:Y:S02]  /*0dd0*/  F2I.FTZ.TRUNC.NTZ R0, R0 ;  /* 0x0000000000007305 */ /* 0x000e24000021f100 */
[----:B0-----:R-:W-:Y:S01]  /*0de0*/  PRMT R22, R0, 0x7610, R22 ;  /* 0x0000761000167816 */ /* 0x001fe20000000016 */
[----:B------:R-:W-:Y:S05]  /*0df0*/  BRA `(.L_x_17335) ;  /* 0x0000018000007947 */ /* 0x000fea0003800000 */
.L_x_17334:
        /* <DEDUP_REMOVED lines=21> */
.L_x_17359:
[----:B------:R0:W5:Y:S01]  /*0f50*/  LDG.E.U16 R22, [R2.64] ;  /* 0x0000002402167981 */ /* 0x000162000c1e1500 */
[----:B------:R-:W-:Y:S05]  /*0f60*/  BRA `(.L_x_17335) ;  /* 0x0000001000007947 */ /* 0x000fea0003800000 */
.L_x_17358:
[----:B------:R0:W5:Y:S02]  /*0f70*/  LDG.E.U16 R22, [R2.64] ;  /* 0x0000002402167981 */ /* 0x000164000c1e1500 */
.L_x_17335:
[----:B------:R-:W2:Y:S02]  /*0f80*/  S2R R24, SR_TID.X ;  /* 0x0000000000187919 */ /* 0x000ea40000002100 */
[----:B--2---:R-:W-:Y:S02]  /*0f90*/  IADD3 R24, R24, 0x80, RZ ;  /* 0x0000008018187810 */ /* 0x004fe40007ffe0ff */
.L_x_17329:
[----:B-1----:R-:W-:Y:S05]  /*0fa0*/  BSYNC B6 ;  /* 0x0000000000067941 */ /* 0x002fea0003800000 */
.L_x_17328:
        /* <DEDUP_REMOVED lines=21> */
.L_x_17367:
[----:B------:R0:W5:Y:S01]  /*1100*/  LDG.E.U8 R19, [R2.64] ;  /* 0x0000002402137981 */ /* 0x000162000c1e1100 */
[----:B------:R-:W-:Y:S05]  /*1110*/  BRA `(.L_x_17369) ;  /* 0x00000d8000007947 */ /* 0x000fea0003800000 */
.L_x_17366:
        /* <DEDUP_REMOVED lines=8> */
.L_x_17371:
[----:B------:R0:W5:Y:S01]  /*11a0*/  LDG.E.U16 R19, [R2.64] ;  /* 0x0000002402137981 */ /* 0x000162000c1e1500 */
[----:B------:R-:W-:Y:S05]  /*11b0*/  BRA `(.L_x_17369) ;  /* 0x00000ce000007947 */ /* 0x000fea0003800000 */
.L_x_17370:
[----:B------:R0:W5:Y:S01]  /*11c0*/  LDG.E.U16 R19, [R2.64] ;  /* 0x0000002402137981 */ /* 0x000162000c1e1500 */
[----:B------:R-:W-:Y:S05]  /*11d0*/  BRA `(.L_x_17369) ;  /* 0x00000cc000007947 */ /* 0x000fea0003800000 */
.L_x_17365:
        /* <DEDUP_REMOVED lines=9> */
.L_x_17373:
[----:B------:R-:W2:Y:S02]  /*1270*/  LDG.E.U16 R0, [R2.64] ;  /* 0x0000002402007981 */ /* 0x000ea4000c1e1500 */
[----:B--2---:R-:W-:-:S06]  /*1280*/  HADD2.F32 R0, -RZ, R0.H0_H0 ;  /* 0x20000000ff007230 */ /* 0x004fcc0000004100 */
[----:B------:R-:W0:Y:S02]  /*1290*/  F2I.FTZ.TRUNC.NTZ R0, R0 ;  /* 0x0000000000007305 */ /* 0x000e24000021f100 */
[----:B0-----:R-:W-:Y:S01]  /*12a0*/  PRMT R19, R0, 0x7610, R19 ;  /* 0x0000761000137816 */ /* 0x001fe20000000013 */
[----:B------:R-:W-:Y:S05]  /*12b0*/  BRA `(.L_x_17369) ;  /* 0x00000be000007947 */ /* 0x000fea0003800000 */
.L_x_17372:
        /* <DEDUP_REMOVED lines=9> */
.L_x_17375:
[----:B------:R-:W2:Y:S02]  /*1350*/  LDG.E.U16 R2, [R2.64] ;  /* 0x0000002402027981 */ /* 0x000ea4000c1e1500 */
[----:B--2---:R-:W-:-:S06]  /*1360*/  HADD2.F32 R0, -RZ, R2.H0_H0 ;  /* 0x20000002ff007230 */ /* 0x004fcc0000004100 */
[----:B------:R-:W0:Y:S02]  /*1370*/  F2I.FTZ.TRUNC.NTZ R0, R0 ;  /* 0x0000000000007305 */ /* 0x000e24000021f100 */
[----:B0-----:R-:W-:Y:S01]  /*1380*/  PRMT R19, R0, 0x7610, R19 ;  /* 0x0000761000137816 */ /* 0x001fe20000000013 */
[----:B------:R-:W-:Y:S05]  /*1390*/  BRA `(.L_x_17369) ;  /* 0x00000b0000007947 */ /* 0x000fea0003800000 */
.L_x_17374:
[----:B------:R-:W2:Y:S02]  /*13a0*/  LDG.E.64 R2, [R2.64] ;  /* 0x0000002402027981 */ /* 0x000ea4000c1e1b00 */
[----:B--2---:R0:W1:Y:S01]  /*13b0*/  F2I.F64.TRUNC R19, R2 ;  /* 0x0000000200137311 */ /* 0x004062000030d100 */
[----:B------:R-:W-:Y:S05]  /*13c0*/  BRA `(.L_x_17369) ;  /* 0x00000ad000007947 */ /* 0x000fea0003800000 */
.L_x_17364:
        /* <DEDUP_REMOVED lines=12> */
.L_x_17378:
[----:B------:R-:W2:Y:S02]  /*1490*/  LDG.E.64 R2, [R2.64] ;  /* 0x0000002402027981 */ /* 0x000ea4000c1e1b00 */
[----:B--2---:R0:W1:Y:S01]  /*14a0*/  F2I.F64.TRUNC R19, R2 ;  /* 0x0000000200137311 */ /* 0x004062000030d100 */
[----:B------:R-:W-:Y:S05]  /*14b0*/  BRA `(.L_x_17369) ;  /* 0x000009e000007947 */ /* 0x000fea0003800000 */
.L_x_17377:
        /* <DEDUP_REMOVED lines=28> */
.L_x_17380:
        /* <DEDUP_REMOVED lines=15> */
.L_x_17379:
[----:B------:R-:W2:Y:S02]  /*1770*/  LDG.E.U16 R0, [R2.64] ;  /* 0x0000002402007981 */ /* 0x000ea4000c1e1500 */
[----:B--2---:R-:W-:-:S06]  /*1780*/  PRMT R0, RZ, 0x5410, R0 ;  /* 0x00005410ff007816 */ /* 0x004fcc0000000000 */
[----:B------:R-:W0:Y:S02]  /*1790*/  F2I.FTZ.TRUNC.NTZ R0, R0 ;  /* 0x0000000000007305 */ /* 0x000e24000021f100 */
[----:B0-----:R-:W-:Y:S01]  /*17a0*/  PRMT R19, R0, 0x7610, R19 ;  /* 0x0000761000137816 */ /* 0x001fe20000000013 */
[----:B------:R-:W-:Y:S05]  /*17b0*/  BRA `(.L_x_17369) ;  /* 0x000006e000007947 */ /* 0x000fea0003800000 */
.L_x_17376:
        /* <DEDUP_REMOVED lines=10> */
.L_x_17383:
        /* <DEDUP_REMOVED lines=21> */
.L_x_17387:
[----:B------:R-:W-:Y:S05]  /*19b0*/  BSYNC B1 ;  /* 0x0000000000017941 */ /* 0x000fea0003800000 */
.L_x_17386:
[----:B------:R-:W-:Y:S01]  /*19c0*/  LEA R3, R0, 0x3b800000, 0x17 ;  /* 0x3b80000000037811 */ /* 0x000fe200078eb8ff */
[----:B------:R-:W-:-:S05]  /*19d0*/  IMAD.SHL.U32 R0, R2, 0x100000, RZ ;  /* 0x0010000002007824 */ /* 0x000fca00078e00ff */
[----:B------:R-:W-:Y:S02]  /*19e0*/  LOP3.LUT R0, R3, R0, R4, 0xfe, !PT ;  /* 0x0000000003007212 */ /* 0x000fe400078efe04 */
.L_x_17385:
[----:B------:R-:W-:Y:S05]  /*19f0*/  BSYNC B0 ;  /* 0x0000000000007941 */ /* 0x000fea0003800000 */
.L_x_17384:
[----:B------:R-:W0:Y:S02]  /*1a00*/  F2I.FTZ.TRUNC.NTZ R0, R0 ;  /* 0x0000000000007305 */ /* 0x000e24000021f100 */
[----:B0-----:R-:W-:Y:S01]  /*1a10*/  PRMT R19, R0, 0x7610, R19 ;  /* 0x0000761000137816 */ /* 0x001fe20000000013 */
[----:B------:R-:W-:Y:S05]  /*1a20*/  BRA `(.L_x_17369) ;  /* 0x0000047000007947 */ /* 0x000fea0003800000 */
.L_x_17382:
        /* <DEDUP_REMOVED lines=21> */
.L_x_17391:
[----:B------:R-:W-:Y:S05]  /*1b80*/  BSYNC B1 ;  /* 0x0000000000017941 */ /* 0x000fea0003800000 */
.L_x_17390:
[----:B------:R-:W-:Y:S01]  /*1b90*/  LEA R3, R0, 0x37800000, 0x17 ;  /* 0x3780000000037811 */ /* 0x000fe200078eb8ff */
[----:B------:R-:W-:-:S05]  /*1ba0*/  IMAD.SHL.U32 R0, R2, 0x200000, RZ ;  /* 0x0020000002007824 */ /* 0x000fca00078e00ff */
[----:B------:R-:W-:Y:S02]  /*1bb0*/  LOP3.LUT R0, R3, R0, R4, 0xfe, !PT ;  /* 0x0000000003007212 */ /* 0x000fe400078efe04 */
.L_x_17389:
[----:B------:R-:W-:Y:S05]  /*1bc0*/  BSYNC B0 ;  /* 0x0000000000007941 */ /* 0x000fea0003800000 */
.L_x_17388:
[----:B------:R-:W0:Y:S02]  /*1bd0*/  F2I.FTZ.TRUNC.NTZ R0, R0 ;  /* 0x0000000000007305 */ /* 0x000e24000021f100 */
[----:B0-----:R-:W-:Y:S01]  /*1be0*/  PRMT R19, R0, 0x7610, R19 ;  /* 0x0000761000137816 */ /* 0x001fe20000000013 */
[----:B------:R-:W-:Y:S05]  /*1bf0*/  BRA `(.L_x_17369) ;  /* 0x000002a000007947 */ /* 0x000fea0003800000 */
.L_x_17381:
        /* <DEDUP_REMOVED lines=14> */
.L_x_17395:
[----:B------:R-:W-:Y:S05]  /*1ce0*/  BSYNC B0 ;  /* 0x0000000000007941 */ /* 0x000fea0003800000 */
.L_x_17394:
[----:B------:R-:W0:Y:S02]  /*1cf0*/  F2I.FTZ.TRUNC.NTZ R0, R0 ;  /* 0x0000000000007305 */ /* 0x000e24000021f100 */
[----:B0-----:R-:W-:Y:S01]  /*1d00*/  PRMT R19, R0, 0x7610, R19 ;  /* 0x0000761000137816 */ /* 0x001fe20000000013 */
[----:B------:R-:W-:Y:S05]  /*1d10*/  BRA `(.L_x_17369) ;  /* 0x0000018000007947 */ /* 0x000fea0003800000 */
.L_x_17368:
        /* <DEDUP_REMOVED lines=21> */
.L_x_17393:
[----:B------:R0:W5:Y:S01]  /*1e70*/  LDG.E.U16 R19, [R2.64] ;  /* 0x0000002402137981 */ /* 0x000162000c1e1500 */
[----:B------:R-:W-:Y:S05]  /*1e80*/  BRA `(.L_x_17369) ;  /* 0x0000001000007947 */ /* 0x000fea0003800000 */
.L_x_17392:
[----:B------:R0:W5:Y:S02]  /*1e90*/  LDG.E.U16 R19, [R2.64] ;  /* 0x0000002402137981 */ /* 0x000164000c1e1500 */
.L_x_17369:
[----:B------:R-:W-:-:S03]  /*1ea0*/  IADD3 R24, R24, 0x80, RZ ;  /* 0x0000008018187810 */ /* 0x000fc60007ffe0ff */
.L_x_17363:
[----:B------:R-:W-:Y:S05]  /*1eb0*/  BSYNC B6 ;  /* 0x0000000000067941 */ /* 0x000fea0003800000 */
.L_x_17362:
        /* <DEDUP_REMOVED lines=23> */
.L_x_17401:
[----:B------:R0:W5:Y:S01]  /*2030*/  LDG.E.U8 R25, [R2.64] ;  /* 0x0000002402197981 */ /* 0x000162000c1e1100 */
[----:B------:R-:W-:Y:S05]  /*2040*/  BRA `(.L_x_17403) ;  /* 0x00000d8000007947 */ /* 0x000fea0003800000 */
.L_x_17400:
        /* <DEDUP_REMOVED lines=8> */
.L_x_17405:
[----:B------:R0:W5:Y:S01]  /*20d0*/  LDG.E.U16 R25, [R2.64] ;  /* 0x0000002402197981 */ /* 0x000162000c1e1500 */
[----:B------:R-:W-:Y:S05]  /*20e0*/  BRA `(.L_x_17403) ;  /* 0x00000ce000007947 */ /* 0x000fea0003800000 */
.L_x_17404:
[----:B------:R0:W5:Y:S01]  /*20f0*/  LDG.E.U16 R25, [R2.64] ;  /* 0x0000002402197981 */ /* 0x000162000c1e1500 */
[----:B------:R-:W-:Y:S05]  /*2100*/  BRA `(.L_x_17403) ;  /* 0x00000cc000007947 */ /* 0x000fea0003800000 */
.L_x_17399:
[----:B------:R-:W-:-:S13]  /*2110*/  ISETP.GT.AND P0, PT, R0, 0x6, PT ;  /* 0x000000060000780c */ /* 0x000fda0003f04270 */
[----:B------:R-:W-:Y:S05]  /*2120*/  @P0 BRA `(.L_x_17406) ;  /* 0x000000c000000947 */ /* 0x000fea0003800000 */
[----:B------:R-:W-:-:S13]  /*2130*/  ISETP.NE.AND P0, PT, R0, 0x5, PT ;  /* 0x000000050000780c */ /* 0x000fda0003f05270 */
[----:B------:R-:W-:Y:S05]  /*2140*/  @!P0 BRA `(.L_x_17407) ;  /* 0x0000005000008947 */ /* 0x000fea0003800000 */
[----:B------:R-:W-:-:S13]  /*2150*/  ISETP.NE.AND P0, PT, R0, 0x6, PT ;  /* 0x000000060000780c */ /* 0x000fda0003f05270 */
[----:B------:R-:W-:Y:S05]  /*2160*/  @P0 BRA `(.L_x_17402) ;  /* 0x00000ae000000947 */ /* 0x000fea0003800000 */
[----:B------:R-:W2:Y:S02]  /*2170*/  LDG.E R2, [R2.64] ;  /* 0x0000002402027981 */ /* 0x000ea4000c1e1900 */
[----:B--2---:R0:W2:Y:S01]  /*2180*/  F2I.FTZ.TRUNC.NTZ R25, R2 ;  /* 0x0000000200197305 */ /* 0x0040a2000021f100 */
[----:B------:R-:W-:Y:S05]  /*2190*/  BRA `(.L_x_17403) ;  /* 0x00000c3000007947 */ /* 0x000fea0003800000 */
.L_x_17407:
[----:B------:R-:W2:Y:S02]  /*21a0*/  LDG.E.U16 R0, [R2.64] ;  /* 0x0000002402007981 */ /* 0x000ea4000c1e1500 */
[----:B--2---:R-:W-:-:S06]  /*21b0*/  HADD2.F32 R0, -RZ, R0.H0_H0 ;  /* 0x20000000ff007230 */ /* 0x004fcc0000004100 */
[----:B------:R-:W0:Y:S02]  /*21c0*/  F2I.FTZ.TRUNC.NTZ R0, R0 ;  /* 0x0000000000007305 */ /* 0x000e24000021f100 */
[----:B0-----:R-:W-:Y:S01]  /*21d0*/  PRMT R25, R0, 0x7610, R25 ;  /* 0x0000761000197816 */ /* 0x001fe20000000019 */
[----:B------:R-:W-:Y:S05]  /*21e0*/  BRA `(.L_x_17403) ;  /* 0x00000be000007947 */ /* 0x000fea0003800000 */
.L_x_17406:
[----:B------:R-:W-:-:S13]  /*21f0*/  ISETP.NE.AND P0, PT, R0, 0x7, PT ;  /* 0x000000070000780c */ /* 0x000fda0003f05270 */
[----:B------:R-:W-:Y:S05]  /*2200*/  @!P0 BRA `(.L_x_17408) ;  /* 0x000000c000008947 */ /* 0x000fea0003800000 */
[----:B------:R-:W-:-:S13]  /*2210*/  ISETP.NE.AND P0, PT, R0, 0x8, PT ;  /* 0x000000080000780c */ /* 0x000fda0003f05270 */
[----:B------:R-:W-:Y:S05]  /*2220*/  @!P0 BRA `(.L_x_17409) ;  /* 0x0000005000008947 */ /* 0x000fea0003800000 */
[----:B------:R-:W-:-:S13]  /*2230*/  ISETP.NE.AND P0, PT, R0, 0x9, PT ;  /* 0x000000090000780c */ /* 0x000fda0003f05270 */
[----:B------:R-:W-:Y:S05]  /*2240*/  @P0 BRA `(.L_x_17402) ;  /* 0x00000a0000000947 */ /* 0x000fea0003800000 */
[----:B------:R-:W2:Y:S02]  /*2250*/  LDG.E R2, [R2.64] ;  /* 0x0000002402027981 */ /* 0x000ea4000c1e1900 */
[----:B--2---:R0:W2:Y:S01]  /*2260*/  F2I.FTZ.TRUNC.NTZ R25, R2 ;  /* 0x0000000200197305 */ /* 0x0040a2000021f100 */
[----:B------:R-:W-:Y:S05]  /*2270*/  BRA `(.L_x_17403) ;  /* 0x00000b5000007947 */ /* 0x000fea0003800000 */
.L_x_17409:
[----:B------:R-:W2:Y:S02]  /*2280*/  LDG.E.U16 R2, [R2.64] ;  /* 0x0000002402027981 */ /* 0x000ea4000c1e1500 */
[----:B--2---:R-:W-:-:S06]  /*2290*/  HADD2.F32 R0, -RZ, R2.H0_H0 ;  /* 0x20000002ff007230 */ /* 0x004fcc0000004100 */
[----:B------:R-:W0:Y:S02]  /*22a0*/  F2I.FTZ.TRUNC.NTZ R0, R0 ;  /* 0x0000000000007305 */ /* 0x000e24000021f100 */
[----:B0-----:R-:W-:Y:S01]  /*22b0*/  PRMT R25, R0, 0x7610, R25 ;  /* 0x0000761000197816 */ /* 0x001fe20000000019 */
[----:B------:R-:W-:Y:S05]  /*22c0*/  BRA `(.L_x_17403) ;  /* 0x00000b0000007947 */ /* 0x000fea0003800000 */
.L_x_17408:
[----:B------:R-:W2:Y:S02]  /*22d0*/  LDG.E.64 R2, [R2.64] ;  /* 0x0000002402027981 */ /* 0x000ea4000c1e1b00 */
[----:B--2---:R0:W2:Y:S01]  /*22e0*/  F2I.F64.TRUNC R25, R2 ;  /* 0x0000000200197311 */ /* 0x0040a2000030d100 */
[----:B------:R-:W-:Y:S05]  /*22f0*/  BRA `(.L_x_17403) ;  /* 0x00000ad000007947 */ /* 0x000fea0003800000 */
.L_x_17398:
        /* <DEDUP_REMOVED lines=12> */
.L_x_17412:
[----:B------:R-:W2:Y:S02]  /*23c0*/  LDG.E.64 R2, [R2.64] ;  /* 0x0000002402027981 */ /* 0x000ea4000c1e1b00 */
[----:B--2---:R0:W2:Y:S01]  /*23d0*/  F2I.F64.TRUNC R25, R2 ;  /* 0x0000000200197311 */ /* 0x0040a2000030d100 */
[----:B------:R-:W-:Y:S05]  /*23e0*/  BRA `(.L_x_17403) ;  /* 0x000009e000007947 */ /* 0x000fea0003800000 */
.L_x_17411:
        /* <DEDUP_REMOVED lines=28> */
.L_x_17414:
        /* <DEDUP_REMOVED lines=15> */
.L_x_17413:
[----:B------:R-:W2:Y:S02]  /*26a0*/  LDG.E.U16 R0, [R2.64] ;  /* 0x0000002402007981 */ /* 0x000ea4000c1e1500 */
[----:B--2---:R-:W-:-:S06]  /*26b0*/  PRMT R0, RZ, 0x5410, R0 ;  /* 0x00005410ff007816 */ /* 0x004fcc0000000000 */
[----:B------:R-:W0:Y:S02]  /*26c0*/  F2I.FTZ.TRUNC.NTZ R0, R0 ;  /* 0x0000000000007305 */ /* 0x000e24000021f100 */
[----:B0-----:R-:W-:Y:S01]  /*26d0*/  PRMT R25, R0, 0x7610, R25 ;  /* 0x0000761000197816 */ /* 0x001fe20000000019 */
[----:B------:R-:W-:Y:S05]  /*26e0*/  BRA `(.L_x_17403) ;  /* 0x000006e000007947 */ /* 0x000fea0003800000 */
.L_x_17410:
        /* <DEDUP_REMOVED lines=10> */
.L_x_17417:
        /* <DEDUP_REMOVED lines=21> */
.L_x_17421:
[----:B------:R-:W-:Y:S05]  /*28e0*/  BSYNC B1 ;  /* 0x0000000000017941 */ /* 0x000fea0003800000 */
.L_x_17420:
[----:B------:R-:W-:Y:S01]  /*28f0*/  LEA R3, R0, 0x3b800000, 0x17 ;  /* 0x3b80000000037811 */ /* 0x000fe200078eb8ff */
[----:B------:R-:W-:-:S05]  /*2900*/  IMAD.SHL.U32 R0, R2, 0x100000, RZ ;  /* 0x0010000002007824 */ /* 0x000fca00078e00ff */
[----:B------:R-:W-:Y:S02]  /*2910*/  LOP3.LUT R0, R3, R0, R4, 0xfe, !PT ;  /* 0x0000000003007212 */ /* 0x000fe400078efe04 */
.L_x_17419:
[----:B------:R-:W-:Y:S05]  /*2920*/  BSYNC B0 ;  /* 0x0000000000007941 */ /* 0x000fea0003800000 */
.L_x_17418:
[----:B------:R-:W0:Y:S02]  /*2930*/  F2I.FTZ.TRUNC.NTZ R0, R0 ;  /* 0x0000000000007305 */ /* 0x000e24000021f100 */
[----:B0-----:R-:W-:Y:S01]  /*2940*/  PRMT R25, R0, 0x7610, R25 ;  /* 0x0000761000197816 */ /* 0x001fe20000000019 */
[----:B------:R-:W-:Y:S05]  /*2950*/  BRA `(.L_x_17403) ;  /* 0x0000047000007947 */ /* 0x000fea0003800000 */
.L_x_17416:
        /* <DEDUP_REMOVED lines=21> */
.L_x_17425:
[----:B------:R-:W-:Y:S05]  /*2ab0*/  BSYNC B1 ;  /* 0x0000000000017941 */ /* 0x000fea0003800000 */
.L_x_17424:
[----:B------:R-:W-:Y:S01]  /*2ac0*/  LEA R3, R0, 0x37800000, 0x17 ;  /* 0x3780000000037811 */ /* 0x000fe200078eb8ff */
[----:B------:R-:W-:-:S05]  /*2ad0*/  IMAD.SHL.U32 R0, R2, 0x200000, RZ ;  /* 0x0020000002007824 */ /* 0x000fca00078e00ff */
[----:B------:R-:W-:Y:S02]  /*2ae0*/  LOP3.LUT R0, R3, R0, R4, 0xfe, !PT ;  /* 0x0000000003007212 */ /* 0x000fe400078efe04 */
.L_x_17423:
[----:B------:R-:W-:Y:S05]  /*2af0*/  BSYNC B0 ;  /* 0x0000000000007941 */ /* 0x000fea0003800000 */
.L_x_17422:
[----:B------:R-:W0:Y:S02]  /*2b00*/  F2I.FTZ.TRUNC.NTZ R0, R0 ;  /* 0x0000000000007305 */ /* 0x000e24000021f100 */
[----:B0-----:R-:W-:Y:S01]  /*2b10*/  PRMT R25, R0, 0x7610, R25 ;  /* 0x0000761000197816 */ /* 0x001fe20000000019 */
[----:B------:R-:W-:Y:S05]  /*2b20*/  BRA `(.L_x_17403) ;  /* 0x000002a000007947 */ /* 0x000fea0003800000 */
.L_x_17415:
        /* <DEDUP_REMOVED lines=14> */
.L_x_17429:
[----:B------:R-:W-:Y:S05]  /*2c10*/  BSYNC B0 ;  /* 0x0000000000007941 */ /* 0x000fea0003800000 */
.L_x_17428:
[----:B------:R-:W0:Y:S02]  /*2c20*/  F2I.FTZ.TRUNC.NTZ R0, R0 ;  /* 0x0000000000007305 */ /* 0x000e24000021f100 */
[----:B0-----:R-:W-:Y:S01]  /*2c30*/  PRMT R25, R0, 0x7610, R25 ;  /* 0x0000761000197816 */ /* 0x001fe20000000019 */
[----:B------:R-:W-:Y:S05]  /*2c40*/  BRA `(.L_x_17403) ;  /* 0x0000018000007947 */ /* 0x000fea0003800000 */
.L_x_17402:
        /* <DEDUP_REMOVED lines=19> */
[----:B------:R-:W-:Y:S01]  /*2d80*/  PRMT R25, RZ, 0x7610, R25 ;  /* 0x00007610ff197816 */ /* 0x000fe20000000019 */
[----:B------:R-:W-:Y:S05]  /*2d90*/  BRA `(.L_x_17403) ;  /* 0x0000003000007947 */ /* 0x000fea0003800000 */
.L_x_17427:
[----:B------:R0:W5:Y:S01]  /*2da0*/  LDG.E.U16 R25, [R2.64] ;  /* 0x0000002402197981 */ /* 0x000162000c1e1500 */
[----:B------:R-:W-:Y:S05]  /*2db0*/  BRA `(.L_x_17403) ;  /* 0x0000001000007947 */ /* 0x000fea0003800000 */
.L_x_17426:
[----:B------:R0:W5:Y:S02]  /*2dc0*/  LDG.E.U16 R25, [R2.64] ;  /* 0x0000002402197981 */ /* 0x000164000c1e1500 */
.L_x_17403:
[----:B------:R-:W-:-:S03]  /*2dd0*/  IADD3 R24, R24, 0x80, RZ ;  /* 0x0000008018187810 */ /* 0x000fc60007ffe0ff */
.L_x_17397:
[----:B------:R-:W-:Y:S05]  /*2de0*/  BSYNC B6 ;  /* 0x0000000000067941 */ /* 0x000fea0003800000 */
.L_x_17396:
        /* <DEDUP_REMOVED lines=20> */
.L_x_17435:
[----:B------:R0:W5:Y:S01]  /*2f30*/  LDG.E.U8 R23, [R2.64] ;  /* 0x0000002402177981 */ /* 0x000162000c1e1100 */
[----:B------:R-:W-:Y:S05]  /*2f40*/  BRA `(.L_x_17431) ;  /* 0x00000d7000007947 */ /* 0x000fea0003800000 */
.L_x_17434:
        /* <DEDUP_REMOVED lines=8> */
.L_x_17438:
[----:B------:R0:W5:Y:S01]  /*2fd0*/  LDG.E.U16 R23, [R2.64] ;  /* 0x0000002402177981 */ /* 0x000162000c1e1500 */
[----:B------:R-:W-:Y:S05]  /*2fe0*/  BRA `(.L_x_17431) ;  /* 0x00000cd000007947 */ /* 0x000fea0003800000 */
.L_x_17437:
[----:B------:R0:W5:Y:S01]  /*2ff0*/  LDG.E.U16 R23, [R2.64] ;  /* 0x0000002402177981 */ /* 0x000162000c1e1500 */
[----:B------:R-:W-:Y:S05]  /*3000*/  BRA `(.L_x_17431) ;  /* 0x00000cb000007947 */ /* 0x000fea0003800000 */
.L_x_17433:
[----:B------:R-:W-:-:S13]  /*3010*/  ISETP.GT.AND P0, PT, R0, 0x6, PT ;  /* 0x000000060000780c */ /* 0x000fda0003f04270 */
[----:B------:R-:W-:Y:S05]  /*3020*/  @P0 BRA `(.L_x_17439) ;  /* 0x000000c000000947 */ /* 0x000fea0003800000 */
[----:B------:R-:W-:-:S13]  /*3030*/  ISETP.NE.AND P0, PT, R0, 0x5, PT ;  /* 0x000000050000780c */ /* 0x000fda0003f05270 */
[----:B------:R-:W-:Y:S05]  /*3040*/  @!P0 BRA `(.L_x_17440) ;  /* 0x0000005000008947 */ /* 0x000fea0003800000 */
[----:B------:R-:W-:-:S13]  /*3050*/  ISETP.NE.AND P0, PT, R0, 0x6, PT ;  /* 0x000000060000780c */ /* 0x000fda0003f05270 */
[----:B------:R-:W-:Y:S05]  /*3060*/  @P0 BRA `(.L_x_17436) ;  /* 0x00000ae000000947 */ /* 0x000fea0003800000 */
[----:B------:R-:W3:Y:S02]  /*3070*/  LDG.E R2, [R2.64] ;  /* 0x0000002402027981 */ /* 0x000ee4000c1e1900 */
[----:B---3--:R0:W3:Y:S01]  /*3080*/  F2I.FTZ.TRUNC.NTZ R23, R2 ;  /* 0x0000000200177305 */ /* 0x0080e2000021f100 */
[----:B------:R-:W-:Y:S05]  /*3090*/  BRA `(.L_x_17431) ;  /* 0x00000c2000007947 */ /* 0x000fea0003800000 */
.L_x_17440:
[----:B------:R-:W3:Y:S02]  /*30a0*/  LDG.E.U16 R0, [R2.64] ;  /* 0x0000002402007981 */ /* 0x000ee4000c1e1500 */
[----:B---3--:R-:W-:-:S06]  /*30b0*/  HADD2.F32 R0, -RZ, R0.H0_H0 ;  /* 0x20000000ff007230 */ /* 0x008fcc0000004100 */
[----:B------:R-:W0:Y:S02]  /*30c0*/  F2I.FTZ.TRUNC.NTZ R0, R0 ;  /* 0x0000000000007305 */ /* 0x000e24000021f100 */
[----:B0-----:R-:W-:Y:S01]  /*30d0*/  PRMT R23, R0, 0x7610, R23 ;  /* 0x0000761000177816 */ /* 0x001fe20000000017 */
[----:B------:R-:W-:Y:S05]  /*30e0*/  BRA `(.L_x_17431) ;  /* 0x00000bd000007947 */ /* 0x000fea0003800000 */
.L_x_17439:
[----:B------:R-:W-:-:S13]  /*30f0*/  ISETP.NE.AND P0, PT, R0, 0x7, PT ;  /* 0x000000070000780c */ /* 0x000fda0003f05270 */
[----:B------:R-:W-:Y:S05]  /*3100*/  @!P0 BRA `(.L_x_17441) ;  /* 0x000000c000008947 */ /* 0x000fea0003800000 */
[----:B------:R-:W-:-:S13]  /*3110*/  ISETP.NE.AND P0, PT, R0, 0x8, PT ;  /* 0x000000080000780c */ /* 0x000fda0003f05270 */
[----:B------:R-:W-:Y:S05]  /*3120*/  @!P0 BRA `(.L_x_17442) ;  /* 0x0000005000008947 */ /* 0x000fea0003800000 */
[----:B------:R-:W-:-:S13]  /*3130*/  ISETP.NE.AND P0, PT, R0, 0x9, PT ;  /* 0x000000090000780c */ /* 0x000fda0003f05270 */
[----:B------:R-:W-:Y:S05]  /*3140*/  @P0 BRA `(.L_x_17436) ;  /* 0x00000a0000000947 */ /* 0x000fea0003800000 */
[----:B------:R-:W3:Y:S02]  /*3150*/  LDG.E R2, [R2.64] ;  /* 0x0000002402027981 */ /* 0x000ee4000c1e1900 */
[----:B---3--:R0:W3:Y:S01]  /*3160*/  F2I.FTZ.TRUNC.NTZ R23, R2 ;  /* 0x0000000200177305 */ /* 0x0080e2000021f100 */
[----:B------:R-:W-:Y:S05]  /*3170*/  BRA `(.L_x_17431) ;  /* 0x00000b4000007947 */ /* 0x000fea0003800000 */
.L_x_17442:
[----:B------:R-:W3:Y:S02]  /*3180*/  LDG.E.U16 R2, [R2.64] ;  /* 0x0000002402027981 */ /* 0x000ee4000c1e1500 */
[----:B---3--:R-:W-:-:S06]  /*3190*/  HADD2.F32 R0, -RZ, R2.H0_H0 ;  /* 0x20000002ff007230 */ /* 0x008fcc0000004100 */
[----:B------:R-:W0:Y:S02]  /*31a0*/  F2I.FTZ.TRUNC.NTZ R0, R0 ;  /* 0x0000000000007305 */ /* 0x000e24000021f100 */
[----:B0-----:R-:W-:Y:S01]  /*31b0*/  PRMT R23, R0, 0x7610, R23 ;  /* 0x0000761000177816 */ /* 0x001fe20000000017 */
[----:B------:R-:W-:Y:S05]  /*31c0*/  BRA `(.L_x_17431) ;  /* 0x00000af000007947 */ /* 0x000fea0003800000 */
.L_x_17441:
[----:B------:R-:W3:Y:S02]  /*31d0*/  LDG.E.64 R2, [R2.64] ;  /* 0x0000002402027981 */ /* 0x000ee4000c1e1b00 */
[----:B---3--:R0:W3:Y:S01]  /*31e0*/  F2I.F64.TRUNC R23, R2 ;  /* 0x0000000200177311 */ /* 0x0080e2000030d100 */
[----:B------:R-:W-:Y:S05]  /*31f0*/  BRA `(.L_x_17431) ;  /* 0x00000ac000007947 */ /* 0x000fea0003800000 */
.L_x_17432:
        /* <DEDUP_REMOVED lines=10> */
[----:B------:R-:W-:Y:S01]  /*32a0*/  SEL R23, RZ, 0x1, !P0 ;  /* 0x00000001ff177807 */ /* 0x000fe20004000000 */
[----:B------:R-:W-:Y:S05]  /*32b0*/  BRA `(.L_x_17431) ;  /* 0x00000a0000007947 */ /* 0x000fea0003800000 */
.L_x_17445:
[----:B------:R-:W3:Y:S02]  /*32c0*/  LDG.E.64 R2, [R2.64] ;  /* 0x0000002402027981 */ /* 0x000ee4000c1e1b00 */
[----:B---3--:R0:W3:Y:S01]  /*32d0*/  F2I.F64.TRUNC R23, R2 ;  /* 0x0000000200177311 */ /* 0x0080e2000030d100 */
[----:B------:R-:W-:Y:S05]  /*32e0*/  BRA `(.L_x_17431) ;  /* 0x000009d000007947 */ /* 0x000fea0003800000 */
.L_x_17444:
        /* <DEDUP_REMOVED lines=28> */
.L_x_17447:
[----:B------:R-:W3:Y:S02]  /*34b0*/  LDG.E.U8 R2, [R2.64] ;  /* 0x0000002402027981 */ /* 0x000ee4000c1e1100 */
[C---:B---3--:R-:W-:Y:S02]  /*34c0*/  IMAD.SHL.U32 R0, R2.reuse, 0x2000000, RZ ;  /* 0x0200000002007824 */ /* 0x048fe400078e00ff */
        /* <DEDUP_REMOVED lines=13> */
.L_x_17446:
[----:B------:R-:W3:Y:S02]  /*35a0*/  LDG.E.U16 R0, [R2.64] ;  /* 0x0000002402007981 */ /* 0x000ee4000c1e1500 */
[----:B---3--:R-:W-:-:S06]  /*35b0*/  PRMT R0, RZ, 0x5410, R0 ;  /* 0x00005410ff007816 */ /* 0x008fcc0000000000 */
[----:B------:R-:W0:Y:S02]  /*35c0*/  F2I.FTZ.TRUNC.NTZ R0, R0 ;  /* 0x0000000000007305 */ /* 0x000e24000021f100 */
[----:B0-----:R-:W-:Y:S01]  /*35d0*/  PRMT R23, R0, 0x7610, R23 ;  /* 0x0000761000177816 */ /* 0x001fe20000000017 */
[----:B------:R-:W-:Y:S05]  /*35e0*/  BRA `(.L_x_17431) ;  /* 0x000006d000007947 */ /* 0x000fea0003800000 */
.L_x_17443:
        /* <DEDUP_REMOVED lines=10> */
.L_x_17450:
        /* <DEDUP_REMOVED lines=21> */
.L_x_17454:
[----:B------:R-:W-:Y:S05]  /*37e0*/  BSYNC B1 ;  /* 0x0000000000017941 */ /* 0x000fea0003800000 */
.L_x_17453:
[----:B------:R-:W-:Y:S01]  /*37f0*/  LEA R3, R0, 0x3b800000, 0x17 ;  /* 0x3b80000000037811 */ /* 0x000fe200078eb8ff */
[----:B------:R-:W-:-:S05]  /*3800*/  IMAD.SHL.U32 R0, R2, 0x100000, RZ ;  /* 0x0010000002007824 */ /* 0x000fca00078e00ff */
[----:B------:R-:W-:Y:S02]  /*3810*/  LOP3.LUT R0, R3, R0, R4, 0xfe, !PT ;  /* 0x0000000003007212 */ /* 0x000fe400078efe04 */
.L_x_17452:
[----:B------:R-:W-:Y:S05]  /*3820*/  BSYNC B0 ;  /* 0x0000000000007941 */ /* 0x000fea0003800000 */
.L_x_17451:
[----:B------:R-:W0:Y:S02]  /*3830*/  F2I.FTZ.TRUNC.NTZ R0, R0 ;  /* 0x0000000000007305 */ /* 0x000e24000021f100 */
[----:B0-----:R-:W-:Y:S01]  /*3840*/  PRMT R23, R0, 0x7610, R23 ;  /* 0x0000761000177816 */ /* 0x001fe20000000017 */
[----:B------:R-:W-:Y:S05]  /*3850*/  BRA `(.L_x_17431) ;  /* 0x0000046000007947 */ /* 0x000fea0003800000 */
.L_x_17449:
        /* <DEDUP_REMOVED lines=21> */
.L_x_17458:
[----:B------:R-:W-:Y:S05]  /*39b0*/  BSYNC B1 ;  /* 0x0000000000017941 */ /* 0x000fea0003800000 */
.L_x_17457:
[----:B------:R-:W-:Y:S01]  /*39c0*/  LEA R3, R0, 0x37800000, 0x17 ;  /* 0x3780000000037811 */ /* 0x000fe200078eb8ff */
[----:B------:R-:W-:-:S05]  /*39d0*/  IMAD.SHL.U32 R0, R2, 0x200000, RZ ;  /* 0x0020000002007824 */ /* 0x000fca00078e00ff */
[----:B------:R-:W-:Y:S02]  /*39e0*/  LOP3.LUT R0, R3, R0, R4, 0xfe, !PT ;  /* 0x0000000003007212 */ /* 0x000fe400078efe04 */
.L_x_17456:
[----:B------:R-:W-:Y:S05]  /*39f0*/  BSYNC B0 ;  /* 0x0000000000007941 */ /* 0x000fea0003800000 */
.L_x_17455:
[----:B------:R-:W0:Y:S02]  /*3a00*/  F2I.FTZ.TRUNC.NTZ R0, R0 ;  /* 0x0000000000007305 */ /* 0x000e24000021f100 */
[----:B0-----:R-:W-:Y:S01]  /*3a10*/  PRMT R23, R0, 0x7610, R23 ;  /* 0x0000761000177816 */ /* 0x001fe20000000017 */
[----:B------:R-:W-:Y:S05]  /*3a20*/  BRA `(.L_x_17431) ;  /* 0x0000029000007947 */ /* 0x000fea0003800000 */
.L_x_17448:
        /* <DEDUP_REMOVED lines=14> */
.L_x_17462:
[----:B------:R-:W-:Y:S05]  /*3b10*/  BSYNC B0 ;  /* 0x0000000000007941 */ /* 0x000fea0003800000 */
.L_x_17461:
[----:B------:R-:W0:Y:S02]  /*3b20*/  F2I.FTZ.TRUNC.NTZ R0, R0 ;  /* 0x0000000000007305 */ /* 0x000e24000021f100 */
[----:B0-----:R-:W-:Y:S01]  /*3b30*/  PRMT R23, R0, 0x7610, R23 ;  /* 0x0000761000177816 */ /* 0x001fe20000000017 */
[----:B------:R-:W-:Y:S05]  /*3b40*/  BRA `(.L_x_17431) ;  /* 0x0000017000007947 */ /* 0x000fea0003800000 */
.L_x_17436:
        /* <DEDUP_REMOVED lines=20> */
.L_x_17460:
[----:B------:R0:W5:Y:S01]  /*3c90*/  LDG.E.U16 R23, [R2.64] ;  /* 0x0000002402177981 */ /* 0x000162000c1e1500 */
[----:B------:R-:W-:Y:S05]  /*3ca0*/  BRA `(.L_x_17431) ;  /* 0x0000001000007947 */ /* 0x000fea0003800000 */
.L_x_17459:
[----:B------:R0:W5:Y:S02]  /*3cb0*/  LDG.E.U16 R23, [R2.64] ;  /* 0x0000002402177981 */ /* 0x000164000c1e1500 */
.L_x_17431:
[----:B------:R-:W-:Y:S05]  /*3cc0*/  BSYNC B6 ;  /* 0x0000000000067941 */ /* 0x000fea0003800000 */
.L_x_17430:
[----:B------:R-:W4:Y:S01]  /*3cd0*/  S2R R24, SR_TID.X ;  /* 0x0000000000187919 */ /* 0x000f220000002100 */
[----:B------:R-:W0:Y:S01]  /*3ce0*/  LDC.U8 R18, c[0x0][0x184] ;  /* 0x00006100ff127b82 */ /* 0x000e220000000000 */
[----:B------:R-:W-:Y:S01]  /*3cf0*/  ULDC.U16 UR4, c[0x0][0x166] ;  /* 0x0000598000047ab9 */ /* 0x000fe20000000400 */
[----:B-----5:R-:W-:Y:S01]  /*3d00*/  PRMT R0, R22, 0x9910, RZ ;  /* 0x0000991016007816 */ /* 0x020fe200000000ff */
[----:B------:R-:W-:Y:S01]  /*3d10*/  UPRMT UR4, UR4, 0x9910, URZ ;  /* 0x0000991004047896 */ /* 0x000fe2000800003f */
[----:B-1----:R-:W-:Y:S01]  /*3d20*/  PRMT R19, R19, 0x9910, RZ ;  /* 0x0000991013137816 */ /* 0x002fe200000000ff */
[----:B------:R-:W-:Y:S01]  /*3d30*/  BSSY B6, `(.L_x_17463) ;  /* 0x00000fa000067945 */ /* 0x000fe20003800000 */
[----:B--2---:R-:W-:Y:S02]  /*3d40*/  PRMT R22, R25, 0x9910, RZ ;  /* 0x0000991019167816 */ /* 0x004fe400000000ff */
[----:B---3--:R-:W-:-:S02]  /*3d50*/  PRMT R23, R23, 0x9910, RZ ;  /* 0x0000991017177816 */ /* 0x008fc400000000ff */
[----:B------:R-:W-:Y:S02]  /*3d60*/  IMNMX R9, R0, UR4, PT ;  /* 0x0000000400097c17 */ /* 0x000fe4000b800200 */
[----:B------:R-:W-:Y:S02]  /*3d70*/  IMNMX R19, R19, UR4, PT ;  /* 0x0000000413137c17 */ /* 0x000fe4000b800200 */
[----:B------:R-:W-:Y:S02]  /*3d80*/  IMNMX R22, R22, UR4, PT ;  /* 0x0000000416167c17 */ /* 0x000fe4000b800200 */
[----:B------:R-:W-:Y:S02]  /*3d90*/  IMNMX R23, R23, UR4, PT ;  /* 0x0000000417177c17 */ /* 0x000fe4000b800200 */
[----:B----4-:R-:W-:-:S13]  /*3da0*/  ISETP.GE.AND P0, PT, R24, R17, PT ;  /* 0x000000111800720c */ /* 0x010fda0003f06270 */
[----:B------:R-:W-:Y:S05]  /*3db0*/  @P0 BRA `(.L_x_17464) ;  /* 0x00000f1000000947 */ /* 0x000fea0003800000 */
[----:B0-----:R-:W-:Y:S01]  /*3dc0*/  IMAD R0, R16, 0x200, R24 ;  /* 0x0000020010007824 */ /* 0x001fe200078e0218 */
[----:B------:R-:W-:Y:S02]  /*3dd0*/  PRMT R3, R18, 0x9910, RZ ;  /* 0x0000991012037816 */ /* 0x000fe400000000ff */
[----:B------:R-:W-:Y:S01]  /*3de0*/  IADD3 R24, R24, 0x80, RZ ;  /* 0x0000008018187810 */ /* 0x000fe20007ffe0ff */
        /* <DEDUP_REMOVED lines=16> */
.L_x_17468:
[----:B------:R0:W-:Y:S01]  /*3ef0*/  STG.E.U8 [R2.64], R9 ;  /* 0x0000000902007986 */ /* 0x0001e2000c101124 */
[----:B------:R-:W-:Y:S05]  /*3f00*/  BRA `(.L_x_17464) ;  /* 0x00000dc000007947 */ /* 0x000fea0003800000 */
.L_x_17467:
        /* <DEDUP_REMOVED lines=10> */
.L_x_17471:
[----:B------:R-:W-:-:S05]  /*3fb0*/  PRMT R5, R9, 0x9910, RZ ;  /* 0x0000991009057816 */ /* 0x000fca00000000ff */
[----:B------:R0:W-:Y:S01]  /*3fc0*/  STG.E [R2.64], R5 ;  /* 0x0000000502007986 */ /* 0x0001e2000c101924 */
[----:B------:R-:W-:Y:S05]  /*3fd0*/  BRA `(.L_x_17464) ;  /* 0x00000cf000007947 */ /* 0x000fea0003800000 */
.L_x_17470:
[----:B------:R0:W-:Y:S01]  /*3fe0*/  STG.E.U16 [R2.64], R9 ;  /* 0x0000000902007986 */ /* 0x0001e2000c101524 */
[----:B------:R-:W-:Y:S05]  /*3ff0*/  BRA `(.L_x_17464) ;  /* 0x00000cd000007947 */ /* 0x000fea0003800000 */
.L_x_17466:
        /* <DEDUP_REMOVED lines=9> */
.L_x_17473:
[----:B------:R-:W0:Y:S02]  /*4090*/  I2F.S16 R0, R9 ;  /* 0x0000000900007306 */ /* 0x000e240000101400 */
[----:B0-----:R-:W-:-:S05]  /*40a0*/  F2FP.PACK_AB R0, RZ, R0 ;  /* 0x00000000ff00723e */ /* 0x001fca00000000ff */
[----:B------:R0:W-:Y:S01]  /*40b0*/  STG.E.U16 [R2.64], R0 ;  /* 0x0000000002007986 */ /* 0x0001e2000c101524 */
[----:B------:R-:W-:Y:S05]  /*40c0*/  BRA `(.L_x_17464) ;  /* 0x00000c0000007947 */ /* 0x000fea0003800000 */
.L_x_17472:
        /* <DEDUP_REMOVED lines=10> */
.L_x_17475:
[----:B------:R-:W0:Y:S02]  /*4170*/  I2F.S16 R9, R9 ;  /* 0x0000000900097306 */ /* 0x000e240000101400 */
[----:B0-----:R-:W-:-:S04]  /*4180*/  F2FP.PACK_AB R5, RZ, R9 ;  /* 0x00000009ff05723e */ /* 0x001fc800000000ff */
[----:B------:R-:W-:-:S05]  /*4190*/  PRMT R5, R5, 0x5410, RZ ;  /* 0x0000541005057816 */ /* 0x000fca00000000ff */
[----:B------:R0:W-:Y:S01]  /*41a0*/  STG.E [R2.64], R5 ;  /* 0x0000000502007986 */ /* 0x0001e2000c101924 */
[----:B------:R-:W-:Y:S05]  /*41b0*/  BRA `(.L_x_17464) ;  /* 0x00000b1000007947 */ /* 0x000fea0003800000 */
.L_x_17474:
[----:B------:R-:W0:Y:S02]  /*41c0*/  I2F.F64.S16 R4, R9 ;  /* 0x0000000900047312 */ /* 0x000e240000101c00 */
[----:B0-----:R0:W-:Y:S01]  /*41d0*/  STG.E.64 [R2.64], R4 ;  /* 0x0000000402007986 */ /* 0x0011e2000c101b24 */
[----:B------:R-:W-:Y:S05]  /*41e0*/  BRA `(.L_x_17464) ;  /* 0x00000ae000007947 */ /* 0x000fea0003800000 */
.L_x_17465:
        /* <DEDUP_REMOVED lines=13> */
.L_x_17478:
[----:B------:R-:W0:Y:S01]  /*42c0*/  I2F.F64.S16 R4, R9 ;  /* 0x0000000900047312 */ /* 0x000e220000101c00 */
[----:B------:R-:W-:-:S05]  /*42d0*/  CS2R R6, SRZ ;  /* 0x0000000000067805 */ /* 0x000fca000001ff00 */
[----:B0-----:R0:W-:Y:S01]  /*42e0*/  STG.E.128 [R2.64], R4 ;  /* 0x0000000402007986 */ /* 0x0011e2000c101d24 */
[----:B------:R-:W-:Y:S05]  /*42f0*/  BRA `(.L_x_17464) ;  /* 0x000009d000007947 */ /* 0x000fea0003800000 */
.L_x_17477:
        /* <DEDUP_REMOVED lines=21> */
.L_x_17482:
[----:B------:R-:W-:Y:S05]  /*4450*/  BSYNC B0 ;  /* 0x0000000000007941 */ /* 0x000fea0003800000 */
.L_x_17481:
[----:B------:R-:W-:-:S05]  /*4460*/  LOP3.LUT R5, R0, R5, RZ, 0xfc, !PT ;  /* 0x0000000500057212 */ /* 0x000fca00078efcff */
[----:B------:R0:W-:Y:S01]  /*4470*/  STG.E.U8 [R2.64], R5 ;  /* 0x0000000502007986 */ /* 0x0001e2000c101124 */
[----:B------:R-:W-:Y:S05]  /*4480*/  BRA `(.L_x_17464) ;  /* 0x0000084000007947 */ /* 0x000fea0003800000 */
.L_x_17480:
        /* <DEDUP_REMOVED lines=13> */
.L_x_17484:
[----:B------:R-:W-:Y:S01]  /*4560*/  IMAD.MOV.U32 R0, RZ, RZ, 0x7f ;  /* 0x0000007fff007424 */ /* 0x000fe200078e00ff */
[----:B------:R-:W-:-:S04]  /*4570*/  ISETP.GT.U32.AND P0, PT, R4, 0x7f800000, PT ;  /* 0x7f8000000400780c */ /* 0x000fc80003f04070 */
[----:B------:R-:W-:-:S04]  /*4580*/  SEL R0, R0, 0x7c, P0 ;  /* 0x0000007c00007807 */ /* 0x000fc80000000000 */
.L_x_17485:
[----:B------:R-:W-:Y:S05]  /*4590*/  BSYNC B0 ;  /* 0x0000000000007941 */ /* 0x000fea0003800000 */
.L_x_17483:
[----:B------:R-:W-:-:S04]  /*45a0*/  LOP3.LUT R4, R9, 0x80000000, RZ, 0xc0, !PT ;  /* 0x8000000009047812 */ /* 0x000fc800078ec0ff */
[----:B------:R-:W-:-:S04]  /*45b0*/  SHF.R.U32.HI R5, RZ, 0x18, R4 ;  /* 0x00000018ff057819 */ /* 0x000fc80000011604 */
[----:B------:R-:W-:-:S05]  /*45c0*/  LOP3.LUT R5, R0, R5, RZ, 0xfc, !PT ;  /* 0x0000000500057212 */ /* 0x000fca00078efcff */
[----:B------:R0:W-:Y:S01]  /*45d0*/  STG.E.U8 [R2.64], R5 ;  /* 0x0000000502007986 */ /* 0x0001e2000c101124 */
[----:B------:R-:W-:Y:S05]  /*45e0*/  BRA `(.L_x_17464) ;  /* 0x000006e000007947 */ /* 0x000fea0003800000 */
.L_x_17479:
[----:B------:R-:W0:Y:S02]  /*45f0*/  I2F.S16 R0, R9 ;  /* 0x0000000900007306 */ /* 0x000e240000101400 */
[----:B0-----:R-:W-:-:S05]  /*4600*/  F2FP.BF16.PACK_AB R0, RZ, R0 ;  /* 0x00000000ff00723e */ /* 0x001fca00000010ff */
[----:B------:R0:W-:Y:S01]  /*4610*/  STG.E.U16 [R2.64], R0 ;  /* 0x0000000002007986 */ /* 0x0001e2000c101524 */
[----:B------:R-:W-:Y:S05]  /*4620*/  BRA `(.L_x_17464) ;  /* 0x000006a000007947 */ /* 0x000fea0003800000 */
.L_x_17476:
        /* <DEDUP_REMOVED lines=10> */
.L_x_17488:
        /* <DEDUP_REMOVED lines=17> */
.L_x_17491:
[----:B------:R-:W-:-:S04]  /*47e0*/  LOP3.LUT R0, R9, 0x80000000, RZ, 0xc0, !PT ;  /* 0x8000000009007812 */ /* 0x000fc800078ec0ff */
[----:B------:R-:W-:-:S04]  /*47f0*/  SHF.R.U32.HI R5, RZ, 0x18, R0 ;  /* 0x00000018ff057819 */ /* 0x000fc80000011600 */
[----:B------:R-:W-:-:S04]  /*4800*/  LOP3.LUT R4, R4, R5, RZ, 0xfc, !PT ;  /* 0x0000000504047212 */ /* 0x000fc800078efcff */
[----:B------:R-:W-:Y:S02]  /*4810*/  PRMT R0, R4, 0x7610, R0 ;  /* 0x0000761004007816 */ /* 0x000fe40000000000 */
.L_x_17490:
[----:B------:R-:W-:Y:S05]  /*4820*/  BSYNC B0 ;  /* 0x0000000000007941 */ /* 0x000fea0003800000 */
.L_x_17489:
[----:B------:R0:W-:Y:S01]  /*4830*/  STG.E.U8 [R2.64], R0 ;  /* 0x0000000002007986 */ /* 0x0001e2000c101124 */
[----:B------:R-:W-:Y:S05]  /*4840*/  BRA `(.L_x_17464) ;  /* 0x0000048000007947 */ /* 0x000fea0003800000 */
.L_x_17487:
        /* <DEDUP_REMOVED lines=17> */
.L_x_17494:
[----:B------:R-:W-:-:S04]  /*4960*/  LOP3.LUT R0, R9, 0x80000000, RZ, 0xc0, !PT ;  /* 0x8000000009007812 */ /* 0x000fc800078ec0ff */
[----:B------:R-:W-:-:S04]  /*4970*/  SHF.R.U32.HI R5, RZ, 0x18, R0 ;  /* 0x00000018ff057819 */ /* 0x000fc80000011600 */
[----:B------:R-:W-:-:S04]  /*4980*/  LOP3.LUT R4, R4, R5, RZ, 0xfc, !PT ;  /* 0x0000000504047212 */ /* 0x000fc800078efcff */
[----:B------:R-:W-:Y:S02]  /*4990*/  PRMT R0, R4, 0x7610, R0 ;  /* 0x0000761004007816 */ /* 0x000fe40000000000 */
.L_x_17493:
[----:B------:R-:W-:Y:S05]  /*49a0*/  BSYNC B0 ;  /* 0x0000000000007941 */ /* 0x000fea0003800000 */
.L_x_17492:
[----:B------:R0:W-:Y:S01]  /*49b0*/  STG.E.U8 [R2.64], R0 ;  /* 0x0000000002007986 */ /* 0x0001e2000c101124 */
[----:B------:R-:W-:Y:S05]  /*49c0*/  BRA `(.L_x_17464) ;  /* 0x0000030000007947 */ /* 0x000fea0003800000 */
.L_x_17486:
        /* <DEDUP_REMOVED lines=22> */
.L_x_17469:
        /* <DEDUP_REMOVED lines=20> */
.L_x_17496:
[----:B------:R-:W-:-:S04]  /*4c70*/  PRMT R4, R9, 0x9910, RZ ;  /* 0x0000991009047816 */ /* 0x000fc800000000ff */
[----:B------:R-:W-:-:S05]  /*4c80*/  SHF.R.S32.HI R5, RZ, 0x1f, R4 ;  /* 0x0000001fff057819 */ /* 0x000fca0000011404 */
[----:B------:R0:W-:Y:S01]  /*4c90*/  STG.E.64 [R2.64], R4 ;  /* 0x0000000402007986 */ /* 0x0001e2000c101b24 */
[----:B------:R-:W-:Y:S05]  /*4ca0*/  BRA `(.L_x_17464) ;  /* 0x0000002000007947 */ /* 0x000fea0003800000 */
.L_x_17495:
[----:B------:R-:W-:-:S05]  /*4cb0*/  PRMT R5, R9, 0x9910, RZ ;  /* 0x0000991009057816 */ /* 0x000fca00000000ff */
[----:B------:R0:W-:Y:S02]  /*4cc0*/  STG.E [R2.64], R5 ;  /* 0x0000000502007986 */ /* 0x0001e4000c101924 */
.L_x_17464:
[----:B0-----:R-:W-:Y:S05]  /*4cd0*/  BSYNC B6 ;  /* 0x0000000000067941 */ /* 0x001fea0003800000 */
.L_x_17463:
        /* <DEDUP_REMOVED lines=21> */
.L_x_17502:
[----:B------:R0:W-:Y:S01]  /*4e30*/  STG.E.U8 [R2.64], R19 ;  /* 0x0000001302007986 */ /* 0x0001e2000c101124 */
[----:B------:R-:W-:Y:S05]  /*4e40*/  BRA `(.L_x_17504) ;  /* 0x00000dc000007947 */ /* 0x000fea0003800000 */
.L_x_17501:
        /* <DEDUP_REMOVED lines=10> */
.L_x_17506:
[----:B------:R-:W-:-:S05]  /*4ef0*/  PRMT R5, R19, 0x9910, RZ ;  /* 0x0000991013057816 */ /* 0x000fca00000000ff */
[----:B------:R0:W-:Y:S01]  /*4f00*/  STG.E [R2.64], R5 ;  /* 0x0000000502007986 */ /* 0x0001e2000c101924 */
[----:B------:R-:W-:Y:S05]  /*4f10*/  BRA `(.L_x_17504) ;  /* 0x00000cf000007947 */ /* 0x000fea0003800000 */
.L_x_17505:
[----:B------:R0:W-:Y:S01]  /*4f20*/  STG.E.U16 [R2.64], R19 ;  /* 0x0000001302007986 */ /* 0x0001e2000c101524 */
[----:B------:R-:W-:Y:S05]  /*4f30*/  BRA `(.L_x_17504) ;  /* 0x00000cd000007947 */ /* 0x000fea0003800000 */
.L_x_17500:
        /* <DEDUP_REMOVED lines=9> */
.L_x_17508:
[----:B------:R-:W0:Y:S02]  /*4fd0*/  I2F.S16 R0, R19 ;  /* 0x0000001300007306 */ /* 0x000e240000101400 */
[----:B0-----:R-:W-:-:S05]  /*4fe0*/  F2FP.PACK_AB R0, RZ, R0 ;  /* 0x00000000ff00723e */ /* 0x001fca00000000ff */
[----:B------:R0:W-:Y:S01]  /*4ff0*/  STG.E.U16 [R2.64], R0 ;  /* 0x0000000002007986 */ /* 0x0001e2000c101524 */
[----:B------:R-:W-:Y:S05]  /*5000*/  BRA `(.L_x_17504) ;  /* 0x00000c0000007947 */ /* 0x000fea0003800000 */
.L_x_17507:
        /* <DEDUP_REMOVED lines=10> */
.L_x_17510:
[----:B------:R-:W0:Y:S02]  /*50b0*/  I2F.S16 R19, R19 ;  /* 0x0000001300137306 */ /* 0x000e240000101400 */
[----:B0-----:R-:W-:-:S04]  /*50c0*/  F2FP.PACK_AB R5, RZ, R19 ;  /* 0x00000013ff05723e */ /* 0x001fc800000000ff */
[----:B------:R-:W-:-:S05]  /*50d0*/  PRMT R5, R5, 0x5410, RZ ;  /* 0x0000541005057816 */ /* 0x000fca00000000ff */
[----:B------:R0:W-:Y:S01]  /*50e0*/  STG.E [R2.64], R5 ;  /* 0x0000000502007986 */ /* 0x0001e2000c101924 */
[----:B------:R-:W-:Y:S05]  /*50f0*/  BRA `(.L_x_17504) ;  /* 0x00000b1000007947 */ /* 0x000fea0003800000 */
.L_x_17509:
[----:B------:R-:W0:Y:S02]  /*5100*/  I2F.F64.S16 R4, R19 ;  /* 0x0000001300047312 */ /* 0x000e240000101c00 */
[----:B0-----:R0:W-:Y:S01]  /*5110*/  STG.E.64 [R2.64], R4 ;  /* 0x0000000402007986 */ /* 0x0011e2000c101b24 */
[----:B------:R-:W-:Y:S05]  /*5120*/  BRA `(.L_x_17504) ;  /* 0x00000ae000007947 */ /* 0x000fea0003800000 */
.L_x_17499:
        /* <DEDUP_REMOVED lines=13> */
.L_x_17513:
[----:B------:R-:W0:Y:S01]  /*5200*/  I2F.F64.S16 R4, R19 ;  /* 0x0000001300047312 */ /* 0x000e220000101c00 */
[----:B------:R-:W-:-:S05]  /*5210*/  CS2R R6, SRZ ;  /* 0x0000000000067805 */ /* 0x000fca000001ff00 */
[----:B0-----:R0:W-:Y:S01]  /*5220*/  STG.E.128 [R2.64], R4 ;  /* 0x0000000402007986 */ /* 0x0011e2000c101d24 */
[----:B------:R-:W-:Y:S05]  /*5230*/  BRA `(.L_x_17504) ;  /* 0x000009d000007947 */ /* 0x000fea0003800000 */
.L_x_17512:
        /* <DEDUP_REMOVED lines=21> */
.L_x_17517:
[----:B------:R-:W-:Y:S05]  /*5390*/  BSYNC B0 ;  /* 0x0000000000007941 */ /* 0x000fea0003800000 */
.L_x_17516:
[----:B------:R-:W-:-:S05]  /*53a0*/  LOP3.LUT R5, R0, R5, RZ, 0xfc, !PT ;  /* 0x0000000500057212 */ /* 0x000fca00078efcff */
[----:B------:R0:W-:Y:S01]  /*53b0*/  STG.E.U8 [R2.64], R5 ;  /* 0x0000000502007986 */ /* 0x0001e2000c101124 */
[----:B------:R-:W-:Y:S05]  /*53c0*/  BRA `(.L_x_17504) ;  /* 0x0000084000007947 */ /* 0x000fea0003800000 */
.L_x_17515:
        /* <DEDUP_REMOVED lines=13> */
.L_x_17519:
[----:B------:R-:W-:Y:S01]  /*54a0*/  IMAD.MOV.U32 R0, RZ, RZ, 0x7f ;  /* 0x0000007fff007424 */ /* 0x000fe200078e00ff */
[----:B------:R-:W-:-:S04]  /*54b0*/  ISETP.GT.U32.AND P0, PT, R4, 0x7f800000, PT ;  /* 0x7f8000000400780c */ /* 0x000fc80003f04070 */
[----:B------:R-:W-:-:S04]  /*54c0*/  SEL R0, R0, 0x7c, P0 ;  /* 0x0000007c00007807 */ /* 0x000fc80000000000 */
.L_x_17520:
[----:B------:R-:W-:Y:S05]  /*54d0*/  BSYNC B0 ;  /* 0x0000000000007941 */ /* 0x000fea0003800000 */
.L_x_17518:
[----:B------:R-:W-:-:S04]  /*54e0*/  LOP3.LUT R4, R19, 0x80000000, RZ, 0xc0, !PT ;  /* 0x8000000013047812 */ /* 0x000fc800078ec0ff */
[----:B------:R-:W-:-:S04]  /*54f0*/  SHF.R.U32.HI R5, RZ, 0x18, R4 ;  /* 0x00000018ff057819 */ /* 0x000fc80000011604 */
[----:B------:R-:W-:-:S05]  /*5500*/  LOP3.LUT R5, R0, R5, RZ, 0xfc, !PT ;  /* 0x0000000500057212 */ /* 0x000fca00078efcff */
[----:B------:R0:W-:Y:S01]  /*5510*/  STG.E.U8 [R2.64], R5 ;  /* 0x0000000502007986 */ /* 0x0001e2000c101124 */
[----:B------:R-:W-:Y:S05]  /*5520*/  BRA `(.L_x_17504) ;  /* 0x000006e000007947 */ /* 0x000fea0003800000 */
.L_x_17514:
[----:B------:R-:W0:Y:S02]  /*5530*/  I2F.S16 R0, R19 ;  /* 0x0000001300007306 */ /* 0x000e240000101400 */
[----:B0-----:R-:W-:-:S05]  /*5540*/  F2FP.BF16.PACK_AB R0, RZ, R0 ;  /* 0x00000000ff00723e */ /* 0x001fca00000010ff */
[----:B------:R0:W-:Y:S01]  /*5550*/  STG.E.U16 [R2.64], R0 ;  /* 0x0000000002007986 */ /* 0x0001e2000c101524 */
[----:B------:R-:W-:Y:S05]  /*5560*/  BRA `(.L_x_17504) ;  /* 0x000006a000007947 */ /* 0x000fea0003800000 */
.L_x_17511:
        /* <DEDUP_REMOVED lines=10> */
.L_x_17523:
        /* <DEDUP_REMOVED lines=17> */
.L_x_17526:
[----:B------:R-:W-:-:S04]  /*5720*/  LOP3.LUT R0, R19, 0x80000000, RZ, 0xc0, !PT ;  /* 0x8000000013007812 */ /* 0x000fc800078ec0ff */
[----:B------:R-:W-:-:S04]  /*5730*/  SHF.R.U32.HI R5, RZ, 0x18, R0 ;  /* 0x00000018ff057819 */ /* 0x000fc80000011600 */
[----:B------:R-:W-:-:S04]  /*5740*/  LOP3.LUT R4, R4, R5, RZ, 0xfc, !PT ;  /* 0x0000000504047212 */ /* 0x000fc800078efcff */
[----:B------:R-:W-:Y:S02]  /*5750*/  PRMT R0, R4, 0x7610, R0 ;  /* 0x0000761004007816 */ /* 0x000fe40000000000 */
.L_x_17525:
[----:B------:R-:W-:Y:S05]  /*5760*/  BSYNC B0 ;  /* 0x0000000000007941 */ /* 0x000fea0003800000 */
.L_x_17524:
[----:B------:R0:W-:Y:S01]  /*5770*/  STG.E.U8 [R2.64], R0 ;  /* 0x0000000002007986 */ /* 0x0001e2000c101124 */
[----:B------:R-:W-:Y:S05]  /*5780*/  BRA `(.L_x_17504) ;  /* 0x0000048000007947 */ /* 0x000fea0003800000 */
.L_x_17522:
        /* <DEDUP_REMOVED lines=17> */
.L_x_17529:
[----:B------:R-:W-:-:S04]  /*58a0*/  LOP3.LUT R0, R19, 0x80000000, RZ, 0xc0, !PT ;  /* 0x8000000013007812 */ /* 0x000fc800078ec0ff */
[----:B------:R-:W-:-:S04]  /*58b0*/  SHF.R.U32.HI R5, RZ, 0x18, R0 ;  /* 0x00000018ff057819 */ /* 0x000fc80000011600 */
[----:B------:R-:W-:-:S04]  /*58c0*/  LOP3.LUT R4, R4, R5, RZ, 0xfc, !PT ;  /* 0x0000000504047212 */ /* 0x000fc800078efcff */
[----:B------:R-:W-:Y:S02]  /*58d0*/  PRMT R0, R4, 0x7610, R0 ;  /* 0x0000761004007816 */ /* 0x000fe40000000000 */
.L_x_17528:
[----:B------:R-:W-:Y:S05]  /*58e0*/  BSYNC B0 ;  /* 0x0000000000007941 */ /* 0x000fea0003800000 */
.L_x_17527:
[----:B------:R0:W-:Y:S01]  /*58f0*/  STG.E.U8 [R2.64], R0 ;  /* 0x0000000002007986 */ /* 0x0001e2000c101124 */
[----:B------:R-:W-:Y:S05]  /*5900*/  BRA `(.L_x_17504) ;  /* 0x0000030000007947 */ /* 0x000fea0003800000 */
.L_x_17521:
        /* <DEDUP_REMOVED lines=22> */
.L_x_17503:
        /* <DEDUP_REMOVED lines=20> */
.L_x_17531:
[----:B------:R-:W-:-:S04]  /*5bb0*/  PRMT R4, R19, 0x9910, RZ ;  /* 0x0000991013047816 */ /* 0x000fc800000000ff */
[----:B------:R-:W-:-:S05]  /*5bc0*/  SHF.R.S32.HI R5, RZ, 0x1f, R4 ;  /* 0x0000001fff057819 */ /* 0x000fca0000011404 */
[----:B------:R0:W-:Y:S01]  /*5bd0*/  STG.E.64 [R2.64], R4 ;  /* 0x0000000402007986 */ /* 0x0001e2000c101b24 */
[----:B------:R-:W-:Y:S05]  /*5be0*/  BRA `(.L_x_17504) ;  /* 0x0000002000007947 */ /* 0x000fea0003800000 */
.L_x_17530:
[----:B------:R-:W-:-:S05]  /*5bf0*/  PRMT R5, R19, 0x9910, RZ ;  /* 0x0000991013057816 */ /* 0x000fca00000000ff */
[----:B------:R0:W-:Y:S02]  /*5c00*/  STG.E [R2.64], R5 ;  /* 0x0000000502007986 */ /* 0x0001e4000c101924 */
.L_x_17504:
        /* <DEDUP_REMOVED lines=21> */
.L_x_17535:
[----:B------:R0:W-:Y:S01]  /*5d60*/  STG.E.U8 [R2.64], R22 ;  /* 0x0000001602007986 */ /* 0x0001e2000c101124 */
[----:B------:R-:W-:Y:S05]  /*5d70*/  BRA `(.L_x_17537) ;  /* 0x00000dc000007947 */ /* 0x000fea0003800000 */
.L_x_17534:
        /* <DEDUP_REMOVED lines=10> */
.L_x_17539:
[----:B------:R-:W-:-:S05]  /*5e20*/  PRMT R5, R22, 0x9910, RZ ;  /* 0x0000991016057816 */ /* 0x000fca00000000ff */
[----:B------:R0:W-:Y:S01]  /*5e30*/  STG.E [R2.64], R5 ;  /* 0x0000000502007986 */ /* 0x0001e2000c101924 */
[----:B------:R-:W-:Y:S05]  /*5e40*/  BRA `(.L_x_17537) ;  /* 0x00000cf000007947 */ /* 0x000fea0003800000 */
.L_x_17538:
[----:B------:R0:W-:Y:S01]  /*5e50*/  STG.E.U16 [R2.64], R22 ;  /* 0x0000001602007986 */ /* 0x0001e2000c101524 */
[----:B------:R-:W-:Y:S05]  /*5e60*/  BRA `(.L_x_17537) ;  /* 0x00000cd000007947 */ /* 0x000fea0003800000 */
.L_x_17533:
        /* <DEDUP_REMOVED lines=9> */
.L_x_17541:
[----:B------:R-:W0:Y:S02]  /*5f00*/  I2F.S16 R0, R22 ;  /* 0x0000001600007306 */ /* 0x000e240000101400 */
[----:B0-----:R-:W-:-:S05]  /*5f10*/  F2FP.PACK_AB R0, RZ, R0 ;  /* 0x00000000ff00723e */ /* 0x001fca00000000ff */
[----:B------:R0:W-:Y:S01]  /*5f20*/  STG.E.U16 [R2.64], R0 ;  /* 0x0000000002007986 */ /* 0x0001e2000c101524 */
[----:B------:R-:W-:Y:S05]  /*5f30*/  BRA `(.L_x_17537) ;  /* 0x00000c0000007947 */ /* 0x000fea0003800000 */
.L_x_17540:
        /* <DEDUP_REMOVED lines=10> */
.L_x_17543:
[----:B------:R-:W0:Y:S02]  /*5fe0*/  I2F.S16 R22, R22 ;  /* 0x0000001600167306 */ /* 0x000e240000101400 */
[----:B0-----:R-:W-:-:S04]  /*5ff0*/  F2FP.PACK_AB R5, RZ, R22 ;  /* 0x00000016ff05723e */ /* 0x001fc800000000ff */
[----:B------:R-:W-:-:S05]  /*6000*/  PRMT R5, R5, 0x5410, RZ ;  /* 0x0000541005057816 */ /* 0x000fca00000000ff */
[----:B------:R0:W-:Y:S01]  /*6010*/  STG.E [R2.64], R5 ;  /* 0x0000000502007986 */ /* 0x0001e2000c101924 */
[----:B------:R-:W-:Y:S05]  /*6020*/  BRA `(.L_x_17537) ;  /* 0x00000b1000007947 */ /* 0x000fea0003800000 */
.L_x_17542:
[----:B------:R-:W0:Y:S02]  /*6030*/  I2F.F64.S16 R4, R22 ;  /* 0x0000001600047312 */ /* 0x000e240000101c00 */
[----:B0-----:R0:W-:Y:S01]  /*6040*/  STG.E.64 [R2.64], R4 ;  /* 0x0000000402007986 */ /* 0x0011e2000c101b24 */
[----:B------:R-:W-:Y:S05]  /*6050*/  BRA `(.L_x_17537) ;  /* 0x00000ae000007947 */ /* 0x000fea0003800000 */
.L_x_17532:
        /* <DEDUP_REMOVED lines=13> */
.L_x_17546:
[----:B------:R-:W0:Y:S01]  /*6130*/  I2F.F64.S16 R4, R22 ;  /* 0x0000001600047312 */ /* 0x000e220000101c00 */
[----:B------:R-:W-:-:S05]  /*6140*/  CS2R R6, SRZ ;  /* 0x0000000000067805 */ /* 0x000fca000001ff00 */
[----:B0-----:R0:W-:Y:S01]  /*6150*/  STG.E.128 [R2.64], R4 ;  /* 0x0000000402007986 */ /* 0x0011e2000c101d24 */
[----:B------:R-:W-:Y:S05]  /*6160*/  BRA `(.L_x_17537) ;  /* 0x000009d000007947 */ /* 0x000fea0003800000 */
.L_x_17545:
        /* <DEDUP_REMOVED lines=21> */
.L_x_17550:
[----:B------:R-:W-:Y:S05]  /*62c0*/  BSYNC B0 ;  /* 0x0000000000007941 */ /* 0x000fea0003800000 */
.L_x_17549:
[----:B------:R-:W-:-:S05]  /*62d0*/  LOP3.LUT R5, R0, R5, RZ, 0xfc, !PT ;  /* 0x0000000500057212 */ /* 0x000fca00078efcff */
[----:B------:R0:W-:Y:S01]  /*62e0*/  STG.E.U8 [R2.64], R5 ;  /* 0x0000000502007986 */ /* 0x0001e2000c101124 */
[----:B------:R-:W-:Y:S05]  /*62f0*/  BRA `(.L_x_17537) ;  /* 0x0000084000007947 */ /* 0x000fea0003800000 */
.L_x_17548:
        /* <DEDUP_REMOVED lines=13> */
.L_x_17552:
[----:B------:R-:W-:Y:S01]  /*63d0*/  IMAD.MOV.U32 R0, RZ, RZ, 0x7f ;  /* 0x0000007fff007424 */ /* 0x000fe200078e00ff */
[----:B------:R-:W-:-:S04]  /*63e0*/  ISETP.GT.U32.AND P0, PT, R4, 0x7f800000, PT ;  /* 0x7f8000000400780c */ /* 0x000fc80003f04070 */
[----:B------:R-:W-:-:S04]  /*63f0*/  SEL R0, R0, 0x7c, P0 ;  /* 0x0000007c00007807 */ /* 0x000fc80000000000 */
.L_x_17553:
[----:B------:R-:W-:Y:S05]  /*6400*/  BSYNC B0 ;  /* 0x0000000000007941 */ /* 0x000fea0003800000 */
.L_x_17551:
[----:B------:R-:W-:-:S04]  /*6410*/  LOP3.LUT R4, R5, 0x80000000, RZ, 0xc0, !PT ;  /* 0x8000000005047812 */ /* 0x000fc800078ec0ff */
[----:B------:R-:W-:-:S04]  /*6420*/  SHF.R.U32.HI R5, RZ, 0x18, R4 ;  /* 0x00000018ff057819 */ /* 0x000fc80000011604 */
[----:B------:R-:W-:-:S05]  /*6430*/  LOP3.LUT R5, R0, R5, RZ, 0xfc, !PT ;  /* 0x0000000500057212 */ /* 0x000fca00078efcff */
[----:B------:R0:W-:Y:S01]  /*6440*/  STG.E.U8 [R2.64], R5 ;  /* 0x0000000502007986 */ /* 0x0001e2000c101124 */
[----:B------:R-:W-:Y:S05]  /*6450*/  BRA `(.L_x_17537) ;  /* 0x000006e000007947 */ /* 0x000fea0003800000 */
.L_x_17547:
[----:B------:R-:W0:Y:S02]  /*6460*/  I2F.S16 R0, R22 ;  /* 0x0000001600007306 */ /* 0x000e240000101400 */
[----:B0-----:R-:W-:-:S05]  /*6470*/  F2FP.BF16.PACK_AB R0, RZ, R0 ;  /* 0x00000000ff00723e */ /* 0x001fca00000010ff */
[----:B------:R0:W-:Y:S01]  /*6480*/  STG.E.U16 [R2.64], R0 ;  /* 0x0000000002007986 */ /* 0x0001e2000c101524 */
[----:B------:R-:W-:Y:S05]  /*6490*/  BRA `(.L_x_17537) ;  /* 0x000006a000007947 */ /* 0x000fea0003800000 */
.L_x_17544:
        /* <DEDUP_REMOVED lines=10> */
.L_x_17556:
        /* <DEDUP_REMOVED lines=17> */
.L_x_17559:
[----:B------:R-:W-:-:S04]  /*6650*/  LOP3.LUT R0, R7, 0x80000000, RZ, 0xc0, !PT ;  /* 0x8000000007007812 */ /* 0x000fc800078ec0ff */
[----:B------:R-:W-:-:S04]  /*6660*/  SHF.R.U32.HI R5, RZ, 0x18, R0 ;  /* 0x00000018ff057819 */ /* 0x000fc80000011600 */
[----:B------:R-:W-:-:S04]  /*6670*/  LOP3.LUT R4, R4, R5, RZ, 0xfc, !PT ;  /* 0x0000000504047212 */ /* 0x000fc800078efcff */
[----:B------:R-:W-:Y:S02]  /*6680*/  PRMT R0, R4, 0x7610, R0 ;  /* 0x0000761004007816 */ /* 0x000fe40000000000 */
.L_x_17558:
[----:B------:R-:W-:Y:S05]  /*6690*/  BSYNC B0 ;  /* 0x0000000000007941 */ /* 0x000fea0003800000 */
.L_x_17557:
[----:B------:R0:W-:Y:S01]  /*66a0*/  STG.E.U8 [R2.64], R0 ;  /* 0x0000000002007986 */ /* 0x0001e2000c101124 */
[----:B------:R-:W-:Y:S05]  /*66b0*/  BRA `(.L_x_17537) ;  /* 0x0000048000007947 */ /* 0x000fea0003800000 */
.L_x_17555:
        /* <DEDUP_REMOVED lines=17> */
.L_x_17562:
[----:B------:R-:W-:-:S04]  /*67d0*/  LOP3.LUT R0, R7, 0x80000000, RZ, 0xc0, !PT ;  /* 0x8000000007007812 */ /* 0x000fc800078ec0ff */
[----:B------:R-:W-:-:S04]  /*67e0*/  SHF.R.U32.HI R5, RZ, 0x18, R0 ;  /* 0x00000018ff057819 */ /* 0x000fc80000011600 */
[----:B------:R-:W-:-:S04]  /*67f0*/  LOP3.LUT R4, R4, R5, RZ, 0xfc, !PT ;  /* 0x0000000504047212 */ /* 0x000fc800078efcff */
[----:B------:R-:W-:Y:S02]  /*6800*/  PRMT R0, R4, 0x7610, R0 ;  /* 0x0000761004007816 */ /* 0x000fe40000000000 */
.L_x_17561:
[----:B------:R-:W-:Y:S05]  /*6810*/  BSYNC B0 ;  /* 0x0000000000007941 */ /* 0x000fea0003800000 */
.L_x_17560:
[----:B------:R0:W-:Y:S01]  /*6820*/  STG.E.U8 [R2.64], R0 ;  /* 0x0000000002007986 */ /* 0x0001e2000c101124 */
[----:B------:R-:W-:Y:S05]  /*6830*/  BRA `(.L_x_17537) ;  /* 0x0000030000007947 */ /* 0x000fea0003800000 */
.L_x_17554:
        /* <DEDUP_REMOVED lines=22> */
.L_x_17536:
        /* <DEDUP_REMOVED lines=20> */
.L_x_17564:
[----:B------:R-:W-:-:S04]  /*6ae0*/  PRMT R4, R22, 0x9910, RZ ;  /* 0x0000991016047816 */ /* 0x000fc800000000ff */
[----:B------:R-:W-:-:S05]  /*6af0*/  SHF.R.S32.HI R5, RZ, 0x1f, R4 ;  /* 0x0000001fff057819 */ /* 0x000fca0000011404 */
[----:B------:R0:W-:Y:S01]  /*6b00*/  STG.E.64 [R2.64], R4 ;  /* 0x0000000402007986 */ /* 0x0001e2000c101b24 */
[----:B------:R-:W-:Y:S05]  /*6b10*/  BRA `(.L_x_17537) ;  /* 0x0000002000007947 */ /* 0x000fea0003800000 */
.L_x_17563:
[----:B------:R-:W-:-:S05]  /*6b20*/  PRMT R5, R22, 0x9910, RZ ;  /* 0x0000991016057816 */ /* 0x000fca00000000ff */
[----:B------:R0:W-:Y:S02]  /*6b30*/  STG.E [R2.64], R5 ;  /* 0x0000000502007986 */ /* 0x0001e4000c101924 */
.L_x_17537:
[----:B------:R-:W-:Y:S02]  /*6b40*/  IADD3 R24, R24, 0x80, RZ ;  /* 0x0000008018187810 */ /* 0x000fe40007ffe0ff */
.L_x_17498:
[----:B------:R-:W-:Y:S05]  /*6b50*/  BSYNC B6 ;  /* 0x0000000000067941 */ /* 0x000fea0003800000 */
.L_x_17497:
        /* <DEDUP_REMOVED lines=19> */
.L_x_17568:
[----:B------:R-:W-:Y:S01]  /*6c90*/  STG.E.U8 [R2.64], R23 ;  /* 0x0000001702007986 */ /* 0x000fe2000c101124 */
[----:B------:R-:W-:Y:S05]  /*6ca0*/  EXIT ;  /* 0x000000000000794d */ /* 0x000fea0003800000 */
.L_x_17567:
        /* <DEDUP_REMOVED lines=10> */
.L_x_17571:
[----:B------:R-:W-:-:S05]  /*6d50*/  PRMT R5, R23, 0x9910, RZ ;  /* 0x0000991017057816 */ /* 0x000fca00000000ff */
[----:B------:R-:W-:Y:S01]  /*6d60*/  STG.E [R2.64], R5 ;  /* 0x0000000502007986 */ /* 0x000fe2000c101924 */
[----:B------:R-:W-:Y:S05]  /*6d70*/  EXIT ;  /* 0x000000000000794d */ /* 0x000fea0003800000 */
.L_x_17570:
[----:B------:R-:W-:Y:S01]  /*6d80*/  STG.E.U16 [R2.64], R23 ;  /* 0x0000001702007986 */ /* 0x000fe2000c101524 */
[----:B------:R-:W-:Y:S05]  /*6d90*/  EXIT ;  /* 0x000000000000794d */ /* 0x000fea0003800000 */
.L_x_17566:
        /* <DEDUP_REMOVED lines=9> */
.L_x_17573:
[----:B------:R-:W0:Y:S02]  /*6e30*/  I2F.S16 R0, R23 ;  /* 0x0000001700007306 */ /* 0x000e240000101400 */
[----:B0-----:R-:W-:-:S05]  /*6e40*/  F2FP.PACK_AB R0, RZ, R0 ;  /* 0x00000000ff00723e */ /* 0x001fca00000000ff */
[----:B------:R-:W-:Y:S01]  /*6e50*/  STG.E.U16 [R2.64], R0 ;  /* 0x0000000002007986 */ /* 0x000fe2000c101524 */
[----:B------:R-:W-:Y:S05]  /*6e60*/  EXIT ;  /* 0x000000000000794d */ /* 0x000fea0003800000 */
.L_x_17572:
        /* <DEDUP_REMOVED lines=10> */
.L_x_17575:
[----:B------:R-:W0:Y:S02]  /*6f10*/  I2F.S16 R23, R23 ;  /* 0x0000001700177306 */ /* 0x000e240000101400 */
[----:B0-----:R-:W-:-:S04]  /*6f20*/  F2FP.PACK_AB R5, RZ, R23 ;  /* 0x00000017ff05723e */ /* 0x001fc800000000ff */
[----:B------:R-:W-:-:S05]  /*6f30*/  PRMT R5, R5, 0x5410, RZ ;  /* 0x0000541005057816 */ /* 0x000fca00000000ff */
[----:B------:R-:W-:Y:S01]  /*6f40*/  STG.E [R2.64], R5 ;  /* 0x0000000502007986 */ /* 0x000fe2000c101924 */
[----:B------:R-:W-:Y:S05]  /*6f50*/  EXIT ;  /* 0x000000000000794d */ /* 0x000fea0003800000 */
.L_x_17574:
[----:B------:R-:W0:Y:S02]  /*6f60*/  I2F.F64.S16 R4, R23 ;  /* 0x0000001700047312 */ /* 0x000e240000101c00 */
[----:B0-----:R-:W-:Y:S01]  /*6f70*/  STG.E.64 [R2.64], R4 ;  /* 0x0000000402007986 */ /* 0x001fe2000c101b24 */
[----:B------:R-:W-:Y:S05]  /*6f80*/  EXIT ;  /* 0x000000000000794d */ /* 0x000fea0003800000 */
.L_x_17565:
        /* <DEDUP_REMOVED lines=13> */
.L_x_17578:
[----:B------:R-:W0:Y:S01]  /*7060*/  I2F.F64.S16 R4, R23 ;  /* 0x0000001700047312 */ /* 0x000e220000101c00 */
[----:B------:R-:W-:-:S05]  /*7070*/  CS2R R6, SRZ ;  /* 0x0000000000067805 */ /* 0x000fca000001ff00 */
[----:B0-----:R-:W-:Y:S01]  /*7080*/  STG.E.128 [R2.64], R4 ;  /* 0x0000000402007986 */ /* 0x001fe2000c101d24 */
[----:B------:R-:W-:Y:S05]  /*7090*/  EXIT ;  /* 0x000000000000794d */ /* 0x000fea0003800000 */
.L_x_17577:
        /* <DEDUP_REMOVED lines=21> */
.L_x_17582:
[----:B------:R-:W-:Y:S05]  /*71f0*/  BSYNC B0 ;  /* 0x0000000000007941 */ /* 0x000fea0003800000 */
.L_x_17581:
[----:B------:R-:W-:-:S05]  /*7200*/  LOP3.LUT R5, R0, R5, RZ, 0xfc, !PT ;  /* 0x0000000500057212 */ /* 0x000fca00078efcff */
[----:B------:R-:W-:Y:S01]  /*7210*/  STG.E.U8 [R2.64], R5 ;  /* 0x0000000502007986 */ /* 0x000fe2000c101124 */
[----:B------:R-:W-:Y:S05]  /*7220*/  EXIT ;  /* 0x000000000000794d */ /* 0x000fea0003800000 */
.L_x_17580:
        /* <DEDUP_REMOVED lines=13> */
.L_x_17584:
[----:B------:R-:W-:Y:S01]  /*7300*/  IMAD.MOV.U32 R0, RZ, RZ, 0x7f ;  /* 0x0000007fff007424 */ /* 0x000fe200078e00ff */
[----:B------:R-:W-:-:S04]  /*7310*/  ISETP.GT.U32.AND P0, PT, R4, 0x7f800000, PT ;  /* 0x7f8000000400780c */ /* 0x000fc80003f04070 */
[----:B------:R-:W-:-:S04]  /*7320*/  SEL R0, R0, 0x7c, P0 ;  /* 0x0000007c00007807 */ /* 0x000fc80000000000 */
.L_x_17585:
[----:B------:R-:W-:Y:S05]  /*7330*/  BSYNC B0 ;  /* 0x0000000000007941 */ /* 0x000fea0003800000 */
.L_x_17583:
[----:B------:R-:W-:-:S04]  /*7340*/  LOP3.LUT R4, R23, 0x80000000, RZ, 0xc0, !PT ;  /* 0x8000000017047812 */ /* 0x000fc800078ec0ff */
[----:B------:R-:W-:-:S04]  /*7350*/  SHF.R.U32.HI R5, RZ, 0x18, R4 ;  /* 0x00000018ff057819 */ /* 0x000fc80000011604 */
[----:B------:R-:W-:-:S05]  /*7360*/  LOP3.LUT R5, R0, R5, RZ, 0xfc, !PT ;  /* 0x0000000500057212 */ /* 0x000fca00078efcff */
[----:B------:R-:W-:Y:S01]  /*7370*/  STG.E.U8 [R2.64], R5 ;  /* 0x0000000502007986 */ /* 0x000fe2000c101124 */
[----:B------:R-:W-:Y:S05]  /*7380*/  EXIT ;  /* 0x000000000000794d */ /* 0x000fea0003800000 */
.L_x_17579:
[----:B------:R-:W0:Y:S02]  /*7390*/  I2F.S16 R0, R23 ;  /* 0x0000001700007306 */ /* 0x000e240000101400 */
[----:B0-----:R-:W-:-:S05]  /*73a0*/  F2FP.BF16.PACK_AB R0, RZ, R0 ;  /* 0x00000000ff00723e */ /* 0x001fca00000010ff */
[----:B------:R-:W-:Y:S01]  /*73b0*/  STG.E.U16 [R2.64], R0 ;  /* 0x0000000002007986 */ /* 0x000fe2000c101524 */
[----:B------:R-:W-:Y:S05]  /*73c0*/  EXIT ;  /* 0x000000000000794d */ /* 0x000fea0003800000 */
.L_x_17576:
        /* <DEDUP_REMOVED lines=10> */
.L_x_17588:
        /* <DEDUP_REMOVED lines=17> */
.L_x_17591:
[----:B------:R-:W-:-:S04]  /*7580*/  LOP3.LUT R0, R23, 0x80000000, RZ, 0xc0, !PT ;  /* 0x8000000017007812 */ /* 0x000fc800078ec0ff */
[----:B------:R-:W-:-:S04]  /*7590*/  SHF.R.U32.HI R5, RZ, 0x18, R0 ;  /* 0x00000018ff057819 */ /* 0x000fc80000011600 */
[----:B------:R-:W-:-:S04]  /*75a0*/  LOP3.LUT R4, R4, R5, RZ, 0xfc, !PT ;  /* 0x0000000504047212 */ /* 0x000fc800078efcff */
[----:B------:R-:W-:Y:S02]  /*75b0*/  PRMT R0, R4, 0x7610, R0 ;  /* 0x0000761004007816 */ /* 0x000fe40000000000 */
.L_x_17590:
[----:B------:R-:W-:Y:S05]  /*75c0*/  BSYNC B0 ;  /* 0x0000000000007941 */ /* 0x000fea0003800000 */
.L_x_17589:
[----:B------:R-:W-:Y:S01]  /*75d0*/  STG.E.U8 [R2.64], R0 ;  /* 0x0000000002007986 */ /* 0x000fe2000c101124 */
[----:B------:R-:W-:Y:S05]  /*75e0*/  EXIT ;  /* 0x000000000000794d */ /* 0x000fea0003800000 */
.L_x_17587:
        /* <DEDUP_REMOVED lines=17> */
.L_x_17594:
[----:B------:R-:W-:-:S04]  /*7700*/  LOP3.LUT R0, R23, 0x80000000, RZ, 0xc0, !PT ;  /* 0x8000000017007812 */ /* 0x000fc800078ec0ff */
[----:B------:R-:W-:-:S04]  /*7710*/  SHF.R.U32.HI R5, RZ, 0x18, R0 ;  /* 0x00000018ff057819 */ /* 0x000fc80000011600 */
[----:B------:R-:W-:-:S04]  /*7720*/  LOP3.LUT R4, R4, R5, RZ, 0xfc, !PT ;  /* 0x0000000504047212 */ /* 0x000fc800078efcff */
[----:B------:R-:W-:Y:S02]  /*7730*/  PRMT R0, R4, 0x7610, R0 ;  /* 0x0000761004007816 */ /* 0x000fe40000000000 */
.L_x_17593:
[----:B------:R-:W-:Y:S05]  /*7740*/  BSYNC B0 ;  /* 0x0000000000007941 */ /* 0x000fea0003800000 */
.L_x_17592:
[----:B------:R-:W-:Y:S01]  /*7750*/  STG.E.U8 [R2.64], R0 ;  /* 0x0000000002007986 */ /* 0x000fe2000c101124 */
[----:B------:R-:W-:Y:S05]  /*7760*/  EXIT ;  /* 0x000000000000794d */ /* 0x000fea0003800000 */
.L_x_17586:
        /* <DEDUP_REMOVED lines=22> */
.L_x_17569:
        /* <DEDUP_REMOVED lines=20> */
.L_x_17596:
[----:B------:R-:W-:-:S04]  /*7a10*/  PRMT R4, R23, 0x9910, RZ ;  /* 0x0000991017047816 */ /* 0x000fc800000000ff */
[----:B------:R-:W-:-:S05]  /*7a20*/  SHF.R.S32.HI R5, RZ, 0x1f, R4 ;  /* 0x0000001fff057819 */ /* 0x000fca0000011404 */
[----:B------:R-:W-:Y:S01]  /*7a30*/  STG.E.64 [R2.64], R4 ;  /* 0x0000000402007986 */ /* 0x000fe2000c101b24 */
[----:B------:R-:W-:Y:S05]  /*7a40*/  EXIT ;  /* 0x000000000000794d */ /* 0x000fea0003800000 */
.L_x_17595:
[----:B------:R-:W-:-:S05]  /*7a50*/  PRMT R5, R23, 0x9910, RZ ;  /* 0x0000991017057816 */ /* 0x000fca00000000ff */
[----:B------:R-:W-:Y:S01]  /*7a60*/  STG.E [R2.64], R5 ;  /* 0x0000000502007986 */ /* 0x000fe2000c101924 */
[----:B------:R-:W-:Y:S05]  /*7a70*/  EXIT ;  /* 0x000000000000794d */ /* 0x000fea0003800000 */
.L_x_17597:
        /* <DEDUP_REMOVED lines=16> */
.L_x_40108:


//--------------------- .text._ZN2at6native18elementwise_kernelILi128ELi4EZNS0_22gpu_kernel_impl_nocastINS0_13AUnaryFunctorIsssZZZNS0_19minimum_kernel_cudaERNS_18TensorIteratorBaseEENKUlvE_clEvENKUlvE3_clEvEUlssE_EEEEvS5_RKT_EUliE_EEviT1_ --------------------------
	.section	.text._ZN2at6native18elementwise_kernelILi128ELi4EZNS0_22gpu_kernel_impl_nocastINS0_13AUnaryFunctorIsssZZZNS0_19minimum_kernel_cudaERNS_18TensorIteratorBaseEENKUlvE_clEvENKUlvE3_clEvEUlssE_EEEEvS5_RKT_EUliE_EEviT1_,"ax",@progbits
	.sectioninfo	@"SHI_REGISTERS=12"
	.align	128
        .global         _ZN2at6native18elementwise_kernelILi128ELi4EZNS0_22gpu_kernel_impl_nocastINS0_13AUnaryFunctorIsssZZZNS0_19minimum_kernel_cudaERNS_18TensorIteratorBaseEENKUlvE_clEvENKUlvE3_clEvEUlssE_EEEEvS5_RKT_EUliE_EEviT1_
        .type           _ZN2at6native18elementwise_kernelILi128ELi4EZNS0_22gpu_kernel_impl_nocastINS0_13AUnaryFunctorIsssZZZNS0_19minimum_kernel_cudaERNS_18TensorIteratorBaseEENKUlvE_clEvENKUlvE3_clEvEUlssE_EEEEvS5_RKT_EUliE_EEviT1_,@function
        .size           _ZN2at6native18elementwise_kernelILi128ELi4EZNS0_22gpu_kernel_impl_nocastINS0_13AUnaryFunctorIsssZZZNS0_19minimum_kernel_cudaERNS_18TensorIteratorBaseEENKUlvE_clEvENKUlvE3_clEvEUlssE_EEEEvS5_RKT_EUliE_EEviT1_,(.L_x_40109 - _ZN2at6native18elementwise_kernelILi128ELi4EZNS0_22gpu_kernel_impl_nocastINS0_13AUnaryFunctorIsssZZZNS0_19minimum_kernel_cudaERNS_18TensorIteratorBaseEENKUlvE_clEvENKUlvE3_clEvEUlssE_EEEEvS5_RKT_EUliE_EEviT1_)
        .other          _ZN2at6native18elementwise_kernelILi128ELi4EZNS0_22gpu_kernel_impl_nocastINS0_13AUnaryFunctorIsssZZZNS0_19minimum_kernel_cudaERNS_18TensorIteratorBaseEENKUlvE_clEvENKUlvE3_clEvEUlssE_EEEEvS5_RKT_EUliE_EEviT1_,@"STO_CUDA_ENTRY STV_DEFAULT"
_ZN2at6native18elementwise_kernelILi128ELi4EZNS0_22gpu_kernel_impl_nocastINS0_13AUnaryFunctorIsssZZZNS0_19minimum_kernel_cudaERNS_18TensorIteratorBaseEENKUlvE_clEvENKUlvE3_clEvEUlssE_EEEEvS5_RKT_EUliE_EEviT1_:
.text._ZN2at6native18elementwise_kernelILi128ELi4EZNS0_22gpu_kernel_impl_nocastINS0_13AUnaryFunctorIsssZZZNS0_19minimum_kernel_cudaERNS_18TensorIteratorBaseEENKUlvE_clEvENKUlvE3_clEvEUlssE_EEEEvS5_RKT_EUliE_EEviT1_:
        /* <DEDUP_REMOVED lines=235> */
.L_x_17600:
[----:B------:R-:W-:-:S04]  /*0eb0*/  IADD3 R4, P0, R3, c[0x0][0x368], RZ ;  /* 0x0000da0003047a10 */ /* 0x000fc80007f1e0ff */
[----:B------:R-:W-:-:S05]  /*0ec0*/  IADD3.X R5, RZ, c[0x0][0x36c], RZ, P0, !PT ;  /* 0x0000db00ff057a10 */ /* 0x000fca00007fe4ff */
[----:B------:R-:W2:Y:S01]  /*0ed0*/  LDG.E.S16 R4, [R4.64] ;  /* 0x0000000604047981 */ /* 0x000ea2000c1e1700 */
[----:B------:R-:W-:Y:S01]  /*0ee0*/  ULDC.U16 UR4, c[0x0][0x372] ;  /* 0x0000dc8000047ab9 */ /* 0x000fe20000000400 */
[----:B------:R-:W-:Y:S01]  /*0ef0*/  IADD3 R2, P0, R2, c[0x0][0x360], RZ ;  /* 0x0000d80002027a10 */ /* 0x000fe20007f1e0ff */
[----:B------:R-:W-:Y:S01]  /*0f00*/  UPRMT UR4, UR4, 0x9910, URZ ;  /* 0x0000991004047896 */ /* 0x000fe2000800003f */
[----:B------:R-:W-:-:S03]  /*0f10*/  IADD3 R0, R0, 0x80, RZ ;  /* 0x0000008000007810 */ /* 0x000fc60007ffe0ff */
[----:B------:R-:W-:Y:S02]  /*0f20*/  IMAD.X R3, RZ, RZ, c[0x0][0x364], P0 ;  /* 0x0000d900ff037624 */ /* 0x000fe400000e06ff */
[----:B--2---:R-:W-:-:S05]  /*0f30*/  IMNMX R7, R4, UR4, PT ;  /* 0x0000000404077c17 */ /* 0x004fca000b800200 */
[----:B------:R0:W-:Y:S02]  /*0f40*/  STG.E.U16 [R2.64], R7 ;  /* 0x0000000702007986 */ /* 0x0001e4000c101506 */
.L_x_17599:
[----:B------:R-:W-:Y:S05]  /*0f50*/  BSYNC B0 ;  /* 0x0000000000007941 */ /* 0x000fea0003800000 */
.L_x_17598:
        /* <DEDUP_REMOVED lines=230> */
.L_x_17603:
[----:B------:R-:W-:-:S04]  /*1dc0*/  IADD3 R4, P0, R3, c[0x0][0x368], RZ ;  /* 0x0000da0003047a10 */ /* 0x000fc80007f1e0ff */
[----:B------:R-:W-:-:S05]  /*1dd0*/  IADD3.X R5, RZ, c[0x0][0x36c], RZ, P0, !PT ;  /* 0x0000db00ff057a10 */ /* 0x000fca00007fe4ff */
[----:B------:R-:W2:Y:S01]  /*1de0*/  LDG.E.S16 R4, [R4.64] ;  /* 0x0000000604047981 */ /* 0x000ea2000c1e1700 */
[----:B------:R-:W-:Y:S01]  /*1df0*/  ULDC.U16 UR4, c[0x0][0x372] ;  /* 0x0000dc8000047ab9 */ /* 0x000fe20000000400 */
[----:B------:R-:W-:Y:S01]  /*1e00*/  IADD3 R2, P0, R2, c[0x0][0x360], RZ ;  /* 0x0000d80002027a10 */ /* 0x000fe20007f1e0ff */
[----:B------:R-:W-:Y:S01]  /*1e10*/  UPRMT UR4, UR4, 0x9910, URZ ;  /* 0x0000991004047896 */ /* 0x000fe2000800003f */
[----:B------:R-:W-:Y:S02]  /*1e20*/  IADD3 R0, R0, 0x80, RZ ;  /* 0x0000008000007810 */ /* 0x000fe40007ffe0ff */
[----:B------:R-:W-:Y:S02]  /*1e30*/  IADD3.X R3, RZ, c[0x0][0x364], RZ, P0, !PT ;  /* 0x0000d900ff037a10 */ /* 0x000fe400007fe4ff */
[----:B------:R-:W-:Y:S02]  /*1e40*/  ISETP.GE.AND P0, PT, R0, c[0x0][0x160], PT ;  /* 0x0000580000007a0c */ /* 0x000fe40003f06270 */
[----:B--2---:R-:W-:-:S05]  /*1e50*/  IMNMX R7, R4, UR4, PT ;  /* 0x0000000404077c17 */ /* 0x004fca000b800200 */
[----:B------:R0:W-:Y:S06]  /*1e60*/  STG.E.U16 [R2.64], R7 ;  /* 0x0000000702007986 */ /* 0x0001ec000c101506 */
[----:B------:R-:W-:Y:S05]  /*1e70*/  @P0 BRA `(.L_x_17602) ;  /* 0x00000ed000000947 */ /* 0x000fea0003800000 */
[----:B------:R-:W-:Y:S01]  /*1e80*/  ISETP.NE.AND P0, PT, RZ, c[0x0][0x168], PT ;  /* 0x00005a00ff007a0c */ /* 0x000fe20003f05270 */
[----:B0-----:R-:W-:-:S12]  /*1e90*/  CS2R R2, SRZ ;  /* 0x0000000000027805 */ /* 0x001fd8000001ff00 */
[----:B------:R-:W-:Y:S05]  /*1ea0*/  @!P0 BRA `(.L_x_17604) ;  /* 0x00000e0000008947 */ /* 0x000fea0003800000 */
[----:B------:R-:W-:Y:S01]  /*1eb0*/  MOV R3, R0 ;  /* 0x0000000000037202 */ /* 0x000fe20000000f00 */
[----:B------:R-:W-:Y:S01]  /*1ec0*/  IMAD.MOV.U32 R2, RZ, RZ, RZ ;  /* 0x000000ffff027224 */ /* 0x000fe200078e00ff */
        /* <DEDUP_REMOVED lines=222> */
.L_x_17604:
[----:B------:R-:W-:-:S04]  /*2cb0*/  IADD3 R4, P0, R3, c[0x0][0x368], RZ ;  /* 0x0000da0003047a10 */ /* 0x000fc80007f1e0ff */
[----:B------:R-:W-:-:S05]  /*2cc0*/  IADD3.X R5, RZ, c[0x0][0x36c], RZ, P0, !PT ;  /* 0x0000db00ff057a10 */ /* 0x000fca00007fe4ff */
[----:B------:R-:W2:Y:S01]  /*2cd0*/  LDG.E.S16 R4, [R4.64] ;  /* 0x0000000604047981 */ /* 0x000ea2000c1e1700 */
[----:B------:R-:W-:Y:S01]  /*2ce0*/  ULDC.U16 UR4, c[0x0][0x372] ;  /* 0x0000dc8000047ab9 */ /* 0x000fe20000000400 */
[----:B------:R-:W-:Y:S01]  /*2cf0*/  IADD3 R2, P0, R2, c[0x0][0x360], RZ ;  /* 0x0000d80002027a10 */ /* 0x000fe20007f1e0ff */
[----:B------:R-:W-:Y:S01]  /*2d00*/  UPRMT UR4, UR4, 0x9910, URZ ;  /* 0x0000991004047896 */ /* 0x000fe2000800003f */
[----:B------:R-:W-:Y:S02]  /*2d10*/  IADD3 R0, R0, 0x80, RZ ;  /* 0x0000008000007810 */ /* 0x000fe40007ffe0ff */
[----:B------:R-:W-:-:S03]  /*2d20*/  IADD3.X R3, RZ, c[0x0][0x364], RZ, P0, !PT ;  /* 0x0000d900ff037a10 */ /* 0x000fc600007fe4ff */
[----:B--2---:R-:W-:-:S05]  /*2d30*/  IMNMX R7, R4, UR4, PT ;  /* 0x0000000404077c17 */ /* 0x004fca000b800200 */
[----:B------:R0:W-:Y:S02]  /*2d40*/  STG.E.U16 [R2.64], R7 ;  /* 0x0000000702007986 */ /* 0x0001e4000c101506 */
.L_x_17602:
[----:B------:R-:W-:Y:S05]  /*2d50*/  BSYNC B0 ;  /* 0x0000000000007941 */ /* 0x000fea0003800000 */
.L_x_17601:
        /* <DEDUP_REMOVED lines=229> */
.L_x_17605:
[----:B------:R-:W-:-:S04]  /*3bb0*/  IADD3 R4, P0, R3, c[0x0][0x368], RZ ;  /* 0x0000da0003047a10 */ /* 0x000fc80007f1e0ff */
[----:B------:R-:W-:-:S05]  /*3bc0*/  IADD3.X R5, RZ, c[0x0][0x36c], RZ, P0, !PT ;  /* 0x0000db00ff057a10 */ /* 0x000fca00007fe4ff */
[----:B------:R-:W2:Y:S01]  /*3bd0*/  LDG.E.S16 R4, [R4.64] ;  /* 0x0000000604047981 */ /* 0x000ea2000c1e1700 */
[----:B------:R-:W-:Y:S01]  /*3be0*/  ULDC.U16 UR4, c[0x0][0x372] ;  /* 0x0000dc8000047ab9 */ /* 0x000fe20000000400 */
[----:B------:R-:W-:Y:S01]  /*3bf0*/  IADD3 R2, P0, R2, c[0x0][0x360], RZ ;  /* 0x0000d80002027a10 */ /* 0x000fe20007f1e0ff */
[----:B------:R-:W-:-:S03]  /*3c00*/  UPRMT UR4, UR4, 0x9910, URZ ;  /* 0x0000991004047896 */ /* 0x000fc6000800003f */
[----:B------:R-:W-:-:S03]  /*3c10*/  IADD3.X R3, RZ, c[0x0][0x364], RZ, P0, !PT ;  /* 0x0000d900ff037a10 */ /* 0x000fc600007fe4ff */
[----:B--2---:R-:W-:-:S05]  /*3c20*/  IMNMX R7, R4, UR4, PT ;  /* 0x0000000404077c17 */ /* 0x004fca000b800200 */
[----:B------:R-:W-:Y:S01]  /*3c30*/  STG.E.U16 [R2.64], R7 ;  /* 0x0000000702007986 */ /* 0x000fe2000c101506 */
[----:B------:R-:W-:Y:S05]  /*3c40*/  EXIT ;  /* 0x000000000000794d */ /* 0x000fea0003800000 */
.L_x_17606:
        /* <DEDUP_REMOVED lines=11> */
.L_x_40109:


//--------------------- .text._ZN2at6native27unrolled_elementwise_kernelINS0_13AUnaryFunctorIsssZZZNS0_19minimum_kernel_cudaERNS_18TensorIteratorBaseEENKUlvE_clEvENKUlvE3_clEvEUlssE_EESt5arrayIPcLm2EELi4E23TrivialOffsetCalculatorILi1EjESD_NS0_6memory15LoadWithoutCastENSE_16StoreWithoutCastEEEviT_T0_T2_T3_T4_T5_ --------------------------
	.section	.text._ZN2at6native27unrolled_elementwise_kernelINS0_13AUnaryFunctorIsssZZZNS0_19minimum_kernel_cudaERNS_18TensorIteratorBaseEENKUlvE_clEvENKUlvE3_clEvEUlssE_EESt5arrayIPcLm2EELi4E23TrivialOffsetCalculatorILi1EjESD_NS0_6memory15LoadWithoutCastENSE_16StoreWithoutCastEEEviT_T0_T2_T3_T4_T5_,"ax",@progbits
	.sectioninfo	@"SHI_REGISTERS=19"
	.align	128
        .global         _ZN2at6native27unrolled_elementwise_kernelINS0_13AUnaryFunctorIsssZZZNS0_19minimum_kernel_cudaERNS_18TensorIteratorBaseEENKUlvE_clEvENKUlvE3_clEvEUlssE_EESt5arrayIPcLm2EELi4E23TrivialOffsetCalculatorILi1EjESD_NS0_6memory15LoadWithoutCastENSE_16StoreWithoutCastEEEviT_T0_T2_T3_T4_T5_
        .type           _ZN2at6native27unrolled_elementwise_kernelINS0_13AUnaryFunctorIsssZZZNS0_19minimum_kernel_cudaERNS_18TensorIteratorBaseEENKUlvE_clEvENKUlvE3_clEvEUlssE_EESt5arrayIPcLm2EELi4E23TrivialOffsetCalculatorILi1EjESD_NS0_6memory15LoadWithoutCastENSE_16StoreWithoutCastEEEviT_T0_T2_T3_T4_T5_,@function
        .size           _ZN2at6native27unrolled_elementwise_kernelINS0_13AUnaryFunctorIsssZZZNS0_19minimum_kernel_cudaERNS_18TensorIteratorBaseEENKUlvE_clEvENKUlvE3_clEvEUlssE_EESt5arrayIPcLm2EELi4E23TrivialOffsetCalculatorILi1EjESD_NS0_6memory15LoadWithoutCastENSE_16StoreWithoutCastEEEviT_T0_T2_T3_T4_T5_,(.L_x_40110 - _ZN2at6native27unrolled_elementwise_kernelINS0_13AUnaryFunctorIsssZZZNS0_19minimum_kernel_cudaERNS_18TensorIteratorBaseEENKUlvE_clEvENKUlvE3_clEvEUlssE_EESt5arrayIPcLm2EELi4E23TrivialOffsetCalculatorILi1EjESD_NS0_6memory15LoadWithoutCastENSE_16StoreWithoutCastEEEviT_T0_T2_T3_T4_T5_)
        .other          _ZN2at6native27unrolled_elementwise_kernelINS0_13AUnaryFunctorIsssZZZNS0_19minimum_kernel_cudaERNS_18TensorIteratorBaseEENKUlvE_clEvENKUlvE3_clEvEUlssE_EESt5arrayIPcLm2EELi4E23TrivialOffsetCalculatorILi1EjESD_NS0_6memory15LoadWithoutCastENSE_16StoreWithoutCastEEEviT_T0_T2_T3_T4_T5_,@"STO_CUDA_ENTRY STV_DEFAULT"
_ZN2at6native27unrolled_elementwise_kernelINS0_13AUnaryFunctorIsssZZZNS0_19minimum_kernel_cudaERNS_18TensorIteratorBaseEENKUlvE_clEvENKUlvE3_clEvEUlssE_EESt5arrayIPcLm2EELi4E23TrivialOffsetCalculatorILi1EjESD_NS0_6memory15LoadWithoutCastENSE_16StoreWithoutCastEEEviT_T0_T2_T3_T4_T5_:
.text._ZN2at6native27unrolled_elementwise_kernelINS0_13AUnaryFunctorIsssZZZNS0_19minimum_kernel_cudaERNS_18TensorIteratorBaseEENKUlvE_clEvENKUlvE3_clEvEUlssE_EESt5arrayIPcLm2EELi4E23TrivialOffsetCalculatorILi1EjESD_NS0_6memory15LoadWithoutCastENSE_16StoreWithoutCastEEEviT_T0_T2_T3_T4_T5_:
[----:B------:R-:W-:Y:S02]  /*0000*/  IMAD.MOV.U32 R1, RZ, RZ, c[0x0][0x28] ;  /* 0x00000a00ff017624 */ /* 0x000fe400078e00ff */
[----:B------:R-:W0:Y:S01]  /*0010*/  S2R R0, SR_CTAID.X ;  /* 0x0000000000007919 */ /* 0x000e220000002500 */
[----:B------:R-:W-:Y:S01]  /*0020*/  IMAD.MOV.U32 R3, RZ, RZ, -0x200 ;  /* 0xfffffe00ff037424 */ /* 0x000fe200078e00ff */
[----:B------:R-:W-:Y:S01]  /*0030*/  ULDC.64 UR6, c[0x0][0x118] ;  /* 0x0000460000067ab9 */ /* 0x000fe20000000a00 */
[----:B------:R-:W-:Y:S01]  /*0040*/  CS2R R12, SRZ ;  /* 0x00000000000c7805 */ /* 0x000fe2000001ff00 */
[----:B------:R-:W1:Y:S01]  /*0050*/  S2R R15, SR_TID.X ;  /* 0x00000000000f7919 */ /* 0x000e620000002100 */
[----:B0-----:R-:W-:Y:S02]  /*0060*/  IMAD R2, R0, R3, c[0x0][0x160] ;  /* 0x0000580000027624 */ /* 0x001fe400078e0203 */
[----:B------:R-:W-:Y:S01]  /*0070*/  IMAD.MOV.U32 R3, RZ, RZ, RZ ;  /* 0x000000ffff037224 */ /* 0x000fe200078e00ff */
[----:B-1----:R-:W-:Y:S02]  /*0080*/  MOV R7, R15 ;  /* 0x0000000f00077202 */ /* 0x002fe40000000f00 */
[----:B------:R-:W-:-:S13]  /*0090*/  ISETP.GE.AND P0, PT, R15, R2, PT ;  /* 0x000000020f00720c */ /* 0x000fda0003f06270 */
[----:B------:R-:W-:Y:S01]  /*00a0*/  @!P0 IMAD R4, R0, 0x200, R7 ;  /* 0x0000020000048824 */ /* 0x000fe200078e0207 */
[----:B------:R-:W-:Y:S01]  /*00b0*/  @!P0 IADD3 R7, R7, 0x80, RZ ;  /* 0x0000008007078810 */ /* 0x000fe20007ffe0ff */
[----:B------:R-:W-:-:S03]  /*00c0*/  @!P0 IMAD.MOV.U32 R5, RZ, RZ, 0x2 ;  /* 0x00000002ff058424 */ /* 0x000fc600078e00ff */
[----:B------:R-:W-:Y:S01]  /*00d0*/  ISETP.GE.AND P1, PT, R7, R2, PT ;  /* 0x000000020700720c */ /* 0x000fe20003f26270 */
[----:B------:R-:W-:-:S05]  /*00e0*/  @!P0 IMAD.WIDE.U32 R4, R4, R5, c[0x0][0x170] ;  /* 0x00005c0004048625 */ /* 0x000fca00078e0005 */
[----:B------:R0:W2:Y:S07]  /*00f0*/  @!P0 LDG.E.S16 R3, [R4.64] ;  /* 0x0000000604038981 */ /* 0x0000ae000c1e1700 */
[----:B------:R-:W-:Y:S01]  /*0100*/  @!P1 IMAD R8, R0, 0x200, R7 ;  /* 0x0000020000089824 */ /* 0x000fe200078e0207 */
[----:B------:R-:W-:-:S04]  /*0110*/  @!P1 IADD3 R7, R7, 0x80, RZ ;  /* 0x0000008007079810 */ /* 0x000fc80007ffe0ff */
[----:B------:R-:W-:-:S13]  /*0120*/  ISETP.GE.AND P3, PT, R7, R2, PT ;  /* 0x000000020700720c */ /* 0x000fda0003f66270 */
[----:B------:R-:W-:Y:S02]  /*0130*/  @!P3 LEA R10, R0, R7, 0x9 ;  /* 0x00000007000ab211 */ /* 0x000fe400078e48ff */
[----:B------:R-:W-:-:S04]  /*0140*/  @!P3 IADD3 R7, R7, 0x80, RZ ;  /* 0x000000800707b810 */ /* 0x000fc80007ffe0ff */
[----:B------:R-:W-:Y:S01]  /*0150*/  ISETP.GE.AND P2, PT, R7, R2, PT ;  /* 0x000000020700720c */ /* 0x000fe20003f46270 */
[----:B------:R-:W-:Y:S01]  /*0160*/  @!P3 IMAD.MOV.U32 R11, RZ, RZ, 0x2 ;  /* 0x00000002ff0bb424 */ /* 0x000fe200078e00ff */
[----:B------:R-:W-:Y:S01]  /*0170*/  @!P1 MOV R9, 0x2 ;  /* 0x0000000200099802 */ /* 0x000fe20000000f00 */
[----:B------:R-:W-:Y:S02]  /*0180*/  IMAD.MOV.U32 R14, RZ, RZ, RZ ;  /* 0x000000ffff0e7224 */ /* 0x000fe400078e00ff */
[----:B------:R-:W-:-:S08]  /*0190*/  @!P3 IMAD.WIDE.U32 R10, R10, R11, c[0x0][0x170] ;  /* 0x00005c000a0ab625 */ /* 0x000fd000078e000b */
[----:B------:R-:W-:Y:S01]  /*01a0*/  @!P2 IMAD R6, R0, 0x200, R7 ;  /* 0x000002000006a824 */ /* 0x000fe200078e0207 */
[----:B------:R-:W-:Y:S01]  /*01b0*/  @!P2 MOV R7, 0x2 ;  /* 0x000000020007a802 */ /* 0x000fe20000000f00 */
[----:B------:R-:W-:Y:S01]  /*01c0*/  @!P1 IMAD.WIDE.U32 R8, R8, R9, c[0x0][0x170] ;  /* 0x00005c0008089625 */ /* 0x000fe200078e0009 */
[----:B------:R-:W3:Y:S03]  /*01d0*/  @!P3 LDG.E.S16 R14, [R10.64] ;  /* 0x000000060a0eb981 */ /* 0x000ee6000c1e1700 */
[----:B------:R-:W-:Y:S01]  /*01e0*/  @!P2 IMAD.WIDE.U32 R6, R6, R7, c[0x0][0x170] ;  /* 0x00005c000606a625 */ /* 0x000fe200078e0007 */
[----:B------:R-:W4:Y:S04]  /*01f0*/  @!P1 LDG.E.S16 R12, [R8.64] ;  /* 0x00000006080c9981 */ /* 0x000f28000c1e1700 */
[----:B------:R-:W5:Y:S01]  /*0200*/  @!P2 LDG.E.S16 R13, [R6.64] ;  /* 0x00000006060da981 */ /* 0x000f62000c1e1700 */
[----:B------:R-:W-:Y:S01]  /*0210*/  ULDC.U16 UR4, c[0x0][0x166] ;  /* 0x0000598000047ab9 */ /* 0x000fe20000000400 */
[----:B0-----:R-:W-:Y:S01]  /*0220*/  IADD3 R4, R15, 0x80, RZ ;  /* 0x000000800f047810 */ /* 0x001fe20007ffe0ff */
[----:B------:R-:W-:Y:S01]  /*0230*/  UPRMT UR4, UR4, 0x9910, URZ ;  /* 0x0000991004047896 */ /* 0x000fe2000800003f */
[----:B------:R-:W-:Y:S01]  /*0240*/  @!P0 MOV R16, 0x2 ;  /* 0x0000000200108802 */ /* 0x000fe20000000f00 */
[----:B------:R-:W-:-:S02]  /*0250*/  @!P0 IMAD R5, R0, 0x200, R15 ;  /* 0x0000020000058824 */ /* 0x000fc400078e020f */
[----:B------:R-:W-:Y:S02]  /*0260*/  @!P0 IMAD.MOV.U32 R15, RZ, RZ, R4 ;  /* 0x000000ffff0f8224 */ /* 0x000fe400078e0004 */
[----:B------:R-:W-:-:S03]  /*0270*/  @!P0 IMAD.WIDE.U32 R4, R5, R16, c[0x0][0x168] ;  /* 0x00005a0005048625 */ /* 0x000fc600078e0010 */
[----:B------:R-:W-:Y:S01]  /*0280*/  ISETP.GE.AND P1, PT, R15, R2, PT ;  /* 0x000000020f00720c */ /* 0x000fe20003f26270 */
[----:B------:R-:W-:Y:S01]  /*0290*/  BSSY B0, `(.L_x_17607) ;  /* 0x0000011000007945 */ /* 0x000fe20003800000 */
[----:B--2---:R-:W-:-:S05]  /*02a0*/  IMNMX R3, R3, UR4, PT ;  /* 0x0000000403037c17 */ /* 0x004fca000b800200 */
[----:B------:R0:W-:Y:S01]  /*02b0*/  @!P0 STG.E.U16 [R4.64], R3 ;  /* 0x0000000304008986 */ /* 0x0001e2000c101506 */
[----:B---3--:R-:W-:Y:S02]  /*02c0*/  IMNMX R11, R14, UR4, PT ;  /* 0x000000040e0b7c17 */ /* 0x008fe4000b800200 */
[----:B----4-:R-:W-:Y:S02]  /*02d0*/  IMNMX R9, R12, UR4, PT ;  /* 0x000000040c097c17 */ /* 0x010fe4000b800200 */
[----:B-----5:R-:W-:Y:S01]  /*02e0*/  IMNMX R13, R13, UR4, PT ;  /* 0x000000040d0d7c17 */ /* 0x020fe2000b800200 */
[----:B------:R-:W-:Y:S05]  /*02f0*/  @P1 BRA `(.L_x_17608) ;  /* 0x000000a000001947 */ /* 0x000fea0003800000 */
[----:B0-----:R-:W-:Y:S01]  /*0300*/  LEA R4, R0, R15, 0x9 ;  /* 0x0000000f00047211 */ /* 0x001fe200078e48ff */
[----:B------:R-:W-:Y:S01]  /*0310*/  IMAD.MOV.U32 R7, RZ, RZ, 0x2 ;  /* 0x00000002ff077424 */ /* 0x000fe200078e00ff */
[----:B------:R-:W-:-:S03]  /*0320*/  IADD3 R15, R15, 0x80, RZ ;  /* 0x000000800f0f7810 */ /* 0x000fc60007ffe0ff */
[----:B------:R-:W-:Y:S01]  /*0330*/  IMAD.WIDE.U32 R4, R4, R7, c[0x0][0x168] ;  /* 0x00005a0004047625 */ /* 0x000fe200078e0007 */
[----:B------:R-:W-:-:S04]  /*0340*/  ISETP.GE.AND P0, PT, R15, R2, PT ;  /* 0x000000020f00720c */ /* 0x000fc80003f06270 */
[----:B------:R0:W-:Y:S09]  /*0350*/  STG.E.U16 [R4.64], R9 ;  /* 0x0000000904007986 */ /* 0x0001f2000c101506 */
[----:B------:R-:W-:Y:S02]  /*0360*/  @!P0 LEA R6, R0, R15, 0x9 ;  /* 0x0000000f00068211 */ /* 0x000fe400078e48ff */
[----:B------:R-:W-:-:S03]  /*0370*/  @!P0 IADD3 R15, R15, 0x80, RZ ;  /* 0x000000800f0f8810 */ /* 0x000fc60007ffe0ff */
[----:B------:R-:W-:-:S05]  /*0380*/  @!P0 IMAD.WIDE.U32 R6, R6, R7, c[0x0][0x168] ;  /* 0x00005a0006068625 */ /* 0x000fca00078e0007 */
[----:B------:R0:W-:Y:S02]  /*0390*/  @!P0 STG.E.U16 [R6.64], R11 ;  /* 0x0000000b06008986 */ /* 0x0001e4000c101506 */
.L_x_17608:
[----:B0-----:R-:W-:Y:S05]  /*03a0*/  BSYNC B0 ;  /* 0x0000000000007941 */ /* 0x001fea0003800000 */
.L_x_17607:
[----:B------:R-:W-:-:S13]  /*03b0*/  ISETP.GE.AND P0, PT, R15, R2, PT ;  /* 0x000000020f00720c */ /* 0x000fda0003f06270 */
[----:B------:R-:W-:Y:S05]  /*03c0*/  @P0 EXIT ;  /* 0x000000000000094d */ /* 0x000fea0003800000 */
[----:B------:R-:W-:Y:S01]  /*03d0*/  HFMA2.MMA R3, -RZ, RZ, 0, 1.1920928955078125e-07 ;  /* 0x00000002ff037435 */ /* 0x000fe200000001ff */
[----:B------:R-:W-:-:S09]  /*03e0*/  IMAD R2, R0, 0x200, R15 ;  /* 0x0000020000027824 */ /* 0x000fd200078e020f */
[----:B------:R-:W-:-:S05]  /*03f0*/  IMAD.WIDE.U32 R2, R2, R3, c[0x0][0x168] ;  /* 0x00005a0002027625 */ /* 0x000fca00078e0003 */
[----:B------:R-:W-:Y:S01]  /*0400*/  STG.E.U16 [R2.64], R13 ;  /* 0x0000000d02007986 */ /* 0x000fe2000c101506 */
[----:B------:R-:W-:Y:S05]  /*0410*/  EXIT ;  /* 0x000000000000794d */ /* 0x000fea0003800000 */
.L_x_17609:
        /* <DEDUP_REMOVED lines=14> */
.L_x_40110:


//--------------------- .text._ZN2at6native29vectorized_elementwise_kernelILi2ENS0_13AUnaryFunctorIsssZZZNS0_19minimum_kernel_cudaERNS_18TensorIteratorBaseEENKUlvE_clEvENKUlvE3_clEvEUlssE_EESt5arrayIPcLm2EEEEviT0_T1_ --------------------------
	.section	.text._ZN2at6native29vectorized_elementwise_kernelILi2ENS0_13AUnaryFunctorIsssZZZNS0_19minimum_kernel_cudaERNS_18TensorIteratorBaseEENKUlvE_clEvENKUlvE3_clEvEUlssE_EESt5arrayIPcLm2EEEEviT0_T1_,"ax",@progbits
	.sectioninfo	@"SHI_REGISTERS=31"
	.align	128
        .global         _ZN2at6native29vectorized_elementwise_kernelILi2ENS0_13AUnaryFunctorIsssZZZNS0_19minimum_kernel_cudaERNS_18TensorIteratorBaseEENKUlvE_clEvENKUlvE3_clEvEUlssE_EESt5arrayIPcLm2EEEEviT0_T1_
        .type           _ZN2at6native29vectorized_elementwise_kernelILi2ENS0_13AUnaryFunctorIsssZZZNS0_19minimum_kernel_cudaERNS_18TensorIteratorBaseEENKUlvE_clEvENKUlvE3_clEvEUlssE_EESt5arrayIPcLm2EEEEviT0_T1_,@function
        .size           _ZN2at6native29vectorized_elementwise_kernelILi2ENS0_13AUnaryFunctorIsssZZZNS0_19minimum_kernel_cudaERNS_18TensorIteratorBaseEENKUlvE_clEvENKUlvE3_clEvEUlssE_EESt5arrayIPcLm2EEEEviT0_T1_,(.L_x_40111 - _ZN2at6native29vectorized_elementwise_kernelILi2ENS0_13AUnaryFunctorIsssZZZNS0_19minimum_kernel_cudaERNS_18TensorIteratorBaseEENKUlvE_clEvENKUlvE3_clEvEUlssE_EESt5arrayIPcLm2EEEEviT0_T1_)
        .other          _ZN2at6native29vectorized_elementwise_kernelILi2ENS0_13AUnaryFunctorIsssZZZNS0_19minimum_kernel_cudaERNS_18TensorIteratorBaseEENKUlvE_clEvENKUlvE3_clEvEUlssE_EESt5arrayIPcLm2EEEEviT0_T1_,@"STO_CUDA_ENTRY STV_DEFAULT"
_ZN2at6native29vectorized_elementwise_kernelILi2ENS0_13AUnaryFunctorIsssZZZNS0_19minimum_kernel_cudaERNS_18TensorIteratorBaseEENKUlvE_clEvENKUlvE3_clEvEUlssE_EESt5arrayIPcLm2EEEEviT0_T1_:
.text._ZN2at6native29vectorized_elementwise_kernelILi2ENS0_13AUnaryFunctorIsssZZZNS0_19minimum_kernel_cudaERNS_18TensorIteratorBaseEENKUlvE_clEvENKUlvE3_clEvEUlssE_EESt5arrayIPcLm2EEEEviT0_T1_:
        /* <DEDUP_REMOVED lines=11> */
[----:B------:R-:W2:Y:S04]  /*00b0*/  LDG.E R8, [R6.64+0x200] ;  /* 0x0002000606087981 */ /* 0x000ea8000c1e1900 */
[----:B------:R-:W3:Y:S04]  /*00c0*/  LDG.E R9, [R6.64+0x400] ;  /* 0x0004000606097981 */ /* 0x000ee8000c1e1900 */
[----:B------:R-:W4:Y:S04]  /*00d0*/  LDG.E R10, [R6.64+0x600] ;  /* 0x00060006060a7981 */ /* 0x000f28000c1e1900 */
[----:B------:R4:W5:Y:S01]  /*00e0*/  LDG.E R4, [R6.64] ;  /* 0x0000000606047981 */ /* 0x000962000c1e1900 */
[----:B------:R-:W-:Y:S01]  /*00f0*/  IMAD.WIDE.U32 R2, R0, R11, c[0x0][0x168] ;  /* 0x00005a0000027625 */ /* 0x000fe200078e000b */
[----:B------:R-:W-:-:S02]  /*0100*/  ULDC.U16 UR4, c[0x0][0x166] ;  /* 0x0000598000047ab9 */ /* 0x000fc40000000400 */
[----:B------:R-:W-:-:S03]  /*0110*/  UPRMT UR4, UR4, 0x9910, URZ ;  /* 0x0000991004047896 */ /* 0x000fc6000800003f */
[----:B------:R-:W-:Y:S01]  /*0120*/  IMAD.WIDE R2, R5, 0x4, R2 ;  /* 0x0000000405027825 */ /* 0x000fe200078e0202 */
[----:B--2---:R-:W-:Y:S02]  /*0130*/  PRMT R11, R8, 0x9910, RZ ;  /* 0x00009910080b7816 */ /* 0x004fe400000000ff */
[C---:B---3--:R-:W-:Y:S02]  /*0140*/  PRMT R12, R9.reuse, 0x9910, RZ ;  /* 0x00009910090c7816 */ /* 0x048fe400000000ff */
[----:B------:R-:W-:Y:S02]  /*0150*/  PRMT R9, R9, 0xbb32, RZ ;  /* 0x0000bb3209097816 */ /* 0x000fe400000000ff */
[C---:B----4-:R-:W-:Y:S01]  /*0160*/  PRMT R7, R10.reuse, 0x9910, RZ ;  /* 0x000099100a077816 */ /* 0x050fe200000000ff */
[----:B------:R-:W-:Y:S01]  /*0170*/  IMAD.MOV.U32 R6, RZ, RZ, R11 ;  /* 0x000000ffff067224 */ /* 0x000fe200078e000b */
[----:B------:R-:W-:Y:S01]  /*0180*/  PRMT R13, R10, 0xbb32, RZ ;  /* 0x0000bb320a0d7816 */ /* 0x000fe200000000ff */
[----:B------:R-:W-:Y:S01]  /*0190*/  IMAD.MOV.U32 R10, RZ, RZ, R12 ;  /* 0x000000ffff0a7224 */ /* 0x000fe200078e000c */
[C---:B-----5:R-:W-:Y:S01]  /*01a0*/  PRMT R0, R4.reuse, 0x9910, RZ ;  /* 0x0000991004007816 */ /* 0x060fe200000000ff */
[----:B------:R-:W-:Y:S01]  /*01b0*/  IMAD.MOV.U32 R11, RZ, RZ, R9 ;  /* 0x000000ffff0b7224 */ /* 0x000fe200078e0009 */
[----:B------:R-:W-:Y:S01]  /*01c0*/  PRMT R4, R4, 0xbb32, RZ ;  /* 0x0000bb3204047816 */ /* 0x000fe200000000ff */
[----:B------:R-:W-:Y:S01]  /*01d0*/  IMAD.MOV.U32 R12, RZ, RZ, R7 ;  /* 0x000000ffff0c7224 */ /* 0x000fe200078e0007 */
[----:B------:R-:W-:-:S02]  /*01e0*/  PRMT R8, R8, 0xbb32, RZ ;  /* 0x0000bb3208087816 */ /* 0x000fc400000000ff */
[----:B------:R-:W-:Y:S02]  /*01f0*/  IMNMX R0, R0, UR4, PT ;  /* 0x0000000400007c17 */ /* 0x000fe4000b800200 */
[----:B------:R-:W-:Y:S02]  /*0200*/  IMNMX R7, R4, UR4, PT ;  /* 0x0000000404077c17 */ /* 0x000fe4000b800200 */
[----:B------:R-:W-:Y:S02]  /*0210*/  IMNMX R6, R6, UR4, PT ;  /* 0x0000000406067c17 */ /* 0x000fe4000b800200 */
[----:B------:R-:W-:Y:S02]  /*0220*/  IMNMX R9, R8, UR4, PT ;  /* 0x0000000408097c17 */ /* 0x000fe4000b800200 */
[----:B------:R-:W-:Y:S02]  /*0230*/  IMNMX R10, R10, UR4, PT ;  /* 0x000000040a0a7c17 */ /* 0x000fe4000b800200 */
[----:B------:R-:W-:-:S02]  /*0240*/  IMNMX R11, R11, UR4, PT ;  /* 0x000000040b0b7c17 */ /* 0x000fc4000b800200 */
[----:B------:R-:W-:Y:S02]  /*0250*/  IMNMX R12, R12, UR4, PT ;  /* 0x000000040c0c7c17 */ /* 0x000fe4000b800200 */
[----:B------:R-:W-:Y:S02]  /*0260*/  IMNMX R13, R13, UR4, PT ;  /* 0x000000040d0d7c17 */ /* 0x000fe4000b800200 */
[----:B------:R-:W-:Y:S02]  /*0270*/  PRMT R7, R0, 0x5410, R7 ;  /* 0x0000541000077816 */ /* 0x000fe40000000007 */
[----:B------:R-:W-:Y:S02]  /*0280*/  PRMT R9, R6, 0x5410, R9 ;  /* 0x0000541006097816 */ /* 0x000fe40000000009 */
[----:B------:R-:W-:Y:S02]  /*0290*/  PRMT R11, R10, 0x5410, R11 ;  /* 0x000054100a0b7816 */ /* 0x000fe4000000000b */
[----:B------:R-:W-:Y:S01]  /*02a0*/  PRMT R13, R12, 0x5410, R13 ;  /* 0x000054100c0d7816 */ /* 0x000fe2000000000d */
[----:B------:R-:W-:Y:S04]  /*02b0*/  STG.E [R2.64], R7 ;  /* 0x0000000702007986 */ /* 0x000fe8000c101906 */
[----:B------:R-:W-:Y:S04]  /*02c0*/  STG.E [R2.64+0x200], R9 ;  /* 0x0002000902007986 */ /* 0x000fe8000c101906 */
[----:B------:R-:W-:Y:S04]  /*02d0*/  STG.E [R2.64+0x400], R11 ;  /* 0x0004000b02007986 */ /* 0x000fe8000c101906 */
[----:B------:R-:W-:Y:S01]  /*02e0*/  STG.E [R2.64+0x600], R13 ;  /* 0x0006000d02007986 */ /* 0x000fe2000c101906 */
[----:B------:R-:W-:Y:S05]  /*02f0*/  EXIT ;  /* 0x000000000000794d */ /* 0x000fea0003800000 */
.L_x_17610:
[----:B------:R-:W0:Y:S01]  /*0300*/  S2R R13, SR_TID.X ;  /* 0x00000000000d7919 */ /* 0x000e220000002100 */
[----:B------:R-:W-:Y:S01]  /*0310*/  CS2R R14, SRZ ;  /* 0x00000000000e7805 */ /* 0x000fe2000001ff00 */
[----:B------:R-:W-:Y:S01]  /*0320*/  CS2R R16, SRZ ;  /* 0x0000000000107805 */ /* 0x000fe2000001ff00 */
[C---:B0-----:R-:W-:Y:S01]  /*0330*/  ISETP.GE.AND P0, PT, R13.reuse, R12, PT ;  /* 0x0000000c0d00720c */ /* 0x041fe20003f06270 */
[----:B------:R-:W-:Y:S01]  /*0340*/  IMAD.MOV.U32 R23, RZ, RZ, R13 ;  /* 0x000000ffff177224 */ /* 0x000fe200078e000d */
[----:B------:R-:W-:-:S11]  /*0350*/  IADD3 R22, R13, 0x80, RZ ;  /* 0x000000800d167810 */ /* 0x000fd60007ffe0ff */
[----:B------:R-:W-:Y:S02]  /*0360*/  @!P0 IMAD.MOV.U32 R23, RZ, RZ, R22 ;  /* 0x000000ffff178224 */ /* 0x000fe400078e0016 */
[----:B------:R-:W-:Y:S02]  /*0370*/  @!P0 IMAD.IADD R4, R0, 0x1, R13 ;  /* 0x0000000100048824 */ /* 0x000fe400078e020d */
[----:B------:R-:W-:Y:S01]  /*0380*/  @!P0 IMAD.MOV.U32 R5, RZ, RZ, 0x2 ;  /* 0x00000002ff058424 */ /* 0x000fe200078e00ff */
[----:B------:R-:W-:-:S03]  /*0390*/  ISETP.GE.AND P6, PT, R23, R12, PT ;  /* 0x0000000c1700720c */ /* 0x000fc60003fc6270 */
[----:B------:R-:W-:-:S05]  /*03a0*/  @!P0 IMAD.WIDE.U32 R4, R4, R5, c[0x0][0x170] ;  /* 0x00005c0004048625 */ /* 0x000fca00078e0005 */
[----:B------:R0:W2:Y:S05]  /*03b0*/  @!P0 LDG.E.S16 R16, [R4.64] ;  /* 0x0000000604108981 */ /* 0x0000aa000c1e1700 */
[----:B------:R-:W-:Y:S01]  /*03c0*/  @!P6 IMAD.IADD R2, R0, 0x1, R23 ;  /* 0x000000010002e824 */ /* 0x000fe200078e0217 */
[----:B------:R-:W-:Y:S02]  /*03d0*/  @!P6 IADD3 R23, R23, 0x80, RZ ;  /* 0x000000801717e810 */ /* 0x000fe40007ffe0ff */
[----:B------:R-:W-:Y:S02]  /*03e0*/  @!P6 MOV R3, 0x2 ;  /* 0x000000020003e802 */ /* 0x000fe40000000f00 */
[----:B------:R-:W-:-:S03]  /*03f0*/  ISETP.GE.AND P5, PT, R23, R12, PT ;  /* 0x0000000c1700720c */ /* 0x000fc60003fa6270 */
[----:B------:R-:W-:-:S05]  /*0400*/  @!P6 IMAD.WIDE.U32 R2, R2, R3, c[0x0][0x170] ;  /* 0x00005c000202e625 */ /* 0x000fca00078e0003 */
[----:B------:R1:W3:Y:S05]  /*0410*/  @!P6 LDG.E.S16 R14, [R2.64] ;  /* 0x00000006020ee981 */ /* 0x0002ea000c1e1700 */
[----:B------:R-:W-:Y:S01]  /*0420*/  @!P5 IMAD.IADD R6, R0, 0x1, R23 ;  /* 0x000000010006d824 */ /* 0x000fe200078e0217 */
[----:B------:R-:W-:Y:S01]  /*0430*/  @!P5 IADD3 R23, R23, 0x80, RZ ;  /* 0x000000801717d810 */ /* 0x000fe20007ffe0ff */
[----:B------:R-:W-:-:S03]  /*0440*/  @!P5 IMAD.MOV.U32 R7, RZ, RZ, 0x2 ;  /* 0x00000002ff07d424 */ /* 0x000fc600078e00ff */
[----:B------:R-:W-:Y:S01]  /*0450*/  ISETP.GE.AND P4, PT, R23, R12, PT ;  /* 0x0000000c1700720c */ /* 0x000fe20003f86270 */
[----:B------:R-:W-:Y:S01]  /*0460*/  @!P5 IMAD.WIDE.U32 R6, R6, R7, c[0x0][0x170] ;  /* 0x00005c000606d625 */ /* 0x000fe200078e0007 */
[----:B------:R-:W-:Y:S01]  /*0470*/  CS2R R18, SRZ ;  /* 0x0000000000127805 */ /* 0x000fe2000001ff00 */
[----:B------:R-:W-:-:S03]  /*0480*/  CS2R R20, SRZ ;  /* 0x0000000000147805 */ /* 0x000fc6000001ff00 */
[----:B------:R4:W5:Y:S07]  /*0490*/  @!P5 LDG.E.S16 R15, [R6.64] ;  /* 0x00000006060fd981 */ /* 0x00096e000c1e1700 */
        /* <DEDUP_REMOVED lines=15> */
[----:B------:R-:W-:Y:S02]  /*0590*/  @!P1 IMAD.MOV.U32 R27, RZ, RZ, 0x2 ;  /* 0x00000002ff1b9424 */ /* 0x000fe400078e00ff */
[----:B-1----:R-:W-:-:S04]  /*05a0*/  @!P4 IMAD.WIDE.U32 R2, R11, R26, c[0x0][0x170] ;  /* 0x00005c000b02c625 */ /* 0x002fc800078e001a */
[----:B------:R-:W-:Y:S01]  /*05b0*/  @!P6 MOV R24, 0x2 ;  /* 0x000000020018e802 */ /* 0x000fe20000000f00 */
[----:B------:R-:W-:Y:S01]  /*05c0*/  @!P6 IMAD.IADD R23, R0, 0x1, R23 ;  /* 0x000000010017e824 */ /* 0x000fe200078e0217 */
[----:B------:R2:W5:Y:S01]  /*05d0*/  @!P4 LDG.E.S16 R17, [R2.64] ;  /* 0x000000060211c981 */ /* 0x000562000c1e1700 */
[----:B0-----:R-:W-:-:S04]  /*05e0*/  @!P3 IMAD.WIDE.U32 R4, R10, R25, c[0x0][0x170] ;  /* 0x00005c000a04b625 */ /* 0x001fc800078e0019 */
[----:B----4-:R-:W-:Y:S01]  /*05f0*/  @!P2 IMAD.WIDE.U32 R6, R9, R28, c[0x0][0x170] ;  /* 0x00005c000906a625 */ /* 0x010fe200078e001c */
[----:B------:R3:W4:Y:S03]  /*0600*/  @!P3 LDG.E.S16 R18, [R4.64] ;  /* 0x000000060412b981 */ /* 0x000726000c1e1700 */
[----:B------:R-:W-:Y:S01]  /*0610*/  @!P1 IMAD.WIDE.U32 R8, R8, R27, c[0x0][0x170] ;  /* 0x00005c0008089625 */ /* 0x000fe200078e001b */
[----:B------:R4:W4:Y:S03]  /*0620*/  @!P2 LDG.E.S16 R19, [R6.64] ;  /* 0x000000060613a981 */ /* 0x000926000c1e1700 */
[----:B------:R-:W-:Y:S01]  /*0630*/  @!P6 IMAD.WIDE.U32 R10, R23, R24, c[0x0][0x170] ;  /* 0x00005c00170ae625 */ /* 0x000fe200078e0018 */
[----:B------:R-:W4:Y:S04]  /*0640*/  @!P1 LDG.E.S16 R20, [R8.64] ;  /* 0x0000000608149981 */ /* 0x000f28000c1e1700 */
[----:B------:R-:W4:Y:S01]  /*0650*/  @!P6 LDG.E.S16 R21, [R10.64] ;  /* 0x000000060a15e981 */ /* 0x000f22000c1e1700 */
[----:B------:R-:W-:-:S02]  /*0660*/  ULDC.U16 UR4, c[0x0][0x166] ;  /* 0x0000598000047ab9 */ /* 0x000fc40000000400 */
[----:B------:R-:W-:Y:S01]  /*0670*/  UPRMT UR4, UR4, 0x9910, URZ ;  /* 0x0000991004047896 */ /* 0x000fe2000800003f */
[----:B------:R-:W-:Y:S02]  /*0680*/  @!P0 IMAD.IADD R24, R0, 0x1, R13 ;  /* 0x0000000100188824 */ /* 0x000fe400078e020d */
[----:B------:R-:W-:Y:S02]  /*0690*/  @!P0 IMAD.MOV.U32 R25, RZ, RZ, 0x2 ;  /* 0x00000002ff198424 */ /* 0x000fe400078e00ff */
[----:B------:R-:W-:Y:S02]  /*06a0*/  @!P0 IMAD.MOV.U32 R13, RZ, RZ, R22 ;  /* 0x000000ffff0d8224 */ /* 0x000fe400078e0016 */
[----:B------:R-:W-:Y:S01]  /*06b0*/  @!P0 IMAD.WIDE.U32 R24, R24, R25, c[0x0][0x168] ;  /* 0x00005a0018188625 */ /* 0x000fe200078e0019 */
[----:B------:R-:W-:Y:S01]  /*06c0*/  BSSY B0, `(.L_x_17611) ;  /* 0x0000036000007945 */ /* 0x000fe20003800000 */
[----:B------:R-:W-:Y:S01]  /*06d0*/  BSSY B1, `(.L_x_17612) ;  /* 0x000002e000017945 */ /* 0x000fe20003800000 */
[----:B--2---:R-:W-:-:S05]  /*06e0*/  IMNMX R3, R16, UR4, PT ;  /* 0x0000000410037c17 */ /* 0x004fca000b800200 */
[----:B------:R0:W-:Y:S01]  /*06f0*/  @!P0 STG.E.U16 [R24.64], R3 ;  /* 0x0000000318008986 */ /* 0x0001e2000c101506 */
[----:B------:R-:W-:Y:S02]  /*0700*/  ISETP.GE.AND P0, PT, R13, R12, PT ;  /* 0x0000000c0d00720c */ /* 0x000fe40003f06270 */
[----:B---3--:R-:W-:Y:S02]  /*0710*/  IMNMX R5, R14, UR4, PT ;  /* 0x000000040e057c17 */ /* 0x008fe4000b800200 */
[----:B-----5:R-:W-:Y:S02]  /*0720*/  IMNMX R15, R15, UR4, PT ;  /* 0x000000040f0f7c17 */ /* 0x020fe4000b800200 */
[----:B------:R-:W-:Y:S02]  /*0730*/  IMNMX R17, R17, UR4, PT ;  /* 0x0000000411117c17 */ /* 0x000fe4000b800200 */
[----:B----4-:R-:W-:Y:S02]  /*0740*/  IMNMX R7, R18, UR4, PT ;  /* 0x0000000412077c17 */ /* 0x010fe4000b800200 */
[----:B------:R-:W-:-:S02]  /*0750*/  IMNMX R19, R19, UR4, PT ;  /* 0x0000000413137c17 */ /* 0x000fc4000b800200 */
[----:B------:R-:W-:Y:S02]  /*0760*/  IMNMX R20, R20, UR4, PT ;  /* 0x0000000414147c17 */ /* 0x000fe4000b800200 */
[----:B------:R-:W-:Y:S01]  /*0770*/  IMNMX R21, R21, UR4, PT ;  /* 0x0000000415157c17 */ /* 0x000fe2000b800200 */
        /* <DEDUP_REMOVED lines=13> */
.L_x_17613:
[----:B0-----:R-:W-:-:S13]  /*0850*/  ISETP.GE.AND P0, PT, R13, R12, PT ;  /* 0x0000000c0d00720c */ /* 0x001fda0003f06270 */
[----:B------:R-:W-:Y:S05]  /*0860*/  @P0 BRA `(.L_x_17615) ;  /* 0x000000c000000947 */ /* 0x000fea0003800000 */
[----:B------:R-:W-:Y:S01]  /*0870*/  IMAD.IADD R2, R0, 0x1, R13 ;  /* 0x0000000100027824 */ /* 0x000fe200078e020d */
[----:B------:R-:W-:Y:S01]  /*0880*/  IADD3 R13, R13, 0x80, RZ ;  /* 0x000000800d0d7810 */ /* 0x000fe20007ffe0ff */
[----:B------:R-:W-:-:S04]  /*0890*/  IMAD.MOV.U32 R3, RZ, RZ, 0x2 ;  /* 0x00000002ff037424 */ /* 0x000fc800078e00ff */
[----:B------:R-:W-:-:S05]  /*08a0*/  IMAD.WIDE.U32 R2, R2, R3, c[0x0][0x168] ;  /* 0x00005a0002027625 */ /* 0x000fca00078e0003 */
[----:B------:R0:W-:Y:S02]  /*08b0*/  STG.E.U16 [R2.64], R17 ;  /* 0x0000001102007986 */ /* 0x0001e4000c101506 */
.L_x_17614:
[----:B------:R-:W-:-:S13]  /*08c0*/  ISETP.GE.AND P0, PT, R13, R12, PT ;  /* 0x0000000c0d00720c */ /* 0x000fda0003f06270 */
[----:B------:R-:W-:Y:S05]  /*08d0*/  @P0 BRA `(.L_x_17616) ;  /* 0x000000d000000947 */ /* 0x000fea0003800000 */
[----:B0-----:R-:W-:Y:S01]  /*08e0*/  IADD3 R2, R0, R13, RZ ;  /* 0x0000000d00027210 */ /* 0x001fe20007ffe0ff */
[----:B------:R-:W-:Y:S01]  /*08f0*/  IMAD.MOV.U32 R3, RZ, RZ, 0x2 ;  /* 0x00000002ff037424 */ /* 0x000fe200078e00ff */
[----:B------:R-:W-:-:S03]  /*0900*/  IADD3 R13, R13, 0x80, RZ ;  /* 0x000000800d0d7810 */ /* 0x000fc60007ffe0ff */
[----:B------:R-:W-:-:S05]  /*0910*/  IMAD.WIDE.U32 R2, R2, R3, c[0x0][0x168] ;  /* 0x00005a0002027625 */ /* 0x000fca00078e0003 */
[----:B------:R0:W-:Y:S02]  /*0920*/  STG.E.U16 [R2.64], R7 ;  /* 0x0000000702007986 */ /* 0x0001e4000c101506 */
.L_x_17615:
        /* <DEDUP_REMOVED lines=8> */
.L_x_17616:
[----:B------:R-:W-:Y:S05]  /*09b0*/  BSYNC B1 ;  /* 0x0000000000017941 */ /* 0x000fea0003800000 */
.L_x_17612:
[----:B------:R-:W-:-:S13]  /*09c0*/  ISETP.GE.AND P0, PT, R13, R12, PT ;  /* 0x0000000c0d00720c */ /* 0x000fda0003f06270 */
[----:B0-----:R-:W-:Y:S01]  /*09d0*/  @!P0 IMAD.IADD R2, R0, 0x1, R13 ;  /* 0x0000000100028824 */ /* 0x001fe200078e020d */
[----:B------:R-:W-:Y:S01]  /*09e0*/  @!P0 IADD3 R13, R13, 0x80, RZ ;  /* 0x000000800d0d8810 */ /* 0x000fe20007ffe0ff */
[----:B------:R-:W-:-:S04]  /*09f0*/  @!P0 IMAD.MOV.U32 R3, RZ, RZ, 0x2 ;  /* 0x00000002ff038424 */ /* 0x000fc800078e00ff */
[----:B------:R-:W-:-:S05]  /*0a00*/  @!P0 IMAD.WIDE.U32 R2, R2, R3, c[0x0][0x168] ;  /* 0x00005a0002028625 */ /* 0x000fca00078e0003 */
[----:B------:R0:W-:Y:S02]  /*0a10*/  @!P0 STG.E.U16 [R2.64], R20 ;  /* 0x0000001402008986 */ /* 0x0001e4000c101506 */
.L_x_17617:
[----:B------:R-:W-:Y:S05]  /*0a20*/  BSYNC B0 ;  /* 0x0000000000007941 */ /* 0x000fea0003800000 */
.L_x_17611:
        /* <DEDUP_REMOVED lines=8> */
.L_x_17618:
        /* <DEDUP_REMOVED lines=13> */
.L_x_40111:


//--------------------- .text._ZN2at6native29vectorized_elementwise_kernelILi4ENS0_13AUnaryFunctorIsssZZZNS0_19minimum_kernel_cudaERNS_18TensorIteratorBaseEENKUlvE_clEvENKUlvE3_clEvEUlssE_EESt5arrayIPcLm2EEEEviT0_T1_ --------------------------
	.section	.text._ZN2at6native29vectorized_elementwise_kernelILi4ENS0_13AUnaryFunctorIsssZZZNS0_19minimum_kernel_cudaERNS_18TensorIteratorBaseEENKUlvE_clEvENKUlvE3_clEvEUlssE_EESt5arrayIPcLm2EEEEviT0_T1_,"ax",@progbits
	.sectioninfo	@"SHI_REGISTERS=31"
	.align	128
        .global         _ZN2at6native29vectorized_elementwise_kernelILi4ENS0_13AUnaryFunctorIsssZZZNS0_19minimum_kernel_cudaERNS_18TensorIteratorBaseEENKUlvE_clEvENKUlvE3_clEvEUlssE_EESt5arrayIPcLm2EEEEviT0_T1_
        .type           _ZN2at6native29vectorized_elementwise_kernelILi4ENS0_13AUnaryFunctorIsssZZZNS0_19minimum_kernel_cudaERNS_18TensorIteratorBaseEENKUlvE_clEvENKUlvE3_clEvEUlssE_EESt5arrayIPcLm2EEEEviT0_T1_,@function
        .size           _ZN2at6native29vectorized_elementwise_kernelILi4ENS0_13AUnaryFunctorIsssZZZNS0_19minimum_kernel_cudaERNS_18TensorIteratorBaseEENKUlvE_clEvENKUlvE3_clEvEUlssE_EESt5arrayIPcLm2EEEEviT0_T1_,(.L_x_40112 - _ZN2at6native29vectorized_elementwise_kernelILi4ENS0_13AUnaryFunctorIsssZZZNS0_19minimum_kernel_cudaERNS_18TensorIteratorBaseEENKUlvE_clEvENKUlvE3_clEvEUlssE_EESt5arrayIPcLm2EEEEviT0_T1_)
        .other          _ZN2at6native29vectorized_elementwise_kernelILi4ENS0_13AUnaryFunctorIsssZZZNS0_19minimum_kernel_cudaERNS_18TensorIteratorBaseEENKUlvE_clEvENKUlvE3_clEvEUlssE_EESt5arrayIPcLm2EEEEviT0_T1_,@"STO_CUDA_ENTRY STV_DEFAULT"
_ZN2at6native29vectorized_elementwise_kernelILi4ENS0_13AUnaryFunctorIsssZZZNS0_19minimum_kernel_cudaERNS_18TensorIteratorBaseEENKUlvE_clEvENKUlvE3_clEvEUlssE_EESt5arrayIPcLm2EEEEviT0_T1_:
.text._ZN2at6native29vectorized_elementwise_kernelILi4ENS0_13AUnaryFunctorIsssZZZNS0_19minimum_kernel_cudaERNS_18TensorIteratorBaseEENKUlvE_clEvENKUlvE3_clEvEUlssE_EESt5arrayIPcLm2EEEEviT0_T1_:
        /* <DEDUP_REMOVED lines=11> */
[----:B------:R0:W2:Y:S04]  /*00b0*/  LDG.E.64 R6, [R2.64] ;  /* 0x0000000602067981 */ /* 0x0000a8000c1e1b00 */
[----:B------:R0:W3:Y:S01]  /*00c0*/  LDG.E.64 R8, [R2.64+0x400] ;  /* 0x0004000602087981 */ /* 0x0000e2000c1e1b00 */
[----:B------:R-:W-:Y:S02]  /*00d0*/  ULDC.U16 UR4, c[0x0][0x166] ;  /* 0x0000598000047ab9 */ /* 0x000fe40000000400 */
[----:B------:R-:W-:Y:S01]  /*00e0*/  UPRMT UR4, UR4, 0x9910, URZ ;  /* 0x0000991004047896 */ /* 0x000fe2000800003f */
[----:B0-----:R-:W-:-:S06]  /*00f0*/  IMAD.WIDE.U32 R2, R0, R11, c[0x0][0x168] ;  /* 0x00005a0000027625 */ /* 0x001fcc00078e000b */
[----:B------:R-:W-:Y:S01]  /*0100*/  IMAD.WIDE R2, R5, 0x8, R2 ;  /* 0x0000000805027825 */ /* 0x000fe200078e0202 */
[C---:B--2---:R-:W-:Y:S02]  /*0110*/  PRMT R4, R6.reuse, 0x9910, RZ ;  /* 0x0000991006047816 */ /* 0x044fe400000000ff */
[----:B------:R-:W-:Y:S02]  /*0120*/  PRMT R6, R6, 0xbb32, RZ ;  /* 0x0000bb3206067816 */ /* 0x000fe400000000ff */
[----:B------:R-:W-:Y:S01]  /*0130*/  PRMT R10, R7, 0x9910, RZ ;  /* 0x00009910070a7816 */ /* 0x000fe200000000ff */
[----:B------:R-:W-:Y:S01]  /*0140*/  IMAD.MOV.U32 R0, RZ, RZ, R4 ;  /* 0x000000ffff007224 */ /* 0x000fe200078e0004 */
[C---:B---3--:R-:W-:Y:S01]  /*0150*/  PRMT R12, R8.reuse, 0x9910, RZ ;  /* 0x00009910080c7816 */ /* 0x048fe200000000ff */
[----:B------:R-:W-:Y:S01]  /*0160*/  IMAD.MOV.U32 R4, RZ, RZ, R6 ;  /* 0x000000ffff047224 */ /* 0x000fe200078e0006 */
[----:B------:R-:W-:Y:S01]  /*0170*/  PRMT R13, R8, 0xbb32, RZ ;  /* 0x0000bb32080d7816 */ /* 0x000fe200000000ff */
[----:B------:R-:W-:Y:S01]  /*0180*/  IMAD.MOV.U32 R6, RZ, RZ, R10 ;  /* 0x000000ffff067224 */ /* 0x000fe200078e000a */
[----:B------:R-:W-:Y:S01]  /*0190*/  PRMT R14, R9, 0x9910, RZ ;  /* 0x00009910090e7816 */ /* 0x000fe200000000ff */
[----:B------:R-:W-:Y:S01]  /*01a0*/  IMAD.MOV.U32 R10, RZ, RZ, R12 ;  /* 0x000000ffff0a7224 */ /* 0x000fe200078e000c */
[----:B------:R-:W-:Y:S01]  /*01b0*/  PRMT R7, R7, 0xbb32, RZ ;  /* 0x0000bb3207077816 */ /* 0x000fe200000000ff */
[----:B------:R-:W-:Y:S01]  /*01c0*/  IMAD.MOV.U32 R11, RZ, RZ, R13 ;  /* 0x000000ffff0b7224 */ /* 0x000fe200078e000d */
[----:B------:R-:W-:-:S02]  /*01d0*/  PRMT R9, R9, 0xbb32, RZ ;  /* 0x0000bb3209097816 */ /* 0x000fc400000000ff */
[----:B------:R-:W-:Y:S01]  /*01e0*/  MOV R12, R14 ;  /* 0x0000000e000c7202 */ /* 0x000fe20000000f00 */
[----:B------:R-:W-:Y:S01]  /*01f0*/  IMAD.MOV.U32 R8, RZ, RZ, R7 ;  /* 0x000000ffff087224 */ /* 0x000fe200078e0007 */
[----:B------:R-:W-:Y:S01]  /*0200*/  IMNMX R10, R10, UR4, PT ;  /* 0x000000040a0a7c17 */ /* 0x000fe2000b800200 */
[----:B------:R-:W-:Y:S01]  /*0210*/  IMAD.MOV.U32 R13, RZ, RZ, R9 ;  /* 0x000000ffff0d7224 */ /* 0x000fe200078e0009 */
[----:B------:R-:W-:Y:S02]  /*0220*/  IMNMX R11, R11, UR4, PT ;  /* 0x000000040b0b7c17 */ /* 0x000fe4000b800200 */
[----:B------:R-:W-:Y:S02]  /*0230*/  IMNMX R0, R0, UR4, PT ;  /* 0x0000000400007c17 */ /* 0x000fe4000b800200 */
[----:B------:R-:W-:Y:S02]  /*0240*/  IMNMX R7, R4, UR4, PT ;  /* 0x0000000404077c17 */ /* 0x000fe4000b800200 */
[----:B------:R-:W-:-:S02]  /*0250*/  IMNMX R6, R6, UR4, PT ;  /* 0x0000000406067c17 */ /* 0x000fc4000b800200 */
[----:B------:R-:W-:Y:S02]  /*0260*/  IMNMX R9, R8, UR4, PT ;  /* 0x0000000408097c17 */ /* 0x000fe4000b800200 */
[----:B------:R-:W-:Y:S02]  /*0270*/  IMNMX R12, R12, UR4, PT ;  /* 0x000000040c0c7c17 */ /* 0x000fe4000b800200 */
[----:B------:R-:W-:Y:S02]  /*0280*/  IMNMX R13, R13, UR4, PT ;  /* 0x000000040d0d7c17 */ /* 0x000fe4000b800200 */
[----:B------:R-:W-:Y:S02]  /*0290*/  PRMT R10, R10, 0x5410, R11 ;  /* 0x000054100a0a7816 */ /* 0x000fe4000000000b */
[----:B------:R-:W-:Y:S02]  /*02a0*/  PRMT R8, R0, 0x5410, R7 ;  /* 0x0000541000087816 */ /* 0x000fe40000000007 */
[----:B------:R-:W-:-:S02]  /*02b0*/  PRMT R9, R6, 0x5410, R9 ;  /* 0x0000541006097816 */ /* 0x000fc40000000009 */
[----:B------:R-:W-:-:S03]  /*02c0*/  PRMT R11, R12, 0x5410, R13 ;  /* 0x000054100c0b7816 */ /* 0x000fc6000000000d */
[----:B------:R-:W-:Y:S04]  /*02d0*/  STG.E.64 [R2.64], R8 ;  /* 0x0000000802007986 */ /* 0x000fe8000c101b06 */
[----:B------:R-:W-:Y:S01]  /*02e0*/  STG.E.64 [R2.64+0x400], R10 ;  /* 0x0004000a02007986 */ /* 0x000fe2000c101b06 */
[----:B------:R-:W-:Y:S05]  /*02f0*/  EXIT ;  /* 0x000000000000794d */ /* 0x000fea0003800000 */
.L_x_17619:
        /* <DEDUP_REMOVED lines=13> */
[----:B------:R-:W-:Y:S01]  /*03d0*/  @!P6 IADD3 R23, R23, 0x80, RZ ;  /* 0x000000801717e810 */ /* 0x000fe20007ffe0ff */
[----:B------:R-:W-:-:S03]  /*03e0*/  @!P6 IMAD.MOV.U32 R3, RZ, RZ, 0x2 ;  /* 0x00000002ff03e424 */ /* 0x000fc600078e00ff */
[----:B------:R-:W-:Y:S01]  /*03f0*/  ISETP.GE.AND P5, PT, R23, R12, PT ;  /* 0x0000000c1700720c */ /* 0x000fe20003fa6270 */
[----:B------:R-:W-:-:S05]  /*0400*/  @!P6 IMAD.WIDE.U32 R2, R2, R3, c[0x0][0x170] ;  /* 0x00005c000202e625 */ /* 0x000fca00078e0003 */
[----:B------:R1:W3:Y:S07]  /*0410*/  @!P6 LDG.E.S16 R14, [R2.64] ;  /* 0x00000006020ee981 */ /* 0x0002ee000c1e1700 */
        /* <DEDUP_REMOVED lines=23> */
[----:B------:R-:W-:Y:S02]  /*0590*/  @!P1 IMAD.MOV.U32 R27, RZ, RZ, 0x2 ;  /* 0x00000002ff1b9424 */ /* 0x000fe400078e00ff */
[----:B-1----:R-:W-:-:S06]  /*05a0*/  @!P4 IMAD.WIDE.U32 R2, R11, R26, c[0x0][0x170] ;  /* 0x00005c000b02c625 */ /* 0x002fcc00078e001a */
[----:B------:R-:W-:Y:S01]  /*05b0*/  @!P6 IMAD.IADD R23, R0, 0x1, R23 ;  /* 0x000000010017e824 */ /* 0x000fe200078e0217 */
[----:B------:R2:W5:Y:S01]  /*05c0*/  @!P4 LDG.E.S16 R17, [R2.64] ;  /* 0x000000060211c981 */ /* 0x000562000c1e1700 */
[----:B------:R-:W-:Y:S02]  /*05d0*/  @!P6 IMAD.MOV.U32 R24, RZ, RZ, 0x2 ;  /* 0x00000002ff18e424 */ /* 0x000fe400078e00ff */
        /* <DEDUP_REMOVED lines=27> */
[----:B0-----:R-:W-:Y:S01]  /*0790*/  HFMA2.MMA R3, -RZ, RZ, 0, 1.1920928955078125e-07 ;  /* 0x00000002ff037435 */ /* 0x001fe200000001ff */
[----:B------:R-:W-:Y:S01]  /*07a0*/  IMAD.IADD R2, R0, 0x1, R13 ;  /* 0x0000000100027824 */ /* 0x000fe200078e020d */
[----:B------:R-:W-:-:S04]  /*07b0*/  IADD3 R13, R13, 0x80, RZ ;  /* 0x000000800d0d7810 */ /* 0x000fc80007ffe0ff */
[----:B------:R-:W-:-:S04]  /*07c0*/  ISETP.GE.AND P0, PT, R13, R12, PT ;  /* 0x0000000c0d00720c */ /* 0x000fc80003f06270 */
[----:B------:R-:W-:-:S05]  /*07d0*/  IMAD.WIDE.U32 R2, R2, R3, c[0x0][0x168] ;  /* 0x00005a0002027625 */ /* 0x000fca00078e0003 */
[----:B------:R0:W-:Y:S04]  /*07e0*/  STG.E.U16 [R2.64], R5 ;  /* 0x0000000502007986 */ /* 0x0001e8000c101506 */
[----:B------:R-:W-:Y:S05]  /*07f0*/  @P0 BRA `(.L_x_17623) ;  /* 0x000000c000000947 */ /* 0x000fea0003800000 */
[----:B0-----:R-:W-:Y:S01]  /*0800*/  IMAD.IADD R2, R0, 0x1, R13 ;  /* 0x0000000100027824 */ /* 0x001fe200078e020d */
[----:B------:R-:W-:Y:S01]  /*0810*/  IADD3 R13, R13, 0x80, RZ ;  /* 0x000000800d0d7810 */ /* 0x000fe20007ffe0ff */
[----:B------:R-:W-:-:S04]  /*0820*/  IMAD.MOV.U32 R3, RZ, RZ, 0x2 ;  /* 0x00000002ff037424 */ /* 0x000fc800078e00ff */
[----:B------:R-:W-:-:S05]  /*0830*/  IMAD.WIDE.U32 R2, R2, R3, c[0x0][0x168] ;  /* 0x00005a0002027625 */ /* 0x000fca00078e0003 */
[----:B------:R0:W-:Y:S02]  /*0840*/  STG.E.U16 [R2.64], R15 ;  /* 0x0000000f02007986 */ /* 0x0001e4000c101506 */
.L_x_17622:
[----:B0-----:R-:W-:-:S13]  /*0850*/  ISETP.GE.AND P0, PT, R13, R12, PT ;  /* 0x0000000c0d00720c */ /* 0x001fda0003f06270 */
[----:B------:R-:W-:Y:S05]  /*0860*/  @P0 BRA `(.L_x_17624) ;  /* 0x000000c000000947 */ /* 0x000fea0003800000 */
[----:B------:R-:W-:Y:S01]  /*0870*/  IMAD.IADD R2, R0, 0x1, R13 ;  /* 0x0000000100027824 */ /* 0x000fe200078e020d */
[----:B------:R-:W-:Y:S01]  /*0880*/  IADD3 R13, R13, 0x80, RZ ;  /* 0x000000800d0d7810 */ /* 0x000fe20007ffe0ff */
[----:B------:R-:W-:-:S04]  /*0890*/  IMAD.MOV.U32 R3, RZ, RZ, 0x2 ;  /* 0x00000002ff037424 */ /* 0x000fc800078e00ff */
[----:B------:R-:W-:-:S05]  /*08a0*/  IMAD.WIDE.U32 R2, R2, R3, c[0x0][0x168] ;  /* 0x00005a0002027625 */ /* 0x000fca00078e0003 */
[----:B------:R0:W-:Y:S02]  /*08b0*/  STG.E.U16 [R2.64], R17 ;  /* 0x0000001102007986 */ /* 0x0001e4000c101506 */
.L_x_17623:
[----:B------:R-:W-:-:S13]  /*08c0*/  ISETP.GE.AND P0, PT, R13, R12, PT ;  /* 0x0000000c0d00720c */ /* 0x000fda0003f06270 */
[----:B------:R-:W-:Y:S05]  /*08d0*/  @P0 BRA `(.L_x_17625) ;  /* 0x000000d000000947 */ /* 0x000fea0003800000 */
[----:B0-----:R-:W-:Y:S01]  /*08e0*/  IMAD.IADD R2, R0, 0x1, R13 ;  /* 0x0000000100027824 */ /* 0x001fe200078e020d */
[----:B------:R-:W-:Y:S01]  /*08f0*/  IADD3 R13, R13, 0x80, RZ ;  /* 0x000000800d0d7810 */ /* 0x000fe20007ffe0ff */
[----:B------:R-:W-:-:S04]  /*0900*/  IMAD.MOV.U32 R3, RZ, RZ, 0x2 ;  /* 0x00000002ff037424 */ /* 0x000fc800078e00ff */
[----:B------:R-:W-:-:S05]  /*0910*/  IMAD.WIDE.U32 R2, R2, R3, c[0x0][0x168] ;  /* 0x00005a0002027625 */ /* 0x000fca00078e0003 */
[----:B------:R0:W-:Y:S02]  /*0920*/  STG.E.U16 [R2.64], R7 ;  /* 0x0000000702007986 */ /* 0x0001e4000c101506 */
.L_x_17624:
[----:B------:R-:W-:-:S13]  /*0930*/  ISETP.GE.AND P0, PT, R13, R12, PT ;  /* 0x0000000c0d00720c */ /* 0x000fda0003f06270 */
[----:B------:R-:W-:Y:S01]  /*0940*/  @P0 BREAK B1 ;  /* 0x0000000000010942 */ /* 0x000fe20003800000 */
[----:B------:R-:W-:Y:S05]  /*0950*/  @P0 BRA `(.L_x_17626) ;  /* 0x000000c000000947 */ /* 0x000fea0003800000 */
[----:B0-----:R-:W-:Y:S01]  /*0960*/  IADD3 R2, R0, R13, RZ ;  /* 0x0000000d00027210 */ /* 0x001fe20007ffe0ff */
[----:B------:R-:W-:Y:S01]  /*0970*/  IMAD.MOV.U32 R3, RZ, RZ, 0x2 ;  /* 0x00000002ff037424 */ /* 0x000fe200078e00ff */
[----:B------:R-:W-:-:S03]  /*0980*/  IADD3 R13, R13, 0x80, RZ ;  /* 0x000000800d0d7810 */ /* 0x000fc60007ffe0ff */
[----:B------:R-:W-:-:S05]  /*0990*/  IMAD.WIDE.U32 R2, R2, R3, c[0x0][0x168] ;  /* 0x00005a0002027625 */ /* 0x000fca00078e0003 */
[----:B------:R0:W-:Y:S02]  /*09a0*/  STG.E.U16 [R2.64], R19 ;  /* 0x0000001302007986 */ /* 0x0001e4000c101506 */
.L_x_17625:
[----:B------:R-:W-:Y:S05]  /*09b0*/  BSYNC B1 ;  /* 0x0000000000017941 */ /* 0x000fea0003800000 */
.L_x_17621:
[----:B------:R-:W-:-:S13]  /*09c0*/  ISETP.GE.AND P0, PT, R13, R12, PT ;  /* 0x0000000c0d00720c */ /* 0x000fda0003f06270 */
[----:B0-----:R-:W-:Y:S01]  /*09d0*/  @!P0 IMAD.IADD R2, R0, 0x1, R13 ;  /* 0x0000000100028824 */ /* 0x001fe200078e020d */
[----:B------:R-:W-:Y:S01]  /*09e0*/  @!P0 IADD3 R13, R13, 0x80, RZ ;  /* 0x000000800d0d8810 */ /* 0x000fe20007ffe0ff */
[----:B------:R-:W-:-:S04]  /*09f0*/  @!P0 IMAD.MOV.U32 R3, RZ, RZ, 0x2 ;  /* 0x00000002ff038424 */ /* 0x000fc800078e00ff */
[----:B------:R-:W-:-:S05]  /*0a00*/  @!P0 IMAD.WIDE.U32 R2, R2, R3, c[0x0][0x168] ;  /* 0x00005a0002028625 */ /* 0x000fca00078e0003 */
[----:B------:R0:W-:Y:S02]  /*0a10*/  @!P0 STG.E.U16 [R2.64], R20 ;  /* 0x0000001402008986 */ /* 0x0001e4000c101506 */
.L_x_17626:
[----:B------:R-:W-:Y:S05]  /*0a20*/  BSYNC B0 ;  /* 0x0000000000007941 */ /* 0x000fea0003800000 */
.L_x_17620:
        /* <DEDUP_REMOVED lines=8> */
.L_x_17627:
        /* <DEDUP_REMOVED lines=13> */
.L_x_40112:


//--------------------- .text._ZN2at6native29vectorized_elementwise_kernelILi8ENS0_13AUnaryFunctorIsssZZZNS0_19minimum_kernel_cudaERNS_18TensorIteratorBaseEENKUlvE_clEvENKUlvE3_clEvEUlssE_EESt5arrayIPcLm2EEEEviT0_T1_ --------------------------
	.section	.text._ZN2at6native29vectorized_elementwise_kernelILi8ENS0_13AUnaryFunctorIsssZZZNS0_19minimum_kernel_cudaERNS_18TensorIteratorBaseEENKUlvE_clEvENKUlvE3_clEvEUlssE_EESt5arrayIPcLm2EEEEviT0_T1_,"ax",@progbits
	.sectioninfo	@"SHI_REGISTERS=4"
	.align	128
        .global         _ZN2at6native29vectorized_elementwise_kernelILi8ENS0_13AUnaryFunctorIsssZZZNS0_19minimum_kernel_cudaERNS_18TensorIteratorBaseEENKUlvE_clEvENKUlvE3_clEvEUlssE_EESt5arrayIPcLm2EEEEviT0_T1_
        .type           _ZN2at6native29vectorized_elementwise_kernelILi8ENS0_13AUnaryFunctorIsssZZZNS0_19minimum_kernel_cudaERNS_18TensorIteratorBaseEENKUlvE_clEvENKUlvE3_clEvEUlssE_EESt5arrayIPcLm2EEEEviT0_T1_,@function
        .size           _ZN2at6native29vectorized_elementwise_kernelILi8ENS0_13AUnaryFunctorIsssZZZNS0_19minimum_kernel_cudaERNS_18TensorIteratorBaseEENKUlvE_clEvENKUlvE3_clEvEUlssE_EESt5arrayIPcLm2EEEEviT0_T1_,(.L_x_40113 - _ZN2at6native29vectorized_elementwise_kernelILi8ENS0_13AUnaryFunctorIsssZZZNS0_19minimum_kernel_cudaERNS_18TensorIteratorBaseEENKUlvE_clEvENKUlvE3_clEvEUlssE_EESt5arrayIPcLm2EEEEviT0_T1_)
        .other          _ZN2at6native29vectorized_elementwise_kernelILi8ENS0_13AUnaryFunctorIsssZZZNS0_19minimum_kernel_cudaERNS_18TensorIteratorBaseEENKUlvE_clEvENKUlvE3_clEvEUlssE_EESt5arrayIPcLm2EEEEviT0_T1_,@"STO_CUDA_ENTRY STV_DEFAULT"
_ZN2at6native29vectorized_elementwise_kernelILi8ENS0_13AUnaryFunctorIsssZZZNS0_19minimum_kernel_cudaERNS_18TensorIteratorBaseEENKUlvE_clEvENKUlvE3_clEvEUlssE_EESt5arrayIPcLm2EEEEviT0_T1_:
.text._ZN2at6native29vectorized_elementwise_kernelILi8ENS0_13AUnaryFunctorIsssZZZNS0_19minimum_kernel_cudaERNS_18TensorIteratorBaseEENKUlvE_clEvENKUlvE3_clEvEUlssE_EESt5arrayIPcLm2EEEEviT0_T1_:
[----:B------:R-:W-:Y:S02]  /*0000*/  MOV R1, c[0x0][0x28] ;  /* 0x00000a0000017a02 */ /* 0x000fe40000000f00 */
[----:B------:R-:W-:Y:S05]  /*0010*/  EXIT ;  /* 0x000000000000794d */ /* 0x000fea0003800000 */
.L_x_17628:
        /* <DEDUP_REMOVED lines=14> */
.L_x_40113:


//--------------------- .text._ZN2at6native18elementwise_kernelILi128ELi4EZNS0_15gpu_kernel_implINS0_13BinaryFunctorIsssZZZNS0_19minimum_kernel_cudaERNS_18TensorIteratorBaseEENKUlvE_clEvENKUlvE3_clEvEUlssE_EEEEvS5_RKT_EUliE_EEviT1_ --------------------------
	.section	.text._ZN2at6native18elementwise_kernelILi128ELi4EZNS0_15gpu_kernel_implINS0_13BinaryFunctorIsssZZZNS0_19minimum_kernel_cudaERNS_18TensorIteratorBaseEENKUlvE_clEvENKUlvE3_clEvEUlssE_EEEEvS5_RKT_EUliE_EEviT1_,"ax",@progbits
	.sectioninfo	@"SHI_REGISTERS=26"
	.align	128
        .global         _ZN2at6native18elementwise_kernelILi128ELi4EZNS0_15gpu_kernel_implINS0_13BinaryFunctorIsssZZZNS0_19minimum_kernel_cudaERNS_18TensorIteratorBaseEENKUlvE_clEvENKUlvE3_clEvEUlssE_EEEEvS5_RKT_EUliE_EEviT1_
        .type           _ZN2at6native18elementwise_kernelILi128ELi4EZNS0_15gpu_kernel_implINS0_13BinaryFunctorIsssZZZNS0_19minimum_kernel_cudaERNS_18TensorIteratorBaseEENKUlvE_clEvENKUlvE3_clEvEUlssE_EEEEvS5_RKT_EUliE_EEviT1_,@function
        .size           _ZN2at6native18elementwise_kernelILi128ELi4EZNS0_15gpu_kernel_implINS0_13BinaryFunctorIsssZZZNS0_19minimum_kernel_cudaERNS_18TensorIteratorBaseEENKUlvE_clEvENKUlvE3_clEvEUlssE_EEEEvS5_RKT_EUliE_EEviT1_,(.L_x_40114 - _ZN2at6native18elementwise_kernelILi128ELi4EZNS0_15gpu_kernel_implINS0_13BinaryFunctorIsssZZZNS0_19minimum_kernel_cudaERNS_18TensorIteratorBaseEENKUlvE_clEvENKUlvE3_clEvEUlssE_EEEEvS5_RKT_EUliE_EEviT1_)
        .other          _ZN2at6native18elementwise_kernelILi128ELi4EZNS0_15gpu_kernel_implINS0_13BinaryFunctorIsssZZZNS0_19minimum_kernel_cudaERNS_18TensorIteratorBaseEENKUlvE_clEvENKUlvE3_clEvEUlssE_EEEEvS5_RKT_EUliE_EEviT1_,@"STO_CUDA_ENTRY STV_DEFAULT"
_ZN2at6native18elementwise_kernelILi128ELi4EZNS0_15gpu_kernel_implINS0_13BinaryFunctorIsssZZZNS0_19minimum_kernel_cudaERNS_18TensorIteratorBaseEENKUlvE_clEvENKUlvE3_clEvEUlssE_EEEEvS5_RKT_EUliE_EEviT1_:
.text._ZN2at6native18elementwise_kernelILi128ELi4EZNS0_15gpu_kernel_implINS0_13BinaryFunctorIsssZZZNS0_19minimum_kernel_cudaERNS_18TensorIteratorBaseEENKUlvE_clEvENKUlvE3_clEvEUlssE_EEEEvS5_RKT_EUliE_EEviT1_:
        /* <DEDUP_REMOVED lines=263> */
.L_x_17631:
        /* <DEDUP_REMOVED lines=18> */
.L_x_17635:
[----:B------:R0:W5:Y:S01]  /*1190*/  LDG.E.U8 R23, [R2.64] ;  /* 0x0000002402177981 */ /* 0x000162000c1e1100 */
[----:B------:R-:W-:Y:S05]  /*11a0*/  BRA `(.L_x_17637) ;  /* 0x00000d8000007947 */ /* 0x000fea0003800000 */
.L_x_17634:
        /* <DEDUP_REMOVED lines=8> */
.L_x_17639:
[----:B------:R0:W5:Y:S01]  /*1230*/  LDG.E.U16 R23, [R2.64] ;  /* 0x0000002402177981 */ /* 0x000162000c1e1500 */
[----:B------:R-:W-:Y:S05]  /*1240*/  BRA `(.L_x_17637) ;  /* 0x00000ce000007947 */ /* 0x000fea0003800000 */
.L_x_17638:
[----:B------:R0:W5:Y:S01]  /*1250*/  LDG.E.U16 R23, [R2.64] ;  /* 0x0000002402177981 */ /* 0x000162000c1e1500 */
[----:B------:R-:W-:Y:S05]  /*1260*/  BRA `(.L_x_17637) ;  /* 0x00000cc000007947 */ /* 0x000fea0003800000 */
.L_x_17633:
        /* <DEDUP_REMOVED lines=9> */
.L_x_17641:
[----:B------:R-:W2:Y:S02]  /*1300*/  LDG.E.U16 R0, [R2.64] ;  /* 0x0000002402007981 */ /* 0x000ea4000c1e1500 */
[----:B--2---:R-:W-:-:S06]  /*1310*/  HADD2.F32 R0, -RZ, R0.H0_H0 ;  /* 0x20000000ff007230 */ /* 0x004fcc0000004100 */
[----:B------:R-:W0:Y:S02]  /*1320*/  F2I.FTZ.TRUNC.NTZ R0, R0 ;  /* 0x0000000000007305 */ /* 0x000e24000021f100 */
[----:B0-----:R-:W-:Y:S01]  /*1330*/  PRMT R23, R0, 0x7610, R23 ;  /* 0x0000761000177816 */ /* 0x001fe20000000017 */
[----:B------:R-:W-:Y:S05]  /*1340*/  BRA `(.L_x_17637) ;  /* 0x00000be000007947 */ /* 0x000fea0003800000 */
.L_x_17640:
        /* <DEDUP_REMOVED lines=9> */
.L_x_17643:
[----:B------:R-:W2:Y:S02]  /*13e0*/  LDG.E.U16 R2, [R2.64] ;  /* 0x0000002402027981 */ /* 0x000ea4000c1e1500 */
[----:B--2---:R-:W-:-:S06]  /*13f0*/  HADD2.F32 R0, -RZ, R2.H0_H0 ;  /* 0x20000002ff007230 */ /* 0x004fcc0000004100 */
[----:B------:R-:W0:Y:S02]  /*1400*/  F2I.FTZ.TRUNC.NTZ R0, R0 ;  /* 0x0000000000007305 */ /* 0x000e24000021f100 */
[----:B0-----:R-:W-:Y:S01]  /*1410*/  PRMT R23, R0, 0x7610, R23 ;  /* 0x0000761000177816 */ /* 0x001fe20000000017 */
[----:B------:R-:W-:Y:S05]  /*1420*/  BRA `(.L_x_17637) ;  /* 0x00000b0000007947 */ /* 0x000fea0003800000 */
.L_x_17642:
[----:B------:R-:W2:Y:S02]  /*1430*/  LDG.E.64 R2, [R2.64] ;  /* 0x0000002402027981 */ /* 0x000ea4000c1e1b00 */
[----:B--2---:R0:W1:Y:S01]  /*1440*/  F2I.F64.TRUNC R23, R2 ;  /* 0x0000000200177311 */ /* 0x004062000030d100 */
[----:B------:R-:W-:Y:S05]  /*1450*/  BRA `(.L_x_17637) ;  /* 0x00000ad000007947 */ /* 0x000fea0003800000 */
.L_x_17632:
        /* <DEDUP_REMOVED lines=12> */
.L_x_17646:
[----:B------:R-:W2:Y:S02]  /*1520*/  LDG.E.64 R2, [R2.64] ;  /* 0x0000002402027981 */ /* 0x000ea4000c1e1b00 */
[----:B--2---:R0:W1:Y:S01]  /*1530*/  F2I.F64.TRUNC R23, R2 ;  /* 0x0000000200177311 */ /* 0x004062000030d100 */
[----:B------:R-:W-:Y:S05]  /*1540*/  BRA `(.L_x_17637) ;  /* 0x000009e000007947 */ /* 0x000fea0003800000 */
.L_x_17645:
        /* <DEDUP_REMOVED lines=28> */
.L_x_17648:
        /* <DEDUP_REMOVED lines=15> */
.L_x_17647:
[----:B------:R-:W2:Y:S02]  /*1800*/  LDG.E.U16 R0, [R2.64] ;  /* 0x0000002402007981 */ /* 0x000ea4000c1e1500 */
[----:B--2---:R-:W-:-:S06]  /*1810*/  PRMT R0, RZ, 0x5410, R0 ;  /* 0x00005410ff007816 */ /* 0x004fcc0000000000 */
[----:B------:R-:W0:Y:S02]  /*1820*/  F2I.FTZ.TRUNC.NTZ R0, R0 ;  /* 0x0000000000007305 */ /* 0x000e24000021f100 */
[----:B0-----:R-:W-:Y:S01]  /*1830*/  PRMT R23, R0, 0x7610, R23 ;  /* 0x0000761000177816 */ /* 0x001fe20000000017 */
[----:B------:R-:W-:Y:S05]  /*1840*/  BRA `(.L_x_17637) ;  /* 0x000006e000007947 */ /* 0x000fea0003800000 */
.L_x_17644:
        /* <DEDUP_REMOVED lines=10> */
.L_x_17651:
        /* <DEDUP_REMOVED lines=21> */
.L_x_17655:
[----:B------:R-:W-:Y:S05]  /*1a40*/  BSYNC B1 ;  /* 0x0000000000017941 */ /* 0x000fea0003800000 */
.L_x_17654:
[----:B------:R-:W-:Y:S01]  /*1a50*/  LEA R3, R0, 0x3b800000, 0x17 ;  /* 0x3b80000000037811 */ /* 0x000fe200078eb8ff */
[----:B------:R-:W-:-:S05]  /*1a60*/  IMAD.SHL.U32 R0, R2, 0x100000, RZ ;  /* 0x0010000002007824 */ /* 0x000fca00078e00ff */
[----:B------:R-:W-:Y:S02]  /*1a70*/  LOP3.LUT R0, R3, R0, R4, 0xfe, !PT ;  /* 0x0000000003007212 */ /* 0x000fe400078efe04 */
.L_x_17653:
[----:B------:R-:W-:Y:S05]  /*1a80*/  BSYNC B0 ;  /* 0x0000000000007941 */ /* 0x000fea0003800000 */
.L_x_17652:
[----:B------:R-:W0:Y:S02]  /*1a90*/  F2I.FTZ.TRUNC.NTZ R0, R0 ;  /* 0x0000000000007305 */ /* 0x000e24000021f100 */
[----:B0-----:R-:W-:Y:S01]  /*1aa0*/  PRMT R23, R0, 0x7610, R23 ;  /* 0x0000761000177816 */ /* 0x001fe20000000017 */
[----:B------:R-:W-:Y:S05]  /*1ab0*/  BRA `(.L_x_17637) ;  /* 0x0000047000007947 */ /* 0x000fea0003800000 */
.L_x_17650:
        /* <DEDUP_REMOVED lines=21> */
.L_x_17659:
[----:B------:R-:W-:Y:S05]  /*1c10*/  BSYNC B1 ;  /* 0x0000000000017941 */ /* 0x000fea0003800000 */
.L_x_17658:
[----:B------:R-:W-:Y:S01]  /*1c20*/  LEA R3, R0, 0x37800000, 0x17 ;  /* 0x3780000000037811 */ /* 0x000fe200078eb8ff */
[----:B------:R-:W-:-:S05]  /*1c30*/  IMAD.SHL.U32 R0, R2, 0x200000, RZ ;  /* 0x0020000002007824 */ /* 0x000fca00078e00ff */
[----:B------:R-:W-:Y:S02]  /*1c40*/  LOP3.LUT R0, R3, R0, R4, 0xfe, !PT ;  /* 0x0000000003007212 */ /* 0x000fe400078efe04 */
.L_x_17657:
[----:B------:R-:W-:Y:S05]  /*1c50*/  BSYNC B0 ;  /* 0x0000000000007941 */ /* 0x000fea0003800000 */
.L_x_17656:
[----:B------:R-:W0:Y:S02]  /*1c60*/  F2I.FTZ.TRUNC.NTZ R0, R0 ;  /* 0x0000000000007305 */ /* 0x000e24000021f100 */
[----:B0-----:R-:W-:Y:S01]  /*1c70*/  PRMT R23, R0, 0x7610, R23 ;  /* 0x0000761000177816 */ /* 0x001fe20000000017 */
[----:B------:R-:W-:Y:S05]  /*1c80*/  BRA `(.L_x_17637) ;  /* 0x000002a000007947 */ /* 0x000fea0003800000 */
.L_x_17649:
        /* <DEDUP_REMOVED lines=14> */
.L_x_17663:
[----:B------:R-:W-:Y:S05]  /*1d70*/  BSYNC B0 ;  /* 0x0000000000007941 */ /* 0x000fea0003800000 */
.L_x_17662:
[----:B------:R-:W0:Y:S02]  /*1d80*/  F2I.FTZ.TRUNC.NTZ R0, R0 ;  /* 0x0000000000007305 */ /* 0x000e24000021f100 */
[----:B0-----:R-:W-:Y:S01]  /*1d90*/  PRMT R23, R0, 0x7610, R23 ;  /* 0x0000761000177816 */ /* 0x001fe20000000017 */
[----:B------:R-:W-:Y:S05]  /*1da0*/  BRA `(.L_x_17637) ;  /* 0x0000018000007947 */ /* 0x000fea0003800000 */
.L_x_17636:
        /* <DEDUP_REMOVED lines=21> */
.L_x_17661:
[----:B------:R0:W5:Y:S01]  /*1f00*/  LDG.E.U16 R23, [R2.64] ;  /* 0x0000002402177981 */ /* 0x000162000c1e1500 */
[----:B------:R-:W-:Y:S05]  /*1f10*/  BRA `(.L_x_17637) ;  /* 0x0000001000007947 */ /* 0x000fea0003800000 */
.L_x_17660:
[----:B------:R0:W5:Y:S02]  /*1f20*/  LDG.E.U16 R23, [R2.64] ;  /* 0x0000002402177981 */ /* 0x000164000c1e1500 */
.L_x_17637:
[----:B------:R-:W2:Y:S01]  /*1f30*/  LDC.U8 R4, c[0x0][0x3e3] ;  /* 0x0000f8c0ff047b82 */ /* 0x000ea20000000000 */
[----:B0-----:R-:W-:-:S05]  /*1f40*/  IADD3 R2, P1, R22, c[0x0][0x3d8], RZ ;  /* 0x0000f60016027a10 */ /* 0x001fca0007f3e0ff */
        /* <DEDUP_REMOVED lines=14> */
.L_x_17667:
[----:B------:R0:W5:Y:S01]  /*2030*/  LDG.E.U8 R0, [R2.64] ;  /* 0x0000002402007981 */ /* 0x000162000c1e1100 */
[----:B------:R-:W-:Y:S05]  /*2040*/  BRA `(.L_x_17669) ;  /* 0x00000d7000007947 */ /* 0x000fea0003800000 */
.L_x_17666:
        /* <DEDUP_REMOVED lines=8> */
.L_x_17671:
[----:B------:R0:W5:Y:S01]  /*20d0*/  LDG.E.U16 R0, [R2.64] ;  /* 0x0000002402007981 */ /* 0x000162000c1e1500 */
[----:B------:R-:W-:Y:S05]  /*20e0*/  BRA `(.L_x_17669) ;  /* 0x00000cd000007947 */ /* 0x000fea0003800000 */
.L_x_17670:
[----:B------:R0:W5:Y:S01]  /*20f0*/  LDG.E.U16 R0, [R2.64] ;  /* 0x0000002402007981 */ /* 0x000162000c1e1500 */
[----:B------:R-:W-:Y:S05]  /*2100*/  BRA `(.L_x_17669) ;  /* 0x00000cb000007947 */ /* 0x000fea0003800000 */
.L_x_17665:
        /* <DEDUP_REMOVED lines=9> */
.L_x_17673:
[----:B------:R-:W2:Y:S02]  /*21a0*/  LDG.E.U16 R4, [R2.64] ;  /* 0x0000002402047981 */ /* 0x000ea4000c1e1500 */
[----:B--2---:R-:W-:-:S06]  /*21b0*/  HADD2.F32 R4, -RZ, R4.H0_H0 ;  /* 0x20000004ff047230 */ /* 0x004fcc0000004100 */
[----:B------:R-:W0:Y:S02]  /*21c0*/  F2I.FTZ.TRUNC.NTZ R4, R4 ;  /* 0x0000000400047305 */ /* 0x000e24000021f100 */
[----:B0-----:R-:W-:Y:S01]  /*21d0*/  PRMT R0, R4, 0x7610, R0 ;  /* 0x0000761004007816 */ /* 0x001fe20000000000 */
[----:B------:R-:W-:Y:S05]  /*21e0*/  BRA `(.L_x_17669) ;  /* 0x00000bd000007947 */ /* 0x000fea0003800000 */
.L_x_17672:
        /* <DEDUP_REMOVED lines=9> */
.L_x_17675:
[----:B------:R-:W2:Y:S02]  /*2280*/  LDG.E.U16 R2, [R2.64] ;  /* 0x0000002402027981 */ /* 0x000ea4000c1e1500 */
[----:B--2---:R-:W-:-:S06]  /*2290*/  HADD2.F32 R4, -RZ, R2.H0_H0 ;  /* 0x20000002ff047230 */ /* 0x004fcc0000004100 */
[----:B------:R-:W0:Y:S02]  /*22a0*/  F2I.FTZ.TRUNC.NTZ R4, R4 ;  /* 0x0000000400047305 */ /* 0x000e24000021f100 */
[----:B0-----:R-:W-:Y:S01]  /*22b0*/  PRMT R0, R4, 0x7610, R0 ;  /* 0x0000761004007816 */ /* 0x001fe20000000000 */
[----:B------:R-:W-:Y:S05]  /*22c0*/  BRA `(.L_x_17669) ;  /* 0x00000af000007947 */ /* 0x000fea0003800000 */
.L_x_17674:
[----:B------:R-:W2:Y:S02]  /*22d0*/  LDG.E.64 R2, [R2.64] ;  /* 0x0000002402027981 */ /* 0x000ea4000c1e1b00 */
[----:B--2---:R0:W2:Y:S01]  /*22e0*/  F2I.F64.TRUNC R0, R2 ;  /* 0x0000000200007311 */ /* 0x0040a2000030d100 */
[----:B------:R-:W-:Y:S05]  /*22f0*/  BRA `(.L_x_17669) ;  /* 0x00000ac000007947 */ /* 0x000fea0003800000 */
.L_x_17664:
        /* <DEDUP_REMOVED lines=12> */
.L_x_17678:
[----:B------:R-:W2:Y:S02]  /*23c0*/  LDG.E.64 R2, [R2.64] ;  /* 0x0000002402027981 */ /* 0x000ea4000c1e1b00 */
[----:B--2---:R0:W2:Y:S01]  /*23d0*/  F2I.F64.TRUNC R0, R2 ;  /* 0x0000000200007311 */ /* 0x0040a2000030d100 */
[----:B------:R-:W-:Y:S05]  /*23e0*/  BRA `(.L_x_17669) ;  /* 0x000009d000007947 */ /* 0x000fea0003800000 */
.L_x_17677:
        /* <DEDUP_REMOVED lines=28> */
.L_x_17680:
        /* <DEDUP_REMOVED lines=15> */
.L_x_17679:
[----:B------:R-:W2:Y:S02]  /*26a0*/  LDG.E.U16 R2, [R2.64] ;  /* 0x0000002402027981 */ /* 0x000ea4000c1e1500 */
[----:B--2---:R-:W-:-:S04]  /*26b0*/  PRMT R2, RZ, 0x5410, R2 ;  /* 0x00005410ff027816 */ /* 0x004fc80000000002 */
[----:B------:R0:W2:Y:S01]  /*26c0*/  F2I.FTZ.TRUNC.NTZ R0, R2 ;  /* 0x0000000200007305 */ /* 0x0000a2000021f100 */
[----:B------:R-:W-:Y:S05]  /*26d0*/  BRA `(.L_x_17669) ;  /* 0x000006e000007947 */ /* 0x000fea0003800000 */
.L_x_17676:
        /* <DEDUP_REMOVED lines=10> */
.L_x_17683:
        /* <DEDUP_REMOVED lines=21> */
.L_x_17687:
[----:B------:R-:W-:Y:S05]  /*28d0*/  BSYNC B1 ;  /* 0x0000000000017941 */ /* 0x000fea0003800000 */
.L_x_17686:
[----:B------:R-:W-:Y:S01]  /*28e0*/  IMAD.SHL.U32 R2, R2, 0x100000, RZ ;  /* 0x0010000002027824 */ /* 0x000fe200078e00ff */
[----:B------:R-:W-:-:S04]  /*28f0*/  LEA R3, R0, 0x3b800000, 0x17 ;  /* 0x3b80000000037811 */ /* 0x000fc800078eb8ff */
[----:B------:R-:W-:Y:S02]  /*2900*/  LOP3.LUT R4, R3, R2, R4, 0xfe, !PT ;  /* 0x0000000203047212 */ /* 0x000fe400078efe04 */
.L_x_17685:
[----:B------:R-:W-:Y:S05]  /*2910*/  BSYNC B0 ;  /* 0x0000000000007941 */ /* 0x000fea0003800000 */
.L_x_17684:
[----:B------:R-:W0:Y:S02]  /*2920*/  F2I.FTZ.TRUNC.NTZ R4, R4 ;  /* 0x0000000400047305 */ /* 0x000e24000021f100 */
[----:B0-----:R-:W-:Y:S01]  /*2930*/  PRMT R0, R4, 0x7610, R0 ;  /* 0x0000761004007816 */ /* 0x001fe20000000000 */
[----:B------:R-:W-:Y:S05]  /*2940*/  BRA `(.L_x_17669) ;  /* 0x0000047000007947 */ /* 0x000fea0003800000 */
.L_x_17682:
        /* <DEDUP_REMOVED lines=21> */
.L_x_17691:
[----:B------:R-:W-:Y:S05]  /*2aa0*/  BSYNC B1 ;  /* 0x0000000000017941 */ /* 0x000fea0003800000 */
.L_x_17690:
[----:B------:R-:W-:Y:S01]  /*2ab0*/  IMAD.SHL.U32 R2, R2, 0x200000, RZ ;  /* 0x0020000002027824 */ /* 0x000fe200078e00ff */
[----:B------:R-:W-:-:S04]  /*2ac0*/  LEA R3, R0, 0x37800000, 0x17 ;  /* 0x3780000000037811 */ /* 0x000fc800078eb8ff */
[----:B------:R-:W-:Y:S02]  /*2ad0*/  LOP3.LUT R4, R3, R2, R4, 0xfe, !PT ;  /* 0x0000000203047212 */ /* 0x000fe400078efe04 */
.L_x_17689:
[----:B------:R-:W-:Y:S05]  /*2ae0*/  BSYNC B0 ;  /* 0x0000000000007941 */ /* 0x000fea0003800000 */
.L_x_17688:
[----:B------:R-:W0:Y:S02]  /*2af0*/  F2I.FTZ.TRUNC.NTZ R4, R4 ;  /* 0x0000000400047305 */ /* 0x000e24000021f100 */
[----:B0-----:R-:W-:Y:S01]  /*2b00*/  PRMT R0, R4, 0x7610, R0 ;  /* 0x0000761004007816 */ /* 0x001fe20000000000 */
[----:B------:R-:W-:Y:S05]  /*2b10*/  BRA `(.L_x_17669) ;  /* 0x000002a000007947 */ /* 0x000fea0003800000 */
.L_x_17681:
        /* <DEDUP_REMOVED lines=14> */
.L_x_17695:
[----:B------:R-:W-:Y:S05]  /*2c00*/  BSYNC B0 ;  /* 0x0000000000007941 */ /* 0x000fea0003800000 */
.L_x_17694:
[----:B------:R-:W0:Y:S02]  /*2c10*/  F2I.FTZ.TRUNC.NTZ R4, R4 ;  /* 0x0000000400047305 */ /* 0x000e24000021f100 */
[----:B0-----:R-:W-:Y:S01]  /*2c20*/  PRMT R0, R4, 0x7610, R0 ;  /* 0x0000761004007816 */ /* 0x001fe20000000000 */
[----:B------:R-:W-:Y:S05]  /*2c30*/  BRA `(.L_x_17669) ;  /* 0x0000018000007947 */ /* 0x000fea0003800000 */
.L_x_17668:
        /* <DEDUP_REMOVED lines=21> */
.L_x_17693:
[----:B------:R0:W5:Y:S01]  /*2d90*/  LDG.E.U16 R0, [R2.64] ;  /* 0x0000002402007981 */ /* 0x000162000c1e1500 */
[----:B------:R-:W-:Y:S05]  /*2da0*/  BRA `(.L_x_17669) ;  /* 0x0000001000007947 */ /* 0x000fea0003800000 */
.L_x_17692:
[----:B------:R0:W5:Y:S02]  /*2db0*/  LDG.E.U16 R0, [R2.64] ;  /* 0x0000002402007981 */ /* 0x000164000c1e1500 */
.L_x_17669:
[----:B------:R-:W3:Y:S01]  /*2dc0*/  LDC.U8 R4, c[0x0][0x3e1] ;  /* 0x0000f840ff047b82 */ /* 0x000ee20000000000 */
[----:B--2--5:R-:W-:Y:S02]  /*2dd0*/  PRMT R0, R0, 0x9910, RZ ;  /* 0x0000991000007816 */ /* 0x024fe400000000ff */
[----:B01----:R-:W-:-:S04]  /*2de0*/  PRMT R3, R23, 0x9910, RZ ;  /* 0x0000991017037816 */ /* 0x003fc800000000ff */
[----:B------:R-:W-:Y:S02]  /*2df0*/  IMNMX R5, R0, R3, PT ;  /* 0x0000000300057217 */ /* 0x000fe40003800200 */
        /* <DEDUP_REMOVED lines=13> */
.L_x_17699:
[----:B------:R0:W-:Y:S01]  /*2ed0*/  STG.E.U8 [R16.64], R5 ;  /* 0x0000000510007986 */ /* 0x0001e2000c101124 */
[----:B------:R-:W-:Y:S05]  /*2ee0*/  BRA `(.L_x_17701) ;  /* 0x00000da000007947 */ /* 0x000fea0003800000 */
.L_x_17698:
        /* <DEDUP_REMOVED lines=10> */
.L_x_17703:
[----:B------:R0:W-:Y:S01]  /*2f90*/  STG.E [R16.64], R5 ;  /* 0x0000000510007986 */ /* 0x0001e2000c101924 */
[----:B------:R-:W-:Y:S05]  /*2fa0*/  BRA `(.L_x_17701) ;  /* 0x00000ce000007947 */ /* 0x000fea0003800000 */
.L_x_17702:
[----:B------:R0:W-:Y:S01]  /*2fb0*/  STG.E.U16 [R16.64], R5 ;  /* 0x0000000510007986 */ /* 0x0001e2000c101524 */
[----:B------:R-:W-:Y:S05]  /*2fc0*/  BRA `(.L_x_17701) ;  /* 0x00000cc000007947 */ /* 0x000fea0003800000 */
.L_x_17697:
        /* <DEDUP_REMOVED lines=9> */
.L_x_17705:
[----:B------:R-:W0:Y:S02]  /*3060*/  I2F.S16 R0, R5 ;  /* 0x0000000500007306 */ /* 0x000e240000101400 */
[----:B0-----:R-:W-:-:S05]  /*3070*/  F2FP.PACK_AB R0, RZ, R0 ;  /* 0x00000000ff00723e */ /* 0x001fca00000000ff */
[----:B------:R0:W-:Y:S01]  /*3080*/  STG.E.U16 [R16.64], R0 ;  /* 0x0000000010007986 */ /* 0x0001e2000c101524 */
[----:B------:R-:W-:Y:S05]  /*3090*/  BRA `(.L_x_17701) ;  /* 0x00000bf000007947 */ /* 0x000fea0003800000 */
.L_x_17704:
        /* <DEDUP_REMOVED lines=10> */
.L_x_17707:
[----:B------:R-:W0:Y:S02]  /*3140*/  I2F.S16 R5, R5 ;  /* 0x0000000500057306 */ /* 0x000e240000101400 */
[----:B0-----:R-:W-:-:S04]  /*3150*/  F2FP.PACK_AB R3, RZ, R5 ;  /* 0x00000005ff03723e */ /* 0x001fc800000000ff */
[----:B------:R-:W-:-:S05]  /*3160*/  PRMT R3, R3, 0x5410, RZ ;  /* 0x0000541003037816 */ /* 0x000fca00000000ff */
[----:B------:R0:W-:Y:S01]  /*3170*/  STG.E [R16.64], R3 ;  /* 0x0000000310007986 */ /* 0x0001e2000c101924 */
[----:B------:R-:W-:Y:S05]  /*3180*/  BRA `(.L_x_17701) ;  /* 0x00000b0000007947 */ /* 0x000fea0003800000 */
.L_x_17706:
[----:B------:R-:W0:Y:S02]  /*3190*/  I2F.F64.S16 R2, R5 ;  /* 0x0000000500027312 */ /* 0x000e240000101c00 */
[----:B0-----:R0:W-:Y:S01]  /*31a0*/  STG.E.64 [R16.64], R2 ;  /* 0x0000000210007986 */ /* 0x0011e2000c101b24 */
[----:B------:R-:W-:Y:S05]  /*31b0*/  BRA `(.L_x_17701) ;  /* 0x00000ad000007947 */ /* 0x000fea0003800000 */
.L_x_17696:
        /* <DEDUP_REMOVED lines=13> */
.L_x_17710:
[----:B------:R-:W0:Y:S01]  /*3290*/  I2F.F64.S16 R4, R5 ;  /* 0x0000000500047312 */ /* 0x000e220000101c00 */
[----:B------:R-:W-:-:S05]  /*32a0*/  CS2R R6, SRZ ;  /* 0x0000000000067805 */ /* 0x000fca000001ff00 */
[----:B0-----:R0:W-:Y:S01]  /*32b0*/  STG.E.128 [R16.64], R4 ;  /* 0x0000000410007986 */ /* 0x0011e2000c101d24 */
[----:B------:R-:W-:Y:S05]  /*32c0*/  BRA `(.L_x_17701) ;  /* 0x000009c000007947 */ /* 0x000fea0003800000 */
.L_x_17709:
        /* <DEDUP_REMOVED lines=21> */
.L_x_17714:
[----:B------:R-:W-:Y:S05]  /*3420*/  BSYNC B0 ;  /* 0x0000000000007941 */ /* 0x000fea0003800000 */
.L_x_17713:
[----:B------:R-:W-:-:S05]  /*3430*/  LOP3.LUT R3, R0, R3, RZ, 0xfc, !PT ;  /* 0x0000000300037212 */ /* 0x000fca00078efcff */
[----:B------:R0:W-:Y:S01]  /*3440*/  STG.E.U8 [R16.64], R3 ;  /* 0x0000000310007986 */ /* 0x0001e2000c101124 */
[----:B------:R-:W-:Y:S05]  /*3450*/  BRA `(.L_x_17701) ;  /* 0x0000083000007947 */ /* 0x000fea0003800000 */
.L_x_17712:
        /* <DEDUP_REMOVED lines=13> */
.L_x_17716:
[----:B------:R-:W-:Y:S01]  /*3530*/  IMAD.MOV.U32 R0, RZ, RZ, 0x7f ;  /* 0x0000007fff007424 */ /* 0x000fe200078e00ff */
[----:B------:R-:W-:-:S04]  /*3540*/  ISETP.GT.U32.AND P0, PT, R2, 0x7f800000, PT ;  /* 0x7f8000000200780c */ /* 0x000fc80003f04070 */
[----:B------:R-:W-:-:S04]  /*3550*/  SEL R0, R0, 0x7c, P0 ;  /* 0x0000007c00007807 */ /* 0x000fc80000000000 */
.L_x_17717:
[----:B------:R-:W-:Y:S05]  /*3560*/  BSYNC B0 ;  /* 0x0000000000007941 */ /* 0x000fea0003800000 */
.L_x_17715:
[----:B------:R-:W-:-:S04]  /*3570*/  LOP3.LUT R2, R5, 0x80000000, RZ, 0xc0, !PT ;  /* 0x8000000005027812 */ /* 0x000fc800078ec0ff */
[----:B------:R-:W-:-:S04]  /*3580*/  SHF.R.U32.HI R3, RZ, 0x18, R2 ;  /* 0x00000018ff037819 */ /* 0x000fc80000011602 */
[----:B------:R-:W-:-:S05]  /*3590*/  LOP3.LUT R3, R0, R3, RZ, 0xfc, !PT ;  /* 0x0000000300037212 */ /* 0x000fca00078efcff */
[----:B------:R0:W-:Y:S01]  /*35a0*/  STG.E.U8 [R16.64], R3 ;  /* 0x0000000310007986 */ /* 0x0001e2000c101124 */
[----:B------:R-:W-:Y:S05]  /*35b0*/  BRA `(.L_x_17701) ;  /* 0x000006d000007947 */ /* 0x000fea0003800000 */
.L_x_17711:
[----:B------:R-:W0:Y:S02]  /*35c0*/  I2F.S16 R0, R5 ;  /* 0x0000000500007306 */ /* 0x000e240000101400 */
[----:B0-----:R-:W-:-:S05]  /*35d0*/  F2FP.BF16.PACK_AB R0, RZ, R0 ;  /* 0x00000000ff00723e */ /* 0x001fca00000010ff */
[----:B------:R0:W-:Y:S01]  /*35e0*/  STG.E.U16 [R16.64], R0 ;  /* 0x0000000010007986 */ /* 0x0001e2000c101524 */
[----:B------:R-:W-:Y:S05]  /*35f0*/  BRA `(.L_x_17701) ;  /* 0x0000069000007947 */ /* 0x000fea0003800000 */
.L_x_17708:
        /* <DEDUP_REMOVED lines=10> */
.L_x_17720:
        /* <DEDUP_REMOVED lines=17> */
.L_x_17723:
[----:B------:R-:W-:-:S04]  /*37b0*/  LOP3.LUT R2, R5, 0x80000000, RZ, 0xc0, !PT ;  /* 0x8000000005027812 */ /* 0x000fc800078ec0ff */
[----:B------:R-:W-:-:S04]  /*37c0*/  SHF.R.U32.HI R3, RZ, 0x18, R2 ;  /* 0x00000018ff037819 */ /* 0x000fc80000011602 */
[----:B------:R-:W-:-:S04]  /*37d0*/  LOP3.LUT R0, R0, R3, RZ, 0xfc, !PT ;  /* 0x0000000300007212 */ /* 0x000fc800078efcff */
[----:B------:R-:W-:Y:S02]  /*37e0*/  PRMT R8, R0, 0x7610, R8 ;  /* 0x0000761000087816 */ /* 0x000fe40000000008 */
.L_x_17722:
[----:B------:R-:W-:Y:S05]  /*37f0*/  BSYNC B0 ;  /* 0x0000000000007941 */ /* 0x000fea0003800000 */
.L_x_17721:
[----:B------:R0:W-:Y:S01]  /*3800*/  STG.E.U8 [R16.64], R8 ;  /* 0x0000000810007986 */ /* 0x0001e2000c101124 */
[----:B------:R-:W-:Y:S05]  /*3810*/  BRA `(.L_x_17701) ;  /* 0x0000047000007947 */ /* 0x000fea0003800000 */
.L_x_17719:
        /* <DEDUP_REMOVED lines=17> */
.L_x_17726:
[----:B------:R-:W-:-:S04]  /*3930*/  LOP3.LUT R2, R5, 0x80000000, RZ, 0xc0, !PT ;  /* 0x8000000005027812 */ /* 0x000fc800078ec0ff */
[----:B------:R-:W-:-:S04]  /*3940*/  SHF.R.U32.HI R3, RZ, 0x18, R2 ;  /* 0x00000018ff037819 */ /* 0x000fc80000011602 */
[----:B------:R-:W-:-:S04]  /*3950*/  LOP3.LUT R0, R0, R3, RZ, 0xfc, !PT ;  /* 0x0000000300007212 */ /* 0x000fc800078efcff */
[----:B------:R-:W-:Y:S02]  /*3960*/  PRMT R8, R0, 0x7610, R8 ;  /* 0x0000761000087816 */ /* 0x000fe40000000008 */
.L_x_17725:
[----:B------:R-:W-:Y:S05]  /*3970*/  BSYNC B0 ;  /* 0x0000000000007941 */ /* 0x000fea0003800000 */
.L_x_17724:
[----:B------:R0:W-:Y:S01]  /*3980*/  STG.E.U8 [R16.64], R8 ;  /* 0x0000000810007986 */ /* 0x0001e2000c101124 */
[----:B------:R-:W-:Y:S05]  /*3990*/  BRA `(.L_x_17701) ;  /* 0x000002f000007947 */ /* 0x000fea0003800000 */
.L_x_17718:
        /* <DEDUP_REMOVED lines=22> */
.L_x_17700:
        /* <DEDUP_REMOVED lines=20> */
.L_x_17728:
[----:B------:R-:W-:-:S04]  /*3c40*/  PRMT R2, R5, 0x9910, RZ ;  /* 0x0000991005027816 */ /* 0x000fc800000000ff */
[----:B------:R-:W-:-:S05]  /*3c50*/  SHF.R.S32.HI R3, RZ, 0x1f, R2 ;  /* 0x0000001fff037819 */ /* 0x000fca0000011402 */
[----:B------:R0:W-:Y:S01]  /*3c60*/  STG.E.64 [R16.64], R2 ;  /* 0x0000000210007986 */ /* 0x0001e2000c101b24 */
[----:B------:R-:W-:Y:S05]  /*3c70*/  BRA `(.L_x_17701) ;  /* 0x0000001000007947 */ /* 0x000fea0003800000 */
.L_x_17727:
[----:B------:R0:W-:Y:S02]  /*3c80*/  STG.E [R16.64], R5 ;  /* 0x0000000510007986 */ /* 0x0001e4000c101924 */
.L_x_17701:
[----:B------:R-:W-:-:S05]  /*3c90*/  IMAD R18, R19, 0x200, R18 ;  /* 0x0000020013127824 */ /* 0x000fca00078e0212 */
[----:B------:R-:W-:Y:S02]  /*3ca0*/  IADD3 R23, R18, 0x80, RZ ;  /* 0x0000008012177810 */ /* 0x000fe40007ffe0ff */
.L_x_17630:
[----:B------:R-:W-:Y:S05]  /*3cb0*/  BSYNC B6 ;  /* 0x0000000000067941 */ /* 0x000fea0003800000 */
.L_x_17629:
        /* <DEDUP_REMOVED lines=258> */
.L_x_17731:
        /* <DEDUP_REMOVED lines=18> */
.L_x_17735:
[----:B------:R0:W5:Y:S01]  /*4e00*/  LDG.E.U8 R19, [R2.64] ;  /* 0x0000002402137981 */ /* 0x000162000c1e1100 */
[----:B------:R-:W-:Y:S05]  /*4e10*/  BRA `(.L_x_17737) ;  /* 0x00000d8000007947 */ /* 0x000fea0003800000 */
.L_x_17734:
        /* <DEDUP_REMOVED lines=8> */
.L_x_17739:
[----:B------:R0:W5:Y:S01]  /*4ea0*/  LDG.E.U16 R19, [R2.64] ;  /* 0x0000002402137981 */ /* 0x000162000c1e1500 */
[----:B------:R-:W-:Y:S05]  /*4eb0*/  BRA `(.L_x_17737) ;  /* 0x00000ce000007947 */ /* 0x000fea0003800000 */
.L_x_17738:
[----:B------:R0:W5:Y:S01]  /*4ec0*/  LDG.E.U16 R19, [R2.64] ;  /* 0x0000002402137981 */ /* 0x000162000c1e1500 */
[----:B------:R-:W-:Y:S05]  /*4ed0*/  BRA `(.L_x_17737) ;  /* 0x00000cc000007947 */ /* 0x000fea0003800000 */
.L_x_17733:
        /* <DEDUP_REMOVED lines=9> */
.L_x_17741:
[----:B------:R-:W2:Y:S02]  /*4f70*/  LDG.E.U16 R0, [R2.64] ;  /* 0x0000002402007981 */ /* 0x000ea4000c1e1500 */
[----:B--2---:R-:W-:-:S06]  /*4f80*/  HADD2.F32 R0, -RZ, R0.H0_H0 ;  /* 0x20000000ff007230 */ /* 0x004fcc0000004100 */
[----:B------:R-:W0:Y:S02]  /*4f90*/  F2I.FTZ.TRUNC.NTZ R0, R0 ;  /* 0x0000000000007305 */ /* 0x000e24000021f100 */
[----:B0-----:R-:W-:Y:S01]  /*4fa0*/  PRMT R19, R0, 0x7610, R19 ;  /* 0x0000761000137816 */ /* 0x001fe20000000013 */
[----:B------:R-:W-:Y:S05]  /*4fb0*/  BRA `(.L_x_17737) ;  /* 0x00000be000007947 */ /* 0x000fea0003800000 */
.L_x_17740:
        /* <DEDUP_REMOVED lines=9> */
.L_x_17743:
[----:B------:R-:W2:Y:S02]  /*5050*/  LDG.E.U16 R2, [R2.64] ;  /* 0x0000002402027981 */ /* 0x000ea4000c1e1500 */
[----:B--2---:R-:W-:-:S06]  /*5060*/  HADD2.F32 R0, -RZ, R2.H0_H0 ;  /* 0x20000002ff007230 */ /* 0x004fcc0000004100 */
[----:B------:R-:W0:Y:S02]  /*5070*/  F2I.FTZ.TRUNC.NTZ R0, R0 ;  /* 0x0000000000007305 */ /* 0x000e24000021f100 */
[----:B0-----:R-:W-:Y:S01]  /*5080*/  PRMT R19, R0, 0x7610, R19 ;  /* 0x0000761000137816 */ /* 0x001fe20000000013 */
[----:B------:R-:W-:Y:S05]  /*5090*/  BRA `(.L_x_17737) ;  /* 0x00000b0000007947 */ /* 0x000fea0003800000 */
.L_x_17742:
[----:B------:R-:W2:Y:S02]  /*50a0*/  LDG.E.64 R2, [R2.64] ;  /* 0x0000002402027981 */ /* 0x000ea4000c1e1b00 */
[----:B--2---:R0:W1:Y:S01]  /*50b0*/  F2I.F64.TRUNC R19, R2 ;  /* 0x0000000200137311 */ /* 0x004062000030d100 */
[----:B------:R-:W-:Y:S05]  /*50c0*/  BRA `(.L_x_17737) ;  /* 0x00000ad000007947 */ /* 0x000fea0003800000 */
.L_x_17732:
        /* <DEDUP_REMOVED lines=12> */
.L_x_17746:
[----:B------:R-:W2:Y:S02]  /*5190*/  LDG.E.64 R2, [R2.64] ;  /* 0x0000002402027981 */ /* 0x000ea4000c1e1b00 */
[----:B--2---:R0:W1:Y:S01]  /*51a0*/  F2I.F64.TRUNC R19, R2 ;  /* 0x0000000200137311 */ /* 0x004062000030d100 */
[----:B------:R-:W-:Y:S05]  /*51b0*/  BRA `(.L_x_17737) ;  /* 0x000009e000007947 */ /* 0x000fea0003800000 */
.L_x_17745:
        /* <DEDUP_REMOVED lines=28> */
.L_x_17748:
        /* <DEDUP_REMOVED lines=15> */
.L_x_17747:
[----:B------:R-:W2:Y:S02]  /*5470*/  LDG.E.U16 R0, [R2.64] ;  /* 0x0000002402007981 */ /* 0x000ea4000c1e1500 */
[----:B--2---:R-:W-:-:S06]  /*5480*/  PRMT R0, RZ, 0x5410, R0 ;  /* 0x00005410ff007816 */ /* 0x004fcc0000000000 */
[----:B------:R-:W0:Y:S02]  /*5490*/  F2I.FTZ.TRUNC.NTZ R0, R0 ;  /* 0x0000000000007305 */ /* 0x000e24000021f100 */
[----:B0-----:R-:W-:Y:S01]  /*54a0*/  PRMT R19, R0, 0x7610, R19 ;  /* 0x0000761000137816 */ /* 0x001fe20000000013 */
[----:B------:R-:W-:Y:S05]  /*54b0*/  BRA `(.L_x_17737) ;  /* 0x000006e000007947 */ /* 0x000fea0003800000 */
.L_x_17744:
        /* <DEDUP_REMOVED lines=10> */
.L_x_17751:
        /* <DEDUP_REMOVED lines=21> */
.L_x_17755:
[----:B------:R-:W-:Y:S05]  /*56b0*/  BSYNC B1 ;  /* 0x0000000000017941 */ /* 0x000fea0003800000 */
.L_x_17754:
[----:B------:R-:W-:Y:S01]  /*56c0*/  LEA R3, R0, 0x3b800000, 0x17 ;  /* 0x3b80000000037811 */ /* 0x000fe200078eb8ff */
[----:B------:R-:W-:-:S05]  /*56d0*/  IMAD.SHL.U32 R0, R2, 0x100000, RZ ;  /* 0x0010000002007824 */ /* 0x000fca00078e00ff */
[----:B------:R-:W-:Y:S02]  /*56e0*/  LOP3.LUT R0, R3, R0, R4, 0xfe, !PT ;  /* 0x0000000003007212 */ /* 0x000fe400078efe04 */
.L_x_17753:
[----:B------:R-:W-:Y:S05]  /*56f0*/  BSYNC B0 ;  /* 0x0000000000007941 */ /* 0x000fea0003800000 */
.L_x_17752:
[----:B------:R-:W0:Y:S02]  /*5700*/  F2I.FTZ.TRUNC.NTZ R0, R0 ;  /* 0x0000000000007305 */ /* 0x000e24000021f100 */
[----:B0-----:R-:W-:Y:S01]  /*5710*/  PRMT R19, R0, 0x7610, R19 ;  /* 0x0000761000137816 */ /* 0x001fe20000000013 */
[----:B------:R-:W-:Y:S05]  /*5720*/  BRA `(.L_x_17737) ;  /* 0x0000047000007947 */ /* 0x000fea0003800000 */
.L_x_17750:
        /* <DEDUP_REMOVED lines=21> */
.L_x_17759:
[----:B------:R-:W-:Y:S05]  /*5880*/  BSYNC B1 ;  /* 0x0000000000017941 */ /* 0x000fea0003800000 */
.L_x_17758:
[----:B------:R-:W-:Y:S01]  /*5890*/  LEA R3, R0, 0x37800000, 0x17 ;  /* 0x3780000000037811 */ /* 0x000fe200078eb8ff */
[----:B------:R-:W-:-:S05]  /*58a0*/  IMAD.SHL.U32 R0, R2, 0x200000, RZ ;  /* 0x0020000002007824 */ /* 0x000fca00078e00ff */
[----:B------:R-:W-:Y:S02]  /*58b0*/  LOP3.LUT R0, R3, R0, R4, 0xfe, !PT ;  /* 0x0000000003007212 */ /* 0x000fe400078efe04 */
.L_x_17757:
[----:B------:R-:W-:Y:S05]  /*58c0*/  BSYNC B0 ;  /* 0x0000000000007941 */ /* 0x000fea0003800000 */
.L_x_17756:
[----:B------:R-:W0:Y:S02]  /*58d0*/  F2I.FTZ.TRUNC.NTZ R0, R0 ;  /* 0x0000000000007305 */ /* 0x000e24000021f100 */
[----:B0-----:R-:W-:Y:S01]  /*58e0*/  PRMT R19, R0, 0x7610, R19 ;  /* 0x0000761000137816 */ /* 0x001fe20000000013 */
[----:B------:R-:W-:Y:S05]  /*58f0*/  BRA `(.L_x_17737) ;  /* 0x000002a000007947 */ /* 0x000fea0003800000 */
.L_x_17749:
        /* <DEDUP_REMOVED lines=14> */
.L_x_17763:
[----:B------:R-:W-:Y:S05]  /*59e0*/  BSYNC B0 ;  /* 0x0000000000007941 */ /* 0x000fea0003800000 */
.L_x_17762:
[----:B------:R-:W0:Y:S02]  /*59f0*/  F2I.FTZ.TRUNC.NTZ R0, R0 ;  /* 0x0000000000007305 */ /* 0x000e24000021f100 */
[----:B0-----:R-:W-:Y:S01]  /*5a00*/  PRMT R19, R0, 0x7610, R19 ;  /* 0x0000761000137816 */ /* 0x001fe20000000013 */
[----:B------:R-:W-:Y:S05]  /*5a10*/  BRA `(.L_x_17737) ;  /* 0x0000018000007947 */ /* 0x000fea0003800000 */
.L_x_17736:
        /* <DEDUP_REMOVED lines=21> */
.L_x_17761:
[----:B------:R0:W5:Y:S01]  /*5b70*/  LDG.E.U16 R19, [R2.64] ;  /* 0x0000002402137981 */ /* 0x000162000c1e1500 */
[----:B------:R-:W-:Y:S05]  /*5b80*/  BRA `(.L_x_17737) ;  /* 0x0000001000007947 */ /* 0x000fea0003800000 */
.L_x_17760:
[----:B------:R0:W5:Y:S02]  /*5b90*/  LDG.E.U16 R19, [R2.64] ;  /* 0x0000002402137981 */ /* 0x000164000c1e1500 */
.L_x_17737:
        /* <DEDUP_REMOVED lines=16> */
.L_x_17767:
[----:B------:R0:W5:Y:S01]  /*5ca0*/  LDG.E.U8 R0, [R2.64] ;  /* 0x0000002402007981 */ /* 0x000162000c1e1100 */
[----:B------:R-:W-:Y:S05]  /*5cb0*/  BRA `(.L_x_17769) ;  /* 0x00000d7000007947 */ /* 0x000fea0003800000 */
.L_x_17766:
        /* <DEDUP_REMOVED lines=8> */
.L_x_17771:
[----:B------:R0:W5:Y:S01]  /*5d40*/  LDG.E.U16 R0, [R2.64] ;  /* 0x0000002402007981 */ /* 0x000162000c1e1500 */
[----:B------:R-:W-:Y:S05]  /*5d50*/  BRA `(.L_x_17769) ;  /* 0x00000cd000007947 */ /* 0x000fea0003800000 */
.L_x_17770:
[----:B------:R0:W5:Y:S01]  /*5d60*/  LDG.E.U16 R0, [R2.64] ;  /* 0x0000002402007981 */ /* 0x000162000c1e1500 */
[----:B------:R-:W-:Y:S05]  /*5d70*/  BRA `(.L_x_17769) ;  /* 0x00000cb000007947 */ /* 0x000fea0003800000 */
.L_x_17765:
        /* <DEDUP_REMOVED lines=9> */
.L_x_17773:
[----:B------:R-:W2:Y:S02]  /*5e10*/  LDG.E.U16 R4, [R2.64] ;  /* 0x0000002402047981 */ /* 0x000ea4000c1e1500 */
[----:B--2---:R-:W-:-:S06]  /*5e20*/  HADD2.F32 R4, -RZ, R4.H0_H0 ;  /* 0x20000004ff047230 */ /* 0x004fcc0000004100 */
[----:B------:R-:W0:Y:S02]  /*5e30*/  F2I.FTZ.TRUNC.NTZ R4, R4 ;  /* 0x0000000400047305 */ /* 0x000e24000021f100 */
[----:B0-----:R-:W-:Y:S01]  /*5e40*/  PRMT R0, R4, 0x7610, R0 ;  /* 0x0000761004007816 */ /* 0x001fe20000000000 */
[----:B------:R-:W-:Y:S05]  /*5e50*/  BRA `(.L_x_17769) ;  /* 0x00000bd000007947 */ /* 0x000fea0003800000 */
.L_x_17772:
        /* <DEDUP_REMOVED lines=9> */
.L_x_17775:
[----:B------:R-:W2:Y:S02]  /*5ef0*/  LDG.E.U16 R2, [R2.64] ;  /* 0x0000002402027981 */ /* 0x000ea4000c1e1500 */
[----:B--2---:R-:W-:-:S06]  /*5f00*/  HADD2.F32 R4, -RZ, R2.H0_H0 ;  /* 0x20000002ff047230 */ /* 0x004fcc0000004100 */
[----:B------:R-:W0:Y:S02]  /*5f10*/  F2I.FTZ.TRUNC.NTZ R4, R4 ;  /* 0x0000000400047305 */ /* 0x000e24000021f100 */
[----:B0-----:R-:W-:Y:S01]  /*5f20*/  PRMT R0, R4, 0x7610, R0 ;  /* 0x0000761004007816 */ /* 0x001fe20000000000 */
[----:B------:R-:W-:Y:S05]  /*5f30*/  BRA `(.L_x_17769) ;  /* 0x00000af000007947 */ /* 0x000fea0003800000 */
.L_x_17774:
[----:B------:R-:W2:Y:S02]  /*5f40*/  LDG.E.64 R2, [R2.64] ;  /* 0x0000002402027981 */ /* 0x000ea4000c1e1b00 */
[----:B--2---:R0:W2:Y:S01]  /*5f50*/  F2I.F64.TRUNC R0, R2 ;  /* 0x0000000200007311 */ /* 0x0040a2000030d100 */
[----:B------:R-:W-:Y:S05]  /*5f60*/  BRA `(.L_x_17769) ;  /* 0x00000ac000007947 */ /* 0x000fea0003800000 */
.L_x_17764:
        /* <DEDUP_REMOVED lines=12> */
.L_x_17778:
[----:B------:R-:W2:Y:S02]  /*6030*/  LDG.E.64 R2, [R2.64] ;  /* 0x0000002402027981 */ /* 0x000ea4000c1e1b00 */
[----:B--2---:R0:W2:Y:S01]  /*6040*/  F2I.F64.TRUNC R0, R2 ;  /* 0x0000000200007311 */ /* 0x0040a2000030d100 */
[----:B------:R-:W-:Y:S05]  /*6050*/  BRA `(.L_x_17769) ;  /* 0x000009d000007947 */ /* 0x000fea0003800000 */
.L_x_17777:
        /* <DEDUP_REMOVED lines=28> */
.L_x_17780:
        /* <DEDUP_REMOVED lines=15> */
.L_x_17779:
[----:B------:R-:W2:Y:S02]  /*6310*/  LDG.E.U16 R2, [R2.64] ;  /* 0x0000002402027981 */ /* 0x000ea4000c1e1500 */
[----:B--2---:R-:W-:-:S04]  /*6320*/  PRMT R2, RZ, 0x5410, R2 ;  /* 0x00005410ff027816 */ /* 0x004fc80000000002 */
[----:B------:R0:W2:Y:S01]  /*6330*/  F2I.FTZ.TRUNC.NTZ R0, R2 ;  /* 0x0000000200007305 */ /* 0x0000a2000021f100 */
[----:B------:R-:W-:Y:S05]  /*6340*/  BRA `(.L_x_17769) ;  /* 0x000006e000007947 */ /* 0x000fea0003800000 */
.L_x_17776:
        /* <DEDUP_REMOVED lines=10> */
.L_x_17783:
        /* <DEDUP_REMOVED lines=21> */
.L_x_17787:
[----:B------:R-:W-:Y:S05]  /*6540*/  BSYNC B1 ;  /* 0x0000000000017941 */ /* 0x000fea0003800000 */
.L_x_17786:
[----:B------:R-:W-:Y:S01]  /*6550*/  IMAD.SHL.U32 R2, R2, 0x100000, RZ ;  /* 0x0010000002027824 */ /* 0x000fe200078e00ff */
[----:B------:R-:W-:-:S04]  /*6560*/  LEA R3, R0, 0x3b800000, 0x17 ;  /* 0x3b80000000037811 */ /* 0x000fc800078eb8ff */
[----:B------:R-:W-:Y:S02]  /*6570*/  LOP3.LUT R4, R3, R2, R4, 0xfe, !PT ;  /* 0x0000000203047212 */ /* 0x000fe400078efe04 */
.L_x_17785:
[----:B------:R-:W-:Y:S05]  /*6580*/  BSYNC B0 ;  /* 0x0000000000007941 */ /* 0x000fea0003800000 */
.L_x_17784:
[----:B------:R-:W0:Y:S02]  /*6590*/  F2I.FTZ.TRUNC.NTZ R4, R4 ;  /* 0x0000000400047305 */ /* 0x000e24000021f100 */
[----:B0-----:R-:W-:Y:S01]  /*65a0*/  PRMT R0, R4, 0x7610, R0 ;  /* 0x0000761004007816 */ /* 0x001fe20000000000 */
[----:B------:R-:W-:Y:S05]  /*65b0*/  BRA `(.L_x_17769) ;  /* 0x0000047000007947 */ /* 0x000fea0003800000 */
.L_x_17782:
        /* <DEDUP_REMOVED lines=21> */
.L_x_17791:
[----:B------:R-:W-:Y:S05]  /*6710*/  BSYNC B1 ;  /* 0x0000000000017941 */ /* 0x000fea0003800000 */
.L_x_17790:
[----:B------:R-:W-:Y:S01]  /*6720*/  IMAD.SHL.U32 R2, R2, 0x200000, RZ ;  /* 0x0020000002027824 */ /* 0x000fe200078e00ff */
[----:B------:R-:W-:-:S04]  /*6730*/  LEA R3, R0, 0x37800000, 0x17 ;  /* 0x3780000000037811 */ /* 0x000fc800078eb8ff */
[----:B------:R-:W-:Y:S02]  /*6740*/  LOP3.LUT R4, R3, R2, R4, 0xfe, !PT ;  /* 0x0000000203047212 */ /* 0x000fe400078efe04 */
.L_x_17789:
[----:B------:R-:W-:Y:S05]  /*6750*/  BSYNC B0 ;  /* 0x0000000000007941 */ /* 0x000fea0003800000 */
.L_x_17788:
[----:B------:R-:W0:Y:S02]  /*6760*/  F2I.FTZ.TRUNC.NTZ R4, R4 ;  /* 0x0000000400047305 */ /* 0x000e24000021f100 */
[----:B0-----:R-:W-:Y:S01]  /*6770*/  PRMT R0, R4, 0x7610, R0 ;  /* 0x0000761004007816 */ /* 0x001fe20000000000 */
[----:B------:R-:W-:Y:S05]  /*6780*/  BRA `(.L_x_17769) ;  /* 0x000002a000007947 */ /* 0x000fea0003800000 */
.L_x_17781:
        /* <DEDUP_REMOVED lines=14> */
.L_x_17795:
[----:B------:R-:W-:Y:S05]  /*6870*/  BSYNC B0 ;  /* 0x0000000000007941 */ /* 0x000fea0003800000 */
.L_x_17794:
[----:B------:R-:W0:Y:S02]  /*6880*/  F2I.FTZ.TRUNC.NTZ R4, R4 ;  /* 0x0000000400047305 */ /* 0x000e24000021f100 */
[----:B0-----:R-:W-:Y:S01]  /*6890*/  PRMT R0, R4, 0x7610, R0 ;  /* 0x0000761004007816 */ /* 0x001fe20000000000 */
[----:B------:R-:W-:Y:S05]  /*68a0*/  BRA `(.L_x_17769) ;  /* 0x0000018000007947 */ /* 0x000fea0003800000 */
.L_x_17768:
        /* <DEDUP_REMOVED lines=21> */
.L_x_17793:
[----:B------:R0:W5:Y:S01]  /*6a00*/  LDG.E.U16 R0, [R2.64] ;  /* 0x0000002402007981 */ /* 0x000162000c1e1500 */
[----:B------:R-:W-:Y:S05]  /*6a10*/  BRA `(.L_x_17769) ;  /* 0x0000001000007947 */ /* 0x000fea0003800000 */
.L_x_17792:
[----:B------:R0:W5:Y:S02]  /*6a20*/  LDG.E.U16 R0, [R2.64] ;  /* 0x0000002402007981 */ /* 0x000164000c1e1500 */
.L_x_17769:
        /* <DEDUP_REMOVED lines=17> */
.L_x_17799:
[----:B------:R0:W-:Y:S01]  /*6b40*/  STG.E.U8 [R16.64], R5 ;  /* 0x0000000510007986 */ /* 0x0001e2000c101124 */
[----:B------:R-:W-:Y:S05]  /*6b50*/  BRA `(.L_x_17801) ;  /* 0x00000da000007947 */ /* 0x000fea0003800000 */
.L_x_17798:
        /* <DEDUP_REMOVED lines=10> */
.L_x_17803:
[----:B------:R0:W-:Y:S01]  /*6c00*/  STG.E [R16.64], R5 ;  /* 0x0000000510007986 */ /* 0x0001e2000c101924 */
[----:B------:R-:W-:Y:S05]  /*6c10*/  BRA `(.L_x_17801) ;  /* 0x00000ce000007947 */ /* 0x000fea0003800000 */
.L_x_17802:
[----:B------:R0:W-:Y:S01]  /*6c20*/  STG.E.U16 [R16.64], R5 ;  /* 0x0000000510007986 */ /* 0x0001e2000c101524 */
[----:B------:R-:W-:Y:S05]  /*6c30*/  BRA `(.L_x_17801) ;  /* 0x00000cc000007947 */ /* 0x000fea0003800000 */
.L_x_17797:
        /* <DEDUP_REMOVED lines=9> */
.L_x_17805:
[----:B------:R-:W0:Y:S02]  /*6cd0*/  I2F.S16 R0, R5 ;  /* 0x0000000500007306 */ /* 0x000e240000101400 */
[----:B0-----:R-:W-:-:S05]  /*6ce0*/  F2FP.PACK_AB R0, RZ, R0 ;  /* 0x00000000ff00723e */ /* 0x001fca00000000ff */
[----:B------:R0:W-:Y:S01]  /*6cf0*/  STG.E.U16 [R16.64], R0 ;  /* 0x0000000010007986 */ /* 0x0001e2000c101524 */
[----:B------:R-:W-:Y:S05]  /*6d00*/  BRA `(.L_x_17801) ;  /* 0x00000bf000007947 */ /* 0x000fea0003800000 */
.L_x_17804:
        /* <DEDUP_REMOVED lines=10> */
.L_x_17807:
[----:B------:R-:W0:Y:S02]  /*6db0*/  I2F.S16 R5, R5 ;  /* 0x0000000500057306 */ /* 0x000e240000101400 */
[----:B0-----:R-:W-:-:S04]  /*6dc0*/  F2FP.PACK_AB R3, RZ, R5 ;  /* 0x00000005ff03723e */ /* 0x001fc800000000ff */
[----:B------:R-:W-:-:S05]  /*6dd0*/  PRMT R3, R3, 0x5410, RZ ;  /* 0x0000541003037816 */ /* 0x000fca00000000ff */
[----:B------:R0:W-:Y:S01]  /*6de0*/  STG.E [R16.64], R3 ;  /* 0x0000000310007986 */ /* 0x0001e2000c101924 */
[----:B------:R-:W-:Y:S05]  /*6df0*/  BRA `(.L_x_17801) ;  /* 0x00000b0000007947 */ /* 0x000fea0003800000 */
.L_x_17806:
[----:B------:R-:W0:Y:S02]  /*6e00*/  I2F.F64.S16 R2, R5 ;  /* 0x0000000500027312 */ /* 0x000e240000101c00 */
[----:B0-----:R0:W-:Y:S01]  /*6e10*/  STG.E.64 [R16.64], R2 ;  /* 0x0000000210007986 */ /* 0x0011e2000c101b24 */
[----:B------:R-:W-:Y:S05]  /*6e20*/  BRA `(.L_x_17801) ;  /* 0x00000ad000007947 */ /* 0x000fea0003800000 */
.L_x_17796:
        /* <DEDUP_REMOVED lines=13> */
.L_x_17810:
[----:B------:R-:W0:Y:S01]  /*6f00*/  I2F.F64.S16 R4, R5 ;  /* 0x0000000500047312 */ /* 0x000e220000101c00 */
[----:B------:R-:W-:-:S05]  /*6f10*/  CS2R R6, SRZ ;  /* 0x0000000000067805 */ /* 0x000fca000001ff00 */
[----:B0-----:R0:W-:Y:S01]  /*6f20*/  STG.E.128 [R16.64], R4 ;  /* 0x0000000410007986 */ /* 0x0011e2000c101d24 */
[----:B------:R-:W-:Y:S05]  /*6f30*/  BRA `(.L_x_17801) ;  /* 0x000009c000007947 */ /* 0x000fea0003800000 */
.L_x_17809:
        /* <DEDUP_REMOVED lines=21> */
.L_x_17814:
[----:B------:R-:W-:Y:S05]  /*7090*/  BSYNC B0 ;  /* 0x0000000000007941 */ /* 0x000fea0003800000 */
.L_x_17813:
[----:B------:R-:W-:-:S05]  /*70a0*/  LOP3.LUT R3, R0, R3, RZ, 0xfc, !PT ;  /* 0x0000000300037212 */ /* 0x000fca00078efcff */
[----:B------:R0:W-:Y:S01]  /*70b0*/  STG.E.U8 [R16.64], R3 ;  /* 0x0000000310007986 */ /* 0x0001e2000c101124 */
[----:B------:R-:W-:Y:S05]  /*70c0*/  BRA `(.L_x_17801) ;  /* 0x0000083000007947 */ /* 0x000fea0003800000 */
.L_x_17812:
        /* <DEDUP_REMOVED lines=13> */
.L_x_17816:
[----:B------:R-:W-:Y:S01]  /*71a0*/  IMAD.MOV.U32 R0, RZ, RZ, 0x7f ;  /* 0x0000007fff007424 */ /* 0x000fe200078e00ff */
[----:B------:R-:W-:-:S04]  /*71b0*/  ISETP.GT.U32.AND P0, PT, R2, 0x7f800000, PT ;  /* 0x7f8000000200780c */ /* 0x000fc80003f04070 */
[----:B------:R-:W-:-:S04]  /*71c0*/  SEL R0, R0, 0x7c, P0 ;  /* 0x0000007c00007807 */ /* 0x000fc80000000000 */
.L_x_17817:
[----:B------:R-:W-:Y:S05]  /*71d0*/  BSYNC B0 ;  /* 0x0000000000007941 */ /* 0x000fea0003800000 */
.L_x_17815:
[----:B------:R-:W-:-:S04]  /*71e0*/  LOP3.LUT R2, R5, 0x80000000, RZ, 0xc0, !PT ;  /* 0x8000000005027812 */ /* 0x000fc800078ec0ff */
[----:B------:R-:W-:-:S04]  /*71f0*/  SHF.R.U32.HI R3, RZ, 0x18, R2 ;  /* 0x00000018ff037819 */ /* 0x000fc80000011602 */
[----:B------:R-:W-:-:S05]  /*7200*/  LOP3.LUT R3, R0, R3, RZ, 0xfc, !PT ;  /* 0x0000000300037212 */ /* 0x000fca00078efcff */
[----:B------:R0:W-:Y:S01]  /*7210*/  STG.E.U8 [R16.64], R3 ;  /* 0x0000000310007986 */ /* 0x0001e2000c101124 */
[----:B------:R-:W-:Y:S05]  /*7220*/  BRA `(.L_x_17801) ;  /* 0x000006d000007947 */ /* 0x000fea0003800000 */
.L_x_17811:
[----:B------:R-:W0:Y:S02]  /*7230*/  I2F.S16 R0, R5 ;  /* 0x0000000500007306 */ /* 0x000e240000101400 */
[----:B0-----:R-:W-:-:S05]  /*7240*/  F2FP.BF16.PACK_AB R0, RZ, R0 ;  /* 0x00000000ff00723e */ /* 0x001fca00000010ff */
[----:B------:R0:W-:Y:S01]  /*7250*/  STG.E.U16 [R16.64], R0 ;  /* 0x0000000010007986 */ /* 0x0001e2000c101524 */
[----:B------:R-:W-:Y:S05]  /*7260*/  BRA `(.L_x_17801) ;  /* 0x0000069000007947 */ /* 0x000fea0003800000 */
.L_x_17808:
        /* <DEDUP_REMOVED lines=10> */
.L_x_17820:
        /* <DEDUP_REMOVED lines=17> */
.L_x_17823:
[----:B------:R-:W-:-:S04]  /*7420*/  LOP3.LUT R2, R5, 0x80000000, RZ, 0xc0, !PT ;  /* 0x8000000005027812 */ /* 0x000fc800078ec0ff */
[----:B------:R-:W-:-:S04]  /*7430*/  SHF.R.U32.HI R3, RZ, 0x18, R2 ;  /* 0x00000018ff037819 */ /* 0x000fc80000011602 */
[----:B------:R-:W-:-:S04]  /*7440*/  LOP3.LUT R0, R0, R3, RZ, 0xfc, !PT ;  /* 0x0000000300007212 */ /* 0x000fc800078efcff */
[----:B------:R-:W-:Y:S02]  /*7450*/  PRMT R8, R0, 0x7610, R8 ;  /* 0x0000761000087816 */ /* 0x000fe40000000008 */
.L_x_17822:
[----:B------:R-:W-:Y:S05]  /*7460*/  BSYNC B0 ;  /* 0x0000000000007941 */ /* 0x000fea0003800000 */
.L_x_17821:
[----:B------:R0:W-:Y:S01]  /*7470*/  STG.E.U8 [R16.64], R8 ;  /* 0x0000000810007986 */ /* 0x0001e2000c101124 */
[----:B------:R-:W-:Y:S05]  /*7480*/  BRA `(.L_x_17801) ;  /* 0x0000047000007947 */ /* 0x000fea0003800000 */
.L_x_17819:
        /* <DEDUP_REMOVED lines=17> */
.L_x_17826:
[----:B------:R-:W-:-:S04]  /*75a0*/  LOP3.LUT R2, R5, 0x80000000, RZ, 0xc0, !PT ;  /* 0x8000000005027812 */ /* 0x000fc800078ec0ff */
[----:B------:R-:W-:-:S04]  /*75b0*/  SHF.R.U32.HI R3, RZ, 0x18, R2 ;  /* 0x00000018ff037819 */ /* 0x000fc80000011602 */
[----:B------:R-:W-:-:S04]  /*75c0*/  LOP3.LUT R0, R0, R3, RZ, 0xfc, !PT ;  /* 0x0000000300007212 */ /* 0x000fc800078efcff */
[----:B------:R-:W-:Y:S02]  /*75d0*/  PRMT R8, R0, 0x7610, R8 ;  /* 0x0000761000087816 */ /* 0x000fe40000000008 */
.L_x_17825:
[----:B------:R-:W-:Y:S05]  /*75e0*/  BSYNC B0 ;  /* 0x0000000000007941 */ /* 0x000fea0003800000 */
.L_x_17824:
[----:B------:R0:W-:Y:S01]  /*75f0*/  STG.E.U8 [R16.64], R8 ;  /* 0x0000000810007986 */ /* 0x0001e2000c101124 */
[----:B------:R-:W-:Y:S05]  /*7600*/  BRA `(.L_x_17801) ;  /* 0x000002f000007947 */ /* 0x000fea0003800000 */
.L_x_17818:
        /* <DEDUP_REMOVED lines=22> */
.L_x_17800:
        /* <DEDUP_REMOVED lines=20> */
.L_x_17828:
[----:B------:R-:W-:-:S04]  /*78b0*/  PRMT R2, R5, 0x9910, RZ ;  /* 0x0000991005027816 */ /* 0x000fc800000000ff */
[----:B------:R-:W-:-:S05]  /*78c0*/  SHF.R.S32.HI R3, RZ, 0x1f, R2 ;  /* 0x0000001fff037819 */ /* 0x000fca0000011402 */
[----:B------:R0:W-:Y:S01]  /*78d0*/  STG.E.64 [R16.64], R2 ;  /* 0x0000000210007986 */ /* 0x0001e2000c101b24 */
[----:B------:R-:W-:Y:S05]  /*78e0*/  BRA `(.L_x_17801) ;  /* 0x0000001000007947 */ /* 0x000fea0003800000 */
.L_x_17827:
[----:B------:R0:W-:Y:S02]  /*78f0*/  STG.E [R16.64], R5 ;  /* 0x0000000510007986 */ /* 0x0001e4000c101924 */
.L_x_17801:
        /* <DEDUP_REMOVED lines=258> */
.L_x_17829:
        /* <DEDUP_REMOVED lines=18> */
.L_x_17833:
[----:B------:R0:W5:Y:S01]  /*8a40*/  LDG.E.U8 R19, [R2.64] ;  /* 0x0000002402137981 */ /* 0x000162000c1e1100 */
[----:B------:R-:W-:Y:S05]  /*8a50*/  BRA `(.L_x_17835) ;  /* 0x00000d8000007947 */ /* 0x000fea0003800000 */
.L_x_17832:
        /* <DEDUP_REMOVED lines=8> */
.L_x_17837:
[----:B------:R0:W5:Y:S01]  /*8ae0*/  LDG.E.U16 R19, [R2.64] ;  /* 0x0000002402137981 */ /* 0x000162000c1e1500 */
[----:B------:R-:W-:Y:S05]  /*8af0*/  BRA `(.L_x_17835) ;  /* 0x00000ce000007947 */ /* 0x000fea0003800000 */
.L_x_17836:
[----:B------:R0:W5:Y:S01]  /*8b00*/  LDG.E.U16 R19, [R2.64] ;  /* 0x0000002402137981 */ /* 0x000162000c1e1500 */
[----:B------:R-:W-:Y:S05]  /*8b10*/  BRA `(.L_x_17835) ;  /* 0x00000cc000007947 */ /* 0x000fea0003800000 */
.L_x_17831:
        /* <DEDUP_REMOVED lines=9> */
.L_x_17839:
[----:B------:R-:W2:Y:S02]  /*8bb0*/  LDG.E.U16 R0, [R2.64] ;  /* 0x0000002402007981 */ /* 0x000ea4000c1e1500 */
[----:B--2---:R-:W-:-:S06]  /*8bc0*/  HADD2.F32 R0, -RZ, R0.H0_H0 ;  /* 0x20000000ff007230 */ /* 0x004fcc0000004100 */
[----:B------:R-:W0:Y:S02]  /*8bd0*/  F2I.FTZ.TRUNC.NTZ R0, R0 ;  /* 0x0000000000007305 */ /* 0x000e24000021f100 */
[----:B0-----:R-:W-:Y:S01]  /*8be0*/  PRMT R19, R0, 0x7610, R19 ;  /* 0x0000761000137816 */ /* 0x001fe20000000013 */
[----:B------:R-:W-:Y:S05]  /*8bf0*/  BRA `(.L_x_17835) ;  /* 0x00000be000007947 */ /* 0x000fea0003800000 */
.L_x_17838:
        /* <DEDUP_REMOVED lines=9> */
.L_x_17841:
[----:B------:R-:W2:Y:S02]  /*8c90*/  LDG.E.U16 R2, [R2.64] ;  /* 0x0000002402027981 */ /* 0x000ea4000c1e1500 */
[----:B--2---:R-:W-:-:S06]  /*8ca0*/  HADD2.F32 R0, -RZ, R2.H0_H0 ;  /* 0x20000002ff007230 */ /* 0x004fcc0000004100 */
[----:B------:R-:W0:Y:S02]  /*8cb0*/  F2I.FTZ.TRUNC.NTZ R0, R0 ;  /* 0x0000000000007305 */ /* 0x000e24000021f100 */
[----:B0-----:R-:W-:Y:S01]  /*8cc0*/  PRMT R19, R0, 0x7610, R19 ;  /* 0x0000761000137816 */ /* 0x001fe20000000013 */
[----:B------:R-:W-:Y:S05]  /*8cd0*/  BRA `(.L_x_17835) ;  /* 0x00000b0000007947 */ /* 0x000fea0003800000 */
.L_x_17840:
[----:B------:R-:W2:Y:S02]  /*8ce0*/  LDG.E.64 R2, [R2.64] ;  /* 0x0000002402027981 */ /* 0x000ea4000c1e1b00 */
[----:B--2---:R0:W1:Y:S01]  /*8cf0*/  F2I.F64.TRUNC R19, R2 ;  /* 0x0000000200137311 */ /* 0x004062000030d100 */
[----:B------:R-:W-:Y:S05]  /*8d00*/  BRA `(.L_x_17835) ;  /* 0x00000ad000007947 */ /* 0x000fea0003800000 */
.L_x_17830:
        /* <DEDUP_REMOVED lines=12> */
.L_x_17844:
[----:B------:R-:W2:Y:S02]  /*8dd0*/  LDG.E.64 R2, [R2.64] ;  /* 0x0000002402027981 */ /* 0x000ea4000c1e1b00 */
[----:B--2---:R0:W1:Y:S01]  /*8de0*/  F2I.F64.TRUNC R19, R2 ;  /* 0x0000000200137311 */ /* 0x004062000030d100 */
[----:B------:R-:W-:Y:S05]  /*8df0*/  BRA `(.L_x_17835) ;  /* 0x000009e000007947 */ /* 0x000fea0003800000 */
.L_x_17843:
        /* <DEDUP_REMOVED lines=28> */
.L_x_17846:
        /* <DEDUP_REMOVED lines=15> */
.L_x_17845:
[----:B------:R-:W2:Y:S02]  /*90b0*/  LDG.E.U16 R0, [R2.64] ;  /* 0x0000002402007981 */ /* 0x000ea4000c1e1500 */
[----:B--2---:R-:W-:-:S06]  /*90c0*/  PRMT R0, RZ, 0x5410, R0 ;  /* 0x00005410ff007816 */ /* 0x004fcc0000000000 */
[----:B------:R-:W0:Y:S02]  /*90d0*/  F2I.FTZ.TRUNC.NTZ R0, R0 ;  /* 0x0000000000007305 */ /* 0x000e24000021f100 */
[----:B0-----:R-:W-:Y:S01]  /*90e0*/  PRMT R19, R0, 0x7610, R19 ;  /* 0x0000761000137816 */ /* 0x001fe20000000013 */
[----:B------:R-:W-:Y:S05]  /*90f0*/  BRA `(.L_x_17835) ;  /* 0x000006e000007947 */ /* 0x000fea0003800000 */
.L_x_17842:
        /* <DEDUP_REMOVED lines=10> */
.L_x_17849:
        /* <DEDUP_REMOVED lines=21> */
.L_x_17853:
[----:B------:R-:W-:Y:S05]  /*92f0*/  BSYNC B1 ;  /* 0x0000000000017941 */ /* 0x000fea0003800000 */
.L_x_17852:
[----:B------:R-:W-:Y:S01]  /*9300*/  LEA R3, R0, 0x3b800000, 0x17 ;  /* 0x3b80000000037811 */ /* 0x000fe200078eb8ff */
[----:B------:R-:W-:-:S05]  /*9310*/  IMAD.SHL.U32 R0, R2, 0x100000, RZ ;  /* 0x0010000002007824 */ /* 0x000fca00078e00ff */
[----:B------:R-:W-:Y:S02]  /*9320*/  LOP3.LUT R0, R3, R0, R4, 0xfe, !PT ;  /* 0x0000000003007212 */ /* 0x000fe400078efe04 */
.L_x_17851:
[----:B------:R-:W-:Y:S05]  /*9330*/  BSYNC B0 ;  /* 0x0000000000007941 */ /* 0x000fea0003800000 */
.L_x_17850:
[----:B------:R-:W0:Y:S02]  /*9340*/  F2I.FTZ.TRUNC.NTZ R0, R0 ;  /* 0x0000000000007305 */ /* 0x000e24000021f100 */
[----:B0-----:R-:W-:Y:S01]  /*9350*/  PRMT R19, R0, 0x7610, R19 ;  /* 0x0000761000137816 */ /* 0x001fe20000000013 */
[----:B------:R-:W-:Y:S05]  /*9360*/  BRA `(.L_x_17835) ;  /* 0x0000047000007947 */ /* 0x000fea0003800000 */
.L_x_17848:
        /* <DEDUP_REMOVED lines=21> */
.L_x_17857:
[----:B------:R-:W-:Y:S05]  /*94c0*/  BSYNC B1 ;  /* 0x0000000000017941 */ /* 0x000fea0003800000 */
.L_x_17856:
[----:B------:R-:W-:Y:S01]  /*94d0*/  LEA R3, R0, 0x37800000, 0x17 ;  /* 0x3780000000037811 */ /* 0x000fe200078eb8ff */
[----:B------:R-:W-:-:S05]  /*94e0*/  IMAD.SHL.U32 R0, R2, 0x200000, RZ ;  /* 0x0020000002007824 */ /* 0x000fca00078e00ff */
[----:B------:R-:W-:Y:S02]  /*94f0*/  LOP3.LUT R0, R3, R0, R4, 0xfe, !PT ;  /* 0x0000000003007212 */ /* 0x000fe400078efe04 */
.L_x_17855:
[----:B------:R-:W-:Y:S05]  /*9500*/  BSYNC B0 ;  /* 0x0000000000007941 */ /* 0x000fea0003800000 */
.L_x_17854:
[----:B------:R-:W0:Y:S02]  /*9510*/  F2I.FTZ.TRUNC.NTZ R0, R0 ;  /* 0x0000000000007305 */ /* 0x000e24000021f100 */
[----:B0-----:R-:W-:Y:S01]  /*9520*/  PRMT R19, R0, 0x7610, R19 ;  /* 0x0000761000137816 */ /* 0x001fe20000000013 */
[----:B------:R-:W-:Y:S05]  /*9530*/  BRA `(.L_x_17835) ;  /* 0x000002a000007947 */ /* 0x000fea0003800000 */
.L_x_17847:
        /* <DEDUP_REMOVED lines=14> */
.L_x_17861:
[----:B------:R-:W-:Y:S05]  /*9620*/  BSYNC B0 ;  /* 0x0000000000007941 */ /* 0x000fea0003800000 */
.L_x_17860:
[----:B------:R-:W0:Y:S02]  /*9630*/  F2I.FTZ.TRUNC.NTZ R0, R0 ;  /* 0x0000000000007305 */ /* 0x000e24000021f100 */
[----:B0-----:R-:W-:Y:S01]  /*9640*/  PRMT R19, R0, 0x7610, R19 ;  /* 0x0000761000137816 */ /* 0x001fe20000000013 */
[----:B------:R-:W-:Y:S05]  /*9650*/  BRA `(.L_x_17835) ;  /* 0x0000018000007947 */ /* 0x000fea0003800000 */
.L_x_17834:
        /* <DEDUP_REMOVED lines=21> */
.L_x_17859:
[----:B------:R0:W5:Y:S01]  /*97b0*/  LDG.E.U16 R19, [R2.64] ;  /* 0x0000002402137981 */ /* 0x000162000c1e1500 */
[----:B------:R-:W-:Y:S05]  /*97c0*/  BRA `(.L_x_17835) ;  /* 0x0000001000007947 */ /* 0x000fea0003800000 */
.L_x_17858:
[----:B------:R0:W5:Y:S02]  /*97d0*/  LDG.E.U16 R19, [R2.64] ;  /* 0x0000002402137981 */ /* 0x000164000c1e1500 */
.L_x_17835:
        /* <DEDUP_REMOVED lines=16> */
.L_x_17865:
[----:B------:R0:W5:Y:S01]  /*98e0*/  LDG.E.U8 R0, [R2.64] ;  /* 0x0000002402007981 */ /* 0x000162000c1e1100 */
[----:B------:R-:W-:Y:S05]  /*98f0*/  BRA `(.L_x_17867) ;  /* 0x00000d7000007947 */ /* 0x000fea0003800000 */
.L_x_17864:
        /* <DEDUP_REMOVED lines=8> */
.L_x_17869:
[----:B------:R0:W5:Y:S01]  /*9980*/  LDG.E.U16 R0, [R2.64] ;  /* 0x0000002402007981 */ /* 0x000162000c1e1500 */
[----:B------:R-:W-:Y:S05]  /*9990*/  BRA `(.L_x_17867) ;  /* 0x00000cd000007947 */ /* 0x000fea0003800000 */
.L_x_17868:
[----:B------:R0:W5:Y:S01]  /*99a0*/  LDG.E.U16 R0, [R2.64] ;  /* 0x0000002402007981 */ /* 0x000162000c1e1500 */
[----:B------:R-:W-:Y:S05]  /*99b0*/  BRA `(.L_x_17867) ;  /* 0x00000cb000007947 */ /* 0x000fea0003800000 */
.L_x_17863:
        /* <DEDUP_REMOVED lines=9> */
.L_x_17871:
[----:B------:R-:W2:Y:S02]  /*9a50*/  LDG.E.U16 R4, [R2.64] ;  /* 0x0000002402047981 */ /* 0x000ea4000c1e1500 */
[----:B--2---:R-:W-:-:S06]  /*9a60*/  HADD2.F32 R4, -RZ, R4.H0_H0 ;  /* 0x20000004ff047230 */ /* 0x004fcc0000004100 */
[----:B------:R-:W0:Y:S02]  /*9a70*/  F2I.FTZ.TRUNC.NTZ R4, R4 ;  /* 0x0000000400047305 */ /* 0x000e24000021f100 */
[----:B0-----:R-:W-:Y:S01]  /*9a80*/  PRMT R0, R4, 0x7610, R0 ;  /* 0x0000761004007816 */ /* 0x001fe20000000000 */
[----:B------:R-:W-:Y:S05]  /*9a90*/  BRA `(.L_x_17867) ;  /* 0x00000bd000007947 */ /* 0x000fea0003800000 */
.L_x_17870:
        /* <DEDUP_REMOVED lines=9> */
.L_x_17873:
[----:B------:R-:W2:Y:S02]  /*9b30*/  LDG.E.U16 R2, [R2.64] ;  /* 0x0000002402027981 */ /* 0x000ea4000c1e1500 */
[----:B--2---:R-:W-:-:S06]  /*9b40*/  HADD2.F32 R4, -RZ, R2.H0_H0 ;  /* 0x20000002ff047230 */ /* 0x004fcc0000004100 */
[----:B------:R-:W0:Y:S02]  /*9b50*/  F2I.FTZ.TRUNC.NTZ R4, R4 ;  /* 0x0000000400047305 */ /* 0x000e24000021f100 */
[----:B0-----:R-:W-:Y:S01]  /*9b60*/  PRMT R0, R4, 0x7610, R0 ;  /* 0x0000761004007816 */ /* 0x001fe20000000000 */
[----:B------:R-:W-:Y:S05]  /*9b70*/  BRA `(.L_x_17867) ;  /* 0x00000af000007947 */ /* 0x000fea0003800000 */
.L_x_17872:
[----:B------:R-:W2:Y:S02]  /*9b80*/  LDG.E.64 R2, [R2.64] ;  /* 0x0000002402027981 */ /* 0x000ea4000c1e1b00 */
[----:B--2---:R0:W2:Y:S01]  /*9b90*/  F2I.F64.TRUNC R0, R2 ;  /* 0x0000000200007311 */ /* 0x0040a2000030d100 */
[----:B------:R-:W-:Y:S05]  /*9ba0*/  BRA `(.L_x_17867) ;  /* 0x00000ac000007947 */ /* 0x000fea0003800000 */
.L_x_17862:
        /* <DEDUP_REMOVED lines=12> */
.L_x_17876:
[----:B------:R-:W2:Y:S02]  /*9c70*/  LDG.E.64 R2, [R2.64] ;  /* 0x0000002402027981 */ /* 0x000ea4000c1e1b00 */
[----:B--2---:R0:W2:Y:S01]  /*9c80*/  F2I.F64.TRUNC R0, R2 ;  /* 0x0000000200007311 */ /* 0x0040a2000030d100 */
[----:B------:R-:W-:Y:S05]  /*9c90*/  BRA `(.L_x_17867) ;  /* 0x000009d000007947 */ /* 0x000fea0003800000 */
.L_x_17875:
        /* <DEDUP_REMOVED lines=28> */
.L_x_17878:
        /* <DEDUP_REMOVED lines=15> */
.L_x_17877:
[----:B------:R-:W2:Y:S02]  /*9f50*/  LDG.E.U16 R2, [R2.64] ;  /* 0x0000002402027981 */ /* 0x000ea4000c1e1500 */
[----:B--2---:R-:W-:-:S04]  /*9f60*/  PRMT R2, RZ, 0x5410, R2 ;  /* 0x00005410ff027816 */ /* 0x004fc80000000002 */
[----:B------:R0:W2:Y:S01]  /*9f70*/  F2I.FTZ.TRUNC.NTZ R0, R2 ;  /* 0x0000000200007305 */ /* 0x0000a2000021f100 */
[----:B------:R-:W-:Y:S05]  /*9f80*/  BRA `(.L_x_17867) ;  /* 0x000006e000007947 */ /* 0x000fea0003800000 */
.L_x_17874:
        /* <DEDUP_REMOVED lines=10> */
.L_x_17881:
        /* <DEDUP_REMOVED lines=21> */
.L_x_17885:
[----:B------:R-:W-:Y:S05]  /*a180*/  BSYNC B1 ;  /* 0x0000000000017941 */ /* 0x000fea0003800000 */
.L_x_17884:
[----:B------:R-:W-:Y:S01]  /*a190*/  IMAD.SHL.U32 R2, R2, 0x100000, RZ ;  /* 0x0010000002027824 */ /* 0x000fe200078e00ff */
[----:B------:R-:W-:-:S04]  /*a1a0*/  LEA R3, R0, 0x3b800000, 0x17 ;  /* 0x3b80000000037811 */ /* 0x000fc800078eb8ff */
[----:B------:R-:W-:Y:S02]  /*a1b0*/  LOP3.LUT R4, R3, R2, R4, 0xfe, !PT ;  /* 0x0000000203047212 */ /* 0x000fe400078efe04 */
.L_x_17883:
[----:B------:R-:W-:Y:S05]  /*a1c0*/  BSYNC B0 ;  /* 0x0000000000007941 */ /* 0x000fea0003800000 */
.L_x_17882:
[----:B------:R-:W0:Y:S02]  /*a1d0*/  F2I.FTZ.TRUNC.NTZ R4, R4 ;  /* 0x0000000400047305 */ /* 0x000e24000021f100 */
[----:B0-----:R-:W-:Y:S01]  /*a1e0*/  PRMT R0, R4, 0x7610, R0 ;  /* 0x0000761004007816 */ /* 0x001fe20000000000 */
[----:B------:R-:W-:Y:S05]  /*a1f0*/  BRA `(.L_x_17867) ;  /* 0x0000047000007947 */ /* 0x000fea0003800000 */
.L_x_17880:
        /* <DEDUP_REMOVED lines=21> */
.L_x_17889:
[----:B------:R-:W-:Y:S05]  /*a350*/  BSYNC B1 ;  /* 0x0000000000017941 */ /* 0x000fea0003800000 */
.L_x_17888:
[----:B------:R-:W-:Y:S01]  /*a360*/  IMAD.SHL.U32 R2, R2, 0x200000, RZ ;  /* 0x0020000002027824 */ /* 0x000fe200078e00ff */
[----:B------:R-:W-:-:S04]  /*a370*/  LEA R3, R0, 0x37800000, 0x17 ;  /* 0x3780000000037811 */ /* 0x000fc800078eb8ff */
[----:B------:R-:W-:Y:S02]  /*a380*/  LOP3.LUT R4, R3, R2, R4, 0xfe, !PT ;  /* 0x0000000203047212 */ /* 0x000fe400078efe04 */
.L_x_17887:
[----:B------:R-:W-:Y:S05]  /*a390*/  BSYNC B0 ;  /* 0x0000000000007941 */ /* 0x000fea0003800000 */
.L_x_17886:
[----:B------:R-:W0:Y:S02]  /*a3a0*/  F2I.FTZ.TRUNC.NTZ R4, R4 ;  /* 0x0000000400047305 */ /* 0x000e24000021f100 */
[----:B0-----:R-:W-:Y:S01]  /*a3b0*/  PRMT R0, R4, 0x7610, R0 ;  /* 0x0000761004007816 */ /* 0x001fe20000000000 */
[----:B------:R-:W-:Y:S05]  /*a3c0*/  BRA `(.L_x_17867) ;  /* 0x000002a000007947 */ /* 0x000fea0003800000 */
.L_x_17879:
        /* <DEDUP_REMOVED lines=14> */
.L_x_17893:
[----:B------:R-:W-:Y:S05]  /*a4b0*/  BSYNC B0 ;  /* 0x0000000000007941 */ /* 0x000fea0003800000 */
.L_x_17892:
[----:B------:R-:W0:Y:S02]  /*a4c0*/  F2I.FTZ.TRUNC.NTZ R4, R4 ;  /* 0x0000000400047305 */ /* 0x000e24000021f100 */
[----:B0-----:R-:W-:Y:S01]  /*a4d0*/  PRMT R0, R4, 0x7610, R0 ;  /* 0x0000761004007816 */ /* 0x001fe20000000000 */
[----:B------:R-:W-:Y:S05]  /*a4e0*/  BRA `(.L_x_17867) ;  /* 0x0000018000007947 */ /* 0x000fea0003800000 */
.L_x_17866:
        /* <DEDUP_REMOVED lines=21> */
.L_x_17891:
[----:B------:R0:W5:Y:S01]  /*a640*/  LDG.E.U16 R0, [R2.64] ;  /* 0x0000002402007981 */ /* 0x000162000c1e1500 */
[----:B------:R-:W-:Y:S05]  /*a650*/  BRA `(.L_x_17867) ;  /* 0x0000001000007947 */ /* 0x000fea0003800000 */
.L_x_17890:
[----:B------:R0:W5:Y:S02]  /*a660*/  LDG.E.U16 R0, [R2.64] ;  /* 0x0000002402007981 */ /* 0x000164000c1e1500 */
.L_x_17867:
        /* <DEDUP_REMOVED lines=17> */
.L_x_17897:
[----:B------:R0:W-:Y:S01]  /*a780*/  STG.E.U8 [R16.64], R5 ;  /* 0x0000000510007986 */ /* 0x0001e2000c101124 */
[----:B------:R-:W-:Y:S05]  /*a790*/  BRA `(.L_x_17899) ;  /* 0x00000da000007947 */ /* 0x000fea0003800000 */
.L_x_17896:
        /* <DEDUP_REMOVED lines=10> */
.L_x_17901:
[----:B------:R0:W-:Y:S01]  /*a840*/  STG.E [R16.64], R5 ;  /* 0x0000000510007986 */ /* 0x0001e2000c101924 */
[----:B------:R-:W-:Y:S05]  /*a850*/  BRA `(.L_x_17899) ;  /* 0x00000ce000007947 */ /* 0x000fea0003800000 */
.L_x_17900:
[----:B------:R0:W-:Y:S01]  /*a860*/  STG.E.U16 [R16.64], R5 ;  /* 0x0000000510007986 */ /* 0x0001e2000c101524 */
[----:B------:R-:W-:Y:S05]  /*a870*/  BRA `(.L_x_17899) ;  /* 0x00000cc000007947 */ /* 0x000fea0003800000 */
.L_x_17895:
        /* <DEDUP_REMOVED lines=9> */
.L_x_17903:
[----:B------:R-:W0:Y:S02]  /*a910*/  I2F.S16 R0, R5 ;  /* 0x0000000500007306 */ /* 0x000e240000101400 */
[----:B0-----:R-:W-:-:S05]  /*a920*/  F2FP.PACK_AB R0, RZ, R0 ;  /* 0x00000000ff00723e */ /* 0x001fca00000000ff */
[----:B------:R0:W-:Y:S01]  /*a930*/  STG.E.U16 [R16.64], R0 ;  /* 0x0000000010007986 */ /* 0x0001e2000c101524 */
[----:B------:R-:W-:Y:S05]  /*a940*/  BRA `(.L_x_17899) ;  /* 0x00000bf000007947 */ /* 0x000fea0003800000 */
.L_x_17902:
        /* <DEDUP_REMOVED lines=10> */
.L_x_17905:
[----:B------:R-:W0:Y:S02]  /*a9f0*/  I2F.S16 R5, R5 ;  /* 0x0000000500057306 */ /* 0x000e240000101400 */
[----:B0-----:R-:W-:-:S04]  /*aa00*/  F2FP.PACK_AB R3, RZ, R5 ;  /* 0x00000005ff03723e */ /* 0x001fc800000000ff */
[----:B------:R-:W-:-:S05]  /*aa10*/  PRMT R3, R3, 0x5410, RZ ;  /* 0x0000541003037816 */ /* 0x000fca00000000ff */
[----:B------:R0:W-:Y:S01]  /*aa20*/  STG.E [R16.64], R3 ;  /* 0x0000000310007986 */ /* 0x0001e2000c101924 */
[----:B------:R-:W-:Y:S05]  /*aa30*/  BRA `(.L_x_17899) ;  /* 0x00000b0000007947 */ /* 0x000fea0003800000 */
.L_x_17904:
[----:B------:R-:W0:Y:S02]  /*aa40*/  I2F.F64.S16 R2, R5 ;  /* 0x0000000500027312 */ /* 0x000e240000101c00 */
[----:B0-----:R0:W-:Y:S01]  /*aa50*/  STG.E.64 [R16.64], R2 ;  /* 0x0000000210007986 */ /* 0x0011e2000c101b24 */
[----:B------:R-:W-:Y:S05]  /*aa60*/  BRA `(.L_x_17899) ;  /* 0x00000ad000007947 */ /* 0x000fea0003800000 */
.L_x_17894:
        /* <DEDUP_REMOVED lines=13> */
.L_x_17908:
[----:B------:R-:W0:Y:S01]  /*ab40*/  I2F.F64.S16 R4, R5 ;  /* 0x0000000500047312 */ /* 0x000e220000101c00 */
[----:B------:R-:W-:-:S05]  /*ab50*/  CS2R R6, SRZ ;  /* 0x0000000000067805 */ /* 0x000fca000001ff00 */
[----:B0-----:R0:W-:Y:S01]  /*ab60*/  STG.E.128 [R16.64], R4 ;  /* 0x0000000410007986 */ /* 0x0011e2000c101d24 */
[----:B------:R-:W-:Y:S05]  /*ab70*/  BRA `(.L_x_17899) ;  /* 0x000009c000007947 */ /* 0x000fea0003800000 */
.L_x_17907:
        /* <DEDUP_REMOVED lines=21> */
.L_x_17912:
[----:B------:R-:W-:Y:S05]  /*acd0*/  BSYNC B0 ;  /* 0x0000000000007941 */ /* 0x000fea0003800000 */
.L_x_17911:
[----:B------:R-:W-:-:S05]  /*ace0*/  LOP3.LUT R3, R0, R3, RZ, 0xfc, !PT ;  /* 0x0000000300037212 */ /* 0x000fca00078efcff */
[----:B------:R0:W-:Y:S01]  /*acf0*/  STG.E.U8 [R16.64], R3 ;  /* 0x0000000310007986 */ /* 0x0001e2000c101124 */
[----:B------:R-:W-:Y:S05]  /*ad00*/  BRA `(.L_x_17899) ;  /* 0x0000083000007947 */ /* 0x000fea0003800000 */
.L_x_17910:
        /* <DEDUP_REMOVED lines=13> */
.L_x_17914:
[----:B------:R-:W-:Y:S01]  /*ade0*/  IMAD.MOV.U32 R0, RZ, RZ, 0x7f ;  /* 0x0000007fff007424 */ /* 0x000fe200078e00ff */
[----:B------:R-:W-:-:S04]  /*adf0*/  ISETP.GT.U32.AND P0, PT, R2, 0x7f800000, PT ;  /* 0x7f8000000200780c */ /* 0x000fc80003f04070 */
[----:B------:R-:W-:-:S04]  /*ae00*/  SEL R0, R0, 0x7c, P0 ;  /* 0x0000007c00007807 */ /* 0x000fc80000000000 */
.L_x_17915:
[----:B------:R-:W-:Y:S05]  /*ae10*/  BSYNC B0 ;  /* 0x0000000000007941 */ /* 0x000fea0003800000 */
.L_x_17913:
[----:B------:R-:W-:-:S04]  /*ae20*/  LOP3.LUT R2, R5, 0x80000000, RZ, 0xc0, !PT ;  /* 0x8000000005027812 */ /* 0x000fc800078ec0ff */
[----:B------:R-:W-:-:S04]  /*ae30*/  SHF.R.U32.HI R3, RZ, 0x18, R2 ;  /* 0x00000018ff037819 */ /* 0x000fc80000011602 */
[----:B------:R-:W-:-:S05]  /*ae40*/  LOP3.LUT R3, R0, R3, RZ, 0xfc, !PT ;  /* 0x0000000300037212 */ /* 0x000fca00078efcff */
[----:B------:R0:W-:Y:S01]  /*ae50*/  STG.E.U8 [R16.64], R3 ;  /* 0x0000000310007986 */ /* 0x0001e2000c101124 */
[----:B------:R-:W-:Y:S05]  /*ae60*/  BRA `(.L_x_17899) ;  /* 0x000006d000007947 */ /* 0x000fea0003800000 */
.L_x_17909:
[----:B------:R-:W0:Y:S02]  /*ae70*/  I2F.S16 R0, R5 ;  /* 0x0000000500007306 */ /* 0x000e240000101400 */
[----:B0-----:R-:W-:-:S05]  /*ae80*/  F2FP.BF16.PACK_AB R0, RZ, R0 ;  /* 0x00000000ff00723e */ /* 0x001fca00000010ff */
[----:B------:R0:W-:Y:S01]  /*ae90*/  STG.E.U16 [R16.64], R0 ;  /* 0x0000000010007986 */ /* 0x0001e2000c101524 */
[----:B------:R-:W-:Y:S05]  /*aea0*/  BRA `(.L_x_17899) ;  /* 0x0000069000007947 */ /* 0x000fea0003800000 */
.L_x_17906:
        /* <DEDUP_REMOVED lines=10> */
.L_x_17918:
        /* <DEDUP_REMOVED lines=17> */
.L_x_17921:
[----:B------:R-:W-:-:S04]  /*b060*/  LOP3.LUT R2, R5, 0x80000000, RZ, 0xc0, !PT ;  /* 0x8000000005027812 */ /* 0x000fc800078ec0ff */
[----:B------:R-:W-:-:S04]  /*b070*/  SHF.R.U32.HI R3, RZ, 0x18, R2 ;  /* 0x00000018ff037819 */ /* 0x000fc80000011602 */
[----:B------:R-:W-:-:S04]  /*b080*/  LOP3.LUT R0, R0, R3, RZ, 0xfc, !PT ;  /* 0x0000000300007212 */ /* 0x000fc800078efcff */
[----:B------:R-:W-:Y:S02]  /*b090*/  PRMT R8, R0, 0x7610, R8 ;  /* 0x0000761000087816 */ /* 0x000fe40000000008 */
.L_x_17920:
[----:B------:R-:W-:Y:S05]  /*b0a0*/  BSYNC B0 ;  /* 0x0000000000007941 */ /* 0x000fea0003800000 */
.L_x_17919:
[----:B------:R0:W-:Y:S01]  /*b0b0*/  STG.E.U8 [R16.64], R8 ;  /* 0x0000000810007986 */ /* 0x0001e2000c101124 */
[----:B------:R-:W-:Y:S05]  /*b0c0*/  BRA `(.L_x_17899) ;  /* 0x0000047000007947 */ /* 0x000fea0003800000 */
.L_x_17917:
        /* <DEDUP_REMOVED lines=17> */
.L_x_17924:
[----:B------:R-:W-:-:S04]  /*b1e0*/  LOP3.LUT R2, R5, 0x80000000, RZ, 0xc0, !PT ;  /* 0x8000000005027812 */ /* 0x000fc800078ec0ff */
[----:B------:R-:W-:-:S04]  /*b1f0*/  SHF.R.U32.HI R3, RZ, 0x18, R2 ;  /* 0x00000018ff037819 */ /* 0x000fc80000011602 */
[----:B------:R-:W-:-:S04]  /*b200*/  LOP3.LUT R0, R0, R3, RZ, 0xfc, !PT ;  /* 0x0000000300007212 */ /* 0x000fc800078efcff */
[----:B------:R-:W-:Y:S02]  /*b210*/  PRMT R8, R0, 0x7610, R8 ;  /* 0x0000761000087816 */ /* 0x000fe40000000008 */
.L_x_17923:
[----:B------:R-:W-:Y:S05]  /*b220*/  BSYNC B0 ;  /* 0x0000000000007941 */ /* 0x000fea0003800000 */
.L_x_17922:
[----:B------:R0:W-:Y:S01]  /*b230*/  STG.E.U8 [R16.64], R8 ;  /* 0x0000000810007986 */ /* 0x0001e2000c101124 */
[----:B------:R-:W-:Y:S05]  /*b240*/  BRA `(.L_x_17899) ;  /* 0x000002f000007947 */ /* 0x000fea0003800000 */
.L_x_17916:
        /* <DEDUP_REMOVED lines=22> */
.L_x_17898:
        /* <DEDUP_REMOVED lines=20> */
.L_x_17926:
[----:B------:R-:W-:-:S04]  /*b4f0*/  PRMT R2, R5, 0x9910, RZ ;  /* 0x0000991005027816 */ /* 0x000fc800000000ff */
[----:B------:R-:W-:-:S05]  /*b500*/  SHF.R.S32.HI R3, RZ, 0x1f, R2 ;  /* 0x0000001fff037819 */ /* 0x000fca0000011402 */
[----:B------:R0:W-:Y:S01]  /*b510*/  STG.E.64 [R16.64], R2 ;  /* 0x0000000210007986 */ /* 0x0001e2000c101b24 */
[----:B------:R-:W-:Y:S05]  /*b520*/  BRA `(.L_x_17899) ;  /* 0x0000001000007947 */ /* 0x000fea0003800000 */
.L_x_17925:
[----:B------:R0:W-:Y:S02]  /*b530*/  STG.E [R16.64], R5 ;  /* 0x0000000510007986 */ /* 0x0001e4000c101924 */
.L_x_17899:
[----:B------:R-:W-:Y:S02]  /*b540*/  IADD3 R23, R23, 0x80, RZ ;  /* 0x0000008017177810 */ /* 0x000fe40007ffe0ff */
.L_x_17730:
[----:B------:R-:W-:Y:S05]  /*b550*/  BSYNC B6 ;  /* 0x0000000000067941 */ /* 0x000fea0003800000 */
.L_x_17729:
        /* <DEDUP_REMOVED lines=257> */
.L_x_17927:
        /* <DEDUP_REMOVED lines=18> */
.L_x_17931:
[----:B------:R0:W5:Y:S01]  /*c690*/  LDG.E.U8 R19, [R2.64] ;  /* 0x0000002402137981 */ /* 0x000162000c1e1100 */
[----:B------:R-:W-:Y:S05]  /*c6a0*/  BRA `(.L_x_17933) ;  /* 0x00000d8000007947 */ /* 0x000fea0003800000 */
.L_x_17930:
        /* <DEDUP_REMOVED lines=8> */
.L_x_17935:
[----:B------:R0:W5:Y:S01]  /*c730*/  LDG.E.U16 R19, [R2.64] ;  /* 0x0000002402137981 */ /* 0x000162000c1e1500 */
[----:B------:R-:W-:Y:S05]  /*c740*/  BRA `(.L_x_17933) ;  /* 0x00000ce000007947 */ /* 0x000fea0003800000 */
.L_x_17934:
[----:B------:R0:W5:Y:S01]  /*c750*/  LDG.E.U16 R19, [R2.64] ;  /* 0x0000002402137981 */ /* 0x000162000c1e1500 */
[----:B------:R-:W-:Y:S05]  /*c760*/  BRA `(.L_x_17933) ;  /* 0x00000cc000007947 */ /* 0x000fea0003800000 */
.L_x_17929:
        /* <DEDUP_REMOVED lines=9> */
.L_x_17937:
[----:B------:R-:W2:Y:S02]  /*c800*/  LDG.E.U16 R0, [R2.64] ;  /* 0x0000002402007981 */ /* 0x000ea4000c1e1500 */
[----:B--2---:R-:W-:-:S06]  /*c810*/  HADD2.F32 R0, -RZ, R0.H0_H0 ;  /* 0x20000000ff007230 */ /* 0x004fcc0000004100 */
[----:B------:R-:W0:Y:S02]  /*c820*/  F2I.FTZ.TRUNC.NTZ R0, R0 ;  /* 0x0000000000007305 */ /* 0x000e24000021f100 */
[----:B0-----:R-:W-:Y:S01]  /*c830*/  PRMT R19, R0, 0x7610, R19 ;  /* 0x0000761000137816 */ /* 0x001fe20000000013 */
[----:B------:R-:W-:Y:S05]  /*c840*/  BRA `(.L_x_17933) ;  /* 0x00000be000007947 */ /* 0x000fea0003800000 */
.L_x_17936:
        /* <DEDUP_REMOVED lines=9> */
.L_x_17939:
[----:B------:R-:W2:Y:S02]  /*c8e0*/  LDG.E.U16 R2, [R2.64] ;  /* 0x0000002402027981 */ /* 0x000ea4000c1e1500 */
[----:B--2---:R-:W-:-:S06]  /*c8f0*/  HADD2.F32 R0, -RZ, R2.H0_H0 ;  /* 0x20000002ff007230 */ /* 0x004fcc0000004100 */
[----:B------:R-:W0:Y:S02]  /*c900*/  F2I.FTZ.TRUNC.NTZ R0, R0 ;  /* 0x0000000000007305 */ /* 0x000e24000021f100 */
[----:B0-----:R-:W-:Y:S01]  /*c910*/  PRMT R19, R0, 0x7610, R19 ;  /* 0x0000761000137816 */ /* 0x001fe20000000013 */
[----:B------:R-:W-:Y:S05]  /*c920*/  BRA `(.L_x_17933) ;  /* 0x00000b0000007947 */ /* 0x000fea0003800000 */
.L_x_17938:
[----:B------:R-:W2:Y:S02]  /*c930*/  LDG.E.64 R2, [R2.64] ;  /* 0x0000002402027981 */ /* 0x000ea4000c1e1b00 */
[----:B--2---:R0:W1:Y:S01]  /*c940*/  F2I.F64.TRUNC R19, R2 ;  /* 0x0000000200137311 */ /* 0x004062000030d100 */
[----:B------:R-:W-:Y:S05]  /*c950*/  BRA `(.L_x_17933) ;  /* 0x00000ad000007947 */ /* 0x000fea0003800000 */
.L_x_17928:
        /* <DEDUP_REMOVED lines=12> */
.L_x_17942:
[----:B------:R-:W2:Y:S02]  /*ca20*/  LDG.E.64 R2, [R2.64] ;  /* 0x0000002402027981 */ /* 0x000ea4000c1e1b00 */
[----:B--2---:R0:W1:Y:S01]  /*ca30*/  F2I.F64.TRUNC R19, R2 ;  /* 0x0000000200137311 */ /* 0x004062000030d100 */
[----:B------:R-:W-:Y:S05]  /*ca40*/  BRA `(.L_x_17933) ;  /* 0x000009e000007947 */ /* 0x000fea0003800000 */
.L_x_17941:
        /* <DEDUP_REMOVED lines=28> */
.L_x_17944:
        /* <DEDUP_REMOVED lines=15> */
.L_x_17943:
[----:B------:R-:W2:Y:S02]  /*cd00*/  LDG.E.U16 R0, [R2.64] ;  /* 0x0000002402007981 */ /* 0x000ea4000c1e1500 */
[----:B--2---:R-:W-:-:S06]  /*cd10*/  PRMT R0, RZ, 0x5410, R0 ;  /* 0x00005410ff007816 */ /* 0x004fcc0000000000 */
[----:B------:R-:W0:Y:S02]  /*cd20*/  F2I.FTZ.TRUNC.NTZ R0, R0 ;  /* 0x0000000000007305 */ /* 0x000e24000021f100 */
[----:B0-----:R-:W-:Y:S01]  /*cd30*/  PRMT R19, R0, 0x7610, R19 ;  /* 0x0000761000137816 */ /* 0x001fe20000000013 */
[----:B------:R-:W-:Y:S05]  /*cd40*/  BRA `(.L_x_17933) ;  /* 0x000006e000007947 */ /* 0x000fea0003800000 */
.L_x_17940:
        /* <DEDUP_REMOVED lines=10> */
.L_x_17947:
        /* <DEDUP_REMOVED lines=21> */
.L_x_17951:
[----:B------:R-:W-:Y:S05]  /*cf40*/  BSYNC B1 ;  /* 0x0000000000017941 */ /* 0x000fea0003800000 */
.L_x_17950:
[----:B------:R-:W-:Y:S01]  /*cf50*/  LEA R3, R0, 0x3b800000, 0x17 ;  /* 0x3b80000000037811 */ /* 0x000fe200078eb8ff */
[----:B------:R-:W-:-:S05]  /*cf60*/  IMAD.SHL.U32 R0, R2, 0x100000, RZ ;  /* 0x0010000002007824 */ /* 0x000fca00078e00ff */
[----:B------:R-:W-:Y:S02]  /*cf70*/  LOP3.LUT R0, R3, R0, R4, 0xfe, !PT ;  /* 0x0000000003007212 */ /* 0x000fe400078efe04 */
.L_x_17949:
[----:B------:R-:W-:Y:S05]  /*cf80*/  BSYNC B0 ;  /* 0x0000000000007941 */ /* 0x000fea0003800000 */
.L_x_17948:
[----:B------:R-:W0:Y:S02]  /*cf90*/  F2I.FTZ.TRUNC.NTZ R0, R0 ;  /* 0x0000000000007305 */ /* 0x000e24000021f100 */
[----:B0-----:R-:W-:Y:S01]  /*cfa0*/  PRMT R19, R0, 0x7610, R19 ;  /* 0x0000761000137816 */ /* 0x001fe20000000013 */
[----:B------:R-:W-:Y:S05]  /*cfb0*/  BRA `(.L_x_17933) ;  /* 0x0000047000007947 */ /* 0x000fea0003800000 */
.L_x_17946:
        /* <DEDUP_REMOVED lines=21> */
.L_x_17955:
[----:B------:R-:W-:Y:S05]  /*d110*/  BSYNC B1 ;  /* 0x0000000000017941 */ /* 0x000fea0003800000 */
.L_x_17954:
[----:B------:R-:W-:Y:S01]  /*d120*/  LEA R3, R0, 0x37800000, 0x17 ;  /* 0x3780000000037811 */ /* 0x000fe200078eb8ff */
[----:B------:R-:W-:-:S05]  /*d130*/  IMAD.SHL.U32 R0, R2, 0x200000, RZ ;  /* 0x0020000002007824 */ /* 0x000fca00078e00ff */
[----:B------:R-:W-:Y:S02]  /*d140*/  LOP3.LUT R0, R3, R0, R4, 0xfe, !PT ;  /* 0x0000000003007212 */ /* 0x000fe400078efe04 */
.L_x_17953:
[----:B------:R-:W-:Y:S05]  /*d150*/  BSYNC B0 ;  /* 0x0000000000007941 */ /* 0x000fea0003800000 */
.L_x_17952:
[----:B------:R-:W0:Y:S02]  /*d160*/  F2I.FTZ.TRUNC.NTZ R0, R0 ;  /* 0x0000000000007305 */ /* 0x000e24000021f100 */
[----:B0-----:R-:W-:Y:S01]  /*d170*/  PRMT R19, R0, 0x7610, R19 ;  /* 0x0000761000137816 */ /* 0x001fe20000000013 */
[----:B------:R-:W-:Y:S05]  /*d180*/  BRA `(.L_x_17933) ;  /* 0x000002a000007947 */ /* 0x000fea0003800000 */
.L_x_17945:
        /* <DEDUP_REMOVED lines=14> */
.L_x_17959:
[----:B------:R-:W-:Y:S05]  /*d270*/  BSYNC B0 ;  /* 0x0000000000007941 */ /* 0x000fea0003800000 */
.L_x_17958:
[----:B------:R-:W0:Y:S02]  /*d280*/  F2I.FTZ.TRUNC.NTZ R0, R0 ;  /* 0x0000000000007305 */ /* 0x000e24000021f100 */
[----:B0-----:R-:W-:Y:S01]  /*d290*/  PRMT R19, R0, 0x7610, R19 ;  /* 0x0000761000137816 */ /* 0x001fe20000000013 */
[----:B------:R-:W-:Y:S05]  /*d2a0*/  BRA `(.L_x_17933) ;  /* 0x0000018000007947 */ /* 0x000fea0003800000 */
.L_x_17932:
        /* <DEDUP_REMOVED lines=21> */
.L_x_17957:
[----:B------:R0:W5:Y:S01]  /*d400*/  LDG.E.U16 R19, [R2.64] ;  /* 0x0000002402137981 */ /* 0x000162000c1e1500 */
[----:B------:R-:W-:Y:S05]  /*d410*/  BRA `(.L_x_17933) ;  /* 0x0000001000007947 */ /* 0x000fea0003800000 */
.L_x_17956:
[----:B------:R0:W5:Y:S02]  /*d420*/  LDG.E.U16 R19, [R2.64] ;  /* 0x0000002402137981 */ /* 0x000164000c1e1500 */
.L_x_17933:
        /* <DEDUP_REMOVED lines=16> */
.L_x_17963:
[----:B------:R0:W5:Y:S01]  /*d530*/  LDG.E.U8 R0, [R2.64] ;  /* 0x0000002402007981 */ /* 0x000162000c1e1100 */
[----:B------:R-:W-:Y:S05]  /*d540*/  BRA `(.L_x_17965) ;  /* 0x00000d7000007947 */ /* 0x000fea0003800000 */
.L_x_17962:
        /* <DEDUP_REMOVED lines=8> */
.L_x_17967:
[----:B------:R0:W5:Y:S01]  /*d5d0*/  LDG.E.U16 R0, [R2.64] ;  /* 0x0000002402007981 */ /* 0x000162000c1e1500 */
[----:B------:R-:W-:Y:S05]  /*d5e0*/  BRA `(.L_x_17965) ;  /* 0x00000cd000007947 */ /* 0x000fea0003800000 */
.L_x_17966:
[----:B------:R0:W5:Y:S01]  /*d5f0*/  LDG.E.U16 R0, [R2.64] ;  /* 0x0000002402007981 */ /* 0x000162000c1e1500 */
[----:B------:R-:W-:Y:S05]  /*d600*/  BRA `(.L_x_17965) ;  /* 0x00000cb000007947 */ /* 0x000fea0003800000 */
.L_x_17961:
        /* <DEDUP_REMOVED lines=9> */
.L_x_17969:
[----:B------:R-:W2:Y:S02]  /*d6a0*/  LDG.E.U16 R4, [R2.64] ;  /* 0x0000002402047981 */ /* 0x000ea4000c1e1500 */
[----:B--2---:R-:W-:-:S06]  /*d6b0*/  HADD2.F32 R4, -RZ, R4.H0_H0 ;  /* 0x20000004ff047230 */ /* 0x004fcc0000004100 */
[----:B------:R-:W0:Y:S02]  /*d6c0*/  F2I.FTZ.TRUNC.NTZ R4, R4 ;  /* 0x0000000400047305 */ /* 0x000e24000021f100 */
[----:B0-----:R-:W-:Y:S01]  /*d6d0*/  PRMT R0, R4, 0x7610, R0 ;  /* 0x0000761004007816 */ /* 0x001fe20000000000 */
[----:B------:R-:W-:Y:S05]  /*d6e0*/  BRA `(.L_x_17965) ;  /* 0x00000bd000007947 */ /* 0x000fea0003800000 */
.L_x_17968:
        /* <DEDUP_REMOVED lines=9> */
.L_x_17971:
[----:B------:R-:W2:Y:S02]  /*d780*/  LDG.E.U16 R2, [R2.64] ;  /* 0x0000002402027981 */ /* 0x000ea4000c1e1500 */
[----:B--2---:R-:W-:-:S06]  /*d790*/  HADD2.F32 R4, -RZ, R2.H0_H0 ;  /* 0x20000002ff047230 */ /* 0x004fcc0000004100 */
[----:B------:R-:W0:Y:S02]  /*d7a0*/  F2I.FTZ.TRUNC.NTZ R4, R4 ;  /* 0x0000000400047305 */ /* 0x000e24000021f100 */
[----:B0-----:R-:W-:Y:S01]  /*d7b0*/  PRMT R0, R4, 0x7610, R0 ;  /* 0x0000761004007816 */ /* 0x001fe20000000000 */
[----:B------:R-:W-:Y:S05]  /*d7c0*/  BRA `(.L_x_17965) ;  /* 0x00000af000007947 */ /* 0x000fea0003800000 */
.L_x_17970:
[----:B------:R-:W2:Y:S02]  /*d7d0*/  LDG.E.64 R2, [R2.64] ;  /* 0x0000002402027981 */ /* 0x000ea4000c1e1b00 */
[----:B--2---:R0:W2:Y:S01]  /*d7e0*/  F2I.F64.TRUNC R0, R2 ;  /* 0x0000000200007311 */ /* 0x0040a2000030d100 */
[----:B------:R-:W-:Y:S05]  /*d7f0*/  BRA `(.L_x_17965) ;  /* 0x00000ac000007947 */ /* 0x000fea0003800000 */
.L_x_17960:
        /* <DEDUP_REMOVED lines=12> */
.L_x_17974:
[----:B------:R-:W2:Y:S02]  /*d8c0*/  LDG.E.64 R2, [R2.64] ;  /* 0x0000002402027981 */ /* 0x000ea4000c1e1b00 */
[----:B--2---:R0:W2:Y:S01]  /*d8d0*/  F2I.F64.TRUNC R0, R2 ;  /* 0x0000000200007311 */ /* 0x0040a2000030d100 */
[----:B------:R-:W-:Y:S05]  /*d8e0*/  BRA `(.L_x_17965) ;  /* 0x000009d000007947 */ /* 0x000fea0003800000 */
.L_x_17973:
        /* <DEDUP_REMOVED lines=28> */
.L_x_17976:
        /* <DEDUP_REMOVED lines=15> */
.L_x_17975:
[----:B------:R-:W2:Y:S02]  /*dba0*/  LDG.E.U16 R2, [R2.64] ;  /* 0x0000002402027981 */ /* 0x000ea4000c1e1500 */
[----:B--2---:R-:W-:-:S04]  /*dbb0*/  PRMT R2, RZ, 0x5410, R2 ;  /* 0x00005410ff027816 */ /* 0x004fc80000000002 */
[----:B------:R0:W2:Y:S01]  /*dbc0*/  F2I.FTZ.TRUNC.NTZ R0, R2 ;  /* 0x0000000200007305 */ /* 0x0000a2000021f100 */
[----:B------:R-:W-:Y:S05]  /*dbd0*/  BRA `(.L_x_17965) ;  /* 0x000006e000007947 */ /* 0x000fea0003800000 */
.L_x_17972:
        /* <DEDUP_REMOVED lines=10> */
.L_x_17979:
        /* <DEDUP_REMOVED lines=21> */
.L_x_17983:
[----:B------:R-:W-:Y:S05]  /*ddd0*/  BSYNC B1 ;  /* 0x0000000000017941 */ /* 0x000fea0003800000 */
.L_x_17982:
[----:B------:R-:W-:Y:S01]  /*dde0*/  IMAD.SHL.U32 R2, R2, 0x100000, RZ ;  /* 0x0010000002027824 */ /* 0x000fe200078e00ff */
[----:B------:R-:W-:-:S04]  /*ddf0*/  LEA R3, R0, 0x3b800000, 0x17 ;  /* 0x3b80000000037811 */ /* 0x000fc800078eb8ff */
[----:B------:R-:W-:Y:S02]  /*de00*/  LOP3.LUT R4, R3, R2, R4, 0xfe, !PT ;  /* 0x0000000203047212 */ /* 0x000fe400078efe04 */
.L_x_17981:
[----:B------:R-:W-:Y:S05]  /*de10*/  BSYNC B0 ;  /* 0x0000000000007941 */ /* 0x000fea0003800000 */
.L_x_17980:
[----:B------:R-:W0:Y:S02]  /*de20*/  F2I.FTZ.TRUNC.NTZ R4, R4 ;  /* 0x0000000400047305 */ /* 0x000e24000021f100 */
[----:B0-----:R-:W-:Y:S01]  /*de30*/  PRMT R0, R4, 0x7610, R0 ;  /* 0x0000761004007816 */ /* 0x001fe20000000000 */
[----:B------:R-:W-:Y:S05]  /*de40*/  BRA `(.L_x_17965) ;  /* 0x0000047000007947 */ /* 0x000fea0003800000 */
.L_x_17978:
        /* <DEDUP_REMOVED lines=21> */
.L_x_17987:
[----:B------:R-:W-:Y:S05]  /*dfa0*/  BSYNC B1 ;  /* 0x0000000000017941 */ /* 0x000fea0003800000 */
.L_x_17986:
[----:B------:R-:W-:Y:S01]  /*dfb0*/  IMAD.SHL.U32 R2, R2, 0x200000, RZ ;  /* 0x0020000002027824 */ /* 0x000fe200078e00ff */
[----:B------:R-:W-:-:S04]  /*dfc0*/  LEA R3, R0, 0x37800000, 0x17 ;  /* 0x3780000000037811 */ /* 0x000fc800078eb8ff */
[----:B------:R-:W-:Y:S02]  /*dfd0*/  LOP3.LUT R4, R3, R2, R4, 0xfe, !PT ;  /* 0x0000000203047212 */ /* 0x000fe400078efe04 */
.L_x_17985:
[----:B------:R-:W-:Y:S05]  /*dfe0*/  BSYNC B0 ;  /* 0x0000000000007941 */ /* 0x000fea0003800000 */
.L_x_17984:
[----:B------:R-:W0:Y:S02]  /*dff0*/  F2I.FTZ.TRUNC.NTZ R4, R4 ;  /* 0x0000000400047305 */ /* 0x000e24000021f100 */
[----:B0-----:R-:W-:Y:S01]  /*e000*/  PRMT R0, R4, 0x7610, R0 ;  /* 0x0000761004007816 */ /* 0x001fe20000000000 */
[----:B------:R-:W-:Y:S05]  /*e010*/  BRA `(.L_x_17965) ;  /* 0x000002a000007947 */ /* 0x000fea0003800000 */
.L_x_17977:
        /* <DEDUP_REMOVED lines=14> */
.L_x_17991:
[----:B------:R-:W-:Y:S05]  /*e100*/  BSYNC B0 ;  /* 0x0000000000007941 */ /* 0x000fea0003800000 */
.L_x_17990:
[----:B------:R-:W0:Y:S02]  /*e110*/  F2I.FTZ.TRUNC.NTZ R4, R4 ;  /* 0x0000000400047305 */ /* 0x000e24000021f100 */
[----:B0-----:R-:W-:Y:S01]  /*e120*/  PRMT R0, R4, 0x7610, R0 ;  /* 0x0000761004007816 */ /* 0x001fe20000000000 */
[----:B------:R-:W-:Y:S05]  /*e130*/  BRA `(.L_x_17965) ;  /* 0x0000018000007947 */ /* 0x000fea0003800000 */
.L_x_17964:
        /* <DEDUP_REMOVED lines=21> */
.L_x_17989:
[----:B------:R0:W5:Y:S01]  /*e290*/  LDG.E.U16 R0, [R2.64] ;  /* 0x0000002402007981 */ /* 0x000162000c1e1500 */
[----:B------:R-:W-:Y:S05]  /*e2a0*/  BRA `(.L_x_17965) ;  /* 0x0000001000007947 */ /* 0x000fea0003800000 */
.L_x_17988:
[----:B------:R0:W5:Y:S02]  /*e2b0*/  LDG.E.U16 R0, [R2.64] ;  /* 0x0000002402007981 */ /* 0x000164000c1e1500 */
.L_x_17965:
        /* <DEDUP_REMOVED lines=17> */
.L_x_17995:
[----:B------:R-:W-:Y:S01]  /*e3d0*/  STG.E.U8 [R16.64], R5 ;  /* 0x0000000510007986 */ /* 0x000fe2000c101124 */
[----:B------:R-:W-:Y:S05]  /*e3e0*/  EXIT ;  /* 0x000000000000794d */ /* 0x000fea0003800000 */
.L_x_17994:
        /* <DEDUP_REMOVED lines=10> */
.L_x_17998:
[----:B------:R-:W-:Y:S01]  /*e490*/  STG.E [R16.64], R5 ;  /* 0x0000000510007986 */ /* 0x000fe2000c101924 */
[----:B------:R-:W-:Y:S05]  /*e4a0*/  EXIT ;  /* 0x000000000000794d */ /* 0x000fea0003800000 */
.L_x_17997:
[----:B------:R-:W-:Y:S01]  /*e4b0*/  STG.E.U16 [R16.64], R5 ;  /* 0x0000000510007986 */ /* 0x000fe2000c101524 */
[----:B------:R-:W-:Y:S05]  /*e4c0*/  EXIT ;  /* 0x000000000000794d */ /* 0x000fea0003800000 */
.L_x_17993:
        /* <DEDUP_REMOVED lines=9> */
.L_x_18000:
[----:B------:R-:W0:Y:S02]  /*e560*/  I2F.S16 R0, R5 ;  /* 0x0000000500007306 */ /* 0x000e240000101400 */
[----:B0-----:R-:W-:-:S05]  /*e570*/  F2FP.PACK_AB R0, RZ, R0 ;  /* 0x00000000ff00723e */ /* 0x001fca00000000ff */
[----:B------:R-:W-:Y:S01]  /*e580*/  STG.E.U16 [R16.64], R0 ;  /* 0x0000000010007986 */ /* 0x000fe2000c101524 */
[----:B------:R-:W-:Y:S05]  /*e590*/  EXIT ;  /* 0x000000000000794d */ /* 0x000fea0003800000 */
.L_x_17999:
        /* <DEDUP_REMOVED lines=10> */
.L_x_18002:
[----:B------:R-:W0:Y:S02]  /*e640*/  I2F.S16 R5, R5 ;  /* 0x0000000500057306 */ /* 0x000e240000101400 */
[----:B0-----:R-:W-:-:S04]  /*e650*/  F2FP.PACK_AB R3, RZ, R5 ;  /* 0x00000005ff03723e */ /* 0x001fc800000000ff */
[----:B------:R-:W-:-:S05]  /*e660*/  PRMT R3, R3, 0x5410, RZ ;  /* 0x0000541003037816 */ /* 0x000fca00000000ff */
[----:B------:R-:W-:Y:S01]  /*e670*/  STG.E [R16.64], R3 ;  /* 0x0000000310007986 */ /* 0x000fe2000c101924 */
[----:B------:R-:W-:Y:S05]  /*e680*/  EXIT ;  /* 0x000000000000794d */ /* 0x000fea0003800000 */
.L_x_18001:
[----:B------:R-:W0:Y:S02]  /*e690*/  I2F.F64.S16 R2, R5 ;  /* 0x0000000500027312 */ /* 0x000e240000101c00 */
[----:B0-----:R-:W-:Y:S01]  /*e6a0*/  STG.E.64 [R16.64], R2 ;  /* 0x0000000210007986 */ /* 0x001fe2000c101b24 */
[----:B------:R-:W-:Y:S05]  /*e6b0*/  EXIT ;  /* 0x000000000000794d */ /* 0x000fea0003800000 */
.L_x_17992:
        /* <DEDUP_REMOVED lines=13> */
.L_x_18005:
[----:B------:R-:W0:Y:S01]  /*e790*/  I2F.F64.S16 R4, R5 ;  /* 0x0000000500047312 */ /* 0x000e220000101c00 */
[----:B------:R-:W-:-:S05]  /*e7a0*/  CS2R R6, SRZ ;  /* 0x0000000000067805 */ /* 0x000fca000001ff00 */
[----:B0-----:R-:W-:Y:S01]  /*e7b0*/  STG.E.128 [R16.64], R4 ;  /* 0x0000000410007986 */ /* 0x001fe2000c101d24 */
[----:B------:R-:W-:Y:S05]  /*e7c0*/  EXIT ;  /* 0x000000000000794d */ /* 0x000fea0003800000 */
.L_x_18004:
        /* <DEDUP_REMOVED lines=21> */
.L_x_18009:
[----:B------:R-:W-:Y:S05]  /*e920*/  BSYNC B0 ;  /* 0x0000000000007941 */ /* 0x000fea0003800000 */
.L_x_18008:
[----:B------:R-:W-:-:S05]  /*e930*/  LOP3.LUT R3, R0, R3, RZ, 0xfc, !PT ;  /* 0x0000000300037212 */ /* 0x000fca00078efcff */
[----:B------:R-:W-:Y:S01]  /*e940*/  STG.E.U8 [R16.64], R3 ;  /* 0x0000000310007986 */ /* 0x000fe2000c101124 */
[----:B------:R-:W-:Y:S05]  /*e950*/  EXIT ;  /* 0x000000000000794d */ /* 0x000fea0003800000 */
.L_x_18007:
        /* <DEDUP_REMOVED lines=13> */
.L_x_18011:
[----:B------:R-:W-:Y:S01]  /*ea30*/  IMAD.MOV.U32 R0, RZ, RZ, 0x7f ;  /* 0x0000007fff007424 */ /* 0x000fe200078e00ff */
[----:B------:R-:W-:-:S04]  /*ea40*/  ISETP.GT.U32.AND P0, PT, R2, 0x7f800000, PT ;  /* 0x7f8000000200780c */ /* 0x000fc80003f04070 */
[----:B------:R-:W-:-:S04]  /*ea50*/  SEL R0, R0, 0x7c, P0 ;  /* 0x0000007c00007807 */ /* 0x000fc80000000000 */
.L_x_18012:
[----:B------:R-:W-:Y:S05]  /*ea60*/  BSYNC B0 ;  /* 0x0000000000007941 */ /* 0x000fea0003800000 */
.L_x_18010:
[----:B------:R-:W-:-:S04]  /*ea70*/  LOP3.LUT R2, R5, 0x80000000, RZ, 0xc0, !PT ;  /* 0x8000000005027812 */ /* 0x000fc800078ec0ff */
[----:B------:R-:W-:-:S04]  /*ea80*/  SHF.R.U32.HI R3, RZ, 0x18, R2 ;  /* 0x00000018ff037819 */ /* 0x000fc80000011602 */
[----:B------:R-:W-:-:S05]  /*ea90*/  LOP3.LUT R3, R0, R3, RZ, 0xfc, !PT ;  /* 0x0000000300037212 */ /* 0x000fca00078efcff */
[----:B------:R-:W-:Y:S01]  /*eaa0*/  STG.E.U8 [R16.64], R3 ;  /* 0x0000000310007986 */ /* 0x000fe2000c101124 */
[----:B------:R-:W-:Y:S05]  /*eab0*/  EXIT ;  /* 0x000000000000794d */ /* 0x000fea0003800000 */
.L_x_18006:
[----:B------:R-:W0:Y:S02]  /*eac0*/  I2F.S16 R0, R5 ;  /* 0x0000000500007306 */ /* 0x000e240000101400 */
[----:B0-----:R-:W-:-:S05]  /*ead0*/  F2FP.BF16.PACK_AB R0, RZ, R0 ;  /* 0x00000000ff00723e */ /* 0x001fca00000010ff */
[----:B------:R-:W-:Y:S01]  /*eae0*/  STG.E.U16 [R16.64], R0 ;  /* 0x0000000010007986 */ /* 0x000fe2000c101524 */
[----:B------:R-:W-:Y:S05]  /*eaf0*/  EXIT ;  /* 0x000000000000794d */ /* 0x000fea0003800000 */
.L_x_18003:
        /* <DEDUP_REMOVED lines=10> */
.L_x_18015:
        /* <DEDUP_REMOVED lines=17> */
.L_x_18018:
[----:B------:R-:W-:-:S04]  /*ecb0*/  LOP3.LUT R2, R5, 0x80000000, RZ, 0xc0, !PT ;  /* 0x8000000005027812 */ /* 0x000fc800078ec0ff */
[----:B------:R-:W-:-:S04]  /*ecc0*/  SHF.R.U32.HI R3, RZ, 0x18, R2 ;  /* 0x00000018ff037819 */ /* 0x000fc80000011602 */
[----:B------:R-:W-:-:S04]  /*ecd0*/  LOP3.LUT R0, R0, R3, RZ, 0xfc, !PT ;  /* 0x0000000300007212 */ /* 0x000fc800078efcff */
[----:B------:R-:W-:Y:S02]  /*ece0*/  PRMT R8, R0, 0x7610, R8 ;  /* 0x0000761000087816 */ /* 0x000fe40000000008 */
.L_x_18017:
[----:B------:R-:W-:Y:S05]  /*ecf0*/  BSYNC B0 ;  /* 0x0000000000007941 */ /* 0x000fea0003800000 */
.L_x_18016:
[----:B------:R-:W-:Y:S01]  /*ed00*/  STG.E.U8 [R16.64], R8 ;  /* 0x0000000810007986 */ /* 0x000fe2000c101124 */
[----:B------:R-:W-:Y:S05]  /*ed10*/  EXIT ;  /* 0x000000000000794d */ /* 0x000fea0003800000 */
.L_x_18014:
        /* <DEDUP_REMOVED lines=17> */
.L_x_18021:
[----:B------:R-:W-:-:S04]  /*ee30*/  LOP3.LUT R2, R5, 0x80000000, RZ, 0xc0, !PT ;  /* 0x8000000005027812 */ /* 0x000fc800078ec0ff */
[----:B------:R-:W-:-:S04]  /*ee40*/  SHF.R.U32.HI R3, RZ, 0x18, R2 ;  /* 0x00000018ff037819 */ /* 0x000fc80000011602 */
[----:B------:R-:W-:-:S04]  /*ee50*/  LOP3.LUT R0, R0, R3, RZ, 0xfc, !PT ;  /* 0x0000000300007212 */ /* 0x000fc800078efcff */
[----:B------:R-:W-:Y:S02]  /*ee60*/  PRMT R8, R0, 0x7610, R8 ;  /* 0x0000761000087816 */ /* 0x000fe40000000008 */
.L_x_18020:
[----:B------:R-:W-:Y:S05]  /*ee70*/  BSYNC B0 ;  /* 0x0000000000007941 */ /* 0x000fea0003800000 */
.L_x_18019:
[----:B------:R-:W-:Y:S01]  /*ee80*/  STG.E.U8 [R16.64], R8 ;  /* 0x0000000810007986 */ /* 0x000fe2000c101124 */
[----:B------:R-:W-:Y:S05]  /*ee90*/  EXIT ;  /* 0x000000000000794d */ /* 0x000fea0003800000 */
.L_x_18013:
        /* <DEDUP_REMOVED lines=22> */
.L_x_17996:
        /* <DEDUP_REMOVED lines=20> */
.L_x_18023:
[----:B------:R-:W-:-:S04]  /*f140*/  PRMT R2, R5, 0x9910, RZ ;  /* 0x0000991005027816 */ /* 0x000fc800000000ff */
[----:B------:R-:W-:-:S05]  /*f150*/  SHF.R.S32.HI R3, RZ, 0x1f, R2 ;  /* 0x0000001fff037819 */ /* 0x000fca0000011402 */
[----:B------:R-:W-:Y:S01]  /*f160*/  STG.E.64 [R16.64], R2 ;  /* 0x0000000210007986 */ /* 0x000fe2000c101b24 */
[----:B------:R-:W-:Y:S05]  /*f170*/  EXIT ;  /* 0x000000000000794d */ /* 0x000fea0003800000 */
.L_x_18022:
[----:B------:R-:W-:Y:S01]  /*f180*/  STG.E [R16.64], R5 ;  /* 0x0000000510007986 */ /* 0x000fe2000c101924 */
[----:B------:R-:W-:Y:S05]  /*f190*/  EXIT ;  /* 0x000000000000794d */ /* 0x000fea0003800000 */
.L_x_18024:
        /* <DEDUP_REMOVED lines=14> */
.L_x_40114:


//--------------------- .text._ZN2at6native27unrolled_elementwise_kernelINS0_13BinaryFunctorIsssZZZNS0_19minimum_kernel_cudaERNS_18TensorIteratorBaseEENKUlvE_clEvENKUlvE3_clEvEUlssE_EESt5arrayIPcLm3EELi4E23TrivialOffsetCalculatorILi2EjESC_ILi1EjENS0_6memory12LoadWithCastILi2EEENSF_13StoreWithCastILi1EEEEEviT_T0_T2_T3_T4_T5_ --------------------------
	.section	.text._ZN2at6native27unrolled_elementwise_kernelINS0_13BinaryFunctorIsssZZZNS0_19minimum_kernel_cudaERNS_18TensorIteratorBaseEENKUlvE_clEvENKUlvE3_clEvEUlssE_EESt5arrayIPcLm3EELi4E23TrivialOffsetCalculatorILi2EjESC_ILi1EjENS0_6memory12LoadWithCastILi2EEENSF_13StoreWithCastILi1EEEEEviT_T0_T2_T3_T4_T5_,"ax",@progbits
	.sectioninfo	@"SHI_REGISTERS=32"
	.align	128
        .global         _ZN2at6native27unrolled_elementwise_kernelINS0_13BinaryFunctorIsssZZZNS0_19minimum_kernel_cudaERNS_18TensorIteratorBaseEENKUlvE_clEvENKUlvE3_clEvEUlssE_EESt5arrayIPcLm3EELi4E23TrivialOffsetCalculatorILi2EjESC_ILi1EjENS0_6memory12LoadWithCastILi2EEENSF_13StoreWithCastILi1EEEEEviT_T0_T2_T3_T4_T5_
        .type           _ZN2at6native27unrolled_elementwise_kernelINS0_13BinaryFunctorIsssZZZNS0_19minimum_kernel_cudaERNS_18TensorIteratorBaseEENKUlvE_clEvENKUlvE3_clEvEUlssE_EESt5arrayIPcLm3EELi4E23TrivialOffsetCalculatorILi2EjESC_ILi1EjENS0_6memory12LoadWithCastILi2EEENSF_13StoreWithCastILi1EEEEEviT_T0_T2_T3_T4_T5_,@function
        .size           _ZN2at6native27unrolled_elementwise_kernelINS0_13BinaryFunctorIsssZZZNS0_19minimum_kernel_cudaERNS_18TensorIteratorBaseEENKUlvE_clEvENKUlvE3_clEvEUlssE_EESt5arrayIPcLm3EELi4E23TrivialOffsetCalculatorILi2EjESC_ILi1EjENS0_6memory12LoadWithCastILi2EEENSF_13StoreWithCastILi1EEEEEviT_T0_T2_T3_T4_T5_,(.L_x_40115 - _ZN2at6native27unrolled_elementwise_kernelINS0_13BinaryFunctorIsssZZZNS0_19minimum_kernel_cudaERNS_18TensorIteratorBaseEENKUlvE_clEvENKUlvE3_clEvEUlssE_EESt5arrayIPcLm3EELi4E23TrivialOffsetCalculatorILi2EjESC_ILi1EjENS0_6memory12LoadWithCastILi2EEENSF_13StoreWithCastILi1EEEEEviT_T0_T2_T3_T4_T5_)
        .other          _ZN2at6native27unrolled_elementwise_kernelINS0_13BinaryFunctorIsssZZZNS0_19minimum_kernel_cudaERNS_18TensorIteratorBaseEENKUlvE_clEvENKUlvE3_clEvEUlssE_EESt5arrayIPcLm3EELi4E23TrivialOffsetCalculatorILi2EjESC_ILi1EjENS0_6memory12LoadWithCastILi2EEENSF_13StoreWithCastILi1EEEEEviT_T0_T2_T3_T4_T5_,@"STO_CUDA_ENTRY STV_DEFAULT"
_ZN2at6native27unrolled_elementwise_kernelINS0_13BinaryFunctorIsssZZZNS0_19minimum_kernel_cudaERNS_18TensorIteratorBaseEENKUlvE_clEvENKUlvE3_clEvEUlssE_EESt5arrayIPcLm3EELi4E23TrivialOffsetCalculatorILi2EjESC_ILi1EjENS0_6memory12LoadWithCastILi2EEENSF_13StoreWithCastILi1EEEEEviT_T0_T2_T3_T4_T5_:
.text._ZN2at6native27unrolled_elementwise_kernelINS0_13BinaryFunctorIsssZZZNS0_19minimum_kernel_cudaERNS_18TensorIteratorBaseEENKUlvE_clEvENKUlvE3_clEvEUlssE_EESt5arrayIPcLm3EELi4E23TrivialOffsetCalculatorILi2EjESC_ILi1EjENS0_6memory12LoadWithCastILi2EEENSF_13StoreWithCastILi1EEEEEviT_T0_T2_T3_T4_T5_:
        /* <DEDUP_REMOVED lines=31> */
.L_x_18030:
[----:B------:R0:W5:Y:S01]  /*01f0*/  LDG.E.U8 R22, [R4.64] ;  /* 0x0000002404167981 */ /* 0x000162000c1e1100 */
[----:B------:R-:W-:Y:S05]  /*0200*/  BRA `(.L_x_18032) ;  /* 0x00000d9000007947 */ /* 0x000fea0003800000 */
.L_x_18029:
        /* <DEDUP_REMOVED lines=8> */
.L_x_18034:
[----:B------:R0:W5:Y:S01]  /*0290*/  LDG.E.U16 R22, [R4.64] ;  /* 0x0000002404167981 */ /* 0x000162000c1e1500 */
[----:B------:R-:W-:Y:S05]  /*02a0*/  BRA `(.L_x_18032) ;  /* 0x00000cf000007947 */ /* 0x000fea0003800000 */
.L_x_18033:
[----:B------:R0:W5:Y:S01]  /*02b0*/  LDG.E.U16 R22, [R4.64] ;  /* 0x0000002404167981 */ /* 0x000162000c1e1500 */
[----:B------:R-:W-:Y:S05]  /*02c0*/  BRA `(.L_x_18032) ;  /* 0x00000cd000007947 */ /* 0x000fea0003800000 */
.L_x_18028:
        /* <DEDUP_REMOVED lines=9> */
.L_x_18036:
[----:B------:R-:W2:Y:S02]  /*0360*/  LDG.E.U16 R0, [R4.64] ;  /* 0x0000002404007981 */ /* 0x000ea4000c1e1500 */
[----:B--2---:R-:W-:-:S06]  /*0370*/  HADD2.F32 R0, -RZ, R0.H0_H0 ;  /* 0x20000000ff007230 */ /* 0x004fcc0000004100 */
[----:B------:R-:W0:Y:S02]  /*0380*/  F2I.FTZ.TRUNC.NTZ R0, R0 ;  /* 0x0000000000007305 */ /* 0x000e24000021f100 */
[----:B0-----:R-:W-:Y:S01]  /*0390*/  PRMT R22, R0, 0x7610, R22 ;  /* 0x0000761000167816 */ /* 0x001fe20000000016 */
[----:B------:R-:W-:Y:S05]  /*03a0*/  BRA `(.L_x_18032) ;  /* 0x00000bf000007947 */ /* 0x000fea0003800000 */
.L_x_18035:
        /* <DEDUP_REMOVED lines=9> */
.L_x_18038:
[----:B------:R-:W2:Y:S02]  /*0440*/  LDG.E.U16 R4, [R4.64] ;  /* 0x0000002404047981 */ /* 0x000ea4000c1e1500 */
[----:B--2---:R-:W-:-:S06]  /*0450*/  HADD2.F32 R0, -RZ, R4.H0_H0 ;  /* 0x20000004ff007230 */ /* 0x004fcc0000004100 */
[----:B------:R-:W0:Y:S02]  /*0460*/  F2I.FTZ.TRUNC.NTZ R0, R0 ;  /* 0x0000000000007305 */ /* 0x000e24000021f100 */
[----:B0-----:R-:W-:Y:S01]  /*0470*/  PRMT R22, R0, 0x7610, R22 ;  /* 0x0000761000167816 */ /* 0x001fe20000000016 */
[----:B------:R-:W-:Y:S05]  /*0480*/  BRA `(.L_x_18032) ;  /* 0x00000b1000007947 */ /* 0x000fea0003800000 */
.L_x_18037:
[----:B------:R-:W2:Y:S02]  /*0490*/  LDG.E.64 R4, [R4.64] ;  /* 0x0000002404047981 */ /* 0x000ea4000c1e1b00 */
[----:B--2---:R0:W1:Y:S01]  /*04a0*/  F2I.F64.TRUNC R22, R4 ;  /* 0x0000000400167311 */ /* 0x004062000030d100 */
[----:B------:R-:W-:Y:S05]  /*04b0*/  BRA `(.L_x_18032) ;  /* 0x00000ae000007947 */ /* 0x000fea0003800000 */
.L_x_18027:
        /* <DEDUP_REMOVED lines=12> */
.L_x_18041:
[----:B------:R-:W2:Y:S02]  /*0580*/  LDG.E.64 R4, [R4.64] ;  /* 0x0000002404047981 */ /* 0x000ea4000c1e1b00 */
[----:B--2---:R0:W1:Y:S01]  /*0590*/  F2I.F64.TRUNC R22, R4 ;  /* 0x0000000400167311 */ /* 0x004062000030d100 */
[----:B------:R-:W-:Y:S05]  /*05a0*/  BRA `(.L_x_18032) ;  /* 0x000009f000007947 */ /* 0x000fea0003800000 */
.L_x_18040:
        /* <DEDUP_REMOVED lines=28> */
.L_x_18043:
        /* <DEDUP_REMOVED lines=12> */
[----:B------:R-:W-:-:S06]  /*0830*/  LOP3.LUT R0, R3, 0x80000000, R0, 0xf8, !PT ;  /* 0x8000000003007812 */ /* 0x000fcc00078ef800 */
[----:B------:R-:W0:Y:S02]  /*0840*/  F2I.FTZ.TRUNC.NTZ R0, R0 ;  /* 0x0000000000007305 */ /* 0x000e24000021f100 */
[----:B0-----:R-:W-:Y:S01]  /*0850*/  PRMT R22, R0, 0x7610, R22 ;  /* 0x0000761000167816 */ /* 0x001fe20000000016 */
[----:B------:R-:W-:Y:S05]  /*0860*/  BRA `(.L_x_18032) ;  /* 0x0000073000007947 */ /* 0x000fea0003800000 */
.L_x_18042:
[----:B------:R-:W2:Y:S02]  /*0870*/  LDG.E.U16 R0, [R4.64] ;  /* 0x0000002404007981 */ /* 0x000ea4000c1e1500 */
[----:B--2---:R-:W-:-:S06]  /*0880*/  PRMT R0, RZ, 0x5410, R0 ;  /* 0x00005410ff007816 */ /* 0x004fcc0000000000 */
[----:B------:R-:W0:Y:S02]  /*0890*/  F2I.FTZ.TRUNC.NTZ R0, R0 ;  /* 0x0000000000007305 */ /* 0x000e24000021f100 */
[----:B0-----:R-:W-:Y:S01]  /*08a0*/  PRMT R22, R0, 0x7610, R22 ;  /* 0x0000761000167816 */ /* 0x001fe20000000016 */
[----:B------:R-:W-:Y:S05]  /*08b0*/  BRA `(.L_x_18032) ;  /* 0x000006e000007947 */ /* 0x000fea0003800000 */
.L_x_18039:
        /* <DEDUP_REMOVED lines=10> */
.L_x_18046:
        /* <DEDUP_REMOVED lines=21> */
.L_x_18050:
[----:B------:R-:W-:Y:S05]  /*0ab0*/  BSYNC B1 ;  /* 0x0000000000017941 */ /* 0x000fea0003800000 */
.L_x_18049:
[----:B------:R-:W-:Y:S01]  /*0ac0*/  LEA R5, R0, 0x3b800000, 0x17 ;  /* 0x3b80000000057811 */ /* 0x000fe200078eb8ff */
[----:B------:R-:W-:-:S05]  /*0ad0*/  IMAD.SHL.U32 R0, R3, 0x100000, RZ ;  /* 0x0010000003007824 */ /* 0x000fca00078e00ff */
[----:B------:R-:W-:Y:S02]  /*0ae0*/  LOP3.LUT R0, R5, R0, R6, 0xfe, !PT ;  /* 0x0000000005007212 */ /* 0x000fe400078efe06 */
.L_x_18048:
[----:B------:R-:W-:Y:S05]  /*0af0*/  BSYNC B0 ;  /* 0x0000000000007941 */ /* 0x000fea0003800000 */
.L_x_18047:
[----:B------:R-:W0:Y:S02]  /*0b00*/  F2I.FTZ.TRUNC.NTZ R0, R0 ;  /* 0x0000000000007305 */ /* 0x000e24000021f100 */
[----:B0-----:R-:W-:Y:S01]  /*0b10*/  PRMT R22, R0, 0x7610, R22 ;  /* 0x0000761000167816 */ /* 0x001fe20000000016 */
[----:B------:R-:W-:Y:S05]  /*0b20*/  BRA `(.L_x_18032) ;  /* 0x0000047000007947 */ /* 0x000fea0003800000 */
.L_x_18045:
        /* <DEDUP_REMOVED lines=21> */
.L_x_18054:
[----:B------:R-:W-:Y:S05]  /*0c80*/  BSYNC B1 ;  /* 0x0000000000017941 */ /* 0x000fea0003800000 */
.L_x_18053:
[----:B------:R-:W-:Y:S01]  /*0c90*/  LEA R5, R0, 0x37800000, 0x17 ;  /* 0x3780000000057811 */ /* 0x000fe200078eb8ff */
[----:B------:R-:W-:-:S05]  /*0ca0*/  IMAD.SHL.U32 R0, R3, 0x200000, RZ ;  /* 0x0020000003007824 */ /* 0x000fca00078e00ff */
[----:B------:R-:W-:Y:S02]  /*0cb0*/  LOP3.LUT R0, R5, R0, R6, 0xfe, !PT ;  /* 0x0000000005007212 */ /* 0x000fe400078efe06 */
.L_x_18052:
[----:B------:R-:W-:Y:S05]  /*0cc0*/  BSYNC B0 ;  /* 0x0000000000007941 */ /* 0x000fea0003800000 */
.L_x_18051:
[----:B------:R-:W0:Y:S02]  /*0cd0*/  F2I.FTZ.TRUNC.NTZ R0, R0 ;  /* 0x0000000000007305 */ /* 0x000e24000021f100 */
[----:B0-----:R-:W-:Y:S01]  /*0ce0*/  PRMT R22, R0, 0x7610, R22 ;  /* 0x0000761000167816 */ /* 0x001fe20000000016 */
[----:B------:R-:W-:Y:S05]  /*0cf0*/  BRA `(.L_x_18032) ;  /* 0x000002a000007947 */ /* 0x000fea0003800000 */
.L_x_18044:
        /* <DEDUP_REMOVED lines=14> */
.L_x_18058:
[----:B------:R-:W-:Y:S05]  /*0de0*/  BSYNC B0 ;  /* 0x0000000000007941 */ /* 0x000fea0003800000 */
.L_x_18057:
[----:B------:R-:W0:Y:S02]  /*0df0*/  F2I.FTZ.TRUNC.NTZ R0, R0 ;  /* 0x0000000000007305 */ /* 0x000e24000021f100 */
[----:B0-----:R-:W-:Y:S01]  /*0e00*/  PRMT R22, R0, 0x7610, R22 ;  /* 0x0000761000167816 */ /* 0x001fe20000000016 */
[----:B------:R-:W-:Y:S05]  /*0e10*/  BRA `(.L_x_18032) ;  /* 0x0000018000007947 */ /* 0x000fea0003800000 */
.L_x_18031:
        /* <DEDUP_REMOVED lines=21> */
.L_x_18056:
[----:B------:R0:W5:Y:S01]  /*0f70*/  LDG.E.U16 R22, [R4.64] ;  /* 0x0000002404167981 */ /* 0x000162000c1e1500 */
[----:B------:R-:W-:Y:S05]  /*0f80*/  BRA `(.L_x_18032) ;  /* 0x0000001000007947 */ /* 0x000fea0003800000 */
.L_x_18055:
[----:B------:R0:W5:Y:S02]  /*0f90*/  LDG.E.U16 R22, [R4.64] ;  /* 0x0000002404167981 */ /* 0x000164000c1e1500 */
.L_x_18032:
        /* <DEDUP_REMOVED lines=16> */
.L_x_18062:
[----:B------:R0:W5:Y:S01]  /*10a0*/  LDG.E.U8 R23, [R4.64] ;  /* 0x0000002404177981 */ /* 0x000162000c1e1100 */
[----:B------:R-:W-:Y:S05]  /*10b0*/  BRA `(.L_x_18064) ;  /* 0x00000d8000007947 */ /* 0x000fea0003800000 */
.L_x_18061:
        /* <DEDUP_REMOVED lines=8> */
.L_x_18066:
[----:B------:R0:W5:Y:S01]  /*1140*/  LDG.E.U16 R23, [R4.64] ;  /* 0x0000002404177981 */ /* 0x000162000c1e1500 */
[----:B------:R-:W-:Y:S05]  /*1150*/  BRA `(.L_x_18064) ;  /* 0x00000ce000007947 */ /* 0x000fea0003800000 */
.L_x_18065:
[----:B------:R0:W5:Y:S01]  /*1160*/  LDG.E.U16 R23, [R4.64] ;  /* 0x0000002404177981 */ /* 0x000162000c1e1500 */
[----:B------:R-:W-:Y:S05]  /*1170*/  BRA `(.L_x_18064) ;  /* 0x00000cc000007947 */ /* 0x000fea0003800000 */
.L_x_18060:
        /* <DEDUP_REMOVED lines=9> */
.L_x_18068:
[----:B------:R-:W2:Y:S02]  /*1210*/  LDG.E.U16 R0, [R4.64] ;  /* 0x0000002404007981 */ /* 0x000ea4000c1e1500 */
[----:B--2---:R-:W-:-:S06]  /*1220*/  HADD2.F32 R0, -RZ, R0.H0_H0 ;  /* 0x20000000ff007230 */ /* 0x004fcc0000004100 */
[----:B------:R-:W0:Y:S02]  /*1230*/  F2I.FTZ.TRUNC.NTZ R0, R0 ;  /* 0x0000000000007305 */ /* 0x000e24000021f100 */
[----:B0-----:R-:W-:Y:S01]  /*1240*/  PRMT R23, R0, 0x7610, R23 ;  /* 0x0000761000177816 */ /* 0x001fe20000000017 */
[----:B------:R-:W-:Y:S05]  /*1250*/  BRA `(.L_x_18064) ;  /* 0x00000be000007947 */ /* 0x000fea0003800000 */
.L_x_18067:
        /* <DEDUP_REMOVED lines=9> */
.L_x_18070:
[----:B------:R-:W2:Y:S02]  /*12f0*/  LDG.E.U16 R4, [R4.64] ;  /* 0x0000002404047981 */ /* 0x000ea4000c1e1500 */
[----:B--2---:R-:W-:-:S06]  /*1300*/  HADD2.F32 R0, -RZ, R4.H0_H0 ;  /* 0x20000004ff007230 */ /* 0x004fcc0000004100 */
[----:B------:R-:W0:Y:S02]  /*1310*/  F2I.FTZ.TRUNC.NTZ R0, R0 ;  /* 0x0000000000007305 */ /* 0x000e24000021f100 */
[----:B0-----:R-:W-:Y:S01]  /*1320*/  PRMT R23, R0, 0x7610, R23 ;  /* 0x0000761000177816 */ /* 0x001fe20000000017 */
[----:B------:R-:W-:Y:S05]  /*1330*/  BRA `(.L_x_18064) ;  /* 0x00000b0000007947 */ /* 0x000fea0003800000 */
.L_x_18069:
[----:B------:R-:W2:Y:S02]  /*1340*/  LDG.E.64 R4, [R4.64] ;  /* 0x0000002404047981 */ /* 0x000ea4000c1e1b00 */
[----:B--2---:R0:W2:Y:S01]  /*1350*/  F2I.F64.TRUNC R23, R4 ;  /* 0x0000000400177311 */ /* 0x0040a2000030d100 */
[----:B------:R-:W-:Y:S05]  /*1360*/  BRA `(.L_x_18064) ;  /* 0x00000ad000007947 */ /* 0x000fea0003800000 */
.L_x_18059:
        /* <DEDUP_REMOVED lines=12> */
.L_x_18073:
[----:B------:R-:W2:Y:S02]  /*1430*/  LDG.E.64 R4, [R4.64] ;  /* 0x0000002404047981 */ /* 0x000ea4000c1e1b00 */
[----:B--2---:R0:W2:Y:S01]  /*1440*/  F2I.F64.TRUNC R23, R4 ;  /* 0x0000000400177311 */ /* 0x0040a2000030d100 */
[----:B------:R-:W-:Y:S05]  /*1450*/  BRA `(.L_x_18064) ;  /* 0x000009e000007947 */ /* 0x000fea0003800000 */
.L_x_18072:
        /* <DEDUP_REMOVED lines=28> */
.L_x_18075:
        /* <DEDUP_REMOVED lines=15> */
.L_x_18074:
[----:B------:R-:W2:Y:S02]  /*1710*/  LDG.E.U16 R0, [R4.64] ;  /* 0x0000002404007981 */ /* 0x000ea4000c1e1500 */
[----:B--2---:R-:W-:-:S06]  /*1720*/  PRMT R0, RZ, 0x5410, R0 ;  /* 0x00005410ff007816 */ /* 0x004fcc0000000000 */
[----:B------:R-:W0:Y:S02]  /*1730*/  F2I.FTZ.TRUNC.NTZ R0, R0 ;  /* 0x0000000000007305 */ /* 0x000e24000021f100 */
[----:B0-----:R-:W-:Y:S01]  /*1740*/  PRMT R23, R0, 0x7610, R23 ;  /* 0x0000761000177816 */ /* 0x001fe20000000017 */
[----:B------:R-:W-:Y:S05]  /*1750*/  BRA `(.L_x_18064) ;  /* 0x000006e000007947 */ /* 0x000fea0003800000 */
.L_x_18071:
        /* <DEDUP_REMOVED lines=10> */
.L_x_18078:
        /* <DEDUP_REMOVED lines=21> */
.L_x_18082:
[----:B------:R-:W-:Y:S05]  /*1950*/  BSYNC B1 ;  /* 0x0000000000017941 */ /* 0x000fea0003800000 */
.L_x_18081:
[----:B------:R-:W-:Y:S01]  /*1960*/  LEA R5, R0, 0x3b800000, 0x17 ;  /* 0x3b80000000057811 */ /* 0x000fe200078eb8ff */
[----:B------:R-:W-:-:S05]  /*1970*/  IMAD.SHL.U32 R0, R3, 0x100000, RZ ;  /* 0x0010000003007824 */ /* 0x000fca00078e00ff */
[----:B------:R-:W-:Y:S02]  /*1980*/  LOP3.LUT R0, R5, R0, R6, 0xfe, !PT ;  /* 0x0000000005007212 */ /* 0x000fe400078efe06 */
.L_x_18080:
[----:B------:R-:W-:Y:S05]  /*1990*/  BSYNC B0 ;  /* 0x0000000000007941 */ /* 0x000fea0003800000 */
.L_x_18079:
[----:B------:R-:W0:Y:S02]  /*19a0*/  F2I.FTZ.TRUNC.NTZ R0, R0 ;  /* 0x0000000000007305 */ /* 0x000e24000021f100 */
[----:B0-----:R-:W-:Y:S01]  /*19b0*/  PRMT R23, R0, 0x7610, R23 ;  /* 0x0000761000177816 */ /* 0x001fe20000000017 */
[----:B------:R-:W-:Y:S05]  /*19c0*/  BRA `(.L_x_18064) ;  /* 0x0000047000007947 */ /* 0x000fea0003800000 */
.L_x_18077:
        /* <DEDUP_REMOVED lines=21> */
.L_x_18086:
[----:B------:R-:W-:Y:S05]  /*1b20*/  BSYNC B1 ;  /* 0x0000000000017941 */ /* 0x000fea0003800000 */
.L_x_18085:
[----:B------:R-:W-:Y:S01]  /*1b30*/  LEA R5, R0, 0x37800000, 0x17 ;  /* 0x3780000000057811 */ /* 0x000fe200078eb8ff */
[----:B------:R-:W-:-:S05]  /*1b40*/  IMAD.SHL.U32 R0, R3, 0x200000, RZ ;  /* 0x0020000003007824 */ /* 0x000fca00078e00ff */
[----:B------:R-:W-:Y:S02]  /*1b50*/  LOP3.LUT R0, R5, R0, R6, 0xfe, !PT ;  /* 0x0000000005007212 */ /* 0x000fe400078efe06 */
.L_x_18084:
[----:B------:R-:W-:Y:S05]  /*1b60*/  BSYNC B0 ;  /* 0x0000000000007941 */ /* 0x000fea0003800000 */
.L_x_18083:
[----:B------:R-:W0:Y:S02]  /*1b70*/  F2I.FTZ.TRUNC.NTZ R0, R0 ;  /* 0x0000000000007305 */ /* 0x000e24000021f100 */
[----:B0-----:R-:W-:Y:S01]  /*1b80*/  PRMT R23, R0, 0x7610, R23 ;  /* 0x0000761000177816 */ /* 0x001fe20000000017 */
[----:B------:R-:W-:Y:S05]  /*1b90*/  BRA `(.L_x_18064) ;  /* 0x000002a000007947 */ /* 0x000fea0003800000 */
.L_x_18076:
        /* <DEDUP_REMOVED lines=14> */
.L_x_18090:
[----:B------:R-:W-:Y:S05]  /*1c80*/  BSYNC B0 ;  /* 0x0000000000007941 */ /* 0x000fea0003800000 */
.L_x_18089:
[----:B------:R-:W0:Y:S02]  /*1c90*/  F2I.FTZ.TRUNC.NTZ R0, R0 ;  /* 0x0000000000007305 */ /* 0x000e24000021f100 */
[----:B0-----:R-:W-:Y:S01]  /*1ca0*/  PRMT R23, R0, 0x7610, R23 ;  /* 0x0000761000177816 */ /* 0x001fe20000000017 */
[----:B------:R-:W-:Y:S05]  /*1cb0*/  BRA `(.L_x_18064) ;  /* 0x0000018000007947 */ /* 0x000fea0003800000 */
.L_x_18063:
        /* <DEDUP_REMOVED lines=21> */
.L_x_18088:
[----:B------:R0:W5:Y:S01]  /*1e10*/  LDG.E.U16 R23, [R4.64] ;  /* 0x0000002404177981 */ /* 0x000162000c1e1500 */
[----:B------:R-:W-:Y:S05]  /*1e20*/  BRA `(.L_x_18064) ;  /* 0x0000001000007947 */ /* 0x000fea0003800000 */
.L_x_18087:
[----:B------:R0:W5:Y:S02]  /*1e30*/  LDG.E.U16 R23, [R4.64] ;  /* 0x0000002404177981 */ /* 0x000164000c1e1500 */
.L_x_18064:
[----:B------:R-:W3:Y:S02]  /*1e40*/  S2R R28, SR_TID.X ;  /* 0x00000000001c7919 */ /* 0x000ee40000002100 */
[----:B---3--:R-:W-:Y:S02]  /*1e50*/  IADD3 R28, R28, 0x80, RZ ;  /* 0x000000801c1c7810 */ /* 0x008fe40007ffe0ff */
.L_x_18026:
[----:B-1-3--:R-:W-:Y:S05]  /*1e60*/  BSYNC B6 ;  /* 0x0000000000067941 */ /* 0x00afea0003800000 */
.L_x_18025:
        /* <DEDUP_REMOVED lines=21> */
.L_x_18096:
[----:B------:R0:W5:Y:S01]  /*1fc0*/  LDG.E.U8 R19, [R4.64] ;  /* 0x0000002404137981 */ /* 0x000162000c1e1100 */
[----:B------:R-:W-:Y:S05]  /*1fd0*/  BRA `(.L_x_18098) ;  /* 0x00000d8000007947 */ /* 0x000fea0003800000 */
.L_x_18095:
        /* <DEDUP_REMOVED lines=8> */
.L_x_18100:
[----:B------:R0:W5:Y:S01]  /*2060*/  LDG.E.U16 R19, [R4.64] ;  /* 0x0000002404137981 */ /* 0x000162000c1e1500 */
[----:B------:R-:W-:Y:S05]  /*2070*/  BRA `(.L_x_18098) ;  /* 0x00000ce000007947 */ /* 0x000fea0003800000 */
.L_x_18099:
[----:B------:R0:W5:Y:S01]  /*2080*/  LDG.E.U16 R19, [R4.64] ;  /* 0x0000002404137981 */ /* 0x000162000c1e1500 */
[----:B------:R-:W-:Y:S05]  /*2090*/  BRA `(.L_x_18098) ;  /* 0x00000cc000007947 */ /* 0x000fea0003800000 */
.L_x_18094:
[----:B------:R-:W-:-:S13]  /*20a0*/  ISETP.GT.AND P0, PT, R0, 0x6, PT ;  /* 0x000000060000780c */ /* 0x000fda0003f04270 */
[----:B------:R-:W-:Y:S05]  /*20b0*/  @P0 BRA `(.L_x_18101) ;  /* 0x000000c000000947 */ /* 0x000fea0003800000 */
[----:B------:R-:W-:-:S13]  /*20c0*/  ISETP.NE.AND P0, PT, R0, 0x5, PT ;  /* 0x000000050000780c */ /* 0x000fda0003f05270 */
[----:B------:R-:W-:Y:S05]  /*20d0*/  @!P0 BRA `(.L_x_18102) ;  /* 0x0000005000008947 */ /* 0x000fea0003800000 */
[----:B------:R-:W-:-:S13]  /*20e0*/  ISETP.NE.AND P0, PT, R0, 0x6, PT ;  /* 0x000000060000780c */ /* 0x000fda0003f05270 */
[----:B------:R-:W-:Y:S05]  /*20f0*/  @P0 BRA `(.L_x_18097) ;  /* 0x00000ae000000947 */ /* 0x000fea0003800000 */
[----:B------:R-:W3:Y:S02]  /*2100*/  LDG.E R4, [R4.64] ;  /* 0x0000002404047981 */ /* 0x000ee4000c1e1900 */
[----:B---3--:R0:W1:Y:S01]  /*2110*/  F2I.FTZ.TRUNC.NTZ R19, R4 ;  /* 0x0000000400137305 */ /* 0x008062000021f100 */
[----:B------:R-:W-:Y:S05]  /*2120*/  BRA `(.L_x_18098) ;  /* 0x00000c3000007947 */ /* 0x000fea0003800000 */
.L_x_18102:
[----:B------:R-:W3:Y:S02]  /*2130*/  LDG.E.U16 R0, [R4.64] ;  /* 0x0000002404007981 */ /* 0x000ee4000c1e1500 */
[----:B---3--:R-:W-:-:S06]  /*2140*/  HADD2.F32 R0, -RZ, R0.H0_H0 ;  /* 0x20000000ff007230 */ /* 0x008fcc0000004100 */
[----:B------:R-:W0:Y:S02]  /*2150*/  F2I.FTZ.TRUNC.NTZ R0, R0 ;  /* 0x0000000000007305 */ /* 0x000e24000021f100 */
[----:B0-----:R-:W-:Y:S01]  /*2160*/  PRMT R19, R0, 0x7610, R19 ;  /* 0x0000761000137816 */ /* 0x001fe20000000013 */
[----:B------:R-:W-:Y:S05]  /*2170*/  BRA `(.L_x_18098) ;  /* 0x00000be000007947 */ /* 0x000fea0003800000 */
.L_x_18101:
[----:B------:R-:W-:-:S13]  /*2180*/  ISETP.NE.AND P0, PT, R0, 0x7, PT ;  /* 0x000000070000780c */ /* 0x000fda0003f05270 */
[----:B------:R-:W-:Y:S05]  /*2190*/  @!P0 BRA `(.L_x_18103) ;  /* 0x000000c000008947 */ /* 0x000fea0003800000 */
[----:B------:R-:W-:-:S13]  /*21a0*/  ISETP.NE.AND P0, PT, R0, 0x8, PT ;  /* 0x000000080000780c */ /* 0x000fda0003f05270 */
[----:B------:R-:W-:Y:S05]  /*21b0*/  @!P0 BRA `(.L_x_18104) ;  /* 0x0000005000008947 */ /* 0x000fea0003800000 */
[----:B------:R-:W-:-:S13]  /*21c0*/  ISETP.NE.AND P0, PT, R0, 0x9, PT ;  /* 0x000000090000780c */ /* 0x000fda0003f05270 */
[----:B------:R-:W-:Y:S05]  /*21d0*/  @P0 BRA `(.L_x_18097) ;  /* 0x00000a0000000947 */ /* 0x000fea0003800000 */
[----:B------:R-:W3:Y:S02]  /*21e0*/  LDG.E R4, [R4.64] ;  /* 0x0000002404047981 */ /* 0x000ee4000c1e1900 */
[----:B---3--:R0:W1:Y:S01]  /*21f0*/  F2I.FTZ.TRUNC.NTZ R19, R4 ;  /* 0x0000000400137305 */ /* 0x008062000021f100 */
[----:B------:R-:W-:Y:S05]  /*2200*/  BRA `(.L_x_18098) ;  /* 0x00000b5000007947 */ /* 0x000fea0003800000 */
.L_x_18104:
[----:B------:R-:W3:Y:S02]  /*2210*/  LDG.E.U16 R4, [R4.64] ;  /* 0x0000002404047981 */ /* 0x000ee4000c1e1500 */
[----:B---3--:R-:W-:-:S06]  /*2220*/  HADD2.F32 R0, -RZ, R4.H0_H0 ;  /* 0x20000004ff007230 */ /* 0x008fcc0000004100 */
[----:B------:R-:W0:Y:S02]  /*2230*/  F2I.FTZ.TRUNC.NTZ R0, R0 ;  /* 0x0000000000007305 */ /* 0x000e24000021f100 */
[----:B0-----:R-:W-:Y:S01]  /*2240*/  PRMT R19, R0, 0x7610, R19 ;  /* 0x0000761000137816 */ /* 0x001fe20000000013 */
[----:B------:R-:W-:Y:S05]  /*2250*/  BRA `(.L_x_18098) ;  /* 0x00000b0000007947 */ /* 0x000fea0003800000 */
.L_x_18103:
[----:B------:R-:W3:Y:S02]  /*2260*/  LDG.E.64 R4, [R4.64] ;  /* 0x0000002404047981 */ /* 0x000ee4000c1e1b00 */
[----:B---3--:R0:W1:Y:S01]  /*2270*/  F2I.F64.TRUNC R19, R4 ;  /* 0x0000000400137311 */ /* 0x008062000030d100 */
[----:B------:R-:W-:Y:S05]  /*2280*/  BRA `(.L_x_18098) ;  /* 0x00000ad000007947 */ /* 0x000fea0003800000 */
.L_x_18093:
        /* <DEDUP_REMOVED lines=12> */
.L_x_18107:
[----:B------:R-:W3:Y:S02]  /*2350*/  LDG.E.64 R4, [R4.64] ;  /* 0x0000002404047981 */ /* 0x000ee4000c1e1b00 */
[----:B---3--:R0:W1:Y:S01]  /*2360*/  F2I.F64.TRUNC R19, R4 ;  /* 0x0000000400137311 */ /* 0x008062000030d100 */
[----:B------:R-:W-:Y:S05]  /*2370*/  BRA `(.L_x_18098) ;  /* 0x000009e000007947 */ /* 0x000fea0003800000 */
.L_x_18106:
        /* <DEDUP_REMOVED lines=28> */
.L_x_18109:
        /* <DEDUP_REMOVED lines=15> */
.L_x_18108:
[----:B------:R-:W3:Y:S02]  /*2630*/  LDG.E.U16 R0, [R4.64] ;  /* 0x0000002404007981 */ /* 0x000ee4000c1e1500 */
[----:B---3--:R-:W-:-:S06]  /*2640*/  PRMT R0, RZ, 0x5410, R0 ;  /* 0x00005410ff007816 */ /* 0x008fcc0000000000 */
[----:B------:R-:W0:Y:S02]  /*2650*/  F2I.FTZ.TRUNC.NTZ R0, R0 ;  /* 0x0000000000007305 */ /* 0x000e24000021f100 */
[----:B0-----:R-:W-:Y:S01]  /*2660*/  PRMT R19, R0, 0x7610, R19 ;  /* 0x0000761000137816 */ /* 0x001fe20000000013 */
[----:B------:R-:W-:Y:S05]  /*2670*/  BRA `(.L_x_18098) ;  /* 0x000006e000007947 */ /* 0x000fea0003800000 */
.L_x_18105:
        /* <DEDUP_REMOVED lines=10> */
.L_x_18112:
        /* <DEDUP_REMOVED lines=21> */
.L_x_18116:
[----:B------:R-:W-:Y:S05]  /*2870*/  BSYNC B1 ;  /* 0x0000000000017941 */ /* 0x000fea0003800000 */
.L_x_18115:
[----:B------:R-:W-:Y:S01]  /*2880*/  LEA R5, R0, 0x3b800000, 0x17 ;  /* 0x3b80000000057811 */ /* 0x000fe200078eb8ff */
[----:B------:R-:W-:-:S05]  /*2890*/  IMAD.SHL.U32 R0, R3, 0x100000, RZ ;  /* 0x0010000003007824 */ /* 0x000fca00078e00ff */
[----:B------:R-:W-:Y:S02]  /*28a0*/  LOP3.LUT R0, R5, R0, R6, 0xfe, !PT ;  /* 0x0000000005007212 */ /* 0x000fe400078efe06 */
.L_x_18114:
[----:B------:R-:W-:Y:S05]  /*28b0*/  BSYNC B0 ;  /* 0x0000000000007941 */ /* 0x000fea0003800000 */
.L_x_18113:
[----:B------:R-:W0:Y:S02]  /*28c0*/  F2I.FTZ.TRUNC.NTZ R0, R0 ;  /* 0x0000000000007305 */ /* 0x000e24000021f100 */
[----:B0-----:R-:W-:Y:S01]  /*28d0*/  PRMT R19, R0, 0x7610, R19 ;  /* 0x0000761000137816 */ /* 0x001fe20000000013 */
[----:B------:R-:W-:Y:S05]  /*28e0*/  BRA `(.L_x_18098) ;  /* 0x0000047000007947 */ /* 0x000fea0003800000 */
.L_x_18111:
        /* <DEDUP_REMOVED lines=21> */
.L_x_18120:
[----:B------:R-:W-:Y:S05]  /*2a40*/  BSYNC B1 ;  /* 0x0000000000017941 */ /* 0x000fea0003800000 */
.L_x_18119:
[----:B------:R-:W-:Y:S01]  /*2a50*/  LEA R5, R0, 0x37800000, 0x17 ;  /* 0x3780000000057811 */ /* 0x000fe200078eb8ff */
[----:B------:R-:W-:-:S05]  /*2a60*/  IMAD.SHL.U32 R0, R3, 0x200000, RZ ;  /* 0x0020000003007824 */ /* 0x000fca00078e00ff */
[----:B------:R-:W-:Y:S02]  /*2a70*/  LOP3.LUT R0, R5, R0, R6, 0xfe, !PT ;  /* 0x0000000005007212 */ /* 0x000fe400078efe06 */
.L_x_18118:
[----:B------:R-:W-:Y:S05]  /*2a80*/  BSYNC B0 ;  /* 0x0000000000007941 */ /* 0x000fea0003800000 */
.L_x_18117:
[----:B------:R-:W0:Y:S02]  /*2a90*/  F2I.FTZ.TRUNC.NTZ R0, R0 ;  /* 0x0000000000007305 */ /* 0x000e24000021f100 */
[----:B0-----:R-:W-:Y:S01]  /*2aa0*/  PRMT R19, R0, 0x7610, R19 ;  /* 0x0000761000137816 */ /* 0x001fe20000000013 */
[----:B------:R-:W-:Y:S05]  /*2ab0*/  BRA `(.L_x_18098) ;  /* 0x000002a000007947 */ /* 0x000fea0003800000 */
.L_x_18110:
        /* <DEDUP_REMOVED lines=14> */
.L_x_18124:
[----:B------:R-:W-:Y:S05]  /*2ba0*/  BSYNC B0 ;  /* 0x0000000000007941 */ /* 0x000fea0003800000 */
.L_x_18123:
[----:B------:R-:W0:Y:S02]  /*2bb0*/  F2I.FTZ.TRUNC.NTZ R0, R0 ;  /* 0x0000000000007305 */ /* 0x000e24000021f100 */
[----:B0-----:R-:W-:Y:S01]  /*2bc0*/  PRMT R19, R0, 0x7610, R19 ;  /* 0x0000761000137816 */ /* 0x001fe20000000013 */
[----:B------:R-:W-:Y:S05]  /*2bd0*/  BRA `(.L_x_18098) ;  /* 0x0000018000007947 */ /* 0x000fea0003800000 */
.L_x_18097:
        /* <DEDUP_REMOVED lines=19> */
[----:B------:R-:W-:Y:S01]  /*2d10*/  PRMT R19, RZ, 0x7610, R19 ;  /* 0x00007610ff137816 */ /* 0x000fe20000000013 */
[----:B------:R-:W-:Y:S05]  /*2d20*/  BRA `(.L_x_18098) ;  /* 0x0000003000007947 */ /* 0x000fea0003800000 */
.L_x_18122:
[----:B------:R0:W5:Y:S01]  /*2d30*/  LDG.E.U16 R19, [R4.64] ;  /* 0x0000002404137981 */ /* 0x000162000c1e1500 */
[----:B------:R-:W-:Y:S05]  /*2d40*/  BRA `(.L_x_18098) ;  /* 0x0000001000007947 */ /* 0x000fea0003800000 */
.L_x_18121:
[----:B------:R0:W5:Y:S02]  /*2d50*/  LDG.E.U16 R19, [R4.64] ;  /* 0x0000002404137981 */ /* 0x000164000c1e1500 */
.L_x_18098:
        /* <DEDUP_REMOVED lines=16> */
.L_x_18128:
[----:B------:R0:W5:Y:S01]  /*2e60*/  LDG.E.U8 R24, [R4.64] ;  /* 0x0000002404187981 */ /* 0x000162000c1e1100 */
[----:B------:R-:W-:Y:S05]  /*2e70*/  BRA `(.L_x_18130) ;  /* 0x00000d8000007947 */ /* 0x000fea0003800000 */
.L_x_18127:
        /* <DEDUP_REMOVED lines=8> */
.L_x_18132:
[----:B------:R0:W5:Y:S01]  /*2f00*/  LDG.E.U16 R24, [R4.64] ;  /* 0x0000002404187981 */ /* 0x000162000c1e1500 */
[----:B------:R-:W-:Y:S05]  /*2f10*/  BRA `(.L_x_18130) ;  /* 0x00000ce000007947 */ /* 0x000fea0003800000 */
.L_x_18131:
[----:B------:R0:W5:Y:S01]  /*2f20*/  LDG.E.U16 R24, [R4.64] ;  /* 0x0000002404187981 */ /* 0x000162000c1e1500 */
[----:B------:R-:W-:Y:S05]  /*2f30*/  BRA `(.L_x_18130) ;  /* 0x00000cc000007947 */ /* 0x000fea0003800000 */
.L_x_18126:
        /* <DEDUP_REMOVED lines=9> */
.L_x_18134:
[----:B------:R-:W3:Y:S02]  /*2fd0*/  LDG.E.U16 R0, [R4.64] ;  /* 0x0000002404007981 */ /* 0x000ee4000c1e1500 */
[----:B---3--:R-:W-:-:S06]  /*2fe0*/  HADD2.F32 R0, -RZ, R0.H0_H0 ;  /* 0x20000000ff007230 */ /* 0x008fcc0000004100 */
[----:B------:R-:W0:Y:S02]  /*2ff0*/  F2I.FTZ.TRUNC.NTZ R0, R0 ;  /* 0x0000000000007305 */ /* 0x000e24000021f100 */
[----:B0-----:R-:W-:Y:S01]  /*3000*/  PRMT R24, R0, 0x7610, R24 ;  /* 0x0000761000187816 */ /* 0x001fe20000000018 */
[----:B------:R-:W-:Y:S05]  /*3010*/  BRA `(.L_x_18130) ;  /* 0x00000be000007947 */ /* 0x000fea0003800000 */
.L_x_18133:
        /* <DEDUP_REMOVED lines=9> */
.L_x_18136:
[----:B------:R-:W3:Y:S02]  /*30b0*/  LDG.E.U16 R4, [R4.64] ;  /* 0x0000002404047981 */ /* 0x000ee4000c1e1500 */
[----:B---3--:R-:W-:-:S06]  /*30c0*/  HADD2.F32 R0, -RZ, R4.H0_H0 ;  /* 0x20000004ff007230 */ /* 0x008fcc0000004100 */
[----:B------:R-:W0:Y:S02]  /*30d0*/  F2I.FTZ.TRUNC.NTZ R0, R0 ;  /* 0x0000000000007305 */ /* 0x000e24000021f100 */
[----:B0-----:R-:W-:Y:S01]  /*30e0*/  PRMT R24, R0, 0x7610, R24 ;  /* 0x0000761000187816 */ /* 0x001fe20000000018 */
[----:B------:R-:W-:Y:S05]  /*30f0*/  BRA `(.L_x_18130) ;  /* 0x00000b0000007947 */ /* 0x000fea0003800000 */
.L_x_18135:
[----:B------:R-:W3:Y:S02]  /*3100*/  LDG.E.64 R4, [R4.64] ;  /* 0x0000002404047981 */ /* 0x000ee4000c1e1b00 */
[----:B---3--:R0:W3:Y:S01]  /*3110*/  F2I.F64.TRUNC R24, R4 ;  /* 0x0000000400187311 */ /* 0x0080e2000030d100 */
[----:B------:R-:W-:Y:S05]  /*3120*/  BRA `(.L_x_18130) ;  /* 0x00000ad000007947 */ /* 0x000fea0003800000 */
.L_x_18125:
        /* <DEDUP_REMOVED lines=12> */
.L_x_18139:
[----:B------:R-:W3:Y:S02]  /*31f0*/  LDG.E.64 R4, [R4.64] ;  /* 0x0000002404047981 */ /* 0x000ee4000c1e1b00 */
[----:B---3--:R0:W3:Y:S01]  /*3200*/  F2I.F64.TRUNC R24, R4 ;  /* 0x0000000400187311 */ /* 0x0080e2000030d100 */
[----:B------:R-:W-:Y:S05]  /*3210*/  BRA `(.L_x_18130) ;  /* 0x000009e000007947 */ /* 0x000fea0003800000 */
.L_x_18138:
        /* <DEDUP_REMOVED lines=28> */
.L_x_18141:
        /* <DEDUP_REMOVED lines=15> */
.L_x_18140:
[----:B------:R-:W3:Y:S02]  /*34d0*/  LDG.E.U16 R0, [R4.64] ;  /* 0x0000002404007981 */ /* 0x000ee4000c1e1500 */
[----:B---3--:R-:W-:-:S06]  /*34e0*/  PRMT R0, RZ, 0x5410, R0 ;  /* 0x00005410ff007816 */ /* 0x008fcc0000000000 */
[----:B------:R-:W0:Y:S02]  /*34f0*/  F2I.FTZ.TRUNC.NTZ R0, R0 ;  /* 0x0000000000007305 */ /* 0x000e24000021f100 */
[----:B0-----:R-:W-:Y:S01]  /*3500*/  PRMT R24, R0, 0x7610, R24 ;  /* 0x0000761000187816 */ /* 0x001fe20000000018 */
[----:B------:R-:W-:Y:S05]  /*3510*/  BRA `(.L_x_18130) ;  /* 0x000006e000007947 */ /* 0x000fea0003800000 */
.L_x_18137:
        /* <DEDUP_REMOVED lines=10> */
.L_x_18144:
        /* <DEDUP_REMOVED lines=21> */
.L_x_18148:
[----:B------:R-:W-:Y:S05]  /*3710*/  BSYNC B1 ;  /* 0x0000000000017941 */ /* 0x000fea0003800000 */
.L_x_18147:
[----:B------:R-:W-:Y:S01]  /*3720*/  LEA R5, R0, 0x3b800000, 0x17 ;  /* 0x3b80000000057811 */ /* 0x000fe200078eb8ff */
[----:B------:R-:W-:-:S05]  /*3730*/  IMAD.SHL.U32 R0, R3, 0x100000, RZ ;  /* 0x0010000003007824 */ /* 0x000fca00078e00ff */
[----:B------:R-:W-:Y:S02]  /*3740*/  LOP3.LUT R0, R5, R0, R6, 0xfe, !PT ;  /* 0x0000000005007212 */ /* 0x000fe400078efe06 */
.L_x_18146:
[----:B------:R-:W-:Y:S05]  /*3750*/  BSYNC B0 ;  /* 0x0000000000007941 */ /* 0x000fea0003800000 */
.L_x_18145:
[----:B------:R-:W0:Y:S02]  /*3760*/  F2I.FTZ.TRUNC.NTZ R0, R0 ;  /* 0x0000000000007305 */ /* 0x000e24000021f100 */
[----:B0-----:R-:W-:Y:S01]  /*3770*/  PRMT R24, R0, 0x7610, R24 ;  /* 0x0000761000187816 */ /* 0x001fe20000000018 */
[----:B------:R-:W-:Y:S05]  /*3780*/  BRA `(.L_x_18130) ;  /* 0x0000047000007947 */ /* 0x000fea0003800000 */
.L_x_18143:
        /* <DEDUP_REMOVED lines=21> */
.L_x_18152:
[----:B------:R-:W-:Y:S05]  /*38e0*/  BSYNC B1 ;  /* 0x0000000000017941 */ /* 0x000fea0003800000 */
.L_x_18151:
[----:B------:R-:W-:Y:S01]  /*38f0*/  LEA R5, R0, 0x37800000, 0x17 ;  /* 0x3780000000057811 */ /* 0x000fe200078eb8ff */
[----:B------:R-:W-:-:S05]  /*3900*/  IMAD.SHL.U32 R0, R3, 0x200000, RZ ;  /* 0x0020000003007824 */ /* 0x000fca00078e00ff */
[----:B------:R-:W-:Y:S02]  /*3910*/  LOP3.LUT R0, R5, R0, R6, 0xfe, !PT ;  /* 0x0000000005007212 */ /* 0x000fe400078efe06 */
.L_x_18150:
[----:B------:R-:W-:Y:S05]  /*3920*/  BSYNC B0 ;  /* 0x0000000000007941 */ /* 0x000fea0003800000 */
.L_x_18149:
[----:B------:R-:W0:Y:S02]  /*3930*/  F2I.FTZ.TRUNC.NTZ R0, R0 ;  /* 0x0000000000007305 */ /* 0x000e24000021f100 */
[----:B0-----:R-:W-:Y:S01]  /*3940*/  PRMT R24, R0, 0x7610, R24 ;  /* 0x0000761000187816 */ /* 0x001fe20000000018 */
[----:B------:R-:W-:Y:S05]  /*3950*/  BRA `(.L_x_18130) ;  /* 0x000002a000007947 */ /* 0x000fea0003800000 */
.L_x_18142:
        /* <DEDUP_REMOVED lines=14> */
.L_x_18156:
[----:B------:R-:W-:Y:S05]  /*3a40*/  BSYNC B0 ;  /* 0x0000000000007941 */ /* 0x000fea0003800000 */
.L_x_18155:
[----:B------:R-:W0:Y:S02]  /*3a50*/  F2I.FTZ.TRUNC.NTZ R0, R0 ;  /* 0x0000000000007305 */ /* 0x000e24000021f100 */
[----:B0-----:R-:W-:Y:S01]  /*3a60*/  PRMT R24, R0, 0x7610, R24 ;  /* 0x0000761000187816 */ /* 0x001fe20000000018 */
[----:B------:R-:W-:Y:S05]  /*3a70*/  BRA `(.L_x_18130) ;  /* 0x0000018000007947 */ /* 0x000fea0003800000 */
.L_x_18129:
        /* <DEDUP_REMOVED lines=19> */
[----:B------:R-:W-:Y:S01]  /*3bb0*/  PRMT R24, RZ, 0x7610, R24 ;  /* 0x00007610ff187816 */ /* 0x000fe20000000018 */
[----:B------:R-:W-:Y:S05]  /*3bc0*/  BRA `(.L_x_18130) ;  /* 0x0000003000007947 */ /* 0x000fea0003800000 */
.L_x_18154:
[----:B------:R0:W5:Y:S01]  /*3bd0*/  LDG.E.U16 R24, [R4.64] ;  /* 0x0000002404187981 */ /* 0x000162000c1e1500 */
[----:B------:R-:W-:Y:S05]  /*3be0*/  BRA `(.L_x_18130) ;  /* 0x0000001000007947 */ /* 0x000fea0003800000 */
.L_x_18153:
[----:B------:R0:W5:Y:S02]  /*3bf0*/  LDG.E.U16 R24, [R4.64] ;  /* 0x0000002404187981 */ /* 0x000164000c1e1500 */
.L_x_18130:
[----:B------:R-:W-:-:S03]  /*3c00*/  IADD3 R28, R28, 0x80, RZ ;  /* 0x000000801c1c7810 */ /* 0x000fc60007ffe0ff */
.L_x_18092:
[----:B------:R-:W-:Y:S05]  /*3c10*/  BSYNC B6 ;  /* 0x0000000000067941 */ /* 0x000fea0003800000 */
.L_x_18091:
        /* <DEDUP_REMOVED lines=23> */
.L_x_18162:
[----:B------:R0:W5:Y:S01]  /*3d90*/  LDG.E.U8 R26, [R4.64] ;  /* 0x00000024041a7981 */ /* 0x000162000c1e1100 */
[----:B------:R-:W-:Y:S05]  /*3da0*/  BRA `(.L_x_18164) ;  /* 0x00000d8000007947 */ /* 0x000fea0003800000 */
.L_x_18161:
        /* <DEDUP_REMOVED lines=8> */
.L_x_18166:
[----:B------:R0:W5:Y:S01]  /*3e30*/  LDG.E.U16 R26, [R4.64] ;  /* 0x00000024041a7981 */ /* 0x000162000c1e1500 */
[----:B------:R-:W-:Y:S05]  /*3e40*/  BRA `(.L_x_18164) ;  /* 0x00000ce000007947 */ /* 0x000fea0003800000 */
.L_x_18165:
[----:B------:R0:W5:Y:S01]  /*3e50*/  LDG.E.U16 R26, [R4.64] ;  /* 0x00000024041a7981 */ /* 0x000162000c1e1500 */
[----:B------:R-:W-:Y:S05]  /*3e60*/  BRA `(.L_x_18164) ;  /* 0x00000cc000007947 */ /* 0x000fea0003800000 */
.L_x_18160:
[----:B------:R-:W-:-:S13]  /*3e70*/  ISETP.GT.AND P0, PT, R0, 0x6, PT ;  /* 0x000000060000780c */ /* 0x000fda0003f04270 */
[----:B------:R-:W-:Y:S05]  /*3e80*/  @P0 BRA `(.L_x_18167) ;  /* 0x000000c000000947 */ /* 0x000fea0003800000 */
[----:B------:R-:W-:-:S13]  /*3e90*/  ISETP.NE.AND P0, PT, R0, 0x5, PT ;  /* 0x000000050000780c */ /* 0x000fda0003f05270 */
[----:B------:R-:W-:Y:S05]  /*3ea0*/  @!P0 BRA `(.L_x_18168) ;  /* 0x0000005000008947 */ /* 0x000fea0003800000 */
[----:B------:R-:W-:-:S13]  /*3eb0*/  ISETP.NE.AND P0, PT, R0, 0x6, PT ;  /* 0x000000060000780c */ /* 0x000fda0003f05270 */
[----:B------:R-:W-:Y:S05]  /*3ec0*/  @P0 BRA `(.L_x_18163) ;  /* 0x00000ae000000947 */ /* 0x000fea0003800000 */
[----:B------:R-:W4:Y:S02]  /*3ed0*/  LDG.E R4, [R4.64] ;  /* 0x0000002404047981 */ /* 0x000f24000c1e1900 */
[----:B----4-:R0:W4:Y:S01]  /*3ee0*/  F2I.FTZ.TRUNC.NTZ R26, R4 ;  /* 0x00000004001a7305 */ /* 0x010122000021f100 */
[----:B------:R-:W-:Y:S05]  /*3ef0*/  BRA `(.L_x_18164) ;  /* 0x00000c3000007947 */ /* 0x000fea0003800000 */
.L_x_18168:
[----:B------:R-:W4:Y:S02]  /*3f00*/  LDG.E.U16 R0, [R4.64] ;  /* 0x0000002404007981 */ /* 0x000f24000c1e1500 */
[----:B----4-:R-:W-:-:S06]  /*3f10*/  HADD2.F32 R0, -RZ, R0.H0_H0 ;  /* 0x20000000ff007230 */ /* 0x010fcc0000004100 */
[----:B------:R-:W0:Y:S02]  /*3f20*/  F2I.FTZ.TRUNC.NTZ R0, R0 ;  /* 0x0000000000007305 */ /* 0x000e24000021f100 */
[----:B0-----:R-:W-:Y:S01]  /*3f30*/  PRMT R26, R0, 0x7610, R26 ;  /* 0x00007610001a7816 */ /* 0x001fe2000000001a */
[----:B------:R-:W-:Y:S05]  /*3f40*/  BRA `(.L_x_18164) ;  /* 0x00000be000007947 */ /* 0x000fea0003800000 */
.L_x_18167:
[----:B------:R-:W-:-:S13]  /*3f50*/  ISETP.NE.AND P0, PT, R0, 0x7, PT ;  /* 0x000000070000780c */ /* 0x000fda0003f05270 */
[----:B------:R-:W-:Y:S05]  /*3f60*/  @!P0 BRA `(.L_x_18169) ;  /* 0x000000c000008947 */ /* 0x000fea0003800000 */
[----:B------:R-:W-:-:S13]  /*3f70*/  ISETP.NE.AND P0, PT, R0, 0x8, PT ;  /* 0x000000080000780c */ /* 0x000fda0003f05270 */
[----:B------:R-:W-:Y:S05]  /*3f80*/  @!P0 BRA `(.L_x_18170) ;  /* 0x0000005000008947 */ /* 0x000fea0003800000 */
[----:B------:R-:W-:-:S13]  /*3f90*/  ISETP.NE.AND P0, PT, R0, 0x9, PT ;  /* 0x000000090000780c */ /* 0x000fda0003f05270 */
[----:B------:R-:W-:Y:S05]  /*3fa0*/  @P0 BRA `(.L_x_18163) ;  /* 0x00000a0000000947 */ /* 0x000fea0003800000 */
[----:B------:R-:W4:Y:S02]  /*3fb0*/  LDG.E R4, [R4.64] ;  /* 0x0000002404047981 */ /* 0x000f24000c1e1900 */
[----:B----4-:R0:W4:Y:S01]  /*3fc0*/  F2I.FTZ.TRUNC.NTZ R26, R4 ;  /* 0x00000004001a7305 */ /* 0x010122000021f100 */
[----:B------:R-:W-:Y:S05]  /*3fd0*/  BRA `(.L_x_18164) ;  /* 0x00000b5000007947 */ /* 0x000fea0003800000 */
.L_x_18170:
[----:B------:R-:W4:Y:S02]  /*3fe0*/  LDG.E.U16 R4, [R4.64] ;  /* 0x0000002404047981 */ /* 0x000f24000c1e1500 */
[----:B----4-:R-:W-:-:S06]  /*3ff0*/  HADD2.F32 R0, -RZ, R4.H0_H0 ;  /* 0x20000004ff007230 */ /* 0x010fcc0000004100 */
[----:B------:R-:W0:Y:S02]  /*4000*/  F2I.FTZ.TRUNC.NTZ R0, R0 ;  /* 0x0000000000007305 */ /* 0x000e24000021f100 */
[----:B0-----:R-:W-:Y:S01]  /*4010*/  PRMT R26, R0, 0x7610, R26 ;  /* 0x00007610001a7816 */ /* 0x001fe2000000001a */
[----:B------:R-:W-:Y:S05]  /*4020*/  BRA `(.L_x_18164) ;  /* 0x00000b0000007947 */ /* 0x000fea0003800000 */
.L_x_18169:
[----:B------:R-:W4:Y:S02]  /*4030*/  LDG.E.64 R4, [R4.64] ;  /* 0x0000002404047981 */ /* 0x000f24000c1e1b00 */
[----:B----4-:R0:W4:Y:S01]  /*4040*/  F2I.F64.TRUNC R26, R4 ;  /* 0x00000004001a7311 */ /* 0x010122000030d100 */
[----:B------:R-:W-:Y:S05]  /*4050*/  BRA `(.L_x_18164) ;  /* 0x00000ad000007947 */ /* 0x000fea0003800000 */
.L_x_18159:
        /* <DEDUP_REMOVED lines=10> */
[----:B------:R-:W-:Y:S01]  /*4100*/  SEL R26, RZ, 0x1, !P0 ;  /* 0x00000001ff1a7807 */ /* 0x000fe20004000000 */
[----:B------:R-:W-:Y:S05]  /*4110*/  BRA `(.L_x_18164) ;  /* 0x00000a1000007947 */ /* 0x000fea0003800000 */
.L_x_18173:
[----:B------:R-:W4:Y:S02]  /*4120*/  LDG.E.64 R4, [R4.64] ;  /* 0x0000002404047981 */ /* 0x000f24000c1e1b00 */
[----:B----4-:R0:W4:Y:S01]  /*4130*/  F2I.F64.TRUNC R26, R4 ;  /* 0x00000004001a7311 */ /* 0x010122000030d100 */
[----:B------:R-:W-:Y:S05]  /*4140*/  BRA `(.L_x_18164) ;  /* 0x000009e000007947 */ /* 0x000fea0003800000 */
.L_x_18172:
        /* <DEDUP_REMOVED lines=28> */
.L_x_18175:
        /* <DEDUP_REMOVED lines=15> */
.L_x_18174:
[----:B------:R-:W4:Y:S02]  /*4400*/  LDG.E.U16 R0, [R4.64] ;  /* 0x0000002404007981 */ /* 0x000f24000c1e1500 */
[----:B----4-:R-:W-:-:S06]  /*4410*/  PRMT R0, RZ, 0x5410, R0 ;  /* 0x00005410ff007816 */ /* 0x010fcc0000000000 */
[----:B------:R-:W0:Y:S02]  /*4420*/  F2I.FTZ.TRUNC.NTZ R0, R0 ;  /* 0x0000000000007305 */ /* 0x000e24000021f100 */
[----:B0-----:R-:W-:Y:S01]  /*4430*/  PRMT R26, R0, 0x7610, R26 ;  /* 0x00007610001a7816 */ /* 0x001fe2000000001a */
[----:B------:R-:W-:Y:S05]  /*4440*/  BRA `(.L_x_18164) ;  /* 0x000006e000007947 */ /* 0x000fea0003800000 */
.L_x_18171:
        /* <DEDUP_REMOVED lines=10> */
.L_x_18178:
        /* <DEDUP_REMOVED lines=21> */
.L_x_18182:
[----:B------:R-:W-:Y:S05]  /*4640*/  BSYNC B1 ;  /* 0x0000000000017941 */ /* 0x000fea0003800000 */
.L_x_18181:
[----:B------:R-:W-:Y:S01]  /*4650*/  LEA R5, R0, 0x3b800000, 0x17 ;  /* 0x3b80000000057811 */ /* 0x000fe200078eb8ff */
[----:B------:R-:W-:-:S05]  /*4660*/  IMAD.SHL.U32 R0, R3, 0x100000, RZ ;  /* 0x0010000003007824 */ /* 0x000fca00078e00ff */
[----:B------:R-:W-:Y:S02]  /*4670*/  LOP3.LUT R0, R5, R0, R6, 0xfe, !PT ;  /* 0x0000000005007212 */ /* 0x000fe400078efe06 */
.L_x_18180:
[----:B------:R-:W-:Y:S05]  /*4680*/  BSYNC B0 ;  /* 0x0000000000007941 */ /* 0x000fea0003800000 */
.L_x_18179:
[----:B------:R-:W0:Y:S02]  /*4690*/  F2I.FTZ.TRUNC.NTZ R0, R0 ;  /* 0x0000000000007305 */ /* 0x000e24000021f100 */
[----:B0-----:R-:W-:Y:S01]  /*46a0*/  PRMT R26, R0, 0x7610, R26 ;  /* 0x00007610001a7816 */ /* 0x001fe2000000001a */
[----:B------:R-:W-:Y:S05]  /*46b0*/  BRA `(.L_x_18164) ;  /* 0x0000047000007947 */ /* 0x000fea0003800000 */
.L_x_18177:
        /* <DEDUP_REMOVED lines=21> */
.L_x_18186:
[----:B------:R-:W-:Y:S05]  /*4810*/  BSYNC B1 ;  /* 0x0000000000017941 */ /* 0x000fea0003800000 */
.L_x_18185:
[----:B------:R-:W-:Y:S01]  /*4820*/  LEA R5, R0, 0x37800000, 0x17 ;  /* 0x3780000000057811 */ /* 0x000fe200078eb8ff */
[----:B------:R-:W-:-:S05]  /*4830*/  IMAD.SHL.U32 R0, R3, 0x200000, RZ ;  /* 0x0020000003007824 */ /* 0x000fca00078e00ff */
[----:B------:R-:W-:Y:S02]  /*4840*/  LOP3.LUT R0, R5, R0, R6, 0xfe, !PT ;  /* 0x0000000005007212 */ /* 0x000fe400078efe06 */
.L_x_18184:
[----:B------:R-:W-:Y:S05]  /*4850*/  BSYNC B0 ;  /* 0x0000000000007941 */ /* 0x000fea0003800000 */
.L_x_18183:
[----:B------:R-:W0:Y:S02]  /*4860*/  F2I.FTZ.TRUNC.NTZ R0, R0 ;  /* 0x0000000000007305 */ /* 0x000e24000021f100 */
[----:B0-----:R-:W-:Y:S01]  /*4870*/  PRMT R26, R0, 0x7610, R26 ;  /* 0x00007610001a7816 */ /* 0x001fe2000000001a */
[----:B------:R-:W-:Y:S05]  /*4880*/  BRA `(.L_x_18164) ;  /* 0x000002a000007947 */ /* 0x000fea0003800000 */
.L_x_18176:
        /* <DEDUP_REMOVED lines=14> */
.L_x_18190:
[----:B------:R-:W-:Y:S05]  /*4970*/  BSYNC B0 ;  /* 0x0000000000007941 */ /* 0x000fea0003800000 */
.L_x_18189:
[----:B------:R-:W0:Y:S02]  /*4980*/  F2I.FTZ.TRUNC.NTZ R0, R0 ;  /* 0x0000000000007305 */ /* 0x000e24000021f100 */
[----:B0-----:R-:W-:Y:S01]  /*4990*/  PRMT R26, R0, 0x7610, R26 ;  /* 0x00007610001a7816 */ /* 0x001fe2000000001a */
[----:B------:R-:W-:Y:S05]  /*49a0*/  BRA `(.L_x_18164) ;  /* 0x0000018000007947 */ /* 0x000fea0003800000 */
.L_x_18163:
        /* <DEDUP_REMOVED lines=19> */
[----:B------:R-:W-:Y:S01]  /*4ae0*/  PRMT R26, RZ, 0x7610, R26 ;  /* 0x00007610ff1a7816 */ /* 0x000fe2000000001a */
[----:B------:R-:W-:Y:S05]  /*4af0*/  BRA `(.L_x_18164) ;  /* 0x0000003000007947 */ /* 0x000fea0003800000 */
.L_x_18188:
[----:B------:R0:W5:Y:S01]  /*4b00*/  LDG.E.U16 R26, [R4.64] ;  /* 0x00000024041a7981 */ /* 0x000162000c1e1500 */
[----:B------:R-:W-:Y:S05]  /*4b10*/  BRA `(.L_x_18164) ;  /* 0x0000001000007947 */ /* 0x000fea0003800000 */
.L_x_18187:
[----:B------:R0:W5:Y:S02]  /*4b20*/  LDG.E.U16 R26, [R4.64] ;  /* 0x00000024041a7981 */ /* 0x000164000c1e1500 */
.L_x_18164:
        /* <DEDUP_REMOVED lines=16> */
.L_x_18194:
[----:B------:R0:W5:Y:S01]  /*4c30*/  LDG.E.U8 R27, [R4.64] ;  /* 0x00000024041b7981 */ /* 0x000162000c1e1100 */
[----:B------:R-:W-:Y:S05]  /*4c40*/  BRA `(.L_x_18196) ;  /* 0x00000d8000007947 */ /* 0x000fea0003800000 */
.L_x_18193:
        /* <DEDUP_REMOVED lines=8> */
.L_x_18198:
[----:B------:R0:W5:Y:S01]  /*4cd0*/  LDG.E.U16 R27, [R4.64] ;  /* 0x00000024041b7981 */ /* 0x000162000c1e1500 */
[----:B------:R-:W-:Y:S05]  /*4ce0*/  BRA `(.L_x_18196) ;  /* 0x00000ce000007947 */ /* 0x000fea0003800000 */
.L_x_18197:
[----:B------:R0:W5:Y:S01]  /*4cf0*/  LDG.E.U16 R27, [R4.64] ;  /* 0x00000024041b7981 */ /* 0x000162000c1e1500 */
[----:B------:R-:W-:Y:S05]  /*4d00*/  BRA `(.L_x_18196) ;  /* 0x00000cc000007947 */ /* 0x000fea0003800000 */
.L_x_18192:
[----:B------:R-:W-:-:S13]  /*4d10*/  ISETP.GT.AND P0, PT, R0, 0x6, PT ;  /* 0x000000060000780c */ /* 0x000fda0003f04270 */
[----:B------:R-:W-:Y:S05]  /*4d20*/  @P0 BRA `(.L_x_18199) ;  /* 0x000000c000000947 */ /* 0x000fea0003800000 */
[----:B------:R-:W-:-:S13]  /*4d30*/  ISETP.NE.AND P0, PT, R0, 0x5, PT ;  /* 0x000000050000780c */ /* 0x000fda0003f05270 */
[----:B------:R-:W-:Y:S05]  /*4d40*/  @!P0 BRA `(.L_x_18200) ;  /* 0x0000005000008947 */ /* 0x000fea0003800000 */
[----:B------:R-:W-:-:S13]  /*4d50*/  ISETP.NE.AND P0, PT, R0, 0x6, PT ;  /* 0x000000060000780c */ /* 0x000fda0003f05270 */
[----:B------:R-:W-:Y:S05]  /*4d60*/  @P0 BRA `(.L_x_18195) ;  /* 0x00000ae000000947 */ /* 0x000fea0003800000 */
[----:B----4-:R-:W4:Y:S02]  /*4d70*/  LDG.E R4, [R4.64] ;  /* 0x0000002404047981 */ /* 0x010f24000c1e1900 */
[----:B----4-:R0:W4:Y:S01]  /*4d80*/  F2I.FTZ.TRUNC.NTZ R27, R4 ;  /* 0x00000004001b7305 */ /* 0x010122000021f100 */
[----:B------:R-:W-:Y:S05]  /*4d90*/  BRA `(.L_x_18196) ;  /* 0x00000c3000007947 */ /* 0x000fea0003800000 */
.L_x_18200:
[----:B----4-:R-:W4:Y:S02]  /*4da0*/  LDG.E.U16 R0, [R4.64] ;  /* 0x0000002404007981 */ /* 0x010f24000c1e1500 */
[----:B----4-:R-:W-:-:S06]  /*4db0*/  HADD2.F32 R0, -RZ, R0.H0_H0 ;  /* 0x20000000ff007230 */ /* 0x010fcc0000004100 */
[----:B------:R-:W0:Y:S02]  /*4dc0*/  F2I.FTZ.TRUNC.NTZ R0, R0 ;  /* 0x0000000000007305 */ /* 0x000e24000021f100 */
[----:B0-----:R-:W-:Y:S01]  /*4dd0*/  PRMT R27, R0, 0x7610, R27 ;  /* 0x00007610001b7816 */ /* 0x001fe2000000001b */
[----:B------:R-:W-:Y:S05]  /*4de0*/  BRA `(.L_x_18196) ;  /* 0x00000be000007947 */ /* 0x000fea0003800000 */
.L_x_18199:
[----:B------:R-:W-:-:S13]  /*4df0*/  ISETP.NE.AND P0, PT, R0, 0x7, PT ;  /* 0x000000070000780c */ /* 0x000fda0003f05270 */
[----:B------:R-:W-:Y:S05]  /*4e00*/  @!P0 BRA `(.L_x_18201) ;  /* 0x000000c000008947 */ /* 0x000fea0003800000 */
[----:B------:R-:W-:-:S13]  /*4e10*/  ISETP.NE.AND P0, PT, R0, 0x8, PT ;  /* 0x000000080000780c */ /* 0x000fda0003f05270 */
[----:B------:R-:W-:Y:S05]  /*4e20*/  @!P0 BRA `(.L_x_18202) ;  /* 0x0000005000008947 */ /* 0x000fea0003800000 */
[----:B------:R-:W-:-:S13]  /*4e30*/  ISETP.NE.AND P0, PT, R0, 0x9, PT ;  /* 0x000000090000780c */ /* 0x000fda0003f05270 */
[----:B------:R-:W-:Y:S05]  /*4e40*/  @P0 BRA `(.L_x_18195) ;  /* 0x00000a0000000947 */ /* 0x000fea0003800000 */
[----:B----4-:R-:W4:Y:S02]  /*4e50*/  LDG.E R4, [R4.64] ;  /* 0x0000002404047981 */ /* 0x010f24000c1e1900 */
[----:B----4-:R0:W4:Y:S01]  /*4e60*/  F2I.FTZ.TRUNC.NTZ R27, R4 ;  /* 0x00000004001b7305 */ /* 0x010122000021f100 */
[----:B------:R-:W-:Y:S05]  /*4e70*/  BRA `(.L_x_18196) ;  /* 0x00000b5000007947 */ /* 0x000fea0003800000 */
.L_x_18202:
[----:B----4-:R-:W4:Y:S02]  /*4e80*/  LDG.E.U16 R4, [R4.64] ;  /* 0x0000002404047981 */ /* 0x010f24000c1e1500 */
[----:B----4-:R-:W-:-:S06]  /*4e90*/  HADD2.F32 R0, -RZ, R4.H0_H0 ;  /* 0x20000004ff007230 */ /* 0x010fcc0000004100 */
[----:B------:R-:W0:Y:S02]  /*4ea0*/  F2I.FTZ.TRUNC.NTZ R0, R0 ;  /* 0x0000000000007305 */ /* 0x000e24000021f100 */
[----:B0-----:R-:W-:Y:S01]  /*4eb0*/  PRMT R27, R0, 0x7610, R27 ;  /* 0x00007610001b7816 */ /* 0x001fe2000000001b */
[----:B------:R-:W-:Y:S05]  /*4ec0*/  BRA `(.L_x_18196) ;  /* 0x00000b0000007947 */ /* 0x000fea0003800000 */
.L_x_18201:
[----:B----4-:R-:W4:Y:S02]  /*4ed0*/  LDG.E.64 R4, [R4.64] ;  /* 0x0000002404047981 */ /* 0x010f24000c1e1b00 */
[----:B----4-:R0:W4:Y:S01]  /*4ee0*/  F2I.F64.TRUNC R27, R4 ;  /* 0x00000004001b7311 */ /* 0x010122000030d100 */
[----:B------:R-:W-:Y:S05]  /*4ef0*/  BRA `(.L_x_18196) ;  /* 0x00000ad000007947 */ /* 0x000fea0003800000 */
.L_x_18191:
        /* <DEDUP_REMOVED lines=10> */
[----:B------:R-:W-:Y:S01]  /*4fa0*/  SEL R27, RZ, 0x1, !P0 ;  /* 0x00000001ff1b7807 */ /* 0x000fe20004000000 */
[----:B------:R-:W-:Y:S05]  /*4fb0*/  BRA `(.L_x_18196) ;  /* 0x00000a1000007947 */ /* 0x000fea0003800000 */
.L_x_18205:
[----:B----4-:R-:W4:Y:S02]  /*4fc0*/  LDG.E.64 R4, [R4.64] ;  /* 0x0000002404047981 */ /* 0x010f24000c1e1b00 */
[----:B----4-:R0:W4:Y:S01]  /*4fd0*/  F2I.F64.TRUNC R27, R4 ;  /* 0x00000004001b7311 */ /* 0x010122000030d100 */
[----:B------:R-:W-:Y:S05]  /*4fe0*/  BRA `(.L_x_18196) ;  /* 0x000009e000007947 */ /* 0x000fea0003800000 */
.L_x_18204:
        /* <DEDUP_REMOVED lines=28> */
.L_x_18207:
        /* <DEDUP_REMOVED lines=15> */
.L_x_18206:
[----:B----4-:R-:W4:Y:S02]  /*52a0*/  LDG.E.U16 R0, [R4.64] ;  /* 0x0000002404007981 */ /* 0x010f24000c1e1500 */
[----:B----4-:R-:W-:-:S06]  /*52b0*/  PRMT R0, RZ, 0x5410, R0 ;  /* 0x00005410ff007816 */ /* 0x010fcc0000000000 */
[----:B------:R-:W0:Y:S02]  /*52c0*/  F2I.FTZ.TRUNC.NTZ R0, R0 ;  /* 0x0000000000007305 */ /* 0x000e24000021f100 */
[----:B0-----:R-:W-:Y:S01]  /*52d0*/  PRMT R27, R0, 0x7610, R27 ;  /* 0x00007610001b7816 */ /* 0x001fe2000000001b */
[----:B------:R-:W-:Y:S05]  /*52e0*/  BRA `(.L_x_18196) ;  /* 0x000006e000007947 */ /* 0x000fea0003800000 */
.L_x_18203:
        /* <DEDUP_REMOVED lines=10> */
.L_x_18210:
        /* <DEDUP_REMOVED lines=21> */
.L_x_18214:
[----:B------:R-:W-:Y:S05]  /*54e0*/  BSYNC B1 ;  /* 0x0000000000017941 */ /* 0x000fea0003800000 */
.L_x_18213:
[----:B------:R-:W-:Y:S01]  /*54f0*/  LEA R5, R0, 0x3b800000, 0x17 ;  /* 0x3b80000000057811 */ /* 0x000fe200078eb8ff */
[----:B------:R-:W-:-:S05]  /*5500*/  IMAD.SHL.U32 R0, R3, 0x100000, RZ ;  /* 0x0010000003007824 */ /* 0x000fca00078e00ff */
[----:B------:R-:W-:Y:S02]  /*5510*/  LOP3.LUT R0, R5, R0, R6, 0xfe, !PT ;  /* 0x0000000005007212 */ /* 0x000fe400078efe06 */
.L_x_18212:
[----:B------:R-:W-:Y:S05]  /*5520*/  BSYNC B0 ;  /* 0x0000000000007941 */ /* 0x000fea0003800000 */
.L_x_18211:
[----:B------:R-:W0:Y:S02]  /*5530*/  F2I.FTZ.TRUNC.NTZ R0, R0 ;  /* 0x0000000000007305 */ /* 0x000e24000021f100 */
[----:B0-----:R-:W-:Y:S01]  /*5540*/  PRMT R27, R0, 0x7610, R27 ;  /* 0x00007610001b7816 */ /* 0x001fe2000000001b */
[----:B------:R-:W-:Y:S05]  /*5550*/  BRA `(.L_x_18196) ;  /* 0x0000047000007947 */ /* 0x000fea0003800000 */
.L_x_18209:
        /* <DEDUP_REMOVED lines=21> */
.L_x_18218:
[----:B------:R-:W-:Y:S05]  /*56b0*/  BSYNC B1 ;  /* 0x0000000000017941 */ /* 0x000fea0003800000 */
.L_x_18217:
[----:B------:R-:W-:Y:S01]  /*56c0*/  LEA R5, R0, 0x37800000, 0x17 ;  /* 0x3780000000057811 */ /* 0x000fe200078eb8ff */
[----:B------:R-:W-:-:S05]  /*56d0*/  IMAD.SHL.U32 R0, R3, 0x200000, RZ ;  /* 0x0020000003007824 */ /* 0x000fca00078e00ff */
[----:B------:R-:W-:Y:S02]  /*56e0*/  LOP3.LUT R0, R5, R0, R6, 0xfe, !PT ;  /* 0x0000000005007212 */ /* 0x000fe400078efe06 */
.L_x_18216:
[----:B------:R-:W-:Y:S05]  /*56f0*/  BSYNC B0 ;  /* 0x0000000000007941 */ /* 0x000fea0003800000 */
.L_x_18215:
[----:B------:R-:W0:Y:S02]  /*5700*/  F2I.FTZ.TRUNC.NTZ R0, R0 ;  /* 0x0000000000007305 */ /* 0x000e24000021f100 */
[----:B0-----:R-:W-:Y:S01]  /*5710*/  PRMT R27, R0, 0x7610, R27 ;  /* 0x00007610001b7816 */ /* 0x001fe2000000001b */
[----:B------:R-:W-:Y:S05]  /*5720*/  BRA `(.L_x_18196) ;  /* 0x000002a000007947 */ /* 0x000fea0003800000 */
.L_x_18208:
        /* <DEDUP_REMOVED lines=14> */
.L_x_18222:
[----:B------:R-:W-:Y:S05]  /*5810*/  BSYNC B0 ;  /* 0x0000000000007941 */ /* 0x000fea0003800000 */
.L_x_18221:
[----:B------:R-:W0:Y:S02]  /*5820*/  F2I.FTZ.TRUNC.NTZ R0, R0 ;  /* 0x0000000000007305 */ /* 0x000e24000021f100 */
[----:B0-----:R-:W-:Y:S01]  /*5830*/  PRMT R27, R0, 0x7610, R27 ;  /* 0x00007610001b7816 */ /* 0x001fe2000000001b */
[----:B------:R-:W-:Y:S05]  /*5840*/  BRA `(.L_x_18196) ;  /* 0x0000018000007947 */ /* 0x000fea0003800000 */
.L_x_18195:
        /* <DEDUP_REMOVED lines=19> */
[----:B------:R-:W-:Y:S01]  /*5980*/  PRMT R27, RZ, 0x7610, R27 ;  /* 0x00007610ff1b7816 */ /* 0x000fe2000000001b */
[----:B------:R-:W-:Y:S05]  /*5990*/  BRA `(.L_x_18196) ;  /* 0x0000003000007947 */ /* 0x000fea0003800000 */
.L_x_18220:
[----:B------:R0:W5:Y:S01]  /*59a0*/  LDG.E.U16 R27, [R4.64] ;  /* 0x00000024041b7981 */ /* 0x000162000c1e1500 */
[----:B------:R-:W-:Y:S05]  /*59b0*/  BRA `(.L_x_18196) ;  /* 0x0000001000007947 */ /* 0x000fea0003800000 */
.L_x_18219:
[----:B------:R0:W5:Y:S02]  /*59c0*/  LDG.E.U16 R27, [R4.64] ;  /* 0x00000024041b7981 */ /* 0x000164000c1e1500 */
.L_x_18196:
[----:B------:R-:W-:-:S03]  /*59d0*/  IADD3 R28, R28, 0x80, RZ ;  /* 0x000000801c1c7810 */ /* 0x000fc60007ffe0ff */
.L_x_18158:
[----:B------:R-:W-:Y:S05]  /*59e0*/  BSYNC B6 ;  /* 0x0000000000067941 */ /* 0x000fea0003800000 */
.L_x_18157:
        /* <DEDUP_REMOVED lines=21> */
.L_x_18228:
[----:B------:R0:W5:Y:S01]  /*5b40*/  LDG.E.U8 R29, [R4.64] ;  /* 0x00000024041d7981 */ /* 0x000162000c1e1100 */
[----:B------:R-:W-:Y:S05]  /*5b50*/  BRA `(.L_x_18230) ;  /* 0x00000d9000007947 */ /* 0x000fea0003800000 */
.L_x_18227:
        /* <DEDUP_REMOVED lines=8> */
.L_x_18232:
[----:B------:R0:W5:Y:S01]  /*5be0*/  LDG.E.U16 R29, [R4.64] ;  /* 0x00000024041d7981 */ /* 0x000162000c1e1500 */
[----:B------:R-:W-:Y:S05]  /*5bf0*/  BRA `(.L_x_18230) ;  /* 0x00000cf000007947 */ /* 0x000fea0003800000 */
.L_x_18231:
[----:B------:R0:W5:Y:S01]  /*5c00*/  LDG.E.U16 R29, [R4.64] ;  /* 0x00000024041d7981 */ /* 0x000162000c1e1500 */
[----:B------:R-:W-:Y:S05]  /*5c10*/  BRA `(.L_x_18230) ;  /* 0x00000cd000007947 */ /* 0x000fea0003800000 */
.L_x_18226:
        /* <DEDUP_REMOVED lines=9> */
.L_x_18234:
[----:B----4-:R-:W4:Y:S02]  /*5cb0*/  LDG.E.U16 R0, [R4.64] ;  /* 0x0000002404007981 */ /* 0x010f24000c1e1500 */
[----:B----4-:R-:W-:-:S06]  /*5cc0*/  HADD2.F32 R0, -RZ, R0.H0_H0 ;  /* 0x20000000ff007230 */ /* 0x010fcc0000004100 */
[----:B------:R-:W0:Y:S02]  /*5cd0*/  F2I.FTZ.TRUNC.NTZ R0, R0 ;  /* 0x0000000000007305 */ /* 0x000e24000021f100 */
[----:B0-----:R-:W-:Y:S01]  /*5ce0*/  PRMT R29, R0, 0x7610, R29 ;  /* 0x00007610001d7816 */ /* 0x001fe2000000001d */
[----:B------:R-:W-:Y:S05]  /*5cf0*/  BRA `(.L_x_18230) ;  /* 0x00000bf000007947 */ /* 0x000fea0003800000 */
.L_x_18233:
        /* <DEDUP_REMOVED lines=9> */
.L_x_18236:
[----:B----4-:R-:W4:Y:S02]  /*5d90*/  LDG.E.U16 R4, [R4.64] ;  /* 0x0000002404047981 */ /* 0x010f24000c1e1500 */
[----:B----4-:R-:W-:-:S06]  /*5da0*/  HADD2.F32 R0, -RZ, R4.H0_H0 ;  /* 0x20000004ff007230 */ /* 0x010fcc0000004100 */
[----:B------:R-:W0:Y:S02]  /*5db0*/  F2I.FTZ.TRUNC.NTZ R0, R0 ;  /* 0x0000000000007305 */ /* 0x000e24000021f100 */
[----:B0-----:R-:W-:Y:S01]  /*5dc0*/  PRMT R29, R0, 0x7610, R29 ;  /* 0x00007610001d7816 */ /* 0x001fe2000000001d */
[----:B------:R-:W-:Y:S05]  /*5dd0*/  BRA `(.L_x_18230) ;  /* 0x00000b1000007947 */ /* 0x000fea0003800000 */
.L_x_18235:
[----:B----4-:R-:W4:Y:S02]  /*5de0*/  LDG.E.64 R2, [R4.64] ;  /* 0x0000002404027981 */ /* 0x010f24000c1e1b00 */
[----:B----4-:R-:W0:Y:S02]  /*5df0*/  F2I.F64.TRUNC R2, R2 ;  /* 0x0000000200027311 */ /* 0x010e24000030d100 */
[----:B0-----:R-:W-:Y:S01]  /*5e00*/  PRMT R29, R2, 0x7610, R29 ;  /* 0x00007610021d7816 */ /* 0x001fe2000000001d */
[----:B------:R-:W-:Y:S05]  /*5e10*/  BRA `(.L_x_18230) ;  /* 0x00000ad000007947 */ /* 0x000fea0003800000 */
.L_x_18225:
        /* <DEDUP_REMOVED lines=12> */
.L_x_18239:
[----:B----4-:R-:W4:Y:S02]  /*5ee0*/  LDG.E.64 R4, [R4.64] ;  /* 0x0000002404047981 */ /* 0x010f24000c1e1b00 */
[----:B----4-:R0:W4:Y:S01]  /*5ef0*/  F2I.F64.TRUNC R29, R4 ;  /* 0x00000004001d7311 */ /* 0x010122000030d100 */
[----:B------:R-:W-:Y:S05]  /*5f00*/  BRA `(.L_x_18230) ;  /* 0x000009e000007947 */ /* 0x000fea0003800000 */
.L_x_18238:
        /* <DEDUP_REMOVED lines=24> */
[----:B------:R-:W-:-:S06]  /*6090*/  LOP3.LUT R3, R3, 0x80000000, R0, 0xf8, !PT ;  /* 0x8000000003037812 */ /* 0x000fcc00078ef800 */
[----:B------:R-:W0:Y:S02]  /*60a0*/  F2I.FTZ.TRUNC.NTZ R3, R3 ;  /* 0x0000000300037305 */ /* 0x000e24000021f100 */
[----:B0-----:R-:W-:Y:S01]  /*60b0*/  PRMT R29, R3, 0x7610, R29 ;  /* 0x00007610031d7816 */ /* 0x001fe2000000001d */
[----:B------:R-:W-:Y:S05]  /*60c0*/  BRA `(.L_x_18230) ;  /* 0x0000082000007947 */ /* 0x000fea0003800000 */
.L_x_18241:
[----:B----4-:R-:W4:Y:S02]  /*60d0*/  LDG.E.U8 R3, [R4.64] ;  /* 0x0000002404037981 */ /* 0x010f24000c1e1100 */
[----:B----4-:R-:W-:-:S05]  /*60e0*/  IMAD.SHL.U32 R0, R3, 0x2000000, RZ ;  /* 0x0200000003007824 */ /* 0x010fca00078e00ff */
        /* <DEDUP_REMOVED lines=13> */
.L_x_18240:
[----:B----4-:R-:W4:Y:S02]  /*61c0*/  LDG.E.U16 R0, [R4.64] ;  /* 0x0000002404007981 */ /* 0x010f24000c1e1500 */
[----:B----4-:R-:W-:-:S06]  /*61d0*/  PRMT R0, RZ, 0x5410, R0 ;  /* 0x00005410ff007816 */ /* 0x010fcc0000000000 */
[----:B------:R-:W0:Y:S02]  /*61e0*/  F2I.FTZ.TRUNC.NTZ R0, R0 ;  /* 0x0000000000007305 */ /* 0x000e24000021f100 */
[----:B0-----:R-:W-:Y:S01]  /*61f0*/  PRMT R29, R0, 0x7610, R29 ;  /* 0x00007610001d7816 */ /* 0x001fe2000000001d */
[----:B------:R-:W-:Y:S05]  /*6200*/  BRA `(.L_x_18230) ;  /* 0x000006e000007947 */ /* 0x000fea0003800000 */
.L_x_18237:
        /* <DEDUP_REMOVED lines=10> */
.L_x_18244:
        /* <DEDUP_REMOVED lines=21> */
.L_x_18248:
[----:B------:R-:W-:Y:S05]  /*6400*/  BSYNC B1 ;  /* 0x0000000000017941 */ /* 0x000fea0003800000 */
.L_x_18247:
[----:B------:R-:W-:Y:S01]  /*6410*/  LEA R3, R0, 0x3b800000, 0x17 ;  /* 0x3b80000000037811 */ /* 0x000fe200078eb8ff */
[----:B------:R-:W-:-:S05]  /*6420*/  IMAD.SHL.U32 R0, R2, 0x100000, RZ ;  /* 0x0010000002007824 */ /* 0x000fca00078e00ff */
[----:B------:R-:W-:Y:S02]  /*6430*/  LOP3.LUT R0, R3, R0, R4, 0xfe, !PT ;  /* 0x0000000003007212 */ /* 0x000fe400078efe04 */
.L_x_18246:
[----:B------:R-:W-:Y:S05]  /*6440*/  BSYNC B0 ;  /* 0x0000000000007941 */ /* 0x000fea0003800000 */
.L_x_18245:
[----:B------:R-:W0:Y:S02]  /*6450*/  F2I.FTZ.TRUNC.NTZ R0, R0 ;  /* 0x0000000000007305 */ /* 0x000e24000021f100 */
[----:B0-----:R-:W-:Y:S01]  /*6460*/  PRMT R29, R0, 0x7610, R29 ;  /* 0x00007610001d7816 */ /* 0x001fe2000000001d */
[----:B------:R-:W-:Y:S05]  /*6470*/  BRA `(.L_x_18230) ;  /* 0x0000047000007947 */ /* 0x000fea0003800000 */
.L_x_18243:
        /* <DEDUP_REMOVED lines=21> */
.L_x_18252:
[----:B------:R-:W-:Y:S05]  /*65d0*/  BSYNC B1 ;  /* 0x0000000000017941 */ /* 0x000fea0003800000 */
.L_x_18251:
[----:B------:R-:W-:Y:S01]  /*65e0*/  LEA R3, R0, 0x37800000, 0x17 ;  /* 0x3780000000037811 */ /* 0x000fe200078eb8ff */
[----:B------:R-:W-:-:S05]  /*65f0*/  IMAD.SHL.U32 R0, R2, 0x200000, RZ ;  /* 0x0020000002007824 */ /* 0x000fca00078e00ff */
[----:B------:R-:W-:Y:S02]  /*6600*/  LOP3.LUT R0, R3, R0, R4, 0xfe, !PT ;  /* 0x0000000003007212 */ /* 0x000fe400078efe04 */
.L_x_18250:
[----:B------:R-:W-:Y:S05]  /*6610*/  BSYNC B0 ;  /* 0x0000000000007941 */ /* 0x000fea0003800000 */
.L_x_18249:
[----:B------:R-:W0:Y:S02]  /*6620*/  F2I.FTZ.TRUNC.NTZ R0, R0 ;  /* 0x0000000000007305 */ /* 0x000e24000021f100 */
[----:B0-----:R-:W-:Y:S01]  /*6630*/  PRMT R29, R0, 0x7610, R29 ;  /* 0x00007610001d7816 */ /* 0x001fe2000000001d */
[----:B------:R-:W-:Y:S05]  /*6640*/  BRA `(.L_x_18230) ;  /* 0x000002a000007947 */ /* 0x000fea0003800000 */
.L_x_18242:
        /* <DEDUP_REMOVED lines=14> */
.L_x_18256:
[----:B------:R-:W-:Y:S05]  /*6730*/  BSYNC B0 ;  /* 0x0000000000007941 */ /* 0x000fea0003800000 */
.L_x_18255:
[----:B------:R-:W0:Y:S02]  /*6740*/  F2I.FTZ.TRUNC.NTZ R0, R0 ;  /* 0x0000000000007305 */ /* 0x000e24000021f100 */
[----:B0-----:R-:W-:Y:S01]  /*6750*/  PRMT R29, R0, 0x7610, R29 ;  /* 0x00007610001d7816 */ /* 0x001fe2000000001d */
[----:B------:R-:W-:Y:S05]  /*6760*/  BRA `(.L_x_18230) ;  /* 0x0000018000007947 */ /* 0x000fea0003800000 */
.L_x_18229:
        /* <DEDUP_REMOVED lines=21> */
.L_x_18254:
[----:B------:R0:W5:Y:S01]  /*68c0*/  LDG.E.U16 R29, [R4.64] ;  /* 0x00000024041d7981 */ /* 0x000162000c1e1500 */
[----:B------:R-:W-:Y:S05]  /*68d0*/  BRA `(.L_x_18230) ;  /* 0x0000001000007947 */ /* 0x000fea0003800000 */
.L_x_18253:
[----:B------:R0:W5:Y:S02]  /*68e0*/  LDG.E.U16 R29, [R4.64] ;  /* 0x00000024041d7981 */ /* 0x000164000c1e1500 */
.L_x_18230:
[----:B------:R-:W-:Y:S01]  /*68f0*/  PRMT R0, R17, 0x9910, RZ ;  /* 0x0000991011007816 */ /* 0x000fe200000000ff */
        /* <DEDUP_REMOVED lines=15> */
.L_x_18260:
[----:B------:R0:W5:Y:S01]  /*69f0*/  LDG.E.U8 R25, [R2.64] ;  /* 0x0000002402197981 */ /* 0x000162000c1e1100 */
[----:B------:R-:W-:Y:S05]  /*6a00*/  BRA `(.L_x_18224) ;  /* 0x00000d7000007947 */ /* 0x000fea0003800000 */
.L_x_18259:
        /* <DEDUP_REMOVED lines=8> */
.L_x_18263:
[----:B------:R0:W5:Y:S01]  /*6a90*/  LDG.E.U16 R25, [R2.64] ;  /* 0x0000002402197981 */ /* 0x000162000c1e1500 */
[----:B------:R-:W-:Y:S05]  /*6aa0*/  BRA `(.L_x_18224) ;  /* 0x00000cd000007947 */ /* 0x000fea0003800000 */
.L_x_18262:
[----:B------:R0:W5:Y:S01]  /*6ab0*/  LDG.E.U16 R25, [R2.64] ;  /* 0x0000002402197981 */ /* 0x000162000c1e1500 */
[----:B------:R-:W-:Y:S05]  /*6ac0*/  BRA `(.L_x_18224) ;  /* 0x00000cb000007947 */ /* 0x000fea0003800000 */
.L_x_18258:
[----:B------:R-:W-:-:S13]  /*6ad0*/  ISETP.GT.AND P0, PT, R0, 0x6, PT ;  /* 0x000000060000780c */ /* 0x000fda0003f04270 */
[----:B------:R-:W-:Y:S05]  /*6ae0*/  @P0 BRA `(.L_x_18264) ;  /* 0x000000c000000947 */ /* 0x000fea0003800000 */
[----:B------:R-:W-:-:S13]  /*6af0*/  ISETP.NE.AND P0, PT, R0, 0x5, PT ;  /* 0x000000050000780c */ /* 0x000fda0003f05270 */
[----:B------:R-:W-:Y:S05]  /*6b00*/  @!P0 BRA `(.L_x_18265) ;  /* 0x0000005000008947 */ /* 0x000fea0003800000 */
[----:B------:R-:W-:-:S13]  /*6b10*/  ISETP.NE.AND P0, PT, R0, 0x6, PT ;  /* 0x000000060000780c */ /* 0x000fda0003f05270 */
[----:B------:R-:W-:Y:S05]  /*6b20*/  @P0 BRA `(.L_x_18261) ;  /* 0x00000ae000000947 */ /* 0x000fea0003800000 */
[----:B----4-:R-:W4:Y:S02]  /*6b30*/  LDG.E R2, [R2.64] ;  /* 0x0000002402027981 */ /* 0x010f24000c1e1900 */
[----:B----4-:R4:W0:Y:S01]  /*6b40*/  F2I.FTZ.TRUNC.NTZ R25, R2 ;  /* 0x0000000200197305 */ /* 0x010822000021f100 */
[----:B------:R-:W-:Y:S05]  /*6b50*/  BRA `(.L_x_18224) ;  /* 0x00000c2000007947 */ /* 0x000fea0003800000 */
.L_x_18265:
[----:B----4-:R-:W4:Y:S02]  /*6b60*/  LDG.E.U16 R0, [R2.64] ;  /* 0x0000002402007981 */ /* 0x010f24000c1e1500 */
[----:B----4-:R-:W-:-:S06]  /*6b70*/  HADD2.F32 R0, -RZ, R0.H0_H0 ;  /* 0x20000000ff007230 */ /* 0x010fcc0000004100 */
[----:B------:R-:W4:Y:S02]  /*6b80*/  F2I.FTZ.TRUNC.NTZ R0, R0 ;  /* 0x0000000000007305 */ /* 0x000f24000021f100 */
[----:B----4-:R-:W-:Y:S01]  /*6b90*/  PRMT R25, R0, 0x7610, R25 ;  /* 0x0000761000197816 */ /* 0x010fe20000000019 */
[----:B------:R-:W-:Y:S05]  /*6ba0*/  BRA `(.L_x_18224) ;  /* 0x00000bd000007947 */ /* 0x000fea0003800000 */
.L_x_18264:
[----:B------:R-:W-:-:S13]  /*6bb0*/  ISETP.NE.AND P0, PT, R0, 0x7, PT ;  /* 0x000000070000780c */ /* 0x000fda0003f05270 */
[----:B------:R-:W-:Y:S05]  /*6bc0*/  @!P0 BRA `(.L_x_18266) ;  /* 0x000000c000008947 */ /* 0x000fea0003800000 */
[----:B------:R-:W-:-:S13]  /*6bd0*/  ISETP.NE.AND P0, PT, R0, 0x8, PT ;  /* 0x000000080000780c */ /* 0x000fda0003f05270 */
[----:B------:R-:W-:Y:S05]  /*6be0*/  @!P0 BRA `(.L_x_18267) ;  /* 0x0000005000008947 */ /* 0x000fea0003800000 */
[----:B------:R-:W-:-:S13]  /*6bf0*/  ISETP.NE.AND P0, PT, R0, 0x9, PT ;  /* 0x000000090000780c */ /* 0x000fda0003f05270 */
[----:B------:R-:W-:Y:S05]  /*6c00*/  @P0 BRA `(.L_x_18261) ;  /* 0x00000a0000000947 */ /* 0x000fea0003800000 */
[----:B----4-:R-:W4:Y:S02]  /*6c10*/  LDG.E R2, [R2.64] ;  /* 0x0000002402027981 */ /* 0x010f24000c1e1900 */
[----:B----4-:R4:W0:Y:S01]  /*6c20*/  F2I.FTZ.TRUNC.NTZ R25, R2 ;  /* 0x0000000200197305 */ /* 0x010822000021f100 */
[----:B------:R-:W-:Y:S05]  /*6c30*/  BRA `(.L_x_18224) ;  /* 0x00000b4000007947 */ /* 0x000fea0003800000 */
.L_x_18267:
[----:B----4-:R-:W4:Y:S02]  /*6c40*/  LDG.E.U16 R2, [R2.64] ;  /* 0x0000002402027981 */ /* 0x010f24000c1e1500 */
[----:B----4-:R-:W-:-:S06]  /*6c50*/  HADD2.F32 R0, -RZ, R2.H0_H0 ;  /* 0x20000002ff007230 */ /* 0x010fcc0000004100 */
[----:B------:R-:W4:Y:S02]  /*6c60*/  F2I.FTZ.TRUNC.NTZ R0, R0 ;  /* 0x0000000000007305 */ /* 0x000f24000021f100 */
[----:B----4-:R-:W-:Y:S01]  /*6c70*/  PRMT R25, R0, 0x7610, R25 ;  /* 0x0000761000197816 */ /* 0x010fe20000000019 */
[----:B------:R-:W-:Y:S05]  /*6c80*/  BRA `(.L_x_18224) ;  /* 0x00000af000007947 */ /* 0x000fea0003800000 */
.L_x_18266:
[----:B----4-:R-:W4:Y:S02]  /*6c90*/  LDG.E.64 R2, [R2.64] ;  /* 0x0000002402027981 */ /* 0x010f24000c1e1b00 */
[----:B----4-:R4:W0:Y:S01]  /*6ca0*/  F2I.F64.TRUNC R25, R2 ;  /* 0x0000000200197311 */ /* 0x010822000030d100 */
[----:B------:R-:W-:Y:S05]  /*6cb0*/  BRA `(.L_x_18224) ;  /* 0x00000ac000007947 */ /* 0x000fea0003800000 */
.L_x_18257:
        /* <DEDUP_REMOVED lines=12> */
.L_x_18270:
[----:B----4-:R-:W4:Y:S02]  /*6d80*/  LDG.E.64 R2, [R2.64] ;  /* 0x0000002402027981 */ /* 0x010f24000c1e1b00 */
[----:B----4-:R4:W0:Y:S01]  /*6d90*/  F2I.F64.TRUNC R25, R2 ;  /* 0x0000000200197311 */ /* 0x010822000030d100 */
[----:B------:R-:W-:Y:S05]  /*6da0*/  BRA `(.L_x_18224) ;  /* 0x000009d000007947 */ /* 0x000fea0003800000 */
.L_x_18269:
        /* <DEDUP_REMOVED lines=9> */
[----:B0-----:R-:W-:-:S04]  /*6e40*/  LOP3.LUT R4, R0, 0x7f000000, RZ, 0xc0, !PT ;  /* 0x7f00000000047812 */ /* 0x001fc800078ec0ff */
        /* <DEDUP_REMOVED lines=18> */
.L_x_18272:
[----:B----4-:R-:W4:Y:S02]  /*6f70*/  LDG.E.U8 R2, [R2.64] ;  /* 0x0000002402027981 */ /* 0x010f24000c1e1100 */
[C---:B----4-:R-:W-:Y:S02]  /*6f80*/  IMAD.SHL.U32 R0, R2.reuse, 0x2000000, RZ ;  /* 0x0200000002007824 */ /* 0x050fe400078e00ff */
[----:B0-----:R-:W-:-:S03]  /*6f90*/  IMAD.SHL.U32 R5, R2, 0x1000000, RZ ;  /* 0x0100000002057824 */ /* 0x001fc600078e00ff */
        /* <DEDUP_REMOVED lines=12> */
.L_x_18271:
[----:B----4-:R-:W4:Y:S02]  /*7060*/  LDG.E.U16 R0, [R2.64] ;  /* 0x0000002402007981 */ /* 0x010f24000c1e1500 */
[----:B----4-:R-:W-:-:S06]  /*7070*/  PRMT R0, RZ, 0x5410, R0 ;  /* 0x00005410ff007816 */ /* 0x010fcc0000000000 */
[----:B------:R-:W4:Y:S02]  /*7080*/  F2I.FTZ.TRUNC.NTZ R0, R0 ;  /* 0x0000000000007305 */ /* 0x000f24000021f100 */
[----:B----4-:R-:W-:Y:S01]  /*7090*/  PRMT R25, R0, 0x7610, R25 ;  /* 0x0000761000197816 */ /* 0x010fe20000000019 */
[----:B------:R-:W-:Y:S05]  /*70a0*/  BRA `(.L_x_18224) ;  /* 0x000006d000007947 */ /* 0x000fea0003800000 */
.L_x_18268:
        /* <DEDUP_REMOVED lines=10> */
.L_x_18275:
        /* <DEDUP_REMOVED lines=13> */
[----:B0-----:R-:W-:-:S06]  /*7220*/  IMAD.U32 R4, R3, -0x80000000, RZ ;  /* 0x8000000003047824 */ /* 0x001fcc00078e00ff */
[----:B------:R-:W-:Y:S05]  /*7230*/  @P0 BRA `(.L_x_18279) ;  /* 0x0000006000000947 */ /* 0x000fea0003800000 */
[----:B------:R-:W0:Y:S02]  /*7240*/  FLO.U32 R3, R2 ;  /* 0x0000000200037300 */ /* 0x000e2400000e0000 */
[----:B0-----:R-:W-:-:S04]  /*7250*/  IADD3 R3, -R3, 0x1f, RZ ;  /* 0x0000001f03037810 */ /* 0x001fc80007ffe1ff */
[----:B------:R-:W-:Y:S02]  /*7260*/  IADD3 R5, R3, -0x1c, RZ ;  /* 0xffffffe403057810 */ /* 0x000fe40007ffe0ff */
[----:B------:R-:W-:Y:S02]  /*7270*/  IADD3 R0, R0, 0x1d, -R3 ;  /* 0x0000001d00007810 */ /* 0x000fe40007ffe803 */
[----:B------:R-:W-:-:S04]  /*7280*/  SHF.L.U32 R5, R2, R5, RZ ;  /* 0x0000000502057219 */ /* 0x000fc800000006ff */
[----:B------:R-:W-:Y:S02]  /*7290*/  LOP3.LUT R2, R5, 0x7, RZ, 0xc0, !PT ;  /* 0x0000000705027812 */ /* 0x000fe400078ec0ff */
.L_x_18279:
[----:B------:R-:W-:Y:S05]  /*72a0*/  BSYNC B1 ;  /* 0x0000000000017941 */ /* 0x000fea0003800000 */
.L_x_18278:
[----:B------:R-:W-:Y:S01]  /*72b0*/  LEA R3, R0, 0x3b800000, 0x17 ;  /* 0x3b80000000037811 */ /* 0x000fe200078eb8ff */
[----:B------:R-:W-:-:S05]  /*72c0*/  IMAD.SHL.U32 R0, R2, 0x100000, RZ ;  /* 0x0010000002007824 */ /* 0x000fca00078e00ff */
[----:B------:R-:W-:Y:S02]  /*72d0*/  LOP3.LUT R0, R3, R0, R4, 0xfe, !PT ;  /* 0x0000000003007212 */ /* 0x000fe400078efe04 */
.L_x_18277:
[----:B------:R-:W-:Y:S05]  /*72e0*/  BSYNC B0 ;  /* 0x0000000000007941 */ /* 0x000fea0003800000 */
.L_x_18276:
[----:B------:R-:W4:Y:S02]  /*72f0*/  F2I.FTZ.TRUNC.NTZ R0, R0 ;  /* 0x0000000000007305 */ /* 0x000f24000021f100 */
[----:B----4-:R-:W-:Y:S01]  /*7300*/  PRMT R25, R0, 0x7610, R25 ;  /* 0x0000761000197816 */ /* 0x010fe20000000019 */
[----:B------:R-:W-:Y:S05]  /*7310*/  BRA `(.L_x_18224) ;  /* 0x0000046000007947 */ /* 0x000fea0003800000 */
.L_x_18274:
        /* <DEDUP_REMOVED lines=21> */
.L_x_18283:
[----:B------:R-:W-:Y:S05]  /*7470*/  BSYNC B1 ;  /* 0x0000000000017941 */ /* 0x000fea0003800000 */
.L_x_18282:
[----:B------:R-:W-:Y:S01]  /*7480*/  LEA R3, R0, 0x37800000, 0x17 ;  /* 0x3780000000037811 */ /* 0x000fe200078eb8ff */
[----:B------:R-:W-:-:S05]  /*7490*/  IMAD.SHL.U32 R0, R2, 0x200000, RZ ;  /* 0x0020000002007824 */ /* 0x000fca00078e00ff */
[----:B------:R-:W-:Y:S02]  /*74a0*/  LOP3.LUT R0, R3, R0, R4, 0xfe, !PT ;  /* 0x0000000003007212 */ /* 0x000fe400078efe04 */
.L_x_18281:
[----:B------:R-:W-:Y:S05]  /*74b0*/  BSYNC B0 ;  /* 0x0000000000007941 */ /* 0x000fea0003800000 */
.L_x_18280:
[----:B------:R-:W4:Y:S02]  /*74c0*/  F2I.FTZ.TRUNC.NTZ R0, R0 ;  /* 0x0000000000007305 */ /* 0x000f24000021f100 */
[----:B----4-:R-:W-:Y:S01]  /*74d0*/  PRMT R25, R0, 0x7610, R25 ;  /* 0x0000761000197816 */ /* 0x010fe20000000019 */
[----:B------:R-:W-:Y:S05]  /*74e0*/  BRA `(.L_x_18224) ;  /* 0x0000029000007947 */ /* 0x000fea0003800000 */
.L_x_18273:
        /* <DEDUP_REMOVED lines=14> */
.L_x_18287:
[----:B------:R-:W-:Y:S05]  /*75d0*/  BSYNC B0 ;  /* 0x0000000000007941 */ /* 0x000fea0003800000 */
.L_x_18286:
[----:B------:R-:W4:Y:S02]  /*75e0*/  F2I.FTZ.TRUNC.NTZ R0, R0 ;  /* 0x0000000000007305 */ /* 0x000f24000021f100 */
[----:B----4-:R-:W-:Y:S01]  /*75f0*/  PRMT R25, R0, 0x7610, R25 ;  /* 0x0000761000197816 */ /* 0x010fe20000000019 */
[----:B------:R-:W-:Y:S05]  /*7600*/  BRA `(.L_x_18224) ;  /* 0x0000017000007947 */ /* 0x000fea0003800000 */
.L_x_18261:
[----:B------:R-:W-:Y:S01]  /*7610*/  MOV R2, 0x0 ;  /* 0x0000000000027802 */ /* 0x000fe20000000f00 */
[----:B0-----:R-:W-:Y:S02]  /*7620*/  IMAD.MOV.U32 R4, RZ, RZ, c[0x4][0x188] ;  /* 0x01006200ff047624 */ /* 0x001fe400078e00ff */
        /* <DEDUP_REMOVED lines=18> */
.L_x_18285:
[----:B------:R0:W5:Y:S01]  /*7750*/  LDG.E.U16 R25, [R2.64] ;  /* 0x0000002402197981 */ /* 0x000162000c1e1500 */
[----:B------:R-:W-:Y:S05]  /*7760*/  BRA `(.L_x_18224) ;  /* 0x0000001000007947 */ /* 0x000fea0003800000 */
.L_x_18284:
[----:B------:R0:W5:Y:S02]  /*7770*/  LDG.E.U16 R25, [R2.64] ;  /* 0x0000002402197981 */ /* 0x000164000c1e1500 */
.L_x_18224:
[----:B------:R-:W-:Y:S05]  /*7780*/  BSYNC B6 ;  /* 0x0000000000067941 */ /* 0x000fea0003800000 */
.L_x_18223:
[----:B------:R-:W4:Y:S01]  /*7790*/  S2R R17, SR_TID.X ;  /* 0x0000000000117919 */ /* 0x000f220000002100 */
[----:B01---5:R-:W-:Y:S01]  /*77a0*/  PRMT R5, R19, 0x9910, RZ ;  /* 0x0000991013057816 */ /* 0x023fe200000000ff */
[----:B------:R-:W-:Y:S01]  /*77b0*/  BSSY B6, `(.L_x_18288) ;  /* 0x0000100000067945 */ /* 0x000fe20003800000 */
[----:B------:R-:W0:Y:S01]  /*77c0*/  LDC.U8 R19, c[0x0][0x190] ;  /* 0x00006400ff137b82 */ /* 0x000e220000000000 */
[----:B--2---:R-:W-:Y:S02]  /*77d0*/  PRMT R0, R23, 0x9910, RZ ;  /* 0x0000991017007816 */ /* 0x004fe400000000ff */
[----:B----4-:R-:W-:Y:S02]  /*77e0*/  PRMT R3, R22, 0x9910, RZ ;  /* 0x0000991016037816 */ /* 0x010fe400000000ff */
[----:B---3--:R-:W-:Y:S02]  /*77f0*/  PRMT R24, R24, 0x9910, RZ ;  /* 0x0000991018187816 */ /* 0x008fe400000000ff */
[----:B------:R-:W-:-:S02]  /*7800*/  PRMT R23, R27, 0x9910, RZ ;  /* 0x000099101b177816 */ /* 0x000fc400000000ff */
[----:B------:R-:W-:Y:S02]  /*7810*/  PRMT R2, R26, 0x9910, RZ ;  /* 0x000099101a027816 */ /* 0x000fe400000000ff */
[----:B------:R-:W-:Y:S02]  /*7820*/  PRMT R22, R25, 0x9910, RZ ;  /* 0x0000991019167816 */ /* 0x000fe400000000ff */
[----:B------:R-:W-:Y:S02]  /*7830*/  PRMT R7, R29, 0x9910, RZ ;  /* 0x000099101d077816 */ /* 0x000fe400000000ff */
[----:B------:R-:W-:Y:S02]  /*7840*/  IMNMX R9, R0, R3, PT ;  /* 0x0000000300097217 */ /* 0x000fe40003800200 */
[----:B------:R-:W-:Y:S02]  /*7850*/  IMNMX R24, R24, R5, PT ;  /* 0x0000000518187217 */ /* 0x000fe40003800200 */
[----:B------:R-:W-:-:S02]  /*7860*/  IMNMX R23, R23, R2, PT ;  /* 0x0000000217177217 */ /* 0x000fc40003800200 */
[----:B------:R-:W-:Y:S02]  /*7870*/  ISETP.GE.AND P0, PT, R17, R18, PT ;  /* 0x000000121100720c */ /* 0x000fe40003f06270 */
[----:B------:R-:W-:-:S11]  /*7880*/  IMNMX R22, R22, R7, PT ;  /* 0x0000000716167217 */ /* 0x000fd60003800200 */
        /* <DEDUP_REMOVED lines=20> */
.L_x_18293:
[----:B------:R0:W-:Y:S01]  /*79d0*/  STG.E.U8 [R2.64], R9 ;  /* 0x0000000902007986 */ /* 0x0001e2000c101124 */
[----:B------:R-:W-:Y:S05]  /*79e0*/  BRA `(.L_x_18289) ;  /* 0x00000dc000007947 */ /* 0x000fea0003800000 */
.L_x_18292:
        /* <DEDUP_REMOVED lines=10> */
.L_x_18296:
[----:B------:R-:W-:-:S05]  /*7a90*/  PRMT R5, R9, 0x9910, RZ ;  /* 0x0000991009057816 */ /* 0x000fca00000000ff */
[----:B------:R0:W-:Y:S01]  /*7aa0*/  STG.E [R2.64], R5 ;  /* 0x0000000502007986 */ /* 0x0001e2000c101924 */
[----:B------:R-:W-:Y:S05]  /*7ab0*/  BRA `(.L_x_18289) ;  /* 0x00000cf000007947 */ /* 0x000fea0003800000 */
.L_x_18295:
[----:B------:R0:W-:Y:S01]  /*7ac0*/  STG.E.U16 [R2.64], R9 ;  /* 0x0000000902007986 */ /* 0x0001e2000c101524 */
[----:B------:R-:W-:Y:S05]  /*7ad0*/  BRA `(.L_x_18289) ;  /* 0x00000cd000007947 */ /* 0x000fea0003800000 */
.L_x_18291:
        /* <DEDUP_REMOVED lines=9> */
.L_x_18298:
[----:B------:R-:W0:Y:S02]  /*7b70*/  I2F.S16 R0, R9 ;  /* 0x0000000900007306 */ /* 0x000e240000101400 */
[----:B0-----:R-:W-:-:S05]  /*7b80*/  F2FP.PACK_AB R0, RZ, R0 ;  /* 0x00000000ff00723e */ /* 0x001fca00000000ff */
[----:B------:R0:W-:Y:S01]  /*7b90*/  STG.E.U16 [R2.64], R0 ;  /* 0x0000000002007986 */ /* 0x0001e2000c101524 */
[----:B------:R-:W-:Y:S05]  /*7ba0*/  BRA `(.L_x_18289) ;  /* 0x00000c0000007947 */ /* 0x000fea0003800000 */
.L_x_18297:
        /* <DEDUP_REMOVED lines=10> */
.L_x_18300:
[----:B------:R-:W0:Y:S02]  /*7c50*/  I2F.S16 R9, R9 ;  /* 0x0000000900097306 */ /* 0x000e240000101400 */
[----:B0-----:R-:W-:-:S04]  /*7c60*/  F2FP.PACK_AB R5, RZ, R9 ;  /* 0x00000009ff05723e */ /* 0x001fc800000000ff */
[----:B------:R-:W-:-:S05]  /*7c70*/  PRMT R5, R5, 0x5410, RZ ;  /* 0x0000541005057816 */ /* 0x000fca00000000ff */
[----:B------:R0:W-:Y:S01]  /*7c80*/  STG.E [R2.64], R5 ;  /* 0x0000000502007986 */ /* 0x0001e2000c101924 */
[----:B------:R-:W-:Y:S05]  /*7c90*/  BRA `(.L_x_18289) ;  /* 0x00000b1000007947 */ /* 0x000fea0003800000 */
.L_x_18299:
[----:B------:R-:W0:Y:S02]  /*7ca0*/  I2F.F64.S16 R4, R9 ;  /* 0x0000000900047312 */ /* 0x000e240000101c00 */
[----:B0-----:R0:W-:Y:S01]  /*7cb0*/  STG.E.64 [R2.64], R4 ;  /* 0x0000000402007986 */ /* 0x0011e2000c101b24 */
[----:B------:R-:W-:Y:S05]  /*7cc0*/  BRA `(.L_x_18289) ;  /* 0x00000ae000007947 */ /* 0x000fea0003800000 */
.L_x_18290:
        /* <DEDUP_REMOVED lines=13> */
.L_x_18303:
[----:B------:R-:W0:Y:S01]  /*7da0*/  I2F.F64.S16 R4, R9 ;  /* 0x0000000900047312 */ /* 0x000e220000101c00 */
[----:B------:R-:W-:-:S05]  /*7db0*/  CS2R R6, SRZ ;  /* 0x0000000000067805 */ /* 0x000fca000001ff00 */
[----:B0-----:R0:W-:Y:S01]  /*7dc0*/  STG.E.128 [R2.64], R4 ;  /* 0x0000000402007986 */ /* 0x0011e2000c101d24 */
[----:B------:R-:W-:Y:S05]  /*7dd0*/  BRA `(.L_x_18289) ;  /* 0x000009d000007947 */ /* 0x000fea0003800000 */
.L_x_18302:
        /* <DEDUP_REMOVED lines=21> */
.L_x_18307:
[----:B------:R-:W-:Y:S05]  /*7f30*/  BSYNC B0 ;  /* 0x0000000000007941 */ /* 0x000fea0003800000 */
.L_x_18306:
[----:B------:R-:W-:-:S05]  /*7f40*/  LOP3.LUT R5, R0, R5, RZ, 0xfc, !PT ;  /* 0x0000000500057212 */ /* 0x000fca00078efcff */
[----:B------:R0:W-:Y:S01]  /*7f50*/  STG.E.U8 [R2.64], R5 ;  /* 0x0000000502007986 */ /* 0x0001e2000c101124 */
[----:B------:R-:W-:Y:S05]  /*7f60*/  BRA `(.L_x_18289) ;  /* 0x0000084000007947 */ /* 0x000fea0003800000 */
.L_x_18305:
        /* <DEDUP_REMOVED lines=13> */
.L_x_18309:
[----:B------:R-:W-:Y:S01]  /*8040*/  IMAD.MOV.U32 R0, RZ, RZ, 0x7f ;  /* 0x0000007fff007424 */ /* 0x000fe200078e00ff */
[----:B------:R-:W-:-:S04]  /*8050*/  ISETP.GT.U32.AND P0, PT, R4, 0x7f800000, PT ;  /* 0x7f8000000400780c */ /* 0x000fc80003f04070 */
[----:B------:R-:W-:-:S04]  /*8060*/  SEL R0, R0, 0x7c, P0 ;  /* 0x0000007c00007807 */ /* 0x000fc80000000000 */
.L_x_18310:
[----:B------:R-:W-:Y:S05]  /*8070*/  BSYNC B0 ;  /* 0x0000000000007941 */ /* 0x000fea0003800000 */
.L_x_18308:
[----:B------:R-:W-:-:S04]  /*8080*/  LOP3.LUT R4, R9, 0x80000000, RZ, 0xc0, !PT ;  /* 0x8000000009047812 */ /* 0x000fc800078ec0ff */
[----:B------:R-:W-:-:S04]  /*8090*/  SHF.R.U32.HI R5, RZ, 0x18, R4 ;  /* 0x00000018ff057819 */ /* 0x000fc80000011604 */
[----:B------:R-:W-:-:S05]  /*80a0*/  LOP3.LUT R5, R0, R5, RZ, 0xfc, !PT ;  /* 0x0000000500057212 */ /* 0x000fca00078efcff */
[----:B------:R0:W-:Y:S01]  /*80b0*/  STG.E.U8 [R2.64], R5 ;  /* 0x0000000502007986 */ /* 0x0001e2000c101124 */
[----:B------:R-:W-:Y:S05]  /*80c0*/  BRA `(.L_x_18289) ;  /* 0x000006e000007947 */ /* 0x000fea0003800000 */
.L_x_18304:
[----:B------:R-:W0:Y:S02]  /*80d0*/  I2F.S16 R0, R9 ;  /* 0x0000000900007306 */ /* 0x000e240000101400 */
[----:B0-----:R-:W-:-:S05]  /*80e0*/  F2FP.BF16.PACK_AB R0, RZ, R0 ;  /* 0x00000000ff00723e */ /* 0x001fca00000010ff */
[----:B------:R0:W-:Y:S01]  /*80f0*/  STG.E.U16 [R2.64], R0 ;  /* 0x0000000002007986 */ /* 0x0001e2000c101524 */
[----:B------:R-:W-:Y:S05]  /*8100*/  BRA `(.L_x_18289) ;  /* 0x000006a000007947 */ /* 0x000fea0003800000 */
.L_x_18301:
        /* <DEDUP_REMOVED lines=10> */
.L_x_18313:
        /* <DEDUP_REMOVED lines=17> */
.L_x_18316:
[----:B------:R-:W-:-:S04]  /*82c0*/  LOP3.LUT R0, R9, 0x80000000, RZ, 0xc0, !PT ;  /* 0x8000000009007812 */ /* 0x000fc800078ec0ff */
[----:B------:R-:W-:-:S04]  /*82d0*/  SHF.R.U32.HI R5, RZ, 0x18, R0 ;  /* 0x00000018ff057819 */ /* 0x000fc80000011600 */
[----:B------:R-:W-:-:S04]  /*82e0*/  LOP3.LUT R4, R4, R5, RZ, 0xfc, !PT ;  /* 0x0000000504047212 */ /* 0x000fc800078efcff */
[----:B------:R-:W-:Y:S02]  /*82f0*/  PRMT R0, R4, 0x7610, R0 ;  /* 0x0000761004007816 */ /* 0x000fe40000000000 */
.L_x_18315:
[----:B------:R-:W-:Y:S05]  /*8300*/  BSYNC B0 ;  /* 0x0000000000007941 */ /* 0x000fea0003800000 */
.L_x_18314:
[----:B------:R0:W-:Y:S01]  /*8310*/  STG.E.U8 [R2.64], R0 ;  /* 0x0000000002007986 */ /* 0x0001e2000c101124 */
[----:B------:R-:W-:Y:S05]  /*8320*/  BRA `(.L_x_18289) ;  /* 0x0000048000007947 */ /* 0x000fea0003800000 */
.L_x_18312:
        /* <DEDUP_REMOVED lines=17> */
.L_x_18319:
[----:B------:R-:W-:-:S04]  /*8440*/  LOP3.LUT R0, R9, 0x80000000, RZ, 0xc0, !PT ;  /* 0x8000000009007812 */ /* 0x000fc800078ec0ff */
[----:B------:R-:W-:-:S04]  /*8450*/  SHF.R.U32.HI R5, RZ, 0x18, R0 ;  /* 0x00000018ff057819 */ /* 0x000fc80000011600 */
[----:B------:R-:W-:-:S04]  /*8460*/  LOP3.LUT R4, R4, R5, RZ, 0xfc, !PT ;  /* 0x0000000504047212 */ /* 0x000fc800078efcff */
[----:B------:R-:W-:Y:S02]  /*8470*/  PRMT R0, R4, 0x7610, R0 ;  /* 0x0000761004007816 */ /* 0x000fe40000000000 */
.L_x_18318:
[----:B------:R-:W-:Y:S05]  /*8480*/  BSYNC B0 ;  /* 0x0000000000007941 */ /* 0x000fea0003800000 */
.L_x_18317:
[----:B------:R0:W-:Y:S01]  /*8490*/  STG.E.U8 [R2.64], R0 ;  /* 0x0000000002007986 */ /* 0x0001e2000c101124 */
[----:B------:R-:W-:Y:S05]  /*84a0*/  BRA `(.L_x_18289) ;  /* 0x0000030000007947 */ /* 0x000fea0003800000 */
.L_x_18311:
        /* <DEDUP_REMOVED lines=22> */
.L_x_18294:
        /* <DEDUP_REMOVED lines=20> */
.L_x_18321:
[----:B------:R-:W-:-:S04]  /*8750*/  PRMT R4, R9, 0x9910, RZ ;  /* 0x0000991009047816 */ /* 0x000fc800000000ff */
[----:B------:R-:W-:-:S05]  /*8760*/  SHF.R.S32.HI R5, RZ, 0x1f, R4 ;  /* 0x0000001fff057819 */ /* 0x000fca0000011404 */
[----:B------:R0:W-:Y:S01]  /*8770*/  STG.E.64 [R2.64], R4 ;  /* 0x0000000402007986 */ /* 0x0001e2000c101b24 */
[----:B------:R-:W-:Y:S05]  /*8780*/  BRA `(.L_x_18289) ;  /* 0x0000002000007947 */ /* 0x000fea0003800000 */
.L_x_18320:
[----:B------:R-:W-:-:S05]  /*8790*/  PRMT R5, R9, 0x9910, RZ ;  /* 0x0000991009057816 */ /* 0x000fca00000000ff */
[----:B------:R0:W-:Y:S02]  /*87a0*/  STG.E [R2.64], R5 ;  /* 0x0000000502007986 */ /* 0x0001e4000c101924 */
.L_x_18289:
[----:B0-----:R-:W-:Y:S05]  /*87b0*/  BSYNC B6 ;  /* 0x0000000000067941 */ /* 0x001fea0003800000 */
.L_x_18288:
        /* <DEDUP_REMOVED lines=21> */
.L_x_18327:
[----:B------:R0:W-:Y:S01]  /*8910*/  STG.E.U8 [R2.64], R24 ;  /* 0x0000001802007986 */ /* 0x0001e2000c101124 */
[----:B------:R-:W-:Y:S05]  /*8920*/  BRA `(.L_x_18329) ;  /* 0x00000dc000007947 */ /* 0x000fea0003800000 */
.L_x_18326:
        /* <DEDUP_REMOVED lines=10> */
.L_x_18331:
[----:B------:R-:W-:-:S05]  /*89d0*/  PRMT R5, R24, 0x9910, RZ ;  /* 0x0000991018057816 */ /* 0x000fca00000000ff */
[----:B------:R0:W-:Y:S01]  /*89e0*/  STG.E [R2.64], R5 ;  /* 0x0000000502007986 */ /* 0x0001e2000c101924 */
[----:B------:R-:W-:Y:S05]  /*89f0*/  BRA `(.L_x_18329) ;  /* 0x00000cf000007947 */ /* 0x000fea0003800000 */
.L_x_18330:
[----:B------:R0:W-:Y:S01]  /*8a00*/  STG.E.U16 [R2.64], R24 ;  /* 0x0000001802007986 */ /* 0x0001e2000c101524 */
[----:B------:R-:W-:Y:S05]  /*8a10*/  BRA `(.L_x_18329) ;  /* 0x00000cd000007947 */ /* 0x000fea0003800000 */
.L_x_18325:
        /* <DEDUP_REMOVED lines=9> */
.L_x_18333:
[----:B------:R-:W0:Y:S02]  /*8ab0*/  I2F.S16 R0, R24 ;  /* 0x0000001800007306 */ /* 0x000e240000101400 */
[----:B0-----:R-:W-:-:S05]  /*8ac0*/  F2FP.PACK_AB R0, RZ, R0 ;  /* 0x00000000ff00723e */ /* 0x001fca00000000ff */
[----:B------:R0:W-:Y:S01]  /*8ad0*/  STG.E.U16 [R2.64], R0 ;  /* 0x0000000002007986 */ /* 0x0001e2000c101524 */
[----:B------:R-:W-:Y:S05]  /*8ae0*/  BRA `(.L_x_18329) ;  /* 0x00000c0000007947 */ /* 0x000fea0003800000 */
.L_x_18332:
        /* <DEDUP_REMOVED lines=10> */
.L_x_18335:
[----:B------:R-:W0:Y:S02]  /*8b90*/  I2F.S16 R24, R24 ;  /* 0x0000001800187306 */ /* 0x000e240000101400 */
[----:B0-----:R-:W-:-:S04]  /*8ba0*/  F2FP.PACK_AB R5, RZ, R24 ;  /* 0x00000018ff05723e */ /* 0x001fc800000000ff */
[----:B------:R-:W-:-:S05]  /*8bb0*/  PRMT R5, R5, 0x5410, RZ ;  /* 0x0000541005057816 */ /* 0x000fca00000000ff */
[----:B------:R0:W-:Y:S01]  /*8bc0*/  STG.E [R2.64], R5 ;  /* 0x0000000502007986 */ /* 0x0001e2000c101924 */
[----:B------:R-:W-:Y:S05]  /*8bd0*/  BRA `(.L_x_18329) ;  /* 0x00000b1000007947 */ /* 0x000fea0003800000 */
.L_x_18334:
[----:B------:R-:W0:Y:S02]  /*8be0*/  I2F.F64.S16 R24, R24 ;  /* 0x0000001800187312 */ /* 0x000e240000101c00 */
[----:B0-----:R0:W-:Y:S01]  /*8bf0*/  STG.E.64 [R2.64], R24 ;  /* 0x0000001802007986 */ /* 0x0011e2000c101b24 */
[----:B------:R-:W-:Y:S05]  /*8c00*/  BRA `(.L_x_18329) ;  /* 0x00000ae000007947 */ /* 0x000fea0003800000 */
.L_x_18324:
        /* <DEDUP_REMOVED lines=13> */
.L_x_18338:
[----:B------:R-:W0:Y:S01]  /*8ce0*/  I2F.F64.S16 R4, R24 ;  /* 0x0000001800047312 */ /* 0x000e220000101c00 */
[----:B------:R-:W-:-:S05]  /*8cf0*/  CS2R R6, SRZ ;  /* 0x0000000000067805 */ /* 0x000fca000001ff00 */
[----:B0-----:R0:W-:Y:S01]  /*8d00*/  STG.E.128 [R2.64], R4 ;  /* 0x0000000402007986 */ /* 0x0011e2000c101d24 */
[----:B------:R-:W-:Y:S05]  /*8d10*/  BRA `(.L_x_18329) ;  /* 0x000009d000007947 */ /* 0x000fea0003800000 */
.L_x_18337:
        /* <DEDUP_REMOVED lines=21> */
.L_x_18342:
[----:B------:R-:W-:Y:S05]  /*8e70*/  BSYNC B0 ;  /* 0x0000000000007941 */ /* 0x000fea0003800000 */
.L_x_18341:
[----:B------:R-:W-:-:S05]  /*8e80*/  LOP3.LUT R5, R0, R5, RZ, 0xfc, !PT ;  /* 0x0000000500057212 */ /* 0x000fca00078efcff */
[----:B------:R0:W-:Y:S01]  /*8e90*/  STG.E.U8 [R2.64], R5 ;  /* 0x0000000502007986 */ /* 0x0001e2000c101124 */
[----:B------:R-:W-:Y:S05]  /*8ea0*/  BRA `(.L_x_18329) ;  /* 0x0000084000007947 */ /* 0x000fea0003800000 */
.L_x_18340:
        /* <DEDUP_REMOVED lines=13> */
.L_x_18344:
[----:B------:R-:W-:Y:S01]  /*8f80*/  IMAD.MOV.U32 R0, RZ, RZ, 0x7f ;  /* 0x0000007fff007424 */ /* 0x000fe200078e00ff */
[----:B------:R-:W-:-:S04]  /*8f90*/  ISETP.GT.U32.AND P0, PT, R4, 0x7f800000, PT ;  /* 0x7f8000000400780c */ /* 0x000fc80003f04070 */
[----:B------:R-:W-:-:S04]  /*8fa0*/  SEL R0, R0, 0x7c, P0 ;  /* 0x0000007c00007807 */ /* 0x000fc80000000000 */
.L_x_18345:
[----:B------:R-:W-:Y:S05]  /*8fb0*/  BSYNC B0 ;  /* 0x0000000000007941 */ /* 0x000fea0003800000 */
.L_x_18343:
[----:B------:R-:W-:-:S04]  /*8fc0*/  LOP3.LUT R4, R5, 0x80000000, RZ, 0xc0, !PT ;  /* 0x8000000005047812 */ /* 0x000fc800078ec0ff */
[----:B------:R-:W-:-:S04]  /*8fd0*/  SHF.R.U32.HI R5, RZ, 0x18, R4 ;  /* 0x00000018ff057819 */ /* 0x000fc80000011604 */
[----:B------:R-:W-:-:S05]  /*8fe0*/  LOP3.LUT R5, R0, R5, RZ, 0xfc, !PT ;  /* 0x0000000500057212 */ /* 0x000fca00078efcff */
[----:B------:R0:W-:Y:S01]  /*8ff0*/  STG.E.U8 [R2.64], R5 ;  /* 0x0000000502007986 */ /* 0x0001e2000c101124 */
[----:B------:R-:W-:Y:S05]  /*9000*/  BRA `(.L_x_18329) ;  /* 0x000006e000007947 */ /* 0x000fea0003800000 */
.L_x_18339:
[----:B------:R-:W0:Y:S02]  /*9010*/  I2F.S16 R0, R24 ;  /* 0x0000001800007306 */ /* 0x000e240000101400 */
[----:B0-----:R-:W-:-:S05]  /*9020*/  F2FP.BF16.PACK_AB R0, RZ, R0 ;  /* 0x00000000ff00723e */ /* 0x001fca00000010ff */
[----:B------:R0:W-:Y:S01]  /*9030*/  STG.E.U16 [R2.64], R0 ;  /* 0x0000000002007986 */ /* 0x0001e2000c101524 */
[----:B------:R-:W-:Y:S05]  /*9040*/  BRA `(.L_x_18329) ;  /* 0x000006a000007947 */ /* 0x000fea0003800000 */
.L_x_18336:
        /* <DEDUP_REMOVED lines=10> */
.L_x_18348:
        /* <DEDUP_REMOVED lines=17> */
.L_x_18351:
[----:B------:R-:W-:-:S04]  /*9200*/  LOP3.LUT R0, R7, 0x80000000, RZ, 0xc0, !PT ;  /* 0x8000000007007812 */ /* 0x000fc800078ec0ff */
[----:B------:R-:W-:-:S04]  /*9210*/  SHF.R.U32.HI R5, RZ, 0x18, R0 ;  /* 0x00000018ff057819 */ /* 0x000fc80000011600 */
[----:B------:R-:W-:-:S04]  /*9220*/  LOP3.LUT R4, R4, R5, RZ, 0xfc, !PT ;  /* 0x0000000504047212 */ /* 0x000fc800078efcff */
[----:B------:R-:W-:Y:S02]  /*9230*/  PRMT R0, R4, 0x7610, R0 ;  /* 0x0000761004007816 */ /* 0x000fe40000000000 */
.L_x_18350:
[----:B------:R-:W-:Y:S05]  /*9240*/  BSYNC B0 ;  /* 0x0000000000007941 */ /* 0x000fea0003800000 */
.L_x_18349:
[----:B------:R0:W-:Y:S01]  /*9250*/  STG.E.U8 [R2.64], R0 ;  /* 0x0000000002007986 */ /* 0x0001e2000c101124 */
[----:B------:R-:W-:Y:S05]  /*9260*/  BRA `(.L_x_18329) ;  /* 0x0000048000007947 */ /* 0x000fea0003800000 */
.L_x_18347:
        /* <DEDUP_REMOVED lines=17> */
.L_x_18354:
[----:B------:R-:W-:-:S04]  /*9380*/  LOP3.LUT R0, R7, 0x80000000, RZ, 0xc0, !PT ;  /* 0x8000000007007812 */ /* 0x000fc800078ec0ff */
[----:B------:R-:W-:-:S04]  /*9390*/  SHF.R.U32.HI R5, RZ, 0x18, R0 ;  /* 0x00000018ff057819 */ /* 0x000fc80000011600 */
[----:B------:R-:W-:-:S04]  /*93a0*/  LOP3.LUT R4, R4, R5, RZ, 0xfc, !PT ;  /* 0x0000000504047212 */ /* 0x000fc800078efcff */
[----:B------:R-:W-:Y:S02]  /*93b0*/  PRMT R0, R4, 0x7610, R0 ;  /* 0x0000761004007816 */ /* 0x000fe40000000000 */
.L_x_18353:
[----:B------:R-:W-:Y:S05]  /*93c0*/  BSYNC B0 ;  /* 0x0000000000007941 */ /* 0x000fea0003800000 */
.L_x_18352:
[----:B------:R0:W-:Y:S01]  /*93d0*/  STG.E.U8 [R2.64], R0 ;  /* 0x0000000002007986 */ /* 0x0001e2000c101124 */
[----:B------:R-:W-:Y:S05]  /*93e0*/  BRA `(.L_x_18329) ;  /* 0x0000030000007947 */ /* 0x000fea0003800000 */
.L_x_18346:
        /* <DEDUP_REMOVED lines=22> */
.L_x_18328:
        /* <DEDUP_REMOVED lines=20> */
.L_x_18356:
[----:B------:R-:W-:-:S04]  /*9690*/  PRMT R4, R24, 0x9910, RZ ;  /* 0x0000991018047816 */ /* 0x000fc800000000ff */
[----:B------:R-:W-:-:S05]  /*96a0*/  SHF.R.S32.HI R5, RZ, 0x1f, R4 ;  /* 0x0000001fff057819 */ /* 0x000fca0000011404 */
[----:B------:R0:W-:Y:S01]  /*96b0*/  STG.E.64 [R2.64], R4 ;  /* 0x0000000402007986 */ /* 0x0001e2000c101b24 */
[----:B------:R-:W-:Y:S05]  /*96c0*/  BRA `(.L_x_18329) ;  /* 0x0000002000007947 */ /* 0x000fea0003800000 */
.L_x_18355:
[----:B------:R-:W-:-:S05]  /*96d0*/  PRMT R5, R24, 0x9910, RZ ;  /* 0x0000991018057816 */ /* 0x000fca00000000ff */
[----:B------:R0:W-:Y:S02]  /*96e0*/  STG.E [R2.64], R5 ;  /* 0x0000000502007986 */ /* 0x0001e4000c101924 */
.L_x_18329:
        /* <DEDUP_REMOVED lines=21> */
.L_x_18360:
[----:B------:R0:W-:Y:S01]  /*9840*/  STG.E.U8 [R2.64], R23 ;  /* 0x0000001702007986 */ /* 0x0001e2000c101124 */
[----:B------:R-:W-:Y:S05]  /*9850*/  BRA `(.L_x_18362) ;  /* 0x00000dc000007947 */ /* 0x000fea0003800000 */
.L_x_18359:
        /* <DEDUP_REMOVED lines=10> */
.L_x_18364:
[----:B------:R-:W-:-:S05]  /*9900*/  PRMT R5, R23, 0x9910, RZ ;  /* 0x0000991017057816 */ /* 0x000fca00000000ff */
[----:B------:R0:W-:Y:S01]  /*9910*/  STG.E [R2.64], R5 ;  /* 0x0000000502007986 */ /* 0x0001e2000c101924 */
[----:B------:R-:W-:Y:S05]  /*9920*/  BRA `(.L_x_18362) ;  /* 0x00000cf000007947 */ /* 0x000fea0003800000 */
.L_x_18363:
[----:B------:R0:W-:Y:S01]  /*9930*/  STG.E.U16 [R2.64], R23 ;  /* 0x0000001702007986 */ /* 0x0001e2000c101524 */
[----:B------:R-:W-:Y:S05]  /*9940*/  BRA `(.L_x_18362) ;  /* 0x00000cd000007947 */ /* 0x000fea0003800000 */
.L_x_18358:
        /* <DEDUP_REMOVED lines=9> */
.L_x_18366:
[----:B------:R-:W0:Y:S02]  /*99e0*/  I2F.S16 R0, R23 ;  /* 0x0000001700007306 */ /* 0x000e240000101400 */
[----:B0-----:R-:W-:-:S05]  /*99f0*/  F2FP.PACK_AB R0, RZ, R0 ;  /* 0x00000000ff00723e */ /* 0x001fca00000000ff */
[----:B------:R0:W-:Y:S01]  /*9a00*/  STG.E.U16 [R2.64], R0 ;  /* 0x0000000002007986 */ /* 0x0001e2000c101524 */
[----:B------:R-:W-:Y:S05]  /*9a10*/  BRA `(.L_x_18362) ;  /* 0x00000c0000007947 */ /* 0x000fea0003800000 */
.L_x_18365:
        /* <DEDUP_REMOVED lines=10> */
.L_x_18368:
[----:B------:R-:W0:Y:S02]  /*9ac0*/  I2F.S16 R23, R23 ;  /* 0x0000001700177306 */ /* 0x000e240000101400 */
[----:B0-----:R-:W-:-:S04]  /*9ad0*/  F2FP.PACK_AB R5, RZ, R23 ;  /* 0x00000017ff05723e */ /* 0x001fc800000000ff */
[----:B------:R-:W-:-:S05]  /*9ae0*/  PRMT R5, R5, 0x5410, RZ ;  /* 0x0000541005057816 */ /* 0x000fca00000000ff */
[----:B------:R0:W-:Y:S01]  /*9af0*/  STG.E [R2.64], R5 ;  /* 0x0000000502007986 */ /* 0x0001e2000c101924 */
[----:B------:R-:W-:Y:S05]  /*9b00*/  BRA `(.L_x_18362) ;  /* 0x00000b1000007947 */ /* 0x000fea0003800000 */
.L_x_18367:
[----:B------:R-:W0:Y:S02]  /*9b10*/  I2F.F64.S16 R4, R23 ;  /* 0x0000001700047312 */ /* 0x000e240000101c00 */
[----:B0-----:R0:W-:Y:S01]  /*9b20*/  STG.E.64 [R2.64], R4 ;  /* 0x0000000402007986 */ /* 0x0011e2000c101b24 */
[----:B------:R-:W-:Y:S05]  /*9b30*/  BRA `(.L_x_18362) ;  /* 0x00000ae000007947 */ /* 0x000fea0003800000 */
.L_x_18357:
        /* <DEDUP_REMOVED lines=13> */
.L_x_18371:
[----:B------:R-:W0:Y:S01]  /*9c10*/  I2F.F64.S16 R4, R23 ;  /* 0x0000001700047312 */ /* 0x000e220000101c00 */
[----:B------:R-:W-:-:S05]  /*9c20*/  CS2R R6, SRZ ;  /* 0x0000000000067805 */ /* 0x000fca000001ff00 */
[----:B0-----:R0:W-:Y:S01]  /*9c30*/  STG.E.128 [R2.64], R4 ;  /* 0x0000000402007986 */ /* 0x0011e2000c101d24 */
[----:B------:R-:W-:Y:S05]  /*9c40*/  BRA `(.L_x_18362) ;  /* 0x000009d000007947 */ /* 0x000fea0003800000 */
.L_x_18370:
        /* <DEDUP_REMOVED lines=21> */
.L_x_18375:
[----:B------:R-:W-:Y:S05]  /*9da0*/  BSYNC B0 ;  /* 0x0000000000007941 */ /* 0x000fea0003800000 */
.L_x_18374:
[----:B------:R-:W-:-:S05]  /*9db0*/  LOP3.LUT R5, R0, R5, RZ, 0xfc, !PT ;  /* 0x0000000500057212 */ /* 0x000fca00078efcff */
[----:B------:R0:W-:Y:S01]  /*9dc0*/  STG.E.U8 [R2.64], R5 ;  /* 0x0000000502007986 */ /* 0x0001e2000c101124 */
[----:B------:R-:W-:Y:S05]  /*9dd0*/  BRA `(.L_x_18362) ;  /* 0x0000084000007947 */ /* 0x000fea0003800000 */
.L_x_18373:
        /* <DEDUP_REMOVED lines=13> */
.L_x_18377:
[----:B------:R-:W-:Y:S01]  /*9eb0*/  IMAD.MOV.U32 R0, RZ, RZ, 0x7f ;  /* 0x0000007fff007424 */ /* 0x000fe200078e00ff */
[----:B------:R-:W-:-:S04]  /*9ec0*/  ISETP.GT.U32.AND P0, PT, R4, 0x7f800000, PT ;  /* 0x7f8000000400780c */ /* 0x000fc80003f04070 */
[----:B------:R-:W-:-:S04]  /*9ed0*/  SEL R0, R0, 0x7c, P0 ;  /* 0x0000007c00007807 */ /* 0x000fc80000000000 */
.L_x_18378:
[----:B------:R-:W-:Y:S05]  /*9ee0*/  BSYNC B0 ;  /* 0x0000000000007941 */ /* 0x000fea0003800000 */
.L_x_18376:
[----:B------:R-:W-:-:S04]  /*9ef0*/  LOP3.LUT R4, R23, 0x80000000, RZ, 0xc0, !PT ;  /* 0x8000000017047812 */ /* 0x000fc800078ec0ff */
[----:B------:R-:W-:-:S04]  /*9f00*/  SHF.R.U32.HI R5, RZ, 0x18, R4 ;  /* 0x00000018ff057819 */ /* 0x000fc80000011604 */
[----:B------:R-:W-:-:S05]  /*9f10*/  LOP3.LUT R5, R0, R5, RZ, 0xfc, !PT ;  /* 0x0000000500057212 */ /* 0x000fca00078efcff */
[----:B------:R0:W-:Y:S01]  /*9f20*/  STG.E.U8 [R2.64], R5 ;  /* 0x0000000502007986 */ /* 0x0001e2000c101124 */
[----:B------:R-:W-:Y:S05]  /*9f30*/  BRA `(.L_x_18362) ;  /* 0x000006e000007947 */ /* 0x000fea0003800000 */
.L_x_18372:
[----:B------:R-:W0:Y:S02]  /*9f40*/  I2F.S16 R0, R23 ;  /* 0x0000001700007306 */ /* 0x000e240000101400 */
[----:B0-----:R-:W-:-:S05]  /*9f50*/  F2FP.BF16.PACK_AB R0, RZ, R0 ;  /* 0x00000000ff00723e */ /* 0x001fca00000010ff */
[----:B------:R0:W-:Y:S01]  /*9f60*/  STG.E.U16 [R2.64], R0 ;  /* 0x0000000002007986 */ /* 0x0001e2000c101524 */
[----:B------:R-:W-:Y:S05]  /*9f70*/  BRA `(.L_x_18362) ;  /* 0x000006a000007947 */ /* 0x000fea0003800000 */
.L_x_18369:
        /* <DEDUP_REMOVED lines=10> */
.L_x_18381:
        /* <DEDUP_REMOVED lines=17> */
.L_x_18384:
[----:B------:R-:W-:-:S04]  /*a130*/  LOP3.LUT R0, R23, 0x80000000, RZ, 0xc0, !PT ;  /* 0x8000000017007812 */ /* 0x000fc800078ec0ff */
[----:B------:R-:W-:-:S04]  /*a140*/  SHF.R.U32.HI R5, RZ, 0x18, R0 ;  /* 0x00000018ff057819 */ /* 0x000fc80000011600 */
[----:B------:R-:W-:-:S04]  /*a150*/  LOP3.LUT R4, R4, R5, RZ, 0xfc, !PT ;  /* 0x0000000504047212 */ /* 0x000fc800078efcff */
[----:B------:R-:W-:Y:S02]  /*a160*/  PRMT R0, R4, 0x7610, R0 ;  /* 0x0000761004007816 */ /* 0x000fe40000000000 */
.L_x_18383:
[----:B------:R-:W-:Y:S05]  /*a170*/  BSYNC B0 ;  /* 0x0000000000007941 */ /* 0x000fea0003800000 */
.L_x_18382:
[----:B------:R0:W-:Y:S01]  /*a180*/  STG.E.U8 [R2.64], R0 ;  /* 0x0000000002007986 */ /* 0x0001e2000c101124 */
[----:B------:R-:W-:Y:S05]  /*a190*/  BRA `(.L_x_18362) ;  /* 0x0000048000007947 */ /* 0x000fea0003800000 */
.L_x_18380:
        /* <DEDUP_REMOVED lines=17> */
.L_x_18387:
[----:B------:R-:W-:-:S04]  /*a2b0*/  LOP3.LUT R0, R23, 0x80000000, RZ, 0xc0, !PT ;  /* 0x8000000017007812 */ /* 0x000fc800078ec0ff */
[----:B------:R-:W-:-:S04]  /*a2c0*/  SHF.R.U32.HI R5, RZ, 0x18, R0 ;  /* 0x00000018ff057819 */ /* 0x000fc80000011600 */
[----:B------:R-:W-:-:S04]  /*a2d0*/  LOP3.LUT R4, R4, R5, RZ, 0xfc, !PT ;  /* 0x0000000504047212 */ /* 0x000fc800078efcff */
[----:B------:R-:W-:Y:S02]  /*a2e0*/  PRMT R0, R4, 0x7610, R0 ;  /* 0x0000761004007816 */ /* 0x000fe40000000000 */
.L_x_18386:
[----:B------:R-:W-:Y:S05]  /*a2f0*/  BSYNC B0 ;  /* 0x0000000000007941 */ /* 0x000fea0003800000 */
.L_x_18385:
[----:B------:R0:W-:Y:S01]  /*a300*/  STG.E.U8 [R2.64], R0 ;  /* 0x0000000002007986 */ /* 0x0001e2000c101124 */
[----:B------:R-:W-:Y:S05]  /*a310*/  BRA `(.L_x_18362) ;  /* 0x0000030000007947 */ /* 0x000fea0003800000 */
.L_x_18379:
        /* <DEDUP_REMOVED lines=22> */
.L_x_18361:
        /* <DEDUP_REMOVED lines=20> */
.L_x_18389:
[----:B------:R-:W-:-:S04]  /*a5c0*/  PRMT R4, R23, 0x9910, RZ ;  /* 0x0000991017047816 */ /* 0x000fc800000000ff */
[----:B------:R-:W-:-:S05]  /*a5d0*/  SHF.R.S32.HI R5, RZ, 0x1f, R4 ;  /* 0x0000001fff057819 */ /* 0x000fca0000011404 */
[----:B------:R0:W-:Y:S01]  /*a5e0*/  STG.E.64 [R2.64], R4 ;  /* 0x0000000402007986 */ /* 0x0001e2000c101b24 */
[----:B------:R-:W-:Y:S05]  /*a5f0*/  BRA `(.L_x_18362) ;  /* 0x0000002000007947 */ /* 0x000fea0003800000 */
.L_x_18388:
[----:B------:R-:W-:-:S05]  /*a600*/  PRMT R5, R23, 0x9910, RZ ;  /* 0x0000991017057816 */ /* 0x000fca00000000ff */
[----:B------:R0:W-:Y:S02]  /*a610*/  STG.E [R2.64], R5 ;  /* 0x0000000502007986 */ /* 0x0001e4000c101924 */
.L_x_18362:
[----:B------:R-:W-:Y:S02]  /*a620*/  IADD3 R17, R17, 0x80, RZ ;  /* 0x0000008011117810 */ /* 0x000fe40007ffe0ff */
.L_x_18323:
[----:B------:R-:W-:Y:S05]  /*a630*/  BSYNC B6 ;  /* 0x0000000000067941 */ /* 0x000fea0003800000 */
.L_x_18322:
        /* <DEDUP_REMOVED lines=19> */
.L_x_18393:
[----:B------:R-:W-:Y:S01]  /*a770*/  STG.E.U8 [R2.64], R22 ;  /* 0x0000001602007986 */ /* 0x000fe2000c101124 */
[----:B------:R-:W-:Y:S05]  /*a780*/  EXIT ;  /* 0x000000000000794d */ /* 0x000fea0003800000 */
.L_x_18392:
        /* <DEDUP_REMOVED lines=10> */
.L_x_18396:
[----:B------:R-:W-:-:S05]  /*a830*/  PRMT R5, R22, 0x9910, RZ ;  /* 0x0000991016057816 */ /* 0x000fca00000000ff */
[----:B------:R-:W-:Y:S01]  /*a840*/  STG.E [R2.64], R5 ;  /* 0x0000000502007986 */ /* 0x000fe2000c101924 */
[----:B------:R-:W-:Y:S05]  /*a850*/  EXIT ;  /* 0x000000000000794d */ /* 0x000fea0003800000 */
.L_x_18395:
[----:B------:R-:W-:Y:S01]  /*a860*/  STG.E.U16 [R2.64], R22 ;  /* 0x0000001602007986 */ /* 0x000fe2000c101524 */
[----:B------:R-:W-:Y:S05]  /*a870*/  EXIT ;  /* 0x000000000000794d */ /* 0x000fea0003800000 */
.L_x_18391:
        /* <DEDUP_REMOVED lines=9> */
.L_x_18398:
[----:B------:R-:W0:Y:S02]  /*a910*/  I2F.S16 R0, R22 ;  /* 0x0000001600007306 */ /* 0x000e240000101400 */
[----:B0-----:R-:W-:-:S05]  /*a920*/  F2FP.PACK_AB R0, RZ, R0 ;  /* 0x00000000ff00723e */ /* 0x001fca00000000ff */
[----:B------:R-:W-:Y:S01]  /*a930*/  STG.E.U16 [R2.64], R0 ;  /* 0x0000000002007986 */ /* 0x000fe2000c101524 */
[----:B------:R-:W-:Y:S05]  /*a940*/  EXIT ;  /* 0x000000000000794d */ /* 0x000fea0003800000 */
.L_x_18397:
        /* <DEDUP_REMOVED lines=10> */
.L_x_18400:
[----:B------:R-:W0:Y:S02]  /*a9f0*/  I2F.S16 R22, R22 ;  /* 0x0000001600167306 */ /* 0x000e240000101400 */
[----:B0-----:R-:W-:-:S04]  /*aa00*/  F2FP.PACK_AB R5, RZ, R22 ;  /* 0x00000016ff05723e */ /* 0x001fc800000000ff */
[----:B------:R-:W-:-:S05]  /*aa10*/  PRMT R5, R5, 0x5410, RZ ;  /* 0x0000541005057816 */ /* 0x000fca00000000ff */
[----:B------:R-:W-:Y:S01]  /*aa20*/  STG.E [R2.64], R5 ;  /* 0x0000000502007986 */ /* 0x000fe2000c101924 */
[----:B------:R-:W-:Y:S05]  /*aa30*/  EXIT ;  /* 0x000000000000794d */ /* 0x000fea0003800000 */
.L_x_18399:
[----:B------:R-:W0:Y:S02]  /*aa40*/  I2F.F64.S16 R22, R22 ;  /* 0x0000001600167312 */ /* 0x000e240000101c00 */
[----:B0-----:R-:W-:Y:S01]  /*aa50*/  STG.E.64 [R2.64], R22 ;  /* 0x0000001602007986 */ /* 0x001fe2000c101b24 */
[----:B------:R-:W-:Y:S05]  /*aa60*/  EXIT ;  /* 0x000000000000794d */ /* 0x000fea0003800000 */
.L_x_18390:
        /* <DEDUP_REMOVED lines=13> */
.L_x_18403:
[----:B------:R-:W0:Y:S01]  /*ab40*/  I2F.F64.S16 R4, R22 ;  /* 0x0000001600047312 */ /* 0x000e220000101c00 */
[----:B------:R-:W-:-:S05]  /*ab50*/  CS2R R6, SRZ ;  /* 0x0000000000067805 */ /* 0x000fca000001ff00 */
[----:B0-----:R-:W-:Y:S01]  /*ab60*/  STG.E.128 [R2.64], R4 ;  /* 0x0000000402007986 */ /* 0x001fe2000c101d24 */
[----:B------:R-:W-:Y:S05]  /*ab70*/  EXIT ;  /* 0x000000000000794d */ /* 0x000fea0003800000 */
.L_x_18402:
        /* <DEDUP_REMOVED lines=21> */
.L_x_18407:
[----:B------:R-:W-:Y:S05]  /*acd0*/  BSYNC B0 ;  /* 0x0000000000007941 */ /* 0x000fea0003800000 */
.L_x_18406:
[----:B------:R-:W-:-:S05]  /*ace0*/  LOP3.LUT R5, R0, R5, RZ, 0xfc, !PT ;  /* 0x0000000500057212 */ /* 0x000fca00078efcff */
[----:B------:R-:W-:Y:S01]  /*acf0*/  STG.E.U8 [R2.64], R5 ;  /* 0x0000000502007986 */ /* 0x000fe2000c101124 */
[----:B------:R-:W-:Y:S05]  /*ad00*/  EXIT ;  /* 0x000000000000794d */ /* 0x000fea0003800000 */
.L_x_18405:
        /* <DEDUP_REMOVED lines=13> */
.L_x_18409:
[----:B------:R-:W-:Y:S01]  /*ade0*/  IMAD.MOV.U32 R0, RZ, RZ, 0x7f ;  /* 0x0000007fff007424 */ /* 0x000fe200078e00ff */
[----:B------:R-:W-:-:S04]  /*adf0*/  ISETP.GT.U32.AND P0, PT, R4, 0x7f800000, PT ;  /* 0x7f8000000400780c */ /* 0x000fc80003f04070 */
[----:B------:R-:W-:-:S04]  /*ae00*/  SEL R0, R0, 0x7c, P0 ;  /* 0x0000007c00007807 */ /* 0x000fc80000000000 */
.L_x_18410:
[----:B------:R-:W-:Y:S05]  /*ae10*/  BSYNC B0 ;  /* 0x0000000000007941 */ /* 0x000fea0003800000 */
.L_x_18408:
[----:B------:R-:W-:-:S04]  /*ae20*/  LOP3.LUT R4, R5, 0x80000000, RZ, 0xc0, !PT ;  /* 0x8000000005047812 */ /* 0x000fc800078ec0ff */
[----:B------:R-:W-:-:S04]  /*ae30*/  SHF.R.U32.HI R5, RZ, 0x18, R4 ;  /* 0x00000018ff057819 */ /* 0x000fc80000011604 */
[----:B------:R-:W-:-:S05]  /*ae40*/  LOP3.LUT R5, R0, R5, RZ, 0xfc, !PT ;  /* 0x0000000500057212 */ /* 0x000fca00078efcff */
[----:B------:R-:W-:Y:S01]  /*ae50*/  STG.E.U8 [R2.64], R5 ;  /* 0x0000000502007986 */ /* 0x000fe2000c101124 */
[----:B------:R-:W-:Y:S05]  /*ae60*/  EXIT ;  /* 0x000000000000794d */ /* 0x000fea0003800000 */
.L_x_18404:
[----:B------:R-:W0:Y:S02]  /*ae70*/  I2F.S16 R0, R22 ;  /* 0x0000001600007306 */ /* 0x000e240000101400 */
[----:B0-----:R-:W-:-:S05]  /*ae80*/  F2FP.BF16.PACK_AB R0, RZ, R0 ;  /* 0x00000000ff00723e */ /* 0x001fca00000010ff */
[----:B------:R-:W-:Y:S01]  /*ae90*/  STG.E.U16 [R2.64], R0 ;  /* 0x0000000002007986 */ /* 0x000fe2000c101524 */
[----:B------:R-:W-:Y:S05]  /*aea0*/  EXIT ;  /* 0x000000000000794d */ /* 0x000fea0003800000 */
.L_x_18401:
        /* <DEDUP_REMOVED lines=10> */
.L_x_18413:
        /* <DEDUP_REMOVED lines=17> */
.L_x_18416:
[----:B------:R-:W-:-:S04]  /*b060*/  LOP3.LUT R0, R7, 0x80000000, RZ, 0xc0, !PT ;  /* 0x8000000007007812 */ /* 0x000fc800078ec0ff */
[----:B------:R-:W-:-:S04]  /*b070*/  SHF.R.U32.HI R5, RZ, 0x18, R0 ;  /* 0x00000018ff057819 */ /* 0x000fc80000011600 */
[----:B------:R-:W-:-:S04]  /*b080*/  LOP3.LUT R4, R4, R5, RZ, 0xfc, !PT ;  /* 0x0000000504047212 */ /* 0x000fc800078efcff */
[----:B------:R-:W-:Y:S02]  /*b090*/  PRMT R0, R4, 0x7610, R0 ;  /* 0x0000761004007816 */ /* 0x000fe40000000000 */
.L_x_18415:
[----:B------:R-:W-:Y:S05]  /*b0a0*/  BSYNC B0 ;  /* 0x0000000000007941 */ /* 0x000fea0003800000 */
.L_x_18414:
[----:B------:R-:W-:Y:S01]  /*b0b0*/  STG.E.U8 [R2.64], R0 ;  /* 0x0000000002007986 */ /* 0x000fe2000c101124 */
[----:B------:R-:W-:Y:S05]  /*b0c0*/  EXIT ;  /* 0x000000000000794d */ /* 0x000fea0003800000 */
.L_x_18412:
        /* <DEDUP_REMOVED lines=17> */
.L_x_18419:
[----:B------:R-:W-:-:S04]  /*b1e0*/  LOP3.LUT R0, R7, 0x80000000, RZ, 0xc0, !PT ;  /* 0x8000000007007812 */ /* 0x000fc800078ec0ff */
[----:B------:R-:W-:-:S04]  /*b1f0*/  SHF.R.U32.HI R5, RZ, 0x18, R0 ;  /* 0x00000018ff057819 */ /* 0x000fc80000011600 */
[----:B------:R-:W-:-:S04]  /*b200*/  LOP3.LUT R4, R4, R5, RZ, 0xfc, !PT ;  /* 0x0000000504047212 */ /* 0x000fc800078efcff */
[----:B------:R-:W-:Y:S02]  /*b210*/  PRMT R0, R4, 0x7610, R0 ;  /* 0x0000761004007816 */ /* 0x000fe40000000000 */
.L_x_18418:
[----:B------:R-:W-:Y:S05]  /*b220*/  BSYNC B0 ;  /* 0x0000000000007941 */ /* 0x000fea0003800000 */
.L_x_18417:
[----:B------:R-:W-:Y:S01]  /*b230*/  STG.E.U8 [R2.64], R0 ;  /* 0x0000000002007986 */ /* 0x000fe2000c101124 */
[----:B------:R-:W-:Y:S05]  /*b240*/  EXIT ;  /* 0x000000000000794d */ /* 0x000fea0003800000 */
.L_x_18411:
        /* <DEDUP_REMOVED lines=22> */
.L_x_18394:
        /* <DEDUP_REMOVED lines=20> */
.L_x_18421:
[----:B------:R-:W-:-:S04]  /*b4f0*/  PRMT R4, R22, 0x9910, RZ ;  /* 0x0000991016047816 */ /* 0x000fc800000000ff */
[----:B------:R-:W-:-:S05]  /*b500*/  SHF.R.S32.HI R5, RZ, 0x1f, R4 ;  /* 0x0000001fff057819 */ /* 0x000fca0000011404 */
[----:B------:R-:W-:Y:S01]  /*b510*/  STG.E.64 [R2.64], R4 ;  /* 0x0000000402007986 */ /* 0x000fe2000c101b24 */
[----:B------:R-:W-:Y:S05]  /*b520*/  EXIT ;  /* 0x000000000000794d */ /* 0x000fea0003800000 */
.L_x_18420:
[----:B------:R-:W-:-:S05]  /*b530*/  PRMT R5, R22, 0x9910, RZ ;  /* 0x0000991016057816 */ /* 0x000fca00000000ff */
[----:B------:R-:W-:Y:S01]  /*b540*/  STG.E [R2.64], R5 ;  /* 0x0000000502007986 */ /* 0x000fe2000c101924 */
[----:B------:R-:W-:Y:S05]  /*b550*/  EXIT ;  /* 0x000000000000794d */ /* 0x000fea0003800000 */
.L_x_18422:
        /* <DEDUP_REMOVED lines=10> */
.L_x_40115:


//--------------------- .text._ZN2at6native18elementwise_kernelILi128ELi4EZNS0_22gpu_kernel_impl_nocastINS0_13BinaryFunctorIsssZZZNS0_19minimum_kernel_cudaERNS_18TensorIteratorBaseEENKUlvE_clEvENKUlvE3_clEvEUlssE_EEEEvS5_RKT_EUliE_EEviT1_ --------------------------
	.section	.text._ZN2at6native18elementwise_kernelILi128ELi4EZNS0_22gpu_kernel_impl_nocastINS0_13BinaryFunctorIsssZZZNS0_19minimum_kernel_cudaERNS_18TensorIteratorBaseEENKUlvE_clEvENKUlvE3_clEvEUlssE_EEEEvS5_RKT_EUliE_EEviT1_,"ax",@progbits
	.sectioninfo	@"SHI_REGISTERS=12"
	.align	128
        .global         _ZN2at6native18elementwise_kernelILi128ELi4EZNS0_22gpu_kernel_impl_nocastINS0_13BinaryFunctorIsssZZZNS0_19minimum_kernel_cudaERNS_18TensorIteratorBaseEENKUlvE_clEvENKUlvE3_clEvEUlssE_EEEEvS5_RKT_EUliE_EEviT1_
        .type           _ZN2at6native18elementwise_kernelILi128ELi4EZNS0_22gpu_kernel_impl_nocastINS0_13BinaryFunctorIsssZZZNS0_19minimum_kernel_cudaERNS_18TensorIteratorBaseEENKUlvE_clEvENKUlvE3_clEvEUlssE_EEEEvS5_RKT_EUliE_EEviT1_,@function
        .size           _ZN2at6native18elementwise_kernelILi128ELi4EZNS0_22gpu_kernel_impl_nocastINS0_13BinaryFunctorIsssZZZNS0_19minimum_kernel_cudaERNS_18TensorIteratorBaseEENKUlvE_clEvENKUlvE3_clEvEUlssE_EEEEvS5_RKT_EUliE_EEviT1_,(.L_x_40116 - _ZN2at6native18elementwise_kernelILi128ELi4EZNS0_22gpu_kernel_impl_nocastINS0_13BinaryFunctorIsssZZZNS0_19minimum_kernel_cudaERNS_18TensorIteratorBaseEENKUlvE_clEvENKUlvE3_clEvEUlssE_EEEEvS5_RKT_EUliE_EEviT1_)
        .other          _ZN2at6native18elementwise_kernelILi128ELi4EZNS0_22gpu_kernel_impl_nocastINS0_13BinaryFunctorIsssZZZNS0_19minimum_kernel_cudaERNS_18TensorIteratorBaseEENKUlvE_clEvENKUlvE3_clEvEUlssE_EEEEvS5_RKT_EUliE_EEviT1_,@"STO_CUDA_ENTRY STV_DEFAULT"
_ZN2at6native18elementwise_kernelILi128ELi4EZNS0_22gpu_kernel_impl_nocastINS0_13BinaryFunctorIsssZZZNS0_19minimum_kernel_cudaERNS_18TensorIteratorBaseEENKUlvE_clEvENKUlvE3_clEvEUlssE_EEEEvS5_RKT_EUliE_EEviT1_:
.text._ZN2at6native18elementwise_kernelILi128ELi4EZNS0_22gpu_kernel_impl_nocastINS0_13BinaryFunctorIsssZZZNS0_19minimum_kernel_cudaERNS_18TensorIteratorBaseEENKUlvE_clEvENKUlvE3_clEvEUlssE_EEEEvS5_RKT_EUliE_EEviT1_:
        /* <DEDUP_REMOVED lines=261> */
.L_x_18425:
[----:B------:R-:W-:Y:S02]  /*1050*/  IADD3 R6, P1, R3, c[0x0][0x3d8], RZ ;  /* 0x0000f60003067a10 */ /* 0x000fe40007f3e0ff */
[----:B------:R-:W-:Y:S02]  /*1060*/  IADD3 R4, P0, R4, c[0x0][0x3d0], RZ ;  /* 0x0000f40004047a10 */ /* 0x000fe40007f1e0ff */
[----:B------:R-:W-:Y:S02]  /*1070*/  IADD3.X R7, RZ, c[0x0][0x3dc], RZ, P1, !PT ;  /* 0x0000f700ff077a10 */ /* 0x000fe40000ffe4ff */
[----:B------:R-:W-:-:S04]  /*1080*/  IADD3.X R5, RZ, c[0x0][0x3d4], RZ, P0, !PT ;  /* 0x0000f500ff057a10 */ /* 0x000fc800007fe4ff */
[----:B------:R-:W2:Y:S04]  /*1090*/  LDG.E.S16 R7, [R6.64] ;  /* 0x0000000406077981 */ /* 0x000ea8000c1e1700 */
[----:B------:R-:W2:Y:S01]  /*10a0*/  LDG.E.S16 R4, [R4.64] ;  /* 0x0000000404047981 */ /* 0x000ea2000c1e1700 */
[----:B------:R-:W-:-:S04]  /*10b0*/  IADD3 R2, P0, R2, c[0x0][0x3c8], RZ ;  /* 0x0000f20002027a10 */ /* 0x000fc80007f1e0ff */
[----:B------:R-:W-:Y:S02]  /*10c0*/  IADD3.X R3, RZ, c[0x0][0x3cc], RZ, P0, !PT ;  /* 0x0000f300ff037a10 */ /* 0x000fe400007fe4ff */
[----:B------:R-:W-:Y:S02]  /*10d0*/  IADD3 R0, R0, 0x80, RZ ;  /* 0x0000008000007810 */ /* 0x000fe40007ffe0ff */
[----:B--2---:R-:W-:-:S05]  /*10e0*/  IMNMX R9, R4, R7, PT ;  /* 0x0000000704097217 */ /* 0x004fca0003800200 */
[----:B------:R0:W-:Y:S02]  /*10f0*/  STG.E.U16 [R2.64], R9 ;  /* 0x0000000902007986 */ /* 0x0001e4000c101504 */
.L_x_18424:
[----:B------:R-:W-:Y:S05]  /*1100*/  BSYNC B0 ;  /* 0x0000000000007941 */ /* 0x000fea0003800000 */
.L_x_18423:
        /* <DEDUP_REMOVED lines=256> */
.L_x_18428:
        /* <DEDUP_REMOVED lines=8> */
[----:B------:R-:W-:-:S04]  /*2190*/  IADD3 R0, R0, 0x80, RZ ;  /* 0x0000008000007810 */ /* 0x000fc80007ffe0ff */
[----:B------:R-:W-:Y:S02]  /*21a0*/  ISETP.GE.AND P0, PT, R0, c[0x0][0x160], PT ;  /* 0x0000580000007a0c */ /* 0x000fe40003f06270 */
[----:B--2---:R-:W-:-:S05]  /*21b0*/  IMNMX R9, R4, R7, PT ;  /* 0x0000000704097217 */ /* 0x004fca0003800200 */
[----:B------:R0:W-:Y:S06]  /*21c0*/  STG.E.U16 [R2.64], R9 ;  /* 0x0000000902007986 */ /* 0x0001ec000c101504 */
        /* <DEDUP_REMOVED lines=254> */
.L_x_18429:
        /* <DEDUP_REMOVED lines=11> */
.L_x_18427:
[----:B------:R-:W-:Y:S05]  /*3260*/  BSYNC B0 ;  /* 0x0000000000007941 */ /* 0x000fea0003800000 */
.L_x_18426:
        /* <DEDUP_REMOVED lines=254> */
[----:B------:R-:W-:-:S05]  /*4250*/  @P0 IMAD R3, R9, c[0x0][0x3c0], R3 ;  /* 0x0000f00009030a24 */ /* 0x000fca00078e0203 */
.L_x_18430:
        /* <DEDUP_REMOVED lines=8> */
[----:B--2---:R-:W-:-:S05]  /*42e0*/  IMNMX R9, R4, R7, PT ;  /* 0x0000000704097217 */ /* 0x004fca0003800200 */
[----:B------:R-:W-:Y:S01]  /*42f0*/  STG.E.U16 [R2.64], R9 ;  /* 0x0000000902007986 */ /* 0x000fe2000c101504 */
[----:B------:R-:W-:Y:S05]  /*4300*/  EXIT ;  /* 0x000000000000794d */ /* 0x000fea0003800000 */
.L_x_18431:
        /* <DEDUP_REMOVED lines=15> */
.L_x_40116:


//--------------------- .text._ZN2at6native27unrolled_elementwise_kernelINS0_13BinaryFunctorIsssZZZNS0_19minimum_kernel_cudaERNS_18TensorIteratorBaseEENKUlvE_clEvENKUlvE3_clEvEUlssE_EESt5arrayIPcLm3EELi4E23TrivialOffsetCalculatorILi2EjESC_ILi1EjENS0_6memory15LoadWithoutCastENSF_16StoreWithoutCastEEEviT_T0_T2_T3_T4_T5_ --------------------------
	.section	.text._ZN2at6native27unrolled_elementwise_kernelINS0_13BinaryFunctorIsssZZZNS0_19minimum_kernel_cudaERNS_18TensorIteratorBaseEENKUlvE_clEvENKUlvE3_clEvEUlssE_EESt5arrayIPcLm3EELi4E23TrivialOffsetCalculatorILi2EjESC_ILi1EjENS0_6memory15LoadWithoutCastENSF_16StoreWithoutCastEEEviT_T0_T2_T3_T4_T5_,"ax",@progbits
	.sectioninfo	@"SHI_REGISTERS=26"
	.align	128
        .global         _ZN2at6native27unrolled_elementwise_kernelINS0_13BinaryFunctorIsssZZZNS0_19minimum_kernel_cudaERNS_18TensorIteratorBaseEENKUlvE_clEvENKUlvE3_clEvEUlssE_EESt5arrayIPcLm3EELi4E23TrivialOffsetCalculatorILi2EjESC_ILi1EjENS0_6memory15LoadWithoutCastENSF_16StoreWithoutCastEEEviT_T0_T2_T3_T4_T5_
        .type           _ZN2at6native27unrolled_elementwise_kernelINS0_13BinaryFunctorIsssZZZNS0_19minimum_kernel_cudaERNS_18TensorIteratorBaseEENKUlvE_clEvENKUlvE3_clEvEUlssE_EESt5arrayIPcLm3EELi4E23TrivialOffsetCalculatorILi2EjESC_ILi1EjENS0_6memory15LoadWithoutCastENSF_16StoreWithoutCastEEEviT_T0_T2_T3_T4_T5_,@function
        .size           _ZN2at6native27unrolled_elementwise_kernelINS0_13BinaryFunctorIsssZZZNS0_19minimum_kernel_cudaERNS_18TensorIteratorBaseEENKUlvE_clEvENKUlvE3_clEvEUlssE_EESt5arrayIPcLm3EELi4E23TrivialOffsetCalculatorILi2EjESC_ILi1EjENS0_6memory15LoadWithoutCastENSF_16StoreWithoutCastEEEviT_T0_T2_T3_T4_T5_,(.L_x_40117 - _ZN2at6native27unrolled_elementwise_kernelINS0_13BinaryFunctorIsssZZZNS0_19minimum_kernel_cudaERNS_18TensorIteratorBaseEENKUlvE_clEvENKUlvE3_clEvEUlssE_EESt5arrayIPcLm3EELi4E23TrivialOffsetCalculatorILi2EjESC_ILi1EjENS0_6memory15LoadWithoutCastENSF_16StoreWithoutCastEEEviT_T0_T2_T3_T4_T5_)
        .other          _ZN2at6native27unrolled_elementwise_kernelINS0_13BinaryFunctorIsssZZZNS0_19minimum_kernel_cudaERNS_18TensorIteratorBaseEENKUlvE_clEvENKUlvE3_clEvEUlssE_EESt5arrayIPcLm3EELi4E23TrivialOffsetCalculatorILi2EjESC_ILi1EjENS0_6memory15LoadWithoutCastENSF_16StoreWithoutCastEEEviT_T0_T2_T3_T4_T5_,@"STO_CUDA_ENTRY STV_DEFAULT"
_ZN2at6native27unrolled_elementwise_kernelINS0_13BinaryFunctorIsssZZZNS0_19minimum_kernel_cudaERNS_18TensorIteratorBaseEENKUlvE_clEvENKUlvE3_clEvEUlssE_EESt5arrayIPcLm3EELi4E23TrivialOffsetCalculatorILi2EjESC_ILi1EjENS0_6memory15LoadWithoutCastENSF_16StoreWithoutCastEEEviT_T0_T2_T3_T4_T5_:
.text._ZN2at6native27unrolled_elementwise_kernelINS0_13BinaryFunctorIsssZZZNS0_19minimum_kernel_cudaERNS_18TensorIteratorBaseEENKUlvE_clEvENKUlvE3_clEvEUlssE_EESt5arrayIPcLm3EELi4E23TrivialOffsetCalculatorILi2EjESC_ILi1EjENS0_6memory15LoadWithoutCastENSF_16StoreWithoutCastEEEviT_T0_T2_T3_T4_T5_:
[----:B------:R-:W-:Y:S02]  /*0000*/  IMAD.MOV.U32 R1, RZ, RZ, c[0x0][0x28] ;  /* 0x00000a00ff017624 */ /* 0x000fe400078e00ff */
[----:B------:R-:W0:Y:S01]  /*0010*/  S2R R0, SR_CTAID.X ;  /* 0x0000000000007919 */ /* 0x000e220000002500 */
[----:B------:R-:W-:Y:S01]  /*0020*/  IMAD.MOV.U32 R3, RZ, RZ, -0x200 ;  /* 0xfffffe00ff037424 */ /* 0x000fe200078e00ff */
[----:B------:R-:W-:Y:S01]  /*0030*/  ULDC.64 UR4, c[0x0][0x118] ;  /* 0x0000460000047ab9 */ /* 0x000fe20000000a00 */
[----:B------:R-:W-:Y:S01]  /*0040*/  IMAD.MOV.U32 R4, RZ, RZ, RZ ;  /* 0x000000ffff047224 */ /* 0x000fe200078e00ff */
[----:B------:R-:W1:Y:S01]  /*0050*/  S2R R5, SR_TID.X ;  /* 0x0000000000057919 */ /* 0x000e620000002100 */
[----:B0-----:R-:W-:Y:S01]  /*0060*/  IMAD R2, R0, R3, c[0x0][0x160] ;  /* 0x0000580000027624 */ /* 0x001fe200078e0203 */
[----:B------:R-:W-:Y:S01]  /*0070*/  HFMA2.MMA R3, -RZ, RZ, 0, 0 ;  /* 0x00000000ff037435 */ /* 0x000fe200000001ff */
[----:B-1----:R-:W-:-:S03]  /*0080*/  MOV R23, R5 ;  /* 0x0000000500177202 */ /* 0x002fc60000000f00 */
[----:B------:R-:W-:-:S13]  /*0090*/  ISETP.GE.AND P0, PT, R5, R2, PT ;  /* 0x000000020500720c */ /* 0x000fda0003f06270 */
[----:B------:R-:W-:Y:S01]  /*00a0*/  @!P0 IMAD R18, R0, 0x200, R23 ;  /* 0x0000020000128824 */ /* 0x000fe200078e0217 */
[----:B------:R-:W-:Y:S02]  /*00b0*/  @!P0 IADD3 R23, R23, 0x80, RZ ;  /* 0x0000008017178810 */ /* 0x000fe40007ffe0ff */
[----:B------:R-:W-:Y:S02]  /*00c0*/  @!P0 MOV R19, 0x2 ;  /* 0x0000000200138802 */ /* 0x000fe40000000f00 */
[----:B------:R-:W-:-:S03]  /*00d0*/  ISETP.GE.AND P1, PT, R23, R2, PT ;  /* 0x000000021700720c */ /* 0x000fc60003f26270 */
[----:B------:R-:W-:-:S04]  /*00e0*/  @!P0 IMAD.WIDE.U32 R10, R18, R19, c[0x0][0x170] ;  /* 0x00005c00120a8625 */ /* 0x000fc800078e0013 */
[----:B------:R-:W-:Y:S01]  /*00f0*/  @!P0 IMAD.WIDE.U32 R18, R18, R19, c[0x0][0x178] ;  /* 0x00005e0012128625 */ /* 0x000fe200078e0013 */
[----:B------:R0:W2:Y:S04]  /*0100*/  @!P0 LDG.E.S16 R4, [R10.64] ;  /* 0x000000040a048981 */ /* 0x0000a8000c1e1700 */
[----:B------:R1:W2:Y:S01]  /*0110*/  @!P0 LDG.E.S16 R3, [R18.64] ;  /* 0x0000000412038981 */ /* 0x0002a2000c1e1700 */
[----:B------:R-:W-:Y:S01]  /*0120*/  @!P1 IMAD R14, R0, 0x200, R23 ;  /* 0x00000200000e9824 */ /* 0x000fe200078e0217 */
[----:B------:R-:W-:-:S04]  /*0130*/  @!P1 IADD3 R23, R23, 0x80, RZ ;  /* 0x0000008017179810 */ /* 0x000fc80007ffe0ff */
[----:B------:R-:W-:Y:S01]  /*0140*/  ISETP.GE.AND P2, PT, R23, R2, PT ;  /* 0x000000021700720c */ /* 0x000fe20003f46270 */
[----:B------:R-:W-:Y:S01]  /*0150*/  @!P1 IMAD.MOV.U32 R15, RZ, RZ, 0x2 ;  /* 0x00000002ff0f9424 */ /* 0x000fe200078e00ff */
[----:B------:R-:W-:Y:S01]  /*0160*/  CS2R R6, SRZ ;  /* 0x0000000000067805 */ /* 0x000fe2000001ff00 */
[----:B------:R-:W-:Y:S02]  /*0170*/  CS2R R8, SRZ ;  /* 0x0000000000087805 */ /* 0x000fe4000001ff00 */
[----:B------:R-:W-:-:S08]  /*0180*/  @!P1 IMAD.WIDE.U32 R12, R14, R15, c[0x0][0x170] ;  /* 0x00005c000e0c9625 */ /* 0x000fd000078e000f */
[----:B------:R-:W-:Y:S01]  /*0190*/  @!P2 LEA R20, R0, R23, 0x9 ;  /* 0x000000170014a211 */ /* 0x000fe200078e48ff */
[----:B------:R-:W-:Y:S01]  /*01a0*/  @!P2 IMAD.MOV.U32 R21, RZ, RZ, 0x2 ;  /* 0x00000002ff15a424 */ /* 0x000fe200078e00ff */
[----:B------:R3:W4:Y:S01]  /*01b0*/  @!P1 LDG.E.S16 R7, [R12.64] ;  /* 0x000000040c079981 */ /* 0x000722000c1e1700 */
[----:B------:R-:W-:-:S04]  /*01c0*/  @!P1 IMAD.WIDE.U32 R14, R14, R15, c[0x0][0x178] ;  /* 0x00005e000e0e9625 */ /* 0x000fc800078e000f */
[CC--:B------:R-:W-:Y:S01]  /*01d0*/  @!P2 IMAD.WIDE.U32 R16, R20.reuse, R21.reuse, c[0x0][0x170] ;  /* 0x00005c001410a625 */ /* 0x0c0fe200078e0015 */
[----:B------:R0:W4:Y:S03]  /*01e0*/  @!P1 LDG.E.S16 R8, [R14.64] ;  /* 0x000000040e089981 */ /* 0x000126000c1e1700 */
[----:B------:R-:W-:Y:S01]  /*01f0*/  @!P2 IMAD.WIDE.U32 R20, R20, R21, c[0x0][0x178] ;  /* 0x00005e001414a625 */ /* 0x000fe200078e0015 */
[----:B------:R4:W4:Y:S04]  /*0200*/  @!P2 LDG.E.S16 R6, [R16.64] ;  /* 0x000000041006a981 */ /* 0x000928000c1e1700 */
[----:B------:R-:W4:Y:S01]  /*0210*/  @!P2 LDG.E.S16 R9, [R20.64] ;  /* 0x000000041409a981 */ /* 0x000f22000c1e1700 */
[----:B------:R-:W-:-:S04]  /*0220*/  @!P2 IADD3 R23, R23, 0x80, RZ ;  /* 0x000000801717a810 */ /* 0x000fc80007ffe0ff */
[----:B------:R-:W-:Y:S02]  /*0230*/  ISETP.GE.AND P1, PT, R23, R2, PT ;  /* 0x000000021700720c */ /* 0x000fe40003f26270 */
[----:B0-----:R-:W-:Y:S02]  /*0240*/  IADD3 R14, R5, 0x80, RZ ;  /* 0x00000080050e7810 */ /* 0x001fe40007ffe0ff */
[-C--:B------:R-:W-:Y:S02]  /*0250*/  MOV R15, R5.reuse ;  /* 0x00000005000f7202 */ /* 0x080fe40000000f00 */
[----:B------:R-:W-:Y:S01]  /*0260*/  @!P0 LEA R5, R0, R5, 0x9 ;  /* 0x0000000500058211 */ /* 0x000fe200078e48ff */
[----:B------:R-:W-:Y:S02]  /*0270*/  @!P0 IMAD.MOV.U32 R15, RZ, RZ, R14 ;  /* 0x000000ffff0f8224 */ /* 0x000fe400078e000e */
[----:B------:R-:W-:-:S04]  /*0280*/  @!P0 IMAD.MOV.U32 R14, RZ, RZ, 0x2 ;  /* 0x00000002ff0e8424 */ /* 0x000fc800078e00ff */
[----:B------:R-:W-:Y:S01]  /*0290*/  @!P1 LEA R22, R0, R23, 0x9 ;  /* 0x0000001700169211 */ /* 0x000fe200078e48ff */
[----:B------:R-:W-:Y:S01]  /*02a0*/  @!P1 IMAD.MOV.U32 R23, RZ, RZ, 0x2 ;  /* 0x00000002ff179424 */ /* 0x000fe200078e00ff */
[----:B------:R-:W-:-:S03]  /*02b0*/  CS2R R10, SRZ ;  /* 0x00000000000a7805 */ /* 0x000fc6000001ff00 */
[----:B-1----:R-:W-:-:S04]  /*02c0*/  @!P1 IMAD.WIDE.U32 R18, R22, R23, c[0x0][0x170] ;  /* 0x00005c0016129625 */ /* 0x002fc800078e0017 */
[----:B---3--:R-:W-:Y:S01]  /*02d0*/  @!P1 IMAD.WIDE.U32 R12, R22, R23, c[0x0][0x178] ;  /* 0x00005e00160c9625 */ /* 0x008fe200078e0017 */
[----:B------:R0:W5:Y:S04]  /*02e0*/  @!P1 LDG.E.S16 R11, [R18.64] ;  /* 0x00000004120b9981 */ /* 0x000168000c1e1700 */
[----:B------:R0:W5:Y:S01]  /*02f0*/  @!P1 LDG.E.S16 R10, [R12.64] ;  /* 0x000000040c0a9981 */ /* 0x000162000c1e1700 */
[----:B------:R-:W-:Y:S01]  /*0300*/  ISETP.GE.AND P1, PT, R15, R2, PT ;  /* 0x000000020f00720c */ /* 0x000fe20003f26270 */
[----:B------:R-:W-:Y:S01]  /*0310*/  BSSY B0, `(.L_x_18432) ;  /* 0x0000011000007945 */ /* 0x000fe20003800000 */
[----:B--2---:R-:W-:Y:S01]  /*0320*/  IMNMX R3, R3, R4, PT ;  /* 0x0000000403037217 */ /* 0x004fe20003800200 */
[----:B------:R-:W-:-:S05]  /*0330*/  @!P0 IMAD.WIDE.U32 R4, R5, R14, c[0x0][0x168] ;  /* 0x00005a0005048625 */ /* 0x000fca00078e000e */
[----:B------:R0:W-:Y:S01]  /*0340*/  @!P0 STG.E.U16 [R4.64], R3 ;  /* 0x0000000304008986 */ /* 0x0001e2000c101504 */
[----:B----4-:R-:W-:Y:S02]  /*0350*/  IMNMX R17, R8, R7, PT ;  /* 0x0000000708117217 */ /* 0x010fe40003800200 */
[----:B------:R-:W-:Y:S02]  /*0360*/  IMNMX R9, R9, R6, PT ;  /* 0x0000000609097217 */ /* 0x000fe40003800200 */
        /* <DEDUP_REMOVED lines=11> */
.L_x_18433:
[----:B0-----:R-:W-:Y:S05]  /*0420*/  BSYNC B0 ;  /* 0x0000000000007941 */ /* 0x001fea0003800000 */
.L_x_18432:
[----:B------:R-:W-:-:S13]  /*0430*/  ISETP.GE.AND P0, PT, R15, R2, PT ;  /* 0x000000020f00720c */ /* 0x000fda0003f06270 */
[----:B------:R-:W-:Y:S05]  /*0440*/  @P0 EXIT ;  /* 0x000000000000094d */ /* 0x000fea0003800000 */
[----:B------:R-:W-:Y:S01]  /*0450*/  HFMA2.MMA R3, -RZ, RZ, 0, 1.1920928955078125e-07 ;  /* 0x00000002ff037435 */ /* 0x000fe200000001ff */
[----:B------:R-:W-:Y:S01]  /*0460*/  IMAD R2, R0, 0x200, R15 ;  /* 0x0000020000027824 */ /* 0x000fe200078e020f */
[----:B-----5:R-:W-:-:S08]  /*0470*/  IMNMX R11, R10, R11, PT ;  /* 0x0000000b0a0b7217 */ /* 0x020fd00003800200 */
[----:B------:R-:W-:-:S05]  /*0480*/  IMAD.WIDE.U32 R2, R2, R3, c[0x0][0x168] ;  /* 0x00005a0002027625 */ /* 0x000fca00078e0003 */
[----:B------:R-:W-:Y:S01]  /*0490*/  STG.E.U16 [R2.64], R11 ;  /* 0x0000000b02007986 */ /* 0x000fe2000c101504 */
[----:B------:R-:W-:Y:S05]  /*04a0*/  EXIT ;  /* 0x000000000000794d */ /* 0x000fea0003800000 */
.L_x_18434:
        /* <DEDUP_REMOVED lines=13> */
.L_x_40117:


//--------------------- .text._ZN2at6native29vectorized_elementwise_kernelILi2ENS0_13BinaryFunctorIsssZZZNS0_19minimum_kernel_cudaERNS_18TensorIteratorBaseEENKUlvE_clEvENKUlvE3_clEvEUlssE_EESt5arrayIPcLm3EEEEviT0_T1_ --------------------------
	.section	.text._ZN2at6native29vectorized_elementwise_kernelILi2ENS0_13BinaryFunctorIsssZZZNS0_19minimum_kernel_cudaERNS_18TensorIteratorBaseEENKUlvE_clEvENKUlvE3_clEvEUlssE_EESt5arrayIPcLm3EEEEviT0_T1_,"ax",@progbits
	.sectioninfo	@"SHI_REGISTERS=32"
	.align	128
        .global         _ZN2at6native29vectorized_elementwise_kernelILi2ENS0_13BinaryFunctorIsssZZZNS0_19minimum_kernel_cudaERNS_18TensorIteratorBaseEENKUlvE_clEvENKUlvE3_clEvEUlssE_EESt5arrayIPcLm3EEEEviT0_T1_
        .type           _ZN2at6native29vectorized_elementwise_kernelILi2ENS0_13BinaryFunctorIsssZZZNS0_19minimum_kernel_cudaERNS_18TensorIteratorBaseEENKUlvE_clEvENKUlvE3_clEvEUlssE_EESt5arrayIPcLm3EEEEviT0_T1_,@function
        .size           _ZN2at6native29vectorized_elementwise_kernelILi2ENS0_13BinaryFunctorIsssZZZNS0_19minimum_kernel_cudaERNS_18TensorIteratorBaseEENKUlvE_clEvENKUlvE3_clEvEUlssE_EESt5arrayIPcLm3EEEEviT0_T1_,(.L_x_40118 - _ZN2at6native29vectorized_elementwise_kernelILi2ENS0_13BinaryFunctorIsssZZZNS0_19minimum_kernel_cudaERNS_18TensorIteratorBaseEENKUlvE_clEvENKUlvE3_clEvEUlssE_EESt5arrayIPcLm3EEEEviT0_T1_)
        .other          _ZN2at6native29vectorized_elementwise_kernelILi2ENS0_13BinaryFunctorIsssZZZNS0_19minimum_kernel_cudaERNS_18TensorIteratorBaseEENKUlvE_clEvENKUlvE3_clEvEUlssE_EESt5arrayIPcLm3EEEEviT0_T1_,@"STO_CUDA_ENTRY STV_DEFAULT"
_ZN2at6native29vectorized_elementwise_kernelILi2ENS0_13BinaryFunctorIsssZZZNS0_19minimum_kernel_cudaERNS_18TensorIteratorBaseEENKUlvE_clEvENKUlvE3_clEvEUlssE_EESt5arrayIPcLm3EEEEviT0_T1_:
.text._ZN2at6native29vectorized_elementwise_kernelILi2ENS0_13BinaryFunctorIsssZZZNS0_19minimum_kernel_cudaERNS_18TensorIteratorBaseEENKUlvE_clEvENKUlvE3_clEvEUlssE_EESt5arrayIPcLm3EEEEviT0_T1_:
        /* <DEDUP_REMOVED lines=16> */
[----:B------:R-:W5:Y:S04]  /*0100*/  LDG.E R15, [R12.64+0x200] ;  /* 0x000200040c0f7981 */ /* 0x000f68000c1e1900 */
[----:B------:R0:W5:Y:S04]  /*0110*/  LDG.E R9, [R12.64+0x400] ;  /* 0x000400040c097981 */ /* 0x000168000c1e1900 */
[----:B------:R1:W5:Y:S04]  /*0120*/  LDG.E R10, [R6.64+0x600] ;  /* 0x00060004060a7981 */ /* 0x000368000c1e1900 */
[----:B------:R0:W5:Y:S04]  /*0130*/  LDG.E R11, [R12.64+0x600] ;  /* 0x000600040c0b7981 */ /* 0x000168000c1e1900 */
[----:B------:R1:W5:Y:S01]  /*0140*/  LDG.E R8, [R6.64+0x400] ;  /* 0x0004000406087981 */ /* 0x000362000c1e1900 */
[----:B--2---:R-:W-:-:S02]  /*0150*/  PRMT R17, R14, 0x9910, RZ ;  /* 0x000099100e117816 */ /* 0x004fc400000000ff */
[----:B------:R-:W-:Y:S02]  /*0160*/  PRMT R14, R14, 0xbb32, RZ ;  /* 0x0000bb320e0e7816 */ /* 0x000fe400000000ff */
[----:B---3--:R-:W-:Y:S02]  /*0170*/  PRMT R18, R3, 0xbb32, RZ ;  /* 0x0000bb3203127816 */ /* 0x008fe400000000ff */
[C---:B----4-:R-:W-:Y:S02]  /*0180*/  PRMT R19, R4.reuse, 0x9910, RZ ;  /* 0x0000991004137816 */ /* 0x050fe400000000ff */
[----:B------:R-:W-:Y:S02]  /*0190*/  PRMT R21, R4, 0xbb32, RZ ;  /* 0x0000bb3204157816 */ /* 0x000fe400000000ff */
[----:B-----5:R-:W-:Y:S01]  /*01a0*/  PRMT R20, R15, 0x9910, RZ ;  /* 0x000099100f147816 */ /* 0x020fe200000000ff */
[----:B-1----:R-:W-:Y:S01]  /*01b0*/  IMAD.MOV.U32 R6, RZ, RZ, R18 ;  /* 0x000000ffff067224 */ /* 0x002fe200078e0012 */
[----:B------:R-:W-:Y:S01]  /*01c0*/  PRMT R16, R3, 0x9910, RZ ;  /* 0x0000991003107816 */ /* 0x000fe200000000ff */
[----:B------:R-:W-:-:S02]  /*01d0*/  IMAD.MOV.U32 R7, RZ, RZ, R14 ;  /* 0x000000ffff077224 */ /* 0x000fc400078e000e */
[----:B0-----:R-:W-:Y:S02]  /*01e0*/  IMAD.MOV.U32 R12, RZ, RZ, R19 ;  /* 0x000000ffff0c7224 */ /* 0x001fe400078e0013 */
[----:B------:R-:W-:Y:S01]  /*01f0*/  IMAD.MOV.U32 R13, RZ, RZ, R20 ;  /* 0x000000ffff0d7224 */ /* 0x000fe200078e0014 */
[----:B------:R-:W-:Y:S01]  /*0200*/  PRMT R15, R15, 0xbb32, RZ ;  /* 0x0000bb320f0f7816 */ /* 0x000fe200000000ff */
[----:B------:R-:W-:Y:S01]  /*0210*/  IMAD.MOV.U32 R14, RZ, RZ, R21 ;  /* 0x000000ffff0e7224 */ /* 0x000fe200078e0015 */
[----:B------:R-:W-:Y:S01]  /*0220*/  IMNMX R6, R6, R7, PT ;  /* 0x0000000706067217 */ /* 0x000fe20003800200 */
[----:B------:R-:W-:Y:S01]  /*0230*/  IMAD.MOV.U32 R3, RZ, RZ, R16 ;  /* 0x000000ffff037224 */ /* 0x000fe200078e0010 */
[----:B------:R-:W-:Y:S02]  /*0240*/  IMNMX R7, R12, R13, PT ;  /* 0x0000000d0c077217 */ /* 0x000fe40003800200 */
[----:B------:R-:W-:Y:S02]  /*0250*/  MOV R4, R17 ;  /* 0x0000001100047202 */ /* 0x000fe40000000f00 */
[----:B------:R-:W-:-:S02]  /*0260*/  IMNMX R12, R14, R15, PT ;  /* 0x0000000f0e0c7217 */ /* 0x000fc40003800200 */
[C---:B------:R-:W-:Y:S02]  /*0270*/  PRMT R13, R9.reuse, 0x9910, RZ ;  /* 0x00009910090d7816 */ /* 0x040fe400000000ff */
[C---:B------:R-:W-:Y:S02]  /*0280*/  PRMT R14, R10.reuse, 0x9910, RZ ;  /* 0x000099100a0e7816 */ /* 0x040fe400000000ff */
[----:B------:R-:W-:Y:S02]  /*0290*/  PRMT R17, R10, 0xbb32, RZ ;  /* 0x0000bb320a117816 */ /* 0x000fe400000000ff */
[----:B------:R-:W-:Y:S02]  /*02a0*/  PRMT R15, R9, 0xbb32, RZ ;  /* 0x0000bb32090f7816 */ /* 0x000fe400000000ff */
[C---:B------:R-:W-:Y:S02]  /*02b0*/  PRMT R16, R11.reuse, 0x9910, RZ ;  /* 0x000099100b107816 */ /* 0x040fe400000000ff */
[----:B------:R-:W-:Y:S01]  /*02c0*/  PRMT R18, R11, 0xbb32, RZ ;  /* 0x0000bb320b127816 */ /* 0x000fe200000000ff */
[----:B------:R-:W-:Y:S01]  /*02d0*/  IMAD.MOV.U32 R9, RZ, RZ, R13 ;  /* 0x000000ffff097224 */ /* 0x000fe200078e000d */
[----:B------:R-:W-:Y:S01]  /*02e0*/  IMNMX R3, R3, R4, PT ;  /* 0x0000000403037217 */ /* 0x000fe20003800200 */
[----:B------:R-:W-:Y:S01]  /*02f0*/  IMAD.WIDE.U32 R4, R0, R5, c[0x0][0x168] ;  /* 0x00005a0000047625 */ /* 0x000fe200078e0005 */
[----:B------:R-:W-:-:S02]  /*0300*/  MOV R10, R14 ;  /* 0x0000000e000a7202 */ /* 0x000fc40000000f00 */
[C---:B------:R-:W-:Y:S01]  /*0310*/  PRMT R0, R8.reuse, 0x9910, RZ ;  /* 0x0000991008007816 */ /* 0x040fe200000000ff */
[----:B------:R-:W-:Y:S01]  /*0320*/  IMAD.MOV.U32 R14, RZ, RZ, R17 ;  /* 0x000000ffff0e7224 */ /* 0x000fe200078e0011 */
[----:B------:R-:W-:Y:S01]  /*0330*/  PRMT R8, R8, 0xbb32, RZ ;  /* 0x0000bb3208087816 */ /* 0x000fe200000000ff */
[----:B------:R-:W-:Y:S01]  /*0340*/  IMAD.MOV.U32 R11, RZ, RZ, R15 ;  /* 0x000000ffff0b7224 */ /* 0x000fe200078e000f */
[----:B------:R-:W-:Y:S01]  /*0350*/  MOV R15, R18 ;  /* 0x00000012000f7202 */ /* 0x000fe20000000f00 */
[----:B------:R-:W-:Y:S01]  /*0360*/  IMAD.MOV.U32 R13, RZ, RZ, R16 ;  /* 0x000000ffff0d7224 */ /* 0x000fe200078e0010 */
[----:B------:R-:W-:Y:S02]  /*0370*/  IMNMX R0, R0, R9, PT ;  /* 0x0000000900007217 */ /* 0x000fe40003800200 */
[----:B------:R-:W-:Y:S02]  /*0380*/  IMNMX R11, R8, R11, PT ;  /* 0x0000000b080b7217 */ /* 0x000fe40003800200 */
[----:B------:R-:W-:-:S02]  /*0390*/  IMNMX R10, R10, R13, PT ;  /* 0x0000000d0a0a7217 */ /* 0x000fc40003800200 */
[----:B------:R-:W-:Y:S01]  /*03a0*/  IMNMX R15, R14, R15, PT ;  /* 0x0000000f0e0f7217 */ /* 0x000fe20003800200 */
[----:B------:R-:W-:Y:S01]  /*03b0*/  IMAD.WIDE R4, R2, 0x4, R4 ;  /* 0x0000000402047825 */ /* 0x000fe200078e0204 */
        /* <DEDUP_REMOVED lines=9> */
.L_x_18435:
[----:B------:R-:W0:Y:S01]  /*0450*/  S2R R13, SR_TID.X ;  /* 0x00000000000d7919 */ /* 0x000e220000002100 */
[----:B------:R-:W-:Y:S01]  /*0460*/  CS2R R18, SRZ ;  /* 0x0000000000127805 */ /* 0x000fe2000001ff00 */
        /* <DEDUP_REMOVED lines=9> */
[----:B------:R0:W2:Y:S01]  /*0500*/  @!P0 LDG.E.S16 R20, [R2.64] ;  /* 0x0000000402148981 */ /* 0x0000a2000c1e1700 */
[----:B------:R-:W-:-:S03]  /*0510*/  CS2R R16, SRZ ;  /* 0x0000000000107805 */ /* 0x000fc6000001ff00 */
[----:B------:R1:W2:Y:S03]  /*0520*/  @!P0 LDG.E.S16 R21, [R4.64] ;  /* 0x0000000404158981 */ /* 0x0002a6000c1e1700 */
[----:B------:R-:W-:Y:S01]  /*0530*/  @!P5 IMAD.IADD R24, R0, 0x1, R23 ;  /* 0x000000010018d824 */ /* 0x000fe200078e0217 */
[----:B------:R-:W-:Y:S01]  /*0540*/  @!P5 IADD3 R23, R23, 0x80, RZ ;  /* 0x000000801717d810 */ /* 0x000fe20007ffe0ff */
[----:B------:R-:W-:-:S03]  /*0550*/  @!P5 IMAD.MOV.U32 R25, RZ, RZ, 0x2 ;  /* 0x00000002ff19d424 */ /* 0x000fc600078e00ff */
[----:B------:R-:W-:Y:S01]  /*0560*/  ISETP.GE.AND P1, PT, R23, R12, PT ;  /* 0x0000000c1700720c */ /* 0x000fe20003f26270 */
[----:B------:R-:W-:-:S04]  /*0570*/  @!P5 IMAD.WIDE.U32 R6, R24, R25, c[0x0][0x170] ;  /* 0x00005c001806d625 */ /* 0x000fc800078e0019 */
[----:B------:R-:W-:Y:S01]  /*0580*/  @!P5 IMAD.WIDE.U32 R24, R24, R25, c[0x0][0x178] ;  /* 0x00005e001818d625 */ /* 0x000fe200078e0019 */
[----:B------:R3:W4:Y:S04]  /*0590*/  @!P5 LDG.E.S16 R19, [R6.64] ;  /* 0x000000040613d981 */ /* 0x000728000c1e1700 */
[----:B------:R5:W4:Y:S03]  /*05a0*/  @!P5 LDG.E.S16 R18, [R24.64] ;  /* 0x000000041812d981 */ /* 0x000b26000c1e1700 */
        /* <DEDUP_REMOVED lines=9> */
[----:B------:R-:W-:Y:S02]  /*0640*/  @!P1 IMAD.MOV.U32 R22, RZ, RZ, 0x2 ;  /* 0x00000002ff169424 */ /* 0x000fe400078e00ff */
[----:B------:R-:W-:-:S10]  /*0650*/  @!P2 IMAD.MOV.U32 R11, RZ, RZ, 0x2 ;  /* 0x00000002ff0ba424 */ /* 0x000fd400078e00ff */
[----:B------:R-:W-:Y:S02]  /*0660*/  @!P4 IADD3 R26, R0, R23, RZ ;  /* 0x00000017001ac210 */ /* 0x000fe40007ffe0ff */
[----:B------:R-:W-:-:S04]  /*0670*/  @!P4 IADD3 R23, R23, 0x80, RZ ;  /* 0x000000801717c810 */ /* 0x000fc80007ffe0ff */
[----:B------:R-:W-:Y:S01]  /*0680*/  ISETP.GE.AND P5, PT, R23, R12, PT ;  /* 0x0000000c1700720c */ /* 0x000fe20003fa6270 */
[----:B0-----:R-:W-:-:S04]  /*0690*/  @!P1 IMAD.WIDE.U32 R2, R9, R22, c[0x0][0x170] ;  /* 0x00005c0009029625 */ /* 0x001fc800078e0016 */
[----:B-1----:R-:W-:-:S04]  /*06a0*/  @!P1 IMAD.WIDE.U32 R4, R9, R22, c[0x0][0x178] ;  /* 0x00005e0009049625 */ /* 0x002fc800078e0016 */
[CC--:B---3--:R-:W-:Y:S01]  /*06b0*/  @!P2 IMAD.WIDE.U32 R6, R8.reuse, R11.reuse, c[0x0][0x170] ;  /* 0x00005c000806a625 */ /* 0x0c8fe200078e000b */
[----:B------:R-:W-:Y:S01]  /*06c0*/  CS2R R14, SRZ ;  /* 0x00000000000e7805 */ /* 0x000fe2000001ff00 */
[----:B------:R0:W3:Y:S02]  /*06d0*/  @!P1 LDG.E.S16 R17, [R4.64] ;  /* 0x0000000404119981 */ /* 0x0000e4000c1e1700 */
[----:B------:R-:W-:-:S03]  /*06e0*/  @!P2 IMAD.WIDE.U32 R8, R8, R11, c[0x0][0x178] ;  /* 0x00005e000808a625 */ /* 0x000fc600078e000b */
[----:B------:R1:W3:Y:S04]  /*06f0*/  @!P1 LDG.E.S16 R14, [R2.64] ;  /* 0x00000004020e9981 */ /* 0x0002e8000c1e1700 */
[----:B------:R1:W3:Y:S01]  /*0700*/  @!P2 LDG.E.S16 R16, [R8.64] ;  /* 0x000000040810a981 */ /* 0x0002e2000c1e1700 */
[----:B0-----:R-:W-:Y:S01]  /*0710*/  @!P4 IMAD.MOV.U32 R5, RZ, RZ, 0x2 ;  /* 0x00000002ff05c424 */ /* 0x001fe200078e00ff */
[----:B------:R-:W-:Y:S01]  /*0720*/  CS2R R28, SRZ ;  /* 0x00000000001c7805 */ /* 0x000fe2000001ff00 */
[----:B------:R-:W-:Y:S01]  /*0730*/  IMAD.MOV.U32 R22, RZ, RZ, RZ ;  /* 0x000000ffff167224 */ /* 0x000fe200078e00ff */
[----:B------:R-:W-:Y:S01]  /*0740*/  HFMA2.MMA R27, -RZ, RZ, 0, 0 ;  /* 0x00000000ff1b7435 */ /* 0x000fe200000001ff */
[----:B------:R0:W3:Y:S01]  /*0750*/  @!P2 LDG.E.S16 R15, [R6.64] ;  /* 0x00000004060fa981 */ /* 0x0000e2000c1e1700 */
[----:B-1----:R-:W-:Y:S01]  /*0760*/  @!P5 IMAD.IADD R8, R0, 0x1, R23 ;  /* 0x000000010008d824 */ /* 0x002fe200078e0217 */
[----:B------:R-:W-:-:S04]  /*0770*/  @!P5 IADD3 R23, R23, 0x80, RZ ;  /* 0x000000801717d810 */ /* 0x000fc80007ffe0ff */
[----:B------:R-:W-:Y:S01]  /*0780*/  ISETP.GE.AND P1, PT, R23, R12, PT ;  /* 0x0000000c1700720c */ /* 0x000fe20003f26270 */
[----:B------:R-:W-:Y:S02]  /*0790*/  @!P3 IMAD.MOV.U32 R11, RZ, RZ, 0x2 ;  /* 0x00000002ff0bb424 */ /* 0x000fe400078e00ff */
[----:B------:R-:W-:-:S04]  /*07a0*/  @!P4 IMAD.WIDE.U32 R2, R26, R5, c[0x0][0x170] ;  /* 0x00005c001a02c625 */ /* 0x000fc800078e0005 */
[CC--:B-----5:R-:W-:Y:S01]  /*07b0*/  @!P3 IMAD.WIDE.U32 R24, R10.reuse, R11.reuse, c[0x0][0x170] ;  /* 0x00005c000a18b625 */ /* 0x0e0fe200078e000b */
[----:B------:R1:W5:Y:S03]  /*07c0*/  @!P4 LDG.E.S16 R28, [R2.64] ;  /* 0x00000004021cc981 */ /* 0x000366000c1e1700 */
[----:B------:R-:W-:Y:S01]  /*07d0*/  @!P3 IMAD.WIDE.U32 R10, R10, R11, c[0x0][0x178] ;  /* 0x00005e000a0ab625 */ /* 0x000fe200078e000b */
[----:B------:R0:W5:Y:S03]  /*07e0*/  @!P3 LDG.E.S16 R22, [R24.64] ;  /* 0x000000041816b981 */ /* 0x000166000c1e1700 */
[----:B------:R-:W-:Y:S01]  /*07f0*/  @!P5 IMAD.MOV.U32 R9, RZ, RZ, 0x2 ;  /* 0x00000002ff09d424 */ /* 0x000fe200078e00ff */
[----:B------:R0:W5:Y:S01]  /*0800*/  @!P3 LDG.E.S16 R27, [R10.64] ;  /* 0x000000040a1bb981 */ /* 0x000162000c1e1700 */
[----:B-1----:R-:W-:Y:S01]  /*0810*/  @!P1 MOV R2, 0x2 ;  /* 0x0000000200029802 */ /* 0x002fe20000000f00 */
[----:B0-----:R-:W-:-:S02]  /*0820*/  @!P1 IMAD.IADD R25, R0, 0x1, R23 ;  /* 0x0000000100199824 */ /* 0x001fc400078e0217 */
[----:B------:R-:W-:-:S04]  /*0830*/  @!P4 IMAD.WIDE.U32 R4, R26, R5, c[0x0][0x178] ;  /* 0x00005e001a04c625 */ /* 0x000fc800078e0005 */
[CC--:B------:R-:W-:Y:S01]  /*0840*/  @!P1 IMAD.WIDE.U32 R10, R25.reuse, R2.reuse, c[0x0][0x170] ;  /* 0x00005c00190a9625 */ /* 0x0c0fe200078e0002 */
[----:B------:R0:W5:Y:S03]  /*0850*/  @!P4 LDG.E.S16 R29, [R4.64] ;  /* 0x00000004041dc981 */ /* 0x000166000c1e1700 */
[----:B------:R-:W-:Y:S02]  /*0860*/  @!P1 IMAD.WIDE.U32 R2, R25, R2, c[0x0][0x178] ;  /* 0x00005e0019029625 */ /* 0x000fe400078e0002 */
[----:B------:R-:W-:Y:S02]  /*0870*/  CS2R R24, SRZ ;  /* 0x0000000000187805 */ /* 0x000fe4000001ff00 */
[----:B------:R-:W-:Y:S02]  /*0880*/  IMAD.MOV.U32 R26, RZ, RZ, RZ ;  /* 0x000000ffff1a7224 */ /* 0x000fe400078e00ff */
[----:B------:R-:W-:-:S02]  /*0890*/  @!P5 IMAD.WIDE.U32 R6, R8, R9, c[0x0][0x170] ;  /* 0x00005c000806d625 */ /* 0x000fc400078e0009 */
[----:B------:R-:W5:Y:S02]  /*08a0*/  @!P1 LDG.E.S16 R24, [R10.64] ;  /* 0x000000040a189981 */ /* 0x000f64000c1e1700 */
[----:B------:R-:W-:Y:S02]  /*08b0*/  IMAD.MOV.U32 R23, RZ, RZ, RZ ;  /* 0x000000ffff177224 */ /* 0x000fe400078e00ff */
[----:B------:R-:W-:Y:S01]  /*08c0*/  @!P5 IMAD.WIDE.U32 R8, R8, R9, c[0x0][0x178] ;  /* 0x00005e000808d625 */ /* 0x000fe200078e0009 */
[----:B------:R1:W5:Y:S04]  /*08d0*/  @!P5 LDG.E.S16 R26, [R6.64] ;  /* 0x00000004061ad981 */ /* 0x000368000c1e1700 */
[----:B------:R-:W5:Y:S04]  /*08e0*/  @!P5 LDG.E.S16 R23, [R8.64] ;  /* 0x000000040817d981 */ /* 0x000f68000c1e1700 */
[----:B------:R-:W5:Y:S01]  /*08f0*/  @!P1 LDG.E.S16 R25, [R2.64] ;  /* 0x0000000402199981 */ /* 0x000f62000c1e1700 */
[----:B0-----:R-:W-:Y:S01]  /*0900*/  @!P0 IMAD.IADD R4, R0, 0x1, R13 ;  /* 0x0000000100048824 */ /* 0x001fe200078e020d */
[----:B-1----:R-:W-:Y:S01]  /*0910*/  IADD3 R6, R13, 0x80, RZ ;  /* 0x000000800d067810 */ /* 0x002fe20007ffe0ff */
[----:B------:R-:W-:-:S04]  /*0920*/  @!P0 IMAD.MOV.U32 R5, RZ, RZ, 0x2 ;  /* 0x00000002ff058424 */ /* 0x000fc800078e00ff */
[----:B------:R-:W-:-:S04]  /*0930*/  @!P0 IMAD.WIDE.U32 R4, R4, R5, c[0x0][0x168] ;  /* 0x00005a0004048625 */ /* 0x000fc800078e0005 */
[----:B------:R-:W-:Y:S01]  /*0940*/  @!P0 IMAD.MOV.U32 R13, RZ, RZ, R6 ;  /* 0x000000ffff0d8224 */ /* 0x000fe200078e0006 */
[----:B------:R-:W-:Y:S01]  /*0950*/  BSSY B0, `(.L_x_18436) ;  /* 0x0000036000007945 */ /* 0x000fe20003800000 */
[----:B------:R-:W-:Y:S01]  /*0960*/  BSSY B1, `(.L_x_18437) ;  /* 0x000002e000017945 */ /* 0x000fe20003800000 */
[----:B--2---:R-:W-:-:S05]  /*0970*/  IMNMX R21, R21, R20, PT ;  /* 0x0000001415157217 */ /* 0x004fca0003800200 */
[----:B------:R0:W-:Y:S01]  /*0980*/  @!P0 STG.E.U16 [R4.64], R21 ;  /* 0x0000001504008986 */ /* 0x0001e2000c101504 */
[----:B------:R-:W-:Y:S02]  /*0990*/  ISETP.GE.AND P0, PT, R13, R12, PT ;  /* 0x0000000c0d00720c */ /* 0x000fe40003f06270 */
[----:B----4-:R-:W-:Y:S02]  /*09a0*/  IMNMX R19, R18, R19, PT ;  /* 0x0000001312137217 */ /* 0x010fe40003800200 */
[----:B---3--:R-:W-:Y:S02]  /*09b0*/  IMNMX R17, R17, R14, PT ;  /* 0x0000000e11117217 */ /* 0x008fe40003800200 */
[----:B------:R-:W-:Y:S02]  /*09c0*/  IMNMX R15, R16, R15, PT ;  /* 0x0000000f100f7217 */ /* 0x000fe40003800200 */
[----:B-----5:R-:W-:Y:S02]  /*09d0*/  IMNMX R22, R27, R22, PT ;  /* 0x000000161b167217 */ /* 0x020fe40003800200 */
[----:B------:R-:W-:-:S02]  /*09e0*/  IMNMX R28, R29, R28, PT ;  /* 0x0000001c1d1c7217 */ /* 0x000fc40003800200 */
[----:B------:R-:W-:Y:S02]  /*09f0*/  IMNMX R23, R23, R26, PT ;  /* 0x0000001a17177217 */ /* 0x000fe40003800200 */
[----:B------:R-:W-:Y:S01]  /*0a00*/  IMNMX R24, R25, R24, PT ;  /* 0x0000001819187217 */ /* 0x000fe20003800200 */
[----:B------:R-:W-:Y:S05]  /*0a10*/  @P0 BRA `(.L_x_18438) ;  /* 0x000000c000000947 */ /* 0x000fea0003800000 */
[----:B0-----:R-:W-:Y:S01]  /*0a20*/  IADD3 R2, R0, R13, RZ ;  /* 0x0000000d00027210 */ /* 0x001fe20007ffe0ff */
[----:B------:R-:W-:Y:S01]  /*0a30*/  IMAD.MOV.U32 R3, RZ, RZ, 0x2 ;  /* 0x00000002ff037424 */ /* 0x000fe200078e00ff */
[----:B------:R-:W-:-:S03]  /*0a40*/  IADD3 R13, R13, 0x80, RZ ;  /* 0x000000800d0d7810 */ /* 0x000fc60007ffe0ff */
[----:B------:R-:W-:Y:S01]  /*0a50*/  IMAD.WIDE.U32 R2, R2, R3, c[0x0][0x168] ;  /* 0x00005a0002027625 */ /* 0x000fe200078e0003 */
[----:B------:R-:W-:-:S04]  /*0a60*/  ISETP.GE.AND P0, PT, R13, R12, PT ;  /* 0x0000000c0d00720c */ /* 0x000fc80003f06270 */
[----:B------:R0:W-:Y:S09]  /*0a70*/  STG.E.U16 [R2.64], R19 ;  /* 0x0000001302007986 */ /* 0x0001f2000c101504 */
[----:B------:R-:W-:Y:S05]  /*0a80*/  @P0 BRA `(.L_x_18439) ;  /* 0x000000c000000947 */ /* 0x000fea0003800000 */
[----:B0-----:R-:W-:Y:S01]  /*0a90*/  IMAD.IADD R2, R0, 0x1, R13 ;  /* 0x0000000100027824 */ /* 0x001fe200078e020d */
[----:B------:R-:W-:Y:S01]  /*0aa0*/  IADD3 R13, R13, 0x80, RZ ;  /* 0x000000800d0d7810 */ /* 0x000fe20007ffe0ff */
[----:B------:R-:W-:-:S04]  /*0ab0*/  IMAD.MOV.U32 R3, RZ, RZ, 0x2 ;  /* 0x00000002ff037424 */ /* 0x000fc800078e00ff */
[----:B------:R-:W-:-:S05]  /*0ac0*/  IMAD.WIDE.U32 R2, R2, R3, c[0x0][0x168] ;  /* 0x00005a0002027625 */ /* 0x000fca00078e0003 */
[----:B------:R0:W-:Y:S02]  /*0ad0*/  STG.E.U16 [R2.64], R17 ;  /* 0x0000001102007986 */ /* 0x0001e4000c101504 */
.L_x_18438:
[----:B0-----:R-:W-:-:S13]  /*0ae0*/  ISETP.GE.AND P0, PT, R13, R12, PT ;  /* 0x0000000c0d00720c */ /* 0x001fda0003f06270 */
[----:B------:R-:W-:Y:S05]  /*0af0*/  @P0 BRA `(.L_x_18440) ;  /* 0x000000c000000947 */ /* 0x000fea0003800000 */
[----:B------:R-:W-:Y:S01]  /*0b00*/  HFMA2.MMA R3, -RZ, RZ, 0, 1.1920928955078125e-07 ;  /* 0x00000002ff037435 */ /* 0x000fe200000001ff */
[----:B------:R-:W-:Y:S01]  /*0b10*/  IMAD.IADD R2, R0, 0x1, R13 ;  /* 0x0000000100027824 */ /* 0x000fe200078e020d */
[----:B------:R-:W-:-:S08]  /*0b20*/  IADD3 R13, R13, 0x80, RZ ;  /* 0x000000800d0d7810 */ /* 0x000fd00007ffe0ff */
[----:B------:R-:W-:-:S05]  /*0b30*/  IMAD.WIDE.U32 R2, R2, R3, c[0x0][0x168] ;  /* 0x00005a0002027625 */ /* 0x000fca00078e0003 */
[----:B------:R0:W-:Y:S02]  /*0b40*/  STG.E.U16 [R2.64], R15 ;  /* 0x0000000f02007986 */ /* 0x0001e4000c101504 */
.L_x_18439:
[----:B------:R-:W-:-:S13]  /*0b50*/  ISETP.GE.AND P0, PT, R13, R12, PT ;  /* 0x0000000c0d00720c */ /* 0x000fda0003f06270 */
[----:B------:R-:W-:Y:S05]  /*0b60*/  @P0 BRA `(.L_x_18441) ;  /* 0x000000d000000947 */ /* 0x000fea0003800000 */
[----:B0-----:R-:W-:Y:S01]  /*0b70*/  IMAD.IADD R2, R0, 0x1, R13 ;  /* 0x0000000100027824 */ /* 0x001fe200078e020d */
[----:B------:R-:W-:Y:S01]  /*0b80*/  IADD3 R13, R13, 0x80, RZ ;  /* 0x000000800d0d7810 */ /* 0x000fe20007ffe0ff */
[----:B------:R-:W-:-:S04]  /*0b90*/  IMAD.MOV.U32 R3, RZ, RZ, 0x2 ;  /* 0x00000002ff037424 */ /* 0x000fc800078e00ff */
[----:B------:R-:W-:-:S05]  /*0ba0*/  IMAD.WIDE.U32 R2, R2, R3, c[0x0][0x168] ;  /* 0x00005a0002027625 */ /* 0x000fca00078e0003 */
[----:B------:R0:W-:Y:S02]  /*0bb0*/  STG.E.U16 [R2.64], R22 ;  /* 0x0000001602007986 */ /* 0x0001e4000c101504 */
.L_x_18440:
        /* <DEDUP_REMOVED lines=8> */
.L_x_18441:
[----:B------:R-:W-:Y:S05]  /*0c40*/  BSYNC B1 ;  /* 0x0000000000017941 */ /* 0x000fea0003800000 */
.L_x_18437:
[----:B------:R-:W-:-:S13]  /*0c50*/  ISETP.GE.AND P0, PT, R13, R12, PT ;  /* 0x0000000c0d00720c */ /* 0x000fda0003f06270 */
[----:B0-----:R-:W-:Y:S01]  /*0c60*/  @!P0 IADD3 R2, R0, R13, RZ ;  /* 0x0000000d00028210 */ /* 0x001fe20007ffe0ff */
[----:B------:R-:W-:Y:S01]  /*0c70*/  @!P0 IMAD.MOV.U32 R3, RZ, RZ, 0x2 ;  /* 0x00000002ff038424 */ /* 0x000fe200078e00ff */
[----:B------:R-:W-:-:S03]  /*0c80*/  @!P0 IADD3 R13, R13, 0x80, RZ ;  /* 0x000000800d0d8810 */ /* 0x000fc60007ffe0ff */
[----:B------:R-:W-:-:S05]  /*0c90*/  @!P0 IMAD.WIDE.U32 R2, R2, R3, c[0x0][0x168] ;  /* 0x00005a0002028625 */ /* 0x000fca00078e0003 */
[----:B------:R0:W-:Y:S02]  /*0ca0*/  @!P0 STG.E.U16 [R2.64], R23 ;  /* 0x0000001702008986 */ /* 0x0001e4000c101504 */
.L_x_18442:
[----:B------:R-:W-:Y:S05]  /*0cb0*/  BSYNC B0 ;  /* 0x0000000000007941 */ /* 0x000fea0003800000 */
.L_x_18436:
        /* <DEDUP_REMOVED lines=8> */
.L_x_18443:
        /* <DEDUP_REMOVED lines=12> */
.L_x_40118:


//--------------------- .text._ZN2at6native29vectorized_elementwise_kernelILi4ENS0_13BinaryFunctorIsssZZZNS0_19minimum_kernel_cudaERNS_18TensorIteratorBaseEENKUlvE_clEvENKUlvE3_clEvEUlssE_EESt5arrayIPcLm3EEEEviT0_T1_ --------------------------
	.section	.text._ZN2at6native29vectorized_elementwise_kernelILi4ENS0_13BinaryFunctorIsssZZZNS0_19minimum_kernel_cudaERNS_18TensorIteratorBaseEENKUlvE_clEvENKUlvE3_clEvEUlssE_EESt5arrayIPcLm3EEEEviT0_T1_,"ax",@progbits
	.sectioninfo	@"SHI_REGISTERS=32"
	.align	128
        .global         _ZN2at6native29vectorized_elementwise_kernelILi4ENS0_13BinaryFunctorIsssZZZNS0_19minimum_kernel_cudaERNS_18TensorIteratorBaseEENKUlvE_clEvENKUlvE3_clEvEUlssE_EESt5arrayIPcLm3EEEEviT0_T1_
        .type           _ZN2at6native29vectorized_elementwise_kernelILi4ENS0_13BinaryFunctorIsssZZZNS0_19minimum_kernel_cudaERNS_18TensorIteratorBaseEENKUlvE_clEvENKUlvE3_clEvEUlssE_EESt5arrayIPcLm3EEEEviT0_T1_,@function
        .size           _ZN2at6native29vectorized_elementwise_kernelILi4ENS0_13BinaryFunctorIsssZZZNS0_19minimum_kernel_cudaERNS_18TensorIteratorBaseEENKUlvE_clEvENKUlvE3_clEvEUlssE_EESt5arrayIPcLm3EEEEviT0_T1_,(.L_x_40119 - _ZN2at6native29vectorized_elementwise_kernelILi4ENS0_13BinaryFunctorIsssZZZNS0_19minimum_kernel_cudaERNS_18TensorIteratorBaseEENKUlvE_clEvENKUlvE3_clEvEUlssE_EESt5arrayIPcLm3EEEEviT0_T1_)
        .other          _ZN2at6native29vectorized_elementwise_kernelILi4ENS0_13BinaryFunctorIsssZZZNS0_19minimum_kernel_cudaERNS_18TensorIteratorBaseEENKUlvE_clEvENKUlvE3_clEvEUlssE_EESt5arrayIPcLm3EEEEviT0_T1_,@"STO_CUDA_ENTRY STV_DEFAULT"
_ZN2at6native29vectorized_elementwise_kernelILi4ENS0_13BinaryFunctorIsssZZZNS0_19minimum_kernel_cudaERNS_18TensorIteratorBaseEENKUlvE_clEvENKUlvE3_clEvEUlssE_EESt5arrayIPcLm3EEEEviT0_T1_:
.text._ZN2at6native29vectorized_elementwise_kernelILi4ENS0_13BinaryFunctorIsssZZZNS0_19minimum_kernel_cudaERNS_18TensorIteratorBaseEENKUlvE_clEvENKUlvE3_clEvEUlssE_EESt5arrayIPcLm3EEEEviT0_T1_:
        /* <DEDUP_REMOVED lines=16> */
[----:B------:R1:W5:Y:S01]  /*0100*/  LDG.E.64 R4, [R14.64+0x400] ;  /* 0x000400040e047981 */ /* 0x000362000c1e1b00 */
[----:B--2---:R-:W-:-:S02]  /*0110*/  PRMT R7, R16, 0x9910, RZ ;  /* 0x0000991010077816 */ /* 0x004fc400000000ff */
[C---:B------:R-:W-:Y:S02]  /*0120*/  PRMT R18, R17.reuse, 0x9910, RZ ;  /* 0x0000991011127816 */ /* 0x040fe400000000ff */
[----:B------:R-:W-:Y:S02]  /*0130*/  PRMT R20, R17, 0xbb32, RZ ;  /* 0x0000bb3211147816 */ /* 0x000fe400000000ff */
[----:B------:R-:W-:Y:S01]  /*0140*/  PRMT R16, R16, 0xbb32, RZ ;  /* 0x0000bb3210107816 */ /* 0x000fe200000000ff */
[----:B0-----:R-:W-:Y:S01]  /*0150*/  IMAD.MOV.U32 R12, RZ, RZ, R18 ;  /* 0x000000ffff0c7224 */ /* 0x001fe200078e0012 */
[C---:B---3--:R-:W-:Y:S02]  /*0160*/  PRMT R17, R10.reuse, 0xbb32, RZ ;  /* 0x0000bb320a117816 */ /* 0x048fe400000000ff */
[C---:B------:R-:W-:Y:S02]  /*0170*/  PRMT R19, R11.reuse, 0x9910, RZ ;  /* 0x000099100b137816 */ /* 0x040fe400000000ff */
[----:B------:R-:W-:Y:S01]  /*0180*/  PRMT R21, R11, 0xbb32, RZ ;  /* 0x0000bb320b157816 */ /* 0x000fe200000000ff */
[----:B------:R-:W-:Y:S01]  /*0190*/  IMAD.MOV.U32 R11, RZ, RZ, R17 ;  /* 0x000000ffff0b7224 */ /* 0x000fe200078e0011 */
[----:B------:R-:W-:Y:S01]  /*01a0*/  PRMT R8, R10, 0x9910, RZ ;  /* 0x000099100a087816 */ /* 0x000fe200000000ff */
[----:B------:R-:W-:Y:S01]  /*01b0*/  IMAD.MOV.U32 R10, RZ, RZ, R16 ;  /* 0x000000ffff0a7224 */ /* 0x000fe200078e0010 */
[----:B-1----:R-:W-:Y:S01]  /*01c0*/  MOV R14, R20 ;  /* 0x00000014000e7202 */ /* 0x002fe20000000f00 */
[----:B------:R-:W-:Y:S01]  /*01d0*/  IMAD.MOV.U32 R13, RZ, RZ, R19 ;  /* 0x000000ffff0d7224 */ /* 0x000fe200078e0013 */
[----:B------:R-:W-:Y:S01]  /*01e0*/  IMNMX R7, R7, R8, PT ;  /* 0x0000000807077217 */ /* 0x000fe20003800200 */
[----:B------:R-:W-:Y:S01]  /*01f0*/  IMAD.MOV.U32 R15, RZ, RZ, R21 ;  /* 0x000000ffff0f7224 */ /* 0x000fe200078e0015 */
[----:B------:R-:W-:-:S02]  /*0200*/  IMNMX R8, R10, R11, PT ;  /* 0x0000000b0a087217 */ /* 0x000fc40003800200 */
[----:B------:R-:W-:Y:S02]  /*0210*/  IMNMX R10, R12, R13, PT ;  /* 0x0000000d0c0a7217 */ /* 0x000fe40003800200 */
[----:B------:R-:W-:Y:S02]  /*0220*/  IMNMX R11, R14, R15, PT ;  /* 0x0000000f0e0b7217 */ /* 0x000fe40003800200 */
[----:B----4-:R-:W-:Y:S02]  /*0230*/  PRMT R14, R2, 0xbb32, RZ ;  /* 0x0000bb32020e7816 */ /* 0x010fe400000000ff */
[----:B-----5:R-:W-:Y:S02]  /*0240*/  PRMT R13, R4, 0x9910, RZ ;  /* 0x00009910040d7816 */ /* 0x020fe400000000ff */
[----:B------:R-:W-:Y:S02]  /*0250*/  PRMT R12, R2, 0x9910, RZ ;  /* 0x00009910020c7816 */ /* 0x000fe400000000ff */
[----:B------:R-:W-:-:S02]  /*0260*/  PRMT R18, R3, 0xbb32, RZ ;  /* 0x0000bb3203127816 */ /* 0x000fc400000000ff */
[----:B------:R-:W-:Y:S01]  /*0270*/  PRMT R15, R4, 0xbb32, RZ ;  /* 0x0000bb32040f7816 */ /* 0x000fe200000000ff */
[----:B------:R-:W-:Y:S01]  /*0280*/  IMAD.MOV.U32 R4, RZ, RZ, R14 ;  /* 0x000000ffff047224 */ /* 0x000fe200078e000e */
[----:B------:R-:W-:Y:S01]  /*0290*/  PRMT R17, R5, 0x9910, RZ ;  /* 0x0000991005117816 */ /* 0x000fe200000000ff */
[----:B------:R-:W-:Y:S01]  /*02a0*/  IMAD.MOV.U32 R14, RZ, RZ, R18 ;  /* 0x000000ffff0e7224 */ /* 0x000fe200078e0012 */
[----:B------:R-:W-:Y:S01]  /*02b0*/  PRMT R16, R3, 0x9910, RZ ;  /* 0x0000991003107816 */ /* 0x000fe200000000ff */
[----:B------:R-:W-:Y:S01]  /*02c0*/  IMAD.WIDE.U32 R2, R0, R9, c[0x0][0x168] ;  /* 0x00005a0000027625 */ /* 0x000fe200078e0009 */
[----:B------:R-:W-:-:S03]  /*02d0*/  PRMT R19, R5, 0xbb32, RZ ;  /* 0x0000bb3205137816 */ /* 0x000fc600000000ff */
[----:B------:R-:W-:Y:S02]  /*02e0*/  IMAD.MOV.U32 R5, RZ, RZ, R13 ;  /* 0x000000ffff057224 */ /* 0x000fe400078e000d */
[----:B------:R-:W-:Y:S01]  /*02f0*/  IMAD.MOV.U32 R0, RZ, RZ, R12 ;  /* 0x000000ffff007224 */ /* 0x000fe200078e000c */
[----:B------:R-:W-:Y:S01]  /*0300*/  MOV R12, R16 ;  /* 0x00000010000c7202 */ /* 0x000fe20000000f00 */
[----:B------:R-:W-:Y:S01]  /*0310*/  IMAD.MOV.U32 R9, RZ, RZ, R15 ;  /* 0x000000ffff097224 */ /* 0x000fe200078e000f */
[----:B------:R-:W-:Y:S01]  /*0320*/  MOV R15, R19 ;  /* 0x00000013000f7202 */ /* 0x000fe20000000f00 */
[----:B------:R-:W-:Y:S01]  /*0330*/  IMAD.MOV.U32 R13, RZ, RZ, R17 ;  /* 0x000000ffff0d7224 */ /* 0x000fe200078e0011 */
[----:B------:R-:W-:Y:S01]  /*0340*/  IMNMX R0, R0, R5, PT ;  /* 0x0000000500007217 */ /* 0x000fe20003800200 */
[----:B------:R-:W-:Y:S01]  /*0350*/  IMAD.WIDE R2, R6, 0x8, R2 ;  /* 0x0000000806027825 */ /* 0x000fe200078e0202 */
[----:B------:R-:W-:Y:S02]  /*0360*/  IMNMX R9, R4, R9, PT ;  /* 0x0000000904097217 */ /* 0x000fe40003800200 */
[----:B------:R-:W-:-:S02]  /*0370*/  IMNMX R12, R12, R13, PT ;  /* 0x0000000d0c0c7217 */ /* 0x000fc40003800200 */
[----:B------:R-:W-:Y:S02]  /*0380*/  IMNMX R15, R14, R15, PT ;  /* 0x0000000f0e0f7217 */ /* 0x000fe40003800200 */
[----:B------:R-:W-:Y:S02]  /*0390*/  PRMT R4, R7, 0x5410, R8 ;  /* 0x0000541007047816 */ /* 0x000fe40000000008 */
[----:B------:R-:W-:Y:S02]  /*03a0*/  PRMT R5, R10, 0x5410, R11 ;  /* 0x000054100a057816 */ /* 0x000fe4000000000b */
[----:B------:R-:W-:Y:S02]  /*03b0*/  PRMT R14, R0, 0x5410, R9 ;  /* 0x00005410000e7816 */ /* 0x000fe40000000009 */
[----:B------:R-:W-:Y:S01]  /*03c0*/  PRMT R15, R12, 0x5410, R15 ;  /* 0x000054100c0f7816 */ /* 0x000fe2000000000f */
[----:B------:R-:W-:Y:S04]  /*03d0*/  STG.E.64 [R2.64], R4 ;  /* 0x0000000402007986 */ /* 0x000fe8000c101b04 */
[----:B------:R-:W-:Y:S01]  /*03e0*/  STG.E.64 [R2.64+0x400], R14 ;  /* 0x0004000e02007986 */ /* 0x000fe2000c101b04 */
[----:B------:R-:W-:Y:S05]  /*03f0*/  EXIT ;  /* 0x000000000000794d */ /* 0x000fea0003800000 */
.L_x_18444:
        /* <DEDUP_REMOVED lines=105> */
.L_x_18447:
[----:B0-----:R-:W-:-:S13]  /*0a90*/  ISETP.GE.AND P0, PT, R13, R12, PT ;  /* 0x0000000c0d00720c */ /* 0x001fda0003f06270 */
[----:B------:R-:W-:Y:S05]  /*0aa0*/  @P0 BRA `(.L_x_18449) ;  /* 0x000000c000000947 */ /* 0x000fea0003800000 */
[----:B------:R-:W-:Y:S01]  /*0ab0*/  HFMA2.MMA R3, -RZ, RZ, 0, 1.1920928955078125e-07 ;  /* 0x00000002ff037435 */ /* 0x000fe200000001ff */
[----:B------:R-:W-:Y:S01]  /*0ac0*/  IMAD.IADD R2, R0, 0x1, R13 ;  /* 0x0000000100027824 */ /* 0x000fe200078e020d */
[----:B------:R-:W-:-:S08]  /*0ad0*/  IADD3 R13, R13, 0x80, RZ ;  /* 0x000000800d0d7810 */ /* 0x000fd00007ffe0ff */
[----:B------:R-:W-:-:S05]  /*0ae0*/  IMAD.WIDE.U32 R2, R2, R3, c[0x0][0x168] ;  /* 0x00005a0002027625 */ /* 0x000fca00078e0003 */
[----:B------:R0:W-:Y:S02]  /*0af0*/  STG.E.U16 [R2.64], R15 ;  /* 0x0000000f02007986 */ /* 0x0001e4000c101504 */
.L_x_18448:
[----:B------:R-:W-:-:S13]  /*0b00*/  ISETP.GE.AND P0, PT, R13, R12, PT ;  /* 0x0000000c0d00720c */ /* 0x000fda0003f06270 */
[----:B------:R-:W-:Y:S05]  /*0b10*/  @P0 BRA `(.L_x_18450) ;  /* 0x000000d000000947 */ /* 0x000fea0003800000 */
[----:B0-----:R-:W-:Y:S01]  /*0b20*/  IMAD.IADD R2, R0, 0x1, R13 ;  /* 0x0000000100027824 */ /* 0x001fe200078e020d */
[----:B------:R-:W-:Y:S01]  /*0b30*/  IADD3 R13, R13, 0x80, RZ ;  /* 0x000000800d0d7810 */ /* 0x000fe20007ffe0ff */
[----:B------:R-:W-:-:S04]  /*0b40*/  IMAD.MOV.U32 R3, RZ, RZ, 0x2 ;  /* 0x00000002ff037424 */ /* 0x000fc800078e00ff */
[----:B------:R-:W-:-:S05]  /*0b50*/  IMAD.WIDE.U32 R2, R2, R3, c[0x0][0x168] ;  /* 0x00005a0002027625 */ /* 0x000fca00078e0003 */
[----:B------:R0:W-:Y:S02]  /*0b60*/  STG.E.U16 [R2.64], R22 ;  /* 0x0000001602007986 */ /* 0x0001e4000c101504 */
.L_x_18449:
        /* <DEDUP_REMOVED lines=8> */
.L_x_18450:
[----:B------:R-:W-:Y:S05]  /*0bf0*/  BSYNC B1 ;  /* 0x0000000000017941 */ /* 0x000fea0003800000 */
.L_x_18446:
[----:B------:R-:W-:-:S13]  /*0c00*/  ISETP.GE.AND P0, PT, R13, R12, PT ;  /* 0x0000000c0d00720c */ /* 0x000fda0003f06270 */
[----:B0-----:R-:W-:Y:S01]  /*0c10*/  @!P0 IADD3 R2, R0, R13, RZ ;  /* 0x0000000d00028210 */ /* 0x001fe20007ffe0ff */
[----:B------:R-:W-:Y:S01]  /*0c20*/  @!P0 IMAD.MOV.U32 R3, RZ, RZ, 0x2 ;  /* 0x00000002ff038424 */ /* 0x000fe200078e00ff */
[----:B------:R-:W-:-:S03]  /*0c30*/  @!P0 IADD3 R13, R13, 0x80, RZ ;  /* 0x000000800d0d8810 */ /* 0x000fc60007ffe0ff */
[----:B------:R-:W-:-:S05]  /*0c40*/  @!P0 IMAD.WIDE.U32 R2, R2, R3, c[0x0][0x168] ;  /* 0x00005a0002028625 */ /* 0x000fca00078e0003 */
[----:B------:R0:W-:Y:S02]  /*0c50*/  @!P0 STG.E.U16 [R2.64], R23 ;  /* 0x0000001702008986 */ /* 0x0001e4000c101504 */
.L_x_18451:
[----:B------:R-:W-:Y:S05]  /*0c60*/  BSYNC B0 ;  /* 0x0000000000007941 */ /* 0x000fea0003800000 */
.L_x_18445:
        /* <DEDUP_REMOVED lines=8> */
.L_x_18452:
        /* <DEDUP_REMOVED lines=9> */
.L_x_40119:


//--------------------- .text._ZN2at6native29vectorized_elementwise_kernelILi8ENS0_13BinaryFunctorIsssZZZNS0_19minimum_kernel_cudaERNS_18TensorIteratorBaseEENKUlvE_clEvENKUlvE3_clEvEUlssE_EESt5arrayIPcLm3EEEEviT0_T1_ --------------------------
	.section	.text._ZN2at6native29vectorized_elementwise_kernelILi8ENS0_13BinaryFunctorIsssZZZNS0_19minimum_kernel_cudaERNS_18TensorIteratorBaseEENKUlvE_clEvENKUlvE3_clEvEUlssE_EESt5arrayIPcLm3EEEEviT0_T1_,"ax",@progbits
	.sectioninfo	@"SHI_REGISTERS=4"
	.align	128
        .global         _ZN2at6native29vectorized_elementwise_kernelILi8ENS0_13BinaryFunctorIsssZZZNS0_19minimum_kernel_cudaERNS_18TensorIteratorBaseEENKUlvE_clEvENKUlvE3_clEvEUlssE_EESt5arrayIPcLm3EEEEviT0_T1_
        .type           _ZN2at6native29vectorized_elementwise_kernelILi8ENS0_13BinaryFunctorIsssZZZNS0_19minimum_kernel_cudaERNS_18TensorIteratorBaseEENKUlvE_clEvENKUlvE3_clEvEUlssE_EESt5arrayIPcLm3EEEEviT0_T1_,@function
        .size           _ZN2at6native29vectorized_elementwise_kernelILi8ENS0_13BinaryFunctorIsssZZZNS0_19minimum_kernel_cudaERNS_18TensorIteratorBaseEENKUlvE_clEvENKUlvE3_clEvEUlssE_EESt5arrayIPcLm3EEEEviT0_T1_,(.L_x_40120 - _ZN2at6native29vectorized_elementwise_kernelILi8ENS0_13BinaryFunctorIsssZZZNS0_19minimum_kernel_cudaERNS_18TensorIteratorBaseEENKUlvE_clEvENKUlvE3_clEvEUlssE_EESt5arrayIPcLm3EEEEviT0_T1_)
        .other          _ZN2at6native29vectorized_elementwise_kernelILi8ENS0_13BinaryFunctorIsssZZZNS0_19minimum_kernel_cudaERNS_18TensorIteratorBaseEENKUlvE_clEvENKUlvE3_clEvEUlssE_EESt5arrayIPcLm3EEEEviT0_T1_,@"STO_CUDA_ENTRY STV_DEFAULT"
_ZN2at6native29vectorized_elementwise_kernelILi8ENS0_13BinaryFunctorIsssZZZNS0_19minimum_kernel_cudaERNS_18TensorIteratorBaseEENKUlvE_clEvENKUlvE3_clEvEUlssE_EESt5arrayIPcLm3EEEEviT0_T1_:
.text._ZN2at6native29vectorized_elementwise_kernelILi8ENS0_13BinaryFunctorIsssZZZNS0_19minimum_kernel_cudaERNS_18TensorIteratorBaseEENKUlvE_clEvENKUlvE3_clEvEUlssE_EESt5arrayIPcLm3EEEEviT0_T1_:
[----:B------:R-:W-:Y:S02]  /*0000*/  MOV R1, c[0x0][0x28] ;  /* 0x00000a0000017a02 */ /* 0x000fe40000000f00 */
[----:B------:R-:W-:Y:S05]  /*0010*/  EXIT ;  /* 0x000000000000794d */ /* 0x000fea0003800000 */
.L_x_18453:
        /* <DEDUP_REMOVED lines=14> */
.L_x_40120:


//--------------------- .text._ZN2at6native18elementwise_kernelILi128ELi4EZNS0_15gpu_kernel_implINS0_13AUnaryFunctorIlllZZZNS0_19minimum_kernel_cudaERNS_18TensorIteratorBaseEENKUlvE_clEvENKUlvE2_clEvEUlllE_EEEEvS5_RKT_EUliE_EEviT1_ --------------------------
	.section	.text._ZN2at6native18elementwise_kernelILi128ELi4EZNS0_15gpu_kernel_implINS0_13AUnaryFunctorIlllZZZNS0_19minimum_kernel_cudaERNS_18TensorIteratorBaseEENKUlvE_clEvENKUlvE2_clEvEUlllE_EEEEvS5_RKT_EUliE_EEviT1_,"ax",@progbits
	.sectioninfo	@"SHI_REGISTERS=26"
	.align	128
        .global         _ZN2at6native18elementwise_kernelILi128ELi4EZNS0_15gpu_kernel_implINS0_13AUnaryFunctorIlllZZZNS0_19minimum_kernel_cudaERNS_18TensorIteratorBaseEENKUlvE_clEvENKUlvE2_clEvEUlllE_EEEEvS5_RKT_EUliE_EEviT1_
        .type           _ZN2at6native18elementwise_kernelILi128ELi4EZNS0_15gpu_kernel_implINS0_13AUnaryFunctorIlllZZZNS0_19minimum_kernel_cudaERNS_18TensorIteratorBaseEENKUlvE_clEvENKUlvE2_clEvEUlllE_EEEEvS5_RKT_EUliE_EEviT1_,@function
        .size           _ZN2at6native18elementwise_kernelILi128ELi4EZNS0_15gpu_kernel_implINS0_13AUnaryFunctorIlllZZZNS0_19minimum_kernel_cudaERNS_18TensorIteratorBaseEENKUlvE_clEvENKUlvE2_clEvEUlllE_EEEEvS5_RKT_EUliE_EEviT1_,(.L_x_40121 - _ZN2at6native18elementwise_kernelILi128ELi4EZNS0_15gpu_kernel_implINS0_13AUnaryFunctorIlllZZZNS0_19minimum_kernel_cudaERNS_18TensorIteratorBaseEENKUlvE_clEvENKUlvE2_clEvEUlllE_EEEEvS5_RKT_EUliE_EEviT1_)
        .other          _ZN2at6native18elementwise_kernelILi128ELi4EZNS0_15gpu_kernel_implINS0_13AUnaryFunctorIlllZZZNS0_19minimum_kernel_cudaERNS_18TensorIteratorBaseEENKUlvE_clEvENKUlvE2_clEvEUlllE_EEEEvS5_RKT_EUliE_EEviT1_,@"STO_CUDA_ENTRY STV_DEFAULT"
_ZN2at6native18elementwise_kernelILi128ELi4EZNS0_15gpu_kernel_implINS0_13AUnaryFunctorIlllZZZNS0_19minimum_kernel_cudaERNS_18TensorIteratorBaseEENKUlvE_clEvENKUlvE2_clEvEUlllE_EEEEvS5_RKT_EUliE_EEviT1_:
.text._ZN2at6native18elementwise_kernelILi128ELi4EZNS0_15gpu_kernel_implINS0_13AUnaryFunctorIlllZZZNS0_19minimum_kernel_cudaERNS_18TensorIteratorBaseEENKUlvE_clEvENKUlvE2_clEvEUlllE_EEEEvS5_RKT_EUliE_EEviT1_:
        /* <DEDUP_REMOVED lines=237> */
.L_x_18456:
        /* <DEDUP_REMOVED lines=17> */
[----:B--2---:R-:W-:Y:S01]  /*0fe0*/  SHF.R.S32.HI R3, RZ, 0x1f, R2 ;  /* 0x0000001fff037819 */ /* 0x004fe20000011402 */
[----:B------:R-:W-:Y:S05]  /*0ff0*/  BRA `(.L_x_18462) ;  /* 0x00000d8000007947 */ /* 0x000fea0003800000 */
.L_x_18460:
[----:B------:R0:W5:Y:S01]  /*1000*/  LDG.E.U8 R2, [R4.64] ;  /* 0x0000002404027981 */ /* 0x000162000c1e1100 */
[----:B------:R-:W-:Y:S01]  /*1010*/  IMAD.MOV.U32 R3, RZ, RZ, RZ ;  /* 0x000000ffff037224 */ /* 0x000fe200078e00ff */
[----:B------:R-:W-:Y:S05]  /*1020*/  BRA `(.L_x_18462) ;  /* 0x00000d5000007947 */ /* 0x000fea0003800000 */
.L_x_18459:
[----:B------:R-:W-:-:S13]  /*1030*/  ISETP.NE.AND P0, PT, R2, 0x2, PT ;  /* 0x000000020200780c */ /* 0x000fda0003f05270 */
[----:B------:R-:W-:Y:S05]  /*1040*/  @!P0 BRA `(.L_x_18463) ;  /* 0x0000009000008947 */ /* 0x000fea0003800000 */
[----:B------:R-:W-:-:S13]  /*1050*/  ISETP.NE.AND P0, PT, R2, 0x3, PT ;  /* 0x000000030200780c */ /* 0x000fda0003f05270 */
[----:B------:R-:W-:Y:S05]  /*1060*/  @!P0 BRA `(.L_x_18464) ;  /* 0x0000004000008947 */ /* 0x000fea0003800000 */
[----:B------:R-:W-:-:S13]  /*1070*/  ISETP.NE.AND P0, PT, R2, 0x4, PT ;  /* 0x000000040200780c */ /* 0x000fda0003f05270 */
[----:B------:R-:W-:Y:S05]  /*1080*/  @P0 BRA `(.L_x_18461) ;  /* 0x00000b6000000947 */ /* 0x000fea0003800000 */
[----:B------:R0:W5:Y:S01]  /*1090*/  LDG.E.64 R2, [R4.64] ;  /* 0x0000002404027981 */ /* 0x000162000c1e1b00 */
[----:B------:R-:W-:Y:S05]  /*10a0*/  BRA `(.L_x_18462) ;  /* 0x00000cd000007947 */ /* 0x000fea0003800000 */
.L_x_18464:
[----:B------:R-:W2:Y:S02]  /*10b0*/  LDG.E R2, [R4.64] ;  /* 0x0000002404027981 */ /* 0x000ea4000c1e1900 */
[----:B--2---:R-:W-:Y:S01]  /*10c0*/  SHF.R.S32.HI R3, RZ, 0x1f, R2 ;  /* 0x0000001fff037819 */ /* 0x004fe20000011402 */
[----:B------:R-:W-:Y:S05]  /*10d0*/  BRA `(.L_x_18462) ;  /* 0x00000ca000007947 */ /* 0x000fea0003800000 */
.L_x_18463:
[----:B------:R-:W2:Y:S02]  /*10e0*/  LDG.E.S16 R2, [R4.64] ;  /* 0x0000002404027981 */ /* 0x000ea4000c1e1700 */
[----:B--2---:R-:W-:Y:S01]  /*10f0*/  SHF.R.S32.HI R3, RZ, 0x1f, R2 ;  /* 0x0000001fff037819 */ /* 0x004fe20000011402 */
[----:B------:R-:W-:Y:S05]  /*1100*/  BRA `(.L_x_18462) ;  /* 0x00000c7000007947 */ /* 0x000fea0003800000 */
.L_x_18458:
[----:B------:R-:W-:-:S13]  /*1110*/  ISETP.GT.AND P0, PT, R2, 0x6, PT ;  /* 0x000000060200780c */ /* 0x000fda0003f04270 */
[----:B------:R-:W-:Y:S05]  /*1120*/  @P0 BRA `(.L_x_18465) ;  /* 0x000000b000000947 */ /* 0x000fea0003800000 */
[----:B------:R-:W-:-:S13]  /*1130*/  ISETP.NE.AND P0, PT, R2, 0x5, PT ;  /* 0x000000050200780c */ /* 0x000fda0003f05270 */
[----:B------:R-:W-:Y:S05]  /*1140*/  @!P0 BRA `(.L_x_18466) ;  /* 0x0000005000008947 */ /* 0x000fea0003800000 */
[----:B------:R-:W-:-:S13]  /*1150*/  ISETP.NE.AND P0, PT, R2, 0x6, PT ;  /* 0x000000060200780c */ /* 0x000fda0003f05270 */
[----:B------:R-:W-:Y:S05]  /*1160*/  @P0 BRA `(.L_x_18461) ;  /* 0x00000a8000000947 */ /* 0x000fea0003800000 */
[----:B------:R-:W2:Y:S02]  /*1170*/  LDG.E R2, [R4.64] ;  /* 0x0000002404027981 */ /* 0x000ea4000c1e1900 */
[----:B--2---:R-:W0:Y:S01]  /*1180*/  F2I.S64.TRUNC R2, R2 ;  /* 0x0000000200027311 */ /* 0x004e22000020d900 */
[----:B------:R-:W-:Y:S05]  /*1190*/  BRA `(.L_x_18462) ;  /* 0x00000be000007947 */ /* 0x000fea0003800000 */
.L_x_18466:
[----:B------:R-:W2:Y:S02]  /*11a0*/  LDG.E.U16 R4, [R4.64] ;  /* 0x0000002404047981 */ /* 0x000ea4000c1e1500 */
[----:B--2---:R-:W-:-:S06]  /*11b0*/  HADD2.F32 R2, -RZ, R4.H0_H0 ;  /* 0x20000004ff027230 */ /* 0x004fcc0000004100 */
[----:B------:R-:W0:Y:S01]  /*11c0*/  F2I.S64.TRUNC R2, R2 ;  /* 0x0000000200027311 */ /* 0x000e22000020d900 */
[----:B------:R-:W-:Y:S05]  /*11d0*/  BRA `(.L_x_18462) ;  /* 0x00000ba000007947 */ /* 0x000fea0003800000 */
.L_x_18465:
[----:B------:R-:W-:-:S13]  /*11e0*/  ISETP.NE.AND P0, PT, R2, 0x7, PT ;  /* 0x000000070200780c */ /* 0x000fda0003f05270 */
[----:B------:R-:W-:Y:S05]  /*11f0*/  @!P0 BRA `(.L_x_18467) ;  /* 0x000000b000008947 */ /* 0x000fea0003800000 */
[----:B------:R-:W-:-:S13]  /*1200*/  ISETP.NE.AND P0, PT, R2, 0x8, PT ;  /* 0x000000080200780c */ /* 0x000fda0003f05270 */
[----:B------:R-:W-:Y:S05]  /*1210*/  @!P0 BRA `(.L_x_18468) ;  /* 0x0000005000008947 */ /* 0x000fea0003800000 */
[----:B------:R-:W-:-:S13]  /*1220*/  ISETP.NE.AND P0, PT, R2, 0x9, PT ;  /* 0x000000090200780c */ /* 0x000fda0003f05270 */
[----:B------:R-:W-:Y:S05]  /*1230*/  @P0 BRA `(.L_x_18461) ;  /* 0x000009b000000947 */ /* 0x000fea0003800000 */
[----:B------:R-:W2:Y:S02]  /*1240*/  LDG.E R2, [R4.64] ;  /* 0x0000002404027981 */ /* 0x000ea4000c1e1900 */
[----:B--2---:R-:W0:Y:S01]  /*1250*/  F2I.S64.TRUNC R2, R2 ;  /* 0x0000000200027311 */ /* 0x004e22000020d900 */
[----:B------:R-:W-:Y:S05]  /*1260*/  BRA `(.L_x_18462) ;  /* 0x00000b1000007947 */ /* 0x000fea0003800000 */
.L_x_18468:
[----:B------:R-:W2:Y:S02]  /*1270*/  LDG.E.U16 R4, [R4.64] ;  /* 0x0000002404047981 */ /* 0x000ea4000c1e1500 */
[----:B--2---:R-:W-:-:S06]  /*1280*/  HADD2.F32 R2, -RZ, R4.H0_H0 ;  /* 0x20000004ff027230 */ /* 0x004fcc0000004100 */
[----:B------:R-:W0:Y:S01]  /*1290*/  F2I.S64.TRUNC R2, R2 ;  /* 0x0000000200027311 */ /* 0x000e22000020d900 */
[----:B------:R-:W-:Y:S05]  /*12a0*/  BRA `(.L_x_18462) ;  /* 0x00000ad000007947 */ /* 0x000fea0003800000 */
.L_x_18467:
[----:B------:R-:W2:Y:S02]  /*12b0*/  LDG.E.64 R2, [R4.64] ;  /* 0x0000002404027981 */ /* 0x000ea4000c1e1b00 */
[----:B--2---:R-:W0:Y:S01]  /*12c0*/  F2I.S64.F64.TRUNC R2, R2 ;  /* 0x0000000200027311 */ /* 0x004e22000030d900 */
[----:B------:R-:W-:Y:S05]  /*12d0*/  BRA `(.L_x_18462) ;  /* 0x00000aa000007947 */ /* 0x000fea0003800000 */
.L_x_18457:
        /* <DEDUP_REMOVED lines=11> */
[----:B------:R-:W-:Y:S01]  /*1390*/  SEL R2, RZ, 0x1, !P0 ;  /* 0x00000001ff027807 */ /* 0x000fe20004000000 */
[----:B------:R-:W-:Y:S05]  /*13a0*/  BRA `(.L_x_18462) ;  /* 0x000009d000007947 */ /* 0x000fea0003800000 */
.L_x_18471:
[----:B------:R-:W2:Y:S02]  /*13b0*/  LDG.E.64 R2, [R4.64] ;  /* 0x0000002404027981 */ /* 0x000ea4000c1e1b00 */
[----:B--2---:R-:W0:Y:S01]  /*13c0*/  F2I.S64.F64.TRUNC R2, R2 ;  /* 0x0000000200027311 */ /* 0x004e22000030d900 */
[----:B------:R-:W-:Y:S05]  /*13d0*/  BRA `(.L_x_18462) ;  /* 0x000009a000007947 */ /* 0x000fea0003800000 */
.L_x_18470:
        /* <DEDUP_REMOVED lines=25> */
[----:B------:R-:W0:Y:S01]  /*1570*/  F2I.S64.TRUNC R2, R3 ;  /* 0x0000000300027311 */ /* 0x000e22000020d900 */
[----:B------:R-:W-:Y:S05]  /*1580*/  BRA `(.L_x_18462) ;  /* 0x000007f000007947 */ /* 0x000fea0003800000 */
.L_x_18473:
        /* <DEDUP_REMOVED lines=12> */
[----:B------:R-:W0:Y:S01]  /*1650*/  F2I.S64.TRUNC R2, R2 ;  /* 0x0000000200027311 */ /* 0x000e22000020d900 */
[----:B------:R-:W-:Y:S05]  /*1660*/  BRA `(.L_x_18462) ;  /* 0x0000071000007947 */ /* 0x000fea0003800000 */
.L_x_18472:
[----:B------:R-:W2:Y:S02]  /*1670*/  LDG.E.U16 R2, [R4.64] ;  /* 0x0000002404027981 */ /* 0x000ea4000c1e1500 */
[----:B--2---:R-:W-:-:S06]  /*1680*/  PRMT R2, RZ, 0x5410, R2 ;  /* 0x00005410ff027816 */ /* 0x004fcc0000000002 */
[----:B------:R-:W0:Y:S01]  /*1690*/  F2I.S64.TRUNC R2, R2 ;  /* 0x0000000200027311 */ /* 0x000e22000020d900 */
[----:B------:R-:W-:Y:S05]  /*16a0*/  BRA `(.L_x_18462) ;  /* 0x000006d000007947 */ /* 0x000fea0003800000 */
.L_x_18469:
        /* <DEDUP_REMOVED lines=9> */
[----:B------:R-:W-:Y:S01]  /*1740*/  IMAD.MOV.U32 R3, RZ, RZ, RZ ;  /* 0x000000ffff037224 */ /* 0x000fe200078e00ff */
[----:B------:R-:W-:Y:S05]  /*1750*/  BRA `(.L_x_18462) ;  /* 0x0000062000007947 */ /* 0x000fea0003800000 */
.L_x_18476:
        /* <DEDUP_REMOVED lines=21> */
.L_x_18480:
[----:B------:R-:W-:Y:S05]  /*18b0*/  BSYNC B1 ;  /* 0x0000000000017941 */ /* 0x000fea0003800000 */
.L_x_18479:
[----:B------:R-:W-:Y:S01]  /*18c0*/  IMAD.SHL.U32 R2, R2, 0x100000, RZ ;  /* 0x0010000002027824 */ /* 0x000fe200078e00ff */
[----:B------:R-:W-:-:S04]  /*18d0*/  LEA R3, R0, 0x3b800000, 0x17 ;  /* 0x3b80000000037811 */ /* 0x000fc800078eb8ff */
[----:B------:R-:W-:Y:S02]  /*18e0*/  LOP3.LUT R2, R3, R2, R4, 0xfe, !PT ;  /* 0x0000000203027212 */ /* 0x000fe400078efe04 */
.L_x_18478:
[----:B------:R-:W-:Y:S05]  /*18f0*/  BSYNC B0 ;  /* 0x0000000000007941 */ /* 0x000fea0003800000 */
.L_x_18477:
[----:B------:R-:W0:Y:S01]  /*1900*/  F2I.S64.TRUNC R2, R2 ;  /* 0x0000000200027311 */ /* 0x000e22000020d900 */
[----:B------:R-:W-:Y:S05]  /*1910*/  BRA `(.L_x_18462) ;  /* 0x0000046000007947 */ /* 0x000fea0003800000 */
.L_x_18475:
        /* <DEDUP_REMOVED lines=21> */
.L_x_18484:
[----:B------:R-:W-:Y:S05]  /*1a70*/  BSYNC B1 ;  /* 0x0000000000017941 */ /* 0x000fea0003800000 */
.L_x_18483:
[----:B------:R-:W-:Y:S01]  /*1a80*/  IMAD.SHL.U32 R2, R2, 0x200000, RZ ;  /* 0x0020000002027824 */ /* 0x000fe200078e00ff */
[----:B------:R-:W-:-:S04]  /*1a90*/  LEA R3, R0, 0x37800000, 0x17 ;  /* 0x3780000000037811 */ /* 0x000fc800078eb8ff */
[----:B------:R-:W-:Y:S02]  /*1aa0*/  LOP3.LUT R2, R3, R2, R4, 0xfe, !PT ;  /* 0x0000000203027212 */ /* 0x000fe400078efe04 */
.L_x_18482:
[----:B------:R-:W-:Y:S05]  /*1ab0*/  BSYNC B0 ;  /* 0x0000000000007941 */ /* 0x000fea0003800000 */
.L_x_18481:
[----:B------:R-:W0:Y:S01]  /*1ac0*/  F2I.S64.TRUNC R2, R2 ;  /* 0x0000000200027311 */ /* 0x000e22000020d900 */
[----:B------:R-:W-:Y:S05]  /*1ad0*/  BRA `(.L_x_18462) ;  /* 0x000002a000007947 */ /* 0x000fea0003800000 */
.L_x_18474:
        /* <DEDUP_REMOVED lines=14> */
.L_x_18488:
[----:B------:R-:W-:Y:S05]  /*1bc0*/  BSYNC B0 ;  /* 0x0000000000007941 */ /* 0x000fea0003800000 */
.L_x_18487:
[----:B------:R-:W0:Y:S01]  /*1bd0*/  F2I.S64.TRUNC R2, R2 ;  /* 0x0000000200027311 */ /* 0x000e22000020d900 */
[----:B------:R-:W-:Y:S05]  /*1be0*/  BRA `(.L_x_18462) ;  /* 0x0000019000007947 */ /* 0x000fea0003800000 */
.L_x_18461:
        /* <DEDUP_REMOVED lines=19> */
[----:B------:R-:W-:Y:S01]  /*1d20*/  CS2R R2, SRZ ;  /* 0x0000000000027805 */ /* 0x000fe2000001ff00 */
[----:B------:R-:W-:Y:S05]  /*1d30*/  BRA `(.L_x_18462) ;  /* 0x0000004000007947 */ /* 0x000fea0003800000 */
.L_x_18486:
[----:B------:R0:W5:Y:S01]  /*1d40*/  LDG.E.64 R2, [R4.64] ;  /* 0x0000002404027981 */ /* 0x000162000c1e1b00 */
[----:B------:R-:W-:Y:S05]  /*1d50*/  BRA `(.L_x_18462) ;  /* 0x0000002000007947 */ /* 0x000fea0003800000 */
.L_x_18485:
[----:B------:R0:W5:Y:S01]  /*1d60*/  LDG.E R2, [R4.64] ;  /* 0x0000002404027981 */ /* 0x000162000c1e1900 */
[----:B------:R-:W-:-:S03]  /*1d70*/  IMAD.MOV.U32 R3, RZ, RZ, RZ ;  /* 0x000000ffff037224 */ /* 0x000fc600078e00ff */
.L_x_18462:
[----:B0-----:R-:W0:Y:S01]  /*1d80*/  LDC.U8 R4, c[0x0][0x380] ;  /* 0x0000e000ff047b82 */ /* 0x001e220000000000 */
[----:B-----5:R-:W-:-:S04]  /*1d90*/  ISETP.LT.U32.AND P0, PT, R2, c[0x0][0x378], PT ;  /* 0x0000de0002007a0c */ /* 0x020fc80003f01070 */
[----:B------:R-:W-:-:S04]  /*1da0*/  ISETP.LT.AND.EX P0, PT, R3, c[0x0][0x37c], PT, P0 ;  /* 0x0000df0003007a0c */ /* 0x000fc80003f01300 */
[----:B------:R-:W-:Y:S02]  /*1db0*/  SEL R5, R2, c[0x0][0x378], P0 ;  /* 0x0000de0002057a07 */ /* 0x000fe40000000000 */
[----:B------:R-:W-:-:S03]  /*1dc0*/  SEL R3, R3, c[0x0][0x37c], P0 ;  /* 0x0000df0003037a07 */ /* 0x000fc60000000000 */
[----:B------:R-:W-:Y:S01]  /*1dd0*/  IMAD.MOV.U32 R2, RZ, RZ, R5 ;  /* 0x000000ffff027224 */ /* 0x000fe200078e0005 */
        /* <DEDUP_REMOVED lines=13> */
.L_x_18492:
[----:B------:R0:W-:Y:S01]  /*1eb0*/  STG.E.U8 [R16.64], R5 ;  /* 0x0000000510007986 */ /* 0x0001e2000c101124 */
[----:B------:R-:W-:Y:S05]  /*1ec0*/  BRA `(.L_x_18494) ;  /* 0x00000d7000007947 */ /* 0x000fea0003800000 */
.L_x_18491:
[----:B------:R-:W-:-:S13]  /*1ed0*/  ISETP.NE.AND P0, PT, R0, 0x2, PT ;  /* 0x000000020000780c */ /* 0x000fda0003f05270 */
[----:B------:R-:W-:Y:S05]  /*1ee0*/  @!P0 BRA `(.L_x_18495) ;  /* 0x0000008000008947 */ /* 0x000fea0003800000 */
[----:B------:R-:W-:-:S13]  /*1ef0*/  ISETP.NE.AND P0, PT, R0, 0x3, PT ;  /* 0x000000030000780c */ /* 0x000fda0003f05270 */
[----:B------:R-:W-:Y:S05]  /*1f00*/  @!P0 BRA `(.L_x_18496) ;  /* 0x0000004000008947 */ /* 0x000fea0003800000 */
[----:B------:R-:W-:-:S13]  /*1f10*/  ISETP.NE.AND P0, PT, R0, 0x4, PT ;  /* 0x000000040000780c */ /* 0x000fda0003f05270 */
[----:B------:R-:W-:Y:S05]  /*1f20*/  @P0 BRA `(.L_x_18493) ;  /* 0x00000ba000000947 */ /* 0x000fea0003800000 */
[----:B------:R0:W-:Y:S01]  /*1f30*/  STG.E.64 [R16.64], R2 ;  /* 0x0000000210007986 */ /* 0x0001e2000c101b24 */
[----:B------:R-:W-:Y:S05]  /*1f40*/  BRA `(.L_x_18494) ;  /* 0x00000cf000007947 */ /* 0x000fea0003800000 */
.L_x_18496:
[----:B------:R0:W-:Y:S01]  /*1f50*/  STG.E [R16.64], R5 ;  /* 0x0000000510007986 */ /* 0x0001e2000c101924 */
[----:B------:R-:W-:Y:S05]  /*1f60*/  BRA `(.L_x_18494) ;  /* 0x00000cd000007947 */ /* 0x000fea0003800000 */
.L_x_18495:
[----:B------:R0:W-:Y:S01]  /*1f70*/  STG.E.U16 [R16.64], R5 ;  /* 0x0000000510007986 */ /* 0x0001e2000c101524 */
[----:B------:R-:W-:Y:S05]  /*1f80*/  BRA `(.L_x_18494) ;  /* 0x00000cb000007947 */ /* 0x000fea0003800000 */
.L_x_18490:
[----:B------:R-:W-:-:S13]  /*1f90*/  ISETP.GT.AND P0, PT, R0, 0x6, PT ;  /* 0x000000060000780c */ /* 0x000fda0003f04270 */
[----:B------:R-:W-:Y:S05]  /*1fa0*/  @P0 BRA `(.L_x_18497) ;  /* 0x000000b000000947 */ /* 0x000fea0003800000 */
[----:B------:R-:W-:-:S13]  /*1fb0*/  ISETP.NE.AND P0, PT, R0, 0x5, PT ;  /* 0x000000050000780c */ /* 0x000fda0003f05270 */
[----:B------:R-:W-:Y:S05]  /*1fc0*/  @!P0 BRA `(.L_x_18498) ;  /* 0x0000005000008947 */ /* 0x000fea0003800000 */
[----:B------:R-:W-:-:S13]  /*1fd0*/  ISETP.NE.AND P0, PT, R0, 0x6, PT ;  /* 0x000000060000780c */ /* 0x000fda0003f05270 */
[----:B------:R-:W-:Y:S05]  /*1fe0*/  @P0 BRA `(.L_x_18493) ;  /* 0x00000ae000000947 */ /* 0x000fea0003800000 */
[----:B------:R-:W0:Y:S02]  /*1ff0*/  I2F.S64 R3, R2 ;  /* 0x0000000200037312 */ /* 0x000e240000301400 */
[----:B0-----:R0:W-:Y:S01]  /*2000*/  STG.E [R16.64], R3 ;  /* 0x0000000310007986 */ /* 0x0011e2000c101924 */
[----:B------:R-:W-:Y:S05]  /*2010*/  BRA `(.L_x_18494) ;  /* 0x00000c2000007947 */ /* 0x000fea0003800000 */
.L_x_18498:
[----:B------:R-:W0:Y:S02]  /*2020*/  I2F.S64 R0, R2 ;  /* 0x0000000200007312 */ /* 0x000e240000301400 */
[----:B0-----:R-:W-:-:S05]  /*2030*/  F2FP.PACK_AB R0, RZ, R0 ;  /* 0x00000000ff00723e */ /* 0x001fca00000000ff */
[----:B------:R0:W-:Y:S01]  /*2040*/  STG.E.U16 [R16.64], R0 ;  /* 0x0000000010007986 */ /* 0x0001e2000c101524 */
[----:B------:R-:W-:Y:S05]  /*2050*/  BRA `(.L_x_18494) ;  /* 0x00000be000007947 */ /* 0x000fea0003800000 */
.L_x_18497:
[----:B------:R-:W-:-:S13]  /*2060*/  ISETP.NE.AND P0, PT, R0, 0x7, PT ;  /* 0x000000070000780c */ /* 0x000fda0003f05270 */
[----:B------:R-:W-:Y:S05]  /*2070*/  @!P0 BRA `(.L_x_18499) ;  /* 0x000000d000008947 */ /* 0x000fea0003800000 */
[----:B------:R-:W-:-:S13]  /*2080*/  ISETP.NE.AND P0, PT, R0, 0x8, PT ;  /* 0x000000080000780c */ /* 0x000fda0003f05270 */
[----:B------:R-:W-:Y:S05]  /*2090*/  @!P0 BRA `(.L_x_18500) ;  /* 0x0000006000008947 */ /* 0x000fea0003800000 */
[----:B------:R-:W-:-:S13]  /*20a0*/  ISETP.NE.AND P0, PT, R0, 0x9, PT ;  /* 0x000000090000780c */ /* 0x000fda0003f05270 */
[----:B------:R-:W-:Y:S05]  /*20b0*/  @P0 BRA `(.L_x_18493) ;  /* 0x00000a1000000947 */ /* 0x000fea0003800000 */
[----:B------:R-:W0:Y:S01]  /*20c0*/  I2F.S64 R4, R2 ;  /* 0x0000000200047312 */ /* 0x000e220000301400 */
[----:B------:R-:W-:-:S05]  /*20d0*/  IMAD.MOV.U32 R5, RZ, RZ, RZ ;  /* 0x000000ffff057224 */ /* 0x000fca00078e00ff */
[----:B0-----:R0:W-:Y:S01]  /*20e0*/  STG.E.64 [R16.64], R4 ;  /* 0x0000000410007986 */ /* 0x0011e2000c101b24 */
[----:B------:R-:W-:Y:S05]  /*20f0*/  BRA `(.L_x_18494) ;  /* 0x00000b4000007947 */ /* 0x000fea0003800000 */
.L_x_18500:
[----:B------:R-:W0:Y:S02]  /*2100*/  I2F.S64 R2, R2 ;  /* 0x0000000200027312 */ /* 0x000e240000301400 */
[----:B0-----:R-:W-:-:S04]  /*2110*/  F2FP.PACK_AB R3, RZ, R2 ;  /* 0x00000002ff03723e */ /* 0x001fc800000000ff */
[----:B------:R-:W-:-:S05]  /*2120*/  PRMT R3, R3, 0x5410, RZ ;  /* 0x0000541003037816 */ /* 0x000fca00000000ff */
[----:B------:R0:W-:Y:S01]  /*2130*/  STG.E [R16.64], R3 ;  /* 0x0000000310007986 */ /* 0x0001e2000c101924 */
[----:B------:R-:W-:Y:S05]  /*2140*/  BRA `(.L_x_18494) ;  /* 0x00000af000007947 */ /* 0x000fea0003800000 */
.L_x_18499:
[----:B------:R-:W0:Y:S02]  /*2150*/  I2F.F64.S64 R2, R2 ;  /* 0x0000000200027312 */ /* 0x000e240000301c00 */
[----:B0-----:R0:W-:Y:S01]  /*2160*/  STG.E.64 [R16.64], R2 ;  /* 0x0000000210007986 */ /* 0x0011e2000c101b24 */
[----:B------:R-:W-:Y:S05]  /*2170*/  BRA `(.L_x_18494) ;  /* 0x00000ac000007947 */ /* 0x000fea0003800000 */
.L_x_18489:
        /* <DEDUP_REMOVED lines=8> */
[----:B------:R-:W-:-:S04]  /*2200*/  ISETP.NE.U32.AND P0, PT, R5, RZ, PT ;  /* 0x000000ff0500720c */ /* 0x000fc80003f05070 */
[----:B------:R-:W-:-:S04]  /*2210*/  ISETP.NE.AND.EX P0, PT, R3, RZ, PT, P0 ;  /* 0x000000ff0300720c */ /* 0x000fc80003f05300 */
[----:B------:R-:W-:-:S05]  /*2220*/  SEL R3, RZ, 0x1, !P0 ;  /* 0x00000001ff037807 */ /* 0x000fca0004000000 */
[----:B------:R0:W-:Y:S01]  /*2230*/  STG.E.U8 [R16.64], R3 ;  /* 0x0000000310007986 */ /* 0x0001e2000c101124 */
[----:B------:R-:W-:Y:S05]  /*2240*/  BRA `(.L_x_18494) ;  /* 0x000009f000007947 */ /* 0x000fea0003800000 */
.L_x_18503:
[----:B------:R-:W0:Y:S01]  /*2250*/  I2F.F64.S64 R4, R2 ;  /* 0x0000000200047312 */ /* 0x000e220000301c00 */
[----:B------:R-:W-:-:S05]  /*2260*/  CS2R R6, SRZ ;  /* 0x0000000000067805 */ /* 0x000fca000001ff00 */
[----:B0-----:R0:W-:Y:S01]  /*2270*/  STG.E.128 [R16.64], R4 ;  /* 0x0000000410007986 */ /* 0x0011e2000c101d24 */
[----:B------:R-:W-:Y:S05]  /*2280*/  BRA `(.L_x_18494) ;  /* 0x000009b000007947 */ /* 0x000fea0003800000 */
.L_x_18502:
[----:B------:R-:W-:-:S13]  /*2290*/  ISETP.NE.AND P0, PT, R0, 0xf, PT ;  /* 0x0000000f0000780c */ /* 0x000fda0003f05270 */
[----:B------:R-:W-:Y:S05]  /*22a0*/  @!P0 BRA `(.L_x_18504) ;  /* 0x000002d000008947 */ /* 0x000fea0003800000 */
[----:B------:R-:W-:-:S13]  /*22b0*/  ISETP.NE.AND P0, PT, R0, 0x17, PT ;  /* 0x000000170000780c */ /* 0x000fda0003f05270 */
[----:B------:R-:W-:Y:S05]  /*22c0*/  @!P0 BRA `(.L_x_18505) ;  /* 0x0000015000008947 */ /* 0x000fea0003800000 */
[----:B------:R-:W-:-:S13]  /*22d0*/  ISETP.NE.AND P0, PT, R0, 0x18, PT ;  /* 0x000000180000780c */ /* 0x000fda0003f05270 */
[----:B------:R-:W-:Y:S05]  /*22e0*/  @P0 BRA `(.L_x_18493) ;  /* 0x000007e000000947 */ /* 0x000fea0003800000 */
[----:B------:R-:W0:Y:S01]  /*22f0*/  I2F.S64 R3, R2 ;  /* 0x0000000200037312 */ /* 0x000e220000301400 */
        /* <DEDUP_REMOVED lines=14> */
.L_x_18507:
[----:B------:R-:W-:Y:S05]  /*23e0*/  BSYNC B0 ;  /* 0x0000000000007941 */ /* 0x000fea0003800000 */
.L_x_18506:
[----:B------:R-:W-:-:S05]  /*23f0*/  LOP3.LUT R5, R0, R5, RZ, 0xfc, !PT ;  /* 0x0000000500057212 */ /* 0x000fca00078efcff */
[----:B------:R0:W-:Y:S01]  /*2400*/  STG.E.U8 [R16.64], R5 ;  /* 0x0000000510007986 */ /* 0x0001e2000c101124 */
[----:B------:R-:W-:Y:S05]  /*2410*/  BRA `(.L_x_18494) ;  /* 0x0000082000007947 */ /* 0x000fea0003800000 */
.L_x_18505:
[----:B------:R-:W0:Y:S01]  /*2420*/  I2F.S64 R3, R2 ;  /* 0x0000000200037312 */ /* 0x000e220000301400 */
        /* <DEDUP_REMOVED lines=12> */
.L_x_18509:
[----:B------:R-:W-:Y:S01]  /*24f0*/  IMAD.MOV.U32 R0, RZ, RZ, 0x7f ;  /* 0x0000007fff007424 */ /* 0x000fe200078e00ff */
[----:B------:R-:W-:-:S04]  /*2500*/  ISETP.GT.U32.AND P0, PT, R4, 0x7f800000, PT ;  /* 0x7f8000000400780c */ /* 0x000fc80003f04070 */
[----:B------:R-:W-:-:S04]  /*2510*/  SEL R0, R0, 0x7c, P0 ;  /* 0x0000007c00007807 */ /* 0x000fc80000000000 */
.L_x_18510:
[----:B------:R-:W-:Y:S05]  /*2520*/  BSYNC B0 ;  /* 0x0000000000007941 */ /* 0x000fea0003800000 */
.L_x_18508:
[----:B------:R-:W-:-:S04]  /*2530*/  LOP3.LUT R2, R3, 0x80000000, RZ, 0xc0, !PT ;  /* 0x8000000003027812 */ /* 0x000fc800078ec0ff */
[----:B------:R-:W-:-:S04]  /*2540*/  SHF.R.U32.HI R3, RZ, 0x18, R2 ;  /* 0x00000018ff037819 */ /* 0x000fc80000011602 */
[----:B------:R-:W-:-:S05]  /*2550*/  LOP3.LUT R3, R0, R3, RZ, 0xfc, !PT ;  /* 0x0000000300037212 */ /* 0x000fca00078efcff */
[----:B------:R0:W-:Y:S01]  /*2560*/  STG.E.U8 [R16.64], R3 ;  /* 0x0000000310007986 */ /* 0x0001e2000c101124 */
[----:B------:R-:W-:Y:S05]  /*2570*/  BRA `(.L_x_18494) ;  /* 0x000006c000007947 */ /* 0x000fea0003800000 */
.L_x_18504:
[----:B------:R-:W0:Y:S02]  /*2580*/  I2F.S64 R0, R2 ;  /* 0x0000000200007312 */ /* 0x000e240000301400 */
[----:B0-----:R-:W-:-:S05]  /*2590*/  F2FP.BF16.PACK_AB R0, RZ, R0 ;  /* 0x00000000ff00723e */ /* 0x001fca00000010ff */
[----:B------:R0:W-:Y:S01]  /*25a0*/  STG.E.U16 [R16.64], R0 ;  /* 0x0000000010007986 */ /* 0x0001e2000c101524 */
[----:B------:R-:W-:Y:S05]  /*25b0*/  BRA `(.L_x_18494) ;  /* 0x0000068000007947 */ /* 0x000fea0003800000 */
.L_x_18501:
        /* <DEDUP_REMOVED lines=10> */
.L_x_18513:
[----:B------:R-:W0:Y:S01]  /*2660*/  I2F.S64 R3, R2 ;  /* 0x0000000200037312 */ /* 0x000e220000301400 */
        /* <DEDUP_REMOVED lines=16> */
.L_x_18516:
[----:B------:R-:W-:-:S04]  /*2770*/  LOP3.LUT R2, R3, 0x80000000, RZ, 0xc0, !PT ;  /* 0x8000000003027812 */ /* 0x000fc800078ec0ff */
[----:B------:R-:W-:-:S04]  /*2780*/  SHF.R.U32.HI R3, RZ, 0x18, R2 ;  /* 0x00000018ff037819 */ /* 0x000fc80000011602 */
[----:B------:R-:W-:-:S04]  /*2790*/  LOP3.LUT R0, R0, R3, RZ, 0xfc, !PT ;  /* 0x0000000300007212 */ /* 0x000fc800078efcff */
[----:B------:R-:W-:Y:S02]  /*27a0*/  PRMT R8, R0, 0x7610, R8 ;  /* 0x0000761000087816 */ /* 0x000fe40000000008 */
.L_x_18515:
[----:B------:R-:W-:Y:S05]  /*27b0*/  BSYNC B0 ;  /* 0x0000000000007941 */ /* 0x000fea0003800000 */
.L_x_18514:
[----:B------:R0:W-:Y:S01]  /*27c0*/  STG.E.U8 [R16.64], R8 ;  /* 0x0000000810007986 */ /* 0x0001e2000c101124 */
[----:B------:R-:W-:Y:S05]  /*27d0*/  BRA `(.L_x_18494) ;  /* 0x0000046000007947 */ /* 0x000fea0003800000 */
.L_x_18512:
        /* <DEDUP_REMOVED lines=17> */
.L_x_18519:
[----:B------:R-:W-:-:S04]  /*28f0*/  LOP3.LUT R2, R3, 0x80000000, RZ, 0xc0, !PT ;  /* 0x8000000003027812 */ /* 0x000fc800078ec0ff */
[----:B------:R-:W-:-:S04]  /*2900*/  SHF.R.U32.HI R3, RZ, 0x18, R2 ;  /* 0x00000018ff037819 */ /* 0x000fc80000011602 */
[----:B------:R-:W-:-:S04]  /*2910*/  LOP3.LUT R0, R0, R3, RZ, 0xfc, !PT ;  /* 0x0000000300007212 */ /* 0x000fc800078efcff */
[----:B------:R-:W-:Y:S02]  /*2920*/  PRMT R8, R0, 0x7610, R8 ;  /* 0x0000761000087816 */ /* 0x000fe40000000008 */
.L_x_18518:
[----:B------:R-:W-:Y:S05]  /*2930*/  BSYNC B0 ;  /* 0x0000000000007941 */ /* 0x000fea0003800000 */
.L_x_18517:
[----:B------:R0:W-:Y:S01]  /*2940*/  STG.E.U8 [R16.64], R8 ;  /* 0x0000000810007986 */ /* 0x0001e2000c101124 */
[----:B------:R-:W-:Y:S05]  /*2950*/  BRA `(.L_x_18494) ;  /* 0x000002e000007947 */ /* 0x000fea0003800000 */
.L_x_18511:
[----:B------:R-:W-:-:S13]  /*2960*/  ISETP.NE.AND P0, PT, R0, 0x1c, PT ;  /* 0x0000001c0000780c */ /* 0x000fda0003f05270 */
[----:B------:R-:W-:Y:S05]  /*2970*/  @!P0 BRA `(.L_x_18520) ;  /* 0x000002b000008947 */ /* 0x000fea0003800000 */
[----:B------:R-:W-:-:S13]  /*2980*/  ISETP.NE.AND P0, PT, R0, 0x1d, PT ;  /* 0x0000001d0000780c */ /* 0x000fda0003f05270 */
[----:B------:R-:W-:Y:S05]  /*2990*/  @!P0 BRA `(.L_x_18521) ;  /* 0x0000027000008947 */ /* 0x000fea0003800000 */
[----:B------:R-:W-:-:S13]  /*29a0*/  ISETP.NE.AND P0, PT, R0, 0x2c, PT ;  /* 0x0000002c0000780c */ /* 0x000fda0003f05270 */
[----:B------:R-:W-:Y:S05]  /*29b0*/  @P0 BRA `(.L_x_18493) ;  /* 0x0000011000000947 */ /* 0x000fea0003800000 */
[----:B------:R-:W0:Y:S01]  /*29c0*/  I2F.S64 R2, R2 ;  /* 0x0000000200027312 */ /* 0x000e220000301400 */
[----:B------:R-:W-:Y:S02]  /*29d0*/  PLOP3.LUT P0, PT, PT, PT, PT, 0x80, 0x0 ;  /* 0x000000000000781c */ /* 0x000fe40003f0f070 */
[----:B0-----:R-:W-:-:S04]  /*29e0*/  SHF.R.U32.HI R4, RZ, 0x17, R2 ;  /* 0x00000017ff047819 */ /* 0x001fc80000011602 */
[----:B------:R-:W-:-:S04]  /*29f0*/  LOP3.LUT R5, R4, 0xff, RZ, 0xc0, !PT ;  /* 0x000000ff04057812 */ /* 0x000fc800078ec0ff */
[----:B------:R-:W-:-:S13]  /*2a00*/  ISETP.NE.AND P2, PT, R5, 0xff, PT ;  /* 0x000000ff0500780c */ /* 0x000fda0003f45270 */
[--C-:B------:R-:W-:Y:S02]  /*2a10*/  @P2 SHF.R.U32.HI R0, RZ, 0x16, R2.reuse ;  /* 0x00000016ff002819 */ /* 0x100fe40000011602 */
[----:B------:R-:W-:Y:S02]  /*2a20*/  @P2 LOP3.LUT P1, RZ, R5, 0x3fffff, R2, 0xf8, !PT ;  /* 0x003fffff05ff2812 */ /* 0x000fe4000782f802 */
[----:B------:R-:W-:Y:S02]  /*2a30*/  @P2 LOP3.LUT R0, R0, 0x1, RZ, 0xc0, !PT ;  /* 0x0000000100002812 */ /* 0x000fe400078ec0ff */
[----:B------:R-:W-:Y:S02]  /*2a40*/  @P2 IADD3 R2, R4, 0x1, RZ ;  /* 0x0000000104022810 */ /* 0x000fe40007ffe0ff */
[----:B------:R-:W-:Y:S01]  /*2a50*/  @P2 ISETP.EQ.U32.AND P1, PT, R0, 0x1, P1 ;  /* 0x000000010000280c */ /* 0x000fe20000f22070 */
[----:B------:R-:W-:-:S03]  /*2a60*/  IMAD.MOV.U32 R0, RZ, RZ, 0xff ;  /* 0x000000ffff007424 */ /* 0x000fc600078e00ff */
[----:B------:R-:W-:Y:S02]  /*2a70*/  @P2 PLOP3.LUT P0, PT, P1, PT, PT, 0x80, 0x0 ;  /* 0x000000000000281c */ /* 0x000fe40000f0f070 */
[----:B------:R-:W-:-:S11]  /*2a80*/  PRMT R3, R0, 0x7610, R3 ;  /* 0x0000761000037816 */ /* 0x000fd60000000003 */
[----:B------:R-:W-:-:S04]  /*2a90*/  @!P0 IMAD.MOV R2, RZ, RZ, R4 ;  /* 0x000000ffff028224 */ /* 0x000fc800078e0204 */
[----:B------:R-:W-:-:S05]  /*2aa0*/  @P2 IMAD.MOV.U32 R3, RZ, RZ, R2 ;  /* 0x000000ffff032224 */ /* 0x000fca00078e0002 */
[----:B------:R0:W-:Y:S01]  /*2ab0*/  STG.E.U8 [R16.64], R3 ;  /* 0x0000000310007986 */ /* 0x0001e2000c101124 */
[----:B------:R-:W-:Y:S05]  /*2ac0*/  BRA `(.L_x_18494) ;  /* 0x0000017000007947 */ /* 0x000fea0003800000 */
.L_x_18493:
        /* <DEDUP_REMOVED lines=20> */
.L_x_18521:
[----:B------:R0:W-:Y:S01]  /*2c10*/  STG.E.64 [R16.64], R2 ;  /* 0x0000000210007986 */ /* 0x0001e2000c101b24 */
[----:B------:R-:W-:Y:S05]  /*2c20*/  BRA `(.L_x_18494) ;  /* 0x0000001000007947 */ /* 0x000fea0003800000 */
.L_x_18520:
[----:B------:R0:W-:Y:S02]  /*2c30*/  STG.E [R16.64], R5 ;  /* 0x0000000510007986 */ /* 0x0001e4000c101924 */
.L_x_18494:
[----:B------:R-:W-:-:S05]  /*2c40*/  IMAD R18, R18, 0x200, R23 ;  /* 0x0000020012127824 */ /* 0x000fca00078e0217 */
[----:B------:R-:W-:Y:S02]  /*2c50*/  IADD3 R19, R18, 0x80, RZ ;  /* 0x0000008012137810 */ /* 0x000fe40007ffe0ff */
.L_x_18455:
[----:B------:R-:W-:Y:S05]  /*2c60*/  BSYNC B6 ;  /* 0x0000000000067941 */ /* 0x000fea0003800000 */
.L_x_18454:
        /* <DEDUP_REMOVED lines=231> */
.L_x_18524:
        /* <DEDUP_REMOVED lines=19> */
.L_x_18528:
[----:B------:R0:W5:Y:S01]  /*3c10*/  LDG.E.U8 R2, [R4.64] ;  /* 0x0000002404027981 */ /* 0x000162000c1e1100 */
[----:B------:R-:W-:Y:S01]  /*3c20*/  IMAD.MOV.U32 R3, RZ, RZ, RZ ;  /* 0x000000ffff037224 */ /* 0x000fe200078e00ff */
[----:B------:R-:W-:Y:S05]  /*3c30*/  BRA `(.L_x_18530) ;  /* 0x00000d5000007947 */ /* 0x000fea0003800000 */
.L_x_18527:
        /* <DEDUP_REMOVED lines=8> */
.L_x_18532:
[----:B------:R-:W2:Y:S02]  /*3cc0*/  LDG.E R2, [R4.64] ;  /* 0x0000002404027981 */ /* 0x000ea4000c1e1900 */
[----:B--2---:R-:W-:Y:S01]  /*3cd0*/  SHF.R.S32.HI R3, RZ, 0x1f, R2 ;  /* 0x0000001fff037819 */ /* 0x004fe20000011402 */
[----:B------:R-:W-:Y:S05]  /*3ce0*/  BRA `(.L_x_18530) ;  /* 0x00000ca000007947 */ /* 0x000fea0003800000 */
.L_x_18531:
[----:B------:R-:W2:Y:S02]  /*3cf0*/  LDG.E.S16 R2, [R4.64] ;  /* 0x0000002404027981 */ /* 0x000ea4000c1e1700 */
[----:B--2---:R-:W-:Y:S01]  /*3d00*/  SHF.R.S32.HI R3, RZ, 0x1f, R2 ;  /* 0x0000001fff037819 */ /* 0x004fe20000011402 */
[----:B------:R-:W-:Y:S05]  /*3d10*/  BRA `(.L_x_18530) ;  /* 0x00000c7000007947 */ /* 0x000fea0003800000 */
.L_x_18526:
        /* <DEDUP_REMOVED lines=9> */
.L_x_18534:
[----:B------:R-:W2:Y:S02]  /*3db0*/  LDG.E.U16 R4, [R4.64] ;  /* 0x0000002404047981 */ /* 0x000ea4000c1e1500 */
[----:B--2---:R-:W-:-:S06]  /*3dc0*/  HADD2.F32 R2, -RZ, R4.H0_H0 ;  /* 0x20000004ff027230 */ /* 0x004fcc0000004100 */
[----:B------:R-:W0:Y:S01]  /*3dd0*/  F2I.S64.TRUNC R2, R2 ;  /* 0x0000000200027311 */ /* 0x000e22000020d900 */
[----:B------:R-:W-:Y:S05]  /*3de0*/  BRA `(.L_x_18530) ;  /* 0x00000ba000007947 */ /* 0x000fea0003800000 */
.L_x_18533:
        /* <DEDUP_REMOVED lines=9> */
.L_x_18536:
[----:B------:R-:W2:Y:S02]  /*3e80*/  LDG.E.U16 R4, [R4.64] ;  /* 0x0000002404047981 */ /* 0x000ea4000c1e1500 */
[----:B--2---:R-:W-:-:S06]  /*3e90*/  HADD2.F32 R2, -RZ, R4.H0_H0 ;  /* 0x20000004ff027230 */ /* 0x004fcc0000004100 */
[----:B------:R-:W0:Y:S01]  /*3ea0*/  F2I.S64.TRUNC R2, R2 ;  /* 0x0000000200027311 */ /* 0x000e22000020d900 */
[----:B------:R-:W-:Y:S05]  /*3eb0*/  BRA `(.L_x_18530) ;  /* 0x00000ad000007947 */ /* 0x000fea0003800000 */
.L_x_18535:
[----:B------:R-:W2:Y:S02]  /*3ec0*/  LDG.E.64 R2, [R4.64] ;  /* 0x0000002404027981 */ /* 0x000ea4000c1e1b00 */
[----:B--2---:R-:W0:Y:S01]  /*3ed0*/  F2I.S64.F64.TRUNC R2, R2 ;  /* 0x0000000200027311 */ /* 0x004e22000030d900 */
[----:B------:R-:W-:Y:S05]  /*3ee0*/  BRA `(.L_x_18530) ;  /* 0x00000aa000007947 */ /* 0x000fea0003800000 */
.L_x_18525:
        /* <DEDUP_REMOVED lines=13> */
.L_x_18539:
[----:B------:R-:W2:Y:S02]  /*3fc0*/  LDG.E.64 R2, [R4.64] ;  /* 0x0000002404027981 */ /* 0x000ea4000c1e1b00 */
[----:B--2---:R-:W0:Y:S01]  /*3fd0*/  F2I.S64.F64.TRUNC R2, R2 ;  /* 0x0000000200027311 */ /* 0x004e22000030d900 */
[----:B------:R-:W-:Y:S05]  /*3fe0*/  BRA `(.L_x_18530) ;  /* 0x000009a000007947 */ /* 0x000fea0003800000 */
.L_x_18538:
        /* <DEDUP_REMOVED lines=27> */
.L_x_18541:
        /* <DEDUP_REMOVED lines=14> */
.L_x_18540:
[----:B------:R-:W2:Y:S02]  /*4280*/  LDG.E.U16 R2, [R4.64] ;  /* 0x0000002404027981 */ /* 0x000ea4000c1e1500 */
[----:B--2---:R-:W-:-:S06]  /*4290*/  PRMT R2, RZ, 0x5410, R2 ;  /* 0x00005410ff027816 */ /* 0x004fcc0000000002 */
[----:B------:R-:W0:Y:S01]  /*42a0*/  F2I.S64.TRUNC R2, R2 ;  /* 0x0000000200027311 */ /* 0x000e22000020d900 */
[----:B------:R-:W-:Y:S05]  /*42b0*/  BRA `(.L_x_18530) ;  /* 0x000006d000007947 */ /* 0x000fea0003800000 */
.L_x_18537:
        /* <DEDUP_REMOVED lines=11> */
.L_x_18544:
        /* <DEDUP_REMOVED lines=21> */
.L_x_18548:
[----:B------:R-:W-:Y:S05]  /*44c0*/  BSYNC B1 ;  /* 0x0000000000017941 */ /* 0x000fea0003800000 */
.L_x_18547:
[----:B------:R-:W-:Y:S01]  /*44d0*/  IMAD.SHL.U32 R2, R2, 0x100000, RZ ;  /* 0x0010000002027824 */ /* 0x000fe200078e00ff */
[----:B------:R-:W-:-:S04]  /*44e0*/  LEA R3, R0, 0x3b800000, 0x17 ;  /* 0x3b80000000037811 */ /* 0x000fc800078eb8ff */
[----:B------:R-:W-:Y:S02]  /*44f0*/  LOP3.LUT R2, R3, R2, R4, 0xfe, !PT ;  /* 0x0000000203027212 */ /* 0x000fe400078efe04 */
.L_x_18546:
[----:B------:R-:W-:Y:S05]  /*4500*/  BSYNC B0 ;  /* 0x0000000000007941 */ /* 0x000fea0003800000 */
.L_x_18545:
[----:B------:R-:W0:Y:S01]  /*4510*/  F2I.S64.TRUNC R2, R2 ;  /* 0x0000000200027311 */ /* 0x000e22000020d900 */
[----:B------:R-:W-:Y:S05]  /*4520*/  BRA `(.L_x_18530) ;  /* 0x0000046000007947 */ /* 0x000fea0003800000 */
.L_x_18543:
        /* <DEDUP_REMOVED lines=21> */
.L_x_18552:
[----:B------:R-:W-:Y:S05]  /*4680*/  BSYNC B1 ;  /* 0x0000000000017941 */ /* 0x000fea0003800000 */
.L_x_18551:
[----:B------:R-:W-:Y:S01]  /*4690*/  IMAD.SHL.U32 R2, R2, 0x200000, RZ ;  /* 0x0020000002027824 */ /* 0x000fe200078e00ff */
[----:B------:R-:W-:-:S04]  /*46a0*/  LEA R3, R0, 0x37800000, 0x17 ;  /* 0x3780000000037811 */ /* 0x000fc800078eb8ff */
[----:B------:R-:W-:Y:S02]  /*46b0*/  LOP3.LUT R2, R3, R2, R4, 0xfe, !PT ;  /* 0x0000000203027212 */ /* 0x000fe400078efe04 */
.L_x_18550:
[----:B------:R-:W-:Y:S05]  /*46c0*/  BSYNC B0 ;  /* 0x0000000000007941 */ /* 0x000fea0003800000 */
.L_x_18549:
[----:B------:R-:W0:Y:S01]  /*46d0*/  F2I.S64.TRUNC R2, R2 ;  /* 0x0000000200027311 */ /* 0x000e22000020d900 */
[----:B------:R-:W-:Y:S05]  /*46e0*/  BRA `(.L_x_18530) ;  /* 0x000002a000007947 */ /* 0x000fea0003800000 */
.L_x_18542:
        /* <DEDUP_REMOVED lines=14> */
.L_x_18556:
[----:B------:R-:W-:Y:S05]  /*47d0*/  BSYNC B0 ;  /* 0x0000000000007941 */ /* 0x000fea0003800000 */
.L_x_18555:
[----:B------:R-:W0:Y:S01]  /*47e0*/  F2I.S64.TRUNC R2, R2 ;  /* 0x0000000200027311 */ /* 0x000e22000020d900 */
[----:B------:R-:W-:Y:S05]  /*47f0*/  BRA `(.L_x_18530) ;  /* 0x0000019000007947 */ /* 0x000fea0003800000 */
.L_x_18529:
        /* <DEDUP_REMOVED lines=21> */
.L_x_18554:
[----:B------:R0:W5:Y:S01]  /*4950*/  LDG.E.64 R2, [R4.64] ;  /* 0x0000002404027981 */ /* 0x000162000c1e1b00 */
[----:B------:R-:W-:Y:S05]  /*4960*/  BRA `(.L_x_18530) ;  /* 0x0000002000007947 */ /* 0x000fea0003800000 */
.L_x_18553:
[----:B------:R0:W5:Y:S01]  /*4970*/  LDG.E R2, [R4.64] ;  /* 0x0000002404027981 */ /* 0x000162000c1e1900 */
[----:B------:R-:W-:-:S03]  /*4980*/  IMAD.MOV.U32 R3, RZ, RZ, RZ ;  /* 0x000000ffff037224 */ /* 0x000fc600078e00ff */
.L_x_18530:
        /* <DEDUP_REMOVED lines=19> */
.L_x_18560:
[----:B------:R0:W-:Y:S01]  /*4ac0*/  STG.E.U8 [R16.64], R5 ;  /* 0x0000000510007986 */ /* 0x0001e2000c101124 */
[----:B------:R-:W-:Y:S05]  /*4ad0*/  BRA `(.L_x_18562) ;  /* 0x00000d7000007947 */ /* 0x000fea0003800000 */
.L_x_18559:
        /* <DEDUP_REMOVED lines=8> */
.L_x_18564:
[----:B------:R0:W-:Y:S01]  /*4b60*/  STG.E [R16.64], R5 ;  /* 0x0000000510007986 */ /* 0x0001e2000c101924 */
[----:B------:R-:W-:Y:S05]  /*4b70*/  BRA `(.L_x_18562) ;  /* 0x00000cd000007947 */ /* 0x000fea0003800000 */
.L_x_18563:
[----:B------:R0:W-:Y:S01]  /*4b80*/  STG.E.U16 [R16.64], R5 ;  /* 0x0000000510007986 */ /* 0x0001e2000c101524 */
[----:B------:R-:W-:Y:S05]  /*4b90*/  BRA `(.L_x_18562) ;  /* 0x00000cb000007947 */ /* 0x000fea0003800000 */
.L_x_18558:
        /* <DEDUP_REMOVED lines=9> */
.L_x_18566:
[----:B------:R-:W0:Y:S02]  /*4c30*/  I2F.S64 R0, R2 ;  /* 0x0000000200007312 */ /* 0x000e240000301400 */
[----:B0-----:R-:W-:-:S05]  /*4c40*/  F2FP.PACK_AB R0, RZ, R0 ;  /* 0x00000000ff00723e */ /* 0x001fca00000000ff */
[----:B------:R0:W-:Y:S01]  /*4c50*/  STG.E.U16 [R16.64], R0 ;  /* 0x0000000010007986 */ /* 0x0001e2000c101524 */
[----:B------:R-:W-:Y:S05]  /*4c60*/  BRA `(.L_x_18562) ;  /* 0x00000be000007947 */ /* 0x000fea0003800000 */
.L_x_18565:
        /* <DEDUP_REMOVED lines=10> */
.L_x_18568:
[----:B------:R-:W0:Y:S02]  /*4d10*/  I2F.S64 R2, R2 ;  /* 0x0000000200027312 */ /* 0x000e240000301400 */
[----:B0-----:R-:W-:-:S04]  /*4d20*/  F2FP.PACK_AB R3, RZ, R2 ;  /* 0x00000002ff03723e */ /* 0x001fc800000000ff */
[----:B------:R-:W-:-:S05]  /*4d30*/  PRMT R3, R3, 0x5410, RZ ;  /* 0x0000541003037816 */ /* 0x000fca00000000ff */
[----:B------:R0:W-:Y:S01]  /*4d40*/  STG.E [R16.64], R3 ;  /* 0x0000000310007986 */ /* 0x0001e2000c101924 */
[----:B------:R-:W-:Y:S05]  /*4d50*/  BRA `(.L_x_18562) ;  /* 0x00000af000007947 */ /* 0x000fea0003800000 */
.L_x_18567:
[----:B------:R-:W0:Y:S02]  /*4d60*/  I2F.F64.S64 R2, R2 ;  /* 0x0000000200027312 */ /* 0x000e240000301c00 */
[----:B0-----:R0:W-:Y:S01]  /*4d70*/  STG.E.64 [R16.64], R2 ;  /* 0x0000000210007986 */ /* 0x0011e2000c101b24 */
[----:B------:R-:W-:Y:S05]  /*4d80*/  BRA `(.L_x_18562) ;  /* 0x00000ac000007947 */ /* 0x000fea0003800000 */
.L_x_18557:
        /* <DEDUP_REMOVED lines=13> */
.L_x_18571:
[----:B------:R-:W0:Y:S01]  /*4e60*/  I2F.F64.S64 R4, R2 ;  /* 0x0000000200047312 */ /* 0x000e220000301c00 */
[----:B------:R-:W-:-:S05]  /*4e70*/  CS2R R6, SRZ ;  /* 0x0000000000067805 */ /* 0x000fca000001ff00 */
[----:B0-----:R0:W-:Y:S01]  /*4e80*/  STG.E.128 [R16.64], R4 ;  /* 0x0000000410007986 */ /* 0x0011e2000c101d24 */
[----:B------:R-:W-:Y:S05]  /*4e90*/  BRA `(.L_x_18562) ;  /* 0x000009b000007947 */ /* 0x000fea0003800000 */
.L_x_18570:
        /* <DEDUP_REMOVED lines=21> */
.L_x_18575:
[----:B------:R-:W-:Y:S05]  /*4ff0*/  BSYNC B0 ;  /* 0x0000000000007941 */ /* 0x000fea0003800000 */
.L_x_18574:
[----:B------:R-:W-:-:S05]  /*5000*/  LOP3.LUT R5, R0, R5, RZ, 0xfc, !PT ;  /* 0x0000000500057212 */ /* 0x000fca00078efcff */
[----:B------:R0:W-:Y:S01]  /*5010*/  STG.E.U8 [R16.64], R5 ;  /* 0x0000000510007986 */ /* 0x0001e2000c101124 */
[----:B------:R-:W-:Y:S05]  /*5020*/  BRA `(.L_x_18562) ;  /* 0x0000082000007947 */ /* 0x000fea0003800000 */
.L_x_18573:
        /* <DEDUP_REMOVED lines=13> */
.L_x_18577:
[----:B------:R-:W-:Y:S01]  /*5100*/  IMAD.MOV.U32 R0, RZ, RZ, 0x7f ;  /* 0x0000007fff007424 */ /* 0x000fe200078e00ff */
[----:B------:R-:W-:-:S04]  /*5110*/  ISETP.GT.U32.AND P0, PT, R4, 0x7f800000, PT ;  /* 0x7f8000000400780c */ /* 0x000fc80003f04070 */
[----:B------:R-:W-:-:S04]  /*5120*/  SEL R0, R0, 0x7c, P0 ;  /* 0x0000007c00007807 */ /* 0x000fc80000000000 */
.L_x_18578:
[----:B------:R-:W-:Y:S05]  /*5130*/  BSYNC B0 ;  /* 0x0000000000007941 */ /* 0x000fea0003800000 */
.L_x_18576:
[----:B------:R-:W-:-:S04]  /*5140*/  LOP3.LUT R2, R3, 0x80000000, RZ, 0xc0, !PT ;  /* 0x8000000003027812 */ /* 0x000fc800078ec0ff */
[----:B------:R-:W-:-:S04]  /*5150*/  SHF.R.U32.HI R3, RZ, 0x18, R2 ;  /* 0x00000018ff037819 */ /* 0x000fc80000011602 */
[----:B------:R-:W-:-:S05]  /*5160*/  LOP3.LUT R3, R0, R3, RZ, 0xfc, !PT ;  /* 0x0000000300037212 */ /* 0x000fca00078efcff */
[----:B------:R0:W-:Y:S01]  /*5170*/  STG.E.U8 [R16.64], R3 ;  /* 0x0000000310007986 */ /* 0x0001e2000c101124 */
[----:B------:R-:W-:Y:S05]  /*5180*/  BRA `(.L_x_18562) ;  /* 0x000006c000007947 */ /* 0x000fea0003800000 */
.L_x_18572:
[----:B------:R-:W0:Y:S02]  /*5190*/  I2F.S64 R0, R2 ;  /* 0x0000000200007312 */ /* 0x000e240000301400 */
[----:B0-----:R-:W-:-:S05]  /*51a0*/  F2FP.BF16.PACK_AB R0, RZ, R0 ;  /* 0x00000000ff00723e */ /* 0x001fca00000010ff */
[----:B------:R0:W-:Y:S01]  /*51b0*/  STG.E.U16 [R16.64], R0 ;  /* 0x0000000010007986 */ /* 0x0001e2000c101524 */
[----:B------:R-:W-:Y:S05]  /*51c0*/  BRA `(.L_x_18562) ;  /* 0x0000068000007947 */ /* 0x000fea0003800000 */
.L_x_18569:
        /* <DEDUP_REMOVED lines=10> */
.L_x_18581:
        /* <DEDUP_REMOVED lines=17> */
.L_x_18584:
[----:B------:R-:W-:-:S04]  /*5380*/  LOP3.LUT R2, R3, 0x80000000, RZ, 0xc0, !PT ;  /* 0x8000000003027812 */ /* 0x000fc800078ec0ff */
[----:B------:R-:W-:-:S04]  /*5390*/  SHF.R.U32.HI R3, RZ, 0x18, R2 ;  /* 0x00000018ff037819 */ /* 0x000fc80000011602 */
[----:B------:R-:W-:-:S04]  /*53a0*/  LOP3.LUT R0, R0, R3, RZ, 0xfc, !PT ;  /* 0x0000000300007212 */ /* 0x000fc800078efcff */
[----:B------:R-:W-:Y:S02]  /*53b0*/  PRMT R8, R0, 0x7610, R8 ;  /* 0x0000761000087816 */ /* 0x000fe40000000008 */
.L_x_18583:
[----:B------:R-:W-:Y:S05]  /*53c0*/  BSYNC B0 ;  /* 0x0000000000007941 */ /* 0x000fea0003800000 */
.L_x_18582:
[----:B------:R0:W-:Y:S01]  /*53d0*/  STG.E.U8 [R16.64], R8 ;  /* 0x0000000810007986 */ /* 0x0001e2000c101124 */
[----:B------:R-:W-:Y:S05]  /*53e0*/  BRA `(.L_x_18562) ;  /* 0x0000046000007947 */ /* 0x000fea0003800000 */
.L_x_18580:
        /* <DEDUP_REMOVED lines=17> */
.L_x_18587:
[----:B------:R-:W-:-:S04]  /*5500*/  LOP3.LUT R2, R3, 0x80000000, RZ, 0xc0, !PT ;  /* 0x8000000003027812 */ /* 0x000fc800078ec0ff */
[----:B------:R-:W-:-:S04]  /*5510*/  SHF.R.U32.HI R3, RZ, 0x18, R2 ;  /* 0x00000018ff037819 */ /* 0x000fc80000011602 */
[----:B------:R-:W-:-:S04]  /*5520*/  LOP3.LUT R0, R0, R3, RZ, 0xfc, !PT ;  /* 0x0000000300007212 */ /* 0x000fc800078efcff */
[----:B------:R-:W-:Y:S02]  /*5530*/  PRMT R8, R0, 0x7610, R8 ;  /* 0x0000761000087816 */ /* 0x000fe40000000008 */
.L_x_18586:
[----:B------:R-:W-:Y:S05]  /*5540*/  BSYNC B0 ;  /* 0x0000000000007941 */ /* 0x000fea0003800000 */
.L_x_18585:
[----:B------:R0:W-:Y:S01]  /*5550*/  STG.E.U8 [R16.64], R8 ;  /* 0x0000000810007986 */ /* 0x0001e2000c101124 */
[----:B------:R-:W-:Y:S05]  /*5560*/  BRA `(.L_x_18562) ;  /* 0x000002e000007947 */ /* 0x000fea0003800000 */
.L_x_18579:
        /* <DEDUP_REMOVED lines=23> */
.L_x_18561:
        /* <DEDUP_REMOVED lines=20> */
.L_x_18589:
[----:B------:R0:W-:Y:S01]  /*5820*/  STG.E.64 [R16.64], R2 ;  /* 0x0000000210007986 */ /* 0x0001e2000c101b24 */
[----:B------:R-:W-:Y:S05]  /*5830*/  BRA `(.L_x_18562) ;  /* 0x0000001000007947 */ /* 0x000fea0003800000 */
.L_x_18588:
[----:B------:R0:W-:Y:S02]  /*5840*/  STG.E [R16.64], R5 ;  /* 0x0000000510007986 */ /* 0x0001e4000c101924 */
.L_x_18562:
        /* <DEDUP_REMOVED lines=231> */
.L_x_18590:
        /* <DEDUP_REMOVED lines=19> */
.L_x_18594:
[----:B------:R0:W5:Y:S01]  /*67f0*/  LDG.E.U8 R2, [R4.64] ;  /* 0x0000002404027981 */ /* 0x000162000c1e1100 */
[----:B------:R-:W-:Y:S01]  /*6800*/  IMAD.MOV.U32 R3, RZ, RZ, RZ ;  /* 0x000000ffff037224 */ /* 0x000fe200078e00ff */
[----:B------:R-:W-:Y:S05]  /*6810*/  BRA `(.L_x_18596) ;  /* 0x00000d5000007947 */ /* 0x000fea0003800000 */
.L_x_18593:
        /* <DEDUP_REMOVED lines=8> */
.L_x_18598:
[----:B------:R-:W2:Y:S02]  /*68a0*/  LDG.E R2, [R4.64] ;  /* 0x0000002404027981 */ /* 0x000ea4000c1e1900 */
[----:B--2---:R-:W-:Y:S01]  /*68b0*/  SHF.R.S32.HI R3, RZ, 0x1f, R2 ;  /* 0x0000001fff037819 */ /* 0x004fe20000011402 */
[----:B------:R-:W-:Y:S05]  /*68c0*/  BRA `(.L_x_18596) ;  /* 0x00000ca000007947 */ /* 0x000fea0003800000 */
.L_x_18597:
[----:B------:R-:W2:Y:S02]  /*68d0*/  LDG.E.S16 R2, [R4.64] ;  /* 0x0000002404027981 */ /* 0x000ea4000c1e1700 */
[----:B--2---:R-:W-:Y:S01]  /*68e0*/  SHF.R.S32.HI R3, RZ, 0x1f, R2 ;  /* 0x0000001fff037819 */ /* 0x004fe20000011402 */
[----:B------:R-:W-:Y:S05]  /*68f0*/  BRA `(.L_x_18596) ;  /* 0x00000c7000007947 */ /* 0x000fea0003800000 */
.L_x_18592:
        /* <DEDUP_REMOVED lines=9> */
.L_x_18600:
[----:B------:R-:W2:Y:S02]  /*6990*/  LDG.E.U16 R4, [R4.64] ;  /* 0x0000002404047981 */ /* 0x000ea4000c1e1500 */
[----:B--2---:R-:W-:-:S06]  /*69a0*/  HADD2.F32 R2, -RZ, R4.H0_H0 ;  /* 0x20000004ff027230 */ /* 0x004fcc0000004100 */
[----:B------:R-:W0:Y:S01]  /*69b0*/  F2I.S64.TRUNC R2, R2 ;  /* 0x0000000200027311 */ /* 0x000e22000020d900 */
[----:B------:R-:W-:Y:S05]  /*69c0*/  BRA `(.L_x_18596) ;  /* 0x00000ba000007947 */ /* 0x000fea0003800000 */
.L_x_18599:
        /* <DEDUP_REMOVED lines=9> */
.L_x_18602:
[----:B------:R-:W2:Y:S02]  /*6a60*/  LDG.E.U16 R4, [R4.64] ;  /* 0x0000002404047981 */ /* 0x000ea4000c1e1500 */
[----:B--2---:R-:W-:-:S06]  /*6a70*/  HADD2.F32 R2, -RZ, R4.H0_H0 ;  /* 0x20000004ff027230 */ /* 0x004fcc0000004100 */
[----:B------:R-:W0:Y:S01]  /*6a80*/  F2I.S64.TRUNC R2, R2 ;  /* 0x0000000200027311 */ /* 0x000e22000020d900 */
[----:B------:R-:W-:Y:S05]  /*6a90*/  BRA `(.L_x_18596) ;  /* 0x00000ad000007947 */ /* 0x000fea0003800000 */
.L_x_18601:
[----:B------:R-:W2:Y:S02]  /*6aa0*/  LDG.E.64 R2, [R4.64] ;  /* 0x0000002404027981 */ /* 0x000ea4000c1e1b00 */
[----:B--2---:R-:W0:Y:S01]  /*6ab0*/  F2I.S64.F64.TRUNC R2, R2 ;  /* 0x0000000200027311 */ /* 0x004e22000030d900 */
[----:B------:R-:W-:Y:S05]  /*6ac0*/  BRA `(.L_x_18596) ;  /* 0x00000aa000007947 */ /* 0x000fea0003800000 */
.L_x_18591:
        /* <DEDUP_REMOVED lines=13> */
.L_x_18605:
[----:B------:R-:W2:Y:S02]  /*6ba0*/  LDG.E.64 R2, [R4.64] ;  /* 0x0000002404027981 */ /* 0x000ea4000c1e1b00 */
[----:B--2---:R-:W0:Y:S01]  /*6bb0*/  F2I.S64.F64.TRUNC R2, R2 ;  /* 0x0000000200027311 */ /* 0x004e22000030d900 */
[----:B------:R-:W-:Y:S05]  /*6bc0*/  BRA `(.L_x_18596) ;  /* 0x000009a000007947 */ /* 0x000fea0003800000 */
.L_x_18604:
        /* <DEDUP_REMOVED lines=27> */
.L_x_18607:
        /* <DEDUP_REMOVED lines=14> */
.L_x_18606:
[----:B------:R-:W2:Y:S02]  /*6e60*/  LDG.E.U16 R2, [R4.64] ;  /* 0x0000002404027981 */ /* 0x000ea4000c1e1500 */
[----:B--2---:R-:W-:-:S06]  /*6e70*/  PRMT R2, RZ, 0x5410, R2 ;  /* 0x00005410ff027816 */ /* 0x004fcc0000000002 */
[----:B------:R-:W0:Y:S01]  /*6e80*/  F2I.S64.TRUNC R2, R2 ;  /* 0x0000000200027311 */ /* 0x000e22000020d900 */
[----:B------:R-:W-:Y:S05]  /*6e90*/  BRA `(.L_x_18596) ;  /* 0x000006d000007947 */ /* 0x000fea0003800000 */
.L_x_18603:
        /* <DEDUP_REMOVED lines=11> */
.L_x_18610:
        /* <DEDUP_REMOVED lines=21> */
.L_x_18614:
[----:B------:R-:W-:Y:S05]  /*70a0*/  BSYNC B1 ;  /* 0x0000000000017941 */ /* 0x000fea0003800000 */
.L_x_18613:
[----:B------:R-:W-:Y:S01]  /*70b0*/  IMAD.SHL.U32 R2, R2, 0x100000, RZ ;  /* 0x0010000002027824 */ /* 0x000fe200078e00ff */
[----:B------:R-:W-:-:S04]  /*70c0*/  LEA R3, R0, 0x3b800000, 0x17 ;  /* 0x3b80000000037811 */ /* 0x000fc800078eb8ff */
[----:B------:R-:W-:Y:S02]  /*70d0*/  LOP3.LUT R2, R3, R2, R4, 0xfe, !PT ;  /* 0x0000000203027212 */ /* 0x000fe400078efe04 */
.L_x_18612:
[----:B------:R-:W-:Y:S05]  /*70e0*/  BSYNC B0 ;  /* 0x0000000000007941 */ /* 0x000fea0003800000 */
.L_x_18611:
[----:B------:R-:W0:Y:S01]  /*70f0*/  F2I.S64.TRUNC R2, R2 ;  /* 0x0000000200027311 */ /* 0x000e22000020d900 */
[----:B------:R-:W-:Y:S05]  /*7100*/  BRA `(.L_x_18596) ;  /* 0x0000046000007947 */ /* 0x000fea0003800000 */
.L_x_18609:
        /* <DEDUP_REMOVED lines=21> */
.L_x_18618:
[----:B------:R-:W-:Y:S05]  /*7260*/  BSYNC B1 ;  /* 0x0000000000017941 */ /* 0x000fea0003800000 */
.L_x_18617:
[----:B------:R-:W-:Y:S01]  /*7270*/  IMAD.SHL.U32 R2, R2, 0x200000, RZ ;  /* 0x0020000002027824 */ /* 0x000fe200078e00ff */
[----:B------:R-:W-:-:S04]  /*7280*/  LEA R3, R0, 0x37800000, 0x17 ;  /* 0x3780000000037811 */ /* 0x000fc800078eb8ff */
[----:B------:R-:W-:Y:S02]  /*7290*/  LOP3.LUT R2, R3, R2, R4, 0xfe, !PT ;  /* 0x0000000203027212 */ /* 0x000fe400078efe04 */
.L_x_18616:
[----:B------:R-:W-:Y:S05]  /*72a0*/  BSYNC B0 ;  /* 0x0000000000007941 */ /* 0x000fea0003800000 */
.L_x_18615:
[----:B------:R-:W0:Y:S01]  /*72b0*/  F2I.S64.TRUNC R2, R2 ;  /* 0x0000000200027311 */ /* 0x000e22000020d900 */
[----:B------:R-:W-:Y:S05]  /*72c0*/  BRA `(.L_x_18596) ;  /* 0x000002a000007947 */ /* 0x000fea0003800000 */
.L_x_18608:
        /* <DEDUP_REMOVED lines=14> */
.L_x_18622:
[----:B------:R-:W-:Y:S05]  /*73b0*/  BSYNC B0 ;  /* 0x0000000000007941 */ /* 0x000fea0003800000 */
.L_x_18621:
[----:B------:R-:W0:Y:S01]  /*73c0*/  F2I.S64.TRUNC R2, R2 ;  /* 0x0000000200027311 */ /* 0x000e22000020d900 */
[----:B------:R-:W-:Y:S05]  /*73d0*/  BRA `(.L_x_18596) ;  /* 0x0000019000007947 */ /* 0x000fea0003800000 */
.L_x_18595:
        /* <DEDUP_REMOVED lines=21> */
.L_x_18620:
[----:B------:R0:W5:Y:S01]  /*7530*/  LDG.E.64 R2, [R4.64] ;  /* 0x0000002404027981 */ /* 0x000162000c1e1b00 */
[----:B------:R-:W-:Y:S05]  /*7540*/  BRA `(.L_x_18596) ;  /* 0x0000002000007947 */ /* 0x000fea0003800000 */
.L_x_18619:
[----:B------:R0:W5:Y:S01]  /*7550*/  LDG.E R2, [R4.64] ;  /* 0x0000002404027981 */ /* 0x000162000c1e1900 */
[----:B------:R-:W-:-:S03]  /*7560*/  IMAD.MOV.U32 R3, RZ, RZ, RZ ;  /* 0x000000ffff037224 */ /* 0x000fc600078e00ff */
.L_x_18596:
        /* <DEDUP_REMOVED lines=19> */
.L_x_18626:
[----:B------:R0:W-:Y:S01]  /*76a0*/  STG.E.U8 [R16.64], R5 ;  /* 0x0000000510007986 */ /* 0x0001e2000c101124 */
[----:B------:R-:W-:Y:S05]  /*76b0*/  BRA `(.L_x_18628) ;  /* 0x00000d7000007947 */ /* 0x000fea0003800000 */
.L_x_18625:
        /* <DEDUP_REMOVED lines=8> */
.L_x_18630:
[----:B------:R0:W-:Y:S01]  /*7740*/  STG.E [R16.64], R5 ;  /* 0x0000000510007986 */ /* 0x0001e2000c101924 */
[----:B------:R-:W-:Y:S05]  /*7750*/  BRA `(.L_x_18628) ;  /* 0x00000cd000007947 */ /* 0x000fea0003800000 */
.L_x_18629:
[----:B------:R0:W-:Y:S01]  /*7760*/  STG.E.U16 [R16.64], R5 ;  /* 0x0000000510007986 */ /* 0x0001e2000c101524 */
[----:B------:R-:W-:Y:S05]  /*7770*/  BRA `(.L_x_18628) ;  /* 0x00000cb000007947 */ /* 0x000fea0003800000 */
.L_x_18624:
        /* <DEDUP_REMOVED lines=9> */
.L_x_18632:
[----:B------:R-:W0:Y:S02]  /*7810*/  I2F.S64 R0, R2 ;  /* 0x0000000200007312 */ /* 0x000e240000301400 */
[----:B0-----:R-:W-:-:S05]  /*7820*/  F2FP.PACK_AB R0, RZ, R0 ;  /* 0x00000000ff00723e */ /* 0x001fca00000000ff */
[----:B------:R0:W-:Y:S01]  /*7830*/  STG.E.U16 [R16.64], R0 ;  /* 0x0000000010007986 */ /* 0x0001e2000c101524 */
[----:B------:R-:W-:Y:S05]  /*7840*/  BRA `(.L_x_18628) ;  /* 0x00000be000007947 */ /* 0x000fea0003800000 */
.L_x_18631:
        /* <DEDUP_REMOVED lines=10> */
.L_x_18634:
[----:B------:R-:W0:Y:S02]  /*78f0*/  I2F.S64 R2, R2 ;  /* 0x0000000200027312 */ /* 0x000e240000301400 */
[----:B0-----:R-:W-:-:S04]  /*7900*/  F2FP.PACK_AB R3, RZ, R2 ;  /* 0x00000002ff03723e */ /* 0x001fc800000000ff */
[----:B------:R-:W-:-:S05]  /*7910*/  PRMT R3, R3, 0x5410, RZ ;  /* 0x0000541003037816 */ /* 0x000fca00000000ff */
[----:B------:R0:W-:Y:S01]  /*7920*/  STG.E [R16.64], R3 ;  /* 0x0000000310007986 */ /* 0x0001e2000c101924 */
[----:B------:R-:W-:Y:S05]  /*7930*/  BRA `(.L_x_18628) ;  /* 0x00000af000007947 */ /* 0x000fea0003800000 */
.L_x_18633:
[----:B------:R-:W0:Y:S02]  /*7940*/  I2F.F64.S64 R2, R2 ;  /* 0x0000000200027312 */ /* 0x000e240000301c00 */
[----:B0-----:R0:W-:Y:S01]  /*7950*/  STG.E.64 [R16.64], R2 ;  /* 0x0000000210007986 */ /* 0x0011e2000c101b24 */
[----:B------:R-:W-:Y:S05]  /*7960*/  BRA `(.L_x_18628) ;  /* 0x00000ac000007947 */ /* 0x000fea0003800000 */
.L_x_18623:
        /* <DEDUP_REMOVED lines=13> */
.L_x_18637:
[----:B------:R-:W0:Y:S01]  /*7a40*/  I2F.F64.S64 R4, R2 ;  /* 0x0000000200047312 */ /* 0x000e220000301c00 */
[----:B------:R-:W-:-:S05]  /*7a50*/  CS2R R6, SRZ ;  /* 0x0000000000067805 */ /* 0x000fca000001ff00 */
[----:B0-----:R0:W-:Y:S01]  /*7a60*/  STG.E.128 [R16.64], R4 ;  /* 0x0000000410007986 */ /* 0x0011e2000c101d24 */
[----:B------:R-:W-:Y:S05]  /*7a70*/  BRA `(.L_x_18628) ;  /* 0x000009b000007947 */ /* 0x000fea0003800000 */
.L_x_18636:
        /* <DEDUP_REMOVED lines=21> */
.L_x_18641:
[----:B------:R-:W-:Y:S05]  /*7bd0*/  BSYNC B0 ;  /* 0x0000000000007941 */ /* 0x000fea0003800000 */
.L_x_18640:
[----:B------:R-:W-:-:S05]  /*7be0*/  LOP3.LUT R5, R0, R5, RZ, 0xfc, !PT ;  /* 0x0000000500057212 */ /* 0x000fca00078efcff */
[----:B------:R0:W-:Y:S01]  /*7bf0*/  STG.E.U8 [R16.64], R5 ;  /* 0x0000000510007986 */ /* 0x0001e2000c101124 */
[----:B------:R-:W-:Y:S05]  /*7c00*/  BRA `(.L_x_18628) ;  /* 0x0000082000007947 */ /* 0x000fea0003800000 */
.L_x_18639:
        /* <DEDUP_REMOVED lines=13> */
.L_x_18643:
[----:B------:R-:W-:Y:S01]  /*7ce0*/  IMAD.MOV.U32 R0, RZ, RZ, 0x7f ;  /* 0x0000007fff007424 */ /* 0x000fe200078e00ff */
[----:B------:R-:W-:-:S04]  /*7cf0*/  ISETP.GT.U32.AND P0, PT, R4, 0x7f800000, PT ;  /* 0x7f8000000400780c */ /* 0x000fc80003f04070 */
[----:B------:R-:W-:-:S04]  /*7d00*/  SEL R0, R0, 0x7c, P0 ;  /* 0x0000007c00007807 */ /* 0x000fc80000000000 */
.L_x_18644:
[----:B------:R-:W-:Y:S05]  /*7d10*/  BSYNC B0 ;  /* 0x0000000000007941 */ /* 0x000fea0003800000 */
.L_x_18642:
[----:B------:R-:W-:-:S04]  /*7d20*/  LOP3.LUT R2, R3, 0x80000000, RZ, 0xc0, !PT ;  /* 0x8000000003027812 */ /* 0x000fc800078ec0ff */
[----:B------:R-:W-:-:S04]  /*7d30*/  SHF.R.U32.HI R3, RZ, 0x18, R2 ;  /* 0x00000018ff037819 */ /* 0x000fc80000011602 */
[----:B------:R-:W-:-:S05]  /*7d40*/  LOP3.LUT R3, R0, R3, RZ, 0xfc, !PT ;  /* 0x0000000300037212 */ /* 0x000fca00078efcff */
[----:B------:R0:W-:Y:S01]  /*7d50*/  STG.E.U8 [R16.64], R3 ;  /* 0x0000000310007986 */ /* 0x0001e2000c101124 */
[----:B------:R-:W-:Y:S05]  /*7d60*/  BRA `(.L_x_18628) ;  /* 0x000006c000007947 */ /* 0x000fea0003800000 */
.L_x_18638:
[----:B------:R-:W0:Y:S02]  /*7d70*/  I2F.S64 R0, R2 ;  /* 0x0000000200007312 */ /* 0x000e240000301400 */
[----:B0-----:R-:W-:-:S05]  /*7d80*/  F2FP.BF16.PACK_AB R0, RZ, R0 ;  /* 0x00000000ff00723e */ /* 0x001fca00000010ff */
[----:B------:R0:W-:Y:S01]  /*7d90*/  STG.E.U16 [R16.64], R0 ;  /* 0x0000000010007986 */ /* 0x0001e2000c101524 */
[----:B------:R-:W-:Y:S05]  /*7da0*/  BRA `(.L_x_18628) ;  /* 0x0000068000007947 */ /* 0x000fea0003800000 */
.L_x_18635:
        /* <DEDUP_REMOVED lines=10> */
.L_x_18647:
        /* <DEDUP_REMOVED lines=17> */
.L_x_18650:
[----:B------:R-:W-:-:S04]  /*7f60*/  LOP3.LUT R2, R3, 0x80000000, RZ, 0xc0, !PT ;  /* 0x8000000003027812 */ /* 0x000fc800078ec0ff */
[----:B------:R-:W-:-:S04]  /*7f70*/  SHF.R.U32.HI R3, RZ, 0x18, R2 ;  /* 0x00000018ff037819 */ /* 0x000fc80000011602 */
[----:B------:R-:W-:-:S04]  /*7f80*/  LOP3.LUT R0, R0, R3, RZ, 0xfc, !PT ;  /* 0x0000000300007212 */ /* 0x000fc800078efcff */
[----:B------:R-:W-:Y:S02]  /*7f90*/  PRMT R8, R0, 0x7610, R8 ;  /* 0x0000761000087816 */ /* 0x000fe40000000008 */
.L_x_18649:
[----:B------:R-:W-:Y:S05]  /*7fa0*/  BSYNC B0 ;  /* 0x0000000000007941 */ /* 0x000fea0003800000 */
.L_x_18648:
[----:B------:R0:W-:Y:S01]  /*7fb0*/  STG.E.U8 [R16.64], R8 ;  /* 0x0000000810007986 */ /* 0x0001e2000c101124 */
[----:B------:R-:W-:Y:S05]  /*7fc0*/  BRA `(.L_x_18628) ;  /* 0x0000046000007947 */ /* 0x000fea0003800000 */
.L_x_18646:
        /* <DEDUP_REMOVED lines=17> */
.L_x_18653:
[----:B------:R-:W-:-:S04]  /*80e0*/  LOP3.LUT R2, R3, 0x80000000, RZ, 0xc0, !PT ;  /* 0x8000000003027812 */ /* 0x000fc800078ec0ff */
[----:B------:R-:W-:-:S04]  /*80f0*/  SHF.R.U32.HI R3, RZ, 0x18, R2 ;  /* 0x00000018ff037819 */ /* 0x000fc80000011602 */
[----:B------:R-:W-:-:S04]  /*8100*/  LOP3.LUT R0, R0, R3, RZ, 0xfc, !PT ;  /* 0x0000000300007212 */ /* 0x000fc800078efcff */
[----:B------:R-:W-:Y:S02]  /*8110*/  PRMT R8, R0, 0x7610, R8 ;  /* 0x0000761000087816 */ /* 0x000fe40000000008 */
.L_x_18652:
[----:B------:R-:W-:Y:S05]  /*8120*/  BSYNC B0 ;  /* 0x0000000000007941 */ /* 0x000fea0003800000 */
.L_x_18651:
[----:B------:R0:W-:Y:S01]  /*8130*/  STG.E.U8 [R16.64], R8 ;  /* 0x0000000810007986 */ /* 0x0001e2000c101124 */
[----:B------:R-:W-:Y:S05]  /*8140*/  BRA `(.L_x_18628) ;  /* 0x000002e000007947 */ /* 0x000fea0003800000 */
.L_x_18645:
        /* <DEDUP_REMOVED lines=23> */
.L_x_18627:
        /* <DEDUP_REMOVED lines=20> */
.L_x_18655:
[----:B------:R0:W-:Y:S01]  /*8400*/  STG.E.64 [R16.64], R2 ;  /* 0x0000000210007986 */ /* 0x0001e2000c101b24 */
[----:B------:R-:W-:Y:S05]  /*8410*/  BRA `(.L_x_18628) ;  /* 0x0000001000007947 */ /* 0x000fea0003800000 */
.L_x_18654:
[----:B------:R0:W-:Y:S02]  /*8420*/  STG.E [R16.64], R5 ;  /* 0x0000000510007986 */ /* 0x0001e4000c101924 */
.L_x_18628:
[----:B------:R-:W-:Y:S02]  /*8430*/  IADD3 R19, R19, 0x80, RZ ;  /* 0x0000008013137810 */ /* 0x000fe40007ffe0ff */
.L_x_18523:
[----:B------:R-:W-:Y:S05]  /*8440*/  BSYNC B6 ;  /* 0x0000000000067941 */ /* 0x000fea0003800000 */
.L_x_18522:
        /* <DEDUP_REMOVED lines=230> */
.L_x_18656:
        /* <DEDUP_REMOVED lines=19> */
.L_x_18660:
[----:B------:R0:W5:Y:S01]  /*93e0*/  LDG.E.U8 R2, [R4.64] ;  /* 0x0000002404027981 */ /* 0x000162000c1e1100 */
[----:B------:R-:W-:Y:S01]  /*93f0*/  IMAD.MOV.U32 R3, RZ, RZ, RZ ;  /* 0x000000ffff037224 */ /* 0x000fe200078e00ff */
[----:B------:R-:W-:Y:S05]  /*9400*/  BRA `(.L_x_18662) ;  /* 0x00000d5000007947 */ /* 0x000fea0003800000 */
.L_x_18659:
        /* <DEDUP_REMOVED lines=8> */
.L_x_18664:
[----:B------:R-:W2:Y:S02]  /*9490*/  LDG.E R2, [R4.64] ;  /* 0x0000002404027981 */ /* 0x000ea4000c1e1900 */
[----:B--2---:R-:W-:Y:S01]  /*94a0*/  SHF.R.S32.HI R3, RZ, 0x1f, R2 ;  /* 0x0000001fff037819 */ /* 0x004fe20000011402 */
[----:B------:R-:W-:Y:S05]  /*94b0*/  BRA `(.L_x_18662) ;  /* 0x00000ca000007947 */ /* 0x000fea0003800000 */
.L_x_18663:
[----:B------:R-:W2:Y:S02]  /*94c0*/  LDG.E.S16 R2, [R4.64] ;  /* 0x0000002404027981 */ /* 0x000ea4000c1e1700 */
[----:B--2---:R-:W-:Y:S01]  /*94d0*/  SHF.R.S32.HI R3, RZ, 0x1f, R2 ;  /* 0x0000001fff037819 */ /* 0x004fe20000011402 */
[----:B------:R-:W-:Y:S05]  /*94e0*/  BRA `(.L_x_18662) ;  /* 0x00000c7000007947 */ /* 0x000fea0003800000 */
.L_x_18658:
        /* <DEDUP_REMOVED lines=9> */
.L_x_18666:
[----:B------:R-:W2:Y:S02]  /*9580*/  LDG.E.U16 R4, [R4.64] ;  /* 0x0000002404047981 */ /* 0x000ea4000c1e1500 */
[----:B--2---:R-:W-:-:S06]  /*9590*/  HADD2.F32 R2, -RZ, R4.H0_H0 ;  /* 0x20000004ff027230 */ /* 0x004fcc0000004100 */
[----:B------:R-:W0:Y:S01]  /*95a0*/  F2I.S64.TRUNC R2, R2 ;  /* 0x0000000200027311 */ /* 0x000e22000020d900 */
[----:B------:R-:W-:Y:S05]  /*95b0*/  BRA `(.L_x_18662) ;  /* 0x00000ba000007947 */ /* 0x000fea0003800000 */
.L_x_18665:
        /* <DEDUP_REMOVED lines=9> */
.L_x_18668:
[----:B------:R-:W2:Y:S02]  /*9650*/  LDG.E.U16 R4, [R4.64] ;  /* 0x0000002404047981 */ /* 0x000ea4000c1e1500 */
[----:B--2---:R-:W-:-:S06]  /*9660*/  HADD2.F32 R2, -RZ, R4.H0_H0 ;  /* 0x20000004ff027230 */ /* 0x004fcc0000004100 */
[----:B------:R-:W0:Y:S01]  /*9670*/  F2I.S64.TRUNC R2, R2 ;  /* 0x0000000200027311 */ /* 0x000e22000020d900 */
[----:B------:R-:W-:Y:S05]  /*9680*/  BRA `(.L_x_18662) ;  /* 0x00000ad000007947 */ /* 0x000fea0003800000 */
.L_x_18667:
[----:B------:R-:W2:Y:S02]  /*9690*/  LDG.E.64 R2, [R4.64] ;  /* 0x0000002404027981 */ /* 0x000ea4000c1e1b00 */
[----:B--2---:R-:W0:Y:S01]  /*96a0*/  F2I.S64.F64.TRUNC R2, R2 ;  /* 0x0000000200027311 */ /* 0x004e22000030d900 */
[----:B------:R-:W-:Y:S05]  /*96b0*/  BRA `(.L_x_18662) ;  /* 0x00000aa000007947 */ /* 0x000fea0003800000 */
.L_x_18657:
        /* <DEDUP_REMOVED lines=13> */
.L_x_18671:
[----:B------:R-:W2:Y:S02]  /*9790*/  LDG.E.64 R2, [R4.64] ;  /* 0x0000002404027981 */ /* 0x000ea4000c1e1b00 */
[----:B--2---:R-:W0:Y:S01]  /*97a0*/  F2I.S64.F64.TRUNC R2, R2 ;  /* 0x0000000200027311 */ /* 0x004e22000030d900 */
[----:B------:R-:W-:Y:S05]  /*97b0*/  BRA `(.L_x_18662) ;  /* 0x000009a000007947 */ /* 0x000fea0003800000 */
.L_x_18670:
        /* <DEDUP_REMOVED lines=27> */
.L_x_18673:
        /* <DEDUP_REMOVED lines=14> */
.L_x_18672:
[----:B------:R-:W2:Y:S02]  /*9a50*/  LDG.E.U16 R2, [R4.64] ;  /* 0x0000002404027981 */ /* 0x000ea4000c1e1500 */
[----:B--2---:R-:W-:-:S06]  /*9a60*/  PRMT R2, RZ, 0x5410, R2 ;  /* 0x00005410ff027816 */ /* 0x004fcc0000000002 */
[----:B------:R-:W0:Y:S01]  /*9a70*/  F2I.S64.TRUNC R2, R2 ;  /* 0x0000000200027311 */ /* 0x000e22000020d900 */
[----:B------:R-:W-:Y:S05]  /*9a80*/  BRA `(.L_x_18662) ;  /* 0x000006d000007947 */ /* 0x000fea0003800000 */
.L_x_18669:
        /* <DEDUP_REMOVED lines=11> */
.L_x_18676:
        /* <DEDUP_REMOVED lines=21> */
.L_x_18680:
[----:B------:R-:W-:Y:S05]  /*9c90*/  BSYNC B1 ;  /* 0x0000000000017941 */ /* 0x000fea0003800000 */
.L_x_18679:
[----:B------:R-:W-:Y:S01]  /*9ca0*/  IMAD.SHL.U32 R2, R2, 0x100000, RZ ;  /* 0x0010000002027824 */ /* 0x000fe200078e00ff */
[----:B------:R-:W-:-:S04]  /*9cb0*/  LEA R3, R0, 0x3b800000, 0x17 ;  /* 0x3b80000000037811 */ /* 0x000fc800078eb8ff */
[----:B------:R-:W-:Y:S02]  /*9cc0*/  LOP3.LUT R2, R3, R2, R4, 0xfe, !PT ;  /* 0x0000000203027212 */ /* 0x000fe400078efe04 */
.L_x_18678:
[----:B------:R-:W-:Y:S05]  /*9cd0*/  BSYNC B0 ;  /* 0x0000000000007941 */ /* 0x000fea0003800000 */
.L_x_18677:
[----:B------:R-:W0:Y:S01]  /*9ce0*/  F2I.S64.TRUNC R2, R2 ;  /* 0x0000000200027311 */ /* 0x000e22000020d900 */
[----:B------:R-:W-:Y:S05]  /*9cf0*/  BRA `(.L_x_18662) ;  /* 0x0000046000007947 */ /* 0x000fea0003800000 */
.L_x_18675:
        /* <DEDUP_REMOVED lines=21> */
.L_x_18684:
[----:B------:R-:W-:Y:S05]  /*9e50*/  BSYNC B1 ;  /* 0x0000000000017941 */ /* 0x000fea0003800000 */
.L_x_18683:
[----:B------:R-:W-:Y:S01]  /*9e60*/  IMAD.SHL.U32 R2, R2, 0x200000, RZ ;  /* 0x0020000002027824 */ /* 0x000fe200078e00ff */
[----:B------:R-:W-:-:S04]  /*9e70*/  LEA R3, R0, 0x37800000, 0x17 ;  /* 0x3780000000037811 */ /* 0x000fc800078eb8ff */
[----:B------:R-:W-:Y:S02]  /*9e80*/  LOP3.LUT R2, R3, R2, R4, 0xfe, !PT ;  /* 0x0000000203027212 */ /* 0x000fe400078efe04 */
.L_x_18682:
[----:B------:R-:W-:Y:S05]  /*9e90*/  BSYNC B0 ;  /* 0x0000000000007941 */ /* 0x000fea0003800000 */
.L_x_18681:
[----:B------:R-:W0:Y:S01]  /*9ea0*/  F2I.S64.TRUNC R2, R2 ;  /* 0x0000000200027311 */ /* 0x000e22000020d900 */
[----:B------:R-:W-:Y:S05]  /*9eb0*/  BRA `(.L_x_18662) ;  /* 0x000002a000007947 */ /* 0x000fea0003800000 */
.L_x_18674:
        /* <DEDUP_REMOVED lines=14> */
.L_x_18688:
[----:B------:R-:W-:Y:S05]  /*9fa0*/  BSYNC B0 ;  /* 0x0000000000007941 */ /* 0x000fea0003800000 */
.L_x_18687:
[----:B------:R-:W0:Y:S01]  /*9fb0*/  F2I.S64.TRUNC R2, R2 ;  /* 0x0000000200027311 */ /* 0x000e22000020d900 */
[----:B------:R-:W-:Y:S05]  /*9fc0*/  BRA `(.L_x_18662) ;  /* 0x0000019000007947 */ /* 0x000fea0003800000 */
.L_x_18661:
        /* <DEDUP_REMOVED lines=21> */
.L_x_18686:
[----:B------:R0:W5:Y:S01]  /*a120*/  LDG.E.64 R2, [R4.64] ;  /* 0x0000002404027981 */ /* 0x000162000c1e1b00 */
[----:B------:R-:W-:Y:S05]  /*a130*/  BRA `(.L_x_18662) ;  /* 0x0000002000007947 */ /* 0x000fea0003800000 */
.L_x_18685:
[----:B------:R0:W5:Y:S01]  /*a140*/  LDG.E R2, [R4.64] ;  /* 0x0000002404027981 */ /* 0x000162000c1e1900 */
[----:B------:R-:W-:-:S03]  /*a150*/  IMAD.MOV.U32 R3, RZ, RZ, RZ ;  /* 0x000000ffff037224 */ /* 0x000fc600078e00ff */
.L_x_18662:
        /* <DEDUP_REMOVED lines=19> */
.L_x_18692:
[----:B------:R-:W-:Y:S01]  /*a290*/  STG.E.U8 [R16.64], R5 ;  /* 0x0000000510007986 */ /* 0x000fe2000c101124 */
[----:B------:R-:W-:Y:S05]  /*a2a0*/  EXIT ;  /* 0x000000000000794d */ /* 0x000fea0003800000 */
.L_x_18691:
[----:B------:R-:W-:-:S13]  /*a2b0*/  ISETP.NE.AND P0, PT, R0, 0x2, PT ;  /* 0x000000020000780c */ /* 0x000fda0003f05270 */
[----:B------:R-:W-:Y:S05]  /*a2c0*/  @!P0 BRA `(.L_x_18694) ;  /* 0x0000008000008947 */ /* 0x000fea0003800000 */
[----:B------:R-:W-:-:S13]  /*a2d0*/  ISETP.NE.AND P0, PT, R0, 0x3, PT ;  /* 0x000000030000780c */ /* 0x000fda0003f05270 */
[----:B------:R-:W-:Y:S05]  /*a2e0*/  @!P0 BRA `(.L_x_18695) ;  /* 0x0000004000008947 */ /* 0x000fea0003800000 */
[----:B------:R-:W-:-:S13]  /*a2f0*/  ISETP.NE.AND P0, PT, R0, 0x4, PT ;  /* 0x000000040000780c */ /* 0x000fda0003f05270 */
[----:B------:R-:W-:Y:S05]  /*a300*/  @P0 BRA `(.L_x_18693) ;  /* 0x00000ba000000947 */ /* 0x000fea0003800000 */
[----:B------:R-:W-:Y:S01]  /*a310*/  STG.E.64 [R16.64], R2 ;  /* 0x0000000210007986 */ /* 0x000fe2000c101b24 */
[----:B------:R-:W-:Y:S05]  /*a320*/  EXIT ;  /* 0x000000000000794d */ /* 0x000fea0003800000 */
.L_x_18695:
[----:B------:R-:W-:Y:S01]  /*a330*/  STG.E [R16.64], R5 ;  /* 0x0000000510007986 */ /* 0x000fe2000c101924 */
[----:B------:R-:W-:Y:S05]  /*a340*/  EXIT ;  /* 0x000000000000794d */ /* 0x000fea0003800000 */
.L_x_18694:
[----:B------:R-:W-:Y:S01]  /*a350*/  STG.E.U16 [R16.64], R5 ;  /* 0x0000000510007986 */ /* 0x000fe2000c101524 */
[----:B------:R-:W-:Y:S05]  /*a360*/  EXIT ;  /* 0x000000000000794d */ /* 0x000fea0003800000 */
.L_x_18690:
[----:B------:R-:W-:-:S13]  /*a370*/  ISETP.GT.AND P0, PT, R0, 0x6, PT ;  /* 0x000000060000780c */ /* 0x000fda0003f04270 */
[----:B------:R-:W-:Y:S05]  /*a380*/  @P0 BRA `(.L_x_18696) ;  /* 0x000000b000000947 */ /* 0x000fea0003800000 */
[----:B------:R-:W-:-:S13]  /*a390*/  ISETP.NE.AND P0, PT, R0, 0x5, PT ;  /* 0x000000050000780c */ /* 0x000fda0003f05270 */
[----:B------:R-:W-:Y:S05]  /*a3a0*/  @!P0 BRA `(.L_x_18697) ;  /* 0x0000005000008947 */ /* 0x000fea0003800000 */
[----:B------:R-:W-:-:S13]  /*a3b0*/  ISETP.NE.AND P0, PT, R0, 0x6, PT ;  /* 0x000000060000780c */ /* 0x000fda0003f05270 */
[----:B------:R-:W-:Y:S05]  /*a3c0*/  @P0 BRA `(.L_x_18693) ;  /* 0x00000ae000000947 */ /* 0x000fea0003800000 */
[----:B------:R-:W0:Y:S02]  /*a3d0*/  I2F.S64 R3, R2 ;  /* 0x0000000200037312 */ /* 0x000e240000301400 */
[----:B0-----:R-:W-:Y:S01]  /*a3e0*/  STG.E [R16.64], R3 ;  /* 0x0000000310007986 */ /* 0x001fe2000c101924 */
[----:B------:R-:W-:Y:S05]  /*a3f0*/  EXIT ;  /* 0x000000000000794d */ /* 0x000fea0003800000 */
.L_x_18697:
[----:B------:R-:W0:Y:S02]  /*a400*/  I2F.S64 R0, R2 ;  /* 0x0000000200007312 */ /* 0x000e240000301400 */
[----:B0-----:R-:W-:-:S05]  /*a410*/  F2FP.PACK_AB R0, RZ, R0 ;  /* 0x00000000ff00723e */ /* 0x001fca00000000ff */
[----:B------:R-:W-:Y:S01]  /*a420*/  STG.E.U16 [R16.64], R0 ;  /* 0x0000000010007986 */ /* 0x000fe2000c101524 */
[----:B------:R-:W-:Y:S05]  /*a430*/  EXIT ;  /* 0x000000000000794d */ /* 0x000fea0003800000 */
.L_x_18696:
        /* <DEDUP_REMOVED lines=8> */
[----:B0-----:R-:W-:Y:S01]  /*a4c0*/  STG.E.64 [R16.64], R4 ;  /* 0x0000000410007986 */ /* 0x001fe2000c101b24 */
[----:B------:R-:W-:Y:S05]  /*a4d0*/  EXIT ;  /* 0x000000000000794d */ /* 0x000fea0003800000 */
.L_x_18699:
[----:B------:R-:W0:Y:S02]  /*a4e0*/  I2F.S64 R2, R2 ;  /* 0x0000000200027312 */ /* 0x000e240000301400 */
[----:B0-----:R-:W-:-:S04]  /*a4f0*/  F2FP.PACK_AB R3, RZ, R2 ;  /* 0x00000002ff03723e */ /* 0x001fc800000000ff */
[----:B------:R-:W-:-:S05]  /*a500*/  PRMT R3, R3, 0x5410, RZ ;  /* 0x0000541003037816 */ /* 0x000fca00000000ff */
[----:B------:R-:W-:Y:S01]  /*a510*/  STG.E [R16.64], R3 ;  /* 0x0000000310007986 */ /* 0x000fe2000c101924 */
[----:B------:R-:W-:Y:S05]  /*a520*/  EXIT ;  /* 0x000000000000794d */ /* 0x000fea0003800000 */
.L_x_18698:
[----:B------:R-:W0:Y:S02]  /*a530*/  I2F.F64.S64 R2, R2 ;  /* 0x0000000200027312 */ /* 0x000e240000301c00 */
[----:B0-----:R-:W-:Y:S01]  /*a540*/  STG.E.64 [R16.64], R2 ;  /* 0x0000000210007986 */ /* 0x001fe2000c101b24 */
[----:B------:R-:W-:Y:S05]  /*a550*/  EXIT ;  /* 0x000000000000794d */ /* 0x000fea0003800000 */
.L_x_18689:
        /* <DEDUP_REMOVED lines=11> */
[----:B------:R-:W-:Y:S01]  /*a610*/  STG.E.U8 [R16.64], R3 ;  /* 0x0000000310007986 */ /* 0x000fe2000c101124 */
[----:B------:R-:W-:Y:S05]  /*a620*/  EXIT ;  /* 0x000000000000794d */ /* 0x000fea0003800000 */
.L_x_18702:
[----:B------:R-:W0:Y:S01]  /*a630*/  I2F.F64.S64 R4, R2 ;  /* 0x0000000200047312 */ /* 0x000e220000301c00 */
[----:B------:R-:W-:-:S05]  /*a640*/  CS2R R6, SRZ ;  /* 0x0000000000067805 */ /* 0x000fca000001ff00 */
[----:B0-----:R-:W-:Y:S01]  /*a650*/  STG.E.128 [R16.64], R4 ;  /* 0x0000000410007986 */ /* 0x001fe2000c101d24 */
[----:B------:R-:W-:Y:S05]  /*a660*/  EXIT ;  /* 0x000000000000794d */ /* 0x000fea0003800000 */
.L_x_18701:
        /* <DEDUP_REMOVED lines=21> */
.L_x_18706:
[----:B------:R-:W-:Y:S05]  /*a7c0*/  BSYNC B0 ;  /* 0x0000000000007941 */ /* 0x000fea0003800000 */
.L_x_18705:
[----:B------:R-:W-:-:S05]  /*a7d0*/  LOP3.LUT R5, R0, R5, RZ, 0xfc, !PT ;  /* 0x0000000500057212 */ /* 0x000fca00078efcff */
[----:B------:R-:W-:Y:S01]  /*a7e0*/  STG.E.U8 [R16.64], R5 ;  /* 0x0000000510007986 */ /* 0x000fe2000c101124 */
[----:B------:R-:W-:Y:S05]  /*a7f0*/  EXIT ;  /* 0x000000000000794d */ /* 0x000fea0003800000 */
.L_x_18704:
        /* <DEDUP_REMOVED lines=13> */
.L_x_18708:
[----:B------:R-:W-:Y:S01]  /*a8d0*/  IMAD.MOV.U32 R0, RZ, RZ, 0x7f ;  /* 0x0000007fff007424 */ /* 0x000fe200078e00ff */
[----:B------:R-:W-:-:S04]  /*a8e0*/  ISETP.GT.U32.AND P0, PT, R4, 0x7f800000, PT ;  /* 0x7f8000000400780c */ /* 0x000fc80003f04070 */
[----:B------:R-:W-:-:S04]  /*a8f0*/  SEL R0, R0, 0x7c, P0 ;  /* 0x0000007c00007807 */ /* 0x000fc80000000000 */
.L_x_18709:
[----:B------:R-:W-:Y:S05]  /*a900*/  BSYNC B0 ;  /* 0x0000000000007941 */ /* 0x000fea0003800000 */
.L_x_18707:
[----:B------:R-:W-:-:S04]  /*a910*/  LOP3.LUT R2, R3, 0x80000000, RZ, 0xc0, !PT ;  /* 0x8000000003027812 */ /* 0x000fc800078ec0ff */
[----:B------:R-:W-:-:S04]  /*a920*/  SHF.R.U32.HI R3, RZ, 0x18, R2 ;  /* 0x00000018ff037819 */ /* 0x000fc80000011602 */
[----:B------:R-:W-:-:S05]  /*a930*/  LOP3.LUT R3, R0, R3, RZ, 0xfc, !PT ;  /* 0x0000000300037212 */ /* 0x000fca00078efcff */
[----:B------:R-:W-:Y:S01]  /*a940*/  STG.E.U8 [R16.64], R3 ;  /* 0x0000000310007986 */ /* 0x000fe2000c101124 */
[----:B------:R-:W-:Y:S05]  /*a950*/  EXIT ;  /* 0x000000000000794d */ /* 0x000fea0003800000 */
.L_x_18703:
[----:B------:R-:W0:Y:S02]  /*a960*/  I2F.S64 R0, R2 ;  /* 0x0000000200007312 */ /* 0x000e240000301400 */
[----:B0-----:R-:W-:-:S05]  /*a970*/  F2FP.BF16.PACK_AB R0, RZ, R0 ;  /* 0x00000000ff00723e */ /* 0x001fca00000010ff */
[----:B------:R-:W-:Y:S01]  /*a980*/  STG.E.U16 [R16.64], R0 ;  /* 0x0000000010007986 */ /* 0x000fe2000c101524 */
[----:B------:R-:W-:Y:S05]  /*a990*/  EXIT ;  /* 0x000000000000794d */ /* 0x000fea0003800000 */
.L_x_18700:
        /* <DEDUP_REMOVED lines=10> */
.L_x_18712:
        /* <DEDUP_REMOVED lines=17> */
.L_x_18715:
[----:B------:R-:W-:-:S04]  /*ab50*/  LOP3.LUT R2, R3, 0x80000000, RZ, 0xc0, !PT ;  /* 0x8000000003027812 */ /* 0x000fc800078ec0ff */
[----:B------:R-:W-:-:S04]  /*ab60*/  SHF.R.U32.HI R3, RZ, 0x18, R2 ;  /* 0x00000018ff037819 */ /* 0x000fc80000011602 */
[----:B------:R-:W-:-:S04]  /*ab70*/  LOP3.LUT R0, R0, R3, RZ, 0xfc, !PT ;  /* 0x0000000300007212 */ /* 0x000fc800078efcff */
[----:B------:R-:W-:Y:S02]  /*ab80*/  PRMT R8, R0, 0x7610, R8 ;  /* 0x0000761000087816 */ /* 0x000fe40000000008 */
.L_x_18714:
[----:B------:R-:W-:Y:S05]  /*ab90*/  BSYNC B0 ;  /* 0x0000000000007941 */ /* 0x000fea0003800000 */
.L_x_18713:
[----:B------:R-:W-:Y:S01]  /*aba0*/  STG.E.U8 [R16.64], R8 ;  /* 0x0000000810007986 */ /* 0x000fe2000c101124 */
[----:B------:R-:W-:Y:S05]  /*abb0*/  EXIT ;  /* 0x000000000000794d */ /* 0x000fea0003800000 */
.L_x_18711:
        /* <DEDUP_REMOVED lines=17> */
.L_x_18718:
[----:B------:R-:W-:-:S04]  /*acd0*/  LOP3.LUT R2, R3, 0x80000000, RZ, 0xc0, !PT ;  /* 0x8000000003027812 */ /* 0x000fc800078ec0ff */
[----:B------:R-:W-:-:S04]  /*ace0*/  SHF.R.U32.HI R3, RZ, 0x18, R2 ;  /* 0x00000018ff037819 */ /* 0x000fc80000011602 */
[----:B------:R-:W-:-:S04]  /*acf0*/  LOP3.LUT R0, R0, R3, RZ, 0xfc, !PT ;  /* 0x0000000300007212 */ /* 0x000fc800078efcff */
[----:B------:R-:W-:Y:S02]  /*ad00*/  PRMT R8, R0, 0x7610, R8 ;  /* 0x0000761000087816 */ /* 0x000fe40000000008 */
.L_x_18717:
[----:B------:R-:W-:Y:S05]  /*ad10*/  BSYNC B0 ;  /* 0x0000000000007941 */ /* 0x000fea0003800000 */
.L_x_18716:
[----:B------:R-:W-:Y:S01]  /*ad20*/  STG.E.U8 [R16.64], R8 ;  /* 0x0000000810007986 */ /* 0x000fe2000c101124 */
[----:B------:R-:W-:Y:S05]  /*ad30*/  EXIT ;  /* 0x000000000000794d */ /* 0x000fea0003800000 */
.L_x_18710:
        /* <DEDUP_REMOVED lines=21> */
[----:B------:R-:W-:Y:S01]  /*ae90*/  STG.E.U8 [R16.64], R3 ;  /* 0x0000000310007986 */ /* 0x000fe2000c101124 */
[----:B------:R-:W-:Y:S05]  /*aea0*/  EXIT ;  /* 0x000000000000794d */ /* 0x000fea0003800000 */
.L_x_18693:
        /* <DEDUP_REMOVED lines=20> */
.L_x_18720:
[----:B------:R-:W-:Y:S01]  /*aff0*/  STG.E.64 [R16.64], R2 ;  /* 0x0000000210007986 */ /* 0x000fe2000c101b24 */
[----:B------:R-:W-:Y:S05]  /*b000*/  EXIT ;  /* 0x000000000000794d */ /* 0x000fea0003800000 */
.L_x_18719:
[----:B------:R-:W-:Y:S01]  /*b010*/  STG.E [R16.64], R5 ;  /* 0x0000000510007986 */ /* 0x000fe2000c101924 */
[----:B------:R-:W-:Y:S05]  /*b020*/  EXIT ;  /* 0x000000000000794d */ /* 0x000fea0003800000 */
.L_x_18721:
        /* <DEDUP_REMOVED lines=13> */
.L_x_40121:


//--------------------- .text._ZN2at6native27unrolled_elementwise_kernelINS0_13AUnaryFunctorIlllZZZNS0_19minimum_kernel_cudaERNS_18TensorIteratorBaseEENKUlvE_clEvENKUlvE2_clEvEUlllE_EESt5arrayIPcLm2EELi4E23TrivialOffsetCalculatorILi1EjESD_NS0_6memory12LoadWithCastILi1EEENSE_13StoreWithCastILi1EEEEEviT_T0_T2_T3_T4_T5_ --------------------------
	.section	.text._ZN2at6native27unrolled_elementwise_kernelINS0_13AUnaryFunctorIlllZZZNS0_19minimum_kernel_cudaERNS_18TensorIteratorBaseEENKUlvE_clEvENKUlvE2_clEvEUlllE_EESt5arrayIPcLm2EELi4E23TrivialOffsetCalculatorILi1EjESD_NS0_6memory12LoadWithCastILi1EEENSE_13StoreWithCastILi1EEEEEviT_T0_T2_T3_T4_T5_,"ax",@progbits
	.sectioninfo	@"SHI_REGISTERS=32"
	.align	128
        .global         _ZN2at6native27unrolled_elementwise_kernelINS0_13AUnaryFunctorIlllZZZNS0_19minimum_kernel_cudaERNS_18TensorIteratorBaseEENKUlvE_clEvENKUlvE2_clEvEUlllE_EESt5arrayIPcLm2EELi4E23TrivialOffsetCalculatorILi1EjESD_NS0_6memory12LoadWithCastILi1EEENSE_13StoreWithCastILi1EEEEEviT_T0_T2_T3_T4_T5_
        .type           _ZN2at6native27unrolled_elementwise_kernelINS0_13AUnaryFunctorIlllZZZNS0_19minimum_kernel_cudaERNS_18TensorIteratorBaseEENKUlvE_clEvENKUlvE2_clEvEUlllE_EESt5arrayIPcLm2EELi4E23TrivialOffsetCalculatorILi1EjESD_NS0_6memory12LoadWithCastILi1EEENSE_13StoreWithCastILi1EEEEEviT_T0_T2_T3_T4_T5_,@function
        .size           _ZN2at6native27unrolled_elementwise_kernelINS0_13AUnaryFunctorIlllZZZNS0_19minimum_kernel_cudaERNS_18TensorIteratorBaseEENKUlvE_clEvENKUlvE2_clEvEUlllE_EESt5arrayIPcLm2EELi4E23TrivialOffsetCalculatorILi1EjESD_NS0_6memory12LoadWithCastILi1EEENSE_13StoreWithCastILi1EEEEEviT_T0_T2_T3_T4_T5_,(.L_x_40122 - _ZN2at6native27unrolled_elementwise_kernelINS0_13AUnaryFunctorIlllZZZNS0_19minimum_kernel_cudaERNS_18TensorIteratorBaseEENKUlvE_clEvENKUlvE2_clEvEUlllE_EESt5arrayIPcLm2EELi4E23TrivialOffsetCalculatorILi1EjESD_NS0_6memory12LoadWithCastILi1EEENSE_13StoreWithCastILi1EEEEEviT_T0_T2_T3_T4_T5_)
        .other          _ZN2at6native27unrolled_elementwise_kernelINS0_13AUnaryFunctorIlllZZZNS0_19minimum_kernel_cudaERNS_18TensorIteratorBaseEENKUlvE_clEvENKUlvE2_clEvEUlllE_EESt5arrayIPcLm2EELi4E23TrivialOffsetCalculatorILi1EjESD_NS0_6memory12LoadWithCastILi1EEENSE_13StoreWithCastILi1EEEEEviT_T0_T2_T3_T4_T5_,@"STO_CUDA_ENTRY STV_DEFAULT"
_ZN2at6native27unrolled_elementwise_kernelINS0_13AUnaryFunctorIlllZZZNS0_19minimum_kernel_cudaERNS_18TensorIteratorBaseEENKUlvE_clEvENKUlvE2_clEvEUlllE_EESt5arrayIPcLm2EELi4E23TrivialOffsetCalculatorILi1EjESD_NS0_6memory12LoadWithCastILi1EEENSE_13StoreWithCastILi1EEEEEviT_T0_T2_T3_T4_T5_:
.text._ZN2at6native27unrolled_elementwise_kernelINS0_13AUnaryFunctorIlllZZZNS0_19minimum_kernel_cudaERNS_18TensorIteratorBaseEENKUlvE_clEvENKUlvE2_clEvEUlllE_EESt5arrayIPcLm2EELi4E23TrivialOffsetCalculatorILi1EjESD_NS0_6memory12LoadWithCastILi1EEENSE_13StoreWithCastILi1EEEEEviT_T0_T2_T3_T4_T5_:
        /* <DEDUP_REMOVED lines=30> */
.L_x_18727:
[----:B------:R0:W5:Y:S01]  /*01e0*/  LDG.E.U8 R18, [R2.64] ;  /* 0x0000002402127981 */ /* 0x000162000c1e1100 */
[----:B------:R-:W-:Y:S01]  /*01f0*/  IMAD.MOV.U32 R19, RZ, RZ, RZ ;  /* 0x000000ffff137224 */ /* 0x000fe200078e00ff */
[----:B------:R-:W-:Y:S05]  /*0200*/  BRA `(.L_x_18729) ;  /* 0x00000d6000007947 */ /* 0x000fea0003800000 */
.L_x_18726:
        /* <DEDUP_REMOVED lines=8> */
.L_x_18731:
[----:B------:R-:W2:Y:S02]  /*0290*/  LDG.E R18, [R2.64] ;  /* 0x0000002402127981 */ /* 0x000ea4000c1e1900 */
[----:B--2---:R-:W-:Y:S01]  /*02a0*/  SHF.R.S32.HI R19, RZ, 0x1f, R18 ;  /* 0x0000001fff137819 */ /* 0x004fe20000011412 */
[----:B------:R-:W-:Y:S05]  /*02b0*/  BRA `(.L_x_18729) ;  /* 0x00000cb000007947 */ /* 0x000fea0003800000 */
.L_x_18730:
[----:B------:R-:W2:Y:S02]  /*02c0*/  LDG.E.S16 R18, [R2.64] ;  /* 0x0000002402127981 */ /* 0x000ea4000c1e1700 */
[----:B--2---:R-:W-:Y:S01]  /*02d0*/  SHF.R.S32.HI R19, RZ, 0x1f, R18 ;  /* 0x0000001fff137819 */ /* 0x004fe20000011412 */
[----:B------:R-:W-:Y:S05]  /*02e0*/  BRA `(.L_x_18729) ;  /* 0x00000c8000007947 */ /* 0x000fea0003800000 */
.L_x_18725:
[----:B------:R-:W-:-:S13]  /*02f0*/  ISETP.GT.AND P0, PT, R0, 0x6, PT ;  /* 0x000000060000780c */ /* 0x000fda0003f04270 */
[----:B------:R-:W-:Y:S05]  /*0300*/  @P0 BRA `(.L_x_18732) ;  /* 0x000000b000000947 */ /* 0x000fea0003800000 */
[----:B------:R-:W-:-:S13]  /*0310*/  ISETP.NE.AND P0, PT, R0, 0x5, PT ;  /* 0x000000050000780c */ /* 0x000fda0003f05270 */
[----:B------:R-:W-:Y:S05]  /*0320*/  @!P0 BRA `(.L_x_18733) ;  /* 0x0000005000008947 */ /* 0x000fea0003800000 */
[----:B------:R-:W-:-:S13]  /*0330*/  ISETP.NE.AND P0, PT, R0, 0x6, PT ;  /* 0x000000060000780c */ /* 0x000fda0003f05270 */
[----:B------:R-:W-:Y:S05]  /*0340*/  @P0 BRA `(.L_x_18728) ;  /* 0x00000a9000000947 */ /* 0x000fea0003800000 */
[----:B------:R-:W2:Y:S02]  /*0350*/  LDG.E R2, [R2.64] ;  /* 0x0000002402027981 */ /* 0x000ea4000c1e1900 */
[----:B--2---:R0:W1:Y:S01]  /*0360*/  F2I.S64.TRUNC R18, R2 ;  /* 0x0000000200127311 */ /* 0x004062000020d900 */
[----:B------:R-:W-:Y:S05]  /*0370*/  BRA `(.L_x_18729) ;  /* 0x00000bf000007947 */ /* 0x000fea0003800000 */
.L_x_18733:
[----:B------:R-:W2:Y:S02]  /*0380*/  LDG.E.U16 R2, [R2.64] ;  /* 0x0000002402027981 */ /* 0x000ea4000c1e1500 */
[----:B--2---:R-:W-:-:S06]  /*0390*/  HADD2.F32 R18, -RZ, R2.H0_H0 ;  /* 0x20000002ff127230 */ /* 0x004fcc0000004100 */
[----:B------:R-:W0:Y:S01]  /*03a0*/  F2I.S64.TRUNC R18, R18 ;  /* 0x0000001200127311 */ /* 0x000e22000020d900 */
[----:B------:R-:W-:Y:S05]  /*03b0*/  BRA `(.L_x_18729) ;  /* 0x00000bb000007947 */ /* 0x000fea0003800000 */
.L_x_18732:
[----:B------:R-:W-:-:S13]  /*03c0*/  ISETP.NE.AND P0, PT, R0, 0x7, PT ;  /* 0x000000070000780c */ /* 0x000fda0003f05270 */
[----:B------:R-:W-:Y:S05]  /*03d0*/  @!P0 BRA `(.L_x_18734) ;  /* 0x000000b000008947 */ /* 0x000fea0003800000 */
[----:B------:R-:W-:-:S13]  /*03e0*/  ISETP.NE.AND P0, PT, R0, 0x8, PT ;  /* 0x000000080000780c */ /* 0x000fda0003f05270 */
[----:B------:R-:W-:Y:S05]  /*03f0*/  @!P0 BRA `(.L_x_18735) ;  /* 0x0000005000008947 */ /* 0x000fea0003800000 */
[----:B------:R-:W-:-:S13]  /*0400*/  ISETP.NE.AND P0, PT, R0, 0x9, PT ;  /* 0x000000090000780c */ /* 0x000fda0003f05270 */
[----:B------:R-:W-:Y:S05]  /*0410*/  @P0 BRA `(.L_x_18728) ;  /* 0x000009c000000947 */ /* 0x000fea0003800000 */
[----:B------:R-:W2:Y:S02]  /*0420*/  LDG.E R2, [R2.64] ;  /* 0x0000002402027981 */ /* 0x000ea4000c1e1900 */
[----:B--2---:R0:W1:Y:S01]  /*0430*/  F2I.S64.TRUNC R18, R2 ;  /* 0x0000000200127311 */ /* 0x004062000020d900 */
[----:B------:R-:W-:Y:S05]  /*0440*/  BRA `(.L_x_18729) ;  /* 0x00000b2000007947 */ /* 0x000fea0003800000 */
.L_x_18735:
[----:B------:R-:W2:Y:S02]  /*0450*/  LDG.E.U16 R2, [R2.64] ;  /* 0x0000002402027981 */ /* 0x000ea4000c1e1500 */
[----:B--2---:R-:W-:-:S06]  /*0460*/  HADD2.F32 R18, -RZ, R2.H0_H0 ;  /* 0x20000002ff127230 */ /* 0x004fcc0000004100 */
[----:B------:R-:W0:Y:S01]  /*0470*/  F2I.S64.TRUNC R18, R18 ;  /* 0x0000001200127311 */ /* 0x000e22000020d900 */
[----:B------:R-:W-:Y:S05]  /*0480*/  BRA `(.L_x_18729) ;  /* 0x00000ae000007947 */ /* 0x000fea0003800000 */
.L_x_18734:
[----:B------:R-:W2:Y:S02]  /*0490*/  LDG.E.64 R2, [R2.64] ;  /* 0x0000002402027981 */ /* 0x000ea4000c1e1b00 */
[----:B--2---:R0:W1:Y:S01]  /*04a0*/  F2I.S64.F64.TRUNC R18, R2 ;  /* 0x0000000200127311 */ /* 0x004062000030d900 */
[----:B------:R-:W-:Y:S05]  /*04b0*/  BRA `(.L_x_18729) ;  /* 0x00000ab000007947 */ /* 0x000fea0003800000 */
.L_x_18724:
        /* <DEDUP_REMOVED lines=13> */
.L_x_18738:
[----:B------:R-:W2:Y:S02]  /*0590*/  LDG.E.64 R2, [R2.64] ;  /* 0x0000002402027981 */ /* 0x000ea4000c1e1b00 */
[----:B--2---:R0:W1:Y:S01]  /*05a0*/  F2I.S64.F64.TRUNC R18, R2 ;  /* 0x0000000200127311 */ /* 0x004062000030d900 */
[----:B------:R-:W-:Y:S05]  /*05b0*/  BRA `(.L_x_18729) ;  /* 0x000009b000007947 */ /* 0x000fea0003800000 */
.L_x_18737:
        /* <DEDUP_REMOVED lines=25> */
[----:B------:R0:W1:Y:S01]  /*0750*/  F2I.S64.TRUNC R18, R5 ;  /* 0x0000000500127311 */ /* 0x000062000020d900 */
[----:B------:R-:W-:Y:S05]  /*0760*/  BRA `(.L_x_18729) ;  /* 0x0000080000007947 */ /* 0x000fea0003800000 */
.L_x_18740:
        /* <DEDUP_REMOVED lines=13> */
[----:B------:R0:W1:Y:S01]  /*0840*/  F2I.S64.TRUNC R18, R3 ;  /* 0x0000000300127311 */ /* 0x000062000020d900 */
[----:B------:R-:W-:Y:S05]  /*0850*/  BRA `(.L_x_18729) ;  /* 0x0000071000007947 */ /* 0x000fea0003800000 */
.L_x_18739:
[----:B------:R-:W2:Y:S02]  /*0860*/  LDG.E.U16 R18, [R2.64] ;  /* 0x0000002402127981 */ /* 0x000ea4000c1e1500 */
[----:B--2---:R-:W-:-:S06]  /*0870*/  PRMT R18, RZ, 0x5410, R18 ;  /* 0x00005410ff127816 */ /* 0x004fcc0000000012 */
[----:B------:R-:W0:Y:S01]  /*0880*/  F2I.S64.TRUNC R18, R18 ;  /* 0x0000001200127311 */ /* 0x000e22000020d900 */
[----:B------:R-:W-:Y:S05]  /*0890*/  BRA `(.L_x_18729) ;  /* 0x000006d000007947 */ /* 0x000fea0003800000 */
.L_x_18736:
        /* <DEDUP_REMOVED lines=11> */
.L_x_18743:
        /* <DEDUP_REMOVED lines=21> */
.L_x_18747:
[----:B------:R-:W-:Y:S05]  /*0aa0*/  BSYNC B1 ;  /* 0x0000000000017941 */ /* 0x000fea0003800000 */
.L_x_18746:
[----:B------:R-:W-:Y:S01]  /*0ab0*/  IMAD.SHL.U32 R2, R2, 0x100000, RZ ;  /* 0x0010000002027824 */ /* 0x000fe200078e00ff */
[----:B------:R-:W-:-:S04]  /*0ac0*/  LEA R3, R0, 0x3b800000, 0x17 ;  /* 0x3b80000000037811 */ /* 0x000fc800078eb8ff */
[----:B------:R-:W-:Y:S02]  /*0ad0*/  LOP3.LUT R18, R3, R2, R18, 0xfe, !PT ;  /* 0x0000000203127212 */ /* 0x000fe400078efe12 */
.L_x_18745:
[----:B------:R-:W-:Y:S05]  /*0ae0*/  BSYNC B0 ;  /* 0x0000000000007941 */ /* 0x000fea0003800000 */
.L_x_18744:
[----:B------:R-:W0:Y:S01]  /*0af0*/  F2I.S64.TRUNC R18, R18 ;  /* 0x0000001200127311 */ /* 0x000e22000020d900 */
[----:B------:R-:W-:Y:S05]  /*0b00*/  BRA `(.L_x_18729) ;  /* 0x0000046000007947 */ /* 0x000fea0003800000 */
.L_x_18742:
        /* <DEDUP_REMOVED lines=21> */
.L_x_18751:
[----:B------:R-:W-:Y:S05]  /*0c60*/  BSYNC B1 ;  /* 0x0000000000017941 */ /* 0x000fea0003800000 */
.L_x_18750:
[----:B------:R-:W-:Y:S01]  /*0c70*/  IMAD.SHL.U32 R2, R2, 0x200000, RZ ;  /* 0x0020000002027824 */ /* 0x000fe200078e00ff */
[----:B------:R-:W-:-:S04]  /*0c80*/  LEA R3, R0, 0x37800000, 0x17 ;  /* 0x3780000000037811 */ /* 0x000fc800078eb8ff */
[----:B------:R-:W-:Y:S02]  /*0c90*/  LOP3.LUT R18, R3, R2, R18, 0xfe, !PT ;  /* 0x0000000203127212 */ /* 0x000fe400078efe12 */
.L_x_18749:
[----:B------:R-:W-:Y:S05]  /*0ca0*/  BSYNC B0 ;  /* 0x0000000000007941 */ /* 0x000fea0003800000 */
.L_x_18748:
[----:B------:R-:W0:Y:S01]  /*0cb0*/  F2I.S64.TRUNC R18, R18 ;  /* 0x0000001200127311 */ /* 0x000e22000020d900 */
[----:B------:R-:W-:Y:S05]  /*0cc0*/  BRA `(.L_x_18729) ;  /* 0x000002a000007947 */ /* 0x000fea0003800000 */
.L_x_18741:
        /* <DEDUP_REMOVED lines=14> */
.L_x_18755:
[----:B------:R-:W-:Y:S05]  /*0db0*/  BSYNC B0 ;  /* 0x0000000000007941 */ /* 0x000fea0003800000 */
.L_x_18754:
[----:B------:R-:W0:Y:S01]  /*0dc0*/  F2I.S64.TRUNC R18, R18 ;  /* 0x0000001200127311 */ /* 0x000e22000020d900 */
[----:B------:R-:W-:Y:S05]  /*0dd0*/  BRA `(.L_x_18729) ;  /* 0x0000019000007947 */ /* 0x000fea0003800000 */
.L_x_18728:
        /* <DEDUP_REMOVED lines=21> */
.L_x_18753:
[----:B------:R0:W5:Y:S01]  /*0f30*/  LDG.E.64 R18, [R2.64] ;  /* 0x0000002402127981 */ /* 0x000162000c1e1b00 */
[----:B------:R-:W-:Y:S05]  /*0f40*/  BRA `(.L_x_18729) ;  /* 0x0000002000007947 */ /* 0x000fea0003800000 */
.L_x_18752:
[----:B------:R0:W5:Y:S01]  /*0f50*/  LDG.E R18, [R2.64] ;  /* 0x0000002402127981 */ /* 0x000162000c1e1900 */
[----:B------:R-:W-:-:S03]  /*0f60*/  IMAD.MOV.U32 R19, RZ, RZ, RZ ;  /* 0x000000ffff137224 */ /* 0x000fc600078e00ff */
.L_x_18729:
[----:B------:R-:W2:Y:S02]  /*0f70*/  S2R R26, SR_TID.X ;  /* 0x00000000001a7919 */ /* 0x000ea40000002100 */
[----:B--2---:R-:W-:Y:S02]  /*0f80*/  IADD3 R26, R26, 0x80, RZ ;  /* 0x000000801a1a7810 */ /* 0x004fe40007ffe0ff */
.L_x_18723:
[----:B-1----:R-:W-:Y:S05]  /*0f90*/  BSYNC B6 ;  /* 0x0000000000067941 */ /* 0x002fea0003800000 */
.L_x_18722:
        /* <DEDUP_REMOVED lines=22> */
.L_x_18761:
[----:B------:R0:W5:Y:S01]  /*1100*/  LDG.E.U8 R22, [R2.64] ;  /* 0x0000002402167981 */ /* 0x000162000c1e1100 */
[----:B------:R-:W-:Y:S01]  /*1110*/  IMAD.MOV.U32 R23, RZ, RZ, RZ ;  /* 0x000000ffff177224 */ /* 0x000fe200078e00ff */
[----:B------:R-:W-:Y:S05]  /*1120*/  BRA `(.L_x_18763) ;  /* 0x00000d5000007947 */ /* 0x000fea0003800000 */
.L_x_18760:
        /* <DEDUP_REMOVED lines=8> */
.L_x_18765:
[----:B------:R-:W2:Y:S02]  /*11b0*/  LDG.E R22, [R2.64] ;  /* 0x0000002402167981 */ /* 0x000ea4000c1e1900 */
[----:B--2---:R-:W-:Y:S01]  /*11c0*/  SHF.R.S32.HI R23, RZ, 0x1f, R22 ;  /* 0x0000001fff177819 */ /* 0x004fe20000011416 */
[----:B------:R-:W-:Y:S05]  /*11d0*/  BRA `(.L_x_18763) ;  /* 0x00000ca000007947 */ /* 0x000fea0003800000 */
.L_x_18764:
[----:B------:R-:W2:Y:S02]  /*11e0*/  LDG.E.S16 R22, [R2.64] ;  /* 0x0000002402167981 */ /* 0x000ea4000c1e1700 */
[----:B--2---:R-:W-:Y:S01]  /*11f0*/  SHF.R.S32.HI R23, RZ, 0x1f, R22 ;  /* 0x0000001fff177819 */ /* 0x004fe20000011416 */
[----:B------:R-:W-:Y:S05]  /*1200*/  BRA `(.L_x_18763) ;  /* 0x00000c7000007947 */ /* 0x000fea0003800000 */
.L_x_18759:
        /* <DEDUP_REMOVED lines=9> */
.L_x_18767:
[----:B------:R-:W2:Y:S02]  /*12a0*/  LDG.E.U16 R2, [R2.64] ;  /* 0x0000002402027981 */ /* 0x000ea4000c1e1500 */
[----:B--2---:R-:W-:-:S06]  /*12b0*/  HADD2.F32 R22, -RZ, R2.H0_H0 ;  /* 0x20000002ff167230 */ /* 0x004fcc0000004100 */
[----:B------:R-:W0:Y:S01]  /*12c0*/  F2I.S64.TRUNC R22, R22 ;  /* 0x0000001600167311 */ /* 0x000e22000020d900 */
[----:B------:R-:W-:Y:S05]  /*12d0*/  BRA `(.L_x_18763) ;  /* 0x00000ba000007947 */ /* 0x000fea0003800000 */
.L_x_18766:
        /* <DEDUP_REMOVED lines=9> */
.L_x_18769:
[----:B------:R-:W2:Y:S02]  /*1370*/  LDG.E.U16 R2, [R2.64] ;  /* 0x0000002402027981 */ /* 0x000ea4000c1e1500 */
[----:B--2---:R-:W-:-:S06]  /*1380*/  HADD2.F32 R22, -RZ, R2.H0_H0 ;  /* 0x20000002ff167230 */ /* 0x004fcc0000004100 */
[----:B------:R-:W0:Y:S01]  /*1390*/  F2I.S64.TRUNC R22, R22 ;  /* 0x0000001600167311 */ /* 0x000e22000020d900 */
[----:B------:R-:W-:Y:S05]  /*13a0*/  BRA `(.L_x_18763) ;  /* 0x00000ad000007947 */ /* 0x000fea0003800000 */
.L_x_18768:
[----:B------:R-:W2:Y:S02]  /*13b0*/  LDG.E.64 R2, [R2.64] ;  /* 0x0000002402027981 */ /* 0x000ea4000c1e1b00 */
[----:B--2---:R0:W1:Y:S01]  /*13c0*/  F2I.S64.F64.TRUNC R22, R2 ;  /* 0x0000000200167311 */ /* 0x004062000030d900 */
[----:B------:R-:W-:Y:S05]  /*13d0*/  BRA `(.L_x_18763) ;  /* 0x00000aa000007947 */ /* 0x000fea0003800000 */
.L_x_18758:
        /* <DEDUP_REMOVED lines=13> */
.L_x_18772:
[----:B------:R-:W2:Y:S02]  /*14b0*/  LDG.E.64 R2, [R2.64] ;  /* 0x0000002402027981 */ /* 0x000ea4000c1e1b00 */
[----:B--2---:R0:W1:Y:S01]  /*14c0*/  F2I.S64.F64.TRUNC R22, R2 ;  /* 0x0000000200167311 */ /* 0x004062000030d900 */
[----:B------:R-:W-:Y:S05]  /*14d0*/  BRA `(.L_x_18763) ;  /* 0x000009a000007947 */ /* 0x000fea0003800000 */
.L_x_18771:
        /* <DEDUP_REMOVED lines=27> */
.L_x_18774:
        /* <DEDUP_REMOVED lines=14> */
.L_x_18773:
[----:B------:R-:W2:Y:S02]  /*1770*/  LDG.E.U16 R22, [R2.64] ;  /* 0x0000002402167981 */ /* 0x000ea4000c1e1500 */
[----:B--2---:R-:W-:-:S06]  /*1780*/  PRMT R22, RZ, 0x5410, R22 ;  /* 0x00005410ff167816 */ /* 0x004fcc0000000016 */
[----:B------:R-:W0:Y:S01]  /*1790*/  F2I.S64.TRUNC R22, R22 ;  /* 0x0000001600167311 */ /* 0x000e22000020d900 */
[----:B------:R-:W-:Y:S05]  /*17a0*/  BRA `(.L_x_18763) ;  /* 0x000006d000007947 */ /* 0x000fea0003800000 */
.L_x_18770:
        /* <DEDUP_REMOVED lines=11> */
.L_x_18777:
        /* <DEDUP_REMOVED lines=21> */
.L_x_18781:
[----:B------:R-:W-:Y:S05]  /*19b0*/  BSYNC B1 ;  /* 0x0000000000017941 */ /* 0x000fea0003800000 */
.L_x_18780:
[----:B------:R-:W-:Y:S01]  /*19c0*/  IMAD.SHL.U32 R2, R2, 0x100000, RZ ;  /* 0x0010000002027824 */ /* 0x000fe200078e00ff */
[----:B------:R-:W-:-:S04]  /*19d0*/  LEA R3, R0, 0x3b800000, 0x17 ;  /* 0x3b80000000037811 */ /* 0x000fc800078eb8ff */
[----:B------:R-:W-:Y:S02]  /*19e0*/  LOP3.LUT R22, R3, R2, R22, 0xfe, !PT ;  /* 0x0000000203167212 */ /* 0x000fe400078efe16 */
.L_x_18779:
[----:B------:R-:W-:Y:S05]  /*19f0*/  BSYNC B0 ;  /* 0x0000000000007941 */ /* 0x000fea0003800000 */
.L_x_18778:
[----:B------:R-:W0:Y:S01]  /*1a00*/  F2I.S64.TRUNC R22, R22 ;  /* 0x0000001600167311 */ /* 0x000e22000020d900 */
[----:B------:R-:W-:Y:S05]  /*1a10*/  BRA `(.L_x_18763) ;  /* 0x0000046000007947 */ /* 0x000fea0003800000 */
.L_x_18776:
        /* <DEDUP_REMOVED lines=21> */
.L_x_18785:
[----:B------:R-:W-:Y:S05]  /*1b70*/  BSYNC B1 ;  /* 0x0000000000017941 */ /* 0x000fea0003800000 */
.L_x_18784:
[----:B------:R-:W-:Y:S01]  /*1b80*/  IMAD.SHL.U32 R2, R2, 0x200000, RZ ;  /* 0x0020000002027824 */ /* 0x000fe200078e00ff */
[----:B------:R-:W-:-:S04]  /*1b90*/  LEA R3, R0, 0x37800000, 0x17 ;  /* 0x3780000000037811 */ /* 0x000fc800078eb8ff */
[----:B------:R-:W-:Y:S02]  /*1ba0*/  LOP3.LUT R22, R3, R2, R22, 0xfe, !PT ;  /* 0x0000000203167212 */ /* 0x000fe400078efe16 */
.L_x_18783:
[----:B------:R-:W-:Y:S05]  /*1bb0*/  BSYNC B0 ;  /* 0x0000000000007941 */ /* 0x000fea0003800000 */
.L_x_18782:
[----:B------:R-:W0:Y:S01]  /*1bc0*/  F2I.S64.TRUNC R22, R22 ;  /* 0x0000001600167311 */ /* 0x000e22000020d900 */
[----:B------:R-:W-:Y:S05]  /*1bd0*/  BRA `(.L_x_18763) ;  /* 0x000002a000007947 */ /* 0x000fea0003800000 */
.L_x_18775:
        /* <DEDUP_REMOVED lines=14> */
.L_x_18789:
[----:B------:R-:W-:Y:S05]  /*1cc0*/  BSYNC B0 ;  /* 0x0000000000007941 */ /* 0x000fea0003800000 */
.L_x_18788:
[----:B------:R-:W0:Y:S01]  /*1cd0*/  F2I.S64.TRUNC R22, R22 ;  /* 0x0000001600167311 */ /* 0x000e22000020d900 */
[----:B------:R-:W-:Y:S05]  /*1ce0*/  BRA `(.L_x_18763) ;  /* 0x0000019000007947 */ /* 0x000fea0003800000 */
.L_x_18762:
        /* <DEDUP_REMOVED lines=19> */
[----:B------:R-:W-:Y:S01]  /*1e20*/  CS2R R22, SRZ ;  /* 0x0000000000167805 */ /* 0x000fe2000001ff00 */
[----:B------:R-:W-:Y:S05]  /*1e30*/  BRA `(.L_x_18763) ;  /* 0x0000004000007947 */ /* 0x000fea0003800000 */
.L_x_18787:
[----:B------:R0:W5:Y:S01]  /*1e40*/  LDG.E.64 R22, [R2.64] ;  /* 0x0000002402167981 */ /* 0x000162000c1e1b00 */
[----:B------:R-:W-:Y:S05]  /*1e50*/  BRA `(.L_x_18763) ;  /* 0x0000002000007947 */ /* 0x000fea0003800000 */
.L_x_18786:
[----:B------:R0:W5:Y:S01]  /*1e60*/  LDG.E R22, [R2.64] ;  /* 0x0000002402167981 */ /* 0x000162000c1e1900 */
[----:B------:R-:W-:-:S03]  /*1e70*/  IMAD.MOV.U32 R23, RZ, RZ, RZ ;  /* 0x000000ffff177224 */ /* 0x000fc600078e00ff */
.L_x_18763:
[----:B------:R-:W-:-:S04]  /*1e80*/  IADD3 R26, R26, 0x80, RZ ;  /* 0x000000801a1a7810 */ /* 0x000fc80007ffe0ff */
.L_x_18757:
[----:B------:R-:W-:Y:S05]  /*1e90*/  BSYNC B6 ;  /* 0x0000000000067941 */ /* 0x000fea0003800000 */
.L_x_18756:
[----:B------:R-:W-:Y:S01]  /*1ea0*/  ISETP.GE.AND P0, PT, R26, R28, PT ;  /* 0x0000001c1a00720c */ /* 0x000fe20003f06270 */
[----:B------:R-:W-:Y:S01]  /*1eb0*/  BSSY B6, `(.L_x_18790) ;  /* 0x00000f0000067945 */ /* 0x000fe20003800000 */
[----:B------:R-:W-:Y:S01]  /*1ec0*/  CS2R R24, SRZ ;  /* 0x0000000000187805 */ /* 0x000fe2000001ff00 */
[----:B------:R-:W-:-:S10]  /*1ed0*/  CS2R R16, SRZ ;  /* 0x0000000000107805 */ /* 0x000fd4000001ff00 */
        /* <DEDUP_REMOVED lines=20> */
.L_x_18795:
[----:B------:R0:W5:Y:S01]  /*2020*/  LDG.E.U8 R16, [R2.64] ;  /* 0x0000002402107981 */ /* 0x000162000c1e1100 */
[----:B------:R-:W-:Y:S01]  /*2030*/  IMAD.MOV.U32 R17, RZ, RZ, RZ ;  /* 0x000000ffff117224 */ /* 0x000fe200078e00ff */
[----:B------:R-:W-:Y:S05]  /*2040*/  BRA `(.L_x_18797) ;  /* 0x00000d5000007947 */ /* 0x000fea0003800000 */
.L_x_18794:
        /* <DEDUP_REMOVED lines=8> */
.L_x_18799:
[----:B------:R-:W2:Y:S02]  /*20d0*/  LDG.E R16, [R2.64] ;  /* 0x0000002402107981 */ /* 0x000ea4000c1e1900 */
[----:B--2---:R-:W-:Y:S01]  /*20e0*/  SHF.R.S32.HI R17, RZ, 0x1f, R16 ;  /* 0x0000001fff117819 */ /* 0x004fe20000011410 */
[----:B------:R-:W-:Y:S05]  /*20f0*/  BRA `(.L_x_18797) ;  /* 0x00000ca000007947 */ /* 0x000fea0003800000 */
.L_x_18798:
[----:B------:R-:W2:Y:S02]  /*2100*/  LDG.E.S16 R16, [R2.64] ;  /* 0x0000002402107981 */ /* 0x000ea4000c1e1700 */
[----:B--2---:R-:W-:Y:S01]  /*2110*/  SHF.R.S32.HI R17, RZ, 0x1f, R16 ;  /* 0x0000001fff117819 */ /* 0x004fe20000011410 */
[----:B------:R-:W-:Y:S05]  /*2120*/  BRA `(.L_x_18797) ;  /* 0x00000c7000007947 */ /* 0x000fea0003800000 */
.L_x_18793:
[----:B------:R-:W-:-:S13]  /*2130*/  ISETP.GT.AND P0, PT, R0, 0x6, PT ;  /* 0x000000060000780c */ /* 0x000fda0003f04270 */
[----:B------:R-:W-:Y:S05]  /*2140*/  @P0 BRA `(.L_x_18800) ;  /* 0x000000b000000947 */ /* 0x000fea0003800000 */
[----:B------:R-:W-:-:S13]  /*2150*/  ISETP.NE.AND P0, PT, R0, 0x5, PT ;  /* 0x000000050000780c */ /* 0x000fda0003f05270 */
[----:B------:R-:W-:Y:S05]  /*2160*/  @!P0 BRA `(.L_x_18801) ;  /* 0x0000005000008947 */ /* 0x000fea0003800000 */
[----:B------:R-:W-:-:S13]  /*2170*/  ISETP.NE.AND P0, PT, R0, 0x6, PT ;  /* 0x000000060000780c */ /* 0x000fda0003f05270 */
[----:B------:R-:W-:Y:S05]  /*2180*/  @P0 BRA `(.L_x_18796) ;  /* 0x00000a8000000947 */ /* 0x000fea0003800000 */
[----:B------:R-:W2:Y:S02]  /*2190*/  LDG.E R2, [R2.64] ;  /* 0x0000002402027981 */ /* 0x000ea4000c1e1900 */
[----:B--2---:R0:W2:Y:S01]  /*21a0*/  F2I.S64.TRUNC R16, R2 ;  /* 0x0000000200107311 */ /* 0x0040a2000020d900 */
[----:B------:R-:W-:Y:S05]  /*21b0*/  BRA `(.L_x_18797) ;  /* 0x00000be000007947 */ /* 0x000fea0003800000 */
.L_x_18801:
[----:B------:R-:W2:Y:S02]  /*21c0*/  LDG.E.U16 R2, [R2.64] ;  /* 0x0000002402027981 */ /* 0x000ea4000c1e1500 */
[----:B--2---:R-:W-:-:S06]  /*21d0*/  HADD2.F32 R16, -RZ, R2.H0_H0 ;  /* 0x20000002ff107230 */ /* 0x004fcc0000004100 */
[----:B------:R-:W0:Y:S01]  /*21e0*/  F2I.S64.TRUNC R16, R16 ;  /* 0x0000001000107311 */ /* 0x000e22000020d900 */
[----:B------:R-:W-:Y:S05]  /*21f0*/  BRA `(.L_x_18797) ;  /* 0x00000ba000007947 */ /* 0x000fea0003800000 */
.L_x_18800:
[----:B------:R-:W-:-:S13]  /*2200*/  ISETP.NE.AND P0, PT, R0, 0x7, PT ;  /* 0x000000070000780c */ /* 0x000fda0003f05270 */
[----:B------:R-:W-:Y:S05]  /*2210*/  @!P0 BRA `(.L_x_18802) ;  /* 0x000000b000008947 */ /* 0x000fea0003800000 */
[----:B------:R-:W-:-:S13]  /*2220*/  ISETP.NE.AND P0, PT, R0, 0x8, PT ;  /* 0x000000080000780c */ /* 0x000fda0003f05270 */
[----:B------:R-:W-:Y:S05]  /*2230*/  @!P0 BRA `(.L_x_18803) ;  /* 0x0000005000008947 */ /* 0x000fea0003800000 */
[----:B------:R-:W-:-:S13]  /*2240*/  ISETP.NE.AND P0, PT, R0, 0x9, PT ;  /* 0x000000090000780c */ /* 0x000fda0003f05270 */
[----:B------:R-:W-:Y:S05]  /*2250*/  @P0 BRA `(.L_x_18796) ;  /* 0x000009b000000947 */ /* 0x000fea0003800000 */
[----:B------:R-:W2:Y:S02]  /*2260*/  LDG.E R2, [R2.64] ;  /* 0x0000002402027981 */ /* 0x000ea4000c1e1900 */
[----:B--2---:R0:W2:Y:S01]  /*2270*/  F2I.S64.TRUNC R16, R2 ;  /* 0x0000000200107311 */ /* 0x0040a2000020d900 */
[----:B------:R-:W-:Y:S05]  /*2280*/  BRA `(.L_x_18797) ;  /* 0x00000b1000007947 */ /* 0x000fea0003800000 */
.L_x_18803:
[----:B------:R-:W2:Y:S02]  /*2290*/  LDG.E.U16 R2, [R2.64] ;  /* 0x0000002402027981 */ /* 0x000ea4000c1e1500 */
[----:B--2---:R-:W-:-:S06]  /*22a0*/  HADD2.F32 R16, -RZ, R2.H0_H0 ;  /* 0x20000002ff107230 */ /* 0x004fcc0000004100 */
[----:B------:R-:W0:Y:S01]  /*22b0*/  F2I.S64.TRUNC R16, R16 ;  /* 0x0000001000107311 */ /* 0x000e22000020d900 */
[----:B------:R-:W-:Y:S05]  /*22c0*/  BRA `(.L_x_18797) ;  /* 0x00000ad000007947 */ /* 0x000fea0003800000 */
.L_x_18802:
[----:B------:R-:W2:Y:S02]  /*22d0*/  LDG.E.64 R2, [R2.64] ;  /* 0x0000002402027981 */ /* 0x000ea4000c1e1b00 */
[----:B--2---:R0:W2:Y:S01]  /*22e0*/  F2I.S64.F64.TRUNC R16, R2 ;  /* 0x0000000200107311 */ /* 0x0040a2000030d900 */
[----:B------:R-:W-:Y:S05]  /*22f0*/  BRA `(.L_x_18797) ;  /* 0x00000aa000007947 */ /* 0x000fea0003800000 */
.L_x_18792:
        /* <DEDUP_REMOVED lines=13> */
.L_x_18806:
[----:B------:R-:W2:Y:S02]  /*23d0*/  LDG.E.64 R2, [R2.64] ;  /* 0x0000002402027981 */ /* 0x000ea4000c1e1b00 */
[----:B--2---:R0:W2:Y:S01]  /*23e0*/  F2I.S64.F64.TRUNC R16, R2 ;  /* 0x0000000200107311 */ /* 0x0040a2000030d900 */
[----:B------:R-:W-:Y:S05]  /*23f0*/  BRA `(.L_x_18797) ;  /* 0x000009a000007947 */ /* 0x000fea0003800000 */
.L_x_18805:
        /* <DEDUP_REMOVED lines=25> */
[----:B------:R0:W2:Y:S01]  /*2590*/  F2I.S64.TRUNC R16, R5 ;  /* 0x0000000500107311 */ /* 0x0000a2000020d900 */
[----:B------:R-:W-:Y:S05]  /*25a0*/  BRA `(.L_x_18797) ;  /* 0x000007f000007947 */ /* 0x000fea0003800000 */
.L_x_18808:
        /* <DEDUP_REMOVED lines=12> */
[----:B------:R0:W2:Y:S01]  /*2670*/  F2I.S64.TRUNC R16, R4 ;  /* 0x0000000400107311 */ /* 0x0000a2000020d900 */
[----:B------:R-:W-:Y:S05]  /*2680*/  BRA `(.L_x_18797) ;  /* 0x0000071000007947 */ /* 0x000fea0003800000 */
.L_x_18807:
[----:B------:R-:W2:Y:S02]  /*2690*/  LDG.E.U16 R16, [R2.64] ;  /* 0x0000002402107981 */ /* 0x000ea4000c1e1500 */
[----:B--2---:R-:W-:-:S06]  /*26a0*/  PRMT R16, RZ, 0x5410, R16 ;  /* 0x00005410ff107816 */ /* 0x004fcc0000000010 */
[----:B------:R-:W0:Y:S01]  /*26b0*/  F2I.S64.TRUNC R16, R16 ;  /* 0x0000001000107311 */ /* 0x000e22000020d900 */
[----:B------:R-:W-:Y:S05]  /*26c0*/  BRA `(.L_x_18797) ;  /* 0x000006d000007947 */ /* 0x000fea0003800000 */
.L_x_18804:
        /* <DEDUP_REMOVED lines=11> */
.L_x_18811:
        /* <DEDUP_REMOVED lines=21> */
.L_x_18815:
[----:B------:R-:W-:Y:S05]  /*28d0*/  BSYNC B1 ;  /* 0x0000000000017941 */ /* 0x000fea0003800000 */
.L_x_18814:
[----:B------:R-:W-:Y:S01]  /*28e0*/  IMAD.SHL.U32 R2, R2, 0x100000, RZ ;  /* 0x0010000002027824 */ /* 0x000fe200078e00ff */
[----:B------:R-:W-:-:S04]  /*28f0*/  LEA R3, R0, 0x3b800000, 0x17 ;  /* 0x3b80000000037811 */ /* 0x000fc800078eb8ff */
[----:B------:R-:W-:Y:S02]  /*2900*/  LOP3.LUT R16, R3, R2, R16, 0xfe, !PT ;  /* 0x0000000203107212 */ /* 0x000fe400078efe10 */
.L_x_18813:
[----:B------:R-:W-:Y:S05]  /*2910*/  BSYNC B0 ;  /* 0x0000000000007941 */ /* 0x000fea0003800000 */
.L_x_18812:
[----:B------:R-:W0:Y:S01]  /*2920*/  F2I.S64.TRUNC R16, R16 ;  /* 0x0000001000107311 */ /* 0x000e22000020d900 */
[----:B------:R-:W-:Y:S05]  /*2930*/  BRA `(.L_x_18797) ;  /* 0x0000046000007947 */ /* 0x000fea0003800000 */
.L_x_18810:
        /* <DEDUP_REMOVED lines=21> */
.L_x_18819:
[----:B------:R-:W-:Y:S05]  /*2a90*/  BSYNC B1 ;  /* 0x0000000000017941 */ /* 0x000fea0003800000 */
.L_x_18818:
[----:B------:R-:W-:Y:S01]  /*2aa0*/  IMAD.SHL.U32 R2, R2, 0x200000, RZ ;  /* 0x0020000002027824 */ /* 0x000fe200078e00ff */
[----:B------:R-:W-:-:S04]  /*2ab0*/  LEA R3, R0, 0x37800000, 0x17 ;  /* 0x3780000000037811 */ /* 0x000fc800078eb8ff */
[----:B------:R-:W-:Y:S02]  /*2ac0*/  LOP3.LUT R16, R3, R2, R16, 0xfe, !PT ;  /* 0x0000000203107212 */ /* 0x000fe400078efe10 */
.L_x_18817:
[----:B------:R-:W-:Y:S05]  /*2ad0*/  BSYNC B0 ;  /* 0x0000000000007941 */ /* 0x000fea0003800000 */
.L_x_18816:
[----:B------:R-:W0:Y:S01]  /*2ae0*/  F2I.S64.TRUNC R16, R16 ;  /* 0x0000001000107311 */ /* 0x000e22000020d900 */
[----:B------:R-:W-:Y:S05]  /*2af0*/  BRA `(.L_x_18797) ;  /* 0x000002a000007947 */ /* 0x000fea0003800000 */
.L_x_18809:
        /* <DEDUP_REMOVED lines=14> */
.L_x_18823:
[----:B------:R-:W-:Y:S05]  /*2be0*/  BSYNC B0 ;  /* 0x0000000000007941 */ /* 0x000fea0003800000 */
.L_x_18822:
[----:B------:R-:W0:Y:S01]  /*2bf0*/  F2I.S64.TRUNC R16, R16 ;  /* 0x0000001000107311 */ /* 0x000e22000020d900 */
[----:B------:R-:W-:Y:S05]  /*2c00*/  BRA `(.L_x_18797) ;  /* 0x0000019000007947 */ /* 0x000fea0003800000 */
.L_x_18796:
        /* <DEDUP_REMOVED lines=19> */
[----:B------:R-:W-:Y:S01]  /*2d40*/  CS2R R16, SRZ ;  /* 0x0000000000107805 */ /* 0x000fe2000001ff00 */
[----:B------:R-:W-:Y:S05]  /*2d50*/  BRA `(.L_x_18797) ;  /* 0x0000004000007947 */ /* 0x000fea0003800000 */
.L_x_18821:
[----:B------:R0:W5:Y:S01]  /*2d60*/  LDG.E.64 R16, [R2.64] ;  /* 0x0000002402107981 */ /* 0x000162000c1e1b00 */
[----:B------:R-:W-:Y:S05]  /*2d70*/  BRA `(.L_x_18797) ;  /* 0x0000002000007947 */ /* 0x000fea0003800000 */
.L_x_18820:
[----:B------:R0:W5:Y:S01]  /*2d80*/  LDG.E R16, [R2.64] ;  /* 0x0000002402107981 */ /* 0x000162000c1e1900 */
[----:B------:R-:W-:-:S03]  /*2d90*/  IMAD.MOV.U32 R17, RZ, RZ, RZ ;  /* 0x000000ffff117224 */ /* 0x000fc600078e00ff */
.L_x_18797:
[----:B------:R-:W-:-:S04]  /*2da0*/  IADD3 R26, R26, 0x80, RZ ;  /* 0x000000801a1a7810 */ /* 0x000fc80007ffe0ff */
.L_x_18791:
[----:B------:R-:W-:Y:S05]  /*2db0*/  BSYNC B6 ;  /* 0x0000000000067941 */ /* 0x000fea0003800000 */
.L_x_18790:
        /* <DEDUP_REMOVED lines=19> */
[----:B---3--:R-:W-:Y:S01]  /*2ef0*/  SHF.R.S32.HI R25, RZ, 0x1f, R24 ;  /* 0x0000001fff197819 */ /* 0x008fe20000011418 */
[----:B------:R-:W-:Y:S05]  /*2f00*/  BRA `(.L_x_18825) ;  /* 0x00000d7000007947 */ /* 0x000fea0003800000 */
.L_x_18829:
[----:B------:R0:W5:Y:S01]  /*2f10*/  LDG.E.U8 R24, [R2.64] ;  /* 0x0000002402187981 */ /* 0x000162000c1e1100 */
[----:B------:R-:W-:Y:S01]  /*2f20*/  IMAD.MOV.U32 R25, RZ, RZ, RZ ;  /* 0x000000ffff197224 */ /* 0x000fe200078e00ff */
[----:B------:R-:W-:Y:S05]  /*2f30*/  BRA `(.L_x_18825) ;  /* 0x00000d4000007947 */ /* 0x000fea0003800000 */
.L_x_18828:
        /* <DEDUP_REMOVED lines=8> */
.L_x_18832:
[----:B------:R-:W3:Y:S02]  /*2fc0*/  LDG.E R24, [R2.64] ;  /* 0x0000002402187981 */ /* 0x000ee4000c1e1900 */
[----:B---3--:R-:W-:Y:S01]  /*2fd0*/  SHF.R.S32.HI R25, RZ, 0x1f, R24 ;  /* 0x0000001fff197819 */ /* 0x008fe20000011418 */
[----:B------:R-:W-:Y:S05]  /*2fe0*/  BRA `(.L_x_18825) ;  /* 0x00000c9000007947 */ /* 0x000fea0003800000 */
.L_x_18831:
[----:B------:R-:W3:Y:S02]  /*2ff0*/  LDG.E.S16 R24, [R2.64] ;  /* 0x0000002402187981 */ /* 0x000ee4000c1e1700 */
[----:B---3--:R-:W-:Y:S01]  /*3000*/  SHF.R.S32.HI R25, RZ, 0x1f, R24 ;  /* 0x0000001fff197819 */ /* 0x008fe20000011418 */
[----:B------:R-:W-:Y:S05]  /*3010*/  BRA `(.L_x_18825) ;  /* 0x00000c6000007947 */ /* 0x000fea0003800000 */
.L_x_18827:
[----:B------:R-:W-:-:S13]  /*3020*/  ISETP.GT.AND P0, PT, R0, 0x6, PT ;  /* 0x000000060000780c */ /* 0x000fda0003f04270 */
[----:B------:R-:W-:Y:S05]  /*3030*/  @P0 BRA `(.L_x_18833) ;  /* 0x000000b000000947 */ /* 0x000fea0003800000 */
[----:B------:R-:W-:-:S13]  /*3040*/  ISETP.NE.AND P0, PT, R0, 0x5, PT ;  /* 0x000000050000780c */ /* 0x000fda0003f05270 */
[----:B------:R-:W-:Y:S05]  /*3050*/  @!P0 BRA `(.L_x_18834) ;  /* 0x0000005000008947 */ /* 0x000fea0003800000 */
[----:B------:R-:W-:-:S13]  /*3060*/  ISETP.NE.AND P0, PT, R0, 0x6, PT ;  /* 0x000000060000780c */ /* 0x000fda0003f05270 */
[----:B------:R-:W-:Y:S05]  /*3070*/  @P0 BRA `(.L_x_18830) ;  /* 0x00000a8000000947 */ /* 0x000fea0003800000 */
[----:B------:R-:W3:Y:S02]  /*3080*/  LDG.E R2, [R2.64] ;  /* 0x0000002402027981 */ /* 0x000ee4000c1e1900 */
[----:B---3--:R0:W3:Y:S01]  /*3090*/  F2I.S64.TRUNC R24, R2 ;  /* 0x0000000200187311 */ /* 0x0080e2000020d900 */
[----:B------:R-:W-:Y:S05]  /*30a0*/  BRA `(.L_x_18825) ;  /* 0x00000bd000007947 */ /* 0x000fea0003800000 */
.L_x_18834:
[----:B------:R-:W3:Y:S02]  /*30b0*/  LDG.E.U16 R2, [R2.64] ;  /* 0x0000002402027981 */ /* 0x000ee4000c1e1500 */
[----:B---3--:R-:W-:-:S06]  /*30c0*/  HADD2.F32 R24, -RZ, R2.H0_H0 ;  /* 0x20000002ff187230 */ /* 0x008fcc0000004100 */
[----:B------:R-:W0:Y:S01]  /*30d0*/  F2I.S64.TRUNC R24, R24 ;  /* 0x0000001800187311 */ /* 0x000e22000020d900 */
[----:B------:R-:W-:Y:S05]  /*30e0*/  BRA `(.L_x_18825) ;  /* 0x00000b9000007947 */ /* 0x000fea0003800000 */
.L_x_18833:
[----:B------:R-:W-:-:S13]  /*30f0*/  ISETP.NE.AND P0, PT, R0, 0x7, PT ;  /* 0x000000070000780c */ /* 0x000fda0003f05270 */
[----:B------:R-:W-:Y:S05]  /*3100*/  @!P0 BRA `(.L_x_18835) ;  /* 0x000000b000008947 */ /* 0x000fea0003800000 */
[----:B------:R-:W-:-:S13]  /*3110*/  ISETP.NE.AND P0, PT, R0, 0x8, PT ;  /* 0x000000080000780c */ /* 0x000fda0003f05270 */
[----:B------:R-:W-:Y:S05]  /*3120*/  @!P0 BRA `(.L_x_18836) ;  /* 0x0000005000008947 */ /* 0x000fea0003800000 */
[----:B------:R-:W-:-:S13]  /*3130*/  ISETP.NE.AND P0, PT, R0, 0x9, PT ;  /* 0x000000090000780c */ /* 0x000fda0003f05270 */
[----:B------:R-:W-:Y:S05]  /*3140*/  @P0 BRA `(.L_x_18830) ;  /* 0x000009b000000947 */ /* 0x000fea0003800000 */
[----:B------:R-:W3:Y:S02]  /*3150*/  LDG.E R2, [R2.64] ;  /* 0x0000002402027981 */ /* 0x000ee4000c1e1900 */
[----:B---3--:R0:W3:Y:S01]  /*3160*/  F2I.S64.TRUNC R24, R2 ;  /* 0x0000000200187311 */ /* 0x0080e2000020d900 */
[----:B------:R-:W-:Y:S05]  /*3170*/  BRA `(.L_x_18825) ;  /* 0x00000b0000007947 */ /* 0x000fea0003800000 */
.L_x_18836:
[----:B------:R-:W3:Y:S02]  /*3180*/  LDG.E.U16 R2, [R2.64] ;  /* 0x0000002402027981 */ /* 0x000ee4000c1e1500 */
[----:B---3--:R-:W-:-:S06]  /*3190*/  HADD2.F32 R24, -RZ, R2.H0_H0 ;  /* 0x20000002ff187230 */ /* 0x008fcc0000004100 */
[----:B------:R-:W0:Y:S01]  /*31a0*/  F2I.S64.TRUNC R24, R24 ;  /* 0x0000001800187311 */ /* 0x000e22000020d900 */
[----:B------:R-:W-:Y:S05]  /*31b0*/  BRA `(.L_x_18825) ;  /* 0x00000ac000007947 */ /* 0x000fea0003800000 */
.L_x_18835:
[----:B------:R-:W3:Y:S02]  /*31c0*/  LDG.E.64 R2, [R2.64] ;  /* 0x0000002402027981 */ /* 0x000ee4000c1e1b00 */
[----:B---3--:R0:W3:Y:S01]  /*31d0*/  F2I.S64.F64.TRUNC R24, R2 ;  /* 0x0000000200187311 */ /* 0x0080e2000030d900 */
[----:B------:R-:W-:Y:S05]  /*31e0*/  BRA `(.L_x_18825) ;  /* 0x00000a9000007947 */ /* 0x000fea0003800000 */
.L_x_18826:
        /* <DEDUP_REMOVED lines=11> */
[----:B------:R-:W-:Y:S01]  /*32a0*/  SEL R24, RZ, 0x1, !P0 ;  /* 0x00000001ff187807 */ /* 0x000fe20004000000 */
[----:B------:R-:W-:Y:S05]  /*32b0*/  BRA `(.L_x_18825) ;  /* 0x000009c000007947 */ /* 0x000fea0003800000 */
.L_x_18839:
[----:B------:R-:W3:Y:S02]  /*32c0*/  LDG.E.64 R2, [R2.64] ;  /* 0x0000002402027981 */ /* 0x000ee4000c1e1b00 */
[----:B---3--:R0:W3:Y:S01]  /*32d0*/  F2I.S64.F64.TRUNC R24, R2 ;  /* 0x0000000200187311 */ /* 0x0080e2000030d900 */
[----:B------:R-:W-:Y:S05]  /*32e0*/  BRA `(.L_x_18825) ;  /* 0x0000099000007947 */ /* 0x000fea0003800000 */
.L_x_18838:
        /* <DEDUP_REMOVED lines=25> */
[----:B------:R0:W3:Y:S01]  /*3480*/  F2I.S64.TRUNC R24, R5 ;  /* 0x0000000500187311 */ /* 0x0000e2000020d900 */
[----:B------:R-:W-:Y:S05]  /*3490*/  BRA `(.L_x_18825) ;  /* 0x000007e000007947 */ /* 0x000fea0003800000 */
.L_x_18841:
        /* <DEDUP_REMOVED lines=12> */
[----:B------:R0:W3:Y:S01]  /*3560*/  F2I.S64.TRUNC R24, R4 ;  /* 0x0000000400187311 */ /* 0x0000e2000020d900 */
[----:B------:R-:W-:Y:S05]  /*3570*/  BRA `(.L_x_18825) ;  /* 0x0000070000007947 */ /* 0x000fea0003800000 */
.L_x_18840:
[----:B------:R-:W3:Y:S02]  /*3580*/  LDG.E.U16 R24, [R2.64] ;  /* 0x0000002402187981 */ /* 0x000ee4000c1e1500 */
[----:B---3--:R-:W-:-:S06]  /*3590*/  PRMT R24, RZ, 0x5410, R24 ;  /* 0x00005410ff187816 */ /* 0x008fcc0000000018 */
[----:B------:R-:W0:Y:S01]  /*35a0*/  F2I.S64.TRUNC R24, R24 ;  /* 0x0000001800187311 */ /* 0x000e22000020d900 */
[----:B------:R-:W-:Y:S05]  /*35b0*/  BRA `(.L_x_18825) ;  /* 0x000006c000007947 */ /* 0x000fea0003800000 */
.L_x_18837:
        /* <DEDUP_REMOVED lines=11> */
.L_x_18844:
        /* <DEDUP_REMOVED lines=21> */
.L_x_18848:
[----:B------:R-:W-:Y:S05]  /*37c0*/  BSYNC B1 ;  /* 0x0000000000017941 */ /* 0x000fea0003800000 */
.L_x_18847:
[----:B------:R-:W-:Y:S01]  /*37d0*/  IMAD.SHL.U32 R2, R2, 0x100000, RZ ;  /* 0x0010000002027824 */ /* 0x000fe200078e00ff */
[----:B------:R-:W-:-:S04]  /*37e0*/  LEA R3, R0, 0x3b800000, 0x17 ;  /* 0x3b80000000037811 */ /* 0x000fc800078eb8ff */
[----:B------:R-:W-:Y:S02]  /*37f0*/  LOP3.LUT R24, R3, R2, R24, 0xfe, !PT ;  /* 0x0000000203187212 */ /* 0x000fe400078efe18 */
.L_x_18846:
[----:B------:R-:W-:Y:S05]  /*3800*/  BSYNC B0 ;  /* 0x0000000000007941 */ /* 0x000fea0003800000 */
.L_x_18845:
[----:B------:R-:W0:Y:S01]  /*3810*/  F2I.S64.TRUNC R24, R24 ;  /* 0x0000001800187311 */ /* 0x000e22000020d900 */
[----:B------:R-:W-:Y:S05]  /*3820*/  BRA `(.L_x_18825) ;  /* 0x0000045000007947 */ /* 0x000fea0003800000 */
.L_x_18843:
        /* <DEDUP_REMOVED lines=21> */
.L_x_18852:
[----:B------:R-:W-:Y:S05]  /*3980*/  BSYNC B1 ;  /* 0x0000000000017941 */ /* 0x000fea0003800000 */
.L_x_18851:
[----:B------:R-:W-:Y:S01]  /*3990*/  IMAD.SHL.U32 R2, R2, 0x200000, RZ ;  /* 0x0020000002027824 */ /* 0x000fe200078e00ff */
[----:B------:R-:W-:-:S04]  /*39a0*/  LEA R3, R0, 0x37800000, 0x17 ;  /* 0x3780000000037811 */ /* 0x000fc800078eb8ff */
[----:B------:R-:W-:Y:S02]  /*39b0*/  LOP3.LUT R24, R3, R2, R24, 0xfe, !PT ;  /* 0x0000000203187212 */ /* 0x000fe400078efe18 */
.L_x_18850:
[----:B------:R-:W-:Y:S05]  /*39c0*/  BSYNC B0 ;  /* 0x0000000000007941 */ /* 0x000fea0003800000 */
.L_x_18849:
[----:B------:R-:W0:Y:S01]  /*39d0*/  F2I.S64.TRUNC R24, R24 ;  /* 0x0000001800187311 */ /* 0x000e22000020d900 */
[----:B------:R-:W-:Y:S05]  /*39e0*/  BRA `(.L_x_18825) ;  /* 0x0000029000007947 */ /* 0x000fea0003800000 */
.L_x_18842:
        /* <DEDUP_REMOVED lines=14> */
.L_x_18856:
[----:B------:R-:W-:Y:S05]  /*3ad0*/  BSYNC B0 ;  /* 0x0000000000007941 */ /* 0x000fea0003800000 */
.L_x_18855:
[----:B------:R-:W0:Y:S01]  /*3ae0*/  F2I.S64.TRUNC R24, R24 ;  /* 0x0000001800187311 */ /* 0x000e22000020d900 */
[----:B------:R-:W-:Y:S05]  /*3af0*/  BRA `(.L_x_18825) ;  /* 0x0000018000007947 */ /* 0x000fea0003800000 */
.L_x_18830:
        /* <DEDUP_REMOVED lines=20> */
.L_x_18854:
[----:B------:R0:W5:Y:S01]  /*3c40*/  LDG.E.64 R24, [R2.64] ;  /* 0x0000002402187981 */ /* 0x000162000c1e1b00 */
[----:B------:R-:W-:Y:S05]  /*3c50*/  BRA `(.L_x_18825) ;  /* 0x0000002000007947 */ /* 0x000fea0003800000 */
.L_x_18853:
[----:B------:R0:W5:Y:S01]  /*3c60*/  LDG.E R24, [R2.64] ;  /* 0x0000002402187981 */ /* 0x000162000c1e1900 */
[----:B------:R-:W-:-:S03]  /*3c70*/  IMAD.MOV.U32 R25, RZ, RZ, RZ ;  /* 0x000000ffff197224 */ /* 0x000fc600078e00ff */
.L_x_18825:
[----:B------:R-:W-:Y:S05]  /*3c80*/  BSYNC B6 ;  /* 0x0000000000067941 */ /* 0x000fea0003800000 */
.L_x_18824:
[----:B0-----:R-:W0:Y:S01]  /*3c90*/  S2R R2, SR_TID.X ;  /* 0x0000000000027919 */ /* 0x001e220000002100 */
[----:B-1---5:R-:W-:Y:S01]  /*3ca0*/  ISETP.LT.U32.AND P2, PT, R22, c[0x0][0x170], PT ;  /* 0x00005c0016007a0c */ /* 0x022fe20003f41070 */
[----:B------:R-:W1:Y:S01]  /*3cb0*/  LDC.U8 R6, c[0x0][0x194] ;  /* 0x00006500ff067b82 */ /* 0x000e620000000000 */
[----:B--2---:R-:W-:Y:S01]  /*3cc0*/  ISETP.LT.U32.AND P3, PT, R16, c[0x0][0x170], PT ;  /* 0x00005c0010007a0c */ /* 0x004fe20003f61070 */
[----:B------:R-:W-:Y:S01]  /*3cd0*/  BSSY B6, `(.L_x_18857) ;  /* 0x0000113000067945 */ /* 0x000fe20003800000 */
[----:B------:R-:W-:Y:S02]  /*3ce0*/  ISETP.LT.AND.EX P2, PT, R23, c[0x0][0x174], PT, P2 ;  /* 0x00005d0017007a0c */ /* 0x000fe40003f41320 */
[----:B------:R-:W-:Y:S02]  /*3cf0*/  ISETP.LT.U32.AND P1, PT, R18, c[0x0][0x170], PT ;  /* 0x00005c0012007a0c */ /* 0x000fe40003f21070 */
[----:B------:R-:W-:-:S02]  /*3d00*/  SEL R26, R22, c[0x0][0x170], P2 ;  /* 0x00005c00161a7a07 */ /* 0x000fc40001000000 */
[----:B------:R-:W-:Y:S02]  /*3d10*/  SEL R27, R23, c[0x0][0x174], P2 ;  /* 0x00005d00171b7a07 */ /* 0x000fe40001000000 */
[----:B------:R-:W-:Y:S02]  /*3d20*/  ISETP.LT.AND.EX P2, PT, R17, c[0x0][0x174], PT, P3 ;  /* 0x00005d0011007a0c */ /* 0x000fe40003f41330 */
[----:B---3--:R-:W-:Y:S02]  /*3d30*/  ISETP.LT.U32.AND P0, PT, R24, c[0x0][0x170], PT ;  /* 0x00005c0018007a0c */ /* 0x008fe40003f01070 */
[----:B------:R-:W-:Y:S02]  /*3d40*/  ISETP.LT.AND.EX P1, PT, R19, c[0x0][0x174], PT, P1 ;  /* 0x00005d0013007a0c */ /* 0x000fe40003f21310 */
[----:B------:R-:W-:Y:S02]  /*3d50*/  ISETP.LT.AND.EX P0, PT, R25, c[0x0][0x174], PT, P0 ;  /* 0x00005d0019007a0c */ /* 0x000fe40003f01300 */
[----:B------:R-:W-:-:S02]  /*3d60*/  SEL R22, R16, c[0x0][0x170], P2 ;  /* 0x00005c0010167a07 */ /* 0x000fc40001000000 */
[----:B------:R-:W-:Y:S02]  /*3d70*/  SEL R23, R17, c[0x0][0x174], P2 ;  /* 0x00005d0011177a07 */ /* 0x000fe40001000000 */
[----:B0-----:R-:W-:Y:S02]  /*3d80*/  ISETP.GE.AND P3, PT, R2, R28, PT ;  /* 0x0000001c0200720c */ /* 0x001fe40003f66270 */
[----:B------:R-:W-:Y:S02]  /*3d90*/  SEL R16, R24, c[0x0][0x170], P0 ;  /* 0x00005c0018107a07 */ /* 0x000fe40000000000 */
[----:B------:R-:W-:Y:S02]  /*3da0*/  SEL R17, R25, c[0x0][0x174], P0 ;  /* 0x00005d0019117a07 */ /* 0x000fe40000000000 */
[----:B------:R-:W-:Y:S02]  /*3db0*/  SEL R3, R18, c[0x0][0x170], P1 ;  /* 0x00005c0012037a07 */ /* 0x000fe40000800000 */
[----:B------:R-:W-:-:S05]  /*3dc0*/  SEL R5, R19, c[0x0][0x174], P1 ;  /* 0x00005d0013057a07 */ /* 0x000fca0000800000 */
[----:B------:R-:W-:Y:S05]  /*3dd0*/  @P3 BRA `(.L_x_18858) ;  /* 0x0000102000003947 */ /* 0x000fea0003800000 */
[----:B-1----:R-:W-:Y:S01]  /*3de0*/  IMAD R0, R29, 0x200, R2 ;  /* 0x000002001d007824 */ /* 0x002fe200078e0202 */
[----:B------:R-:W-:Y:S02]  /*3df0*/  PRMT R4, R6, 0x9910, RZ ;  /* 0x0000991006047816 */ /* 0x000fe400000000ff */
[----:B------:R-:W-:Y:S01]  /*3e00*/  IADD3 R18, R2, 0x80, RZ ;  /* 0x0000008002127810 */ /* 0x000fe20007ffe0ff */
[----:B------:R-:W-:Y:S02]  /*3e10*/  IMAD R8, R0, c[0x0][0x198], RZ ;  /* 0x0000660000087a24 */ /* 0x000fe400078e02ff */
[----:B------:R-:W-:Y:S02]  /*3e20*/  IMAD.MOV.U32 R0, RZ, RZ, R4 ;  /* 0x000000ffff007224 */ /* 0x000fe400078e0004 */
[----:B------:R-:W-:Y:S01]  /*3e30*/  IMAD.MOV.U32 R4, RZ, RZ, R3 ;  /* 0x000000ffff047224 */ /* 0x000fe200078e0003 */
        /* <DEDUP_REMOVED lines=13> */
[----:B------:R-:W-:Y:S01]  /*3f10*/  IMAD.MOV.U32 R2, RZ, RZ, R18 ;  /* 0x000000ffff027224 */ /* 0x000fe200078e0012 */
[----:B------:R-:W-:Y:S05]  /*3f20*/  BRA `(.L_x_18858) ;  /* 0x00000ed000007947 */ /* 0x000fea0003800000 */
.L_x_18862:
[----:B------:R0:W-:Y:S01]  /*3f30*/  STG.E.U8 [R8.64], R3 ;  /* 0x0000000308007986 */ /* 0x0001e2000c101124 */
[----:B------:R-:W-:Y:S01]  /*3f40*/  IMAD.MOV.U32 R2, RZ, RZ, R18 ;  /* 0x000000ffff027224 */ /* 0x000fe200078e0012 */
[----:B------:R-:W-:Y:S05]  /*3f50*/  BRA `(.L_x_18858) ;  /* 0x00000ea000007947 */ /* 0x000fea0003800000 */
.L_x_18861:
[----:B------:R-:W-:-:S13]  /*3f60*/  ISETP.NE.AND P0, PT, R0, 0x2, PT ;  /* 0x000000020000780c */ /* 0x000fda0003f05270 */
[----:B------:R-:W-:Y:S05]  /*3f70*/  @!P0 BRA `(.L_x_18864) ;  /* 0x000000a000008947 */ /* 0x000fea0003800000 */
[----:B------:R-:W-:-:S13]  /*3f80*/  ISETP.NE.AND P0, PT, R0, 0x3, PT ;  /* 0x000000030000780c */ /* 0x000fda0003f05270 */
[----:B------:R-:W-:Y:S05]  /*3f90*/  @!P0 BRA `(.L_x_18865) ;  /* 0x0000005000008947 */ /* 0x000fea0003800000 */
[----:B------:R-:W-:-:S13]  /*3fa0*/  ISETP.NE.AND P0, PT, R0, 0x4, PT ;  /* 0x000000040000780c */ /* 0x000fda0003f05270 */
[----:B------:R-:W-:Y:S05]  /*3fb0*/  @P0 BRA `(.L_x_18863) ;  /* 0x00000ca000000947 */ /* 0x000fea0003800000 */
[----:B------:R0:W-:Y:S01]  /*3fc0*/  STG.E.64 [R8.64], R4 ;  /* 0x0000000408007986 */ /* 0x0001e2000c101b24 */
[----:B------:R-:W-:Y:S01]  /*3fd0*/  IMAD.MOV.U32 R2, RZ, RZ, R18 ;  /* 0x000000ffff027224 */ /* 0x000fe200078e0012 */
[----:B------:R-:W-:Y:S05]  /*3fe0*/  BRA `(.L_x_18858) ;  /* 0x00000e1000007947 */ /* 0x000fea0003800000 */
.L_x_18865:
[----:B------:R0:W-:Y:S01]  /*3ff0*/  STG.E [R8.64], R3 ;  /* 0x0000000308007986 */ /* 0x0001e2000c101924 */
[----:B------:R-:W-:Y:S01]  /*4000*/  IMAD.MOV.U32 R2, RZ, RZ, R18 ;  /* 0x000000ffff027224 */ /* 0x000fe200078e0012 */
[----:B------:R-:W-:Y:S05]  /*4010*/  BRA `(.L_x_18858) ;  /* 0x00000de000007947 */ /* 0x000fea0003800000 */
.L_x_18864:
[----:B------:R0:W-:Y:S01]  /*4020*/  STG.E.U16 [R8.64], R3 ;  /* 0x0000000308007986 */ /* 0x0001e2000c101524 */
[----:B------:R-:W-:Y:S01]  /*4030*/  IMAD.MOV.U32 R2, RZ, RZ, R18 ;  /* 0x000000ffff027224 */ /* 0x000fe200078e0012 */
[----:B------:R-:W-:Y:S05]  /*4040*/  BRA `(.L_x_18858) ;  /* 0x00000db000007947 */ /* 0x000fea0003800000 */
.L_x_18860:
[----:B------:R-:W-:-:S13]  /*4050*/  ISETP.GT.AND P0, PT, R0, 0x6, PT ;  /* 0x000000060000780c */ /* 0x000fda0003f04270 */
[----:B------:R-:W-:Y:S05]  /*4060*/  @P0 BRA `(.L_x_18866) ;  /* 0x000000d000000947 */ /* 0x000fea0003800000 */
[----:B------:R-:W-:-:S13]  /*4070*/  ISETP.NE.AND P0, PT, R0, 0x5, PT ;  /* 0x000000050000780c */ /* 0x000fda0003f05270 */
[----:B------:R-:W-:Y:S05]  /*4080*/  @!P0 BRA `(.L_x_18867) ;  /* 0x0000006000008947 */ /* 0x000fea0003800000 */
[----:B------:R-:W-:-:S13]  /*4090*/  ISETP.NE.AND P0, PT, R0, 0x6, PT ;  /* 0x000000060000780c */ /* 0x000fda0003f05270 */
[----:B------:R-:W-:Y:S05]  /*40a0*/  @P0 BRA `(.L_x_18863) ;  /* 0x00000bb000000947 */ /* 0x000fea0003800000 */
[----:B------:R-:W0:Y:S01]  /*40b0*/  I2F.S64 R5, R4 ;  /* 0x0000000400057312 */ /* 0x000e220000301400 */
[----:B------:R-:W-:Y:S01]  /*40c0*/  IMAD.MOV.U32 R2, RZ, RZ, R18 ;  /* 0x000000ffff027224 */ /* 0x000fe200078e0012 */
[----:B0-----:R0:W-:Y:S01]  /*40d0*/  STG.E [R8.64], R5 ;  /* 0x0000000508007986 */ /* 0x0011e2000c101924 */
[----:B------:R-:W-:Y:S05]  /*40e0*/  BRA `(.L_x_18858) ;  /* 0x00000d1000007947 */ /* 0x000fea0003800000 */
.L_x_18867:
[----:B------:R-:W0:Y:S01]  /*40f0*/  I2F.S64 R0, R4 ;  /* 0x0000000400007312 */ /* 0x000e220000301400 */
[----:B------:R-:W-:Y:S01]  /*4100*/  IMAD.MOV.U32 R2, RZ, RZ, R18 ;  /* 0x000000ffff027224 */ /* 0x000fe200078e0012 */
[----:B0-----:R-:W-:-:S05]  /*4110*/  F2FP.PACK_AB R0, RZ, R0 ;  /* 0x00000000ff00723e */ /* 0x001fca00000000ff */
[----:B------:R0:W-:Y:S01]  /*4120*/  STG.E.U16 [R8.64], R0 ;  /* 0x0000000008007986 */ /* 0x0001e2000c101524 */
[----:B------:R-:W-:Y:S05]  /*4130*/  BRA `(.L_x_18858) ;  /* 0x00000cc000007947 */ /* 0x000fea0003800000 */
.L_x_18866:
[----:B------:R-:W-:-:S13]  /*4140*/  ISETP.NE.AND P0, PT, R0, 0x7, PT ;  /* 0x000000070000780c */ /* 0x000fda0003f05270 */
[----:B------:R-:W-:Y:S05]  /*4150*/  @!P0 BRA `(.L_x_18868) ;  /* 0x000000f000008947 */ /* 0x000fea0003800000 */
[----:B------:R-:W-:-:S13]  /*4160*/  ISETP.NE.AND P0, PT, R0, 0x8, PT ;  /* 0x000000080000780c */ /* 0x000fda0003f05270 */
[----:B------:R-:W-:Y:S05]  /*4170*/  @!P0 BRA `(.L_x_18869) ;  /* 0x0000007000008947 */ /* 0x000fea0003800000 */
[----:B------:R-:W-:-:S13]  /*4180*/  ISETP.NE.AND P0, PT, R0, 0x9, PT ;  /* 0x000000090000780c */ /* 0x000fda0003f05270 */
[----:B------:R-:W-:Y:S05]  /*4190*/  @P0 BRA `(.L_x_18863) ;  /* 0x00000ac000000947 */ /* 0x000fea0003800000 */
[----:B------:R-:W0:Y:S01]  /*41a0*/  I2F.S64 R6, R4 ;  /* 0x0000000400067312 */ /* 0x000e220000301400 */
[----:B------:R-:W-:Y:S02]  /*41b0*/  IMAD.MOV.U32 R7, RZ, RZ, RZ ;  /* 0x000000ffff077224 */ /* 0x000fe400078e00ff */
[----:B------:R-:W-:-:S03]  /*41c0*/  IMAD.MOV.U32 R2, RZ, RZ, R18 ;  /* 0x000000ffff027224 */ /* 0x000fc600078e0012 */
[----:B0-----:R0:W-:Y:S01]  /*41d0*/  STG.E.64 [R8.64], R6 ;  /* 0x0000000608007986 */ /* 0x0011e2000c101b24 */
[----:B------:R-:W-:Y:S05]  /*41e0*/  BRA `(.L_x_18858) ;  /* 0x00000c1000007947 */ /* 0x000fea0003800000 */
.L_x_18869:
[----:B------:R-:W0:Y:S01]  /*41f0*/  I2F.S64 R4, R4 ;  /* 0x0000000400047312 */ /* 0x000e220000301400 */
[----:B------:R-:W-:Y:S01]  /*4200*/  IMAD.MOV.U32 R2, RZ, RZ, R18 ;  /* 0x000000ffff027224 */ /* 0x000fe200078e0012 */
[----:B0-----:R-:W-:-:S04]  /*4210*/  F2FP.PACK_AB R3, RZ, R4 ;  /* 0x00000004ff03723e */ /* 0x001fc800000000ff */
[----:B------:R-:W-:-:S05]  /*4220*/  PRMT R3, R3, 0x5410, RZ ;  /* 0x0000541003037816 */ /* 0x000fca00000000ff */
[----:B------:R0:W-:Y:S01]  /*4230*/  STG.E [R8.64], R3 ;  /* 0x0000000308007986 */ /* 0x0001e2000c101924 */
[----:B------:R-:W-:Y:S05]  /*4240*/  BRA `(.L_x_18858) ;  /* 0x00000bb000007947 */ /* 0x000fea0003800000 */
.L_x_18868:
[----:B------:R-:W0:Y:S01]  /*4250*/  I2F.F64.S64 R4, R4 ;  /* 0x0000000400047312 */ /* 0x000e220000301c00 */
[----:B------:R-:W-:Y:S01]  /*4260*/  IMAD.MOV.U32 R2, RZ, RZ, R18 ;  /* 0x000000ffff027224 */ /* 0x000fe200078e0012 */
[----:B0-----:R0:W-:Y:S01]  /*4270*/  STG.E.64 [R8.64], R4 ;  /* 0x0000000408007986 */ /* 0x0011e2000c101b24 */
[----:B------:R-:W-:Y:S05]  /*4280*/  BRA `(.L_x_18858) ;  /* 0x00000b7000007947 */ /* 0x000fea0003800000 */
.L_x_18859:
        /* <DEDUP_REMOVED lines=8> */
[----:B------:R-:W-:Y:S01]  /*4310*/  ISETP.NE.U32.AND P0, PT, R3, RZ, PT ;  /* 0x000000ff0300720c */ /* 0x000fe20003f05070 */
[----:B------:R-:W-:-:S03]  /*4320*/  IMAD.MOV.U32 R2, RZ, RZ, R18 ;  /* 0x000000ffff027224 */ /* 0x000fc600078e0012 */
[----:B------:R-:W-:-:S04]  /*4330*/  ISETP.NE.AND.EX P0, PT, R5, RZ, PT, P0 ;  /* 0x000000ff0500720c */ /* 0x000fc80003f05300 */
[----:B------:R-:W-:-:S05]  /*4340*/  SEL R3, RZ, 0x1, !P0 ;  /* 0x00000001ff037807 */ /* 0x000fca0004000000 */
[----:B------:R0:W-:Y:S01]  /*4350*/  STG.E.U8 [R8.64], R3 ;  /* 0x0000000308007986 */ /* 0x0001e2000c101124 */
[----:B------:R-:W-:Y:S05]  /*4360*/  BRA `(.L_x_18858) ;  /* 0x00000a9000007947 */ /* 0x000fea0003800000 */
.L_x_18872:
[----:B------:R-:W0:Y:S01]  /*4370*/  I2F.F64.S64 R4, R4 ;  /* 0x0000000400047312 */ /* 0x000e220000301c00 */
[----:B------:R-:W-:Y:S01]  /*4380*/  CS2R R6, SRZ ;  /* 0x0000000000067805 */ /* 0x000fe2000001ff00 */
[----:B------:R-:W-:-:S04]  /*4390*/  IMAD.MOV.U32 R2, RZ, RZ, R18 ;  /* 0x000000ffff027224 */ /* 0x000fc800078e0012 */
[----:B0-----:R0:W-:Y:S01]  /*43a0*/  STG.E.128 [R8.64], R4 ;  /* 0x0000000408007986 */ /* 0x0011e2000c101d24 */
[----:B------:R-:W-:Y:S05]  /*43b0*/  BRA `(.L_x_18858) ;  /* 0x00000a4000007947 */ /* 0x000fea0003800000 */
.L_x_18871:
        /* <DEDUP_REMOVED lines=21> */
.L_x_18876:
[----:B------:R-:W-:Y:S05]  /*4510*/  BSYNC B0 ;  /* 0x0000000000007941 */ /* 0x000fea0003800000 */
.L_x_18875:
[----:B------:R-:W-:Y:S01]  /*4520*/  LOP3.LUT R3, R0, R3, RZ, 0xfc, !PT ;  /* 0x0000000300037212 */ /* 0x000fe200078efcff */
[----:B------:R-:W-:-:S04]  /*4530*/  IMAD.MOV.U32 R2, RZ, RZ, R18 ;  /* 0x000000ffff027224 */ /* 0x000fc800078e0012 */
[----:B------:R0:W-:Y:S01]  /*4540*/  STG.E.U8 [R8.64], R3 ;  /* 0x0000000308007986 */ /* 0x0001e2000c101124 */
[----:B------:R-:W-:Y:S05]  /*4550*/  BRA `(.L_x_18858) ;  /* 0x000008a000007947 */ /* 0x000fea0003800000 */
.L_x_18874:
        /* <DEDUP_REMOVED lines=13> */
.L_x_18878:
[----:B------:R-:W-:Y:S01]  /*4630*/  IMAD.MOV.U32 R0, RZ, RZ, 0x7f ;  /* 0x0000007fff007424 */ /* 0x000fe200078e00ff */
[----:B------:R-:W-:-:S04]  /*4640*/  ISETP.GT.U32.AND P0, PT, R2, 0x7f800000, PT ;  /* 0x7f8000000200780c */ /* 0x000fc80003f04070 */
[----:B------:R-:W-:-:S04]  /*4650*/  SEL R0, R0, 0x7c, P0 ;  /* 0x0000007c00007807 */ /* 0x000fc80000000000 */
.L_x_18879:
[----:B------:R-:W-:Y:S05]  /*4660*/  BSYNC B0 ;  /* 0x0000000000007941 */ /* 0x000fea0003800000 */
.L_x_18877:
[----:B------:R-:W-:-:S04]  /*4670*/  LOP3.LUT R2, R5, 0x80000000, RZ, 0xc0, !PT ;  /* 0x8000000005027812 */ /* 0x000fc800078ec0ff */
[----:B------:R-:W-:Y:S01]  /*4680*/  SHF.R.U32.HI R3, RZ, 0x18, R2 ;  /* 0x00000018ff037819 */ /* 0x000fe20000011602 */
[----:B------:R-:W-:-:S03]  /*4690*/  IMAD.MOV.U32 R2, RZ, RZ, R18 ;  /* 0x000000ffff027224 */ /* 0x000fc600078e0012 */
[----:B------:R-:W-:-:S05]  /*46a0*/  LOP3.LUT R3, R0, R3, RZ, 0xfc, !PT ;  /* 0x0000000300037212 */ /* 0x000fca00078efcff */
[----:B------:R0:W-:Y:S01]  /*46b0*/  STG.E.U8 [R8.64], R3 ;  /* 0x0000000308007986 */ /* 0x0001e2000c101124 */
[----:B------:R-:W-:Y:S05]  /*46c0*/  BRA `(.L_x_18858) ;  /* 0x0000073000007947 */ /* 0x000fea0003800000 */
.L_x_18873:
[----:B------:R-:W0:Y:S01]  /*46d0*/  I2F.S64 R0, R4 ;  /* 0x0000000400007312 */ /* 0x000e220000301400 */
[----:B------:R-:W-:Y:S01]  /*46e0*/  IMAD.MOV.U32 R2, RZ, RZ, R18 ;  /* 0x000000ffff027224 */ /* 0x000fe200078e0012 */
[----:B0-----:R-:W-:-:S05]  /*46f0*/  F2FP.BF16.PACK_AB R0, RZ, R0 ;  /* 0x00000000ff00723e */ /* 0x001fca00000010ff */
[----:B------:R0:W-:Y:S01]  /*4700*/  STG.E.U16 [R8.64], R0 ;  /* 0x0000000008007986 */ /* 0x0001e2000c101524 */
[----:B------:R-:W-:Y:S05]  /*4710*/  BRA `(.L_x_18858) ;  /* 0x000006e000007947 */ /* 0x000fea0003800000 */
.L_x_18870:
        /* <DEDUP_REMOVED lines=9> */
[----:B------:R-:W-:Y:S01]  /*47b0*/  IMAD.MOV.U32 R2, RZ, RZ, R18 ;  /* 0x000000ffff027224 */ /* 0x000fe200078e0012 */
[----:B------:R-:W-:Y:S05]  /*47c0*/  BRA `(.L_x_18858) ;  /* 0x0000063000007947 */ /* 0x000fea0003800000 */
.L_x_18882:
        /* <DEDUP_REMOVED lines=17> */
.L_x_18885:
[----:B------:R-:W-:-:S04]  /*48e0*/  LOP3.LUT R0, R5, 0x80000000, RZ, 0xc0, !PT ;  /* 0x8000000005007812 */ /* 0x000fc800078ec0ff */
[----:B------:R-:W-:-:S04]  /*48f0*/  SHF.R.U32.HI R3, RZ, 0x18, R0 ;  /* 0x00000018ff037819 */ /* 0x000fc80000011600 */
[----:B------:R-:W-:-:S04]  /*4900*/  LOP3.LUT R2, R2, R3, RZ, 0xfc, !PT ;  /* 0x0000000302027212 */ /* 0x000fc800078efcff */
[----:B------:R-:W-:Y:S02]  /*4910*/  PRMT R0, R2, 0x7610, R0 ;  /* 0x0000761002007816 */ /* 0x000fe40000000000 */
.L_x_18884:
[----:B------:R-:W-:Y:S05]  /*4920*/  BSYNC B0 ;  /* 0x0000000000007941 */ /* 0x000fea0003800000 */
.L_x_18883:
[----:B------:R0:W-:Y:S01]  /*4930*/  STG.E.U8 [R8.64], R0 ;  /* 0x0000000008007986 */ /* 0x0001e2000c101124 */
[----:B------:R-:W-:Y:S01]  /*4940*/  IMAD.MOV.U32 R2, RZ, RZ, R18 ;  /* 0x000000ffff027224 */ /* 0x000fe200078e0012 */
[----:B------:R-:W-:Y:S05]  /*4950*/  BRA `(.L_x_18858) ;  /* 0x000004a000007947 */ /* 0x000fea0003800000 */
.L_x_18881:
        /* <DEDUP_REMOVED lines=17> */
.L_x_18888:
[----:B------:R-:W-:-:S04]  /*4a70*/  LOP3.LUT R0, R5, 0x80000000, RZ, 0xc0, !PT ;  /* 0x8000000005007812 */ /* 0x000fc800078ec0ff */
[----:B------:R-:W-:-:S04]  /*4a80*/  SHF.R.U32.HI R3, RZ, 0x18, R0 ;  /* 0x00000018ff037819 */ /* 0x000fc80000011600 */
[----:B------:R-:W-:-:S04]  /*4a90*/  LOP3.LUT R2, R2, R3, RZ, 0xfc, !PT ;  /* 0x0000000302027212 */ /* 0x000fc800078efcff */
[----:B------:R-:W-:Y:S02]  /*4aa0*/  PRMT R0, R2, 0x7610, R0 ;  /* 0x0000761002007816 */ /* 0x000fe40000000000 */
.L_x_18887:
[----:B------:R-:W-:Y:S05]  /*4ab0*/  BSYNC B0 ;  /* 0x0000000000007941 */ /* 0x000fea0003800000 */
.L_x_18886:
[----:B------:R0:W-:Y:S01]  /*4ac0*/  STG.E.U8 [R8.64], R0 ;  /* 0x0000000008007986 */ /* 0x0001e2000c101124 */
[----:B------:R-:W-:Y:S01]  /*4ad0*/  IMAD.MOV.U32 R2, RZ, RZ, R18 ;  /* 0x000000ffff027224 */ /* 0x000fe200078e0012 */
[----:B------:R-:W-:Y:S05]  /*4ae0*/  BRA `(.L_x_18858) ;  /* 0x0000031000007947 */ /* 0x000fea0003800000 */
.L_x_18880:
        /* <DEDUP_REMOVED lines=18> */
[----:B------:R-:W-:Y:S02]  /*4c10*/  @!P0 IMAD.MOV R0, RZ, RZ, R2 ;  /* 0x000000ffff008224 */ /* 0x000fe400078e0202 */
[----:B------:R-:W-:Y:S02]  /*4c20*/  IMAD.MOV.U32 R2, RZ, RZ, R18 ;  /* 0x000000ffff027224 */ /* 0x000fe400078e0012 */
[----:B------:R-:W-:-:S05]  /*4c30*/  @P2 IMAD.MOV.U32 R3, RZ, RZ, R0 ;  /* 0x000000ffff032224 */ /* 0x000fca00078e0000 */
[----:B------:R0:W-:Y:S01]  /*4c40*/  STG.E.U8 [R8.64], R3 ;  /* 0x0000000308007986 */ /* 0x0001e2000c101124 */
[----:B------:R-:W-:Y:S05]  /*4c50*/  BRA `(.L_x_18858) ;  /* 0x000001a000007947 */ /* 0x000fea0003800000 */
.L_x_18863:
        /* <DEDUP_REMOVED lines=21> */
.L_x_18890:
[----:B------:R0:W-:Y:S01]  /*4db0*/  STG.E.64 [R8.64], R4 ;  /* 0x0000000408007986 */ /* 0x0001e2000c101b24 */
[----:B------:R-:W-:Y:S01]  /*4dc0*/  IMAD.MOV.U32 R2, RZ, RZ, R18 ;  /* 0x000000ffff027224 */ /* 0x000fe200078e0012 */
[----:B------:R-:W-:Y:S05]  /*4dd0*/  BRA `(.L_x_18858) ;  /* 0x0000002000007947 */ /* 0x000fea0003800000 */
.L_x_18889:
[----:B------:R0:W-:Y:S01]  /*4de0*/  STG.E [R8.64], R3 ;  /* 0x0000000308007986 */ /* 0x0001e2000c101924 */
[----:B------:R-:W-:-:S03]  /*4df0*/  IMAD.MOV.U32 R2, RZ, RZ, R18 ;  /* 0x000000ffff027224 */ /* 0x000fc600078e0012 */
.L_x_18858:
[----:B-1----:R-:W-:Y:S05]  /*4e00*/  BSYNC B6 ;  /* 0x0000000000067941 */ /* 0x002fea0003800000 */
.L_x_18857:
[----:B------:R-:W-:Y:S01]  /*4e10*/  ISETP.GE.AND P0, PT, R2, R28, PT ;  /* 0x0000001c0200720c */ /* 0x000fe20003f06270 */
[----:B------:R-:W-:-:S12]  /*4e20*/  BSSY B6, `(.L_x_18891) ;  /* 0x00001db000067945 */ /* 0x000fd80003800000 */
[----:B------:R-:W-:Y:S05]  /*4e30*/  @P0 BRA `(.L_x_18892) ;  /* 0x00001d9000000947 */ /* 0x000fea0003800000 */
[----:B------:R-:W1:Y:S01]  /*4e40*/  LDC.U8 R24, c[0x0][0x194] ;  /* 0x00006500ff187b82 */ /* 0x000e620000000000 */
[----:B0-----:R-:W-:-:S04]  /*4e50*/  IMAD R0, R29, 0x200, R2 ;  /* 0x000002001d007824 */ /* 0x001fc800078e0202 */
[----:B------:R-:W-:-:S05]  /*4e60*/  IMAD R8, R0, c[0x0][0x198], RZ ;  /* 0x0000660000087a24 */ /* 0x000fca00078e02ff */
[----:B------:R-:W-:-:S05]  /*4e70*/  IADD3 R8, P0, R8, c[0x0][0x178], RZ ;  /* 0x00005e0008087a10 */ /* 0x000fca0007f1e0ff */
[----:B------:R-:W-:Y:S01]  /*4e80*/  IMAD.X R9, RZ, RZ, c[0x0][0x17c], P0 ;  /* 0x00005f00ff097624 */ /* 0x000fe200000e06ff */
[----:B-1----:R-:W-:-:S05]  /*4e90*/  PRMT R3, R24, 0x9910, RZ ;  /* 0x0000991018037816 */ /* 0x002fca00000000ff */
[----:B------:R-:W-:-:S05]  /*4ea0*/  IMAD.MOV.U32 R0, RZ, RZ, R3 ;  /* 0x000000ffff007224 */ /* 0x000fca00078e0003 */
        /* <DEDUP_REMOVED lines=12> */
.L_x_18896:
[----:B------:R0:W-:Y:S01]  /*4f70*/  STG.E.U8 [R8.64], R26 ;  /* 0x0000001a08007986 */ /* 0x0001e2000c101124 */
[----:B------:R-:W-:Y:S05]  /*4f80*/  BRA `(.L_x_18898) ;  /* 0x00000d6000007947 */ /* 0x000fea0003800000 */
.L_x_18895:
        /* <DEDUP_REMOVED lines=8> */
.L_x_18900:
[----:B------:R0:W-:Y:S01]  /*5010*/  STG.E [R8.64], R26 ;  /* 0x0000001a08007986 */ /* 0x0001e2000c101924 */
[----:B------:R-:W-:Y:S05]  /*5020*/  BRA `(.L_x_18898) ;  /* 0x00000cc000007947 */ /* 0x000fea0003800000 */
.L_x_18899:
[----:B------:R0:W-:Y:S01]  /*5030*/  STG.E.U16 [R8.64], R26 ;  /* 0x0000001a08007986 */ /* 0x0001e2000c101524 */
[----:B------:R-:W-:Y:S05]  /*5040*/  BRA `(.L_x_18898) ;  /* 0x00000ca000007947 */ /* 0x000fea0003800000 */
.L_x_18894:
        /* <DEDUP_REMOVED lines=9> */
.L_x_18902:
[----:B------:R-:W0:Y:S02]  /*50e0*/  I2F.S64 R0, R26 ;  /* 0x0000001a00007312 */ /* 0x000e240000301400 */
[----:B0-----:R-:W-:-:S05]  /*50f0*/  F2FP.PACK_AB R0, RZ, R0 ;  /* 0x00000000ff00723e */ /* 0x001fca00000000ff */
[----:B------:R0:W-:Y:S01]  /*5100*/  STG.E.U16 [R8.64], R0 ;  /* 0x0000000008007986 */ /* 0x0001e2000c101524 */
[----:B------:R-:W-:Y:S05]  /*5110*/  BRA `(.L_x_18898) ;  /* 0x00000bd000007947 */ /* 0x000fea0003800000 */
.L_x_18901:
        /* <DEDUP_REMOVED lines=10> */
.L_x_18904:
[----:B------:R-:W0:Y:S02]  /*51c0*/  I2F.S64 R26, R26 ;  /* 0x0000001a001a7312 */ /* 0x000e240000301400 */
[----:B0-----:R-:W-:-:S04]  /*51d0*/  F2FP.PACK_AB R3, RZ, R26 ;  /* 0x0000001aff03723e */ /* 0x001fc800000000ff */
[----:B------:R-:W-:-:S05]  /*51e0*/  PRMT R3, R3, 0x5410, RZ ;  /* 0x0000541003037816 */ /* 0x000fca00000000ff */
[----:B------:R0:W-:Y:S01]  /*51f0*/  STG.E [R8.64], R3 ;  /* 0x0000000308007986 */ /* 0x0001e2000c101924 */
[----:B------:R-:W-:Y:S05]  /*5200*/  BRA `(.L_x_18898) ;  /* 0x00000ae000007947 */ /* 0x000fea0003800000 */
.L_x_18903:
[----:B------:R-:W0:Y:S02]  /*5210*/  I2F.F64.S64 R26, R26 ;  /* 0x0000001a001a7312 */ /* 0x000e240000301c00 */
[----:B0-----:R0:W-:Y:S01]  /*5220*/  STG.E.64 [R8.64], R26 ;  /* 0x0000001a08007986 */ /* 0x0011e2000c101b24 */
[----:B------:R-:W-:Y:S05]  /*5230*/  BRA `(.L_x_18898) ;  /* 0x00000ab000007947 */ /* 0x000fea0003800000 */
.L_x_18893:
        /* <DEDUP_REMOVED lines=13> */
.L_x_18907:
[----:B------:R-:W0:Y:S01]  /*5310*/  I2F.F64.S64 R4, R26 ;  /* 0x0000001a00047312 */ /* 0x000e220000301c00 */
[----:B------:R-:W-:-:S05]  /*5320*/  CS2R R6, SRZ ;  /* 0x0000000000067805 */ /* 0x000fca000001ff00 */
[----:B0-----:R0:W-:Y:S01]  /*5330*/  STG.E.128 [R8.64], R4 ;  /* 0x0000000408007986 */ /* 0x0011e2000c101d24 */
[----:B------:R-:W-:Y:S05]  /*5340*/  BRA `(.L_x_18898) ;  /* 0x000009a000007947 */ /* 0x000fea0003800000 */
.L_x_18906:
        /* <DEDUP_REMOVED lines=21> */
.L_x_18911:
[----:B------:R-:W-:Y:S05]  /*54a0*/  BSYNC B0 ;  /* 0x0000000000007941 */ /* 0x000fea0003800000 */
.L_x_18910:
[----:B------:R-:W-:-:S05]  /*54b0*/  LOP3.LUT R5, R0, R5, RZ, 0xfc, !PT ;  /* 0x0000000500057212 */ /* 0x000fca00078efcff */
[----:B------:R0:W-:Y:S01]  /*54c0*/  STG.E.U8 [R8.64], R5 ;  /* 0x0000000508007986 */ /* 0x0001e2000c101124 */
[----:B------:R-:W-:Y:S05]  /*54d0*/  BRA `(.L_x_18898) ;  /* 0x0000081000007947 */ /* 0x000fea0003800000 */
.L_x_18909:
        /* <DEDUP_REMOVED lines=13> */
.L_x_18913:
[----:B------:R-:W-:Y:S01]  /*55b0*/  IMAD.MOV.U32 R0, RZ, RZ, 0x7f ;  /* 0x0000007fff007424 */ /* 0x000fe200078e00ff */
[----:B------:R-:W-:-:S04]  /*55c0*/  ISETP.GT.U32.AND P0, PT, R3, 0x7f800000, PT ;  /* 0x7f8000000300780c */ /* 0x000fc80003f04070 */
[----:B------:R-:W-:-:S04]  /*55d0*/  SEL R0, R0, 0x7c, P0 ;  /* 0x0000007c00007807 */ /* 0x000fc80000000000 */
.L_x_18914:
[----:B------:R-:W-:Y:S05]  /*55e0*/  BSYNC B0 ;  /* 0x0000000000007941 */ /* 0x000fea0003800000 */
.L_x_18912:
[----:B------:R-:W-:-:S04]  /*55f0*/  LOP3.LUT R3, R27, 0x80000000, RZ, 0xc0, !PT ;  /* 0x800000001b037812 */ /* 0x000fc800078ec0ff */
[----:B------:R-:W-:-:S04]  /*5600*/  SHF.R.U32.HI R3, RZ, 0x18, R3 ;  /* 0x00000018ff037819 */ /* 0x000fc80000011603 */
[----:B------:R-:W-:-:S05]  /*5610*/  LOP3.LUT R3, R0, R3, RZ, 0xfc, !PT ;  /* 0x0000000300037212 */ /* 0x000fca00078efcff */
[----:B------:R0:W-:Y:S01]  /*5620*/  STG.E.U8 [R8.64], R3 ;  /* 0x0000000308007986 */ /* 0x0001e2000c101124 */
[----:B------:R-:W-:Y:S05]  /*5630*/  BRA `(.L_x_18898) ;  /* 0x000006b000007947 */ /* 0x000fea0003800000 */
.L_x_18908:
[----:B------:R-:W0:Y:S02]  /*5640*/  I2F.S64 R0, R26 ;  /* 0x0000001a00007312 */ /* 0x000e240000301400 */
[----:B0-----:R-:W-:-:S05]  /*5650*/  F2FP.BF16.PACK_AB R0, RZ, R0 ;  /* 0x00000000ff00723e */ /* 0x001fca00000010ff */
[----:B------:R0:W-:Y:S01]  /*5660*/  STG.E.U16 [R8.64], R0 ;  /* 0x0000000008007986 */ /* 0x0001e2000c101524 */
[----:B------:R-:W-:Y:S05]  /*5670*/  BRA `(.L_x_18898) ;  /* 0x0000067000007947 */ /* 0x000fea0003800000 */
.L_x_18905:
        /* <DEDUP_REMOVED lines=10> */
.L_x_18917:
        /* <DEDUP_REMOVED lines=17> */
.L_x_18920:
[----:B------:R-:W-:-:S04]  /*5830*/  LOP3.LUT R3, R27, 0x80000000, RZ, 0xc0, !PT ;  /* 0x800000001b037812 */ /* 0x000fc800078ec0ff */
[----:B------:R-:W-:-:S04]  /*5840*/  SHF.R.U32.HI R3, RZ, 0x18, R3 ;  /* 0x00000018ff037819 */ /* 0x000fc80000011603 */
[----:B------:R-:W-:-:S04]  /*5850*/  LOP3.LUT R0, R0, R3, RZ, 0xfc, !PT ;  /* 0x0000000300007212 */ /* 0x000fc800078efcff */
[----:B------:R-:W-:Y:S02]  /*5860*/  PRMT R4, R0, 0x7610, R4 ;  /* 0x0000761000047816 */ /* 0x000fe40000000004 */
.L_x_18919:
[----:B------:R-:W-:Y:S05]  /*5870*/  BSYNC B0 ;  /* 0x0000000000007941 */ /* 0x000fea0003800000 */
.L_x_18918:
[----:B------:R0:W-:Y:S01]  /*5880*/  STG.E.U8 [R8.64], R4 ;  /* 0x0000000408007986 */ /* 0x0001e2000c101124 */
[----:B------:R-:W-:Y:S05]  /*5890*/  BRA `(.L_x_18898) ;  /* 0x0000045000007947 */ /* 0x000fea0003800000 */
.L_x_18916:
        /* <DEDUP_REMOVED lines=17> */
.L_x_18923:
[----:B------:R-:W-:-:S04]  /*59b0*/  LOP3.LUT R3, R27, 0x80000000, RZ, 0xc0, !PT ;  /* 0x800000001b037812 */ /* 0x000fc800078ec0ff */
[----:B------:R-:W-:-:S04]  /*59c0*/  SHF.R.U32.HI R3, RZ, 0x18, R3 ;  /* 0x00000018ff037819 */ /* 0x000fc80000011603 */
[----:B------:R-:W-:-:S04]  /*59d0*/  LOP3.LUT R0, R0, R3, RZ, 0xfc, !PT ;  /* 0x0000000300007212 */ /* 0x000fc800078efcff */
[----:B------:R-:W-:Y:S02]  /*59e0*/  PRMT R4, R0, 0x7610, R4 ;  /* 0x0000761000047816 */ /* 0x000fe40000000004 */
.L_x_18922:
[----:B------:R-:W-:Y:S05]  /*59f0*/  BSYNC B0 ;  /* 0x0000000000007941 */ /* 0x000fea0003800000 */
.L_x_18921:
[----:B------:R0:W-:Y:S01]  /*5a00*/  STG.E.U8 [R8.64], R4 ;  /* 0x0000000408007986 */ /* 0x0001e2000c101124 */
[----:B------:R-:W-:Y:S05]  /*5a10*/  BRA `(.L_x_18898) ;  /* 0x000002d000007947 */ /* 0x000fea0003800000 */
.L_x_18915:
        /* <DEDUP_REMOVED lines=22> */
.L_x_18897:
        /* <DEDUP_REMOVED lines=20> */
.L_x_18925:
[----:B------:R0:W-:Y:S01]  /*5cc0*/  STG.E.64 [R8.64], R26 ;  /* 0x0000001a08007986 */ /* 0x0001e2000c101b24 */
[----:B------:R-:W-:Y:S05]  /*5cd0*/  BRA `(.L_x_18898) ;  /* 0x0000001000007947 */ /* 0x000fea0003800000 */
.L_x_18924:
[----:B------:R0:W-:Y:S02]  /*5ce0*/  STG.E [R8.64], R26 ;  /* 0x0000001a08007986 */ /* 0x0001e4000c101924 */
.L_x_18898:
        /* <DEDUP_REMOVED lines=21> */
.L_x_18929:
[----:B------:R0:W-:Y:S01]  /*5e40*/  STG.E.U8 [R8.64], R22 ;  /* 0x0000001608007986 */ /* 0x0001e2000c101124 */
[----:B------:R-:W-:Y:S05]  /*5e50*/  BRA `(.L_x_18931) ;  /* 0x00000d6000007947 */ /* 0x000fea0003800000 */
.L_x_18928:
        /* <DEDUP_REMOVED lines=8> */
.L_x_18933:
[----:B------:R0:W-:Y:S01]  /*5ee0*/  STG.E [R8.64], R22 ;  /* 0x0000001608007986 */ /* 0x0001e2000c101924 */
[----:B------:R-:W-:Y:S05]  /*5ef0*/  BRA `(.L_x_18931) ;  /* 0x00000cc000007947 */ /* 0x000fea0003800000 */
.L_x_18932:
[----:B------:R0:W-:Y:S01]  /*5f00*/  STG.E.U16 [R8.64], R22 ;  /* 0x0000001608007986 */ /* 0x0001e2000c101524 */
[----:B------:R-:W-:Y:S05]  /*5f10*/  BRA `(.L_x_18931) ;  /* 0x00000ca000007947 */ /* 0x000fea0003800000 */
.L_x_18927:
        /* <DEDUP_REMOVED lines=9> */
.L_x_18935:
[----:B------:R-:W0:Y:S02]  /*5fb0*/  I2F.S64 R0, R22 ;  /* 0x0000001600007312 */ /* 0x000e240000301400 */
[----:B0-----:R-:W-:-:S05]  /*5fc0*/  F2FP.PACK_AB R0, RZ, R0 ;  /* 0x00000000ff00723e */ /* 0x001fca00000000ff */
[----:B------:R0:W-:Y:S01]  /*5fd0*/  STG.E.U16 [R8.64], R0 ;  /* 0x0000000008007986 */ /* 0x0001e2000c101524 */
[----:B------:R-:W-:Y:S05]  /*5fe0*/  BRA `(.L_x_18931) ;  /* 0x00000bd000007947 */ /* 0x000fea0003800000 */
.L_x_18934:
        /* <DEDUP_REMOVED lines=10> */
.L_x_18937:
[----:B------:R-:W0:Y:S02]  /*6090*/  I2F.S64 R22, R22 ;  /* 0x0000001600167312 */ /* 0x000e240000301400 */
[----:B0-----:R-:W-:-:S04]  /*60a0*/  F2FP.PACK_AB R3, RZ, R22 ;  /* 0x00000016ff03723e */ /* 0x001fc800000000ff */
[----:B------:R-:W-:-:S05]  /*60b0*/  PRMT R3, R3, 0x5410, RZ ;  /* 0x0000541003037816 */ /* 0x000fca00000000ff */
[----:B------:R0:W-:Y:S01]  /*60c0*/  STG.E [R8.64], R3 ;  /* 0x0000000308007986 */ /* 0x0001e2000c101924 */
[----:B------:R-:W-:Y:S05]  /*60d0*/  BRA `(.L_x_18931) ;  /* 0x00000ae000007947 */ /* 0x000fea0003800000 */
.L_x_18936:
[----:B------:R-:W0:Y:S02]  /*60e0*/  I2F.F64.S64 R22, R22 ;  /* 0x0000001600167312 */ /* 0x000e240000301c00 */
[----:B0-----:R0:W-:Y:S01]  /*60f0*/  STG.E.64 [R8.64], R22 ;  /* 0x0000001608007986 */ /* 0x0011e2000c101b24 */
[----:B------:R-:W-:Y:S05]  /*6100*/  BRA `(.L_x_18931) ;  /* 0x00000ab000007947 */ /* 0x000fea0003800000 */
.L_x_18926:
        /* <DEDUP_REMOVED lines=13> */
.L_x_18940:
[----:B------:R-:W0:Y:S01]  /*61e0*/  I2F.F64.S64 R4, R22 ;  /* 0x0000001600047312 */ /* 0x000e220000301c00 */
[----:B------:R-:W-:-:S05]  /*61f0*/  CS2R R6, SRZ ;  /* 0x0000000000067805 */ /* 0x000fca000001ff00 */
[----:B0-----:R0:W-:Y:S01]  /*6200*/  STG.E.128 [R8.64], R4 ;  /* 0x0000000408007986 */ /* 0x0011e2000c101d24 */
[----:B------:R-:W-:Y:S05]  /*6210*/  BRA `(.L_x_18931) ;  /* 0x000009a000007947 */ /* 0x000fea0003800000 */
.L_x_18939:
        /* <DEDUP_REMOVED lines=21> */
.L_x_18944:
[----:B------:R-:W-:Y:S05]  /*6370*/  BSYNC B0 ;  /* 0x0000000000007941 */ /* 0x000fea0003800000 */
.L_x_18943:
[----:B------:R-:W-:-:S05]  /*6380*/  LOP3.LUT R5, R0, R5, RZ, 0xfc, !PT ;  /* 0x0000000500057212 */ /* 0x000fca00078efcff */
[----:B------:R0:W-:Y:S01]  /*6390*/  STG.E.U8 [R8.64], R5 ;  /* 0x0000000508007986 */ /* 0x0001e2000c101124 */
[----:B------:R-:W-:Y:S05]  /*63a0*/  BRA `(.L_x_18931) ;  /* 0x0000081000007947 */ /* 0x000fea0003800000 */
.L_x_18942:
        /* <DEDUP_REMOVED lines=13> */
.L_x_18946:
[----:B------:R-:W-:Y:S01]  /*6480*/  IMAD.MOV.U32 R0, RZ, RZ, 0x7f ;  /* 0x0000007fff007424 */ /* 0x000fe200078e00ff */
[----:B------:R-:W-:-:S04]  /*6490*/  ISETP.GT.U32.AND P0, PT, R3, 0x7f800000, PT ;  /* 0x7f8000000300780c */ /* 0x000fc80003f04070 */
[----:B------:R-:W-:-:S04]  /*64a0*/  SEL R0, R0, 0x7c, P0 ;  /* 0x0000007c00007807 */ /* 0x000fc80000000000 */
.L_x_18947:
[----:B------:R-:W-:Y:S05]  /*64b0*/  BSYNC B0 ;  /* 0x0000000000007941 */ /* 0x000fea0003800000 */
.L_x_18945:
[----:B------:R-:W-:-:S04]  /*64c0*/  LOP3.LUT R3, R23, 0x80000000, RZ, 0xc0, !PT ;  /* 0x8000000017037812 */ /* 0x000fc800078ec0ff */
[----:B------:R-:W-:-:S04]  /*64d0*/  SHF.R.U32.HI R3, RZ, 0x18, R3 ;  /* 0x00000018ff037819 */ /* 0x000fc80000011603 */
[----:B------:R-:W-:-:S05]  /*64e0*/  LOP3.LUT R3, R0, R3, RZ, 0xfc, !PT ;  /* 0x0000000300037212 */ /* 0x000fca00078efcff */
[----:B------:R0:W-:Y:S01]  /*64f0*/  STG.E.U8 [R8.64], R3 ;  /* 0x0000000308007986 */ /* 0x0001e2000c101124 */
[----:B------:R-:W-:Y:S05]  /*6500*/  BRA `(.L_x_18931) ;  /* 0x000006b000007947 */ /* 0x000fea0003800000 */
.L_x_18941:
[----:B------:R-:W0:Y:S02]  /*6510*/  I2F.S64 R0, R22 ;  /* 0x0000001600007312 */ /* 0x000e240000301400 */
[----:B0-----:R-:W-:-:S05]  /*6520*/  F2FP.BF16.PACK_AB R0, RZ, R0 ;  /* 0x00000000ff00723e */ /* 0x001fca00000010ff */
[----:B------:R0:W-:Y:S01]  /*6530*/  STG.E.U16 [R8.64], R0 ;  /* 0x0000000008007986 */ /* 0x0001e2000c101524 */
[----:B------:R-:W-:Y:S05]  /*6540*/  BRA `(.L_x_18931) ;  /* 0x0000067000007947 */ /* 0x000fea0003800000 */
.L_x_18938:
        /* <DEDUP_REMOVED lines=10> */
.L_x_18950:
        /* <DEDUP_REMOVED lines=17> */
.L_x_18953:
[----:B------:R-:W-:-:S04]  /*6700*/  LOP3.LUT R3, R23, 0x80000000, RZ, 0xc0, !PT ;  /* 0x8000000017037812 */ /* 0x000fc800078ec0ff */
[----:B------:R-:W-:-:S04]  /*6710*/  SHF.R.U32.HI R3, RZ, 0x18, R3 ;  /* 0x00000018ff037819 */ /* 0x000fc80000011603 */
[----:B------:R-:W-:-:S04]  /*6720*/  LOP3.LUT R0, R0, R3, RZ, 0xfc, !PT ;  /* 0x0000000300007212 */ /* 0x000fc800078efcff */
[----:B------:R-:W-:Y:S02]  /*6730*/  PRMT R4, R0, 0x7610, R4 ;  /* 0x0000761000047816 */ /* 0x000fe40000000004 */
.L_x_18952:
[----:B------:R-:W-:Y:S05]  /*6740*/  BSYNC B0 ;  /* 0x0000000000007941 */ /* 0x000fea0003800000 */
.L_x_18951:
[----:B------:R0:W-:Y:S01]  /*6750*/  STG.E.U8 [R8.64], R4 ;  /* 0x0000000408007986 */ /* 0x0001e2000c101124 */
[----:B------:R-:W-:Y:S05]  /*6760*/  BRA `(.L_x_18931) ;  /* 0x0000045000007947 */ /* 0x000fea0003800000 */
.L_x_18949:
        /* <DEDUP_REMOVED lines=17> */
.L_x_18956:
[----:B------:R-:W-:-:S04]  /*6880*/  LOP3.LUT R3, R23, 0x80000000, RZ, 0xc0, !PT ;  /* 0x8000000017037812 */ /* 0x000fc800078ec0ff */
[----:B------:R-:W-:-:S04]  /*6890*/  SHF.R.U32.HI R3, RZ, 0x18, R3 ;  /* 0x00000018ff037819 */ /* 0x000fc80000011603 */
[----:B------:R-:W-:-:S04]  /*68a0*/  LOP3.LUT R0, R0, R3, RZ, 0xfc, !PT ;  /* 0x0000000300007212 */ /* 0x000fc800078efcff */
[----:B------:R-:W-:Y:S02]  /*68b0*/  PRMT R4, R0, 0x7610, R4 ;  /* 0x0000761000047816 */ /* 0x000fe40000000004 */
.L_x_18955:
[----:B------:R-:W-:Y:S05]  /*68c0*/  BSYNC B0 ;  /* 0x0000000000007941 */ /* 0x000fea0003800000 */
.L_x_18954:
[----:B------:R0:W-:Y:S01]  /*68d0*/  STG.E.U8 [R8.64], R4 ;  /* 0x0000000408007986 */ /* 0x0001e2000c101124 */
[----:B------:R-:W-:Y:S05]  /*68e0*/  BRA `(.L_x_18931) ;  /* 0x000002d000007947 */ /* 0x000fea0003800000 */
.L_x_18948:
        /* <DEDUP_REMOVED lines=22> */
.L_x_18930:
        /* <DEDUP_REMOVED lines=20> */
.L_x_18958:
[----:B------:R0:W-:Y:S01]  /*6b90*/  STG.E.64 [R8.64], R22 ;  /* 0x0000001608007986 */ /* 0x0001e2000c101b24 */
[----:B------:R-:W-:Y:S05]  /*6ba0*/  BRA `(.L_x_18931) ;  /* 0x0000001000007947 */ /* 0x000fea0003800000 */
.L_x_18957:
[----:B------:R0:W-:Y:S02]  /*6bb0*/  STG.E [R8.64], R22 ;  /* 0x0000001608007986 */ /* 0x0001e4000c101924 */
.L_x_18931:
[----:B------:R-:W-:Y:S02]  /*6bc0*/  IADD3 R2, R2, 0x80, RZ ;  /* 0x0000008002027810 */ /* 0x000fe40007ffe0ff */
.L_x_18892:
[----:B------:R-:W-:Y:S05]  /*6bd0*/  BSYNC B6 ;  /* 0x0000000000067941 */ /* 0x000fea0003800000 */
.L_x_18891:
[----:B------:R-:W-:-:S13]  /*6be0*/  ISETP.GE.AND P0, PT, R2, R28, PT ;  /* 0x0000001c0200720c */ /* 0x000fda0003f06270 */
[----:B------:R-:W-:Y:S05]  /*6bf0*/  @P0 EXIT ;  /* 0x000000000000094d */ /* 0x000fea0003800000 */
[----:B0-----:R-:W0:Y:S01]  /*6c00*/  LDC.U8 R4, c[0x0][0x194] ;  /* 0x00006500ff047b82 */ /* 0x001e220000000000 */
[----:B------:R-:W-:-:S04]  /*6c10*/  IMAD R2, R29, 0x200, R2 ;  /* 0x000002001d027824 */ /* 0x000fc800078e0202 */
[----:B------:R-:W-:-:S05]  /*6c20*/  IMAD R2, R2, c[0x0][0x198], RZ ;  /* 0x0000660002027a24 */ /* 0x000fca00078e02ff */
        /* <DEDUP_REMOVED lines=15> */
.L_x_18962:
[----:B------:R-:W-:Y:S01]  /*6d20*/  STG.E.U8 [R2.64], R16 ;  /* 0x0000001002007986 */ /* 0x000fe2000c101124 */
[----:B------:R-:W-:Y:S05]  /*6d30*/  EXIT ;  /* 0x000000000000794d */ /* 0x000fea0003800000 */
.L_x_18961:
        /* <DEDUP_REMOVED lines=8> */
.L_x_18965:
[----:B------:R-:W-:Y:S01]  /*6dc0*/  STG.E [R2.64], R16 ;  /* 0x0000001002007986 */ /* 0x000fe2000c101924 */
[----:B------:R-:W-:Y:S05]  /*6dd0*/  EXIT ;  /* 0x000000000000794d */ /* 0x000fea0003800000 */
.L_x_18964:
[----:B------:R-:W-:Y:S01]  /*6de0*/  STG.E.U16 [R2.64], R16 ;  /* 0x0000001002007986 */ /* 0x000fe2000c101524 */
[----:B------:R-:W-:Y:S05]  /*6df0*/  EXIT ;  /* 0x000000000000794d */ /* 0x000fea0003800000 */
.L_x_18960:
        /* <DEDUP_REMOVED lines=9> */
.L_x_18967:
[----:B------:R-:W0:Y:S02]  /*6e90*/  I2F.S64 R0, R16 ;  /* 0x0000001000007312 */ /* 0x000e240000301400 */
[----:B0-----:R-:W-:-:S05]  /*6ea0*/  F2FP.PACK_AB R0, RZ, R0 ;  /* 0x00000000ff00723e */ /* 0x001fca00000000ff */
[----:B------:R-:W-:Y:S01]  /*6eb0*/  STG.E.U16 [R2.64], R0 ;  /* 0x0000000002007986 */ /* 0x000fe2000c101524 */
[----:B------:R-:W-:Y:S05]  /*6ec0*/  EXIT ;  /* 0x000000000000794d */ /* 0x000fea0003800000 */
.L_x_18966:
        /* <DEDUP_REMOVED lines=10> */
.L_x_18969:
[----:B------:R-:W0:Y:S02]  /*6f70*/  I2F.S64 R16, R16 ;  /* 0x0000001000107312 */ /* 0x000e240000301400 */
[----:B0-----:R-:W-:-:S04]  /*6f80*/  F2FP.PACK_AB R5, RZ, R16 ;  /* 0x00000010ff05723e */ /* 0x001fc800000000ff */
[----:B------:R-:W-:-:S05]  /*6f90*/  PRMT R5, R5, 0x5410, RZ ;  /* 0x0000541005057816 */ /* 0x000fca00000000ff */
[----:B------:R-:W-:Y:S01]  /*6fa0*/  STG.E [R2.64], R5 ;  /* 0x0000000502007986 */ /* 0x000fe2000c101924 */
[----:B------:R-:W-:Y:S05]  /*6fb0*/  EXIT ;  /* 0x000000000000794d */ /* 0x000fea0003800000 */
.L_x_18968:
[----:B------:R-:W0:Y:S02]  /*6fc0*/  I2F.F64.S64 R16, R16 ;  /* 0x0000001000107312 */ /* 0x000e240000301c00 */
[----:B0-----:R-:W-:Y:S01]  /*6fd0*/  STG.E.64 [R2.64], R16 ;  /* 0x0000001002007986 */ /* 0x001fe2000c101b24 */
[----:B------:R-:W-:Y:S05]  /*6fe0*/  EXIT ;  /* 0x000000000000794d */ /* 0x000fea0003800000 */
.L_x_18959:
        /* <DEDUP_REMOVED lines=13> */
.L_x_18972:
[----:B------:R-:W0:Y:S01]  /*70c0*/  I2F.F64.S64 R16, R16 ;  /* 0x0000001000107312 */ /* 0x000e220000301c00 */
[----:B------:R-:W-:-:S05]  /*70d0*/  CS2R R18, SRZ ;  /* 0x0000000000127805 */ /* 0x000fca000001ff00 */
[----:B0-----:R-:W-:Y:S01]  /*70e0*/  STG.E.128 [R2.64], R16 ;  /* 0x0000001002007986 */ /* 0x001fe2000c101d24 */
[----:B------:R-:W-:Y:S05]  /*70f0*/  EXIT ;  /* 0x000000000000794d */ /* 0x000fea0003800000 */
.L_x_18971:
        /* <DEDUP_REMOVED lines=21> */
.L_x_18976:
[----:B------:R-:W-:Y:S05]  /*7250*/  BSYNC B0 ;  /* 0x0000000000007941 */ /* 0x000fea0003800000 */
.L_x_18975:
[----:B------:R-:W-:-:S05]  /*7260*/  LOP3.LUT R5, R0, R5, RZ, 0xfc, !PT ;  /* 0x0000000500057212 */ /* 0x000fca00078efcff */
[----:B------:R-:W-:Y:S01]  /*7270*/  STG.E.U8 [R2.64], R5 ;  /* 0x0000000502007986 */ /* 0x000fe2000c101124 */
[----:B------:R-:W-:Y:S05]  /*7280*/  EXIT ;  /* 0x000000000000794d */ /* 0x000fea0003800000 */
.L_x_18974:
        /* <DEDUP_REMOVED lines=13> */
.L_x_18978:
[----:B------:R-:W-:Y:S01]  /*7360*/  IMAD.MOV.U32 R0, RZ, RZ, 0x7f ;  /* 0x0000007fff007424 */ /* 0x000fe200078e00ff */
[----:B------:R-:W-:-:S04]  /*7370*/  ISETP.GT.U32.AND P0, PT, R4, 0x7f800000, PT ;  /* 0x7f8000000400780c */ /* 0x000fc80003f04070 */
[----:B------:R-:W-:-:S04]  /*7380*/  SEL R0, R0, 0x7c, P0 ;  /* 0x0000007c00007807 */ /* 0x000fc80000000000 */
.L_x_18979:
[----:B------:R-:W-:Y:S05]  /*7390*/  BSYNC B0 ;  /* 0x0000000000007941 */ /* 0x000fea0003800000 */
.L_x_18977:
[----:B------:R-:W-:-:S04]  /*73a0*/  LOP3.LUT R4, R17, 0x80000000, RZ, 0xc0, !PT ;  /* 0x8000000011047812 */ /* 0x000fc800078ec0ff */
[----:B------:R-:W-:-:S04]  /*73b0*/  SHF.R.U32.HI R5, RZ, 0x18, R4 ;  /* 0x00000018ff057819 */ /* 0x000fc80000011604 */
[----:B------:R-:W-:-:S05]  /*73c0*/  LOP3.LUT R5, R0, R5, RZ, 0xfc, !PT ;  /* 0x0000000500057212 */ /* 0x000fca00078efcff */
[----:B------:R-:W-:Y:S01]  /*73d0*/  STG.E.U8 [R2.64], R5 ;  /* 0x0000000502007986 */ /* 0x000fe2000c101124 */
[----:B------:R-:W-:Y:S05]  /*73e0*/  EXIT ;  /* 0x000000000000794d */ /* 0x000fea0003800000 */
.L_x_18973:
[----:B------:R-:W0:Y:S02]  /*73f0*/  I2F.S64 R0, R16 ;  /* 0x0000001000007312 */ /* 0x000e240000301400 */
[----:B0-----:R-:W-:-:S05]  /*7400*/  F2FP.BF16.PACK_AB R0, RZ, R0 ;  /* 0x00000000ff00723e */ /* 0x001fca00000010ff */
[----:B------:R-:W-:Y:S01]  /*7410*/  STG.E.U16 [R2.64], R0 ;  /* 0x0000000002007986 */ /* 0x000fe2000c101524 */
[----:B------:R-:W-:Y:S05]  /*7420*/  EXIT ;  /* 0x000000000000794d */ /* 0x000fea0003800000 */
.L_x_18970:
        /* <DEDUP_REMOVED lines=10> */
.L_x_18982:
        /* <DEDUP_REMOVED lines=17> */
.L_x_18985:
[----:B------:R-:W-:-:S04]  /*75e0*/  LOP3.LUT R0, R17, 0x80000000, RZ, 0xc0, !PT ;  /* 0x8000000011007812 */ /* 0x000fc800078ec0ff */
[----:B------:R-:W-:-:S04]  /*75f0*/  SHF.R.U32.HI R5, RZ, 0x18, R0 ;  /* 0x00000018ff057819 */ /* 0x000fc80000011600 */
[----:B------:R-:W-:-:S04]  /*7600*/  LOP3.LUT R4, R4, R5, RZ, 0xfc, !PT ;  /* 0x0000000504047212 */ /* 0x000fc800078efcff */
[----:B------:R-:W-:Y:S02]  /*7610*/  PRMT R0, R4, 0x7610, R0 ;  /* 0x0000761004007816 */ /* 0x000fe40000000000 */
.L_x_18984:
[----:B------:R-:W-:Y:S05]  /*7620*/  BSYNC B0 ;  /* 0x0000000000007941 */ /* 0x000fea0003800000 */
.L_x_18983:
[----:B------:R-:W-:Y:S01]  /*7630*/  STG.E.U8 [R2.64], R0 ;  /* 0x0000000002007986 */ /* 0x000fe2000c101124 */
[----:B------:R-:W-:Y:S05]  /*7640*/  EXIT ;  /* 0x000000000000794d */ /* 0x000fea0003800000 */
.L_x_18981:
        /* <DEDUP_REMOVED lines=17> */
.L_x_18988:
[----:B------:R-:W-:-:S04]  /*7760*/  LOP3.LUT R0, R17, 0x80000000, RZ, 0xc0, !PT ;  /* 0x8000000011007812 */ /* 0x000fc800078ec0ff */
[----:B------:R-:W-:-:S04]  /*7770*/  SHF.R.U32.HI R5, RZ, 0x18, R0 ;  /* 0x00000018ff057819 */ /* 0x000fc80000011600 */
[----:B------:R-:W-:-:S04]  /*7780*/  LOP3.LUT R4, R4, R5, RZ, 0xfc, !PT ;  /* 0x0000000504047212 */ /* 0x000fc800078efcff */
[----:B------:R-:W-:Y:S02]  /*7790*/  PRMT R0, R4, 0x7610, R0 ;  /* 0x0000761004007816 */ /* 0x000fe40000000000 */
.L_x_18987:
[----:B------:R-:W-:Y:S05]  /*77a0*/  BSYNC B0 ;  /* 0x0000000000007941 */ /* 0x000fea0003800000 */
.L_x_18986:
[----:B------:R-:W-:Y:S01]  /*77b0*/  STG.E.U8 [R2.64], R0 ;  /* 0x0000000002007986 */ /* 0x000fe2000c101124 */
[----:B------:R-:W-:Y:S05]  /*77c0*/  EXIT ;  /* 0x000000000000794d */ /* 0x000fea0003800000 */
.L_x_18980:
        /* <DEDUP_REMOVED lines=22> */
.L_x_18963:
        /* <DEDUP_REMOVED lines=20> */
.L_x_18990:
[----:B------:R-:W-:Y:S01]  /*7a70*/  STG.E.64 [R2.64], R16 ;  /* 0x0000001002007986 */ /* 0x000fe2000c101b24 */
[----:B------:R-:W-:Y:S05]  /*7a80*/  EXIT ;  /* 0x000000000000794d */ /* 0x000fea0003800000 */
.L_x_18989:
[----:B------:R-:W-:Y:S01]  /*7a90*/  STG.E [R2.64], R16 ;  /* 0x0000001002007986 */ /* 0x000fe2000c101924 */
[----:B------:R-:W-:Y:S05]  /*7aa0*/  EXIT ;  /* 0x000000000000794d */ /* 0x000fea0003800000 */
.L_x_18991:
        /* <DEDUP_REMOVED lines=13> */
.L_x_40122:


//--------------------- .text._ZN2at6native18elementwise_kernelILi128ELi2EZNS0_22gpu_kernel_impl_nocastINS0_13AUnaryFunctorIlllZZZNS0_19minimum_kernel_cudaERNS_18TensorIteratorBaseEENKUlvE_clEvENKUlvE2_clEvEUlllE_EEEEvS5_RKT_EUliE_EEviT1_ --------------------------
	.section	.text._ZN2at6native18elementwise_kernelILi128ELi2EZNS0_22gpu_kernel_impl_nocastINS0_13AUnaryFunctorIlllZZZNS0_19minimum_kernel_cudaERNS_18TensorIteratorBaseEENKUlvE_clEvENKUlvE2_clEvEUlllE_EEEEvS5_RKT_EUliE_EEviT1_,"ax",@progbits
	.sectioninfo	@"SHI_REGISTERS=12"
	.align	128
        .global         _ZN2at6native18elementwise_kernelILi128ELi2EZNS0_22gpu_kernel_impl_nocastINS0_13AUnaryFunctorIlllZZZNS0_19minimum_kernel_cudaERNS_18TensorIteratorBaseEENKUlvE_clEvENKUlvE2_clEvEUlllE_EEEEvS5_RKT_EUliE_EEviT1_
        .type           _ZN2at6native18elementwise_kernelILi128ELi2EZNS0_22gpu_kernel_impl_nocastINS0_13AUnaryFunctorIlllZZZNS0_19minimum_kernel_cudaERNS_18TensorIteratorBaseEENKUlvE_clEvENKUlvE2_clEvEUlllE_EEEEvS5_RKT_EUliE_EEviT1_,@function
        .size           _ZN2at6native18elementwise_kernelILi128ELi2EZNS0_22gpu_kernel_impl_nocastINS0_13AUnaryFunctorIlllZZZNS0_19minimum_kernel_cudaERNS_18TensorIteratorBaseEENKUlvE_clEvENKUlvE2_clEvEUlllE_EEEEvS5_RKT_EUliE_EEviT1_,(.L_x_40123 - _ZN2at6native18elementwise_kernelILi128ELi2EZNS0_22gpu_kernel_impl_nocastINS0_13AUnaryFunctorIlllZZZNS0_19minimum_kernel_cudaERNS_18TensorIteratorBaseEENKUlvE_clEvENKUlvE2_clEvEUlllE_EEEEvS5_RKT_EUliE_EEviT1_)
        .other          _ZN2at6native18elementwise_kernelILi128ELi2EZNS0_22gpu_kernel_impl_nocastINS0_13AUnaryFunctorIlllZZZNS0_19minimum_kernel_cudaERNS_18TensorIteratorBaseEENKUlvE_clEvENKUlvE2_clEvEUlllE_EEEEvS5_RKT_EUliE_EEviT1_,@"STO_CUDA_ENTRY STV_DEFAULT"
_ZN2at6native18elementwise_kernelILi128ELi2EZNS0_22gpu_kernel_impl_nocastINS0_13AUnaryFunctorIlllZZZNS0_19minimum_kernel_cudaERNS_18TensorIteratorBaseEENKUlvE_clEvENKUlvE2_clEvEUlllE_EEEEvS5_RKT_EUliE_EEviT1_:
.text._ZN2at6native18elementwise_kernelILi128ELi2EZNS0_22gpu_kernel_impl_nocastINS0_13AUnaryFunctorIlllZZZNS0_19minimum_kernel_cudaERNS_18TensorIteratorBaseEENKUlvE_clEvENKUlvE2_clEvEUlllE_EEEEvS5_RKT_EUliE_EEviT1_:
        /* <DEDUP_REMOVED lines=236> */
.L_x_18994:
[----:B------:R-:W-:-:S04]  /*0ec0*/  IADD3 R4, P0, R3, c[0x0][0x368], RZ ;  /* 0x0000da0003047a10 */ /* 0x000fc80007f1e0ff */
[----:B------:R-:W-:-:S06]  /*0ed0*/  IADD3.X R5, RZ, c[0x0][0x36c], RZ, P0, !PT ;  /* 0x0000db00ff057a10 */ /* 0x000fcc00007fe4ff */
[----:B------:R-:W2:Y:S01]  /*0ee0*/  LDG.E.64 R4, [R4.64] ;  /* 0x0000000404047981 */ /* 0x000ea2000c1e1b00 */
[----:B------:R-:W-:Y:S02]  /*0ef0*/  IADD3 R6, P1, R2, c[0x0][0x360], RZ ;  /* 0x0000d80002067a10 */ /* 0x000fe40007f3e0ff */
[----:B------:R-:W-:Y:S02]  /*0f00*/  IADD3 R9, R0, 0x80, RZ ;  /* 0x0000008000097810 */ /* 0x000fe40007ffe0ff */
[----:B------:R-:W-:Y:S02]  /*0f10*/  IADD3.X R7, RZ, c[0x0][0x364], RZ, P1, !PT ;  /* 0x0000d900ff077a10 */ /* 0x000fe40000ffe4ff */
[----:B--2---:R-:W-:-:S04]  /*0f20*/  ISETP.LT.U32.AND P0, PT, R4, c[0x0][0x378], PT ;  /* 0x0000de0004007a0c */ /* 0x004fc80003f01070 */
[----:B------:R-:W-:-:S04]  /*0f30*/  ISETP.LT.AND.EX P0, PT, R5, c[0x0][0x37c], PT, P0 ;  /* 0x0000df0005007a0c */ /* 0x000fc80003f01300 */
[----:B------:R-:W-:Y:S02]  /*0f40*/  SEL R2, R4, c[0x0][0x378], P0 ;  /* 0x0000de0004027a07 */ /* 0x000fe40000000000 */
[----:B------:R-:W-:-:S05]  /*0f50*/  SEL R3, R5, c[0x0][0x37c], P0 ;  /* 0x0000df0005037a07 */ /* 0x000fca0000000000 */
[----:B------:R0:W-:Y:S02]  /*0f60*/  STG.E.64 [R6.64], R2 ;  /* 0x0000000206007986 */ /* 0x0001e4000c101b04 */
.L_x_18993:
[----:B------:R-:W-:Y:S05]  /*0f70*/  BSYNC B0 ;  /* 0x0000000000007941 */ /* 0x000fea0003800000 */
.L_x_18992:
[----:B------:R-:W-:-:S13]  /*0f80*/  ISETP.GE.AND P0, PT, R9, c[0x0][0x160], PT ;  /* 0x0000580009007a0c */ /* 0x000fda0003f06270 */
[----:B------:R-:W-:Y:S05]  /*0f90*/  @P0 EXIT ;  /* 0x000000000000094d */ /* 0x000fea0003800000 */
[----:B------:R-:W-:Y:S01]  /*0fa0*/  ISETP.NE.AND P0, PT, RZ, c[0x0][0x168], PT ;  /* 0x00005a00ff007a0c */ /* 0x000fe20003f05270 */
[----:B------:R-:W-:Y:S01]  /*0fb0*/  HFMA2.MMA R0, -RZ, RZ, 0, 0 ;  /* 0x00000000ff007435 */ /* 0x000fe200000001ff */
[----:B0-----:R-:W-:-:S11]  /*0fc0*/  IMAD.MOV.U32 R2, RZ, RZ, RZ ;  /* 0x000000ffff027224 */ /* 0x001fd600078e00ff */
        /* <DEDUP_REMOVED lines=225> */
.L_x_18995:
[----:B------:R-:W-:-:S04]  /*1de0*/  IADD3 R2, P0, R2, c[0x0][0x368], RZ ;  /* 0x0000da0002027a10 */ /* 0x000fc80007f1e0ff */
[----:B------:R-:W-:-:S06]  /*1df0*/  IADD3.X R3, RZ, c[0x0][0x36c], RZ, P0, !PT ;  /* 0x0000db00ff037a10 */ /* 0x000fcc00007fe4ff */
[----:B------:R-:W2:Y:S01]  /*1e00*/  LDG.E.64 R2, [R2.64] ;  /* 0x0000000402027981 */ /* 0x000ea2000c1e1b00 */
[----:B------:R-:W-:-:S04]  /*1e10*/  IADD3 R6, P1, R0, c[0x0][0x360], RZ ;  /* 0x0000d80000067a10 */ /* 0x000fc80007f3e0ff */
[----:B------:R-:W-:Y:S02]  /*1e20*/  IADD3.X R7, RZ, c[0x0][0x364], RZ, P1, !PT ;  /* 0x0000d900ff077a10 */ /* 0x000fe40000ffe4ff */
[----:B--2---:R-:W-:-:S04]  /*1e30*/  ISETP.LT.U32.AND P0, PT, R2, c[0x0][0x378], PT ;  /* 0x0000de0002007a0c */ /* 0x004fc80003f01070 */
[----:B------:R-:W-:-:S04]  /*1e40*/  ISETP.LT.AND.EX P0, PT, R3, c[0x0][0x37c], PT, P0 ;  /* 0x0000df0003007a0c */ /* 0x000fc80003f01300 */
[----:B------:R-:W-:Y:S02]  /*1e50*/  SEL R4, R2, c[0x0][0x378], P0 ;  /* 0x0000de0002047a07 */ /* 0x000fe40000000000 */
[----:B------:R-:W-:-:S05]  /*1e60*/  SEL R5, R3, c[0x0][0x37c], P0 ;  /* 0x0000df0003057a07 */ /* 0x000fca0000000000 */
[----:B------:R-:W-:Y:S01]  /*1e70*/  STG.E.64 [R6.64], R4 ;  /* 0x0000000406007986 */ /* 0x000fe2000c101b04 */
[----:B------:R-:W-:Y:S05]  /*1e80*/  EXIT ;  /* 0x000000000000794d */ /* 0x000fea0003800000 */
.L_x_18996:
        /* <DEDUP_REMOVED lines=15> */
.L_x_40123:


//--------------------- .text._ZN2at6native27unrolled_elementwise_kernelINS0_13AUnaryFunctorIlllZZZNS0_19minimum_kernel_cudaERNS_18TensorIteratorBaseEENKUlvE_clEvENKUlvE2_clEvEUlllE_EESt5arrayIPcLm2EELi4E23TrivialOffsetCalculatorILi1EjESD_NS0_6memory15LoadWithoutCastENSE_16StoreWithoutCastEEEviT_T0_T2_T3_T4_T5_ --------------------------
	.section	.text._ZN2at6native27unrolled_elementwise_kernelINS0_13AUnaryFunctorIlllZZZNS0_19minimum_kernel_cudaERNS_18TensorIteratorBaseEENKUlvE_clEvENKUlvE2_clEvEUlllE_EESt5arrayIPcLm2EELi4E23TrivialOffsetCalculatorILi1EjESD_NS0_6memory15LoadWithoutCastENSE_16StoreWithoutCastEEEviT_T0_T2_T3_T4_T5_,"ax",@progbits
	.sectioninfo	@"SHI_REGISTERS=22"
	.align	128
        .global         _ZN2at6native27unrolled_elementwise_kernelINS0_13AUnaryFunctorIlllZZZNS0_19minimum_kernel_cudaERNS_18TensorIteratorBaseEENKUlvE_clEvENKUlvE2_clEvEUlllE_EESt5arrayIPcLm2EELi4E23TrivialOffsetCalculatorILi1EjESD_NS0_6memory15LoadWithoutCastENSE_16StoreWithoutCastEEEviT_T0_T2_T3_T4_T5_
        .type           _ZN2at6native27unrolled_elementwise_kernelINS0_13AUnaryFunctorIlllZZZNS0_19minimum_kernel_cudaERNS_18TensorIteratorBaseEENKUlvE_clEvENKUlvE2_clEvEUlllE_EESt5arrayIPcLm2EELi4E23TrivialOffsetCalculatorILi1EjESD_NS0_6memory15LoadWithoutCastENSE_16StoreWithoutCastEEEviT_T0_T2_T3_T4_T5_,@function
        .size           _ZN2at6native27unrolled_elementwise_kernelINS0_13AUnaryFunctorIlllZZZNS0_19minimum_kernel_cudaERNS_18TensorIteratorBaseEENKUlvE_clEvENKUlvE2_clEvEUlllE_EESt5arrayIPcLm2EELi4E23TrivialOffsetCalculatorILi1EjESD_NS0_6memory15LoadWithoutCastENSE_16StoreWithoutCastEEEviT_T0_T2_T3_T4_T5_,(.L_x_40124 - _ZN2at6native27unrolled_elementwise_kernelINS0_13AUnaryFunctorIlllZZZNS0_19minimum_kernel_cudaERNS_18TensorIteratorBaseEENKUlvE_clEvENKUlvE2_clEvEUlllE_EESt5arrayIPcLm2EELi4E23TrivialOffsetCalculatorILi1EjESD_NS0_6memory15LoadWithoutCastENSE_16StoreWithoutCastEEEviT_T0_T2_T3_T4_T5_)
        .other          _ZN2at6native27unrolled_elementwise_kernelINS0_13AUnaryFunctorIlllZZZNS0_19minimum_kernel_cudaERNS_18TensorIteratorBaseEENKUlvE_clEvENKUlvE2_clEvEUlllE_EESt5arrayIPcLm2EELi4E23TrivialOffsetCalculatorILi1EjESD_NS0_6memory15LoadWithoutCastENSE_16StoreWithoutCastEEEviT_T0_T2_T3_T4_T5_,@"STO_CUDA_ENTRY STV_DEFAULT"
_ZN2at6native27unrolled_elementwise_kernelINS0_13AUnaryFunctorIlllZZZNS0_19minimum_kernel_cudaERNS_18TensorIteratorBaseEENKUlvE_clEvENKUlvE2_clEvEUlllE_EESt5arrayIPcLm2EELi4E23TrivialOffsetCalculatorILi1EjESD_NS0_6memory15LoadWithoutCastENSE_16StoreWithoutCastEEEviT_T0_T2_T3_T4_T5_:
.text._ZN2at6native27unrolled_elementwise_kernelINS0_13AUnaryFunctorIlllZZZNS0_19minimum_kernel_cudaERNS_18TensorIteratorBaseEENKUlvE_clEvENKUlvE2_clEvEUlllE_EESt5arrayIPcLm2EELi4E23TrivialOffsetCalculatorILi1EjESD_NS0_6memory15LoadWithoutCastENSE_16StoreWithoutCastEEEviT_T0_T2_T3_T4_T5_:
        /* <DEDUP_REMOVED lines=14> */
[----:B------:R0:W2:Y:S07]  /*00e0*/  @!P2 LDG.E.64 R18, [R4.64] ;  /* 0x000000040412a981 */ /* 0x0000ae000c1e1b00 */
[----:B------:R-:W-:Y:S01]  /*00f0*/  @!P0 IMAD R14, R0, 0x200, R11 ;  /* 0x00000200000e8824 */ /* 0x000fe200078e020b */
[----:B------:R-:W-:Y:S01]  /*0100*/  @!P0 IADD3 R11, R11, 0x80, RZ ;  /* 0x000000800b0b8810 */ /* 0x000fe20007ffe0ff */
[----:B------:R-:W-:-:S03]  /*0110*/  @!P0 IMAD.MOV.U32 R15, RZ, RZ, 0x8 ;  /* 0x00000008ff0f8424 */ /* 0x000fc600078e00ff */
[----:B------:R-:W-:Y:S01]  /*0120*/  ISETP.GE.AND P3, PT, R11, R2, PT ;  /* 0x000000020b00720c */ /* 0x000fe20003f66270 */
[----:B------:R-:W-:Y:S01]  /*0130*/  CS2R R8, SRZ ;  /* 0x0000000000087805 */ /* 0x000fe2000001ff00 */
[----:B------:R-:W-:-:S05]  /*0140*/  @!P0 IMAD.WIDE.U32 R14, R14, R15, c[0x0][0x180] ;  /* 0x000060000e0e8625 */ /* 0x000fca00078e000f */
[----:B------:R1:W3:Y:S01]  /*0150*/  @!P0 LDG.E.64 R8, [R14.64] ;  /* 0x000000040e088981 */ /* 0x0002e2000c1e1b00 */
[----:B------:R-:W-:-:S05]  /*0160*/  CS2R R6, SRZ ;  /* 0x0000000000067805 */ /* 0x000fca000001ff00 */
[----:B------:R-:W-:Y:S02]  /*0170*/  @!P3 IMAD R16, R0, 0x200, R11 ;  /* 0x000002000010b824 */ /* 0x000fe400078e020b */
[----:B------:R-:W-:-:S04]  /*0180*/  @!P3 IMAD.MOV.U32 R17, RZ, RZ, 0x8 ;  /* 0x00000008ff11b424 */ /* 0x000fc800078e00ff */
[----:B------:R-:W-:-:S05]  /*0190*/  @!P3 IMAD.WIDE.U32 R16, R16, R17, c[0x0][0x180] ;  /* 0x000060001010b625 */ /* 0x000fca00078e0011 */
[----:B------:R-:W4:Y:S01]  /*01a0*/  @!P3 LDG.E.64 R6, [R16.64] ;  /* 0x000000041006b981 */ /* 0x000f22000c1e1b00 */
[----:B------:R-:W-:-:S04]  /*01b0*/  @!P3 IADD3 R11, R11, 0x80, RZ ;  /* 0x000000800b0bb810 */ /* 0x000fc80007ffe0ff */
[----:B------:R-:W-:Y:S01]  /*01c0*/  ISETP.GE.AND P1, PT, R11, R2, PT ;  /* 0x000000020b00720c */ /* 0x000fe20003f26270 */
[----:B0-----:R-:W-:Y:S01]  /*01d0*/  CS2R R4, SRZ ;  /* 0x0000000000047805 */ /* 0x001fe2000001ff00 */
[----:B------:R-:W-:-:S11]  /*01e0*/  IADD3 R10, R3, 0x80, RZ ;  /* 0x00000080030a7810 */ /* 0x000fd60007ffe0ff */
[----:B------:R-:W-:Y:S02]  /*01f0*/  @!P1 IMAD R12, R0, 0x200, R11 ;  /* 0x00000200000c9824 */ /* 0x000fe400078e020b */
[----:B------:R-:W-:-:S04]  /*0200*/  @!P1 IMAD.MOV.U32 R13, RZ, RZ, 0x8 ;  /* 0x00000008ff0d9424 */ /* 0x000fc800078e00ff */
[----:B------:R-:W-:-:S05]  /*0210*/  @!P1 IMAD.WIDE.U32 R12, R12, R13, c[0x0][0x180] ;  /* 0x000060000c0c9625 */ /* 0x000fca00078e000d */
[----:B------:R0:W5:Y:S01]  /*0220*/  @!P1 LDG.E.64 R4, [R12.64] ;  /* 0x000000040c049981 */ /* 0x000162000c1e1b00 */
[--C-:B------:R-:W-:Y:S02]  /*0230*/  IMAD.MOV.U32 R11, RZ, RZ, R3.reuse ;  /* 0x000000ffff0b7224 */ /* 0x100fe400078e0003 */
[----:B------:R-:W-:Y:S02]  /*0240*/  @!P2 IMAD.MOV.U32 R11, RZ, RZ, R10 ;  /* 0x000000ffff0ba224 */ /* 0x000fe400078e000a */
[----:B------:R-:W-:Y:S02]  /*0250*/  @!P2 IMAD R3, R0, 0x200, R3 ;  /* 0x000002000003a824 */ /* 0x000fe400078e0203 */
[----:B------:R-:W-:-:S04]  /*0260*/  @!P2 IMAD.MOV.U32 R10, RZ, RZ, 0x8 ;  /* 0x00000008ff0aa424 */ /* 0x000fc800078e00ff */
[----:B0-----:R-:W-:Y:S01]  /*0270*/  @!P2 IMAD.WIDE.U32 R12, R3, R10, c[0x0][0x178] ;  /* 0x00005e00030ca625 */ /* 0x001fe200078e000a */
[----:B------:R-:W-:Y:S01]  /*0280*/  BSSY B0, `(.L_x_18997) ;  /* 0x000001a000007945 */ /* 0x000fe20003800000 */
[----:B--2---:R-:W-:-:S04]  /*0290*/  ISETP.LT.U32.AND P1, PT, R18, c[0x0][0x170], PT ;  /* 0x00005c0012007a0c */ /* 0x004fc80003f21070 */
[----:B------:R-:W-:-:S04]  /*02a0*/  ISETP.LT.AND.EX P1, PT, R19, c[0x0][0x174], PT, P1 ;  /* 0x00005d0013007a0c */ /* 0x000fc80003f21310 */
[----:B-1----:R-:W-:Y:S02]  /*02b0*/  SEL R14, R18, c[0x0][0x170], P1 ;  /* 0x00005c00120e7a07 */ /* 0x002fe40000800000 */
[----:B------:R-:W-:-:S05]  /*02c0*/  SEL R15, R19, c[0x0][0x174], P1 ;  /* 0x00005d00130f7a07 */ /* 0x000fca0000800000 */
[----:B------:R0:W-:Y:S01]  /*02d0*/  @!P2 STG.E.64 [R12.64], R14 ;  /* 0x0000000e0c00a986 */ /* 0x0001e2000c101b04 */
[----:B---3--:R-:W-:-:S04]  /*02e0*/  ISETP.LT.U32.AND P3, PT, R8, c[0x0][0x170], PT ;  /* 0x00005c0008007a0c */ /* 0x008fc80003f61070 */
[----:B------:R-:W-:Y:S02]  /*02f0*/  ISETP.LT.AND.EX P1, PT, R9, c[0x0][0x174], PT, P3 ;  /* 0x00005d0009007a0c */ /* 0x000fe40003f21330 */
[----:B------:R-:W-:Y:S02]  /*0300*/  ISETP.GE.AND P3, PT, R11, R2, PT ;  /* 0x000000020b00720c */ /* 0x000fe40003f66270 */
[----:B------:R-:W-:Y:S02]  /*0310*/  SEL R8, R8, c[0x0][0x170], P1 ;  /* 0x00005c0008087a07 */ /* 0x000fe40000800000 */
[----:B----4-:R-:W-:-:S04]  /*0320*/  ISETP.LT.U32.AND P0, PT, R6, c[0x0][0x170], PT ;  /* 0x00005c0006007a0c */ /* 0x010fc80003f01070 */
[----:B------:R-:W-:Y:S02]  /*0330*/  ISETP.LT.AND.EX P0, PT, R7, c[0x0][0x174], PT, P0 ;  /* 0x00005d0007007a0c */ /* 0x000fe40003f01300 */
[----:B------:R-:W-:Y:S02]  /*0340*/  SEL R9, R9, c[0x0][0x174], P1 ;  /* 0x00005d0009097a07 */ /* 0x000fe40000800000 */
[----:B------:R-:W-:Y:S02]  /*0350*/  SEL R16, R6, c[0x0][0x170], P0 ;  /* 0x00005c0006107a07 */ /* 0x000fe40000000000 */
[----:B------:R-:W-:Y:S01]  /*0360*/  SEL R17, R7, c[0x0][0x174], P0 ;  /* 0x00005d0007117a07 */ /* 0x000fe20000000000 */
[----:B------:R-:W-:Y:S05]  /*0370*/  @P3 BRA `(.L_x_18998) ;  /* 0x000000a000003947 */ /* 0x000fea0003800000 */
[----:B0-----:R-:W-:Y:S01]  /*0380*/  IMAD R6, R0, 0x200, R11 ;  /* 0x0000020000067824 */ /* 0x001fe200078e020b */
        /* <DEDUP_REMOVED lines=9> */
.L_x_18998:
[----:B0-----:R-:W-:Y:S05]  /*0420*/  BSYNC B0 ;  /* 0x0000000000007941 */ /* 0x001fea0003800000 */
.L_x_18997:
[----:B------:R-:W-:Y:S02]  /*0430*/  ISETP.GE.AND P1, PT, R11, R2, PT ;  /* 0x000000020b00720c */ /* 0x000fe40003f26270 */
[----:B-----5:R-:W-:-:S04]  /*0440*/  ISETP.LT.U32.AND P0, PT, R4, c[0x0][0x170], PT ;  /* 0x00005c0004007a0c */ /* 0x020fc80003f01070 */
[----:B------:R-:W-:-:S07]  /*0450*/  ISETP.LT.AND.EX P0, PT, R5, c[0x0][0x174], PT, P0 ;  /* 0x00005d0005007a0c */ /* 0x000fce0003f01300 */
[----:B------:R-:W-:Y:S06]  /*0460*/  @P1 EXIT ;  /* 0x000000000000194d */ /* 0x000fec0003800000 */
[----:B------:R-:W-:Y:S01]  /*0470*/  IMAD R2, R0, 0x200, R11 ;  /* 0x0000020000027824 */ /* 0x000fe200078e020b */
[----:B------:R-:W-:Y:S01]  /*0480*/  SEL R4, R4, c[0x0][0x170], P0 ;  /* 0x00005c0004047a07 */ /* 0x000fe20000000000 */
[----:B------:R-:W-:Y:S01]  /*0490*/  IMAD.MOV.U32 R3, RZ, RZ, 0x8 ;  /* 0x00000008ff037424 */ /* 0x000fe200078e00ff */
[----:B------:R-:W-:-:S03]  /*04a0*/  SEL R5, R5, c[0x0][0x174], P0 ;  /* 0x00005d0005057a07 */ /* 0x000fc60000000000 */
[----:B------:R-:W-:-:S05]  /*04b0*/  IMAD.WIDE.U32 R2, R2, R3, c[0x0][0x178] ;  /* 0x00005e0002027625 */ /* 0x000fca00078e0003 */
[----:B------:R-:W-:Y:S01]  /*04c0*/  STG.E.64 [R2.64], R4 ;  /* 0x0000000402007986 */ /* 0x000fe2000c101b04 */
[----:B------:R-:W-:Y:S05]  /*04d0*/  EXIT ;  /* 0x000000000000794d */ /* 0x000fea0003800000 */
.L_x_18999:
        /* <DEDUP_REMOVED lines=10> */
.L_x_40124:


//--------------------- .text._ZN2at6native29vectorized_elementwise_kernelILi2ENS0_13AUnaryFunctorIlllZZZNS0_19minimum_kernel_cudaERNS_18TensorIteratorBaseEENKUlvE_clEvENKUlvE2_clEvEUlllE_EESt5arrayIPcLm2EEEEviT0_T1_ --------------------------
	.section	.text._ZN2at6native29vectorized_elementwise_kernelILi2ENS0_13AUnaryFunctorIlllZZZNS0_19minimum_kernel_cudaERNS_18TensorIteratorBaseEENKUlvE_clEvENKUlvE2_clEvEUlllE_EESt5arrayIPcLm2EEEEviT0_T1_,"ax",@progbits
	.sectioninfo	@"SHI_REGISTERS=32"
	.align	128
        .global         _ZN2at6native29vectorized_elementwise_kernelILi2ENS0_13AUnaryFunctorIlllZZZNS0_19minimum_kernel_cudaERNS_18TensorIteratorBaseEENKUlvE_clEvENKUlvE2_clEvEUlllE_EESt5arrayIPcLm2EEEEviT0_T1_
        .type           _ZN2at6native29vectorized_elementwise_kernelILi2ENS0_13AUnaryFunctorIlllZZZNS0_19minimum_kernel_cudaERNS_18TensorIteratorBaseEENKUlvE_clEvENKUlvE2_clEvEUlllE_EESt5arrayIPcLm2EEEEviT0_T1_,@function
        .size           _ZN2at6native29vectorized_elementwise_kernelILi2ENS0_13AUnaryFunctorIlllZZZNS0_19minimum_kernel_cudaERNS_18TensorIteratorBaseEENKUlvE_clEvENKUlvE2_clEvEUlllE_EESt5arrayIPcLm2EEEEviT0_T1_,(.L_x_40125 - _ZN2at6native29vectorized_elementwise_kernelILi2ENS0_13AUnaryFunctorIlllZZZNS0_19minimum_kernel_cudaERNS_18TensorIteratorBaseEENKUlvE_clEvENKUlvE2_clEvEUlllE_EESt5arrayIPcLm2EEEEviT0_T1_)
        .other          _ZN2at6native29vectorized_elementwise_kernelILi2ENS0_13AUnaryFunctorIlllZZZNS0_19minimum_kernel_cudaERNS_18TensorIteratorBaseEENKUlvE_clEvENKUlvE2_clEvEUlllE_EESt5arrayIPcLm2EEEEviT0_T1_,@"STO_CUDA_ENTRY STV_DEFAULT"
_ZN2at6native29vectorized_elementwise_kernelILi2ENS0_13AUnaryFunctorIlllZZZNS0_19minimum_kernel_cudaERNS_18TensorIteratorBaseEENKUlvE_clEvENKUlvE2_clEvEUlllE_EESt5arrayIPcLm2EEEEviT0_T1_:
.text._ZN2at6native29vectorized_elementwise_kernelILi2ENS0_13AUnaryFunctorIlllZZZNS0_19minimum_kernel_cudaERNS_18TensorIteratorBaseEENKUlvE_clEvENKUlvE2_clEvEUlllE_EESt5arrayIPcLm2EEEEviT0_T1_:
        /* <DEDUP_REMOVED lines=12> */
[----:B------:R-:W3:Y:S04]  /*00c0*/  LDG.E.128 R16, [R20.64+0x800] ;  /* 0x0008000414107981 */ /* 0x000ee8000c1e1d00 */
[----:B------:R-:W4:Y:S04]  /*00d0*/  LDG.E.128 R12, [R20.64+0x1000] ;  /* 0x00100004140c7981 */ /* 0x000f28000c1e1d00 */
[----:B------:R-:W5:Y:S01]  /*00e0*/  LDG.E.128 R4, [R20.64+0x1800] ;  /* 0x0018000414047981 */ /* 0x000f62000c1e1d00 */
[----:B------:R-:W-:-:S06]  /*00f0*/  IMAD.WIDE.U32 R24, R0, R25, c[0x0][0x178] ;  /* 0x00005e0000187625 */ /* 0x000fcc00078e0019 */
[----:B------:R-:W-:Y:S01]  /*0100*/  IMAD.WIDE R24, R23, 0x10, R24 ;  /* 0x0000001017187825 */ /* 0x000fe200078e0218 */
[----:B--2---:R-:W-:Y:S02]  /*0110*/  ISETP.LT.U32.AND P0, PT, R10, c[0x0][0x170], PT ;  /* 0x00005c000a007a0c */ /* 0x004fe40003f01070 */
[----:B------:R-:W-:Y:S02]  /*0120*/  ISETP.LT.U32.AND P1, PT, R8, c[0x0][0x170], PT ;  /* 0x00005c0008007a0c */ /* 0x000fe40003f21070 */
[----:B------:R-:W-:Y:S02]  /*0130*/  ISETP.LT.AND.EX P0, PT, R11, c[0x0][0x174], PT, P0 ;  /* 0x00005d000b007a0c */ /* 0x000fe40003f01300 */
[----:B---3--:R-:W-:Y:S02]  /*0140*/  ISETP.LT.U32.AND P2, PT, R18, c[0x0][0x170], PT ;  /* 0x00005c0012007a0c */ /* 0x008fe40003f41070 */
[----:B------:R-:W-:Y:S02]  /*0150*/  ISETP.LT.AND.EX P1, PT, R9, c[0x0][0x174], PT, P1 ;  /* 0x00005d0009007a0c */ /* 0x000fe40003f21310 */
[----:B------:R-:W-:-:S02]  /*0160*/  SEL R2, R10, c[0x0][0x170], P0 ;  /* 0x00005c000a027a07 */ /* 0x000fc40000000000 */
[----:B------:R-:W-:Y:S02]  /*0170*/  SEL R3, R11, c[0x0][0x174], P0 ;  /* 0x00005d000b037a07 */ /* 0x000fe40000000000 */
[C---:B------:R-:W-:Y:S02]  /*0180*/  ISETP.LT.AND.EX P0, PT, R19.reuse, c[0x0][0x174], PT, P2 ;  /* 0x00005d0013007a0c */ /* 0x040fe40003f01320 */
[----:B------:R-:W-:Y:S02]  /*0190*/  SEL R0, R8, c[0x0][0x170], P1 ;  /* 0x00005c0008007a07 */ /* 0x000fe40000800000 */
[----:B------:R-:W-:Y:S02]  /*01a0*/  SEL R8, R18, c[0x0][0x170], P0 ;  /* 0x00005c0012087a07 */ /* 0x000fe40000000000 */
[----:B------:R-:W-:Y:S02]  /*01b0*/  SEL R19, R19, c[0x0][0x174], P0 ;  /* 0x00005d0013137a07 */ /* 0x000fe40000000000 */
[----:B----4-:R-:W-:Y:S01]  /*01c0*/  ISETP.LT.U32.AND P0, PT, R14, c[0x0][0x170], PT ;  /* 0x00005c000e007a0c */ /* 0x010fe20003f01070 */
[----:B------:R-:W-:Y:S01]  /*01d0*/  IMAD.MOV.U32 R18, RZ, RZ, R8 ;  /* 0x000000ffff127224 */ /* 0x000fe200078e0008 */
[----:B------:R-:W-:-:S02]  /*01e0*/  ISETP.LT.U32.AND P3, PT, R16, c[0x0][0x170], PT ;  /* 0x00005c0010007a0c */ /* 0x000fc40003f61070 */
[----:B------:R-:W-:Y:S02]  /*01f0*/  SEL R9, R9, c[0x0][0x174], P1 ;  /* 0x00005d0009097a07 */ /* 0x000fe40000800000 */
[----:B------:R-:W-:Y:S02]  /*0200*/  ISETP.LT.AND.EX P0, PT, R15, c[0x0][0x174], PT, P0 ;  /* 0x00005d000f007a0c */ /* 0x000fe40003f01300 */
[----:B------:R-:W-:Y:S02]  /*0210*/  ISETP.LT.AND.EX P1, PT, R17, c[0x0][0x174], PT, P3 ;  /* 0x00005d0011007a0c */ /* 0x000fe40003f21330 */
[----:B-----5:R-:W-:Y:S02]  /*0220*/  ISETP.LT.U32.AND P2, PT, R6, c[0x0][0x170], PT ;  /* 0x00005c0006007a0c */ /* 0x020fe40003f41070 */
[----:B------:R-:W-:Y:S02]  /*0230*/  ISETP.LT.U32.AND P3, PT, R4, c[0x0][0x170], PT ;  /* 0x00005c0004007a0c */ /* 0x000fe40003f61070 */
[----:B------:R-:W-:-:S02]  /*0240*/  SEL R14, R14, c[0x0][0x170], P0 ;  /* 0x00005c000e0e7a07 */ /* 0x000fc40000000000 */
[----:B------:R-:W-:Y:S02]  /*0250*/  SEL R15, R15, c[0x0][0x174], P0 ;  /* 0x00005d000f0f7a07 */ /* 0x000fe40000000000 */
[----:B------:R-:W-:Y:S02]  /*0260*/  ISETP.LT.AND.EX P0, PT, R7, c[0x0][0x174], PT, P2 ;  /* 0x00005d0007007a0c */ /* 0x000fe40003f01320 */
[----:B------:R-:W-:Y:S02]  /*0270*/  ISETP.LT.AND.EX P2, PT, R5, c[0x0][0x174], PT, P3 ;  /* 0x00005d0005007a0c */ /* 0x000fe40003f41330 */
[----:B------:R-:W-:Y:S02]  /*0280*/  SEL R10, R16, c[0x0][0x170], P1 ;  /* 0x00005c00100a7a07 */ /* 0x000fe40000800000 */
[----:B------:R-:W-:Y:S02]  /*0290*/  SEL R11, R17, c[0x0][0x174], P1 ;  /* 0x00005d00110b7a07 */ /* 0x000fe40000800000 */
[----:B------:R-:W-:Y:S01]  /*02a0*/  ISETP.LT.U32.AND P1, PT, R12, c[0x0][0x170], PT ;  /* 0x00005c000c007a0c */ /* 0x000fe20003f21070 */
[----:B------:R-:W-:Y:S01]  /*02b0*/  IMAD.MOV.U32 R16, RZ, RZ, R10 ;  /* 0x000000ffff107224 */ /* 0x000fe200078e000a */
[----:B------:R-:W-:Y:S01]  /*02c0*/  SEL R20, R6, c[0x0][0x170], P0 ;  /* 0x00005c0006147a07 */ /* 0x000fe20000000000 */
[----:B------:R-:W-:Y:S01]  /*02d0*/  IMAD.MOV.U32 R6, RZ, RZ, R2 ;  /* 0x000000ffff067224 */ /* 0x000fe200078e0002 */
[----:B------:R-:W-:Y:S01]  /*02e0*/  SEL R21, R7, c[0x0][0x174], P0 ;  /* 0x00005d0007157a07 */ /* 0x000fe20000000000 */
[----:B------:R-:W-:Y:S01]  /*02f0*/  IMAD.MOV.U32 R7, RZ, RZ, R3 ;  /* 0x000000ffff077224 */ /* 0x000fe200078e0003 */
[----:B------:R-:W-:Y:S01]  /*0300*/  SEL R22, R4, c[0x0][0x170], P2 ;  /* 0x00005c0004167a07 */ /* 0x000fe20001000000 */
[----:B------:R-:W-:Y:S01]  /*0310*/  IMAD.MOV.U32 R4, RZ, RZ, R0 ;  /* 0x000000ffff047224 */ /* 0x000fe200078e0000 */
[----:B------:R-:W-:Y:S01]  /*0320*/  SEL R23, R5, c[0x0][0x174], P2 ;  /* 0x00005d0005177a07 */ /* 0x000fe20001000000 */
[----:B------:R-:W-:Y:S01]  /*0330*/  IMAD.MOV.U32 R5, RZ, RZ, R9 ;  /* 0x000000ffff057224 */ /* 0x000fe200078e0009 */
[----:B------:R-:W-:Y:S01]  /*0340*/  ISETP.LT.AND.EX P1, PT, R13, c[0x0][0x174], PT, P1 ;  /* 0x00005d000d007a0c */ /* 0x000fe20003f21310 */
[----:B------:R-:W-:-:S03]  /*0350*/  IMAD.MOV.U32 R17, RZ, RZ, R11 ;  /* 0x000000ffff117224 */ /* 0x000fc600078e000b */
[----:B------:R0:W-:Y:S01]  /*0360*/  STG.E.128 [R24.64], R4 ;  /* 0x0000000418007986 */ /* 0x0001e2000c101d04 */
[----:B------:R-:W-:Y:S02]  /*0370*/  SEL R12, R12, c[0x0][0x170], P1 ;  /* 0x00005c000c0c7a07 */ /* 0x000fe40000800000 */
[----:B------:R-:W-:Y:S01]  /*0380*/  SEL R13, R13, c[0x0][0x174], P1 ;  /* 0x00005d000d0d7a07 */ /* 0x000fe20000800000 */
[----:B------:R-:W-:Y:S04]  /*0390*/  STG.E.128 [R24.64+0x800], R16 ;  /* 0x0008001018007986 */ /* 0x000fe8000c101d04 */
[----:B------:R-:W-:Y:S01]  /*03a0*/  STG.E.128 [R24.64+0x1000], R12 ;  /* 0x0010000c18007986 */ /* 0x000fe2000c101d04 */
[----:B0-----:R-:W-:Y:S02]  /*03b0*/  IMAD.MOV.U32 R6, RZ, RZ, R20 ;  /* 0x000000ffff067224 */ /* 0x001fe400078e0014 */
[----:B------:R-:W-:-:S02]  /*03c0*/  IMAD.MOV.U32 R7, RZ, RZ, R21 ;  /* 0x000000ffff077224 */ /* 0x000fc400078e0015 */
[----:B------:R-:W-:Y:S02]  /*03d0*/  IMAD.MOV.U32 R4, RZ, RZ, R22 ;  /* 0x000000ffff047224 */ /* 0x000fe400078e0016 */
[----:B------:R-:W-:-:S05]  /*03e0*/  IMAD.MOV.U32 R5, RZ, RZ, R23 ;  /* 0x000000ffff057224 */ /* 0x000fca00078e0017 */
[----:B------:R-:W-:Y:S01]  /*03f0*/  STG.E.128 [R24.64+0x1800], R4 ;  /* 0x0018000418007986 */ /* 0x000fe2000c101d04 */
[----:B------:R-:W-:Y:S05]  /*0400*/  EXIT ;  /* 0x000000000000794d */ /* 0x000fea0003800000 */
.L_x_19000:
[----:B------:R-:W0:Y:S01]  /*0410*/  S2R R21, SR_TID.X ;  /* 0x0000000000157919 */ /* 0x000e220000002100 */
[----:B------:R-:W-:Y:S01]  /*0420*/  CS2R R22, SRZ ;  /* 0x0000000000167805 */ /* 0x000fe2000001ff00 */
[C---:B0-----:R-:W-:Y:S01]  /*0430*/  ISETP.GE.AND P3, PT, R21.reuse, R16, PT ;  /* 0x000000101500720c */ /* 0x041fe20003f66270 */
[----:B------:R-:W-:Y:S01]  /*0440*/  IMAD.MOV.U32 R13, RZ, RZ, R21 ;  /* 0x000000ffff0d7224 */ /* 0x000fe200078e0015 */
[----:B------:R-:W-:-:S11]  /*0450*/  IADD3 R20, R21, 0x80, RZ ;  /* 0x0000008015147810 */ /* 0x000fd60007ffe0ff */
[----:B------:R-:W-:Y:S02]  /*0460*/  @!P3 IMAD.MOV.U32 R13, RZ, RZ, R20 ;  /* 0x000000ffff0db224 */ /* 0x000fe400078e0014 */
[----:B------:R-:W-:Y:S02]  /*0470*/  @!P3 IMAD.IADD R6, R0, 0x1, R21 ;  /* 0x000000010006b824 */ /* 0x000fe400078e0215 */
[----:B------:R-:W-:Y:S01]  /*0480*/  @!P3 IMAD.MOV.U32 R7, RZ, RZ, 0x8 ;  /* 0x00000008ff07b424 */ /* 0x000fe200078e00ff */
[----:B------:R-:W-:-:S13]  /*0490*/  ISETP.GE.AND P5, PT, R13, R16, PT ;  /* 0x000000100d00720c */ /* 0x000fda0003fa6270 */
[----:B------:R-:W-:Y:S01]  /*04a0*/  @!P5 IMAD.IADD R2, R0, 0x1, R13 ;  /* 0x000000010002d824 */ /* 0x000fe200078e020d */
[----:B------:R-:W-:Y:S01]  /*04b0*/  @!P5 IADD3 R13, R13, 0x80, RZ ;  /* 0x000000800d0dd810 */ /* 0x000fe20007ffe0ff */
[----:B------:R-:W-:-:S03]  /*04c0*/  @!P5 IMAD.MOV.U32 R3, RZ, RZ, 0x8 ;  /* 0x00000008ff03d424 */ /* 0x000fc600078e00ff */
[----:B------:R-:W-:Y:S01]  /*04d0*/  ISETP.GE.AND P6, PT, R13, R16, PT ;  /* 0x000000100d00720c */ /* 0x000fe20003fc6270 */
[----:B------:R-:W-:Y:S01]  /*04e0*/  @!P5 IMAD.WIDE.U32 R2, R2, R3, c[0x0][0x180] ;  /* 0x000060000202d625 */ /* 0x000fe200078e0003 */
[----:B------:R-:W-:-:S03]  /*04f0*/  CS2R R8, SRZ ;  /* 0x0000000000087805 */ /* 0x000fc6000001ff00 */
[----:B------:R-:W-:Y:S01]  /*0500*/  @!P3 IMAD.WIDE.U32 R6, R6, R7, c[0x0][0x180] ;  /* 0x000060000606b625 */ /* 0x000fe200078e0007 */
[----:B------:R0:W2:Y:S01]  /*0510*/  @!P5 LDG.E.64 R22, [R2.64] ;  /* 0x000000040216d981 */ /* 0x0000a2000c1e1b00 */
[----:B------:R-:W-:-:S03]  /*0520*/  CS2R R10, SRZ ;  /* 0x00000000000a7805 */ /* 0x000fc6000001ff00 */
[----:B------:R1:W3:Y:S03]  /*0530*/  @!P3 LDG.E.64 R8, [R6.64] ;  /* 0x000000040608b981 */ /* 0x0002e6000c1e1b00 */
[----:B------:R-:W-:Y:S01]  /*0540*/  @!P6 IMAD.IADD R14, R0, 0x1, R13 ;  /* 0x00000001000ee824 */ /* 0x000fe200078e020d */
[----:B------:R-:W-:Y:S01]  /*0550*/  @!P6 IADD3 R13, R13, 0x80, RZ ;  /* 0x000000800d0de810 */ /* 0x000fe20007ffe0ff */
[----:B------:R-:W-:-:S03]  /*0560*/  @!P6 IMAD.MOV.U32 R15, RZ, RZ, 0x8 ;  /* 0x00000008ff0fe424 */ /* 0x000fc600078e00ff */
        /* <DEDUP_REMOVED lines=11> */
[----:B0-----:R-:W-:-:S03]  /*0620*/  CS2R R2, SRZ ;  /* 0x0000000000027805 */ /* 0x001fc6000001ff00 */
[----:B------:R-:W-:Y:S01]  /*0630*/  @!P0 IMAD.MOV.U32 R25, RZ, RZ, 0x8 ;  /* 0x00000008ff198424 */ /* 0x000fe200078e00ff */
[----:B------:R-:W-:Y:S01]  /*0640*/  CS2R R4, SRZ ;  /* 0x0000000000047805 */ /* 0x000fe2000001ff00 */
[----:B------:R-:W-:Y:S01]  /*0650*/  @!P1 IMAD.MOV.U32 R19, RZ, RZ, 0x8 ;  /* 0x00000008ff139424 */ /* 0x000fe200078e00ff */
[----:B------:R0:W4:Y:S05]  /*0660*/  @!P6 LDG.E.64 R10, [R14.64] ;  /* 0x000000040e0ae981 */ /* 0x00012a000c1e1b00 */
[----:B------:R-:W-:Y:S01]  /*0670*/  @!P4 IMAD.IADD R17, R0, 0x1, R13 ;  /* 0x000000010011c824 */ /* 0x000fe200078e020d */
[----:B------:R-:W-:-:S04]  /*0680*/  @!P4 IADD3 R13, R13, 0x80, RZ ;  /* 0x000000800d0dc810 */ /* 0x000fc80007ffe0ff */
[----:B------:R-:W-:Y:S01]  /*0690*/  ISETP.GE.AND P5, PT, R13, R16, PT ;  /* 0x000000100d00720c */ /* 0x000fe20003fa6270 */
[----:B------:R-:W-:-:S04]  /*06a0*/  @!P0 IMAD.WIDE.U32 R24, R24, R25, c[0x0][0x180] ;  /* 0x0000600018188625 */ /* 0x000fc800078e0019 */
[----:B------:R-:W-:Y:S01]  /*06b0*/  @!P1 IMAD.WIDE.U32 R18, R18, R19, c[0x0][0x180] ;  /* 0x0000600012129625 */ /* 0x000fe200078e0013 */
[----:B------:R5:W4:Y:S03]  /*06c0*/  @!P0 LDG.E.64 R2, [R24.64] ;  /* 0x0000000418028981 */ /* 0x000b26000c1e1b00 */
[----:B------:R-:W-:Y:S01]  /*06d0*/  @!P2 IMAD.MOV.U32 R27, RZ, RZ, 0x8 ;  /* 0x00000008ff1ba424 */ /* 0x000fe200078e00ff */
[----:B------:R2:W4:Y:S01]  /*06e0*/  @!P1 LDG.E.64 R4, [R18.64] ;  /* 0x0000000412049981 */ /* 0x000522000c1e1b00 */
[----:B------:R-:W-:Y:S01]  /*06f0*/  @!P4 IMAD.MOV.U32 R28, RZ, RZ, 0x8 ;  /* 0x00000008ff1cc424 */ /* 0x000fe200078e00ff */
[----:B-1----:R-:W-:Y:S01]  /*0700*/  CS2R R6, SRZ ;  /* 0x0000000000067805 */ /* 0x002fe2000001ff00 */
[----:B------:R-:W-:Y:S01]  /*0710*/  @!P2 IMAD.WIDE.U32 R26, R12, R27, c[0x0][0x180] ;  /* 0x000060000c1aa625 */ /* 0x000fe200078e001b */
[----:B0-----:R-:W-:-:S03]  /*0720*/  CS2R R14, SRZ ;  /* 0x00000000000e7805 */ /* 0x001fc6000001ff00 */
[----:B-----5:R-:W-:Y:S01]  /*0730*/  @!P5 IMAD.IADD R24, R0, 0x1, R13 ;  /* 0x000000010018d824 */ /* 0x020fe200078e020d */
[----:B------:R0:W5:Y:S01]  /*0740*/  @!P2 LDG.E.64 R6, [R26.64] ;  /* 0x000000041a06a981 */ /* 0x000162000c1e1b00 */
[----:B------:R-:W-:Y:S01]  /*0750*/  @!P5 IMAD.MOV.U32 R25, RZ, RZ, 0x8 ;  /* 0x00000008ff19d424 */ /* 0x000fe200078e00ff */
[----:B------:R-:W-:Y:S01]  /*0760*/  CS2R R12, SRZ ;  /* 0x00000000000c7805 */ /* 0x000fe2000001ff00 */
[----:B------:R-:W-:-:S04]  /*0770*/  @!P4 IMAD.WIDE.U32 R28, R17, R28, c[0x0][0x180] ;  /* 0x00006000111cc625 */ /* 0x000fc800078e001c */
[----:B------:R-:W-:Y:S01]  /*0780*/  @!P5 IMAD.WIDE.U32 R24, R24, R25, c[0x0][0x180] ;  /* 0x000060001818d625 */ /* 0x000fe200078e0019 */
[----:B------:R-:W5:Y:S04]  /*0790*/  @!P4 LDG.E.64 R12, [R28.64] ;  /* 0x000000041c0cc981 */ /* 0x000f68000c1e1b00 */
[----:B------:R-:W5:Y:S01]  /*07a0*/  @!P5 LDG.E.64 R14, [R24.64] ;  /* 0x00000004180ed981 */ /* 0x000f62000c1e1b00 */
[--C-:B0-----:R-:W-:Y:S02]  /*07b0*/  @!P3 IMAD.IADD R26, R0, 0x1, R21.reuse ;  /* 0x00000001001ab824 */ /* 0x101fe400078e0215 */
[----:B------:R-:W-:Y:S02]  /*07c0*/  @!P3 IMAD.MOV.U32 R27, RZ, RZ, 0x8 ;  /* 0x00000008ff1bb424 */ /* 0x000fe400078e00ff */
[----:B------:R-:W-:-:S02]  /*07d0*/  IMAD.MOV.U32 R17, RZ, RZ, R21 ;  /* 0x000000ffff117224 */ /* 0x000fc400078e0015 */
[----:B------:R-:W-:Y:S01]  /*07e0*/  @!P3 IMAD.MOV.U32 R17, RZ, RZ, R20 ;  /* 0x000000ffff11b224 */ /* 0x000fe200078e0014 */
[----:B------:R-:W-:Y:S01]  /*07f0*/  BSSY B0, `(.L_x_19001) ;  /* 0x000004f000007945 */ /* 0x000fe20003800000 */
[----:B------:R-:W-:Y:S01]  /*0800*/  BSSY B1, `(.L_x_19002) ;  /* 0x0000047000017945 */ /* 0x000fe20003800000 */
[----:B--2---:R-:W-:Y:S02]  /*0810*/  ISETP.LT.U32.AND P1, PT, R22, c[0x0][0x170], PT ;  /* 0x00005c0016007a0c */ /* 0x004fe40003f21070 */
[----:B---3--:R-:W-:Y:S02]  /*0820*/  ISETP.LT.U32.AND P0, PT, R8, c[0x0][0x170], PT ;  /* 0x00005c0008007a0c */ /* 0x008fe40003f01070 */
[----:B------:R-:W-:Y:S02]  /*0830*/  ISETP.LT.AND.EX P1, PT, R23, c[0x0][0x174], PT, P1 ;  /* 0x00005d0017007a0c */ /* 0x000fe40003f21310 */
[----:B------:R-:W-:Y:S02]  /*0840*/  ISETP.LT.AND.EX P0, PT, R9, c[0x0][0x174], PT, P0 ;  /* 0x00005d0009007a0c */ /* 0x000fe40003f01300 */
[----:B------:R-:W-:-:S02]  /*0850*/  SEL R18, R22, c[0x0][0x170], P1 ;  /* 0x00005c0016127a07 */ /* 0x000fc40000800000 */
[----:B------:R-:W-:Y:S01]  /*0860*/  SEL R19, R23, c[0x0][0x174], P1 ;  /* 0x00005d0017137a07 */ /* 0x000fe20000800000 */
[----:B------:R-:W-:Y:S01]  /*0870*/  @!P3 IMAD.WIDE.U32 R22, R26, R27, c[0x0][0x178] ;  /* 0x00005e001a16b625 */ /* 0x000fe200078e001b */
[----:B------:R-:W-:Y:S02]  /*0880*/  SEL R20, R8, c[0x0][0x170], P0 ;  /* 0x00005c0008147a07 */ /* 0x000fe40000000000 */
[----:B------:R-:W-:-:S05]  /*0890*/  SEL R21, R9, c[0x0][0x174], P0 ;  /* 0x00005d0009157a07 */ /* 0x000fca0000000000 */
[----:B------:R0:W-:Y:S01]  /*08a0*/  @!P3 STG.E.64 [R22.64], R20 ;  /* 0x000000141600b986 */ /* 0x0001e2000c101b04 */
[----:B------:R-:W-:Y:S02]  /*08b0*/  ISETP.GE.AND P3, PT, R17, R16, PT ;  /* 0x000000101100720c */ /* 0x000fe40003f66270 */
[----:B----4-:R-:W-:-:S04]  /*08c0*/  ISETP.LT.U32.AND P2, PT, R10, c[0x0][0x170], PT ;  /* 0x00005c000a007a0c */ /* 0x010fc80003f41070 */
[----:B------:R-:W-:-:S04]  /*08d0*/  ISETP.LT.AND.EX P1, PT, R11, c[0x0][0x174], PT, P2 ;  /* 0x00005d000b007a0c */ /* 0x000fc80003f21320 */
[----:B------:R-:W-:Y:S02]  /*08e0*/  SEL R8, R10, c[0x0][0x170], P1 ;  /* 0x00005c000a087a07 */ /* 0x000fe40000800000 */
[----:B------:R-:W-:Y:S02]  /*08f0*/  SEL R9, R11, c[0x0][0x174], P1 ;  /* 0x00005d000b097a07 */ /* 0x000fe40000800000 */
[----:B------:R-:W-:Y:S02]  /*0900*/  ISETP.LT.U32.AND P0, PT, R2, c[0x0][0x170], PT ;  /* 0x00005c0002007a0c */ /* 0x000fe40003f01070 */
[----:B------:R-:W-:Y:S02]  /*0910*/  ISETP.LT.U32.AND P2, PT, R4, c[0x0][0x170], PT ;  /* 0x00005c0004007a0c */ /* 0x000fe40003f41070 */
[----:B------:R-:W-:Y:S02]  /*0920*/  ISETP.LT.AND.EX P0, PT, R3, c[0x0][0x174], PT, P0 ;  /* 0x00005d0003007a0c */ /* 0x000fe40003f01300 */
[----:B------:R-:W-:-:S02]  /*0930*/  ISETP.LT.AND.EX P1, PT, R5, c[0x0][0x174], PT, P2 ;  /* 0x00005d0005007a0c */ /* 0x000fc40003f21320 */
[----:B------:R-:W-:Y:S02]  /*0940*/  SEL R2, R2, c[0x0][0x170], P0 ;  /* 0x00005c0002027a07 */ /* 0x000fe40000000000 */
[----:B------:R-:W-:Y:S02]  /*0950*/  SEL R3, R3, c[0x0][0x174], P0 ;  /* 0x00005d0003037a07 */ /* 0x000fe40000000000 */
[----:B------:R-:W-:Y:S02]  /*0960*/  SEL R4, R4, c[0x0][0x170], P1 ;  /* 0x00005c0004047a07 */ /* 0x000fe40000800000 */
[----:B------:R-:W-:Y:S02]  /*0970*/  SEL R5, R5, c[0x0][0x174], P1 ;  /* 0x00005d0005057a07 */ /* 0x000fe40000800000 */
[----:B-----5:R-:W-:Y:S02]  /*0980*/  ISETP.LT.U32.AND P0, PT, R6, c[0x0][0x170], PT ;  /* 0x00005c0006007a0c */ /* 0x020fe40003f01070 */
[----:B------:R-:W-:-:S02]  /*0990*/  ISETP.LT.U32.AND P1, PT, R12, c[0x0][0x170], PT ;  /* 0x00005c000c007a0c */ /* 0x000fc40003f21070 */
[----:B------:R-:W-:Y:S02]  /*09a0*/  ISETP.LT.U32.AND P2, PT, R14, c[0x0][0x170], PT ;  /* 0x00005c000e007a0c */ /* 0x000fe40003f41070 */
[----:B------:R-:W-:Y:S02]  /*09b0*/  ISETP.LT.AND.EX P0, PT, R7, c[0x0][0x174], PT, P0 ;  /* 0x00005d0007007a0c */ /* 0x000fe40003f01300 */
[----:B------:R-:W-:Y:S02]  /*09c0*/  ISETP.LT.AND.EX P1, PT, R13, c[0x0][0x174], PT, P1 ;  /* 0x00005d000d007a0c */ /* 0x000fe40003f21310 */
[----:B------:R-:W-:Y:S02]  /*09d0*/  ISETP.LT.AND.EX P2, PT, R15, c[0x0][0x174], PT, P2 ;  /* 0x00005d000f007a0c */ /* 0x000fe40003f41320 */
[----:B------:R-:W-:Y:S02]  /*09e0*/  SEL R6, R6, c[0x0][0x170], P0 ;  /* 0x00005c0006067a07 */ /* 0x000fe40000000000 */
[----:B------:R-:W-:-:S02]  /*09f0*/  SEL R7, R7, c[0x0][0x174], P0 ;  /* 0x00005d0007077a07 */ /* 0x000fc40000000000 */
[----:B------:R-:W-:Y:S02]  /*0a00*/  SEL R12, R12, c[0x0][0x170], P1 ;  /* 0x00005c000c0c7a07 */ /* 0x000fe40000800000 */
[----:B------:R-:W-:Y:S02]  /*0a10*/  SEL R13, R13, c[0x0][0x174], P1 ;  /* 0x00005d000d0d7a07 */ /* 0x000fe40000800000 */
[----:B------:R-:W-:Y:S02]  /*0a20*/  SEL R10, R14, c[0x0][0x170], P2 ;  /* 0x00005c000e0a7a07 */ /* 0x000fe40001000000 */
[----:B------:R-:W-:Y:S01]  /*0a30*/  SEL R11, R15, c[0x0][0x174], P2 ;  /* 0x00005d000f0b7a07 */ /* 0x000fe20001000000 */
        /* <DEDUP_REMOVED lines=13> */
.L_x_19003:
[----:B0-----:R-:W-:-:S13]  /*0b10*/  ISETP.GE.AND P0, PT, R17, R16, PT ;  /* 0x000000101100720c */ /* 0x001fda0003f06270 */
[----:B------:R-:W-:Y:S05]  /*0b20*/  @P0 BRA `(.L_x_19005) ;  /* 0x000000c000000947 */ /* 0x000fea0003800000 */
[----:B------:R-:W-:Y:S01]  /*0b30*/  IMAD.IADD R8, R0, 0x1, R17 ;  /* 0x0000000100087824 */ /* 0x000fe200078e0211 */
[----:B------:R-:W-:Y:S01]  /*0b40*/  IADD3 R17, R17, 0x80, RZ ;  /* 0x0000008011117810 */ /* 0x000fe20007ffe0ff */
[----:B------:R-:W-:-:S04]  /*0b50*/  IMAD.MOV.U32 R9, RZ, RZ, 0x8 ;  /* 0x00000008ff097424 */ /* 0x000fc800078e00ff */
[----:B------:R-:W-:-:S05]  /*0b60*/  IMAD.WIDE.U32 R8, R8, R9, c[0x0][0x178] ;  /* 0x00005e0008087625 */ /* 0x000fca00078e0009 */
[----:B------:R0:W-:Y:S02]  /*0b70*/  STG.E.64 [R8.64], R2 ;  /* 0x0000000208007986 */ /* 0x0001e4000c101b04 */
.L_x_19004:
[----:B------:R-:W-:-:S13]  /*0b80*/  ISETP.GE.AND P0, PT, R17, R16, PT ;  /* 0x000000101100720c */ /* 0x000fda0003f06270 */
[----:B------:R-:W-:Y:S05]  /*0b90*/  @P0 BRA `(.L_x_19006) ;  /* 0x000000d000000947 */ /* 0x000fea0003800000 */
[----:B0-----:R-:W-:Y:S01]  /*0ba0*/  IMAD.IADD R2, R0, 0x1, R17 ;  /* 0x0000000100027824 */ /* 0x001fe200078e0211 */
[----:B------:R-:W-:Y:S01]  /*0bb0*/  IADD3 R17, R17, 0x80, RZ ;  /* 0x0000008011117810 */ /* 0x000fe20007ffe0ff */
[----:B------:R-:W-:-:S04]  /*0bc0*/  IMAD.MOV.U32 R3, RZ, RZ, 0x8 ;  /* 0x00000008ff037424 */ /* 0x000fc800078e00ff */
[----:B------:R-:W-:-:S05]  /*0bd0*/  IMAD.WIDE.U32 R2, R2, R3, c[0x0][0x178] ;  /* 0x00005e0002027625 */ /* 0x000fca00078e0003 */
[----:B------:R0:W-:Y:S02]  /*0be0*/  STG.E.64 [R2.64], R4 ;  /* 0x0000000402007986 */ /* 0x0001e4000c101b04 */
.L_x_19005:
        /* <DEDUP_REMOVED lines=8> */
.L_x_19006:
[----:B------:R-:W-:Y:S05]  /*0c70*/  BSYNC B1 ;  /* 0x0000000000017941 */ /* 0x000fea0003800000 */
.L_x_19002:
[----:B------:R-:W-:-:S13]  /*0c80*/  ISETP.GE.AND P0, PT, R17, R16, PT ;  /* 0x000000101100720c */ /* 0x000fda0003f06270 */
[----:B0-----:R-:W-:Y:S01]  /*0c90*/  @!P0 IMAD.IADD R2, R0, 0x1, R17 ;  /* 0x0000000100028824 */ /* 0x001fe200078e0211 */
[----:B------:R-:W-:Y:S01]  /*0ca0*/  @!P0 IADD3 R17, R17, 0x80, RZ ;  /* 0x0000008011118810 */ /* 0x000fe20007ffe0ff */
[----:B------:R-:W-:-:S04]  /*0cb0*/  @!P0 IMAD.MOV.U32 R3, RZ, RZ, 0x8 ;  /* 0x00000008ff038424 */ /* 0x000fc800078e00ff */
[----:B------:R-:W-:-:S05]  /*0cc0*/  @!P0 IMAD.WIDE.U32 R2, R2, R3, c[0x0][0x178] ;  /* 0x00005e0002028625 */ /* 0x000fca00078e0003 */
[----:B------:R0:W-:Y:S02]  /*0cd0*/  @!P0 STG.E.64 [R2.64], R12 ;  /* 0x0000000c02008986 */ /* 0x0001e4000c101b04 */
.L_x_19007:
[----:B------:R-:W-:Y:S05]  /*0ce0*/  BSYNC B0 ;  /* 0x0000000000007941 */ /* 0x000fea0003800000 */
.L_x_19001:
        /* <DEDUP_REMOVED lines=8> */
.L_x_19008:
        /* <DEDUP_REMOVED lines=9> */
.L_x_40125:


//--------------------- .text._ZN2at6native29vectorized_elementwise_kernelILi4ENS0_13AUnaryFunctorIlllZZZNS0_19minimum_kernel_cudaERNS_18TensorIteratorBaseEENKUlvE_clEvENKUlvE2_clEvEUlllE_EESt5arrayIPcLm2EEEEviT0_T1_ --------------------------
	.section	.text._ZN2at6native29vectorized_elementwise_kernelILi4ENS0_13AUnaryFunctorIlllZZZNS0_19minimum_kernel_cudaERNS_18TensorIteratorBaseEENKUlvE_clEvENKUlvE2_clEvEUlllE_EESt5arrayIPcLm2EEEEviT0_T1_,"ax",@progbits
	.sectioninfo	@"SHI_REGISTERS=32"
	.align	128
        .global         _ZN2at6native29vectorized_elementwise_kernelILi4ENS0_13AUnaryFunctorIlllZZZNS0_19minimum_kernel_cudaERNS_18TensorIteratorBaseEENKUlvE_clEvENKUlvE2_clEvEUlllE_EESt5arrayIPcLm2EEEEviT0_T1_
        .type           _ZN2at6native29vectorized_elementwise_kernelILi4ENS0_13AUnaryFunctorIlllZZZNS0_19minimum_kernel_cudaERNS_18TensorIteratorBaseEENKUlvE_clEvENKUlvE2_clEvEUlllE_EESt5arrayIPcLm2EEEEviT0_T1_,@function
        .size           _ZN2at6native29vectorized_elementwise_kernelILi4ENS0_13AUnaryFunctorIlllZZZNS0_19minimum_kernel_cudaERNS_18TensorIteratorBaseEENKUlvE_clEvENKUlvE2_clEvEUlllE_EESt5arrayIPcLm2EEEEviT0_T1_,(.L_x_40126 - _ZN2at6native29vectorized_elementwise_kernelILi4ENS0_13AUnaryFunctorIlllZZZNS0_19minimum_kernel_cudaERNS_18TensorIteratorBaseEENKUlvE_clEvENKUlvE2_clEvEUlllE_EESt5arrayIPcLm2EEEEviT0_T1_)
        .other          _ZN2at6native29vectorized_elementwise_kernelILi4ENS0_13AUnaryFunctorIlllZZZNS0_19minimum_kernel_cudaERNS_18TensorIteratorBaseEENKUlvE_clEvENKUlvE2_clEvEUlllE_EESt5arrayIPcLm2EEEEviT0_T1_,@"STO_CUDA_ENTRY STV_DEFAULT"
_ZN2at6native29vectorized_elementwise_kernelILi4ENS0_13AUnaryFunctorIlllZZZNS0_19minimum_kernel_cudaERNS_18TensorIteratorBaseEENKUlvE_clEvENKUlvE2_clEvEUlllE_EESt5arrayIPcLm2EEEEviT0_T1_:
.text._ZN2at6native29vectorized_elementwise_kernelILi4ENS0_13AUnaryFunctorIlllZZZNS0_19minimum_kernel_cudaERNS_18TensorIteratorBaseEENKUlvE_clEvENKUlvE2_clEvEUlllE_EESt5arrayIPcLm2EEEEviT0_T1_:
        /* <DEDUP_REMOVED lines=65> */
.L_x_19009:
        /* <DEDUP_REMOVED lines=112> */
.L_x_19012:
[----:B0-----:R-:W-:-:S13]  /*0b10*/  ISETP.GE.AND P0, PT, R17, R16, PT ;  /* 0x000000101100720c */ /* 0x001fda0003f06270 */
[----:B------:R-:W-:Y:S05]  /*0b20*/  @P0 BRA `(.L_x_19014) ;  /* 0x000000c000000947 */ /* 0x000fea0003800000 */
[----:B------:R-:W-:Y:S01]  /*0b30*/  IMAD.IADD R8, R0, 0x1, R17 ;  /* 0x0000000100087824 */ /* 0x000fe200078e0211 */
[----:B------:R-:W-:Y:S01]  /*0b40*/  IADD3 R17, R17, 0x80, RZ ;  /* 0x0000008011117810 */ /* 0x000fe20007ffe0ff */
[----:B------:R-:W-:-:S04]  /*0b50*/  IMAD.MOV.U32 R9, RZ, RZ, 0x8 ;  /* 0x00000008ff097424 */ /* 0x000fc800078e00ff */
[----:B------:R-:W-:-:S05]  /*0b60*/  IMAD.WIDE.U32 R8, R8, R9, c[0x0][0x178] ;  /* 0x00005e0008087625 */ /* 0x000fca00078e0009 */
[----:B------:R0:W-:Y:S02]  /*0b70*/  STG.E.64 [R8.64], R2 ;  /* 0x0000000208007986 */ /* 0x0001e4000c101b04 */
.L_x_19013:
[----:B------:R-:W-:-:S13]  /*0b80*/  ISETP.GE.AND P0, PT, R17, R16, PT ;  /* 0x000000101100720c */ /* 0x000fda0003f06270 */
[----:B------:R-:W-:Y:S05]  /*0b90*/  @P0 BRA `(.L_x_19015) ;  /* 0x000000d000000947 */ /* 0x000fea0003800000 */
[----:B0-----:R-:W-:Y:S01]  /*0ba0*/  IMAD.IADD R2, R0, 0x1, R17 ;  /* 0x0000000100027824 */ /* 0x001fe200078e0211 */
[----:B------:R-:W-:Y:S01]  /*0bb0*/  IADD3 R17, R17, 0x80, RZ ;  /* 0x0000008011117810 */ /* 0x000fe20007ffe0ff */
[----:B------:R-:W-:-:S04]  /*0bc0*/  IMAD.MOV.U32 R3, RZ, RZ, 0x8 ;  /* 0x00000008ff037424 */ /* 0x000fc800078e00ff */
[----:B------:R-:W-:-:S05]  /*0bd0*/  IMAD.WIDE.U32 R2, R2, R3, c[0x0][0x178] ;  /* 0x00005e0002027625 */ /* 0x000fca00078e0003 */
[----:B------:R0:W-:Y:S02]  /*0be0*/  STG.E.64 [R2.64], R4 ;  /* 0x0000000402007986 */ /* 0x0001e4000c101b04 */
.L_x_19014:
        /* <DEDUP_REMOVED lines=8> */
.L_x_19015:
[----:B------:R-:W-:Y:S05]  /*0c70*/  BSYNC B1 ;  /* 0x0000000000017941 */ /* 0x000fea0003800000 */
.L_x_19011:
[----:B------:R-:W-:-:S13]  /*0c80*/  ISETP.GE.AND P0, PT, R17, R16, PT ;  /* 0x000000101100720c */ /* 0x000fda0003f06270 */
[----:B0-----:R-:W-:Y:S01]  /*0c90*/  @!P0 IMAD.IADD R2, R0, 0x1, R17 ;  /* 0x0000000100028824 */ /* 0x001fe200078e0211 */
[----:B------:R-:W-:Y:S01]  /*0ca0*/  @!P0 IADD3 R17, R17, 0x80, RZ ;  /* 0x0000008011118810 */ /* 0x000fe20007ffe0ff */
[----:B------:R-:W-:-:S04]  /*0cb0*/  @!P0 IMAD.MOV.U32 R3, RZ, RZ, 0x8 ;  /* 0x00000008ff038424 */ /* 0x000fc800078e00ff */
[----:B------:R-:W-:-:S05]  /*0cc0*/  @!P0 IMAD.WIDE.U32 R2, R2, R3, c[0x0][0x178] ;  /* 0x00005e0002028625 */ /* 0x000fca00078e0003 */
[----:B------:R0:W-:Y:S02]  /*0cd0*/  @!P0 STG.E.64 [R2.64], R12 ;  /* 0x0000000c02008986 */ /* 0x0001e4000c101b04 */
.L_x_19016:
[----:B------:R-:W-:Y:S05]  /*0ce0*/  BSYNC B0 ;  /* 0x0000000000007941 */ /* 0x000fea0003800000 */
.L_x_19010:
        /* <DEDUP_REMOVED lines=8> */
.L_x_19017:
        /* <DEDUP_REMOVED lines=9> */
.L_x_40126:


//--------------------- .text._ZN2at6native29vectorized_elementwise_kernelILi8ENS0_13AUnaryFunctorIlllZZZNS0_19minimum_kernel_cudaERNS_18TensorIteratorBaseEENKUlvE_clEvENKUlvE2_clEvEUlllE_EESt5arrayIPcLm2EEEEviT0_T1_ --------------------------
	.section	.text._ZN2at6native29vectorized_elementwise_kernelILi8ENS0_13AUnaryFunctorIlllZZZNS0_19minimum_kernel_cudaERNS_18TensorIteratorBaseEENKUlvE_clEvENKUlvE2_clEvEUlllE_EESt5arrayIPcLm2EEEEviT0_T1_,"ax",@progbits
	.sectioninfo	@"SHI_REGISTERS=4"
	.align	128
        .global         _ZN2at6native29vectorized_elementwise_kernelILi8ENS0_13AUnaryFunctorIlllZZZNS0_19minimum_kernel_cudaERNS_18TensorIteratorBaseEENKUlvE_clEvENKUlvE2_clEvEUlllE_EESt5arrayIPcLm2EEEEviT0_T1_
        .type           _ZN2at6native29vectorized_elementwise_kernelILi8ENS0_13AUnaryFunctorIlllZZZNS0_19minimum_kernel_cudaERNS_18TensorIteratorBaseEENKUlvE_clEvENKUlvE2_clEvEUlllE_EESt5arrayIPcLm2EEEEviT0_T1_,@function
        .size           _ZN2at6native29vectorized_elementwise_kernelILi8ENS0_13AUnaryFunctorIlllZZZNS0_19minimum_kernel_cudaERNS_18TensorIteratorBaseEENKUlvE_clEvENKUlvE2_clEvEUlllE_EESt5arrayIPcLm2EEEEviT0_T1_,(.L_x_40127 - _ZN2at6native29vectorized_elementwise_kernelILi8ENS0_13AUnaryFunctorIlllZZZNS0_19minimum_kernel_cudaERNS_18TensorIteratorBaseEENKUlvE_clEvENKUlvE2_clEvEUlllE_EESt5arrayIPcLm2EEEEviT0_T1_)
        .other          _ZN2at6native29vectorized_elementwise_kernelILi8ENS0_13AUnaryFunctorIlllZZZNS0_19minimum_kernel_cudaERNS_18TensorIteratorBaseEENKUlvE_clEvENKUlvE2_clEvEUlllE_EESt5arrayIPcLm2EEEEviT0_T1_,@"STO_CUDA_ENTRY STV_DEFAULT"
_ZN2at6native29vectorized_elementwise_kernelILi8ENS0_13AUnaryFunctorIlllZZZNS0_19minimum_kernel_cudaERNS_18TensorIteratorBaseEENKUlvE_clEvENKUlvE2_clEvEUlllE_EESt5arrayIPcLm2EEEEviT0_T1_:
.text._ZN2at6native29vectorized_elementwise_kernelILi8ENS0_13AUnaryFunctorIlllZZZNS0_19minimum_kernel_cudaERNS_18TensorIteratorBaseEENKUlvE_clEvENKUlvE2_clEvEUlllE_EESt5arrayIPcLm2EEEEviT0_T1_:
[----:B------:R-:W-:Y:S02]  /*0000*/  MOV R1, c[0x0][0x28] ;  /* 0x00000a0000017a02 */ /* 0x000fe40000000f00 */
[----:B------:R-:W-:Y:S05]  /*0010*/  EXIT ;  /* 0x000000000000794d */ /* 0x000fea0003800000 */
.L_x_19018:
        /* <DEDUP_REMOVED lines=14> */
.L_x_40127:


//--------------------- .text._ZN2at6native18elementwise_kernelILi128ELi4EZNS0_15gpu_kernel_implINS0_13BinaryFunctorIlllZZZNS0_19minimum_kernel_cudaERNS_18TensorIteratorBaseEENKUlvE_clEvENKUlvE2_clEvEUlllE_EEEEvS5_RKT_EUliE_EEviT1_ --------------------------
	.section	.text._ZN2at6native18elementwise_kernelILi128ELi4EZNS0_15gpu_kernel_implINS0_13BinaryFunctorIlllZZZNS0_19minimum_kernel_cudaERNS_18TensorIteratorBaseEENKUlvE_clEvENKUlvE2_clEvEUlllE_EEEEvS5_RKT_EUliE_EEviT1_,"ax",@progbits
	.sectioninfo	@"SHI_REGISTERS=28"
	.align	128
        .global         _ZN2at6native18elementwise_kernelILi128ELi4EZNS0_15gpu_kernel_implINS0_13BinaryFunctorIlllZZZNS0_19minimum_kernel_cudaERNS_18TensorIteratorBaseEENKUlvE_clEvENKUlvE2_clEvEUlllE_EEEEvS5_RKT_EUliE_EEviT1_
        .type           _ZN2at6native18elementwise_kernelILi128ELi4EZNS0_15gpu_kernel_implINS0_13BinaryFunctorIlllZZZNS0_19minimum_kernel_cudaERNS_18TensorIteratorBaseEENKUlvE_clEvENKUlvE2_clEvEUlllE_EEEEvS5_RKT_EUliE_EEviT1_,@function
        .size           _ZN2at6native18elementwise_kernelILi128ELi4EZNS0_15gpu_kernel_implINS0_13BinaryFunctorIlllZZZNS0_19minimum_kernel_cudaERNS_18TensorIteratorBaseEENKUlvE_clEvENKUlvE2_clEvEUlllE_EEEEvS5_RKT_EUliE_EEviT1_,(.L_x_40128 - _ZN2at6native18elementwise_kernelILi128ELi4EZNS0_15gpu_kernel_implINS0_13BinaryFunctorIlllZZZNS0_19minimum_kernel_cudaERNS_18TensorIteratorBaseEENKUlvE_clEvENKUlvE2_clEvEUlllE_EEEEvS5_RKT_EUliE_EEviT1_)
        .other          _ZN2at6native18elementwise_kernelILi128ELi4EZNS0_15gpu_kernel_implINS0_13BinaryFunctorIlllZZZNS0_19minimum_kernel_cudaERNS_18TensorIteratorBaseEENKUlvE_clEvENKUlvE2_clEvEUlllE_EEEEvS5_RKT_EUliE_EEviT1_,@"STO_CUDA_ENTRY STV_DEFAULT"
_ZN2at6native18elementwise_kernelILi128ELi4EZNS0_15gpu_kernel_implINS0_13BinaryFunctorIlllZZZNS0_19minimum_kernel_cudaERNS_18TensorIteratorBaseEENKUlvE_clEvENKUlvE2_clEvEUlllE_EEEEvS5_RKT_EUliE_EEviT1_:
.text._ZN2at6native18elementwise_kernelILi128ELi4EZNS0_15gpu_kernel_implINS0_13BinaryFunctorIlllZZZNS0_19minimum_kernel_cudaERNS_18TensorIteratorBaseEENKUlvE_clEvENKUlvE2_clEvEUlllE_EEEEvS5_RKT_EUliE_EEviT1_:
        /* <DEDUP_REMOVED lines=264> */
.L_x_19021:
        /* <DEDUP_REMOVED lines=19> */
.L_x_19025:
[----:B------:R0:W5:Y:S01]  /*11b0*/  LDG.E.U8 R18, [R2.64] ;  /* 0x0000002402127981 */ /* 0x000162000c1e1100 */
[----:B------:R-:W-:Y:S01]  /*11c0*/  IMAD.MOV.U32 R19, RZ, RZ, RZ ;  /* 0x000000ffff137224 */ /* 0x000fe200078e00ff */
[----:B------:R-:W-:Y:S05]  /*11d0*/  BRA `(.L_x_19027) ;  /* 0x00000d5000007947 */ /* 0x000fea0003800000 */
.L_x_19024:
        /* <DEDUP_REMOVED lines=8> */
.L_x_19029:
[----:B------:R-:W2:Y:S02]  /*1260*/  LDG.E R18, [R2.64] ;  /* 0x0000002402127981 */ /* 0x000ea4000c1e1900 */
[----:B--2---:R-:W-:Y:S01]  /*1270*/  SHF.R.S32.HI R19, RZ, 0x1f, R18 ;  /* 0x0000001fff137819 */ /* 0x004fe20000011412 */
[----:B------:R-:W-:Y:S05]  /*1280*/  BRA `(.L_x_19027) ;  /* 0x00000ca000007947 */ /* 0x000fea0003800000 */
.L_x_19028:
[----:B------:R-:W2:Y:S02]  /*1290*/  LDG.E.S16 R18, [R2.64] ;  /* 0x0000002402127981 */ /* 0x000ea4000c1e1700 */
[----:B--2---:R-:W-:Y:S01]  /*12a0*/  SHF.R.S32.HI R19, RZ, 0x1f, R18 ;  /* 0x0000001fff137819 */ /* 0x004fe20000011412 */
[----:B------:R-:W-:Y:S05]  /*12b0*/  BRA `(.L_x_19027) ;  /* 0x00000c7000007947 */ /* 0x000fea0003800000 */
.L_x_19023:
        /* <DEDUP_REMOVED lines=9> */
.L_x_19031:
[----:B------:R-:W2:Y:S02]  /*1350*/  LDG.E.U16 R2, [R2.64] ;  /* 0x0000002402027981 */ /* 0x000ea4000c1e1500 */
[----:B--2---:R-:W-:-:S06]  /*1360*/  HADD2.F32 R18, -RZ, R2.H0_H0 ;  /* 0x20000002ff127230 */ /* 0x004fcc0000004100 */
[----:B------:R-:W0:Y:S01]  /*1370*/  F2I.S64.TRUNC R18, R18 ;  /* 0x0000001200127311 */ /* 0x000e22000020d900 */
[----:B------:R-:W-:Y:S05]  /*1380*/  BRA `(.L_x_19027) ;  /* 0x00000ba000007947 */ /* 0x000fea0003800000 */
.L_x_19030:
        /* <DEDUP_REMOVED lines=9> */
.L_x_19033:
[----:B------:R-:W2:Y:S02]  /*1420*/  LDG.E.U16 R2, [R2.64] ;  /* 0x0000002402027981 */ /* 0x000ea4000c1e1500 */
[----:B--2---:R-:W-:-:S06]  /*1430*/  HADD2.F32 R18, -RZ, R2.H0_H0 ;  /* 0x20000002ff127230 */ /* 0x004fcc0000004100 */
[----:B------:R-:W0:Y:S01]  /*1440*/  F2I.S64.TRUNC R18, R18 ;  /* 0x0000001200127311 */ /* 0x000e22000020d900 */
[----:B------:R-:W-:Y:S05]  /*1450*/  BRA `(.L_x_19027) ;  /* 0x00000ad000007947 */ /* 0x000fea0003800000 */
.L_x_19032:
[----:B------:R-:W2:Y:S02]  /*1460*/  LDG.E.64 R2, [R2.64] ;  /* 0x0000002402027981 */ /* 0x000ea4000c1e1b00 */
[----:B--2---:R0:W1:Y:S01]  /*1470*/  F2I.S64.F64.TRUNC R18, R2 ;  /* 0x0000000200127311 */ /* 0x004062000030d900 */
[----:B------:R-:W-:Y:S05]  /*1480*/  BRA `(.L_x_19027) ;  /* 0x00000aa000007947 */ /* 0x000fea0003800000 */
.L_x_19022:
        /* <DEDUP_REMOVED lines=13> */
.L_x_19036:
[----:B------:R-:W2:Y:S02]  /*1560*/  LDG.E.64 R2, [R2.64] ;  /* 0x0000002402027981 */ /* 0x000ea4000c1e1b00 */
[----:B--2---:R0:W1:Y:S01]  /*1570*/  F2I.S64.F64.TRUNC R18, R2 ;  /* 0x0000000200127311 */ /* 0x004062000030d900 */
[----:B------:R-:W-:Y:S05]  /*1580*/  BRA `(.L_x_19027) ;  /* 0x000009a000007947 */ /* 0x000fea0003800000 */
.L_x_19035:
        /* <DEDUP_REMOVED lines=27> */
.L_x_19038:
        /* <DEDUP_REMOVED lines=14> */
.L_x_19037:
[----:B------:R-:W2:Y:S02]  /*1820*/  LDG.E.U16 R18, [R2.64] ;  /* 0x0000002402127981 */ /* 0x000ea4000c1e1500 */
[----:B--2---:R-:W-:-:S06]  /*1830*/  PRMT R18, RZ, 0x5410, R18 ;  /* 0x00005410ff127816 */ /* 0x004fcc0000000012 */
[----:B------:R-:W0:Y:S01]  /*1840*/  F2I.S64.TRUNC R18, R18 ;  /* 0x0000001200127311 */ /* 0x000e22000020d900 */
[----:B------:R-:W-:Y:S05]  /*1850*/  BRA `(.L_x_19027) ;  /* 0x000006d000007947 */ /* 0x000fea0003800000 */
.L_x_19034:
        /* <DEDUP_REMOVED lines=11> */
.L_x_19041:
        /* <DEDUP_REMOVED lines=21> */
.L_x_19045:
[----:B------:R-:W-:Y:S05]  /*1a60*/  BSYNC B1 ;  /* 0x0000000000017941 */ /* 0x000fea0003800000 */
.L_x_19044:
[----:B------:R-:W-:Y:S01]  /*1a70*/  IMAD.SHL.U32 R2, R2, 0x100000, RZ ;  /* 0x0010000002027824 */ /* 0x000fe200078e00ff */
[----:B------:R-:W-:-:S04]  /*1a80*/  LEA R3, R0, 0x3b800000, 0x17 ;  /* 0x3b80000000037811 */ /* 0x000fc800078eb8ff */
[----:B------:R-:W-:Y:S02]  /*1a90*/  LOP3.LUT R18, R3, R2, R18, 0xfe, !PT ;  /* 0x0000000203127212 */ /* 0x000fe400078efe12 */
.L_x_19043:
[----:B------:R-:W-:Y:S05]  /*1aa0*/  BSYNC B0 ;  /* 0x0000000000007941 */ /* 0x000fea0003800000 */
.L_x_19042:
[----:B------:R-:W0:Y:S01]  /*1ab0*/  F2I.S64.TRUNC R18, R18 ;  /* 0x0000001200127311 */ /* 0x000e22000020d900 */
[----:B------:R-:W-:Y:S05]  /*1ac0*/  BRA `(.L_x_19027) ;  /* 0x0000046000007947 */ /* 0x000fea0003800000 */
.L_x_19040:
        /* <DEDUP_REMOVED lines=21> */
.L_x_19049:
[----:B------:R-:W-:Y:S05]  /*1c20*/  BSYNC B1 ;  /* 0x0000000000017941 */ /* 0x000fea0003800000 */
.L_x_19048:
[----:B------:R-:W-:Y:S01]  /*1c30*/  IMAD.SHL.U32 R2, R2, 0x200000, RZ ;  /* 0x0020000002027824 */ /* 0x000fe200078e00ff */
[----:B------:R-:W-:-:S04]  /*1c40*/  LEA R3, R0, 0x37800000, 0x17 ;  /* 0x3780000000037811 */ /* 0x000fc800078eb8ff */
[----:B------:R-:W-:Y:S02]  /*1c50*/  LOP3.LUT R18, R3, R2, R18, 0xfe, !PT ;  /* 0x0000000203127212 */ /* 0x000fe400078efe12 */
.L_x_19047:
[----:B------:R-:W-:Y:S05]  /*1c60*/  BSYNC B0 ;  /* 0x0000000000007941 */ /* 0x000fea0003800000 */
.L_x_19046:
[----:B------:R-:W0:Y:S01]  /*1c70*/  F2I.S64.TRUNC R18, R18 ;  /* 0x0000001200127311 */ /* 0x000e22000020d900 */
[----:B------:R-:W-:Y:S05]  /*1c80*/  BRA `(.L_x_19027) ;  /* 0x000002a000007947 */ /* 0x000fea0003800000 */
.L_x_19039:
        /* <DEDUP_REMOVED lines=14> */
.L_x_19053:
[----:B------:R-:W-:Y:S05]  /*1d70*/  BSYNC B0 ;  /* 0x0000000000007941 */ /* 0x000fea0003800000 */
.L_x_19052:
[----:B------:R-:W0:Y:S01]  /*1d80*/  F2I.S64.TRUNC R18, R18 ;  /* 0x0000001200127311 */ /* 0x000e22000020d900 */
[----:B------:R-:W-:Y:S05]  /*1d90*/  BRA `(.L_x_19027) ;  /* 0x0000019000007947 */ /* 0x000fea0003800000 */
.L_x_19026:
        /* <DEDUP_REMOVED lines=21> */
.L_x_19051:
[----:B------:R0:W5:Y:S01]  /*1ef0*/  LDG.E.64 R18, [R2.64] ;  /* 0x0000002402127981 */ /* 0x000162000c1e1b00 */
[----:B------:R-:W-:Y:S05]  /*1f00*/  BRA `(.L_x_19027) ;  /* 0x0000002000007947 */ /* 0x000fea0003800000 */
.L_x_19050:
[----:B------:R0:W5:Y:S01]  /*1f10*/  LDG.E R18, [R2.64] ;  /* 0x0000002402127981 */ /* 0x000162000c1e1900 */
[----:B------:R-:W-:-:S03]  /*1f20*/  IMAD.MOV.U32 R19, RZ, RZ, RZ ;  /* 0x000000ffff137224 */ /* 0x000fc600078e00ff */
.L_x_19027:
        /* <DEDUP_REMOVED lines=17> */
.L_x_19057:
[----:B------:R0:W5:Y:S01]  /*2040*/  LDG.E.U8 R2, [R4.64] ;  /* 0x0000002404027981 */ /* 0x000162000c1e1100 */
[----:B------:R-:W-:Y:S01]  /*2050*/  IMAD.MOV.U32 R3, RZ, RZ, RZ ;  /* 0x000000ffff037224 */ /* 0x000fe200078e00ff */
[----:B------:R-:W-:Y:S05]  /*2060*/  BRA `(.L_x_19059) ;  /* 0x00000d5000007947 */ /* 0x000fea0003800000 */
.L_x_19056:
        /* <DEDUP_REMOVED lines=8> */
.L_x_19061:
[----:B------:R-:W2:Y:S02]  /*20f0*/  LDG.E R2, [R4.64] ;  /* 0x0000002404027981 */ /* 0x000ea4000c1e1900 */
[----:B--2---:R-:W-:Y:S01]  /*2100*/  SHF.R.S32.HI R3, RZ, 0x1f, R2 ;  /* 0x0000001fff037819 */ /* 0x004fe20000011402 */
[----:B------:R-:W-:Y:S05]  /*2110*/  BRA `(.L_x_19059) ;  /* 0x00000ca000007947 */ /* 0x000fea0003800000 */
.L_x_19060:
[----:B------:R-:W2:Y:S02]  /*2120*/  LDG.E.S16 R2, [R4.64] ;  /* 0x0000002404027981 */ /* 0x000ea4000c1e1700 */
[----:B--2---:R-:W-:Y:S01]  /*2130*/  SHF.R.S32.HI R3, RZ, 0x1f, R2 ;  /* 0x0000001fff037819 */ /* 0x004fe20000011402 */
[----:B------:R-:W-:Y:S05]  /*2140*/  BRA `(.L_x_19059) ;  /* 0x00000c7000007947 */ /* 0x000fea0003800000 */
.L_x_19055:
        /* <DEDUP_REMOVED lines=9> */
.L_x_19063:
[----:B------:R-:W2:Y:S02]  /*21e0*/  LDG.E.U16 R4, [R4.64] ;  /* 0x0000002404047981 */ /* 0x000ea4000c1e1500 */
[----:B--2---:R-:W-:-:S06]  /*21f0*/  HADD2.F32 R2, -RZ, R4.H0_H0 ;  /* 0x20000004ff027230 */ /* 0x004fcc0000004100 */
[----:B------:R-:W0:Y:S01]  /*2200*/  F2I.S64.TRUNC R2, R2 ;  /* 0x0000000200027311 */ /* 0x000e22000020d900 */
[----:B------:R-:W-:Y:S05]  /*2210*/  BRA `(.L_x_19059) ;  /* 0x00000ba000007947 */ /* 0x000fea0003800000 */
.L_x_19062:
        /* <DEDUP_REMOVED lines=9> */
.L_x_19065:
[----:B------:R-:W2:Y:S02]  /*22b0*/  LDG.E.U16 R4, [R4.64] ;  /* 0x0000002404047981 */ /* 0x000ea4000c1e1500 */
[----:B--2---:R-:W-:-:S06]  /*22c0*/  HADD2.F32 R2, -RZ, R4.H0_H0 ;  /* 0x20000004ff027230 */ /* 0x004fcc0000004100 */
[----:B------:R-:W0:Y:S01]  /*22d0*/  F2I.S64.TRUNC R2, R2 ;  /* 0x0000000200027311 */ /* 0x000e22000020d900 */
[----:B------:R-:W-:Y:S05]  /*22e0*/  BRA `(.L_x_19059) ;  /* 0x00000ad000007947 */ /* 0x000fea0003800000 */
.L_x_19064:
[----:B------:R-:W2:Y:S02]  /*22f0*/  LDG.E.64 R2, [R4.64] ;  /* 0x0000002404027981 */ /* 0x000ea4000c1e1b00 */
[----:B--2---:R-:W0:Y:S01]  /*2300*/  F2I.S64.F64.TRUNC R2, R2 ;  /* 0x0000000200027311 */ /* 0x004e22000030d900 */
[----:B------:R-:W-:Y:S05]  /*2310*/  BRA `(.L_x_19059) ;  /* 0x00000aa000007947 */ /* 0x000fea0003800000 */
.L_x_19054:
        /* <DEDUP_REMOVED lines=13> */
.L_x_19068:
[----:B------:R-:W2:Y:S02]  /*23f0*/  LDG.E.64 R2, [R4.64] ;  /* 0x0000002404027981 */ /* 0x000ea4000c1e1b00 */
[----:B--2---:R-:W0:Y:S01]  /*2400*/  F2I.S64.F64.TRUNC R2, R2 ;  /* 0x0000000200027311 */ /* 0x004e22000030d900 */
[----:B------:R-:W-:Y:S05]  /*2410*/  BRA `(.L_x_19059) ;  /* 0x000009a000007947 */ /* 0x000fea0003800000 */
.L_x_19067:
        /* <DEDUP_REMOVED lines=27> */
.L_x_19070:
        /* <DEDUP_REMOVED lines=14> */
.L_x_19069:
[----:B------:R-:W2:Y:S02]  /*26b0*/  LDG.E.U16 R2, [R4.64] ;  /* 0x0000002404027981 */ /* 0x000ea4000c1e1500 */
[----:B--2---:R-:W-:-:S06]  /*26c0*/  PRMT R2, RZ, 0x5410, R2 ;  /* 0x00005410ff027816 */ /* 0x004fcc0000000002 */
[----:B------:R-:W0:Y:S01]  /*26d0*/  F2I.S64.TRUNC R2, R2 ;  /* 0x0000000200027311 */ /* 0x000e22000020d900 */
[----:B------:R-:W-:Y:S05]  /*26e0*/  BRA `(.L_x_19059) ;  /* 0x000006d000007947 */ /* 0x000fea0003800000 */
.L_x_19066:
        /* <DEDUP_REMOVED lines=11> */
.L_x_19073:
        /* <DEDUP_REMOVED lines=21> */
.L_x_19077:
[----:B------:R-:W-:Y:S05]  /*28f0*/  BSYNC B1 ;  /* 0x0000000000017941 */ /* 0x000fea0003800000 */
.L_x_19076:
[----:B------:R-:W-:Y:S01]  /*2900*/  IMAD.SHL.U32 R2, R2, 0x100000, RZ ;  /* 0x0010000002027824 */ /* 0x000fe200078e00ff */
[----:B------:R-:W-:-:S04]  /*2910*/  LEA R3, R0, 0x3b800000, 0x17 ;  /* 0x3b80000000037811 */ /* 0x000fc800078eb8ff */
[----:B------:R-:W-:Y:S02]  /*2920*/  LOP3.LUT R2, R3, R2, R4, 0xfe, !PT ;  /* 0x0000000203027212 */ /* 0x000fe400078efe04 */
.L_x_19075:
[----:B------:R-:W-:Y:S05]  /*2930*/  BSYNC B0 ;  /* 0x0000000000007941 */ /* 0x000fea0003800000 */
.L_x_19074:
[----:B------:R-:W0:Y:S01]  /*2940*/  F2I.S64.TRUNC R2, R2 ;  /* 0x0000000200027311 */ /* 0x000e22000020d900 */
[----:B------:R-:W-:Y:S05]  /*2950*/  BRA `(.L_x_19059) ;  /* 0x0000046000007947 */ /* 0x000fea0003800000 */
.L_x_19072:
        /* <DEDUP_REMOVED lines=21> */
.L_x_19081:
[----:B------:R-:W-:Y:S05]  /*2ab0*/  BSYNC B1 ;  /* 0x0000000000017941 */ /* 0x000fea0003800000 */
.L_x_19080:
[----:B------:R-:W-:Y:S01]  /*2ac0*/  IMAD.SHL.U32 R2, R2, 0x200000, RZ ;  /* 0x0020000002027824 */ /* 0x000fe200078e00ff */
[----:B------:R-:W-:-:S04]  /*2ad0*/  LEA R3, R0, 0x37800000, 0x17 ;  /* 0x3780000000037811 */ /* 0x000fc800078eb8ff */
[----:B------:R-:W-:Y:S02]  /*2ae0*/  LOP3.LUT R2, R3, R2, R4, 0xfe, !PT ;  /* 0x0000000203027212 */ /* 0x000fe400078efe04 */
.L_x_19079:
[----:B------:R-:W-:Y:S05]  /*2af0*/  BSYNC B0 ;  /* 0x0000000000007941 */ /* 0x000fea0003800000 */
.L_x_19078:
[----:B------:R-:W0:Y:S01]  /*2b00*/  F2I.S64.TRUNC R2, R2 ;  /* 0x0000000200027311 */ /* 0x000e22000020d900 */
[----:B------:R-:W-:Y:S05]  /*2b10*/  BRA `(.L_x_19059) ;  /* 0x000002a000007947 */ /* 0x000fea0003800000 */
.L_x_19071:
        /* <DEDUP_REMOVED lines=14> */
.L_x_19085:
[----:B------:R-:W-:Y:S05]  /*2c00*/  BSYNC B0 ;  /* 0x0000000000007941 */ /* 0x000fea0003800000 */
.L_x_19084:
[----:B------:R-:W0:Y:S01]  /*2c10*/  F2I.S64.TRUNC R2, R2 ;  /* 0x0000000200027311 */ /* 0x000e22000020d900 */
[----:B------:R-:W-:Y:S05]  /*2c20*/  BRA `(.L_x_19059) ;  /* 0x0000019000007947 */ /* 0x000fea0003800000 */
.L_x_19058:
        /* <DEDUP_REMOVED lines=21> */
.L_x_19083:
[----:B------:R0:W5:Y:S01]  /*2d80*/  LDG.E.64 R2, [R4.64] ;  /* 0x0000002404027981 */ /* 0x000162000c1e1b00 */
[----:B------:R-:W-:Y:S05]  /*2d90*/  BRA `(.L_x_19059) ;  /* 0x0000002000007947 */ /* 0x000fea0003800000 */
.L_x_19082:
[----:B------:R0:W5:Y:S01]  /*2da0*/  LDG.E R2, [R4.64] ;  /* 0x0000002404027981 */ /* 0x000162000c1e1900 */
[----:B------:R-:W-:-:S03]  /*2db0*/  IMAD.MOV.U32 R3, RZ, RZ, RZ ;  /* 0x000000ffff037224 */ /* 0x000fc600078e00ff */
.L_x_19059:
[----:B0-----:R-:W0:Y:S01]  /*2dc0*/  LDC.U8 R4, c[0x0][0x3e1] ;  /* 0x0000f840ff047b82 */ /* 0x001e220000000000 */
[----:B-1---5:R-:W-:-:S04]  /*2dd0*/  ISETP.LT.U32.AND P0, PT, R18, R2, PT ;  /* 0x000000021200720c */ /* 0x022fc80003f01070 */
[----:B------:R-:W-:-:S04]  /*2de0*/  ISETP.LT.AND.EX P0, PT, R19, R3, PT, P0 ;  /* 0x000000031300720c */ /* 0x000fc80003f01300 */
[----:B------:R-:W-:Y:S02]  /*2df0*/  SEL R5, R18, R2, P0 ;  /* 0x0000000212057207 */ /* 0x000fe40000000000 */
[----:B------:R-:W-:-:S03]  /*2e00*/  SEL R3, R19, R3, P0 ;  /* 0x0000000313037207 */ /* 0x000fc60000000000 */
        /* <DEDUP_REMOVED lines=14> */
.L_x_19089:
[----:B------:R0:W-:Y:S01]  /*2ef0*/  STG.E.U8 [R16.64], R5 ;  /* 0x0000000510007986 */ /* 0x0001e2000c101124 */
[----:B------:R-:W-:Y:S05]  /*2f00*/  BRA `(.L_x_19091) ;  /* 0x00000d7000007947 */ /* 0x000fea0003800000 */
.L_x_19088:
        /* <DEDUP_REMOVED lines=8> */
.L_x_19093:
[----:B------:R0:W-:Y:S01]  /*2f90*/  STG.E [R16.64], R5 ;  /* 0x0000000510007986 */ /* 0x0001e2000c101924 */
[----:B------:R-:W-:Y:S05]  /*2fa0*/  BRA `(.L_x_19091) ;  /* 0x00000cd000007947 */ /* 0x000fea0003800000 */
.L_x_19092:
[----:B------:R0:W-:Y:S01]  /*2fb0*/  STG.E.U16 [R16.64], R5 ;  /* 0x0000000510007986 */ /* 0x0001e2000c101524 */
[----:B------:R-:W-:Y:S05]  /*2fc0*/  BRA `(.L_x_19091) ;  /* 0x00000cb000007947 */ /* 0x000fea0003800000 */
.L_x_19087:
        /* <DEDUP_REMOVED lines=9> */
.L_x_19095:
[----:B------:R-:W0:Y:S02]  /*3060*/  I2F.S64 R0, R2 ;  /* 0x0000000200007312 */ /* 0x000e240000301400 */
[----:B0-----:R-:W-:-:S05]  /*3070*/  F2FP.PACK_AB R0, RZ, R0 ;  /* 0x00000000ff00723e */ /* 0x001fca00000000ff */
[----:B------:R0:W-:Y:S01]  /*3080*/  STG.E.U16 [R16.64], R0 ;  /* 0x0000000010007986 */ /* 0x0001e2000c101524 */
[----:B------:R-:W-:Y:S05]  /*3090*/  BRA `(.L_x_19091) ;  /* 0x00000be000007947 */ /* 0x000fea0003800000 */
.L_x_19094:
        /* <DEDUP_REMOVED lines=10> */
.L_x_19097:
[----:B------:R-:W0:Y:S02]  /*3140*/  I2F.S64 R2, R2 ;  /* 0x0000000200027312 */ /* 0x000e240000301400 */
[----:B0-----:R-:W-:-:S04]  /*3150*/  F2FP.PACK_AB R3, RZ, R2 ;  /* 0x00000002ff03723e */ /* 0x001fc800000000ff */
[----:B------:R-:W-:-:S05]  /*3160*/  PRMT R3, R3, 0x5410, RZ ;  /* 0x0000541003037816 */ /* 0x000fca00000000ff */
[----:B------:R0:W-:Y:S01]  /*3170*/  STG.E [R16.64], R3 ;  /* 0x0000000310007986 */ /* 0x0001e2000c101924 */
[----:B------:R-:W-:Y:S05]  /*3180*/  BRA `(.L_x_19091) ;  /* 0x00000af000007947 */ /* 0x000fea0003800000 */
.L_x_19096:
[----:B------:R-:W0:Y:S02]  /*3190*/  I2F.F64.S64 R2, R2 ;  /* 0x0000000200027312 */ /* 0x000e240000301c00 */
[----:B0-----:R0:W-:Y:S01]  /*31a0*/  STG.E.64 [R16.64], R2 ;  /* 0x0000000210007986 */ /* 0x0011e2000c101b24 */
[----:B------:R-:W-:Y:S05]  /*31b0*/  BRA `(.L_x_19091) ;  /* 0x00000ac000007947 */ /* 0x000fea0003800000 */
.L_x_19086:
        /* <DEDUP_REMOVED lines=13> */
.L_x_19100:
[----:B------:R-:W0:Y:S01]  /*3290*/  I2F.F64.S64 R4, R2 ;  /* 0x0000000200047312 */ /* 0x000e220000301c00 */
[----:B------:R-:W-:-:S05]  /*32a0*/  CS2R R6, SRZ ;  /* 0x0000000000067805 */ /* 0x000fca000001ff00 */
[----:B0-----:R0:W-:Y:S01]  /*32b0*/  STG.E.128 [R16.64], R4 ;  /* 0x0000000410007986 */ /* 0x0011e2000c101d24 */
[----:B------:R-:W-:Y:S05]  /*32c0*/  BRA `(.L_x_19091) ;  /* 0x000009b000007947 */ /* 0x000fea0003800000 */
.L_x_19099:
        /* <DEDUP_REMOVED lines=21> */
.L_x_19104:
[----:B------:R-:W-:Y:S05]  /*3420*/  BSYNC B0 ;  /* 0x0000000000007941 */ /* 0x000fea0003800000 */
.L_x_19103:
[----:B------:R-:W-:-:S05]  /*3430*/  LOP3.LUT R5, R0, R5, RZ, 0xfc, !PT ;  /* 0x0000000500057212 */ /* 0x000fca00078efcff */
[----:B------:R0:W-:Y:S01]  /*3440*/  STG.E.U8 [R16.64], R5 ;  /* 0x0000000510007986 */ /* 0x0001e2000c101124 */
[----:B------:R-:W-:Y:S05]  /*3450*/  BRA `(.L_x_19091) ;  /* 0x0000082000007947 */ /* 0x000fea0003800000 */
.L_x_19102:
        /* <DEDUP_REMOVED lines=13> */
.L_x_19106:
[----:B------:R-:W-:Y:S01]  /*3530*/  IMAD.MOV.U32 R0, RZ, RZ, 0x7f ;  /* 0x0000007fff007424 */ /* 0x000fe200078e00ff */
[----:B------:R-:W-:-:S04]  /*3540*/  ISETP.GT.U32.AND P0, PT, R4, 0x7f800000, PT ;  /* 0x7f8000000400780c */ /* 0x000fc80003f04070 */
[----:B------:R-:W-:-:S04]  /*3550*/  SEL R0, R0, 0x7c, P0 ;  /* 0x0000007c00007807 */ /* 0x000fc80000000000 */
.L_x_19107:
[----:B------:R-:W-:Y:S05]  /*3560*/  BSYNC B0 ;  /* 0x0000000000007941 */ /* 0x000fea0003800000 */
.L_x_19105:
[----:B------:R-:W-:-:S04]  /*3570*/  LOP3.LUT R2, R3, 0x80000000, RZ, 0xc0, !PT ;  /* 0x8000000003027812 */ /* 0x000fc800078ec0ff */
[----:B------:R-:W-:-:S04]  /*3580*/  SHF.R.U32.HI R3, RZ, 0x18, R2 ;  /* 0x00000018ff037819 */ /* 0x000fc80000011602 */
[----:B------:R-:W-:-:S05]  /*3590*/  LOP3.LUT R3, R0, R3, RZ, 0xfc, !PT ;  /* 0x0000000300037212 */ /* 0x000fca00078efcff */
[----:B------:R0:W-:Y:S01]  /*35a0*/  STG.E.U8 [R16.64], R3 ;  /* 0x0000000310007986 */ /* 0x0001e2000c101124 */
[----:B------:R-:W-:Y:S05]  /*35b0*/  BRA `(.L_x_19091) ;  /* 0x000006c000007947 */ /* 0x000fea0003800000 */
.L_x_19101:
[----:B------:R-:W0:Y:S02]  /*35c0*/  I2F.S64 R0, R2 ;  /* 0x0000000200007312 */ /* 0x000e240000301400 */
[----:B0-----:R-:W-:-:S05]  /*35d0*/  F2FP.BF16.PACK_AB R0, RZ, R0 ;  /* 0x00000000ff00723e */ /* 0x001fca00000010ff */
[----:B------:R0:W-:Y:S01]  /*35e0*/  STG.E.U16 [R16.64], R0 ;  /* 0x0000000010007986 */ /* 0x0001e2000c101524 */
[----:B------:R-:W-:Y:S05]  /*35f0*/  BRA `(.L_x_19091) ;  /* 0x0000068000007947 */ /* 0x000fea0003800000 */
.L_x_19098:
        /* <DEDUP_REMOVED lines=10> */
.L_x_19110:
        /* <DEDUP_REMOVED lines=17> */
.L_x_19113:
[----:B------:R-:W-:-:S04]  /*37b0*/  LOP3.LUT R2, R3, 0x80000000, RZ, 0xc0, !PT ;  /* 0x8000000003027812 */ /* 0x000fc800078ec0ff */
[----:B------:R-:W-:-:S04]  /*37c0*/  SHF.R.U32.HI R3, RZ, 0x18, R2 ;  /* 0x00000018ff037819 */ /* 0x000fc80000011602 */
[----:B------:R-:W-:-:S04]  /*37d0*/  LOP3.LUT R0, R0, R3, RZ, 0xfc, !PT ;  /* 0x0000000300007212 */ /* 0x000fc800078efcff */
[----:B------:R-:W-:Y:S02]  /*37e0*/  PRMT R8, R0, 0x7610, R8 ;  /* 0x0000761000087816 */ /* 0x000fe40000000008 */
.L_x_19112:
[----:B------:R-:W-:Y:S05]  /*37f0*/  BSYNC B0 ;  /* 0x0000000000007941 */ /* 0x000fea0003800000 */
.L_x_19111:
[----:B------:R0:W-:Y:S01]  /*3800*/  STG.E.U8 [R16.64], R8 ;  /* 0x0000000810007986 */ /* 0x0001e2000c101124 */
[----:B------:R-:W-:Y:S05]  /*3810*/  BRA `(.L_x_19091) ;  /* 0x0000046000007947 */ /* 0x000fea0003800000 */
.L_x_19109:
        /* <DEDUP_REMOVED lines=17> */
.L_x_19116:
[----:B------:R-:W-:-:S04]  /*3930*/  LOP3.LUT R2, R3, 0x80000000, RZ, 0xc0, !PT ;  /* 0x8000000003027812 */ /* 0x000fc800078ec0ff */
[----:B------:R-:W-:-:S04]  /*3940*/  SHF.R.U32.HI R3, RZ, 0x18, R2 ;  /* 0x00000018ff037819 */ /* 0x000fc80000011602 */
[----:B------:R-:W-:-:S04]  /*3950*/  LOP3.LUT R0, R0, R3, RZ, 0xfc, !PT ;  /* 0x0000000300007212 */ /* 0x000fc800078efcff */
[----:B------:R-:W-:Y:S02]  /*3960*/  PRMT R8, R0, 0x7610, R8 ;  /* 0x0000761000087816 */ /* 0x000fe40000000008 */
.L_x_19115:
[----:B------:R-:W-:Y:S05]  /*3970*/  BSYNC B0 ;  /* 0x0000000000007941 */ /* 0x000fea0003800000 */
.L_x_19114:
[----:B------:R0:W-:Y:S01]  /*3980*/  STG.E.U8 [R16.64], R8 ;  /* 0x0000000810007986 */ /* 0x0001e2000c101124 */
[----:B------:R-:W-:Y:S05]  /*3990*/  BRA `(.L_x_19091) ;  /* 0x000002e000007947 */ /* 0x000fea0003800000 */
.L_x_19108:
        /* <DEDUP_REMOVED lines=23> */
.L_x_19090:
        /* <DEDUP_REMOVED lines=20> */
.L_x_19118:
[----:B------:R0:W-:Y:S01]  /*3c50*/  STG.E.64 [R16.64], R2 ;  /* 0x0000000210007986 */ /* 0x0001e2000c101b24 */
[----:B------:R-:W-:Y:S05]  /*3c60*/  BRA `(.L_x_19091) ;  /* 0x0000001000007947 */ /* 0x000fea0003800000 */
.L_x_19117:
[----:B------:R0:W-:Y:S02]  /*3c70*/  STG.E [R16.64], R5 ;  /* 0x0000000510007986 */ /* 0x0001e4000c101924 */
.L_x_19091:
[----:B------:R-:W-:-:S05]  /*3c80*/  IMAD R22, R22, 0x200, R25 ;  /* 0x0000020016167824 */ /* 0x000fca00078e0219 */
[----:B------:R-:W-:Y:S02]  /*3c90*/  IADD3 R23, R22, 0x80, RZ ;  /* 0x0000008016177810 */ /* 0x000fe40007ffe0ff */
.L_x_19020:
[----:B------:R-:W-:Y:S05]  /*3ca0*/  BSYNC B6 ;  /* 0x0000000000067941 */ /* 0x000fea0003800000 */
.L_x_19019:
        /* <DEDUP_REMOVED lines=258> */
.L_x_19121:
        /* <DEDUP_REMOVED lines=19> */
.L_x_19125:
[----:B------:R0:W5:Y:S01]  /*4e00*/  LDG.E.U8 R18, [R2.64] ;  /* 0x0000002402127981 */ /* 0x000162000c1e1100 */
[----:B------:R-:W-:Y:S01]  /*4e10*/  IMAD.MOV.U32 R19, RZ, RZ, RZ ;  /* 0x000000ffff137224 */ /* 0x000fe200078e00ff */
[----:B------:R-:W-:Y:S05]  /*4e20*/  BRA `(.L_x_19127) ;  /* 0x00000d5000007947 */ /* 0x000fea0003800000 */
.L_x_19124:
        /* <DEDUP_REMOVED lines=8> */
.L_x_19129:
[----:B------:R-:W2:Y:S02]  /*4eb0*/  LDG.E R18, [R2.64] ;  /* 0x0000002402127981 */ /* 0x000ea4000c1e1900 */
[----:B--2---:R-:W-:Y:S01]  /*4ec0*/  SHF.R.S32.HI R19, RZ, 0x1f, R18 ;  /* 0x0000001fff137819 */ /* 0x004fe20000011412 */
[----:B------:R-:W-:Y:S05]  /*4ed0*/  BRA `(.L_x_19127) ;  /* 0x00000ca000007947 */ /* 0x000fea0003800000 */
.L_x_19128:
[----:B------:R-:W2:Y:S02]  /*4ee0*/  LDG.E.S16 R18, [R2.64] ;  /* 0x0000002402127981 */ /* 0x000ea4000c1e1700 */
[----:B--2---:R-:W-:Y:S01]  /*4ef0*/  SHF.R.S32.HI R19, RZ, 0x1f, R18 ;  /* 0x0000001fff137819 */ /* 0x004fe20000011412 */
[----:B------:R-:W-:Y:S05]  /*4f00*/  BRA `(.L_x_19127) ;  /* 0x00000c7000007947 */ /* 0x000fea0003800000 */
.L_x_19123:
        /* <DEDUP_REMOVED lines=9> */
.L_x_19131:
[----:B------:R-:W2:Y:S02]  /*4fa0*/  LDG.E.U16 R2, [R2.64] ;  /* 0x0000002402027981 */ /* 0x000ea4000c1e1500 */
[----:B--2---:R-:W-:-:S06]  /*4fb0*/  HADD2.F32 R18, -RZ, R2.H0_H0 ;  /* 0x20000002ff127230 */ /* 0x004fcc0000004100 */
[----:B------:R-:W0:Y:S01]  /*4fc0*/  F2I.S64.TRUNC R18, R18 ;  /* 0x0000001200127311 */ /* 0x000e22000020d900 */
[----:B------:R-:W-:Y:S05]  /*4fd0*/  BRA `(.L_x_19127) ;  /* 0x00000ba000007947 */ /* 0x000fea0003800000 */
.L_x_19130:
        /* <DEDUP_REMOVED lines=9> */
.L_x_19133:
[----:B------:R-:W2:Y:S02]  /*5070*/  LDG.E.U16 R2, [R2.64] ;  /* 0x0000002402027981 */ /* 0x000ea4000c1e1500 */
[----:B--2---:R-:W-:-:S06]  /*5080*/  HADD2.F32 R18, -RZ, R2.H0_H0 ;  /* 0x20000002ff127230 */ /* 0x004fcc0000004100 */
[----:B------:R-:W0:Y:S01]  /*5090*/  F2I.S64.TRUNC R18, R18 ;  /* 0x0000001200127311 */ /* 0x000e22000020d900 */
[----:B------:R-:W-:Y:S05]  /*50a0*/  BRA `(.L_x_19127) ;  /* 0x00000ad000007947 */ /* 0x000fea0003800000 */
.L_x_19132:
[----:B------:R-:W2:Y:S02]  /*50b0*/  LDG.E.64 R2, [R2.64] ;  /* 0x0000002402027981 */ /* 0x000ea4000c1e1b00 */
[----:B--2---:R0:W1:Y:S01]  /*50c0*/  F2I.S64.F64.TRUNC R18, R2 ;  /* 0x0000000200127311 */ /* 0x004062000030d900 */
[----:B------:R-:W-:Y:S05]  /*50d0*/  BRA `(.L_x_19127) ;  /* 0x00000aa000007947 */ /* 0x000fea0003800000 */
.L_x_19122:
        /* <DEDUP_REMOVED lines=13> */
.L_x_19136:
[----:B------:R-:W2:Y:S02]  /*51b0*/  LDG.E.64 R2, [R2.64] ;  /* 0x0000002402027981 */ /* 0x000ea4000c1e1b00 */
[----:B--2---:R0:W1:Y:S01]  /*51c0*/  F2I.S64.F64.TRUNC R18, R2 ;  /* 0x0000000200127311 */ /* 0x004062000030d900 */
[----:B------:R-:W-:Y:S05]  /*51d0*/  BRA `(.L_x_19127) ;  /* 0x000009a000007947 */ /* 0x000fea0003800000 */
.L_x_19135:
        /* <DEDUP_REMOVED lines=27> */
.L_x_19138:
        /* <DEDUP_REMOVED lines=14> */
.L_x_19137:
[----:B------:R-:W2:Y:S02]  /*5470*/  LDG.E.U16 R18, [R2.64] ;  /* 0x0000002402127981 */ /* 0x000ea4000c1e1500 */
[----:B--2---:R-:W-:-:S06]  /*5480*/  PRMT R18, RZ, 0x5410, R18 ;  /* 0x00005410ff127816 */ /* 0x004fcc0000000012 */
[----:B------:R-:W0:Y:S01]  /*5490*/  F2I.S64.TRUNC R18, R18 ;  /* 0x0000001200127311 */ /* 0x000e22000020d900 */
[----:B------:R-:W-:Y:S05]  /*54a0*/  BRA `(.L_x_19127) ;  /* 0x000006d000007947 */ /* 0x000fea0003800000 */
.L_x_19134:
        /* <DEDUP_REMOVED lines=11> */
.L_x_19141:
        /* <DEDUP_REMOVED lines=21> */
.L_x_19145:
[----:B------:R-:W-:Y:S05]  /*56b0*/  BSYNC B1 ;  /* 0x0000000000017941 */ /* 0x000fea0003800000 */
.L_x_19144:
[----:B------:R-:W-:Y:S01]  /*56c0*/  IMAD.SHL.U32 R2, R2, 0x100000, RZ ;  /* 0x0010000002027824 */ /* 0x000fe200078e00ff */
[----:B------:R-:W-:-:S04]  /*56d0*/  LEA R3, R0, 0x3b800000, 0x17 ;  /* 0x3b80000000037811 */ /* 0x000fc800078eb8ff */
[----:B------:R-:W-:Y:S02]  /*56e0*/  LOP3.LUT R18, R3, R2, R18, 0xfe, !PT ;  /* 0x0000000203127212 */ /* 0x000fe400078efe12 */
.L_x_19143:
[----:B------:R-:W-:Y:S05]  /*56f0*/  BSYNC B0 ;  /* 0x0000000000007941 */ /* 0x000fea0003800000 */
.L_x_19142:
[----:B------:R-:W0:Y:S01]  /*5700*/  F2I.S64.TRUNC R18, R18 ;  /* 0x0000001200127311 */ /* 0x000e22000020d900 */
[----:B------:R-:W-:Y:S05]  /*5710*/  BRA `(.L_x_19127) ;  /* 0x0000046000007947 */ /* 0x000fea0003800000 */
.L_x_19140:
        /* <DEDUP_REMOVED lines=21> */
.L_x_19149:
[----:B------:R-:W-:Y:S05]  /*5870*/  BSYNC B1 ;  /* 0x0000000000017941 */ /* 0x000fea0003800000 */
.L_x_19148:
[----:B------:R-:W-:Y:S01]  /*5880*/  IMAD.SHL.U32 R2, R2, 0x200000, RZ ;  /* 0x0020000002027824 */ /* 0x000fe200078e00ff */
[----:B------:R-:W-:-:S04]  /*5890*/  LEA R3, R0, 0x37800000, 0x17 ;  /* 0x3780000000037811 */ /* 0x000fc800078eb8ff */
[----:B------:R-:W-:Y:S02]  /*58a0*/  LOP3.LUT R18, R3, R2, R18, 0xfe, !PT ;  /* 0x0000000203127212 */ /* 0x000fe400078efe12 */
.L_x_19147:
[----:B------:R-:W-:Y:S05]  /*58b0*/  BSYNC B0 ;  /* 0x0000000000007941 */ /* 0x000fea0003800000 */
.L_x_19146:
[----:B------:R-:W0:Y:S01]  /*58c0*/  F2I.S64.TRUNC R18, R18 ;  /* 0x0000001200127311 */ /* 0x000e22000020d900 */
[----:B------:R-:W-:Y:S05]  /*58d0*/  BRA `(.L_x_19127) ;  /* 0x000002a000007947 */ /* 0x000fea0003800000 */
.L_x_19139:
        /* <DEDUP_REMOVED lines=14> */
.L_x_19153:
[----:B------:R-:W-:Y:S05]  /*59c0*/  BSYNC B0 ;  /* 0x0000000000007941 */ /* 0x000fea0003800000 */
.L_x_19152:
[----:B------:R-:W0:Y:S01]  /*59d0*/  F2I.S64.TRUNC R18, R18 ;  /* 0x0000001200127311 */ /* 0x000e22000020d900 */
[----:B------:R-:W-:Y:S05]  /*59e0*/  BRA `(.L_x_19127) ;  /* 0x0000019000007947 */ /* 0x000fea0003800000 */
.L_x_19126:
        /* <DEDUP_REMOVED lines=21> */
.L_x_19151:
[----:B------:R0:W5:Y:S01]  /*5b40*/  LDG.E.64 R18, [R2.64] ;  /* 0x0000002402127981 */ /* 0x000162000c1e1b00 */
[----:B------:R-:W-:Y:S05]  /*5b50*/  BRA `(.L_x_19127) ;  /* 0x0000002000007947 */ /* 0x000fea0003800000 */
.L_x_19150:
[----:B------:R0:W5:Y:S01]  /*5b60*/  LDG.E R18, [R2.64] ;  /* 0x0000002402127981 */ /* 0x000162000c1e1900 */
[----:B------:R-:W-:-:S03]  /*5b70*/  IMAD.MOV.U32 R19, RZ, RZ, RZ ;  /* 0x000000ffff137224 */ /* 0x000fc600078e00ff */
.L_x_19127:
        /* <DEDUP_REMOVED lines=17> */
.L_x_19157:
[----:B------:R0:W5:Y:S01]  /*5c90*/  LDG.E.U8 R2, [R4.64] ;  /* 0x0000002404027981 */ /* 0x000162000c1e1100 */
[----:B------:R-:W-:Y:S01]  /*5ca0*/  IMAD.MOV.U32 R3, RZ, RZ, RZ ;  /* 0x000000ffff037224 */ /* 0x000fe200078e00ff */
[----:B------:R-:W-:Y:S05]  /*5cb0*/  BRA `(.L_x_19159) ;  /* 0x00000d5000007947 */ /* 0x000fea0003800000 */
.L_x_19156:
        /* <DEDUP_REMOVED lines=8> */
.L_x_19161:
[----:B------:R-:W2:Y:S02]  /*5d40*/  LDG.E R2, [R4.64] ;  /* 0x0000002404027981 */ /* 0x000ea4000c1e1900 */
[----:B--2---:R-:W-:Y:S01]  /*5d50*/  SHF.R.S32.HI R3, RZ, 0x1f, R2 ;  /* 0x0000001fff037819 */ /* 0x004fe20000011402 */
[----:B------:R-:W-:Y:S05]  /*5d60*/  BRA `(.L_x_19159) ;  /* 0x00000ca000007947 */ /* 0x000fea0003800000 */
.L_x_19160:
[----:B------:R-:W2:Y:S02]  /*5d70*/  LDG.E.S16 R2, [R4.64] ;  /* 0x0000002404027981 */ /* 0x000ea4000c1e1700 */
[----:B--2---:R-:W-:Y:S01]  /*5d80*/  SHF.R.S32.HI R3, RZ, 0x1f, R2 ;  /* 0x0000001fff037819 */ /* 0x004fe20000011402 */
[----:B------:R-:W-:Y:S05]  /*5d90*/  BRA `(.L_x_19159) ;  /* 0x00000c7000007947 */ /* 0x000fea0003800000 */
.L_x_19155:
        /* <DEDUP_REMOVED lines=9> */
.L_x_19163:
[----:B------:R-:W2:Y:S02]  /*5e30*/  LDG.E.U16 R4, [R4.64] ;  /* 0x0000002404047981 */ /* 0x000ea4000c1e1500 */
[----:B--2---:R-:W-:-:S06]  /*5e40*/  HADD2.F32 R2, -RZ, R4.H0_H0 ;  /* 0x20000004ff027230 */ /* 0x004fcc0000004100 */
[----:B------:R-:W0:Y:S01]  /*5e50*/  F2I.S64.TRUNC R2, R2 ;  /* 0x0000000200027311 */ /* 0x000e22000020d900 */
[----:B------:R-:W-:Y:S05]  /*5e60*/  BRA `(.L_x_19159) ;  /* 0x00000ba000007947 */ /* 0x000fea0003800000 */
.L_x_19162:
        /* <DEDUP_REMOVED lines=9> */
.L_x_19165:
[----:B------:R-:W2:Y:S02]  /*5f00*/  LDG.E.U16 R4, [R4.64] ;  /* 0x0000002404047981 */ /* 0x000ea4000c1e1500 */
[----:B--2---:R-:W-:-:S06]  /*5f10*/  HADD2.F32 R2, -RZ, R4.H0_H0 ;  /* 0x20000004ff027230 */ /* 0x004fcc0000004100 */
[----:B------:R-:W0:Y:S01]  /*5f20*/  F2I.S64.TRUNC R2, R2 ;  /* 0x0000000200027311 */ /* 0x000e22000020d900 */
[----:B------:R-:W-:Y:S05]  /*5f30*/  BRA `(.L_x_19159) ;  /* 0x00000ad000007947 */ /* 0x000fea0003800000 */
.L_x_19164:
[----:B------:R-:W2:Y:S02]  /*5f40*/  LDG.E.64 R2, [R4.64] ;  /* 0x0000002404027981 */ /* 0x000ea4000c1e1b00 */
[----:B--2---:R-:W0:Y:S01]  /*5f50*/  F2I.S64.F64.TRUNC R2, R2 ;  /* 0x0000000200027311 */ /* 0x004e22000030d900 */
[----:B------:R-:W-:Y:S05]  /*5f60*/  BRA `(.L_x_19159) ;  /* 0x00000aa000007947 */ /* 0x000fea0003800000 */
.L_x_19154:
        /* <DEDUP_REMOVED lines=13> */
.L_x_19168:
[----:B------:R-:W2:Y:S02]  /*6040*/  LDG.E.64 R2, [R4.64] ;  /* 0x0000002404027981 */ /* 0x000ea4000c1e1b00 */
[----:B--2---:R-:W0:Y:S01]  /*6050*/  F2I.S64.F64.TRUNC R2, R2 ;  /* 0x0000000200027311 */ /* 0x004e22000030d900 */
[----:B------:R-:W-:Y:S05]  /*6060*/  BRA `(.L_x_19159) ;  /* 0x000009a000007947 */ /* 0x000fea0003800000 */
.L_x_19167:
        /* <DEDUP_REMOVED lines=27> */
.L_x_19170:
        /* <DEDUP_REMOVED lines=14> */
.L_x_19169:
[----:B------:R-:W2:Y:S02]  /*6300*/  LDG.E.U16 R2, [R4.64] ;  /* 0x0000002404027981 */ /* 0x000ea4000c1e1500 */
[----:B--2---:R-:W-:-:S06]  /*6310*/  PRMT R2, RZ, 0x5410, R2 ;  /* 0x00005410ff027816 */ /* 0x004fcc0000000002 */
[----:B------:R-:W0:Y:S01]  /*6320*/  F2I.S64.TRUNC R2, R2 ;  /* 0x0000000200027311 */ /* 0x000e22000020d900 */
[----:B------:R-:W-:Y:S05]  /*6330*/  BRA `(.L_x_19159) ;  /* 0x000006d000007947 */ /* 0x000fea0003800000 */
.L_x_19166:
        /* <DEDUP_REMOVED lines=11> */
.L_x_19173:
        /* <DEDUP_REMOVED lines=21> */
.L_x_19177:
[----:B------:R-:W-:Y:S05]  /*6540*/  BSYNC B1 ;  /* 0x0000000000017941 */ /* 0x000fea0003800000 */
.L_x_19176:
[----:B------:R-:W-:Y:S01]  /*6550*/  IMAD.SHL.U32 R2, R2, 0x100000, RZ ;  /* 0x0010000002027824 */ /* 0x000fe200078e00ff */
[----:B------:R-:W-:-:S04]  /*6560*/  LEA R3, R0, 0x3b800000, 0x17 ;  /* 0x3b80000000037811 */ /* 0x000fc800078eb8ff */
[----:B------:R-:W-:Y:S02]  /*6570*/  LOP3.LUT R2, R3, R2, R4, 0xfe, !PT ;  /* 0x0000000203027212 */ /* 0x000fe400078efe04 */
.L_x_19175:
[----:B------:R-:W-:Y:S05]  /*6580*/  BSYNC B0 ;  /* 0x0000000000007941 */ /* 0x000fea0003800000 */
.L_x_19174:
[----:B------:R-:W0:Y:S01]  /*6590*/  F2I.S64.TRUNC R2, R2 ;  /* 0x0000000200027311 */ /* 0x000e22000020d900 */
[----:B------:R-:W-:Y:S05]  /*65a0*/  BRA `(.L_x_19159) ;  /* 0x0000046000007947 */ /* 0x000fea0003800000 */
.L_x_19172:
        /* <DEDUP_REMOVED lines=21> */
.L_x_19181:
[----:B------:R-:W-:Y:S05]  /*6700*/  BSYNC B1 ;  /* 0x0000000000017941 */ /* 0x000fea0003800000 */
.L_x_19180:
[----:B------:R-:W-:Y:S01]  /*6710*/  IMAD.SHL.U32 R2, R2, 0x200000, RZ ;  /* 0x0020000002027824 */ /* 0x000fe200078e00ff */
[----:B------:R-:W-:-:S04]  /*6720*/  LEA R3, R0, 0x37800000, 0x17 ;  /* 0x3780000000037811 */ /* 0x000fc800078eb8ff */
[----:B------:R-:W-:Y:S02]  /*6730*/  LOP3.LUT R2, R3, R2, R4, 0xfe, !PT ;  /* 0x0000000203027212 */ /* 0x000fe400078efe04 */
.L_x_19179:
[----:B------:R-:W-:Y:S05]  /*6740*/  BSYNC B0 ;  /* 0x0000000000007941 */ /* 0x000fea0003800000 */
.L_x_19178:
[----:B------:R-:W0:Y:S01]  /*6750*/  F2I.S64.TRUNC R2, R2 ;  /* 0x0000000200027311 */ /* 0x000e22000020d900 */
[----:B------:R-:W-:Y:S05]  /*6760*/  BRA `(.L_x_19159) ;  /* 0x000002a000007947 */ /* 0x000fea0003800000 */
.L_x_19171:
        /* <DEDUP_REMOVED lines=14> */
.L_x_19185:
[----:B------:R-:W-:Y:S05]  /*6850*/  BSYNC B0 ;  /* 0x0000000000007941 */ /* 0x000fea0003800000 */
.L_x_19184:
[----:B------:R-:W0:Y:S01]  /*6860*/  F2I.S64.TRUNC R2, R2 ;  /* 0x0000000200027311 */ /* 0x000e22000020d900 */
[----:B------:R-:W-:Y:S05]  /*6870*/  BRA `(.L_x_19159) ;  /* 0x0000019000007947 */ /* 0x000fea0003800000 */
.L_x_19158:
        /* <DEDUP_REMOVED lines=21> */
.L_x_19183:
[----:B------:R0:W5:Y:S01]  /*69d0*/  LDG.E.64 R2, [R4.64] ;  /* 0x0000002404027981 */ /* 0x000162000c1e1b00 */
[----:B------:R-:W-:Y:S05]  /*69e0*/  BRA `(.L_x_19159) ;  /* 0x0000002000007947 */ /* 0x000fea0003800000 */
.L_x_19182:
[----:B------:R0:W5:Y:S01]  /*69f0*/  LDG.E R2, [R4.64] ;  /* 0x0000002404027981 */ /* 0x000162000c1e1900 */
[----:B------:R-:W-:-:S03]  /*6a00*/  IMAD.MOV.U32 R3, RZ, RZ, RZ ;  /* 0x000000ffff037224 */ /* 0x000fc600078e00ff */
.L_x_19159:
        /* <DEDUP_REMOVED lines=19> */
.L_x_19189:
[----:B------:R0:W-:Y:S01]  /*6b40*/  STG.E.U8 [R16.64], R5 ;  /* 0x0000000510007986 */ /* 0x0001e2000c101124 */
[----:B------:R-:W-:Y:S05]  /*6b50*/  BRA `(.L_x_19191) ;  /* 0x00000d7000007947 */ /* 0x000fea0003800000 */
.L_x_19188:
        /* <DEDUP_REMOVED lines=8> */
.L_x_19193:
[----:B------:R0:W-:Y:S01]  /*6be0*/  STG.E [R16.64], R5 ;  /* 0x0000000510007986 */ /* 0x0001e2000c101924 */
[----:B------:R-:W-:Y:S05]  /*6bf0*/  BRA `(.L_x_19191) ;  /* 0x00000cd000007947 */ /* 0x000fea0003800000 */
.L_x_19192:
[----:B------:R0:W-:Y:S01]  /*6c00*/  STG.E.U16 [R16.64], R5 ;  /* 0x0000000510007986 */ /* 0x0001e2000c101524 */
[----:B------:R-:W-:Y:S05]  /*6c10*/  BRA `(.L_x_19191) ;  /* 0x00000cb000007947 */ /* 0x000fea0003800000 */
.L_x_19187:
        /* <DEDUP_REMOVED lines=9> */
.L_x_19195:
[----:B------:R-:W0:Y:S02]  /*6cb0*/  I2F.S64 R0, R2 ;  /* 0x0000000200007312 */ /* 0x000e240000301400 */
[----:B0-----:R-:W-:-:S05]  /*6cc0*/  F2FP.PACK_AB R0, RZ, R0 ;  /* 0x00000000ff00723e */ /* 0x001fca00000000ff */
[----:B------:R0:W-:Y:S01]  /*6cd0*/  STG.E.U16 [R16.64], R0 ;  /* 0x0000000010007986 */ /* 0x0001e2000c101524 */
[----:B------:R-:W-:Y:S05]  /*6ce0*/  BRA `(.L_x_19191) ;  /* 0x00000be000007947 */ /* 0x000fea0003800000 */
.L_x_19194:
        /* <DEDUP_REMOVED lines=10> */
.L_x_19197:
[----:B------:R-:W0:Y:S02]  /*6d90*/  I2F.S64 R2, R2 ;  /* 0x0000000200027312 */ /* 0x000e240000301400 */
[----:B0-----:R-:W-:-:S04]  /*6da0*/  F2FP.PACK_AB R3, RZ, R2 ;  /* 0x00000002ff03723e */ /* 0x001fc800000000ff */
[----:B------:R-:W-:-:S05]  /*6db0*/  PRMT R3, R3, 0x5410, RZ ;  /* 0x0000541003037816 */ /* 0x000fca00000000ff */
[----:B------:R0:W-:Y:S01]  /*6dc0*/  STG.E [R16.64], R3 ;  /* 0x0000000310007986 */ /* 0x0001e2000c101924 */
[----:B------:R-:W-:Y:S05]  /*6dd0*/  BRA `(.L_x_19191) ;  /* 0x00000af000007947 */ /* 0x000fea0003800000 */
.L_x_19196:
[----:B------:R-:W0:Y:S02]  /*6de0*/  I2F.F64.S64 R2, R2 ;  /* 0x0000000200027312 */ /* 0x000e240000301c00 */
[----:B0-----:R0:W-:Y:S01]  /*6df0*/  STG.E.64 [R16.64], R2 ;  /* 0x0000000210007986 */ /* 0x0011e2000c101b24 */
[----:B------:R-:W-:Y:S05]  /*6e00*/  BRA `(.L_x_19191) ;  /* 0x00000ac000007947 */ /* 0x000fea0003800000 */
.L_x_19186:
        /* <DEDUP_REMOVED lines=13> */
.L_x_19200:
[----:B------:R-:W0:Y:S01]  /*6ee0*/  I2F.F64.S64 R4, R2 ;  /* 0x0000000200047312 */ /* 0x000e220000301c00 */
[----:B------:R-:W-:-:S05]  /*6ef0*/  CS2R R6, SRZ ;  /* 0x0000000000067805 */ /* 0x000fca000001ff00 */
[----:B0-----:R0:W-:Y:S01]  /*6f00*/  STG.E.128 [R16.64], R4 ;  /* 0x0000000410007986 */ /* 0x0011e2000c101d24 */
[----:B------:R-:W-:Y:S05]  /*6f10*/  BRA `(.L_x_19191) ;  /* 0x000009b000007947 */ /* 0x000fea0003800000 */
.L_x_19199:
        /* <DEDUP_REMOVED lines=21> */
.L_x_19204:
[----:B------:R-:W-:Y:S05]  /*7070*/  BSYNC B0 ;  /* 0x0000000000007941 */ /* 0x000fea0003800000 */
.L_x_19203:
[----:B------:R-:W-:-:S05]  /*7080*/  LOP3.LUT R5, R0, R5, RZ, 0xfc, !PT ;  /* 0x0000000500057212 */ /* 0x000fca00078efcff */
[----:B------:R0:W-:Y:S01]  /*7090*/  STG.E.U8 [R16.64], R5 ;  /* 0x0000000510007986 */ /* 0x0001e2000c101124 */
[----:B------:R-:W-:Y:S05]  /*70a0*/  BRA `(.L_x_19191) ;  /* 0x0000082000007947 */ /* 0x000fea0003800000 */
.L_x_19202:
        /* <DEDUP_REMOVED lines=13> */
.L_x_19206:
[----:B------:R-:W-:Y:S01]  /*7180*/  IMAD.MOV.U32 R0, RZ, RZ, 0x7f ;  /* 0x0000007fff007424 */ /* 0x000fe200078e00ff */
[----:B------:R-:W-:-:S04]  /*7190*/  ISETP.GT.U32.AND P0, PT, R4, 0x7f800000, PT ;  /* 0x7f8000000400780c */ /* 0x000fc80003f04070 */
[----:B------:R-:W-:-:S04]  /*71a0*/  SEL R0, R0, 0x7c, P0 ;  /* 0x0000007c00007807 */ /* 0x000fc80000000000 */
.L_x_19207:
[----:B------:R-:W-:Y:S05]  /*71b0*/  BSYNC B0 ;  /* 0x0000000000007941 */ /* 0x000fea0003800000 */
.L_x_19205:
[----:B------:R-:W-:-:S04]  /*71c0*/  LOP3.LUT R2, R3, 0x80000000, RZ, 0xc0, !PT ;  /* 0x8000000003027812 */ /* 0x000fc800078ec0ff */
[----:B------:R-:W-:-:S04]  /*71d0*/  SHF.R.U32.HI R3, RZ, 0x18, R2 ;  /* 0x00000018ff037819 */ /* 0x000fc80000011602 */
[----:B------:R-:W-:-:S05]  /*71e0*/  LOP3.LUT R3, R0, R3, RZ, 0xfc, !PT ;  /* 0x0000000300037212 */ /* 0x000fca00078efcff */
[----:B------:R0:W-:Y:S01]  /*71f0*/  STG.E.U8 [R16.64], R3 ;  /* 0x0000000310007986 */ /* 0x0001e2000c101124 */
[----:B------:R-:W-:Y:S05]  /*7200*/  BRA `(.L_x_19191) ;  /* 0x000006c000007947 */ /* 0x000fea0003800000 */
.L_x_19201:
[----:B------:R-:W0:Y:S02]  /*7210*/  I2F.S64 R0, R2 ;  /* 0x0000000200007312 */ /* 0x000e240000301400 */
[----:B0-----:R-:W-:-:S05]  /*7220*/  F2FP.BF16.PACK_AB R0, RZ, R0 ;  /* 0x00000000ff00723e */ /* 0x001fca00000010ff */
[----:B------:R0:W-:Y:S01]  /*7230*/  STG.E.U16 [R16.64], R0 ;  /* 0x0000000010007986 */ /* 0x0001e2000c101524 */
[----:B------:R-:W-:Y:S05]  /*7240*/  BRA `(.L_x_19191) ;  /* 0x0000068000007947 */ /* 0x000fea0003800000 */
.L_x_19198:
        /* <DEDUP_REMOVED lines=10> */
.L_x_19210:
        /* <DEDUP_REMOVED lines=17> */
.L_x_19213:
[----:B------:R-:W-:-:S04]  /*7400*/  LOP3.LUT R2, R3, 0x80000000, RZ, 0xc0, !PT ;  /* 0x8000000003027812 */ /* 0x000fc800078ec0ff */
[----:B------:R-:W-:-:S04]  /*7410*/  SHF.R.U32.HI R3, RZ, 0x18, R2 ;  /* 0x00000018ff037819 */ /* 0x000fc80000011602 */
[----:B------:R-:W-:-:S04]  /*7420*/  LOP3.LUT R0, R0, R3, RZ, 0xfc, !PT ;  /* 0x0000000300007212 */ /* 0x000fc800078efcff */
[----:B------:R-:W-:Y:S02]  /*7430*/  PRMT R8, R0, 0x7610, R8 ;  /* 0x0000761000087816 */ /* 0x000fe40000000008 */
.L_x_19212:
[----:B------:R-:W-:Y:S05]  /*7440*/  BSYNC B0 ;  /* 0x0000000000007941 */ /* 0x000fea0003800000 */
.L_x_19211:
[----:B------:R0:W-:Y:S01]  /*7450*/  STG.E.U8 [R16.64], R8 ;  /* 0x0000000810007986 */ /* 0x0001e2000c101124 */
[----:B------:R-:W-:Y:S05]  /*7460*/  BRA `(.L_x_19191) ;  /* 0x0000046000007947 */ /* 0x000fea0003800000 */
.L_x_19209:
        /* <DEDUP_REMOVED lines=17> */
.L_x_19216:
[----:B------:R-:W-:-:S04]  /*7580*/  LOP3.LUT R2, R3, 0x80000000, RZ, 0xc0, !PT ;  /* 0x8000000003027812 */ /* 0x000fc800078ec0ff */
[----:B------:R-:W-:-:S04]  /*7590*/  SHF.R.U32.HI R3, RZ, 0x18, R2 ;  /* 0x00000018ff037819 */ /* 0x000fc80000011602 */
[----:B------:R-:W-:-:S04]  /*75a0*/  LOP3.LUT R0, R0, R3, RZ, 0xfc, !PT ;  /* 0x0000000300007212 */ /* 0x000fc800078efcff */
[----:B------:R-:W-:Y:S02]  /*75b0*/  PRMT R8, R0, 0x7610, R8 ;  /* 0x0000761000087816 */ /* 0x000fe40000000008 */
.L_x_19215:
[----:B------:R-:W-:Y:S05]  /*75c0*/  BSYNC B0 ;  /* 0x0000000000007941 */ /* 0x000fea0003800000 */
.L_x_19214:
[----:B------:R0:W-:Y:S01]  /*75d0*/  STG.E.U8 [R16.64], R8 ;  /* 0x0000000810007986 */ /* 0x0001e2000c101124 */
[----:B------:R-:W-:Y:S05]  /*75e0*/  BRA `(.L_x_19191) ;  /* 0x000002e000007947 */ /* 0x000fea0003800000 */
.L_x_19208:
        /* <DEDUP_REMOVED lines=23> */
.L_x_19190:
        /* <DEDUP_REMOVED lines=20> */
.L_x_19218:
[----:B------:R0:W-:Y:S01]  /*78a0*/  STG.E.64 [R16.64], R2 ;  /* 0x0000000210007986 */ /* 0x0001e2000c101b24 */
[----:B------:R-:W-:Y:S05]  /*78b0*/  BRA `(.L_x_19191) ;  /* 0x0000001000007947 */ /* 0x000fea0003800000 */
.L_x_19217:
[----:B------:R0:W-:Y:S02]  /*78c0*/  STG.E [R16.64], R5 ;  /* 0x0000000510007986 */ /* 0x0001e4000c101924 */
.L_x_19191:
        /* <DEDUP_REMOVED lines=258> */
.L_x_19219:
        /* <DEDUP_REMOVED lines=19> */
.L_x_19223:
[----:B------:R0:W5:Y:S01]  /*8a20*/  LDG.E.U8 R18, [R2.64] ;  /* 0x0000002402127981 */ /* 0x000162000c1e1100 */
[----:B------:R-:W-:Y:S01]  /*8a30*/  IMAD.MOV.U32 R19, RZ, RZ, RZ ;  /* 0x000000ffff137224 */ /* 0x000fe200078e00ff */
[----:B------:R-:W-:Y:S05]  /*8a40*/  BRA `(.L_x_19225) ;  /* 0x00000d5000007947 */ /* 0x000fea0003800000 */
.L_x_19222:
        /* <DEDUP_REMOVED lines=8> */
.L_x_19227:
[----:B------:R-:W2:Y:S02]  /*8ad0*/  LDG.E R18, [R2.64] ;  /* 0x0000002402127981 */ /* 0x000ea4000c1e1900 */
[----:B--2---:R-:W-:Y:S01]  /*8ae0*/  SHF.R.S32.HI R19, RZ, 0x1f, R18 ;  /* 0x0000001fff137819 */ /* 0x004fe20000011412 */
[----:B------:R-:W-:Y:S05]  /*8af0*/  BRA `(.L_x_19225) ;  /* 0x00000ca000007947 */ /* 0x000fea0003800000 */
.L_x_19226:
[----:B------:R-:W2:Y:S02]  /*8b00*/  LDG.E.S16 R18, [R2.64] ;  /* 0x0000002402127981 */ /* 0x000ea4000c1e1700 */
[----:B--2---:R-:W-:Y:S01]  /*8b10*/  SHF.R.S32.HI R19, RZ, 0x1f, R18 ;  /* 0x0000001fff137819 */ /* 0x004fe20000011412 */
[----:B------:R-:W-:Y:S05]  /*8b20*/  BRA `(.L_x_19225) ;  /* 0x00000c7000007947 */ /* 0x000fea0003800000 */
.L_x_19221:
        /* <DEDUP_REMOVED lines=9> */
.L_x_19229:
[----:B------:R-:W2:Y:S02]  /*8bc0*/  LDG.E.U16 R2, [R2.64] ;  /* 0x0000002402027981 */ /* 0x000ea4000c1e1500 */
[----:B--2---:R-:W-:-:S06]  /*8bd0*/  HADD2.F32 R18, -RZ, R2.H0_H0 ;  /* 0x20000002ff127230 */ /* 0x004fcc0000004100 */
[----:B------:R-:W0:Y:S01]  /*8be0*/  F2I.S64.TRUNC R18, R18 ;  /* 0x0000001200127311 */ /* 0x000e22000020d900 */
[----:B------:R-:W-:Y:S05]  /*8bf0*/  BRA `(.L_x_19225) ;  /* 0x00000ba000007947 */ /* 0x000fea0003800000 */
.L_x_19228:
        /* <DEDUP_REMOVED lines=9> */
.L_x_19231:
[----:B------:R-:W2:Y:S02]  /*8c90*/  LDG.E.U16 R2, [R2.64] ;  /* 0x0000002402027981 */ /* 0x000ea4000c1e1500 */
[----:B--2---:R-:W-:-:S06]  /*8ca0*/  HADD2.F32 R18, -RZ, R2.H0_H0 ;  /* 0x20000002ff127230 */ /* 0x004fcc0000004100 */
[----:B------:R-:W0:Y:S01]  /*8cb0*/  F2I.S64.TRUNC R18, R18 ;  /* 0x0000001200127311 */ /* 0x000e22000020d900 */
[----:B------:R-:W-:Y:S05]  /*8cc0*/  BRA `(.L_x_19225) ;  /* 0x00000ad000007947 */ /* 0x000fea0003800000 */
.L_x_19230:
[----:B------:R-:W2:Y:S02]  /*8cd0*/  LDG.E.64 R2, [R2.64] ;  /* 0x0000002402027981 */ /* 0x000ea4000c1e1b00 */
[----:B--2---:R0:W1:Y:S01]  /*8ce0*/  F2I.S64.F64.TRUNC R18, R2 ;  /* 0x0000000200127311 */ /* 0x004062000030d900 */
[----:B------:R-:W-:Y:S05]  /*8cf0*/  BRA `(.L_x_19225) ;  /* 0x00000aa000007947 */ /* 0x000fea0003800000 */
.L_x_19220:
        /* <DEDUP_REMOVED lines=13> */
.L_x_19234:
[----:B------:R-:W2:Y:S02]  /*8dd0*/  LDG.E.64 R2, [R2.64] ;  /* 0x0000002402027981 */ /* 0x000ea4000c1e1b00 */
[----:B--2---:R0:W1:Y:S01]  /*8de0*/  F2I.S64.F64.TRUNC R18, R2 ;  /* 0x0000000200127311 */ /* 0x004062000030d900 */
[----:B------:R-:W-:Y:S05]  /*8df0*/  BRA `(.L_x_19225) ;  /* 0x000009a000007947 */ /* 0x000fea0003800000 */
.L_x_19233:
        /* <DEDUP_REMOVED lines=27> */
.L_x_19236:
        /* <DEDUP_REMOVED lines=14> */
.L_x_19235:
[----:B------:R-:W2:Y:S02]  /*9090*/  LDG.E.U16 R18, [R2.64] ;  /* 0x0000002402127981 */ /* 0x000ea4000c1e1500 */
[----:B--2---:R-:W-:-:S06]  /*90a0*/  PRMT R18, RZ, 0x5410, R18 ;  /* 0x00005410ff127816 */ /* 0x004fcc0000000012 */
[----:B------:R-:W0:Y:S01]  /*90b0*/  F2I.S64.TRUNC R18, R18 ;  /* 0x0000001200127311 */ /* 0x000e22000020d900 */
[----:B------:R-:W-:Y:S05]  /*90c0*/  BRA `(.L_x_19225) ;  /* 0x000006d000007947 */ /* 0x000fea0003800000 */
.L_x_19232:
        /* <DEDUP_REMOVED lines=11> */
.L_x_19239:
        /* <DEDUP_REMOVED lines=21> */
.L_x_19243:
[----:B------:R-:W-:Y:S05]  /*92d0*/  BSYNC B1 ;  /* 0x0000000000017941 */ /* 0x000fea0003800000 */
.L_x_19242:
[----:B------:R-:W-:Y:S01]  /*92e0*/  IMAD.SHL.U32 R2, R2, 0x100000, RZ ;  /* 0x0010000002027824 */ /* 0x000fe200078e00ff */
[----:B------:R-:W-:-:S04]  /*92f0*/  LEA R3, R0, 0x3b800000, 0x17 ;  /* 0x3b80000000037811 */ /* 0x000fc800078eb8ff */
[----:B------:R-:W-:Y:S02]  /*9300*/  LOP3.LUT R18, R3, R2, R18, 0xfe, !PT ;  /* 0x0000000203127212 */ /* 0x000fe400078efe12 */
.L_x_19241:
[----:B------:R-:W-:Y:S05]  /*9310*/  BSYNC B0 ;  /* 0x0000000000007941 */ /* 0x000fea0003800000 */
.L_x_19240:
[----:B------:R-:W0:Y:S01]  /*9320*/  F2I.S64.TRUNC R18, R18 ;  /* 0x0000001200127311 */ /* 0x000e22000020d900 */
[----:B------:R-:W-:Y:S05]  /*9330*/  BRA `(.L_x_19225) ;  /* 0x0000046000007947 */ /* 0x000fea0003800000 */
.L_x_19238:
        /* <DEDUP_REMOVED lines=21> */
.L_x_19247:
[----:B------:R-:W-:Y:S05]  /*9490*/  BSYNC B1 ;  /* 0x0000000000017941 */ /* 0x000fea0003800000 */
.L_x_19246:
[----:B------:R-:W-:Y:S01]  /*94a0*/  IMAD.SHL.U32 R2, R2, 0x200000, RZ ;  /* 0x0020000002027824 */ /* 0x000fe200078e00ff */
[----:B------:R-:W-:-:S04]  /*94b0*/  LEA R3, R0, 0x37800000, 0x17 ;  /* 0x3780000000037811 */ /* 0x000fc800078eb8ff */
[----:B------:R-:W-:Y:S02]  /*94c0*/  LOP3.LUT R18, R3, R2, R18, 0xfe, !PT ;  /* 0x0000000203127212 */ /* 0x000fe400078efe12 */
.L_x_19245:
[----:B------:R-:W-:Y:S05]  /*94d0*/  BSYNC B0 ;  /* 0x0000000000007941 */ /* 0x000fea0003800000 */
.L_x_19244:
[----:B------:R-:W0:Y:S01]  /*94e0*/  F2I.S64.TRUNC R18, R18 ;  /* 0x0000001200127311 */ /* 0x000e22000020d900 */
[----:B------:R-:W-:Y:S05]  /*94f0*/  BRA `(.L_x_19225) ;  /* 0x000002a000007947 */ /* 0x000fea0003800000 */
.L_x_19237:
        /* <DEDUP_REMOVED lines=14> */
.L_x_19251:
[----:B------:R-:W-:Y:S05]  /*95e0*/  BSYNC B0 ;  /* 0x0000000000007941 */ /* 0x000fea0003800000 */
.L_x_19250:
[----:B------:R-:W0:Y:S01]  /*95f0*/  F2I.S64.TRUNC R18, R18 ;  /* 0x0000001200127311 */ /* 0x000e22000020d900 */
[----:B------:R-:W-:Y:S05]  /*9600*/  BRA `(.L_x_19225) ;  /* 0x0000019000007947 */ /* 0x000fea0003800000 */
.L_x_19224:
        /* <DEDUP_REMOVED lines=21> */
.L_x_19249:
[----:B------:R0:W5:Y:S01]  /*9760*/  LDG.E.64 R18, [R2.64] ;  /* 0x0000002402127981 */ /* 0x000162000c1e1b00 */
[----:B------:R-:W-:Y:S05]  /*9770*/  BRA `(.L_x_19225) ;  /* 0x0000002000007947 */ /* 0x000fea0003800000 */
.L_x_19248:
[----:B------:R0:W5:Y:S01]  /*9780*/  LDG.E R18, [R2.64] ;  /* 0x0000002402127981 */ /* 0x000162000c1e1900 */
[----:B------:R-:W-:-:S03]  /*9790*/  IMAD.MOV.U32 R19, RZ, RZ, RZ ;  /* 0x000000ffff137224 */ /* 0x000fc600078e00ff */
.L_x_19225:
        /* <DEDUP_REMOVED lines=17> */
.L_x_19255:
[----:B------:R0:W5:Y:S01]  /*98b0*/  LDG.E.U8 R2, [R4.64] ;  /* 0x0000002404027981 */ /* 0x000162000c1e1100 */
[----:B------:R-:W-:Y:S01]  /*98c0*/  IMAD.MOV.U32 R3, RZ, RZ, RZ ;  /* 0x000000ffff037224 */ /* 0x000fe200078e00ff */
[----:B------:R-:W-:Y:S05]  /*98d0*/  BRA `(.L_x_19257) ;  /* 0x00000d5000007947 */ /* 0x000fea0003800000 */
.L_x_19254:
        /* <DEDUP_REMOVED lines=8> */
.L_x_19259:
[----:B------:R-:W2:Y:S02]  /*9960*/  LDG.E R2, [R4.64] ;  /* 0x0000002404027981 */ /* 0x000ea4000c1e1900 */
[----:B--2---:R-:W-:Y:S01]  /*9970*/  SHF.R.S32.HI R3, RZ, 0x1f, R2 ;  /* 0x0000001fff037819 */ /* 0x004fe20000011402 */
[----:B------:R-:W-:Y:S05]  /*9980*/  BRA `(.L_x_19257) ;  /* 0x00000ca000007947 */ /* 0x000fea0003800000 */
.L_x_19258:
[----:B------:R-:W2:Y:S02]  /*9990*/  LDG.E.S16 R2, [R4.64] ;  /* 0x0000002404027981 */ /* 0x000ea4000c1e1700 */
[----:B--2---:R-:W-:Y:S01]  /*99a0*/  SHF.R.S32.HI R3, RZ, 0x1f, R2 ;  /* 0x0000001fff037819 */ /* 0x004fe20000011402 */
[----:B------:R-:W-:Y:S05]  /*99b0*/  BRA `(.L_x_19257) ;  /* 0x00000c7000007947 */ /* 0x000fea0003800000 */
.L_x_19253:
        /* <DEDUP_REMOVED lines=9> */
.L_x_19261:
[----:B------:R-:W2:Y:S02]  /*9a50*/  LDG.E.U16 R4, [R4.64] ;  /* 0x0000002404047981 */ /* 0x000ea4000c1e1500 */
[----:B--2---:R-:W-:-:S06]  /*9a60*/  HADD2.F32 R2, -RZ, R4.H0_H0 ;  /* 0x20000004ff027230 */ /* 0x004fcc0000004100 */
[----:B------:R-:W0:Y:S01]  /*9a70*/  F2I.S64.TRUNC R2, R2 ;  /* 0x0000000200027311 */ /* 0x000e22000020d900 */
[----:B------:R-:W-:Y:S05]  /*9a80*/  BRA `(.L_x_19257) ;  /* 0x00000ba000007947 */ /* 0x000fea0003800000 */
.L_x_19260:
        /* <DEDUP_REMOVED lines=9> */
.L_x_19263:
[----:B------:R-:W2:Y:S02]  /*9b20*/  LDG.E.U16 R4, [R4.64] ;  /* 0x0000002404047981 */ /* 0x000ea4000c1e1500 */
[----:B--2---:R-:W-:-:S06]  /*9b30*/  HADD2.F32 R2, -RZ, R4.H0_H0 ;  /* 0x20000004ff027230 */ /* 0x004fcc0000004100 */
[----:B------:R-:W0:Y:S01]  /*9b40*/  F2I.S64.TRUNC R2, R2 ;  /* 0x0000000200027311 */ /* 0x000e22000020d900 */
[----:B------:R-:W-:Y:S05]  /*9b50*/  BRA `(.L_x_19257) ;  /* 0x00000ad000007947 */ /* 0x000fea0003800000 */
.L_x_19262:
[----:B------:R-:W2:Y:S02]  /*9b60*/  LDG.E.64 R2, [R4.64] ;  /* 0x0000002404027981 */ /* 0x000ea4000c1e1b00 */
[----:B--2---:R-:W0:Y:S01]  /*9b70*/  F2I.S64.F64.TRUNC R2, R2 ;  /* 0x0000000200027311 */ /* 0x004e22000030d900 */
[----:B------:R-:W-:Y:S05]  /*9b80*/  BRA `(.L_x_19257) ;  /* 0x00000aa000007947 */ /* 0x000fea0003800000 */
.L_x_19252:
        /* <DEDUP_REMOVED lines=13> */
.L_x_19266:
[----:B------:R-:W2:Y:S02]  /*9c60*/  LDG.E.64 R2, [R4.64] ;  /* 0x0000002404027981 */ /* 0x000ea4000c1e1b00 */
[----:B--2---:R-:W0:Y:S01]  /*9c70*/  F2I.S64.F64.TRUNC R2, R2 ;  /* 0x0000000200027311 */ /* 0x004e22000030d900 */
[----:B------:R-:W-:Y:S05]  /*9c80*/  BRA `(.L_x_19257) ;  /* 0x000009a000007947 */ /* 0x000fea0003800000 */
.L_x_19265:
        /* <DEDUP_REMOVED lines=27> */
.L_x_19268:
        /* <DEDUP_REMOVED lines=14> */
.L_x_19267:
[----:B------:R-:W2:Y:S02]  /*9f20*/  LDG.E.U16 R2, [R4.64] ;  /* 0x0000002404027981 */ /* 0x000ea4000c1e1500 */
[----:B--2---:R-:W-:-:S06]  /*9f30*/  PRMT R2, RZ, 0x5410, R2 ;  /* 0x00005410ff027816 */ /* 0x004fcc0000000002 */
[----:B------:R-:W0:Y:S01]  /*9f40*/  F2I.S64.TRUNC R2, R2 ;  /* 0x0000000200027311 */ /* 0x000e22000020d900 */
[----:B------:R-:W-:Y:S05]  /*9f50*/  BRA `(.L_x_19257) ;  /* 0x000006d000007947 */ /* 0x000fea0003800000 */
.L_x_19264:
        /* <DEDUP_REMOVED lines=11> */
.L_x_19271:
        /* <DEDUP_REMOVED lines=21> */
.L_x_19275:
[----:B------:R-:W-:Y:S05]  /*a160*/  BSYNC B1 ;  /* 0x0000000000017941 */ /* 0x000fea0003800000 */
.L_x_19274:
[----:B------:R-:W-:Y:S01]  /*a170*/  IMAD.SHL.U32 R2, R2, 0x100000, RZ ;  /* 0x0010000002027824 */ /* 0x000fe200078e00ff */
[----:B------:R-:W-:-:S04]  /*a180*/  LEA R3, R0, 0x3b800000, 0x17 ;  /* 0x3b80000000037811 */ /* 0x000fc800078eb8ff */
[----:B------:R-:W-:Y:S02]  /*a190*/  LOP3.LUT R2, R3, R2, R4, 0xfe, !PT ;  /* 0x0000000203027212 */ /* 0x000fe400078efe04 */
.L_x_19273:
[----:B------:R-:W-:Y:S05]  /*a1a0*/  BSYNC B0 ;  /* 0x0000000000007941 */ /* 0x000fea0003800000 */
.L_x_19272:
[----:B------:R-:W0:Y:S01]  /*a1b0*/  F2I.S64.TRUNC R2, R2 ;  /* 0x0000000200027311 */ /* 0x000e22000020d900 */
[----:B------:R-:W-:Y:S05]  /*a1c0*/  BRA `(.L_x_19257) ;  /* 0x0000046000007947 */ /* 0x000fea0003800000 */
.L_x_19270:
        /* <DEDUP_REMOVED lines=21> */
.L_x_19279:
[----:B------:R-:W-:Y:S05]  /*a320*/  BSYNC B1 ;  /* 0x0000000000017941 */ /* 0x000fea0003800000 */
.L_x_19278:
[----:B------:R-:W-:Y:S01]  /*a330*/  IMAD.SHL.U32 R2, R2, 0x200000, RZ ;  /* 0x0020000002027824 */ /* 0x000fe200078e00ff */
[----:B------:R-:W-:-:S04]  /*a340*/  LEA R3, R0, 0x37800000, 0x17 ;  /* 0x3780000000037811 */ /* 0x000fc800078eb8ff */
[----:B------:R-:W-:Y:S02]  /*a350*/  LOP3.LUT R2, R3, R2, R4, 0xfe, !PT ;  /* 0x0000000203027212 */ /* 0x000fe400078efe04 */
.L_x_19277:
[----:B------:R-:W-:Y:S05]  /*a360*/  BSYNC B0 ;  /* 0x0000000000007941 */ /* 0x000fea0003800000 */
.L_x_19276:
[----:B------:R-:W0:Y:S01]  /*a370*/  F2I.S64.TRUNC R2, R2 ;  /* 0x0000000200027311 */ /* 0x000e22000020d900 */
[----:B------:R-:W-:Y:S05]  /*a380*/  BRA `(.L_x_19257) ;  /* 0x000002a000007947 */ /* 0x000fea0003800000 */
.L_x_19269:
        /* <DEDUP_REMOVED lines=14> */
.L_x_19283:
[----:B------:R-:W-:Y:S05]  /*a470*/  BSYNC B0 ;  /* 0x0000000000007941 */ /* 0x000fea0003800000 */
.L_x_19282:
[----:B------:R-:W0:Y:S01]  /*a480*/  F2I.S64.TRUNC R2, R2 ;  /* 0x0000000200027311 */ /* 0x000e22000020d900 */
[----:B------:R-:W-:Y:S05]  /*a490*/  BRA `(.L_x_19257) ;  /* 0x0000019000007947 */ /* 0x000fea0003800000 */
.L_x_19256:
        /* <DEDUP_REMOVED lines=21> */
.L_x_19281:
[----:B------:R0:W5:Y:S01]  /*a5f0*/  LDG.E.64 R2, [R4.64] ;  /* 0x0000002404027981 */ /* 0x000162000c1e1b00 */
[----:B------:R-:W-:Y:S05]  /*a600*/  BRA `(.L_x_19257) ;  /* 0x0000002000007947 */ /* 0x000fea0003800000 */
.L_x_19280:
[----:B------:R0:W5:Y:S01]  /*a610*/  LDG.E R2, [R4.64] ;  /* 0x0000002404027981 */ /* 0x000162000c1e1900 */
[----:B------:R-:W-:-:S03]  /*a620*/  IMAD.MOV.U32 R3, RZ, RZ, RZ ;  /* 0x000000ffff037224 */ /* 0x000fc600078e00ff */
.L_x_19257:
        /* <DEDUP_REMOVED lines=19> */
.L_x_19287:
[----:B------:R0:W-:Y:S01]  /*a760*/  STG.E.U8 [R16.64], R5 ;  /* 0x0000000510007986 */ /* 0x0001e2000c101124 */
[----:B------:R-:W-:Y:S05]  /*a770*/  BRA `(.L_x_19289) ;  /* 0x00000d7000007947 */ /* 0x000fea0003800000 */
.L_x_19286:
        /* <DEDUP_REMOVED lines=8> */
.L_x_19291:
[----:B------:R0:W-:Y:S01]  /*a800*/  STG.E [R16.64], R5 ;  /* 0x0000000510007986 */ /* 0x0001e2000c101924 */
[----:B------:R-:W-:Y:S05]  /*a810*/  BRA `(.L_x_19289) ;  /* 0x00000cd000007947 */ /* 0x000fea0003800000 */
.L_x_19290:
[----:B------:R0:W-:Y:S01]  /*a820*/  STG.E.U16 [R16.64], R5 ;  /* 0x0000000510007986 */ /* 0x0001e2000c101524 */
[----:B------:R-:W-:Y:S05]  /*a830*/  BRA `(.L_x_19289) ;  /* 0x00000cb000007947 */ /* 0x000fea0003800000 */
.L_x_19285:
        /* <DEDUP_REMOVED lines=9> */
.L_x_19293:
[----:B------:R-:W0:Y:S02]  /*a8d0*/  I2F.S64 R0, R2 ;  /* 0x0000000200007312 */ /* 0x000e240000301400 */
[----:B0-----:R-:W-:-:S05]  /*a8e0*/  F2FP.PACK_AB R0, RZ, R0 ;  /* 0x00000000ff00723e */ /* 0x001fca00000000ff */
[----:B------:R0:W-:Y:S01]  /*a8f0*/  STG.E.U16 [R16.64], R0 ;  /* 0x0000000010007986 */ /* 0x0001e2000c101524 */
[----:B------:R-:W-:Y:S05]  /*a900*/  BRA `(.L_x_19289) ;  /* 0x00000be000007947 */ /* 0x000fea0003800000 */
.L_x_19292:
        /* <DEDUP_REMOVED lines=10> */
.L_x_19295:
[----:B------:R-:W0:Y:S02]  /*a9b0*/  I2F.S64 R2, R2 ;  /* 0x0000000200027312 */ /* 0x000e240000301400 */
[----:B0-----:R-:W-:-:S04]  /*a9c0*/  F2FP.PACK_AB R3, RZ, R2 ;  /* 0x00000002ff03723e */ /* 0x001fc800000000ff */
[----:B------:R-:W-:-:S05]  /*a9d0*/  PRMT R3, R3, 0x5410, RZ ;  /* 0x0000541003037816 */ /* 0x000fca00000000ff */
[----:B------:R0:W-:Y:S01]  /*a9e0*/  STG.E [R16.64], R3 ;  /* 0x0000000310007986 */ /* 0x0001e2000c101924 */
[----:B------:R-:W-:Y:S05]  /*a9f0*/  BRA `(.L_x_19289) ;  /* 0x00000af000007947 */ /* 0x000fea0003800000 */
.L_x_19294:
[----:B------:R-:W0:Y:S02]  /*aa00*/  I2F.F64.S64 R2, R2 ;  /* 0x0000000200027312 */ /* 0x000e240000301c00 */
[----:B0-----:R0:W-:Y:S01]  /*aa10*/  STG.E.64 [R16.64], R2 ;  /* 0x0000000210007986 */ /* 0x0011e2000c101b24 */
[----:B------:R-:W-:Y:S05]  /*aa20*/  BRA `(.L_x_19289) ;  /* 0x00000ac000007947 */ /* 0x000fea0003800000 */
.L_x_19284:
        /* <DEDUP_REMOVED lines=13> */
.L_x_19298:
[----:B------:R-:W0:Y:S01]  /*ab00*/  I2F.F64.S64 R4, R2 ;  /* 0x0000000200047312 */ /* 0x000e220000301c00 */
[----:B------:R-:W-:-:S05]  /*ab10*/  CS2R R6, SRZ ;  /* 0x0000000000067805 */ /* 0x000fca000001ff00 */
[----:B0-----:R0:W-:Y:S01]  /*ab20*/  STG.E.128 [R16.64], R4 ;  /* 0x0000000410007986 */ /* 0x0011e2000c101d24 */
[----:B------:R-:W-:Y:S05]  /*ab30*/  BRA `(.L_x_19289) ;  /* 0x000009b000007947 */ /* 0x000fea0003800000 */
.L_x_19297:
        /* <DEDUP_REMOVED lines=21> */
.L_x_19302:
[----:B------:R-:W-:Y:S05]  /*ac90*/  BSYNC B0 ;  /* 0x0000000000007941 */ /* 0x000fea0003800000 */
.L_x_19301:
[----:B------:R-:W-:-:S05]  /*aca0*/  LOP3.LUT R5, R0, R5, RZ, 0xfc, !PT ;  /* 0x0000000500057212 */ /* 0x000fca00078efcff */
[----:B------:R0:W-:Y:S01]  /*acb0*/  STG.E.U8 [R16.64], R5 ;  /* 0x0000000510007986 */ /* 0x0001e2000c101124 */
[----:B------:R-:W-:Y:S05]  /*acc0*/  BRA `(.L_x_19289) ;  /* 0x0000082000007947 */ /* 0x000fea0003800000 */
.L_x_19300:
        /* <DEDUP_REMOVED lines=13> */
.L_x_19304:
[----:B------:R-:W-:Y:S01]  /*ada0*/  IMAD.MOV.U32 R0, RZ, RZ, 0x7f ;  /* 0x0000007fff007424 */ /* 0x000fe200078e00ff */
[----:B------:R-:W-:-:S04]  /*adb0*/  ISETP.GT.U32.AND P0, PT, R4, 0x7f800000, PT ;  /* 0x7f8000000400780c */ /* 0x000fc80003f04070 */
[----:B------:R-:W-:-:S04]  /*adc0*/  SEL R0, R0, 0x7c, P0 ;  /* 0x0000007c00007807 */ /* 0x000fc80000000000 */
.L_x_19305:
[----:B------:R-:W-:Y:S05]  /*add0*/  BSYNC B0 ;  /* 0x0000000000007941 */ /* 0x000fea0003800000 */
.L_x_19303:
[----:B------:R-:W-:-:S04]  /*ade0*/  LOP3.LUT R2, R3, 0x80000000, RZ, 0xc0, !PT ;  /* 0x8000000003027812 */ /* 0x000fc800078ec0ff */
[----:B------:R-:W-:-:S04]  /*adf0*/  SHF.R.U32.HI R3, RZ, 0x18, R2 ;  /* 0x00000018ff037819 */ /* 0x000fc80000011602 */
[----:B------:R-:W-:-:S05]  /*ae00*/  LOP3.LUT R3, R0, R3, RZ, 0xfc, !PT ;  /* 0x0000000300037212 */ /* 0x000fca00078efcff */
[----:B------:R0:W-:Y:S01]  /*ae10*/  STG.E.U8 [R16.64], R3 ;  /* 0x0000000310007986 */ /* 0x0001e2000c101124 */
[----:B------:R-:W-:Y:S05]  /*ae20*/  BRA `(.L_x_19289) ;  /* 0x000006c000007947 */ /* 0x000fea0003800000 */
.L_x_19299:
[----:B------:R-:W0:Y:S02]  /*ae30*/  I2F.S64 R0, R2 ;  /* 0x0000000200007312 */ /* 0x000e240000301400 */
[----:B0-----:R-:W-:-:S05]  /*ae40*/  F2FP.BF16.PACK_AB R0, RZ, R0 ;  /* 0x00000000ff00723e */ /* 0x001fca00000010ff */
[----:B------:R0:W-:Y:S01]  /*ae50*/  STG.E.U16 [R16.64], R0 ;  /* 0x0000000010007986 */ /* 0x0001e2000c101524 */
[----:B------:R-:W-:Y:S05]  /*ae60*/  BRA `(.L_x_19289) ;  /* 0x0000068000007947 */ /* 0x000fea0003800000 */
.L_x_19296:
        /* <DEDUP_REMOVED lines=10> */
.L_x_19308:
        /* <DEDUP_REMOVED lines=17> */
.L_x_19311:
[----:B------:R-:W-:-:S04]  /*b020*/  LOP3.LUT R2, R3, 0x80000000, RZ, 0xc0, !PT ;  /* 0x8000000003027812 */ /* 0x000fc800078ec0ff */
[----:B------:R-:W-:-:S04]  /*b030*/  SHF.R.U32.HI R3, RZ, 0x18, R2 ;  /* 0x00000018ff037819 */ /* 0x000fc80000011602 */
[----:B------:R-:W-:-:S04]  /*b040*/  LOP3.LUT R0, R0, R3, RZ, 0xfc, !PT ;  /* 0x0000000300007212 */ /* 0x000fc800078efcff */
[----:B------:R-:W-:Y:S02]  /*b050*/  PRMT R8, R0, 0x7610, R8 ;  /* 0x0000761000087816 */ /* 0x000fe40000000008 */
.L_x_19310:
[----:B------:R-:W-:Y:S05]  /*b060*/  BSYNC B0 ;  /* 0x0000000000007941 */ /* 0x000fea0003800000 */
.L_x_19309:
[----:B------:R0:W-:Y:S01]  /*b070*/  STG.E.U8 [R16.64], R8 ;  /* 0x0000000810007986 */ /* 0x0001e2000c101124 */
[----:B------:R-:W-:Y:S05]  /*b080*/  BRA `(.L_x_19289) ;  /* 0x0000046000007947 */ /* 0x000fea0003800000 */
.L_x_19307:
        /* <DEDUP_REMOVED lines=17> */
.L_x_19314:
[----:B------:R-:W-:-:S04]  /*b1a0*/  LOP3.LUT R2, R3, 0x80000000, RZ, 0xc0, !PT ;  /* 0x8000000003027812 */ /* 0x000fc800078ec0ff */
[----:B------:R-:W-:-:S04]  /*b1b0*/  SHF.R.U32.HI R3, RZ, 0x18, R2 ;  /* 0x00000018ff037819 */ /* 0x000fc80000011602 */
[----:B------:R-:W-:-:S04]  /*b1c0*/  LOP3.LUT R0, R0, R3, RZ, 0xfc, !PT ;  /* 0x0000000300007212 */ /* 0x000fc800078efcff */
[----:B------:R-:W-:Y:S02]  /*b1d0*/  PRMT R8, R0, 0x7610, R8 ;  /* 0x0000761000087816 */ /* 0x000fe40000000008 */
.L_x_19313:
[----:B------:R-:W-:Y:S05]  /*b1e0*/  BSYNC B0 ;  /* 0x0000000000007941 */ /* 0x000fea0003800000 */
.L_x_19312:
[----:B------:R0:W-:Y:S01]  /*b1f0*/  STG.E.U8 [R16.64], R8 ;  /* 0x0000000810007986 */ /* 0x0001e2000c101124 */
[----:B------:R-:W-:Y:S05]  /*b200*/  BRA `(.L_x_19289) ;  /* 0x000002e000007947 */ /* 0x000fea0003800000 */
.L_x_19306:
        /* <DEDUP_REMOVED lines=23> */
.L_x_19288:
        /* <DEDUP_REMOVED lines=20> */
.L_x_19316:
[----:B------:R0:W-:Y:S01]  /*b4c0*/  STG.E.64 [R16.64], R2 ;  /* 0x0000000210007986 */ /* 0x0001e2000c101b24 */
[----:B------:R-:W-:Y:S05]  /*b4d0*/  BRA `(.L_x_19289) ;  /* 0x0000001000007947 */ /* 0x000fea0003800000 */
.L_x_19315:
[----:B------:R0:W-:Y:S02]  /*b4e0*/  STG.E [R16.64], R5 ;  /* 0x0000000510007986 */ /* 0x0001e4000c101924 */
.L_x_19289:
[----:B------:R-:W-:Y:S02]  /*b4f0*/  IADD3 R23, R23, 0x80, RZ ;  /* 0x0000008017177810 */ /* 0x000fe40007ffe0ff */
.L_x_19120:
[----:B------:R-:W-:Y:S05]  /*b500*/  BSYNC B6 ;  /* 0x0000000000067941 */ /* 0x000fea0003800000 */
.L_x_19119:
        /* <DEDUP_REMOVED lines=257> */
.L_x_19317:
        /* <DEDUP_REMOVED lines=19> */
.L_x_19321:
[----:B------:R0:W5:Y:S01]  /*c650*/  LDG.E.U8 R18, [R2.64] ;  /* 0x0000002402127981 */ /* 0x000162000c1e1100 */
[----:B------:R-:W-:Y:S01]  /*c660*/  IMAD.MOV.U32 R19, RZ, RZ, RZ ;  /* 0x000000ffff137224 */ /* 0x000fe200078e00ff */
[----:B------:R-:W-:Y:S05]  /*c670*/  BRA `(.L_x_19323) ;  /* 0x00000d5000007947 */ /* 0x000fea0003800000 */
.L_x_19320:
        /* <DEDUP_REMOVED lines=8> */
.L_x_19325:
[----:B------:R-:W2:Y:S02]  /*c700*/  LDG.E R18, [R2.64] ;  /* 0x0000002402127981 */ /* 0x000ea4000c1e1900 */
[----:B--2---:R-:W-:Y:S01]  /*c710*/  SHF.R.S32.HI R19, RZ, 0x1f, R18 ;  /* 0x0000001fff137819 */ /* 0x004fe20000011412 */
[----:B------:R-:W-:Y:S05]  /*c720*/  BRA `(.L_x_19323) ;  /* 0x00000ca000007947 */ /* 0x000fea0003800000 */
.L_x_19324:
[----:B------:R-:W2:Y:S02]  /*c730*/  LDG.E.S16 R18, [R2.64] ;  /* 0x0000002402127981 */ /* 0x000ea4000c1e1700 */
[----:B--2---:R-:W-:Y:S01]  /*c740*/  SHF.R.S32.HI R19, RZ, 0x1f, R18 ;  /* 0x0000001fff137819 */ /* 0x004fe20000011412 */
[----:B------:R-:W-:Y:S05]  /*c750*/  BRA `(.L_x_19323) ;  /* 0x00000c7000007947 */ /* 0x000fea0003800000 */
.L_x_19319:
        /* <DEDUP_REMOVED lines=9> */
.L_x_19327:
[----:B------:R-:W2:Y:S02]  /*c7f0*/  LDG.E.U16 R2, [R2.64] ;  /* 0x0000002402027981 */ /* 0x000ea4000c1e1500 */
[----:B--2---:R-:W-:-:S06]  /*c800*/  HADD2.F32 R18, -RZ, R2.H0_H0 ;  /* 0x20000002ff127230 */ /* 0x004fcc0000004100 */
[----:B------:R-:W0:Y:S01]  /*c810*/  F2I.S64.TRUNC R18, R18 ;  /* 0x0000001200127311 */ /* 0x000e22000020d900 */
[----:B------:R-:W-:Y:S05]  /*c820*/  BRA `(.L_x_19323) ;  /* 0x00000ba000007947 */ /* 0x000fea0003800000 */
.L_x_19326:
        /* <DEDUP_REMOVED lines=9> */
.L_x_19329:
[----:B------:R-:W2:Y:S02]  /*c8c0*/  LDG.E.U16 R2, [R2.64] ;  /* 0x0000002402027981 */ /* 0x000ea4000c1e1500 */
[----:B--2---:R-:W-:-:S06]  /*c8d0*/  HADD2.F32 R18, -RZ, R2.H0_H0 ;  /* 0x20000002ff127230 */ /* 0x004fcc0000004100 */
[----:B------:R-:W0:Y:S01]  /*c8e0*/  F2I.S64.TRUNC R18, R18 ;  /* 0x0000001200127311 */ /* 0x000e22000020d900 */
[----:B------:R-:W-:Y:S05]  /*c8f0*/  BRA `(.L_x_19323) ;  /* 0x00000ad000007947 */ /* 0x000fea0003800000 */
.L_x_19328:
[----:B------:R-:W2:Y:S02]  /*c900*/  LDG.E.64 R2, [R2.64] ;  /* 0x0000002402027981 */ /* 0x000ea4000c1e1b00 */
[----:B--2---:R0:W1:Y:S01]  /*c910*/  F2I.S64.F64.TRUNC R18, R2 ;  /* 0x0000000200127311 */ /* 0x004062000030d900 */
[----:B------:R-:W-:Y:S05]  /*c920*/  BRA `(.L_x_19323) ;  /* 0x00000aa000007947 */ /* 0x000fea0003800000 */
.L_x_19318:
        /* <DEDUP_REMOVED lines=13> */
.L_x_19332:
[----:B------:R-:W2:Y:S02]  /*ca00*/  LDG.E.64 R2, [R2.64] ;  /* 0x0000002402027981 */ /* 0x000ea4000c1e1b00 */
[----:B--2---:R0:W1:Y:S01]  /*ca10*/  F2I.S64.F64.TRUNC R18, R2 ;  /* 0x0000000200127311 */ /* 0x004062000030d900 */
[----:B------:R-:W-:Y:S05]  /*ca20*/  BRA `(.L_x_19323) ;  /* 0x000009a000007947 */ /* 0x000fea0003800000 */
.L_x_19331:
        /* <DEDUP_REMOVED lines=27> */
.L_x_19334:
        /* <DEDUP_REMOVED lines=14> */
.L_x_19333:
[----:B------:R-:W2:Y:S02]  /*ccc0*/  LDG.E.U16 R18, [R2.64] ;  /* 0x0000002402127981 */ /* 0x000ea4000c1e1500 */
[----:B--2---:R-:W-:-:S06]  /*ccd0*/  PRMT R18, RZ, 0x5410, R18 ;  /* 0x00005410ff127816 */ /* 0x004fcc0000000012 */
[----:B------:R-:W0:Y:S01]  /*cce0*/  F2I.S64.TRUNC R18, R18 ;  /* 0x0000001200127311 */ /* 0x000e22000020d900 */
[----:B------:R-:W-:Y:S05]  /*ccf0*/  BRA `(.L_x_19323) ;  /* 0x000006d000007947 */ /* 0x000fea0003800000 */
.L_x_19330:
        /* <DEDUP_REMOVED lines=11> */
.L_x_19337:
        /* <DEDUP_REMOVED lines=21> */
.L_x_19341:
[----:B------:R-:W-:Y:S05]  /*cf00*/  BSYNC B1 ;  /* 0x0000000000017941 */ /* 0x000fea0003800000 */
.L_x_19340:
[----:B------:R-:W-:Y:S01]  /*cf10*/  IMAD.SHL.U32 R2, R2, 0x100000, RZ ;  /* 0x0010000002027824 */ /* 0x000fe200078e00ff */
[----:B------:R-:W-:-:S04]  /*cf20*/  LEA R3, R0, 0x3b800000, 0x17 ;  /* 0x3b80000000037811 */ /* 0x000fc800078eb8ff */
[----:B------:R-:W-:Y:S02]  /*cf30*/  LOP3.LUT R18, R3, R2, R18, 0xfe, !PT ;  /* 0x0000000203127212 */ /* 0x000fe400078efe12 */
.L_x_19339:
[----:B------:R-:W-:Y:S05]  /*cf40*/  BSYNC B0 ;  /* 0x0000000000007941 */ /* 0x000fea0003800000 */
.L_x_19338:
[----:B------:R-:W0:Y:S01]  /*cf50*/  F2I.S64.TRUNC R18, R18 ;  /* 0x0000001200127311 */ /* 0x000e22000020d900 */
[----:B------:R-:W-:Y:S05]  /*cf60*/  BRA `(.L_x_19323) ;  /* 0x0000046000007947 */ /* 0x000fea0003800000 */
.L_x_19336:
        /* <DEDUP_REMOVED lines=21> */
.L_x_19345:
[----:B------:R-:W-:Y:S05]  /*d0c0*/  BSYNC B1 ;  /* 0x0000000000017941 */ /* 0x000fea0003800000 */
.L_x_19344:
[----:B------:R-:W-:Y:S01]  /*d0d0*/  IMAD.SHL.U32 R2, R2, 0x200000, RZ ;  /* 0x0020000002027824 */ /* 0x000fe200078e00ff */
[----:B------:R-:W-:-:S04]  /*d0e0*/  LEA R3, R0, 0x37800000, 0x17 ;  /* 0x3780000000037811 */ /* 0x000fc800078eb8ff */
[----:B------:R-:W-:Y:S02]  /*d0f0*/  LOP3.LUT R18, R3, R2, R18, 0xfe, !PT ;  /* 0x0000000203127212 */ /* 0x000fe400078efe12 */
.L_x_19343:
[----:B------:R-:W-:Y:S05]  /*d100*/  BSYNC B0 ;  /* 0x0000000000007941 */ /* 0x000fea0003800000 */
.L_x_19342:
[----:B------:R-:W0:Y:S01]  /*d110*/  F2I.S64.TRUNC R18, R18 ;  /* 0x0000001200127311 */ /* 0x000e22000020d900 */
[----:B------:R-:W-:Y:S05]  /*d120*/  BRA `(.L_x_19323) ;  /* 0x000002a000007947 */ /* 0x000fea0003800000 */
.L_x_19335:
        /* <DEDUP_REMOVED lines=14> */
.L_x_19349:
[----:B------:R-:W-:Y:S05]  /*d210*/  BSYNC B0 ;  /* 0x0000000000007941 */ /* 0x000fea0003800000 */
.L_x_19348:
[----:B------:R-:W0:Y:S01]  /*d220*/  F2I.S64.TRUNC R18, R18 ;  /* 0x0000001200127311 */ /* 0x000e22000020d900 */
[----:B------:R-:W-:Y:S05]  /*d230*/  BRA `(.L_x_19323) ;  /* 0x0000019000007947 */ /* 0x000fea0003800000 */
.L_x_19322:
        /* <DEDUP_REMOVED lines=21> */
.L_x_19347:
[----:B------:R0:W5:Y:S01]  /*d390*/  LDG.E.64 R18, [R2.64] ;  /* 0x0000002402127981 */ /* 0x000162000c1e1b00 */
[----:B------:R-:W-:Y:S05]  /*d3a0*/  BRA `(.L_x_19323) ;  /* 0x0000002000007947 */ /* 0x000fea0003800000 */
.L_x_19346:
[----:B------:R0:W5:Y:S01]  /*d3b0*/  LDG.E R18, [R2.64] ;  /* 0x0000002402127981 */ /* 0x000162000c1e1900 */
[----:B------:R-:W-:-:S03]  /*d3c0*/  IMAD.MOV.U32 R19, RZ, RZ, RZ ;  /* 0x000000ffff137224 */ /* 0x000fc600078e00ff */
.L_x_19323:
        /* <DEDUP_REMOVED lines=17> */
.L_x_19353:
[----:B------:R0:W5:Y:S01]  /*d4e0*/  LDG.E.U8 R2, [R22.64] ;  /* 0x0000002416027981 */ /* 0x000162000c1e1100 */
[----:B------:R-:W-:Y:S01]  /*d4f0*/  IMAD.MOV.U32 R3, RZ, RZ, RZ ;  /* 0x000000ffff037224 */ /* 0x000fe200078e00ff */
[----:B------:R-:W-:Y:S05]  /*d500*/  BRA `(.L_x_19355) ;  /* 0x00000d5000007947 */ /* 0x000fea0003800000 */
.L_x_19352:
        /* <DEDUP_REMOVED lines=8> */
.L_x_19357:
[----:B------:R-:W2:Y:S02]  /*d590*/  LDG.E R2, [R22.64] ;  /* 0x0000002416027981 */ /* 0x000ea4000c1e1900 */
[----:B--2---:R-:W-:Y:S01]  /*d5a0*/  SHF.R.S32.HI R3, RZ, 0x1f, R2 ;  /* 0x0000001fff037819 */ /* 0x004fe20000011402 */
[----:B------:R-:W-:Y:S05]  /*d5b0*/  BRA `(.L_x_19355) ;  /* 0x00000ca000007947 */ /* 0x000fea0003800000 */
.L_x_19356:
[----:B------:R-:W2:Y:S02]  /*d5c0*/  LDG.E.S16 R2, [R22.64] ;  /* 0x0000002416027981 */ /* 0x000ea4000c1e1700 */
[----:B--2---:R-:W-:Y:S01]  /*d5d0*/  SHF.R.S32.HI R3, RZ, 0x1f, R2 ;  /* 0x0000001fff037819 */ /* 0x004fe20000011402 */
[----:B------:R-:W-:Y:S05]  /*d5e0*/  BRA `(.L_x_19355) ;  /* 0x00000c7000007947 */ /* 0x000fea0003800000 */
.L_x_19351:
        /* <DEDUP_REMOVED lines=9> */
.L_x_19359:
[----:B------:R-:W2:Y:S02]  /*d680*/  LDG.E.U16 R22, [R22.64] ;  /* 0x0000002416167981 */ /* 0x000ea4000c1e1500 */
[----:B--2---:R-:W-:-:S06]  /*d690*/  HADD2.F32 R2, -RZ, R22.H0_H0 ;  /* 0x20000016ff027230 */ /* 0x004fcc0000004100 */
[----:B------:R-:W0:Y:S01]  /*d6a0*/  F2I.S64.TRUNC R2, R2 ;  /* 0x0000000200027311 */ /* 0x000e22000020d900 */
[----:B------:R-:W-:Y:S05]  /*d6b0*/  BRA `(.L_x_19355) ;  /* 0x00000ba000007947 */ /* 0x000fea0003800000 */
.L_x_19358:
        /* <DEDUP_REMOVED lines=9> */
.L_x_19361:
[----:B------:R-:W2:Y:S02]  /*d750*/  LDG.E.U16 R22, [R22.64] ;  /* 0x0000002416167981 */ /* 0x000ea4000c1e1500 */
[----:B--2---:R-:W-:-:S06]  /*d760*/  HADD2.F32 R2, -RZ, R22.H0_H0 ;  /* 0x20000016ff027230 */ /* 0x004fcc0000004100 */
[----:B------:R-:W0:Y:S01]  /*d770*/  F2I.S64.TRUNC R2, R2 ;  /* 0x0000000200027311 */ /* 0x000e22000020d900 */
[----:B------:R-:W-:Y:S05]  /*d780*/  BRA `(.L_x_19355) ;  /* 0x00000ad000007947 */ /* 0x000fea0003800000 */
.L_x_19360:
[----:B------:R-:W2:Y:S02]  /*d790*/  LDG.E.64 R2, [R22.64] ;  /* 0x0000002416027981 */ /* 0x000ea4000c1e1b00 */
[----:B--2---:R-:W0:Y:S01]  /*d7a0*/  F2I.S64.F64.TRUNC R2, R2 ;  /* 0x0000000200027311 */ /* 0x004e22000030d900 */
[----:B------:R-:W-:Y:S05]  /*d7b0*/  BRA `(.L_x_19355) ;  /* 0x00000aa000007947 */ /* 0x000fea0003800000 */
.L_x_19350:
        /* <DEDUP_REMOVED lines=13> */
.L_x_19364:
[----:B------:R-:W2:Y:S02]  /*d890*/  LDG.E.64 R2, [R22.64] ;  /* 0x0000002416027981 */ /* 0x000ea4000c1e1b00 */
[----:B--2---:R-:W0:Y:S01]  /*d8a0*/  F2I.S64.F64.TRUNC R2, R2 ;  /* 0x0000000200027311 */ /* 0x004e22000030d900 */
[----:B------:R-:W-:Y:S05]  /*d8b0*/  BRA `(.L_x_19355) ;  /* 0x000009a000007947 */ /* 0x000fea0003800000 */
.L_x_19363:
        /* <DEDUP_REMOVED lines=27> */
.L_x_19366:
        /* <DEDUP_REMOVED lines=14> */
.L_x_19365:
[----:B------:R-:W2:Y:S02]  /*db50*/  LDG.E.U16 R2, [R22.64] ;  /* 0x0000002416027981 */ /* 0x000ea4000c1e1500 */
[----:B--2---:R-:W-:-:S06]  /*db60*/  PRMT R2, RZ, 0x5410, R2 ;  /* 0x00005410ff027816 */ /* 0x004fcc0000000002 */
[----:B------:R-:W0:Y:S01]  /*db70*/  F2I.S64.TRUNC R2, R2 ;  /* 0x0000000200027311 */ /* 0x000e22000020d900 */
[----:B------:R-:W-:Y:S05]  /*db80*/  BRA `(.L_x_19355) ;  /* 0x000006d000007947 */ /* 0x000fea0003800000 */
.L_x_19362:
        /* <DEDUP_REMOVED lines=11> */
.L_x_19369:
        /* <DEDUP_REMOVED lines=21> */
.L_x_19373:
[----:B------:R-:W-:Y:S05]  /*dd90*/  BSYNC B1 ;  /* 0x0000000000017941 */ /* 0x000fea0003800000 */
.L_x_19372:
[----:B------:R-:W-:Y:S01]  /*dda0*/  IMAD.SHL.U32 R2, R2, 0x100000, RZ ;  /* 0x0010000002027824 */ /* 0x000fe200078e00ff */
[----:B------:R-:W-:-:S04]  /*ddb0*/  LEA R3, R0, 0x3b800000, 0x17 ;  /* 0x3b80000000037811 */ /* 0x000fc800078eb8ff */
[----:B------:R-:W-:Y:S02]  /*ddc0*/  LOP3.LUT R2, R3, R2, R4, 0xfe, !PT ;  /* 0x0000000203027212 */ /* 0x000fe400078efe04 */
.L_x_19371:
[----:B------:R-:W-:Y:S05]  /*ddd0*/  BSYNC B0 ;  /* 0x0000000000007941 */ /* 0x000fea0003800000 */
.L_x_19370:
[----:B------:R-:W0:Y:S01]  /*dde0*/  F2I.S64.TRUNC R2, R2 ;  /* 0x0000000200027311 */ /* 0x000e22000020d900 */
[----:B------:R-:W-:Y:S05]  /*ddf0*/  BRA `(.L_x_19355) ;  /* 0x0000046000007947 */ /* 0x000fea0003800000 */
.L_x_19368:
        /* <DEDUP_REMOVED lines=21> */
.L_x_19377:
[----:B------:R-:W-:Y:S05]  /*df50*/  BSYNC B1 ;  /* 0x0000000000017941 */ /* 0x000fea0003800000 */
.L_x_19376:
[----:B------:R-:W-:Y:S01]  /*df60*/  IMAD.SHL.U32 R2, R2, 0x200000, RZ ;  /* 0x0020000002027824 */ /* 0x000fe200078e00ff */
[----:B------:R-:W-:-:S04]  /*df70*/  LEA R3, R0, 0x37800000, 0x17 ;  /* 0x3780000000037811 */ /* 0x000fc800078eb8ff */
[----:B------:R-:W-:Y:S02]  /*df80*/  LOP3.LUT R2, R3, R2, R4, 0xfe, !PT ;  /* 0x0000000203027212 */ /* 0x000fe400078efe04 */
.L_x_19375:
[----:B------:R-:W-:Y:S05]  /*df90*/  BSYNC B0 ;  /* 0x0000000000007941 */ /* 0x000fea0003800000 */
.L_x_19374:
[----:B------:R-:W0:Y:S01]  /*dfa0*/  F2I.S64.TRUNC R2, R2 ;  /* 0x0000000200027311 */ /* 0x000e22000020d900 */
[----:B------:R-:W-:Y:S05]  /*dfb0*/  BRA `(.L_x_19355) ;  /* 0x000002a000007947 */ /* 0x000fea0003800000 */
.L_x_19367:
        /* <DEDUP_REMOVED lines=14> */
.L_x_19381:
[----:B------:R-:W-:Y:S05]  /*e0a0*/  BSYNC B0 ;  /* 0x0000000000007941 */ /* 0x000fea0003800000 */
.L_x_19380:
[----:B------:R-:W0:Y:S01]  /*e0b0*/  F2I.S64.TRUNC R2, R2 ;  /* 0x0000000200027311 */ /* 0x000e22000020d900 */
[----:B------:R-:W-:Y:S05]  /*e0c0*/  BRA `(.L_x_19355) ;  /* 0x0000019000007947 */ /* 0x000fea0003800000 */
.L_x_19354:
        /* <DEDUP_REMOVED lines=21> */
.L_x_19379:
[----:B------:R0:W5:Y:S01]  /*e220*/  LDG.E.64 R2, [R22.64] ;  /* 0x0000002416027981 */ /* 0x000162000c1e1b00 */
[----:B------:R-:W-:Y:S05]  /*e230*/  BRA `(.L_x_19355) ;  /* 0x0000002000007947 */ /* 0x000fea0003800000 */
.L_x_19378:
[----:B------:R0:W5:Y:S01]  /*e240*/  LDG.E R2, [R22.64] ;  /* 0x0000002416027981 */ /* 0x000162000c1e1900 */
[----:B------:R-:W-:-:S03]  /*e250*/  IMAD.MOV.U32 R3, RZ, RZ, RZ ;  /* 0x000000ffff037224 */ /* 0x000fc600078e00ff */
.L_x_19355:
[----:B------:R-:W2:Y:S01]  /*e260*/  LDC.U8 R4, c[0x0][0x3e1] ;  /* 0x0000f840ff047b82 */ /* 0x000ea20000000000 */
[----:B01---5:R-:W-:-:S04]  /*e270*/  ISETP.LT.U32.AND P0, PT, R18, R2, PT ;  /* 0x000000021200720c */ /* 0x023fc80003f01070 */
[----:B------:R-:W-:-:S04]  /*e280*/  ISETP.LT.AND.EX P0, PT, R19, R3, PT, P0 ;  /* 0x000000031300720c */ /* 0x000fc80003f01300 */
[----:B------:R-:W-:Y:S02]  /*e290*/  SEL R5, R18, R2, P0 ;  /* 0x0000000212057207 */ /* 0x000fe40000000000 */
[----:B------:R-:W-:-:S03]  /*e2a0*/  SEL R3, R19, R3, P0 ;  /* 0x0000000313037207 */ /* 0x000fc60000000000 */
[----:B------:R-:W-:Y:S01]  /*e2b0*/  IMAD.MOV.U32 R2, RZ, RZ, R5 ;  /* 0x000000ffff027224 */ /* 0x000fe200078e0005 */
        /* <DEDUP_REMOVED lines=13> */
.L_x_19385:
[----:B------:R-:W-:Y:S01]  /*e390*/  STG.E.U8 [R16.64], R5 ;  /* 0x0000000510007986 */ /* 0x000fe2000c101124 */
[----:B------:R-:W-:Y:S05]  /*e3a0*/  EXIT ;  /* 0x000000000000794d */ /* 0x000fea0003800000 */
.L_x_19384:
        /* <DEDUP_REMOVED lines=8> */
.L_x_19388:
[----:B------:R-:W-:Y:S01]  /*e430*/  STG.E [R16.64], R5 ;  /* 0x0000000510007986 */ /* 0x000fe2000c101924 */
[----:B------:R-:W-:Y:S05]  /*e440*/  EXIT ;  /* 0x000000000000794d */ /* 0x000fea0003800000 */
.L_x_19387:
[----:B------:R-:W-:Y:S01]  /*e450*/  STG.E.U16 [R16.64], R5 ;  /* 0x0000000510007986 */ /* 0x000fe2000c101524 */
[----:B------:R-:W-:Y:S05]  /*e460*/  EXIT ;  /* 0x000000000000794d */ /* 0x000fea0003800000 */
.L_x_19383:
        /* <DEDUP_REMOVED lines=9> */
.L_x_19390:
[----:B------:R-:W0:Y:S02]  /*e500*/  I2F.S64 R0, R2 ;  /* 0x0000000200007312 */ /* 0x000e240000301400 */
[----:B0-----:R-:W-:-:S05]  /*e510*/  F2FP.PACK_AB R0, RZ, R0 ;  /* 0x00000000ff00723e */ /* 0x001fca00000000ff */
[----:B------:R-:W-:Y:S01]  /*e520*/  STG.E.U16 [R16.64], R0 ;  /* 0x0000000010007986 */ /* 0x000fe2000c101524 */
[----:B------:R-:W-:Y:S05]  /*e530*/  EXIT ;  /* 0x000000000000794d */ /* 0x000fea0003800000 */
.L_x_19389:
        /* <DEDUP_REMOVED lines=10> */
.L_x_19392:
[----:B------:R-:W0:Y:S02]  /*e5e0*/  I2F.S64 R2, R2 ;  /* 0x0000000200027312 */ /* 0x000e240000301400 */
[----:B0-----:R-:W-:-:S04]  /*e5f0*/  F2FP.PACK_AB R3, RZ, R2 ;  /* 0x00000002ff03723e */ /* 0x001fc800000000ff */
[----:B------:R-:W-:-:S05]  /*e600*/  PRMT R3, R3, 0x5410, RZ ;  /* 0x0000541003037816 */ /* 0x000fca00000000ff */
[----:B------:R-:W-:Y:S01]  /*e610*/  STG.E [R16.64], R3 ;  /* 0x0000000310007986 */ /* 0x000fe2000c101924 */
[----:B------:R-:W-:Y:S05]  /*e620*/  EXIT ;  /* 0x000000000000794d */ /* 0x000fea0003800000 */
.L_x_19391:
[----:B------:R-:W0:Y:S02]  /*e630*/  I2F.F64.S64 R2, R2 ;  /* 0x0000000200027312 */ /* 0x000e240000301c00 */
[----:B0-----:R-:W-:Y:S01]  /*e640*/  STG.E.64 [R16.64], R2 ;  /* 0x0000000210007986 */ /* 0x001fe2000c101b24 */
[----:B------:R-:W-:Y:S05]  /*e650*/  EXIT ;  /* 0x000000000000794d */ /* 0x000fea0003800000 */
.L_x_19382:
        /* <DEDUP_REMOVED lines=13> */
.L_x_19395:
[----:B------:R-:W0:Y:S01]  /*e730*/  I2F.F64.S64 R4, R2 ;  /* 0x0000000200047312 */ /* 0x000e220000301c00 */
[----:B------:R-:W-:-:S05]  /*e740*/  CS2R R6, SRZ ;  /* 0x0000000000067805 */ /* 0x000fca000001ff00 */
[----:B0-----:R-:W-:Y:S01]  /*e750*/  STG.E.128 [R16.64], R4 ;  /* 0x0000000410007986 */ /* 0x001fe2000c101d24 */
[----:B------:R-:W-:Y:S05]  /*e760*/  EXIT ;  /* 0x000000000000794d */ /* 0x000fea0003800000 */
.L_x_19394:
        /* <DEDUP_REMOVED lines=21> */
.L_x_19399:
[----:B------:R-:W-:Y:S05]  /*e8c0*/  BSYNC B0 ;  /* 0x0000000000007941 */ /* 0x000fea0003800000 */
.L_x_19398:
[----:B------:R-:W-:-:S05]  /*e8d0*/  LOP3.LUT R5, R0, R5, RZ, 0xfc, !PT ;  /* 0x0000000500057212 */ /* 0x000fca00078efcff */
[----:B------:R-:W-:Y:S01]  /*e8e0*/  STG.E.U8 [R16.64], R5 ;  /* 0x0000000510007986 */ /* 0x000fe2000c101124 */
[----:B------:R-:W-:Y:S05]  /*e8f0*/  EXIT ;  /* 0x000000000000794d */ /* 0x000fea0003800000 */
.L_x_19397:
        /* <DEDUP_REMOVED lines=13> */
.L_x_19401:
[----:B------:R-:W-:Y:S01]  /*e9d0*/  IMAD.MOV.U32 R0, RZ, RZ, 0x7f ;  /* 0x0000007fff007424 */ /* 0x000fe200078e00ff */
[----:B------:R-:W-:-:S04]  /*e9e0*/  ISETP.GT.U32.AND P0, PT, R4, 0x7f800000, PT ;  /* 0x7f8000000400780c */ /* 0x000fc80003f04070 */
[----:B------:R-:W-:-:S04]  /*e9f0*/  SEL R0, R0, 0x7c, P0 ;  /* 0x0000007c00007807 */ /* 0x000fc80000000000 */
.L_x_19402:
[----:B------:R-:W-:Y:S05]  /*ea00*/  BSYNC B0 ;  /* 0x0000000000007941 */ /* 0x000fea0003800000 */
.L_x_19400:
[----:B------:R-:W-:-:S04]  /*ea10*/  LOP3.LUT R2, R3, 0x80000000, RZ, 0xc0, !PT ;  /* 0x8000000003027812 */ /* 0x000fc800078ec0ff */
[----:B------:R-:W-:-:S04]  /*ea20*/  SHF.R.U32.HI R3, RZ, 0x18, R2 ;  /* 0x00000018ff037819 */ /* 0x000fc80000011602 */
[----:B------:R-:W-:-:S05]  /*ea30*/  LOP3.LUT R3, R0, R3, RZ, 0xfc, !PT ;  /* 0x0000000300037212 */ /* 0x000fca00078efcff */
[----:B------:R-:W-:Y:S01]  /*ea40*/  STG.E.U8 [R16.64], R3 ;  /* 0x0000000310007986 */ /* 0x000fe2000c101124 */
[----:B------:R-:W-:Y:S05]  /*ea50*/  EXIT ;  /* 0x000000000000794d */ /* 0x000fea0003800000 */
.L_x_19396:
[----:B------:R-:W0:Y:S02]  /*ea60*/  I2F.S64 R0, R2 ;  /* 0x0000000200007312 */ /* 0x000e240000301400 */
[----:B0-----:R-:W-:-:S05]  /*ea70*/  F2FP.BF16.PACK_AB R0, RZ, R0 ;  /* 0x00000000ff00723e */ /* 0x001fca00000010ff */
[----:B------:R-:W-:Y:S01]  /*ea80*/  STG.E.U16 [R16.64], R0 ;  /* 0x0000000010007986 */ /* 0x000fe2000c101524 */
[----:B------:R-:W-:Y:S05]  /*ea90*/  EXIT ;  /* 0x000000000000794d */ /* 0x000fea0003800000 */
.L_x_19393:
        /* <DEDUP_REMOVED lines=10> */
.L_x_19405:
        /* <DEDUP_REMOVED lines=17> */
.L_x_19408:
[----:B------:R-:W-:-:S04]  /*ec50*/  LOP3.LUT R2, R3, 0x80000000, RZ, 0xc0, !PT ;  /* 0x8000000003027812 */ /* 0x000fc800078ec0ff */
[----:B------:R-:W-:-:S04]  /*ec60*/  SHF.R.U32.HI R3, RZ, 0x18, R2 ;  /* 0x00000018ff037819 */ /* 0x000fc80000011602 */
[----:B------:R-:W-:-:S04]  /*ec70*/  LOP3.LUT R0, R0, R3, RZ, 0xfc, !PT ;  /* 0x0000000300007212 */ /* 0x000fc800078efcff */
[----:B------:R-:W-:Y:S02]  /*ec80*/  PRMT R8, R0, 0x7610, R8 ;  /* 0x0000761000087816 */ /* 0x000fe40000000008 */
.L_x_19407:
[----:B------:R-:W-:Y:S05]  /*ec90*/  BSYNC B0 ;  /* 0x0000000000007941 */ /* 0x000fea0003800000 */
.L_x_19406:
[----:B------:R-:W-:Y:S01]  /*eca0*/  STG.E.U8 [R16.64], R8 ;  /* 0x0000000810007986 */ /* 0x000fe2000c101124 */
[----:B------:R-:W-:Y:S05]  /*ecb0*/  EXIT ;  /* 0x000000000000794d */ /* 0x000fea0003800000 */
.L_x_19404:
        /* <DEDUP_REMOVED lines=17> */
.L_x_19411:
[----:B------:R-:W-:-:S04]  /*edd0*/  LOP3.LUT R2, R3, 0x80000000, RZ, 0xc0, !PT ;  /* 0x8000000003027812 */ /* 0x000fc800078ec0ff */
[----:B------:R-:W-:-:S04]  /*ede0*/  SHF.R.U32.HI R3, RZ, 0x18, R2 ;  /* 0x00000018ff037819 */ /* 0x000fc80000011602 */
[----:B------:R-:W-:-:S04]  /*edf0*/  LOP3.LUT R0, R0, R3, RZ, 0xfc, !PT ;  /* 0x0000000300007212 */ /* 0x000fc800078efcff */
[----:B------:R-:W-:Y:S02]  /*ee00*/  PRMT R8, R0, 0x7610, R8 ;  /* 0x0000761000087816 */ /* 0x000fe40000000008 */
.L_x_19410:
[----:B------:R-:W-:Y:S05]  /*ee10*/  BSYNC B0 ;  /* 0x0000000000007941 */ /* 0x000fea0003800000 */
.L_x_19409:
[----:B------:R-:W-:Y:S01]  /*ee20*/  STG.E.U8 [R16.64], R8 ;  /* 0x0000000810007986 */ /* 0x000fe2000c101124 */
[----:B------:R-:W-:Y:S05]  /*ee30*/  EXIT ;  /* 0x000000000000794d */ /* 0x000fea0003800000 */
.L_x_19403:
        /* <DEDUP_REMOVED lines=23> */
.L_x_19386:
        /* <DEDUP_REMOVED lines=20> */
.L_x_19413:
[----:B------:R-:W-:Y:S01]  /*f0f0*/  STG.E.64 [R16.64], R2 ;  /* 0x0000000210007986 */ /* 0x000fe2000c101b24 */
[----:B------:R-:W-:Y:S05]  /*f100*/  EXIT ;  /* 0x000000000000794d */ /* 0x000fea0003800000 */
.L_x_19412:
[----:B------:R-:W-:Y:S01]  /*f110*/  STG.E [R16.64], R5 ;  /* 0x0000000510007986 */ /* 0x000fe2000c101924 */
[----:B------:R-:W-:Y:S05]  /*f120*/  EXIT ;  /* 0x000000000000794d */ /* 0x000fea0003800000 */
.L_x_19414:
        /* <DEDUP_REMOVED lines=13> */
.L_x_40128:


//--------------------- .text._ZN2at6native27unrolled_elementwise_kernelINS0_13BinaryFunctorIlllZZZNS0_19minimum_kernel_cudaERNS_18TensorIteratorBaseEENKUlvE_clEvENKUlvE2_clEvEUlllE_EESt5arrayIPcLm3EELi4E23TrivialOffsetCalculatorILi2EjESC_ILi1EjENS0_6memory12LoadWithCastILi2EEENSF_13StoreWithCastILi1EEEEEviT_T0_T2_T3_T4_T5_ --------------------------
	.section	.text._ZN2at6native27unrolled_elementwise_kernelINS0_13BinaryFunctorIlllZZZNS0_19minimum_kernel_cudaERNS_18TensorIteratorBaseEENKUlvE_clEvENKUlvE2_clEvEUlllE_EESt5arrayIPcLm3EELi4E23TrivialOffsetCalculatorILi2EjESC_ILi1EjENS0_6memory12LoadWithCastILi2EEENSF_13StoreWithCastILi1EEEEEviT_T0_T2_T3_T4_T5_,"ax",@progbits
	.sectioninfo	@"SHI_REGISTERS=40"
	.align	128
        .global         _ZN2at6native27unrolled_elementwise_kernelINS0_13BinaryFunctorIlllZZZNS0_19minimum_kernel_cudaERNS_18TensorIteratorBaseEENKUlvE_clEvENKUlvE2_clEvEUlllE_EESt5arrayIPcLm3EELi4E23TrivialOffsetCalculatorILi2EjESC_ILi1EjENS0_6memory12LoadWithCastILi2EEENSF_13StoreWithCastILi1EEEEEviT_T0_T2_T3_T4_T5_
        .type           _ZN2at6native27unrolled_elementwise_kernelINS0_13BinaryFunctorIlllZZZNS0_19minimum_kernel_cudaERNS_18TensorIteratorBaseEENKUlvE_clEvENKUlvE2_clEvEUlllE_EESt5arrayIPcLm3EELi4E23TrivialOffsetCalculatorILi2EjESC_ILi1EjENS0_6memory12LoadWithCastILi2EEENSF_13StoreWithCastILi1EEEEEviT_T0_T2_T3_T4_T5_,@function
        .size           _ZN2at6native27unrolled_elementwise_kernelINS0_13BinaryFunctorIlllZZZNS0_19minimum_kernel_cudaERNS_18TensorIteratorBaseEENKUlvE_clEvENKUlvE2_clEvEUlllE_EESt5arrayIPcLm3EELi4E23TrivialOffsetCalculatorILi2EjESC_ILi1EjENS0_6memory12LoadWithCastILi2EEENSF_13StoreWithCastILi1EEEEEviT_T0_T2_T3_T4_T5_,(.L_x_40129 - _ZN2at6native27unrolled_elementwise_kernelINS0_13BinaryFunctorIlllZZZNS0_19minimum_kernel_cudaERNS_18TensorIteratorBaseEENKUlvE_clEvENKUlvE2_clEvEUlllE_EESt5arrayIPcLm3EELi4E23TrivialOffsetCalculatorILi2EjESC_ILi1EjENS0_6memory12LoadWithCastILi2EEENSF_13StoreWithCastILi1EEEEEviT_T0_T2_T3_T4_T5_)
        .other          _ZN2at6native27unrolled_elementwise_kernelINS0_13BinaryFunctorIlllZZZNS0_19minimum_kernel_cudaERNS_18TensorIteratorBaseEENKUlvE_clEvENKUlvE2_clEvEUlllE_EESt5arrayIPcLm3EELi4E23TrivialOffsetCalculatorILi2EjESC_ILi1EjENS0_6memory12LoadWithCastILi2EEENSF_13StoreWithCastILi1EEEEEviT_T0_T2_T3_T4_T5_,@"STO_CUDA_ENTRY STV_DEFAULT"
_ZN2at6native27unrolled_elementwise_kernelINS0_13BinaryFunctorIlllZZZNS0_19minimum_kernel_cudaERNS_18TensorIteratorBaseEENKUlvE_clEvENKUlvE2_clEvEUlllE_EESt5arrayIPcLm3EELi4E23TrivialOffsetCalculatorILi2EjESC_ILi1EjENS0_6memory12LoadWithCastILi2EEENSF_13StoreWithCastILi1EEEEEviT_T0_T2_T3_T4_T5_:
.text._ZN2at6native27unrolled_elementwise_kernelINS0_13BinaryFunctorIlllZZZNS0_19minimum_kernel_cudaERNS_18TensorIteratorBaseEENKUlvE_clEvENKUlvE2_clEvEUlllE_EESt5arrayIPcLm3EELi4E23TrivialOffsetCalculatorILi2EjESC_ILi1EjENS0_6memory12LoadWithCastILi2EEENSF_13StoreWithCastILi1EEEEEviT_T0_T2_T3_T4_T5_:
        /* <DEDUP_REMOVED lines=32> */
.L_x_19420:
[----:B------:R0:W5:Y:S01]  /*0200*/  LDG.E.U8 R26, [R4.64] ;  /* 0x00000024041a7981 */ /* 0x000162000c1e1100 */
[----:B------:R-:W-:Y:S01]  /*0210*/  IMAD.MOV.U32 R27, RZ, RZ, RZ ;  /* 0x000000ffff1b7224 */ /* 0x000fe200078e00ff */
[----:B------:R-:W-:Y:S05]  /*0220*/  BRA `(.L_x_19422) ;  /* 0x00000d6000007947 */ /* 0x000fea0003800000 */
.L_x_19419:
        /* <DEDUP_REMOVED lines=8> */
.L_x_19424:
[----:B------:R-:W2:Y:S02]  /*02b0*/  LDG.E R26, [R4.64] ;  /* 0x00000024041a7981 */ /* 0x000ea4000c1e1900 */
[----:B--2---:R-:W-:Y:S01]  /*02c0*/  SHF.R.S32.HI R27, RZ, 0x1f, R26 ;  /* 0x0000001fff1b7819 */ /* 0x004fe2000001141a */
[----:B------:R-:W-:Y:S05]  /*02d0*/  BRA `(.L_x_19422) ;  /* 0x00000cb000007947 */ /* 0x000fea0003800000 */
.L_x_19423:
[----:B------:R-:W2:Y:S02]  /*02e0*/  LDG.E.S16 R26, [R4.64] ;  /* 0x00000024041a7981 */ /* 0x000ea4000c1e1700 */
[----:B--2---:R-:W-:Y:S01]  /*02f0*/  SHF.R.S32.HI R27, RZ, 0x1f, R26 ;  /* 0x0000001fff1b7819 */ /* 0x004fe2000001141a */
[----:B------:R-:W-:Y:S05]  /*0300*/  BRA `(.L_x_19422) ;  /* 0x00000c8000007947 */ /* 0x000fea0003800000 */
.L_x_19418:
        /* <DEDUP_REMOVED lines=9> */
.L_x_19426:
[----:B------:R-:W2:Y:S02]  /*03a0*/  LDG.E.U16 R4, [R4.64] ;  /* 0x0000002404047981 */ /* 0x000ea4000c1e1500 */
[----:B--2---:R-:W-:-:S06]  /*03b0*/  HADD2.F32 R26, -RZ, R4.H0_H0 ;  /* 0x20000004ff1a7230 */ /* 0x004fcc0000004100 */
[----:B------:R-:W0:Y:S01]  /*03c0*/  F2I.S64.TRUNC R26, R26 ;  /* 0x0000001a001a7311 */ /* 0x000e22000020d900 */
[----:B------:R-:W-:Y:S05]  /*03d0*/  BRA `(.L_x_19422) ;  /* 0x00000bb000007947 */ /* 0x000fea0003800000 */
.L_x_19425:
        /* <DEDUP_REMOVED lines=9> */
.L_x_19428:
[----:B------:R-:W2:Y:S02]  /*0470*/  LDG.E.U16 R4, [R4.64] ;  /* 0x0000002404047981 */ /* 0x000ea4000c1e1500 */
[----:B--2---:R-:W-:-:S06]  /*0480*/  HADD2.F32 R26, -RZ, R4.H0_H0 ;  /* 0x20000004ff1a7230 */ /* 0x004fcc0000004100 */
[----:B------:R-:W0:Y:S01]  /*0490*/  F2I.S64.TRUNC R26, R26 ;  /* 0x0000001a001a7311 */ /* 0x000e22000020d900 */
[----:B------:R-:W-:Y:S05]  /*04a0*/  BRA `(.L_x_19422) ;  /* 0x00000ae000007947 */ /* 0x000fea0003800000 */
.L_x_19427:
[----:B------:R-:W2:Y:S02]  /*04b0*/  LDG.E.64 R4, [R4.64] ;  /* 0x0000002404047981 */ /* 0x000ea4000c1e1b00 */
[----:B--2---:R0:W1:Y:S01]  /*04c0*/  F2I.S64.F64.TRUNC R26, R4 ;  /* 0x00000004001a7311 */ /* 0x004062000030d900 */
[----:B------:R-:W-:Y:S05]  /*04d0*/  BRA `(.L_x_19422) ;  /* 0x00000ab000007947 */ /* 0x000fea0003800000 */
.L_x_19417:
        /* <DEDUP_REMOVED lines=13> */
.L_x_19431:
[----:B------:R-:W2:Y:S02]  /*05b0*/  LDG.E.64 R4, [R4.64] ;  /* 0x0000002404047981 */ /* 0x000ea4000c1e1b00 */
[----:B--2---:R0:W1:Y:S01]  /*05c0*/  F2I.S64.F64.TRUNC R26, R4 ;  /* 0x00000004001a7311 */ /* 0x004062000030d900 */
[----:B------:R-:W-:Y:S05]  /*05d0*/  BRA `(.L_x_19422) ;  /* 0x000009b000007947 */ /* 0x000fea0003800000 */
.L_x_19430:
        /* <DEDUP_REMOVED lines=27> */
.L_x_19433:
        /* <DEDUP_REMOVED lines=13> */
[----:B------:R0:W1:Y:S01]  /*0860*/  F2I.S64.TRUNC R26, R0 ;  /* 0x00000000001a7311 */ /* 0x000062000020d900 */
[----:B------:R-:W-:Y:S05]  /*0870*/  BRA `(.L_x_19422) ;  /* 0x0000071000007947 */ /* 0x000fea0003800000 */
.L_x_19432:
[----:B------:R-:W2:Y:S02]  /*0880*/  LDG.E.U16 R26, [R4.64] ;  /* 0x00000024041a7981 */ /* 0x000ea4000c1e1500 */
[----:B--2---:R-:W-:-:S06]  /*0890*/  PRMT R26, RZ, 0x5410, R26 ;  /* 0x00005410ff1a7816 */ /* 0x004fcc000000001a */
[----:B------:R-:W0:Y:S01]  /*08a0*/  F2I.S64.TRUNC R26, R26 ;  /* 0x0000001a001a7311 */ /* 0x000e22000020d900 */
[----:B------:R-:W-:Y:S05]  /*08b0*/  BRA `(.L_x_19422) ;  /* 0x000006d000007947 */ /* 0x000fea0003800000 */
.L_x_19429:
        /* <DEDUP_REMOVED lines=11> */
.L_x_19436:
        /* <DEDUP_REMOVED lines=21> */
.L_x_19440:
[----:B------:R-:W-:Y:S05]  /*0ac0*/  BSYNC B1 ;  /* 0x0000000000017941 */ /* 0x000fea0003800000 */
.L_x_19439:
[----:B------:R-:W-:Y:S01]  /*0ad0*/  IMAD.SHL.U32 R3, R3, 0x100000, RZ ;  /* 0x0010000003037824 */ /* 0x000fe200078e00ff */
[----:B------:R-:W-:-:S04]  /*0ae0*/  LEA R5, R0, 0x3b800000, 0x17 ;  /* 0x3b80000000057811 */ /* 0x000fc800078eb8ff */
[----:B------:R-:W-:Y:S02]  /*0af0*/  LOP3.LUT R26, R5, R3, R26, 0xfe, !PT ;  /* 0x00000003051a7212 */ /* 0x000fe400078efe1a */
.L_x_19438:
[----:B------:R-:W-:Y:S05]  /*0b00*/  BSYNC B0 ;  /* 0x0000000000007941 */ /* 0x000fea0003800000 */
.L_x_19437:
[----:B------:R-:W0:Y:S01]  /*0b10*/  F2I.S64.TRUNC R26, R26 ;  /* 0x0000001a001a7311 */ /* 0x000e22000020d900 */
[----:B------:R-:W-:Y:S05]  /*0b20*/  BRA `(.L_x_19422) ;  /* 0x0000046000007947 */ /* 0x000fea0003800000 */
.L_x_19435:
        /* <DEDUP_REMOVED lines=21> */
.L_x_19444:
[----:B------:R-:W-:Y:S05]  /*0c80*/  BSYNC B1 ;  /* 0x0000000000017941 */ /* 0x000fea0003800000 */
.L_x_19443:
[----:B------:R-:W-:Y:S01]  /*0c90*/  IMAD.SHL.U32 R3, R3, 0x200000, RZ ;  /* 0x0020000003037824 */ /* 0x000fe200078e00ff */
[----:B------:R-:W-:-:S04]  /*0ca0*/  LEA R5, R0, 0x37800000, 0x17 ;  /* 0x3780000000057811 */ /* 0x000fc800078eb8ff */
[----:B------:R-:W-:Y:S02]  /*0cb0*/  LOP3.LUT R26, R5, R3, R26, 0xfe, !PT ;  /* 0x00000003051a7212 */ /* 0x000fe400078efe1a */
.L_x_19442:
[----:B------:R-:W-:Y:S05]  /*0cc0*/  BSYNC B0 ;  /* 0x0000000000007941 */ /* 0x000fea0003800000 */
.L_x_19441:
[----:B------:R-:W0:Y:S01]  /*0cd0*/  F2I.S64.TRUNC R26, R26 ;  /* 0x0000001a001a7311 */ /* 0x000e22000020d900 */
[----:B------:R-:W-:Y:S05]  /*0ce0*/  BRA `(.L_x_19422) ;  /* 0x000002a000007947 */ /* 0x000fea0003800000 */
.L_x_19434:
        /* <DEDUP_REMOVED lines=14> */
.L_x_19448:
[----:B------:R-:W-:Y:S05]  /*0dd0*/  BSYNC B0 ;  /* 0x0000000000007941 */ /* 0x000fea0003800000 */
.L_x_19447:
[----:B------:R-:W0:Y:S01]  /*0de0*/  F2I.S64.TRUNC R26, R26 ;  /* 0x0000001a001a7311 */ /* 0x000e22000020d900 */
[----:B------:R-:W-:Y:S05]  /*0df0*/  BRA `(.L_x_19422) ;  /* 0x0000019000007947 */ /* 0x000fea0003800000 */
.L_x_19421:
        /* <DEDUP_REMOVED lines=21> */
.L_x_19446:
[----:B------:R0:W5:Y:S01]  /*0f50*/  LDG.E.64 R26, [R4.64] ;  /* 0x00000024041a7981 */ /* 0x000162000c1e1b00 */
[----:B------:R-:W-:Y:S05]  /*0f60*/  BRA `(.L_x_19422) ;  /* 0x0000002000007947 */ /* 0x000fea0003800000 */
.L_x_19445:
[----:B------:R0:W5:Y:S01]  /*0f70*/  LDG.E R26, [R4.64] ;  /* 0x00000024041a7981 */ /* 0x000162000c1e1900 */
[----:B------:R-:W-:-:S03]  /*0f80*/  IMAD.MOV.U32 R27, RZ, RZ, RZ ;  /* 0x000000ffff1b7224 */ /* 0x000fc600078e00ff */
.L_x_19422:
        /* <DEDUP_REMOVED lines=17> */
.L_x_19452:
[----:B------:R0:W5:Y:S01]  /*10a0*/  LDG.E.U8 R24, [R4.64] ;  /* 0x0000002404187981 */ /* 0x000162000c1e1100 */
[----:B------:R-:W-:Y:S01]  /*10b0*/  IMAD.MOV.U32 R25, RZ, RZ, RZ ;  /* 0x000000ffff197224 */ /* 0x000fe200078e00ff */
[----:B------:R-:W-:Y:S05]  /*10c0*/  BRA `(.L_x_19454) ;  /* 0x00000d5000007947 */ /* 0x000fea0003800000 */
.L_x_19451:
        /* <DEDUP_REMOVED lines=8> */
.L_x_19456:
[----:B------:R-:W2:Y:S02]  /*1150*/  LDG.E R24, [R4.64] ;  /* 0x0000002404187981 */ /* 0x000ea4000c1e1900 */
[----:B--2---:R-:W-:Y:S01]  /*1160*/  SHF.R.S32.HI R25, RZ, 0x1f, R24 ;  /* 0x0000001fff197819 */ /* 0x004fe20000011418 */
[----:B------:R-:W-:Y:S05]  /*1170*/  BRA `(.L_x_19454) ;  /* 0x00000ca000007947 */ /* 0x000fea0003800000 */
.L_x_19455:
[----:B------:R-:W2:Y:S02]  /*1180*/  LDG.E.S16 R24, [R4.64] ;  /* 0x0000002404187981 */ /* 0x000ea4000c1e1700 */
[----:B--2---:R-:W-:Y:S01]  /*1190*/  SHF.R.S32.HI R25, RZ, 0x1f, R24 ;  /* 0x0000001fff197819 */ /* 0x004fe20000011418 */
[----:B------:R-:W-:Y:S05]  /*11a0*/  BRA `(.L_x_19454) ;  /* 0x00000c7000007947 */ /* 0x000fea0003800000 */
.L_x_19450:
        /* <DEDUP_REMOVED lines=9> */
.L_x_19458:
[----:B------:R-:W2:Y:S02]  /*1240*/  LDG.E.U16 R4, [R4.64] ;  /* 0x0000002404047981 */ /* 0x000ea4000c1e1500 */
[----:B--2---:R-:W-:-:S06]  /*1250*/  HADD2.F32 R24, -RZ, R4.H0_H0 ;  /* 0x20000004ff187230 */ /* 0x004fcc0000004100 */
[----:B------:R-:W0:Y:S01]  /*1260*/  F2I.S64.TRUNC R24, R24 ;  /* 0x0000001800187311 */ /* 0x000e22000020d900 */
[----:B------:R-:W-:Y:S05]  /*1270*/  BRA `(.L_x_19454) ;  /* 0x00000ba000007947 */ /* 0x000fea0003800000 */
.L_x_19457:
        /* <DEDUP_REMOVED lines=9> */
.L_x_19460:
[----:B------:R-:W2:Y:S02]  /*1310*/  LDG.E.U16 R4, [R4.64] ;  /* 0x0000002404047981 */ /* 0x000ea4000c1e1500 */
[----:B--2---:R-:W-:-:S06]  /*1320*/  HADD2.F32 R24, -RZ, R4.H0_H0 ;  /* 0x20000004ff187230 */ /* 0x004fcc0000004100 */
[----:B------:R-:W0:Y:S01]  /*1330*/  F2I.S64.TRUNC R24, R24 ;  /* 0x0000001800187311 */ /* 0x000e22000020d900 */
[----:B------:R-:W-:Y:S05]  /*1340*/  BRA `(.L_x_19454) ;  /* 0x00000ad000007947 */ /* 0x000fea0003800000 */
.L_x_19459:
[----:B------:R-:W2:Y:S02]  /*1350*/  LDG.E.64 R4, [R4.64] ;  /* 0x0000002404047981 */ /* 0x000ea4000c1e1b00 */
[----:B--2---:R0:W2:Y:S01]  /*1360*/  F2I.S64.F64.TRUNC R24, R4 ;  /* 0x0000000400187311 */ /* 0x0040a2000030d900 */
[----:B------:R-:W-:Y:S05]  /*1370*/  BRA `(.L_x_19454) ;  /* 0x00000aa000007947 */ /* 0x000fea0003800000 */
.L_x_19449:
        /* <DEDUP_REMOVED lines=13> */
.L_x_19463:
[----:B------:R-:W2:Y:S02]  /*1450*/  LDG.E.64 R4, [R4.64] ;  /* 0x0000002404047981 */ /* 0x000ea4000c1e1b00 */
[----:B--2---:R0:W2:Y:S01]  /*1460*/  F2I.S64.F64.TRUNC R24, R4 ;  /* 0x0000000400187311 */ /* 0x0040a2000030d900 */
[----:B------:R-:W-:Y:S05]  /*1470*/  BRA `(.L_x_19454) ;  /* 0x000009a000007947 */ /* 0x000fea0003800000 */
.L_x_19462:
        /* <DEDUP_REMOVED lines=27> */
.L_x_19465:
        /* <DEDUP_REMOVED lines=12> */
[----:B------:R0:W2:Y:S01]  /*16f0*/  F2I.S64.TRUNC R24, R0 ;  /* 0x0000000000187311 */ /* 0x0000a2000020d900 */
[----:B------:R-:W-:Y:S05]  /*1700*/  BRA `(.L_x_19454) ;  /* 0x0000071000007947 */ /* 0x000fea0003800000 */
.L_x_19464:
[----:B------:R-:W2:Y:S02]  /*1710*/  LDG.E.U16 R24, [R4.64] ;  /* 0x0000002404187981 */ /* 0x000ea4000c1e1500 */
[----:B--2---:R-:W-:-:S06]  /*1720*/  PRMT R24, RZ, 0x5410, R24 ;  /* 0x00005410ff187816 */ /* 0x004fcc0000000018 */
[----:B------:R-:W0:Y:S01]  /*1730*/  F2I.S64.TRUNC R24, R24 ;  /* 0x0000001800187311 */ /* 0x000e22000020d900 */
[----:B------:R-:W-:Y:S05]  /*1740*/  BRA `(.L_x_19454) ;  /* 0x000006d000007947 */ /* 0x000fea0003800000 */
.L_x_19461:
        /* <DEDUP_REMOVED lines=11> */
.L_x_19468:
        /* <DEDUP_REMOVED lines=21> */
.L_x_19472:
[----:B------:R-:W-:Y:S05]  /*1950*/  BSYNC B1 ;  /* 0x0000000000017941 */ /* 0x000fea0003800000 */
.L_x_19471:
[----:B------:R-:W-:Y:S01]  /*1960*/  IMAD.SHL.U32 R3, R3, 0x100000, RZ ;  /* 0x0010000003037824 */ /* 0x000fe200078e00ff */
[----:B------:R-:W-:-:S04]  /*1970*/  LEA R5, R0, 0x3b800000, 0x17 ;  /* 0x3b80000000057811 */ /* 0x000fc800078eb8ff */
[----:B------:R-:W-:Y:S02]  /*1980*/  LOP3.LUT R24, R5, R3, R24, 0xfe, !PT ;  /* 0x0000000305187212 */ /* 0x000fe400078efe18 */
.L_x_19470:
[----:B------:R-:W-:Y:S05]  /*1990*/  BSYNC B0 ;  /* 0x0000000000007941 */ /* 0x000fea0003800000 */
.L_x_19469:
[----:B------:R-:W0:Y:S01]  /*19a0*/  F2I.S64.TRUNC R24, R24 ;  /* 0x0000001800187311 */ /* 0x000e22000020d900 */
[----:B------:R-:W-:Y:S05]  /*19b0*/  BRA `(.L_x_19454) ;  /* 0x0000046000007947 */ /* 0x000fea0003800000 */
.L_x_19467:
        /* <DEDUP_REMOVED lines=21> */
.L_x_19476:
[----:B------:R-:W-:Y:S05]  /*1b10*/  BSYNC B1 ;  /* 0x0000000000017941 */ /* 0x000fea0003800000 */
.L_x_19475:
[----:B------:R-:W-:Y:S01]  /*1b20*/  IMAD.SHL.U32 R3, R3, 0x200000, RZ ;  /* 0x0020000003037824 */ /* 0x000fe200078e00ff */
[----:B------:R-:W-:-:S04]  /*1b30*/  LEA R5, R0, 0x37800000, 0x17 ;  /* 0x3780000000057811 */ /* 0x000fc800078eb8ff */
[----:B------:R-:W-:Y:S02]  /*1b40*/  LOP3.LUT R24, R5, R3, R24, 0xfe, !PT ;  /* 0x0000000305187212 */ /* 0x000fe400078efe18 */
.L_x_19474:
[----:B------:R-:W-:Y:S05]  /*1b50*/  BSYNC B0 ;  /* 0x0000000000007941 */ /* 0x000fea0003800000 */
.L_x_19473:
[----:B------:R-:W0:Y:S01]  /*1b60*/  F2I.S64.TRUNC R24, R24 ;  /* 0x0000001800187311 */ /* 0x000e22000020d900 */
[----:B------:R-:W-:Y:S05]  /*1b70*/  BRA `(.L_x_19454) ;  /* 0x000002a000007947 */ /* 0x000fea0003800000 */
.L_x_19466:
        /* <DEDUP_REMOVED lines=14> */
.L_x_19480:
[----:B------:R-:W-:Y:S05]  /*1c60*/  BSYNC B0 ;  /* 0x0000000000007941 */ /* 0x000fea0003800000 */
.L_x_19479:
[----:B------:R-:W0:Y:S01]  /*1c70*/  F2I.S64.TRUNC R24, R24 ;  /* 0x0000001800187311 */ /* 0x000e22000020d900 */
[----:B------:R-:W-:Y:S05]  /*1c80*/  BRA `(.L_x_19454) ;  /* 0x0000019000007947 */ /* 0x000fea0003800000 */
.L_x_19453:
        /* <DEDUP_REMOVED lines=21> */
.L_x_19478:
[----:B------:R0:W5:Y:S01]  /*1de0*/  LDG.E.64 R24, [R4.64] ;  /* 0x0000002404187981 */ /* 0x000162000c1e1b00 */
[----:B------:R-:W-:Y:S05]  /*1df0*/  BRA `(.L_x_19454) ;  /* 0x0000002000007947 */ /* 0x000fea0003800000 */
.L_x_19477:
[----:B------:R0:W5:Y:S01]  /*1e00*/  LDG.E R24, [R4.64] ;  /* 0x0000002404187981 */ /* 0x000162000c1e1900 */
[----:B------:R-:W-:-:S03]  /*1e10*/  IMAD.MOV.U32 R25, RZ, RZ, RZ ;  /* 0x000000ffff197224 */ /* 0x000fc600078e00ff */
.L_x_19454:
[----:B------:R-:W3:Y:S02]  /*1e20*/  S2R R29, SR_TID.X ;  /* 0x00000000001d7919 */ /* 0x000ee40000002100 */
[----:B---3--:R-:W-:Y:S02]  /*1e30*/  IADD3 R29, R29, 0x80, RZ ;  /* 0x000000801d1d7810 */ /* 0x008fe40007ffe0ff */
.L_x_19416:
[----:B-1-3--:R-:W-:Y:S05]  /*1e40*/  BSYNC B6 ;  /* 0x0000000000067941 */ /* 0x00afea0003800000 */
.L_x_19415:
        /* <DEDUP_REMOVED lines=22> */
.L_x_19486:
[----:B------:R0:W5:Y:S01]  /*1fb0*/  LDG.E.U8 R36, [R4.64] ;  /* 0x0000002404247981 */ /* 0x000162000c1e1100 */
[----:B------:R-:W-:Y:S01]  /*1fc0*/  IMAD.MOV.U32 R37, RZ, RZ, RZ ;  /* 0x000000ffff257224 */ /* 0x000fe200078e00ff */
[----:B------:R-:W-:Y:S05]  /*1fd0*/  BRA `(.L_x_19488) ;  /* 0x00000d5000007947 */ /* 0x000fea0003800000 */
.L_x_19485:
        /* <DEDUP_REMOVED lines=8> */
.L_x_19490:
[----:B------:R-:W3:Y:S02]  /*2060*/  LDG.E R36, [R4.64] ;  /* 0x0000002404247981 */ /* 0x000ee4000c1e1900 */
[----:B---3--:R-:W-:Y:S01]  /*2070*/  SHF.R.S32.HI R37, RZ, 0x1f, R36 ;  /* 0x0000001fff257819 */ /* 0x008fe20000011424 */
[----:B------:R-:W-:Y:S05]  /*2080*/  BRA `(.L_x_19488) ;  /* 0x00000ca000007947 */ /* 0x000fea0003800000 */
.L_x_19489:
[----:B------:R-:W3:Y:S02]  /*2090*/  LDG.E.S16 R36, [R4.64] ;  /* 0x0000002404247981 */ /* 0x000ee4000c1e1700 */
[----:B---3--:R-:W-:Y:S01]  /*20a0*/  SHF.R.S32.HI R37, RZ, 0x1f, R36 ;  /* 0x0000001fff257819 */ /* 0x008fe20000011424 */
[----:B------:R-:W-:Y:S05]  /*20b0*/  BRA `(.L_x_19488) ;  /* 0x00000c7000007947 */ /* 0x000fea0003800000 */
.L_x_19484:
[----:B------:R-:W-:-:S13]  /*20c0*/  ISETP.GT.AND P0, PT, R0, 0x6, PT ;  /* 0x000000060000780c */ /* 0x000fda0003f04270 */
[----:B------:R-:W-:Y:S05]  /*20d0*/  @P0 BRA `(.L_x_19491) ;  /* 0x000000b000000947 */ /* 0x000fea0003800000 */
[----:B------:R-:W-:-:S13]  /*20e0*/  ISETP.NE.AND P0, PT, R0, 0x5, PT ;  /* 0x000000050000780c */ /* 0x000fda0003f05270 */
[----:B------:R-:W-:Y:S05]  /*20f0*/  @!P0 BRA `(.L_x_19492) ;  /* 0x0000005000008947 */ /* 0x000fea0003800000 */
[----:B------:R-:W-:-:S13]  /*2100*/  ISETP.NE.AND P0, PT, R0, 0x6, PT ;  /* 0x000000060000780c */ /* 0x000fda0003f05270 */
[----:B------:R-:W-:Y:S05]  /*2110*/  @P0 BRA `(.L_x_19487) ;  /* 0x00000a8000000947 */ /* 0x000fea0003800000 */
[----:B------:R-:W3:Y:S02]  /*2120*/  LDG.E R4, [R4.64] ;  /* 0x0000002404047981 */ /* 0x000ee4000c1e1900 */
[----:B---3--:R0:W1:Y:S01]  /*2130*/  F2I.S64.TRUNC R36, R4 ;  /* 0x0000000400247311 */ /* 0x008062000020d900 */
[----:B------:R-:W-:Y:S05]  /*2140*/  BRA `(.L_x_19488) ;  /* 0x00000be000007947 */ /* 0x000fea0003800000 */
.L_x_19492:
[----:B------:R-:W3:Y:S02]  /*2150*/  LDG.E.U16 R4, [R4.64] ;  /* 0x0000002404047981 */ /* 0x000ee4000c1e1500 */
[----:B---3--:R-:W-:-:S06]  /*2160*/  HADD2.F32 R36, -RZ, R4.H0_H0 ;  /* 0x20000004ff247230 */ /* 0x008fcc0000004100 */
[----:B------:R-:W0:Y:S01]  /*2170*/  F2I.S64.TRUNC R36, R36 ;  /* 0x0000002400247311 */ /* 0x000e22000020d900 */
[----:B------:R-:W-:Y:S05]  /*2180*/  BRA `(.L_x_19488) ;  /* 0x00000ba000007947 */ /* 0x000fea0003800000 */
.L_x_19491:
[----:B------:R-:W-:-:S13]  /*2190*/  ISETP.NE.AND P0, PT, R0, 0x7, PT ;  /* 0x000000070000780c */ /* 0x000fda0003f05270 */
[----:B------:R-:W-:Y:S05]  /*21a0*/  @!P0 BRA `(.L_x_19493) ;  /* 0x000000b000008947 */ /* 0x000fea0003800000 */
[----:B------:R-:W-:-:S13]  /*21b0*/  ISETP.NE.AND P0, PT, R0, 0x8, PT ;  /* 0x000000080000780c */ /* 0x000fda0003f05270 */
[----:B------:R-:W-:Y:S05]  /*21c0*/  @!P0 BRA `(.L_x_19494) ;  /* 0x0000005000008947 */ /* 0x000fea0003800000 */
[----:B------:R-:W-:-:S13]  /*21d0*/  ISETP.NE.AND P0, PT, R0, 0x9, PT ;  /* 0x000000090000780c */ /* 0x000fda0003f05270 */
[----:B------:R-:W-:Y:S05]  /*21e0*/  @P0 BRA `(.L_x_19487) ;  /* 0x000009b000000947 */ /* 0x000fea0003800000 */
[----:B------:R-:W3:Y:S02]  /*21f0*/  LDG.E R4, [R4.64] ;  /* 0x0000002404047981 */ /* 0x000ee4000c1e1900 */
[----:B---3--:R0:W1:Y:S01]  /*2200*/  F2I.S64.TRUNC R36, R4 ;  /* 0x0000000400247311 */ /* 0x008062000020d900 */
[----:B------:R-:W-:Y:S05]  /*2210*/  BRA `(.L_x_19488) ;  /* 0x00000b1000007947 */ /* 0x000fea0003800000 */
.L_x_19494:
[----:B------:R-:W3:Y:S02]  /*2220*/  LDG.E.U16 R4, [R4.64] ;  /* 0x0000002404047981 */ /* 0x000ee4000c1e1500 */
[----:B---3--:R-:W-:-:S06]  /*2230*/  HADD2.F32 R36, -RZ, R4.H0_H0 ;  /* 0x20000004ff247230 */ /* 0x008fcc0000004100 */
[----:B------:R-:W0:Y:S01]  /*2240*/  F2I.S64.TRUNC R36, R36 ;  /* 0x0000002400247311 */ /* 0x000e22000020d900 */
[----:B------:R-:W-:Y:S05]  /*2250*/  BRA `(.L_x_19488) ;  /* 0x00000ad000007947 */ /* 0x000fea0003800000 */
.L_x_19493:
[----:B------:R-:W3:Y:S02]  /*2260*/  LDG.E.64 R4, [R4.64] ;  /* 0x0000002404047981 */ /* 0x000ee4000c1e1b00 */
[----:B---3--:R0:W1:Y:S01]  /*2270*/  F2I.S64.F64.TRUNC R36, R4 ;  /* 0x0000000400247311 */ /* 0x008062000030d900 */
[----:B------:R-:W-:Y:S05]  /*2280*/  BRA `(.L_x_19488) ;  /* 0x00000aa000007947 */ /* 0x000fea0003800000 */
.L_x_19483:
        /* <DEDUP_REMOVED lines=13> */
.L_x_19497:
[----:B------:R-:W3:Y:S02]  /*2360*/  LDG.E.64 R4, [R4.64] ;  /* 0x0000002404047981 */ /* 0x000ee4000c1e1b00 */
[----:B---3--:R0:W1:Y:S01]  /*2370*/  F2I.S64.F64.TRUNC R36, R4 ;  /* 0x0000000400247311 */ /* 0x008062000030d900 */
[----:B------:R-:W-:Y:S05]  /*2380*/  BRA `(.L_x_19488) ;  /* 0x000009a000007947 */ /* 0x000fea0003800000 */
.L_x_19496:
        /* <DEDUP_REMOVED lines=27> */
.L_x_19499:
        /* <DEDUP_REMOVED lines=14> */
.L_x_19498:
[----:B------:R-:W3:Y:S02]  /*2620*/  LDG.E.U16 R36, [R4.64] ;  /* 0x0000002404247981 */ /* 0x000ee4000c1e1500 */
[----:B---3--:R-:W-:-:S06]  /*2630*/  PRMT R36, RZ, 0x5410, R36 ;  /* 0x00005410ff247816 */ /* 0x008fcc0000000024 */
[----:B------:R-:W0:Y:S01]  /*2640*/  F2I.S64.TRUNC R36, R36 ;  /* 0x0000002400247311 */ /* 0x000e22000020d900 */
[----:B------:R-:W-:Y:S05]  /*2650*/  BRA `(.L_x_19488) ;  /* 0x000006d000007947 */ /* 0x000fea0003800000 */
.L_x_19495:
        /* <DEDUP_REMOVED lines=11> */
.L_x_19502:
        /* <DEDUP_REMOVED lines=21> */
.L_x_19506:
[----:B------:R-:W-:Y:S05]  /*2860*/  BSYNC B1 ;  /* 0x0000000000017941 */ /* 0x000fea0003800000 */
.L_x_19505:
[----:B------:R-:W-:Y:S01]  /*2870*/  IMAD.SHL.U32 R3, R3, 0x100000, RZ ;  /* 0x0010000003037824 */ /* 0x000fe200078e00ff */
[----:B------:R-:W-:-:S04]  /*2880*/  LEA R5, R0, 0x3b800000, 0x17 ;  /* 0x3b80000000057811 */ /* 0x000fc800078eb8ff */
[----:B------:R-:W-:Y:S02]  /*2890*/  LOP3.LUT R36, R5, R3, R36, 0xfe, !PT ;  /* 0x0000000305247212 */ /* 0x000fe400078efe24 */
.L_x_19504:
[----:B------:R-:W-:Y:S05]  /*28a0*/  BSYNC B0 ;  /* 0x0000000000007941 */ /* 0x000fea0003800000 */
.L_x_19503:
[----:B------:R-:W0:Y:S01]  /*28b0*/  F2I.S64.TRUNC R36, R36 ;  /* 0x0000002400247311 */ /* 0x000e22000020d900 */
[----:B------:R-:W-:Y:S05]  /*28c0*/  BRA `(.L_x_19488) ;  /* 0x0000046000007947 */ /* 0x000fea0003800000 */
.L_x_19501:
        /* <DEDUP_REMOVED lines=21> */
.L_x_19510:
[----:B------:R-:W-:Y:S05]  /*2a20*/  BSYNC B1 ;  /* 0x0000000000017941 */ /* 0x000fea0003800000 */
.L_x_19509:
[----:B------:R-:W-:Y:S01]  /*2a30*/  IMAD.SHL.U32 R3, R3, 0x200000, RZ ;  /* 0x0020000003037824 */ /* 0x000fe200078e00ff */
[----:B------:R-:W-:-:S04]  /*2a40*/  LEA R5, R0, 0x37800000, 0x17 ;  /* 0x3780000000057811 */ /* 0x000fc800078eb8ff */
[----:B------:R-:W-:Y:S02]  /*2a50*/  LOP3.LUT R36, R5, R3, R36, 0xfe, !PT ;  /* 0x0000000305247212 */ /* 0x000fe400078efe24 */
.L_x_19508:
[----:B------:R-:W-:Y:S05]  /*2a60*/  BSYNC B0 ;  /* 0x0000000000007941 */ /* 0x000fea0003800000 */
.L_x_19507:
[----:B------:R-:W0:Y:S01]  /*2a70*/  F2I.S64.TRUNC R36, R36 ;  /* 0x0000002400247311 */ /* 0x000e22000020d900 */
[----:B------:R-:W-:Y:S05]  /*2a80*/  BRA `(.L_x_19488) ;  /* 0x000002a000007947 */ /* 0x000fea0003800000 */
.L_x_19500:
        /* <DEDUP_REMOVED lines=14> */
.L_x_19514:
[----:B------:R-:W-:Y:S05]  /*2b70*/  BSYNC B0 ;  /* 0x0000000000007941 */ /* 0x000fea0003800000 */
.L_x_19513:
[----:B------:R-:W0:Y:S01]  /*2b80*/  F2I.S64.TRUNC R36, R36 ;  /* 0x0000002400247311 */ /* 0x000e22000020d900 */
[----:B------:R-:W-:Y:S05]  /*2b90*/  BRA `(.L_x_19488) ;  /* 0x0000019000007947 */ /* 0x000fea0003800000 */
.L_x_19487:
        /* <DEDUP_REMOVED lines=19> */
[----:B------:R-:W-:Y:S01]  /*2cd0*/  CS2R R36, SRZ ;  /* 0x0000000000247805 */ /* 0x000fe2000001ff00 */
[----:B------:R-:W-:Y:S05]  /*2ce0*/  BRA `(.L_x_19488) ;  /* 0x0000004000007947 */ /* 0x000fea0003800000 */
.L_x_19512:
[----:B------:R0:W5:Y:S01]  /*2cf0*/  LDG.E.64 R36, [R4.64] ;  /* 0x0000002404247981 */ /* 0x000162000c1e1b00 */
[----:B------:R-:W-:Y:S05]  /*2d00*/  BRA `(.L_x_19488) ;  /* 0x0000002000007947 */ /* 0x000fea0003800000 */
.L_x_19511:
[----:B------:R0:W5:Y:S01]  /*2d10*/  LDG.E R36, [R4.64] ;  /* 0x0000002404247981 */ /* 0x000162000c1e1900 */
[----:B------:R-:W-:-:S03]  /*2d20*/  IMAD.MOV.U32 R37, RZ, RZ, RZ ;  /* 0x000000ffff257224 */ /* 0x000fc600078e00ff */
.L_x_19488:
        /* <DEDUP_REMOVED lines=17> */
.L_x_19518:
[----:B------:R0:W5:Y:S01]  /*2e40*/  LDG.E.U8 R22, [R4.64] ;  /* 0x0000002404167981 */ /* 0x000162000c1e1100 */
[----:B------:R-:W-:Y:S01]  /*2e50*/  IMAD.MOV.U32 R23, RZ, RZ, RZ ;  /* 0x000000ffff177224 */ /* 0x000fe200078e00ff */
[----:B------:R-:W-:Y:S05]  /*2e60*/  BRA `(.L_x_19520) ;  /* 0x00000d5000007947 */ /* 0x000fea0003800000 */
.L_x_19517:
        /* <DEDUP_REMOVED lines=8> */
.L_x_19522:
[----:B------:R-:W3:Y:S02]  /*2ef0*/  LDG.E R22, [R4.64] ;  /* 0x0000002404167981 */ /* 0x000ee4000c1e1900 */
[----:B---3--:R-:W-:Y:S01]  /*2f00*/  SHF.R.S32.HI R23, RZ, 0x1f, R22 ;  /* 0x0000001fff177819 */ /* 0x008fe20000011416 */
[----:B------:R-:W-:Y:S05]  /*2f10*/  BRA `(.L_x_19520) ;  /* 0x00000ca000007947 */ /* 0x000fea0003800000 */
.L_x_19521:
[----:B------:R-:W3:Y:S02]  /*2f20*/  LDG.E.S16 R22, [R4.64] ;  /* 0x0000002404167981 */ /* 0x000ee4000c1e1700 */
[----:B---3--:R-:W-:Y:S01]  /*2f30*/  SHF.R.S32.HI R23, RZ, 0x1f, R22 ;  /* 0x0000001fff177819 */ /* 0x008fe20000011416 */
[----:B------:R-:W-:Y:S05]  /*2f40*/  BRA `(.L_x_19520) ;  /* 0x00000c7000007947 */ /* 0x000fea0003800000 */
.L_x_19516:
        /* <DEDUP_REMOVED lines=9> */
.L_x_19524:
[----:B------:R-:W3:Y:S02]  /*2fe0*/  LDG.E.U16 R4, [R4.64] ;  /* 0x0000002404047981 */ /* 0x000ee4000c1e1500 */
[----:B---3--:R-:W-:-:S06]  /*2ff0*/  HADD2.F32 R22, -RZ, R4.H0_H0 ;  /* 0x20000004ff167230 */ /* 0x008fcc0000004100 */
[----:B------:R-:W0:Y:S01]  /*3000*/  F2I.S64.TRUNC R22, R22 ;  /* 0x0000001600167311 */ /* 0x000e22000020d900 */
[----:B------:R-:W-:Y:S05]  /*3010*/  BRA `(.L_x_19520) ;  /* 0x00000ba000007947 */ /* 0x000fea0003800000 */
.L_x_19523:
        /* <DEDUP_REMOVED lines=9> */
.L_x_19526:
[----:B------:R-:W3:Y:S02]  /*30b0*/  LDG.E.U16 R4, [R4.64] ;  /* 0x0000002404047981 */ /* 0x000ee4000c1e1500 */
[----:B---3--:R-:W-:-:S06]  /*30c0*/  HADD2.F32 R22, -RZ, R4.H0_H0 ;  /* 0x20000004ff167230 */ /* 0x008fcc0000004100 */
[----:B------:R-:W0:Y:S01]  /*30d0*/  F2I.S64.TRUNC R22, R22 ;  /* 0x0000001600167311 */ /* 0x000e22000020d900 */
[----:B------:R-:W-:Y:S05]  /*30e0*/  BRA `(.L_x_19520) ;  /* 0x00000ad000007947 */ /* 0x000fea0003800000 */
.L_x_19525:
[----:B------:R-:W3:Y:S02]  /*30f0*/  LDG.E.64 R4, [R4.64] ;  /* 0x0000002404047981 */ /* 0x000ee4000c1e1b00 */
[----:B---3--:R0:W3:Y:S01]  /*3100*/  F2I.S64.F64.TRUNC R22, R4 ;  /* 0x0000000400167311 */ /* 0x0080e2000030d900 */
[----:B------:R-:W-:Y:S05]  /*3110*/  BRA `(.L_x_19520) ;  /* 0x00000aa000007947 */ /* 0x000fea0003800000 */
.L_x_19515:
        /* <DEDUP_REMOVED lines=13> */
.L_x_19529:
[----:B------:R-:W3:Y:S02]  /*31f0*/  LDG.E.64 R4, [R4.64] ;  /* 0x0000002404047981 */ /* 0x000ee4000c1e1b00 */
[----:B---3--:R0:W3:Y:S01]  /*3200*/  F2I.S64.F64.TRUNC R22, R4 ;  /* 0x0000000400167311 */ /* 0x0080e2000030d900 */
[----:B------:R-:W-:Y:S05]  /*3210*/  BRA `(.L_x_19520) ;  /* 0x000009a000007947 */ /* 0x000fea0003800000 */
.L_x_19528:
        /* <DEDUP_REMOVED lines=27> */
.L_x_19531:
        /* <DEDUP_REMOVED lines=12> */
[----:B------:R0:W3:Y:S01]  /*3490*/  F2I.S64.TRUNC R22, R0 ;  /* 0x0000000000167311 */ /* 0x0000e2000020d900 */
[----:B------:R-:W-:Y:S05]  /*34a0*/  BRA `(.L_x_19520) ;  /* 0x0000071000007947 */ /* 0x000fea0003800000 */
.L_x_19530:
[----:B------:R-:W3:Y:S02]  /*34b0*/  LDG.E.U16 R22, [R4.64] ;  /* 0x0000002404167981 */ /* 0x000ee4000c1e1500 */
[----:B---3--:R-:W-:-:S06]  /*34c0*/  PRMT R22, RZ, 0x5410, R22 ;  /* 0x00005410ff167816 */ /* 0x008fcc0000000016 */
[----:B------:R-:W0:Y:S01]  /*34d0*/  F2I.S64.TRUNC R22, R22 ;  /* 0x0000001600167311 */ /* 0x000e22000020d900 */
[----:B------:R-:W-:Y:S05]  /*34e0*/  BRA `(.L_x_19520) ;  /* 0x000006d000007947 */ /* 0x000fea0003800000 */
.L_x_19527:
        /* <DEDUP_REMOVED lines=11> */
.L_x_19534:
        /* <DEDUP_REMOVED lines=21> */
.L_x_19538:
[----:B------:R-:W-:Y:S05]  /*36f0*/  BSYNC B1 ;  /* 0x0000000000017941 */ /* 0x000fea0003800000 */
.L_x_19537:
[----:B------:R-:W-:Y:S01]  /*3700*/  IMAD.SHL.U32 R3, R3, 0x100000, RZ ;  /* 0x0010000003037824 */ /* 0x000fe200078e00ff */
[----:B------:R-:W-:-:S04]  /*3710*/  LEA R5, R0, 0x3b800000, 0x17 ;  /* 0x3b80000000057811 */ /* 0x000fc800078eb8ff */
[----:B------:R-:W-:Y:S02]  /*3720*/  LOP3.LUT R22, R5, R3, R22, 0xfe, !PT ;  /* 0x0000000305167212 */ /* 0x000fe400078efe16 */
.L_x_19536:
[----:B------:R-:W-:Y:S05]  /*3730*/  BSYNC B0 ;  /* 0x0000000000007941 */ /* 0x000fea0003800000 */
.L_x_19535:
[----:B------:R-:W0:Y:S01]  /*3740*/  F2I.S64.TRUNC R22, R22 ;  /* 0x0000001600167311 */ /* 0x000e22000020d900 */
[----:B------:R-:W-:Y:S05]  /*3750*/  BRA `(.L_x_19520) ;  /* 0x0000046000007947 */ /* 0x000fea0003800000 */
.L_x_19533:
        /* <DEDUP_REMOVED lines=21> */
.L_x_19542:
[----:B------:R-:W-:Y:S05]  /*38b0*/  BSYNC B1 ;  /* 0x0000000000017941 */ /* 0x000fea0003800000 */
.L_x_19541:
[----:B------:R-:W-:Y:S01]  /*38c0*/  IMAD.SHL.U32 R3, R3, 0x200000, RZ ;  /* 0x0020000003037824 */ /* 0x000fe200078e00ff */
[----:B------:R-:W-:-:S04]  /*38d0*/  LEA R5, R0, 0x37800000, 0x17 ;  /* 0x3780000000057811 */ /* 0x000fc800078eb8ff */
[----:B------:R-:W-:Y:S02]  /*38e0*/  LOP3.LUT R22, R5, R3, R22, 0xfe, !PT ;  /* 0x0000000305167212 */ /* 0x000fe400078efe16 */
.L_x_19540:
[----:B------:R-:W-:Y:S05]  /*38f0*/  BSYNC B0 ;  /* 0x0000000000007941 */ /* 0x000fea0003800000 */
.L_x_19539:
[----:B------:R-:W0:Y:S01]  /*3900*/  F2I.S64.TRUNC R22, R22 ;  /* 0x0000001600167311 */ /* 0x000e22000020d900 */
[----:B------:R-:W-:Y:S05]  /*3910*/  BRA `(.L_x_19520) ;  /* 0x000002a000007947 */ /* 0x000fea0003800000 */
.L_x_19532:
        /* <DEDUP_REMOVED lines=14> */
.L_x_19546:
[----:B------:R-:W-:Y:S05]  /*3a00*/  BSYNC B0 ;  /* 0x0000000000007941 */ /* 0x000fea0003800000 */
.L_x_19545:
[----:B------:R-:W0:Y:S01]  /*3a10*/  F2I.S64.TRUNC R22, R22 ;  /* 0x0000001600167311 */ /* 0x000e22000020d900 */
[----:B------:R-:W-:Y:S05]  /*3a20*/  BRA `(.L_x_19520) ;  /* 0x0000019000007947 */ /* 0x000fea0003800000 */
.L_x_19519:
        /* <DEDUP_REMOVED lines=19> */
[----:B------:R-:W-:Y:S01]  /*3b60*/  CS2R R22, SRZ ;  /* 0x0000000000167805 */ /* 0x000fe2000001ff00 */
[----:B------:R-:W-:Y:S05]  /*3b70*/  BRA `(.L_x_19520) ;  /* 0x0000004000007947 */ /* 0x000fea0003800000 */
.L_x_19544:
[----:B------:R0:W5:Y:S01]  /*3b80*/  LDG.E.64 R22, [R4.64] ;  /* 0x0000002404167981 */ /* 0x000162000c1e1b00 */
[----:B------:R-:W-:Y:S05]  /*3b90*/  BRA `(.L_x_19520) ;  /* 0x0000002000007947 */ /* 0x000fea0003800000 */
.L_x_19543:
[----:B------:R0:W5:Y:S01]  /*3ba0*/  LDG.E R22, [R4.64] ;  /* 0x0000002404167981 */ /* 0x000162000c1e1900 */
[----:B------:R-:W-:-:S03]  /*3bb0*/  IMAD.MOV.U32 R23, RZ, RZ, RZ ;  /* 0x000000ffff177224 */ /* 0x000fc600078e00ff */
.L_x_19520:
[----:B------:R-:W-:-:S04]  /*3bc0*/  IADD3 R29, R29, 0x80, RZ ;  /* 0x000000801d1d7810 */ /* 0x000fc80007ffe0ff */
.L_x_19482:
[----:B------:R-:W-:Y:S05]  /*3bd0*/  BSYNC B6 ;  /* 0x0000000000067941 */ /* 0x000fea0003800000 */
.L_x_19481:
        /* <DEDUP_REMOVED lines=22> */
[----:B----4-:R-:W-:Y:S01]  /*3d40*/  SHF.R.S32.HI R35, RZ, 0x1f, R34 ;  /* 0x0000001fff237819 */ /* 0x010fe20000011422 */
[----:B------:R-:W-:Y:S05]  /*3d50*/  BRA `(.L_x_19554) ;  /* 0x00000d8000007947 */ /* 0x000fea0003800000 */
.L_x_19552:
[----:B------:R0:W5:Y:S01]  /*3d60*/  LDG.E.U8 R34, [R4.64] ;  /* 0x0000002404227981 */ /* 0x000162000c1e1100 */
[----:B------:R-:W-:Y:S01]  /*3d70*/  IMAD.MOV.U32 R35, RZ, RZ, RZ ;  /* 0x000000ffff237224 */ /* 0x000fe200078e00ff */
[----:B------:R-:W-:Y:S05]  /*3d80*/  BRA `(.L_x_19554) ;  /* 0x00000d5000007947 */ /* 0x000fea0003800000 */
.L_x_19551:
        /* <DEDUP_REMOVED lines=8> */
.L_x_19556:
[----:B------:R-:W4:Y:S02]  /*3e10*/  LDG.E R34, [R4.64] ;  /* 0x0000002404227981 */ /* 0x000f24000c1e1900 */
[----:B----4-:R-:W-:Y:S01]  /*3e20*/  SHF.R.S32.HI R35, RZ, 0x1f, R34 ;  /* 0x0000001fff237819 */ /* 0x010fe20000011422 */
[----:B------:R-:W-:Y:S05]  /*3e30*/  BRA `(.L_x_19554) ;  /* 0x00000ca000007947 */ /* 0x000fea0003800000 */
.L_x_19555:
[----:B------:R-:W4:Y:S02]  /*3e40*/  LDG.E.S16 R34, [R4.64] ;  /* 0x0000002404227981 */ /* 0x000f24000c1e1700 */
[----:B----4-:R-:W-:Y:S01]  /*3e50*/  SHF.R.S32.HI R35, RZ, 0x1f, R34 ;  /* 0x0000001fff237819 */ /* 0x010fe20000011422 */
[----:B------:R-:W-:Y:S05]  /*3e60*/  BRA `(.L_x_19554) ;  /* 0x00000c7000007947 */ /* 0x000fea0003800000 */
.L_x_19550:
[----:B------:R-:W-:-:S13]  /*3e70*/  ISETP.GT.AND P0, PT, R0, 0x6, PT ;  /* 0x000000060000780c */ /* 0x000fda0003f04270 */
[----:B------:R-:W-:Y:S05]  /*3e80*/  @P0 BRA `(.L_x_19557) ;  /* 0x000000b000000947 */ /* 0x000fea0003800000 */
[----:B------:R-:W-:-:S13]  /*3e90*/  ISETP.NE.AND P0, PT, R0, 0x5, PT ;  /* 0x000000050000780c */ /* 0x000fda0003f05270 */
[----:B------:R-:W-:Y:S05]  /*3ea0*/  @!P0 BRA `(.L_x_19558) ;  /* 0x0000005000008947 */ /* 0x000fea0003800000 */
[----:B------:R-:W-:-:S13]  /*3eb0*/  ISETP.NE.AND P0, PT, R0, 0x6, PT ;  /* 0x000000060000780c */ /* 0x000fda0003f05270 */
[----:B------:R-:W-:Y:S05]  /*3ec0*/  @P0 BRA `(.L_x_19553) ;  /* 0x00000a8000000947 */ /* 0x000fea0003800000 */
[----:B------:R-:W4:Y:S02]  /*3ed0*/  LDG.E R4, [R4.64] ;  /* 0x0000002404047981 */ /* 0x000f24000c1e1900 */
[----:B----4-:R0:W4:Y:S01]  /*3ee0*/  F2I.S64.TRUNC R34, R4 ;  /* 0x0000000400227311 */ /* 0x010122000020d900 */
[----:B------:R-:W-:Y:S05]  /*3ef0*/  BRA `(.L_x_19554) ;  /* 0x00000be000007947 */ /* 0x000fea0003800000 */
.L_x_19558:
[----:B------:R-:W4:Y:S02]  /*3f00*/  LDG.E.U16 R4, [R4.64] ;  /* 0x0000002404047981 */ /* 0x000f24000c1e1500 */
[----:B----4-:R-:W-:-:S06]  /*3f10*/  HADD2.F32 R34, -RZ, R4.H0_H0 ;  /* 0x20000004ff227230 */ /* 0x010fcc0000004100 */
[----:B------:R-:W0:Y:S01]  /*3f20*/  F2I.S64.TRUNC R34, R34 ;  /* 0x0000002200227311 */ /* 0x000e22000020d900 */
[----:B------:R-:W-:Y:S05]  /*3f30*/  BRA `(.L_x_19554) ;  /* 0x00000ba000007947 */ /* 0x000fea0003800000 */
.L_x_19557:
[----:B------:R-:W-:-:S13]  /*3f40*/  ISETP.NE.AND P0, PT, R0, 0x7, PT ;  /* 0x000000070000780c */ /* 0x000fda0003f05270 */
[----:B------:R-:W-:Y:S05]  /*3f50*/  @!P0 BRA `(.L_x_19559) ;  /* 0x000000b000008947 */ /* 0x000fea0003800000 */
[----:B------:R-:W-:-:S13]  /*3f60*/  ISETP.NE.AND P0, PT, R0, 0x8, PT ;  /* 0x000000080000780c */ /* 0x000fda0003f05270 */
[----:B------:R-:W-:Y:S05]  /*3f70*/  @!P0 BRA `(.L_x_19560) ;  /* 0x0000005000008947 */ /* 0x000fea0003800000 */
[----:B------:R-:W-:-:S13]  /*3f80*/  ISETP.NE.AND P0, PT, R0, 0x9, PT ;  /* 0x000000090000780c */ /* 0x000fda0003f05270 */
[----:B------:R-:W-:Y:S05]  /*3f90*/  @P0 BRA `(.L_x_19553) ;  /* 0x000009b000000947 */ /* 0x000fea0003800000 */
[----:B------:R-:W4:Y:S02]  /*3fa0*/  LDG.E R4, [R4.64] ;  /* 0x0000002404047981 */ /* 0x000f24000c1e1900 */
[----:B----4-:R0:W4:Y:S01]  /*3fb0*/  F2I.S64.TRUNC R34, R4 ;  /* 0x0000000400227311 */ /* 0x010122000020d900 */
[----:B------:R-:W-:Y:S05]  /*3fc0*/  BRA `(.L_x_19554) ;  /* 0x00000b1000007947 */ /* 0x000fea0003800000 */
.L_x_19560:
[----:B------:R-:W4:Y:S02]  /*3fd0*/  LDG.E.U16 R4, [R4.64] ;  /* 0x0000002404047981 */ /* 0x000f24000c1e1500 */
[----:B----4-:R-:W-:-:S06]  /*3fe0*/  HADD2.F32 R34, -RZ, R4.H0_H0 ;  /* 0x20000004ff227230 */ /* 0x010fcc0000004100 */
[----:B------:R-:W0:Y:S01]  /*3ff0*/  F2I.S64.TRUNC R34, R34 ;  /* 0x0000002200227311 */ /* 0x000e22000020d900 */
[----:B------:R-:W-:Y:S05]  /*4000*/  BRA `(.L_x_19554) ;  /* 0x00000ad000007947 */ /* 0x000fea0003800000 */
.L_x_19559:
[----:B------:R-:W4:Y:S02]  /*4010*/  LDG.E.64 R4, [R4.64] ;  /* 0x0000002404047981 */ /* 0x000f24000c1e1b00 */
[----:B----4-:R0:W4:Y:S01]  /*4020*/  F2I.S64.F64.TRUNC R34, R4 ;  /* 0x0000000400227311 */ /* 0x010122000030d900 */
[----:B------:R-:W-:Y:S05]  /*4030*/  BRA `(.L_x_19554) ;  /* 0x00000aa000007947 */ /* 0x000fea0003800000 */
.L_x_19549:
        /* <DEDUP_REMOVED lines=11> */
[----:B------:R-:W-:Y:S01]  /*40f0*/  SEL R34, RZ, 0x1, !P0 ;  /* 0x00000001ff227807 */ /* 0x000fe20004000000 */
[----:B------:R-:W-:Y:S05]  /*4100*/  BRA `(.L_x_19554) ;  /* 0x000009d000007947 */ /* 0x000fea0003800000 */
.L_x_19563:
[----:B------:R-:W4:Y:S02]  /*4110*/  LDG.E.64 R4, [R4.64] ;  /* 0x0000002404047981 */ /* 0x000f24000c1e1b00 */
[----:B----4-:R0:W4:Y:S01]  /*4120*/  F2I.S64.F64.TRUNC R34, R4 ;  /* 0x0000000400227311 */ /* 0x010122000030d900 */
[----:B------:R-:W-:Y:S05]  /*4130*/  BRA `(.L_x_19554) ;  /* 0x000009a000007947 */ /* 0x000fea0003800000 */
.L_x_19562:
        /* <DEDUP_REMOVED lines=25> */
[----:B------:R0:W4:Y:S01]  /*42d0*/  F2I.S64.TRUNC R34, R7 ;  /* 0x0000000700227311 */ /* 0x000122000020d900 */
[----:B------:R-:W-:Y:S05]  /*42e0*/  BRA `(.L_x_19554) ;  /* 0x000007f000007947 */ /* 0x000fea0003800000 */
.L_x_19565:
        /* <DEDUP_REMOVED lines=12> */
[----:B------:R0:W4:Y:S01]  /*43b0*/  F2I.S64.TRUNC R34, R0 ;  /* 0x0000000000227311 */ /* 0x000122000020d900 */
[----:B------:R-:W-:Y:S05]  /*43c0*/  BRA `(.L_x_19554) ;  /* 0x0000071000007947 */ /* 0x000fea0003800000 */
.L_x_19564:
[----:B------:R-:W4:Y:S02]  /*43d0*/  LDG.E.U16 R34, [R4.64] ;  /* 0x0000002404227981 */ /* 0x000f24000c1e1500 */
[----:B----4-:R-:W-:-:S06]  /*43e0*/  PRMT R34, RZ, 0x5410, R34 ;  /* 0x00005410ff227816 */ /* 0x010fcc0000000022 */
[----:B------:R-:W0:Y:S01]  /*43f0*/  F2I.S64.TRUNC R34, R34 ;  /* 0x0000002200227311 */ /* 0x000e22000020d900 */
[----:B------:R-:W-:Y:S05]  /*4400*/  BRA `(.L_x_19554) ;  /* 0x000006d000007947 */ /* 0x000fea0003800000 */
.L_x_19561:
        /* <DEDUP_REMOVED lines=11> */
.L_x_19568:
        /* <DEDUP_REMOVED lines=21> */
.L_x_19572:
[----:B------:R-:W-:Y:S05]  /*4610*/  BSYNC B1 ;  /* 0x0000000000017941 */ /* 0x000fea0003800000 */
.L_x_19571:
[----:B------:R-:W-:Y:S01]  /*4620*/  IMAD.SHL.U32 R3, R3, 0x100000, RZ ;  /* 0x0010000003037824 */ /* 0x000fe200078e00ff */
[----:B------:R-:W-:-:S04]  /*4630*/  LEA R5, R0, 0x3b800000, 0x17 ;  /* 0x3b80000000057811 */ /* 0x000fc800078eb8ff */
[----:B------:R-:W-:Y:S02]  /*4640*/  LOP3.LUT R34, R5, R3, R34, 0xfe, !PT ;  /* 0x0000000305227212 */ /* 0x000fe400078efe22 */
.L_x_19570:
[----:B------:R-:W-:Y:S05]  /*4650*/  BSYNC B0 ;  /* 0x0000000000007941 */ /* 0x000fea0003800000 */
.L_x_19569:
[----:B------:R-:W0:Y:S01]  /*4660*/  F2I.S64.TRUNC R34, R34 ;  /* 0x0000002200227311 */ /* 0x000e22000020d900 */
[----:B------:R-:W-:Y:S05]  /*4670*/  BRA `(.L_x_19554) ;  /* 0x0000046000007947 */ /* 0x000fea0003800000 */
.L_x_19567:
        /* <DEDUP_REMOVED lines=21> */
.L_x_19576:
[----:B------:R-:W-:Y:S05]  /*47d0*/  BSYNC B1 ;  /* 0x0000000000017941 */ /* 0x000fea0003800000 */
.L_x_19575:
[----:B------:R-:W-:Y:S01]  /*47e0*/  IMAD.SHL.U32 R3, R3, 0x200000, RZ ;  /* 0x0020000003037824 */ /* 0x000fe200078e00ff */
[----:B------:R-:W-:-:S04]  /*47f0*/  LEA R5, R0, 0x37800000, 0x17 ;  /* 0x3780000000057811 */ /* 0x000fc800078eb8ff */
[----:B------:R-:W-:Y:S02]  /*4800*/  LOP3.LUT R34, R5, R3, R34, 0xfe, !PT ;  /* 0x0000000305227212 */ /* 0x000fe400078efe22 */
.L_x_19574:
[----:B------:R-:W-:Y:S05]  /*4810*/  BSYNC B0 ;  /* 0x0000000000007941 */ /* 0x000fea0003800000 */
.L_x_19573:
[----:B------:R-:W0:Y:S01]  /*4820*/  F2I.S64.TRUNC R34, R34 ;  /* 0x0000002200227311 */ /* 0x000e22000020d900 */
[----:B------:R-:W-:Y:S05]  /*4830*/  BRA `(.L_x_19554) ;  /* 0x000002a000007947 */ /* 0x000fea0003800000 */
.L_x_19566:
        /* <DEDUP_REMOVED lines=14> */
.L_x_19580:
[----:B------:R-:W-:Y:S05]  /*4920*/  BSYNC B0 ;  /* 0x0000000000007941 */ /* 0x000fea0003800000 */
.L_x_19579:
[----:B------:R-:W0:Y:S01]  /*4930*/  F2I.S64.TRUNC R34, R34 ;  /* 0x0000002200227311 */ /* 0x000e22000020d900 */
[----:B------:R-:W-:Y:S05]  /*4940*/  BRA `(.L_x_19554) ;  /* 0x0000019000007947 */ /* 0x000fea0003800000 */
.L_x_19553:
        /* <DEDUP_REMOVED lines=19> */
[----:B------:R-:W-:Y:S01]  /*4a80*/  CS2R R34, SRZ ;  /* 0x0000000000227805 */ /* 0x000fe2000001ff00 */
[----:B------:R-:W-:Y:S05]  /*4a90*/  BRA `(.L_x_19554) ;  /* 0x0000004000007947 */ /* 0x000fea0003800000 */
.L_x_19578:
[----:B------:R0:W5:Y:S01]  /*4aa0*/  LDG.E.64 R34, [R4.64] ;  /* 0x0000002404227981 */ /* 0x000162000c1e1b00 */
[----:B------:R-:W-:Y:S05]  /*4ab0*/  BRA `(.L_x_19554) ;  /* 0x0000002000007947 */ /* 0x000fea0003800000 */
.L_x_19577:
[----:B------:R0:W5:Y:S01]  /*4ac0*/  LDG.E R34, [R4.64] ;  /* 0x0000002404227981 */ /* 0x000162000c1e1900 */
[----:B------:R-:W-:-:S03]  /*4ad0*/  IMAD.MOV.U32 R35, RZ, RZ, RZ ;  /* 0x000000ffff237224 */ /* 0x000fc600078e00ff */
.L_x_19554:
        /* <DEDUP_REMOVED lines=15> */
[----:B----4-:R-:W-:Y:S01]  /*4bd0*/  SHF.R.S32.HI R17, RZ, 0x1f, R16 ;  /* 0x0000001fff117819 */ /* 0x010fe20000011410 */
[----:B------:R-:W-:Y:S05]  /*4be0*/  BRA `(.L_x_19586) ;  /* 0x00000d8000007947 */ /* 0x000fea0003800000 */
.L_x_19584:
[----:B------:R0:W5:Y:S01]  /*4bf0*/  LDG.E.U8 R16, [R4.64] ;  /* 0x0000002404107981 */ /* 0x000162000c1e1100 */
[----:B------:R-:W-:Y:S01]  /*4c00*/  IMAD.MOV.U32 R17, RZ, RZ, RZ ;  /* 0x000000ffff117224 */ /* 0x000fe200078e00ff */
[----:B------:R-:W-:Y:S05]  /*4c10*/  BRA `(.L_x_19586) ;  /* 0x00000d5000007947 */ /* 0x000fea0003800000 */
.L_x_19583:
        /* <DEDUP_REMOVED lines=8> */
.L_x_19588:
[----:B----4-:R-:W4:Y:S02]  /*4ca0*/  LDG.E R16, [R4.64] ;  /* 0x0000002404107981 */ /* 0x010f24000c1e1900 */
[----:B----4-:R-:W-:Y:S01]  /*4cb0*/  SHF.R.S32.HI R17, RZ, 0x1f, R16 ;  /* 0x0000001fff117819 */ /* 0x010fe20000011410 */
[----:B------:R-:W-:Y:S05]  /*4cc0*/  BRA `(.L_x_19586) ;  /* 0x00000ca000007947 */ /* 0x000fea0003800000 */
.L_x_19587:
[----:B----4-:R-:W4:Y:S02]  /*4cd0*/  LDG.E.S16 R16, [R4.64] ;  /* 0x0000002404107981 */ /* 0x010f24000c1e1700 */
[----:B----4-:R-:W-:Y:S01]  /*4ce0*/  SHF.R.S32.HI R17, RZ, 0x1f, R16 ;  /* 0x0000001fff117819 */ /* 0x010fe20000011410 */
[----:B------:R-:W-:Y:S05]  /*4cf0*/  BRA `(.L_x_19586) ;  /* 0x00000c7000007947 */ /* 0x000fea0003800000 */
.L_x_19582:
[----:B------:R-:W-:-:S13]  /*4d00*/  ISETP.GT.AND P0, PT, R0, 0x6, PT ;  /* 0x000000060000780c */ /* 0x000fda0003f04270 */
[----:B------:R-:W-:Y:S05]  /*4d10*/  @P0 BRA `(.L_x_19589) ;  /* 0x000000b000000947 */ /* 0x000fea0003800000 */
[----:B------:R-:W-:-:S13]  /*4d20*/  ISETP.NE.AND P0, PT, R0, 0x5, PT ;  /* 0x000000050000780c */ /* 0x000fda0003f05270 */
[----:B------:R-:W-:Y:S05]  /*4d30*/  @!P0 BRA `(.L_x_19590) ;  /* 0x0000005000008947 */ /* 0x000fea0003800000 */
[----:B------:R-:W-:-:S13]  /*4d40*/  ISETP.NE.AND P0, PT, R0, 0x6, PT ;  /* 0x000000060000780c */ /* 0x000fda0003f05270 */
[----:B------:R-:W-:Y:S05]  /*4d50*/  @P0 BRA `(.L_x_19585) ;  /* 0x00000a8000000947 */ /* 0x000fea0003800000 */
[----:B----4-:R-:W4:Y:S02]  /*4d60*/  LDG.E R4, [R4.64] ;  /* 0x0000002404047981 */ /* 0x010f24000c1e1900 */
[----:B----4-:R0:W4:Y:S01]  /*4d70*/  F2I.S64.TRUNC R16, R4 ;  /* 0x0000000400107311 */ /* 0x010122000020d900 */
[----:B------:R-:W-:Y:S05]  /*4d80*/  BRA `(.L_x_19586) ;  /* 0x00000be000007947 */ /* 0x000fea0003800000 */
.L_x_19590:
[----:B----4-:R-:W4:Y:S02]  /*4d90*/  LDG.E.U16 R4, [R4.64] ;  /* 0x0000002404047981 */ /* 0x010f24000c1e1500 */
[----:B----4-:R-:W-:-:S06]  /*4da0*/  HADD2.F32 R16, -RZ, R4.H0_H0 ;  /* 0x20000004ff107230 */ /* 0x010fcc0000004100 */
[----:B------:R-:W0:Y:S01]  /*4db0*/  F2I.S64.TRUNC R16, R16 ;  /* 0x0000001000107311 */ /* 0x000e22000020d900 */
[----:B------:R-:W-:Y:S05]  /*4dc0*/  BRA `(.L_x_19586) ;  /* 0x00000ba000007947 */ /* 0x000fea0003800000 */
.L_x_19589:
[----:B------:R-:W-:-:S13]  /*4dd0*/  ISETP.NE.AND P0, PT, R0, 0x7, PT ;  /* 0x000000070000780c */ /* 0x000fda0003f05270 */
[----:B------:R-:W-:Y:S05]  /*4de0*/  @!P0 BRA `(.L_x_19591) ;  /* 0x000000b000008947 */ /* 0x000fea0003800000 */
[----:B------:R-:W-:-:S13]  /*4df0*/  ISETP.NE.AND P0, PT, R0, 0x8, PT ;  /* 0x000000080000780c */ /* 0x000fda0003f05270 */
[----:B------:R-:W-:Y:S05]  /*4e00*/  @!P0 BRA `(.L_x_19592) ;  /* 0x0000005000008947 */ /* 0x000fea0003800000 */
[----:B------:R-:W-:-:S13]  /*4e10*/  ISETP.NE.AND P0, PT, R0, 0x9, PT ;  /* 0x000000090000780c */ /* 0x000fda0003f05270 */
[----:B------:R-:W-:Y:S05]  /*4e20*/  @P0 BRA `(.L_x_19585) ;  /* 0x000009b000000947 */ /* 0x000fea0003800000 */
[----:B----4-:R-:W4:Y:S02]  /*4e30*/  LDG.E R4, [R4.64] ;  /* 0x0000002404047981 */ /* 0x010f24000c1e1900 */
[----:B----4-:R0:W4:Y:S01]  /*4e40*/  F2I.S64.TRUNC R16, R4 ;  /* 0x0000000400107311 */ /* 0x010122000020d900 */
[----:B------:R-:W-:Y:S05]  /*4e50*/  BRA `(.L_x_19586) ;  /* 0x00000b1000007947 */ /* 0x000fea0003800000 */
.L_x_19592:
[----:B----4-:R-:W4:Y:S02]  /*4e60*/  LDG.E.U16 R4, [R4.64] ;  /* 0x0000002404047981 */ /* 0x010f24000c1e1500 */
[----:B----4-:R-:W-:-:S06]  /*4e70*/  HADD2.F32 R16, -RZ, R4.H0_H0 ;  /* 0x20000004ff107230 */ /* 0x010fcc0000004100 */
[----:B------:R-:W0:Y:S01]  /*4e80*/  F2I.S64.TRUNC R16, R16 ;  /* 0x0000001000107311 */ /* 0x000e22000020d900 */
[----:B------:R-:W-:Y:S05]  /*4e90*/  BRA `(.L_x_19586) ;  /* 0x00000ad000007947 */ /* 0x000fea0003800000 */
.L_x_19591:
[----:B----4-:R-:W4:Y:S02]  /*4ea0*/  LDG.E.64 R4, [R4.64] ;  /* 0x0000002404047981 */ /* 0x010f24000c1e1b00 */
[----:B----4-:R0:W4:Y:S01]  /*4eb0*/  F2I.S64.F64.TRUNC R16, R4 ;  /* 0x0000000400107311 */ /* 0x010122000030d900 */
[----:B------:R-:W-:Y:S05]  /*4ec0*/  BRA `(.L_x_19586) ;  /* 0x00000aa000007947 */ /* 0x000fea0003800000 */
.L_x_19581:
        /* <DEDUP_REMOVED lines=11> */
[----:B------:R-:W-:Y:S01]  /*4f80*/  SEL R16, RZ, 0x1, !P0 ;  /* 0x00000001ff107807 */ /* 0x000fe20004000000 */
[----:B------:R-:W-:Y:S05]  /*4f90*/  BRA `(.L_x_19586) ;  /* 0x000009d000007947 */ /* 0x000fea0003800000 */
.L_x_19595:
[----:B----4-:R-:W4:Y:S02]  /*4fa0*/  LDG.E.64 R4, [R4.64] ;  /* 0x0000002404047981 */ /* 0x010f24000c1e1b00 */
[----:B----4-:R0:W4:Y:S01]  /*4fb0*/  F2I.S64.F64.TRUNC R16, R4 ;  /* 0x0000000400107311 */ /* 0x010122000030d900 */
[----:B------:R-:W-:Y:S05]  /*4fc0*/  BRA `(.L_x_19586) ;  /* 0x000009a000007947 */ /* 0x000fea0003800000 */
.L_x_19594:
        /* <DEDUP_REMOVED lines=27> */
.L_x_19597:
        /* <DEDUP_REMOVED lines=14> */
.L_x_19596:
[----:B----4-:R-:W4:Y:S02]  /*5260*/  LDG.E.U16 R16, [R4.64] ;  /* 0x0000002404107981 */ /* 0x010f24000c1e1500 */
[----:B----4-:R-:W-:-:S06]  /*5270*/  PRMT R16, RZ, 0x5410, R16 ;  /* 0x00005410ff107816 */ /* 0x010fcc0000000010 */
[----:B------:R-:W0:Y:S01]  /*5280*/  F2I.S64.TRUNC R16, R16 ;  /* 0x0000001000107311 */ /* 0x000e22000020d900 */
[----:B------:R-:W-:Y:S05]  /*5290*/  BRA `(.L_x_19586) ;  /* 0x000006d000007947 */ /* 0x000fea0003800000 */
.L_x_19593:
        /* <DEDUP_REMOVED lines=11> */
.L_x_19600:
        /* <DEDUP_REMOVED lines=21> */
.L_x_19604:
[----:B------:R-:W-:Y:S05]  /*54a0*/  BSYNC B1 ;  /* 0x0000000000017941 */ /* 0x000fea0003800000 */
.L_x_19603:
[----:B------:R-:W-:Y:S01]  /*54b0*/  IMAD.SHL.U32 R3, R3, 0x100000, RZ ;  /* 0x0010000003037824 */ /* 0x000fe200078e00ff */
[----:B------:R-:W-:-:S04]  /*54c0*/  LEA R5, R0, 0x3b800000, 0x17 ;  /* 0x3b80000000057811 */ /* 0x000fc800078eb8ff */
[----:B------:R-:W-:Y:S02]  /*54d0*/  LOP3.LUT R16, R5, R3, R16, 0xfe, !PT ;  /* 0x0000000305107212 */ /* 0x000fe400078efe10 */
.L_x_19602:
[----:B------:R-:W-:Y:S05]  /*54e0*/  BSYNC B0 ;  /* 0x0000000000007941 */ /* 0x000fea0003800000 */
.L_x_19601:
[----:B------:R-:W0:Y:S01]  /*54f0*/  F2I.S64.TRUNC R16, R16 ;  /* 0x0000001000107311 */ /* 0x000e22000020d900 */
[----:B------:R-:W-:Y:S05]  /*5500*/  BRA `(.L_x_19586) ;  /* 0x0000046000007947 */ /* 0x000fea0003800000 */
.L_x_19599:
        /* <DEDUP_REMOVED lines=21> */
.L_x_19608:
[----:B------:R-:W-:Y:S05]  /*5660*/  BSYNC B1 ;  /* 0x0000000000017941 */ /* 0x000fea0003800000 */
.L_x_19607:
[----:B------:R-:W-:Y:S01]  /*5670*/  IMAD.SHL.U32 R3, R3, 0x200000, RZ ;  /* 0x0020000003037824 */ /* 0x000fe200078e00ff */
[----:B------:R-:W-:-:S04]  /*5680*/  LEA R5, R0, 0x37800000, 0x17 ;  /* 0x3780000000057811 */ /* 0x000fc800078eb8ff */
[----:B------:R-:W-:Y:S02]  /*5690*/  LOP3.LUT R16, R5, R3, R16, 0xfe, !PT ;  /* 0x0000000305107212 */ /* 0x000fe400078efe10 */
.L_x_19606:
[----:B------:R-:W-:Y:S05]  /*56a0*/  BSYNC B0 ;  /* 0x0000000000007941 */ /* 0x000fea0003800000 */
.L_x_19605:
[----:B------:R-:W0:Y:S01]  /*56b0*/  F2I.S64.TRUNC R16, R16 ;  /* 0x0000001000107311 */ /* 0x000e22000020d900 */
[----:B------:R-:W-:Y:S05]  /*56c0*/  BRA `(.L_x_19586) ;  /* 0x000002a000007947 */ /* 0x000fea0003800000 */
.L_x_19598:
        /* <DEDUP_REMOVED lines=14> */
.L_x_19612:
[----:B------:R-:W-:Y:S05]  /*57b0*/  BSYNC B0 ;  /* 0x0000000000007941 */ /* 0x000fea0003800000 */
.L_x_19611:
[----:B------:R-:W0:Y:S01]  /*57c0*/  F2I.S64.TRUNC R16, R16 ;  /* 0x0000001000107311 */ /* 0x000e22000020d900 */
[----:B------:R-:W-:Y:S05]  /*57d0*/  BRA `(.L_x_19586) ;  /* 0x0000019000007947 */ /* 0x000fea0003800000 */
.L_x_19585:
        /* <DEDUP_REMOVED lines=19> */
[----:B------:R-:W-:Y:S01]  /*5910*/  CS2R R16, SRZ ;  /* 0x0000000000107805 */ /* 0x000fe2000001ff00 */
[----:B------:R-:W-:Y:S05]  /*5920*/  BRA `(.L_x_19586) ;  /* 0x0000004000007947 */ /* 0x000fea0003800000 */
.L_x_19610:
[----:B------:R0:W5:Y:S01]  /*5930*/  LDG.E.64 R16, [R4.64] ;  /* 0x0000002404107981 */ /* 0x000162000c1e1b00 */
[----:B------:R-:W-:Y:S05]  /*5940*/  BRA `(.L_x_19586) ;  /* 0x0000002000007947 */ /* 0x000fea0003800000 */
.L_x_19609:
[----:B------:R0:W5:Y:S01]  /*5950*/  LDG.E R16, [R4.64] ;  /* 0x0000002404107981 */ /* 0x000162000c1e1900 */
[----:B------:R-:W-:-:S03]  /*5960*/  IMAD.MOV.U32 R17, RZ, RZ, RZ ;  /* 0x000000ffff117224 */ /* 0x000fc600078e00ff */
.L_x_19586:
[----:B------:R-:W-:-:S04]  /*5970*/  IADD3 R29, R29, 0x80, RZ ;  /* 0x000000801d1d7810 */ /* 0x000fc80007ffe0ff */
.L_x_19548:
[----:B------:R-:W-:Y:S05]  /*5980*/  BSYNC B6 ;  /* 0x0000000000067941 */ /* 0x000fea0003800000 */
.L_x_19547:
        /* <DEDUP_REMOVED lines=22> */
.L_x_19618:
[----:B------:R0:W5:Y:S01]  /*5af0*/  LDG.E.U8 R18, [R4.64] ;  /* 0x0000002404127981 */ /* 0x000162000c1e1100 */
[----:B------:R-:W-:Y:S01]  /*5b00*/  IMAD.MOV.U32 R19, RZ, RZ, RZ ;  /* 0x000000ffff137224 */ /* 0x000fe200078e00ff */
[----:B------:R-:W-:Y:S05]  /*5b10*/  BRA `(.L_x_19620) ;  /* 0x00000d5000007947 */ /* 0x000fea0003800000 */
.L_x_19617:
        /* <DEDUP_REMOVED lines=8> */
.L_x_19622:
[----:B----4-:R-:W4:Y:S02]  /*5ba0*/  LDG.E R18, [R4.64] ;  /* 0x0000002404127981 */ /* 0x010f24000c1e1900 */
[----:B----4-:R-:W-:Y:S01]  /*5bb0*/  SHF.R.S32.HI R19, RZ, 0x1f, R18 ;  /* 0x0000001fff137819 */ /* 0x010fe20000011412 */
[----:B------:R-:W-:Y:S05]  /*5bc0*/  BRA `(.L_x_19620) ;  /* 0x00000ca000007947 */ /* 0x000fea0003800000 */
.L_x_19621:
[----:B----4-:R-:W4:Y:S02]  /*5bd0*/  LDG.E.S16 R18, [R4.64] ;  /* 0x0000002404127981 */ /* 0x010f24000c1e1700 */
[----:B----4-:R-:W-:Y:S01]  /*5be0*/  SHF.R.S32.HI R19, RZ, 0x1f, R18 ;  /* 0x0000001fff137819 */ /* 0x010fe20000011412 */
[----:B------:R-:W-:Y:S05]  /*5bf0*/  BRA `(.L_x_19620) ;  /* 0x00000c7000007947 */ /* 0x000fea0003800000 */
.L_x_19616:
        /* <DEDUP_REMOVED lines=9> */
.L_x_19624:
[----:B----4-:R-:W4:Y:S02]  /*5c90*/  LDG.E.U16 R4, [R4.64] ;  /* 0x0000002404047981 */ /* 0x010f24000c1e1500 */
[----:B----4-:R-:W-:-:S06]  /*5ca0*/  HADD2.F32 R18, -RZ, R4.H0_H0 ;  /* 0x20000004ff127230 */ /* 0x010fcc0000004100 */
[----:B------:R-:W0:Y:S01]  /*5cb0*/  F2I.S64.TRUNC R18, R18 ;  /* 0x0000001200127311 */ /* 0x000e22000020d900 */
[----:B------:R-:W-:Y:S05]  /*5cc0*/  BRA `(.L_x_19620) ;  /* 0x00000ba000007947 */ /* 0x000fea0003800000 */
.L_x_19623:
        /* <DEDUP_REMOVED lines=9> */
.L_x_19626:
[----:B----4-:R-:W4:Y:S02]  /*5d60*/  LDG.E.U16 R4, [R4.64] ;  /* 0x0000002404047981 */ /* 0x010f24000c1e1500 */
[----:B----4-:R-:W-:-:S06]  /*5d70*/  HADD2.F32 R18, -RZ, R4.H0_H0 ;  /* 0x20000004ff127230 */ /* 0x010fcc0000004100 */
[----:B------:R-:W0:Y:S01]  /*5d80*/  F2I.S64.TRUNC R18, R18 ;  /* 0x0000001200127311 */ /* 0x000e22000020d900 */
[----:B------:R-:W-:Y:S05]  /*5d90*/  BRA `(.L_x_19620) ;  /* 0x00000ad000007947 */ /* 0x000fea0003800000 */
.L_x_19625:
[----:B----4-:R-:W4:Y:S02]  /*5da0*/  LDG.E.64 R4, [R4.64] ;  /* 0x0000002404047981 */ /* 0x010f24000c1e1b00 */
[----:B----4-:R0:W4:Y:S01]  /*5db0*/  F2I.S64.F64.TRUNC R18, R4 ;  /* 0x0000000400127311 */ /* 0x010122000030d900 */
[----:B------:R-:W-:Y:S05]  /*5dc0*/  BRA `(.L_x_19620) ;  /* 0x00000aa000007947 */ /* 0x000fea0003800000 */
.L_x_19615:
        /* <DEDUP_REMOVED lines=13> */
.L_x_19629:
[----:B----4-:R-:W4:Y:S02]  /*5ea0*/  LDG.E.64 R4, [R4.64] ;  /* 0x0000002404047981 */ /* 0x010f24000c1e1b00 */
[----:B----4-:R0:W4:Y:S01]  /*5eb0*/  F2I.S64.F64.TRUNC R18, R4 ;  /* 0x0000000400127311 */ /* 0x010122000030d900 */
[----:B------:R-:W-:Y:S05]  /*5ec0*/  BRA `(.L_x_19620) ;  /* 0x000009a000007947 */ /* 0x000fea0003800000 */
.L_x_19628:
        /* <DEDUP_REMOVED lines=27> */
.L_x_19631:
        /* <DEDUP_REMOVED lines=14> */
.L_x_19630:
[----:B----4-:R-:W4:Y:S02]  /*6160*/  LDG.E.U16 R18, [R4.64] ;  /* 0x0000002404127981 */ /* 0x010f24000c1e1500 */
[----:B----4-:R-:W-:-:S06]  /*6170*/  PRMT R18, RZ, 0x5410, R18 ;  /* 0x00005410ff127816 */ /* 0x010fcc0000000012 */
[----:B------:R-:W0:Y:S01]  /*6180*/  F2I.S64.TRUNC R18, R18 ;  /* 0x0000001200127311 */ /* 0x000e22000020d900 */
[----:B------:R-:W-:Y:S05]  /*6190*/  BRA `(.L_x_19620) ;  /* 0x000006d000007947 */ /* 0x000fea0003800000 */
.L_x_19627:
        /* <DEDUP_REMOVED lines=11> */
.L_x_19634:
        /* <DEDUP_REMOVED lines=21> */
.L_x_19638:
[----:B------:R-:W-:Y:S05]  /*63a0*/  BSYNC B1 ;  /* 0x0000000000017941 */ /* 0x000fea0003800000 */
.L_x_19637:
[----:B------:R-:W-:Y:S01]  /*63b0*/  IMAD.SHL.U32 R3, R3, 0x100000, RZ ;  /* 0x0010000003037824 */ /* 0x000fe200078e00ff */
[----:B------:R-:W-:-:S04]  /*63c0*/  LEA R5, R0, 0x3b800000, 0x17 ;  /* 0x3b80000000057811 */ /* 0x000fc800078eb8ff */
[----:B------:R-:W-:Y:S02]  /*63d0*/  LOP3.LUT R18, R5, R3, R18, 0xfe, !PT ;  /* 0x0000000305127212 */ /* 0x000fe400078efe12 */
.L_x_19636:
[----:B------:R-:W-:Y:S05]  /*63e0*/  BSYNC B0 ;  /* 0x0000000000007941 */ /* 0x000fea0003800000 */
.L_x_19635:
[----:B------:R-:W0:Y:S01]  /*63f0*/  F2I.S64.TRUNC R18, R18 ;  /* 0x0000001200127311 */ /* 0x000e22000020d900 */
[----:B------:R-:W-:Y:S05]  /*6400*/  BRA `(.L_x_19620) ;  /* 0x0000046000007947 */ /* 0x000fea0003800000 */
.L_x_19633:
        /* <DEDUP_REMOVED lines=21> */
.L_x_19642:
[----:B------:R-:W-:Y:S05]  /*6560*/  BSYNC B1 ;  /* 0x0000000000017941 */ /* 0x000fea0003800000 */
.L_x_19641:
[----:B------:R-:W-:Y:S01]  /*6570*/  IMAD.SHL.U32 R3, R3, 0x200000, RZ ;  /* 0x0020000003037824 */ /* 0x000fe200078e00ff */
[----:B------:R-:W-:-:S04]  /*6580*/  LEA R5, R0, 0x37800000, 0x17 ;  /* 0x3780000000057811 */ /* 0x000fc800078eb8ff */
[----:B------:R-:W-:Y:S02]  /*6590*/  LOP3.LUT R18, R5, R3, R18, 0xfe, !PT ;  /* 0x0000000305127212 */ /* 0x000fe400078efe12 */
.L_x_19640:
[----:B------:R-:W-:Y:S05]  /*65a0*/  BSYNC B0 ;  /* 0x0000000000007941 */ /* 0x000fea0003800000 */
.L_x_19639:
[----:B------:R-:W0:Y:S01]  /*65b0*/  F2I.S64.TRUNC R18, R18 ;  /* 0x0000001200127311 */ /* 0x000e22000020d900 */
[----:B------:R-:W-:Y:S05]  /*65c0*/  BRA `(.L_x_19620) ;  /* 0x000002a000007947 */ /* 0x000fea0003800000 */
.L_x_19632:
        /* <DEDUP_REMOVED lines=14> */
.L_x_19646:
[----:B------:R-:W-:Y:S05]  /*66b0*/  BSYNC B0 ;  /* 0x0000000000007941 */ /* 0x000fea0003800000 */
.L_x_19645:
[----:B------:R-:W0:Y:S01]  /*66c0*/  F2I.S64.TRUNC R18, R18 ;  /* 0x0000001200127311 */ /* 0x000e22000020d900 */
[----:B------:R-:W-:Y:S05]  /*66d0*/  BRA `(.L_x_19620) ;  /* 0x0000019000007947 */ /* 0x000fea0003800000 */
.L_x_19619:
        /* <DEDUP_REMOVED lines=21> */
.L_x_19644:
[----:B------:R0:W5:Y:S01]  /*6830*/  LDG.E.64 R18, [R4.64] ;  /* 0x0000002404127981 */ /* 0x000162000c1e1b00 */
[----:B------:R-:W-:Y:S05]  /*6840*/  BRA `(.L_x_19620) ;  /* 0x0000002000007947 */ /* 0x000fea0003800000 */
.L_x_19643:
[----:B------:R0:W5:Y:S01]  /*6850*/  LDG.E R18, [R4.64] ;  /* 0x0000002404127981 */ /* 0x000162000c1e1900 */
[----:B------:R-:W-:-:S03]  /*6860*/  IMAD.MOV.U32 R19, RZ, RZ, RZ ;  /* 0x000000ffff137224 */ /* 0x000fc600078e00ff */
.L_x_19620:
        /* <DEDUP_REMOVED lines=17> */
.L_x_19650:
[----:B------:R0:W5:Y:S01]  /*6980*/  LDG.E.U8 R32, [R4.64] ;  /* 0x0000002404207981 */ /* 0x000162000c1e1100 */
[----:B------:R-:W-:Y:S01]  /*6990*/  IMAD.MOV.U32 R33, RZ, RZ, RZ ;  /* 0x000000ffff217224 */ /* 0x000fe200078e00ff */
[----:B------:R-:W-:Y:S05]  /*69a0*/  BRA `(.L_x_19614) ;  /* 0x00000d4000007947 */ /* 0x000fea0003800000 */
.L_x_19649:
        /* <DEDUP_REMOVED lines=8> */
.L_x_19653:
[----:B----4-:R-:W4:Y:S02]  /*6a30*/  LDG.E R32, [R4.64] ;  /* 0x0000002404207981 */ /* 0x010f24000c1e1900 */
[----:B----4-:R-:W-:Y:S01]  /*6a40*/  SHF.R.S32.HI R33, RZ, 0x1f, R32 ;  /* 0x0000001fff217819 */ /* 0x010fe20000011420 */
[----:B------:R-:W-:Y:S05]  /*6a50*/  BRA `(.L_x_19614) ;  /* 0x00000c9000007947 */ /* 0x000fea0003800000 */
.L_x_19652:
[----:B----4-:R-:W4:Y:S02]  /*6a60*/  LDG.E.S16 R32, [R4.64] ;  /* 0x0000002404207981 */ /* 0x010f24000c1e1700 */
[----:B----4-:R-:W-:Y:S01]  /*6a70*/  SHF.R.S32.HI R33, RZ, 0x1f, R32 ;  /* 0x0000001fff217819 */ /* 0x010fe20000011420 */
[----:B------:R-:W-:Y:S05]  /*6a80*/  BRA `(.L_x_19614) ;  /* 0x00000c6000007947 */ /* 0x000fea0003800000 */
.L_x_19648:
        /* <DEDUP_REMOVED lines=9> */
.L_x_19655:
[----:B----4-:R-:W4:Y:S02]  /*6b20*/  LDG.E.U16 R4, [R4.64] ;  /* 0x0000002404047981 */ /* 0x010f24000c1e1500 */
[----:B----4-:R-:W-:-:S06]  /*6b30*/  HADD2.F32 R32, -RZ, R4.H0_H0 ;  /* 0x20000004ff207230 */ /* 0x010fcc0000004100 */
[----:B------:R-:W0:Y:S01]  /*6b40*/  F2I.S64.TRUNC R32, R32 ;  /* 0x0000002000207311 */ /* 0x000e22000020d900 */
[----:B------:R-:W-:Y:S05]  /*6b50*/  BRA `(.L_x_19614) ;  /* 0x00000b9000007947 */ /* 0x000fea0003800000 */
.L_x_19654:
        /* <DEDUP_REMOVED lines=9> */
.L_x_19657:
[----:B----4-:R-:W4:Y:S02]  /*6bf0*/  LDG.E.U16 R4, [R4.64] ;  /* 0x0000002404047981 */ /* 0x010f24000c1e1500 */
[----:B----4-:R-:W-:-:S06]  /*6c00*/  HADD2.F32 R32, -RZ, R4.H0_H0 ;  /* 0x20000004ff207230 */ /* 0x010fcc0000004100 */
[----:B------:R-:W0:Y:S01]  /*6c10*/  F2I.S64.TRUNC R32, R32 ;  /* 0x0000002000207311 */ /* 0x000e22000020d900 */
[----:B------:R-:W-:Y:S05]  /*6c20*/  BRA `(.L_x_19614) ;  /* 0x00000ac000007947 */ /* 0x000fea0003800000 */
.L_x_19656:
[----:B----4-:R-:W4:Y:S02]  /*6c30*/  LDG.E.64 R4, [R4.64] ;  /* 0x0000002404047981 */ /* 0x010f24000c1e1b00 */
[----:B----4-:R0:W4:Y:S01]  /*6c40*/  F2I.S64.F64.TRUNC R32, R4 ;  /* 0x0000000400207311 */ /* 0x010122000030d900 */
[----:B------:R-:W-:Y:S05]  /*6c50*/  BRA `(.L_x_19614) ;  /* 0x00000a9000007947 */ /* 0x000fea0003800000 */
.L_x_19647:
        /* <DEDUP_REMOVED lines=13> */
.L_x_19660:
[----:B----4-:R-:W4:Y:S02]  /*6d30*/  LDG.E.64 R4, [R4.64] ;  /* 0x0000002404047981 */ /* 0x010f24000c1e1b00 */
[----:B----4-:R0:W4:Y:S01]  /*6d40*/  F2I.S64.F64.TRUNC R32, R4 ;  /* 0x0000000400207311 */ /* 0x010122000030d900 */
[----:B------:R-:W-:Y:S05]  /*6d50*/  BRA `(.L_x_19614) ;  /* 0x0000099000007947 */ /* 0x000fea0003800000 */
.L_x_19659:
        /* <DEDUP_REMOVED lines=27> */
.L_x_19662:
        /* <DEDUP_REMOVED lines=14> */
.L_x_19661:
[----:B----4-:R-:W4:Y:S02]  /*6ff0*/  LDG.E.U16 R32, [R4.64] ;  /* 0x0000002404207981 */ /* 0x010f24000c1e1500 */
[----:B----4-:R-:W-:-:S06]  /*7000*/  PRMT R32, RZ, 0x5410, R32 ;  /* 0x00005410ff207816 */ /* 0x010fcc0000000020 */
[----:B------:R-:W0:Y:S01]  /*7010*/  F2I.S64.TRUNC R32, R32 ;  /* 0x0000002000207311 */ /* 0x000e22000020d900 */
[----:B------:R-:W-:Y:S05]  /*7020*/  BRA `(.L_x_19614) ;  /* 0x000006c000007947 */ /* 0x000fea0003800000 */
.L_x_19658:
        /* <DEDUP_REMOVED lines=11> */
.L_x_19665:
        /* <DEDUP_REMOVED lines=21> */
.L_x_19669:
[----:B------:R-:W-:Y:S05]  /*7230*/  BSYNC B1 ;  /* 0x0000000000017941 */ /* 0x000fea0003800000 */
.L_x_19668:
[----:B------:R-:W-:Y:S01]  /*7240*/  IMAD.SHL.U32 R3, R3, 0x100000, RZ ;  /* 0x0010000003037824 */ /* 0x000fe200078e00ff */
[----:B------:R-:W-:-:S04]  /*7250*/  LEA R5, R0, 0x3b800000, 0x17 ;  /* 0x3b80000000057811 */ /* 0x000fc800078eb8ff */
[----:B------:R-:W-:Y:S02]  /*7260*/  LOP3.LUT R32, R5, R3, R32, 0xfe, !PT ;  /* 0x0000000305207212 */ /* 0x000fe400078efe20 */
.L_x_19667:
[----:B------:R-:W-:Y:S05]  /*7270*/  BSYNC B0 ;  /* 0x0000000000007941 */ /* 0x000fea0003800000 */
.L_x_19666:
[----:B------:R-:W0:Y:S01]  /*7280*/  F2I.S64.TRUNC R32, R32 ;  /* 0x0000002000207311 */ /* 0x000e22000020d900 */
[----:B------:R-:W-:Y:S05]  /*7290*/  BRA `(.L_x_19614) ;  /* 0x0000045000007947 */ /* 0x000fea0003800000 */
.L_x_19664:
        /* <DEDUP_REMOVED lines=21> */
.L_x_19673:
[----:B------:R-:W-:Y:S05]  /*73f0*/  BSYNC B1 ;  /* 0x0000000000017941 */ /* 0x000fea0003800000 */
.L_x_19672:
[----:B------:R-:W-:Y:S01]  /*7400*/  IMAD.SHL.U32 R3, R3, 0x200000, RZ ;  /* 0x0020000003037824 */ /* 0x000fe200078e00ff */
[----:B------:R-:W-:-:S04]  /*7410*/  LEA R5, R0, 0x37800000, 0x17 ;  /* 0x3780000000057811 */ /* 0x000fc800078eb8ff */
[----:B------:R-:W-:Y:S02]  /*7420*/  LOP3.LUT R32, R5, R3, R32, 0xfe, !PT ;  /* 0x0000000305207212 */ /* 0x000fe400078efe20 */
.L_x_19671:
[----:B------:R-:W-:Y:S05]  /*7430*/  BSYNC B0 ;  /* 0x0000000000007941 */ /* 0x000fea0003800000 */
.L_x_19670:
[----:B------:R-:W0:Y:S01]  /*7440*/  F2I.S64.TRUNC R32, R32 ;  /* 0x0000002000207311 */ /* 0x000e22000020d900 */
[----:B------:R-:W-:Y:S05]  /*7450*/  BRA `(.L_x_19614) ;  /* 0x0000029000007947 */ /* 0x000fea0003800000 */
.L_x_19663:
        /* <DEDUP_REMOVED lines=14> */
.L_x_19677:
[----:B------:R-:W-:Y:S05]  /*7540*/  BSYNC B0 ;  /* 0x0000000000007941 */ /* 0x000fea0003800000 */
.L_x_19676:
[----:B------:R-:W0:Y:S01]  /*7550*/  F2I.S64.TRUNC R32, R32 ;  /* 0x0000002000207311 */ /* 0x000e22000020d900 */
[----:B------:R-:W-:Y:S05]  /*7560*/  BRA `(.L_x_19614) ;  /* 0x0000018000007947 */ /* 0x000fea0003800000 */
.L_x_19651:
        /* <DEDUP_REMOVED lines=20> */
.L_x_19675:
[----:B------:R0:W5:Y:S01]  /*76b0*/  LDG.E.64 R32, [R4.64] ;  /* 0x0000002404207981 */ /* 0x000162000c1e1b00 */
[----:B------:R-:W-:Y:S05]  /*76c0*/  BRA `(.L_x_19614) ;  /* 0x0000002000007947 */ /* 0x000fea0003800000 */
.L_x_19674:
[----:B------:R0:W5:Y:S01]  /*76d0*/  LDG.E R32, [R4.64] ;  /* 0x0000002404207981 */ /* 0x000162000c1e1900 */
[----:B------:R-:W-:-:S03]  /*76e0*/  IMAD.MOV.U32 R33, RZ, RZ, RZ ;  /* 0x000000ffff217224 */ /* 0x000fc600078e00ff */
.L_x_19614:
[----:B------:R-:W-:Y:S05]  /*76f0*/  BSYNC B6 ;  /* 0x0000000000067941 */ /* 0x000fea0003800000 */
.L_x_19613:
[----:B------:R-:W4:Y:S01]  /*7700*/  S2R R31, SR_TID.X ;  /* 0x00000000001f7919 */ /* 0x000f220000002100 */
[----:B01-3-5:R-:W-:Y:S01]  /*7710*/  ISETP.LT.U32.AND P2, PT, R36, R22, PT ;  /* 0x000000162400720c */ /* 0x02bfe20003f41070 */
[----:B------:R-:W0:Y:S01]  /*7720*/  LDC.U8 R29, c[0x0][0x190] ;  /* 0x00006400ff1d7b82 */ /* 0x000e220000000000 */
[----:B----4-:R-:W-:Y:S01]  /*7730*/  ISETP.LT.U32.AND P3, PT, R34, R16, PT ;  /* 0x000000102200720c */ /* 0x010fe20003f61070 */
[----:B------:R-:W-:Y:S01]  /*7740*/  BSSY B6, `(.L_x_19678) ;  /* 0x00000fb000067945 */ /* 0x000fe20003800000 */
[----:B------:R-:W-:Y:S02]  /*7750*/  ISETP.LT.AND.EX P2, PT, R37, R23, PT, P2 ;  /* 0x000000172500720c */ /* 0x000fe40003f41320 */
[----:B--2---:R-:W-:Y:S02]  /*7760*/  ISETP.LT.U32.AND P1, PT, R26, R24, PT ;  /* 0x000000181a00720c */ /* 0x004fe40003f21070 */
[----:B------:R-:W-:-:S02]  /*7770*/  SEL R22, R36, R22, P2 ;  /* 0x0000001624167207 */ /* 0x000fc40001000000 */
[----:B------:R-:W-:Y:S02]  /*7780*/  SEL R23, R37, R23, P2 ;  /* 0x0000001725177207 */ /* 0x000fe40001000000 */
[----:B------:R-:W-:Y:S02]  /*7790*/  ISETP.LT.AND.EX P2, PT, R35, R17, PT, P3 ;  /* 0x000000112300720c */ /* 0x000fe40003f41330 */
[----:B------:R-:W-:Y:S02]  /*77a0*/  ISETP.LT.U32.AND P0, PT, R18, R32, PT ;  /* 0x000000201200720c */ /* 0x000fe40003f01070 */
[----:B------:R-:W-:Y:S02]  /*77b0*/  ISETP.LT.AND.EX P1, PT, R27, R25, PT, P1 ;  /* 0x000000191b00720c */ /* 0x000fe40003f21310 */
[----:B------:R-:W-:Y:S02]  /*77c0*/  ISETP.LT.AND.EX P0, PT, R19, R33, PT, P0 ;  /* 0x000000211300720c */ /* 0x000fe40003f01300 */
[----:B------:R-:W-:-:S02]  /*77d0*/  SEL R16, R34, R16, P2 ;  /* 0x0000001022107207 */ /* 0x000fc40001000000 */
[----:B------:R-:W-:Y:S02]  /*77e0*/  SEL R17, R35, R17, P2 ;  /* 0x0000001123117207 */ /* 0x000fe40001000000 */
[----:B------:R-:W-:Y:S02]  /*77f0*/  ISETP.GE.AND P3, PT, R31, R28, PT ;  /* 0x0000001c1f00720c */ /* 0x000fe40003f66270 */
[----:B------:R-:W-:Y:S02]  /*7800*/  SEL R18, R18, R32, P0 ;  /* 0x0000002012127207 */ /* 0x000fe40000000000 */
[----:B------:R-:W-:Y:S02]  /*7810*/  SEL R19, R19, R33, P0 ;  /* 0x0000002113137207 */ /* 0x000fe40000000000 */
[----:B------:R-:W-:Y:S02]  /*7820*/  SEL R3, R26, R24, P1 ;  /* 0x000000181a037207 */ /* 0x000fe40000800000 */
[----:B------:R-:W-:-:S05]  /*7830*/  SEL R5, R27, R25, P1 ;  /* 0x000000191b057207 */ /* 0x000fca0000800000 */
[----:B------:R-:W-:Y:S05]  /*7840*/  @P3 BRA `(.L_x_19679) ;  /* 0x00000ea000003947 */ /* 0x000fea0003800000 */
[----:B0-----:R-:W-:Y:S01]  /*7850*/  IMAD R0, R2, 0x200, R31 ;  /* 0x0000020002007824 */ /* 0x001fe200078e021f */
        /* <DEDUP_REMOVED lines=19> */
.L_x_19683:
[----:B------:R0:W-:Y:S01]  /*7990*/  STG.E.U8 [R8.64], R3 ;  /* 0x0000000308007986 */ /* 0x0001e2000c101124 */
[----:B------:R-:W-:Y:S05]  /*79a0*/  BRA `(.L_x_19679) ;  /* 0x00000d4000007947 */ /* 0x000fea0003800000 */
.L_x_19682:
        /* <DEDUP_REMOVED lines=8> */
.L_x_19686:
[----:B------:R0:W-:Y:S01]  /*7a30*/  STG.E [R8.64], R3 ;  /* 0x0000000308007986 */ /* 0x0001e2000c101924 */
[----:B------:R-:W-:Y:S05]  /*7a40*/  BRA `(.L_x_19679) ;  /* 0x00000ca000007947 */ /* 0x000fea0003800000 */
.L_x_19685:
[----:B------:R0:W-:Y:S01]  /*7a50*/  STG.E.U16 [R8.64], R3 ;  /* 0x0000000308007986 */ /* 0x0001e2000c101524 */
[----:B------:R-:W-:Y:S05]  /*7a60*/  BRA `(.L_x_19679) ;  /* 0x00000c8000007947 */ /* 0x000fea0003800000 */
.L_x_19681:
        /* <DEDUP_REMOVED lines=9> */
.L_x_19688:
[----:B------:R-:W0:Y:S02]  /*7b00*/  I2F.S64 R0, R4 ;  /* 0x0000000400007312 */ /* 0x000e240000301400 */
[----:B0-----:R-:W-:-:S05]  /*7b10*/  F2FP.PACK_AB R0, RZ, R0 ;  /* 0x00000000ff00723e */ /* 0x001fca00000000ff */
[----:B------:R0:W-:Y:S01]  /*7b20*/  STG.E.U16 [R8.64], R0 ;  /* 0x0000000008007986 */ /* 0x0001e2000c101524 */
[----:B------:R-:W-:Y:S05]  /*7b30*/  BRA `(.L_x_19679) ;  /* 0x00000bb000007947 */ /* 0x000fea0003800000 */
.L_x_19687:
        /* <DEDUP_REMOVED lines=10> */
.L_x_19690:
[----:B------:R-:W0:Y:S02]  /*7be0*/  I2F.S64 R4, R4 ;  /* 0x0000000400047312 */ /* 0x000e240000301400 */
[----:B0-----:R-:W-:-:S04]  /*7bf0*/  F2FP.PACK_AB R3, RZ, R4 ;  /* 0x00000004ff03723e */ /* 0x001fc800000000ff */
[----:B------:R-:W-:-:S05]  /*7c00*/  PRMT R3, R3, 0x5410, RZ ;  /* 0x0000541003037816 */ /* 0x000fca00000000ff */
[----:B------:R0:W-:Y:S01]  /*7c10*/  STG.E [R8.64], R3 ;  /* 0x0000000308007986 */ /* 0x0001e2000c101924 */
[----:B------:R-:W-:Y:S05]  /*7c20*/  BRA `(.L_x_19679) ;  /* 0x00000ac000007947 */ /* 0x000fea0003800000 */
.L_x_19689:
[----:B------:R-:W0:Y:S02]  /*7c30*/  I2F.F64.S64 R4, R4 ;  /* 0x0000000400047312 */ /* 0x000e240000301c00 */
[----:B0-----:R0:W-:Y:S01]  /*7c40*/  STG.E.64 [R8.64], R4 ;  /* 0x0000000408007986 */ /* 0x0011e2000c101b24 */
[----:B------:R-:W-:Y:S05]  /*7c50*/  BRA `(.L_x_19679) ;  /* 0x00000a9000007947 */ /* 0x000fea0003800000 */
.L_x_19680:
        /* <DEDUP_REMOVED lines=13> */
.L_x_19693:
[----:B------:R-:W0:Y:S01]  /*7d30*/  I2F.F64.S64 R4, R4 ;  /* 0x0000000400047312 */ /* 0x000e220000301c00 */
[----:B------:R-:W-:-:S05]  /*7d40*/  CS2R R6, SRZ ;  /* 0x0000000000067805 */ /* 0x000fca000001ff00 */
[----:B0-----:R0:W-:Y:S01]  /*7d50*/  STG.E.128 [R8.64], R4 ;  /* 0x0000000408007986 */ /* 0x0011e2000c101d24 */
[----:B------:R-:W-:Y:S05]  /*7d60*/  BRA `(.L_x_19679) ;  /* 0x0000098000007947 */ /* 0x000fea0003800000 */
.L_x_19692:
        /* <DEDUP_REMOVED lines=21> */
.L_x_19697:
[----:B------:R-:W-:Y:S05]  /*7ec0*/  BSYNC B0 ;  /* 0x0000000000007941 */ /* 0x000fea0003800000 */
.L_x_19696:
[----:B------:R-:W-:-:S05]  /*7ed0*/  LOP3.LUT R7, R0, R7, RZ, 0xfc, !PT ;  /* 0x0000000700077212 */ /* 0x000fca00078efcff */
[----:B------:R0:W-:Y:S01]  /*7ee0*/  STG.E.U8 [R8.64], R7 ;  /* 0x0000000708007986 */ /* 0x0001e2000c101124 */
[----:B------:R-:W-:Y:S05]  /*7ef0*/  BRA `(.L_x_19679) ;  /* 0x000007f000007947 */ /* 0x000fea0003800000 */
.L_x_19695:
        /* <DEDUP_REMOVED lines=13> */
.L_x_19699:
[----:B------:R-:W-:Y:S01]  /*7fd0*/  IMAD.MOV.U32 R0, RZ, RZ, 0x7f ;  /* 0x0000007fff007424 */ /* 0x000fe200078e00ff */
[----:B------:R-:W-:-:S04]  /*7fe0*/  ISETP.GT.U32.AND P0, PT, R3, 0x7f800000, PT ;  /* 0x7f8000000300780c */ /* 0x000fc80003f04070 */
[----:B------:R-:W-:-:S04]  /*7ff0*/  SEL R0, R0, 0x7c, P0 ;  /* 0x0000007c00007807 */ /* 0x000fc80000000000 */
.L_x_19700:
[----:B------:R-:W-:Y:S05]  /*8000*/  BSYNC B0 ;  /* 0x0000000000007941 */ /* 0x000fea0003800000 */
.L_x_19698:
[----:B------:R-:W-:-:S04]  /*8010*/  LOP3.LUT R3, R5, 0x80000000, RZ, 0xc0, !PT ;  /* 0x8000000005037812 */ /* 0x000fc800078ec0ff */
[----:B------:R-:W-:-:S04]  /*8020*/  SHF.R.U32.HI R3, RZ, 0x18, R3 ;  /* 0x00000018ff037819 */ /* 0x000fc80000011603 */
[----:B------:R-:W-:-:S05]  /*8030*/  LOP3.LUT R3, R0, R3, RZ, 0xfc, !PT ;  /* 0x0000000300037212 */ /* 0x000fca00078efcff */
[----:B------:R0:W-:Y:S01]  /*8040*/  STG.E.U8 [R8.64], R3 ;  /* 0x0000000308007986 */ /* 0x0001e2000c101124 */
[----:B------:R-:W-:Y:S05]  /*8050*/  BRA `(.L_x_19679) ;  /* 0x0000069000007947 */ /* 0x000fea0003800000 */
.L_x_19694:
[----:B------:R-:W0:Y:S02]  /*8060*/  I2F.S64 R0, R4 ;  /* 0x0000000400007312 */ /* 0x000e240000301400 */
[----:B0-----:R-:W-:-:S05]  /*8070*/  F2FP.BF16.PACK_AB R0, RZ, R0 ;  /* 0x00000000ff00723e */ /* 0x001fca00000010ff */
[----:B------:R0:W-:Y:S01]  /*8080*/  STG.E.U16 [R8.64], R0 ;  /* 0x0000000008007986 */ /* 0x0001e2000c101524 */
[----:B------:R-:W-:Y:S05]  /*8090*/  BRA `(.L_x_19679) ;  /* 0x0000065000007947 */ /* 0x000fea0003800000 */
.L_x_19691:
        /* <DEDUP_REMOVED lines=10> */
.L_x_19703:
        /* <DEDUP_REMOVED lines=17> */
.L_x_19706:
[----:B------:R-:W-:-:S04]  /*8250*/  LOP3.LUT R0, R5, 0x80000000, RZ, 0xc0, !PT ;  /* 0x8000000005007812 */ /* 0x000fc800078ec0ff */
[----:B------:R-:W-:-:S04]  /*8260*/  SHF.R.U32.HI R0, RZ, 0x18, R0 ;  /* 0x00000018ff007819 */ /* 0x000fc80000011600 */
[----:B------:R-:W-:Y:S02]  /*8270*/  LOP3.LUT R0, R3, R0, RZ, 0xfc, !PT ;  /* 0x0000000003007212 */ /* 0x000fe400078efcff */
.L_x_19705:
[----:B------:R-:W-:Y:S05]  /*8280*/  BSYNC B0 ;  /* 0x0000000000007941 */ /* 0x000fea0003800000 */
.L_x_19704:
[----:B------:R0:W-:Y:S01]  /*8290*/  STG.E.U8 [R8.64], R0 ;  /* 0x0000000008007986 */ /* 0x0001e2000c101124 */
[----:B------:R-:W-:Y:S05]  /*82a0*/  BRA `(.L_x_19679) ;  /* 0x0000044000007947 */ /* 0x000fea0003800000 */
.L_x_19702:
        /* <DEDUP_REMOVED lines=17> */
.L_x_19709:
[----:B------:R-:W-:-:S04]  /*83c0*/  LOP3.LUT R0, R5, 0x80000000, RZ, 0xc0, !PT ;  /* 0x8000000005007812 */ /* 0x000fc800078ec0ff */
[----:B------:R-:W-:-:S04]  /*83d0*/  SHF.R.U32.HI R0, RZ, 0x18, R0 ;  /* 0x00000018ff007819 */ /* 0x000fc80000011600 */
[----:B------:R-:W-:Y:S02]  /*83e0*/  LOP3.LUT R0, R3, R0, RZ, 0xfc, !PT ;  /* 0x0000000003007212 */ /* 0x000fe400078efcff */
.L_x_19708:
[----:B------:R-:W-:Y:S05]  /*83f0*/  BSYNC B0 ;  /* 0x0000000000007941 */ /* 0x000fea0003800000 */
.L_x_19707:
[----:B------:R0:W-:Y:S01]  /*8400*/  STG.E.U8 [R8.64], R0 ;  /* 0x0000000008007986 */ /* 0x0001e2000c101124 */
[----:B------:R-:W-:Y:S05]  /*8410*/  BRA `(.L_x_19679) ;  /* 0x000002d000007947 */ /* 0x000fea0003800000 */
.L_x_19701:
        /* <DEDUP_REMOVED lines=22> */
.L_x_19684:
        /* <DEDUP_REMOVED lines=20> */
.L_x_19711:
[----:B------:R0:W-:Y:S01]  /*86c0*/  STG.E.64 [R8.64], R4 ;  /* 0x0000000408007986 */ /* 0x0001e2000c101b24 */
[----:B------:R-:W-:Y:S05]  /*86d0*/  BRA `(.L_x_19679) ;  /* 0x0000001000007947 */ /* 0x000fea0003800000 */
.L_x_19710:
[----:B------:R0:W-:Y:S02]  /*86e0*/  STG.E [R8.64], R3 ;  /* 0x0000000308007986 */ /* 0x0001e4000c101924 */
.L_x_19679:
[----:B0-----:R-:W-:Y:S05]  /*86f0*/  BSYNC B6 ;  /* 0x0000000000067941 */ /* 0x001fea0003800000 */
.L_x_19678:
        /* <DEDUP_REMOVED lines=21> */
.L_x_19717:
[----:B------:R0:W-:Y:S01]  /*8850*/  STG.E.U8 [R8.64], R22 ;  /* 0x0000001608007986 */ /* 0x0001e2000c101124 */
[----:B------:R-:W-:Y:S05]  /*8860*/  BRA `(.L_x_19719) ;  /* 0x00000d6000007947 */ /* 0x000fea0003800000 */
.L_x_19716:
        /* <DEDUP_REMOVED lines=8> */
.L_x_19721:
[----:B------:R0:W-:Y:S01]  /*88f0*/  STG.E [R8.64], R22 ;  /* 0x0000001608007986 */ /* 0x0001e2000c101924 */
[----:B------:R-:W-:Y:S05]  /*8900*/  BRA `(.L_x_19719) ;  /* 0x00000cc000007947 */ /* 0x000fea0003800000 */
.L_x_19720:
[----:B------:R0:W-:Y:S01]  /*8910*/  STG.E.U16 [R8.64], R22 ;  /* 0x0000001608007986 */ /* 0x0001e2000c101524 */
[----:B------:R-:W-:Y:S05]  /*8920*/  BRA `(.L_x_19719) ;  /* 0x00000ca000007947 */ /* 0x000fea0003800000 */
.L_x_19715:
        /* <DEDUP_REMOVED lines=9> */
.L_x_19723:
[----:B------:R-:W0:Y:S02]  /*89c0*/  I2F.S64 R0, R22 ;  /* 0x0000001600007312 */ /* 0x000e240000301400 */
[----:B0-----:R-:W-:-:S05]  /*89d0*/  F2FP.PACK_AB R0, RZ, R0 ;  /* 0x00000000ff00723e */ /* 0x001fca00000000ff */
[----:B------:R0:W-:Y:S01]  /*89e0*/  STG.E.U16 [R8.64], R0 ;  /* 0x0000000008007986 */ /* 0x0001e2000c101524 */
[----:B------:R-:W-:Y:S05]  /*89f0*/  BRA `(.L_x_19719) ;  /* 0x00000bd000007947 */ /* 0x000fea0003800000 */
.L_x_19722:
        /* <DEDUP_REMOVED lines=10> */
.L_x_19725:
[----:B------:R-:W0:Y:S02]  /*8aa0*/  I2F.S64 R22, R22 ;  /* 0x0000001600167312 */ /* 0x000e240000301400 */
[----:B0-----:R-:W-:-:S04]  /*8ab0*/  F2FP.PACK_AB R3, RZ, R22 ;  /* 0x00000016ff03723e */ /* 0x001fc800000000ff */
[----:B------:R-:W-:-:S05]  /*8ac0*/  PRMT R3, R3, 0x5410, RZ ;  /* 0x0000541003037816 */ /* 0x000fca00000000ff */
[----:B------:R0:W-:Y:S01]  /*8ad0*/  STG.E [R8.64], R3 ;  /* 0x0000000308007986 */ /* 0x0001e2000c101924 */
[----:B------:R-:W-:Y:S05]  /*8ae0*/  BRA `(.L_x_19719) ;  /* 0x00000ae000007947 */ /* 0x000fea0003800000 */
.L_x_19724:
[----:B------:R-:W0:Y:S02]  /*8af0*/  I2F.F64.S64 R22, R22 ;  /* 0x0000001600167312 */ /* 0x000e240000301c00 */
[----:B0-----:R0:W-:Y:S01]  /*8b00*/  STG.E.64 [R8.64], R22 ;  /* 0x0000001608007986 */ /* 0x0011e2000c101b24 */
[----:B------:R-:W-:Y:S05]  /*8b10*/  BRA `(.L_x_19719) ;  /* 0x00000ab000007947 */ /* 0x000fea0003800000 */
.L_x_19714:
        /* <DEDUP_REMOVED lines=13> */
.L_x_19728:
[----:B------:R-:W0:Y:S01]  /*8bf0*/  I2F.F64.S64 R4, R22 ;  /* 0x0000001600047312 */ /* 0x000e220000301c00 */
[----:B------:R-:W-:-:S05]  /*8c00*/  CS2R R6, SRZ ;  /* 0x0000000000067805 */ /* 0x000fca000001ff00 */
[----:B0-----:R0:W-:Y:S01]  /*8c10*/  STG.E.128 [R8.64], R4 ;  /* 0x0000000408007986 */ /* 0x0011e2000c101d24 */
[----:B------:R-:W-:Y:S05]  /*8c20*/  BRA `(.L_x_19719) ;  /* 0x000009a000007947 */ /* 0x000fea0003800000 */
.L_x_19727:
        /* <DEDUP_REMOVED lines=21> */
.L_x_19732:
[----:B------:R-:W-:Y:S05]  /*8d80*/  BSYNC B0 ;  /* 0x0000000000007941 */ /* 0x000fea0003800000 */
.L_x_19731:
[----:B------:R-:W-:-:S05]  /*8d90*/  LOP3.LUT R5, R0, R5, RZ, 0xfc, !PT ;  /* 0x0000000500057212 */ /* 0x000fca00078efcff */
[----:B------:R0:W-:Y:S01]  /*8da0*/  STG.E.U8 [R8.64], R5 ;  /* 0x0000000508007986 */ /* 0x0001e2000c101124 */
[----:B------:R-:W-:Y:S05]  /*8db0*/  BRA `(.L_x_19719) ;  /* 0x0000081000007947 */ /* 0x000fea0003800000 */
.L_x_19730:
        /* <DEDUP_REMOVED lines=13> */
.L_x_19734:
[----:B------:R-:W-:Y:S01]  /*8e90*/  IMAD.MOV.U32 R0, RZ, RZ, 0x7f ;  /* 0x0000007fff007424 */ /* 0x000fe200078e00ff */
[----:B------:R-:W-:-:S04]  /*8ea0*/  ISETP.GT.U32.AND P0, PT, R3, 0x7f800000, PT ;  /* 0x7f8000000300780c */ /* 0x000fc80003f04070 */
[----:B------:R-:W-:-:S04]  /*8eb0*/  SEL R0, R0, 0x7c, P0 ;  /* 0x0000007c00007807 */ /* 0x000fc80000000000 */
.L_x_19735:
[----:B------:R-:W-:Y:S05]  /*8ec0*/  BSYNC B0 ;  /* 0x0000000000007941 */ /* 0x000fea0003800000 */
.L_x_19733:
[----:B------:R-:W-:-:S04]  /*8ed0*/  LOP3.LUT R3, R23, 0x80000000, RZ, 0xc0, !PT ;  /* 0x8000000017037812 */ /* 0x000fc800078ec0ff */
[----:B------:R-:W-:-:S04]  /*8ee0*/  SHF.R.U32.HI R3, RZ, 0x18, R3 ;  /* 0x00000018ff037819 */ /* 0x000fc80000011603 */
[----:B------:R-:W-:-:S05]  /*8ef0*/  LOP3.LUT R3, R0, R3, RZ, 0xfc, !PT ;  /* 0x0000000300037212 */ /* 0x000fca00078efcff */
[----:B------:R0:W-:Y:S01]  /*8f00*/  STG.E.U8 [R8.64], R3 ;  /* 0x0000000308007986 */ /* 0x0001e2000c101124 */
[----:B------:R-:W-:Y:S05]  /*8f10*/  BRA `(.L_x_19719) ;  /* 0x000006b000007947 */ /* 0x000fea0003800000 */
.L_x_19729:
[----:B------:R-:W0:Y:S02]  /*8f20*/  I2F.S64 R0, R22 ;  /* 0x0000001600007312 */ /* 0x000e240000301400 */
[----:B0-----:R-:W-:-:S05]  /*8f30*/  F2FP.BF16.PACK_AB R0, RZ, R0 ;  /* 0x00000000ff00723e */ /* 0x001fca00000010ff */
[----:B------:R0:W-:Y:S01]  /*8f40*/  STG.E.U16 [R8.64], R0 ;  /* 0x0000000008007986 */ /* 0x0001e2000c101524 */
[----:B------:R-:W-:Y:S05]  /*8f50*/  BRA `(.L_x_19719) ;  /* 0x0000067000007947 */ /* 0x000fea0003800000 */
.L_x_19726:
        /* <DEDUP_REMOVED lines=10> */
.L_x_19738:
        /* <DEDUP_REMOVED lines=17> */
.L_x_19741:
[----:B------:R-:W-:-:S04]  /*9110*/  LOP3.LUT R3, R23, 0x80000000, RZ, 0xc0, !PT ;  /* 0x8000000017037812 */ /* 0x000fc800078ec0ff */
[----:B------:R-:W-:-:S04]  /*9120*/  SHF.R.U32.HI R3, RZ, 0x18, R3 ;  /* 0x00000018ff037819 */ /* 0x000fc80000011603 */
[----:B------:R-:W-:-:S04]  /*9130*/  LOP3.LUT R0, R0, R3, RZ, 0xfc, !PT ;  /* 0x0000000300007212 */ /* 0x000fc800078efcff */
[----:B------:R-:W-:Y:S02]  /*9140*/  PRMT R4, R0, 0x7610, R4 ;  /* 0x0000761000047816 */ /* 0x000fe40000000004 */
.L_x_19740:
[----:B------:R-:W-:Y:S05]  /*9150*/  BSYNC B0 ;  /* 0x0000000000007941 */ /* 0x000fea0003800000 */
.L_x_19739:
[----:B------:R0:W-:Y:S01]  /*9160*/  STG.E.U8 [R8.64], R4 ;  /* 0x0000000408007986 */ /* 0x0001e2000c101124 */
[----:B------:R-:W-:Y:S05]  /*9170*/  BRA `(.L_x_19719) ;  /* 0x0000045000007947 */ /* 0x000fea0003800000 */
.L_x_19737:
        /* <DEDUP_REMOVED lines=17> */
.L_x_19744:
[----:B------:R-:W-:-:S04]  /*9290*/  LOP3.LUT R3, R23, 0x80000000, RZ, 0xc0, !PT ;  /* 0x8000000017037812 */ /* 0x000fc800078ec0ff */
[----:B------:R-:W-:-:S04]  /*92a0*/  SHF.R.U32.HI R3, RZ, 0x18, R3 ;  /* 0x00000018ff037819 */ /* 0x000fc80000011603 */
[----:B------:R-:W-:-:S04]  /*92b0*/  LOP3.LUT R0, R0, R3, RZ, 0xfc, !PT ;  /* 0x0000000300007212 */ /* 0x000fc800078efcff */
[----:B------:R-:W-:Y:S02]  /*92c0*/  PRMT R4, R0, 0x7610, R4 ;  /* 0x0000761000047816 */ /* 0x000fe40000000004 */
.L_x_19743:
[----:B------:R-:W-:Y:S05]  /*92d0*/  BSYNC B0 ;  /* 0x0000000000007941 */ /* 0x000fea0003800000 */
.L_x_19742:
[----:B------:R0:W-:Y:S01]  /*92e0*/  STG.E.U8 [R8.64], R4 ;  /* 0x0000000408007986 */ /* 0x0001e2000c101124 */
[----:B------:R-:W-:Y:S05]  /*92f0*/  BRA `(.L_x_19719) ;  /* 0x000002d000007947 */ /* 0x000fea0003800000 */
.L_x_19736:
        /* <DEDUP_REMOVED lines=22> */
.L_x_19718:
        /* <DEDUP_REMOVED lines=20> */
.L_x_19746:
[----:B------:R0:W-:Y:S01]  /*95a0*/  STG.E.64 [R8.64], R22 ;  /* 0x0000001608007986 */ /* 0x0001e2000c101b24 */
[----:B------:R-:W-:Y:S05]  /*95b0*/  BRA `(.L_x_19719) ;  /* 0x0000001000007947 */ /* 0x000fea0003800000 */
.L_x_19745:
[----:B------:R0:W-:Y:S02]  /*95c0*/  STG.E [R8.64], R22 ;  /* 0x0000001608007986 */ /* 0x0001e4000c101924 */
.L_x_19719:
        /* <DEDUP_REMOVED lines=21> */
.L_x_19750:
[----:B------:R0:W-:Y:S01]  /*9720*/  STG.E.U8 [R4.64], R16 ;  /* 0x0000001004007986 */ /* 0x0001e2000c101124 */
[----:B------:R-:W-:Y:S05]  /*9730*/  BRA `(.L_x_19752) ;  /* 0x00000d4000007947 */ /* 0x000fea0003800000 */
.L_x_19749:
        /* <DEDUP_REMOVED lines=8> */
.L_x_19754:
[----:B------:R0:W-:Y:S01]  /*97c0*/  STG.E [R4.64], R16 ;  /* 0x0000001004007986 */ /* 0x0001e2000c101924 */
[----:B------:R-:W-:Y:S05]  /*97d0*/  BRA `(.L_x_19752) ;  /* 0x00000ca000007947 */ /* 0x000fea0003800000 */
.L_x_19753:
[----:B------:R0:W-:Y:S01]  /*97e0*/  STG.E.U16 [R4.64], R16 ;  /* 0x0000001004007986 */ /* 0x0001e2000c101524 */
[----:B------:R-:W-:Y:S05]  /*97f0*/  BRA `(.L_x_19752) ;  /* 0x00000c8000007947 */ /* 0x000fea0003800000 */
.L_x_19748:
        /* <DEDUP_REMOVED lines=9> */
.L_x_19756:
[----:B------:R-:W0:Y:S02]  /*9890*/  I2F.S64 R0, R16 ;  /* 0x0000001000007312 */ /* 0x000e240000301400 */
[----:B0-----:R-:W-:-:S05]  /*98a0*/  F2FP.PACK_AB R0, RZ, R0 ;  /* 0x00000000ff00723e */ /* 0x001fca00000000ff */
[----:B------:R0:W-:Y:S01]  /*98b0*/  STG.E.U16 [R4.64], R0 ;  /* 0x0000000004007986 */ /* 0x0001e2000c101524 */
[----:B------:R-:W-:Y:S05]  /*98c0*/  BRA `(.L_x_19752) ;  /* 0x00000bb000007947 */ /* 0x000fea0003800000 */
.L_x_19755:
        /* <DEDUP_REMOVED lines=10> */
.L_x_19758:
[----:B------:R-:W0:Y:S02]  /*9970*/  I2F.S64 R16, R16 ;  /* 0x0000001000107312 */ /* 0x000e240000301400 */
[----:B0-----:R-:W-:-:S04]  /*9980*/  F2FP.PACK_AB R3, RZ, R16 ;  /* 0x00000010ff03723e */ /* 0x001fc800000000ff */
[----:B------:R-:W-:-:S05]  /*9990*/  PRMT R3, R3, 0x5410, RZ ;  /* 0x0000541003037816 */ /* 0x000fca00000000ff */
[----:B------:R0:W-:Y:S01]  /*99a0*/  STG.E [R4.64], R3 ;  /* 0x0000000304007986 */ /* 0x0001e2000c101924 */
[----:B------:R-:W-:Y:S05]  /*99b0*/  BRA `(.L_x_19752) ;  /* 0x00000ac000007947 */ /* 0x000fea0003800000 */
.L_x_19757:
[----:B------:R-:W0:Y:S02]  /*99c0*/  I2F.F64.S64 R16, R16 ;  /* 0x0000001000107312 */ /* 0x000e240000301c00 */
[----:B0-----:R0:W-:Y:S01]  /*99d0*/  STG.E.64 [R4.64], R16 ;  /* 0x0000001004007986 */ /* 0x0011e2000c101b24 */
[----:B------:R-:W-:Y:S05]  /*99e0*/  BRA `(.L_x_19752) ;  /* 0x00000a9000007947 */ /* 0x000fea0003800000 */
.L_x_19747:
        /* <DEDUP_REMOVED lines=13> */
.L_x_19761:
[----:B------:R-:W0:Y:S01]  /*9ac0*/  I2F.F64.S64 R8, R16 ;  /* 0x0000001000087312 */ /* 0x000e220000301c00 */
[----:B------:R-:W-:-:S05]  /*9ad0*/  CS2R R10, SRZ ;  /* 0x00000000000a7805 */ /* 0x000fca000001ff00 */
[----:B0-----:R0:W-:Y:S01]  /*9ae0*/  STG.E.128 [R4.64], R8 ;  /* 0x0000000804007986 */ /* 0x0011e2000c101d24 */
[----:B------:R-:W-:Y:S05]  /*9af0*/  BRA `(.L_x_19752) ;  /* 0x0000098000007947 */ /* 0x000fea0003800000 */
.L_x_19760:
        /* <DEDUP_REMOVED lines=21> */
.L_x_19765:
[----:B------:R-:W-:Y:S05]  /*9c50*/  BSYNC B0 ;  /* 0x0000000000007941 */ /* 0x000fea0003800000 */
.L_x_19764:
[----:B------:R-:W-:-:S05]  /*9c60*/  LOP3.LUT R7, R0, R7, RZ, 0xfc, !PT ;  /* 0x0000000700077212 */ /* 0x000fca00078efcff */
[----:B------:R0:W-:Y:S01]  /*9c70*/  STG.E.U8 [R4.64], R7 ;  /* 0x0000000704007986 */ /* 0x0001e2000c101124 */
[----:B------:R-:W-:Y:S05]  /*9c80*/  BRA `(.L_x_19752) ;  /* 0x000007f000007947 */ /* 0x000fea0003800000 */
.L_x_19763:
        /* <DEDUP_REMOVED lines=13> */
.L_x_19767:
[----:B------:R-:W-:Y:S01]  /*9d60*/  IMAD.MOV.U32 R0, RZ, RZ, 0x7f ;  /* 0x0000007fff007424 */ /* 0x000fe200078e00ff */
[----:B------:R-:W-:-:S04]  /*9d70*/  ISETP.GT.U32.AND P0, PT, R3, 0x7f800000, PT ;  /* 0x7f8000000300780c */ /* 0x000fc80003f04070 */
[----:B------:R-:W-:-:S04]  /*9d80*/  SEL R0, R0, 0x7c, P0 ;  /* 0x0000007c00007807 */ /* 0x000fc80000000000 */
.L_x_19768:
[----:B------:R-:W-:Y:S05]  /*9d90*/  BSYNC B0 ;  /* 0x0000000000007941 */ /* 0x000fea0003800000 */
.L_x_19766:
[----:B------:R-:W-:-:S04]  /*9da0*/  LOP3.LUT R3, R17, 0x80000000, RZ, 0xc0, !PT ;  /* 0x8000000011037812 */ /* 0x000fc800078ec0ff */
[----:B------:R-:W-:-:S04]  /*9db0*/  SHF.R.U32.HI R3, RZ, 0x18, R3 ;  /* 0x00000018ff037819 */ /* 0x000fc80000011603 */
[----:B------:R-:W-:-:S05]  /*9dc0*/  LOP3.LUT R3, R0, R3, RZ, 0xfc, !PT ;  /* 0x0000000300037212 */ /* 0x000fca00078efcff */
[----:B------:R0:W-:Y:S01]  /*9dd0*/  STG.E.U8 [R4.64], R3 ;  /* 0x0000000304007986 */ /* 0x0001e2000c101124 */
[----:B------:R-:W-:Y:S05]  /*9de0*/  BRA `(.L_x_19752) ;  /* 0x0000069000007947 */ /* 0x000fea0003800000 */
.L_x_19762:
[----:B------:R-:W0:Y:S02]  /*9df0*/  I2F.S64 R0, R16 ;  /* 0x0000001000007312 */ /* 0x000e240000301400 */
[----:B0-----:R-:W-:-:S05]  /*9e00*/  F2FP.BF16.PACK_AB R0, RZ, R0 ;  /* 0x00000000ff00723e */ /* 0x001fca00000010ff */
[----:B------:R0:W-:Y:S01]  /*9e10*/  STG.E.U16 [R4.64], R0 ;  /* 0x0000000004007986 */ /* 0x0001e2000c101524 */
[----:B------:R-:W-:Y:S05]  /*9e20*/  BRA `(.L_x_19752) ;  /* 0x0000065000007947 */ /* 0x000fea0003800000 */
.L_x_19759:
        /* <DEDUP_REMOVED lines=10> */
.L_x_19771:
        /* <DEDUP_REMOVED lines=17> */
.L_x_19774:
[----:B------:R-:W-:-:S04]  /*9fe0*/  LOP3.LUT R0, R17, 0x80000000, RZ, 0xc0, !PT ;  /* 0x8000000011007812 */ /* 0x000fc800078ec0ff */
[----:B------:R-:W-:-:S04]  /*9ff0*/  SHF.R.U32.HI R0, RZ, 0x18, R0 ;  /* 0x00000018ff007819 */ /* 0x000fc80000011600 */
[----:B------:R-:W-:Y:S02]  /*a000*/  LOP3.LUT R0, R3, R0, RZ, 0xfc, !PT ;  /* 0x0000000003007212 */ /* 0x000fe400078efcff */
.L_x_19773:
[----:B------:R-:W-:Y:S05]  /*a010*/  BSYNC B0 ;  /* 0x0000000000007941 */ /* 0x000fea0003800000 */
.L_x_19772:
[----:B------:R0:W-:Y:S01]  /*a020*/  STG.E.U8 [R4.64], R0 ;  /* 0x0000000004007986 */ /* 0x0001e2000c101124 */
[----:B------:R-:W-:Y:S05]  /*a030*/  BRA `(.L_x_19752) ;  /* 0x0000044000007947 */ /* 0x000fea0003800000 */
.L_x_19770:
        /* <DEDUP_REMOVED lines=17> */
.L_x_19777:
[----:B------:R-:W-:-:S04]  /*a150*/  LOP3.LUT R0, R17, 0x80000000, RZ, 0xc0, !PT ;  /* 0x8000000011007812 */ /* 0x000fc800078ec0ff */
[----:B------:R-:W-:-:S04]  /*a160*/  SHF.R.U32.HI R0, RZ, 0x18, R0 ;  /* 0x00000018ff007819 */ /* 0x000fc80000011600 */
[----:B------:R-:W-:Y:S02]  /*a170*/  LOP3.LUT R0, R3, R0, RZ, 0xfc, !PT ;  /* 0x0000000003007212 */ /* 0x000fe400078efcff */
.L_x_19776:
[----:B------:R-:W-:Y:S05]  /*a180*/  BSYNC B0 ;  /* 0x0000000000007941 */ /* 0x000fea0003800000 */
.L_x_19775:
[----:B------:R0:W-:Y:S01]  /*a190*/  STG.E.U8 [R4.64], R0 ;  /* 0x0000000004007986 */ /* 0x0001e2000c101124 */
[----:B------:R-:W-:Y:S05]  /*a1a0*/  BRA `(.L_x_19752) ;  /* 0x000002d000007947 */ /* 0x000fea0003800000 */
.L_x_19769:
        /* <DEDUP_REMOVED lines=22> */
.L_x_19751:
        /* <DEDUP_REMOVED lines=20> */
.L_x_19779:
[----:B------:R0:W-:Y:S01]  /*a450*/  STG.E.64 [R4.64], R16 ;  /* 0x0000001004007986 */ /* 0x0001e2000c101b24 */
[----:B------:R-:W-:Y:S05]  /*a460*/  BRA `(.L_x_19752) ;  /* 0x0000001000007947 */ /* 0x000fea0003800000 */
.L_x_19778:
[----:B------:R0:W-:Y:S02]  /*a470*/  STG.E [R4.64], R16 ;  /* 0x0000001004007986 */ /* 0x0001e4000c101924 */
.L_x_19752:
[----:B------:R-:W-:Y:S02]  /*a480*/  IADD3 R31, R31, 0x80, RZ ;  /* 0x000000801f1f7810 */ /* 0x000fe40007ffe0ff */
.L_x_19713:
[----:B------:R-:W-:Y:S05]  /*a490*/  BSYNC B6 ;  /* 0x0000000000067941 */ /* 0x000fea0003800000 */
.L_x_19712:
        /* <DEDUP_REMOVED lines=19> */
.L_x_19783:
[----:B------:R-:W-:Y:S01]  /*a5d0*/  STG.E.U8 [R2.64], R18 ;  /* 0x0000001202007986 */ /* 0x000fe2000c101124 */
[----:B------:R-:W-:Y:S05]  /*a5e0*/  EXIT ;  /* 0x000000000000794d */ /* 0x000fea0003800000 */
.L_x_19782:
        /* <DEDUP_REMOVED lines=8> */
.L_x_19786:
[----:B------:R-:W-:Y:S01]  /*a670*/  STG.E [R2.64], R18 ;  /* 0x0000001202007986 */ /* 0x000fe2000c101924 */
[----:B------:R-:W-:Y:S05]  /*a680*/  EXIT ;  /* 0x000000000000794d */ /* 0x000fea0003800000 */
.L_x_19785:
[----:B------:R-:W-:Y:S01]  /*a690*/  STG.E.U16 [R2.64], R18 ;  /* 0x0000001202007986 */ /* 0x000fe2000c101524 */
[----:B------:R-:W-:Y:S05]  /*a6a0*/  EXIT ;  /* 0x000000000000794d */ /* 0x000fea0003800000 */
.L_x_19781:
        /* <DEDUP_REMOVED lines=9> */
.L_x_19788:
[----:B------:R-:W0:Y:S02]  /*a740*/  I2F.S64 R0, R18 ;  /* 0x0000001200007312 */ /* 0x000e240000301400 */
[----:B0-----:R-:W-:-:S05]  /*a750*/  F2FP.PACK_AB R0, RZ, R0 ;  /* 0x00000000ff00723e */ /* 0x001fca00000000ff */
[----:B------:R-:W-:Y:S01]  /*a760*/  STG.E.U16 [R2.64], R0 ;  /* 0x0000000002007986 */ /* 0x000fe2000c101524 */
[----:B------:R-:W-:Y:S05]  /*a770*/  EXIT ;  /* 0x000000000000794d */ /* 0x000fea0003800000 */
.L_x_19787:
        /* <DEDUP_REMOVED lines=10> */
.L_x_19790:
[----:B------:R-:W0:Y:S02]  /*a820*/  I2F.S64 R18, R18 ;  /* 0x0000001200127312 */ /* 0x000e240000301400 */
[----:B0-----:R-:W-:-:S04]  /*a830*/  F2FP.PACK_AB R5, RZ, R18 ;  /* 0x00000012ff05723e */ /* 0x001fc800000000ff */
[----:B------:R-:W-:-:S05]  /*a840*/  PRMT R5, R5, 0x5410, RZ ;  /* 0x0000541005057816 */ /* 0x000fca00000000ff */
[----:B------:R-:W-:Y:S01]  /*a850*/  STG.E [R2.64], R5 ;  /* 0x0000000502007986 */ /* 0x000fe2000c101924 */
[----:B------:R-:W-:Y:S05]  /*a860*/  EXIT ;  /* 0x000000000000794d */ /* 0x000fea0003800000 */
.L_x_19789:
[----:B------:R-:W0:Y:S02]  /*a870*/  I2F.F64.S64 R18, R18 ;  /* 0x0000001200127312 */ /* 0x000e240000301c00 */
[----:B0-----:R-:W-:Y:S01]  /*a880*/  STG.E.64 [R2.64], R18 ;  /* 0x0000001202007986 */ /* 0x001fe2000c101b24 */
[----:B------:R-:W-:Y:S05]  /*a890*/  EXIT ;  /* 0x000000000000794d */ /* 0x000fea0003800000 */
.L_x_19780:
        /* <DEDUP_REMOVED lines=13> */
.L_x_19793:
[----:B------:R-:W0:Y:S01]  /*a970*/  I2F.F64.S64 R4, R18 ;  /* 0x0000001200047312 */ /* 0x000e220000301c00 */
[----:B------:R-:W-:-:S05]  /*a980*/  CS2R R6, SRZ ;  /* 0x0000000000067805 */ /* 0x000fca000001ff00 */
[----:B0-----:R-:W-:Y:S01]  /*a990*/  STG.E.128 [R2.64], R4 ;  /* 0x0000000402007986 */ /* 0x001fe2000c101d24 */
[----:B------:R-:W-:Y:S05]  /*a9a0*/  EXIT ;  /* 0x000000000000794d */ /* 0x000fea0003800000 */
.L_x_19792:
        /* <DEDUP_REMOVED lines=21> */
.L_x_19797:
[----:B------:R-:W-:Y:S05]  /*ab00*/  BSYNC B0 ;  /* 0x0000000000007941 */ /* 0x000fea0003800000 */
.L_x_19796:
[----:B------:R-:W-:-:S05]  /*ab10*/  LOP3.LUT R5, R0, R5, RZ, 0xfc, !PT ;  /* 0x0000000500057212 */ /* 0x000fca00078efcff */
[----:B------:R-:W-:Y:S01]  /*ab20*/  STG.E.U8 [R2.64], R5 ;  /* 0x0000000502007986 */ /* 0x000fe2000c101124 */
[----:B------:R-:W-:Y:S05]  /*ab30*/  EXIT ;  /* 0x000000000000794d */ /* 0x000fea0003800000 */
.L_x_19795:
        /* <DEDUP_REMOVED lines=13> */
.L_x_19799:
[----:B------:R-:W-:Y:S01]  /*ac10*/  IMAD.MOV.U32 R0, RZ, RZ, 0x7f ;  /* 0x0000007fff007424 */ /* 0x000fe200078e00ff */
[----:B------:R-:W-:-:S04]  /*ac20*/  ISETP.GT.U32.AND P0, PT, R4, 0x7f800000, PT ;  /* 0x7f8000000400780c */ /* 0x000fc80003f04070 */
[----:B------:R-:W-:-:S04]  /*ac30*/  SEL R0, R0, 0x7c, P0 ;  /* 0x0000007c00007807 */ /* 0x000fc80000000000 */
.L_x_19800:
[----:B------:R-:W-:Y:S05]  /*ac40*/  BSYNC B0 ;  /* 0x0000000000007941 */ /* 0x000fea0003800000 */
.L_x_19798:
[----:B------:R-:W-:-:S04]  /*ac50*/  LOP3.LUT R4, R19, 0x80000000, RZ, 0xc0, !PT ;  /* 0x8000000013047812 */ /* 0x000fc800078ec0ff */
[----:B------:R-:W-:-:S04]  /*ac60*/  SHF.R.U32.HI R5, RZ, 0x18, R4 ;  /* 0x00000018ff057819 */ /* 0x000fc80000011604 */
[----:B------:R-:W-:-:S05]  /*ac70*/  LOP3.LUT R5, R0, R5, RZ, 0xfc, !PT ;  /* 0x0000000500057212 */ /* 0x000fca00078efcff */
[----:B------:R-:W-:Y:S01]  /*ac80*/  STG.E.U8 [R2.64], R5 ;  /* 0x0000000502007986 */ /* 0x000fe2000c101124 */
[----:B------:R-:W-:Y:S05]  /*ac90*/  EXIT ;  /* 0x000000000000794d */ /* 0x000fea0003800000 */
.L_x_19794:
[----:B------:R-:W0:Y:S02]  /*aca0*/  I2F.S64 R0, R18 ;  /* 0x0000001200007312 */ /* 0x000e240000301400 */
[----:B0-----:R-:W-:-:S05]  /*acb0*/  F2FP.BF16.PACK_AB R0, RZ, R0 ;  /* 0x00000000ff00723e */ /* 0x001fca00000010ff */
[----:B------:R-:W-:Y:S01]  /*acc0*/  STG.E.U16 [R2.64], R0 ;  /* 0x0000000002007986 */ /* 0x000fe2000c101524 */
[----:B------:R-:W-:Y:S05]  /*acd0*/  EXIT ;  /* 0x000000000000794d */ /* 0x000fea0003800000 */
.L_x_19791:
        /* <DEDUP_REMOVED lines=10> */
.L_x_19803:
        /* <DEDUP_REMOVED lines=17> */
.L_x_19806:
[----:B------:R-:W-:-:S04]  /*ae90*/  LOP3.LUT R0, R19, 0x80000000, RZ, 0xc0, !PT ;  /* 0x8000000013007812 */ /* 0x000fc800078ec0ff */
[----:B------:R-:W-:-:S04]  /*aea0*/  SHF.R.U32.HI R5, RZ, 0x18, R0 ;  /* 0x00000018ff057819 */ /* 0x000fc80000011600 */
[----:B------:R-:W-:-:S04]  /*aeb0*/  LOP3.LUT R4, R4, R5, RZ, 0xfc, !PT ;  /* 0x0000000504047212 */ /* 0x000fc800078efcff */
[----:B------:R-:W-:Y:S02]  /*aec0*/  PRMT R0, R4, 0x7610, R0 ;  /* 0x0000761004007816 */ /* 0x000fe40000000000 */
.L_x_19805:
[----:B------:R-:W-:Y:S05]  /*aed0*/  BSYNC B0 ;  /* 0x0000000000007941 */ /* 0x000fea0003800000 */
.L_x_19804:
[----:B------:R-:W-:Y:S01]  /*aee0*/  STG.E.U8 [R2.64], R0 ;  /* 0x0000000002007986 */ /* 0x000fe2000c101124 */
[----:B------:R-:W-:Y:S05]  /*aef0*/  EXIT ;  /* 0x000000000000794d */ /* 0x000fea0003800000 */
.L_x_19802:
        /* <DEDUP_REMOVED lines=17> */
.L_x_19809:
[----:B------:R-:W-:-:S04]  /*b010*/  LOP3.LUT R0, R19, 0x80000000, RZ, 0xc0, !PT ;  /* 0x8000000013007812 */ /* 0x000fc800078ec0ff */
[----:B------:R-:W-:-:S04]  /*b020*/  SHF.R.U32.HI R5, RZ, 0x18, R0 ;  /* 0x00000018ff057819 */ /* 0x000fc80000011600 */
[----:B------:R-:W-:-:S04]  /*b030*/  LOP3.LUT R4, R4, R5, RZ, 0xfc, !PT ;  /* 0x0000000504047212 */ /* 0x000fc800078efcff */
[----:B------:R-:W-:Y:S02]  /*b040*/  PRMT R0, R4, 0x7610, R0 ;  /* 0x0000761004007816 */ /* 0x000fe40000000000 */
.L_x_19808:
[----:B------:R-:W-:Y:S05]  /*b050*/  BSYNC B0 ;  /* 0x0000000000007941 */ /* 0x000fea0003800000 */
.L_x_19807:
[----:B------:R-:W-:Y:S01]  /*b060*/  STG.E.U8 [R2.64], R0 ;  /* 0x0000000002007986 */ /* 0x000fe2000c101124 */
[----:B------:R-:W-:Y:S05]  /*b070*/  EXIT ;  /* 0x000000000000794d */ /* 0x000fea0003800000 */
.L_x_19801:
        /* <DEDUP_REMOVED lines=22> */
.L_x_19784:
        /* <DEDUP_REMOVED lines=20> */
.L_x_19811:
[----:B------:R-:W-:Y:S01]  /*b320*/  STG.E.64 [R2.64], R18 ;  /* 0x0000001202007986 */ /* 0x000fe2000c101b24 */
[----:B------:R-:W-:Y:S05]  /*b330*/  EXIT ;  /* 0x000000000000794d */ /* 0x000fea0003800000 */
.L_x_19810:
[----:B------:R-:W-:Y:S01]  /*b340*/  STG.E [R2.64], R18 ;  /* 0x0000001202007986 */ /* 0x000fe2000c101924 */
[----:B------:R-:W-:Y:S05]  /*b350*/  EXIT ;  /* 0x000000000000794d */ /* 0x000fea0003800000 */
.L_x_19812:
        /* <DEDUP_REMOVED lines=10> */
.L_x_40129:


//--------------------- .text._ZN2at6native18elementwise_kernelILi128ELi2EZNS0_22gpu_kernel_impl_nocastINS0_13BinaryFunctorIlllZZZNS0_19minimum_kernel_cudaERNS_18TensorIteratorBaseEENKUlvE_clEvENKUlvE2_clEvEUlllE_EEEEvS5_RKT_EUliE_EEviT1_ --------------------------
	.section	.text._ZN2at6native18elementwise_kernelILi128ELi2EZNS0_22gpu_kernel_impl_nocastINS0_13BinaryFunctorIlllZZZNS0_19minimum_kernel_cudaERNS_18TensorIteratorBaseEENKUlvE_clEvENKUlvE2_clEvEUlllE_EEEEvS5_RKT_EUliE_EEviT1_,"ax",@progbits
	.sectioninfo	@"SHI_REGISTERS=14"
	.align	128
        .global         _ZN2at6native18elementwise_kernelILi128ELi2EZNS0_22gpu_kernel_impl_nocastINS0_13BinaryFunctorIlllZZZNS0_19minimum_kernel_cudaERNS_18TensorIteratorBaseEENKUlvE_clEvENKUlvE2_clEvEUlllE_EEEEvS5_RKT_EUliE_EEviT1_
        .type           _ZN2at6native18elementwise_kernelILi128ELi2EZNS0_22gpu_kernel_impl_nocastINS0_13BinaryFunctorIlllZZZNS0_19minimum_kernel_cudaERNS_18TensorIteratorBaseEENKUlvE_clEvENKUlvE2_clEvEUlllE_EEEEvS5_RKT_EUliE_EEviT1_,@function
        .size           _ZN2at6native18elementwise_kernelILi128ELi2EZNS0_22gpu_kernel_impl_nocastINS0_13BinaryFunctorIlllZZZNS0_19minimum_kernel_cudaERNS_18TensorIteratorBaseEENKUlvE_clEvENKUlvE2_clEvEUlllE_EEEEvS5_RKT_EUliE_EEviT1_,(.L_x_40130 - _ZN2at6native18elementwise_kernelILi128ELi2EZNS0_22gpu_kernel_impl_nocastINS0_13BinaryFunctorIlllZZZNS0_19minimum_kernel_cudaERNS_18TensorIteratorBaseEENKUlvE_clEvENKUlvE2_clEvEUlllE_EEEEvS5_RKT_EUliE_EEviT1_)
        .other          _ZN2at6native18elementwise_kernelILi128ELi2EZNS0_22gpu_kernel_impl_nocastINS0_13BinaryFunctorIlllZZZNS0_19minimum_kernel_cudaERNS_18TensorIteratorBaseEENKUlvE_clEvENKUlvE2_clEvEUlllE_EEEEvS5_RKT_EUliE_EEviT1_,@"STO_CUDA_ENTRY STV_DEFAULT"
_ZN2at6native18elementwise_kernelILi128ELi2EZNS0_22gpu_kernel_impl_nocastINS0_13BinaryFunctorIlllZZZNS0_19minimum_kernel_cudaERNS_18TensorIteratorBaseEENKUlvE_clEvENKUlvE2_clEvEUlllE_EEEEvS5_RKT_EUliE_EEviT1_:
.text._ZN2at6native18elementwise_kernelILi128ELi2EZNS0_22gpu_kernel_impl_nocastINS0_13BinaryFunctorIlllZZZNS0_19minimum_kernel_cudaERNS_18TensorIteratorBaseEENKUlvE_clEvENKUlvE2_clEvEUlllE_EEEEvS5_RKT_EUliE_EEviT1_:
        /* <DEDUP_REMOVED lines=262> */
.L_x_19815:
[----:B------:R-:W-:Y:S02]  /*1060*/  IADD3 R4, P1, R4, c[0x0][0x3d8], RZ ;  /* 0x0000f60004047a10 */ /* 0x000fe40007f3e0ff */
[----:B------:R-:W-:Y:S02]  /*1070*/  IADD3 R6, P0, R3, c[0x0][0x3d0], RZ ;  /* 0x0000f40003067a10 */ /* 0x000fe40007f1e0ff */
[----:B------:R-:W-:Y:S02]  /*1080*/  IADD3.X R5, RZ, c[0x0][0x3dc], RZ, P1, !PT ;  /* 0x0000f700ff057a10 */ /* 0x000fe40000ffe4ff */
[----:B------:R-:W-:-:S04]  /*1090*/  IADD3.X R7, RZ, c[0x0][0x3d4], RZ, P0, !PT ;  /* 0x0000f500ff077a10 */ /* 0x000fc800007fe4ff */
[----:B------:R-:W2:Y:S04]  /*10a0*/  LDG.E.64 R4, [R4.64] ;  /* 0x0000000404047981 */ /* 0x000ea8000c1e1b00 */
[----:B------:R-:W2:Y:S01]  /*10b0*/  LDG.E.64 R6, [R6.64] ;  /* 0x0000000406067981 */ /* 0x000ea2000c1e1b00 */
[----:B------:R-:W-:Y:S02]  /*10c0*/  IADD3 R8, P1, R2, c[0x0][0x3c8], RZ ;  /* 0x0000f20002087a10 */ /* 0x000fe40007f3e0ff */
[----:B------:R-:W-:Y:S02]  /*10d0*/  IADD3 R11, R0, 0x80, RZ ;  /* 0x00000080000b7810 */ /* 0x000fe40007ffe0ff */
[----:B------:R-:W-:Y:S02]  /*10e0*/  IADD3.X R9, RZ, c[0x0][0x3cc], RZ, P1, !PT ;  /* 0x0000f300ff097a10 */ /* 0x000fe40000ffe4ff */
[----:B--2---:R-:W-:-:S04]  /*10f0*/  ISETP.LT.U32.AND P0, PT, R6, R4, PT ;  /* 0x000000040600720c */ /* 0x004fc80003f01070 */
[----:B------:R-:W-:-:S04]  /*1100*/  ISETP.LT.AND.EX P0, PT, R7, R5, PT, P0 ;  /* 0x000000050700720c */ /* 0x000fc80003f01300 */
[----:B------:R-:W-:Y:S02]  /*1110*/  SEL R2, R6, R4, P0 ;  /* 0x0000000406027207 */ /* 0x000fe40000000000 */
[----:B------:R-:W-:-:S05]  /*1120*/  SEL R3, R7, R5, P0 ;  /* 0x0000000507037207 */ /* 0x000fca0000000000 */
[----:B------:R0:W-:Y:S02]  /*1130*/  STG.E.64 [R8.64], R2 ;  /* 0x0000000208007986 */ /* 0x0001e4000c101b04 */
.L_x_19814:
[----:B------:R-:W-:Y:S05]  /*1140*/  BSYNC B0 ;  /* 0x0000000000007941 */ /* 0x000fea0003800000 */
.L_x_19813:
        /* <DEDUP_REMOVED lines=255> */
.L_x_19816:
[----:B------:R-:W-:Y:S02]  /*2140*/  IADD3 R4, P0, R2, c[0x0][0x3d0], RZ ;  /* 0x0000f40002047a10 */ /* 0x000fe40007f1e0ff */
[----:B------:R-:W-:Y:S02]  /*2150*/  IADD3 R6, P1, R3, c[0x0][0x3d8], RZ ;  /* 0x0000f60003067a10 */ /* 0x000fe40007f3e0ff */
[----:B------:R-:W-:Y:S02]  /*2160*/  IADD3.X R5, RZ, c[0x0][0x3d4], RZ, P0, !PT ;  /* 0x0000f500ff057a10 */ /* 0x000fe400007fe4ff */
[----:B------:R-:W-:-:S04]  /*2170*/  IADD3.X R7, RZ, c[0x0][0x3dc], RZ, P1, !PT ;  /* 0x0000f700ff077a10 */ /* 0x000fc80000ffe4ff */
[----:B------:R-:W2:Y:S04]  /*2180*/  LDG.E.64 R4, [R4.64] ;  /* 0x0000000404047981 */ /* 0x000ea8000c1e1b00 */
[----:B------:R-:W2:Y:S01]  /*2190*/  LDG.E.64 R2, [R6.64] ;  /* 0x0000000406027981 */ /* 0x000ea2000c1e1b00 */
[----:B------:R-:W-:-:S04]  /*21a0*/  IADD3 R8, P1, R0, c[0x0][0x3c8], RZ ;  /* 0x0000f20000087a10 */ /* 0x000fc80007f3e0ff */
[----:B------:R-:W-:Y:S02]  /*21b0*/  IADD3.X R9, RZ, c[0x0][0x3cc], RZ, P1, !PT ;  /* 0x0000f300ff097a10 */ /* 0x000fe40000ffe4ff */
[----:B--2---:R-:W-:-:S04]  /*21c0*/  ISETP.LT.U32.AND P0, PT, R4, R2, PT ;  /* 0x000000020400720c */ /* 0x004fc80003f01070 */
[----:B------:R-:W-:-:S04]  /*21d0*/  ISETP.LT.AND.EX P0, PT, R5, R3, PT, P0 ;  /* 0x000000030500720c */ /* 0x000fc80003f01300 */
[----:B------:R-:W-:Y:S02]  /*21e0*/  SEL R2, R4, R2, P0 ;  /* 0x0000000204027207 */ /* 0x000fe40000000000 */
[----:B------:R-:W-:-:S05]  /*21f0*/  SEL R3, R5, R3, P0 ;  /* 0x0000000305037207 */ /* 0x000fca0000000000 */
[----:B------:R-:W-:Y:S01]  /*2200*/  STG.E.64 [R8.64], R2 ;  /* 0x0000000208007986 */ /* 0x000fe2000c101b04 */
[----:B------:R-:W-:Y:S05]  /*2210*/  EXIT ;  /* 0x000000000000794d */ /* 0x000fea0003800000 */
.L_x_19817:
        /* <DEDUP_REMOVED lines=14> */
.L_x_40130:


//--------------------- .text._ZN2at6native27unrolled_elementwise_kernelINS0_13BinaryFunctorIlllZZZNS0_19minimum_kernel_cudaERNS_18TensorIteratorBaseEENKUlvE_clEvENKUlvE2_clEvEUlllE_EESt5arrayIPcLm3EELi4E23TrivialOffsetCalculatorILi2EjESC_ILi1EjENS0_6memory15LoadWithoutCastENSF_16StoreWithoutCastEEEviT_T0_T2_T3_T4_T5_ --------------------------
	.section	.text._ZN2at6native27unrolled_elementwise_kernelINS0_13BinaryFunctorIlllZZZNS0_19minimum_kernel_cudaERNS_18TensorIteratorBaseEENKUlvE_clEvENKUlvE2_clEvEUlllE_EESt5arrayIPcLm3EELi4E23TrivialOffsetCalculatorILi2EjESC_ILi1EjENS0_6memory15LoadWithoutCastENSF_16StoreWithoutCastEEEviT_T0_T2_T3_T4_T5_,"ax",@progbits
	.sectioninfo	@"SHI_REGISTERS=32"
	.align	128
        .global         _ZN2at6native27unrolled_elementwise_kernelINS0_13BinaryFunctorIlllZZZNS0_19minimum_kernel_cudaERNS_18TensorIteratorBaseEENKUlvE_clEvENKUlvE2_clEvEUlllE_EESt5arrayIPcLm3EELi4E23TrivialOffsetCalculatorILi2EjESC_ILi1EjENS0_6memory15LoadWithoutCastENSF_16StoreWithoutCastEEEviT_T0_T2_T3_T4_T5_
        .type           _ZN2at6native27unrolled_elementwise_kernelINS0_13BinaryFunctorIlllZZZNS0_19minimum_kernel_cudaERNS_18TensorIteratorBaseEENKUlvE_clEvENKUlvE2_clEvEUlllE_EESt5arrayIPcLm3EELi4E23TrivialOffsetCalculatorILi2EjESC_ILi1EjENS0_6memory15LoadWithoutCastENSF_16StoreWithoutCastEEEviT_T0_T2_T3_T4_T5_,@function
        .size           _ZN2at6native27unrolled_elementwise_kernelINS0_13BinaryFunctorIlllZZZNS0_19minimum_kernel_cudaERNS_18TensorIteratorBaseEENKUlvE_clEvENKUlvE2_clEvEUlllE_EESt5arrayIPcLm3EELi4E23TrivialOffsetCalculatorILi2EjESC_ILi1EjENS0_6memory15LoadWithoutCastENSF_16StoreWithoutCastEEEviT_T0_T2_T3_T4_T5_,(.L_x_40131 - _ZN2at6native27unrolled_elementwise_kernelINS0_13BinaryFunctorIlllZZZNS0_19minimum_kernel_cudaERNS_18TensorIteratorBaseEENKUlvE_clEvENKUlvE2_clEvEUlllE_EESt5arrayIPcLm3EELi4E23TrivialOffsetCalculatorILi2EjESC_ILi1EjENS0_6memory15LoadWithoutCastENSF_16StoreWithoutCastEEEviT_T0_T2_T3_T4_T5_)
        .other          _ZN2at6native27unrolled_elementwise_kernelINS0_13BinaryFunctorIlllZZZNS0_19minimum_kernel_cudaERNS_18TensorIteratorBaseEENKUlvE_clEvENKUlvE2_clEvEUlllE_EESt5arrayIPcLm3EELi4E23TrivialOffsetCalculatorILi2EjESC_ILi1EjENS0_6memory15LoadWithoutCastENSF_16StoreWithoutCastEEEviT_T0_T2_T3_T4_T5_,@"STO_CUDA_ENTRY STV_DEFAULT"
_ZN2at6native27unrolled_elementwise_kernelINS0_13BinaryFunctorIlllZZZNS0_19minimum_kernel_cudaERNS_18TensorIteratorBaseEENKUlvE_clEvENKUlvE2_clEvEUlllE_EESt5arrayIPcLm3EELi4E23TrivialOffsetCalculatorILi2EjESC_ILi1EjENS0_6memory15LoadWithoutCastENSF_16StoreWithoutCastEEEviT_T0_T2_T3_T4_T5_:
.text._ZN2at6native27unrolled_elementwise_kernelINS0_13BinaryFunctorIlllZZZNS0_19minimum_kernel_cudaERNS_18TensorIteratorBaseEENKUlvE_clEvENKUlvE2_clEvEUlllE_EESt5arrayIPcLm3EELi4E23TrivialOffsetCalculatorILi2EjESC_ILi1EjENS0_6memory15LoadWithoutCastENSF_16StoreWithoutCastEEEviT_T0_T2_T3_T4_T5_:
        /* <DEDUP_REMOVED lines=17> */
[----:B------:R1:W2:Y:S03]  /*0110*/  @!P2 LDG.E.64 R12, [R24.64] ;  /* 0x00000004180ca981 */ /* 0x0002a6000c1e1b00 */
[----:B------:R-:W-:Y:S01]  /*0120*/  @!P0 IMAD R22, R0, 0x200, R17 ;  /* 0x0000020000168824 */ /* 0x000fe200078e0211 */
[----:B------:R-:W-:Y:S02]  /*0130*/  @!P0 IADD3 R17, R17, 0x80, RZ ;  /* 0x0000008011118810 */ /* 0x000fe40007ffe0ff */
[----:B------:R-:W-:-:S02]  /*0140*/  @!P0 MOV R23, 0x8 ;  /* 0x0000000800178802 */ /* 0x000fc40000000f00 */
[----:B------:R-:W-:Y:S01]  /*0150*/  ISETP.GE.AND P3, PT, R17, R14, PT ;  /* 0x0000000e1100720c */ /* 0x000fe20003f66270 */
[----:B------:R-:W-:Y:S01]  /*0160*/  CS2R R2, SRZ ;  /* 0x0000000000027805 */ /* 0x000fe2000001ff00 */
[----:B------:R-:W-:Y:S01]  /*0170*/  CS2R R8, SRZ ;  /* 0x0000000000087805 */ /* 0x000fe2000001ff00 */
[----:B------:R-:W-:-:S04]  /*0180*/  @!P0 IMAD.WIDE.U32 R20, R22, R23, c[0x0][0x170] ;  /* 0x00005c0016148625 */ /* 0x000fc800078e0017 */
[----:B------:R-:W-:Y:S01]  /*0190*/  @!P0 IMAD.WIDE.U32 R22, R22, R23, c[0x0][0x178] ;  /* 0x00005e0016168625 */ /* 0x000fe200078e0017 */
[----:B------:R3:W4:Y:S04]  /*01a0*/  @!P0 LDG.E.64 R2, [R20.64] ;  /* 0x0000000414028981 */ /* 0x000728000c1e1b00 */
[----:B------:R-:W4:Y:S01]  /*01b0*/  @!P0 LDG.E.64 R8, [R22.64] ;  /* 0x0000000416088981 */ /* 0x000f22000c1e1b00 */
[----:B------:R-:W-:Y:S02]  /*01c0*/  @!P3 IMAD R26, R0, 0x200, R17 ;  /* 0x00000200001ab824 */ /* 0x000fe400078e0211 */
[----:B------:R-:W-:Y:S01]  /*01d0*/  @!P3 IMAD.MOV.U32 R27, RZ, RZ, 0x8 ;  /* 0x00000008ff1bb424 */ /* 0x000fe200078e00ff */
[----:B------:R-:W-:Y:S01]  /*01e0*/  CS2R R6, SRZ ;  /* 0x0000000000067805 */ /* 0x000fe2000001ff00 */
[----:B------:R-:W-:-:S02]  /*01f0*/  CS2R R10, SRZ ;  /* 0x00000000000a7805 */ /* 0x000fc4000001ff00 */
[----:B-1----:R-:W-:-:S04]  /*0200*/  @!P3 IMAD.WIDE.U32 R24, R26, R27, c[0x0][0x170] ;  /* 0x00005c001a18b625 */ /* 0x002fc800078e001b */
[----:B------:R-:W-:Y:S01]  /*0210*/  @!P3 IMAD.WIDE.U32 R26, R26, R27, c[0x0][0x178] ;  /* 0x00005e001a1ab625 */ /* 0x000fe200078e001b */
[----:B------:R-:W4:Y:S04]  /*0220*/  @!P3 LDG.E.64 R6, [R24.64] ;  /* 0x000000041806b981 */ /* 0x000f28000c1e1b00 */
[----:B------:R1:W4:Y:S01]  /*0230*/  @!P3 LDG.E.64 R10, [R26.64] ;  /* 0x000000041a0ab981 */ /* 0x000322000c1e1b00 */
[----:B------:R-:W-:-:S04]  /*0240*/  @!P3 IADD3 R17, R17, 0x80, RZ ;  /* 0x000000801111b810 */ /* 0x000fc80007ffe0ff */
[----:B------:R-:W-:Y:S01]  /*0250*/  ISETP.GE.AND P1, PT, R17, R14, PT ;  /* 0x0000000e1100720c */ /* 0x000fe20003f26270 */
[----:B0-----:R-:W-:Y:S01]  /*0260*/  CS2R R18, SRZ ;  /* 0x0000000000127805 */ /* 0x001fe2000001ff00 */
[----:B---3--:R-:W-:-:S11]  /*0270*/  IADD3 R20, R15, 0x80, RZ ;  /* 0x000000800f147810 */ /* 0x008fd60007ffe0ff */
[----:B------:R-:W-:Y:S02]  /*0280*/  @!P1 IMAD R28, R0, 0x200, R17 ;  /* 0x00000200001c9824 */ /* 0x000fe400078e0211 */
[----:B------:R-:W-:Y:S01]  /*0290*/  @!P1 IMAD.MOV.U32 R29, RZ, RZ, 0x8 ;  /* 0x00000008ff1d9424 */ /* 0x000fe200078e00ff */
[----:B------:R-:W-:-:S03]  /*02a0*/  CS2R R16, SRZ ;  /* 0x0000000000107805 */ /* 0x000fc6000001ff00 */
[----:B-1----:R-:W-:-:S04]  /*02b0*/  @!P1 IMAD.WIDE.U32 R26, R28, R29, c[0x0][0x170] ;  /* 0x00005c001c1a9625 */ /* 0x002fc800078e001d */
[----:B------:R-:W-:Y:S01]  /*02c0*/  @!P1 IMAD.WIDE.U32 R28, R28, R29, c[0x0][0x178] ;  /* 0x00005e001c1c9625 */ /* 0x000fe200078e001d */
[----:B------:R0:W5:Y:S04]  /*02d0*/  @!P1 LDG.E.64 R18, [R26.64] ;  /* 0x000000041a129981 */ /* 0x000168000c1e1b00 */
[----:B------:R0:W5:Y:S01]  /*02e0*/  @!P1 LDG.E.64 R16, [R28.64] ;  /* 0x000000041c109981 */ /* 0x000162000c1e1b00 */
[----:B------:R-:W-:Y:S01]  /*02f0*/  MOV R21, R15 ;  /* 0x0000000f00157202 */ /* 0x000fe20000000f00 */
[----:B------:R-:W-:Y:S02]  /*0300*/  @!P2 IMAD.MOV.U32 R21, RZ, RZ, R20 ;  /* 0x000000ffff15a224 */ /* 0x000fe400078e0014 */
[----:B------:R-:W-:Y:S02]  /*0310*/  @!P2 IMAD R15, R0, 0x200, R15 ;  /* 0x00000200000fa824 */ /* 0x000fe400078e020f */
[----:B------:R-:W-:Y:S01]  /*0320*/  @!P2 IMAD.MOV.U32 R20, RZ, RZ, 0x8 ;  /* 0x00000008ff14a424 */ /* 0x000fe200078e00ff */
[----:B------:R-:W-:Y:S01]  /*0330*/  BSSY B0, `(.L_x_19818) ;  /* 0x000001b000007945 */ /* 0x000fe20003800000 */
[----:B--2---:R-:W-:-:S04]  /*0340*/  ISETP.LT.U32.AND P1, PT, R4, R12, PT ;  /* 0x0000000c0400720c */ /* 0x004fc80003f21070 */
[----:B------:R-:W-:-:S04]  /*0350*/  ISETP.LT.AND.EX P1, PT, R5, R13, PT, P1 ;  /* 0x0000000d0500720c */ /* 0x000fc80003f21310 */
[----:B------:R-:W-:Y:S02]  /*0360*/  SEL R4, R4, R12, P1 ;  /* 0x0000000c04047207 */ /* 0x000fe40000800000 */
[----:B------:R-:W-:Y:S01]  /*0370*/  SEL R5, R5, R13, P1 ;  /* 0x0000000d05057207 */ /* 0x000fe20000800000 */
[----:B------:R-:W-:-:S05]  /*0380*/  @!P2 IMAD.WIDE.U32 R12, R15, R20, c[0x0][0x168] ;  /* 0x00005a000f0ca625 */ /* 0x000fca00078e0014 */
[----:B------:R0:W-:Y:S01]  /*0390*/  @!P2 STG.E.64 [R12.64], R4 ;  /* 0x000000040c00a986 */ /* 0x0001e2000c101b04 */
[----:B----4-:R-:W-:-:S04]  /*03a0*/  ISETP.LT.U32.AND P3, PT, R2, R8, PT ;  /* 0x000000080200720c */ /* 0x010fc80003f61070 */
[----:B------:R-:W-:Y:S02]  /*03b0*/  ISETP.LT.AND.EX P1, PT, R3, R9, PT, P3 ;  /* 0x000000090300720c */ /* 0x000fe40003f21330 */
[----:B------:R-:W-:Y:S02]  /*03c0*/  ISETP.GE.AND P3, PT, R21, R14, PT ;  /* 0x0000000e1500720c */ /* 0x000fe40003f66270 */
[----:B------:R-:W-:Y:S02]  /*03d0*/  SEL R2, R2, R8, P1 ;  /* 0x0000000802027207 */ /* 0x000fe40000800000 */
[----:B------:R-:W-:-:S04]  /*03e0*/  ISETP.LT.U32.AND P0, PT, R6, R10, PT ;  /* 0x0000000a0600720c */ /* 0x000fc80003f01070 */
[----:B------:R-:W-:Y:S02]  /*03f0*/  ISETP.LT.AND.EX P0, PT, R7, R11, PT, P0 ;  /* 0x0000000b0700720c */ /* 0x000fe40003f01300 */
[----:B------:R-:W-:Y:S02]  /*0400*/  SEL R3, R3, R9, P1 ;  /* 0x0000000903037207 */ /* 0x000fe40000800000 */
[----:B------:R-:W-:Y:S02]  /*0410*/  SEL R6, R6, R10, P0 ;  /* 0x0000000a06067207 */ /* 0x000fe40000000000 */
[----:B------:R-:W-:Y:S01]  /*0420*/  SEL R7, R7, R11, P0 ;  /* 0x0000000b07077207 */ /* 0x000fe20000000000 */
[----:B------:R-:W-:Y:S05]  /*0430*/  @P3 BRA `(.L_x_19819) ;  /* 0x000000a000003947 */ /* 0x000fea0003800000 */
[----:B0-----:R-:W-:Y:S01]  /*0440*/  IMAD R4, R0, 0x200, R21 ;  /* 0x0000020000047824 */ /* 0x001fe200078e0215 */
[----:B------:R-:W-:Y:S01]  /*0450*/  IADD3 R21, R21, 0x80, RZ ;  /* 0x0000008015157810 */ /* 0x000fe20007ffe0ff */
[----:B------:R-:W-:-:S03]  /*0460*/  HFMA2.MMA R9, -RZ, RZ, 0, 4.76837158203125e-07 ;  /* 0x00000008ff097435 */ /* 0x000fc600000001ff */
[----:B------:R-:W-:-:S07]  /*0470*/  ISETP.GE.AND P0, PT, R21, R14, PT ;  /* 0x0000000e1500720c */ /* 0x000fce0003f06270 */
[----:B------:R-:W-:-:S05]  /*0480*/  IMAD.WIDE.U32 R4, R4, R9, c[0x0][0x168] ;  /* 0x00005a0004047625 */ /* 0x000fca00078e0009 */
[----:B------:R0:W-:Y:S01]  /*0490*/  STG.E.64 [R4.64], R2 ;  /* 0x0000000204007986 */ /* 0x0001e2000c101b04 */
[----:B------:R-:W-:Y:S01]  /*04a0*/  @!P0 IMAD R8, R0, 0x200, R21 ;  /* 0x0000020000088824 */ /* 0x000fe200078e0215 */
[----:B------:R-:W-:-:S03]  /*04b0*/  @!P0 IADD3 R21, R21, 0x80, RZ ;  /* 0x0000008015158810 */ /* 0x000fc60007ffe0ff */
[----:B------:R-:W-:-:S05]  /*04c0*/  @!P0 IMAD.WIDE.U32 R8, R8, R9, c[0x0][0x168] ;  /* 0x00005a0008088625 */ /* 0x000fca00078e0009 */
[----:B------:R0:W-:Y:S02]  /*04d0*/  @!P0 STG.E.64 [R8.64], R6 ;  /* 0x0000000608008986 */ /* 0x0001e4000c101b04 */
.L_x_19819:
[----:B0-----:R-:W-:Y:S05]  /*04e0*/  BSYNC B0 ;  /* 0x0000000000007941 */ /* 0x001fea0003800000 */
.L_x_19818:
[----:B------:R-:W-:Y:S02]  /*04f0*/  ISETP.GE.AND P1, PT, R21, R14, PT ;  /* 0x0000000e1500720c */ /* 0x000fe40003f26270 */
[----:B-----5:R-:W-:-:S04]  /*0500*/  ISETP.LT.U32.AND P0, PT, R18, R16, PT ;  /* 0x000000101200720c */ /* 0x020fc80003f01070 */
[----:B------:R-:W-:-:S07]  /*0510*/  ISETP.LT.AND.EX P0, PT, R19, R17, PT, P0 ;  /* 0x000000111300720c */ /* 0x000fce0003f01300 */
[----:B------:R-:W-:Y:S06]  /*0520*/  @P1 EXIT ;  /* 0x000000000000194d */ /* 0x000fec0003800000 */
[----:B------:R-:W-:Y:S01]  /*0530*/  IMAD R2, R0, 0x200, R21 ;  /* 0x0000020000027824 */ /* 0x000fe200078e0215 */
[----:B------:R-:W-:Y:S01]  /*0540*/  SEL R4, R18, R16, P0 ;  /* 0x0000001012047207 */ /* 0x000fe20000000000 */
[----:B------:R-:W-:Y:S01]  /*0550*/  IMAD.MOV.U32 R3, RZ, RZ, 0x8 ;  /* 0x00000008ff037424 */ /* 0x000fe200078e00ff */
[----:B------:R-:W-:-:S03]  /*0560*/  SEL R5, R19, R17, P0 ;  /* 0x0000001113057207 */ /* 0x000fc60000000000 */
[----:B------:R-:W-:-:S05]  /*0570*/  IMAD.WIDE.U32 R2, R2, R3, c[0x0][0x168] ;  /* 0x00005a0002027625 */ /* 0x000fca00078e0003 */
[----:B------:R-:W-:Y:S01]  /*0580*/  STG.E.64 [R2.64], R4 ;  /* 0x0000000402007986 */ /* 0x000fe2000c101b04 */
[----:B------:R-:W-:Y:S05]  /*0590*/  EXIT ;  /* 0x000000000000794d */ /* 0x000fea0003800000 */
.L_x_19820:
        /* <DEDUP_REMOVED lines=14> */
.L_x_40131:


//--------------------- .text._ZN2at6native29vectorized_elementwise_kernelILi2ENS0_13BinaryFunctorIlllZZZNS0_19minimum_kernel_cudaERNS_18TensorIteratorBaseEENKUlvE_clEvENKUlvE2_clEvEUlllE_EESt5arrayIPcLm3EEEEviT0_T1_ --------------------------
	.section	.text._ZN2at6native29vectorized_elementwise_kernelILi2ENS0_13BinaryFunctorIlllZZZNS0_19minimum_kernel_cudaERNS_18TensorIteratorBaseEENKUlvE_clEvENKUlvE2_clEvEUlllE_EESt5arrayIPcLm3EEEEviT0_T1_,"ax",@progbits
	.sectioninfo	@"SHI_REGISTERS=40"
	.align	128
        .global         _ZN2at6native29vectorized_elementwise_kernelILi2ENS0_13BinaryFunctorIlllZZZNS0_19minimum_kernel_cudaERNS_18TensorIteratorBaseEENKUlvE_clEvENKUlvE2_clEvEUlllE_EESt5arrayIPcLm3EEEEviT0_T1_
        .type           _ZN2at6native29vectorized_elementwise_kernelILi2ENS0_13BinaryFunctorIlllZZZNS0_19minimum_kernel_cudaERNS_18TensorIteratorBaseEENKUlvE_clEvENKUlvE2_clEvEUlllE_EESt5arrayIPcLm3EEEEviT0_T1_,@function
        .size           _ZN2at6native29vectorized_elementwise_kernelILi2ENS0_13BinaryFunctorIlllZZZNS0_19minimum_kernel_cudaERNS_18TensorIteratorBaseEENKUlvE_clEvENKUlvE2_clEvEUlllE_EESt5arrayIPcLm3EEEEviT0_T1_,(.L_x_40132 - _ZN2at6native29vectorized_elementwise_kernelILi2ENS0_13BinaryFunctorIlllZZZNS0_19minimum_kernel_cudaERNS_18TensorIteratorBaseEENKUlvE_clEvENKUlvE2_clEvEUlllE_EESt5arrayIPcLm3EEEEviT0_T1_)
        .other          _ZN2at6native29vectorized_elementwise_kernelILi2ENS0_13BinaryFunctorIlllZZZNS0_19minimum_kernel_cudaERNS_18TensorIteratorBaseEENKUlvE_clEvENKUlvE2_clEvEUlllE_EESt5arrayIPcLm3EEEEviT0_T1_,@"STO_CUDA_ENTRY STV_DEFAULT"
_ZN2at6native29vectorized_elementwise_kernelILi2ENS0_13BinaryFunctorIlllZZZNS0_19minimum_kernel_cudaERNS_18TensorIteratorBaseEENKUlvE_clEvENKUlvE2_clEvEUlllE_EESt5arrayIPcLm3EEEEviT0_T1_:
.text._ZN2at6native29vectorized_elementwise_kernelILi2ENS0_13BinaryFunctorIlllZZZNS0_19minimum_kernel_cudaERNS_18TensorIteratorBaseEENKUlvE_clEvENKUlvE2_clEvEUlllE_EESt5arrayIPcLm3EEEEviT0_T1_:
        /* <DEDUP_REMOVED lines=13> */
[----:B------:R0:W2:Y:S04]  /*00d0*/  LDG.E.128 R4, [R28.64] ;  /* 0x000000041c047981 */ /* 0x0000a8000c1e1d00 */
[----:B------:R-:W2:Y:S04]  /*00e0*/  LDG.E.128 R8, [R36.64] ;  /* 0x0000000424087981 */ /* 0x000ea8000c1e1d00 */
[----:B------:R0:W3:Y:S04]  /*00f0*/  LDG.E.128 R12, [R28.64+0x800] ;  /* 0x000800041c0c7981 */ /* 0x0000e8000c1e1d00 */
[----:B------:R-:W3:Y:S04]  /*0100*/  LDG.E.128 R16, [R36.64+0x800] ;  /* 0x0008000424107981 */ /* 0x000ee8000c1e1d00 */
[----:B------:R0:W4:Y:S04]  /*0110*/  LDG.E.128 R20, [R28.64+0x1000] ;  /* 0x001000041c147981 */ /* 0x000128000c1e1d00 */
[----:B------:R-:W4:Y:S04]  /*0120*/  LDG.E.128 R24, [R36.64+0x1000] ;  /* 0x0010000424187981 */ /* 0x000f28000c1e1d00 */
[----:B------:R-:W5:Y:S04]  /*0130*/  LDG.E.128 R32, [R36.64+0x1800] ;  /* 0x0018000424207981 */ /* 0x000f68000c1e1d00 */
[----:B0-----:R-:W5:Y:S01]  /*0140*/  LDG.E.128 R28, [R28.64+0x1800] ;  /* 0x001800041c1c7981 */ /* 0x001f62000c1e1d00 */
[----:B--2---:R-:W-:-:S04]  /*0150*/  ISETP.LT.U32.AND P0, PT, R6, R10, PT ;  /* 0x0000000a0600720c */ /* 0x004fc80003f01070 */
[----:B------:R-:W-:-:S04]  /*0160*/  ISETP.LT.AND.EX P0, PT, R7, R11, PT, P0 ;  /* 0x0000000b0700720c */ /* 0x000fc80003f01300 */
[----:B------:R-:W-:Y:S02]  /*0170*/  SEL R6, R6, R10, P0 ;  /* 0x0000000a06067207 */ /* 0x000fe40000000000 */
[----:B------:R-:W-:Y:S02]  /*0180*/  SEL R7, R7, R11, P0 ;  /* 0x0000000b07077207 */ /* 0x000fe40000000000 */
[----:B------:R-:W-:-:S04]  /*0190*/  ISETP.LT.U32.AND P0, PT, R4, R8, PT ;  /* 0x000000080400720c */ /* 0x000fc80003f01070 */
[----:B------:R-:W-:-:S04]  /*01a0*/  ISETP.LT.AND.EX P0, PT, R5, R9, PT, P0 ;  /* 0x000000090500720c */ /* 0x000fc80003f01300 */
[----:B------:R-:W-:Y:S02]  /*01b0*/  SEL R4, R4, R8, P0 ;  /* 0x0000000804047207 */ /* 0x000fe40000000000 */
[----:B------:R-:W-:Y:S02]  /*01c0*/  SEL R5, R5, R9, P0 ;  /* 0x0000000905057207 */ /* 0x000fe40000000000 */
[----:B---3--:R-:W-:Y:S01]  /*01d0*/  ISETP.LT.U32.AND P0, PT, R14, R18, PT ;  /* 0x000000120e00720c */ /* 0x008fe20003f01070 */
[----:B------:R-:W-:Y:S01]  /*01e0*/  IMAD.WIDE.U32 R8, R3, R0, c[0x0][0x168] ;  /* 0x00005a0003087625 */ /* 0x000fe200078e0000 */
[----:B------:R-:W-:Y:S02]  /*01f0*/  ISETP.LT.U32.AND P1, PT, R12, R16, PT ;  /* 0x000000100c00720c */ /* 0x000fe40003f21070 */
[----:B------:R-:W-:Y:S02]  /*0200*/  ISETP.LT.AND.EX P0, PT, R15, R19, PT, P0 ;  /* 0x000000130f00720c */ /* 0x000fe40003f01300 */
[----:B------:R-:W-:-:S02]  /*0210*/  ISETP.LT.AND.EX P1, PT, R13, R17, PT, P1 ;  /* 0x000000110d00720c */ /* 0x000fc40003f21310 */
[----:B------:R-:W-:Y:S02]  /*0220*/  SEL R0, R14, R18, P0 ;  /* 0x000000120e007207 */ /* 0x000fe40000000000 */
[----:B------:R-:W-:Y:S02]  /*0230*/  SEL R15, R15, R19, P0 ;  /* 0x000000130f0f7207 */ /* 0x000fe40000000000 */
[----:B----4-:R-:W-:Y:S01]  /*0240*/  ISETP.LT.U32.AND P0, PT, R22, R26, PT ;  /* 0x0000001a1600720c */ /* 0x010fe20003f01070 */
[----:B------:R-:W-:Y:S01]  /*0250*/  IMAD.WIDE R2, R2, 0x10, R8 ;  /* 0x0000001002027825 */ /* 0x000fe200078e0208 */
[----:B------:R-:W-:Y:S02]  /*0260*/  SEL R8, R12, R16, P1 ;  /* 0x000000100c087207 */ /* 0x000fe40000800000 */
[----:B------:R-:W-:Y:S02]  /*0270*/  SEL R13, R13, R17, P1 ;  /* 0x000000110d0d7207 */ /* 0x000fe40000800000 */
[----:B------:R-:W-:-:S02]  /*0280*/  ISETP.LT.AND.EX P0, PT, R23, R27, PT, P0 ;  /* 0x0000001b1700720c */ /* 0x000fc40003f01300 */
[----:B------:R-:W-:Y:S02]  /*0290*/  ISETP.LT.U32.AND P1, PT, R20, R24, PT ;  /* 0x000000181400720c */ /* 0x000fe40003f21070 */
[----:B-----5:R-:W-:Y:S02]  /*02a0*/  ISETP.LT.U32.AND P2, PT, R30, R34, PT ;  /* 0x000000221e00720c */ /* 0x020fe40003f41070 */
[----:B------:R-:W-:Y:S02]  /*02b0*/  ISETP.LT.U32.AND P3, PT, R28, R32, PT ;  /* 0x000000201c00720c */ /* 0x000fe40003f61070 */
[----:B------:R-:W-:Y:S02]  /*02c0*/  SEL R10, R22, R26, P0 ;  /* 0x0000001a160a7207 */ /* 0x000fe40000000000 */
[----:B------:R-:W-:Y:S02]  /*02d0*/  SEL R11, R23, R27, P0 ;  /* 0x0000001b170b7207 */ /* 0x000fe40000000000 */
[----:B------:R-:W-:-:S02]  /*02e0*/  ISETP.LT.AND.EX P1, PT, R21, R25, PT, P1 ;  /* 0x000000191500720c */ /* 0x000fc40003f21310 */
[----:B------:R-:W-:Y:S02]  /*02f0*/  ISETP.LT.AND.EX P0, PT, R31, R35, PT, P2 ;  /* 0x000000231f00720c */ /* 0x000fe40003f01320 */
[----:B------:R-:W-:Y:S02]  /*0300*/  ISETP.LT.AND.EX P2, PT, R29, R33, PT, P3 ;  /* 0x000000211d00720c */ /* 0x000fe40003f41330 */
[----:B------:R-:W-:Y:S02]  /*0310*/  SEL R16, R20, R24, P1 ;  /* 0x0000001814107207 */ /* 0x000fe40000800000 */
[----:B------:R-:W-:Y:S01]  /*0320*/  SEL R20, R28, R32, P2 ;  /* 0x000000201c147207 */ /* 0x000fe20001000000 */
[----:B------:R-:W-:Y:S01]  /*0330*/  IMAD.MOV.U32 R12, RZ, RZ, R8 ;  /* 0x000000ffff0c7224 */ /* 0x000fe200078e0008 */
[----:B------:R-:W-:Y:S01]  /*0340*/  SEL R9, R21, R25, P1 ;  /* 0x0000001915097207 */ /* 0x000fe20000800000 */
[----:B------:R-:W-:Y:S01]  /*0350*/  IMAD.MOV.U32 R8, RZ, RZ, R16 ;  /* 0x000000ffff087224 */ /* 0x000fe200078e0010 */
[----:B------:R-:W-:Y:S01]  /*0360*/  SEL R18, R30, R34, P0 ;  /* 0x000000221e127207 */ /* 0x000fe20000000000 */
[----:B------:R-:W-:Y:S01]  /*0370*/  IMAD.MOV.U32 R14, RZ, RZ, R0 ;  /* 0x000000ffff0e7224 */ /* 0x000fe200078e0000 */
[----:B------:R-:W-:Y:S01]  /*0380*/  SEL R19, R31, R35, P0 ;  /* 0x000000231f137207 */ /* 0x000fe20000000000 */
[----:B------:R-:W-:Y:S01]  /*0390*/  IMAD.MOV.U32 R16, RZ, RZ, R20 ;  /* 0x000000ffff107224 */ /* 0x000fe200078e0014 */
[----:B------:R-:W-:Y:S01]  /*03a0*/  SEL R17, R29, R33, P2 ;  /* 0x000000211d117207 */ /* 0x000fe20001000000 */
[----:B------:R-:W-:Y:S04]  /*03b0*/  STG.E.128 [R2.64], R4 ;  /* 0x0000000402007986 */ /* 0x000fe8000c101d04 */
[----:B------:R-:W-:Y:S04]  /*03c0*/  STG.E.128 [R2.64+0x800], R12 ;  /* 0x0008000c02007986 */ /* 0x000fe8000c101d04 */
[----:B------:R-:W-:Y:S04]  /*03d0*/  STG.E.128 [R2.64+0x1000], R8 ;  /* 0x0010000802007986 */ /* 0x000fe8000c101d04 */
[----:B------:R-:W-:Y:S01]  /*03e0*/  STG.E.128 [R2.64+0x1800], R16 ;  /* 0x0018001002007986 */ /* 0x000fe2000c101d04 */
[----:B------:R-:W-:Y:S05]  /*03f0*/  EXIT ;  /* 0x000000000000794d */ /* 0x000fea0003800000 */
.L_x_19821:
        /* <DEDUP_REMOVED lines=10> */
[----:B------:R1:W2:Y:S01]  /*04a0*/  @!P1 LDG.E.64 R24, [R6.64] ;  /* 0x0000000406189981 */ /* 0x0002a2000c1e1b00 */
[----:B------:R-:W-:Y:S01]  /*04b0*/  @!P1 IADD3 R30, R30, 0x80, RZ ;  /* 0x000000801e1e9810 */ /* 0x000fe20007ffe0ff */
[----:B------:R-:W-:Y:S01]  /*04c0*/  CS2R R12, SRZ ;  /* 0x00000000000c7805 */ /* 0x000fe2000001ff00 */
[----:B------:R-:W-:Y:S01]  /*04d0*/  CS2R R8, SRZ ;  /* 0x0000000000087805 */ /* 0x000fe2000001ff00 */
[----:B------:R-:W-:Y:S01]  /*04e0*/  CS2R R10, SRZ ;  /* 0x00000000000a7805 */ /* 0x000fe2000001ff00 */
[----:B------:R-:W-:Y:S01]  /*04f0*/  ISETP.GE.AND P2, PT, R30, R0, PT ;  /* 0x000000001e00720c */ /* 0x000fe20003f46270 */
[----:B0-----:R-:W-:Y:S01]  /*0500*/  CS2R R4, SRZ ;  /* 0x0000000000047805 */ /* 0x001fe2000001ff00 */
[----:B-1----:R-:W-:-:S11]  /*0510*/  CS2R R6, SRZ ;  /* 0x0000000000067805 */ /* 0x002fd6000001ff00 */
[----:B------:R-:W-:Y:S01]  /*0520*/  @!P2 IMAD.IADD R28, R3, 0x1, R30 ;  /* 0x00000001031ca824 */ /* 0x000fe200078e021e */
[----:B------:R-:W-:Y:S01]  /*0530*/  @!P2 IADD3 R30, R30, 0x80, RZ ;  /* 0x000000801e1ea810 */ /* 0x000fe20007ffe0ff */
[----:B------:R-:W-:-:S03]  /*0540*/  @!P2 IMAD.MOV.U32 R29, RZ, RZ, 0x8 ;  /* 0x00000008ff1da424 */ /* 0x000fc600078e00ff */
[----:B------:R-:W-:Y:S01]  /*0550*/  ISETP.GE.AND P4, PT, R30, R0, PT ;  /* 0x000000001e00720c */ /* 0x000fe20003f86270 */
[----:B------:R-:W-:-:S04]  /*0560*/  @!P2 IMAD.WIDE.U32 R22, R28, R29, c[0x0][0x170] ;  /* 0x00005c001c16a625 */ /* 0x000fc800078e001d */
[----:B------:R-:W-:Y:S01]  /*0570*/  @!P2 IMAD.WIDE.U32 R28, R28, R29, c[0x0][0x178] ;  /* 0x00005e001c1ca625 */ /* 0x000fe200078e001d */
[----:B------:R0:W3:Y:S01]  /*0580*/  @!P2 LDG.E.64 R4, [R22.64] ;  /* 0x000000041604a981 */ /* 0x0000e2000c1e1b00 */
[----:B------:R-:W-:-:S03]  /*0590*/  CS2R R16, SRZ ;  /* 0x0000000000107805 */ /* 0x000fc6000001ff00 */
[----:B------:R1:W3:Y:S03]  /*05a0*/  @!P2 LDG.E.64 R6, [R28.64] ;  /* 0x000000041c06a981 */ /* 0x0002e6000c1e1b00 */
[----:B------:R-:W-:Y:S01]  /*05b0*/  @!P4 IMAD.IADD R34, R3, 0x1, R30 ;  /* 0x000000010322c824 */ /* 0x000fe200078e021e */
[----:B------:R-:W-:Y:S01]  /*05c0*/  @!P4 IADD3 R30, R30, 0x80, RZ ;  /* 0x000000801e1ec810 */ /* 0x000fe20007ffe0ff */
[----:B------:R-:W-:-:S03]  /*05d0*/  @!P4 IMAD.MOV.U32 R35, RZ, RZ, 0x8 ;  /* 0x00000008ff23c424 */ /* 0x000fc600078e00ff */
[----:B------:R-:W-:Y:S01]  /*05e0*/  ISETP.GE.AND P5, PT, R30, R0, PT ;  /* 0x000000001e00720c */ /* 0x000fe20003fa6270 */
[----:B------:R-:W-:Y:S01]  /*05f0*/  CS2R R18, SRZ ;  /* 0x0000000000127805 */ /* 0x000fe2000001ff00 */
[----:B------:R-:W-:-:S04]  /*0600*/  @!P4 IMAD.WIDE.U32 R32, R34, R35, c[0x0][0x170] ;  /* 0x00005c002220c625 */ /* 0x000fc800078e0023 */
[----:B------:R-:W-:Y:S01]  /*0610*/  @!P4 IMAD.WIDE.U32 R34, R34, R35, c[0x0][0x178] ;  /* 0x00005e002222c625 */ /* 0x000fe200078e0023 */
[----:B------:R4:W5:Y:S04]  /*0620*/  @!P4 LDG.E.64 R8, [R32.64] ;  /* 0x000000042008c981 */ /* 0x000968000c1e1b00 */
[----:B------:R0:W5:Y:S02]  /*0630*/  @!P4 LDG.E.64 R10, [R34.64] ;  /* 0x00000004220ac981 */ /* 0x000164000c1e1b00 */
        /* <DEDUP_REMOVED lines=8> */
[----:B------:R-:W-:Y:S01]  /*06c0*/  ISETP.GE.AND P3, PT, R30, R0, PT ;  /* 0x000000001e00720c */ /* 0x000fe20003f66270 */
[----:B0-----:R-:W-:-:S04]  /*06d0*/  @!P0 IMAD.MOV.U32 R37, RZ, RZ, 0x8 ;  /* 0x00000008ff258424 */ /* 0x001fc800078e00ff */
[----:B-1----:R-:W-:-:S08]  /*06e0*/  @!P0 IMAD.WIDE.U32 R28, R20, R37, c[0x0][0x170] ;  /* 0x00005c00141c8625 */ /* 0x002fd000078e0025 */
[----:B------:R-:W-:Y:S01]  /*06f0*/  @!P3 IMAD.IADD R22, R3, 0x1, R30 ;  /* 0x000000010316b824 */ /* 0x000fe200078e021e */
[----:B------:R-:W-:Y:S01]  /*0700*/  @!P3 IADD3 R30, R30, 0x80, RZ ;  /* 0x000000801e1eb810 */ /* 0x000fe20007ffe0ff */
[----:B------:R-:W-:Y:S01]  /*0710*/  @!P0 IMAD.WIDE.U32 R36, R20, R37, c[0x0][0x178] ;  /* 0x00005e0014248625 */ /* 0x000fe200078e0025 */
[----:B------:R0:W5:Y:S02]  /*0720*/  @!P0 LDG.E.64 R16, [R28.64] ;  /* 0x000000041c108981 */ /* 0x000164000c1e1b00 */
[----:B------:R-:W-:Y:S02]  /*0730*/  ISETP.GE.AND P2, PT, R30, R0, PT ;  /* 0x000000001e00720c */ /* 0x000fe40003f46270 */
[----:B------:R1:W5:Y:S01]  /*0740*/  @!P0 LDG.E.64 R18, [R36.64] ;  /* 0x0000000424128981 */ /* 0x000362000c1e1b00 */
[----:B----4-:R-:W-:-:S04]  /*0750*/  @!P5 IMAD.WIDE.U32 R32, R21, R31, c[0x0][0x178] ;  /* 0x00005e001520d625 */ /* 0x010fc800078e001f */
[----:B------:R-:W-:-:S06]  /*0760*/  @!P3 IMAD.MOV.U32 R23, RZ, RZ, 0x8 ;  /* 0x00000008ff17b424 */ /* 0x000fcc00078e00ff */
[----:B------:R-:W-:Y:S01]  /*0770*/  @!P2 IMAD.IADD R31, R3, 0x1, R30 ;  /* 0x00000001031fa824 */ /* 0x000fe200078e021e */
[----:B------:R-:W-:Y:S01]  /*0780*/  @!P2 IADD3 R30, R30, 0x80, RZ ;  /* 0x000000801e1ea810 */ /* 0x000fe20007ffe0ff */
[----:B------:R-:W-:Y:S01]  /*0790*/  @!P3 IMAD.WIDE.U32 R34, R22, R23, c[0x0][0x170] ;  /* 0x00005c001622b625 */ /* 0x000fe200078e0017 */
[----:B------:R-:W-:-:S03]  /*07a0*/  CS2R R14, SRZ ;  /* 0x00000000000e7805 */ /* 0x000fc6000001ff00 */
[----:B0-----:R-:W-:Y:S02]  /*07b0*/  @!P3 IMAD.WIDE.U32 R28, R22, R23, c[0x0][0x178] ;  /* 0x00005e00161cb625 */ /* 0x001fe400078e0017 */
[----:B------:R-:W-:Y:S01]  /*07c0*/  CS2R R22, SRZ ;  /* 0x0000000000167805 */ /* 0x000fe2000001ff00 */
[----:B------:R-:W-:Y:S01]  /*07d0*/  CS2R R20, SRZ ;  /* 0x0000000000147805 */ /* 0x000fe2000001ff00 */
[----:B-1----:R-:W-:Y:S01]  /*07e0*/  @!P2 IMAD.MOV.U32 R36, RZ, RZ, 0x8 ;  /* 0x00000008ff24a424 */ /* 0x002fe200078e00ff */
[----:B------:R0:W4:Y:S04]  /*07f0*/  @!P5 LDG.E.64 R14, [R32.64] ;  /* 0x00000004200ed981 */ /* 0x000128000c1e1b00 */
[----:B------:R1:W4:Y:S04]  /*0800*/  @!P3 LDG.E.64 R22, [R28.64] ;  /* 0x000000041c16b981 */ /* 0x000328000c1e1b00 */
[----:B------:R2:W4:Y:S01]  /*0810*/  @!P3 LDG.E.64 R20, [R34.64] ;  /* 0x000000042214b981 */ /* 0x000522000c1e1b00 */
[----:B0-----:R-:W-:Y:S01]  /*0820*/  @!P2 IMAD.WIDE.U32 R32, R31, R36, c[0x0][0x170] ;  /* 0x00005c001f20a625 */ /* 0x001fe200078e0024 */
[----:B-1----:R-:W-:-:S03]  /*0830*/  CS2R R28, SRZ ;  /* 0x00000000001c7805 */ /* 0x002fc6000001ff00 */
[----:B------:R-:W-:-:S05]  /*0840*/  @!P2 IMAD.WIDE.U32 R36, R31, R36, c[0x0][0x178] ;  /* 0x00005e001f24a625 */ /* 0x000fca00078e0024 */
[----:B------:R0:W4:Y:S01]  /*0850*/  @!P2 LDG.E.64 R28, [R36.64] ;  /* 0x00000004241ca981 */ /* 0x000122000c1e1b00 */
[----:B--2---:R-:W-:-:S04]  /*0860*/  ISETP.LT.U32.AND P0, PT, R26, R24, PT ;  /* 0x000000181a00720c */ /* 0x004fc80003f01070 */
[----:B------:R-:W-:-:S04]  /*0870*/  ISETP.LT.AND.EX P0, PT, R27, R25, PT, P0 ;  /* 0x000000191b00720c */ /* 0x000fc80003f01300 */
[----:B------:R-:W-:Y:S02]  /*0880*/  SEL R24, R26, R24, P0 ;  /* 0x000000181a187207 */ /* 0x000fe40000000000 */
[----:B------:R-:W-:Y:S02]  /*0890*/  SEL R25, R27, R25, P0 ;  /* 0x000000191b197207 */ /* 0x000fe40000000000 */
[----:B------:R-:W-:Y:S01]  /*08a0*/  ISETP.GE.AND P0, PT, R30, R0, PT ;  /* 0x000000001e00720c */ /* 0x000fe20003f06270 */
[----:B------:R-:W-:-:S06]  /*08b0*/  CS2R R26, SRZ ;  /* 0x00000000001a7805 */ /* 0x000fcc000001ff00 */
[----:B------:R1:W2:Y:S06]  /*08c0*/  @!P2 LDG.E.64 R26, [R32.64] ;  /* 0x00000004201aa981 */ /* 0x0002ac000c1e1b00 */
[----:B------:R-:W-:Y:S02]  /*08d0*/  @!P0 IMAD.IADD R34, R3, 0x1, R30 ;  /* 0x0000000103228824 */ /* 0x000fe400078e021e */
[----:B------:R-:W-:Y:S01]  /*08e0*/  @!P0 IMAD.MOV.U32 R35, RZ, RZ, 0x8 ;  /* 0x00000008ff238424 */ /* 0x000fe200078e00ff */
[----:B------:R-:W-:-:S03]  /*08f0*/  CS2R R30, SRZ ;  /* 0x00000000001e7805 */ /* 0x000fc6000001ff00 */
[----:B0-----:R-:W-:-:S04]  /*0900*/  @!P0 IMAD.WIDE.U32 R36, R34, R35, c[0x0][0x170] ;  /* 0x00005c0022248625 */ /* 0x001fc800078e0023 */
[----:B-1----:R-:W-:Y:S01]  /*0910*/  @!P0 IMAD.WIDE.U32 R32, R34, R35, c[0x0][0x178] ;  /* 0x00005e0022208625 */ /* 0x002fe200078e0023 */
[----:B------:R-:W2:Y:S01]  /*0920*/  @!P0 LDG.E.64 R30, [R36.64] ;  /* 0x00000004241e8981 */ /* 0x000ea2000c1e1b00 */
[----:B------:R-:W-:-:S06]  /*0930*/  CS2R R34, SRZ ;  /* 0x0000000000227805 */ /* 0x000fcc000001ff00 */
[----:B------:R0:W2:Y:S01]  /*0940*/  @!P0 LDG.E.64 R34, [R32.64] ;  /* 0x0000000420228981 */ /* 0x0000a2000c1e1b00 */
[----:B---3--:R-:W-:-:S04]  /*0950*/  ISETP.LT.U32.AND P0, PT, R4, R6, PT ;  /* 0x000000060400720c */ /* 0x008fc80003f01070 */
[----:B------:R-:W-:-:S04]  /*0960*/  ISETP.LT.AND.EX P0, PT, R5, R7, PT, P0 ;  /* 0x000000070500720c */ /* 0x000fc80003f01300 */
[----:B------:R-:W-:Y:S02]  /*0970*/  SEL R4, R4, R6, P0 ;  /* 0x0000000604047207 */ /* 0x000fe40000000000 */
[----:B------:R-:W-:Y:S02]  /*0980*/  SEL R5, R5, R7, P0 ;  /* 0x0000000705057207 */ /* 0x000fe40000000000 */
[----:B-----5:R-:W-:-:S04]  /*0990*/  ISETP.LT.U32.AND P0, PT, R8, R10, PT ;  /* 0x0000000a0800720c */ /* 0x020fc80003f01070 */
[----:B------:R-:W-:-:S04]  /*09a0*/  ISETP.LT.AND.EX P0, PT, R9, R11, PT, P0 ;  /* 0x0000000b0900720c */ /* 0x000fc80003f01300 */
[----:B------:R-:W-:Y:S02]  /*09b0*/  SEL R6, R8, R10, P0 ;  /* 0x0000000a08067207 */ /* 0x000fe40000000000 */
[----:B------:R-:W-:Y:S01]  /*09c0*/  IADD3 R8, R2, 0x80, RZ ;  /* 0x0000008002087810 */ /* 0x000fe20007ffe0ff */
[----:B0-----:R-:W-:Y:S01]  /*09d0*/  @!P1 IMAD.IADD R32, R3, 0x1, R2 ;  /* 0x0000000103209824 */ /* 0x001fe200078e0202 */
[----:B------:R-:W-:Y:S01]  /*09e0*/  SEL R7, R9, R11, P0 ;  /* 0x0000000b09077207 */ /* 0x000fe20000000000 */
[----:B------:R-:W-:Y:S02]  /*09f0*/  @!P1 IMAD.MOV.U32 R33, RZ, RZ, 0x8 ;  /* 0x00000008ff219424 */ /* 0x000fe400078e00ff */
[----:B------:R-:W-:Y:S02]  /*0a00*/  @!P1 IMAD.MOV.U32 R2, RZ, RZ, R8 ;  /* 0x000000ffff029224 */ /* 0x000fe400078e0008 */
[----:B------:R-:W-:-:S03]  /*0a10*/  @!P1 IMAD.WIDE.U32 R32, R32, R33, c[0x0][0x168] ;  /* 0x00005a0020209625 */ /* 0x000fc600078e0021 */
[----:B------:R-:W-:Y:S02]  /*0a20*/  ISETP.GE.AND P3, PT, R2, R0, PT ;  /* 0x000000000200720c */ /* 0x000fe40003f66270 */
[----:B------:R0:W-:Y:S01]  /*0a30*/  @!P1 STG.E.64 [R32.64], R24 ;  /* 0x0000001820009986 */ /* 0x0001e2000c101b04 */
[----:B------:R-:W-:Y:S01]  /*0a40*/  BSSY B0, `(.L_x_19822) ;  /* 0x0000040000007945 */ /* 0x000fe20003800000 */
[----:B------:R-:W-:Y:S01]  /*0a50*/  BSSY B1, `(.L_x_19823) ;  /* 0x0000038000017945 */ /* 0x000fe20003800000 */
[----:B------:R-:W-:-:S04]  /*0a60*/  ISETP.LT.U32.AND P2, PT, R16, R18, PT ;  /* 0x000000121000720c */ /* 0x000fc80003f41070 */
[----:B------:R-:W-:-:S04]  /*0a70*/  ISETP.LT.AND.EX P2, PT, R17, R19, PT, P2 ;  /* 0x000000131100720c */ /* 0x000fc80003f41320 */
[----:B------:R-:W-:Y:S02]  /*0a80*/  SEL R10, R16, R18, P2 ;  /* 0x00000012100a7207 */ /* 0x000fe40001000000 */
[----:B------:R-:W-:Y:S02]  /*0a90*/  SEL R11, R17, R19, P2 ;  /* 0x00000013110b7207 */ /* 0x000fe40001000000 */
[----:B----4-:R-:W-:-:S04]  /*0aa0*/  ISETP.LT.U32.AND P0, PT, R12, R14, PT ;  /* 0x0000000e0c00720c */ /* 0x010fc80003f01070 */
[----:B------:R-:W-:-:S04]  /*0ab0*/  ISETP.LT.AND.EX P0, PT, R13, R15, PT, P0 ;  /* 0x0000000f0d00720c */ /* 0x000fc80003f01300 */
[----:B------:R-:W-:Y:S02]  /*0ac0*/  SEL R8, R12, R14, P0 ;  /* 0x0000000e0c087207 */ /* 0x000fe40000000000 */
[----:B------:R-:W-:Y:S02]  /*0ad0*/  SEL R9, R13, R15, P0 ;  /* 0x0000000f0d097207 */ /* 0x000fe40000000000 */
[----:B------:R-:W-:-:S04]  /*0ae0*/  ISETP.LT.U32.AND P0, PT, R20, R22, PT ;  /* 0x000000161400720c */ /* 0x000fc80003f01070 */
[----:B------:R-:W-:-:S04]  /*0af0*/  ISETP.LT.AND.EX P0, PT, R21, R23, PT, P0 ;  /* 0x000000171500720c */ /* 0x000fc80003f01300 */
[----:B------:R-:W-:Y:S02]  /*0b00*/  SEL R12, R20, R22, P0 ;  /* 0x00000016140c7207 */ /* 0x000fe40000000000 */
[----:B------:R-:W-:Y:S02]  /*0b10*/  SEL R13, R21, R23, P0 ;  /* 0x00000017150d7207 */ /* 0x000fe40000000000 */
[----:B--2---:R-:W-:-:S04]  /*0b20*/  ISETP.LT.U32.AND P1, PT, R26, R28, PT ;  /* 0x0000001c1a00720c */ /* 0x004fc80003f21070 */
[----:B------:R-:W-:-:S04]  /*0b30*/  ISETP.LT.AND.EX P1, PT, R27, R29, PT, P1 ;  /* 0x0000001d1b00720c */ /* 0x000fc80003f21310 */
[----:B------:R-:W-:Y:S02]  /*0b40*/  SEL R14, R26, R28, P1 ;  /* 0x0000001c1a0e7207 */ /* 0x000fe40000800000 */
[----:B------:R-:W-:Y:S02]  /*0b50*/  SEL R15, R27, R29, P1 ;  /* 0x0000001d1b0f7207 */ /* 0x000fe40000800000 */
[----:B------:R-:W-:-:S04]  /*0b60*/  ISETP.LT.U32.AND P2, PT, R30, R34, PT ;  /* 0x000000221e00720c */ /* 0x000fc80003f41070 */
[----:B------:R-:W-:-:S04]  /*0b70*/  ISETP.LT.AND.EX P2, PT, R31, R35, PT, P2 ;  /* 0x000000231f00720c */ /* 0x000fc80003f41320 */
[----:B------:R-:W-:Y:S02]  /*0b80*/  SEL R16, R30, R34, P2 ;  /* 0x000000221e107207 */ /* 0x000fe40001000000 */
[----:B------:R-:W-:Y:S01]  /*0b90*/  SEL R17, R31, R35, P2 ;  /* 0x000000231f117207 */ /* 0x000fe20001000000 */
        /* <DEDUP_REMOVED lines=13> */
.L_x_19824:
[----:B0-----:R-:W-:-:S13]  /*0c70*/  ISETP.GE.AND P0, PT, R2, R0, PT ;  /* 0x000000000200720c */ /* 0x001fda0003f06270 */
[----:B------:R-:W-:Y:S05]  /*0c80*/  @P0 BRA `(.L_x_19826) ;  /* 0x000000c000000947 */ /* 0x000fea0003800000 */
[----:B------:R-:W-:Y:S01]  /*0c90*/  IMAD.IADD R4, R3, 0x1, R2 ;  /* 0x0000000103047824 */ /* 0x000fe200078e0202 */
[----:B------:R-:W-:Y:S01]  /*0ca0*/  IADD3 R2, R2, 0x80, RZ ;  /* 0x0000008002027810 */ /* 0x000fe20007ffe0ff */
[----:B------:R-:W-:-:S04]  /*0cb0*/  IMAD.MOV.U32 R5, RZ, RZ, 0x8 ;  /* 0x00000008ff057424 */ /* 0x000fc800078e00ff */
[----:B------:R-:W-:-:S05]  /*0cc0*/  IMAD.WIDE.U32 R4, R4, R5, c[0x0][0x168] ;  /* 0x00005a0004047625 */ /* 0x000fca00078e0005 */
[----:B------:R0:W-:Y:S02]  /*0cd0*/  STG.E.64 [R4.64], R8 ;  /* 0x0000000804007986 */ /* 0x0001e4000c101b04 */
.L_x_19825:
[----:B------:R-:W-:-:S13]  /*0ce0*/  ISETP.GE.AND P0, PT, R2, R0, PT ;  /* 0x000000000200720c */ /* 0x000fda0003f06270 */
[----:B------:R-:W-:Y:S05]  /*0cf0*/  @P0 BRA `(.L_x_19827) ;  /* 0x000000d000000947 */ /* 0x000fea0003800000 */
[----:B0-----:R-:W-:Y:S01]  /*0d00*/  IMAD.IADD R4, R3, 0x1, R2 ;  /* 0x0000000103047824 */ /* 0x001fe200078e0202 */
[----:B------:R-:W-:Y:S01]  /*0d10*/  IADD3 R2, R2, 0x80, RZ ;  /* 0x0000008002027810 */ /* 0x000fe20007ffe0ff */
[----:B------:R-:W-:-:S04]  /*0d20*/  IMAD.MOV.U32 R5, RZ, RZ, 0x8 ;  /* 0x00000008ff057424 */ /* 0x000fc800078e00ff */
[----:B------:R-:W-:-:S05]  /*0d30*/  IMAD.WIDE.U32 R4, R4, R5, c[0x0][0x168] ;  /* 0x00005a0004047625 */ /* 0x000fca00078e0005 */
[----:B------:R0:W-:Y:S02]  /*0d40*/  STG.E.64 [R4.64], R10 ;  /* 0x0000000a04007986 */ /* 0x0001e4000c101b04 */
.L_x_19826:
        /* <DEDUP_REMOVED lines=8> */
.L_x_19827:
[----:B------:R-:W-:Y:S05]  /*0dd0*/  BSYNC B1 ;  /* 0x0000000000017941 */ /* 0x000fea0003800000 */
.L_x_19823:
[----:B------:R-:W-:-:S13]  /*0de0*/  ISETP.GE.AND P0, PT, R2, R0, PT ;  /* 0x000000000200720c */ /* 0x000fda0003f06270 */
[----:B0-----:R-:W-:Y:S01]  /*0df0*/  @!P0 IMAD.IADD R4, R3, 0x1, R2 ;  /* 0x0000000103048824 */ /* 0x001fe200078e0202 */
[----:B------:R-:W-:Y:S01]  /*0e00*/  @!P0 IADD3 R2, R2, 0x80, RZ ;  /* 0x0000008002028810 */ /* 0x000fe20007ffe0ff */
[----:B------:R-:W-:-:S04]  /*0e10*/  @!P0 IMAD.MOV.U32 R5, RZ, RZ, 0x8 ;  /* 0x00000008ff058424 */ /* 0x000fc800078e00ff */
[----:B------:R-:W-:-:S05]  /*0e20*/  @!P0 IMAD.WIDE.U32 R4, R4, R5, c[0x0][0x168] ;  /* 0x00005a0004048625 */ /* 0x000fca00078e0005 */
[----:B------:R0:W-:Y:S02]  /*0e30*/  @!P0 STG.E.64 [R4.64], R14 ;  /* 0x0000000e04008986 */ /* 0x0001e4000c101b04 */
.L_x_19828:
[----:B------:R-:W-:Y:S05]  /*0e40*/  BSYNC B0 ;  /* 0x0000000000007941 */ /* 0x000fea0003800000 */
.L_x_19822:
        /* <DEDUP_REMOVED lines=8> */
.L_x_19829:
        /* <DEDUP_REMOVED lines=11> */
.L_x_40132:


//--------------------- .text._ZN2at6native29vectorized_elementwise_kernelILi4ENS0_13BinaryFunctorIlllZZZNS0_19minimum_kernel_cudaERNS_18TensorIteratorBaseEENKUlvE_clEvENKUlvE2_clEvEUlllE_EESt5arrayIPcLm3EEEEviT0_T1_ --------------------------
	.section	.text._ZN2at6native29vectorized_elementwise_kernelILi4ENS0_13BinaryFunctorIlllZZZNS0_19minimum_kernel_cudaERNS_18TensorIteratorBaseEENKUlvE_clEvENKUlvE2_clEvEUlllE_EESt5arrayIPcLm3EEEEviT0_T1_,"ax",@progbits
	.sectioninfo	@"SHI_REGISTERS=40"
	.align	128
        .global         _ZN2at6native29vectorized_elementwise_kernelILi4ENS0_13BinaryFunctorIlllZZZNS0_19minimum_kernel_cudaERNS_18TensorIteratorBaseEENKUlvE_clEvENKUlvE2_clEvEUlllE_EESt5arrayIPcLm3EEEEviT0_T1_
        .type           _ZN2at6native29vectorized_elementwise_kernelILi4ENS0_13BinaryFunctorIlllZZZNS0_19minimum_kernel_cudaERNS_18TensorIteratorBaseEENKUlvE_clEvENKUlvE2_clEvEUlllE_EESt5arrayIPcLm3EEEEviT0_T1_,@function
        .size           _ZN2at6native29vectorized_elementwise_kernelILi4ENS0_13BinaryFunctorIlllZZZNS0_19minimum_kernel_cudaERNS_18TensorIteratorBaseEENKUlvE_clEvENKUlvE2_clEvEUlllE_EESt5arrayIPcLm3EEEEviT0_T1_,(.L_x_40133 - _ZN2at6native29vectorized_elementwise_kernelILi4ENS0_13BinaryFunctorIlllZZZNS0_19minimum_kernel_cudaERNS_18TensorIteratorBaseEENKUlvE_clEvENKUlvE2_clEvEUlllE_EESt5arrayIPcLm3EEEEviT0_T1_)
        .other          _ZN2at6native29vectorized_elementwise_kernelILi4ENS0_13BinaryFunctorIlllZZZNS0_19minimum_kernel_cudaERNS_18TensorIteratorBaseEENKUlvE_clEvENKUlvE2_clEvEUlllE_EESt5arrayIPcLm3EEEEviT0_T1_,@"STO_CUDA_ENTRY STV_DEFAULT"
_ZN2at6native29vectorized_elementwise_kernelILi4ENS0_13BinaryFunctorIlllZZZNS0_19minimum_kernel_cudaERNS_18TensorIteratorBaseEENKUlvE_clEvENKUlvE2_clEvEUlllE_EESt5arrayIPcLm3EEEEviT0_T1_:
.text._ZN2at6native29vectorized_elementwise_kernelILi4ENS0_13BinaryFunctorIlllZZZNS0_19minimum_kernel_cudaERNS_18TensorIteratorBaseEENKUlvE_clEvENKUlvE2_clEvEUlllE_EESt5arrayIPcLm3EEEEviT0_T1_:
        /* <DEDUP_REMOVED lines=64> */
.L_x_19830:
        /* <DEDUP_REMOVED lines=135> */
.L_x_19833:
[----:B0-----:R-:W-:-:S13]  /*0c70*/  ISETP.GE.AND P0, PT, R2, R0, PT ;  /* 0x000000000200720c */ /* 0x001fda0003f06270 */
[----:B------:R-:W-:Y:S05]  /*0c80*/  @P0 BRA `(.L_x_19835) ;  /* 0x000000c000000947 */ /* 0x000fea0003800000 */
[----:B------:R-:W-:Y:S01]  /*0c90*/  IMAD.IADD R4, R3, 0x1, R2 ;  /* 0x0000000103047824 */ /* 0x000fe200078e0202 */
[----:B------:R-:W-:Y:S01]  /*0ca0*/  IADD3 R2, R2, 0x80, RZ ;  /* 0x0000008002027810 */ /* 0x000fe20007ffe0ff */
[----:B------:R-:W-:-:S04]  /*0cb0*/  IMAD.MOV.U32 R5, RZ, RZ, 0x8 ;  /* 0x00000008ff057424 */ /* 0x000fc800078e00ff */
[----:B------:R-:W-:-:S05]  /*0cc0*/  IMAD.WIDE.U32 R4, R4, R5, c[0x0][0x168] ;  /* 0x00005a0004047625 */ /* 0x000fca00078e0005 */
[----:B------:R0:W-:Y:S02]  /*0cd0*/  STG.E.64 [R4.64], R8 ;  /* 0x0000000804007986 */ /* 0x0001e4000c101b04 */
.L_x_19834:
[----:B------:R-:W-:-:S13]  /*0ce0*/  ISETP.GE.AND P0, PT, R2, R0, PT ;  /* 0x000000000200720c */ /* 0x000fda0003f06270 */
[----:B------:R-:W-:Y:S05]  /*0cf0*/  @P0 BRA `(.L_x_19836) ;  /* 0x000000d000000947 */ /* 0x000fea0003800000 */
[----:B0-----:R-:W-:Y:S01]  /*0d00*/  IMAD.IADD R4, R3, 0x1, R2 ;  /* 0x0000000103047824 */ /* 0x001fe200078e0202 */
[----:B------:R-:W-:Y:S01]  /*0d10*/  IADD3 R2, R2, 0x80, RZ ;  /* 0x0000008002027810 */ /* 0x000fe20007ffe0ff */
[----:B------:R-:W-:-:S04]  /*0d20*/  IMAD.MOV.U32 R5, RZ, RZ, 0x8 ;  /* 0x00000008ff057424 */ /* 0x000fc800078e00ff */
[----:B------:R-:W-:-:S05]  /*0d30*/  IMAD.WIDE.U32 R4, R4, R5, c[0x0][0x168] ;  /* 0x00005a0004047625 */ /* 0x000fca00078e0005 */
[----:B------:R0:W-:Y:S02]  /*0d40*/  STG.E.64 [R4.64], R10 ;  /* 0x0000000a04007986 */ /* 0x0001e4000c101b04 */
.L_x_19835:
        /* <DEDUP_REMOVED lines=8> */
.L_x_19836:
[----:B------:R-:W-:Y:S05]  /*0dd0*/  BSYNC B1 ;  /* 0x0000000000017941 */ /* 0x000fea0003800000 */
.L_x_19832:
[----:B------:R-:W-:-:S13]  /*0de0*/  ISETP.GE.AND P0, PT, R2, R0, PT ;  /* 0x000000000200720c */ /* 0x000fda0003f06270 */
[----:B0-----:R-:W-:Y:S01]  /*0df0*/  @!P0 IMAD.IADD R4, R3, 0x1, R2 ;  /* 0x0000000103048824 */ /* 0x001fe200078e0202 */
[----:B------:R-:W-:Y:S01]  /*0e00*/  @!P0 IADD3 R2, R2, 0x80, RZ ;  /* 0x0000008002028810 */ /* 0x000fe20007ffe0ff */
[----:B------:R-:W-:-:S04]  /*0e10*/  @!P0 IMAD.MOV.U32 R5, RZ, RZ, 0x8 ;  /* 0x00000008ff058424 */ /* 0x000fc800078e00ff */
[----:B------:R-:W-:-:S05]  /*0e20*/  @!P0 IMAD.WIDE.U32 R4, R4, R5, c[0x0][0x168] ;  /* 0x00005a0004048625 */ /* 0x000fca00078e0005 */
[----:B------:R0:W-:Y:S02]  /*0e30*/  @!P0 STG.E.64 [R4.64], R14 ;  /* 0x0000000e04008986 */ /* 0x0001e4000c101b04 */
.L_x_19837:
[----:B------:R-:W-:Y:S05]  /*0e40*/  BSYNC B0 ;  /* 0x0000000000007941 */ /* 0x000fea0003800000 */
.L_x_19831:
        /* <DEDUP_REMOVED lines=8> */
.L_x_19838:
        /* <DEDUP_REMOVED lines=11> */
.L_x_40133:


//--------------------- .text._ZN2at6native29vectorized_elementwise_kernelILi8ENS0_13BinaryFunctorIlllZZZNS0_19minimum_kernel_cudaERNS_18TensorIteratorBaseEENKUlvE_clEvENKUlvE2_clEvEUlllE_EESt5arrayIPcLm3EEEEviT0_T1_ --------------------------
	.section	.text._ZN2at6native29vectorized_elementwise_kernelILi8ENS0_13BinaryFunctorIlllZZZNS0_19minimum_kernel_cudaERNS_18TensorIteratorBaseEENKUlvE_clEvENKUlvE2_clEvEUlllE_EESt5arrayIPcLm3EEEEviT0_T1_,"ax",@progbits
	.sectioninfo	@"SHI_REGISTERS=4"
	.align	128
        .global         _ZN2at6native29vectorized_elementwise_kernelILi8ENS0_13BinaryFunctorIlllZZZNS0_19minimum_kernel_cudaERNS_18TensorIteratorBaseEENKUlvE_clEvENKUlvE2_clEvEUlllE_EESt5arrayIPcLm3EEEEviT0_T1_
        .type           _ZN2at6native29vectorized_elementwise_kernelILi8ENS0_13BinaryFunctorIlllZZZNS0_19minimum_kernel_cudaERNS_18TensorIteratorBaseEENKUlvE_clEvENKUlvE2_clEvEUlllE_EESt5arrayIPcLm3EEEEviT0_T1_,@function
        .size           _ZN2at6native29vectorized_elementwise_kernelILi8ENS0_13BinaryFunctorIlllZZZNS0_19minimum_kernel_cudaERNS_18TensorIteratorBaseEENKUlvE_clEvENKUlvE2_clEvEUlllE_EESt5arrayIPcLm3EEEEviT0_T1_,(.L_x_40134 - _ZN2at6native29vectorized_elementwise_kernelILi8ENS0_13BinaryFunctorIlllZZZNS0_19minimum_kernel_cudaERNS_18TensorIteratorBaseEENKUlvE_clEvENKUlvE2_clEvEUlllE_EESt5arrayIPcLm3EEEEviT0_T1_)
        .other          _ZN2at6native29vectorized_elementwise_kernelILi8ENS0_13BinaryFunctorIlllZZZNS0_19minimum_kernel_cudaERNS_18TensorIteratorBaseEENKUlvE_clEvENKUlvE2_clEvEUlllE_EESt5arrayIPcLm3EEEEviT0_T1_,@"STO_CUDA_ENTRY STV_DEFAULT"
_ZN2at6native29vectorized_elementwise_kernelILi8ENS0_13BinaryFunctorIlllZZZNS0_19minimum_kernel_cudaERNS_18TensorIteratorBaseEENKUlvE_clEvENKUlvE2_clEvEUlllE_EESt5arrayIPcLm3EEEEviT0_T1_:
.text._ZN2at6native29vectorized_elementwise_kernelILi8ENS0_13BinaryFunctorIlllZZZNS0_19minimum_kernel_cudaERNS_18TensorIteratorBaseEENKUlvE_clEvENKUlvE2_clEvEUlllE_EESt5arrayIPcLm3EEEEviT0_T1_:
[----:B------:R-:W-:Y:S02]  /*0000*/  MOV R1, c[0x0][0x28] ;  /* 0x00000a0000017a02 */ /* 0x000fe40000000f00 */
[----:B------:R-:W-:Y:S05]  /*0010*/  EXIT ;  /* 0x000000000000794d */ /* 0x000fea0003800000 */
.L_x_19839:
        /* <DEDUP_REMOVED lines=14> */
.L_x_40134:


//--------------------- .text._ZN2at6native18elementwise_kernelILi128ELi4EZNS0_15gpu_kernel_implINS0_13AUnaryFunctorIiiiZZZNS0_19minimum_kernel_cudaERNS_18TensorIteratorBaseEENKUlvE_clEvENKUlvE1_clEvEUliiE_EEEEvS5_RKT_EUliE_EEviT1_ --------------------------
	.section	.text._ZN2at6native18elementwise_kernelILi128ELi4EZNS0_15gpu_kernel_implINS0_13AUnaryFunctorIiiiZZZNS0_19minimum_kernel_cudaERNS_18TensorIteratorBaseEENKUlvE_clEvENKUlvE1_clEvEUliiE_EEEEvS5_RKT_EUliE_EEviT1_,"ax",@progbits
	.sectioninfo	@"SHI_REGISTERS=26"
	.align	128
        .global         _ZN2at6native18elementwise_kernelILi128ELi4EZNS0_15gpu_kernel_implINS0_13AUnaryFunctorIiiiZZZNS0_19minimum_kernel_cudaERNS_18TensorIteratorBaseEENKUlvE_clEvENKUlvE1_clEvEUliiE_EEEEvS5_RKT_EUliE_EEviT1_
        .type           _ZN2at6native18elementwise_kernelILi128ELi4EZNS0_15gpu_kernel_implINS0_13AUnaryFunctorIiiiZZZNS0_19minimum_kernel_cudaERNS_18TensorIteratorBaseEENKUlvE_clEvENKUlvE1_clEvEUliiE_EEEEvS5_RKT_EUliE_EEviT1_,@function
        .size           _ZN2at6native18elementwise_kernelILi128ELi4EZNS0_15gpu_kernel_implINS0_13AUnaryFunctorIiiiZZZNS0_19minimum_kernel_cudaERNS_18TensorIteratorBaseEENKUlvE_clEvENKUlvE1_clEvEUliiE_EEEEvS5_RKT_EUliE_EEviT1_,(.L_x_40135 - _ZN2at6native18elementwise_kernelILi128ELi4EZNS0_15gpu_kernel_implINS0_13AUnaryFunctorIiiiZZZNS0_19minimum_kernel_cudaERNS_18TensorIteratorBaseEENKUlvE_clEvENKUlvE1_clEvEUliiE_EEEEvS5_RKT_EUliE_EEviT1_)
        .other          _ZN2at6native18elementwise_kernelILi128ELi4EZNS0_15gpu_kernel_implINS0_13AUnaryFunctorIiiiZZZNS0_19minimum_kernel_cudaERNS_18TensorIteratorBaseEENKUlvE_clEvENKUlvE1_clEvEUliiE_EEEEvS5_RKT_EUliE_EEviT1_,@"STO_CUDA_ENTRY STV_DEFAULT"
_ZN2at6native18elementwise_kernelILi128ELi4EZNS0_15gpu_kernel_implINS0_13AUnaryFunctorIiiiZZZNS0_19minimum_kernel_cudaERNS_18TensorIteratorBaseEENKUlvE_clEvENKUlvE1_clEvEUliiE_EEEEvS5_RKT_EUliE_EEviT1_:
.text._ZN2at6native18elementwise_kernelILi128ELi4EZNS0_15gpu_kernel_implINS0_13AUnaryFunctorIiiiZZZNS0_19minimum_kernel_cudaERNS_18TensorIteratorBaseEENKUlvE_clEvENKUlvE1_clEvEUliiE_EEEEvS5_RKT_EUliE_EEviT1_:
        /* <DEDUP_REMOVED lines=237> */
.L_x_19842:
        /* <DEDUP_REMOVED lines=18> */
.L_x_19846:
[----:B------:R0:W5:Y:S01]  /*0ff0*/  LDG.E.U8 R19, [R2.64] ;  /* 0x0000002402137981 */ /* 0x000162000c1e1100 */
[----:B------:R-:W-:Y:S05]  /*1000*/  BRA `(.L_x_19848) ;  /* 0x00000d0000007947 */ /* 0x000fea0003800000 */
.L_x_19845:
        /* <DEDUP_REMOVED lines=8> */
.L_x_19850:
[----:B------:R0:W5:Y:S01]  /*1090*/  LDG.E R19, [R2.64] ;  /* 0x0000002402137981 */ /* 0x000162000c1e1900 */
[----:B------:R-:W-:Y:S05]  /*10a0*/  BRA `(.L_x_19848) ;  /* 0x00000c6000007947 */ /* 0x000fea0003800000 */
.L_x_19849:
[----:B------:R0:W5:Y:S01]  /*10b0*/  LDG.E.S16 R19, [R2.64] ;  /* 0x0000002402137981 */ /* 0x000162000c1e1700 */
[----:B------:R-:W-:Y:S05]  /*10c0*/  BRA `(.L_x_19848) ;  /* 0x00000c4000007947 */ /* 0x000fea0003800000 */
.L_x_19844:
        /* <DEDUP_REMOVED lines=9> */
.L_x_19852:
[----:B------:R-:W2:Y:S02]  /*1160*/  LDG.E.U16 R2, [R2.64] ;  /* 0x0000002402027981 */ /* 0x000ea4000c1e1500 */
[----:B--2---:R-:W-:-:S06]  /*1170*/  HADD2.F32 R19, -RZ, R2.H0_H0 ;  /* 0x20000002ff137230 */ /* 0x004fcc0000004100 */
[----:B------:R-:W0:Y:S01]  /*1180*/  F2I.FTZ.TRUNC.NTZ R19, R19 ;  /* 0x0000001300137305 */ /* 0x000e22000021f100 */
[----:B------:R-:W-:Y:S05]  /*1190*/  BRA `(.L_x_19848) ;  /* 0x00000b7000007947 */ /* 0x000fea0003800000 */
.L_x_19851:
        /* <DEDUP_REMOVED lines=9> */
.L_x_19854:
[----:B------:R-:W2:Y:S02]  /*1230*/  LDG.E.U16 R2, [R2.64] ;  /* 0x0000002402027981 */ /* 0x000ea4000c1e1500 */
[----:B--2---:R-:W-:-:S06]  /*1240*/  HADD2.F32 R19, -RZ, R2.H0_H0 ;  /* 0x20000002ff137230 */ /* 0x004fcc0000004100 */
[----:B------:R-:W0:Y:S01]  /*1250*/  F2I.FTZ.TRUNC.NTZ R19, R19 ;  /* 0x0000001300137305 */ /* 0x000e22000021f100 */
[----:B------:R-:W-:Y:S05]  /*1260*/  BRA `(.L_x_19848) ;  /* 0x00000aa000007947 */ /* 0x000fea0003800000 */
.L_x_19853:
[----:B------:R-:W2:Y:S02]  /*1270*/  LDG.E.64 R2, [R2.64] ;  /* 0x0000002402027981 */ /* 0x000ea4000c1e1b00 */
[----:B--2---:R0:W1:Y:S01]  /*1280*/  F2I.F64.TRUNC R19, R2 ;  /* 0x0000000200137311 */ /* 0x004062000030d100 */
[----:B------:R-:W-:Y:S05]  /*1290*/  BRA `(.L_x_19848) ;  /* 0x00000a7000007947 */ /* 0x000fea0003800000 */
.L_x_19843:
        /* <DEDUP_REMOVED lines=12> */
.L_x_19857:
[----:B------:R-:W2:Y:S02]  /*1360*/  LDG.E.64 R2, [R2.64] ;  /* 0x0000002402027981 */ /* 0x000ea4000c1e1b00 */
[----:B--2---:R0:W1:Y:S01]  /*1370*/  F2I.F64.TRUNC R19, R2 ;  /* 0x0000000200137311 */ /* 0x004062000030d100 */
[----:B------:R-:W-:Y:S05]  /*1380*/  BRA `(.L_x_19848) ;  /* 0x0000098000007947 */ /* 0x000fea0003800000 */
.L_x_19856:
        /* <DEDUP_REMOVED lines=25> */
[----:B------:R0:W1:Y:S01]  /*1520*/  F2I.FTZ.TRUNC.NTZ R19, R5 ;  /* 0x0000000500137305 */ /* 0x000062000021f100 */
[----:B------:R-:W-:Y:S05]  /*1530*/  BRA `(.L_x_19848) ;  /* 0x000007d000007947 */ /* 0x000fea0003800000 */
.L_x_19859:
        /* <DEDUP_REMOVED lines=12> */
[----:B------:R0:W1:Y:S01]  /*1600*/  F2I.FTZ.TRUNC.NTZ R19, R4 ;  /* 0x0000000400137305 */ /* 0x000062000021f100 */
[----:B------:R-:W-:Y:S05]  /*1610*/  BRA `(.L_x_19848) ;  /* 0x000006f000007947 */ /* 0x000fea0003800000 */
.L_x_19858:
[----:B------:R-:W2:Y:S02]  /*1620*/  LDG.E.U16 R19, [R2.64] ;  /* 0x0000002402137981 */ /* 0x000ea4000c1e1500 */
[----:B--2---:R-:W-:-:S06]  /*1630*/  PRMT R19, RZ, 0x5410, R19 ;  /* 0x00005410ff137816 */ /* 0x004fcc0000000013 */
[----:B------:R-:W0:Y:S01]  /*1640*/  F2I.FTZ.TRUNC.NTZ R19, R19 ;  /* 0x0000001300137305 */ /* 0x000e22000021f100 */
[----:B------:R-:W-:Y:S05]  /*1650*/  BRA `(.L_x_19848) ;  /* 0x000006b000007947 */ /* 0x000fea0003800000 */
.L_x_19855:
        /* <DEDUP_REMOVED lines=10> */
.L_x_19862:
        /* <DEDUP_REMOVED lines=21> */
.L_x_19866:
[----:B------:R-:W-:Y:S05]  /*1850*/  BSYNC B1 ;  /* 0x0000000000017941 */ /* 0x000fea0003800000 */
.L_x_19865:
[----:B------:R-:W-:Y:S01]  /*1860*/  IMAD.SHL.U32 R2, R2, 0x100000, RZ ;  /* 0x0010000002027824 */ /* 0x000fe200078e00ff */
[----:B------:R-:W-:-:S04]  /*1870*/  LEA R0, R0, 0x3b800000, 0x17 ;  /* 0x3b80000000007811 */ /* 0x000fc800078eb8ff */
[----:B------:R-:W-:Y:S02]  /*1880*/  LOP3.LUT R19, R0, R2, R19, 0xfe, !PT ;  /* 0x0000000200137212 */ /* 0x000fe400078efe13 */
.L_x_19864:
[----:B------:R-:W-:Y:S05]  /*1890*/  BSYNC B0 ;  /* 0x0000000000007941 */ /* 0x000fea0003800000 */
.L_x_19863:
[----:B------:R-:W0:Y:S01]  /*18a0*/  F2I.FTZ.TRUNC.NTZ R19, R19 ;  /* 0x0000001300137305 */ /* 0x000e22000021f100 */
[----:B------:R-:W-:Y:S05]  /*18b0*/  BRA `(.L_x_19848) ;  /* 0x0000045000007947 */ /* 0x000fea0003800000 */
.L_x_19861:
        /* <DEDUP_REMOVED lines=21> */
.L_x_19870:
[----:B------:R-:W-:Y:S05]  /*1a10*/  BSYNC B1 ;  /* 0x0000000000017941 */ /* 0x000fea0003800000 */
.L_x_19869:
[----:B------:R-:W-:Y:S01]  /*1a20*/  IMAD.SHL.U32 R2, R2, 0x200000, RZ ;  /* 0x0020000002027824 */ /* 0x000fe200078e00ff */
[----:B------:R-:W-:-:S04]  /*1a30*/  LEA R0, R0, 0x37800000, 0x17 ;  /* 0x3780000000007811 */ /* 0x000fc800078eb8ff */
[----:B------:R-:W-:Y:S02]  /*1a40*/  LOP3.LUT R19, R0, R2, R19, 0xfe, !PT ;  /* 0x0000000200137212 */ /* 0x000fe400078efe13 */
.L_x_19868:
[----:B------:R-:W-:Y:S05]  /*1a50*/  BSYNC B0 ;  /* 0x0000000000007941 */ /* 0x000fea0003800000 */
.L_x_19867:
[----:B------:R-:W0:Y:S01]  /*1a60*/  F2I.FTZ.TRUNC.NTZ R19, R19 ;  /* 0x0000001300137305 */ /* 0x000e22000021f100 */
[----:B------:R-:W-:Y:S05]  /*1a70*/  BRA `(.L_x_19848) ;  /* 0x0000029000007947 */ /* 0x000fea0003800000 */
.L_x_19860:
        /* <DEDUP_REMOVED lines=14> */
.L_x_19874:
[----:B------:R-:W-:Y:S05]  /*1b60*/  BSYNC B0 ;  /* 0x0000000000007941 */ /* 0x000fea0003800000 */
.L_x_19873:
[----:B------:R-:W0:Y:S01]  /*1b70*/  F2I.FTZ.TRUNC.NTZ R19, R19 ;  /* 0x0000001300137305 */ /* 0x000e22000021f100 */
[----:B------:R-:W-:Y:S05]  /*1b80*/  BRA `(.L_x_19848) ;  /* 0x0000018000007947 */ /* 0x000fea0003800000 */
.L_x_19847:
        /* <DEDUP_REMOVED lines=11> */
[----:B------:R-:W-:-:S02]  /*1c40*/  IMAD.MOV.U32 R19, RZ, RZ, RZ ;  /* 0x000000ffff137224 */ /* 0x000fc400078e00ff */
[----:B------:R-:W-:Y:S01]  /*1c50*/  LEPC R14 ;  /* 0x00000000000e734e */ /* 0x000fe20000000000 */
[----:B------:R-:W-:-:S02]  /*1c60*/  MOV R9, 0x1cd0 ;  /* 0x00001cd000097802 */ /* 0x000fc40000000f00 */
[----:B------:R-:W-:Y:S02]  /*1c70*/  MOV R20, 0x1c50 ;  /* 0x00001c5000147802 */ /* 0x000fe40000000f00 */
[----:B------:R-:W-:Y:S02]  /*1c80*/  MOV R21, 0x0 ;  /* 0x0000000000157802 */ /* 0x000fe40000000f00 */
[----:B------:R-:W-:Y:S02]  /*1c90*/  MOV R0, 0x0 ;  /* 0x0000000000007802 */ /* 0x000fe40000000f00 */
[----:B------:R-:W-:-:S04]  /*1ca0*/  IADD3 R20, P0, P1, -R20, R9, R14 ;  /* 0x0000000914147210 */ /* 0x000fc8000791e10e */
[----:B------:R-:W-:-:S04]  /*1cb0*/  IADD3.X R21, ~R0, R21, R15, P0, P1 ;  /* 0x0000001500157210 */ /* 0x000fc800007e250f */
[----:B0-----:R-:W-:Y:S05]  /*1cc0*/  CALL.ABS.NOINC R2 ;  /* 0x0000000002007343 */ /* 0x001fea0003c00000 */
[----:B------:R-:W-:Y:S05]  /*1cd0*/  BRA `(.L_x_19848) ;  /* 0x0000003000007947 */ /* 0x000fea0003800000 */
.L_x_19872:
[----:B------:R0:W5:Y:S01]  /*1ce0*/  LDG.E R19, [R2.64] ;  /* 0x0000002402137981 */ /* 0x000162000c1e1900 */
[----:B------:R-:W-:Y:S05]  /*1cf0*/  BRA `(.L_x_19848) ;  /* 0x0000001000007947 */ /* 0x000fea0003800000 */
.L_x_19871:
[----:B------:R0:W5:Y:S02]  /*1d00*/  LDG.E R19, [R2.64] ;  /* 0x0000002402137981 */ /* 0x000164000c1e1900 */
.L_x_19848:
[----:B0-----:R-:W0:Y:S01]  /*1d10*/  LDC.U8 R3, c[0x0][0x378] ;  /* 0x0000de00ff037b82 */ /* 0x001e220000000000 */
[----:B-1---5:R-:W-:Y:S02]  /*1d20*/  IMNMX R2, R19, c[0x0][0x374], PT ;  /* 0x0000dd0013027a17 */ /* 0x022fe40003800200 */
        /* <DEDUP_REMOVED lines=13> */
.L_x_19878:
[----:B------:R0:W-:Y:S01]  /*1e00*/  STG.E.U8 [R16.64], R2 ;  /* 0x0000000210007986 */ /* 0x0001e2000c101124 */
[----:B------:R-:W-:Y:S05]  /*1e10*/  BRA `(.L_x_19880) ;  /* 0x00000d7000007947 */ /* 0x000fea0003800000 */
.L_x_19877:
[----:B------:R-:W-:-:S13]  /*1e20*/  ISETP.NE.AND P0, PT, R0, 0x2, PT ;  /* 0x000000020000780c */ /* 0x000fda0003f05270 */
[----:B------:R-:W-:Y:S05]  /*1e30*/  @!P0 BRA `(.L_x_19881) ;  /* 0x0000009000008947 */ /* 0x000fea0003800000 */
[----:B------:R-:W-:-:S13]  /*1e40*/  ISETP.NE.AND P0, PT, R0, 0x3, PT ;  /* 0x000000030000780c */ /* 0x000fda0003f05270 */
[----:B------:R-:W-:Y:S05]  /*1e50*/  @!P0 BRA `(.L_x_19882) ;  /* 0x0000005000008947 */ /* 0x000fea0003800000 */
[----:B------:R-:W-:-:S13]  /*1e60*/  ISETP.NE.AND P0, PT, R0, 0x4, PT ;  /* 0x000000040000780c */ /* 0x000fda0003f05270 */
[----:B------:R-:W-:Y:S05]  /*1e70*/  @P0 BRA `(.L_x_19879) ;  /* 0x00000b9000000947 */ /* 0x000fea0003800000 */
[----:B------:R-:W-:-:S05]  /*1e80*/  SHF.R.S32.HI R3, RZ, 0x1f, R2 ;  /* 0x0000001fff037819 */ /* 0x000fca0000011402 */
[----:B------:R0:W-:Y:S01]  /*1e90*/  STG.E.64 [R16.64], R2 ;  /* 0x0000000210007986 */ /* 0x0001e2000c101b24 */
[----:B------:R-:W-:Y:S05]  /*1ea0*/  BRA `(.L_x_19880) ;  /* 0x00000ce000007947 */ /* 0x000fea0003800000 */
.L_x_19882:
[----:B------:R0:W-:Y:S01]  /*1eb0*/  STG.E [R16.64], R2 ;  /* 0x0000000210007986 */ /* 0x0001e2000c101924 */
[----:B------:R-:W-:Y:S05]  /*1ec0*/  BRA `(.L_x_19880) ;  /* 0x00000cc000007947 */ /* 0x000fea0003800000 */
.L_x_19881:
[----:B------:R0:W-:Y:S01]  /*1ed0*/  STG.E.U16 [R16.64], R2 ;  /* 0x0000000210007986 */ /* 0x0001e2000c101524 */
[----:B------:R-:W-:Y:S05]  /*1ee0*/  BRA `(.L_x_19880) ;  /* 0x00000ca000007947 */ /* 0x000fea0003800000 */
.L_x_19876:
[----:B------:R-:W-:-:S13]  /*1ef0*/  ISETP.GT.AND P0, PT, R0, 0x6, PT ;  /* 0x000000060000780c */ /* 0x000fda0003f04270 */
[----:B------:R-:W-:Y:S05]  /*1f00*/  @P0 BRA `(.L_x_19883) ;  /* 0x000000b000000947 */ /* 0x000fea0003800000 */
[----:B------:R-:W-:-:S13]  /*1f10*/  ISETP.NE.AND P0, PT, R0, 0x5, PT ;  /* 0x000000050000780c */ /* 0x000fda0003f05270 */
[----:B------:R-:W-:Y:S05]  /*1f20*/  @!P0 BRA `(.L_x_19884) ;  /* 0x0000005000008947 */ /* 0x000fea0003800000 */
[----:B------:R-:W-:-:S13]  /*1f30*/  ISETP.NE.AND P0, PT, R0, 0x6, PT ;  /* 0x000000060000780c */ /* 0x000fda0003f05270 */
[----:B------:R-:W-:Y:S05]  /*1f40*/  @P0 BRA `(.L_x_19879) ;  /* 0x00000ac000000947 */ /* 0x000fea0003800000 */
[----:B------:R-:W0:Y:S02]  /*1f50*/  I2F R3, R2 ;  /* 0x0000000200037306 */ /* 0x000e240000201400 */
[----:B0-----:R0:W-:Y:S01]  /*1f60*/  STG.E [R16.64], R3 ;  /* 0x0000000310007986 */ /* 0x0011e2000c101924 */
[----:B------:R-:W-:Y:S05]  /*1f70*/  BRA `(.L_x_19880) ;  /* 0x00000c1000007947 */ /* 0x000fea0003800000 */
.L_x_19884:
[----:B------:R-:W0:Y:S02]  /*1f80*/  I2F R0, R2 ;  /* 0x0000000200007306 */ /* 0x000e240000201400 */
[----:B0-----:R-:W-:-:S05]  /*1f90*/  F2FP.PACK_AB R0, RZ, R0 ;  /* 0x00000000ff00723e */ /* 0x001fca00000000ff */
[----:B------:R0:W-:Y:S01]  /*1fa0*/  STG.E.U16 [R16.64], R0 ;  /* 0x0000000010007986 */ /* 0x0001e2000c101524 */
[----:B------:R-:W-:Y:S05]  /*1fb0*/  BRA `(.L_x_19880) ;  /* 0x00000bd000007947 */ /* 0x000fea0003800000 */
.L_x_19883:
[----:B------:R-:W-:-:S13]  /*1fc0*/  ISETP.NE.AND P0, PT, R0, 0x7, PT ;  /* 0x000000070000780c */ /* 0x000fda0003f05270 */
[----:B------:R-:W-:Y:S05]  /*1fd0*/  @!P0 BRA `(.L_x_19885) ;  /* 0x000000d000008947 */ /* 0x000fea0003800000 */
[----:B------:R-:W-:-:S13]  /*1fe0*/  ISETP.NE.AND P0, PT, R0, 0x8, PT ;  /* 0x000000080000780c */ /* 0x000fda0003f05270 */
[----:B------:R-:W-:Y:S05]  /*1ff0*/  @!P0 BRA `(.L_x_19886) ;  /* 0x0000006000008947 */ /* 0x000fea0003800000 */
[----:B------:R-:W-:-:S13]  /*2000*/  ISETP.NE.AND P0, PT, R0, 0x9, PT ;  /* 0x000000090000780c */ /* 0x000fda0003f05270 */
[----:B------:R-:W-:Y:S05]  /*2010*/  @P0 BRA `(.L_x_19879) ;  /* 0x000009f000000947 */ /* 0x000fea0003800000 */
[----:B------:R-:W0:Y:S01]  /*2020*/  I2F R2, R2 ;  /* 0x0000000200027306 */ /* 0x000e220000201400 */
[----:B------:R-:W-:-:S05]  /*2030*/  IMAD.MOV.U32 R3, RZ, RZ, RZ ;  /* 0x000000ffff037224 */ /* 0x000fca00078e00ff */
[----:B0-----:R0:W-:Y:S01]  /*2040*/  STG.E.64 [R16.64], R2 ;  /* 0x0000000210007986 */ /* 0x0011e2000c101b24 */
[----:B------:R-:W-:Y:S05]  /*2050*/  BRA `(.L_x_19880) ;  /* 0x00000b3000007947 */ /* 0x000fea0003800000 */
.L_x_19886:
[----:B------:R-:W0:Y:S02]  /*2060*/  I2F R2, R2 ;  /* 0x0000000200027306 */ /* 0x000e240000201400 */
[----:B0-----:R-:W-:-:S04]  /*2070*/  F2FP.PACK_AB R3, RZ, R2 ;  /* 0x00000002ff03723e */ /* 0x001fc800000000ff */
[----:B------:R-:W-:-:S05]  /*2080*/  PRMT R3, R3, 0x5410, RZ ;  /* 0x0000541003037816 */ /* 0x000fca00000000ff */
[----:B------:R0:W-:Y:S01]  /*2090*/  STG.E [R16.64], R3 ;  /* 0x0000000310007986 */ /* 0x0001e2000c101924 */
[----:B------:R-:W-:Y:S05]  /*20a0*/  BRA `(.L_x_19880) ;  /* 0x00000ae000007947 */ /* 0x000fea0003800000 */
.L_x_19885:
[----:B------:R-:W0:Y:S02]  /*20b0*/  I2F.F64 R2, R2 ;  /* 0x0000000200027312 */ /* 0x000e240000201c00 */
[----:B0-----:R0:W-:Y:S01]  /*20c0*/  STG.E.64 [R16.64], R2 ;  /* 0x0000000210007986 */ /* 0x0011e2000c101b24 */
[----:B------:R-:W-:Y:S05]  /*20d0*/  BRA `(.L_x_19880) ;  /* 0x00000ab000007947 */ /* 0x000fea0003800000 */
.L_x_19875:
        /* <DEDUP_REMOVED lines=8> */
[----:B------:R-:W-:-:S04]  /*2160*/  ISETP.NE.AND P0, PT, R2, RZ, PT ;  /* 0x000000ff0200720c */ /* 0x000fc80003f05270 */
[----:B------:R-:W-:-:S05]  /*2170*/  SEL R3, RZ, 0x1, !P0 ;  /* 0x00000001ff037807 */ /* 0x000fca0004000000 */
[----:B------:R0:W-:Y:S01]  /*2180*/  STG.E.U8 [R16.64], R3 ;  /* 0x0000000310007986 */ /* 0x0001e2000c101124 */
[----:B------:R-:W-:Y:S05]  /*2190*/  BRA `(.L_x_19880) ;  /* 0x000009f000007947 */ /* 0x000fea0003800000 */
.L_x_19889:
[----:B------:R-:W0:Y:S01]  /*21a0*/  I2F.F64 R4, R2 ;  /* 0x0000000200047312 */ /* 0x000e220000201c00 */
[----:B------:R-:W-:-:S05]  /*21b0*/  CS2R R6, SRZ ;  /* 0x0000000000067805 */ /* 0x000fca000001ff00 */
[----:B0-----:R0:W-:Y:S01]  /*21c0*/  STG.E.128 [R16.64], R4 ;  /* 0x0000000410007986 */ /* 0x0011e2000c101d24 */
[----:B------:R-:W-:Y:S05]  /*21d0*/  BRA `(.L_x_19880) ;  /* 0x000009b000007947 */ /* 0x000fea0003800000 */
.L_x_19888:
[----:B------:R-:W-:-:S13]  /*21e0*/  ISETP.NE.AND P0, PT, R0, 0xf, PT ;  /* 0x0000000f0000780c */ /* 0x000fda0003f05270 */
[----:B------:R-:W-:Y:S05]  /*21f0*/  @!P0 BRA `(.L_x_19890) ;  /* 0x000002d000008947 */ /* 0x000fea0003800000 */
[----:B------:R-:W-:-:S13]  /*2200*/  ISETP.NE.AND P0, PT, R0, 0x17, PT ;  /* 0x000000170000780c */ /* 0x000fda0003f05270 */
[----:B------:R-:W-:Y:S05]  /*2210*/  @!P0 BRA `(.L_x_19891) ;  /* 0x0000015000008947 */ /* 0x000fea0003800000 */
[----:B------:R-:W-:-:S13]  /*2220*/  ISETP.NE.AND P0, PT, R0, 0x18, PT ;  /* 0x000000180000780c */ /* 0x000fda0003f05270 */
[----:B------:R-:W-:Y:S05]  /*2230*/  @P0 BRA `(.L_x_19879) ;  /* 0x000007d000000947 */ /* 0x000fea0003800000 */
[----:B------:R-:W0:Y:S01]  /*2240*/  I2F R5, R2 ;  /* 0x0000000200057306 */ /* 0x000e220000201400 */
        /* <DEDUP_REMOVED lines=14> */
.L_x_19893:
[----:B------:R-:W-:Y:S05]  /*2330*/  BSYNC B0 ;  /* 0x0000000000007941 */ /* 0x000fea0003800000 */
.L_x_19892:
[----:B------:R-:W-:-:S05]  /*2340*/  LOP3.LUT R3, R0, R3, RZ, 0xfc, !PT ;  /* 0x0000000300037212 */ /* 0x000fca00078efcff */
[----:B------:R0:W-:Y:S01]  /*2350*/  STG.E.U8 [R16.64], R3 ;  /* 0x0000000310007986 */ /* 0x0001e2000c101124 */
[----:B------:R-:W-:Y:S05]  /*2360*/  BRA `(.L_x_19880) ;  /* 0x0000082000007947 */ /* 0x000fea0003800000 */
.L_x_19891:
[----:B------:R-:W0:Y:S01]  /*2370*/  I2F R5, R2 ;  /* 0x0000000200057306 */ /* 0x000e220000201400 */
        /* <DEDUP_REMOVED lines=12> */
.L_x_19895:
[----:B------:R-:W-:Y:S01]  /*2440*/  IMAD.MOV.U32 R0, RZ, RZ, 0x7f ;  /* 0x0000007fff007424 */ /* 0x000fe200078e00ff */
[----:B------:R-:W-:-:S04]  /*2450*/  ISETP.GT.U32.AND P0, PT, R3, 0x7f800000, PT ;  /* 0x7f8000000300780c */ /* 0x000fc80003f04070 */
[----:B------:R-:W-:-:S04]  /*2460*/  SEL R0, R0, 0x7c, P0 ;  /* 0x0000007c00007807 */ /* 0x000fc80000000000 */
.L_x_19896:
[----:B------:R-:W-:Y:S05]  /*2470*/  BSYNC B0 ;  /* 0x0000000000007941 */ /* 0x000fea0003800000 */
.L_x_19894:
[----:B------:R-:W-:-:S04]  /*2480*/  LOP3.LUT R2, R5, 0x80000000, RZ, 0xc0, !PT ;  /* 0x8000000005027812 */ /* 0x000fc800078ec0ff */
[----:B------:R-:W-:-:S04]  /*2490*/  SHF.R.U32.HI R3, RZ, 0x18, R2 ;  /* 0x00000018ff037819 */ /* 0x000fc80000011602 */
[----:B------:R-:W-:-:S05]  /*24a0*/  LOP3.LUT R3, R0, R3, RZ, 0xfc, !PT ;  /* 0x0000000300037212 */ /* 0x000fca00078efcff */
[----:B------:R0:W-:Y:S01]  /*24b0*/  STG.E.U8 [R16.64], R3 ;  /* 0x0000000310007986 */ /* 0x0001e2000c101124 */
[----:B------:R-:W-:Y:S05]  /*24c0*/  BRA `(.L_x_19880) ;  /* 0x000006c000007947 */ /* 0x000fea0003800000 */
.L_x_19890:
[----:B------:R-:W0:Y:S02]  /*24d0*/  I2F R0, R2 ;  /* 0x0000000200007306 */ /* 0x000e240000201400 */
[----:B0-----:R-:W-:-:S05]  /*24e0*/  F2FP.BF16.PACK_AB R0, RZ, R0 ;  /* 0x00000000ff00723e */ /* 0x001fca00000010ff */
[----:B------:R0:W-:Y:S01]  /*24f0*/  STG.E.U16 [R16.64], R0 ;  /* 0x0000000010007986 */ /* 0x0001e2000c101524 */
[----:B------:R-:W-:Y:S05]  /*2500*/  BRA `(.L_x_19880) ;  /* 0x0000068000007947 */ /* 0x000fea0003800000 */
.L_x_19887:
        /* <DEDUP_REMOVED lines=10> */
.L_x_19899:
[----:B------:R-:W0:Y:S01]  /*25b0*/  I2F R5, R2 ;  /* 0x0000000200057306 */ /* 0x000e220000201400 */
        /* <DEDUP_REMOVED lines=16> */
.L_x_19902:
[----:B------:R-:W-:-:S04]  /*26c0*/  LOP3.LUT R2, R5, 0x80000000, RZ, 0xc0, !PT ;  /* 0x8000000005027812 */ /* 0x000fc800078ec0ff */
[----:B------:R-:W-:-:S04]  /*26d0*/  SHF.R.U32.HI R3, RZ, 0x18, R2 ;  /* 0x00000018ff037819 */ /* 0x000fc80000011602 */
[----:B------:R-:W-:-:S04]  /*26e0*/  LOP3.LUT R0, R0, R3, RZ, 0xfc, !PT ;  /* 0x0000000300007212 */ /* 0x000fc800078efcff */
[----:B------:R-:W-:Y:S02]  /*26f0*/  PRMT R8, R0, 0x7610, R8 ;  /* 0x0000761000087816 */ /* 0x000fe40000000008 */
.L_x_19901:
[----:B------:R-:W-:Y:S05]  /*2700*/  BSYNC B0 ;  /* 0x0000000000007941 */ /* 0x000fea0003800000 */
.L_x_19900:
[----:B------:R0:W-:Y:S01]  /*2710*/  STG.E.U8 [R16.64], R8 ;  /* 0x0000000810007986 */ /* 0x0001e2000c101124 */
[----:B------:R-:W-:Y:S05]  /*2720*/  BRA `(.L_x_19880) ;  /* 0x0000046000007947 */ /* 0x000fea0003800000 */
.L_x_19898:
        /* <DEDUP_REMOVED lines=17> */
.L_x_19905:
[----:B------:R-:W-:-:S04]  /*2840*/  LOP3.LUT R2, R5, 0x80000000, RZ, 0xc0, !PT ;  /* 0x8000000005027812 */ /* 0x000fc800078ec0ff */
[----:B------:R-:W-:-:S04]  /*2850*/  SHF.R.U32.HI R3, RZ, 0x18, R2 ;  /* 0x00000018ff037819 */ /* 0x000fc80000011602 */
[----:B------:R-:W-:-:S04]  /*2860*/  LOP3.LUT R0, R0, R3, RZ, 0xfc, !PT ;  /* 0x0000000300007212 */ /* 0x000fc800078efcff */
[----:B------:R-:W-:Y:S02]  /*2870*/  PRMT R8, R0, 0x7610, R8 ;  /* 0x0000761000087816 */ /* 0x000fe40000000008 */
.L_x_19904:
[----:B------:R-:W-:Y:S05]  /*2880*/  BSYNC B0 ;  /* 0x0000000000007941 */ /* 0x000fea0003800000 */
.L_x_19903:
[----:B------:R0:W-:Y:S01]  /*2890*/  STG.E.U8 [R16.64], R8 ;  /* 0x0000000810007986 */ /* 0x0001e2000c101124 */
[----:B------:R-:W-:Y:S05]  /*28a0*/  BRA `(.L_x_19880) ;  /* 0x000002e000007947 */ /* 0x000fea0003800000 */
.L_x_19897:
[----:B------:R-:W-:-:S13]  /*28b0*/  ISETP.NE.AND P0, PT, R0, 0x1c, PT ;  /* 0x0000001c0000780c */ /* 0x000fda0003f05270 */
[----:B------:R-:W-:Y:S05]  /*28c0*/  @!P0 BRA `(.L_x_19906) ;  /* 0x000002b000008947 */ /* 0x000fea0003800000 */
[----:B------:R-:W-:-:S13]  /*28d0*/  ISETP.NE.AND P0, PT, R0, 0x1d, PT ;  /* 0x0000001d0000780c */ /* 0x000fda0003f05270 */
[----:B------:R-:W-:Y:S05]  /*28e0*/  @!P0 BRA `(.L_x_19907) ;  /* 0x0000026000008947 */ /* 0x000fea0003800000 */
[----:B------:R-:W-:-:S13]  /*28f0*/  ISETP.NE.AND P0, PT, R0, 0x2c, PT ;  /* 0x0000002c0000780c */ /* 0x000fda0003f05270 */
[----:B------:R-:W-:Y:S05]  /*2900*/  @P0 BRA `(.L_x_19879) ;  /* 0x0000010000000947 */ /* 0x000fea0003800000 */
[----:B------:R-:W0:Y:S01]  /*2910*/  I2F R2, R2 ;  /* 0x0000000200027306 */ /* 0x000e220000201400 */
        /* <DEDUP_REMOVED lines=15> */
.L_x_19879:
        /* <DEDUP_REMOVED lines=20> */
.L_x_19907:
[----:B------:R-:W-:-:S05]  /*2b50*/  SHF.R.S32.HI R3, RZ, 0x1f, R2 ;  /* 0x0000001fff037819 */ /* 0x000fca0000011402 */
[----:B------:R0:W-:Y:S01]  /*2b60*/  STG.E.64 [R16.64], R2 ;  /* 0x0000000210007986 */ /* 0x0001e2000c101b24 */
[----:B------:R-:W-:Y:S05]  /*2b70*/  BRA `(.L_x_19880) ;  /* 0x0000001000007947 */ /* 0x000fea0003800000 */
.L_x_19906:
[----:B------:R0:W-:Y:S02]  /*2b80*/  STG.E [R16.64], R2 ;  /* 0x0000000210007986 */ /* 0x0001e4000c101924 */
.L_x_19880:
[----:B------:R-:W-:-:S05]  /*2b90*/  IMAD R18, R18, 0x200, R23 ;  /* 0x0000020012127824 */ /* 0x000fca00078e0217 */
[----:B------:R-:W-:Y:S02]  /*2ba0*/  IADD3 R19, R18, 0x80, RZ ;  /* 0x0000008012137810 */ /* 0x000fe40007ffe0ff */
.L_x_19841:
[----:B------:R-:W-:Y:S05]  /*2bb0*/  BSYNC B6 ;  /* 0x0000000000067941 */ /* 0x000fea0003800000 */
.L_x_19840:
        /* <DEDUP_REMOVED lines=231> */
.L_x_19910:
        /* <DEDUP_REMOVED lines=18> */
.L_x_19914:
[----:B------:R0:W5:Y:S01]  /*3b50*/  LDG.E.U8 R18, [R2.64] ;  /* 0x0000002402127981 */ /* 0x000162000c1e1100 */
[----:B------:R-:W-:Y:S05]  /*3b60*/  BRA `(.L_x_19916) ;  /* 0x00000d0000007947 */ /* 0x000fea0003800000 */
.L_x_19913:
        /* <DEDUP_REMOVED lines=8> */
.L_x_19918:
[----:B------:R0:W5:Y:S01]  /*3bf0*/  LDG.E R18, [R2.64] ;  /* 0x0000002402127981 */ /* 0x000162000c1e1900 */
[----:B------:R-:W-:Y:S05]  /*3c00*/  BRA `(.L_x_19916) ;  /* 0x00000c6000007947 */ /* 0x000fea0003800000 */
.L_x_19917:
[----:B------:R0:W5:Y:S01]  /*3c10*/  LDG.E.S16 R18, [R2.64] ;  /* 0x0000002402127981 */ /* 0x000162000c1e1700 */
[----:B------:R-:W-:Y:S05]  /*3c20*/  BRA `(.L_x_19916) ;  /* 0x00000c4000007947 */ /* 0x000fea0003800000 */
.L_x_19912:
        /* <DEDUP_REMOVED lines=9> */
.L_x_19920:
[----:B------:R-:W2:Y:S02]  /*3cc0*/  LDG.E.U16 R2, [R2.64] ;  /* 0x0000002402027981 */ /* 0x000ea4000c1e1500 */
[----:B--2---:R-:W-:-:S06]  /*3cd0*/  HADD2.F32 R18, -RZ, R2.H0_H0 ;  /* 0x20000002ff127230 */ /* 0x004fcc0000004100 */
[----:B------:R-:W0:Y:S01]  /*3ce0*/  F2I.FTZ.TRUNC.NTZ R18, R18 ;  /* 0x0000001200127305 */ /* 0x000e22000021f100 */
[----:B------:R-:W-:Y:S05]  /*3cf0*/  BRA `(.L_x_19916) ;  /* 0x00000b7000007947 */ /* 0x000fea0003800000 */
.L_x_19919:
        /* <DEDUP_REMOVED lines=9> */
.L_x_19922:
[----:B------:R-:W2:Y:S02]  /*3d90*/  LDG.E.U16 R2, [R2.64] ;  /* 0x0000002402027981 */ /* 0x000ea4000c1e1500 */
[----:B--2---:R-:W-:-:S06]  /*3da0*/  HADD2.F32 R18, -RZ, R2.H0_H0 ;  /* 0x20000002ff127230 */ /* 0x004fcc0000004100 */
[----:B------:R-:W0:Y:S01]  /*3db0*/  F2I.FTZ.TRUNC.NTZ R18, R18 ;  /* 0x0000001200127305 */ /* 0x000e22000021f100 */
[----:B------:R-:W-:Y:S05]  /*3dc0*/  BRA `(.L_x_19916) ;  /* 0x00000aa000007947 */ /* 0x000fea0003800000 */
.L_x_19921:
[----:B------:R-:W2:Y:S02]  /*3dd0*/  LDG.E.64 R2, [R2.64] ;  /* 0x0000002402027981 */ /* 0x000ea4000c1e1b00 */
[----:B--2---:R0:W1:Y:S01]  /*3de0*/  F2I.F64.TRUNC R18, R2 ;  /* 0x0000000200127311 */ /* 0x004062000030d100 */
[----:B------:R-:W-:Y:S05]  /*3df0*/  BRA `(.L_x_19916) ;  /* 0x00000a7000007947 */ /* 0x000fea0003800000 */
.L_x_19911:
        /* <DEDUP_REMOVED lines=12> */
.L_x_19925:
[----:B------:R-:W2:Y:S02]  /*3ec0*/  LDG.E.64 R2, [R2.64] ;  /* 0x0000002402027981 */ /* 0x000ea4000c1e1b00 */
[----:B--2---:R0:W1:Y:S01]  /*3ed0*/  F2I.F64.TRUNC R18, R2 ;  /* 0x0000000200127311 */ /* 0x004062000030d100 */
[----:B------:R-:W-:Y:S05]  /*3ee0*/  BRA `(.L_x_19916) ;  /* 0x0000098000007947 */ /* 0x000fea0003800000 */
.L_x_19924:
        /* <DEDUP_REMOVED lines=27> */
.L_x_19927:
        /* <DEDUP_REMOVED lines=14> */
.L_x_19926:
[----:B------:R-:W2:Y:S02]  /*4180*/  LDG.E.U16 R18, [R2.64] ;  /* 0x0000002402127981 */ /* 0x000ea4000c1e1500 */
[----:B--2---:R-:W-:-:S06]  /*4190*/  PRMT R18, RZ, 0x5410, R18 ;  /* 0x00005410ff127816 */ /* 0x004fcc0000000012 */
[----:B------:R-:W0:Y:S01]  /*41a0*/  F2I.FTZ.TRUNC.NTZ R18, R18 ;  /* 0x0000001200127305 */ /* 0x000e22000021f100 */
[----:B------:R-:W-:Y:S05]  /*41b0*/  BRA `(.L_x_19916) ;  /* 0x000006b000007947 */ /* 0x000fea0003800000 */
.L_x_19923:
        /* <DEDUP_REMOVED lines=10> */
.L_x_19930:
        /* <DEDUP_REMOVED lines=21> */
.L_x_19934:
[----:B------:R-:W-:Y:S05]  /*43b0*/  BSYNC B1 ;  /* 0x0000000000017941 */ /* 0x000fea0003800000 */
.L_x_19933:
[----:B------:R-:W-:Y:S01]  /*43c0*/  IMAD.SHL.U32 R2, R2, 0x100000, RZ ;  /* 0x0010000002027824 */ /* 0x000fe200078e00ff */
[----:B------:R-:W-:-:S04]  /*43d0*/  LEA R3, R0, 0x3b800000, 0x17 ;  /* 0x3b80000000037811 */ /* 0x000fc800078eb8ff */
[----:B------:R-:W-:Y:S02]  /*43e0*/  LOP3.LUT R18, R3, R2, R18, 0xfe, !PT ;  /* 0x0000000203127212 */ /* 0x000fe400078efe12 */
.L_x_19932:
[----:B------:R-:W-:Y:S05]  /*43f0*/  BSYNC B0 ;  /* 0x0000000000007941 */ /* 0x000fea0003800000 */
.L_x_19931:
[----:B------:R-:W0:Y:S01]  /*4400*/  F2I.FTZ.TRUNC.NTZ R18, R18 ;  /* 0x0000001200127305 */ /* 0x000e22000021f100 */
[----:B------:R-:W-:Y:S05]  /*4410*/  BRA `(.L_x_19916) ;  /* 0x0000045000007947 */ /* 0x000fea0003800000 */
.L_x_19929:
        /* <DEDUP_REMOVED lines=21> */
.L_x_19938:
[----:B------:R-:W-:Y:S05]  /*4570*/  BSYNC B1 ;  /* 0x0000000000017941 */ /* 0x000fea0003800000 */
.L_x_19937:
[----:B------:R-:W-:Y:S01]  /*4580*/  IMAD.SHL.U32 R2, R2, 0x200000, RZ ;  /* 0x0020000002027824 */ /* 0x000fe200078e00ff */
[----:B------:R-:W-:-:S04]  /*4590*/  LEA R3, R0, 0x37800000, 0x17 ;  /* 0x3780000000037811 */ /* 0x000fc800078eb8ff */
[----:B------:R-:W-:Y:S02]  /*45a0*/  LOP3.LUT R18, R3, R2, R18, 0xfe, !PT ;  /* 0x0000000203127212 */ /* 0x000fe400078efe12 */
.L_x_19936:
[----:B------:R-:W-:Y:S05]  /*45b0*/  BSYNC B0 ;  /* 0x0000000000007941 */ /* 0x000fea0003800000 */
.L_x_19935:
[----:B------:R-:W0:Y:S01]  /*45c0*/  F2I.FTZ.TRUNC.NTZ R18, R18 ;  /* 0x0000001200127305 */ /* 0x000e22000021f100 */
[----:B------:R-:W-:Y:S05]  /*45d0*/  BRA `(.L_x_19916) ;  /* 0x0000029000007947 */ /* 0x000fea0003800000 */
.L_x_19928:
        /* <DEDUP_REMOVED lines=14> */
.L_x_19942:
[----:B------:R-:W-:Y:S05]  /*46c0*/  BSYNC B0 ;  /* 0x0000000000007941 */ /* 0x000fea0003800000 */
.L_x_19941:
[----:B------:R-:W0:Y:S01]  /*46d0*/  F2I.FTZ.TRUNC.NTZ R18, R18 ;  /* 0x0000001200127305 */ /* 0x000e22000021f100 */
[----:B------:R-:W-:Y:S05]  /*46e0*/  BRA `(.L_x_19916) ;  /* 0x0000018000007947 */ /* 0x000fea0003800000 */
.L_x_19915:
        /* <DEDUP_REMOVED lines=21> */
.L_x_19940:
[----:B------:R0:W5:Y:S01]  /*4840*/  LDG.E R18, [R2.64] ;  /* 0x0000002402127981 */ /* 0x000162000c1e1900 */
[----:B------:R-:W-:Y:S05]  /*4850*/  BRA `(.L_x_19916) ;  /* 0x0000001000007947 */ /* 0x000fea0003800000 */
.L_x_19939:
[----:B------:R0:W5:Y:S02]  /*4860*/  LDG.E R18, [R2.64] ;  /* 0x0000002402127981 */ /* 0x000164000c1e1900 */
.L_x_19916:
        /* <DEDUP_REMOVED lines=15> */
.L_x_19946:
[----:B------:R0:W-:Y:S01]  /*4960*/  STG.E.U8 [R16.64], R2 ;  /* 0x0000000210007986 */ /* 0x0001e2000c101124 */
[----:B------:R-:W-:Y:S05]  /*4970*/  BRA `(.L_x_19948) ;  /* 0x00000d7000007947 */ /* 0x000fea0003800000 */
.L_x_19945:
        /* <DEDUP_REMOVED lines=9> */
.L_x_19950:
[----:B------:R0:W-:Y:S01]  /*4a10*/  STG.E [R16.64], R2 ;  /* 0x0000000210007986 */ /* 0x0001e2000c101924 */
[----:B------:R-:W-:Y:S05]  /*4a20*/  BRA `(.L_x_19948) ;  /* 0x00000cc000007947 */ /* 0x000fea0003800000 */
.L_x_19949:
[----:B------:R0:W-:Y:S01]  /*4a30*/  STG.E.U16 [R16.64], R2 ;  /* 0x0000000210007986 */ /* 0x0001e2000c101524 */
[----:B------:R-:W-:Y:S05]  /*4a40*/  BRA `(.L_x_19948) ;  /* 0x00000ca000007947 */ /* 0x000fea0003800000 */
.L_x_19944:
        /* <DEDUP_REMOVED lines=9> */
.L_x_19952:
[----:B------:R-:W0:Y:S02]  /*4ae0*/  I2F R0, R2 ;  /* 0x0000000200007306 */ /* 0x000e240000201400 */
[----:B0-----:R-:W-:-:S05]  /*4af0*/  F2FP.PACK_AB R0, RZ, R0 ;  /* 0x00000000ff00723e */ /* 0x001fca00000000ff */
[----:B------:R0:W-:Y:S01]  /*4b00*/  STG.E.U16 [R16.64], R0 ;  /* 0x0000000010007986 */ /* 0x0001e2000c101524 */
[----:B------:R-:W-:Y:S05]  /*4b10*/  BRA `(.L_x_19948) ;  /* 0x00000bd000007947 */ /* 0x000fea0003800000 */
.L_x_19951:
        /* <DEDUP_REMOVED lines=10> */
.L_x_19954:
[----:B------:R-:W0:Y:S02]  /*4bc0*/  I2F R2, R2 ;  /* 0x0000000200027306 */ /* 0x000e240000201400 */
[----:B0-----:R-:W-:-:S04]  /*4bd0*/  F2FP.PACK_AB R3, RZ, R2 ;  /* 0x00000002ff03723e */ /* 0x001fc800000000ff */
[----:B------:R-:W-:-:S05]  /*4be0*/  PRMT R3, R3, 0x5410, RZ ;  /* 0x0000541003037816 */ /* 0x000fca00000000ff */
[----:B------:R0:W-:Y:S01]  /*4bf0*/  STG.E [R16.64], R3 ;  /* 0x0000000310007986 */ /* 0x0001e2000c101924 */
[----:B------:R-:W-:Y:S05]  /*4c00*/  BRA `(.L_x_19948) ;  /* 0x00000ae000007947 */ /* 0x000fea0003800000 */
.L_x_19953:
[----:B------:R-:W0:Y:S02]  /*4c10*/  I2F.F64 R2, R2 ;  /* 0x0000000200027312 */ /* 0x000e240000201c00 */
[----:B0-----:R0:W-:Y:S01]  /*4c20*/  STG.E.64 [R16.64], R2 ;  /* 0x0000000210007986 */ /* 0x0011e2000c101b24 */
[----:B------:R-:W-:Y:S05]  /*4c30*/  BRA `(.L_x_19948) ;  /* 0x00000ab000007947 */ /* 0x000fea0003800000 */
.L_x_19943:
        /* <DEDUP_REMOVED lines=12> */
.L_x_19957:
[----:B------:R-:W0:Y:S01]  /*4d00*/  I2F.F64 R4, R2 ;  /* 0x0000000200047312 */ /* 0x000e220000201c00 */
[----:B------:R-:W-:-:S05]  /*4d10*/  CS2R R6, SRZ ;  /* 0x0000000000067805 */ /* 0x000fca000001ff00 */
[----:B0-----:R0:W-:Y:S01]  /*4d20*/  STG.E.128 [R16.64], R4 ;  /* 0x0000000410007986 */ /* 0x0011e2000c101d24 */
[----:B------:R-:W-:Y:S05]  /*4d30*/  BRA `(.L_x_19948) ;  /* 0x000009b000007947 */ /* 0x000fea0003800000 */
.L_x_19956:
        /* <DEDUP_REMOVED lines=21> */
.L_x_19961:
[----:B------:R-:W-:Y:S05]  /*4e90*/  BSYNC B0 ;  /* 0x0000000000007941 */ /* 0x000fea0003800000 */
.L_x_19960:
[----:B------:R-:W-:-:S05]  /*4ea0*/  LOP3.LUT R3, R0, R3, RZ, 0xfc, !PT ;  /* 0x0000000300037212 */ /* 0x000fca00078efcff */
[----:B------:R0:W-:Y:S01]  /*4eb0*/  STG.E.U8 [R16.64], R3 ;  /* 0x0000000310007986 */ /* 0x0001e2000c101124 */
[----:B------:R-:W-:Y:S05]  /*4ec0*/  BRA `(.L_x_19948) ;  /* 0x0000082000007947 */ /* 0x000fea0003800000 */
.L_x_19959:
        /* <DEDUP_REMOVED lines=13> */
.L_x_19963:
[----:B------:R-:W-:Y:S01]  /*4fa0*/  IMAD.MOV.U32 R0, RZ, RZ, 0x7f ;  /* 0x0000007fff007424 */ /* 0x000fe200078e00ff */
[----:B------:R-:W-:-:S04]  /*4fb0*/  ISETP.GT.U32.AND P0, PT, R3, 0x7f800000, PT ;  /* 0x7f8000000300780c */ /* 0x000fc80003f04070 */
[----:B------:R-:W-:-:S04]  /*4fc0*/  SEL R0, R0, 0x7c, P0 ;  /* 0x0000007c00007807 */ /* 0x000fc80000000000 */
.L_x_19964:
[----:B------:R-:W-:Y:S05]  /*4fd0*/  BSYNC B0 ;  /* 0x0000000000007941 */ /* 0x000fea0003800000 */
.L_x_19962:
[----:B------:R-:W-:-:S04]  /*4fe0*/  LOP3.LUT R2, R5, 0x80000000, RZ, 0xc0, !PT ;  /* 0x8000000005027812 */ /* 0x000fc800078ec0ff */
[----:B------:R-:W-:-:S04]  /*4ff0*/  SHF.R.U32.HI R3, RZ, 0x18, R2 ;  /* 0x00000018ff037819 */ /* 0x000fc80000011602 */
[----:B------:R-:W-:-:S05]  /*5000*/  LOP3.LUT R3, R0, R3, RZ, 0xfc, !PT ;  /* 0x0000000300037212 */ /* 0x000fca00078efcff */
[----:B------:R0:W-:Y:S01]  /*5010*/  STG.E.U8 [R16.64], R3 ;  /* 0x0000000310007986 */ /* 0x0001e2000c101124 */
[----:B------:R-:W-:Y:S05]  /*5020*/  BRA `(.L_x_19948) ;  /* 0x000006c000007947 */ /* 0x000fea0003800000 */
.L_x_19958:
[----:B------:R-:W0:Y:S02]  /*5030*/  I2F R0, R2 ;  /* 0x0000000200007306 */ /* 0x000e240000201400 */
[----:B0-----:R-:W-:-:S05]  /*5040*/  F2FP.BF16.PACK_AB R0, RZ, R0 ;  /* 0x00000000ff00723e */ /* 0x001fca00000010ff */
[----:B------:R0:W-:Y:S01]  /*5050*/  STG.E.U16 [R16.64], R0 ;  /* 0x0000000010007986 */ /* 0x0001e2000c101524 */
[----:B------:R-:W-:Y:S05]  /*5060*/  BRA `(.L_x_19948) ;  /* 0x0000068000007947 */ /* 0x000fea0003800000 */
.L_x_19955:
        /* <DEDUP_REMOVED lines=10> */
.L_x_19967:
        /* <DEDUP_REMOVED lines=17> */
.L_x_19970:
[----:B------:R-:W-:-:S04]  /*5220*/  LOP3.LUT R2, R5, 0x80000000, RZ, 0xc0, !PT ;  /* 0x8000000005027812 */ /* 0x000fc800078ec0ff */
[----:B------:R-:W-:-:S04]  /*5230*/  SHF.R.U32.HI R3, RZ, 0x18, R2 ;  /* 0x00000018ff037819 */ /* 0x000fc80000011602 */
[----:B------:R-:W-:-:S04]  /*5240*/  LOP3.LUT R0, R0, R3, RZ, 0xfc, !PT ;  /* 0x0000000300007212 */ /* 0x000fc800078efcff */
[----:B------:R-:W-:Y:S02]  /*5250*/  PRMT R8, R0, 0x7610, R8 ;  /* 0x0000761000087816 */ /* 0x000fe40000000008 */
.L_x_19969:
[----:B------:R-:W-:Y:S05]  /*5260*/  BSYNC B0 ;  /* 0x0000000000007941 */ /* 0x000fea0003800000 */
.L_x_19968:
[----:B------:R0:W-:Y:S01]  /*5270*/  STG.E.U8 [R16.64], R8 ;  /* 0x0000000810007986 */ /* 0x0001e2000c101124 */
[----:B------:R-:W-:Y:S05]  /*5280*/  BRA `(.L_x_19948) ;  /* 0x0000046000007947 */ /* 0x000fea0003800000 */
.L_x_19966:
        /* <DEDUP_REMOVED lines=17> */
.L_x_19973:
[----:B------:R-:W-:-:S04]  /*53a0*/  LOP3.LUT R2, R5, 0x80000000, RZ, 0xc0, !PT ;  /* 0x8000000005027812 */ /* 0x000fc800078ec0ff */
[----:B------:R-:W-:-:S04]  /*53b0*/  SHF.R.U32.HI R3, RZ, 0x18, R2 ;  /* 0x00000018ff037819 */ /* 0x000fc80000011602 */
[----:B------:R-:W-:-:S04]  /*53c0*/  LOP3.LUT R0, R0, R3, RZ, 0xfc, !PT ;  /* 0x0000000300007212 */ /* 0x000fc800078efcff */
[----:B------:R-:W-:Y:S02]  /*53d0*/  PRMT R8, R0, 0x7610, R8 ;  /* 0x0000761000087816 */ /* 0x000fe40000000008 */
.L_x_19972:
[----:B------:R-:W-:Y:S05]  /*53e0*/  BSYNC B0 ;  /* 0x0000000000007941 */ /* 0x000fea0003800000 */
.L_x_19971:
[----:B------:R0:W-:Y:S01]  /*53f0*/  STG.E.U8 [R16.64], R8 ;  /* 0x0000000810007986 */ /* 0x0001e2000c101124 */
[----:B------:R-:W-:Y:S05]  /*5400*/  BRA `(.L_x_19948) ;  /* 0x000002e000007947 */ /* 0x000fea0003800000 */
.L_x_19965:
        /* <DEDUP_REMOVED lines=22> */
.L_x_19947:
        /* <DEDUP_REMOVED lines=20> */
.L_x_19975:
[----:B------:R-:W-:-:S05]  /*56b0*/  SHF.R.S32.HI R3, RZ, 0x1f, R2 ;  /* 0x0000001fff037819 */ /* 0x000fca0000011402 */
[----:B------:R0:W-:Y:S01]  /*56c0*/  STG.E.64 [R16.64], R2 ;  /* 0x0000000210007986 */ /* 0x0001e2000c101b24 */
[----:B------:R-:W-:Y:S05]  /*56d0*/  BRA `(.L_x_19948) ;  /* 0x0000001000007947 */ /* 0x000fea0003800000 */
.L_x_19974:
[----:B------:R0:W-:Y:S02]  /*56e0*/  STG.E [R16.64], R2 ;  /* 0x0000000210007986 */ /* 0x0001e4000c101924 */
.L_x_19948:
        /* <DEDUP_REMOVED lines=231> */
.L_x_19976:
        /* <DEDUP_REMOVED lines=18> */
.L_x_19980:
[----:B------:R0:W5:Y:S01]  /*6680*/  LDG.E.U8 R18, [R2.64] ;  /* 0x0000002402127981 */ /* 0x000162000c1e1100 */
[----:B------:R-:W-:Y:S05]  /*6690*/  BRA `(.L_x_19982) ;  /* 0x00000d0000007947 */ /* 0x000fea0003800000 */
.L_x_19979:
        /* <DEDUP_REMOVED lines=8> */
.L_x_19984:
[----:B------:R0:W5:Y:S01]  /*6720*/  LDG.E R18, [R2.64] ;  /* 0x0000002402127981 */ /* 0x000162000c1e1900 */
[----:B------:R-:W-:Y:S05]  /*6730*/  BRA `(.L_x_19982) ;  /* 0x00000c6000007947 */ /* 0x000fea0003800000 */
.L_x_19983:
[----:B------:R0:W5:Y:S01]  /*6740*/  LDG.E.S16 R18, [R2.64] ;  /* 0x0000002402127981 */ /* 0x000162000c1e1700 */
[----:B------:R-:W-:Y:S05]  /*6750*/  BRA `(.L_x_19982) ;  /* 0x00000c4000007947 */ /* 0x000fea0003800000 */
.L_x_19978:
        /* <DEDUP_REMOVED lines=9> */
.L_x_19986:
[----:B------:R-:W2:Y:S02]  /*67f0*/  LDG.E.U16 R2, [R2.64] ;  /* 0x0000002402027981 */ /* 0x000ea4000c1e1500 */
[----:B--2---:R-:W-:-:S06]  /*6800*/  HADD2.F32 R18, -RZ, R2.H0_H0 ;  /* 0x20000002ff127230 */ /* 0x004fcc0000004100 */
[----:B------:R-:W0:Y:S01]  /*6810*/  F2I.FTZ.TRUNC.NTZ R18, R18 ;  /* 0x0000001200127305 */ /* 0x000e22000021f100 */
[----:B------:R-:W-:Y:S05]  /*6820*/  BRA `(.L_x_19982) ;  /* 0x00000b7000007947 */ /* 0x000fea0003800000 */
.L_x_19985:
        /* <DEDUP_REMOVED lines=9> */
.L_x_19988:
[----:B------:R-:W2:Y:S02]  /*68c0*/  LDG.E.U16 R2, [R2.64] ;  /* 0x0000002402027981 */ /* 0x000ea4000c1e1500 */
[----:B--2---:R-:W-:-:S06]  /*68d0*/  HADD2.F32 R18, -RZ, R2.H0_H0 ;  /* 0x20000002ff127230 */ /* 0x004fcc0000004100 */
[----:B------:R-:W0:Y:S01]  /*68e0*/  F2I.FTZ.TRUNC.NTZ R18, R18 ;  /* 0x0000001200127305 */ /* 0x000e22000021f100 */
[----:B------:R-:W-:Y:S05]  /*68f0*/  BRA `(.L_x_19982) ;  /* 0x00000aa000007947 */ /* 0x000fea0003800000 */
.L_x_19987:
[----:B------:R-:W2:Y:S02]  /*6900*/  LDG.E.64 R2, [R2.64] ;  /* 0x0000002402027981 */ /* 0x000ea4000c1e1b00 */
[----:B--2---:R0:W1:Y:S01]  /*6910*/  F2I.F64.TRUNC R18, R2 ;  /* 0x0000000200127311 */ /* 0x004062000030d100 */
[----:B------:R-:W-:Y:S05]  /*6920*/  BRA `(.L_x_19982) ;  /* 0x00000a7000007947 */ /* 0x000fea0003800000 */
.L_x_19977:
        /* <DEDUP_REMOVED lines=12> */
.L_x_19991:
[----:B------:R-:W2:Y:S02]  /*69f0*/  LDG.E.64 R2, [R2.64] ;  /* 0x0000002402027981 */ /* 0x000ea4000c1e1b00 */
[----:B--2---:R0:W1:Y:S01]  /*6a00*/  F2I.F64.TRUNC R18, R2 ;  /* 0x0000000200127311 */ /* 0x004062000030d100 */
[----:B------:R-:W-:Y:S05]  /*6a10*/  BRA `(.L_x_19982) ;  /* 0x0000098000007947 */ /* 0x000fea0003800000 */
.L_x_19990:
        /* <DEDUP_REMOVED lines=27> */
.L_x_19993:
        /* <DEDUP_REMOVED lines=14> */
.L_x_19992:
[----:B------:R-:W2:Y:S02]  /*6cb0*/  LDG.E.U16 R18, [R2.64] ;  /* 0x0000002402127981 */ /* 0x000ea4000c1e1500 */
[----:B--2---:R-:W-:-:S06]  /*6cc0*/  PRMT R18, RZ, 0x5410, R18 ;  /* 0x00005410ff127816 */ /* 0x004fcc0000000012 */
[----:B------:R-:W0:Y:S01]  /*6cd0*/  F2I.FTZ.TRUNC.NTZ R18, R18 ;  /* 0x0000001200127305 */ /* 0x000e22000021f100 */
[----:B------:R-:W-:Y:S05]  /*6ce0*/  BRA `(.L_x_19982) ;  /* 0x000006b000007947 */ /* 0x000fea0003800000 */
.L_x_19989:
        /* <DEDUP_REMOVED lines=10> */
.L_x_19996:
        /* <DEDUP_REMOVED lines=21> */
.L_x_20000:
[----:B------:R-:W-:Y:S05]  /*6ee0*/  BSYNC B1 ;  /* 0x0000000000017941 */ /* 0x000fea0003800000 */
.L_x_19999:
[----:B------:R-:W-:Y:S01]  /*6ef0*/  IMAD.SHL.U32 R2, R2, 0x100000, RZ ;  /* 0x0010000002027824 */ /* 0x000fe200078e00ff */
[----:B------:R-:W-:-:S04]  /*6f00*/  LEA R3, R0, 0x3b800000, 0x17 ;  /* 0x3b80000000037811 */ /* 0x000fc800078eb8ff */
[----:B------:R-:W-:Y:S02]  /*6f10*/  LOP3.LUT R18, R3, R2, R18, 0xfe, !PT ;  /* 0x0000000203127212 */ /* 0x000fe400078efe12 */
.L_x_19998:
[----:B------:R-:W-:Y:S05]  /*6f20*/  BSYNC B0 ;  /* 0x0000000000007941 */ /* 0x000fea0003800000 */
.L_x_19997:
[----:B------:R-:W0:Y:S01]  /*6f30*/  F2I.FTZ.TRUNC.NTZ R18, R18 ;  /* 0x0000001200127305 */ /* 0x000e22000021f100 */
[----:B------:R-:W-:Y:S05]  /*6f40*/  BRA `(.L_x_19982) ;  /* 0x0000045000007947 */ /* 0x000fea0003800000 */
.L_x_19995:
        /* <DEDUP_REMOVED lines=21> */
.L_x_20004:
[----:B------:R-:W-:Y:S05]  /*70a0*/  BSYNC B1 ;  /* 0x0000000000017941 */ /* 0x000fea0003800000 */
.L_x_20003:
[----:B------:R-:W-:Y:S01]  /*70b0*/  IMAD.SHL.U32 R2, R2, 0x200000, RZ ;  /* 0x0020000002027824 */ /* 0x000fe200078e00ff */
[----:B------:R-:W-:-:S04]  /*70c0*/  LEA R3, R0, 0x37800000, 0x17 ;  /* 0x3780000000037811 */ /* 0x000fc800078eb8ff */
[----:B------:R-:W-:Y:S02]  /*70d0*/  LOP3.LUT R18, R3, R2, R18, 0xfe, !PT ;  /* 0x0000000203127212 */ /* 0x000fe400078efe12 */
.L_x_20002:
[----:B------:R-:W-:Y:S05]  /*70e0*/  BSYNC B0 ;  /* 0x0000000000007941 */ /* 0x000fea0003800000 */
.L_x_20001:
[----:B------:R-:W0:Y:S01]  /*70f0*/  F2I.FTZ.TRUNC.NTZ R18, R18 ;  /* 0x0000001200127305 */ /* 0x000e22000021f100 */
[----:B------:R-:W-:Y:S05]  /*7100*/  BRA `(.L_x_19982) ;  /* 0x0000029000007947 */ /* 0x000fea0003800000 */
.L_x_19994:
        /* <DEDUP_REMOVED lines=14> */
.L_x_20008:
[----:B------:R-:W-:Y:S05]  /*71f0*/  BSYNC B0 ;  /* 0x0000000000007941 */ /* 0x000fea0003800000 */
.L_x_20007:
[----:B------:R-:W0:Y:S01]  /*7200*/  F2I.FTZ.TRUNC.NTZ R18, R18 ;  /* 0x0000001200127305 */ /* 0x000e22000021f100 */
[----:B------:R-:W-:Y:S05]  /*7210*/  BRA `(.L_x_19982) ;  /* 0x0000018000007947 */ /* 0x000fea0003800000 */
.L_x_19981:
        /* <DEDUP_REMOVED lines=21> */
.L_x_20006:
[----:B------:R0:W5:Y:S01]  /*7370*/  LDG.E R18, [R2.64] ;  /* 0x0000002402127981 */ /* 0x000162000c1e1900 */
[----:B------:R-:W-:Y:S05]  /*7380*/  BRA `(.L_x_19982) ;  /* 0x0000001000007947 */ /* 0x000fea0003800000 */
.L_x_20005:
[----:B------:R0:W5:Y:S02]  /*7390*/  LDG.E R18, [R2.64] ;  /* 0x0000002402127981 */ /* 0x000164000c1e1900 */
.L_x_19982:
        /* <DEDUP_REMOVED lines=15> */
.L_x_20012:
[----:B------:R0:W-:Y:S01]  /*7490*/  STG.E.U8 [R16.64], R2 ;  /* 0x0000000210007986 */ /* 0x0001e2000c101124 */
[----:B------:R-:W-:Y:S05]  /*74a0*/  BRA `(.L_x_20014) ;  /* 0x00000d7000007947 */ /* 0x000fea0003800000 */
.L_x_20011:
        /* <DEDUP_REMOVED lines=9> */
.L_x_20016:
[----:B------:R0:W-:Y:S01]  /*7540*/  STG.E [R16.64], R2 ;  /* 0x0000000210007986 */ /* 0x0001e2000c101924 */
[----:B------:R-:W-:Y:S05]  /*7550*/  BRA `(.L_x_20014) ;  /* 0x00000cc000007947 */ /* 0x000fea0003800000 */
.L_x_20015:
[----:B------:R0:W-:Y:S01]  /*7560*/  STG.E.U16 [R16.64], R2 ;  /* 0x0000000210007986 */ /* 0x0001e2000c101524 */
[----:B------:R-:W-:Y:S05]  /*7570*/  BRA `(.L_x_20014) ;  /* 0x00000ca000007947 */ /* 0x000fea0003800000 */
.L_x_20010:
        /* <DEDUP_REMOVED lines=9> */
.L_x_20018:
[----:B------:R-:W0:Y:S02]  /*7610*/  I2F R0, R2 ;  /* 0x0000000200007306 */ /* 0x000e240000201400 */
[----:B0-----:R-:W-:-:S05]  /*7620*/  F2FP.PACK_AB R0, RZ, R0 ;  /* 0x00000000ff00723e */ /* 0x001fca00000000ff */
[----:B------:R0:W-:Y:S01]  /*7630*/  STG.E.U16 [R16.64], R0 ;  /* 0x0000000010007986 */ /* 0x0001e2000c101524 */
[----:B------:R-:W-:Y:S05]  /*7640*/  BRA `(.L_x_20014) ;  /* 0x00000bd000007947 */ /* 0x000fea0003800000 */
.L_x_20017:
        /* <DEDUP_REMOVED lines=10> */
.L_x_20020:
[----:B------:R-:W0:Y:S02]  /*76f0*/  I2F R2, R2 ;  /* 0x0000000200027306 */ /* 0x000e240000201400 */
[----:B0-----:R-:W-:-:S04]  /*7700*/  F2FP.PACK_AB R3, RZ, R2 ;  /* 0x00000002ff03723e */ /* 0x001fc800000000ff */
[----:B------:R-:W-:-:S05]  /*7710*/  PRMT R3, R3, 0x5410, RZ ;  /* 0x0000541003037816 */ /* 0x000fca00000000ff */
[----:B------:R0:W-:Y:S01]  /*7720*/  STG.E [R16.64], R3 ;  /* 0x0000000310007986 */ /* 0x0001e2000c101924 */
[----:B------:R-:W-:Y:S05]  /*7730*/  BRA `(.L_x_20014) ;  /* 0x00000ae000007947 */ /* 0x000fea0003800000 */
.L_x_20019:
[----:B------:R-:W0:Y:S02]  /*7740*/  I2F.F64 R2, R2 ;  /* 0x0000000200027312 */ /* 0x000e240000201c00 */
[----:B0-----:R0:W-:Y:S01]  /*7750*/  STG.E.64 [R16.64], R2 ;  /* 0x0000000210007986 */ /* 0x0011e2000c101b24 */
[----:B------:R-:W-:Y:S05]  /*7760*/  BRA `(.L_x_20014) ;  /* 0x00000ab000007947 */ /* 0x000fea0003800000 */
.L_x_20009:
        /* <DEDUP_REMOVED lines=12> */
.L_x_20023:
[----:B------:R-:W0:Y:S01]  /*7830*/  I2F.F64 R4, R2 ;  /* 0x0000000200047312 */ /* 0x000e220000201c00 */
[----:B------:R-:W-:-:S05]  /*7840*/  CS2R R6, SRZ ;  /* 0x0000000000067805 */ /* 0x000fca000001ff00 */
[----:B0-----:R0:W-:Y:S01]  /*7850*/  STG.E.128 [R16.64], R4 ;  /* 0x0000000410007986 */ /* 0x0011e2000c101d24 */
[----:B------:R-:W-:Y:S05]  /*7860*/  BRA `(.L_x_20014) ;  /* 0x000009b000007947 */ /* 0x000fea0003800000 */
.L_x_20022:
        /* <DEDUP_REMOVED lines=21> */
.L_x_20027:
[----:B------:R-:W-:Y:S05]  /*79c0*/  BSYNC B0 ;  /* 0x0000000000007941 */ /* 0x000fea0003800000 */
.L_x_20026:
[----:B------:R-:W-:-:S05]  /*79d0*/  LOP3.LUT R3, R0, R3, RZ, 0xfc, !PT ;  /* 0x0000000300037212 */ /* 0x000fca00078efcff */
[----:B------:R0:W-:Y:S01]  /*79e0*/  STG.E.U8 [R16.64], R3 ;  /* 0x0000000310007986 */ /* 0x0001e2000c101124 */
[----:B------:R-:W-:Y:S05]  /*79f0*/  BRA `(.L_x_20014) ;  /* 0x0000082000007947 */ /* 0x000fea0003800000 */
.L_x_20025:
        /* <DEDUP_REMOVED lines=13> */
.L_x_20029:
[----:B------:R-:W-:Y:S01]  /*7ad0*/  IMAD.MOV.U32 R0, RZ, RZ, 0x7f ;  /* 0x0000007fff007424 */ /* 0x000fe200078e00ff */
[----:B------:R-:W-:-:S04]  /*7ae0*/  ISETP.GT.U32.AND P0, PT, R3, 0x7f800000, PT ;  /* 0x7f8000000300780c */ /* 0x000fc80003f04070 */
[----:B------:R-:W-:-:S04]  /*7af0*/  SEL R0, R0, 0x7c, P0 ;  /* 0x0000007c00007807 */ /* 0x000fc80000000000 */
.L_x_20030:
[----:B------:R-:W-:Y:S05]  /*7b00*/  BSYNC B0 ;  /* 0x0000000000007941 */ /* 0x000fea0003800000 */
.L_x_20028:
[----:B------:R-:W-:-:S04]  /*7b10*/  LOP3.LUT R2, R5, 0x80000000, RZ, 0xc0, !PT ;  /* 0x8000000005027812 */ /* 0x000fc800078ec0ff */
[----:B------:R-:W-:-:S04]  /*7b20*/  SHF.R.U32.HI R3, RZ, 0x18, R2 ;  /* 0x00000018ff037819 */ /* 0x000fc80000011602 */
[----:B------:R-:W-:-:S05]  /*7b30*/  LOP3.LUT R3, R0, R3, RZ, 0xfc, !PT ;  /* 0x0000000300037212 */ /* 0x000fca00078efcff */
[----:B------:R0:W-:Y:S01]  /*7b40*/  STG.E.U8 [R16.64], R3 ;  /* 0x0000000310007986 */ /* 0x0001e2000c101124 */
[----:B------:R-:W-:Y:S05]  /*7b50*/  BRA `(.L_x_20014) ;  /* 0x000006c000007947 */ /* 0x000fea0003800000 */
.L_x_20024:
[----:B------:R-:W0:Y:S02]  /*7b60*/  I2F R0, R2 ;  /* 0x0000000200007306 */ /* 0x000e240000201400 */
[----:B0-----:R-:W-:-:S05]  /*7b70*/  F2FP.BF16.PACK_AB R0, RZ, R0 ;  /* 0x00000000ff00723e */ /* 0x001fca00000010ff */
[----:B------:R0:W-:Y:S01]  /*7b80*/  STG.E.U16 [R16.64], R0 ;  /* 0x0000000010007986 */ /* 0x0001e2000c101524 */
[----:B------:R-:W-:Y:S05]  /*7b90*/  BRA `(.L_x_20014) ;  /* 0x0000068000007947 */ /* 0x000fea0003800000 */
.L_x_20021:
        /* <DEDUP_REMOVED lines=10> */
.L_x_20033:
        /* <DEDUP_REMOVED lines=17> */
.L_x_20036:
[----:B------:R-:W-:-:S04]  /*7d50*/  LOP3.LUT R2, R5, 0x80000000, RZ, 0xc0, !PT ;  /* 0x8000000005027812 */ /* 0x000fc800078ec0ff */
[----:B------:R-:W-:-:S04]  /*7d60*/  SHF.R.U32.HI R3, RZ, 0x18, R2 ;  /* 0x00000018ff037819 */ /* 0x000fc80000011602 */
[----:B------:R-:W-:-:S04]  /*7d70*/  LOP3.LUT R0, R0, R3, RZ, 0xfc, !PT ;  /* 0x0000000300007212 */ /* 0x000fc800078efcff */
[----:B------:R-:W-:Y:S02]  /*7d80*/  PRMT R8, R0, 0x7610, R8 ;  /* 0x0000761000087816 */ /* 0x000fe40000000008 */
.L_x_20035:
[----:B------:R-:W-:Y:S05]  /*7d90*/  BSYNC B0 ;  /* 0x0000000000007941 */ /* 0x000fea0003800000 */
.L_x_20034:
[----:B------:R0:W-:Y:S01]  /*7da0*/  STG.E.U8 [R16.64], R8 ;  /* 0x0000000810007986 */ /* 0x0001e2000c101124 */
[----:B------:R-:W-:Y:S05]  /*7db0*/  BRA `(.L_x_20014) ;  /* 0x0000046000007947 */ /* 0x000fea0003800000 */
.L_x_20032:
        /* <DEDUP_REMOVED lines=17> */
.L_x_20039:
[----:B------:R-:W-:-:S04]  /*7ed0*/  LOP3.LUT R2, R5, 0x80000000, RZ, 0xc0, !PT ;  /* 0x8000000005027812 */ /* 0x000fc800078ec0ff */
[----:B------:R-:W-:-:S04]  /*7ee0*/  SHF.R.U32.HI R3, RZ, 0x18, R2 ;  /* 0x00000018ff037819 */ /* 0x000fc80000011602 */
[----:B------:R-:W-:-:S04]  /*7ef0*/  LOP3.LUT R0, R0, R3, RZ, 0xfc, !PT ;  /* 0x0000000300007212 */ /* 0x000fc800078efcff */
[----:B------:R-:W-:Y:S02]  /*7f00*/  PRMT R8, R0, 0x7610, R8 ;  /* 0x0000761000087816 */ /* 0x000fe40000000008 */
.L_x_20038:
[----:B------:R-:W-:Y:S05]  /*7f10*/  BSYNC B0 ;  /* 0x0000000000007941 */ /* 0x000fea0003800000 */
.L_x_20037:
[----:B------:R0:W-:Y:S01]  /*7f20*/  STG.E.U8 [R16.64], R8 ;  /* 0x0000000810007986 */ /* 0x0001e2000c101124 */
[----:B------:R-:W-:Y:S05]  /*7f30*/  BRA `(.L_x_20014) ;  /* 0x000002e000007947 */ /* 0x000fea0003800000 */
.L_x_20031:
        /* <DEDUP_REMOVED lines=22> */
.L_x_20013:
        /* <DEDUP_REMOVED lines=20> */
.L_x_20041:
[----:B------:R-:W-:-:S05]  /*81e0*/  SHF.R.S32.HI R3, RZ, 0x1f, R2 ;  /* 0x0000001fff037819 */ /* 0x000fca0000011402 */
[----:B------:R0:W-:Y:S01]  /*81f0*/  STG.E.64 [R16.64], R2 ;  /* 0x0000000210007986 */ /* 0x0001e2000c101b24 */
[----:B------:R-:W-:Y:S05]  /*8200*/  BRA `(.L_x_20014) ;  /* 0x0000001000007947 */ /* 0x000fea0003800000 */
.L_x_20040:
[----:B------:R0:W-:Y:S02]  /*8210*/  STG.E [R16.64], R2 ;  /* 0x0000000210007986 */ /* 0x0001e4000c101924 */
.L_x_20014:
[----:B------:R-:W-:Y:S02]  /*8220*/  IADD3 R19, R19, 0x80, RZ ;  /* 0x0000008013137810 */ /* 0x000fe40007ffe0ff */
.L_x_19909:
[----:B------:R-:W-:Y:S05]  /*8230*/  BSYNC B6 ;  /* 0x0000000000067941 */ /* 0x000fea0003800000 */
.L_x_19908:
        /* <DEDUP_REMOVED lines=230> */
.L_x_20042:
        /* <DEDUP_REMOVED lines=18> */
.L_x_20046:
[----:B------:R0:W5:Y:S01]  /*91c0*/  LDG.E.U8 R18, [R2.64] ;  /* 0x0000002402127981 */ /* 0x000162000c1e1100 */
[----:B------:R-:W-:Y:S05]  /*91d0*/  BRA `(.L_x_20048) ;  /* 0x00000d0000007947 */ /* 0x000fea0003800000 */
.L_x_20045:
        /* <DEDUP_REMOVED lines=8> */
.L_x_20050:
[----:B------:R0:W5:Y:S01]  /*9260*/  LDG.E R18, [R2.64] ;  /* 0x0000002402127981 */ /* 0x000162000c1e1900 */
[----:B------:R-:W-:Y:S05]  /*9270*/  BRA `(.L_x_20048) ;  /* 0x00000c6000007947 */ /* 0x000fea0003800000 */
.L_x_20049:
[----:B------:R0:W5:Y:S01]  /*9280*/  LDG.E.S16 R18, [R2.64] ;  /* 0x0000002402127981 */ /* 0x000162000c1e1700 */
[----:B------:R-:W-:Y:S05]  /*9290*/  BRA `(.L_x_20048) ;  /* 0x00000c4000007947 */ /* 0x000fea0003800000 */
.L_x_20044:
        /* <DEDUP_REMOVED lines=9> */
.L_x_20052:
[----:B------:R-:W2:Y:S02]  /*9330*/  LDG.E.U16 R2, [R2.64] ;  /* 0x0000002402027981 */ /* 0x000ea4000c1e1500 */
[----:B--2---:R-:W-:-:S06]  /*9340*/  HADD2.F32 R18, -RZ, R2.H0_H0 ;  /* 0x20000002ff127230 */ /* 0x004fcc0000004100 */
[----:B------:R-:W0:Y:S01]  /*9350*/  F2I.FTZ.TRUNC.NTZ R18, R18 ;  /* 0x0000001200127305 */ /* 0x000e22000021f100 */
[----:B------:R-:W-:Y:S05]  /*9360*/  BRA `(.L_x_20048) ;  /* 0x00000b7000007947 */ /* 0x000fea0003800000 */
.L_x_20051:
        /* <DEDUP_REMOVED lines=9> */
.L_x_20054:
[----:B------:R-:W2:Y:S02]  /*9400*/  LDG.E.U16 R2, [R2.64] ;  /* 0x0000002402027981 */ /* 0x000ea4000c1e1500 */
[----:B--2---:R-:W-:-:S06]  /*9410*/  HADD2.F32 R18, -RZ, R2.H0_H0 ;  /* 0x20000002ff127230 */ /* 0x004fcc0000004100 */
[----:B------:R-:W0:Y:S01]  /*9420*/  F2I.FTZ.TRUNC.NTZ R18, R18 ;  /* 0x0000001200127305 */ /* 0x000e22000021f100 */
[----:B------:R-:W-:Y:S05]  /*9430*/  BRA `(.L_x_20048) ;  /* 0x00000aa000007947 */ /* 0x000fea0003800000 */
.L_x_20053:
[----:B------:R-:W2:Y:S02]  /*9440*/  LDG.E.64 R18, [R2.64] ;  /* 0x0000002402127981 */ /* 0x000ea4000c1e1b00 */
[----:B--2---:R0:W1:Y:S01]  /*9450*/  F2I.F64.TRUNC R18, R18 ;  /* 0x0000001200127311 */ /* 0x004062000030d100 */
[----:B------:R-:W-:Y:S05]  /*9460*/  BRA `(.L_x_20048) ;  /* 0x00000a7000007947 */ /* 0x000fea0003800000 */
.L_x_20043:
        /* <DEDUP_REMOVED lines=12> */
.L_x_20057:
[----:B------:R-:W2:Y:S02]  /*9530*/  LDG.E.64 R2, [R2.64] ;  /* 0x0000002402027981 */ /* 0x000ea4000c1e1b00 */
[----:B--2---:R0:W1:Y:S01]  /*9540*/  F2I.F64.TRUNC R18, R2 ;  /* 0x0000000200127311 */ /* 0x004062000030d100 */
[----:B------:R-:W-:Y:S05]  /*9550*/  BRA `(.L_x_20048) ;  /* 0x0000098000007947 */ /* 0x000fea0003800000 */
.L_x_20056:
        /* <DEDUP_REMOVED lines=27> */
.L_x_20059:
        /* <DEDUP_REMOVED lines=14> */
.L_x_20058:
[----:B------:R-:W2:Y:S02]  /*97f0*/  LDG.E.U16 R18, [R2.64] ;  /* 0x0000002402127981 */ /* 0x000ea4000c1e1500 */
[----:B--2---:R-:W-:-:S06]  /*9800*/  PRMT R18, RZ, 0x5410, R18 ;  /* 0x00005410ff127816 */ /* 0x004fcc0000000012 */
[----:B------:R-:W0:Y:S01]  /*9810*/  F2I.FTZ.TRUNC.NTZ R18, R18 ;  /* 0x0000001200127305 */ /* 0x000e22000021f100 */
[----:B------:R-:W-:Y:S05]  /*9820*/  BRA `(.L_x_20048) ;  /* 0x000006b000007947 */ /* 0x000fea0003800000 */
.L_x_20055:
        /* <DEDUP_REMOVED lines=10> */
.L_x_20062:
        /* <DEDUP_REMOVED lines=21> */
.L_x_20066:
[----:B------:R-:W-:Y:S05]  /*9a20*/  BSYNC B1 ;  /* 0x0000000000017941 */ /* 0x000fea0003800000 */
.L_x_20065:
[----:B------:R-:W-:Y:S01]  /*9a30*/  IMAD.SHL.U32 R2, R2, 0x100000, RZ ;  /* 0x0010000002027824 */ /* 0x000fe200078e00ff */
[----:B------:R-:W-:-:S04]  /*9a40*/  LEA R3, R0, 0x3b800000, 0x17 ;  /* 0x3b80000000037811 */ /* 0x000fc800078eb8ff */
[----:B------:R-:W-:Y:S02]  /*9a50*/  LOP3.LUT R18, R3, R2, R18, 0xfe, !PT ;  /* 0x0000000203127212 */ /* 0x000fe400078efe12 */
.L_x_20064:
[----:B------:R-:W-:Y:S05]  /*9a60*/  BSYNC B0 ;  /* 0x0000000000007941 */ /* 0x000fea0003800000 */
.L_x_20063:
[----:B------:R-:W0:Y:S01]  /*9a70*/  F2I.FTZ.TRUNC.NTZ R18, R18 ;  /* 0x0000001200127305 */ /* 0x000e22000021f100 */
[----:B------:R-:W-:Y:S05]  /*9a80*/  BRA `(.L_x_20048) ;  /* 0x0000045000007947 */ /* 0x000fea0003800000 */
.L_x_20061:
        /* <DEDUP_REMOVED lines=21> */
.L_x_20070:
[----:B------:R-:W-:Y:S05]  /*9be0*/  BSYNC B1 ;  /* 0x0000000000017941 */ /* 0x000fea0003800000 */
.L_x_20069:
[----:B------:R-:W-:Y:S01]  /*9bf0*/  IMAD.SHL.U32 R2, R2, 0x200000, RZ ;  /* 0x0020000002027824 */ /* 0x000fe200078e00ff */
[----:B------:R-:W-:-:S04]  /*9c00*/  LEA R3, R0, 0x37800000, 0x17 ;  /* 0x3780000000037811 */ /* 0x000fc800078eb8ff */
[----:B------:R-:W-:Y:S02]  /*9c10*/  LOP3.LUT R18, R3, R2, R18, 0xfe, !PT ;  /* 0x0000000203127212 */ /* 0x000fe400078efe12 */
.L_x_20068:
[----:B------:R-:W-:Y:S05]  /*9c20*/  BSYNC B0 ;  /* 0x0000000000007941 */ /* 0x000fea0003800000 */
.L_x_20067:
[----:B------:R-:W0:Y:S01]  /*9c30*/  F2I.FTZ.TRUNC.NTZ R18, R18 ;  /* 0x0000001200127305 */ /* 0x000e22000021f100 */
[----:B------:R-:W-:Y:S05]  /*9c40*/  BRA `(.L_x_20048) ;  /* 0x0000029000007947 */ /* 0x000fea0003800000 */
.L_x_20060:
        /* <DEDUP_REMOVED lines=14> */
.L_x_20074:
[----:B------:R-:W-:Y:S05]  /*9d30*/  BSYNC B0 ;  /* 0x0000000000007941 */ /* 0x000fea0003800000 */
.L_x_20073:
[----:B------:R-:W0:Y:S01]  /*9d40*/  F2I.FTZ.TRUNC.NTZ R18, R18 ;  /* 0x0000001200127305 */ /* 0x000e22000021f100 */
[----:B------:R-:W-:Y:S05]  /*9d50*/  BRA `(.L_x_20048) ;  /* 0x0000018000007947 */ /* 0x000fea0003800000 */
.L_x_20047:
        /* <DEDUP_REMOVED lines=21> */
.L_x_20072:
[----:B------:R0:W5:Y:S01]  /*9eb0*/  LDG.E R18, [R2.64] ;  /* 0x0000002402127981 */ /* 0x000162000c1e1900 */
[----:B------:R-:W-:Y:S05]  /*9ec0*/  BRA `(.L_x_20048) ;  /* 0x0000001000007947 */ /* 0x000fea0003800000 */
.L_x_20071:
[----:B------:R0:W5:Y:S02]  /*9ed0*/  LDG.E R18, [R2.64] ;  /* 0x0000002402127981 */ /* 0x000164000c1e1900 */
.L_x_20048:
        /* <DEDUP_REMOVED lines=15> */
.L_x_20078:
[----:B------:R-:W-:Y:S01]  /*9fd0*/  STG.E.U8 [R16.64], R2 ;  /* 0x0000000210007986 */ /* 0x000fe2000c101124 */
[----:B------:R-:W-:Y:S05]  /*9fe0*/  EXIT ;  /* 0x000000000000794d */ /* 0x000fea0003800000 */
.L_x_20077:
[----:B------:R-:W-:-:S13]  /*9ff0*/  ISETP.NE.AND P0, PT, R0, 0x2, PT ;  /* 0x000000020000780c */ /* 0x000fda0003f05270 */
[----:B------:R-:W-:Y:S05]  /*a000*/  @!P0 BRA `(.L_x_20080) ;  /* 0x0000009000008947 */ /* 0x000fea0003800000 */
[----:B------:R-:W-:-:S13]  /*a010*/  ISETP.NE.AND P0, PT, R0, 0x3, PT ;  /* 0x000000030000780c */ /* 0x000fda0003f05270 */
[----:B------:R-:W-:Y:S05]  /*a020*/  @!P0 BRA `(.L_x_20081) ;  /* 0x0000005000008947 */ /* 0x000fea0003800000 */
[----:B------:R-:W-:-:S13]  /*a030*/  ISETP.NE.AND P0, PT, R0, 0x4, PT ;  /* 0x000000040000780c */ /* 0x000fda0003f05270 */
[----:B------:R-:W-:Y:S05]  /*a040*/  @P0 BRA `(.L_x_20079) ;  /* 0x00000b9000000947 */ /* 0x000fea0003800000 */
[----:B------:R-:W-:-:S05]  /*a050*/  SHF.R.S32.HI R3, RZ, 0x1f, R2 ;  /* 0x0000001fff037819 */ /* 0x000fca0000011402 */
[----:B------:R-:W-:Y:S01]  /*a060*/  STG.E.64 [R16.64], R2 ;  /* 0x0000000210007986 */ /* 0x000fe2000c101b24 */
[----:B------:R-:W-:Y:S05]  /*a070*/  EXIT ;  /* 0x000000000000794d */ /* 0x000fea0003800000 */
.L_x_20081:
[----:B------:R-:W-:Y:S01]  /*a080*/  STG.E [R16.64], R2 ;  /* 0x0000000210007986 */ /* 0x000fe2000c101924 */
[----:B------:R-:W-:Y:S05]  /*a090*/  EXIT ;  /* 0x000000000000794d */ /* 0x000fea0003800000 */
.L_x_20080:
[----:B------:R-:W-:Y:S01]  /*a0a0*/  STG.E.U16 [R16.64], R2 ;  /* 0x0000000210007986 */ /* 0x000fe2000c101524 */
[----:B------:R-:W-:Y:S05]  /*a0b0*/  EXIT ;  /* 0x000000000000794d */ /* 0x000fea0003800000 */
.L_x_20076:
[----:B------:R-:W-:-:S13]  /*a0c0*/  ISETP.GT.AND P0, PT, R0, 0x6, PT ;  /* 0x000000060000780c */ /* 0x000fda0003f04270 */
[----:B------:R-:W-:Y:S05]  /*a0d0*/  @P0 BRA `(.L_x_20082) ;  /* 0x000000b000000947 */ /* 0x000fea0003800000 */
[----:B------:R-:W-:-:S13]  /*a0e0*/  ISETP.NE.AND P0, PT, R0, 0x5, PT ;  /* 0x000000050000780c */ /* 0x000fda0003f05270 */
[----:B------:R-:W-:Y:S05]  /*a0f0*/  @!P0 BRA `(.L_x_20083) ;  /* 0x0000005000008947 */ /* 0x000fea0003800000 */
[----:B------:R-:W-:-:S13]  /*a100*/  ISETP.NE.AND P0, PT, R0, 0x6, PT ;  /* 0x000000060000780c */ /* 0x000fda0003f05270 */
[----:B------:R-:W-:Y:S05]  /*a110*/  @P0 BRA `(.L_x_20079) ;  /* 0x00000ac000000947 */ /* 0x000fea0003800000 */
[----:B------:R-:W0:Y:S02]  /*a120*/  I2F R3, R2 ;  /* 0x0000000200037306 */ /* 0x000e240000201400 */
[----:B0-----:R-:W-:Y:S01]  /*a130*/  STG.E [R16.64], R3 ;  /* 0x0000000310007986 */ /* 0x001fe2000c101924 */
[----:B------:R-:W-:Y:S05]  /*a140*/  EXIT ;  /* 0x000000000000794d */ /* 0x000fea0003800000 */
.L_x_20083:
[----:B------:R-:W0:Y:S02]  /*a150*/  I2F R0, R2 ;  /* 0x0000000200007306 */ /* 0x000e240000201400 */
[----:B0-----:R-:W-:-:S05]  /*a160*/  F2FP.PACK_AB R0, RZ, R0 ;  /* 0x00000000ff00723e */ /* 0x001fca00000000ff */
[----:B------:R-:W-:Y:S01]  /*a170*/  STG.E.U16 [R16.64], R0 ;  /* 0x0000000010007986 */ /* 0x000fe2000c101524 */
[----:B------:R-:W-:Y:S05]  /*a180*/  EXIT ;  /* 0x000000000000794d */ /* 0x000fea0003800000 */
.L_x_20082:
        /* <DEDUP_REMOVED lines=8> */
[----:B0-----:R-:W-:Y:S01]  /*a210*/  STG.E.64 [R16.64], R2 ;  /* 0x0000000210007986 */ /* 0x001fe2000c101b24 */
[----:B------:R-:W-:Y:S05]  /*a220*/  EXIT ;  /* 0x000000000000794d */ /* 0x000fea0003800000 */
.L_x_20085:
[----:B------:R-:W0:Y:S02]  /*a230*/  I2F R2, R2 ;  /* 0x0000000200027306 */ /* 0x000e240000201400 */
[----:B0-----:R-:W-:-:S04]  /*a240*/  F2FP.PACK_AB R3, RZ, R2 ;  /* 0x00000002ff03723e */ /* 0x001fc800000000ff */
[----:B------:R-:W-:-:S05]  /*a250*/  PRMT R3, R3, 0x5410, RZ ;  /* 0x0000541003037816 */ /* 0x000fca00000000ff */
[----:B------:R-:W-:Y:S01]  /*a260*/  STG.E [R16.64], R3 ;  /* 0x0000000310007986 */ /* 0x000fe2000c101924 */
[----:B------:R-:W-:Y:S05]  /*a270*/  EXIT ;  /* 0x000000000000794d */ /* 0x000fea0003800000 */
.L_x_20084:
[----:B------:R-:W0:Y:S02]  /*a280*/  I2F.F64 R2, R2 ;  /* 0x0000000200027312 */ /* 0x000e240000201c00 */
[----:B0-----:R-:W-:Y:S01]  /*a290*/  STG.E.64 [R16.64], R2 ;  /* 0x0000000210007986 */ /* 0x001fe2000c101b24 */
[----:B------:R-:W-:Y:S05]  /*a2a0*/  EXIT ;  /* 0x000000000000794d */ /* 0x000fea0003800000 */
.L_x_20075:
        /* <DEDUP_REMOVED lines=10> */
[----:B------:R-:W-:Y:S01]  /*a350*/  STG.E.U8 [R16.64], R3 ;  /* 0x0000000310007986 */ /* 0x000fe2000c101124 */
[----:B------:R-:W-:Y:S05]  /*a360*/  EXIT ;  /* 0x000000000000794d */ /* 0x000fea0003800000 */
.L_x_20088:
[----:B------:R-:W0:Y:S01]  /*a370*/  I2F.F64 R4, R2 ;  /* 0x0000000200047312 */ /* 0x000e220000201c00 */
[----:B------:R-:W-:-:S05]  /*a380*/  CS2R R6, SRZ ;  /* 0x0000000000067805 */ /* 0x000fca000001ff00 */
[----:B0-----:R-:W-:Y:S01]  /*a390*/  STG.E.128 [R16.64], R4 ;  /* 0x0000000410007986 */ /* 0x001fe2000c101d24 */
[----:B------:R-:W-:Y:S05]  /*a3a0*/  EXIT ;  /* 0x000000000000794d */ /* 0x000fea0003800000 */
.L_x_20087:
        /* <DEDUP_REMOVED lines=21> */
.L_x_20092:
[----:B------:R-:W-:Y:S05]  /*a500*/  BSYNC B0 ;  /* 0x0000000000007941 */ /* 0x000fea0003800000 */
.L_x_20091:
[----:B------:R-:W-:-:S05]  /*a510*/  LOP3.LUT R3, R0, R3, RZ, 0xfc, !PT ;  /* 0x0000000300037212 */ /* 0x000fca00078efcff */
[----:B------:R-:W-:Y:S01]  /*a520*/  STG.E.U8 [R16.64], R3 ;  /* 0x0000000310007986 */ /* 0x000fe2000c101124 */
[----:B------:R-:W-:Y:S05]  /*a530*/  EXIT ;  /* 0x000000000000794d */ /* 0x000fea0003800000 */
.L_x_20090:
        /* <DEDUP_REMOVED lines=13> */
.L_x_20094:
[----:B------:R-:W-:Y:S01]  /*a610*/  IMAD.MOV.U32 R0, RZ, RZ, 0x7f ;  /* 0x0000007fff007424 */ /* 0x000fe200078e00ff */
[----:B------:R-:W-:-:S04]  /*a620*/  ISETP.GT.U32.AND P0, PT, R3, 0x7f800000, PT ;  /* 0x7f8000000300780c */ /* 0x000fc80003f04070 */
[----:B------:R-:W-:-:S04]  /*a630*/  SEL R0, R0, 0x7c, P0 ;  /* 0x0000007c00007807 */ /* 0x000fc80000000000 */
.L_x_20095:
[----:B------:R-:W-:Y:S05]  /*a640*/  BSYNC B0 ;  /* 0x0000000000007941 */ /* 0x000fea0003800000 */
.L_x_20093:
[----:B------:R-:W-:-:S04]  /*a650*/  LOP3.LUT R2, R5, 0x80000000, RZ, 0xc0, !PT ;  /* 0x8000000005027812 */ /* 0x000fc800078ec0ff */
[----:B------:R-:W-:-:S04]  /*a660*/  SHF.R.U32.HI R3, RZ, 0x18, R2 ;  /* 0x00000018ff037819 */ /* 0x000fc80000011602 */
[----:B------:R-:W-:-:S05]  /*a670*/  LOP3.LUT R3, R0, R3, RZ, 0xfc, !PT ;  /* 0x0000000300037212 */ /* 0x000fca00078efcff */
[----:B------:R-:W-:Y:S01]  /*a680*/  STG.E.U8 [R16.64], R3 ;  /* 0x0000000310007986 */ /* 0x000fe2000c101124 */
[----:B------:R-:W-:Y:S05]  /*a690*/  EXIT ;  /* 0x000000000000794d */ /* 0x000fea0003800000 */
.L_x_20089:
[----:B------:R-:W0:Y:S02]  /*a6a0*/  I2F R0, R2 ;  /* 0x0000000200007306 */ /* 0x000e240000201400 */
[----:B0-----:R-:W-:-:S05]  /*a6b0*/  F2FP.BF16.PACK_AB R0, RZ, R0 ;  /* 0x00000000ff00723e */ /* 0x001fca00000010ff */
[----:B------:R-:W-:Y:S01]  /*a6c0*/  STG.E.U16 [R16.64], R0 ;  /* 0x0000000010007986 */ /* 0x000fe2000c101524 */
[----:B------:R-:W-:Y:S05]  /*a6d0*/  EXIT ;  /* 0x000000000000794d */ /* 0x000fea0003800000 */
.L_x_20086:
        /* <DEDUP_REMOVED lines=10> */
.L_x_20098:
        /* <DEDUP_REMOVED lines=17> */
.L_x_20101:
[----:B------:R-:W-:-:S04]  /*a890*/  LOP3.LUT R2, R5, 0x80000000, RZ, 0xc0, !PT ;  /* 0x8000000005027812 */ /* 0x000fc800078ec0ff */
[----:B------:R-:W-:-:S04]  /*a8a0*/  SHF.R.U32.HI R3, RZ, 0x18, R2 ;  /* 0x00000018ff037819 */ /* 0x000fc80000011602 */
[----:B------:R-:W-:-:S04]  /*a8b0*/  LOP3.LUT R0, R0, R3, RZ, 0xfc, !PT ;  /* 0x0000000300007212 */ /* 0x000fc800078efcff */
[----:B------:R-:W-:Y:S02]  /*a8c0*/  PRMT R8, R0, 0x7610, R8 ;  /* 0x0000761000087816 */ /* 0x000fe40000000008 */
.L_x_20100:
[----:B------:R-:W-:Y:S05]  /*a8d0*/  BSYNC B0 ;  /* 0x0000000000007941 */ /* 0x000fea0003800000 */
.L_x_20099:
[----:B------:R-:W-:Y:S01]  /*a8e0*/  STG.E.U8 [R16.64], R8 ;  /* 0x0000000810007986 */ /* 0x000fe2000c101124 */
[----:B------:R-:W-:Y:S05]  /*a8f0*/  EXIT ;  /* 0x000000000000794d */ /* 0x000fea0003800000 */
.L_x_20097:
        /* <DEDUP_REMOVED lines=17> */
.L_x_20104:
[----:B------:R-:W-:-:S04]  /*aa10*/  LOP3.LUT R2, R5, 0x80000000, RZ, 0xc0, !PT ;  /* 0x8000000005027812 */ /* 0x000fc800078ec0ff */
[----:B------:R-:W-:-:S04]  /*aa20*/  SHF.R.U32.HI R3, RZ, 0x18, R2 ;  /* 0x00000018ff037819 */ /* 0x000fc80000011602 */
[----:B------:R-:W-:-:S04]  /*aa30*/  LOP3.LUT R0, R0, R3, RZ, 0xfc, !PT ;  /* 0x0000000300007212 */ /* 0x000fc800078efcff */
[----:B------:R-:W-:Y:S02]  /*aa40*/  PRMT R8, R0, 0x7610, R8 ;  /* 0x0000761000087816 */ /* 0x000fe40000000008 */
.L_x_20103:
[----:B------:R-:W-:Y:S05]  /*aa50*/  BSYNC B0 ;  /* 0x0000000000007941 */ /* 0x000fea0003800000 */
.L_x_20102:
[----:B------:R-:W-:Y:S01]  /*aa60*/  STG.E.U8 [R16.64], R8 ;  /* 0x0000000810007986 */ /* 0x000fe2000c101124 */
[----:B------:R-:W-:Y:S05]  /*aa70*/  EXIT ;  /* 0x000000000000794d */ /* 0x000fea0003800000 */
.L_x_20096:
        /* <DEDUP_REMOVED lines=22> */
.L_x_20079:
        /* <DEDUP_REMOVED lines=20> */
.L_x_20106:
[----:B------:R-:W-:-:S05]  /*ad20*/  SHF.R.S32.HI R3, RZ, 0x1f, R2 ;  /* 0x0000001fff037819 */ /* 0x000fca0000011402 */
[----:B------:R-:W-:Y:S01]  /*ad30*/  STG.E.64 [R16.64], R2 ;  /* 0x0000000210007986 */ /* 0x000fe2000c101b24 */
[----:B------:R-:W-:Y:S05]  /*ad40*/  EXIT ;  /* 0x000000000000794d */ /* 0x000fea0003800000 */
.L_x_20105:
[----:B------:R-:W-:Y:S01]  /*ad50*/  STG.E [R16.64], R2 ;  /* 0x0000000210007986 */ /* 0x000fe2000c101924 */
[----:B------:R-:W-:Y:S05]  /*ad60*/  EXIT ;  /* 0x000000000000794d */ /* 0x000fea0003800000 */
.L_x_20107:
        /* <DEDUP_REMOVED lines=9> */
.L_x_40135:


//--------------------- .text._ZN2at6native27unrolled_elementwise_kernelINS0_13AUnaryFunctorIiiiZZZNS0_19minimum_kernel_cudaERNS_18TensorIteratorBaseEENKUlvE_clEvENKUlvE1_clEvEUliiE_EESt5arrayIPcLm2EELi4E23TrivialOffsetCalculatorILi1EjESD_NS0_6memory12LoadWithCastILi1EEENSE_13StoreWithCastILi1EEEEEviT_T0_T2_T3_T4_T5_ --------------------------
	.section	.text._ZN2at6native27unrolled_elementwise_kernelINS0_13AUnaryFunctorIiiiZZZNS0_19minimum_kernel_cudaERNS_18TensorIteratorBaseEENKUlvE_clEvENKUlvE1_clEvEUliiE_EESt5arrayIPcLm2EELi4E23TrivialOffsetCalculatorILi1EjESD_NS0_6memory12LoadWithCastILi1EEENSE_13StoreWithCastILi1EEEEEviT_T0_T2_T3_T4_T5_,"ax",@progbits
	.sectioninfo	@"SHI_REGISTERS=28"
	.align	128
        .global         _ZN2at6native27unrolled_elementwise_kernelINS0_13AUnaryFunctorIiiiZZZNS0_19minimum_kernel_cudaERNS_18TensorIteratorBaseEENKUlvE_clEvENKUlvE1_clEvEUliiE_EESt5arrayIPcLm2EELi4E23TrivialOffsetCalculatorILi1EjESD_NS0_6memory12LoadWithCastILi1EEENSE_13StoreWithCastILi1EEEEEviT_T0_T2_T3_T4_T5_
        .type           _ZN2at6native27unrolled_elementwise_kernelINS0_13AUnaryFunctorIiiiZZZNS0_19minimum_kernel_cudaERNS_18TensorIteratorBaseEENKUlvE_clEvENKUlvE1_clEvEUliiE_EESt5arrayIPcLm2EELi4E23TrivialOffsetCalculatorILi1EjESD_NS0_6memory12LoadWithCastILi1EEENSE_13StoreWithCastILi1EEEEEviT_T0_T2_T3_T4_T5_,@function
        .size           _ZN2at6native27unrolled_elementwise_kernelINS0_13AUnaryFunctorIiiiZZZNS0_19minimum_kernel_cudaERNS_18TensorIteratorBaseEENKUlvE_clEvENKUlvE1_clEvEUliiE_EESt5arrayIPcLm2EELi4E23TrivialOffsetCalculatorILi1EjESD_NS0_6memory12LoadWithCastILi1EEENSE_13StoreWithCastILi1EEEEEviT_T0_T2_T3_T4_T5_,(.L_x_40136 - _ZN2at6native27unrolled_elementwise_kernelINS0_13AUnaryFunctorIiiiZZZNS0_19minimum_kernel_cudaERNS_18TensorIteratorBaseEENKUlvE_clEvENKUlvE1_clEvEUliiE_EESt5arrayIPcLm2EELi4E23TrivialOffsetCalculatorILi1EjESD_NS0_6memory12LoadWithCastILi1EEENSE_13StoreWithCastILi1EEEEEviT_T0_T2_T3_T4_T5_)
        .other          _ZN2at6native27unrolled_elementwise_kernelINS0_13AUnaryFunctorIiiiZZZNS0_19minimum_kernel_cudaERNS_18TensorIteratorBaseEENKUlvE_clEvENKUlvE1_clEvEUliiE_EESt5arrayIPcLm2EELi4E23TrivialOffsetCalculatorILi1EjESD_NS0_6memory12LoadWithCastILi1EEENSE_13StoreWithCastILi1EEEEEviT_T0_T2_T3_T4_T5_,@"STO_CUDA_ENTRY STV_DEFAULT"
_ZN2at6native27unrolled_elementwise_kernelINS0_13AUnaryFunctorIiiiZZZNS0_19minimum_kernel_cudaERNS_18TensorIteratorBaseEENKUlvE_clEvENKUlvE1_clEvEUliiE_EESt5arrayIPcLm2EELi4E23TrivialOffsetCalculatorILi1EjESD_NS0_6memory12LoadWithCastILi1EEENSE_13StoreWithCastILi1EEEEEviT_T0_T2_T3_T4_T5_:
.text._ZN2at6native27unrolled_elementwise_kernelINS0_13AUnaryFunctorIiiiZZZNS0_19minimum_kernel_cudaERNS_18TensorIteratorBaseEENKUlvE_clEvENKUlvE1_clEvEUliiE_EESt5arrayIPcLm2EELi4E23TrivialOffsetCalculatorILi1EjESD_NS0_6memory12LoadWithCastILi1EEENSE_13StoreWithCastILi1EEEEEviT_T0_T2_T3_T4_T5_:
        /* <DEDUP_REMOVED lines=29> */
.L_x_20113:
[----:B------:R0:W5:Y:S01]  /*01d0*/  LDG.E.U8 R18, [R2.64] ;  /* 0x0000002402127981 */ /* 0x000162000c1e1100 */
[----:B------:R-:W-:Y:S05]  /*01e0*/  BRA `(.L_x_20115) ;  /* 0x00000d1000007947 */ /* 0x000fea0003800000 */
.L_x_20112:
        /* <DEDUP_REMOVED lines=8> */
.L_x_20117:
[----:B------:R0:W5:Y:S01]  /*0270*/  LDG.E R18, [R2.64] ;  /* 0x0000002402127981 */ /* 0x000162000c1e1900 */
[----:B------:R-:W-:Y:S05]  /*0280*/  BRA `(.L_x_20115) ;  /* 0x00000c7000007947 */ /* 0x000fea0003800000 */
.L_x_20116:
[----:B------:R0:W5:Y:S01]  /*0290*/  LDG.E.S16 R18, [R2.64] ;  /* 0x0000002402127981 */ /* 0x000162000c1e1700 */
[----:B------:R-:W-:Y:S05]  /*02a0*/  BRA `(.L_x_20115) ;  /* 0x00000c5000007947 */ /* 0x000fea0003800000 */
.L_x_20111:
        /* <DEDUP_REMOVED lines=9> */
.L_x_20119:
[----:B------:R-:W2:Y:S02]  /*0340*/  LDG.E.U16 R2, [R2.64] ;  /* 0x0000002402027981 */ /* 0x000ea4000c1e1500 */
[----:B--2---:R-:W-:-:S06]  /*0350*/  HADD2.F32 R18, -RZ, R2.H0_H0 ;  /* 0x20000002ff127230 */ /* 0x004fcc0000004100 */
[----:B------:R-:W0:Y:S01]  /*0360*/  F2I.FTZ.TRUNC.NTZ R18, R18 ;  /* 0x0000001200127305 */ /* 0x000e22000021f100 */
[----:B------:R-:W-:Y:S05]  /*0370*/  BRA `(.L_x_20115) ;  /* 0x00000b8000007947 */ /* 0x000fea0003800000 */
.L_x_20118:
        /* <DEDUP_REMOVED lines=9> */
.L_x_20121:
[----:B------:R-:W2:Y:S02]  /*0410*/  LDG.E.U16 R2, [R2.64] ;  /* 0x0000002402027981 */ /* 0x000ea4000c1e1500 */
[----:B--2---:R-:W-:-:S06]  /*0420*/  HADD2.F32 R18, -RZ, R2.H0_H0 ;  /* 0x20000002ff127230 */ /* 0x004fcc0000004100 */
[----:B------:R-:W0:Y:S01]  /*0430*/  F2I.FTZ.TRUNC.NTZ R18, R18 ;  /* 0x0000001200127305 */ /* 0x000e22000021f100 */
[----:B------:R-:W-:Y:S05]  /*0440*/  BRA `(.L_x_20115) ;  /* 0x00000ab000007947 */ /* 0x000fea0003800000 */
.L_x_20120:
[----:B------:R-:W2:Y:S02]  /*0450*/  LDG.E.64 R18, [R2.64] ;  /* 0x0000002402127981 */ /* 0x000ea4000c1e1b00 */
[----:B--2---:R0:W1:Y:S01]  /*0460*/  F2I.F64.TRUNC R18, R18 ;  /* 0x0000001200127311 */ /* 0x004062000030d100 */
[----:B------:R-:W-:Y:S05]  /*0470*/  BRA `(.L_x_20115) ;  /* 0x00000a8000007947 */ /* 0x000fea0003800000 */
.L_x_20110:
        /* <DEDUP_REMOVED lines=12> */
.L_x_20124:
[----:B------:R-:W2:Y:S02]  /*0540*/  LDG.E.64 R2, [R2.64] ;  /* 0x0000002402027981 */ /* 0x000ea4000c1e1b00 */
[----:B--2---:R0:W1:Y:S01]  /*0550*/  F2I.F64.TRUNC R18, R2 ;  /* 0x0000000200127311 */ /* 0x004062000030d100 */
[----:B------:R-:W-:Y:S05]  /*0560*/  BRA `(.L_x_20115) ;  /* 0x0000099000007947 */ /* 0x000fea0003800000 */
.L_x_20123:
        /* <DEDUP_REMOVED lines=27> */
.L_x_20126:
        /* <DEDUP_REMOVED lines=15> */
.L_x_20125:
[----:B------:R-:W2:Y:S02]  /*0810*/  LDG.E.U16 R18, [R2.64] ;  /* 0x0000002402127981 */ /* 0x000ea4000c1e1500 */
[----:B--2---:R-:W-:-:S06]  /*0820*/  PRMT R18, RZ, 0x5410, R18 ;  /* 0x00005410ff127816 */ /* 0x004fcc0000000012 */
[----:B------:R-:W0:Y:S01]  /*0830*/  F2I.FTZ.TRUNC.NTZ R18, R18 ;  /* 0x0000001200127305 */ /* 0x000e22000021f100 */
[----:B------:R-:W-:Y:S05]  /*0840*/  BRA `(.L_x_20115) ;  /* 0x000006b000007947 */ /* 0x000fea0003800000 */
.L_x_20122:
        /* <DEDUP_REMOVED lines=10> */
.L_x_20129:
        /* <DEDUP_REMOVED lines=21> */
.L_x_20133:
[----:B------:R-:W-:Y:S05]  /*0a40*/  BSYNC B1 ;  /* 0x0000000000017941 */ /* 0x000fea0003800000 */
.L_x_20132:
[----:B------:R-:W-:Y:S01]  /*0a50*/  IMAD.SHL.U32 R2, R2, 0x100000, RZ ;  /* 0x0010000002027824 */ /* 0x000fe200078e00ff */
[----:B------:R-:W-:-:S04]  /*0a60*/  LEA R3, R0, 0x3b800000, 0x17 ;  /* 0x3b80000000037811 */ /* 0x000fc800078eb8ff */
[----:B------:R-:W-:Y:S02]  /*0a70*/  LOP3.LUT R18, R3, R2, R18, 0xfe, !PT ;  /* 0x0000000203127212 */ /* 0x000fe400078efe12 */
.L_x_20131:
[----:B------:R-:W-:Y:S05]  /*0a80*/  BSYNC B0 ;  /* 0x0000000000007941 */ /* 0x000fea0003800000 */
.L_x_20130:
[----:B------:R-:W0:Y:S01]  /*0a90*/  F2I.FTZ.TRUNC.NTZ R18, R18 ;  /* 0x0000001200127305 */ /* 0x000e22000021f100 */
[----:B------:R-:W-:Y:S05]  /*0aa0*/  BRA `(.L_x_20115) ;  /* 0x0000045000007947 */ /* 0x000fea0003800000 */
.L_x_20128:
        /* <DEDUP_REMOVED lines=21> */
.L_x_20137:
[----:B------:R-:W-:Y:S05]  /*0c00*/  BSYNC B1 ;  /* 0x0000000000017941 */ /* 0x000fea0003800000 */
.L_x_20136:
[----:B------:R-:W-:Y:S01]  /*0c10*/  IMAD.SHL.U32 R2, R2, 0x200000, RZ ;  /* 0x0020000002027824 */ /* 0x000fe200078e00ff */
[----:B------:R-:W-:-:S04]  /*0c20*/  LEA R3, R0, 0x37800000, 0x17 ;  /* 0x3780000000037811 */ /* 0x000fc800078eb8ff */
[----:B------:R-:W-:Y:S02]  /*0c30*/  LOP3.LUT R18, R3, R2, R18, 0xfe, !PT ;  /* 0x0000000203127212 */ /* 0x000fe400078efe12 */
.L_x_20135:
[----:B------:R-:W-:Y:S05]  /*0c40*/  BSYNC B0 ;  /* 0x0000000000007941 */ /* 0x000fea0003800000 */
.L_x_20134:
[----:B------:R-:W0:Y:S01]  /*0c50*/  F2I.FTZ.TRUNC.NTZ R18, R18 ;  /* 0x0000001200127305 */ /* 0x000e22000021f100 */
[----:B------:R-:W-:Y:S05]  /*0c60*/  BRA `(.L_x_20115) ;  /* 0x0000029000007947 */ /* 0x000fea0003800000 */
.L_x_20127:
        /* <DEDUP_REMOVED lines=14> */
.L_x_20141:
[----:B------:R-:W-:Y:S05]  /*0d50*/  BSYNC B0 ;  /* 0x0000000000007941 */ /* 0x000fea0003800000 */
.L_x_20140:
[----:B------:R-:W0:Y:S01]  /*0d60*/  F2I.FTZ.TRUNC.NTZ R18, R18 ;  /* 0x0000001200127305 */ /* 0x000e22000021f100 */
[----:B------:R-:W-:Y:S05]  /*0d70*/  BRA `(.L_x_20115) ;  /* 0x0000018000007947 */ /* 0x000fea0003800000 */
.L_x_20114:
        /* <DEDUP_REMOVED lines=21> */
.L_x_20139:
[----:B------:R0:W5:Y:S01]  /*0ed0*/  LDG.E R18, [R2.64] ;  /* 0x0000002402127981 */ /* 0x000162000c1e1900 */
[----:B------:R-:W-:Y:S05]  /*0ee0*/  BRA `(.L_x_20115) ;  /* 0x0000001000007947 */ /* 0x000fea0003800000 */
.L_x_20138:
[----:B------:R0:W5:Y:S02]  /*0ef0*/  LDG.E R18, [R2.64] ;  /* 0x0000002402127981 */ /* 0x000164000c1e1900 */
.L_x_20115:
[----:B0-----:R-:W0:Y:S02]  /*0f00*/  S2R R19, SR_TID.X ;  /* 0x0000000000137919 */ /* 0x001e240000002100 */
[----:B0-----:R-:W-:Y:S02]  /*0f10*/  IADD3 R19, R19, 0x80, RZ ;  /* 0x0000008013137810 */ /* 0x001fe40007ffe0ff */
.L_x_20109:
[----:B-1----:R-:W-:Y:S05]  /*0f20*/  BSYNC B6 ;  /* 0x0000000000067941 */ /* 0x002fea0003800000 */
.L_x_20108:
        /* <DEDUP_REMOVED lines=21> */
.L_x_20147:
[----:B------:R0:W5:Y:S01]  /*1080*/  LDG.E.U8 R24, [R2.64] ;  /* 0x0000002402187981 */ /* 0x000162000c1e1100 */
[----:B------:R-:W-:Y:S05]  /*1090*/  BRA `(.L_x_20149) ;  /* 0x00000d0000007947 */ /* 0x000fea0003800000 */
.L_x_20146:
        /* <DEDUP_REMOVED lines=8> */
.L_x_20151:
[----:B------:R0:W5:Y:S01]  /*1120*/  LDG.E R24, [R2.64] ;  /* 0x0000002402187981 */ /* 0x000162000c1e1900 */
[----:B------:R-:W-:Y:S05]  /*1130*/  BRA `(.L_x_20149) ;  /* 0x00000c6000007947 */ /* 0x000fea0003800000 */
.L_x_20150:
[----:B------:R0:W5:Y:S01]  /*1140*/  LDG.E.S16 R24, [R2.64] ;  /* 0x0000002402187981 */ /* 0x000162000c1e1700 */
[----:B------:R-:W-:Y:S05]  /*1150*/  BRA `(.L_x_20149) ;  /* 0x00000c4000007947 */ /* 0x000fea0003800000 */
.L_x_20145:
        /* <DEDUP_REMOVED lines=9> */
.L_x_20153:
[----:B------:R-:W2:Y:S02]  /*11f0*/  LDG.E.U16 R2, [R2.64] ;  /* 0x0000002402027981 */ /* 0x000ea4000c1e1500 */
[----:B--2---:R-:W-:-:S06]  /*1200*/  HADD2.F32 R24, -RZ, R2.H0_H0 ;  /* 0x20000002ff187230 */ /* 0x004fcc0000004100 */
[----:B------:R-:W0:Y:S01]  /*1210*/  F2I.FTZ.TRUNC.NTZ R24, R24 ;  /* 0x0000001800187305 */ /* 0x000e22000021f100 */
[----:B------:R-:W-:Y:S05]  /*1220*/  BRA `(.L_x_20149) ;  /* 0x00000b7000007947 */ /* 0x000fea0003800000 */
.L_x_20152:
        /* <DEDUP_REMOVED lines=9> */
.L_x_20155:
[----:B------:R-:W2:Y:S02]  /*12c0*/  LDG.E.U16 R2, [R2.64] ;  /* 0x0000002402027981 */ /* 0x000ea4000c1e1500 */
[----:B--2---:R-:W-:-:S06]  /*12d0*/  HADD2.F32 R24, -RZ, R2.H0_H0 ;  /* 0x20000002ff187230 */ /* 0x004fcc0000004100 */
[----:B------:R-:W0:Y:S01]  /*12e0*/  F2I.FTZ.TRUNC.NTZ R24, R24 ;  /* 0x0000001800187305 */ /* 0x000e22000021f100 */
[----:B------:R-:W-:Y:S05]  /*12f0*/  BRA `(.L_x_20149) ;  /* 0x00000aa000007947 */ /* 0x000fea0003800000 */
.L_x_20154:
[----:B------:R-:W2:Y:S02]  /*1300*/  LDG.E.64 R24, [R2.64] ;  /* 0x0000002402187981 */ /* 0x000ea4000c1e1b00 */
[----:B--2---:R0:W1:Y:S01]  /*1310*/  F2I.F64.TRUNC R24, R24 ;  /* 0x0000001800187311 */ /* 0x004062000030d100 */
[----:B------:R-:W-:Y:S05]  /*1320*/  BRA `(.L_x_20149) ;  /* 0x00000a7000007947 */ /* 0x000fea0003800000 */
.L_x_20144:
        /* <DEDUP_REMOVED lines=12> */
.L_x_20158:
[----:B------:R-:W2:Y:S02]  /*13f0*/  LDG.E.64 R2, [R2.64] ;  /* 0x0000002402027981 */ /* 0x000ea4000c1e1b00 */
[----:B--2---:R0:W1:Y:S01]  /*1400*/  F2I.F64.TRUNC R24, R2 ;  /* 0x0000000200187311 */ /* 0x004062000030d100 */
[----:B------:R-:W-:Y:S05]  /*1410*/  BRA `(.L_x_20149) ;  /* 0x0000098000007947 */ /* 0x000fea0003800000 */
.L_x_20157:
        /* <DEDUP_REMOVED lines=27> */
.L_x_20160:
        /* <DEDUP_REMOVED lines=14> */
.L_x_20159:
[----:B------:R-:W2:Y:S02]  /*16b0*/  LDG.E.U16 R24, [R2.64] ;  /* 0x0000002402187981 */ /* 0x000ea4000c1e1500 */
[----:B--2---:R-:W-:-:S06]  /*16c0*/  PRMT R24, RZ, 0x5410, R24 ;  /* 0x00005410ff187816 */ /* 0x004fcc0000000018 */
[----:B------:R-:W0:Y:S01]  /*16d0*/  F2I.FTZ.TRUNC.NTZ R24, R24 ;  /* 0x0000001800187305 */ /* 0x000e22000021f100 */
[----:B------:R-:W-:Y:S05]  /*16e0*/  BRA `(.L_x_20149) ;  /* 0x000006b000007947 */ /* 0x000fea0003800000 */
.L_x_20156:
        /* <DEDUP_REMOVED lines=10> */
.L_x_20163:
        /* <DEDUP_REMOVED lines=21> */
.L_x_20167:
[----:B------:R-:W-:Y:S05]  /*18e0*/  BSYNC B1 ;  /* 0x0000000000017941 */ /* 0x000fea0003800000 */
.L_x_20166:
[----:B------:R-:W-:Y:S01]  /*18f0*/  IMAD.SHL.U32 R2, R2, 0x100000, RZ ;  /* 0x0010000002027824 */ /* 0x000fe200078e00ff */
[----:B------:R-:W-:-:S04]  /*1900*/  LEA R3, R0, 0x3b800000, 0x17 ;  /* 0x3b80000000037811 */ /* 0x000fc800078eb8ff */
[----:B------:R-:W-:Y:S02]  /*1910*/  LOP3.LUT R24, R3, R2, R24, 0xfe, !PT ;  /* 0x0000000203187212 */ /* 0x000fe400078efe18 */
.L_x_20165:
[----:B------:R-:W-:Y:S05]  /*1920*/  BSYNC B0 ;  /* 0x0000000000007941 */ /* 0x000fea0003800000 */
.L_x_20164:
[----:B------:R-:W0:Y:S01]  /*1930*/  F2I.FTZ.TRUNC.NTZ R24, R24 ;  /* 0x0000001800187305 */ /* 0x000e22000021f100 */
[----:B------:R-:W-:Y:S05]  /*1940*/  BRA `(.L_x_20149) ;  /* 0x0000045000007947 */ /* 0x000fea0003800000 */
.L_x_20162:
        /* <DEDUP_REMOVED lines=21> */
.L_x_20171:
[----:B------:R-:W-:Y:S05]  /*1aa0*/  BSYNC B1 ;  /* 0x0000000000017941 */ /* 0x000fea0003800000 */
.L_x_20170:
[----:B------:R-:W-:Y:S01]  /*1ab0*/  IMAD.SHL.U32 R2, R2, 0x200000, RZ ;  /* 0x0020000002027824 */ /* 0x000fe200078e00ff */
[----:B------:R-:W-:-:S04]  /*1ac0*/  LEA R3, R0, 0x37800000, 0x17 ;  /* 0x3780000000037811 */ /* 0x000fc800078eb8ff */
[----:B------:R-:W-:Y:S02]  /*1ad0*/  LOP3.LUT R24, R3, R2, R24, 0xfe, !PT ;  /* 0x0000000203187212 */ /* 0x000fe400078efe18 */
.L_x_20169:
[----:B------:R-:W-:Y:S05]  /*1ae0*/  BSYNC B0 ;  /* 0x0000000000007941 */ /* 0x000fea0003800000 */
.L_x_20168:
[----:B------:R-:W0:Y:S01]  /*1af0*/  F2I.FTZ.TRUNC.NTZ R24, R24 ;  /* 0x0000001800187305 */ /* 0x000e22000021f100 */
[----:B------:R-:W-:Y:S05]  /*1b00*/  BRA `(.L_x_20149) ;  /* 0x0000029000007947 */ /* 0x000fea0003800000 */
.L_x_20161:
        /* <DEDUP_REMOVED lines=14> */
.L_x_20175:
[----:B------:R-:W-:Y:S05]  /*1bf0*/  BSYNC B0 ;  /* 0x0000000000007941 */ /* 0x000fea0003800000 */
.L_x_20174:
[----:B------:R-:W0:Y:S01]  /*1c00*/  F2I.FTZ.TRUNC.NTZ R24, R24 ;  /* 0x0000001800187305 */ /* 0x000e22000021f100 */
[----:B------:R-:W-:Y:S05]  /*1c10*/  BRA `(.L_x_20149) ;  /* 0x0000018000007947 */ /* 0x000fea0003800000 */
.L_x_20148:
        /* <DEDUP_REMOVED lines=19> */
[----:B0----5:R-:W-:Y:S05]  /*1d50*/  CALL.ABS.NOINC R2 ;  /* 0x0000000002007343 */ /* 0x021fea0003c00000 */
[----:B------:R-:W-:Y:S05]  /*1d60*/  BRA `(.L_x_20149) ;  /* 0x0000003000007947 */ /* 0x000fea0003800000 */
.L_x_20173:
[----:B------:R0:W5:Y:S01]  /*1d70*/  LDG.E R24, [R2.64] ;  /* 0x0000002402187981 */ /* 0x000162000c1e1900 */
[----:B------:R-:W-:Y:S05]  /*1d80*/  BRA `(.L_x_20149) ;  /* 0x0000001000007947 */ /* 0x000fea0003800000 */
.L_x_20172:
[----:B------:R0:W5:Y:S02]  /*1d90*/  LDG.E R24, [R2.64] ;  /* 0x0000002402187981 */ /* 0x000164000c1e1900 */
.L_x_20149:
[----:B------:R-:W-:-:S03]  /*1da0*/  IADD3 R19, R19, 0x80, RZ ;  /* 0x0000008013137810 */ /* 0x000fc60007ffe0ff */
.L_x_20143:
[----:B------:R-:W-:Y:S05]  /*1db0*/  BSYNC B6 ;  /* 0x0000000000067941 */ /* 0x000fea0003800000 */
.L_x_20142:
[----:B------:R-:W-:Y:S01]  /*1dc0*/  ISETP.GE.AND P0, PT, R19, R17, PT ;  /* 0x000000111300720c */ /* 0x000fe20003f06270 */
[----:B------:R-:W-:Y:S01]  /*1dd0*/  BSSY B6, `(.L_x_20176) ;  /* 0x00000e9000067945 */ /* 0x000fe20003800000 */
[----:B0-----:R-:W-:Y:S02]  /*1de0*/  IMAD.MOV.U32 R25, RZ, RZ, RZ ;  /* 0x000000ffff197224 */ /* 0x001fe400078e00ff */
[----:B------:R-:W-:-:S09]  /*1df0*/  IMAD.MOV.U32 R22, RZ, RZ, RZ ;  /* 0x000000ffff167224 */ /* 0x000fd200078e00ff */
        /* <DEDUP_REMOVED lines=19> */
.L_x_20181:
[----:B------:R0:W5:Y:S01]  /*1f30*/  LDG.E.U8 R22, [R2.64] ;  /* 0x0000002402167981 */ /* 0x000162000c1e1100 */
[----:B------:R-:W-:Y:S05]  /*1f40*/  BRA `(.L_x_20183) ;  /* 0x00000d0000007947 */ /* 0x000fea0003800000 */
.L_x_20180:
        /* <DEDUP_REMOVED lines=8> */
.L_x_20185:
[----:B------:R0:W5:Y:S01]  /*1fd0*/  LDG.E R22, [R2.64] ;  /* 0x0000002402167981 */ /* 0x000162000c1e1900 */
[----:B------:R-:W-:Y:S05]  /*1fe0*/  BRA `(.L_x_20183) ;  /* 0x00000c6000007947 */ /* 0x000fea0003800000 */
.L_x_20184:
[----:B------:R0:W5:Y:S01]  /*1ff0*/  LDG.E.S16 R22, [R2.64] ;  /* 0x0000002402167981 */ /* 0x000162000c1e1700 */
[----:B------:R-:W-:Y:S05]  /*2000*/  BRA `(.L_x_20183) ;  /* 0x00000c4000007947 */ /* 0x000fea0003800000 */
.L_x_20179:
        /* <DEDUP_REMOVED lines=9> */
.L_x_20187:
[----:B------:R-:W2:Y:S02]  /*20a0*/  LDG.E.U16 R2, [R2.64] ;  /* 0x0000002402027981 */ /* 0x000ea4000c1e1500 */
[----:B--2---:R-:W-:-:S06]  /*20b0*/  HADD2.F32 R22, -RZ, R2.H0_H0 ;  /* 0x20000002ff167230 */ /* 0x004fcc0000004100 */
[----:B------:R-:W0:Y:S01]  /*20c0*/  F2I.FTZ.TRUNC.NTZ R22, R22 ;  /* 0x0000001600167305 */ /* 0x000e22000021f100 */
[----:B------:R-:W-:Y:S05]  /*20d0*/  BRA `(.L_x_20183) ;  /* 0x00000b7000007947 */ /* 0x000fea0003800000 */
.L_x_20186:
        /* <DEDUP_REMOVED lines=9> */
.L_x_20189:
[----:B------:R-:W2:Y:S02]  /*2170*/  LDG.E.U16 R2, [R2.64] ;  /* 0x0000002402027981 */ /* 0x000ea4000c1e1500 */
[----:B--2---:R-:W-:-:S06]  /*2180*/  HADD2.F32 R22, -RZ, R2.H0_H0 ;  /* 0x20000002ff167230 */ /* 0x004fcc0000004100 */
[----:B------:R-:W0:Y:S01]  /*2190*/  F2I.FTZ.TRUNC.NTZ R22, R22 ;  /* 0x0000001600167305 */ /* 0x000e22000021f100 */
[----:B------:R-:W-:Y:S05]  /*21a0*/  BRA `(.L_x_20183) ;  /* 0x00000aa000007947 */ /* 0x000fea0003800000 */
.L_x_20188:
[----:B------:R-:W2:Y:S02]  /*21b0*/  LDG.E.64 R2, [R2.64] ;  /* 0x0000002402027981 */ /* 0x000ea4000c1e1b00 */
[----:B--2---:R0:W2:Y:S01]  /*21c0*/  F2I.F64.TRUNC R22, R2 ;  /* 0x0000000200167311 */ /* 0x0040a2000030d100 */
[----:B------:R-:W-:Y:S05]  /*21d0*/  BRA `(.L_x_20183) ;  /* 0x00000a7000007947 */ /* 0x000fea0003800000 */
.L_x_20178:
        /* <DEDUP_REMOVED lines=12> */
.L_x_20192:
[----:B------:R-:W2:Y:S02]  /*22a0*/  LDG.E.64 R2, [R2.64] ;  /* 0x0000002402027981 */ /* 0x000ea4000c1e1b00 */
[----:B--2---:R0:W2:Y:S01]  /*22b0*/  F2I.F64.TRUNC R22, R2 ;  /* 0x0000000200167311 */ /* 0x0040a2000030d100 */
[----:B------:R-:W-:Y:S05]  /*22c0*/  BRA `(.L_x_20183) ;  /* 0x0000098000007947 */ /* 0x000fea0003800000 */
.L_x_20191:
        /* <DEDUP_REMOVED lines=25> */
[----:B------:R0:W2:Y:S01]  /*2460*/  F2I.FTZ.TRUNC.NTZ R22, R5 ;  /* 0x0000000500167305 */ /* 0x0000a2000021f100 */
[----:B------:R-:W-:Y:S05]  /*2470*/  BRA `(.L_x_20183) ;  /* 0x000007d000007947 */ /* 0x000fea0003800000 */
.L_x_20194:
        /* <DEDUP_REMOVED lines=12> */
[----:B------:R0:W2:Y:S01]  /*2540*/  F2I.FTZ.TRUNC.NTZ R22, R4 ;  /* 0x0000000400167305 */ /* 0x0000a2000021f100 */
[----:B------:R-:W-:Y:S05]  /*2550*/  BRA `(.L_x_20183) ;  /* 0x000006f000007947 */ /* 0x000fea0003800000 */
.L_x_20193:
[----:B------:R-:W2:Y:S02]  /*2560*/  LDG.E.U16 R22, [R2.64] ;  /* 0x0000002402167981 */ /* 0x000ea4000c1e1500 */
[----:B--2---:R-:W-:-:S06]  /*2570*/  PRMT R22, RZ, 0x5410, R22 ;  /* 0x00005410ff167816 */ /* 0x004fcc0000000016 */
[----:B------:R-:W0:Y:S01]  /*2580*/  F2I.FTZ.TRUNC.NTZ R22, R22 ;  /* 0x0000001600167305 */ /* 0x000e22000021f100 */
[----:B------:R-:W-:Y:S05]  /*2590*/  BRA `(.L_x_20183) ;  /* 0x000006b000007947 */ /* 0x000fea0003800000 */
.L_x_20190:
        /* <DEDUP_REMOVED lines=10> */
.L_x_20197:
        /* <DEDUP_REMOVED lines=21> */
.L_x_20201:
[----:B------:R-:W-:Y:S05]  /*2790*/  BSYNC B1 ;  /* 0x0000000000017941 */ /* 0x000fea0003800000 */
.L_x_20200:
[----:B------:R-:W-:Y:S01]  /*27a0*/  IMAD.SHL.U32 R2, R2, 0x100000, RZ ;  /* 0x0010000002027824 */ /* 0x000fe200078e00ff */
[----:B------:R-:W-:-:S04]  /*27b0*/  LEA R3, R0, 0x3b800000, 0x17 ;  /* 0x3b80000000037811 */ /* 0x000fc800078eb8ff */
[----:B------:R-:W-:Y:S02]  /*27c0*/  LOP3.LUT R22, R3, R2, R22, 0xfe, !PT ;  /* 0x0000000203167212 */ /* 0x000fe400078efe16 */
.L_x_20199:
[----:B------:R-:W-:Y:S05]  /*27d0*/  BSYNC B0 ;  /* 0x0000000000007941 */ /* 0x000fea0003800000 */
.L_x_20198:
[----:B------:R-:W0:Y:S01]  /*27e0*/  F2I.FTZ.TRUNC.NTZ R22, R22 ;  /* 0x0000001600167305 */ /* 0x000e22000021f100 */
[----:B------:R-:W-:Y:S05]  /*27f0*/  BRA `(.L_x_20183) ;  /* 0x0000045000007947 */ /* 0x000fea0003800000 */
.L_x_20196:
        /* <DEDUP_REMOVED lines=21> */
.L_x_20205:
[----:B------:R-:W-:Y:S05]  /*2950*/  BSYNC B1 ;  /* 0x0000000000017941 */ /* 0x000fea0003800000 */
.L_x_20204:
[----:B------:R-:W-:Y:S01]  /*2960*/  IMAD.SHL.U32 R2, R2, 0x200000, RZ ;  /* 0x0020000002027824 */ /* 0x000fe200078e00ff */
[----:B------:R-:W-:-:S04]  /*2970*/  LEA R3, R0, 0x37800000, 0x17 ;  /* 0x3780000000037811 */ /* 0x000fc800078eb8ff */
[----:B------:R-:W-:Y:S02]  /*2980*/  LOP3.LUT R22, R3, R2, R22, 0xfe, !PT ;  /* 0x0000000203167212 */ /* 0x000fe400078efe16 */
.L_x_20203:
[----:B------:R-:W-:Y:S05]  /*2990*/  BSYNC B0 ;  /* 0x0000000000007941 */ /* 0x000fea0003800000 */
.L_x_20202:
[----:B------:R-:W0:Y:S01]  /*29a0*/  F2I.FTZ.TRUNC.NTZ R22, R22 ;  /* 0x0000001600167305 */ /* 0x000e22000021f100 */
[----:B------:R-:W-:Y:S05]  /*29b0*/  BRA `(.L_x_20183) ;  /* 0x0000029000007947 */ /* 0x000fea0003800000 */
.L_x_20195:
        /* <DEDUP_REMOVED lines=14> */
.L_x_20209:
[----:B------:R-:W-:Y:S05]  /*2aa0*/  BSYNC B0 ;  /* 0x0000000000007941 */ /* 0x000fea0003800000 */
.L_x_20208:
[----:B------:R-:W0:Y:S01]  /*2ab0*/  F2I.FTZ.TRUNC.NTZ R22, R22 ;  /* 0x0000001600167305 */ /* 0x000e22000021f100 */
[----:B------:R-:W-:Y:S05]  /*2ac0*/  BRA `(.L_x_20183) ;  /* 0x0000018000007947 */ /* 0x000fea0003800000 */
.L_x_20182:
        /* <DEDUP_REMOVED lines=19> */
[----:B01---5:R-:W-:Y:S05]  /*2c00*/  CALL.ABS.NOINC R2 ;  /* 0x0000000002007343 */ /* 0x023fea0003c00000 */
[----:B------:R-:W-:Y:S05]  /*2c10*/  BRA `(.L_x_20183) ;  /* 0x0000003000007947 */ /* 0x000fea0003800000 */
.L_x_20207:
[----:B------:R0:W5:Y:S01]  /*2c20*/  LDG.E R22, [R2.64] ;  /* 0x0000002402167981 */ /* 0x000162000c1e1900 */
[----:B------:R-:W-:Y:S05]  /*2c30*/  BRA `(.L_x_20183) ;  /* 0x0000001000007947 */ /* 0x000fea0003800000 */
.L_x_20206:
[----:B------:R0:W5:Y:S02]  /*2c40*/  LDG.E R22, [R2.64] ;  /* 0x0000002402167981 */ /* 0x000164000c1e1900 */
.L_x_20183:
[----:B------:R-:W-:-:S03]  /*2c50*/  IADD3 R19, R19, 0x80, RZ ;  /* 0x0000008013137810 */ /* 0x000fc60007ffe0ff */
.L_x_20177:
[----:B------:R-:W-:Y:S05]  /*2c60*/  BSYNC B6 ;  /* 0x0000000000067941 */ /* 0x000fea0003800000 */
.L_x_20176:
        /* <DEDUP_REMOVED lines=20> */
.L_x_20215:
[----:B------:R0:W5:Y:S01]  /*2db0*/  LDG.E.U8 R25, [R2.64] ;  /* 0x0000002402197981 */ /* 0x000162000c1e1100 */
[----:B------:R-:W-:Y:S05]  /*2dc0*/  BRA `(.L_x_20211) ;  /* 0x00000cf000007947 */ /* 0x000fea0003800000 */
.L_x_20214:
        /* <DEDUP_REMOVED lines=8> */
.L_x_20218:
[----:B------:R0:W5:Y:S01]  /*2e50*/  LDG.E R25, [R2.64] ;  /* 0x0000002402197981 */ /* 0x000162000c1e1900 */
[----:B------:R-:W-:Y:S05]  /*2e60*/  BRA `(.L_x_20211) ;  /* 0x00000c5000007947 */ /* 0x000fea0003800000 */
.L_x_20217:
[----:B------:R0:W5:Y:S01]  /*2e70*/  LDG.E.S16 R25, [R2.64] ;  /* 0x0000002402197981 */ /* 0x000162000c1e1700 */
[----:B------:R-:W-:Y:S05]  /*2e80*/  BRA `(.L_x_20211) ;  /* 0x00000c3000007947 */ /* 0x000fea0003800000 */
.L_x_20213:
        /* <DEDUP_REMOVED lines=9> */
.L_x_20220:
[----:B------:R-:W3:Y:S02]  /*2f20*/  LDG.E.U16 R2, [R2.64] ;  /* 0x0000002402027981 */ /* 0x000ee4000c1e1500 */
[----:B---3--:R-:W-:-:S06]  /*2f30*/  HADD2.F32 R25, -RZ, R2.H0_H0 ;  /* 0x20000002ff197230 */ /* 0x008fcc0000004100 */
[----:B------:R-:W0:Y:S01]  /*2f40*/  F2I.FTZ.TRUNC.NTZ R25, R25 ;  /* 0x0000001900197305 */ /* 0x000e22000021f100 */
[----:B------:R-:W-:Y:S05]  /*2f50*/  BRA `(.L_x_20211) ;  /* 0x00000b6000007947 */ /* 0x000fea0003800000 */
.L_x_20219:
        /* <DEDUP_REMOVED lines=9> */
.L_x_20222:
[----:B------:R-:W3:Y:S02]  /*2ff0*/  LDG.E.U16 R2, [R2.64] ;  /* 0x0000002402027981 */ /* 0x000ee4000c1e1500 */
[----:B---3--:R-:W-:-:S06]  /*3000*/  HADD2.F32 R25, -RZ, R2.H0_H0 ;  /* 0x20000002ff197230 */ /* 0x008fcc0000004100 */
[----:B------:R-:W0:Y:S01]  /*3010*/  F2I.FTZ.TRUNC.NTZ R25, R25 ;  /* 0x0000001900197305 */ /* 0x000e22000021f100 */
[----:B------:R-:W-:Y:S05]  /*3020*/  BRA `(.L_x_20211) ;  /* 0x00000a9000007947 */ /* 0x000fea0003800000 */
.L_x_20221:
[----:B------:R-:W3:Y:S02]  /*3030*/  LDG.E.64 R2, [R2.64] ;  /* 0x0000002402027981 */ /* 0x000ee4000c1e1b00 */
[----:B---3--:R0:W3:Y:S01]  /*3040*/  F2I.F64.TRUNC R25, R2 ;  /* 0x0000000200197311 */ /* 0x0080e2000030d100 */
[----:B------:R-:W-:Y:S05]  /*3050*/  BRA `(.L_x_20211) ;  /* 0x00000a6000007947 */ /* 0x000fea0003800000 */
.L_x_20212:
        /* <DEDUP_REMOVED lines=12> */
.L_x_20225:
[----:B------:R-:W3:Y:S02]  /*3120*/  LDG.E.64 R2, [R2.64] ;  /* 0x0000002402027981 */ /* 0x000ee4000c1e1b00 */
[----:B---3--:R0:W3:Y:S01]  /*3130*/  F2I.F64.TRUNC R25, R2 ;  /* 0x0000000200197311 */ /* 0x0080e2000030d100 */
[----:B------:R-:W-:Y:S05]  /*3140*/  BRA `(.L_x_20211) ;  /* 0x0000097000007947 */ /* 0x000fea0003800000 */
.L_x_20224:
        /* <DEDUP_REMOVED lines=25> */
[----:B------:R0:W3:Y:S01]  /*32e0*/  F2I.FTZ.TRUNC.NTZ R25, R5 ;  /* 0x0000000500197305 */ /* 0x0000e2000021f100 */
[----:B------:R-:W-:Y:S05]  /*32f0*/  BRA `(.L_x_20211) ;  /* 0x000007c000007947 */ /* 0x000fea0003800000 */
.L_x_20227:
        /* <DEDUP_REMOVED lines=12> */
[----:B------:R0:W3:Y:S01]  /*33c0*/  F2I.FTZ.TRUNC.NTZ R25, R4 ;  /* 0x0000000400197305 */ /* 0x0000e2000021f100 */
[----:B------:R-:W-:Y:S05]  /*33d0*/  BRA `(.L_x_20211) ;  /* 0x000006e000007947 */ /* 0x000fea0003800000 */
.L_x_20226:
[----:B------:R-:W3:Y:S02]  /*33e0*/  LDG.E.U16 R25, [R2.64] ;  /* 0x0000002402197981 */ /* 0x000ee4000c1e1500 */
[----:B---3--:R-:W-:-:S06]  /*33f0*/  PRMT R25, RZ, 0x5410, R25 ;  /* 0x00005410ff197816 */ /* 0x008fcc0000000019 */
[----:B------:R-:W0:Y:S01]  /*3400*/  F2I.FTZ.TRUNC.NTZ R25, R25 ;  /* 0x0000001900197305 */ /* 0x000e22000021f100 */
[----:B------:R-:W-:Y:S05]  /*3410*/  BRA `(.L_x_20211) ;  /* 0x000006a000007947 */ /* 0x000fea0003800000 */
.L_x_20223:
        /* <DEDUP_REMOVED lines=10> */
.L_x_20230:
        /* <DEDUP_REMOVED lines=21> */
.L_x_20234:
[----:B------:R-:W-:Y:S05]  /*3610*/  BSYNC B1 ;  /* 0x0000000000017941 */ /* 0x000fea0003800000 */
.L_x_20233:
[----:B------:R-:W-:Y:S01]  /*3620*/  IMAD.SHL.U32 R2, R2, 0x100000, RZ ;  /* 0x0010000002027824 */ /* 0x000fe200078e00ff */
[----:B------:R-:W-:-:S04]  /*3630*/  LEA R0, R0, 0x3b800000, 0x17 ;  /* 0x3b80000000007811 */ /* 0x000fc800078eb8ff */
[----:B------:R-:W-:Y:S02]  /*3640*/  LOP3.LUT R25, R0, R2, R25, 0xfe, !PT ;  /* 0x0000000200197212 */ /* 0x000fe400078efe19 */
.L_x_20232:
[----:B------:R-:W-:Y:S05]  /*3650*/  BSYNC B0 ;  /* 0x0000000000007941 */ /* 0x000fea0003800000 */
.L_x_20231:
[----:B------:R-:W0:Y:S01]  /*3660*/  F2I.FTZ.TRUNC.NTZ R25, R25 ;  /* 0x0000001900197305 */ /* 0x000e22000021f100 */
[----:B------:R-:W-:Y:S05]  /*3670*/  BRA `(.L_x_20211) ;  /* 0x0000044000007947 */ /* 0x000fea0003800000 */
.L_x_20229:
        /* <DEDUP_REMOVED lines=21> */
.L_x_20238:
[----:B------:R-:W-:Y:S05]  /*37d0*/  BSYNC B1 ;  /* 0x0000000000017941 */ /* 0x000fea0003800000 */
.L_x_20237:
[----:B------:R-:W-:Y:S01]  /*37e0*/  IMAD.SHL.U32 R2, R2, 0x200000, RZ ;  /* 0x0020000002027824 */ /* 0x000fe200078e00ff */
[----:B------:R-:W-:-:S04]  /*37f0*/  LEA R0, R0, 0x37800000, 0x17 ;  /* 0x3780000000007811 */ /* 0x000fc800078eb8ff */
[----:B------:R-:W-:Y:S02]  /*3800*/  LOP3.LUT R25, R0, R2, R25, 0xfe, !PT ;  /* 0x0000000200197212 */ /* 0x000fe400078efe19 */
.L_x_20236:
[----:B------:R-:W-:Y:S05]  /*3810*/  BSYNC B0 ;  /* 0x0000000000007941 */ /* 0x000fea0003800000 */
.L_x_20235:
[----:B------:R-:W0:Y:S01]  /*3820*/  F2I.FTZ.TRUNC.NTZ R25, R25 ;  /* 0x0000001900197305 */ /* 0x000e22000021f100 */
[----:B------:R-:W-:Y:S05]  /*3830*/  BRA `(.L_x_20211) ;  /* 0x0000028000007947 */ /* 0x000fea0003800000 */
.L_x_20228:
        /* <DEDUP_REMOVED lines=14> */
.L_x_20242:
[----:B------:R-:W-:Y:S05]  /*3920*/  BSYNC B0 ;  /* 0x0000000000007941 */ /* 0x000fea0003800000 */
.L_x_20241:
[----:B------:R-:W0:Y:S01]  /*3930*/  F2I.FTZ.TRUNC.NTZ R25, R25 ;  /* 0x0000001900197305 */ /* 0x000e22000021f100 */
[----:B------:R-:W-:Y:S05]  /*3940*/  BRA `(.L_x_20211) ;  /* 0x0000017000007947 */ /* 0x000fea0003800000 */
.L_x_20216:
        /* <DEDUP_REMOVED lines=20> */
.L_x_20240:
[----:B------:R0:W5:Y:S01]  /*3a90*/  LDG.E R25, [R2.64] ;  /* 0x0000002402197981 */ /* 0x000162000c1e1900 */
[----:B------:R-:W-:Y:S05]  /*3aa0*/  BRA `(.L_x_20211) ;  /* 0x0000001000007947 */ /* 0x000fea0003800000 */
.L_x_20239:
[----:B------:R0:W5:Y:S02]  /*3ab0*/  LDG.E R25, [R2.64] ;  /* 0x0000002402197981 */ /* 0x000164000c1e1900 */
.L_x_20211:
[----:B------:R-:W-:Y:S05]  /*3ac0*/  BSYNC B6 ;  /* 0x0000000000067941 */ /* 0x000fea0003800000 */
.L_x_20210:
[----:B------:R-:W4:Y:S01]  /*3ad0*/  S2R R23, SR_TID.X ;  /* 0x0000000000177919 */ /* 0x000f220000002100 */
[----:B------:R-:W3:Y:S01]  /*3ae0*/  LDC.U8 R19, c[0x0][0x18c] ;  /* 0x00006300ff137b82 */ /* 0x000ee20000000000 */
[----:B------:R-:W-:Y:S01]  /*3af0*/  BSSY B6, `(.L_x_20243) ;  /* 0x00000f6000067945 */ /* 0x000fe20003800000 */
[----:B-1---5:R-:W-:Y:S02]  /*3b00*/  IMNMX R24, R24, c[0x0][0x168], PT ;  /* 0x00005a0018187a17 */ /* 0x022fe40003800200 */
[----:B0-2---:R-:W-:Y:S02]  /*3b10*/  IMNMX R22, R22, c[0x0][0x168], PT ;  /* 0x00005a0016167a17 */ /* 0x005fe40003800200 */
[----:B---3--:R-:W-:Y:S02]  /*3b20*/  IMNMX R2, R25, c[0x0][0x168], PT ;  /* 0x00005a0019027a17 */ /* 0x008fe40003800200 */
[----:B----4-:R-:W-:-:S13]  /*3b30*/  ISETP.GE.AND P0, PT, R23, R17, PT ;  /* 0x000000111700720c */ /* 0x010fda0003f06270 */
[----:B------:R-:W-:Y:S05]  /*3b40*/  @P0 BRA `(.L_x_20244) ;  /* 0x00000f0000000947 */ /* 0x000fea0003800000 */
[----:B------:R-:W-:Y:S01]  /*3b50*/  IMAD R0, R16, 0x200, R23 ;  /* 0x0000020010007824 */ /* 0x000fe200078e0217 */
[----:B------:R-:W-:Y:S02]  /*3b60*/  PRMT R3, R19, 0x9910, RZ ;  /* 0x0000991013037816 */ /* 0x000fe400000000ff */
[----:B------:R-:W-:Y:S01]  /*3b70*/  IADD3 R23, R23, 0x80, RZ ;  /* 0x0000008017177810 */ /* 0x000fe20007ffe0ff */
[----:B------:R-:W-:Y:S02]  /*3b80*/  IMAD R8, R0, c[0x0][0x190], RZ ;  /* 0x0000640000087a24 */ /* 0x000fe400078e02ff */
[----:B------:R-:W-:Y:S01]  /*3b90*/  IMAD.MOV.U32 R0, RZ, RZ, R3 ;  /* 0x000000ffff007224 */ /* 0x000fe200078e0003 */
[----:B------:R-:W-:Y:S02]  /*3ba0*/  IMNMX R3, R18, c[0x0][0x168], PT ;  /* 0x00005a0012037a17 */ /* 0x000fe40003800200 */
        /* <DEDUP_REMOVED lines=14> */
.L_x_20248:
[----:B------:R0:W-:Y:S01]  /*3c90*/  STG.E.U8 [R8.64], R3 ;  /* 0x0000000308007986 */ /* 0x0001e2000c101124 */
[----:B------:R-:W-:Y:S05]  /*3ca0*/  BRA `(.L_x_20244) ;  /* 0x00000da000007947 */ /* 0x000fea0003800000 */
.L_x_20247:
[----:B------:R-:W-:-:S13]  /*3cb0*/  ISETP.NE.AND P0, PT, R0, 0x2, PT ;  /* 0x000000020000780c */ /* 0x000fda0003f05270 */
[----:B------:R-:W-:Y:S05]  /*3cc0*/  @!P0 BRA `(.L_x_20250) ;  /* 0x000000a000008947 */ /* 0x000fea0003800000 */
[----:B------:R-:W-:-:S13]  /*3cd0*/  ISETP.NE.AND P0, PT, R0, 0x3, PT ;  /* 0x000000030000780c */ /* 0x000fda0003f05270 */
[----:B------:R-:W-:Y:S05]  /*3ce0*/  @!P0 BRA `(.L_x_20251) ;  /* 0x0000006000008947 */ /* 0x000fea0003800000 */
[----:B------:R-:W-:-:S13]  /*3cf0*/  ISETP.NE.AND P0, PT, R0, 0x4, PT ;  /* 0x000000040000780c */ /* 0x000fda0003f05270 */
[----:B------:R-:W-:Y:S05]  /*3d00*/  @P0 BRA `(.L_x_20249) ;  /* 0x00000bb000000947 */ /* 0x000fea0003800000 */
[--C-:B------:R-:W-:Y:S01]  /*3d10*/  SHF.R.S32.HI R5, RZ, 0x1f, R3.reuse ;  /* 0x0000001fff057819 */ /* 0x100fe20000011403 */
[----:B------:R-:W-:-:S05]  /*3d20*/  IMAD.MOV.U32 R4, RZ, RZ, R3 ;  /* 0x000000ffff047224 */ /* 0x000fca00078e0003 */
[----:B------:R0:W-:Y:S01]  /*3d30*/  STG.E.64 [R8.64], R4 ;  /* 0x0000000408007986 */ /* 0x0001e2000c101b24 */
[----:B------:R-:W-:Y:S05]  /*3d40*/  BRA `(.L_x_20244) ;  /* 0x00000d0000007947 */ /* 0x000fea0003800000 */
.L_x_20251:
[----:B------:R0:W-:Y:S01]  /*3d50*/  STG.E [R8.64], R3 ;  /* 0x0000000308007986 */ /* 0x0001e2000c101924 */
[----:B------:R-:W-:Y:S05]  /*3d60*/  BRA `(.L_x_20244) ;  /* 0x00000ce000007947 */ /* 0x000fea0003800000 */
.L_x_20250:
[----:B------:R0:W-:Y:S01]  /*3d70*/  STG.E.U16 [R8.64], R3 ;  /* 0x0000000308007986 */ /* 0x0001e2000c101524 */
[----:B------:R-:W-:Y:S05]  /*3d80*/  BRA `(.L_x_20244) ;  /* 0x00000cc000007947 */ /* 0x000fea0003800000 */
.L_x_20246:
        /* <DEDUP_REMOVED lines=9> */
.L_x_20253:
[----:B------:R-:W0:Y:S02]  /*3e20*/  I2F R0, R3 ;  /* 0x0000000300007306 */ /* 0x000e240000201400 */
[----:B0-----:R-:W-:-:S05]  /*3e30*/  F2FP.PACK_AB R0, RZ, R0 ;  /* 0x00000000ff00723e */ /* 0x001fca00000000ff */
[----:B------:R0:W-:Y:S01]  /*3e40*/  STG.E.U16 [R8.64], R0 ;  /* 0x0000000008007986 */ /* 0x0001e2000c101524 */
[----:B------:R-:W-:Y:S05]  /*3e50*/  BRA `(.L_x_20244) ;  /* 0x00000bf000007947 */ /* 0x000fea0003800000 */
.L_x_20252:
        /* <DEDUP_REMOVED lines=10> */
.L_x_20255:
[----:B------:R-:W0:Y:S02]  /*3f00*/  I2F R3, R3 ;  /* 0x0000000300037306 */ /* 0x000e240000201400 */
[----:B0-----:R-:W-:-:S04]  /*3f10*/  F2FP.PACK_AB R3, RZ, R3 ;  /* 0x00000003ff03723e */ /* 0x001fc800000000ff */
[----:B------:R-:W-:-:S05]  /*3f20*/  PRMT R3, R3, 0x5410, RZ ;  /* 0x0000541003037816 */ /* 0x000fca00000000ff */
[----:B------:R0:W-:Y:S01]  /*3f30*/  STG.E [R8.64], R3 ;  /* 0x0000000308007986 */ /* 0x0001e2000c101924 */
[----:B------:R-:W-:Y:S05]  /*3f40*/  BRA `(.L_x_20244) ;  /* 0x00000b0000007947 */ /* 0x000fea0003800000 */
.L_x_20254:
[----:B------:R-:W0:Y:S02]  /*3f50*/  I2F.F64 R4, R3 ;  /* 0x0000000300047312 */ /* 0x000e240000201c00 */
[----:B0-----:R0:W-:Y:S01]  /*3f60*/  STG.E.64 [R8.64], R4 ;  /* 0x0000000408007986 */ /* 0x0011e2000c101b24 */
[----:B------:R-:W-:Y:S05]  /*3f70*/  BRA `(.L_x_20244) ;  /* 0x00000ad000007947 */ /* 0x000fea0003800000 */
.L_x_20245:
        /* <DEDUP_REMOVED lines=12> */
.L_x_20258:
[----:B------:R-:W0:Y:S01]  /*4040*/  I2F.F64 R4, R3 ;  /* 0x0000000300047312 */ /* 0x000e220000201c00 */
[----:B------:R-:W-:-:S05]  /*4050*/  CS2R R6, SRZ ;  /* 0x0000000000067805 */ /* 0x000fca000001ff00 */
[----:B0-----:R0:W-:Y:S01]  /*4060*/  STG.E.128 [R8.64], R4 ;  /* 0x0000000408007986 */ /* 0x0011e2000c101d24 */
[----:B------:R-:W-:Y:S05]  /*4070*/  BRA `(.L_x_20244) ;  /* 0x000009d000007947 */ /* 0x000fea0003800000 */
.L_x_20257:
        /* <DEDUP_REMOVED lines=21> */
.L_x_20262:
[----:B------:R-:W-:Y:S05]  /*41d0*/  BSYNC B0 ;  /* 0x0000000000007941 */ /* 0x000fea0003800000 */
.L_x_20261:
[----:B------:R-:W-:-:S05]  /*41e0*/  LOP3.LUT R5, R0, R5, RZ, 0xfc, !PT ;  /* 0x0000000500057212 */ /* 0x000fca00078efcff */
[----:B------:R0:W-:Y:S01]  /*41f0*/  STG.E.U8 [R8.64], R5 ;  /* 0x0000000508007986 */ /* 0x0001e2000c101124 */
[----:B------:R-:W-:Y:S05]  /*4200*/  BRA `(.L_x_20244) ;  /* 0x0000084000007947 */ /* 0x000fea0003800000 */
.L_x_20260:
        /* <DEDUP_REMOVED lines=13> */
.L_x_20264:
[----:B------:R-:W-:Y:S01]  /*42e0*/  IMAD.MOV.U32 R0, RZ, RZ, 0x7f ;  /* 0x0000007fff007424 */ /* 0x000fe200078e00ff */
[----:B------:R-:W-:-:S04]  /*42f0*/  ISETP.GT.U32.AND P0, PT, R4, 0x7f800000, PT ;  /* 0x7f8000000400780c */ /* 0x000fc80003f04070 */
[----:B------:R-:W-:-:S04]  /*4300*/  SEL R0, R0, 0x7c, P0 ;  /* 0x0000007c00007807 */ /* 0x000fc80000000000 */
.L_x_20265:
[----:B------:R-:W-:Y:S05]  /*4310*/  BSYNC B0 ;  /* 0x0000000000007941 */ /* 0x000fea0003800000 */
.L_x_20263:
[----:B------:R-:W-:-:S04]  /*4320*/  LOP3.LUT R3, R5, 0x80000000, RZ, 0xc0, !PT ;  /* 0x8000000005037812 */ /* 0x000fc800078ec0ff */
[----:B------:R-:W-:-:S04]  /*4330*/  SHF.R.U32.HI R3, RZ, 0x18, R3 ;  /* 0x00000018ff037819 */ /* 0x000fc80000011603 */
[----:B------:R-:W-:-:S05]  /*4340*/  LOP3.LUT R3, R0, R3, RZ, 0xfc, !PT ;  /* 0x0000000300037212 */ /* 0x000fca00078efcff */
[----:B------:R0:W-:Y:S01]  /*4350*/  STG.E.U8 [R8.64], R3 ;  /* 0x0000000308007986 */ /* 0x0001e2000c101124 */
[----:B------:R-:W-:Y:S05]  /*4360*/  BRA `(.L_x_20244) ;  /* 0x000006e000007947 */ /* 0x000fea0003800000 */
.L_x_20259:
[----:B------:R-:W0:Y:S02]  /*4370*/  I2F R0, R3 ;  /* 0x0000000300007306 */ /* 0x000e240000201400 */
[----:B0-----:R-:W-:-:S05]  /*4380*/  F2FP.BF16.PACK_AB R0, RZ, R0 ;  /* 0x00000000ff00723e */ /* 0x001fca00000010ff */
[----:B------:R0:W-:Y:S01]  /*4390*/  STG.E.U16 [R8.64], R0 ;  /* 0x0000000008007986 */ /* 0x0001e2000c101524 */
[----:B------:R-:W-:Y:S05]  /*43a0*/  BRA `(.L_x_20244) ;  /* 0x000006a000007947 */ /* 0x000fea0003800000 */
.L_x_20256:
        /* <DEDUP_REMOVED lines=10> */
.L_x_20268:
        /* <DEDUP_REMOVED lines=17> */
.L_x_20271:
[----:B------:R-:W-:-:S04]  /*4560*/  LOP3.LUT R3, R3, 0x80000000, RZ, 0xc0, !PT ;  /* 0x8000000003037812 */ /* 0x000fc800078ec0ff */
[----:B------:R-:W-:-:S04]  /*4570*/  SHF.R.U32.HI R3, RZ, 0x18, R3 ;  /* 0x00000018ff037819 */ /* 0x000fc80000011603 */
[----:B------:R-:W-:-:S04]  /*4580*/  LOP3.LUT R0, R0, R3, RZ, 0xfc, !PT ;  /* 0x0000000300007212 */ /* 0x000fc800078efcff */
[----:B------:R-:W-:Y:S02]  /*4590*/  PRMT R4, R0, 0x7610, R4 ;  /* 0x0000761000047816 */ /* 0x000fe40000000004 */
.L_x_20270:
[----:B------:R-:W-:Y:S05]  /*45a0*/  BSYNC B0 ;  /* 0x0000000000007941 */ /* 0x000fea0003800000 */
.L_x_20269:
[----:B------:R0:W-:Y:S01]  /*45b0*/  STG.E.U8 [R8.64], R4 ;  /* 0x0000000408007986 */ /* 0x0001e2000c101124 */
[----:B------:R-:W-:Y:S05]  /*45c0*/  BRA `(.L_x_20244) ;  /* 0x0000048000007947 */ /* 0x000fea0003800000 */
.L_x_20267:
        /* <DEDUP_REMOVED lines=17> */
.L_x_20274:
[----:B------:R-:W-:-:S04]  /*46e0*/  LOP3.LUT R3, R3, 0x80000000, RZ, 0xc0, !PT ;  /* 0x8000000003037812 */ /* 0x000fc800078ec0ff */
[----:B------:R-:W-:-:S04]  /*46f0*/  SHF.R.U32.HI R3, RZ, 0x18, R3 ;  /* 0x00000018ff037819 */ /* 0x000fc80000011603 */
[----:B------:R-:W-:-:S04]  /*4700*/  LOP3.LUT R0, R0, R3, RZ, 0xfc, !PT ;  /* 0x0000000300007212 */ /* 0x000fc800078efcff */
[----:B------:R-:W-:Y:S02]  /*4710*/  PRMT R4, R0, 0x7610, R4 ;  /* 0x0000761000047816 */ /* 0x000fe40000000004 */
.L_x_20273:
[----:B------:R-:W-:Y:S05]  /*4720*/  BSYNC B0 ;  /* 0x0000000000007941 */ /* 0x000fea0003800000 */
.L_x_20272:
[----:B------:R0:W-:Y:S01]  /*4730*/  STG.E.U8 [R8.64], R4 ;  /* 0x0000000408007986 */ /* 0x0001e2000c101124 */
[----:B------:R-:W-:Y:S05]  /*4740*/  BRA `(.L_x_20244) ;  /* 0x0000030000007947 */ /* 0x000fea0003800000 */
.L_x_20266:
        /* <DEDUP_REMOVED lines=23> */
.L_x_20249:
        /* <DEDUP_REMOVED lines=20> */
.L_x_20276:
[--C-:B------:R-:W-:Y:S01]  /*4a00*/  SHF.R.S32.HI R5, RZ, 0x1f, R3.reuse ;  /* 0x0000001fff057819 */ /* 0x100fe20000011403 */
[----:B------:R-:W-:-:S05]  /*4a10*/  IMAD.MOV.U32 R4, RZ, RZ, R3 ;  /* 0x000000ffff047224 */ /* 0x000fca00078e0003 */
[----:B------:R0:W-:Y:S01]  /*4a20*/  STG.E.64 [R8.64], R4 ;  /* 0x0000000408007986 */ /* 0x0001e2000c101b24 */
[----:B------:R-:W-:Y:S05]  /*4a30*/  BRA `(.L_x_20244) ;  /* 0x0000001000007947 */ /* 0x000fea0003800000 */
.L_x_20275:
[----:B------:R0:W-:Y:S02]  /*4a40*/  STG.E [R8.64], R3 ;  /* 0x0000000308007986 */ /* 0x0001e4000c101924 */
.L_x_20244:
[----:B------:R-:W-:Y:S05]  /*4a50*/  BSYNC B6 ;  /* 0x0000000000067941 */ /* 0x000fea0003800000 */
.L_x_20243:
        /* <DEDUP_REMOVED lines=21> */
.L_x_20282:
[----:B------:R0:W-:Y:S01]  /*4bb0*/  STG.E.U8 [R8.64], R24 ;  /* 0x0000001808007986 */ /* 0x0001e2000c101124 */
[----:B------:R-:W-:Y:S05]  /*4bc0*/  BRA `(.L_x_20284) ;  /* 0x00000d7000007947 */ /* 0x000fea0003800000 */
.L_x_20281:
        /* <DEDUP_REMOVED lines=9> */
.L_x_20286:
[----:B------:R0:W-:Y:S01]  /*4c60*/  STG.E [R8.64], R24 ;  /* 0x0000001808007986 */ /* 0x0001e2000c101924 */
[----:B------:R-:W-:Y:S05]  /*4c70*/  BRA `(.L_x_20284) ;  /* 0x00000cc000007947 */ /* 0x000fea0003800000 */
.L_x_20285:
[----:B------:R0:W-:Y:S01]  /*4c80*/  STG.E.U16 [R8.64], R24 ;  /* 0x0000001808007986 */ /* 0x0001e2000c101524 */
[----:B------:R-:W-:Y:S05]  /*4c90*/  BRA `(.L_x_20284) ;  /* 0x00000ca000007947 */ /* 0x000fea0003800000 */
.L_x_20280:
        /* <DEDUP_REMOVED lines=9> */
.L_x_20288:
[----:B------:R-:W0:Y:S02]  /*4d30*/  I2F R0, R24 ;  /* 0x0000001800007306 */ /* 0x000e240000201400 */
[----:B0-----:R-:W-:-:S05]  /*4d40*/  F2FP.PACK_AB R0, RZ, R0 ;  /* 0x00000000ff00723e */ /* 0x001fca00000000ff */
[----:B------:R0:W-:Y:S01]  /*4d50*/  STG.E.U16 [R8.64], R0 ;  /* 0x0000000008007986 */ /* 0x0001e2000c101524 */
[----:B------:R-:W-:Y:S05]  /*4d60*/  BRA `(.L_x_20284) ;  /* 0x00000bd000007947 */ /* 0x000fea0003800000 */
.L_x_20287:
        /* <DEDUP_REMOVED lines=10> */
.L_x_20290:
[----:B------:R-:W0:Y:S02]  /*4e10*/  I2F R24, R24 ;  /* 0x0000001800187306 */ /* 0x000e240000201400 */
[----:B0-----:R-:W-:-:S04]  /*4e20*/  F2FP.PACK_AB R3, RZ, R24 ;  /* 0x00000018ff03723e */ /* 0x001fc800000000ff */
[----:B------:R-:W-:-:S05]  /*4e30*/  PRMT R3, R3, 0x5410, RZ ;  /* 0x0000541003037816 */ /* 0x000fca00000000ff */
[----:B------:R0:W-:Y:S01]  /*4e40*/  STG.E [R8.64], R3 ;  /* 0x0000000308007986 */ /* 0x0001e2000c101924 */
[----:B------:R-:W-:Y:S05]  /*4e50*/  BRA `(.L_x_20284) ;  /* 0x00000ae000007947 */ /* 0x000fea0003800000 */
.L_x_20289:
[----:B------:R-:W0:Y:S02]  /*4e60*/  I2F.F64 R24, R24 ;  /* 0x0000001800187312 */ /* 0x000e240000201c00 */
[----:B0-----:R0:W-:Y:S01]  /*4e70*/  STG.E.64 [R8.64], R24 ;  /* 0x0000001808007986 */ /* 0x0011e2000c101b24 */
[----:B------:R-:W-:Y:S05]  /*4e80*/  BRA `(.L_x_20284) ;  /* 0x00000ab000007947 */ /* 0x000fea0003800000 */
.L_x_20279:
        /* <DEDUP_REMOVED lines=12> */
.L_x_20293:
[----:B------:R-:W0:Y:S01]  /*4f50*/  I2F.F64 R4, R24 ;  /* 0x0000001800047312 */ /* 0x000e220000201c00 */
[----:B------:R-:W-:-:S05]  /*4f60*/  CS2R R6, SRZ ;  /* 0x0000000000067805 */ /* 0x000fca000001ff00 */
[----:B0-----:R0:W-:Y:S01]  /*4f70*/  STG.E.128 [R8.64], R4 ;  /* 0x0000000408007986 */ /* 0x0011e2000c101d24 */
[----:B------:R-:W-:Y:S05]  /*4f80*/  BRA `(.L_x_20284) ;  /* 0x000009b000007947 */ /* 0x000fea0003800000 */
.L_x_20292:
        /* <DEDUP_REMOVED lines=21> */
.L_x_20297:
[----:B------:R-:W-:Y:S05]  /*50e0*/  BSYNC B0 ;  /* 0x0000000000007941 */ /* 0x000fea0003800000 */
.L_x_20296:
[----:B------:R-:W-:-:S05]  /*50f0*/  LOP3.LUT R5, R0, R5, RZ, 0xfc, !PT ;  /* 0x0000000500057212 */ /* 0x000fca00078efcff */
[----:B------:R0:W-:Y:S01]  /*5100*/  STG.E.U8 [R8.64], R5 ;  /* 0x0000000508007986 */ /* 0x0001e2000c101124 */
[----:B------:R-:W-:Y:S05]  /*5110*/  BRA `(.L_x_20284) ;  /* 0x0000082000007947 */ /* 0x000fea0003800000 */
.L_x_20295:
        /* <DEDUP_REMOVED lines=13> */
.L_x_20299:
[----:B------:R-:W-:Y:S01]  /*51f0*/  IMAD.MOV.U32 R0, RZ, RZ, 0x7f ;  /* 0x0000007fff007424 */ /* 0x000fe200078e00ff */
[----:B------:R-:W-:-:S04]  /*5200*/  ISETP.GT.U32.AND P0, PT, R3, 0x7f800000, PT ;  /* 0x7f8000000300780c */ /* 0x000fc80003f04070 */
[----:B------:R-:W-:-:S04]  /*5210*/  SEL R0, R0, 0x7c, P0 ;  /* 0x0000007c00007807 */ /* 0x000fc80000000000 */
.L_x_20300:
[----:B------:R-:W-:Y:S05]  /*5220*/  BSYNC B0 ;  /* 0x0000000000007941 */ /* 0x000fea0003800000 */
.L_x_20298:
[----:B------:R-:W-:-:S04]  /*5230*/  LOP3.LUT R3, R5, 0x80000000, RZ, 0xc0, !PT ;  /* 0x8000000005037812 */ /* 0x000fc800078ec0ff */
[----:B------:R-:W-:-:S04]  /*5240*/  SHF.R.U32.HI R3, RZ, 0x18, R3 ;  /* 0x00000018ff037819 */ /* 0x000fc80000011603 */
[----:B------:R-:W-:-:S05]  /*5250*/  LOP3.LUT R3, R0, R3, RZ, 0xfc, !PT ;  /* 0x0000000300037212 */ /* 0x000fca00078efcff */
[----:B------:R0:W-:Y:S01]  /*5260*/  STG.E.U8 [R8.64], R3 ;  /* 0x0000000308007986 */ /* 0x0001e2000c101124 */
[----:B------:R-:W-:Y:S05]  /*5270*/  BRA `(.L_x_20284) ;  /* 0x000006c000007947 */ /* 0x000fea0003800000 */
.L_x_20294:
[----:B------:R-:W0:Y:S02]  /*5280*/  I2F R0, R24 ;  /* 0x0000001800007306 */ /* 0x000e240000201400 */
[----:B0-----:R-:W-:-:S05]  /*5290*/  F2FP.BF16.PACK_AB R0, RZ, R0 ;  /* 0x00000000ff00723e */ /* 0x001fca00000010ff */
[----:B------:R0:W-:Y:S01]  /*52a0*/  STG.E.U16 [R8.64], R0 ;  /* 0x0000000008007986 */ /* 0x0001e2000c101524 */
[----:B------:R-:W-:Y:S05]  /*52b0*/  BRA `(.L_x_20284) ;  /* 0x0000068000007947 */ /* 0x000fea0003800000 */
.L_x_20291:
        /* <DEDUP_REMOVED lines=10> */
.L_x_20303:
        /* <DEDUP_REMOVED lines=17> */
.L_x_20306:
[----:B------:R-:W-:-:S04]  /*5470*/  LOP3.LUT R3, R5, 0x80000000, RZ, 0xc0, !PT ;  /* 0x8000000005037812 */ /* 0x000fc800078ec0ff */
[----:B------:R-:W-:-:S04]  /*5480*/  SHF.R.U32.HI R3, RZ, 0x18, R3 ;  /* 0x00000018ff037819 */ /* 0x000fc80000011603 */
[----:B------:R-:W-:-:S04]  /*5490*/  LOP3.LUT R0, R0, R3, RZ, 0xfc, !PT ;  /* 0x0000000300007212 */ /* 0x000fc800078efcff */
[----:B------:R-:W-:Y:S02]  /*54a0*/  PRMT R4, R0, 0x7610, R4 ;  /* 0x0000761000047816 */ /* 0x000fe40000000004 */
.L_x_20305:
[----:B------:R-:W-:Y:S05]  /*54b0*/  BSYNC B0 ;  /* 0x0000000000007941 */ /* 0x000fea0003800000 */
.L_x_20304:
[----:B------:R0:W-:Y:S01]  /*54c0*/  STG.E.U8 [R8.64], R4 ;  /* 0x0000000408007986 */ /* 0x0001e2000c101124 */
[----:B------:R-:W-:Y:S05]  /*54d0*/  BRA `(.L_x_20284) ;  /* 0x0000046000007947 */ /* 0x000fea0003800000 */
.L_x_20302:
        /* <DEDUP_REMOVED lines=17> */
.L_x_20309:
[----:B------:R-:W-:-:S04]  /*55f0*/  LOP3.LUT R3, R5, 0x80000000, RZ, 0xc0, !PT ;  /* 0x8000000005037812 */ /* 0x000fc800078ec0ff */
[----:B------:R-:W-:-:S04]  /*5600*/  SHF.R.U32.HI R3, RZ, 0x18, R3 ;  /* 0x00000018ff037819 */ /* 0x000fc80000011603 */
[----:B------:R-:W-:-:S04]  /*5610*/  LOP3.LUT R0, R0, R3, RZ, 0xfc, !PT ;  /* 0x0000000300007212 */ /* 0x000fc800078efcff */
[----:B------:R-:W-:Y:S02]  /*5620*/  PRMT R4, R0, 0x7610, R4 ;  /* 0x0000761000047816 */ /* 0x000fe40000000004 */
.L_x_20308:
[----:B------:R-:W-:Y:S05]  /*5630*/  BSYNC B0 ;  /* 0x0000000000007941 */ /* 0x000fea0003800000 */
.L_x_20307:
[----:B------:R0:W-:Y:S01]  /*5640*/  STG.E.U8 [R8.64], R4 ;  /* 0x0000000408007986 */ /* 0x0001e2000c101124 */
[----:B------:R-:W-:Y:S05]  /*5650*/  BRA `(.L_x_20284) ;  /* 0x000002e000007947 */ /* 0x000fea0003800000 */
.L_x_20301:
        /* <DEDUP_REMOVED lines=22> */
.L_x_20283:
        /* <DEDUP_REMOVED lines=20> */
.L_x_20311:
[----:B------:R-:W-:-:S05]  /*5900*/  SHF.R.S32.HI R25, RZ, 0x1f, R24 ;  /* 0x0000001fff197819 */ /* 0x000fca0000011418 */
[----:B------:R0:W-:Y:S01]  /*5910*/  STG.E.64 [R8.64], R24 ;  /* 0x0000001808007986 */ /* 0x0001e2000c101b24 */
[----:B------:R-:W-:Y:S05]  /*5920*/  BRA `(.L_x_20284) ;  /* 0x0000001000007947 */ /* 0x000fea0003800000 */
.L_x_20310:
[----:B------:R0:W-:Y:S02]  /*5930*/  STG.E [R8.64], R24 ;  /* 0x0000001808007986 */ /* 0x0001e4000c101924 */
.L_x_20284:
        /* <DEDUP_REMOVED lines=21> */
.L_x_20315:
[----:B------:R0:W-:Y:S01]  /*5a90*/  STG.E.U8 [R8.64], R22 ;  /* 0x0000001608007986 */ /* 0x0001e2000c101124 */
[----:B------:R-:W-:Y:S05]  /*5aa0*/  BRA `(.L_x_20317) ;  /* 0x00000d9000007947 */ /* 0x000fea0003800000 */
.L_x_20314:
        /* <DEDUP_REMOVED lines=10> */
.L_x_20319:
[----:B------:R0:W-:Y:S01]  /*5b50*/  STG.E [R8.64], R22 ;  /* 0x0000001608007986 */ /* 0x0001e2000c101924 */
[----:B------:R-:W-:Y:S05]  /*5b60*/  BRA `(.L_x_20317) ;  /* 0x00000cd000007947 */ /* 0x000fea0003800000 */
.L_x_20318:
[----:B------:R0:W-:Y:S01]  /*5b70*/  STG.E.U16 [R8.64], R22 ;  /* 0x0000001608007986 */ /* 0x0001e2000c101524 */
[----:B------:R-:W-:Y:S05]  /*5b80*/  BRA `(.L_x_20317) ;  /* 0x00000cb000007947 */ /* 0x000fea0003800000 */
.L_x_20313:
        /* <DEDUP_REMOVED lines=9> */
.L_x_20321:
[----:B------:R-:W0:Y:S02]  /*5c20*/  I2F R0, R22 ;  /* 0x0000001600007306 */ /* 0x000e240000201400 */
[----:B0-----:R-:W-:-:S05]  /*5c30*/  F2FP.PACK_AB R0, RZ, R0 ;  /* 0x00000000ff00723e */ /* 0x001fca00000000ff */
[----:B------:R0:W-:Y:S01]  /*5c40*/  STG.E.U16 [R8.64], R0 ;  /* 0x0000000008007986 */ /* 0x0001e2000c101524 */
[----:B------:R-:W-:Y:S05]  /*5c50*/  BRA `(.L_x_20317) ;  /* 0x00000be000007947 */ /* 0x000fea0003800000 */
.L_x_20320:
        /* <DEDUP_REMOVED lines=10> */
.L_x_20323:
[----:B------:R-:W0:Y:S02]  /*5d00*/  I2F R22, R22 ;  /* 0x0000001600167306 */ /* 0x000e240000201400 */
[----:B0-----:R-:W-:-:S04]  /*5d10*/  F2FP.PACK_AB R3, RZ, R22 ;  /* 0x00000016ff03723e */ /* 0x001fc800000000ff */
[----:B------:R-:W-:-:S05]  /*5d20*/  PRMT R3, R3, 0x5410, RZ ;  /* 0x0000541003037816 */ /* 0x000fca00000000ff */
[----:B------:R0:W-:Y:S01]  /*5d30*/  STG.E [R8.64], R3 ;  /* 0x0000000308007986 */ /* 0x0001e2000c101924 */
[----:B------:R-:W-:Y:S05]  /*5d40*/  BRA `(.L_x_20317) ;  /* 0x00000af000007947 */ /* 0x000fea0003800000 */
.L_x_20322:
[----:B------:R-:W0:Y:S02]  /*5d50*/  I2F.F64 R4, R22 ;  /* 0x0000001600047312 */ /* 0x000e240000201c00 */
[----:B0-----:R0:W-:Y:S01]  /*5d60*/  STG.E.64 [R8.64], R4 ;  /* 0x0000000408007986 */ /* 0x0011e2000c101b24 */
[----:B------:R-:W-:Y:S05]  /*5d70*/  BRA `(.L_x_20317) ;  /* 0x00000ac000007947 */ /* 0x000fea0003800000 */
.L_x_20312:
        /* <DEDUP_REMOVED lines=12> */
.L_x_20326:
[----:B------:R-:W0:Y:S01]  /*5e40*/  I2F.F64 R4, R22 ;  /* 0x0000001600047312 */ /* 0x000e220000201c00 */
[----:B------:R-:W-:-:S05]  /*5e50*/  CS2R R6, SRZ ;  /* 0x0000000000067805 */ /* 0x000fca000001ff00 */
[----:B0-----:R0:W-:Y:S01]  /*5e60*/  STG.E.128 [R8.64], R4 ;  /* 0x0000000408007986 */ /* 0x0011e2000c101d24 */
[----:B------:R-:W-:Y:S05]  /*5e70*/  BRA `(.L_x_20317) ;  /* 0x000009c000007947 */ /* 0x000fea0003800000 */
.L_x_20325:
        /* <DEDUP_REMOVED lines=21> */
.L_x_20330:
[----:B------:R-:W-:Y:S05]  /*5fd0*/  BSYNC B0 ;  /* 0x0000000000007941 */ /* 0x000fea0003800000 */
.L_x_20329:
[----:B------:R-:W-:-:S05]  /*5fe0*/  LOP3.LUT R5, R0, R5, RZ, 0xfc, !PT ;  /* 0x0000000500057212 */ /* 0x000fca00078efcff */
[----:B------:R0:W-:Y:S01]  /*5ff0*/  STG.E.U8 [R8.64], R5 ;  /* 0x0000000508007986 */ /* 0x0001e2000c101124 */
[----:B------:R-:W-:Y:S05]  /*6000*/  BRA `(.L_x_20317) ;  /* 0x0000083000007947 */ /* 0x000fea0003800000 */
.L_x_20328:
        /* <DEDUP_REMOVED lines=13> */
.L_x_20332:
[----:B------:R-:W-:Y:S01]  /*60e0*/  IMAD.MOV.U32 R0, RZ, RZ, 0x7f ;  /* 0x0000007fff007424 */ /* 0x000fe200078e00ff */
[----:B------:R-:W-:-:S04]  /*60f0*/  ISETP.GT.U32.AND P0, PT, R3, 0x7f800000, PT ;  /* 0x7f8000000300780c */ /* 0x000fc80003f04070 */
[----:B------:R-:W-:-:S04]  /*6100*/  SEL R0, R0, 0x7c, P0 ;  /* 0x0000007c00007807 */ /* 0x000fc80000000000 */
.L_x_20333:
[----:B------:R-:W-:Y:S05]  /*6110*/  BSYNC B0 ;  /* 0x0000000000007941 */ /* 0x000fea0003800000 */
.L_x_20331:
[----:B------:R-:W-:-:S04]  /*6120*/  LOP3.LUT R3, R5, 0x80000000, RZ, 0xc0, !PT ;  /* 0x8000000005037812 */ /* 0x000fc800078ec0ff */
[----:B------:R-:W-:-:S04]  /*6130*/  SHF.R.U32.HI R3, RZ, 0x18, R3 ;  /* 0x00000018ff037819 */ /* 0x000fc80000011603 */
[----:B------:R-:W-:-:S05]  /*6140*/  LOP3.LUT R3, R0, R3, RZ, 0xfc, !PT ;  /* 0x0000000300037212 */ /* 0x000fca00078efcff */
[----:B------:R0:W-:Y:S01]  /*6150*/  STG.E.U8 [R8.64], R3 ;  /* 0x0000000308007986 */ /* 0x0001e2000c101124 */
[----:B------:R-:W-:Y:S05]  /*6160*/  BRA `(.L_x_20317) ;  /* 0x000006d000007947 */ /* 0x000fea0003800000 */
.L_x_20327:
[----:B------:R-:W0:Y:S02]  /*6170*/  I2F R0, R22 ;  /* 0x0000001600007306 */ /* 0x000e240000201400 */
[----:B0-----:R-:W-:-:S05]  /*6180*/  F2FP.BF16.PACK_AB R0, RZ, R0 ;  /* 0x00000000ff00723e */ /* 0x001fca00000010ff */
[----:B------:R0:W-:Y:S01]  /*6190*/  STG.E.U16 [R8.64], R0 ;  /* 0x0000000008007986 */ /* 0x0001e2000c101524 */
[----:B------:R-:W-:Y:S05]  /*61a0*/  BRA `(.L_x_20317) ;  /* 0x0000069000007947 */ /* 0x000fea0003800000 */
.L_x_20324:
        /* <DEDUP_REMOVED lines=10> */
.L_x_20336:
        /* <DEDUP_REMOVED lines=17> */
.L_x_20339:
[----:B------:R-:W-:-:S04]  /*6360*/  LOP3.LUT R3, R5, 0x80000000, RZ, 0xc0, !PT ;  /* 0x8000000005037812 */ /* 0x000fc800078ec0ff */
[----:B------:R-:W-:-:S04]  /*6370*/  SHF.R.U32.HI R3, RZ, 0x18, R3 ;  /* 0x00000018ff037819 */ /* 0x000fc80000011603 */
[----:B------:R-:W-:-:S04]  /*6380*/  LOP3.LUT R0, R0, R3, RZ, 0xfc, !PT ;  /* 0x0000000300007212 */ /* 0x000fc800078efcff */
[----:B------:R-:W-:Y:S02]  /*6390*/  PRMT R4, R0, 0x7610, R4 ;  /* 0x0000761000047816 */ /* 0x000fe40000000004 */
.L_x_20338:
[----:B------:R-:W-:Y:S05]  /*63a0*/  BSYNC B0 ;  /* 0x0000000000007941 */ /* 0x000fea0003800000 */
.L_x_20337:
[----:B------:R0:W-:Y:S01]  /*63b0*/  STG.E.U8 [R8.64], R4 ;  /* 0x0000000408007986 */ /* 0x0001e2000c101124 */
[----:B------:R-:W-:Y:S05]  /*63c0*/  BRA `(.L_x_20317) ;  /* 0x0000047000007947 */ /* 0x000fea0003800000 */
.L_x_20335:
        /* <DEDUP_REMOVED lines=17> */
.L_x_20342:
[----:B------:R-:W-:-:S04]  /*64e0*/  LOP3.LUT R3, R5, 0x80000000, RZ, 0xc0, !PT ;  /* 0x8000000005037812 */ /* 0x000fc800078ec0ff */
[----:B------:R-:W-:-:S04]  /*64f0*/  SHF.R.U32.HI R3, RZ, 0x18, R3 ;  /* 0x00000018ff037819 */ /* 0x000fc80000011603 */
[----:B------:R-:W-:-:S04]  /*6500*/  LOP3.LUT R0, R0, R3, RZ, 0xfc, !PT ;  /* 0x0000000300007212 */ /* 0x000fc800078efcff */
[----:B------:R-:W-:Y:S02]  /*6510*/  PRMT R4, R0, 0x7610, R4 ;  /* 0x0000761000047816 */ /* 0x000fe40000000004 */
.L_x_20341:
[----:B------:R-:W-:Y:S05]  /*6520*/  BSYNC B0 ;  /* 0x0000000000007941 */ /* 0x000fea0003800000 */
.L_x_20340:
[----:B------:R0:W-:Y:S01]  /*6530*/  STG.E.U8 [R8.64], R4 ;  /* 0x0000000408007986 */ /* 0x0001e2000c101124 */
[----:B------:R-:W-:Y:S05]  /*6540*/  BRA `(.L_x_20317) ;  /* 0x000002f000007947 */ /* 0x000fea0003800000 */
.L_x_20334:
        /* <DEDUP_REMOVED lines=22> */
.L_x_20316:
        /* <DEDUP_REMOVED lines=20> */
.L_x_20344:
[--C-:B------:R-:W-:Y:S01]  /*67f0*/  SHF.R.S32.HI R5, RZ, 0x1f, R22.reuse ;  /* 0x0000001fff057819 */ /* 0x100fe20000011416 */
[----:B------:R-:W-:-:S05]  /*6800*/  IMAD.MOV.U32 R4, RZ, RZ, R22 ;  /* 0x000000ffff047224 */ /* 0x000fca00078e0016 */
[----:B------:R0:W-:Y:S01]  /*6810*/  STG.E.64 [R8.64], R4 ;  /* 0x0000000408007986 */ /* 0x0001e2000c101b24 */
[----:B------:R-:W-:Y:S05]  /*6820*/  BRA `(.L_x_20317) ;  /* 0x0000001000007947 */ /* 0x000fea0003800000 */
.L_x_20343:
[----:B------:R0:W-:Y:S02]  /*6830*/  STG.E [R8.64], R22 ;  /* 0x0000001608007986 */ /* 0x0001e4000c101924 */
.L_x_20317:
[----:B------:R-:W-:Y:S02]  /*6840*/  IADD3 R23, R23, 0x80, RZ ;  /* 0x0000008017177810 */ /* 0x000fe40007ffe0ff */
.L_x_20278:
[----:B------:R-:W-:Y:S05]  /*6850*/  BSYNC B6 ;  /* 0x0000000000067941 */ /* 0x000fea0003800000 */
.L_x_20277:
        /* <DEDUP_REMOVED lines=19> */
.L_x_20348:
[----:B------:R-:W-:Y:S01]  /*6990*/  STG.E.U8 [R4.64], R2 ;  /* 0x0000000204007986 */ /* 0x000fe2000c101124 */
[----:B------:R-:W-:Y:S05]  /*69a0*/  EXIT ;  /* 0x000000000000794d */ /* 0x000fea0003800000 */
.L_x_20347:
        /* <DEDUP_REMOVED lines=9> */
.L_x_20351:
[----:B------:R-:W-:Y:S01]  /*6a40*/  STG.E [R4.64], R2 ;  /* 0x0000000204007986 */ /* 0x000fe2000c101924 */
[----:B------:R-:W-:Y:S05]  /*6a50*/  EXIT ;  /* 0x000000000000794d */ /* 0x000fea0003800000 */
.L_x_20350:
[----:B------:R-:W-:Y:S01]  /*6a60*/  STG.E.U16 [R4.64], R2 ;  /* 0x0000000204007986 */ /* 0x000fe2000c101524 */
[----:B------:R-:W-:Y:S05]  /*6a70*/  EXIT ;  /* 0x000000000000794d */ /* 0x000fea0003800000 */
.L_x_20346:
        /* <DEDUP_REMOVED lines=9> */
.L_x_20353:
[----:B------:R-:W0:Y:S02]  /*6b10*/  I2F R0, R2 ;  /* 0x0000000200007306 */ /* 0x000e240000201400 */
[----:B0-----:R-:W-:-:S05]  /*6b20*/  F2FP.PACK_AB R0, RZ, R0 ;  /* 0x00000000ff00723e */ /* 0x001fca00000000ff */
[----:B------:R-:W-:Y:S01]  /*6b30*/  STG.E.U16 [R4.64], R0 ;  /* 0x0000000004007986 */ /* 0x000fe2000c101524 */
[----:B------:R-:W-:Y:S05]  /*6b40*/  EXIT ;  /* 0x000000000000794d */ /* 0x000fea0003800000 */
.L_x_20352:
        /* <DEDUP_REMOVED lines=10> */
.L_x_20355:
[----:B------:R-:W0:Y:S02]  /*6bf0*/  I2F R2, R2 ;  /* 0x0000000200027306 */ /* 0x000e240000201400 */
[----:B0-----:R-:W-:-:S04]  /*6c00*/  F2FP.PACK_AB R3, RZ, R2 ;  /* 0x00000002ff03723e */ /* 0x001fc800000000ff */
[----:B------:R-:W-:-:S05]  /*6c10*/  PRMT R3, R3, 0x5410, RZ ;  /* 0x0000541003037816 */ /* 0x000fca00000000ff */
[----:B------:R-:W-:Y:S01]  /*6c20*/  STG.E [R4.64], R3 ;  /* 0x0000000304007986 */ /* 0x000fe2000c101924 */
[----:B------:R-:W-:Y:S05]  /*6c30*/  EXIT ;  /* 0x000000000000794d */ /* 0x000fea0003800000 */
.L_x_20354:
[----:B------:R-:W0:Y:S02]  /*6c40*/  I2F.F64 R2, R2 ;  /* 0x0000000200027312 */ /* 0x000e240000201c00 */
[----:B0-----:R-:W-:Y:S01]  /*6c50*/  STG.E.64 [R4.64], R2 ;  /* 0x0000000204007986 */ /* 0x001fe2000c101b24 */
[----:B------:R-:W-:Y:S05]  /*6c60*/  EXIT ;  /* 0x000000000000794d */ /* 0x000fea0003800000 */
.L_x_20345:
        /* <DEDUP_REMOVED lines=12> */
.L_x_20358:
[----:B------:R-:W0:Y:S01]  /*6d30*/  I2F.F64 R8, R2 ;  /* 0x0000000200087312 */ /* 0x000e220000201c00 */
[----:B------:R-:W-:-:S05]  /*6d40*/  CS2R R10, SRZ ;  /* 0x00000000000a7805 */ /* 0x000fca000001ff00 */
[----:B0-----:R-:W-:Y:S01]  /*6d50*/  STG.E.128 [R4.64], R8 ;  /* 0x0000000804007986 */ /* 0x001fe2000c101d24 */
[----:B------:R-:W-:Y:S05]  /*6d60*/  EXIT ;  /* 0x000000000000794d */ /* 0x000fea0003800000 */
.L_x_20357:
        /* <DEDUP_REMOVED lines=21> */
.L_x_20362:
[----:B------:R-:W-:Y:S05]  /*6ec0*/  BSYNC B0 ;  /* 0x0000000000007941 */ /* 0x000fea0003800000 */
.L_x_20361:
[----:B------:R-:W-:-:S05]  /*6ed0*/  LOP3.LUT R3, R0, R3, RZ, 0xfc, !PT ;  /* 0x0000000300037212 */ /* 0x000fca00078efcff */
[----:B------:R-:W-:Y:S01]  /*6ee0*/  STG.E.U8 [R4.64], R3 ;  /* 0x0000000304007986 */ /* 0x000fe2000c101124 */
[----:B------:R-:W-:Y:S05]  /*6ef0*/  EXIT ;  /* 0x000000000000794d */ /* 0x000fea0003800000 */
.L_x_20360:
        /* <DEDUP_REMOVED lines=13> */
.L_x_20364:
[----:B------:R-:W-:Y:S01]  /*6fd0*/  IMAD.MOV.U32 R0, RZ, RZ, 0x7f ;  /* 0x0000007fff007424 */ /* 0x000fe200078e00ff */
[----:B------:R-:W-:-:S04]  /*6fe0*/  ISETP.GT.U32.AND P0, PT, R3, 0x7f800000, PT ;  /* 0x7f8000000300780c */ /* 0x000fc80003f04070 */
[----:B------:R-:W-:-:S04]  /*6ff0*/  SEL R0, R0, 0x7c, P0 ;  /* 0x0000007c00007807 */ /* 0x000fc80000000000 */
.L_x_20365:
[----:B------:R-:W-:Y:S05]  /*7000*/  BSYNC B0 ;  /* 0x0000000000007941 */ /* 0x000fea0003800000 */
.L_x_20363:
[----:B------:R-:W-:-:S04]  /*7010*/  LOP3.LUT R2, R7, 0x80000000, RZ, 0xc0, !PT ;  /* 0x8000000007027812 */ /* 0x000fc800078ec0ff */
[----:B------:R-:W-:-:S04]  /*7020*/  SHF.R.U32.HI R3, RZ, 0x18, R2 ;  /* 0x00000018ff037819 */ /* 0x000fc80000011602 */
[----:B------:R-:W-:-:S05]  /*7030*/  LOP3.LUT R3, R0, R3, RZ, 0xfc, !PT ;  /* 0x0000000300037212 */ /* 0x000fca00078efcff */
[----:B------:R-:W-:Y:S01]  /*7040*/  STG.E.U8 [R4.64], R3 ;  /* 0x0000000304007986 */ /* 0x000fe2000c101124 */
[----:B------:R-:W-:Y:S05]  /*7050*/  EXIT ;  /* 0x000000000000794d */ /* 0x000fea0003800000 */
.L_x_20359:
[----:B------:R-:W0:Y:S02]  /*7060*/  I2F R0, R2 ;  /* 0x0000000200007306 */ /* 0x000e240000201400 */
[----:B0-----:R-:W-:-:S05]  /*7070*/  F2FP.BF16.PACK_AB R0, RZ, R0 ;  /* 0x00000000ff00723e */ /* 0x001fca00000010ff */
[----:B------:R-:W-:Y:S01]  /*7080*/  STG.E.U16 [R4.64], R0 ;  /* 0x0000000004007986 */ /* 0x000fe2000c101524 */
[----:B------:R-:W-:Y:S05]  /*7090*/  EXIT ;  /* 0x000000000000794d */ /* 0x000fea0003800000 */
.L_x_20356:
        /* <DEDUP_REMOVED lines=10> */
.L_x_20368:
        /* <DEDUP_REMOVED lines=17> */
.L_x_20371:
[----:B------:R-:W-:-:S04]  /*7250*/  LOP3.LUT R0, R7, 0x80000000, RZ, 0xc0, !PT ;  /* 0x8000000007007812 */ /* 0x000fc800078ec0ff */
[----:B------:R-:W-:-:S04]  /*7260*/  SHF.R.U32.HI R3, RZ, 0x18, R0 ;  /* 0x00000018ff037819 */ /* 0x000fc80000011600 */
[----:B------:R-:W-:-:S04]  /*7270*/  LOP3.LUT R2, R2, R3, RZ, 0xfc, !PT ;  /* 0x0000000302027212 */ /* 0x000fc800078efcff */
[----:B------:R-:W-:Y:S02]  /*7280*/  PRMT R0, R2, 0x7610, R0 ;  /* 0x0000761002007816 */ /* 0x000fe40000000000 */
.L_x_20370:
[----:B------:R-:W-:Y:S05]  /*7290*/  BSYNC B0 ;  /* 0x0000000000007941 */ /* 0x000fea0003800000 */
.L_x_20369:
[----:B------:R-:W-:Y:S01]  /*72a0*/  STG.E.U8 [R4.64], R0 ;  /* 0x0000000004007986 */ /* 0x000fe2000c101124 */
[----:B------:R-:W-:Y:S05]  /*72b0*/  EXIT ;  /* 0x000000000000794d */ /* 0x000fea0003800000 */
.L_x_20367:
        /* <DEDUP_REMOVED lines=17> */
.L_x_20374:
[----:B------:R-:W-:-:S04]  /*73d0*/  LOP3.LUT R0, R7, 0x80000000, RZ, 0xc0, !PT ;  /* 0x8000000007007812 */ /* 0x000fc800078ec0ff */
[----:B------:R-:W-:-:S04]  /*73e0*/  SHF.R.U32.HI R3, RZ, 0x18, R0 ;  /* 0x00000018ff037819 */ /* 0x000fc80000011600 */
[----:B------:R-:W-:-:S04]  /*73f0*/  LOP3.LUT R2, R2, R3, RZ, 0xfc, !PT ;  /* 0x0000000302027212 */ /* 0x000fc800078efcff */
[----:B------:R-:W-:Y:S02]  /*7400*/  PRMT R0, R2, 0x7610, R0 ;  /* 0x0000761002007816 */ /* 0x000fe40000000000 */
.L_x_20373:
[----:B------:R-:W-:Y:S05]  /*7410*/  BSYNC B0 ;  /* 0x0000000000007941 */ /* 0x000fea0003800000 */
.L_x_20372:
[----:B------:R-:W-:Y:S01]  /*7420*/  STG.E.U8 [R4.64], R0 ;  /* 0x0000000004007986 */ /* 0x000fe2000c101124 */
[----:B------:R-:W-:Y:S05]  /*7430*/  EXIT ;  /* 0x000000000000794d */ /* 0x000fea0003800000 */
.L_x_20366:
        /* <DEDUP_REMOVED lines=22> */
.L_x_20349:
        /* <DEDUP_REMOVED lines=20> */
.L_x_20376:
[----:B------:R-:W-:-:S05]  /*76e0*/  SHF.R.S32.HI R3, RZ, 0x1f, R2 ;  /* 0x0000001fff037819 */ /* 0x000fca0000011402 */
[----:B------:R-:W-:Y:S01]  /*76f0*/  STG.E.64 [R4.64], R2 ;  /* 0x0000000204007986 */ /* 0x000fe2000c101b24 */
[----:B------:R-:W-:Y:S05]  /*7700*/  EXIT ;  /* 0x000000000000794d */ /* 0x000fea0003800000 */
.L_x_20375:
[----:B------:R-:W-:Y:S01]  /*7710*/  STG.E [R4.64], R2 ;  /* 0x0000000204007986 */ /* 0x000fe2000c101924 */
[----:B------:R-:W-:Y:S05]  /*7720*/  EXIT ;  /* 0x000000000000794d */ /* 0x000fea0003800000 */
.L_x_20377:
        /* <DEDUP_REMOVED lines=13> */
.L_x_40136:


//--------------------- .text._ZN2at6native18elementwise_kernelILi128ELi2EZNS0_22gpu_kernel_impl_nocastINS0_13AUnaryFunctorIiiiZZZNS0_19minimum_kernel_cudaERNS_18TensorIteratorBaseEENKUlvE_clEvENKUlvE1_clEvEUliiE_EEEEvS5_RKT_EUliE_EEviT1_ --------------------------
	.section	.text._ZN2at6native18elementwise_kernelILi128ELi2EZNS0_22gpu_kernel_impl_nocastINS0_13AUnaryFunctorIiiiZZZNS0_19minimum_kernel_cudaERNS_18TensorIteratorBaseEENKUlvE_clEvENKUlvE1_clEvEUliiE_EEEEvS5_RKT_EUliE_EEviT1_,"ax",@progbits
	.sectioninfo	@"SHI_REGISTERS=12"
	.align	128
        .global         _ZN2at6native18elementwise_kernelILi128ELi2EZNS0_22gpu_kernel_impl_nocastINS0_13AUnaryFunctorIiiiZZZNS0_19minimum_kernel_cudaERNS_18TensorIteratorBaseEENKUlvE_clEvENKUlvE1_clEvEUliiE_EEEEvS5_RKT_EUliE_EEviT1_
        .type           _ZN2at6native18elementwise_kernelILi128ELi2EZNS0_22gpu_kernel_impl_nocastINS0_13AUnaryFunctorIiiiZZZNS0_19minimum_kernel_cudaERNS_18TensorIteratorBaseEENKUlvE_clEvENKUlvE1_clEvEUliiE_EEEEvS5_RKT_EUliE_EEviT1_,@function
        .size           _ZN2at6native18elementwise_kernelILi128ELi2EZNS0_22gpu_kernel_impl_nocastINS0_13AUnaryFunctorIiiiZZZNS0_19minimum_kernel_cudaERNS_18TensorIteratorBaseEENKUlvE_clEvENKUlvE1_clEvEUliiE_EEEEvS5_RKT_EUliE_EEviT1_,(.L_x_40137 - _ZN2at6native18elementwise_kernelILi128ELi2EZNS0_22gpu_kernel_impl_nocastINS0_13AUnaryFunctorIiiiZZZNS0_19minimum_kernel_cudaERNS_18TensorIteratorBaseEENKUlvE_clEvENKUlvE1_clEvEUliiE_EEEEvS5_RKT_EUliE_EEviT1_)
        .other          _ZN2at6native18elementwise_kernelILi128ELi2EZNS0_22gpu_kernel_impl_nocastINS0_13AUnaryFunctorIiiiZZZNS0_19minimum_kernel_cudaERNS_18TensorIteratorBaseEENKUlvE_clEvENKUlvE1_clEvEUliiE_EEEEvS5_RKT_EUliE_EEviT1_,@"STO_CUDA_ENTRY STV_DEFAULT"
_ZN2at6native18elementwise_kernelILi128ELi2EZNS0_22gpu_kernel_impl_nocastINS0_13AUnaryFunctorIiiiZZZNS0_19minimum_kernel_cudaERNS_18TensorIteratorBaseEENKUlvE_clEvENKUlvE1_clEvEUliiE_EEEEvS5_RKT_EUliE_EEviT1_:
.text._ZN2at6native18elementwise_kernelILi128ELi2EZNS0_22gpu_kernel_impl_nocastINS0_13AUnaryFunctorIiiiZZZNS0_19minimum_kernel_cudaERNS_18TensorIteratorBaseEENKUlvE_clEvENKUlvE1_clEvEUliiE_EEEEvS5_RKT_EUliE_EEviT1_:
        /* <DEDUP_REMOVED lines=236> */
.L_x_20380:
[----:B------:R-:W-:-:S04]  /*0ec0*/  IADD3 R4, P0, R3, c[0x0][0x368], RZ ;  /* 0x0000da0003047a10 */ /* 0x000fc80007f1e0ff */
[----:B------:R-:W-:-:S05]  /*0ed0*/  IADD3.X R5, RZ, c[0x0][0x36c], RZ, P0, !PT ;  /* 0x0000db00ff057a10 */ /* 0x000fca00007fe4ff */
[----:B------:R-:W2:Y:S01]  /*0ee0*/  LDG.E R4, [R4.64] ;  /* 0x0000000404047981 */ /* 0x000ea2000c1e1900 */
[----:B------:R-:W-:Y:S02]  /*0ef0*/  IADD3 R2, P0, R2, c[0x0][0x360], RZ ;  /* 0x0000d80002027a10 */ /* 0x000fe40007f1e0ff */
[----:B------:R-:W-:Y:S02]  /*0f00*/  IADD3 R7, R0, 0x80, RZ ;  /* 0x0000008000077810 */ /* 0x000fe40007ffe0ff */
[----:B------:R-:W-:Y:S02]  /*0f10*/  IADD3.X R3, RZ, c[0x0][0x364], RZ, P0, !PT ;  /* 0x0000d900ff037a10 */ /* 0x000fe400007fe4ff */
[----:B--2---:R-:W-:-:S05]  /*0f20*/  IMNMX R9, R4, c[0x0][0x374], PT ;  /* 0x0000dd0004097a17 */ /* 0x004fca0003800200 */
[----:B------:R0:W-:Y:S02]  /*0f30*/  STG.E [R2.64], R9 ;  /* 0x0000000902007986 */ /* 0x0001e4000c101904 */
.L_x_20379:
[----:B------:R-:W-:Y:S05]  /*0f40*/  BSYNC B0 ;  /* 0x0000000000007941 */ /* 0x000fea0003800000 */
.L_x_20378:
        /* <DEDUP_REMOVED lines=230> */
.L_x_20381:
[----:B------:R-:W-:-:S04]  /*1db0*/  IADD3 R2, P0, R2, c[0x0][0x368], RZ ;  /* 0x0000da0002027a10 */ /* 0x000fc80007f1e0ff */
[----:B------:R-:W-:-:S05]  /*1dc0*/  IADD3.X R3, RZ, c[0x0][0x36c], RZ, P0, !PT ;  /* 0x0000db00ff037a10 */ /* 0x000fca00007fe4ff */
[----:B------:R-:W2:Y:S01]  /*1dd0*/  LDG.E R2, [R2.64] ;  /* 0x0000000402027981 */ /* 0x000ea2000c1e1900 */
[----:B------:R-:W-:-:S04]  /*1de0*/  IADD3 R4, P0, R0, c[0x0][0x360], RZ ;  /* 0x0000d80000047a10 */ /* 0x000fc80007f1e0ff */
[----:B------:R-:W-:Y:S02]  /*1df0*/  IADD3.X R5, RZ, c[0x0][0x364], RZ, P0, !PT ;  /* 0x0000d900ff057a10 */ /* 0x000fe400007fe4ff */
[----:B--2---:R-:W-:-:S05]  /*1e00*/  IMNMX R7, R2, c[0x0][0x374], PT ;  /* 0x0000dd0002077a17 */ /* 0x004fca0003800200 */
[----:B------:R-:W-:Y:S01]  /*1e10*/  STG.E [R4.64], R7 ;  /* 0x0000000704007986 */ /* 0x000fe2000c101904 */
[----:B------:R-:W-:Y:S05]  /*1e20*/  EXIT ;  /* 0x000000000000794d */ /* 0x000fea0003800000 */
.L_x_20382:
        /* <DEDUP_REMOVED lines=13> */
.L_x_40137:


//--------------------- .text._ZN2at6native27unrolled_elementwise_kernelINS0_13AUnaryFunctorIiiiZZZNS0_19minimum_kernel_cudaERNS_18TensorIteratorBaseEENKUlvE_clEvENKUlvE1_clEvEUliiE_EESt5arrayIPcLm2EELi4E23TrivialOffsetCalculatorILi1EjESD_NS0_6memory15LoadWithoutCastENSE_16StoreWithoutCastEEEviT_T0_T2_T3_T4_T5_ --------------------------
	.section	.text._ZN2at6native27unrolled_elementwise_kernelINS0_13AUnaryFunctorIiiiZZZNS0_19minimum_kernel_cudaERNS_18TensorIteratorBaseEENKUlvE_clEvENKUlvE1_clEvEUliiE_EESt5arrayIPcLm2EELi4E23TrivialOffsetCalculatorILi1EjESD_NS0_6memory15LoadWithoutCastENSE_16StoreWithoutCastEEEviT_T0_T2_T3_T4_T5_,"ax",@progbits
	.sectioninfo	@"SHI_REGISTERS=20"
	.align	128
        .global         _ZN2at6native27unrolled_elementwise_kernelINS0_13AUnaryFunctorIiiiZZZNS0_19minimum_kernel_cudaERNS_18TensorIteratorBaseEENKUlvE_clEvENKUlvE1_clEvEUliiE_EESt5arrayIPcLm2EELi4E23TrivialOffsetCalculatorILi1EjESD_NS0_6memory15LoadWithoutCastENSE_16StoreWithoutCastEEEviT_T0_T2_T3_T4_T5_
        .type           _ZN2at6native27unrolled_elementwise_kernelINS0_13AUnaryFunctorIiiiZZZNS0_19minimum_kernel_cudaERNS_18TensorIteratorBaseEENKUlvE_clEvENKUlvE1_clEvEUliiE_EESt5arrayIPcLm2EELi4E23TrivialOffsetCalculatorILi1EjESD_NS0_6memory15LoadWithoutCastENSE_16StoreWithoutCastEEEviT_T0_T2_T3_T4_T5_,@function
        .size           _ZN2at6native27unrolled_elementwise_kernelINS0_13AUnaryFunctorIiiiZZZNS0_19minimum_kernel_cudaERNS_18TensorIteratorBaseEENKUlvE_clEvENKUlvE1_clEvEUliiE_EESt5arrayIPcLm2EELi4E23TrivialOffsetCalculatorILi1EjESD_NS0_6memory15LoadWithoutCastENSE_16StoreWithoutCastEEEviT_T0_T2_T3_T4_T5_,(.L_x_40138 - _ZN2at6native27unrolled_elementwise_kernelINS0_13AUnaryFunctorIiiiZZZNS0_19minimum_kernel_cudaERNS_18TensorIteratorBaseEENKUlvE_clEvENKUlvE1_clEvEUliiE_EESt5arrayIPcLm2EELi4E23TrivialOffsetCalculatorILi1EjESD_NS0_6memory15LoadWithoutCastENSE_16StoreWithoutCastEEEviT_T0_T2_T3_T4_T5_)
        .other          _ZN2at6native27unrolled_elementwise_kernelINS0_13AUnaryFunctorIiiiZZZNS0_19minimum_kernel_cudaERNS_18TensorIteratorBaseEENKUlvE_clEvENKUlvE1_clEvEUliiE_EESt5arrayIPcLm2EELi4E23TrivialOffsetCalculatorILi1EjESD_NS0_6memory15LoadWithoutCastENSE_16StoreWithoutCastEEEviT_T0_T2_T3_T4_T5_,@"STO_CUDA_ENTRY STV_DEFAULT"
_ZN2at6native27unrolled_elementwise_kernelINS0_13AUnaryFunctorIiiiZZZNS0_19minimum_kernel_cudaERNS_18TensorIteratorBaseEENKUlvE_clEvENKUlvE1_clEvEUliiE_EESt5arrayIPcLm2EELi4E23TrivialOffsetCalculatorILi1EjESD_NS0_6memory15LoadWithoutCastENSE_16StoreWithoutCastEEEviT_T0_T2_T3_T4_T5_:
.text._ZN2at6native27unrolled_elementwise_kernelINS0_13AUnaryFunctorIiiiZZZNS0_19minimum_kernel_cudaERNS_18TensorIteratorBaseEENKUlvE_clEvENKUlvE1_clEvEUliiE_EESt5arrayIPcLm2EELi4E23TrivialOffsetCalculatorILi1EjESD_NS0_6memory15LoadWithoutCastENSE_16StoreWithoutCastEEEviT_T0_T2_T3_T4_T5_:
[----:B------:R-:W-:Y:S02]  /*0000*/  IMAD.MOV.U32 R1, RZ, RZ, c[0x0][0x28] ;  /* 0x00000a00ff017624 */ /* 0x000fe400078e00ff */
[----:B------:R-:W0:Y:S01]  /*0010*/  S2R R0, SR_CTAID.X ;  /* 0x0000000000007919 */ /* 0x000e220000002500 */
[----:B------:R-:W-:Y:S01]  /*0020*/  IMAD.MOV.U32 R3, RZ, RZ, -0x200 ;  /* 0xfffffe00ff037424 */ /* 0x000fe200078e00ff */
[----:B------:R-:W-:Y:S01]  /*0030*/  CS2R R4, SRZ ;  /* 0x0000000000047805 */ /* 0x000fe2000001ff00 */
[----:B------:R-:W-:Y:S01]  /*0040*/  ULDC.64 UR4, c[0x0][0x118] ;  /* 0x0000460000047ab9 */ /* 0x000fe20000000a00 */
[----:B------:R-:W1:Y:S01]  /*0050*/  S2R R17, SR_TID.X ;  /* 0x0000000000117919 */ /* 0x000e620000002100 */
[----:B0-----:R-:W-:Y:S01]  /*0060*/  IMAD R2, R0, R3, c[0x0][0x160] ;  /* 0x0000580000027624 */ /* 0x001fe200078e0203 */
[----:B-1----:R-:W-:-:S04]  /*0070*/  MOV R3, R17 ;  /* 0x0000001100037202 */ /* 0x002fc80000000f00 */
[----:B------:R-:W-:-:S13]  /*0080*/  ISETP.GE.AND P0, PT, R17, R2, PT ;  /* 0x000000021100720c */ /* 0x000fda0003f06270 */
[----:B------:R-:W-:Y:S01]  /*0090*/  @!P0 MOV R7, 0x4 ;  /* 0x0000000400078802 */ /* 0x000fe20000000f00 */
[----:B------:R-:W-:Y:S01]  /*00a0*/  @!P0 IMAD R6, R0, 0x200, R3 ;  /* 0x0000020000068824 */ /* 0x000fe200078e0203 */
[----:B------:R-:W-:-:S03]  /*00b0*/  @!P0 IADD3 R3, R3, 0x80, RZ ;  /* 0x0000008003038810 */ /* 0x000fc60007ffe0ff */
[----:B------:R-:W-:Y:S01]  /*00c0*/  @!P0 IMAD.WIDE.U32 R6, R6, R7, c[0x0][0x178] ;  /* 0x00005e0006068625 */ /* 0x000fe200078e0007 */
[----:B------:R-:W-:-:S04]  /*00d0*/  ISETP.GE.AND P1, PT, R3, R2, PT ;  /* 0x000000020300720c */ /* 0x000fc80003f26270 */
[----:B------:R0:W2:Y:S09]  /*00e0*/  @!P0 LDG.E R4, [R6.64] ;  /* 0x0000000406048981 */ /* 0x0000b2000c1e1900 */
[----:B------:R-:W-:Y:S01]  /*00f0*/  @!P1 IMAD R10, R0, 0x200, R3 ;  /* 0x00000200000a9824 */ /* 0x000fe200078e0203 */
[----:B------:R-:W-:-:S04]  /*0100*/  @!P1 IADD3 R3, R3, 0x80, RZ ;  /* 0x0000008003039810 */ /* 0x000fc80007ffe0ff */
[----:B------:R-:W-:-:S13]  /*0110*/  ISETP.GE.AND P3, PT, R3, R2, PT ;  /* 0x000000020300720c */ /* 0x000fda0003f66270 */
[----:B------:R-:W-:Y:S01]  /*0120*/  @!P3 IMAD R12, R0, 0x200, R3 ;  /* 0x00000200000cb824 */ /* 0x000fe200078e0203 */
[----:B------:R-:W-:-:S04]  /*0130*/  @!P3 IADD3 R3, R3, 0x80, RZ ;  /* 0x000000800303b810 */ /* 0x000fc80007ffe0ff */
[----:B------:R-:W-:Y:S02]  /*0140*/  ISETP.GE.AND P2, PT, R3, R2, PT ;  /* 0x000000020300720c */ /* 0x000fe40003f46270 */
[----:B0-----:R-:W-:Y:S01]  /*0150*/  IADD3 R6, R17, 0x80, RZ ;  /* 0x0000008011067810 */ /* 0x001fe20007ffe0ff */
[----:B------:R-:W-:Y:S01]  /*0160*/  IMAD.MOV.U32 R15, RZ, RZ, R17 ;  /* 0x000000ffff0f7224 */ /* 0x000fe200078e0011 */
[----:B------:R-:W-:Y:S01]  /*0170*/  @!P3 MOV R13, 0x4 ;  /* 0x00000004000db802 */ /* 0x000fe20000000f00 */
[----:B------:R-:W-:Y:S01]  /*0180*/  @!P1 IMAD.MOV.U32 R11, RZ, RZ, 0x4 ;  /* 0x00000004ff0b9424 */ /* 0x000fe200078e00ff */
[----:B------:R-:W-:-:S07]  /*0190*/  @!P0 MOV R15, R6 ;  /* 0x00000006000f8202 */ /* 0x000fce0000000f00 */
[----:B------:R-:W-:Y:S01]  /*01a0*/  @!P2 MOV R9, 0x4 ;  /* 0x000000040009a802 */ /* 0x000fe20000000f00 */
[----:B------:R-:W-:Y:S02]  /*01b0*/  @!P2 IMAD R8, R0, 0x200, R3 ;  /* 0x000002000008a824 */ /* 0x000fe400078e0203 */
[----:B------:R-:W-:Y:S02]  /*01c0*/  IMAD.MOV.U32 R3, RZ, RZ, RZ ;  /* 0x000000ffff037224 */ /* 0x000fe400078e00ff */
[----:B------:R-:W-:-:S04]  /*01d0*/  @!P2 IMAD.WIDE.U32 R8, R8, R9, c[0x0][0x178] ;  /* 0x00005e000808a625 */ /* 0x000fc800078e0009 */
[----:B------:R-:W-:Y:S01]  /*01e0*/  @!P0 IMAD R6, R0, 0x200, R17 ;  /* 0x0000020000068824 */ /* 0x000fe200078e0211 */
[----:B------:R2:W5:Y:S01]  /*01f0*/  @!P2 LDG.E R3, [R8.64] ;  /* 0x000000040803a981 */ /* 0x000562000c1e1900 */
[----:B------:R-:W-:Y:S02]  /*0200*/  @!P0 IMAD.MOV.U32 R7, RZ, RZ, 0x4 ;  /* 0x00000004ff078424 */ /* 0x000fe400078e00ff */
[----:B------:R-:W-:Y:S02]  /*0210*/  IMAD.MOV.U32 R14, RZ, RZ, RZ ;  /* 0x000000ffff0e7224 */ /* 0x000fe400078e00ff */
[----:B------:R-:W-:-:S04]  /*0220*/  @!P1 IMAD.WIDE.U32 R10, R10, R11, c[0x0][0x178] ;  /* 0x00005e000a0a9625 */ /* 0x000fc800078e000b */
[----:B------:R-:W-:Y:S01]  /*0230*/  @!P3 IMAD.WIDE.U32 R12, R12, R13, c[0x0][0x178] ;  /* 0x00005e000c0cb625 */ /* 0x000fe200078e000d */
[----:B------:R0:W5:Y:S03]  /*0240*/  @!P1 LDG.E R5, [R10.64] ;  /* 0x000000040a059981 */ /* 0x000166000c1e1900 */
[----:B------:R-:W-:Y:S01]  /*0250*/  @!P0 IMAD.WIDE.U32 R6, R6, R7, c[0x0][0x170] ;  /* 0x00005c0006068625 */ /* 0x000fe200078e0007 */
[----:B------:R0:W5:Y:S01]  /*0260*/  @!P3 LDG.E R14, [R12.64] ;  /* 0x000000040c0eb981 */ /* 0x000162000c1e1900 */
[----:B------:R-:W-:Y:S01]  /*0270*/  ISETP.GE.AND P1, PT, R15, R2, PT ;  /* 0x000000020f00720c */ /* 0x000fe20003f26270 */
[----:B------:R-:W-:Y:S01]  /*0280*/  BSSY B0, `(.L_x_20383) ;  /* 0x0000010000007945 */ /* 0x000fe20003800000 */
[----:B--2---:R-:W-:-:S05]  /*0290*/  IMNMX R9, R4, c[0x0][0x168], PT ;  /* 0x00005a0004097a17 */ /* 0x004fca0003800200 */
[----:B------:R0:W-:Y:S06]  /*02a0*/  @!P0 STG.E [R6.64], R9 ;  /* 0x0000000906008986 */ /* 0x0001ec000c101904 */
[----:B------:R-:W-:Y:S05]  /*02b0*/  @P1 BRA `(.L_x_20384) ;  /* 0x000000c000001947 */ /* 0x000fea0003800000 */
[----:B------:R-:W-:Y:S01]  /*02c0*/  LEA R4, R0, R15, 0x9 ;  /* 0x0000000f00047211 */ /* 0x000fe200078e48ff */
[----:B0-----:R-:W-:Y:S01]  /*02d0*/  IMAD.MOV.U32 R7, RZ, RZ, 0x4 ;  /* 0x00000004ff077424 */ /* 0x001fe200078e00ff */
[----:B------:R-:W-:Y:S02]  /*02e0*/  IADD3 R15, R15, 0x80, RZ ;  /* 0x000000800f0f7810 */ /* 0x000fe40007ffe0ff */
[----:B-----5:R-:W-:Y:S01]  /*02f0*/  IMNMX R9, R5, c[0x0][0x168], PT ;  /* 0x00005a0005097a17 */ /* 0x020fe20003800200 */
[----:B------:R-:W-:Y:S01]  /*0300*/  IMAD.WIDE.U32 R4, R4, R7, c[0x0][0x170] ;  /* 0x00005c0004047625 */ /* 0x000fe200078e0007 */
[----:B------:R-:W-:-:S02]  /*0310*/  ISETP.GE.AND P0, PT, R15, R2, PT ;  /* 0x000000020f00720c */ /* 0x000fc40003f06270 */
[----:B------:R-:W-:Y:S02]  /*0320*/  IMNMX R11, R14, c[0x0][0x168], PT ;  /* 0x00005a000e0b7a17 */ /* 0x000fe40003800200 */
[----:B------:R0:W-:Y:S09]  /*0330*/  STG.E [R4.64], R9 ;  /* 0x0000000904007986 */ /* 0x0001f2000c101904 */
[----:B------:R-:W-:-:S02]  /*0340*/  @!P0 LEA R6, R0, R15, 0x9 ;  /* 0x0000000f00068211 */ /* 0x000fc400078e48ff */
[----:B------:R-:W-:-:S03]  /*0350*/  @!P0 IADD3 R15, R15, 0x80, RZ ;  /* 0x000000800f0f8810 */ /* 0x000fc60007ffe0ff */
[----:B------:R-:W-:-:S05]  /*0360*/  @!P0 IMAD.WIDE.U32 R6, R6, R7, c[0x0][0x170] ;  /* 0x00005c0006068625 */ /* 0x000fca00078e0007 */
[----:B------:R0:W-:Y:S02]  /*0370*/  @!P0 STG.E [R6.64], R11 ;  /* 0x0000000b06008986 */ /* 0x0001e4000c101904 */
.L_x_20384:
[----:B------:R-:W-:Y:S05]  /*0380*/  BSYNC B0 ;  /* 0x0000000000007941 */ /* 0x000fea0003800000 */
.L_x_20383:
[----:B------:R-:W-:-:S13]  /*0390*/  ISETP.GE.AND P0, PT, R15, R2, PT ;  /* 0x000000020f00720c */ /* 0x000fda0003f06270 */
[----:B------:R-:W-:Y:S05]  /*03a0*/  @P0 EXIT ;  /* 0x000000000000094d */ /* 0x000fea0003800000 */
[----:B0-----:R-:W-:Y:S01]  /*03b0*/  HFMA2.MMA R7, -RZ, RZ, 0, 2.384185791015625e-07 ;  /* 0x00000004ff077435 */ /* 0x001fe200000001ff */
[----:B------:R-:W-:Y:S01]  /*03c0*/  IMAD R2, R0, 0x200, R15 ;  /* 0x0000020000027824 */ /* 0x000fe200078e020f */
[----:B-----5:R-:W-:-:S08]  /*03d0*/  IMNMX R5, R3, c[0x0][0x168], PT ;  /* 0x00005a0003057a17 */ /* 0x020fd00003800200 */
[----:B------:R-:W-:-:S05]  /*03e0*/  IMAD.WIDE.U32 R2, R2, R7, c[0x0][0x170] ;  /* 0x00005c0002027625 */ /* 0x000fca00078e0007 */
[----:B------:R-:W-:Y:S01]  /*03f0*/  STG.E [R2.64], R5 ;  /* 0x0000000502007986 */ /* 0x000fe2000c101904 */
[----:B------:R-:W-:Y:S05]  /*0400*/  EXIT ;  /* 0x000000000000794d */ /* 0x000fea0003800000 */
.L_x_20385:
        /* <DEDUP_REMOVED lines=15> */
.L_x_40138:


//--------------------- .text._ZN2at6native29vectorized_elementwise_kernelILi2ENS0_13AUnaryFunctorIiiiZZZNS0_19minimum_kernel_cudaERNS_18TensorIteratorBaseEENKUlvE_clEvENKUlvE1_clEvEUliiE_EESt5arrayIPcLm2EEEEviT0_T1_ --------------------------
	.section	.text._ZN2at6native29vectorized_elementwise_kernelILi2ENS0_13AUnaryFunctorIiiiZZZNS0_19minimum_kernel_cudaERNS_18TensorIteratorBaseEENKUlvE_clEvENKUlvE1_clEvEUliiE_EESt5arrayIPcLm2EEEEviT0_T1_,"ax",@progbits
	.sectioninfo	@"SHI_REGISTERS=28"
	.align	128
        .global         _ZN2at6native29vectorized_elementwise_kernelILi2ENS0_13AUnaryFunctorIiiiZZZNS0_19minimum_kernel_cudaERNS_18TensorIteratorBaseEENKUlvE_clEvENKUlvE1_clEvEUliiE_EESt5arrayIPcLm2EEEEviT0_T1_
        .type           _ZN2at6native29vectorized_elementwise_kernelILi2ENS0_13AUnaryFunctorIiiiZZZNS0_19minimum_kernel_cudaERNS_18TensorIteratorBaseEENKUlvE_clEvENKUlvE1_clEvEUliiE_EESt5arrayIPcLm2EEEEviT0_T1_,@function
        .size           _ZN2at6native29vectorized_elementwise_kernelILi2ENS0_13AUnaryFunctorIiiiZZZNS0_19minimum_kernel_cudaERNS_18TensorIteratorBaseEENKUlvE_clEvENKUlvE1_clEvEUliiE_EESt5arrayIPcLm2EEEEviT0_T1_,(.L_x_40139 - _ZN2at6native29vectorized_elementwise_kernelILi2ENS0_13AUnaryFunctorIiiiZZZNS0_19minimum_kernel_cudaERNS_18TensorIteratorBaseEENKUlvE_clEvENKUlvE1_clEvEUliiE_EESt5arrayIPcLm2EEEEviT0_T1_)
        .other          _ZN2at6native29vectorized_elementwise_kernelILi2ENS0_13AUnaryFunctorIiiiZZZNS0_19minimum_kernel_cudaERNS_18TensorIteratorBaseEENKUlvE_clEvENKUlvE1_clEvEUliiE_EESt5arrayIPcLm2EEEEviT0_T1_,@"STO_CUDA_ENTRY STV_DEFAULT"
_ZN2at6native29vectorized_elementwise_kernelILi2ENS0_13AUnaryFunctorIiiiZZZNS0_19minimum_kernel_cudaERNS_18TensorIteratorBaseEENKUlvE_clEvENKUlvE1_clEvEUliiE_EESt5arrayIPcLm2EEEEviT0_T1_:
.text._ZN2at6native29vectorized_elementwise_kernelILi2ENS0_13AUnaryFunctorIiiiZZZNS0_19minimum_kernel_cudaERNS_18TensorIteratorBaseEENKUlvE_clEvENKUlvE1_clEvEUliiE_EESt5arrayIPcLm2EEEEviT0_T1_:
        /* <DEDUP_REMOVED lines=17> */
[----:B--2---:R-:W-:Y:S02]  /*0110*/  IMNMX R5, R5, c[0x0][0x168], PT ;  /* 0x00005a0005057a17 */ /* 0x004fe40003800200 */
[----:B------:R-:W-:Y:S02]  /*0120*/  IMNMX R4, R4, c[0x0][0x168], PT ;  /* 0x00005a0004047a17 */ /* 0x000fe40003800200 */
[----:B---3--:R-:W-:Y:S02]  /*0130*/  IMNMX R7, R7, c[0x0][0x168], PT ;  /* 0x00005a0007077a17 */ /* 0x008fe40003800200 */
[----:B------:R-:W-:Y:S01]  /*0140*/  IMNMX R6, R6, c[0x0][0x168], PT ;  /* 0x00005a0006067a17 */ /* 0x000fe20003800200 */
[----:B------:R-:W-:Y:S01]  /*0150*/  STG.E.64 [R8.64], R4 ;  /* 0x0000000408007986 */ /* 0x000fe2000c101b04 */
[----:B----4-:R-:W-:Y:S02]  /*0160*/  IMNMX R11, R11, c[0x0][0x168], PT ;  /* 0x00005a000b0b7a17 */ /* 0x010fe40003800200 */
[----:B------:R-:W-:Y:S01]  /*0170*/  IMNMX R10, R10, c[0x0][0x168], PT ;  /* 0x00005a000a0a7a17 */ /* 0x000fe20003800200 */
[----:B------:R-:W-:Y:S01]  /*0180*/  STG.E.64 [R8.64+0x400], R6 ;  /* 0x0004000608007986 */ /* 0x000fe2000c101b04 */
[----:B-----5:R-:W-:-:S02]  /*0190*/  IMNMX R13, R13, c[0x0][0x168], PT ;  /* 0x00005a000d0d7a17 */ /* 0x020fc40003800200 */
[----:B------:R-:W-:Y:S01]  /*01a0*/  IMNMX R12, R12, c[0x0][0x168], PT ;  /* 0x00005a000c0c7a17 */ /* 0x000fe20003800200 */
[----:B------:R-:W-:Y:S04]  /*01b0*/  STG.E.64 [R8.64+0x800], R10 ;  /* 0x0008000a08007986 */ /* 0x000fe8000c101b04 */
[----:B------:R-:W-:Y:S01]  /*01c0*/  STG.E.64 [R8.64+0xc00], R12 ;  /* 0x000c000c08007986 */ /* 0x000fe2000c101b04 */
[----:B------:R-:W-:Y:S05]  /*01d0*/  EXIT ;  /* 0x000000000000794d */ /* 0x000fea0003800000 */
.L_x_20386:
[----:B------:R-:W0:Y:S01]  /*01e0*/  S2R R15, SR_TID.X ;  /* 0x00000000000f7919 */ /* 0x000e220000002100 */
[----:B------:R-:W-:Y:S01]  /*01f0*/  CS2R R12, SRZ ;  /* 0x00000000000c7805 */ /* 0x000fe2000001ff00 */
[C---:B0-----:R-:W-:Y:S01]  /*0200*/  ISETP.GE.AND P0, PT, R15.reuse, R0, PT ;  /* 0x000000000f00720c */ /* 0x041fe20003f06270 */
[----:B------:R-:W-:Y:S01]  /*0210*/  IMAD.MOV.U32 R3, RZ, RZ, R15 ;  /* 0x000000ffff037224 */ /* 0x000fe200078e000f */
[----:B------:R-:W-:-:S11]  /*0220*/  IADD3 R23, R15, 0x80, RZ ;  /* 0x000000800f177810 */ /* 0x000fd60007ffe0ff */
[----:B------:R-:W-:Y:S01]  /*0230*/  @!P0 MOV R3, R23 ;  /* 0x0000001700038202 */ /* 0x000fe20000000f00 */
[----:B------:R-:W-:Y:S02]  /*0240*/  @!P0 IMAD.IADD R10, R8, 0x1, R15 ;  /* 0x00000001080a8824 */ /* 0x000fe400078e020f */
[----:B------:R-:W-:Y:S01]  /*0250*/  @!P0 IMAD.MOV.U32 R11, RZ, RZ, 0x4 ;  /* 0x00000004ff0b8424 */ /* 0x000fe200078e00ff */
        /* <DEDUP_REMOVED lines=8> */
[----:B------:R-:W-:Y:S01]  /*02e0*/  @!P6 IADD3 R3, R3, 0x80, RZ ;  /* 0x000000800303e810 */ /* 0x000fe20007ffe0ff */
[----:B------:R-:W-:-:S03]  /*02f0*/  @!P6 IMAD.MOV.U32 R7, RZ, RZ, 0x4 ;  /* 0x00000004ff07e424 */ /* 0x000fc600078e00ff */
[----:B------:R-:W-:Y:S01]  /*0300*/  ISETP.GE.AND P3, PT, R3, R0, PT ;  /* 0x000000000300720c */ /* 0x000fe20003f66270 */
[----:B------:R-:W-:-:S04]  /*0310*/  @!P6 IMAD.WIDE.U32 R6, R6, R7, c[0x0][0x178] ;  /* 0x00005e000606e625 */ /* 0x000fc800078e0007 */
[----:B------:R-:W-:Y:S01]  /*0320*/  IMAD.MOV.U32 R14, RZ, RZ, RZ ;  /* 0x000000ffff0e7224 */ /* 0x000fe200078e00ff */
[----:B------:R0:W2:Y:S07]  /*0330*/  @!P6 LDG.E R13, [R6.64] ;  /* 0x00000004060de981 */ /* 0x0000ae000c1e1900 */
[----:B------:R-:W-:Y:S01]  /*0340*/  @!P3 IMAD.IADD R5, R8, 0x1, R3 ;  /* 0x000000010805b824 */ /* 0x000fe200078e0203 */
[----:B------:R-:W-:-:S04]  /*0350*/  @!P3 IADD3 R3, R3, 0x80, RZ ;  /* 0x000000800303b810 */ /* 0x000fc80007ffe0ff */
[----:B------:R-:W-:-:S13]  /*0360*/  ISETP.GE.AND P4, PT, R3, R0, PT ;  /* 0x000000000300720c */ /* 0x000fda0003f86270 */
[----:B------:R-:W-:Y:S02]  /*0370*/  @!P4 IADD3 R2, R8, R3, RZ ;  /* 0x000000030802c210 */ /* 0x000fe40007ffe0ff */
[----:B------:R-:W-:-:S04]  /*0380*/  @!P4 IADD3 R3, R3, 0x80, RZ ;  /* 0x000000800303c810 */ /* 0x000fc80007ffe0ff */
[----:B------:R-:W-:Y:S01]  /*0390*/  ISETP.GE.AND P5, PT, R3, R0, PT ;  /* 0x000000000300720c */ /* 0x000fe20003fa6270 */
[----:B------:R-:W-:-:S05]  /*03a0*/  @!P0 IMAD.WIDE.U32 R10, R10, R11, c[0x0][0x178] ;  /* 0x00005e000a0a8625 */ /* 0x000fca00078e000b */
[----:B------:R1:W3:Y:S07]  /*03b0*/  @!P0 LDG.E R14, [R10.64] ;  /* 0x000000040a0e8981 */ /* 0x0002ee000c1e1900 */
[----:B------:R-:W-:Y:S02]  /*03c0*/  @!P5 IADD3 R4, R8, R3, RZ ;  /* 0x000000030804d210 */ /* 0x000fe40007ffe0ff */
[----:B------:R-:W-:-:S04]  /*03d0*/  @!P5 IADD3 R3, R3, 0x80, RZ ;  /* 0x000000800303d810 */ /* 0x000fc80007ffe0ff */
[----:B------:R-:W-:Y:S01]  /*03e0*/  ISETP.GE.AND P6, PT, R3, R0, PT ;  /* 0x000000000300720c */ /* 0x000fe20003fc6270 */
[----:B------:R-:W-:Y:S01]  /*03f0*/  @!P3 IMAD.MOV.U32 R22, RZ, RZ, 0x4 ;  /* 0x00000004ff16b424 */ /* 0x000fe200078e00ff */
[----:B------:R-:W-:Y:S01]  /*0400*/  HFMA2.MMA R9, -RZ, RZ, 0, 0 ;  /* 0x00000000ff097435 */ /* 0x000fe200000001ff */
[----:B------:R-:W-:Y:S02]  /*0410*/  @!P4 IMAD.MOV.U32 R17, RZ, RZ, 0x4 ;  /* 0x00000004ff11c424 */ /* 0x000fe400078e00ff */
[----:B0-----:R-:W-:-:S04]  /*0420*/  @!P3 IMAD.WIDE.U32 R6, R5, R22, c[0x0][0x178] ;  /* 0x00005e000506b625 */ /* 0x001fc800078e0016 */
[----:B------:R-:W-:-:S04]  /*0430*/  @!P5 IMAD.MOV.U32 R21, RZ, RZ, 0x4 ;  /* 0x00000004ff15d424 */ /* 0x000fc800078e00ff */
[----:B------:R-:W-:Y:S01]  /*0440*/  @!P6 MOV R22, 0x4 ;  /* 0x000000040016e802 */ /* 0x000fe20000000f00 */
[----:B------:R-:W-:Y:S02]  /*0450*/  @!P6 IMAD.IADD R19, R8, 0x1, R3 ;  /* 0x000000010813e824 */ /* 0x000fe400078e0203 */
[----:B------:R-:W-:-:S04]  /*0460*/  @!P4 IMAD.WIDE.U32 R2, R2, R17, c[0x0][0x178] ;  /* 0x00005e000202c625 */ /* 0x000fc800078e0011 */
[----:B------:R-:W-:Y:S01]  /*0470*/  IMAD.MOV.U32 R16, RZ, RZ, RZ ;  /* 0x000000ffff107224 */ /* 0x000fe200078e00ff */
[----:B------:R0:W4:Y:S01]  /*0480*/  @!P4 LDG.E R9, [R2.64] ;  /* 0x000000040209c981 */ /* 0x000122000c1e1900 */
[----:B------:R-:W-:Y:S02]  /*0490*/  IMAD.MOV.U32 R17, RZ, RZ, RZ ;  /* 0x000000ffff117224 */ /* 0x000fe400078e00ff */
[----:B------:R-:W-:Y:S02]  /*04a0*/  @!P5 IMAD.WIDE.U32 R4, R4, R21, c[0x0][0x178] ;  /* 0x00005e000404d625 */ /* 0x000fe400078e0015 */
[----:B------:R0:W4:Y:S02]  /*04b0*/  @!P3 LDG.E R16, [R6.64] ;  /* 0x000000040610b981 */ /* 0x000124000c1e1900 */
[----:B-1----:R-:W-:Y:S02]  /*04c0*/  @!P6 IMAD.WIDE.U32 R10, R19, R22, c[0x0][0x178] ;  /* 0x00005e00130ae625 */ /* 0x002fe400078e0016 */
[----:B------:R3:W4:Y:S04]  /*04d0*/  @!P5 LDG.E R12, [R4.64] ;  /* 0x00000004040cd981 */ /* 0x000728000c1e1900 */
[----:B------:R-:W4:Y:S01]  /*04e0*/  @!P6 LDG.E R17, [R10.64] ;  /* 0x000000040a11e981 */ /* 0x000f22000c1e1900 */
[----:B------:R-:W-:Y:S01]  /*04f0*/  HFMA2.MMA R22, -RZ, RZ, 0, 0 ;  /* 0x00000000ff167435 */ /* 0x000fe200000001ff */
[----:B------:R-:W-:-:S02]  /*0500*/  @!P2 IMAD.MOV.U32 R19, RZ, RZ, 0x4 ;  /* 0x00000004ff13a424 */ /* 0x000fc400078e00ff */
[----:B------:R-:W-:Y:S02]  /*0510*/  @!P1 IMAD.MOV.U32 R25, RZ, RZ, 0x4 ;  /* 0x00000004ff199424 */ /* 0x000fe400078e00ff */
[----:B0-----:R-:W-:Y:S02]  /*0520*/  @!P0 IMAD.IADD R2, R8, 0x1, R15 ;  /* 0x0000000108028824 */ /* 0x001fe400078e020f */
[----:B------:R-:W-:Y:S02]  /*0530*/  @!P0 IMAD.MOV.U32 R3, RZ, RZ, 0x4 ;  /* 0x00000004ff038424 */ /* 0x000fe400078e00ff */
[----:B------:R-:W-:Y:S02]  /*0540*/  IMAD.MOV.U32 R21, RZ, RZ, RZ ;  /* 0x000000ffff157224 */ /* 0x000fe400078e00ff */
[----:B------:R-:W-:Y:S01]  /*0550*/  @!P2 IMAD.WIDE.U32 R18, R18, R19, c[0x0][0x178] ;  /* 0x00005e001212a625 */ /* 0x000fe200078e0013 */
[----:B------:R-:W-:-:S03]  /*0560*/  @!P0 MOV R15, R23 ;  /* 0x00000017000f8202 */ /* 0x000fc60000000f00 */
[----:B------:R-:W-:Y:S01]  /*0570*/  @!P1 IMAD.WIDE.U32 R6, R20, R25, c[0x0][0x178] ;  /* 0x00005e0014069625 */ /* 0x000fe200078e0019 */
[----:B------:R0:W5:Y:S03]  /*0580*/  @!P2 LDG.E R22, [R18.64] ;  /* 0x000000041216a981 */ /* 0x000166000c1e1900 */
[----:B------:R-:W-:Y:S01]  /*0590*/  @!P0 IMAD.WIDE.U32 R2, R2, R3, c[0x0][0x170] ;  /* 0x00005c0002028625 */ /* 0x000fe200078e0003 */
[----:B------:R0:W5:Y:S01]  /*05a0*/  @!P1 LDG.E R21, [R6.64] ;  /* 0x0000000406159981 */ /* 0x000162000c1e1900 */
[----:B------:R-:W-:Y:S01]  /*05b0*/  BSSY B0, `(.L_x_20387) ;  /* 0x0000036000007945 */ /* 0x000fe20003800000 */
[----:B------:R-:W-:Y:S01]  /*05c0*/  BSSY B1, `(.L_x_20388) ;  /* 0x000002e000017945 */ /* 0x000fe20003800000 */
[----:B--2---:R-:W-:Y:S02]  /*05d0*/  IMNMX R13, R13, c[0x0][0x168], PT ;  /* 0x00005a000d0d7a17 */ /* 0x004fe40003800200 */
[----:B---3--:R-:W-:-:S05]  /*05e0*/  IMNMX R5, R14, c[0x0][0x168], PT ;  /* 0x00005a000e057a17 */ /* 0x008fca0003800200 */
[----:B------:R0:W-:Y:S01]  /*05f0*/  @!P0 STG.E [R2.64], R5 ;  /* 0x0000000502008986 */ /* 0x0001e2000c101904 */
[----:B------:R-:W-:Y:S02]  /*0600*/  ISETP.GE.AND P0, PT, R15, R0, PT ;  /* 0x000000000f00720c */ /* 0x000fe40003f06270 */
[----:B----4-:R-:W-:Y:S02]  /*0610*/  IMNMX R9, R9, c[0x0][0x168], PT ;  /* 0x00005a0009097a17 */ /* 0x010fe40003800200 */
[----:B------:R-:W-:Y:S02]  /*0620*/  IMNMX R16, R16, c[0x0][0x168], PT ;  /* 0x00005a0010107a17 */ /* 0x000fe40003800200 */
[----:B------:R-:W-:Y:S02]  /*0630*/  IMNMX R12, R12, c[0x0][0x168], PT ;  /* 0x00005a000c0c7a17 */ /* 0x000fe40003800200 */
[----:B------:R-:W-:-:S05]  /*0640*/  IMNMX R17, R17, c[0x0][0x168], PT ;  /* 0x00005a0011117a17 */ /* 0x000fca0003800200 */
[----:B------:R-:W-:Y:S05]  /*0650*/  @P0 BRA `(.L_x_20389) ;  /* 0x000000e000000947 */ /* 0x000fea0003800000 */
[----:B0-----:R-:W-:Y:S01]  /*0660*/  IMAD.IADD R2, R8, 0x1, R15 ;  /* 0x0000000108027824 */ /* 0x001fe200078e020f */
[----:B-----5:R-:W-:Y:S01]  /*0670*/  IMNMX R5, R22, c[0x0][0x168], PT ;  /* 0x00005a0016057a17 */ /* 0x020fe20003800200 */
[----:B------:R-:W-:Y:S01]  /*0680*/  IMAD.MOV.U32 R3, RZ, RZ, 0x4 ;  /* 0x00000004ff037424 */ /* 0x000fe200078e00ff */
[----:B------:R-:W-:-:S03]  /*0690*/  IADD3 R15, R15, 0x80, RZ ;  /* 0x000000800f0f7810 */ /* 0x000fc60007ffe0ff */
[----:B------:R-:W-:Y:S01]  /*06a0*/  IMAD.WIDE.U32 R2, R2, R3, c[0x0][0x170] ;  /* 0x00005c0002027625 */ /* 0x000fe200078e0003 */
[----:B------:R-:W-:-:S04]  /*06b0*/  ISETP.GE.AND P0, PT, R15, R0, PT ;  /* 0x000000000f00720c */ /* 0x000fc80003f06270 */
[----:B------:R0:W-:Y:S09]  /*06c0*/  STG.E [R2.64], R5 ;  /* 0x0000000502007986 */ /* 0x0001f2000c101904 */
[----:B------:R-:W-:Y:S05]  /*06d0*/  @P0 BRA `(.L_x_20390) ;  /* 0x000000d000000947 */ /* 0x000fea0003800000 */
[----:B0-----:R-:W-:Y:S01]  /*06e0*/  HFMA2.MMA R3, -RZ, RZ, 0, 2.384185791015625e-07 ;  /* 0x00000004ff037435 */ /* 0x001fe200000001ff */
[----:B------:R-:W-:Y:S01]  /*06f0*/  IMAD.IADD R2, R8, 0x1, R15 ;  /* 0x0000000108027824 */ /* 0x000fe200078e020f */
[----:B------:R-:W-:-:S02]  /*0700*/  IMNMX R21, R21, c[0x0][0x168], PT ;  /* 0x00005a0015157a17 */ /* 0x000fc40003800200 */
[----:B------:R-:W-:-:S06]  /*0710*/  IADD3 R15, R15, 0x80, RZ ;  /* 0x000000800f0f7810 */ /* 0x000fcc0007ffe0ff */
[----:B------:R-:W-:-:S05]  /*0720*/  IMAD.WIDE.U32 R2, R2, R3, c[0x0][0x170] ;  /* 0x00005c0002027625 */ /* 0x000fca00078e0003 */
[----:B------:R0:W-:Y:S02]  /*0730*/  STG.E [R2.64], R21 ;  /* 0x0000001502007986 */ /* 0x0001e4000c101904 */
.L_x_20389:
[----:B0-----:R-:W-:-:S13]  /*0740*/  ISETP.GE.AND P0, PT, R15, R0, PT ;  /* 0x000000000f00720c */ /* 0x001fda0003f06270 */
[----:B------:R-:W-:Y:S05]  /*0750*/  @P0 BRA `(.L_x_20391) ;  /* 0x000000c000000947 */ /* 0x000fea0003800000 */
[----:B------:R-:W-:Y:S01]  /*0760*/  IMAD.IADD R2, R8, 0x1, R15 ;  /* 0x0000000108027824 */ /* 0x000fe200078e020f */
[----:B------:R-:W-:Y:S01]  /*0770*/  IADD3 R15, R15, 0x80, RZ ;  /* 0x000000800f0f7810 */ /* 0x000fe20007ffe0ff */
[----:B------:R-:W-:-:S04]  /*0780*/  IMAD.MOV.U32 R3, RZ, RZ, 0x4 ;  /* 0x00000004ff037424 */ /* 0x000fc800078e00ff */
[----:B------:R-:W-:-:S05]  /*0790*/  IMAD.WIDE.U32 R2, R2, R3, c[0x0][0x170] ;  /* 0x00005c0002027625 */ /* 0x000fca00078e0003 */
[----:B------:R0:W-:Y:S02]  /*07a0*/  STG.E [R2.64], R13 ;  /* 0x0000000d02007986 */ /* 0x0001e4000c101904 */
.L_x_20390:
[----:B------:R-:W-:-:S13]  /*07b0*/  ISETP.GE.AND P0, PT, R15, R0, PT ;  /* 0x000000000f00720c */ /* 0x000fda0003f06270 */
[----:B------:R-:W-:Y:S05]  /*07c0*/  @P0 BRA `(.L_x_20392) ;  /* 0x000000d000000947 */ /* 0x000fea0003800000 */
[----:B0-----:R-:W-:Y:S01]  /*07d0*/  MOV R3, 0x4 ;  /* 0x0000000400037802 */ /* 0x001fe20000000f00 */
[----:B------:R-:W-:Y:S01]  /*07e0*/  IMAD.IADD R2, R8, 0x1, R15 ;  /* 0x0000000108027824 */ /* 0x000fe200078e020f */
[----:B------:R-:W-:-:S03]  /*07f0*/  IADD3 R15, R15, 0x80, RZ ;  /* 0x000000800f0f7810 */ /* 0x000fc60007ffe0ff */
[----:B------:R-:W-:-:S05]  /*0800*/  IMAD.WIDE.U32 R2, R2, R3, c[0x0][0x170] ;  /* 0x00005c0002027625 */ /* 0x000fca00078e0003 */
[----:B------:R0:W-:Y:S02]  /*0810*/  STG.E [R2.64], R16 ;  /* 0x0000001002007986 */ /* 0x0001e4000c101904 */
.L_x_20391:
        /* <DEDUP_REMOVED lines=8> */
.L_x_20392:
[----:B------:R-:W-:Y:S05]  /*08a0*/  BSYNC B1 ;  /* 0x0000000000017941 */ /* 0x000fea0003800000 */
.L_x_20388:
[----:B------:R-:W-:-:S13]  /*08b0*/  ISETP.GE.AND P0, PT, R15, R0, PT ;  /* 0x000000000f00720c */ /* 0x000fda0003f06270 */
[----:B0-----:R-:W-:Y:S01]  /*08c0*/  @!P0 MOV R3, 0x4 ;  /* 0x0000000400038802 */ /* 0x001fe20000000f00 */
[----:B------:R-:W-:Y:S01]  /*08d0*/  @!P0 IMAD.IADD R2, R8, 0x1, R15 ;  /* 0x0000000108028824 */ /* 0x000fe200078e020f */
[----:B------:R-:W-:-:S03]  /*08e0*/  @!P0 IADD3 R15, R15, 0x80, RZ ;  /* 0x000000800f0f8810 */ /* 0x000fc60007ffe0ff */
[----:B------:R-:W-:-:S05]  /*08f0*/  @!P0 IMAD.WIDE.U32 R2, R2, R3, c[0x0][0x170] ;  /* 0x00005c0002028625 */ /* 0x000fca00078e0003 */
[----:B------:R0:W-:Y:S02]  /*0900*/  @!P0 STG.E [R2.64], R12 ;  /* 0x0000000c02008986 */ /* 0x0001e4000c101904 */
.L_x_20393:
[----:B------:R-:W-:Y:S05]  /*0910*/  BSYNC B0 ;  /* 0x0000000000007941 */ /* 0x000fea0003800000 */
.L_x_20387:
        /* <DEDUP_REMOVED lines=8> */
.L_x_20394:
        /* <DEDUP_REMOVED lines=14> */
.L_x_40139:


//--------------------- .text._ZN2at6native29vectorized_elementwise_kernelILi4ENS0_13AUnaryFunctorIiiiZZZNS0_19minimum_kernel_cudaERNS_18TensorIteratorBaseEENKUlvE_clEvENKUlvE1_clEvEUliiE_EESt5arrayIPcLm2EEEEviT0_T1_ --------------------------
	.section	.text._ZN2at6native29vectorized_elementwise_kernelILi4ENS0_13AUnaryFunctorIiiiZZZNS0_19minimum_kernel_cudaERNS_18TensorIteratorBaseEENKUlvE_clEvENKUlvE1_clEvEUliiE_EESt5arrayIPcLm2EEEEviT0_T1_,"ax",@progbits
	.sectioninfo	@"SHI_REGISTERS=28"
	.align	128
        .global         _ZN2at6native29vectorized_elementwise_kernelILi4ENS0_13AUnaryFunctorIiiiZZZNS0_19minimum_kernel_cudaERNS_18TensorIteratorBaseEENKUlvE_clEvENKUlvE1_clEvEUliiE_EESt5arrayIPcLm2EEEEviT0_T1_
        .type           _ZN2at6native29vectorized_elementwise_kernelILi4ENS0_13AUnaryFunctorIiiiZZZNS0_19minimum_kernel_cudaERNS_18TensorIteratorBaseEENKUlvE_clEvENKUlvE1_clEvEUliiE_EESt5arrayIPcLm2EEEEviT0_T1_,@function
        .size           _ZN2at6native29vectorized_elementwise_kernelILi4ENS0_13AUnaryFunctorIiiiZZZNS0_19minimum_kernel_cudaERNS_18TensorIteratorBaseEENKUlvE_clEvENKUlvE1_clEvEUliiE_EESt5arrayIPcLm2EEEEviT0_T1_,(.L_x_40140 - _ZN2at6native29vectorized_elementwise_kernelILi4ENS0_13AUnaryFunctorIiiiZZZNS0_19minimum_kernel_cudaERNS_18TensorIteratorBaseEENKUlvE_clEvENKUlvE1_clEvEUliiE_EESt5arrayIPcLm2EEEEviT0_T1_)
        .other          _ZN2at6native29vectorized_elementwise_kernelILi4ENS0_13AUnaryFunctorIiiiZZZNS0_19minimum_kernel_cudaERNS_18TensorIteratorBaseEENKUlvE_clEvENKUlvE1_clEvEUliiE_EESt5arrayIPcLm2EEEEviT0_T1_,@"STO_CUDA_ENTRY STV_DEFAULT"
_ZN2at6native29vectorized_elementwise_kernelILi4ENS0_13AUnaryFunctorIiiiZZZNS0_19minimum_kernel_cudaERNS_18TensorIteratorBaseEENKUlvE_clEvENKUlvE1_clEvEUliiE_EESt5arrayIPcLm2EEEEviT0_T1_:
.text._ZN2at6native29vectorized_elementwise_kernelILi4ENS0_13AUnaryFunctorIiiiZZZNS0_19minimum_kernel_cudaERNS_18TensorIteratorBaseEENKUlvE_clEvENKUlvE1_clEvEUliiE_EESt5arrayIPcLm2EEEEviT0_T1_:
        /* <DEDUP_REMOVED lines=15> */
[----:B--2---:R-:W-:Y:S02]  /*00f0*/  IMNMX R7, R7, c[0x0][0x168], PT ;  /* 0x00005a0007077a17 */ /* 0x004fe40003800200 */
[----:B------:R-:W-:Y:S02]  /*0100*/  IMNMX R6, R6, c[0x0][0x168], PT ;  /* 0x00005a0006067a17 */ /* 0x000fe40003800200 */
[----:B------:R-:W-:Y:S02]  /*0110*/  IMNMX R5, R5, c[0x0][0x168], PT ;  /* 0x00005a0005057a17 */ /* 0x000fe40003800200 */
[----:B------:R-:W-:Y:S02]  /*0120*/  IMNMX R4, R4, c[0x0][0x168], PT ;  /* 0x00005a0004047a17 */ /* 0x000fe40003800200 */
[----:B---3--:R-:W-:Y:S02]  /*0130*/  IMNMX R11, R11, c[0x0][0x168], PT ;  /* 0x00005a000b0b7a17 */ /* 0x008fe40003800200 */
[----:B------:R-:W-:Y:S01]  /*0140*/  IMNMX R10, R10, c[0x0][0x168], PT ;  /* 0x00005a000a0a7a17 */ /* 0x000fe20003800200 */
[----:B------:R-:W-:Y:S01]  /*0150*/  STG.E.128 [R12.64], R4 ;  /* 0x000000040c007986 */ /* 0x000fe2000c101d04 */
[----:B------:R-:W-:-:S02]  /*0160*/  IMNMX R9, R9, c[0x0][0x168], PT ;  /* 0x00005a0009097a17 */ /* 0x000fc40003800200 */
[----:B------:R-:W-:-:S05]  /*0170*/  IMNMX R8, R8, c[0x0][0x168], PT ;  /* 0x00005a0008087a17 */ /* 0x000fca0003800200 */
[----:B------:R-:W-:Y:S01]  /*0180*/  STG.E.128 [R12.64+0x800], R8 ;  /* 0x000800080c007986 */ /* 0x000fe2000c101d04 */
[----:B------:R-:W-:Y:S05]  /*0190*/  EXIT ;  /* 0x000000000000794d */ /* 0x000fea0003800000 */
.L_x_20395:
        /* <DEDUP_REMOVED lines=86> */
.L_x_20398:
[----:B0-----:R-:W-:-:S13]  /*0700*/  ISETP.GE.AND P0, PT, R15, R8, PT ;  /* 0x000000080f00720c */ /* 0x001fda0003f06270 */
[----:B------:R-:W-:Y:S05]  /*0710*/  @P0 BRA `(.L_x_20400) ;  /* 0x000000c000000947 */ /* 0x000fea0003800000 */
[----:B------:R-:W-:Y:S01]  /*0720*/  IMAD.IADD R2, R0, 0x1, R15 ;  /* 0x0000000100027824 */ /* 0x000fe200078e020f */
[----:B------:R-:W-:Y:S01]  /*0730*/  IADD3 R15, R15, 0x80, RZ ;  /* 0x000000800f0f7810 */ /* 0x000fe20007ffe0ff */
[----:B------:R-:W-:-:S04]  /*0740*/  IMAD.MOV.U32 R3, RZ, RZ, 0x4 ;  /* 0x00000004ff037424 */ /* 0x000fc800078e00ff */
[----:B------:R-:W-:-:S05]  /*0750*/  IMAD.WIDE.U32 R2, R2, R3, c[0x0][0x170] ;  /* 0x00005c0002027625 */ /* 0x000fca00078e0003 */
[----:B------:R0:W-:Y:S02]  /*0760*/  STG.E [R2.64], R13 ;  /* 0x0000000d02007986 */ /* 0x0001e4000c101904 */
.L_x_20399:
[----:B------:R-:W-:-:S13]  /*0770*/  ISETP.GE.AND P0, PT, R15, R8, PT ;  /* 0x000000080f00720c */ /* 0x000fda0003f06270 */
[----:B------:R-:W-:Y:S05]  /*0780*/  @P0 BRA `(.L_x_20401) ;  /* 0x000000d000000947 */ /* 0x000fea0003800000 */
[----:B0-----:R-:W-:Y:S01]  /*0790*/  MOV R3, 0x4 ;  /* 0x0000000400037802 */ /* 0x001fe20000000f00 */
[----:B------:R-:W-:Y:S01]  /*07a0*/  IMAD.IADD R2, R0, 0x1, R15 ;  /* 0x0000000100027824 */ /* 0x000fe200078e020f */
[----:B------:R-:W-:-:S03]  /*07b0*/  IADD3 R15, R15, 0x80, RZ ;  /* 0x000000800f0f7810 */ /* 0x000fc60007ffe0ff */
[----:B------:R-:W-:-:S05]  /*07c0*/  IMAD.WIDE.U32 R2, R2, R3, c[0x0][0x170] ;  /* 0x00005c0002027625 */ /* 0x000fca00078e0003 */
[----:B------:R0:W-:Y:S02]  /*07d0*/  STG.E [R2.64], R16 ;  /* 0x0000001002007986 */ /* 0x0001e4000c101904 */
.L_x_20400:
        /* <DEDUP_REMOVED lines=8> */
.L_x_20401:
[----:B------:R-:W-:Y:S05]  /*0860*/  BSYNC B1 ;  /* 0x0000000000017941 */ /* 0x000fea0003800000 */
.L_x_20397:
[----:B------:R-:W-:-:S13]  /*0870*/  ISETP.GE.AND P0, PT, R15, R8, PT ;  /* 0x000000080f00720c */ /* 0x000fda0003f06270 */
[----:B0-----:R-:W-:Y:S01]  /*0880*/  @!P0 MOV R3, 0x4 ;  /* 0x0000000400038802 */ /* 0x001fe20000000f00 */
[----:B------:R-:W-:Y:S01]  /*0890*/  @!P0 IMAD.IADD R2, R0, 0x1, R15 ;  /* 0x0000000100028824 */ /* 0x000fe200078e020f */
[----:B------:R-:W-:-:S03]  /*08a0*/  @!P0 IADD3 R15, R15, 0x80, RZ ;  /* 0x000000800f0f8810 */ /* 0x000fc60007ffe0ff */
[----:B------:R-:W-:-:S05]  /*08b0*/  @!P0 IMAD.WIDE.U32 R2, R2, R3, c[0x0][0x170] ;  /* 0x00005c0002028625 */ /* 0x000fca00078e0003 */
[----:B------:R0:W-:Y:S02]  /*08c0*/  @!P0 STG.E [R2.64], R12 ;  /* 0x0000000c02008986 */ /* 0x0001e4000c101904 */
.L_x_20402:
[----:B------:R-:W-:Y:S05]  /*08d0*/  BSYNC B0 ;  /* 0x0000000000007941 */ /* 0x000fea0003800000 */
.L_x_20396:
        /* <DEDUP_REMOVED lines=8> */
.L_x_20403:
        /* <DEDUP_REMOVED lines=10> */
.L_x_40140:


//--------------------- .text._ZN2at6native29vectorized_elementwise_kernelILi8ENS0_13AUnaryFunctorIiiiZZZNS0_19minimum_kernel_cudaERNS_18TensorIteratorBaseEENKUlvE_clEvENKUlvE1_clEvEUliiE_EESt5arrayIPcLm2EEEEviT0_T1_ --------------------------
	.section	.text._ZN2at6native29vectorized_elementwise_kernelILi8ENS0_13AUnaryFunctorIiiiZZZNS0_19minimum_kernel_cudaERNS_18TensorIteratorBaseEENKUlvE_clEvENKUlvE1_clEvEUliiE_EESt5arrayIPcLm2EEEEviT0_T1_,"ax",@progbits
	.sectioninfo	@"SHI_REGISTERS=4"
	.align	128
        .global         _ZN2at6native29vectorized_elementwise_kernelILi8ENS0_13AUnaryFunctorIiiiZZZNS0_19minimum_kernel_cudaERNS_18TensorIteratorBaseEENKUlvE_clEvENKUlvE1_clEvEUliiE_EESt5arrayIPcLm2EEEEviT0_T1_
        .type           _ZN2at6native29vectorized_elementwise_kernelILi8ENS0_13AUnaryFunctorIiiiZZZNS0_19minimum_kernel_cudaERNS_18TensorIteratorBaseEENKUlvE_clEvENKUlvE1_clEvEUliiE_EESt5arrayIPcLm2EEEEviT0_T1_,@function
        .size           _ZN2at6native29vectorized_elementwise_kernelILi8ENS0_13AUnaryFunctorIiiiZZZNS0_19minimum_kernel_cudaERNS_18TensorIteratorBaseEENKUlvE_clEvENKUlvE1_clEvEUliiE_EESt5arrayIPcLm2EEEEviT0_T1_,(.L_x_40141 - _ZN2at6native29vectorized_elementwise_kernelILi8ENS0_13AUnaryFunctorIiiiZZZNS0_19minimum_kernel_cudaERNS_18TensorIteratorBaseEENKUlvE_clEvENKUlvE1_clEvEUliiE_EESt5arrayIPcLm2EEEEviT0_T1_)
        .other          _ZN2at6native29vectorized_elementwise_kernelILi8ENS0_13AUnaryFunctorIiiiZZZNS0_19minimum_kernel_cudaERNS_18TensorIteratorBaseEENKUlvE_clEvENKUlvE1_clEvEUliiE_EESt5arrayIPcLm2EEEEviT0_T1_,@"STO_CUDA_ENTRY STV_DEFAULT"
_ZN2at6native29vectorized_elementwise_kernelILi8ENS0_13AUnaryFunctorIiiiZZZNS0_19minimum_kernel_cudaERNS_18TensorIteratorBaseEENKUlvE_clEvENKUlvE1_clEvEUliiE_EESt5arrayIPcLm2EEEEviT0_T1_:
.text._ZN2at6native29vectorized_elementwise_kernelILi8ENS0_13AUnaryFunctorIiiiZZZNS0_19minimum_kernel_cudaERNS_18TensorIteratorBaseEENKUlvE_clEvENKUlvE1_clEvEUliiE_EESt5arrayIPcLm2EEEEviT0_T1_:
[----:B------:R-:W-:Y:S02]  /*0000*/  MOV R1, c[0x0][0x28] ;  /* 0x00000a0000017a02 */ /* 0x000fe40000000f00 */
[----:B------:R-:W-:Y:S05]  /*0010*/  EXIT ;  /* 0x000000000000794d */ /* 0x000fea0003800000 */
.L_x_20404:
        /* <DEDUP_REMOVED lines=14> */
.L_x_40141:


//--------------------- .text._ZN2at6native18elementwise_kernelILi128ELi4EZNS0_15gpu_kernel_implINS0_13BinaryFunctorIiiiZZZNS0_19minimum_kernel_cudaERNS_18TensorIteratorBaseEENKUlvE_clEvENKUlvE1_clEvEUliiE_EEEEvS5_RKT_EUliE_EEviT1_ --------------------------
	.section	.text._ZN2at6native18elementwise_kernelILi128ELi4EZNS0_15gpu_kernel_implINS0_13BinaryFunctorIiiiZZZNS0_19minimum_kernel_cudaERNS_18TensorIteratorBaseEENKUlvE_clEvENKUlvE1_clEvEUliiE_EEEEvS5_RKT_EUliE_EEviT1_,"ax",@progbits
	.sectioninfo	@"SHI_REGISTERS=27"
	.align	128
        .global         _ZN2at6native18elementwise_kernelILi128ELi4EZNS0_15gpu_kernel_implINS0_13BinaryFunctorIiiiZZZNS0_19minimum_kernel_cudaERNS_18TensorIteratorBaseEENKUlvE_clEvENKUlvE1_clEvEUliiE_EEEEvS5_RKT_EUliE_EEviT1_
        .type           _ZN2at6native18elementwise_kernelILi128ELi4EZNS0_15gpu_kernel_implINS0_13BinaryFunctorIiiiZZZNS0_19minimum_kernel_cudaERNS_18TensorIteratorBaseEENKUlvE_clEvENKUlvE1_clEvEUliiE_EEEEvS5_RKT_EUliE_EEviT1_,@function
        .size           _ZN2at6native18elementwise_kernelILi128ELi4EZNS0_15gpu_kernel_implINS0_13BinaryFunctorIiiiZZZNS0_19minimum_kernel_cudaERNS_18TensorIteratorBaseEENKUlvE_clEvENKUlvE1_clEvEUliiE_EEEEvS5_RKT_EUliE_EEviT1_,(.L_x_40142 - _ZN2at6native18elementwise_kernelILi128ELi4EZNS0_15gpu_kernel_implINS0_13BinaryFunctorIiiiZZZNS0_19minimum_kernel_cudaERNS_18TensorIteratorBaseEENKUlvE_clEvENKUlvE1_clEvEUliiE_EEEEvS5_RKT_EUliE_EEviT1_)
        .other          _ZN2at6native18elementwise_kernelILi128ELi4EZNS0_15gpu_kernel_implINS0_13BinaryFunctorIiiiZZZNS0_19minimum_kernel_cudaERNS_18TensorIteratorBaseEENKUlvE_clEvENKUlvE1_clEvEUliiE_EEEEvS5_RKT_EUliE_EEviT1_,@"STO_CUDA_ENTRY STV_DEFAULT"
_ZN2at6native18elementwise_kernelILi128ELi4EZNS0_15gpu_kernel_implINS0_13BinaryFunctorIiiiZZZNS0_19minimum_kernel_cudaERNS_18TensorIteratorBaseEENKUlvE_clEvENKUlvE1_clEvEUliiE_EEEEvS5_RKT_EUliE_EEviT1_:
.text._ZN2at6native18elementwise_kernelILi128ELi4EZNS0_15gpu_kernel_implINS0_13BinaryFunctorIiiiZZZNS0_19minimum_kernel_cudaERNS_18TensorIteratorBaseEENKUlvE_clEvENKUlvE1_clEvEUliiE_EEEEvS5_RKT_EUliE_EEviT1_:
        /* <DEDUP_REMOVED lines=263> */
.L_x_20407:
        /* <DEDUP_REMOVED lines=18> */
.L_x_20411:
[----:B------:R0:W5:Y:S01]  /*1190*/  LDG.E.U8 R22, [R2.64] ;  /* 0x0000002402167981 */ /* 0x000162000c1e1100 */
[----:B------:R-:W-:Y:S05]  /*11a0*/  BRA `(.L_x_20413) ;  /* 0x00000d0000007947 */ /* 0x000fea0003800000 */
.L_x_20410:
        /* <DEDUP_REMOVED lines=8> */
.L_x_20415:
[----:B------:R0:W5:Y:S01]  /*1230*/  LDG.E R22, [R2.64] ;  /* 0x0000002402167981 */ /* 0x000162000c1e1900 */
[----:B------:R-:W-:Y:S05]  /*1240*/  BRA `(.L_x_20413) ;  /* 0x00000c6000007947 */ /* 0x000fea0003800000 */
.L_x_20414:
[----:B------:R0:W5:Y:S01]  /*1250*/  LDG.E.S16 R22, [R2.64] ;  /* 0x0000002402167981 */ /* 0x000162000c1e1700 */
[----:B------:R-:W-:Y:S05]  /*1260*/  BRA `(.L_x_20413) ;  /* 0x00000c4000007947 */ /* 0x000fea0003800000 */
.L_x_20409:
        /* <DEDUP_REMOVED lines=9> */
.L_x_20417:
[----:B------:R-:W2:Y:S02]  /*1300*/  LDG.E.U16 R2, [R2.64] ;  /* 0x0000002402027981 */ /* 0x000ea4000c1e1500 */
[----:B--2---:R-:W-:-:S06]  /*1310*/  HADD2.F32 R22, -RZ, R2.H0_H0 ;  /* 0x20000002ff167230 */ /* 0x004fcc0000004100 */
[----:B------:R-:W0:Y:S01]  /*1320*/  F2I.FTZ.TRUNC.NTZ R22, R22 ;  /* 0x0000001600167305 */ /* 0x000e22000021f100 */
[----:B------:R-:W-:Y:S05]  /*1330*/  BRA `(.L_x_20413) ;  /* 0x00000b7000007947 */ /* 0x000fea0003800000 */
.L_x_20416:
        /* <DEDUP_REMOVED lines=9> */
.L_x_20419:
[----:B------:R-:W2:Y:S02]  /*13d0*/  LDG.E.U16 R2, [R2.64] ;  /* 0x0000002402027981 */ /* 0x000ea4000c1e1500 */
[----:B--2---:R-:W-:-:S06]  /*13e0*/  HADD2.F32 R22, -RZ, R2.H0_H0 ;  /* 0x20000002ff167230 */ /* 0x004fcc0000004100 */
[----:B------:R-:W0:Y:S01]  /*13f0*/  F2I.FTZ.TRUNC.NTZ R22, R22 ;  /* 0x0000001600167305 */ /* 0x000e22000021f100 */
[----:B------:R-:W-:Y:S05]  /*1400*/  BRA `(.L_x_20413) ;  /* 0x00000aa000007947 */ /* 0x000fea0003800000 */
.L_x_20418:
[----:B------:R-:W2:Y:S02]  /*1410*/  LDG.E.64 R22, [R2.64] ;  /* 0x0000002402167981 */ /* 0x000ea4000c1e1b00 */
[----:B--2---:R0:W1:Y:S01]  /*1420*/  F2I.F64.TRUNC R22, R22 ;  /* 0x0000001600167311 */ /* 0x004062000030d100 */
[----:B------:R-:W-:Y:S05]  /*1430*/  BRA `(.L_x_20413) ;  /* 0x00000a7000007947 */ /* 0x000fea0003800000 */
.L_x_20408:
        /* <DEDUP_REMOVED lines=12> */
.L_x_20422:
[----:B------:R-:W2:Y:S02]  /*1500*/  LDG.E.64 R2, [R2.64] ;  /* 0x0000002402027981 */ /* 0x000ea4000c1e1b00 */
[----:B--2---:R0:W1:Y:S01]  /*1510*/  F2I.F64.TRUNC R22, R2 ;  /* 0x0000000200167311 */ /* 0x004062000030d100 */
[----:B------:R-:W-:Y:S05]  /*1520*/  BRA `(.L_x_20413) ;  /* 0x0000098000007947 */ /* 0x000fea0003800000 */
.L_x_20421:
        /* <DEDUP_REMOVED lines=27> */
.L_x_20424:
        /* <DEDUP_REMOVED lines=14> */
.L_x_20423:
[----:B------:R-:W2:Y:S02]  /*17c0*/  LDG.E.U16 R22, [R2.64] ;  /* 0x0000002402167981 */ /* 0x000ea4000c1e1500 */
[----:B--2---:R-:W-:-:S06]  /*17d0*/  PRMT R22, RZ, 0x5410, R22 ;  /* 0x00005410ff167816 */ /* 0x004fcc0000000016 */
[----:B------:R-:W0:Y:S01]  /*17e0*/  F2I.FTZ.TRUNC.NTZ R22, R22 ;  /* 0x0000001600167305 */ /* 0x000e22000021f100 */
[----:B------:R-:W-:Y:S05]  /*17f0*/  BRA `(.L_x_20413) ;  /* 0x000006b000007947 */ /* 0x000fea0003800000 */
.L_x_20420:
        /* <DEDUP_REMOVED lines=10> */
.L_x_20427:
        /* <DEDUP_REMOVED lines=21> */
.L_x_20431:
[----:B------:R-:W-:Y:S05]  /*19f0*/  BSYNC B1 ;  /* 0x0000000000017941 */ /* 0x000fea0003800000 */
.L_x_20430:
[----:B------:R-:W-:Y:S01]  /*1a00*/  IMAD.SHL.U32 R2, R2, 0x100000, RZ ;  /* 0x0010000002027824 */ /* 0x000fe200078e00ff */
[----:B------:R-:W-:-:S04]  /*1a10*/  LEA R3, R0, 0x3b800000, 0x17 ;  /* 0x3b80000000037811 */ /* 0x000fc800078eb8ff */
[----:B------:R-:W-:Y:S02]  /*1a20*/  LOP3.LUT R22, R3, R2, R22, 0xfe, !PT ;  /* 0x0000000203167212 */ /* 0x000fe400078efe16 */
.L_x_20429:
[----:B------:R-:W-:Y:S05]  /*1a30*/  BSYNC B0 ;  /* 0x0000000000007941 */ /* 0x000fea0003800000 */
.L_x_20428:
[----:B------:R-:W0:Y:S01]  /*1a40*/  F2I.FTZ.TRUNC.NTZ R22, R22 ;  /* 0x0000001600167305 */ /* 0x000e22000021f100 */
[----:B------:R-:W-:Y:S05]  /*1a50*/  BRA `(.L_x_20413) ;  /* 0x0000045000007947 */ /* 0x000fea0003800000 */
.L_x_20426:
        /* <DEDUP_REMOVED lines=21> */
.L_x_20435:
[----:B------:R-:W-:Y:S05]  /*1bb0*/  BSYNC B1 ;  /* 0x0000000000017941 */ /* 0x000fea0003800000 */
.L_x_20434:
[----:B------:R-:W-:Y:S01]  /*1bc0*/  IMAD.SHL.U32 R2, R2, 0x200000, RZ ;  /* 0x0020000002027824 */ /* 0x000fe200078e00ff */
[----:B------:R-:W-:-:S04]  /*1bd0*/  LEA R3, R0, 0x37800000, 0x17 ;  /* 0x3780000000037811 */ /* 0x000fc800078eb8ff */
[----:B------:R-:W-:Y:S02]  /*1be0*/  LOP3.LUT R22, R3, R2, R22, 0xfe, !PT ;  /* 0x0000000203167212 */ /* 0x000fe400078efe16 */
.L_x_20433:
[----:B------:R-:W-:Y:S05]  /*1bf0*/  BSYNC B0 ;  /* 0x0000000000007941 */ /* 0x000fea0003800000 */
.L_x_20432:
[----:B------:R-:W0:Y:S01]  /*1c00*/  F2I.FTZ.TRUNC.NTZ R22, R22 ;  /* 0x0000001600167305 */ /* 0x000e22000021f100 */
[----:B------:R-:W-:Y:S05]  /*1c10*/  BRA `(.L_x_20413) ;  /* 0x0000029000007947 */ /* 0x000fea0003800000 */
.L_x_20425:
        /* <DEDUP_REMOVED lines=14> */
.L_x_20439:
[----:B------:R-:W-:Y:S05]  /*1d00*/  BSYNC B0 ;  /* 0x0000000000007941 */ /* 0x000fea0003800000 */
.L_x_20438:
[----:B------:R-:W0:Y:S01]  /*1d10*/  F2I.FTZ.TRUNC.NTZ R22, R22 ;  /* 0x0000001600167305 */ /* 0x000e22000021f100 */
[----:B------:R-:W-:Y:S05]  /*1d20*/  BRA `(.L_x_20413) ;  /* 0x0000018000007947 */ /* 0x000fea0003800000 */
.L_x_20412:
        /* <DEDUP_REMOVED lines=21> */
.L_x_20437:
[----:B------:R0:W5:Y:S01]  /*1e80*/  LDG.E R22, [R2.64] ;  /* 0x0000002402167981 */ /* 0x000162000c1e1900 */
[----:B------:R-:W-:Y:S05]  /*1e90*/  BRA `(.L_x_20413) ;  /* 0x0000001000007947 */ /* 0x000fea0003800000 */
.L_x_20436:
[----:B------:R0:W5:Y:S02]  /*1ea0*/  LDG.E R22, [R2.64] ;  /* 0x0000002402167981 */ /* 0x000164000c1e1900 */
.L_x_20413:
        /* <DEDUP_REMOVED lines=16> */
.L_x_20443:
[----:B------:R0:W5:Y:S01]  /*1fb0*/  LDG.E.U8 R23, [R2.64] ;  /* 0x0000002402177981 */ /* 0x000162000c1e1100 */
[----:B------:R-:W-:Y:S05]  /*1fc0*/  BRA `(.L_x_20445) ;  /* 0x00000d0000007947 */ /* 0x000fea0003800000 */
.L_x_20442:
        /* <DEDUP_REMOVED lines=8> */
.L_x_20447:
[----:B------:R0:W5:Y:S01]  /*2050*/  LDG.E R23, [R2.64] ;  /* 0x0000002402177981 */ /* 0x000162000c1e1900 */
[----:B------:R-:W-:Y:S05]  /*2060*/  BRA `(.L_x_20445) ;  /* 0x00000c6000007947 */ /* 0x000fea0003800000 */
.L_x_20446:
[----:B------:R0:W5:Y:S01]  /*2070*/  LDG.E.S16 R23, [R2.64] ;  /* 0x0000002402177981 */ /* 0x000162000c1e1700 */
[----:B------:R-:W-:Y:S05]  /*2080*/  BRA `(.L_x_20445) ;  /* 0x00000c4000007947 */ /* 0x000fea0003800000 */
.L_x_20441:
        /* <DEDUP_REMOVED lines=9> */
.L_x_20449:
[----:B------:R-:W2:Y:S02]  /*2120*/  LDG.E.U16 R2, [R2.64] ;  /* 0x0000002402027981 */ /* 0x000ea4000c1e1500 */
[----:B--2---:R-:W-:-:S06]  /*2130*/  HADD2.F32 R23, -RZ, R2.H0_H0 ;  /* 0x20000002ff177230 */ /* 0x004fcc0000004100 */
[----:B------:R-:W0:Y:S01]  /*2140*/  F2I.FTZ.TRUNC.NTZ R23, R23 ;  /* 0x0000001700177305 */ /* 0x000e22000021f100 */
[----:B------:R-:W-:Y:S05]  /*2150*/  BRA `(.L_x_20445) ;  /* 0x00000b7000007947 */ /* 0x000fea0003800000 */
.L_x_20448:
        /* <DEDUP_REMOVED lines=9> */
.L_x_20451:
[----:B------:R-:W2:Y:S02]  /*21f0*/  LDG.E.U16 R2, [R2.64] ;  /* 0x0000002402027981 */ /* 0x000ea4000c1e1500 */
[----:B--2---:R-:W-:-:S06]  /*2200*/  HADD2.F32 R23, -RZ, R2.H0_H0 ;  /* 0x20000002ff177230 */ /* 0x004fcc0000004100 */
[----:B------:R-:W0:Y:S01]  /*2210*/  F2I.FTZ.TRUNC.NTZ R23, R23 ;  /* 0x0000001700177305 */ /* 0x000e22000021f100 */
[----:B------:R-:W-:Y:S05]  /*2220*/  BRA `(.L_x_20445) ;  /* 0x00000aa000007947 */ /* 0x000fea0003800000 */
.L_x_20450:
[----:B------:R-:W2:Y:S02]  /*2230*/  LDG.E.64 R2, [R2.64] ;  /* 0x0000002402027981 */ /* 0x000ea4000c1e1b00 */
[----:B--2---:R0:W2:Y:S01]  /*2240*/  F2I.F64.TRUNC R23, R2 ;  /* 0x0000000200177311 */ /* 0x0040a2000030d100 */
[----:B------:R-:W-:Y:S05]  /*2250*/  BRA `(.L_x_20445) ;  /* 0x00000a7000007947 */ /* 0x000fea0003800000 */
.L_x_20440:
        /* <DEDUP_REMOVED lines=12> */
.L_x_20454:
[----:B------:R-:W2:Y:S02]  /*2320*/  LDG.E.64 R2, [R2.64] ;  /* 0x0000002402027981 */ /* 0x000ea4000c1e1b00 */
[----:B--2---:R0:W2:Y:S01]  /*2330*/  F2I.F64.TRUNC R23, R2 ;  /* 0x0000000200177311 */ /* 0x0040a2000030d100 */
[----:B------:R-:W-:Y:S05]  /*2340*/  BRA `(.L_x_20445) ;  /* 0x0000098000007947 */ /* 0x000fea0003800000 */
.L_x_20453:
        /* <DEDUP_REMOVED lines=27> */
.L_x_20456:
        /* <DEDUP_REMOVED lines=14> */
.L_x_20455:
[----:B------:R-:W2:Y:S02]  /*25e0*/  LDG.E.U16 R23, [R2.64] ;  /* 0x0000002402177981 */ /* 0x000ea4000c1e1500 */
[----:B--2---:R-:W-:-:S06]  /*25f0*/  PRMT R23, RZ, 0x5410, R23 ;  /* 0x00005410ff177816 */ /* 0x004fcc0000000017 */
[----:B------:R-:W0:Y:S01]  /*2600*/  F2I.FTZ.TRUNC.NTZ R23, R23 ;  /* 0x0000001700177305 */ /* 0x000e22000021f100 */
[----:B------:R-:W-:Y:S05]  /*2610*/  BRA `(.L_x_20445) ;  /* 0x000006b000007947 */ /* 0x000fea0003800000 */
.L_x_20452:
        /* <DEDUP_REMOVED lines=10> */
.L_x_20459:
        /* <DEDUP_REMOVED lines=21> */
.L_x_20463:
[----:B------:R-:W-:Y:S05]  /*2810*/  BSYNC B1 ;  /* 0x0000000000017941 */ /* 0x000fea0003800000 */
.L_x_20462:
[----:B------:R-:W-:Y:S01]  /*2820*/  IMAD.SHL.U32 R2, R2, 0x100000, RZ ;  /* 0x0010000002027824 */ /* 0x000fe200078e00ff */
[----:B------:R-:W-:-:S04]  /*2830*/  LEA R0, R0, 0x3b800000, 0x17 ;  /* 0x3b80000000007811 */ /* 0x000fc800078eb8ff */
[----:B------:R-:W-:Y:S02]  /*2840*/  LOP3.LUT R23, R0, R2, R23, 0xfe, !PT ;  /* 0x0000000200177212 */ /* 0x000fe400078efe17 */
.L_x_20461:
[----:B------:R-:W-:Y:S05]  /*2850*/  BSYNC B0 ;  /* 0x0000000000007941 */ /* 0x000fea0003800000 */
.L_x_20460:
[----:B------:R-:W0:Y:S01]  /*2860*/  F2I.FTZ.TRUNC.NTZ R23, R23 ;  /* 0x0000001700177305 */ /* 0x000e22000021f100 */
[----:B------:R-:W-:Y:S05]  /*2870*/  BRA `(.L_x_20445) ;  /* 0x0000045000007947 */ /* 0x000fea0003800000 */
.L_x_20458:
        /* <DEDUP_REMOVED lines=21> */
.L_x_20467:
[----:B------:R-:W-:Y:S05]  /*29d0*/  BSYNC B1 ;  /* 0x0000000000017941 */ /* 0x000fea0003800000 */
.L_x_20466:
[----:B------:R-:W-:Y:S01]  /*29e0*/  IMAD.SHL.U32 R2, R2, 0x200000, RZ ;  /* 0x0020000002027824 */ /* 0x000fe200078e00ff */
[----:B------:R-:W-:-:S04]  /*29f0*/  LEA R0, R0, 0x37800000, 0x17 ;  /* 0x3780000000007811 */ /* 0x000fc800078eb8ff */
[----:B------:R-:W-:Y:S02]  /*2a00*/  LOP3.LUT R23, R0, R2, R23, 0xfe, !PT ;  /* 0x0000000200177212 */ /* 0x000fe400078efe17 */
.L_x_20465:
[----:B------:R-:W-:Y:S05]  /*2a10*/  BSYNC B0 ;  /* 0x0000000000007941 */ /* 0x000fea0003800000 */
.L_x_20464:
[----:B------:R-:W0:Y:S01]  /*2a20*/  F2I.FTZ.TRUNC.NTZ R23, R23 ;  /* 0x0000001700177305 */ /* 0x000e22000021f100 */
[----:B------:R-:W-:Y:S05]  /*2a30*/  BRA `(.L_x_20445) ;  /* 0x0000029000007947 */ /* 0x000fea0003800000 */
.L_x_20457:
        /* <DEDUP_REMOVED lines=14> */
.L_x_20471:
[----:B------:R-:W-:Y:S05]  /*2b20*/  BSYNC B0 ;  /* 0x0000000000007941 */ /* 0x000fea0003800000 */
.L_x_20470:
[----:B------:R-:W0:Y:S01]  /*2b30*/  F2I.FTZ.TRUNC.NTZ R23, R23 ;  /* 0x0000001700177305 */ /* 0x000e22000021f100 */
[----:B------:R-:W-:Y:S05]  /*2b40*/  BRA `(.L_x_20445) ;  /* 0x0000018000007947 */ /* 0x000fea0003800000 */
.L_x_20444:
        /* <DEDUP_REMOVED lines=21> */
.L_x_20469:
[----:B------:R0:W5:Y:S01]  /*2ca0*/  LDG.E R23, [R2.64] ;  /* 0x0000002402177981 */ /* 0x000162000c1e1900 */
[----:B------:R-:W-:Y:S05]  /*2cb0*/  BRA `(.L_x_20445) ;  /* 0x0000001000007947 */ /* 0x000fea0003800000 */
.L_x_20468:
[----:B------:R0:W5:Y:S02]  /*2cc0*/  LDG.E R23, [R2.64] ;  /* 0x0000002402177981 */ /* 0x000164000c1e1900 */
.L_x_20445:
[----:B0-----:R-:W0:Y:S01]  /*2cd0*/  LDC.U8 R3, c[0x0][0x3e1] ;  /* 0x0000f840ff037b82 */ /* 0x001e220000000000 */
[----:B-12--5:R-:W-:Y:S02]  /*2ce0*/  IMNMX R2, R23, R22, PT ;  /* 0x0000001617027217 */ /* 0x026fe40003800200 */
        /* <DEDUP_REMOVED lines=13> */
.L_x_20475:
[----:B------:R0:W-:Y:S01]  /*2dc0*/  STG.E.U8 [R16.64], R2 ;  /* 0x0000000210007986 */ /* 0x0001e2000c101124 */
[----:B------:R-:W-:Y:S05]  /*2dd0*/  BRA `(.L_x_20477) ;  /* 0x00000d7000007947 */ /* 0x000fea0003800000 */
.L_x_20474:
        /* <DEDUP_REMOVED lines=9> */
.L_x_20479:
[----:B------:R0:W-:Y:S01]  /*2e70*/  STG.E [R16.64], R2 ;  /* 0x0000000210007986 */ /* 0x0001e2000c101924 */
[----:B------:R-:W-:Y:S05]  /*2e80*/  BRA `(.L_x_20477) ;  /* 0x00000cc000007947 */ /* 0x000fea0003800000 */
.L_x_20478:
[----:B------:R0:W-:Y:S01]  /*2e90*/  STG.E.U16 [R16.64], R2 ;  /* 0x0000000210007986 */ /* 0x0001e2000c101524 */
[----:B------:R-:W-:Y:S05]  /*2ea0*/  BRA `(.L_x_20477) ;  /* 0x00000ca000007947 */ /* 0x000fea0003800000 */
.L_x_20473:
        /* <DEDUP_REMOVED lines=9> */
.L_x_20481:
[----:B------:R-:W0:Y:S02]  /*2f40*/  I2F R0, R2 ;  /* 0x0000000200007306 */ /* 0x000e240000201400 */
[----:B0-----:R-:W-:-:S05]  /*2f50*/  F2FP.PACK_AB R0, RZ, R0 ;  /* 0x00000000ff00723e */ /* 0x001fca00000000ff */
[----:B------:R0:W-:Y:S01]  /*2f60*/  STG.E.U16 [R16.64], R0 ;  /* 0x0000000010007986 */ /* 0x0001e2000c101524 */
[----:B------:R-:W-:Y:S05]  /*2f70*/  BRA `(.L_x_20477) ;  /* 0x00000bd000007947 */ /* 0x000fea0003800000 */
.L_x_20480:
        /* <DEDUP_REMOVED lines=10> */
.L_x_20483:
[----:B------:R-:W0:Y:S02]  /*3020*/  I2F R2, R2 ;  /* 0x0000000200027306 */ /* 0x000e240000201400 */
[----:B0-----:R-:W-:-:S04]  /*3030*/  F2FP.PACK_AB R3, RZ, R2 ;  /* 0x00000002ff03723e */ /* 0x001fc800000000ff */
[----:B------:R-:W-:-:S05]  /*3040*/  PRMT R3, R3, 0x5410, RZ ;  /* 0x0000541003037816 */ /* 0x000fca00000000ff */
[----:B------:R0:W-:Y:S01]  /*3050*/  STG.E [R16.64], R3 ;  /* 0x0000000310007986 */ /* 0x0001e2000c101924 */
[----:B------:R-:W-:Y:S05]  /*3060*/  BRA `(.L_x_20477) ;  /* 0x00000ae000007947 */ /* 0x000fea0003800000 */
.L_x_20482:
[----:B------:R-:W0:Y:S02]  /*3070*/  I2F.F64 R2, R2 ;  /* 0x0000000200027312 */ /* 0x000e240000201c00 */
[----:B0-----:R0:W-:Y:S01]  /*3080*/  STG.E.64 [R16.64], R2 ;  /* 0x0000000210007986 */ /* 0x0011e2000c101b24 */
[----:B------:R-:W-:Y:S05]  /*3090*/  BRA `(.L_x_20477) ;  /* 0x00000ab000007947 */ /* 0x000fea0003800000 */
.L_x_20472:
        /* <DEDUP_REMOVED lines=12> */
.L_x_20486:
[----:B------:R-:W0:Y:S01]  /*3160*/  I2F.F64 R4, R2 ;  /* 0x0000000200047312 */ /* 0x000e220000201c00 */
[----:B------:R-:W-:-:S05]  /*3170*/  CS2R R6, SRZ ;  /* 0x0000000000067805 */ /* 0x000fca000001ff00 */
[----:B0-----:R0:W-:Y:S01]  /*3180*/  STG.E.128 [R16.64], R4 ;  /* 0x0000000410007986 */ /* 0x0011e2000c101d24 */
[----:B------:R-:W-:Y:S05]  /*3190*/  BRA `(.L_x_20477) ;  /* 0x000009b000007947 */ /* 0x000fea0003800000 */
.L_x_20485:
        /* <DEDUP_REMOVED lines=21> */
.L_x_20490:
[----:B------:R-:W-:Y:S05]  /*32f0*/  BSYNC B0 ;  /* 0x0000000000007941 */ /* 0x000fea0003800000 */
.L_x_20489:
[----:B------:R-:W-:-:S05]  /*3300*/  LOP3.LUT R3, R0, R3, RZ, 0xfc, !PT ;  /* 0x0000000300037212 */ /* 0x000fca00078efcff */
[----:B------:R0:W-:Y:S01]  /*3310*/  STG.E.U8 [R16.64], R3 ;  /* 0x0000000310007986 */ /* 0x0001e2000c101124 */
[----:B------:R-:W-:Y:S05]  /*3320*/  BRA `(.L_x_20477) ;  /* 0x0000082000007947 */ /* 0x000fea0003800000 */
.L_x_20488:
        /* <DEDUP_REMOVED lines=13> */
.L_x_20492:
[----:B------:R-:W-:Y:S01]  /*3400*/  IMAD.MOV.U32 R0, RZ, RZ, 0x7f ;  /* 0x0000007fff007424 */ /* 0x000fe200078e00ff */
[----:B------:R-:W-:-:S04]  /*3410*/  ISETP.GT.U32.AND P0, PT, R3, 0x7f800000, PT ;  /* 0x7f8000000300780c */ /* 0x000fc80003f04070 */
[----:B------:R-:W-:-:S04]  /*3420*/  SEL R0, R0, 0x7c, P0 ;  /* 0x0000007c00007807 */ /* 0x000fc80000000000 */
.L_x_20493:
[----:B------:R-:W-:Y:S05]  /*3430*/  BSYNC B0 ;  /* 0x0000000000007941 */ /* 0x000fea0003800000 */
.L_x_20491:
[----:B------:R-:W-:-:S04]  /*3440*/  LOP3.LUT R2, R5, 0x80000000, RZ, 0xc0, !PT ;  /* 0x8000000005027812 */ /* 0x000fc800078ec0ff */
[----:B------:R-:W-:-:S04]  /*3450*/  SHF.R.U32.HI R3, RZ, 0x18, R2 ;  /* 0x00000018ff037819 */ /* 0x000fc80000011602 */
[----:B------:R-:W-:-:S05]  /*3460*/  LOP3.LUT R3, R0, R3, RZ, 0xfc, !PT ;  /* 0x0000000300037212 */ /* 0x000fca00078efcff */
[----:B------:R0:W-:Y:S01]  /*3470*/  STG.E.U8 [R16.64], R3 ;  /* 0x0000000310007986 */ /* 0x0001e2000c101124 */
[----:B------:R-:W-:Y:S05]  /*3480*/  BRA `(.L_x_20477) ;  /* 0x000006c000007947 */ /* 0x000fea0003800000 */
.L_x_20487:
[----:B------:R-:W0:Y:S02]  /*3490*/  I2F R0, R2 ;  /* 0x0000000200007306 */ /* 0x000e240000201400 */
[----:B0-----:R-:W-:-:S05]  /*34a0*/  F2FP.BF16.PACK_AB R0, RZ, R0 ;  /* 0x00000000ff00723e */ /* 0x001fca00000010ff */
[----:B------:R0:W-:Y:S01]  /*34b0*/  STG.E.U16 [R16.64], R0 ;  /* 0x0000000010007986 */ /* 0x0001e2000c101524 */
[----:B------:R-:W-:Y:S05]  /*34c0*/  BRA `(.L_x_20477) ;  /* 0x0000068000007947 */ /* 0x000fea0003800000 */
.L_x_20484:
        /* <DEDUP_REMOVED lines=10> */
.L_x_20496:
        /* <DEDUP_REMOVED lines=17> */
.L_x_20499:
[----:B------:R-:W-:-:S04]  /*3680*/  LOP3.LUT R2, R5, 0x80000000, RZ, 0xc0, !PT ;  /* 0x8000000005027812 */ /* 0x000fc800078ec0ff */
[----:B------:R-:W-:-:S04]  /*3690*/  SHF.R.U32.HI R3, RZ, 0x18, R2 ;  /* 0x00000018ff037819 */ /* 0x000fc80000011602 */
[----:B------:R-:W-:-:S04]  /*36a0*/  LOP3.LUT R0, R0, R3, RZ, 0xfc, !PT ;  /* 0x0000000300007212 */ /* 0x000fc800078efcff */
[----:B------:R-:W-:Y:S02]  /*36b0*/  PRMT R8, R0, 0x7610, R8 ;  /* 0x0000761000087816 */ /* 0x000fe40000000008 */
.L_x_20498:
[----:B------:R-:W-:Y:S05]  /*36c0*/  BSYNC B0 ;  /* 0x0000000000007941 */ /* 0x000fea0003800000 */
.L_x_20497:
[----:B------:R0:W-:Y:S01]  /*36d0*/  STG.E.U8 [R16.64], R8 ;  /* 0x0000000810007986 */ /* 0x0001e2000c101124 */
[----:B------:R-:W-:Y:S05]  /*36e0*/  BRA `(.L_x_20477) ;  /* 0x0000046000007947 */ /* 0x000fea0003800000 */
.L_x_20495:
        /* <DEDUP_REMOVED lines=17> */
.L_x_20502:
[----:B------:R-:W-:-:S04]  /*3800*/  LOP3.LUT R2, R5, 0x80000000, RZ, 0xc0, !PT ;  /* 0x8000000005027812 */ /* 0x000fc800078ec0ff */
[----:B------:R-:W-:-:S04]  /*3810*/  SHF.R.U32.HI R3, RZ, 0x18, R2 ;  /* 0x00000018ff037819 */ /* 0x000fc80000011602 */
[----:B------:R-:W-:-:S04]  /*3820*/  LOP3.LUT R0, R0, R3, RZ, 0xfc, !PT ;  /* 0x0000000300007212 */ /* 0x000fc800078efcff */
[----:B------:R-:W-:Y:S02]  /*3830*/  PRMT R8, R0, 0x7610, R8 ;  /* 0x0000761000087816 */ /* 0x000fe40000000008 */
.L_x_20501:
[----:B------:R-:W-:Y:S05]  /*3840*/  BSYNC B0 ;  /* 0x0000000000007941 */ /* 0x000fea0003800000 */
.L_x_20500:
[----:B------:R0:W-:Y:S01]  /*3850*/  STG.E.U8 [R16.64], R8 ;  /* 0x0000000810007986 */ /* 0x0001e2000c101124 */
[----:B------:R-:W-:Y:S05]  /*3860*/  BRA `(.L_x_20477) ;  /* 0x000002e000007947 */ /* 0x000fea0003800000 */
.L_x_20494:
        /* <DEDUP_REMOVED lines=22> */
.L_x_20476:
        /* <DEDUP_REMOVED lines=20> */
.L_x_20504:
[----:B------:R-:W-:-:S05]  /*3b10*/  SHF.R.S32.HI R3, RZ, 0x1f, R2 ;  /* 0x0000001fff037819 */ /* 0x000fca0000011402 */
[----:B------:R0:W-:Y:S01]  /*3b20*/  STG.E.64 [R16.64], R2 ;  /* 0x0000000210007986 */ /* 0x0001e2000c101b24 */
[----:B------:R-:W-:Y:S05]  /*3b30*/  BRA `(.L_x_20477) ;  /* 0x0000001000007947 */ /* 0x000fea0003800000 */
.L_x_20503:
[----:B------:R0:W-:Y:S02]  /*3b40*/  STG.E [R16.64], R2 ;  /* 0x0000000210007986 */ /* 0x0001e4000c101924 */
.L_x_20477:
[----:B------:R-:W-:-:S05]  /*3b50*/  IMAD R18, R19, 0x200, R18 ;  /* 0x0000020013127824 */ /* 0x000fca00078e0212 */
[----:B------:R-:W-:Y:S02]  /*3b60*/  IADD3 R23, R18, 0x80, RZ ;  /* 0x0000008012177810 */ /* 0x000fe40007ffe0ff */
.L_x_20406:
[----:B------:R-:W-:Y:S05]  /*3b70*/  BSYNC B6 ;  /* 0x0000000000067941 */ /* 0x000fea0003800000 */
.L_x_20405:
        /* <DEDUP_REMOVED lines=258> */
.L_x_20507:
        /* <DEDUP_REMOVED lines=18> */
.L_x_20511:
[----:B------:R0:W5:Y:S01]  /*4cc0*/  LDG.E.U8 R18, [R2.64] ;  /* 0x0000002402127981 */ /* 0x000162000c1e1100 */
[----:B------:R-:W-:Y:S05]  /*4cd0*/  BRA `(.L_x_20513) ;  /* 0x00000d0000007947 */ /* 0x000fea0003800000 */
.L_x_20510:
        /* <DEDUP_REMOVED lines=8> */
.L_x_20515:
[----:B------:R0:W5:Y:S01]  /*4d60*/  LDG.E R18, [R2.64] ;  /* 0x0000002402127981 */ /* 0x000162000c1e1900 */
[----:B------:R-:W-:Y:S05]  /*4d70*/  BRA `(.L_x_20513) ;  /* 0x00000c6000007947 */ /* 0x000fea0003800000 */
.L_x_20514:
[----:B------:R0:W5:Y:S01]  /*4d80*/  LDG.E.S16 R18, [R2.64] ;  /* 0x0000002402127981 */ /* 0x000162000c1e1700 */
[----:B------:R-:W-:Y:S05]  /*4d90*/  BRA `(.L_x_20513) ;  /* 0x00000c4000007947 */ /* 0x000fea0003800000 */
.L_x_20509:
        /* <DEDUP_REMOVED lines=9> */
.L_x_20517:
[----:B------:R-:W2:Y:S02]  /*4e30*/  LDG.E.U16 R2, [R2.64] ;  /* 0x0000002402027981 */ /* 0x000ea4000c1e1500 */
[----:B--2---:R-:W-:-:S06]  /*4e40*/  HADD2.F32 R18, -RZ, R2.H0_H0 ;  /* 0x20000002ff127230 */ /* 0x004fcc0000004100 */
[----:B------:R-:W0:Y:S01]  /*4e50*/  F2I.FTZ.TRUNC.NTZ R18, R18 ;  /* 0x0000001200127305 */ /* 0x000e22000021f100 */
[----:B------:R-:W-:Y:S05]  /*4e60*/  BRA `(.L_x_20513) ;  /* 0x00000b7000007947 */ /* 0x000fea0003800000 */
.L_x_20516:
        /* <DEDUP_REMOVED lines=9> */
.L_x_20519:
[----:B------:R-:W2:Y:S02]  /*4f00*/  LDG.E.U16 R2, [R2.64] ;  /* 0x0000002402027981 */ /* 0x000ea4000c1e1500 */
[----:B--2---:R-:W-:-:S06]  /*4f10*/  HADD2.F32 R18, -RZ, R2.H0_H0 ;  /* 0x20000002ff127230 */ /* 0x004fcc0000004100 */
[----:B------:R-:W0:Y:S01]  /*4f20*/  F2I.FTZ.TRUNC.NTZ R18, R18 ;  /* 0x0000001200127305 */ /* 0x000e22000021f100 */
[----:B------:R-:W-:Y:S05]  /*4f30*/  BRA `(.L_x_20513) ;  /* 0x00000aa000007947 */ /* 0x000fea0003800000 */
.L_x_20518:
[----:B------:R-:W2:Y:S02]  /*4f40*/  LDG.E.64 R2, [R2.64] ;  /* 0x0000002402027981 */ /* 0x000ea4000c1e1b00 */
[----:B--2---:R0:W1:Y:S01]  /*4f50*/  F2I.F64.TRUNC R18, R2 ;  /* 0x0000000200127311 */ /* 0x004062000030d100 */
[----:B------:R-:W-:Y:S05]  /*4f60*/  BRA `(.L_x_20513) ;  /* 0x00000a7000007947 */ /* 0x000fea0003800000 */
.L_x_20508:
        /* <DEDUP_REMOVED lines=12> */
.L_x_20522:
[----:B------:R-:W2:Y:S02]  /*5030*/  LDG.E.64 R2, [R2.64] ;  /* 0x0000002402027981 */ /* 0x000ea4000c1e1b00 */
[----:B--2---:R0:W1:Y:S01]  /*5040*/  F2I.F64.TRUNC R18, R2 ;  /* 0x0000000200127311 */ /* 0x004062000030d100 */
[----:B------:R-:W-:Y:S05]  /*5050*/  BRA `(.L_x_20513) ;  /* 0x0000098000007947 */ /* 0x000fea0003800000 */
.L_x_20521:
        /* <DEDUP_REMOVED lines=27> */
.L_x_20524:
        /* <DEDUP_REMOVED lines=14> */
.L_x_20523:
[----:B------:R-:W2:Y:S02]  /*52f0*/  LDG.E.U16 R18, [R2.64] ;  /* 0x0000002402127981 */ /* 0x000ea4000c1e1500 */
[----:B--2---:R-:W-:-:S06]  /*5300*/  PRMT R18, RZ, 0x5410, R18 ;  /* 0x00005410ff127816 */ /* 0x004fcc0000000012 */
[----:B------:R-:W0:Y:S01]  /*5310*/  F2I.FTZ.TRUNC.NTZ R18, R18 ;  /* 0x0000001200127305 */ /* 0x000e22000021f100 */
[----:B------:R-:W-:Y:S05]  /*5320*/  BRA `(.L_x_20513) ;  /* 0x000006b000007947 */ /* 0x000fea0003800000 */
.L_x_20520:
        /* <DEDUP_REMOVED lines=10> */
.L_x_20527:
        /* <DEDUP_REMOVED lines=21> */
.L_x_20531:
[----:B------:R-:W-:Y:S05]  /*5520*/  BSYNC B1 ;  /* 0x0000000000017941 */ /* 0x000fea0003800000 */
.L_x_20530:
[----:B------:R-:W-:Y:S01]  /*5530*/  IMAD.SHL.U32 R2, R2, 0x100000, RZ ;  /* 0x0010000002027824 */ /* 0x000fe200078e00ff */
[----:B------:R-:W-:-:S04]  /*5540*/  LEA R3, R0, 0x3b800000, 0x17 ;  /* 0x3b80000000037811 */ /* 0x000fc800078eb8ff */
[----:B------:R-:W-:Y:S02]  /*5550*/  LOP3.LUT R18, R3, R2, R18, 0xfe, !PT ;  /* 0x0000000203127212 */ /* 0x000fe400078efe12 */
.L_x_20529:
[----:B------:R-:W-:Y:S05]  /*5560*/  BSYNC B0 ;  /* 0x0000000000007941 */ /* 0x000fea0003800000 */
.L_x_20528:
[----:B------:R-:W0:Y:S01]  /*5570*/  F2I.FTZ.TRUNC.NTZ R18, R18 ;  /* 0x0000001200127305 */ /* 0x000e22000021f100 */
[----:B------:R-:W-:Y:S05]  /*5580*/  BRA `(.L_x_20513) ;  /* 0x0000045000007947 */ /* 0x000fea0003800000 */
.L_x_20526:
        /* <DEDUP_REMOVED lines=21> */
.L_x_20535:
[----:B------:R-:W-:Y:S05]  /*56e0*/  BSYNC B1 ;  /* 0x0000000000017941 */ /* 0x000fea0003800000 */
.L_x_20534:
[----:B------:R-:W-:Y:S01]  /*56f0*/  IMAD.SHL.U32 R2, R2, 0x200000, RZ ;  /* 0x0020000002027824 */ /* 0x000fe200078e00ff */
[----:B------:R-:W-:-:S04]  /*5700*/  LEA R3, R0, 0x37800000, 0x17 ;  /* 0x3780000000037811 */ /* 0x000fc800078eb8ff */
[----:B------:R-:W-:Y:S02]  /*5710*/  LOP3.LUT R18, R3, R2, R18, 0xfe, !PT ;  /* 0x0000000203127212 */ /* 0x000fe400078efe12 */
.L_x_20533:
[----:B------:R-:W-:Y:S05]  /*5720*/  BSYNC B0 ;  /* 0x0000000000007941 */ /* 0x000fea0003800000 */
.L_x_20532:
[----:B------:R-:W0:Y:S01]  /*5730*/  F2I.FTZ.TRUNC.NTZ R18, R18 ;  /* 0x0000001200127305 */ /* 0x000e22000021f100 */
[----:B------:R-:W-:Y:S05]  /*5740*/  BRA `(.L_x_20513) ;  /* 0x0000029000007947 */ /* 0x000fea0003800000 */
.L_x_20525:
        /* <DEDUP_REMOVED lines=14> */
.L_x_20539:
[----:B------:R-:W-:Y:S05]  /*5830*/  BSYNC B0 ;  /* 0x0000000000007941 */ /* 0x000fea0003800000 */
.L_x_20538:
[----:B------:R-:W0:Y:S01]  /*5840*/  F2I.FTZ.TRUNC.NTZ R18, R18 ;  /* 0x0000001200127305 */ /* 0x000e22000021f100 */
[----:B------:R-:W-:Y:S05]  /*5850*/  BRA `(.L_x_20513) ;  /* 0x0000018000007947 */ /* 0x000fea0003800000 */
.L_x_20512:
        /* <DEDUP_REMOVED lines=21> */
.L_x_20537:
[----:B------:R0:W5:Y:S01]  /*59b0*/  LDG.E R18, [R2.64] ;  /* 0x0000002402127981 */ /* 0x000162000c1e1900 */
[----:B------:R-:W-:Y:S05]  /*59c0*/  BRA `(.L_x_20513) ;  /* 0x0000001000007947 */ /* 0x000fea0003800000 */
.L_x_20536:
[----:B------:R0:W5:Y:S02]  /*59d0*/  LDG.E R18, [R2.64] ;  /* 0x0000002402127981 */ /* 0x000164000c1e1900 */
.L_x_20513:
        /* <DEDUP_REMOVED lines=16> */
.L_x_20543:
[----:B------:R0:W5:Y:S01]  /*5ae0*/  LDG.E.U8 R19, [R2.64] ;  /* 0x0000002402137981 */ /* 0x000162000c1e1100 */
[----:B------:R-:W-:Y:S05]  /*5af0*/  BRA `(.L_x_20545) ;  /* 0x00000d0000007947 */ /* 0x000fea0003800000 */
.L_x_20542:
        /* <DEDUP_REMOVED lines=8> */
.L_x_20547:
[----:B------:R0:W5:Y:S01]  /*5b80*/  LDG.E R19, [R2.64] ;  /* 0x0000002402137981 */ /* 0x000162000c1e1900 */
[----:B------:R-:W-:Y:S05]  /*5b90*/  BRA `(.L_x_20545) ;  /* 0x00000c6000007947 */ /* 0x000fea0003800000 */
.L_x_20546:
[----:B------:R0:W5:Y:S01]  /*5ba0*/  LDG.E.S16 R19, [R2.64] ;  /* 0x0000002402137981 */ /* 0x000162000c1e1700 */
[----:B------:R-:W-:Y:S05]  /*5bb0*/  BRA `(.L_x_20545) ;  /* 0x00000c4000007947 */ /* 0x000fea0003800000 */
.L_x_20541:
        /* <DEDUP_REMOVED lines=9> */
.L_x_20549:
[----:B------:R-:W2:Y:S02]  /*5c50*/  LDG.E.U16 R2, [R2.64] ;  /* 0x0000002402027981 */ /* 0x000ea4000c1e1500 */
[----:B--2---:R-:W-:-:S06]  /*5c60*/  HADD2.F32 R19, -RZ, R2.H0_H0 ;  /* 0x20000002ff137230 */ /* 0x004fcc0000004100 */
[----:B------:R-:W0:Y:S01]  /*5c70*/  F2I.FTZ.TRUNC.NTZ R19, R19 ;  /* 0x0000001300137305 */ /* 0x000e22000021f100 */
[----:B------:R-:W-:Y:S05]  /*5c80*/  BRA `(.L_x_20545) ;  /* 0x00000b7000007947 */ /* 0x000fea0003800000 */
.L_x_20548:
        /* <DEDUP_REMOVED lines=9> */
.L_x_20551:
[----:B------:R-:W2:Y:S02]  /*5d20*/  LDG.E.U16 R2, [R2.64] ;  /* 0x0000002402027981 */ /* 0x000ea4000c1e1500 */
[----:B--2---:R-:W-:-:S06]  /*5d30*/  HADD2.F32 R19, -RZ, R2.H0_H0 ;  /* 0x20000002ff137230 */ /* 0x004fcc0000004100 */
[----:B------:R-:W0:Y:S01]  /*5d40*/  F2I.FTZ.TRUNC.NTZ R19, R19 ;  /* 0x0000001300137305 */ /* 0x000e22000021f100 */
[----:B------:R-:W-:Y:S05]  /*5d50*/  BRA `(.L_x_20545) ;  /* 0x00000aa000007947 */ /* 0x000fea0003800000 */
.L_x_20550:
[----:B------:R-:W2:Y:S02]  /*5d60*/  LDG.E.64 R2, [R2.64] ;  /* 0x0000002402027981 */ /* 0x000ea4000c1e1b00 */
[----:B--2---:R0:W2:Y:S01]  /*5d70*/  F2I.F64.TRUNC R19, R2 ;  /* 0x0000000200137311 */ /* 0x0040a2000030d100 */
[----:B------:R-:W-:Y:S05]  /*5d80*/  BRA `(.L_x_20545) ;  /* 0x00000a7000007947 */ /* 0x000fea0003800000 */
.L_x_20540:
        /* <DEDUP_REMOVED lines=12> */
.L_x_20554:
[----:B------:R-:W2:Y:S02]  /*5e50*/  LDG.E.64 R2, [R2.64] ;  /* 0x0000002402027981 */ /* 0x000ea4000c1e1b00 */
[----:B--2---:R0:W2:Y:S01]  /*5e60*/  F2I.F64.TRUNC R19, R2 ;  /* 0x0000000200137311 */ /* 0x0040a2000030d100 */
[----:B------:R-:W-:Y:S05]  /*5e70*/  BRA `(.L_x_20545) ;  /* 0x0000098000007947 */ /* 0x000fea0003800000 */
.L_x_20553:
        /* <DEDUP_REMOVED lines=27> */
.L_x_20556:
        /* <DEDUP_REMOVED lines=14> */
.L_x_20555:
[----:B------:R-:W2:Y:S02]  /*6110*/  LDG.E.U16 R19, [R2.64] ;  /* 0x0000002402137981 */ /* 0x000ea4000c1e1500 */
[----:B--2---:R-:W-:-:S06]  /*6120*/  PRMT R19, RZ, 0x5410, R19 ;  /* 0x00005410ff137816 */ /* 0x004fcc0000000013 */
[----:B------:R-:W0:Y:S01]  /*6130*/  F2I.FTZ.TRUNC.NTZ R19, R19 ;  /* 0x0000001300137305 */ /* 0x000e22000021f100 */
[----:B------:R-:W-:Y:S05]  /*6140*/  BRA `(.L_x_20545) ;  /* 0x000006b000007947 */ /* 0x000fea0003800000 */
.L_x_20552:
        /* <DEDUP_REMOVED lines=10> */
.L_x_20559:
        /* <DEDUP_REMOVED lines=21> */
.L_x_20563:
[----:B------:R-:W-:Y:S05]  /*6340*/  BSYNC B1 ;  /* 0x0000000000017941 */ /* 0x000fea0003800000 */
.L_x_20562:
[----:B------:R-:W-:Y:S01]  /*6350*/  IMAD.SHL.U32 R2, R2, 0x100000, RZ ;  /* 0x0010000002027824 */ /* 0x000fe200078e00ff */
[----:B------:R-:W-:-:S04]  /*6360*/  LEA R0, R0, 0x3b800000, 0x17 ;  /* 0x3b80000000007811 */ /* 0x000fc800078eb8ff */
[----:B------:R-:W-:Y:S02]  /*6370*/  LOP3.LUT R19, R0, R2, R19, 0xfe, !PT ;  /* 0x0000000200137212 */ /* 0x000fe400078efe13 */
.L_x_20561:
[----:B------:R-:W-:Y:S05]  /*6380*/  BSYNC B0 ;  /* 0x0000000000007941 */ /* 0x000fea0003800000 */
.L_x_20560:
[----:B------:R-:W0:Y:S01]  /*6390*/  F2I.FTZ.TRUNC.NTZ R19, R19 ;  /* 0x0000001300137305 */ /* 0x000e22000021f100 */
[----:B------:R-:W-:Y:S05]  /*63a0*/  BRA `(.L_x_20545) ;  /* 0x0000045000007947 */ /* 0x000fea0003800000 */
.L_x_20558:
        /* <DEDUP_REMOVED lines=21> */
.L_x_20567:
[----:B------:R-:W-:Y:S05]  /*6500*/  BSYNC B1 ;  /* 0x0000000000017941 */ /* 0x000fea0003800000 */
.L_x_20566:
[----:B------:R-:W-:Y:S01]  /*6510*/  IMAD.SHL.U32 R2, R2, 0x200000, RZ ;  /* 0x0020000002027824 */ /* 0x000fe200078e00ff */
[----:B------:R-:W-:-:S04]  /*6520*/  LEA R0, R0, 0x37800000, 0x17 ;  /* 0x3780000000007811 */ /* 0x000fc800078eb8ff */
[----:B------:R-:W-:Y:S02]  /*6530*/  LOP3.LUT R19, R0, R2, R19, 0xfe, !PT ;  /* 0x0000000200137212 */ /* 0x000fe400078efe13 */
.L_x_20565:
[----:B------:R-:W-:Y:S05]  /*6540*/  BSYNC B0 ;  /* 0x0000000000007941 */ /* 0x000fea0003800000 */
.L_x_20564:
[----:B------:R-:W0:Y:S01]  /*6550*/  F2I.FTZ.TRUNC.NTZ R19, R19 ;  /* 0x0000001300137305 */ /* 0x000e22000021f100 */
[----:B------:R-:W-:Y:S05]  /*6560*/  BRA `(.L_x_20545) ;  /* 0x0000029000007947 */ /* 0x000fea0003800000 */
.L_x_20557:
        /* <DEDUP_REMOVED lines=14> */
.L_x_20571:
[----:B------:R-:W-:Y:S05]  /*6650*/  BSYNC B0 ;  /* 0x0000000000007941 */ /* 0x000fea0003800000 */
.L_x_20570:
[----:B------:R-:W0:Y:S01]  /*6660*/  F2I.FTZ.TRUNC.NTZ R19, R19 ;  /* 0x0000001300137305 */ /* 0x000e22000021f100 */
[----:B------:R-:W-:Y:S05]  /*6670*/  BRA `(.L_x_20545) ;  /* 0x0000018000007947 */ /* 0x000fea0003800000 */
.L_x_20544:
        /* <DEDUP_REMOVED lines=21> */
.L_x_20569:
[----:B------:R0:W5:Y:S01]  /*67d0*/  LDG.E R19, [R2.64] ;  /* 0x0000002402137981 */ /* 0x000162000c1e1900 */
[----:B------:R-:W-:Y:S05]  /*67e0*/  BRA `(.L_x_20545) ;  /* 0x0000001000007947 */ /* 0x000fea0003800000 */
.L_x_20568:
[----:B------:R0:W5:Y:S02]  /*67f0*/  LDG.E R19, [R2.64] ;  /* 0x0000002402137981 */ /* 0x000164000c1e1900 */
.L_x_20545:
        /* <DEDUP_REMOVED lines=15> */
.L_x_20575:
[----:B------:R0:W-:Y:S01]  /*68f0*/  STG.E.U8 [R16.64], R2 ;  /* 0x0000000210007986 */ /* 0x0001e2000c101124 */
[----:B------:R-:W-:Y:S05]  /*6900*/  BRA `(.L_x_20577) ;  /* 0x00000d7000007947 */ /* 0x000fea0003800000 */
.L_x_20574:
        /* <DEDUP_REMOVED lines=9> */
.L_x_20579:
[----:B------:R0:W-:Y:S01]  /*69a0*/  STG.E [R16.64], R2 ;  /* 0x0000000210007986 */ /* 0x0001e2000c101924 */
[----:B------:R-:W-:Y:S05]  /*69b0*/  BRA `(.L_x_20577) ;  /* 0x00000cc000007947 */ /* 0x000fea0003800000 */
.L_x_20578:
[----:B------:R0:W-:Y:S01]  /*69c0*/  STG.E.U16 [R16.64], R2 ;  /* 0x0000000210007986 */ /* 0x0001e2000c101524 */
[----:B------:R-:W-:Y:S05]  /*69d0*/  BRA `(.L_x_20577) ;  /* 0x00000ca000007947 */ /* 0x000fea0003800000 */
.L_x_20573:
        /* <DEDUP_REMOVED lines=9> */
.L_x_20581:
[----:B------:R-:W0:Y:S02]  /*6a70*/  I2F R0, R2 ;  /* 0x0000000200007306 */ /* 0x000e240000201400 */
[----:B0-----:R-:W-:-:S05]  /*6a80*/  F2FP.PACK_AB R0, RZ, R0 ;  /* 0x00000000ff00723e */ /* 0x001fca00000000ff */
[----:B------:R0:W-:Y:S01]  /*6a90*/  STG.E.U16 [R16.64], R0 ;  /* 0x0000000010007986 */ /* 0x0001e2000c101524 */
[----:B------:R-:W-:Y:S05]  /*6aa0*/  BRA `(.L_x_20577) ;  /* 0x00000bd000007947 */ /* 0x000fea0003800000 */
.L_x_20580:
        /* <DEDUP_REMOVED lines=10> */
.L_x_20583:
[----:B------:R-:W0:Y:S02]  /*6b50*/  I2F R2, R2 ;  /* 0x0000000200027306 */ /* 0x000e240000201400 */
[----:B0-----:R-:W-:-:S04]  /*6b60*/  F2FP.PACK_AB R3, RZ, R2 ;  /* 0x00000002ff03723e */ /* 0x001fc800000000ff */
[----:B------:R-:W-:-:S05]  /*6b70*/  PRMT R3, R3, 0x5410, RZ ;  /* 0x0000541003037816 */ /* 0x000fca00000000ff */
[----:B------:R0:W-:Y:S01]  /*6b80*/  STG.E [R16.64], R3 ;  /* 0x0000000310007986 */ /* 0x0001e2000c101924 */
[----:B------:R-:W-:Y:S05]  /*6b90*/  BRA `(.L_x_20577) ;  /* 0x00000ae000007947 */ /* 0x000fea0003800000 */
.L_x_20582:
[----:B------:R-:W0:Y:S02]  /*6ba0*/  I2F.F64 R2, R2 ;  /* 0x0000000200027312 */ /* 0x000e240000201c00 */
[----:B0-----:R0:W-:Y:S01]  /*6bb0*/  STG.E.64 [R16.64], R2 ;  /* 0x0000000210007986 */ /* 0x0011e2000c101b24 */
[----:B------:R-:W-:Y:S05]  /*6bc0*/  BRA `(.L_x_20577) ;  /* 0x00000ab000007947 */ /* 0x000fea0003800000 */
.L_x_20572:
        /* <DEDUP_REMOVED lines=12> */
.L_x_20586:
[----:B------:R-:W0:Y:S01]  /*6c90*/  I2F.F64 R4, R2 ;  /* 0x0000000200047312 */ /* 0x000e220000201c00 */
[----:B------:R-:W-:-:S05]  /*6ca0*/  CS2R R6, SRZ ;  /* 0x0000000000067805 */ /* 0x000fca000001ff00 */
[----:B0-----:R0:W-:Y:S01]  /*6cb0*/  STG.E.128 [R16.64], R4 ;  /* 0x0000000410007986 */ /* 0x0011e2000c101d24 */
[----:B------:R-:W-:Y:S05]  /*6cc0*/  BRA `(.L_x_20577) ;  /* 0x000009b000007947 */ /* 0x000fea0003800000 */
.L_x_20585:
        /* <DEDUP_REMOVED lines=21> */
.L_x_20590:
[----:B------:R-:W-:Y:S05]  /*6e20*/  BSYNC B0 ;  /* 0x0000000000007941 */ /* 0x000fea0003800000 */
.L_x_20589:
[----:B------:R-:W-:-:S05]  /*6e30*/  LOP3.LUT R3, R0, R3, RZ, 0xfc, !PT ;  /* 0x0000000300037212 */ /* 0x000fca00078efcff */
[----:B------:R0:W-:Y:S01]  /*6e40*/  STG.E.U8 [R16.64], R3 ;  /* 0x0000000310007986 */ /* 0x0001e2000c101124 */
[----:B------:R-:W-:Y:S05]  /*6e50*/  BRA `(.L_x_20577) ;  /* 0x0000082000007947 */ /* 0x000fea0003800000 */
.L_x_20588:
        /* <DEDUP_REMOVED lines=13> */
.L_x_20592:
[----:B------:R-:W-:Y:S01]  /*6f30*/  IMAD.MOV.U32 R0, RZ, RZ, 0x7f ;  /* 0x0000007fff007424 */ /* 0x000fe200078e00ff */
[----:B------:R-:W-:-:S04]  /*6f40*/  ISETP.GT.U32.AND P0, PT, R3, 0x7f800000, PT ;  /* 0x7f8000000300780c */ /* 0x000fc80003f04070 */
[----:B------:R-:W-:-:S04]  /*6f50*/  SEL R0, R0, 0x7c, P0 ;  /* 0x0000007c00007807 */ /* 0x000fc80000000000 */
.L_x_20593:
[----:B------:R-:W-:Y:S05]  /*6f60*/  BSYNC B0 ;  /* 0x0000000000007941 */ /* 0x000fea0003800000 */
.L_x_20591:
[----:B------:R-:W-:-:S04]  /*6f70*/  LOP3.LUT R2, R5, 0x80000000, RZ, 0xc0, !PT ;  /* 0x8000000005027812 */ /* 0x000fc800078ec0ff */
[----:B------:R-:W-:-:S04]  /*6f80*/  SHF.R.U32.HI R3, RZ, 0x18, R2 ;  /* 0x00000018ff037819 */ /* 0x000fc80000011602 */
[----:B------:R-:W-:-:S05]  /*6f90*/  LOP3.LUT R3, R0, R3, RZ, 0xfc, !PT ;  /* 0x0000000300037212 */ /* 0x000fca00078efcff */
[----:B------:R0:W-:Y:S01]  /*6fa0*/  STG.E.U8 [R16.64], R3 ;  /* 0x0000000310007986 */ /* 0x0001e2000c101124 */
[----:B------:R-:W-:Y:S05]  /*6fb0*/  BRA `(.L_x_20577) ;  /* 0x000006c000007947 */ /* 0x000fea0003800000 */
.L_x_20587:
[----:B------:R-:W0:Y:S02]  /*6fc0*/  I2F R0, R2 ;  /* 0x0000000200007306 */ /* 0x000e240000201400 */
[----:B0-----:R-:W-:-:S05]  /*6fd0*/  F2FP.BF16.PACK_AB R0, RZ, R0 ;  /* 0x00000000ff00723e */ /* 0x001fca00000010ff */
[----:B------:R0:W-:Y:S01]  /*6fe0*/  STG.E.U16 [R16.64], R0 ;  /* 0x0000000010007986 */ /* 0x0001e2000c101524 */
[----:B------:R-:W-:Y:S05]  /*6ff0*/  BRA `(.L_x_20577) ;  /* 0x0000068000007947 */ /* 0x000fea0003800000 */
.L_x_20584:
        /* <DEDUP_REMOVED lines=10> */
.L_x_20596:
        /* <DEDUP_REMOVED lines=17> */
.L_x_20599:
[----:B------:R-:W-:-:S04]  /*71b0*/  LOP3.LUT R2, R5, 0x80000000, RZ, 0xc0, !PT ;  /* 0x8000000005027812 */ /* 0x000fc800078ec0ff */
[----:B------:R-:W-:-:S04]  /*71c0*/  SHF.R.U32.HI R3, RZ, 0x18, R2 ;  /* 0x00000018ff037819 */ /* 0x000fc80000011602 */
[----:B------:R-:W-:-:S04]  /*71d0*/  LOP3.LUT R0, R0, R3, RZ, 0xfc, !PT ;  /* 0x0000000300007212 */ /* 0x000fc800078efcff */
[----:B------:R-:W-:Y:S02]  /*71e0*/  PRMT R8, R0, 0x7610, R8 ;  /* 0x0000761000087816 */ /* 0x000fe40000000008 */
.L_x_20598:
[----:B------:R-:W-:Y:S05]  /*71f0*/  BSYNC B0 ;  /* 0x0000000000007941 */ /* 0x000fea0003800000 */
.L_x_20597:
[----:B------:R0:W-:Y:S01]  /*7200*/  STG.E.U8 [R16.64], R8 ;  /* 0x0000000810007986 */ /* 0x0001e2000c101124 */
[----:B------:R-:W-:Y:S05]  /*7210*/  BRA `(.L_x_20577) ;  /* 0x0000046000007947 */ /* 0x000fea0003800000 */
.L_x_20595:
        /* <DEDUP_REMOVED lines=17> */
.L_x_20602:
[----:B------:R-:W-:-:S04]  /*7330*/  LOP3.LUT R2, R5, 0x80000000, RZ, 0xc0, !PT ;  /* 0x8000000005027812 */ /* 0x000fc800078ec0ff */
[----:B------:R-:W-:-:S04]  /*7340*/  SHF.R.U32.HI R3, RZ, 0x18, R2 ;  /* 0x00000018ff037819 */ /* 0x000fc80000011602 */
[----:B------:R-:W-:-:S04]  /*7350*/  LOP3.LUT R0, R0, R3, RZ, 0xfc, !PT ;  /* 0x0000000300007212 */ /* 0x000fc800078efcff */
[----:B------:R-:W-:Y:S02]  /*7360*/  PRMT R8, R0, 0x7610, R8 ;  /* 0x0000761000087816 */ /* 0x000fe40000000008 */
.L_x_20601:
[----:B------:R-:W-:Y:S05]  /*7370*/  BSYNC B0 ;  /* 0x0000000000007941 */ /* 0x000fea0003800000 */
.L_x_20600:
[----:B------:R0:W-:Y:S01]  /*7380*/  STG.E.U8 [R16.64], R8 ;  /* 0x0000000810007986 */ /* 0x0001e2000c101124 */
[----:B------:R-:W-:Y:S05]  /*7390*/  BRA `(.L_x_20577) ;  /* 0x000002e000007947 */ /* 0x000fea0003800000 */
.L_x_20594:
        /* <DEDUP_REMOVED lines=22> */
.L_x_20576:
        /* <DEDUP_REMOVED lines=20> */
.L_x_20604:
[----:B------:R-:W-:-:S05]  /*7640*/  SHF.R.S32.HI R3, RZ, 0x1f, R2 ;  /* 0x0000001fff037819 */ /* 0x000fca0000011402 */
[----:B------:R0:W-:Y:S01]  /*7650*/  STG.E.64 [R16.64], R2 ;  /* 0x0000000210007986 */ /* 0x0001e2000c101b24 */
[----:B------:R-:W-:Y:S05]  /*7660*/  BRA `(.L_x_20577) ;  /* 0x0000001000007947 */ /* 0x000fea0003800000 */
.L_x_20603:
[----:B------:R0:W-:Y:S02]  /*7670*/  STG.E [R16.64], R2 ;  /* 0x0000000210007986 */ /* 0x0001e4000c101924 */
.L_x_20577:
        /* <DEDUP_REMOVED lines=258> */
.L_x_20605:
        /* <DEDUP_REMOVED lines=18> */
.L_x_20609:
[----:B------:R0:W5:Y:S01]  /*87c0*/  LDG.E.U8 R18, [R2.64] ;  /* 0x0000002402127981 */ /* 0x000162000c1e1100 */
[----:B------:R-:W-:Y:S05]  /*87d0*/  BRA `(.L_x_20611) ;  /* 0x00000d0000007947 */ /* 0x000fea0003800000 */
.L_x_20608:
        /* <DEDUP_REMOVED lines=8> */
.L_x_20613:
[----:B------:R0:W5:Y:S01]  /*8860*/  LDG.E R18, [R2.64] ;  /* 0x0000002402127981 */ /* 0x000162000c1e1900 */
[----:B------:R-:W-:Y:S05]  /*8870*/  BRA `(.L_x_20611) ;  /* 0x00000c6000007947 */ /* 0x000fea0003800000 */
.L_x_20612:
[----:B------:R0:W5:Y:S01]  /*8880*/  LDG.E.S16 R18, [R2.64] ;  /* 0x0000002402127981 */ /* 0x000162000c1e1700 */
[----:B------:R-:W-:Y:S05]  /*8890*/  BRA `(.L_x_20611) ;  /* 0x00000c4000007947 */ /* 0x000fea0003800000 */
.L_x_20607:
        /* <DEDUP_REMOVED lines=9> */
.L_x_20615:
[----:B------:R-:W2:Y:S02]  /*8930*/  LDG.E.U16 R2, [R2.64] ;  /* 0x0000002402027981 */ /* 0x000ea4000c1e1500 */
[----:B--2---:R-:W-:-:S06]  /*8940*/  HADD2.F32 R18, -RZ, R2.H0_H0 ;  /* 0x20000002ff127230 */ /* 0x004fcc0000004100 */
[----:B------:R-:W0:Y:S01]  /*8950*/  F2I.FTZ.TRUNC.NTZ R18, R18 ;  /* 0x0000001200127305 */ /* 0x000e22000021f100 */
[----:B------:R-:W-:Y:S05]  /*8960*/  BRA `(.L_x_20611) ;  /* 0x00000b7000007947 */ /* 0x000fea0003800000 */
.L_x_20614:
        /* <DEDUP_REMOVED lines=9> */
.L_x_20617:
[----:B------:R-:W2:Y:S02]  /*8a00*/  LDG.E.U16 R2, [R2.64] ;  /* 0x0000002402027981 */ /* 0x000ea4000c1e1500 */
[----:B--2---:R-:W-:-:S06]  /*8a10*/  HADD2.F32 R18, -RZ, R2.H0_H0 ;  /* 0x20000002ff127230 */ /* 0x004fcc0000004100 */
[----:B------:R-:W0:Y:S01]  /*8a20*/  F2I.FTZ.TRUNC.NTZ R18, R18 ;  /* 0x0000001200127305 */ /* 0x000e22000021f100 */
[----:B------:R-:W-:Y:S05]  /*8a30*/  BRA `(.L_x_20611) ;  /* 0x00000aa000007947 */ /* 0x000fea0003800000 */
.L_x_20616:
[----:B------:R-:W2:Y:S02]  /*8a40*/  LDG.E.64 R2, [R2.64] ;  /* 0x0000002402027981 */ /* 0x000ea4000c1e1b00 */
[----:B--2---:R0:W1:Y:S01]  /*8a50*/  F2I.F64.TRUNC R18, R2 ;  /* 0x0000000200127311 */ /* 0x004062000030d100 */
[----:B------:R-:W-:Y:S05]  /*8a60*/  BRA `(.L_x_20611) ;  /* 0x00000a7000007947 */ /* 0x000fea0003800000 */
.L_x_20606:
        /* <DEDUP_REMOVED lines=12> */
.L_x_20620:
[----:B------:R-:W2:Y:S02]  /*8b30*/  LDG.E.64 R2, [R2.64] ;  /* 0x0000002402027981 */ /* 0x000ea4000c1e1b00 */
[----:B--2---:R0:W1:Y:S01]  /*8b40*/  F2I.F64.TRUNC R18, R2 ;  /* 0x0000000200127311 */ /* 0x004062000030d100 */
[----:B------:R-:W-:Y:S05]  /*8b50*/  BRA `(.L_x_20611) ;  /* 0x0000098000007947 */ /* 0x000fea0003800000 */
.L_x_20619:
        /* <DEDUP_REMOVED lines=27> */
.L_x_20622:
        /* <DEDUP_REMOVED lines=14> */
.L_x_20621:
[----:B------:R-:W2:Y:S02]  /*8df0*/  LDG.E.U16 R18, [R2.64] ;  /* 0x0000002402127981 */ /* 0x000ea4000c1e1500 */
[----:B--2---:R-:W-:-:S06]  /*8e00*/  PRMT R18, RZ, 0x5410, R18 ;  /* 0x00005410ff127816 */ /* 0x004fcc0000000012 */
[----:B------:R-:W0:Y:S01]  /*8e10*/  F2I.FTZ.TRUNC.NTZ R18, R18 ;  /* 0x0000001200127305 */ /* 0x000e22000021f100 */
[----:B------:R-:W-:Y:S05]  /*8e20*/  BRA `(.L_x_20611) ;  /* 0x000006b000007947 */ /* 0x000fea0003800000 */
.L_x_20618:
        /* <DEDUP_REMOVED lines=10> */
.L_x_20625:
        /* <DEDUP_REMOVED lines=21> */
.L_x_20629:
[----:B------:R-:W-:Y:S05]  /*9020*/  BSYNC B1 ;  /* 0x0000000000017941 */ /* 0x000fea0003800000 */
.L_x_20628:
[----:B------:R-:W-:Y:S01]  /*9030*/  IMAD.SHL.U32 R2, R2, 0x100000, RZ ;  /* 0x0010000002027824 */ /* 0x000fe200078e00ff */
[----:B------:R-:W-:-:S04]  /*9040*/  LEA R3, R0, 0x3b800000, 0x17 ;  /* 0x3b80000000037811 */ /* 0x000fc800078eb8ff */
[----:B------:R-:W-:Y:S02]  /*9050*/  LOP3.LUT R18, R3, R2, R18, 0xfe, !PT ;  /* 0x0000000203127212 */ /* 0x000fe400078efe12 */
.L_x_20627:
[----:B------:R-:W-:Y:S05]  /*9060*/  BSYNC B0 ;  /* 0x0000000000007941 */ /* 0x000fea0003800000 */
.L_x_20626:
[----:B------:R-:W0:Y:S01]  /*9070*/  F2I.FTZ.TRUNC.NTZ R18, R18 ;  /* 0x0000001200127305 */ /* 0x000e22000021f100 */
[----:B------:R-:W-:Y:S05]  /*9080*/  BRA `(.L_x_20611) ;  /* 0x0000045000007947 */ /* 0x000fea0003800000 */
.L_x_20624:
        /* <DEDUP_REMOVED lines=21> */
.L_x_20633:
[----:B------:R-:W-:Y:S05]  /*91e0*/  BSYNC B1 ;  /* 0x0000000000017941 */ /* 0x000fea0003800000 */
.L_x_20632:
[----:B------:R-:W-:Y:S01]  /*91f0*/  IMAD.SHL.U32 R2, R2, 0x200000, RZ ;  /* 0x0020000002027824 */ /* 0x000fe200078e00ff */
[----:B------:R-:W-:-:S04]  /*9200*/  LEA R3, R0, 0x37800000, 0x17 ;  /* 0x3780000000037811 */ /* 0x000fc800078eb8ff */
[----:B------:R-:W-:Y:S02]  /*9210*/  LOP3.LUT R18, R3, R2, R18, 0xfe, !PT ;  /* 0x0000000203127212 */ /* 0x000fe400078efe12 */
.L_x_20631:
[----:B------:R-:W-:Y:S05]  /*9220*/  BSYNC B0 ;  /* 0x0000000000007941 */ /* 0x000fea0003800000 */
.L_x_20630:
[----:B------:R-:W0:Y:S01]  /*9230*/  F2I.FTZ.TRUNC.NTZ R18, R18 ;  /* 0x0000001200127305 */ /* 0x000e22000021f100 */
[----:B------:R-:W-:Y:S05]  /*9240*/  BRA `(.L_x_20611) ;  /* 0x0000029000007947 */ /* 0x000fea0003800000 */
.L_x_20623:
        /* <DEDUP_REMOVED lines=14> */
.L_x_20637:
[----:B------:R-:W-:Y:S05]  /*9330*/  BSYNC B0 ;  /* 0x0000000000007941 */ /* 0x000fea0003800000 */
.L_x_20636:
[----:B------:R-:W0:Y:S01]  /*9340*/  F2I.FTZ.TRUNC.NTZ R18, R18 ;  /* 0x0000001200127305 */ /* 0x000e22000021f100 */
[----:B------:R-:W-:Y:S05]  /*9350*/  BRA `(.L_x_20611) ;  /* 0x0000018000007947 */ /* 0x000fea0003800000 */
.L_x_20610:
        /* <DEDUP_REMOVED lines=21> */
.L_x_20635:
[----:B------:R0:W5:Y:S01]  /*94b0*/  LDG.E R18, [R2.64] ;  /* 0x0000002402127981 */ /* 0x000162000c1e1900 */
[----:B------:R-:W-:Y:S05]  /*94c0*/  BRA `(.L_x_20611) ;  /* 0x0000001000007947 */ /* 0x000fea0003800000 */
.L_x_20634:
[----:B------:R0:W5:Y:S02]  /*94d0*/  LDG.E R18, [R2.64] ;  /* 0x0000002402127981 */ /* 0x000164000c1e1900 */
.L_x_20611:
        /* <DEDUP_REMOVED lines=16> */
.L_x_20641:
[----:B------:R0:W5:Y:S01]  /*95e0*/  LDG.E.U8 R19, [R2.64] ;  /* 0x0000002402137981 */ /* 0x000162000c1e1100 */
[----:B------:R-:W-:Y:S05]  /*95f0*/  BRA `(.L_x_20643) ;  /* 0x00000d0000007947 */ /* 0x000fea0003800000 */
.L_x_20640:
        /* <DEDUP_REMOVED lines=8> */
.L_x_20645:
[----:B------:R0:W5:Y:S01]  /*9680*/  LDG.E R19, [R2.64] ;  /* 0x0000002402137981 */ /* 0x000162000c1e1900 */
[----:B------:R-:W-:Y:S05]  /*9690*/  BRA `(.L_x_20643) ;  /* 0x00000c6000007947 */ /* 0x000fea0003800000 */
.L_x_20644:
[----:B------:R0:W5:Y:S01]  /*96a0*/  LDG.E.S16 R19, [R2.64] ;  /* 0x0000002402137981 */ /* 0x000162000c1e1700 */
[----:B------:R-:W-:Y:S05]  /*96b0*/  BRA `(.L_x_20643) ;  /* 0x00000c4000007947 */ /* 0x000fea0003800000 */
.L_x_20639:
        /* <DEDUP_REMOVED lines=9> */
.L_x_20647:
[----:B------:R-:W2:Y:S02]  /*9750*/  LDG.E.U16 R2, [R2.64] ;  /* 0x0000002402027981 */ /* 0x000ea4000c1e1500 */
[----:B--2---:R-:W-:-:S06]  /*9760*/  HADD2.F32 R19, -RZ, R2.H0_H0 ;  /* 0x20000002ff137230 */ /* 0x004fcc0000004100 */
[----:B------:R-:W0:Y:S01]  /*9770*/  F2I.FTZ.TRUNC.NTZ R19, R19 ;  /* 0x0000001300137305 */ /* 0x000e22000021f100 */
[----:B------:R-:W-:Y:S05]  /*9780*/  BRA `(.L_x_20643) ;  /* 0x00000b7000007947 */ /* 0x000fea0003800000 */
.L_x_20646:
        /* <DEDUP_REMOVED lines=9> */
.L_x_20649:
[----:B------:R-:W2:Y:S02]  /*9820*/  LDG.E.U16 R2, [R2.64] ;  /* 0x0000002402027981 */ /* 0x000ea4000c1e1500 */
[----:B--2---:R-:W-:-:S06]  /*9830*/  HADD2.F32 R19, -RZ, R2.H0_H0 ;  /* 0x20000002ff137230 */ /* 0x004fcc0000004100 */
[----:B------:R-:W0:Y:S01]  /*9840*/  F2I.FTZ.TRUNC.NTZ R19, R19 ;  /* 0x0000001300137305 */ /* 0x000e22000021f100 */
[----:B------:R-:W-:Y:S05]  /*9850*/  BRA `(.L_x_20643) ;  /* 0x00000aa000007947 */ /* 0x000fea0003800000 */
.L_x_20648:
[----:B------:R-:W2:Y:S02]  /*9860*/  LDG.E.64 R2, [R2.64] ;  /* 0x0000002402027981 */ /* 0x000ea4000c1e1b00 */
[----:B--2---:R0:W2:Y:S01]  /*9870*/  F2I.F64.TRUNC R19, R2 ;  /* 0x0000000200137311 */ /* 0x0040a2000030d100 */
[----:B------:R-:W-:Y:S05]  /*9880*/  BRA `(.L_x_20643) ;  /* 0x00000a7000007947 */ /* 0x000fea0003800000 */
.L_x_20638:
        /* <DEDUP_REMOVED lines=12> */
.L_x_20652:
[----:B------:R-:W2:Y:S02]  /*9950*/  LDG.E.64 R2, [R2.64] ;  /* 0x0000002402027981 */ /* 0x000ea4000c1e1b00 */
[----:B--2---:R0:W2:Y:S01]  /*9960*/  F2I.F64.TRUNC R19, R2 ;  /* 0x0000000200137311 */ /* 0x0040a2000030d100 */
[----:B------:R-:W-:Y:S05]  /*9970*/  BRA `(.L_x_20643) ;  /* 0x0000098000007947 */ /* 0x000fea0003800000 */
.L_x_20651:
        /* <DEDUP_REMOVED lines=27> */
.L_x_20654:
        /* <DEDUP_REMOVED lines=14> */
.L_x_20653:
[----:B------:R-:W2:Y:S02]  /*9c10*/  LDG.E.U16 R19, [R2.64] ;  /* 0x0000002402137981 */ /* 0x000ea4000c1e1500 */
[----:B--2---:R-:W-:-:S06]  /*9c20*/  PRMT R19, RZ, 0x5410, R19 ;  /* 0x00005410ff137816 */ /* 0x004fcc0000000013 */
[----:B------:R-:W0:Y:S01]  /*9c30*/  F2I.FTZ.TRUNC.NTZ R19, R19 ;  /* 0x0000001300137305 */ /* 0x000e22000021f100 */
[----:B------:R-:W-:Y:S05]  /*9c40*/  BRA `(.L_x_20643) ;  /* 0x000006b000007947 */ /* 0x000fea0003800000 */
.L_x_20650:
        /* <DEDUP_REMOVED lines=10> */
.L_x_20657:
        /* <DEDUP_REMOVED lines=21> */
.L_x_20661:
[----:B------:R-:W-:Y:S05]  /*9e40*/  BSYNC B1 ;  /* 0x0000000000017941 */ /* 0x000fea0003800000 */
.L_x_20660:
[----:B------:R-:W-:Y:S01]  /*9e50*/  IMAD.SHL.U32 R2, R2, 0x100000, RZ ;  /* 0x0010000002027824 */ /* 0x000fe200078e00ff */
[----:B------:R-:W-:-:S04]  /*9e60*/  LEA R0, R0, 0x3b800000, 0x17 ;  /* 0x3b80000000007811 */ /* 0x000fc800078eb8ff */
[----:B------:R-:W-:Y:S02]  /*9e70*/  LOP3.LUT R19, R0, R2, R19, 0xfe, !PT ;  /* 0x0000000200137212 */ /* 0x000fe400078efe13 */
.L_x_20659:
[----:B------:R-:W-:Y:S05]  /*9e80*/  BSYNC B0 ;  /* 0x0000000000007941 */ /* 0x000fea0003800000 */
.L_x_20658:
[----:B------:R-:W0:Y:S01]  /*9e90*/  F2I.FTZ.TRUNC.NTZ R19, R19 ;  /* 0x0000001300137305 */ /* 0x000e22000021f100 */
[----:B------:R-:W-:Y:S05]  /*9ea0*/  BRA `(.L_x_20643) ;  /* 0x0000045000007947 */ /* 0x000fea0003800000 */
.L_x_20656:
        /* <DEDUP_REMOVED lines=21> */
.L_x_20665:
[----:B------:R-:W-:Y:S05]  /*a000*/  BSYNC B1 ;  /* 0x0000000000017941 */ /* 0x000fea0003800000 */
.L_x_20664:
[----:B------:R-:W-:Y:S01]  /*a010*/  IMAD.SHL.U32 R2, R2, 0x200000, RZ ;  /* 0x0020000002027824 */ /* 0x000fe200078e00ff */
[----:B------:R-:W-:-:S04]  /*a020*/  LEA R0, R0, 0x37800000, 0x17 ;  /* 0x3780000000007811 */ /* 0x000fc800078eb8ff */
[----:B------:R-:W-:Y:S02]  /*a030*/  LOP3.LUT R19, R0, R2, R19, 0xfe, !PT ;  /* 0x0000000200137212 */ /* 0x000fe400078efe13 */
.L_x_20663:
[----:B------:R-:W-:Y:S05]  /*a040*/  BSYNC B0 ;  /* 0x0000000000007941 */ /* 0x000fea0003800000 */
.L_x_20662:
[----:B------:R-:W0:Y:S01]  /*a050*/  F2I.FTZ.TRUNC.NTZ R19, R19 ;  /* 0x0000001300137305 */ /* 0x000e22000021f100 */
[----:B------:R-:W-:Y:S05]  /*a060*/  BRA `(.L_x_20643) ;  /* 0x0000029000007947 */ /* 0x000fea0003800000 */
.L_x_20655:
        /* <DEDUP_REMOVED lines=14> */
.L_x_20669:
[----:B------:R-:W-:Y:S05]  /*a150*/  BSYNC B0 ;  /* 0x0000000000007941 */ /* 0x000fea0003800000 */
.L_x_20668:
[----:B------:R-:W0:Y:S01]  /*a160*/  F2I.FTZ.TRUNC.NTZ R19, R19 ;  /* 0x0000001300137305 */ /* 0x000e22000021f100 */
[----:B------:R-:W-:Y:S05]  /*a170*/  BRA `(.L_x_20643) ;  /* 0x0000018000007947 */ /* 0x000fea0003800000 */
.L_x_20642:
        /* <DEDUP_REMOVED lines=21> */
.L_x_20667:
[----:B------:R0:W5:Y:S01]  /*a2d0*/  LDG.E R19, [R2.64] ;  /* 0x0000002402137981 */ /* 0x000162000c1e1900 */
[----:B------:R-:W-:Y:S05]  /*a2e0*/  BRA `(.L_x_20643) ;  /* 0x0000001000007947 */ /* 0x000fea0003800000 */
.L_x_20666:
[----:B------:R0:W5:Y:S02]  /*a2f0*/  LDG.E R19, [R2.64] ;  /* 0x0000002402137981 */ /* 0x000164000c1e1900 */
.L_x_20643:
        /* <DEDUP_REMOVED lines=15> */
.L_x_20673:
[----:B------:R0:W-:Y:S01]  /*a3f0*/  STG.E.U8 [R16.64], R2 ;  /* 0x0000000210007986 */ /* 0x0001e2000c101124 */
[----:B------:R-:W-:Y:S05]  /*a400*/  BRA `(.L_x_20675) ;  /* 0x00000d7000007947 */ /* 0x000fea0003800000 */
.L_x_20672:
        /* <DEDUP_REMOVED lines=9> */
.L_x_20677:
[----:B------:R0:W-:Y:S01]  /*a4a0*/  STG.E [R16.64], R2 ;  /* 0x0000000210007986 */ /* 0x0001e2000c101924 */
[----:B------:R-:W-:Y:S05]  /*a4b0*/  BRA `(.L_x_20675) ;  /* 0x00000cc000007947 */ /* 0x000fea0003800000 */
.L_x_20676:
[----:B------:R0:W-:Y:S01]  /*a4c0*/  STG.E.U16 [R16.64], R2 ;  /* 0x0000000210007986 */ /* 0x0001e2000c101524 */
[----:B------:R-:W-:Y:S05]  /*a4d0*/  BRA `(.L_x_20675) ;  /* 0x00000ca000007947 */ /* 0x000fea0003800000 */
.L_x_20671:
        /* <DEDUP_REMOVED lines=9> */
.L_x_20679:
[----:B------:R-:W0:Y:S02]  /*a570*/  I2F R0, R2 ;  /* 0x0000000200007306 */ /* 0x000e240000201400 */
[----:B0-----:R-:W-:-:S05]  /*a580*/  F2FP.PACK_AB R0, RZ, R0 ;  /* 0x00000000ff00723e */ /* 0x001fca00000000ff */
[----:B------:R0:W-:Y:S01]  /*a590*/  STG.E.U16 [R16.64], R0 ;  /* 0x0000000010007986 */ /* 0x0001e2000c101524 */
[----:B------:R-:W-:Y:S05]  /*a5a0*/  BRA `(.L_x_20675) ;  /* 0x00000bd000007947 */ /* 0x000fea0003800000 */
.L_x_20678:
        /* <DEDUP_REMOVED lines=10> */
.L_x_20681:
[----:B------:R-:W0:Y:S02]  /*a650*/  I2F R2, R2 ;  /* 0x0000000200027306 */ /* 0x000e240000201400 */
[----:B0-----:R-:W-:-:S04]  /*a660*/  F2FP.PACK_AB R3, RZ, R2 ;  /* 0x00000002ff03723e */ /* 0x001fc800000000ff */
[----:B------:R-:W-:-:S05]  /*a670*/  PRMT R3, R3, 0x5410, RZ ;  /* 0x0000541003037816 */ /* 0x000fca00000000ff */
[----:B------:R0:W-:Y:S01]  /*a680*/  STG.E [R16.64], R3 ;  /* 0x0000000310007986 */ /* 0x0001e2000c101924 */
[----:B------:R-:W-:Y:S05]  /*a690*/  BRA `(.L_x_20675) ;  /* 0x00000ae000007947 */ /* 0x000fea0003800000 */
.L_x_20680:
[----:B------:R-:W0:Y:S02]  /*a6a0*/  I2F.F64 R2, R2 ;  /* 0x0000000200027312 */ /* 0x000e240000201c00 */
[----:B0-----:R0:W-:Y:S01]  /*a6b0*/  STG.E.64 [R16.64], R2 ;  /* 0x0000000210007986 */ /* 0x0011e2000c101b24 */
[----:B------:R-:W-:Y:S05]  /*a6c0*/  BRA `(.L_x_20675) ;  /* 0x00000ab000007947 */ /* 0x000fea0003800000 */
.L_x_20670:
        /* <DEDUP_REMOVED lines=12> */
.L_x_20684:
[----:B------:R-:W0:Y:S01]  /*a790*/  I2F.F64 R4, R2 ;  /* 0x0000000200047312 */ /* 0x000e220000201c00 */
[----:B------:R-:W-:-:S05]  /*a7a0*/  CS2R R6, SRZ ;  /* 0x0000000000067805 */ /* 0x000fca000001ff00 */
[----:B0-----:R0:W-:Y:S01]  /*a7b0*/  STG.E.128 [R16.64], R4 ;  /* 0x0000000410007986 */ /* 0x0011e2000c101d24 */
[----:B------:R-:W-:Y:S05]  /*a7c0*/  BRA `(.L_x_20675) ;  /* 0x000009b000007947 */ /* 0x000fea0003800000 */
.L_x_20683:
        /* <DEDUP_REMOVED lines=21> */
.L_x_20688:
[----:B------:R-:W-:Y:S05]  /*a920*/  BSYNC B0 ;  /* 0x0000000000007941 */ /* 0x000fea0003800000 */
.L_x_20687:
[----:B------:R-:W-:-:S05]  /*a930*/  LOP3.LUT R3, R0, R3, RZ, 0xfc, !PT ;  /* 0x0000000300037212 */ /* 0x000fca00078efcff */
[----:B------:R0:W-:Y:S01]  /*a940*/  STG.E.U8 [R16.64], R3 ;  /* 0x0000000310007986 */ /* 0x0001e2000c101124 */
[----:B------:R-:W-:Y:S05]  /*a950*/  BRA `(.L_x_20675) ;  /* 0x0000082000007947 */ /* 0x000fea0003800000 */
.L_x_20686:
        /* <DEDUP_REMOVED lines=13> */
.L_x_20690:
[----:B------:R-:W-:Y:S01]  /*aa30*/  IMAD.MOV.U32 R0, RZ, RZ, 0x7f ;  /* 0x0000007fff007424 */ /* 0x000fe200078e00ff */
[----:B------:R-:W-:-:S04]  /*aa40*/  ISETP.GT.U32.AND P0, PT, R3, 0x7f800000, PT ;  /* 0x7f8000000300780c */ /* 0x000fc80003f04070 */
[----:B------:R-:W-:-:S04]  /*aa50*/  SEL R0, R0, 0x7c, P0 ;  /* 0x0000007c00007807 */ /* 0x000fc80000000000 */
.L_x_20691:
[----:B------:R-:W-:Y:S05]  /*aa60*/  BSYNC B0 ;  /* 0x0000000000007941 */ /* 0x000fea0003800000 */
.L_x_20689:
[----:B------:R-:W-:-:S04]  /*aa70*/  LOP3.LUT R2, R5, 0x80000000, RZ, 0xc0, !PT ;  /* 0x8000000005027812 */ /* 0x000fc800078ec0ff */
[----:B------:R-:W-:-:S04]  /*aa80*/  SHF.R.U32.HI R3, RZ, 0x18, R2 ;  /* 0x00000018ff037819 */ /* 0x000fc80000011602 */
[----:B------:R-:W-:-:S05]  /*aa90*/  LOP3.LUT R3, R0, R3, RZ, 0xfc, !PT ;  /* 0x0000000300037212 */ /* 0x000fca00078efcff */
[----:B------:R0:W-:Y:S01]  /*aaa0*/  STG.E.U8 [R16.64], R3 ;  /* 0x0000000310007986 */ /* 0x0001e2000c101124 */
[----:B------:R-:W-:Y:S05]  /*aab0*/  BRA `(.L_x_20675) ;  /* 0x000006c000007947 */ /* 0x000fea0003800000 */
.L_x_20685:
[----:B------:R-:W0:Y:S02]  /*aac0*/  I2F R0, R2 ;  /* 0x0000000200007306 */ /* 0x000e240000201400 */
[----:B0-----:R-:W-:-:S05]  /*aad0*/  F2FP.BF16.PACK_AB R0, RZ, R0 ;  /* 0x00000000ff00723e */ /* 0x001fca00000010ff */
[----:B------:R0:W-:Y:S01]  /*aae0*/  STG.E.U16 [R16.64], R0 ;  /* 0x0000000010007986 */ /* 0x0001e2000c101524 */
[----:B------:R-:W-:Y:S05]  /*aaf0*/  BRA `(.L_x_20675) ;  /* 0x0000068000007947 */ /* 0x000fea0003800000 */
.L_x_20682:
        /* <DEDUP_REMOVED lines=10> */
.L_x_20694:
        /* <DEDUP_REMOVED lines=17> */
.L_x_20697:
[----:B------:R-:W-:-:S04]  /*acb0*/  LOP3.LUT R2, R5, 0x80000000, RZ, 0xc0, !PT ;  /* 0x8000000005027812 */ /* 0x000fc800078ec0ff */
[----:B------:R-:W-:-:S04]  /*acc0*/  SHF.R.U32.HI R3, RZ, 0x18, R2 ;  /* 0x00000018ff037819 */ /* 0x000fc80000011602 */
[----:B------:R-:W-:-:S04]  /*acd0*/  LOP3.LUT R0, R0, R3, RZ, 0xfc, !PT ;  /* 0x0000000300007212 */ /* 0x000fc800078efcff */
[----:B------:R-:W-:Y:S02]  /*ace0*/  PRMT R8, R0, 0x7610, R8 ;  /* 0x0000761000087816 */ /* 0x000fe40000000008 */
.L_x_20696:
[----:B------:R-:W-:Y:S05]  /*acf0*/  BSYNC B0 ;  /* 0x0000000000007941 */ /* 0x000fea0003800000 */
.L_x_20695:
[----:B------:R0:W-:Y:S01]  /*ad00*/  STG.E.U8 [R16.64], R8 ;  /* 0x0000000810007986 */ /* 0x0001e2000c101124 */
[----:B------:R-:W-:Y:S05]  /*ad10*/  BRA `(.L_x_20675) ;  /* 0x0000046000007947 */ /* 0x000fea0003800000 */
.L_x_20693:
        /* <DEDUP_REMOVED lines=17> */
.L_x_20700:
[----:B------:R-:W-:-:S04]  /*ae30*/  LOP3.LUT R2, R5, 0x80000000, RZ, 0xc0, !PT ;  /* 0x8000000005027812 */ /* 0x000fc800078ec0ff */
[----:B------:R-:W-:-:S04]  /*ae40*/  SHF.R.U32.HI R3, RZ, 0x18, R2 ;  /* 0x00000018ff037819 */ /* 0x000fc80000011602 */
[----:B------:R-:W-:-:S04]  /*ae50*/  LOP3.LUT R0, R0, R3, RZ, 0xfc, !PT ;  /* 0x0000000300007212 */ /* 0x000fc800078efcff */
[----:B------:R-:W-:Y:S02]  /*ae60*/  PRMT R8, R0, 0x7610, R8 ;  /* 0x0000761000087816 */ /* 0x000fe40000000008 */
.L_x_20699:
[----:B------:R-:W-:Y:S05]  /*ae70*/  BSYNC B0 ;  /* 0x0000000000007941 */ /* 0x000fea0003800000 */
.L_x_20698:
[----:B------:R0:W-:Y:S01]  /*ae80*/  STG.E.U8 [R16.64], R8 ;  /* 0x0000000810007986 */ /* 0x0001e2000c101124 */
[----:B------:R-:W-:Y:S05]  /*ae90*/  BRA `(.L_x_20675) ;  /* 0x000002e000007947 */ /* 0x000fea0003800000 */
.L_x_20692:
        /* <DEDUP_REMOVED lines=22> */
.L_x_20674:
        /* <DEDUP_REMOVED lines=20> */
.L_x_20702:
[----:B------:R-:W-:-:S05]  /*b140*/  SHF.R.S32.HI R3, RZ, 0x1f, R2 ;  /* 0x0000001fff037819 */ /* 0x000fca0000011402 */
[----:B------:R0:W-:Y:S01]  /*b150*/  STG.E.64 [R16.64], R2 ;  /* 0x0000000210007986 */ /* 0x0001e2000c101b24 */
[----:B------:R-:W-:Y:S05]  /*b160*/  BRA `(.L_x_20675) ;  /* 0x0000001000007947 */ /* 0x000fea0003800000 */
.L_x_20701:
[----:B------:R0:W-:Y:S02]  /*b170*/  STG.E [R16.64], R2 ;  /* 0x0000000210007986 */ /* 0x0001e4000c101924 */
.L_x_20675:
[----:B------:R-:W-:Y:S02]  /*b180*/  IADD3 R23, R23, 0x80, RZ ;  /* 0x0000008017177810 */ /* 0x000fe40007ffe0ff */
.L_x_20506:
[----:B------:R-:W-:Y:S05]  /*b190*/  BSYNC B6 ;  /* 0x0000000000067941 */ /* 0x000fea0003800000 */
.L_x_20505:
        /* <DEDUP_REMOVED lines=257> */
.L_x_20703:
        /* <DEDUP_REMOVED lines=18> */
.L_x_20707:
[----:B------:R0:W5:Y:S01]  /*c2d0*/  LDG.E.U8 R18, [R2.64] ;  /* 0x0000002402127981 */ /* 0x000162000c1e1100 */
[----:B------:R-:W-:Y:S05]  /*c2e0*/  BRA `(.L_x_20709) ;  /* 0x00000d0000007947 */ /* 0x000fea0003800000 */
.L_x_20706:
        /* <DEDUP_REMOVED lines=8> */
.L_x_20711:
[----:B------:R0:W5:Y:S01]  /*c370*/  LDG.E R18, [R2.64] ;  /* 0x0000002402127981 */ /* 0x000162000c1e1900 */
[----:B------:R-:W-:Y:S05]  /*c380*/  BRA `(.L_x_20709) ;  /* 0x00000c6000007947 */ /* 0x000fea0003800000 */
.L_x_20710:
[----:B------:R0:W5:Y:S01]  /*c390*/  LDG.E.S16 R18, [R2.64] ;  /* 0x0000002402127981 */ /* 0x000162000c1e1700 */
[----:B------:R-:W-:Y:S05]  /*c3a0*/  BRA `(.L_x_20709) ;  /* 0x00000c4000007947 */ /* 0x000fea0003800000 */
.L_x_20705:
        /* <DEDUP_REMOVED lines=9> */
.L_x_20713:
[----:B------:R-:W2:Y:S02]  /*c440*/  LDG.E.U16 R2, [R2.64] ;  /* 0x0000002402027981 */ /* 0x000ea4000c1e1500 */
[----:B--2---:R-:W-:-:S06]  /*c450*/  HADD2.F32 R18, -RZ, R2.H0_H0 ;  /* 0x20000002ff127230 */ /* 0x004fcc0000004100 */
[----:B------:R-:W0:Y:S01]  /*c460*/  F2I.FTZ.TRUNC.NTZ R18, R18 ;  /* 0x0000001200127305 */ /* 0x000e22000021f100 */
[----:B------:R-:W-:Y:S05]  /*c470*/  BRA `(.L_x_20709) ;  /* 0x00000b7000007947 */ /* 0x000fea0003800000 */
.L_x_20712:
        /* <DEDUP_REMOVED lines=9> */
.L_x_20715:
[----:B------:R-:W2:Y:S02]  /*c510*/  LDG.E.U16 R2, [R2.64] ;  /* 0x0000002402027981 */ /* 0x000ea4000c1e1500 */
[----:B--2---:R-:W-:-:S06]  /*c520*/  HADD2.F32 R18, -RZ, R2.H0_H0 ;  /* 0x20000002ff127230 */ /* 0x004fcc0000004100 */
[----:B------:R-:W0:Y:S01]  /*c530*/  F2I.FTZ.TRUNC.NTZ R18, R18 ;  /* 0x0000001200127305 */ /* 0x000e22000021f100 */
[----:B------:R-:W-:Y:S05]  /*c540*/  BRA `(.L_x_20709) ;  /* 0x00000aa000007947 */ /* 0x000fea0003800000 */
.L_x_20714:
[----:B------:R-:W2:Y:S02]  /*c550*/  LDG.E.64 R2, [R2.64] ;  /* 0x0000002402027981 */ /* 0x000ea4000c1e1b00 */
[----:B--2---:R0:W1:Y:S01]  /*c560*/  F2I.F64.TRUNC R18, R2 ;  /* 0x0000000200127311 */ /* 0x004062000030d100 */
[----:B------:R-:W-:Y:S05]  /*c570*/  BRA `(.L_x_20709) ;  /* 0x00000a7000007947 */ /* 0x000fea0003800000 */
.L_x_20704:
        /* <DEDUP_REMOVED lines=12> */
.L_x_20718:
[----:B------:R-:W2:Y:S02]  /*c640*/  LDG.E.64 R2, [R2.64] ;  /* 0x0000002402027981 */ /* 0x000ea4000c1e1b00 */
[----:B--2---:R0:W1:Y:S01]  /*c650*/  F2I.F64.TRUNC R18, R2 ;  /* 0x0000000200127311 */ /* 0x004062000030d100 */
[----:B------:R-:W-:Y:S05]  /*c660*/  BRA `(.L_x_20709) ;  /* 0x0000098000007947 */ /* 0x000fea0003800000 */
.L_x_20717:
        /* <DEDUP_REMOVED lines=27> */
.L_x_20720:
        /* <DEDUP_REMOVED lines=14> */
.L_x_20719:
[----:B------:R-:W2:Y:S02]  /*c900*/  LDG.E.U16 R18, [R2.64] ;  /* 0x0000002402127981 */ /* 0x000ea4000c1e1500 */
[----:B--2---:R-:W-:-:S06]  /*c910*/  PRMT R18, RZ, 0x5410, R18 ;  /* 0x00005410ff127816 */ /* 0x004fcc0000000012 */
[----:B------:R-:W0:Y:S01]  /*c920*/  F2I.FTZ.TRUNC.NTZ R18, R18 ;  /* 0x0000001200127305 */ /* 0x000e22000021f100 */
[----:B------:R-:W-:Y:S05]  /*c930*/  BRA `(.L_x_20709) ;  /* 0x000006b000007947 */ /* 0x000fea0003800000 */
.L_x_20716:
        /* <DEDUP_REMOVED lines=10> */
.L_x_20723:
        /* <DEDUP_REMOVED lines=21> */
.L_x_20727:
[----:B------:R-:W-:Y:S05]  /*cb30*/  BSYNC B1 ;  /* 0x0000000000017941 */ /* 0x000fea0003800000 */
.L_x_20726:
[----:B------:R-:W-:Y:S01]  /*cb40*/  IMAD.SHL.U32 R2, R2, 0x100000, RZ ;  /* 0x0010000002027824 */ /* 0x000fe200078e00ff */
[----:B------:R-:W-:-:S04]  /*cb50*/  LEA R3, R0, 0x3b800000, 0x17 ;  /* 0x3b80000000037811 */ /* 0x000fc800078eb8ff */
[----:B------:R-:W-:Y:S02]  /*cb60*/  LOP3.LUT R18, R3, R2, R18, 0xfe, !PT ;  /* 0x0000000203127212 */ /* 0x000fe400078efe12 */
.L_x_20725:
[----:B------:R-:W-:Y:S05]  /*cb70*/  BSYNC B0 ;  /* 0x0000000000007941 */ /* 0x000fea0003800000 */
.L_x_20724:
[----:B------:R-:W0:Y:S01]  /*cb80*/  F2I.FTZ.TRUNC.NTZ R18, R18 ;  /* 0x0000001200127305 */ /* 0x000e22000021f100 */
[----:B------:R-:W-:Y:S05]  /*cb90*/  BRA `(.L_x_20709) ;  /* 0x0000045000007947 */ /* 0x000fea0003800000 */
.L_x_20722:
        /* <DEDUP_REMOVED lines=21> */
.L_x_20731:
[----:B------:R-:W-:Y:S05]  /*ccf0*/  BSYNC B1 ;  /* 0x0000000000017941 */ /* 0x000fea0003800000 */
.L_x_20730:
[----:B------:R-:W-:Y:S01]  /*cd00*/  IMAD.SHL.U32 R2, R2, 0x200000, RZ ;  /* 0x0020000002027824 */ /* 0x000fe200078e00ff */
[----:B------:R-:W-:-:S04]  /*cd10*/  LEA R3, R0, 0x37800000, 0x17 ;  /* 0x3780000000037811 */ /* 0x000fc800078eb8ff */
[----:B------:R-:W-:Y:S02]  /*cd20*/  LOP3.LUT R18, R3, R2, R18, 0xfe, !PT ;  /* 0x0000000203127212 */ /* 0x000fe400078efe12 */
.L_x_20729:
[----:B------:R-:W-:Y:S05]  /*cd30*/  BSYNC B0 ;  /* 0x0000000000007941 */ /* 0x000fea0003800000 */
.L_x_20728:
[----:B------:R-:W0:Y:S01]  /*cd40*/  F2I.FTZ.TRUNC.NTZ R18, R18 ;  /* 0x0000001200127305 */ /* 0x000e22000021f100 */
[----:B------:R-:W-:Y:S05]  /*cd50*/  BRA `(.L_x_20709) ;  /* 0x0000029000007947 */ /* 0x000fea0003800000 */
.L_x_20721:
        /* <DEDUP_REMOVED lines=14> */
.L_x_20735:
[----:B------:R-:W-:Y:S05]  /*ce40*/  BSYNC B0 ;  /* 0x0000000000007941 */ /* 0x000fea0003800000 */
.L_x_20734:
[----:B------:R-:W0:Y:S01]  /*ce50*/  F2I.FTZ.TRUNC.NTZ R18, R18 ;  /* 0x0000001200127305 */ /* 0x000e22000021f100 */
[----:B------:R-:W-:Y:S05]  /*ce60*/  BRA `(.L_x_20709) ;  /* 0x0000018000007947 */ /* 0x000fea0003800000 */
.L_x_20708:
        /* <DEDUP_REMOVED lines=21> */
.L_x_20733:
[----:B------:R0:W5:Y:S01]  /*cfc0*/  LDG.E R18, [R2.64] ;  /* 0x0000002402127981 */ /* 0x000162000c1e1900 */
[----:B------:R-:W-:Y:S05]  /*cfd0*/  BRA `(.L_x_20709) ;  /* 0x0000001000007947 */ /* 0x000fea0003800000 */
.L_x_20732:
[----:B------:R0:W5:Y:S02]  /*cfe0*/  LDG.E R18, [R2.64] ;  /* 0x0000002402127981 */ /* 0x000164000c1e1900 */
.L_x_20709:
        /* <DEDUP_REMOVED lines=16> */
.L_x_20739:
[----:B------:R0:W5:Y:S01]  /*d0f0*/  LDG.E.U8 R19, [R2.64] ;  /* 0x0000002402137981 */ /* 0x000162000c1e1100 */
[----:B------:R-:W-:Y:S05]  /*d100*/  BRA `(.L_x_20741) ;  /* 0x00000d0000007947 */ /* 0x000fea0003800000 */
.L_x_20738:
        /* <DEDUP_REMOVED lines=8> */
.L_x_20743:
[----:B------:R0:W5:Y:S01]  /*d190*/  LDG.E R19, [R2.64] ;  /* 0x0000002402137981 */ /* 0x000162000c1e1900 */
[----:B------:R-:W-:Y:S05]  /*d1a0*/  BRA `(.L_x_20741) ;  /* 0x00000c6000007947 */ /* 0x000fea0003800000 */
.L_x_20742:
[----:B------:R0:W5:Y:S01]  /*d1b0*/  LDG.E.S16 R19, [R2.64] ;  /* 0x0000002402137981 */ /* 0x000162000c1e1700 */
[----:B------:R-:W-:Y:S05]  /*d1c0*/  BRA `(.L_x_20741) ;  /* 0x00000c4000007947 */ /* 0x000fea0003800000 */
.L_x_20737:
        /* <DEDUP_REMOVED lines=9> */
.L_x_20745:
[----:B------:R-:W2:Y:S02]  /*d260*/  LDG.E.U16 R2, [R2.64] ;  /* 0x0000002402027981 */ /* 0x000ea4000c1e1500 */
[----:B--2---:R-:W-:-:S06]  /*d270*/  HADD2.F32 R19, -RZ, R2.H0_H0 ;  /* 0x20000002ff137230 */ /* 0x004fcc0000004100 */
[----:B------:R-:W0:Y:S01]  /*d280*/  F2I.FTZ.TRUNC.NTZ R19, R19 ;  /* 0x0000001300137305 */ /* 0x000e22000021f100 */
[----:B------:R-:W-:Y:S05]  /*d290*/  BRA `(.L_x_20741) ;  /* 0x00000b7000007947 */ /* 0x000fea0003800000 */
.L_x_20744:
        /* <DEDUP_REMOVED lines=9> */
.L_x_20747:
[----:B------:R-:W2:Y:S02]  /*d330*/  LDG.E.U16 R2, [R2.64] ;  /* 0x0000002402027981 */ /* 0x000ea4000c1e1500 */
[----:B--2---:R-:W-:-:S06]  /*d340*/  HADD2.F32 R19, -RZ, R2.H0_H0 ;  /* 0x20000002ff137230 */ /* 0x004fcc0000004100 */
[----:B------:R-:W0:Y:S01]  /*d350*/  F2I.FTZ.TRUNC.NTZ R19, R19 ;  /* 0x0000001300137305 */ /* 0x000e22000021f100 */
[----:B------:R-:W-:Y:S05]  /*d360*/  BRA `(.L_x_20741) ;  /* 0x00000aa000007947 */ /* 0x000fea0003800000 */
.L_x_20746:
[----:B------:R-:W2:Y:S02]  /*d370*/  LDG.E.64 R2, [R2.64] ;  /* 0x0000002402027981 */ /* 0x000ea4000c1e1b00 */
[----:B--2---:R0:W2:Y:S01]  /*d380*/  F2I.F64.TRUNC R19, R2 ;  /* 0x0000000200137311 */ /* 0x0040a2000030d100 */
[----:B------:R-:W-:Y:S05]  /*d390*/  BRA `(.L_x_20741) ;  /* 0x00000a7000007947 */ /* 0x000fea0003800000 */
.L_x_20736:
        /* <DEDUP_REMOVED lines=12> */
.L_x_20750:
[----:B------:R-:W2:Y:S02]  /*d460*/  LDG.E.64 R2, [R2.64] ;  /* 0x0000002402027981 */ /* 0x000ea4000c1e1b00 */
[----:B--2---:R0:W2:Y:S01]  /*d470*/  F2I.F64.TRUNC R19, R2 ;  /* 0x0000000200137311 */ /* 0x0040a2000030d100 */
[----:B------:R-:W-:Y:S05]  /*d480*/  BRA `(.L_x_20741) ;  /* 0x0000098000007947 */ /* 0x000fea0003800000 */
.L_x_20749:
        /* <DEDUP_REMOVED lines=27> */
.L_x_20752:
        /* <DEDUP_REMOVED lines=14> */
.L_x_20751:
[----:B------:R-:W2:Y:S02]  /*d720*/  LDG.E.U16 R19, [R2.64] ;  /* 0x0000002402137981 */ /* 0x000ea4000c1e1500 */
[----:B--2---:R-:W-:-:S06]  /*d730*/  PRMT R19, RZ, 0x5410, R19 ;  /* 0x00005410ff137816 */ /* 0x004fcc0000000013 */
[----:B------:R-:W0:Y:S01]  /*d740*/  F2I.FTZ.TRUNC.NTZ R19, R19 ;  /* 0x0000001300137305 */ /* 0x000e22000021f100 */
[----:B------:R-:W-:Y:S05]  /*d750*/  BRA `(.L_x_20741) ;  /* 0x000006b000007947 */ /* 0x000fea0003800000 */
.L_x_20748:
        /* <DEDUP_REMOVED lines=10> */
.L_x_20755:
        /* <DEDUP_REMOVED lines=21> */
.L_x_20759:
[----:B------:R-:W-:Y:S05]  /*d950*/  BSYNC B1 ;  /* 0x0000000000017941 */ /* 0x000fea0003800000 */
.L_x_20758:
[----:B------:R-:W-:Y:S01]  /*d960*/  IMAD.SHL.U32 R2, R2, 0x100000, RZ ;  /* 0x0010000002027824 */ /* 0x000fe200078e00ff */
[----:B------:R-:W-:-:S04]  /*d970*/  LEA R0, R0, 0x3b800000, 0x17 ;  /* 0x3b80000000007811 */ /* 0x000fc800078eb8ff */
[----:B------:R-:W-:Y:S02]  /*d980*/  LOP3.LUT R19, R0, R2, R19, 0xfe, !PT ;  /* 0x0000000200137212 */ /* 0x000fe400078efe13 */
.L_x_20757:
[----:B------:R-:W-:Y:S05]  /*d990*/  BSYNC B0 ;  /* 0x0000000000007941 */ /* 0x000fea0003800000 */
.L_x_20756:
[----:B------:R-:W0:Y:S01]  /*d9a0*/  F2I.FTZ.TRUNC.NTZ R19, R19 ;  /* 0x0000001300137305 */ /* 0x000e22000021f100 */
[----:B------:R-:W-:Y:S05]  /*d9b0*/  BRA `(.L_x_20741) ;  /* 0x0000045000007947 */ /* 0x000fea0003800000 */
.L_x_20754:
        /* <DEDUP_REMOVED lines=21> */
.L_x_20763:
[----:B------:R-:W-:Y:S05]  /*db10*/  BSYNC B1 ;  /* 0x0000000000017941 */ /* 0x000fea0003800000 */
.L_x_20762:
[----:B------:R-:W-:Y:S01]  /*db20*/  IMAD.SHL.U32 R2, R2, 0x200000, RZ ;  /* 0x0020000002027824 */ /* 0x000fe200078e00ff */
[----:B------:R-:W-:-:S04]  /*db30*/  LEA R0, R0, 0x37800000, 0x17 ;  /* 0x3780000000007811 */ /* 0x000fc800078eb8ff */
[----:B------:R-:W-:Y:S02]  /*db40*/  LOP3.LUT R19, R0, R2, R19, 0xfe, !PT ;  /* 0x0000000200137212 */ /* 0x000fe400078efe13 */
.L_x_20761:
[----:B------:R-:W-:Y:S05]  /*db50*/  BSYNC B0 ;  /* 0x0000000000007941 */ /* 0x000fea0003800000 */
.L_x_20760:
[----:B------:R-:W0:Y:S01]  /*db60*/  F2I.FTZ.TRUNC.NTZ R19, R19 ;  /* 0x0000001300137305 */ /* 0x000e22000021f100 */
[----:B------:R-:W-:Y:S05]  /*db70*/  BRA `(.L_x_20741) ;  /* 0x0000029000007947 */ /* 0x000fea0003800000 */
.L_x_20753:
        /* <DEDUP_REMOVED lines=14> */
.L_x_20767:
[----:B------:R-:W-:Y:S05]  /*dc60*/  BSYNC B0 ;  /* 0x0000000000007941 */ /* 0x000fea0003800000 */
.L_x_20766:
[----:B------:R-:W0:Y:S01]  /*dc70*/  F2I.FTZ.TRUNC.NTZ R19, R19 ;  /* 0x0000001300137305 */ /* 0x000e22000021f100 */
[----:B------:R-:W-:Y:S05]  /*dc80*/  BRA `(.L_x_20741) ;  /* 0x0000018000007947 */ /* 0x000fea0003800000 */
.L_x_20740:
        /* <DEDUP_REMOVED lines=21> */
.L_x_20765:
[----:B------:R0:W5:Y:S01]  /*dde0*/  LDG.E R19, [R2.64] ;  /* 0x0000002402137981 */ /* 0x000162000c1e1900 */
[----:B------:R-:W-:Y:S05]  /*ddf0*/  BRA `(.L_x_20741) ;  /* 0x0000001000007947 */ /* 0x000fea0003800000 */
.L_x_20764:
[----:B------:R0:W5:Y:S02]  /*de00*/  LDG.E R19, [R2.64] ;  /* 0x0000002402137981 */ /* 0x000164000c1e1900 */
.L_x_20741:
        /* <DEDUP_REMOVED lines=15> */
.L_x_20771:
[----:B------:R-:W-:Y:S01]  /*df00*/  STG.E.U8 [R16.64], R2 ;  /* 0x0000000210007986 */ /* 0x000fe2000c101124 */
[----:B------:R-:W-:Y:S05]  /*df10*/  EXIT ;  /* 0x000000000000794d */ /* 0x000fea0003800000 */
.L_x_20770:
        /* <DEDUP_REMOVED lines=9> */
.L_x_20774:
[----:B------:R-:W-:Y:S01]  /*dfb0*/  STG.E [R16.64], R2 ;  /* 0x0000000210007986 */ /* 0x000fe2000c101924 */
[----:B------:R-:W-:Y:S05]  /*dfc0*/  EXIT ;  /* 0x000000000000794d */ /* 0x000fea0003800000 */
.L_x_20773:
[----:B------:R-:W-:Y:S01]  /*dfd0*/  STG.E.U16 [R16.64], R2 ;  /* 0x0000000210007986 */ /* 0x000fe2000c101524 */
[----:B------:R-:W-:Y:S05]  /*dfe0*/  EXIT ;  /* 0x000000000000794d */ /* 0x000fea0003800000 */
.L_x_20769:
        /* <DEDUP_REMOVED lines=9> */
.L_x_20776:
[----:B------:R-:W0:Y:S02]  /*e080*/  I2F R0, R2 ;  /* 0x0000000200007306 */ /* 0x000e240000201400 */
[----:B0-----:R-:W-:-:S05]  /*e090*/  F2FP.PACK_AB R0, RZ, R0 ;  /* 0x00000000ff00723e */ /* 0x001fca00000000ff */
[----:B------:R-:W-:Y:S01]  /*e0a0*/  STG.E.U16 [R16.64], R0 ;  /* 0x0000000010007986 */ /* 0x000fe2000c101524 */
[----:B------:R-:W-:Y:S05]  /*e0b0*/  EXIT ;  /* 0x000000000000794d */ /* 0x000fea0003800000 */
.L_x_20775:
        /* <DEDUP_REMOVED lines=10> */
.L_x_20778:
[----:B------:R-:W0:Y:S02]  /*e160*/  I2F R2, R2 ;  /* 0x0000000200027306 */ /* 0x000e240000201400 */
[----:B0-----:R-:W-:-:S04]  /*e170*/  F2FP.PACK_AB R3, RZ, R2 ;  /* 0x00000002ff03723e */ /* 0x001fc800000000ff */
[----:B------:R-:W-:-:S05]  /*e180*/  PRMT R3, R3, 0x5410, RZ ;  /* 0x0000541003037816 */ /* 0x000fca00000000ff */
[----:B------:R-:W-:Y:S01]  /*e190*/  STG.E [R16.64], R3 ;  /* 0x0000000310007986 */ /* 0x000fe2000c101924 */
[----:B------:R-:W-:Y:S05]  /*e1a0*/  EXIT ;  /* 0x000000000000794d */ /* 0x000fea0003800000 */
.L_x_20777:
[----:B------:R-:W0:Y:S02]  /*e1b0*/  I2F.F64 R2, R2 ;  /* 0x0000000200027312 */ /* 0x000e240000201c00 */
[----:B0-----:R-:W-:Y:S01]  /*e1c0*/  STG.E.64 [R16.64], R2 ;  /* 0x0000000210007986 */ /* 0x001fe2000c101b24 */
[----:B------:R-:W-:Y:S05]  /*e1d0*/  EXIT ;  /* 0x000000000000794d */ /* 0x000fea0003800000 */
.L_x_20768:
        /* <DEDUP_REMOVED lines=12> */
.L_x_20781:
[----:B------:R-:W0:Y:S01]  /*e2a0*/  I2F.F64 R4, R2 ;  /* 0x0000000200047312 */ /* 0x000e220000201c00 */
[----:B------:R-:W-:-:S05]  /*e2b0*/  CS2R R6, SRZ ;  /* 0x0000000000067805 */ /* 0x000fca000001ff00 */
[----:B0-----:R-:W-:Y:S01]  /*e2c0*/  STG.E.128 [R16.64], R4 ;  /* 0x0000000410007986 */ /* 0x001fe2000c101d24 */
[----:B------:R-:W-:Y:S05]  /*e2d0*/  EXIT ;  /* 0x000000000000794d */ /* 0x000fea0003800000 */
.L_x_20780:
        /* <DEDUP_REMOVED lines=21> */
.L_x_20785:
[----:B------:R-:W-:Y:S05]  /*e430*/  BSYNC B0 ;  /* 0x0000000000007941 */ /* 0x000fea0003800000 */
.L_x_20784:
[----:B------:R-:W-:-:S05]  /*e440*/  LOP3.LUT R3, R0, R3, RZ, 0xfc, !PT ;  /* 0x0000000300037212 */ /* 0x000fca00078efcff */
[----:B------:R-:W-:Y:S01]  /*e450*/  STG.E.U8 [R16.64], R3 ;  /* 0x0000000310007986 */ /* 0x000fe2000c101124 */
[----:B------:R-:W-:Y:S05]  /*e460*/  EXIT ;  /* 0x000000000000794d */ /* 0x000fea0003800000 */
.L_x_20783:
        /* <DEDUP_REMOVED lines=13> */
.L_x_20787:
[----:B------:R-:W-:Y:S01]  /*e540*/  IMAD.MOV.U32 R0, RZ, RZ, 0x7f ;  /* 0x0000007fff007424 */ /* 0x000fe200078e00ff */
[----:B------:R-:W-:-:S04]  /*e550*/  ISETP.GT.U32.AND P0, PT, R3, 0x7f800000, PT ;  /* 0x7f8000000300780c */ /* 0x000fc80003f04070 */
[----:B------:R-:W-:-:S04]  /*e560*/  SEL R0, R0, 0x7c, P0 ;  /* 0x0000007c00007807 */ /* 0x000fc80000000000 */
.L_x_20788:
[----:B------:R-:W-:Y:S05]  /*e570*/  BSYNC B0 ;  /* 0x0000000000007941 */ /* 0x000fea0003800000 */
.L_x_20786:
[----:B------:R-:W-:-:S04]  /*e580*/  LOP3.LUT R2, R5, 0x80000000, RZ, 0xc0, !PT ;  /* 0x8000000005027812 */ /* 0x000fc800078ec0ff */
[----:B------:R-:W-:-:S04]  /*e590*/  SHF.R.U32.HI R3, RZ, 0x18, R2 ;  /* 0x00000018ff037819 */ /* 0x000fc80000011602 */
[----:B------:R-:W-:-:S05]  /*e5a0*/  LOP3.LUT R3, R0, R3, RZ, 0xfc, !PT ;  /* 0x0000000300037212 */ /* 0x000fca00078efcff */
[----:B------:R-:W-:Y:S01]  /*e5b0*/  STG.E.U8 [R16.64], R3 ;  /* 0x0000000310007986 */ /* 0x000fe2000c101124 */
[----:B------:R-:W-:Y:S05]  /*e5c0*/  EXIT ;  /* 0x000000000000794d */ /* 0x000fea0003800000 */
.L_x_20782:
[----:B------:R-:W0:Y:S02]  /*e5d0*/  I2F R0, R2 ;  /* 0x0000000200007306 */ /* 0x000e240000201400 */
[----:B0-----:R-:W-:-:S05]  /*e5e0*/  F2FP.BF16.PACK_AB R0, RZ, R0 ;  /* 0x00000000ff00723e */ /* 0x001fca00000010ff */
[----:B------:R-:W-:Y:S01]  /*e5f0*/  STG.E.U16 [R16.64], R0 ;  /* 0x0000000010007986 */ /* 0x000fe2000c101524 */
[----:B------:R-:W-:Y:S05]  /*e600*/  EXIT ;  /* 0x000000000000794d */ /* 0x000fea0003800000 */
.L_x_20779:
        /* <DEDUP_REMOVED lines=10> */
.L_x_20791:
        /* <DEDUP_REMOVED lines=17> */
.L_x_20794:
[----:B------:R-:W-:-:S04]  /*e7c0*/  LOP3.LUT R2, R5, 0x80000000, RZ, 0xc0, !PT ;  /* 0x8000000005027812 */ /* 0x000fc800078ec0ff */
[----:B------:R-:W-:-:S04]  /*e7d0*/  SHF.R.U32.HI R3, RZ, 0x18, R2 ;  /* 0x00000018ff037819 */ /* 0x000fc80000011602 */
[----:B------:R-:W-:-:S04]  /*e7e0*/  LOP3.LUT R0, R0, R3, RZ, 0xfc, !PT ;  /* 0x0000000300007212 */ /* 0x000fc800078efcff */
[----:B------:R-:W-:Y:S02]  /*e7f0*/  PRMT R8, R0, 0x7610, R8 ;  /* 0x0000761000087816 */ /* 0x000fe40000000008 */
.L_x_20793:
[----:B------:R-:W-:Y:S05]  /*e800*/  BSYNC B0 ;  /* 0x0000000000007941 */ /* 0x000fea0003800000 */
.L_x_20792:
[----:B------:R-:W-:Y:S01]  /*e810*/  STG.E.U8 [R16.64], R8 ;  /* 0x0000000810007986 */ /* 0x000fe2000c101124 */
[----:B------:R-:W-:Y:S05]  /*e820*/  EXIT ;  /* 0x000000000000794d */ /* 0x000fea0003800000 */
.L_x_20790:
        /* <DEDUP_REMOVED lines=17> */
.L_x_20797:
[----:B------:R-:W-:-:S04]  /*e940*/  LOP3.LUT R2, R5, 0x80000000, RZ, 0xc0, !PT ;  /* 0x8000000005027812 */ /* 0x000fc800078ec0ff */
[----:B------:R-:W-:-:S04]  /*e950*/  SHF.R.U32.HI R3, RZ, 0x18, R2 ;  /* 0x00000018ff037819 */ /* 0x000fc80000011602 */
[----:B------:R-:W-:-:S04]  /*e960*/  LOP3.LUT R0, R0, R3, RZ, 0xfc, !PT ;  /* 0x0000000300007212 */ /* 0x000fc800078efcff */
[----:B------:R-:W-:Y:S02]  /*e970*/  PRMT R8, R0, 0x7610, R8 ;  /* 0x0000761000087816 */ /* 0x000fe40000000008 */
.L_x_20796:
[----:B------:R-:W-:Y:S05]  /*e980*/  BSYNC B0 ;  /* 0x0000000000007941 */ /* 0x000fea0003800000 */
.L_x_20795:
[----:B------:R-:W-:Y:S01]  /*e990*/  STG.E.U8 [R16.64], R8 ;  /* 0x0000000810007986 */ /* 0x000fe2000c101124 */
[----:B------:R-:W-:Y:S05]  /*e9a0*/  EXIT ;  /* 0x000000000000794d */ /* 0x000fea0003800000 */
.L_x_20789:
        /* <DEDUP_REMOVED lines=22> */
.L_x_20772:
        /* <DEDUP_REMOVED lines=20> */
.L_x_20799:
[----:B------:R-:W-:-:S05]  /*ec50*/  SHF.R.S32.HI R3, RZ, 0x1f, R2 ;  /* 0x0000001fff037819 */ /* 0x000fca0000011402 */
[----:B------:R-:W-:Y:S01]  /*ec60*/  STG.E.64 [R16.64], R2 ;  /* 0x0000000210007986 */ /* 0x000fe2000c101b24 */
[----:B------:R-:W-:Y:S05]  /*ec70*/  EXIT ;  /* 0x000000000000794d */ /* 0x000fea0003800000 */
.L_x_20798:
[----:B------:R-:W-:Y:S01]  /*ec80*/  STG.E [R16.64], R2 ;  /* 0x0000000210007986 */ /* 0x000fe2000c101924 */
[----:B------:R-:W-:Y:S05]  /*ec90*/  EXIT ;  /* 0x000000000000794d */ /* 0x000fea0003800000 */
.L_x_20800:
        /* <DEDUP_REMOVED lines=14> */
.L_x_40142:


//--------------------- .text._ZN2at6native27unrolled_elementwise_kernelINS0_13BinaryFunctorIiiiZZZNS0_19minimum_kernel_cudaERNS_18TensorIteratorBaseEENKUlvE_clEvENKUlvE1_clEvEUliiE_EESt5arrayIPcLm3EELi4E23TrivialOffsetCalculatorILi2EjESC_ILi1EjENS0_6memory12LoadWithCastILi2EEENSF_13StoreWithCastILi1EEEEEviT_T0_T2_T3_T4_T5_ --------------------------
	.section	.text._ZN2at6native27unrolled_elementwise_kernelINS0_13BinaryFunctorIiiiZZZNS0_19minimum_kernel_cudaERNS_18TensorIteratorBaseEENKUlvE_clEvENKUlvE1_clEvEUliiE_EESt5arrayIPcLm3EELi4E23TrivialOffsetCalculatorILi2EjESC_ILi1EjENS0_6memory12LoadWithCastILi2EEENSF_13StoreWithCastILi1EEEEEviT_T0_T2_T3_T4_T5_,"ax",@progbits
	.sectioninfo	@"SHI_REGISTERS=32"
	.align	128
        .global         _ZN2at6native27unrolled_elementwise_kernelINS0_13BinaryFunctorIiiiZZZNS0_19minimum_kernel_cudaERNS_18TensorIteratorBaseEENKUlvE_clEvENKUlvE1_clEvEUliiE_EESt5arrayIPcLm3EELi4E23TrivialOffsetCalculatorILi2EjESC_ILi1EjENS0_6memory12LoadWithCastILi2EEENSF_13StoreWithCastILi1EEEEEviT_T0_T2_T3_T4_T5_
        .type           _ZN2at6native27unrolled_elementwise_kernelINS0_13BinaryFunctorIiiiZZZNS0_19minimum_kernel_cudaERNS_18TensorIteratorBaseEENKUlvE_clEvENKUlvE1_clEvEUliiE_EESt5arrayIPcLm3EELi4E23TrivialOffsetCalculatorILi2EjESC_ILi1EjENS0_6memory12LoadWithCastILi2EEENSF_13StoreWithCastILi1EEEEEviT_T0_T2_T3_T4_T5_,@function
        .size           _ZN2at6native27unrolled_elementwise_kernelINS0_13BinaryFunctorIiiiZZZNS0_19minimum_kernel_cudaERNS_18TensorIteratorBaseEENKUlvE_clEvENKUlvE1_clEvEUliiE_EESt5arrayIPcLm3EELi4E23TrivialOffsetCalculatorILi2EjESC_ILi1EjENS0_6memory12LoadWithCastILi2EEENSF_13StoreWithCastILi1EEEEEviT_T0_T2_T3_T4_T5_,(.L_x_40143 - _ZN2at6native27unrolled_elementwise_kernelINS0_13BinaryFunctorIiiiZZZNS0_19minimum_kernel_cudaERNS_18TensorIteratorBaseEENKUlvE_clEvENKUlvE1_clEvEUliiE_EESt5arrayIPcLm3EELi4E23TrivialOffsetCalculatorILi2EjESC_ILi1EjENS0_6memory12LoadWithCastILi2EEENSF_13StoreWithCastILi1EEEEEviT_T0_T2_T3_T4_T5_)
        .other          _ZN2at6native27unrolled_elementwise_kernelINS0_13BinaryFunctorIiiiZZZNS0_19minimum_kernel_cudaERNS_18TensorIteratorBaseEENKUlvE_clEvENKUlvE1_clEvEUliiE_EESt5arrayIPcLm3EELi4E23TrivialOffsetCalculatorILi2EjESC_ILi1EjENS0_6memory12LoadWithCastILi2EEENSF_13StoreWithCastILi1EEEEEviT_T0_T2_T3_T4_T5_,@"STO_CUDA_ENTRY STV_DEFAULT"
_ZN2at6native27unrolled_elementwise_kernelINS0_13BinaryFunctorIiiiZZZNS0_19minimum_kernel_cudaERNS_18TensorIteratorBaseEENKUlvE_clEvENKUlvE1_clEvEUliiE_EESt5arrayIPcLm3EELi4E23TrivialOffsetCalculatorILi2EjESC_ILi1EjENS0_6memory12LoadWithCastILi2EEENSF_13StoreWithCastILi1EEEEEviT_T0_T2_T3_T4_T5_:
.text._ZN2at6native27unrolled_elementwise_kernelINS0_13BinaryFunctorIiiiZZZNS0_19minimum_kernel_cudaERNS_18TensorIteratorBaseEENKUlvE_clEvENKUlvE1_clEvEUliiE_EESt5arrayIPcLm3EELi4E23TrivialOffsetCalculatorILi2EjESC_ILi1EjENS0_6memory12LoadWithCastILi2EEENSF_13StoreWithCastILi1EEEEEviT_T0_T2_T3_T4_T5_:
[----:B------:R-:W-:Y:S02]  /*0000*/  IMAD.MOV.U32 R1, RZ, RZ, c[0x0][0x28] ;  /* 0x00000a00ff017624 */ /* 0x000fe400078e00ff */
[----:B------:R-:W0:Y:S01]  /*0010*/  S2R R2, SR_CTAID.X ;  /* 0x0000000000027919 */ /* 0x000e220000002500 */
[----:B------:R-:W-:Y:S01]  /*0020*/  IMAD.MOV.U32 R3, RZ, RZ, -0x200 ;  /* 0xfffffe00ff037424 */ /* 0x000fe200078e00ff */
[----:B------:R-:W1:Y:S01]  /*0030*/  LDC.U8 R28, c[0x0][0x184] ;  /* 0x00006100ff1c7b82 */ /* 0x000e620000000000 */
[----:B------:R-:W-:Y:S01]  /*0040*/  ULDC.64 UR36, c[0x0][0x118] ;  /* 0x0000460000247ab9 */ /* 0x000fe20000000a00 */
[----:B------:R-:W2:Y:S01]  /*0050*/  S2R R17, SR_TID.X ;  /* 0x0000000000117919 */ /* 0x000ea20000002100 */
[----:B------:R-:W-:Y:S01]  /*0060*/  BSSY B6, `(.L_x_20801) ;  /* 0x00001cf000067945 */ /* 0x000fe20003800000 */
[----:B------:R-:W-:Y:S01]  /*0070*/  IMAD.MOV.U32 R24, RZ, RZ, RZ ;  /* 0x000000ffff187224 */ /* 0x000fe200078e00ff */
[----:B------:R-:W-:-:S03]  /*0080*/  CS2R R26, SRZ ;  /* 0x00000000001a7805 */ /* 0x000fc6000001ff00 */
        /* <DEDUP_REMOVED lines=21> */
.L_x_20806:
[----:B------:R0:W5:Y:S01]  /*01e0*/  LDG.E.U8 R26, [R4.64] ;  /* 0x00000024041a7981 */ /* 0x000162000c1e1100 */
[----:B------:R-:W-:Y:S05]  /*01f0*/  BRA `(.L_x_20808) ;  /* 0x00000d1000007947 */ /* 0x000fea0003800000 */
.L_x_20805:
        /* <DEDUP_REMOVED lines=8> */
.L_x_20810:
[----:B------:R0:W5:Y:S01]  /*0280*/  LDG.E R26, [R4.64] ;  /* 0x00000024041a7981 */ /* 0x000162000c1e1900 */
[----:B------:R-:W-:Y:S05]  /*0290*/  BRA `(.L_x_20808) ;  /* 0x00000c7000007947 */ /* 0x000fea0003800000 */
.L_x_20809:
[----:B------:R0:W5:Y:S01]  /*02a0*/  LDG.E.S16 R26, [R4.64] ;  /* 0x00000024041a7981 */ /* 0x000162000c1e1700 */
[----:B------:R-:W-:Y:S05]  /*02b0*/  BRA `(.L_x_20808) ;  /* 0x00000c5000007947 */ /* 0x000fea0003800000 */
.L_x_20804:
        /* <DEDUP_REMOVED lines=9> */
.L_x_20812:
[----:B------:R-:W2:Y:S02]  /*0350*/  LDG.E.U16 R4, [R4.64] ;  /* 0x0000002404047981 */ /* 0x000ea4000c1e1500 */
[----:B--2---:R-:W-:-:S06]  /*0360*/  HADD2.F32 R26, -RZ, R4.H0_H0 ;  /* 0x20000004ff1a7230 */ /* 0x004fcc0000004100 */
[----:B------:R-:W0:Y:S01]  /*0370*/  F2I.FTZ.TRUNC.NTZ R26, R26 ;  /* 0x0000001a001a7305 */ /* 0x000e22000021f100 */
[----:B------:R-:W-:Y:S05]  /*0380*/  BRA `(.L_x_20808) ;  /* 0x00000b8000007947 */ /* 0x000fea0003800000 */
.L_x_20811:
        /* <DEDUP_REMOVED lines=9> */
.L_x_20814:
[----:B------:R-:W2:Y:S02]  /*0420*/  LDG.E.U16 R4, [R4.64] ;  /* 0x0000002404047981 */ /* 0x000ea4000c1e1500 */
[----:B--2---:R-:W-:-:S06]  /*0430*/  HADD2.F32 R26, -RZ, R4.H0_H0 ;  /* 0x20000004ff1a7230 */ /* 0x004fcc0000004100 */
[----:B------:R-:W0:Y:S01]  /*0440*/  F2I.FTZ.TRUNC.NTZ R26, R26 ;  /* 0x0000001a001a7305 */ /* 0x000e22000021f100 */
[----:B------:R-:W-:Y:S05]  /*0450*/  BRA `(.L_x_20808) ;  /* 0x00000ab000007947 */ /* 0x000fea0003800000 */
.L_x_20813:
[----:B------:R-:W2:Y:S02]  /*0460*/  LDG.E.64 R26, [R4.64] ;  /* 0x00000024041a7981 */ /* 0x000ea4000c1e1b00 */
[----:B--2---:R0:W1:Y:S01]  /*0470*/  F2I.F64.TRUNC R26, R26 ;  /* 0x0000001a001a7311 */ /* 0x004062000030d100 */
[----:B------:R-:W-:Y:S05]  /*0480*/  BRA `(.L_x_20808) ;  /* 0x00000a8000007947 */ /* 0x000fea0003800000 */
.L_x_20803:
        /* <DEDUP_REMOVED lines=12> */
.L_x_20817:
[----:B------:R-:W2:Y:S02]  /*0550*/  LDG.E.64 R4, [R4.64] ;  /* 0x0000002404047981 */ /* 0x000ea4000c1e1b00 */
[----:B--2---:R0:W1:Y:S01]  /*0560*/  F2I.F64.TRUNC R26, R4 ;  /* 0x00000004001a7311 */ /* 0x004062000030d100 */
[----:B------:R-:W-:Y:S05]  /*0570*/  BRA `(.L_x_20808) ;  /* 0x0000099000007947 */ /* 0x000fea0003800000 */
.L_x_20816:
        /* <DEDUP_REMOVED lines=27> */
.L_x_20819:
        /* <DEDUP_REMOVED lines=13> */
[----:B------:R0:W1:Y:S01]  /*0800*/  F2I.FTZ.TRUNC.NTZ R26, R0 ;  /* 0x00000000001a7305 */ /* 0x000062000021f100 */
[----:B------:R-:W-:Y:S05]  /*0810*/  BRA `(.L_x_20808) ;  /* 0x000006f000007947 */ /* 0x000fea0003800000 */
.L_x_20818:
[----:B------:R-:W2:Y:S02]  /*0820*/  LDG.E.U16 R26, [R4.64] ;  /* 0x00000024041a7981 */ /* 0x000ea4000c1e1500 */
[----:B--2---:R-:W-:-:S06]  /*0830*/  PRMT R26, RZ, 0x5410, R26 ;  /* 0x00005410ff1a7816 */ /* 0x004fcc000000001a */
[----:B------:R-:W0:Y:S01]  /*0840*/  F2I.FTZ.TRUNC.NTZ R26, R26 ;  /* 0x0000001a001a7305 */ /* 0x000e22000021f100 */
[----:B------:R-:W-:Y:S05]  /*0850*/  BRA `(.L_x_20808) ;  /* 0x000006b000007947 */ /* 0x000fea0003800000 */
.L_x_20815:
        /* <DEDUP_REMOVED lines=10> */
.L_x_20822:
        /* <DEDUP_REMOVED lines=21> */
.L_x_20826:
[----:B------:R-:W-:Y:S05]  /*0a50*/  BSYNC B1 ;  /* 0x0000000000017941 */ /* 0x000fea0003800000 */
.L_x_20825:
[----:B------:R-:W-:Y:S01]  /*0a60*/  IMAD.SHL.U32 R3, R3, 0x100000, RZ ;  /* 0x0010000003037824 */ /* 0x000fe200078e00ff */
[----:B------:R-:W-:-:S04]  /*0a70*/  LEA R5, R0, 0x3b800000, 0x17 ;  /* 0x3b80000000057811 */ /* 0x000fc800078eb8ff */
[----:B------:R-:W-:Y:S02]  /*0a80*/  LOP3.LUT R26, R5, R3, R26, 0xfe, !PT ;  /* 0x00000003051a7212 */ /* 0x000fe400078efe1a */
.L_x_20824:
[----:B------:R-:W-:Y:S05]  /*0a90*/  BSYNC B0 ;  /* 0x0000000000007941 */ /* 0x000fea0003800000 */
.L_x_20823:
[----:B------:R-:W0:Y:S01]  /*0aa0*/  F2I.FTZ.TRUNC.NTZ R26, R26 ;  /* 0x0000001a001a7305 */ /* 0x000e22000021f100 */
[----:B------:R-:W-:Y:S05]  /*0ab0*/  BRA `(.L_x_20808) ;  /* 0x0000045000007947 */ /* 0x000fea0003800000 */
.L_x_20821:
        /* <DEDUP_REMOVED lines=21> */
.L_x_20830:
[----:B------:R-:W-:Y:S05]  /*0c10*/  BSYNC B1 ;  /* 0x0000000000017941 */ /* 0x000fea0003800000 */
.L_x_20829:
[----:B------:R-:W-:Y:S01]  /*0c20*/  IMAD.SHL.U32 R3, R3, 0x200000, RZ ;  /* 0x0020000003037824 */ /* 0x000fe200078e00ff */
[----:B------:R-:W-:-:S04]  /*0c30*/  LEA R5, R0, 0x37800000, 0x17 ;  /* 0x3780000000057811 */ /* 0x000fc800078eb8ff */
[----:B------:R-:W-:Y:S02]  /*0c40*/  LOP3.LUT R26, R5, R3, R26, 0xfe, !PT ;  /* 0x00000003051a7212 */ /* 0x000fe400078efe1a */
.L_x_20828:
[----:B------:R-:W-:Y:S05]  /*0c50*/  BSYNC B0 ;  /* 0x0000000000007941 */ /* 0x000fea0003800000 */
.L_x_20827:
[----:B------:R-:W0:Y:S01]  /*0c60*/  F2I.FTZ.TRUNC.NTZ R26, R26 ;  /* 0x0000001a001a7305 */ /* 0x000e22000021f100 */
[----:B------:R-:W-:Y:S05]  /*0c70*/  BRA `(.L_x_20808) ;  /* 0x0000029000007947 */ /* 0x000fea0003800000 */
.L_x_20820:
        /* <DEDUP_REMOVED lines=14> */
.L_x_20834:
[----:B------:R-:W-:Y:S05]  /*0d60*/  BSYNC B0 ;  /* 0x0000000000007941 */ /* 0x000fea0003800000 */
.L_x_20833:
[----:B------:R-:W0:Y:S01]  /*0d70*/  F2I.FTZ.TRUNC.NTZ R26, R26 ;  /* 0x0000001a001a7305 */ /* 0x000e22000021f100 */
[----:B------:R-:W-:Y:S05]  /*0d80*/  BRA `(.L_x_20808) ;  /* 0x0000018000007947 */ /* 0x000fea0003800000 */
.L_x_20807:
        /* <DEDUP_REMOVED lines=21> */
.L_x_20832:
[----:B------:R0:W5:Y:S01]  /*0ee0*/  LDG.E R26, [R4.64] ;  /* 0x00000024041a7981 */ /* 0x000162000c1e1900 */
[----:B------:R-:W-:Y:S05]  /*0ef0*/  BRA `(.L_x_20808) ;  /* 0x0000001000007947 */ /* 0x000fea0003800000 */
.L_x_20831:
[----:B------:R0:W5:Y:S02]  /*0f00*/  LDG.E R26, [R4.64] ;  /* 0x00000024041a7981 */ /* 0x000164000c1e1900 */
.L_x_20808:
        /* <DEDUP_REMOVED lines=16> */
.L_x_20838:
[----:B------:R0:W5:Y:S01]  /*1010*/  LDG.E.U8 R27, [R4.64] ;  /* 0x00000024041b7981 */ /* 0x000162000c1e1100 */
[----:B------:R-:W-:Y:S05]  /*1020*/  BRA `(.L_x_20840) ;  /* 0x00000d0000007947 */ /* 0x000fea0003800000 */
.L_x_20837:
        /* <DEDUP_REMOVED lines=8> */
.L_x_20842:
[----:B------:R0:W5:Y:S01]  /*10b0*/  LDG.E R27, [R4.64] ;  /* 0x00000024041b7981 */ /* 0x000162000c1e1900 */
[----:B------:R-:W-:Y:S05]  /*10c0*/  BRA `(.L_x_20840) ;  /* 0x00000c6000007947 */ /* 0x000fea0003800000 */
.L_x_20841:
[----:B------:R0:W5:Y:S01]  /*10d0*/  LDG.E.S16 R27, [R4.64] ;  /* 0x00000024041b7981 */ /* 0x000162000c1e1700 */
[----:B------:R-:W-:Y:S05]  /*10e0*/  BRA `(.L_x_20840) ;  /* 0x00000c4000007947 */ /* 0x000fea0003800000 */
.L_x_20836:
        /* <DEDUP_REMOVED lines=9> */
.L_x_20844:
[----:B------:R-:W2:Y:S02]  /*1180*/  LDG.E.U16 R4, [R4.64] ;  /* 0x0000002404047981 */ /* 0x000ea4000c1e1500 */
[----:B--2---:R-:W-:-:S06]  /*1190*/  HADD2.F32 R27, -RZ, R4.H0_H0 ;  /* 0x20000004ff1b7230 */ /* 0x004fcc0000004100 */
[----:B------:R-:W0:Y:S01]  /*11a0*/  F2I.FTZ.TRUNC.NTZ R27, R27 ;  /* 0x0000001b001b7305 */ /* 0x000e22000021f100 */
[----:B------:R-:W-:Y:S05]  /*11b0*/  BRA `(.L_x_20840) ;  /* 0x00000b7000007947 */ /* 0x000fea0003800000 */
.L_x_20843:
        /* <DEDUP_REMOVED lines=9> */
.L_x_20846:
[----:B------:R-:W2:Y:S02]  /*1250*/  LDG.E.U16 R4, [R4.64] ;  /* 0x0000002404047981 */ /* 0x000ea4000c1e1500 */
[----:B--2---:R-:W-:-:S06]  /*1260*/  HADD2.F32 R27, -RZ, R4.H0_H0 ;  /* 0x20000004ff1b7230 */ /* 0x004fcc0000004100 */
[----:B------:R-:W0:Y:S01]  /*1270*/  F2I.FTZ.TRUNC.NTZ R27, R27 ;  /* 0x0000001b001b7305 */ /* 0x000e22000021f100 */
[----:B------:R-:W-:Y:S05]  /*1280*/  BRA `(.L_x_20840) ;  /* 0x00000aa000007947 */ /* 0x000fea0003800000 */
.L_x_20845:
[----:B------:R-:W2:Y:S02]  /*1290*/  LDG.E.64 R4, [R4.64] ;  /* 0x0000002404047981 */ /* 0x000ea4000c1e1b00 */
[----:B--2---:R0:W2:Y:S01]  /*12a0*/  F2I.F64.TRUNC R27, R4 ;  /* 0x00000004001b7311 */ /* 0x0040a2000030d100 */
[----:B------:R-:W-:Y:S05]  /*12b0*/  BRA `(.L_x_20840) ;  /* 0x00000a7000007947 */ /* 0x000fea0003800000 */
.L_x_20835:
        /* <DEDUP_REMOVED lines=12> */
.L_x_20849:
[----:B------:R-:W2:Y:S02]  /*1380*/  LDG.E.64 R4, [R4.64] ;  /* 0x0000002404047981 */ /* 0x000ea4000c1e1b00 */
[----:B--2---:R0:W2:Y:S01]  /*1390*/  F2I.F64.TRUNC R27, R4 ;  /* 0x00000004001b7311 */ /* 0x0040a2000030d100 */
[----:B------:R-:W-:Y:S05]  /*13a0*/  BRA `(.L_x_20840) ;  /* 0x0000098000007947 */ /* 0x000fea0003800000 */
.L_x_20848:
        /* <DEDUP_REMOVED lines=27> */
.L_x_20851:
        /* <DEDUP_REMOVED lines=12> */
[----:B------:R0:W2:Y:S01]  /*1620*/  F2I.FTZ.TRUNC.NTZ R27, R0 ;  /* 0x00000000001b7305 */ /* 0x0000a2000021f100 */
[----:B------:R-:W-:Y:S05]  /*1630*/  BRA `(.L_x_20840) ;  /* 0x000006f000007947 */ /* 0x000fea0003800000 */
.L_x_20850:
[----:B------:R-:W2:Y:S02]  /*1640*/  LDG.E.U16 R27, [R4.64] ;  /* 0x00000024041b7981 */ /* 0x000ea4000c1e1500 */
[----:B--2---:R-:W-:-:S06]  /*1650*/  PRMT R27, RZ, 0x5410, R27 ;  /* 0x00005410ff1b7816 */ /* 0x004fcc000000001b */
[----:B------:R-:W0:Y:S01]  /*1660*/  F2I.FTZ.TRUNC.NTZ R27, R27 ;  /* 0x0000001b001b7305 */ /* 0x000e22000021f100 */
[----:B------:R-:W-:Y:S05]  /*1670*/  BRA `(.L_x_20840) ;  /* 0x000006b000007947 */ /* 0x000fea0003800000 */
.L_x_20847:
        /* <DEDUP_REMOVED lines=10> */
.L_x_20854:
        /* <DEDUP_REMOVED lines=21> */
.L_x_20858:
[----:B------:R-:W-:Y:S05]  /*1870*/  BSYNC B1 ;  /* 0x0000000000017941 */ /* 0x000fea0003800000 */
.L_x_20857:
[----:B------:R-:W-:Y:S01]  /*1880*/  IMAD.SHL.U32 R3, R3, 0x100000, RZ ;  /* 0x0010000003037824 */ /* 0x000fe200078e00ff */
[----:B------:R-:W-:-:S04]  /*1890*/  LEA R0, R0, 0x3b800000, 0x17 ;  /* 0x3b80000000007811 */ /* 0x000fc800078eb8ff */
[----:B------:R-:W-:Y:S02]  /*18a0*/  LOP3.LUT R27, R0, R3, R27, 0xfe, !PT ;  /* 0x00000003001b7212 */ /* 0x000fe400078efe1b */
.L_x_20856:
[----:B------:R-:W-:Y:S05]  /*18b0*/  BSYNC B0 ;  /* 0x0000000000007941 */ /* 0x000fea0003800000 */
.L_x_20855:
[----:B------:R-:W0:Y:S01]  /*18c0*/  F2I.FTZ.TRUNC.NTZ R27, R27 ;  /* 0x0000001b001b7305 */ /* 0x000e22000021f100 */
[----:B------:R-:W-:Y:S05]  /*18d0*/  BRA `(.L_x_20840) ;  /* 0x0000045000007947 */ /* 0x000fea0003800000 */
.L_x_20853:
        /* <DEDUP_REMOVED lines=21> */
.L_x_20862:
[----:B------:R-:W-:Y:S05]  /*1a30*/  BSYNC B1 ;  /* 0x0000000000017941 */ /* 0x000fea0003800000 */
.L_x_20861:
[----:B------:R-:W-:Y:S01]  /*1a40*/  IMAD.SHL.U32 R3, R3, 0x200000, RZ ;  /* 0x0020000003037824 */ /* 0x000fe200078e00ff */
[----:B------:R-:W-:-:S04]  /*1a50*/  LEA R0, R0, 0x37800000, 0x17 ;  /* 0x3780000000007811 */ /* 0x000fc800078eb8ff */
[----:B------:R-:W-:Y:S02]  /*1a60*/  LOP3.LUT R27, R0, R3, R27, 0xfe, !PT ;  /* 0x00000003001b7212 */ /* 0x000fe400078efe1b */
.L_x_20860:
[----:B------:R-:W-:Y:S05]  /*1a70*/  BSYNC B0 ;  /* 0x0000000000007941 */ /* 0x000fea0003800000 */
.L_x_20859:
[----:B------:R-:W0:Y:S01]  /*1a80*/  F2I.FTZ.TRUNC.NTZ R27, R27 ;  /* 0x0000001b001b7305 */ /* 0x000e22000021f100 */
[----:B------:R-:W-:Y:S05]  /*1a90*/  BRA `(.L_x_20840) ;  /* 0x0000029000007947 */ /* 0x000fea0003800000 */
.L_x_20852:
        /* <DEDUP_REMOVED lines=14> */
.L_x_20866:
[----:B------:R-:W-:Y:S05]  /*1b80*/  BSYNC B0 ;  /* 0x0000000000007941 */ /* 0x000fea0003800000 */
.L_x_20865:
[----:B------:R-:W0:Y:S01]  /*1b90*/  F2I.FTZ.TRUNC.NTZ R27, R27 ;  /* 0x0000001b001b7305 */ /* 0x000e22000021f100 */
[----:B------:R-:W-:Y:S05]  /*1ba0*/  BRA `(.L_x_20840) ;  /* 0x0000018000007947 */ /* 0x000fea0003800000 */
.L_x_20839:
        /* <DEDUP_REMOVED lines=21> */
.L_x_20864:
[----:B------:R0:W5:Y:S01]  /*1d00*/  LDG.E R27, [R4.64] ;  /* 0x00000024041b7981 */ /* 0x000162000c1e1900 */
[----:B------:R-:W-:Y:S05]  /*1d10*/  BRA `(.L_x_20840) ;  /* 0x0000001000007947 */ /* 0x000fea0003800000 */
.L_x_20863:
[----:B------:R0:W5:Y:S02]  /*1d20*/  LDG.E R27, [R4.64] ;  /* 0x00000024041b7981 */ /* 0x000164000c1e1900 */
.L_x_20840:
[----:B------:R-:W3:Y:S02]  /*1d30*/  S2R R17, SR_TID.X ;  /* 0x0000000000117919 */ /* 0x000ee40000002100 */
[----:B---3--:R-:W-:Y:S02]  /*1d40*/  IADD3 R17, R17, 0x80, RZ ;  /* 0x0000008011117810 */ /* 0x008fe40007ffe0ff */
.L_x_20802:
[----:B-1-3--:R-:W-:Y:S05]  /*1d50*/  BSYNC B6 ;  /* 0x0000000000067941 */ /* 0x00afea0003800000 */
.L_x_20801:
[----:B------:R-:W-:Y:S01]  /*1d60*/  ISETP.GE.AND P0, PT, R17, R16, PT ;  /* 0x000000101100720c */ /* 0x000fe20003f06270 */
[----:B------:R-:W-:Y:S01]  /*1d70*/  BSSY B6, `(.L_x_20867) ;  /* 0x00001c9000067945 */ /* 0x000fe20003800000 */
[----:B------:R-:W-:-:S11]  /*1d80*/  IMAD.MOV.U32 R29, RZ, RZ, RZ ;  /* 0x000000ffff1d7224 */ /* 0x000fd600078e00ff */
        /* <DEDUP_REMOVED lines=18> */
.L_x_20872:
[----:B------:R0:W5:Y:S01]  /*1eb0*/  LDG.E.U8 R24, [R4.64] ;  /* 0x0000002404187981 */ /* 0x000162000c1e1100 */
[----:B------:R-:W-:Y:S05]  /*1ec0*/  BRA `(.L_x_20874) ;  /* 0x00000d0000007947 */ /* 0x000fea0003800000 */
.L_x_20871:
        /* <DEDUP_REMOVED lines=8> */
.L_x_20876:
[----:B------:R0:W5:Y:S01]  /*1f50*/  LDG.E R24, [R4.64] ;  /* 0x0000002404187981 */ /* 0x000162000c1e1900 */
[----:B------:R-:W-:Y:S05]  /*1f60*/  BRA `(.L_x_20874) ;  /* 0x00000c6000007947 */ /* 0x000fea0003800000 */
.L_x_20875:
[----:B------:R0:W5:Y:S01]  /*1f70*/  LDG.E.S16 R24, [R4.64] ;  /* 0x0000002404187981 */ /* 0x000162000c1e1700 */
[----:B------:R-:W-:Y:S05]  /*1f80*/  BRA `(.L_x_20874) ;  /* 0x00000c4000007947 */ /* 0x000fea0003800000 */
.L_x_20870:
        /* <DEDUP_REMOVED lines=9> */
.L_x_20878:
[----:B------:R-:W3:Y:S02]  /*2020*/  LDG.E.U16 R4, [R4.64] ;  /* 0x0000002404047981 */ /* 0x000ee4000c1e1500 */
[----:B---3--:R-:W-:-:S06]  /*2030*/  HADD2.F32 R24, -RZ, R4.H0_H0 ;  /* 0x20000004ff187230 */ /* 0x008fcc0000004100 */
[----:B------:R-:W0:Y:S01]  /*2040*/  F2I.FTZ.TRUNC.NTZ R24, R24 ;  /* 0x0000001800187305 */ /* 0x000e22000021f100 */
[----:B------:R-:W-:Y:S05]  /*2050*/  BRA `(.L_x_20874) ;  /* 0x00000b7000007947 */ /* 0x000fea0003800000 */
.L_x_20877:
        /* <DEDUP_REMOVED lines=9> */
.L_x_20880:
[----:B------:R-:W3:Y:S02]  /*20f0*/  LDG.E.U16 R4, [R4.64] ;  /* 0x0000002404047981 */ /* 0x000ee4000c1e1500 */
[----:B---3--:R-:W-:-:S06]  /*2100*/  HADD2.F32 R24, -RZ, R4.H0_H0 ;  /* 0x20000004ff187230 */ /* 0x008fcc0000004100 */
[----:B------:R-:W0:Y:S01]  /*2110*/  F2I.FTZ.TRUNC.NTZ R24, R24 ;  /* 0x0000001800187305 */ /* 0x000e22000021f100 */
[----:B------:R-:W-:Y:S05]  /*2120*/  BRA `(.L_x_20874) ;  /* 0x00000aa000007947 */ /* 0x000fea0003800000 */
.L_x_20879:
[----:B------:R-:W3:Y:S02]  /*2130*/  LDG.E.64 R24, [R4.64] ;  /* 0x0000002404187981 */ /* 0x000ee4000c1e1b00 */
[----:B---3--:R0:W1:Y:S01]  /*2140*/  F2I.F64.TRUNC R24, R24 ;  /* 0x0000001800187311 */ /* 0x008062000030d100 */
[----:B------:R-:W-:Y:S05]  /*2150*/  BRA `(.L_x_20874) ;  /* 0x00000a7000007947 */ /* 0x000fea0003800000 */
.L_x_20869:
        /* <DEDUP_REMOVED lines=12> */
.L_x_20883:
[----:B------:R-:W3:Y:S02]  /*2220*/  LDG.E.64 R4, [R4.64] ;  /* 0x0000002404047981 */ /* 0x000ee4000c1e1b00 */
[----:B---3--:R0:W1:Y:S01]  /*2230*/  F2I.F64.TRUNC R24, R4 ;  /* 0x0000000400187311 */ /* 0x008062000030d100 */
[----:B------:R-:W-:Y:S05]  /*2240*/  BRA `(.L_x_20874) ;  /* 0x0000098000007947 */ /* 0x000fea0003800000 */
.L_x_20882:
        /* <DEDUP_REMOVED lines=27> */
.L_x_20885:
        /* <DEDUP_REMOVED lines=14> */
.L_x_20884:
[----:B------:R-:W3:Y:S02]  /*24e0*/  LDG.E.U16 R24, [R4.64] ;  /* 0x0000002404187981 */ /* 0x000ee4000c1e1500 */
[----:B---3--:R-:W-:-:S06]  /*24f0*/  PRMT R24, RZ, 0x5410, R24 ;  /* 0x00005410ff187816 */ /* 0x008fcc0000000018 */
[----:B------:R-:W0:Y:S01]  /*2500*/  F2I.FTZ.TRUNC.NTZ R24, R24 ;  /* 0x0000001800187305 */ /* 0x000e22000021f100 */
[----:B------:R-:W-:Y:S05]  /*2510*/  BRA `(.L_x_20874) ;  /* 0x000006b000007947 */ /* 0x000fea0003800000 */
.L_x_20881:
        /* <DEDUP_REMOVED lines=10> */
.L_x_20888:
        /* <DEDUP_REMOVED lines=21> */
.L_x_20892:
[----:B------:R-:W-:Y:S05]  /*2710*/  BSYNC B1 ;  /* 0x0000000000017941 */ /* 0x000fea0003800000 */
.L_x_20891:
[----:B------:R-:W-:Y:S01]  /*2720*/  IMAD.SHL.U32 R3, R3, 0x100000, RZ ;  /* 0x0010000003037824 */ /* 0x000fe200078e00ff */
[----:B------:R-:W-:-:S04]  /*2730*/  LEA R5, R0, 0x3b800000, 0x17 ;  /* 0x3b80000000057811 */ /* 0x000fc800078eb8ff */
[----:B------:R-:W-:Y:S02]  /*2740*/  LOP3.LUT R24, R5, R3, R24, 0xfe, !PT ;  /* 0x0000000305187212 */ /* 0x000fe400078efe18 */
.L_x_20890:
[----:B------:R-:W-:Y:S05]  /*2750*/  BSYNC B0 ;  /* 0x0000000000007941 */ /* 0x000fea0003800000 */
.L_x_20889:
[----:B------:R-:W0:Y:S01]  /*2760*/  F2I.FTZ.TRUNC.NTZ R24, R24 ;  /* 0x0000001800187305 */ /* 0x000e22000021f100 */
[----:B------:R-:W-:Y:S05]  /*2770*/  BRA `(.L_x_20874) ;  /* 0x0000045000007947 */ /* 0x000fea0003800000 */
.L_x_20887:
        /* <DEDUP_REMOVED lines=21> */
.L_x_20896:
[----:B------:R-:W-:Y:S05]  /*28d0*/  BSYNC B1 ;  /* 0x0000000000017941 */ /* 0x000fea0003800000 */
.L_x_20895:
[----:B------:R-:W-:Y:S01]  /*28e0*/  IMAD.SHL.U32 R3, R3, 0x200000, RZ ;  /* 0x0020000003037824 */ /* 0x000fe200078e00ff */
[----:B------:R-:W-:-:S04]  /*28f0*/  LEA R5, R0, 0x37800000, 0x17 ;  /* 0x3780000000057811 */ /* 0x000fc800078eb8ff */
[----:B------:R-:W-:Y:S02]  /*2900*/  LOP3.LUT R24, R5, R3, R24, 0xfe, !PT ;  /* 0x0000000305187212 */ /* 0x000fe400078efe18 */
.L_x_20894:
[----:B------:R-:W-:Y:S05]  /*2910*/  BSYNC B0 ;  /* 0x0000000000007941 */ /* 0x000fea0003800000 */
.L_x_20893:
[----:B------:R-:W0:Y:S01]  /*2920*/  F2I.FTZ.TRUNC.NTZ R24, R24 ;  /* 0x0000001800187305 */ /* 0x000e22000021f100 */
[----:B------:R-:W-:Y:S05]  /*2930*/  BRA `(.L_x_20874) ;  /* 0x0000029000007947 */ /* 0x000fea0003800000 */
.L_x_20886:
        /* <DEDUP_REMOVED lines=14> */
.L_x_20900:
[----:B------:R-:W-:Y:S05]  /*2a20*/  BSYNC B0 ;  /* 0x0000000000007941 */ /* 0x000fea0003800000 */
.L_x_20899:
[----:B------:R-:W0:Y:S01]  /*2a30*/  F2I.FTZ.TRUNC.NTZ R24, R24 ;  /* 0x0000001800187305 */ /* 0x000e22000021f100 */
[----:B------:R-:W-:Y:S05]  /*2a40*/  BRA `(.L_x_20874) ;  /* 0x0000018000007947 */ /* 0x000fea0003800000 */
.L_x_20873:
        /* <DEDUP_REMOVED lines=19> */
[----:B0-2--5:R-:W-:Y:S05]  /*2b80*/  CALL.ABS.NOINC R14 ;  /* 0x000000000e007343 */ /* 0x025fea0003c00000 */
[----:B------:R-:W-:Y:S05]  /*2b90*/  BRA `(.L_x_20874) ;  /* 0x0000003000007947 */ /* 0x000fea0003800000 */
.L_x_20898:
[----:B------:R0:W5:Y:S01]  /*2ba0*/  LDG.E R24, [R4.64] ;  /* 0x0000002404187981 */ /* 0x000162000c1e1900 */
[----:B------:R-:W-:Y:S05]  /*2bb0*/  BRA `(.L_x_20874) ;  /* 0x0000001000007947 */ /* 0x000fea0003800000 */
.L_x_20897:
[----:B------:R0:W5:Y:S02]  /*2bc0*/  LDG.E R24, [R4.64] ;  /* 0x0000002404187981 */ /* 0x000164000c1e1900 */
.L_x_20874:
        /* <DEDUP_REMOVED lines=16> */
.L_x_20904:
[----:B------:R0:W5:Y:S01]  /*2cd0*/  LDG.E.U8 R29, [R4.64] ;  /* 0x00000024041d7981 */ /* 0x000162000c1e1100 */
[----:B------:R-:W-:Y:S05]  /*2ce0*/  BRA `(.L_x_20906) ;  /* 0x00000d0000007947 */ /* 0x000fea0003800000 */
.L_x_20903:
        /* <DEDUP_REMOVED lines=8> */
.L_x_20908:
[----:B------:R0:W5:Y:S01]  /*2d70*/  LDG.E R29, [R4.64] ;  /* 0x00000024041d7981 */ /* 0x000162000c1e1900 */
[----:B------:R-:W-:Y:S05]  /*2d80*/  BRA `(.L_x_20906) ;  /* 0x00000c6000007947 */ /* 0x000fea0003800000 */
.L_x_20907:
[----:B------:R0:W5:Y:S01]  /*2d90*/  LDG.E.S16 R29, [R4.64] ;  /* 0x00000024041d7981 */ /* 0x000162000c1e1700 */
[----:B------:R-:W-:Y:S05]  /*2da0*/  BRA `(.L_x_20906) ;  /* 0x00000c4000007947 */ /* 0x000fea0003800000 */
.L_x_20902:
        /* <DEDUP_REMOVED lines=9> */
.L_x_20910:
[----:B------:R-:W3:Y:S02]  /*2e40*/  LDG.E.U16 R4, [R4.64] ;  /* 0x0000002404047981 */ /* 0x000ee4000c1e1500 */
[----:B---3--:R-:W-:-:S06]  /*2e50*/  HADD2.F32 R29, -RZ, R4.H0_H0 ;  /* 0x20000004ff1d7230 */ /* 0x008fcc0000004100 */
[----:B------:R-:W0:Y:S01]  /*2e60*/  F2I.FTZ.TRUNC.NTZ R29, R29 ;  /* 0x0000001d001d7305 */ /* 0x000e22000021f100 */
[----:B------:R-:W-:Y:S05]  /*2e70*/  BRA `(.L_x_20906) ;  /* 0x00000b7000007947 */ /* 0x000fea0003800000 */
.L_x_20909:
        /* <DEDUP_REMOVED lines=9> */
.L_x_20912:
[----:B------:R-:W3:Y:S02]  /*2f10*/  LDG.E.U16 R4, [R4.64] ;  /* 0x0000002404047981 */ /* 0x000ee4000c1e1500 */
[----:B---3--:R-:W-:-:S06]  /*2f20*/  HADD2.F32 R29, -RZ, R4.H0_H0 ;  /* 0x20000004ff1d7230 */ /* 0x008fcc0000004100 */
[----:B------:R-:W0:Y:S01]  /*2f30*/  F2I.FTZ.TRUNC.NTZ R29, R29 ;  /* 0x0000001d001d7305 */ /* 0x000e22000021f100 */
[----:B------:R-:W-:Y:S05]  /*2f40*/  BRA `(.L_x_20906) ;  /* 0x00000aa000007947 */ /* 0x000fea0003800000 */
.L_x_20911:
[----:B------:R-:W3:Y:S02]  /*2f50*/  LDG.E.64 R4, [R4.64] ;  /* 0x0000002404047981 */ /* 0x000ee4000c1e1b00 */
[----:B---3--:R0:W3:Y:S01]  /*2f60*/  F2I.F64.TRUNC R29, R4 ;  /* 0x00000004001d7311 */ /* 0x0080e2000030d100 */
[----:B------:R-:W-:Y:S05]  /*2f70*/  BRA `(.L_x_20906) ;  /* 0x00000a7000007947 */ /* 0x000fea0003800000 */
.L_x_20901:
        /* <DEDUP_REMOVED lines=12> */
.L_x_20915:
[----:B------:R-:W3:Y:S02]  /*3040*/  LDG.E.64 R4, [R4.64] ;  /* 0x0000002404047981 */ /* 0x000ee4000c1e1b00 */
[----:B---3--:R0:W3:Y:S01]  /*3050*/  F2I.F64.TRUNC R29, R4 ;  /* 0x00000004001d7311 */ /* 0x0080e2000030d100 */
[----:B------:R-:W-:Y:S05]  /*3060*/  BRA `(.L_x_20906) ;  /* 0x0000098000007947 */ /* 0x000fea0003800000 */
.L_x_20914:
        /* <DEDUP_REMOVED lines=27> */
.L_x_20917:
        /* <DEDUP_REMOVED lines=12> */
[----:B------:R0:W3:Y:S01]  /*32e0*/  F2I.FTZ.TRUNC.NTZ R29, R0 ;  /* 0x00000000001d7305 */ /* 0x0000e2000021f100 */
[----:B------:R-:W-:Y:S05]  /*32f0*/  BRA `(.L_x_20906) ;  /* 0x000006f000007947 */ /* 0x000fea0003800000 */
.L_x_20916:
[----:B------:R-:W3:Y:S02]  /*3300*/  LDG.E.U16 R29, [R4.64] ;  /* 0x00000024041d7981 */ /* 0x000ee4000c1e1500 */
[----:B---3--:R-:W-:-:S06]  /*3310*/  PRMT R29, RZ, 0x5410, R29 ;  /* 0x00005410ff1d7816 */ /* 0x008fcc000000001d */
[----:B------:R-:W0:Y:S01]  /*3320*/  F2I.FTZ.TRUNC.NTZ R29, R29 ;  /* 0x0000001d001d7305 */ /* 0x000e22000021f100 */
[----:B------:R-:W-:Y:S05]  /*3330*/  BRA `(.L_x_20906) ;  /* 0x000006b000007947 */ /* 0x000fea0003800000 */
.L_x_20913:
        /* <DEDUP_REMOVED lines=10> */
.L_x_20920:
        /* <DEDUP_REMOVED lines=21> */
.L_x_20924:
[----:B------:R-:W-:Y:S05]  /*3530*/  BSYNC B1 ;  /* 0x0000000000017941 */ /* 0x000fea0003800000 */
.L_x_20923:
[----:B------:R-:W-:Y:S01]  /*3540*/  IMAD.SHL.U32 R3, R3, 0x100000, RZ ;  /* 0x0010000003037824 */ /* 0x000fe200078e00ff */
[----:B------:R-:W-:-:S04]  /*3550*/  LEA R0, R0, 0x3b800000, 0x17 ;  /* 0x3b80000000007811 */ /* 0x000fc800078eb8ff */
[----:B------:R-:W-:Y:S02]  /*3560*/  LOP3.LUT R29, R0, R3, R29, 0xfe, !PT ;  /* 0x00000003001d7212 */ /* 0x000fe400078efe1d */
.L_x_20922:
[----:B------:R-:W-:Y:S05]  /*3570*/  BSYNC B0 ;  /* 0x0000000000007941 */ /* 0x000fea0003800000 */
.L_x_20921:
[----:B------:R-:W0:Y:S01]  /*3580*/  F2I.FTZ.TRUNC.NTZ R29, R29 ;  /* 0x0000001d001d7305 */ /* 0x000e22000021f100 */
[----:B------:R-:W-:Y:S05]  /*3590*/  BRA `(.L_x_20906) ;  /* 0x0000045000007947 */ /* 0x000fea0003800000 */
.L_x_20919:
        /* <DEDUP_REMOVED lines=21> */
.L_x_20928:
[----:B------:R-:W-:Y:S05]  /*36f0*/  BSYNC B1 ;  /* 0x0000000000017941 */ /* 0x000fea0003800000 */
.L_x_20927:
[----:B------:R-:W-:Y:S01]  /*3700*/  IMAD.SHL.U32 R3, R3, 0x200000, RZ ;  /* 0x0020000003037824 */ /* 0x000fe200078e00ff */
[----:B------:R-:W-:-:S04]  /*3710*/  LEA R0, R0, 0x37800000, 0x17 ;  /* 0x3780000000007811 */ /* 0x000fc800078eb8ff */
[----:B------:R-:W-:Y:S02]  /*3720*/  LOP3.LUT R29, R0, R3, R29, 0xfe, !PT ;  /* 0x00000003001d7212 */ /* 0x000fe400078efe1d */
.L_x_20926:
[----:B------:R-:W-:Y:S05]  /*3730*/  BSYNC B0 ;  /* 0x0000000000007941 */ /* 0x000fea0003800000 */
.L_x_20925:
[----:B------:R-:W0:Y:S01]  /*3740*/  F2I.FTZ.TRUNC.NTZ R29, R29 ;  /* 0x0000001d001d7305 */ /* 0x000e22000021f100 */
[----:B------:R-:W-:Y:S05]  /*3750*/  BRA `(.L_x_20906) ;  /* 0x0000029000007947 */ /* 0x000fea0003800000 */
.L_x_20918:
        /* <DEDUP_REMOVED lines=14> */
.L_x_20932:
[----:B------:R-:W-:Y:S05]  /*3840*/  BSYNC B0 ;  /* 0x0000000000007941 */ /* 0x000fea0003800000 */
.L_x_20931:
[----:B------:R-:W0:Y:S01]  /*3850*/  F2I.FTZ.TRUNC.NTZ R29, R29 ;  /* 0x0000001d001d7305 */ /* 0x000e22000021f100 */
[----:B------:R-:W-:Y:S05]  /*3860*/  BRA `(.L_x_20906) ;  /* 0x0000018000007947 */ /* 0x000fea0003800000 */
.L_x_20905:
        /* <DEDUP_REMOVED lines=19> */
[----:B012--5:R-:W-:Y:S05]  /*39a0*/  CALL.ABS.NOINC R14 ;  /* 0x000000000e007343 */ /* 0x027fea0003c00000 */
[----:B------:R-:W-:Y:S05]  /*39b0*/  BRA `(.L_x_20906) ;  /* 0x0000003000007947 */ /* 0x000fea0003800000 */
.L_x_20930:
[----:B------:R0:W5:Y:S01]  /*39c0*/  LDG.E R29, [R4.64] ;  /* 0x00000024041d7981 */ /* 0x000162000c1e1900 */
[----:B------:R-:W-:Y:S05]  /*39d0*/  BRA `(.L_x_20906) ;  /* 0x0000001000007947 */ /* 0x000fea0003800000 */
.L_x_20929:
[----:B------:R0:W5:Y:S02]  /*39e0*/  LDG.E R29, [R4.64] ;  /* 0x00000024041d7981 */ /* 0x000164000c1e1900 */
.L_x_20906:
[----:B------:R-:W-:-:S03]  /*39f0*/  IADD3 R17, R17, 0x80, RZ ;  /* 0x0000008011117810 */ /* 0x000fc60007ffe0ff */
.L_x_20868:
[----:B------:R-:W-:Y:S05]  /*3a00*/  BSYNC B6 ;  /* 0x0000000000067941 */ /* 0x000fea0003800000 */
.L_x_20867:
[----:B------:R-:W-:Y:S01]  /*3a10*/  ISETP.GE.AND P0, PT, R17, R16, PT ;  /* 0x000000101100720c */ /* 0x000fe20003f06270 */
[----:B------:R-:W-:Y:S01]  /*3a20*/  BSSY B6, `(.L_x_20933) ;  /* 0x00001cb000067945 */ /* 0x000fe20003800000 */
[----:B------:R-:W-:Y:S02]  /*3a30*/  IMAD.MOV.U32 R18, RZ, RZ, RZ ;  /* 0x000000ffff127224 */ /* 0x000fe400078e00ff */
[----:B------:R-:W-:Y:S02]  /*3a40*/  IMAD.MOV.U32 R25, RZ, RZ, RZ ;  /* 0x000000ffff197224 */ /* 0x000fe400078e00ff */
[----:B------:R-:W-:-:S07]  /*3a50*/  IMAD.MOV.U32 R22, RZ, RZ, RZ ;  /* 0x000000ffff167224 */ /* 0x000fce00078e00ff */
        /* <DEDUP_REMOVED lines=18> */
.L_x_20938:
[----:B------:R0:W5:Y:S01]  /*3b80*/  LDG.E.U8 R25, [R4.64] ;  /* 0x0000002404197981 */ /* 0x000162000c1e1100 */
[----:B------:R-:W-:Y:S05]  /*3b90*/  BRA `(.L_x_20940) ;  /* 0x00000d0000007947 */ /* 0x000fea0003800000 */
.L_x_20937:
        /* <DEDUP_REMOVED lines=8> */
.L_x_20942:
[----:B------:R0:W5:Y:S01]  /*3c20*/  LDG.E R25, [R4.64] ;  /* 0x0000002404197981 */ /* 0x000162000c1e1900 */
[----:B------:R-:W-:Y:S05]  /*3c30*/  BRA `(.L_x_20940) ;  /* 0x00000c6000007947 */ /* 0x000fea0003800000 */
.L_x_20941:
[----:B------:R0:W5:Y:S01]  /*3c40*/  LDG.E.S16 R25, [R4.64] ;  /* 0x0000002404197981 */ /* 0x000162000c1e1700 */
[----:B------:R-:W-:Y:S05]  /*3c50*/  BRA `(.L_x_20940) ;  /* 0x00000c4000007947 */ /* 0x000fea0003800000 */
.L_x_20936:
        /* <DEDUP_REMOVED lines=9> */
.L_x_20944:
[----:B------:R-:W4:Y:S02]  /*3cf0*/  LDG.E.U16 R4, [R4.64] ;  /* 0x0000002404047981 */ /* 0x000f24000c1e1500 */
[----:B----4-:R-:W-:-:S06]  /*3d00*/  HADD2.F32 R25, -RZ, R4.H0_H0 ;  /* 0x20000004ff197230 */ /* 0x010fcc0000004100 */
[----:B------:R-:W0:Y:S01]  /*3d10*/  F2I.FTZ.TRUNC.NTZ R25, R25 ;  /* 0x0000001900197305 */ /* 0x000e22000021f100 */
[----:B------:R-:W-:Y:S05]  /*3d20*/  BRA `(.L_x_20940) ;  /* 0x00000b7000007947 */ /* 0x000fea0003800000 */
.L_x_20943:
        /* <DEDUP_REMOVED lines=9> */
.L_x_20946:
[----:B------:R-:W4:Y:S02]  /*3dc0*/  LDG.E.U16 R4, [R4.64] ;  /* 0x0000002404047981 */ /* 0x000f24000c1e1500 */
[----:B----4-:R-:W-:-:S06]  /*3dd0*/  HADD2.F32 R25, -RZ, R4.H0_H0 ;  /* 0x20000004ff197230 */ /* 0x010fcc0000004100 */
[----:B------:R-:W0:Y:S01]  /*3de0*/  F2I.FTZ.TRUNC.NTZ R25, R25 ;  /* 0x0000001900197305 */ /* 0x000e22000021f100 */
[----:B------:R-:W-:Y:S05]  /*3df0*/  BRA `(.L_x_20940) ;  /* 0x00000aa000007947 */ /* 0x000fea0003800000 */
.L_x_20945:
[----:B------:R-:W4:Y:S02]  /*3e00*/  LDG.E.64 R4, [R4.64] ;  /* 0x0000002404047981 */ /* 0x000f24000c1e1b00 */
[----:B----4-:R0:W4:Y:S01]  /*3e10*/  F2I.F64.TRUNC R25, R4 ;  /* 0x0000000400197311 */ /* 0x010122000030d100 */
[----:B------:R-:W-:Y:S05]  /*3e20*/  BRA `(.L_x_20940) ;  /* 0x00000a7000007947 */ /* 0x000fea0003800000 */
.L_x_20935:
        /* <DEDUP_REMOVED lines=12> */
.L_x_20949:
[----:B------:R-:W4:Y:S02]  /*3ef0*/  LDG.E.64 R4, [R4.64] ;  /* 0x0000002404047981 */ /* 0x000f24000c1e1b00 */
[----:B----4-:R0:W4:Y:S01]  /*3f00*/  F2I.F64.TRUNC R25, R4 ;  /* 0x0000000400197311 */ /* 0x010122000030d100 */
[----:B------:R-:W-:Y:S05]  /*3f10*/  BRA `(.L_x_20940) ;  /* 0x0000098000007947 */ /* 0x000fea0003800000 */
.L_x_20948:
        /* <DEDUP_REMOVED lines=25> */
[----:B------:R0:W4:Y:S01]  /*40b0*/  F2I.FTZ.TRUNC.NTZ R25, R7 ;  /* 0x0000000700197305 */ /* 0x000122000021f100 */
[----:B------:R-:W-:Y:S05]  /*40c0*/  BRA `(.L_x_20940) ;  /* 0x000007d000007947 */ /* 0x000fea0003800000 */
.L_x_20951:
        /* <DEDUP_REMOVED lines=12> */
[----:B------:R0:W4:Y:S01]  /*4190*/  F2I.FTZ.TRUNC.NTZ R25, R0 ;  /* 0x0000000000197305 */ /* 0x000122000021f100 */
[----:B------:R-:W-:Y:S05]  /*41a0*/  BRA `(.L_x_20940) ;  /* 0x000006f000007947 */ /* 0x000fea0003800000 */
.L_x_20950:
[----:B------:R-:W4:Y:S02]  /*41b0*/  LDG.E.U16 R25, [R4.64] ;  /* 0x0000002404197981 */ /* 0x000f24000c1e1500 */
[----:B----4-:R-:W-:-:S06]  /*41c0*/  PRMT R25, RZ, 0x5410, R25 ;  /* 0x00005410ff197816 */ /* 0x010fcc0000000019 */
[----:B------:R-:W0:Y:S01]  /*41d0*/  F2I.FTZ.TRUNC.NTZ R25, R25 ;  /* 0x0000001900197305 */ /* 0x000e22000021f100 */
[----:B------:R-:W-:Y:S05]  /*41e0*/  BRA `(.L_x_20940) ;  /* 0x000006b000007947 */ /* 0x000fea0003800000 */
.L_x_20947:
        /* <DEDUP_REMOVED lines=10> */
.L_x_20954:
        /* <DEDUP_REMOVED lines=21> */
.L_x_20958:
[----:B------:R-:W-:Y:S05]  /*43e0*/  BSYNC B1 ;  /* 0x0000000000017941 */ /* 0x000fea0003800000 */
.L_x_20957:
[----:B------:R-:W-:Y:S01]  /*43f0*/  IMAD.SHL.U32 R3, R3, 0x100000, RZ ;  /* 0x0010000003037824 */ /* 0x000fe200078e00ff */
[----:B------:R-:W-:-:S04]  /*4400*/  LEA R0, R0, 0x3b800000, 0x17 ;  /* 0x3b80000000007811 */ /* 0x000fc800078eb8ff */
[----:B------:R-:W-:Y:S02]  /*4410*/  LOP3.LUT R25, R0, R3, R25, 0xfe, !PT ;  /* 0x0000000300197212 */ /* 0x000fe400078efe19 */
.L_x_20956:
[----:B------:R-:W-:Y:S05]  /*4420*/  BSYNC B0 ;  /* 0x0000000000007941 */ /* 0x000fea0003800000 */
.L_x_20955:
[----:B------:R-:W0:Y:S01]  /*4430*/  F2I.FTZ.TRUNC.NTZ R25, R25 ;  /* 0x0000001900197305 */ /* 0x000e22000021f100 */
[----:B------:R-:W-:Y:S05]  /*4440*/  BRA `(.L_x_20940) ;  /* 0x0000045000007947 */ /* 0x000fea0003800000 */
.L_x_20953:
        /* <DEDUP_REMOVED lines=21> */
.L_x_20962:
[----:B------:R-:W-:Y:S05]  /*45a0*/  BSYNC B1 ;  /* 0x0000000000017941 */ /* 0x000fea0003800000 */
.L_x_20961:
[----:B------:R-:W-:Y:S01]  /*45b0*/  IMAD.SHL.U32 R3, R3, 0x200000, RZ ;  /* 0x0020000003037824 */ /* 0x000fe200078e00ff */
[----:B------:R-:W-:-:S04]  /*45c0*/  LEA R0, R0, 0x37800000, 0x17 ;  /* 0x3780000000007811 */ /* 0x000fc800078eb8ff */
[----:B------:R-:W-:Y:S02]  /*45d0*/  LOP3.LUT R25, R0, R3, R25, 0xfe, !PT ;  /* 0x0000000300197212 */ /* 0x000fe400078efe19 */
.L_x_20960:
[----:B------:R-:W-:Y:S05]  /*45e0*/  BSYNC B0 ;  /* 0x0000000000007941 */ /* 0x000fea0003800000 */
.L_x_20959:
[----:B------:R-:W0:Y:S01]  /*45f0*/  F2I.FTZ.TRUNC.NTZ R25, R25 ;  /* 0x0000001900197305 */ /* 0x000e22000021f100 */
[----:B------:R-:W-:Y:S05]  /*4600*/  BRA `(.L_x_20940) ;  /* 0x0000029000007947 */ /* 0x000fea0003800000 */
.L_x_20952:
        /* <DEDUP_REMOVED lines=14> */
.L_x_20966:
[----:B------:R-:W-:Y:S05]  /*46f0*/  BSYNC B0 ;  /* 0x0000000000007941 */ /* 0x000fea0003800000 */
.L_x_20965:
[----:B------:R-:W0:Y:S01]  /*4700*/  F2I.FTZ.TRUNC.NTZ R25, R25 ;  /* 0x0000001900197305 */ /* 0x000e22000021f100 */
[----:B------:R-:W-:Y:S05]  /*4710*/  BRA `(.L_x_20940) ;  /* 0x0000018000007947 */ /* 0x000fea0003800000 */
.L_x_20939:
        /* <DEDUP_REMOVED lines=19> */
[----:B0123-5:R-:W-:Y:S05]  /*4850*/  CALL.ABS.NOINC R14 ;  /* 0x000000000e007343 */ /* 0x02ffea0003c00000 */
[----:B------:R-:W-:Y:S05]  /*4860*/  BRA `(.L_x_20940) ;  /* 0x0000003000007947 */ /* 0x000fea0003800000 */
.L_x_20964:
[----:B------:R0:W5:Y:S01]  /*4870*/  LDG.E R25, [R4.64] ;  /* 0x0000002404197981 */ /* 0x000162000c1e1900 */
[----:B------:R-:W-:Y:S05]  /*4880*/  BRA `(.L_x_20940) ;  /* 0x0000001000007947 */ /* 0x000fea0003800000 */
.L_x_20963:
[----:B------:R0:W5:Y:S02]  /*4890*/  LDG.E R25, [R4.64] ;  /* 0x0000002404197981 */ /* 0x000164000c1e1900 */
.L_x_20940:
        /* <DEDUP_REMOVED lines=16> */
.L_x_20970:
[----:B------:R0:W5:Y:S01]  /*49a0*/  LDG.E.U8 R22, [R4.64] ;  /* 0x0000002404167981 */ /* 0x000162000c1e1100 */
[----:B------:R-:W-:Y:S05]  /*49b0*/  BRA `(.L_x_20972) ;  /* 0x00000d0000007947 */ /* 0x000fea0003800000 */
.L_x_20969:
        /* <DEDUP_REMOVED lines=8> */
.L_x_20974:
[----:B------:R0:W5:Y:S01]  /*4a40*/  LDG.E R22, [R4.64] ;  /* 0x0000002404167981 */ /* 0x000162000c1e1900 */
[----:B------:R-:W-:Y:S05]  /*4a50*/  BRA `(.L_x_20972) ;  /* 0x00000c6000007947 */ /* 0x000fea0003800000 */
.L_x_20973:
[----:B------:R0:W5:Y:S01]  /*4a60*/  LDG.E.S16 R22, [R4.64] ;  /* 0x0000002404167981 */ /* 0x000162000c1e1700 */
[----:B------:R-:W-:Y:S05]  /*4a70*/  BRA `(.L_x_20972) ;  /* 0x00000c4000007947 */ /* 0x000fea0003800000 */
.L_x_20968:
        /* <DEDUP_REMOVED lines=9> */
.L_x_20976:
[----:B----4-:R-:W4:Y:S02]  /*4b10*/  LDG.E.U16 R4, [R4.64] ;  /* 0x0000002404047981 */ /* 0x010f24000c1e1500 */
[----:B----4-:R-:W-:-:S06]  /*4b20*/  HADD2.F32 R22, -RZ, R4.H0_H0 ;  /* 0x20000004ff167230 */ /* 0x010fcc0000004100 */
[----:B------:R-:W0:Y:S01]  /*4b30*/  F2I.FTZ.TRUNC.NTZ R22, R22 ;  /* 0x0000001600167305 */ /* 0x000e22000021f100 */
[----:B------:R-:W-:Y:S05]  /*4b40*/  BRA `(.L_x_20972) ;  /* 0x00000b7000007947 */ /* 0x000fea0003800000 */
.L_x_20975:
        /* <DEDUP_REMOVED lines=9> */
.L_x_20978:
[----:B----4-:R-:W4:Y:S02]  /*4be0*/  LDG.E.U16 R4, [R4.64] ;  /* 0x0000002404047981 */ /* 0x010f24000c1e1500 */
[----:B----4-:R-:W-:-:S06]  /*4bf0*/  HADD2.F32 R22, -RZ, R4.H0_H0 ;  /* 0x20000004ff167230 */ /* 0x010fcc0000004100 */
[----:B------:R-:W0:Y:S01]  /*4c00*/  F2I.FTZ.TRUNC.NTZ R22, R22 ;  /* 0x0000001600167305 */ /* 0x000e22000021f100 */
[----:B------:R-:W-:Y:S05]  /*4c10*/  BRA `(.L_x_20972) ;  /* 0x00000aa000007947 */ /* 0x000fea0003800000 */
.L_x_20977:
[----:B----4-:R-:W4:Y:S02]  /*4c20*/  LDG.E.64 R22, [R4.64] ;  /* 0x0000002404167981 */ /* 0x010f24000c1e1b00 */
[----:B----4-:R0:W4:Y:S01]  /*4c30*/  F2I.F64.TRUNC R22, R22 ;  /* 0x0000001600167311 */ /* 0x010122000030d100 */
[----:B------:R-:W-:Y:S05]  /*4c40*/  BRA `(.L_x_20972) ;  /* 0x00000a7000007947 */ /* 0x000fea0003800000 */
.L_x_20967:
        /* <DEDUP_REMOVED lines=12> */
.L_x_20981:
[----:B----4-:R-:W4:Y:S02]  /*4d10*/  LDG.E.64 R4, [R4.64] ;  /* 0x0000002404047981 */ /* 0x010f24000c1e1b00 */
[----:B----4-:R0:W4:Y:S01]  /*4d20*/  F2I.F64.TRUNC R22, R4 ;  /* 0x0000000400167311 */ /* 0x010122000030d100 */
[----:B------:R-:W-:Y:S05]  /*4d30*/  BRA `(.L_x_20972) ;  /* 0x0000098000007947 */ /* 0x000fea0003800000 */
.L_x_20980:
        /* <DEDUP_REMOVED lines=27> */
.L_x_20983:
        /* <DEDUP_REMOVED lines=14> */
.L_x_20982:
[----:B----4-:R-:W4:Y:S02]  /*4fd0*/  LDG.E.U16 R22, [R4.64] ;  /* 0x0000002404167981 */ /* 0x010f24000c1e1500 */
[----:B----4-:R-:W-:-:S06]  /*4fe0*/  PRMT R22, RZ, 0x5410, R22 ;  /* 0x00005410ff167816 */ /* 0x010fcc0000000016 */
[----:B------:R-:W0:Y:S01]  /*4ff0*/  F2I.FTZ.TRUNC.NTZ R22, R22 ;  /* 0x0000001600167305 */ /* 0x000e22000021f100 */
[----:B------:R-:W-:Y:S05]  /*5000*/  BRA `(.L_x_20972) ;  /* 0x000006b000007947 */ /* 0x000fea0003800000 */
.L_x_20979:
        /* <DEDUP_REMOVED lines=10> */
.L_x_20986:
        /* <DEDUP_REMOVED lines=21> */
.L_x_20990:
[----:B------:R-:W-:Y:S05]  /*5200*/  BSYNC B1 ;  /* 0x0000000000017941 */ /* 0x000fea0003800000 */
.L_x_20989:
[----:B------:R-:W-:Y:S01]  /*5210*/  IMAD.SHL.U32 R3, R3, 0x100000, RZ ;  /* 0x0010000003037824 */ /* 0x000fe200078e00ff */
[----:B------:R-:W-:-:S04]  /*5220*/  LEA R5, R0, 0x3b800000, 0x17 ;  /* 0x3b80000000057811 */ /* 0x000fc800078eb8ff */
[----:B------:R-:W-:Y:S02]  /*5230*/  LOP3.LUT R22, R5, R3, R22, 0xfe, !PT ;  /* 0x0000000305167212 */ /* 0x000fe400078efe16 */
.L_x_20988:
[----:B------:R-:W-:Y:S05]  /*5240*/  BSYNC B0 ;  /* 0x0000000000007941 */ /* 0x000fea0003800000 */
.L_x_20987:
[----:B------:R-:W0:Y:S01]  /*5250*/  F2I.FTZ.TRUNC.NTZ R22, R22 ;  /* 0x0000001600167305 */ /* 0x000e22000021f100 */
[----:B------:R-:W-:Y:S05]  /*5260*/  BRA `(.L_x_20972) ;  /* 0x0000045000007947 */ /* 0x000fea0003800000 */
.L_x_20985:
        /* <DEDUP_REMOVED lines=21> */
.L_x_20994:
[----:B------:R-:W-:Y:S05]  /*53c0*/  BSYNC B1 ;  /* 0x0000000000017941 */ /* 0x000fea0003800000 */
.L_x_20993:
[----:B------:R-:W-:Y:S01]  /*53d0*/  IMAD.SHL.U32 R3, R3, 0x200000, RZ ;  /* 0x0020000003037824 */ /* 0x000fe200078e00ff */
[----:B------:R-:W-:-:S04]  /*53e0*/  LEA R5, R0, 0x37800000, 0x17 ;  /* 0x3780000000057811 */ /* 0x000fc800078eb8ff */
[----:B------:R-:W-:Y:S02]  /*53f0*/  LOP3.LUT R22, R5, R3, R22, 0xfe, !PT ;  /* 0x0000000305167212 */ /* 0x000fe400078efe16 */
.L_x_20992:
[----:B------:R-:W-:Y:S05]  /*5400*/  BSYNC B0 ;  /* 0x0000000000007941 */ /* 0x000fea0003800000 */
.L_x_20991:
[----:B------:R-:W0:Y:S01]  /*5410*/  F2I.FTZ.TRUNC.NTZ R22, R22 ;  /* 0x0000001600167305 */ /* 0x000e22000021f100 */
[----:B------:R-:W-:Y:S05]  /*5420*/  BRA `(.L_x_20972) ;  /* 0x0000029000007947 */ /* 0x000fea0003800000 */
.L_x_20984:
        /* <DEDUP_REMOVED lines=14> */
.L_x_20998:
[----:B------:R-:W-:Y:S05]  /*5510*/  BSYNC B0 ;  /* 0x0000000000007941 */ /* 0x000fea0003800000 */
.L_x_20997:
[----:B------:R-:W0:Y:S01]  /*5520*/  F2I.FTZ.TRUNC.NTZ R22, R22 ;  /* 0x0000001600167305 */ /* 0x000e22000021f100 */
[----:B------:R-:W-:Y:S05]  /*5530*/  BRA `(.L_x_20972) ;  /* 0x0000018000007947 */ /* 0x000fea0003800000 */
.L_x_20971:
        /* <DEDUP_REMOVED lines=19> */
[----:B012345:R-:W-:Y:S05]  /*5670*/  CALL.ABS.NOINC R14 ;  /* 0x000000000e007343 */ /* 0x03ffea0003c00000 */
[----:B------:R-:W-:Y:S05]  /*5680*/  BRA `(.L_x_20972) ;  /* 0x0000003000007947 */ /* 0x000fea0003800000 */
.L_x_20996:
[----:B------:R0:W5:Y:S01]  /*5690*/  LDG.E R22, [R4.64] ;  /* 0x0000002404167981 */ /* 0x000162000c1e1900 */
[----:B------:R-:W-:Y:S05]  /*56a0*/  BRA `(.L_x_20972) ;  /* 0x0000001000007947 */ /* 0x000fea0003800000 */
.L_x_20995:
[----:B------:R0:W5:Y:S02]  /*56b0*/  LDG.E R22, [R4.64] ;  /* 0x0000002404167981 */ /* 0x000164000c1e1900 */
.L_x_20972:
[----:B------:R-:W-:-:S03]  /*56c0*/  IADD3 R17, R17, 0x80, RZ ;  /* 0x0000008011117810 */ /* 0x000fc60007ffe0ff */
.L_x_20934:
[----:B------:R-:W-:Y:S05]  /*56d0*/  BSYNC B6 ;  /* 0x0000000000067941 */ /* 0x000fea0003800000 */
.L_x_20933:
[----:B------:R-:W-:Y:S01]  /*56e0*/  ISETP.GE.AND P0, PT, R17, R16, PT ;  /* 0x000000101100720c */ /* 0x000fe20003f06270 */
[----:B------:R-:W-:Y:S01]  /*56f0*/  BSSY B6, `(.L_x_20999) ;  /* 0x00001c7000067945 */ /* 0x000fe20003800000 */
[----:B0-----:R-:W-:-:S11]  /*5700*/  IMAD.MOV.U32 R23, RZ, RZ, RZ ;  /* 0x000000ffff177224 */ /* 0x001fd600078e00ff */
        /* <DEDUP_REMOVED lines=18> */
.L_x_21004:
[----:B------:R0:W5:Y:S01]  /*5830*/  LDG.E.U8 R23, [R4.64] ;  /* 0x0000002404177981 */ /* 0x000162000c1e1100 */
[----:B------:R-:W-:Y:S05]  /*5840*/  BRA `(.L_x_21006) ;  /* 0x00000d0000007947 */ /* 0x000fea0003800000 */
.L_x_21003:
        /* <DEDUP_REMOVED lines=8> */
.L_x_21008:
[----:B------:R0:W5:Y:S01]  /*58d0*/  LDG.E R23, [R4.64] ;  /* 0x0000002404177981 */ /* 0x000162000c1e1900 */
[----:B------:R-:W-:Y:S05]  /*58e0*/  BRA `(.L_x_21006) ;  /* 0x00000c6000007947 */ /* 0x000fea0003800000 */
.L_x_21007:
[----:B------:R0:W5:Y:S01]  /*58f0*/  LDG.E.S16 R23, [R4.64] ;  /* 0x0000002404177981 */ /* 0x000162000c1e1700 */
[----:B------:R-:W-:Y:S05]  /*5900*/  BRA `(.L_x_21006) ;  /* 0x00000c4000007947 */ /* 0x000fea0003800000 */
.L_x_21002:
        /* <DEDUP_REMOVED lines=9> */
.L_x_21010:
[----:B----4-:R-:W4:Y:S02]  /*59a0*/  LDG.E.U16 R4, [R4.64] ;  /* 0x0000002404047981 */ /* 0x010f24000c1e1500 */
[----:B----4-:R-:W-:-:S06]  /*59b0*/  HADD2.F32 R23, -RZ, R4.H0_H0 ;  /* 0x20000004ff177230 */ /* 0x010fcc0000004100 */
[----:B------:R-:W0:Y:S01]  /*59c0*/  F2I.FTZ.TRUNC.NTZ R23, R23 ;  /* 0x0000001700177305 */ /* 0x000e22000021f100 */
[----:B------:R-:W-:Y:S05]  /*59d0*/  BRA `(.L_x_21006) ;  /* 0x00000b7000007947 */ /* 0x000fea0003800000 */
.L_x_21009:
        /* <DEDUP_REMOVED lines=9> */
.L_x_21012:
[----:B----4-:R-:W4:Y:S02]  /*5a70*/  LDG.E.U16 R4, [R4.64] ;  /* 0x0000002404047981 */ /* 0x010f24000c1e1500 */
[----:B----4-:R-:W-:-:S06]  /*5a80*/  HADD2.F32 R23, -RZ, R4.H0_H0 ;  /* 0x20000004ff177230 */ /* 0x010fcc0000004100 */
[----:B------:R-:W0:Y:S01]  /*5a90*/  F2I.FTZ.TRUNC.NTZ R23, R23 ;  /* 0x0000001700177305 */ /* 0x000e22000021f100 */
[----:B------:R-:W-:Y:S05]  /*5aa0*/  BRA `(.L_x_21006) ;  /* 0x00000aa000007947 */ /* 0x000fea0003800000 */
.L_x_21011:
[----:B----4-:R-:W4:Y:S02]  /*5ab0*/  LDG.E.64 R4, [R4.64] ;  /* 0x0000002404047981 */ /* 0x010f24000c1e1b00 */
[----:B----4-:R0:W4:Y:S01]  /*5ac0*/  F2I.F64.TRUNC R23, R4 ;  /* 0x0000000400177311 */ /* 0x010122000030d100 */
[----:B------:R-:W-:Y:S05]  /*5ad0*/  BRA `(.L_x_21006) ;  /* 0x00000a7000007947 */ /* 0x000fea0003800000 */
.L_x_21001:
        /* <DEDUP_REMOVED lines=12> */
.L_x_21015:
[----:B----4-:R-:W4:Y:S02]  /*5ba0*/  LDG.E.64 R4, [R4.64] ;  /* 0x0000002404047981 */ /* 0x010f24000c1e1b00 */
[----:B----4-:R0:W4:Y:S01]  /*5bb0*/  F2I.F64.TRUNC R23, R4 ;  /* 0x0000000400177311 */ /* 0x010122000030d100 */
[----:B------:R-:W-:Y:S05]  /*5bc0*/  BRA `(.L_x_21006) ;  /* 0x0000098000007947 */ /* 0x000fea0003800000 */
.L_x_21014:
        /* <DEDUP_REMOVED lines=27> */
.L_x_21017:
        /* <DEDUP_REMOVED lines=14> */
.L_x_21016:
[----:B----4-:R-:W4:Y:S02]  /*5e60*/  LDG.E.U16 R23, [R4.64] ;  /* 0x0000002404177981 */ /* 0x010f24000c1e1500 */
[----:B----4-:R-:W-:-:S06]  /*5e70*/  PRMT R23, RZ, 0x5410, R23 ;  /* 0x00005410ff177816 */ /* 0x010fcc0000000017 */
[----:B------:R-:W0:Y:S01]  /*5e80*/  F2I.FTZ.TRUNC.NTZ R23, R23 ;  /* 0x0000001700177305 */ /* 0x000e22000021f100 */
[----:B------:R-:W-:Y:S05]  /*5e90*/  BRA `(.L_x_21006) ;  /* 0x000006b000007947 */ /* 0x000fea0003800000 */
.L_x_21013:
        /* <DEDUP_REMOVED lines=10> */
.L_x_21020:
        /* <DEDUP_REMOVED lines=21> */
.L_x_21024:
[----:B------:R-:W-:Y:S05]  /*6090*/  BSYNC B1 ;  /* 0x0000000000017941 */ /* 0x000fea0003800000 */
.L_x_21023:
[----:B------:R-:W-:Y:S01]  /*60a0*/  IMAD.SHL.U32 R3, R3, 0x100000, RZ ;  /* 0x0010000003037824 */ /* 0x000fe200078e00ff */
[----:B------:R-:W-:-:S04]  /*60b0*/  LEA R0, R0, 0x3b800000, 0x17 ;  /* 0x3b80000000007811 */ /* 0x000fc800078eb8ff */
[----:B------:R-:W-:Y:S02]  /*60c0*/  LOP3.LUT R23, R0, R3, R23, 0xfe, !PT ;  /* 0x0000000300177212 */ /* 0x000fe400078efe17 */
.L_x_21022:
[----:B------:R-:W-:Y:S05]  /*60d0*/  BSYNC B0 ;  /* 0x0000000000007941 */ /* 0x000fea0003800000 */
.L_x_21021:
[----:B------:R-:W0:Y:S01]  /*60e0*/  F2I.FTZ.TRUNC.NTZ R23, R23 ;  /* 0x0000001700177305 */ /* 0x000e22000021f100 */
[----:B------:R-:W-:Y:S05]  /*60f0*/  BRA `(.L_x_21006) ;  /* 0x0000045000007947 */ /* 0x000fea0003800000 */
.L_x_21019:
        /* <DEDUP_REMOVED lines=21> */
.L_x_21028:
[----:B------:R-:W-:Y:S05]  /*6250*/  BSYNC B1 ;  /* 0x0000000000017941 */ /* 0x000fea0003800000 */
.L_x_21027:
[----:B------:R-:W-:Y:S01]  /*6260*/  IMAD.SHL.U32 R3, R3, 0x200000, RZ ;  /* 0x0020000003037824 */ /* 0x000fe200078e00ff */
[----:B------:R-:W-:-:S04]  /*6270*/  LEA R0, R0, 0x37800000, 0x17 ;  /* 0x3780000000007811 */ /* 0x000fc800078eb8ff */
[----:B------:R-:W-:Y:S02]  /*6280*/  LOP3.LUT R23, R0, R3, R23, 0xfe, !PT ;  /* 0x0000000300177212 */ /* 0x000fe400078efe17 */
.L_x_21026:
[----:B------:R-:W-:Y:S05]  /*6290*/  BSYNC B0 ;  /* 0x0000000000007941 */ /* 0x000fea0003800000 */
.L_x_21025:
[----:B------:R-:W0:Y:S01]  /*62a0*/  F2I.FTZ.TRUNC.NTZ R23, R23 ;  /* 0x0000001700177305 */ /* 0x000e22000021f100 */
[----:B------:R-:W-:Y:S05]  /*62b0*/  BRA `(.L_x_21006) ;  /* 0x0000029000007947 */ /* 0x000fea0003800000 */
.L_x_21018:
        /* <DEDUP_REMOVED lines=14> */
.L_x_21032:
[----:B------:R-:W-:Y:S05]  /*63a0*/  BSYNC B0 ;  /* 0x0000000000007941 */ /* 0x000fea0003800000 */
.L_x_21031:
[----:B------:R-:W0:Y:S01]  /*63b0*/  F2I.FTZ.TRUNC.NTZ R23, R23 ;  /* 0x0000001700177305 */ /* 0x000e22000021f100 */
[----:B------:R-:W-:Y:S05]  /*63c0*/  BRA `(.L_x_21006) ;  /* 0x0000018000007947 */ /* 0x000fea0003800000 */
.L_x_21005:
        /* <DEDUP_REMOVED lines=21> */
.L_x_21030:
[----:B------:R0:W5:Y:S01]  /*6520*/  LDG.E R23, [R4.64] ;  /* 0x0000002404177981 */ /* 0x000162000c1e1900 */
[----:B------:R-:W-:Y:S05]  /*6530*/  BRA `(.L_x_21006) ;  /* 0x0000001000007947 */ /* 0x000fea0003800000 */
.L_x_21029:
[----:B------:R0:W5:Y:S02]  /*6540*/  LDG.E R23, [R4.64] ;  /* 0x0000002404177981 */ /* 0x000164000c1e1900 */
.L_x_21006:
        /* <DEDUP_REMOVED lines=16> */
.L_x_21036:
[----:B------:R0:W5:Y:S01]  /*6650*/  LDG.E.U8 R18, [R4.64] ;  /* 0x0000002404127981 */ /* 0x000162000c1e1100 */
[----:B------:R-:W-:Y:S05]  /*6660*/  BRA `(.L_x_21000) ;  /* 0x00000cf000007947 */ /* 0x000fea0003800000 */
.L_x_21035:
        /* <DEDUP_REMOVED lines=8> */
.L_x_21039:
[----:B------:R0:W5:Y:S01]  /*66f0*/  LDG.E R18, [R4.64] ;  /* 0x0000002404127981 */ /* 0x000162000c1e1900 */
[----:B------:R-:W-:Y:S05]  /*6700*/  BRA `(.L_x_21000) ;  /* 0x00000c5000007947 */ /* 0x000fea0003800000 */
.L_x_21038:
[----:B------:R0:W5:Y:S01]  /*6710*/  LDG.E.S16 R18, [R4.64] ;  /* 0x0000002404127981 */ /* 0x000162000c1e1700 */
[----:B------:R-:W-:Y:S05]  /*6720*/  BRA `(.L_x_21000) ;  /* 0x00000c3000007947 */ /* 0x000fea0003800000 */
.L_x_21034:
        /* <DEDUP_REMOVED lines=9> */
.L_x_21041:
[----:B----4-:R-:W4:Y:S02]  /*67c0*/  LDG.E.U16 R4, [R4.64] ;  /* 0x0000002404047981 */ /* 0x010f24000c1e1500 */
[----:B----4-:R-:W-:-:S06]  /*67d0*/  HADD2.F32 R18, -RZ, R4.H0_H0 ;  /* 0x20000004ff127230 */ /* 0x010fcc0000004100 */
[----:B------:R-:W0:Y:S01]  /*67e0*/  F2I.FTZ.TRUNC.NTZ R18, R18 ;  /* 0x0000001200127305 */ /* 0x000e22000021f100 */
[----:B------:R-:W-:Y:S05]  /*67f0*/  BRA `(.L_x_21000) ;  /* 0x00000b6000007947 */ /* 0x000fea0003800000 */
.L_x_21040:
        /* <DEDUP_REMOVED lines=9> */
.L_x_21043:
[----:B----4-:R-:W4:Y:S02]  /*6890*/  LDG.E.U16 R4, [R4.64] ;  /* 0x0000002404047981 */ /* 0x010f24000c1e1500 */
[----:B----4-:R-:W-:-:S06]  /*68a0*/  HADD2.F32 R18, -RZ, R4.H0_H0 ;  /* 0x20000004ff127230 */ /* 0x010fcc0000004100 */
[----:B------:R-:W0:Y:S01]  /*68b0*/  F2I.FTZ.TRUNC.NTZ R18, R18 ;  /* 0x0000001200127305 */ /* 0x000e22000021f100 */
[----:B------:R-:W-:Y:S05]  /*68c0*/  BRA `(.L_x_21000) ;  /* 0x00000a9000007947 */ /* 0x000fea0003800000 */
.L_x_21042:
[----:B----4-:R-:W4:Y:S02]  /*68d0*/  LDG.E.64 R18, [R4.64] ;  /* 0x0000002404127981 */ /* 0x010f24000c1e1b00 */
[----:B----4-:R0:W4:Y:S01]  /*68e0*/  F2I.F64.TRUNC R18, R18 ;  /* 0x0000001200127311 */ /* 0x010122000030d100 */
[----:B------:R-:W-:Y:S05]  /*68f0*/  BRA `(.L_x_21000) ;  /* 0x00000a6000007947 */ /* 0x000fea0003800000 */
.L_x_21033:
        /* <DEDUP_REMOVED lines=12> */
.L_x_21046:
[----:B----4-:R-:W4:Y:S02]  /*69c0*/  LDG.E.64 R4, [R4.64] ;  /* 0x0000002404047981 */ /* 0x010f24000c1e1b00 */
[----:B----4-:R0:W4:Y:S01]  /*69d0*/  F2I.F64.TRUNC R18, R4 ;  /* 0x0000000400127311 */ /* 0x010122000030d100 */
[----:B------:R-:W-:Y:S05]  /*69e0*/  BRA `(.L_x_21000) ;  /* 0x0000097000007947 */ /* 0x000fea0003800000 */
.L_x_21045:
        /* <DEDUP_REMOVED lines=27> */
.L_x_21048:
        /* <DEDUP_REMOVED lines=14> */
.L_x_21047:
[----:B----4-:R-:W4:Y:S02]  /*6c80*/  LDG.E.U16 R18, [R4.64] ;  /* 0x0000002404127981 */ /* 0x010f24000c1e1500 */
[----:B----4-:R-:W-:-:S06]  /*6c90*/  PRMT R18, RZ, 0x5410, R18 ;  /* 0x00005410ff127816 */ /* 0x010fcc0000000012 */
[----:B------:R-:W0:Y:S01]  /*6ca0*/  F2I.FTZ.TRUNC.NTZ R18, R18 ;  /* 0x0000001200127305 */ /* 0x000e22000021f100 */
[----:B------:R-:W-:Y:S05]  /*6cb0*/  BRA `(.L_x_21000) ;  /* 0x000006a000007947 */ /* 0x000fea0003800000 */
.L_x_21044:
        /* <DEDUP_REMOVED lines=10> */
.L_x_21051:
        /* <DEDUP_REMOVED lines=21> */
.L_x_21055:
[----:B------:R-:W-:Y:S05]  /*6eb0*/  BSYNC B1 ;  /* 0x0000000000017941 */ /* 0x000fea0003800000 */
.L_x_21054:
[----:B------:R-:W-:Y:S01]  /*6ec0*/  IMAD.SHL.U32 R3, R3, 0x100000, RZ ;  /* 0x0010000003037824 */ /* 0x000fe200078e00ff */
[----:B------:R-:W-:-:S04]  /*6ed0*/  LEA R5, R0, 0x3b800000, 0x17 ;  /* 0x3b80000000057811 */ /* 0x000fc800078eb8ff */
[----:B------:R-:W-:Y:S02]  /*6ee0*/  LOP3.LUT R18, R5, R3, R18, 0xfe, !PT ;  /* 0x0000000305127212 */ /* 0x000fe400078efe12 */
.L_x_21053:
[----:B------:R-:W-:Y:S05]  /*6ef0*/  BSYNC B0 ;  /* 0x0000000000007941 */ /* 0x000fea0003800000 */
.L_x_21052:
[----:B------:R-:W0:Y:S01]  /*6f00*/  F2I.FTZ.TRUNC.NTZ R18, R18 ;  /* 0x0000001200127305 */ /* 0x000e22000021f100 */
[----:B------:R-:W-:Y:S05]  /*6f10*/  BRA `(.L_x_21000) ;  /* 0x0000044000007947 */ /* 0x000fea0003800000 */
.L_x_21050:
        /* <DEDUP_REMOVED lines=21> */
.L_x_21059:
[----:B------:R-:W-:Y:S05]  /*7070*/  BSYNC B1 ;  /* 0x0000000000017941 */ /* 0x000fea0003800000 */
.L_x_21058:
[----:B------:R-:W-:Y:S01]  /*7080*/  IMAD.SHL.U32 R3, R3, 0x200000, RZ ;  /* 0x0020000003037824 */ /* 0x000fe200078e00ff */
[----:B------:R-:W-:-:S04]  /*7090*/  LEA R5, R0, 0x37800000, 0x17 ;  /* 0x3780000000057811 */ /* 0x000fc800078eb8ff */
[----:B------:R-:W-:Y:S02]  /*70a0*/  LOP3.LUT R18, R5, R3, R18, 0xfe, !PT ;  /* 0x0000000305127212 */ /* 0x000fe400078efe12 */
.L_x_21057:
[----:B------:R-:W-:Y:S05]  /*70b0*/  BSYNC B0 ;  /* 0x0000000000007941 */ /* 0x000fea0003800000 */
.L_x_21056:
[----:B------:R-:W0:Y:S01]  /*70c0*/  F2I.FTZ.TRUNC.NTZ R18, R18 ;  /* 0x0000001200127305 */ /* 0x000e22000021f100 */
[----:B------:R-:W-:Y:S05]  /*70d0*/  BRA `(.L_x_21000) ;  /* 0x0000028000007947 */ /* 0x000fea0003800000 */
.L_x_21049:
        /* <DEDUP_REMOVED lines=14> */
.L_x_21063:
[----:B------:R-:W-:Y:S05]  /*71c0*/  BSYNC B0 ;  /* 0x0000000000007941 */ /* 0x000fea0003800000 */
.L_x_21062:
[----:B------:R-:W0:Y:S01]  /*71d0*/  F2I.FTZ.TRUNC.NTZ R18, R18 ;  /* 0x0000001200127305 */ /* 0x000e22000021f100 */
[----:B------:R-:W-:Y:S05]  /*71e0*/  BRA `(.L_x_21000) ;  /* 0x0000017000007947 */ /* 0x000fea0003800000 */
.L_x_21037:
        /* <DEDUP_REMOVED lines=20> */
.L_x_21061:
[----:B------:R0:W5:Y:S01]  /*7330*/  LDG.E R18, [R4.64] ;  /* 0x0000002404127981 */ /* 0x000162000c1e1900 */
[----:B------:R-:W-:Y:S05]  /*7340*/  BRA `(.L_x_21000) ;  /* 0x0000001000007947 */ /* 0x000fea0003800000 */
.L_x_21060:
[----:B------:R0:W5:Y:S02]  /*7350*/  LDG.E R18, [R4.64] ;  /* 0x0000002404127981 */ /* 0x000164000c1e1900 */
.L_x_21000:
[----:B------:R-:W-:Y:S05]  /*7360*/  BSYNC B6 ;  /* 0x0000000000067941 */ /* 0x000fea0003800000 */
.L_x_20999:
[----:B0-----:R-:W0:Y:S01]  /*7370*/  S2R R19, SR_TID.X ;  /* 0x0000000000137919 */ /* 0x001e220000002100 */
[----:B------:R-:W4:Y:S01]  /*7380*/  LDC.U8 R17, c[0x0][0x190] ;  /* 0x00006400ff117b82 */ /* 0x000f220000000000 */
[----:B------:R-:W-:Y:S01]  /*7390*/  BSSY B6, `(.L_x_21064) ;  /* 0x00000f5000067945 */ /* 0x000fe20003800000 */
[----:B--2--5:R-:W-:Y:S02]  /*73a0*/  IMNMX R27, R27, R26, PT ;  /* 0x0000001a1b1b7217 */ /* 0x024fe40003800200 */
[----:B-1-3--:R-:W-:Y:S02]  /*73b0*/  IMNMX R24, R29, R24, PT ;  /* 0x000000181d187217 */ /* 0x00afe40003800200 */
[----:B----4-:R-:W-:Y:S02]  /*73c0*/  IMNMX R22, R22, R25, PT ;  /* 0x0000001916167217 */ /* 0x010fe40003800200 */
[----:B------:R-:W-:-:S02]  /*73d0*/  IMNMX R18, R23, R18, PT ;  /* 0x0000001217127217 */ /* 0x000fc40003800200 */
[----:B0-----:R-:W-:-:S13]  /*73e0*/  ISETP.GE.AND P0, PT, R19, R16, PT ;  /* 0x000000101300720c */ /* 0x001fda0003f06270 */
[----:B------:R-:W-:Y:S05]  /*73f0*/  @P0 BRA `(.L_x_21065) ;  /* 0x00000ee000000947 */ /* 0x000fea0003800000 */
[----:B------:R-:W-:Y:S01]  /*7400*/  IMAD R0, R2, 0x200, R19 ;  /* 0x0000020002007824 */ /* 0x000fe200078e0213 */
        /* <DEDUP_REMOVED lines=18> */
.L_x_21069:
[----:B------:R0:W-:Y:S01]  /*7530*/  STG.E.U8 [R8.64], R27 ;  /* 0x0000001b08007986 */ /* 0x0001e2000c101124 */
[----:B------:R-:W-:Y:S05]  /*7540*/  BRA `(.L_x_21065) ;  /* 0x00000d9000007947 */ /* 0x000fea0003800000 */
.L_x_21068:
        /* <DEDUP_REMOVED lines=10> */
.L_x_21072:
[----:B------:R0:W-:Y:S01]  /*75f0*/  STG.E [R8.64], R27 ;  /* 0x0000001b08007986 */ /* 0x0001e2000c101924 */
[----:B------:R-:W-:Y:S05]  /*7600*/  BRA `(.L_x_21065) ;  /* 0x00000cd000007947 */ /* 0x000fea0003800000 */
.L_x_21071:
[----:B------:R0:W-:Y:S01]  /*7610*/  STG.E.U16 [R8.64], R27 ;  /* 0x0000001b08007986 */ /* 0x0001e2000c101524 */
[----:B------:R-:W-:Y:S05]  /*7620*/  BRA `(.L_x_21065) ;  /* 0x00000cb000007947 */ /* 0x000fea0003800000 */
.L_x_21067:
        /* <DEDUP_REMOVED lines=9> */
.L_x_21074:
[----:B------:R-:W0:Y:S02]  /*76c0*/  I2F R0, R27 ;  /* 0x0000001b00007306 */ /* 0x000e240000201400 */
[----:B0-----:R-:W-:-:S05]  /*76d0*/  F2FP.PACK_AB R0, RZ, R0 ;  /* 0x00000000ff00723e */ /* 0x001fca00000000ff */
[----:B------:R0:W-:Y:S01]  /*76e0*/  STG.E.U16 [R8.64], R0 ;  /* 0x0000000008007986 */ /* 0x0001e2000c101524 */
[----:B------:R-:W-:Y:S05]  /*76f0*/  BRA `(.L_x_21065) ;  /* 0x00000be000007947 */ /* 0x000fea0003800000 */
.L_x_21073:
        /* <DEDUP_REMOVED lines=10> */
.L_x_21076:
[----:B------:R-:W0:Y:S02]  /*77a0*/  I2F R27, R27 ;  /* 0x0000001b001b7306 */ /* 0x000e240000201400 */
[----:B0-----:R-:W-:-:S04]  /*77b0*/  F2FP.PACK_AB R3, RZ, R27 ;  /* 0x0000001bff03723e */ /* 0x001fc800000000ff */
[----:B------:R-:W-:-:S05]  /*77c0*/  PRMT R3, R3, 0x5410, RZ ;  /* 0x0000541003037816 */ /* 0x000fca00000000ff */
[----:B------:R0:W-:Y:S01]  /*77d0*/  STG.E [R8.64], R3 ;  /* 0x0000000308007986 */ /* 0x0001e2000c101924 */
[----:B------:R-:W-:Y:S05]  /*77e0*/  BRA `(.L_x_21065) ;  /* 0x00000af000007947 */ /* 0x000fea0003800000 */
.L_x_21075:
[----:B------:R-:W0:Y:S02]  /*77f0*/  I2F.F64 R4, R27 ;  /* 0x0000001b00047312 */ /* 0x000e240000201c00 */
[----:B0-----:R0:W-:Y:S01]  /*7800*/  STG.E.64 [R8.64], R4 ;  /* 0x0000000408007986 */ /* 0x0011e2000c101b24 */
[----:B------:R-:W-:Y:S05]  /*7810*/  BRA `(.L_x_21065) ;  /* 0x00000ac000007947 */ /* 0x000fea0003800000 */
.L_x_21066:
        /* <DEDUP_REMOVED lines=12> */
.L_x_21079:
[----:B------:R-:W0:Y:S01]  /*78e0*/  I2F.F64 R4, R27 ;  /* 0x0000001b00047312 */ /* 0x000e220000201c00 */
[----:B------:R-:W-:-:S05]  /*78f0*/  CS2R R6, SRZ ;  /* 0x0000000000067805 */ /* 0x000fca000001ff00 */
[----:B0-----:R0:W-:Y:S01]  /*7900*/  STG.E.128 [R8.64], R4 ;  /* 0x0000000408007986 */ /* 0x0011e2000c101d24 */
[----:B------:R-:W-:Y:S05]  /*7910*/  BRA `(.L_x_21065) ;  /* 0x000009c000007947 */ /* 0x000fea0003800000 */
.L_x_21078:
        /* <DEDUP_REMOVED lines=21> */
.L_x_21083:
[----:B------:R-:W-:Y:S05]  /*7a70*/  BSYNC B0 ;  /* 0x0000000000007941 */ /* 0x000fea0003800000 */
.L_x_21082:
[----:B------:R-:W-:-:S05]  /*7a80*/  LOP3.LUT R5, R0, R5, RZ, 0xfc, !PT ;  /* 0x0000000500057212 */ /* 0x000fca00078efcff */
[----:B------:R0:W-:Y:S01]  /*7a90*/  STG.E.U8 [R8.64], R5 ;  /* 0x0000000508007986 */ /* 0x0001e2000c101124 */
[----:B------:R-:W-:Y:S05]  /*7aa0*/  BRA `(.L_x_21065) ;  /* 0x0000083000007947 */ /* 0x000fea0003800000 */
.L_x_21081:
        /* <DEDUP_REMOVED lines=13> */
.L_x_21085:
[----:B------:R-:W-:Y:S01]  /*7b80*/  IMAD.MOV.U32 R0, RZ, RZ, 0x7f ;  /* 0x0000007fff007424 */ /* 0x000fe200078e00ff */
[----:B------:R-:W-:-:S04]  /*7b90*/  ISETP.GT.U32.AND P0, PT, R3, 0x7f800000, PT ;  /* 0x7f8000000300780c */ /* 0x000fc80003f04070 */
[----:B------:R-:W-:-:S04]  /*7ba0*/  SEL R0, R0, 0x7c, P0 ;  /* 0x0000007c00007807 */ /* 0x000fc80000000000 */
.L_x_21086:
[----:B------:R-:W-:Y:S05]  /*7bb0*/  BSYNC B0 ;  /* 0x0000000000007941 */ /* 0x000fea0003800000 */
.L_x_21084:
[----:B------:R-:W-:-:S04]  /*7bc0*/  LOP3.LUT R3, R27, 0x80000000, RZ, 0xc0, !PT ;  /* 0x800000001b037812 */ /* 0x000fc800078ec0ff */
[----:B------:R-:W-:-:S04]  /*7bd0*/  SHF.R.U32.HI R3, RZ, 0x18, R3 ;  /* 0x00000018ff037819 */ /* 0x000fc80000011603 */
[----:B------:R-:W-:-:S05]  /*7be0*/  LOP3.LUT R3, R0, R3, RZ, 0xfc, !PT ;  /* 0x0000000300037212 */ /* 0x000fca00078efcff */
[----:B------:R0:W-:Y:S01]  /*7bf0*/  STG.E.U8 [R8.64], R3 ;  /* 0x0000000308007986 */ /* 0x0001e2000c101124 */
[----:B------:R-:W-:Y:S05]  /*7c00*/  BRA `(.L_x_21065) ;  /* 0x000006d000007947 */ /* 0x000fea0003800000 */
.L_x_21080:
[----:B------:R-:W0:Y:S02]  /*7c10*/  I2F R0, R27 ;  /* 0x0000001b00007306 */ /* 0x000e240000201400 */
[----:B0-----:R-:W-:-:S05]  /*7c20*/  F2FP.BF16.PACK_AB R0, RZ, R0 ;  /* 0x00000000ff00723e */ /* 0x001fca00000010ff */
[----:B------:R0:W-:Y:S01]  /*7c30*/  STG.E.U16 [R8.64], R0 ;  /* 0x0000000008007986 */ /* 0x0001e2000c101524 */
[----:B------:R-:W-:Y:S05]  /*7c40*/  BRA `(.L_x_21065) ;  /* 0x0000069000007947 */ /* 0x000fea0003800000 */
.L_x_21077:
        /* <DEDUP_REMOVED lines=10> */
.L_x_21089:
        /* <DEDUP_REMOVED lines=17> */
.L_x_21092:
[----:B------:R-:W-:-:S04]  /*7e00*/  LOP3.LUT R3, R27, 0x80000000, RZ, 0xc0, !PT ;  /* 0x800000001b037812 */ /* 0x000fc800078ec0ff */
[----:B------:R-:W-:-:S04]  /*7e10*/  SHF.R.U32.HI R3, RZ, 0x18, R3 ;  /* 0x00000018ff037819 */ /* 0x000fc80000011603 */
[----:B------:R-:W-:-:S04]  /*7e20*/  LOP3.LUT R0, R0, R3, RZ, 0xfc, !PT ;  /* 0x0000000300007212 */ /* 0x000fc800078efcff */
[----:B------:R-:W-:Y:S02]  /*7e30*/  PRMT R4, R0, 0x7610, R4 ;  /* 0x0000761000047816 */ /* 0x000fe40000000004 */
.L_x_21091:
[----:B------:R-:W-:Y:S05]  /*7e40*/  BSYNC B0 ;  /* 0x0000000000007941 */ /* 0x000fea0003800000 */
.L_x_21090:
[----:B------:R0:W-:Y:S01]  /*7e50*/  STG.E.U8 [R8.64], R4 ;  /* 0x0000000408007986 */ /* 0x0001e2000c101124 */
[----:B------:R-:W-:Y:S05]  /*7e60*/  BRA `(.L_x_21065) ;  /* 0x0000047000007947 */ /* 0x000fea0003800000 */
.L_x_21088:
        /* <DEDUP_REMOVED lines=17> */
.L_x_21095:
[----:B------:R-:W-:-:S04]  /*7f80*/  LOP3.LUT R3, R27, 0x80000000, RZ, 0xc0, !PT ;  /* 0x800000001b037812 */ /* 0x000fc800078ec0ff */
[----:B------:R-:W-:-:S04]  /*7f90*/  SHF.R.U32.HI R3, RZ, 0x18, R3 ;  /* 0x00000018ff037819 */ /* 0x000fc80000011603 */
[----:B------:R-:W-:-:S04]  /*7fa0*/  LOP3.LUT R0, R0, R3, RZ, 0xfc, !PT ;  /* 0x0000000300007212 */ /* 0x000fc800078efcff */
[----:B------:R-:W-:Y:S02]  /*7fb0*/  PRMT R4, R0, 0x7610, R4 ;  /* 0x0000761000047816 */ /* 0x000fe40000000004 */
.L_x_21094:
[----:B------:R-:W-:Y:S05]  /*7fc0*/  BSYNC B0 ;  /* 0x0000000000007941 */ /* 0x000fea0003800000 */
.L_x_21093:
[----:B------:R0:W-:Y:S01]  /*7fd0*/  STG.E.U8 [R8.64], R4 ;  /* 0x0000000408007986 */ /* 0x0001e2000c101124 */
[----:B------:R-:W-:Y:S05]  /*7fe0*/  BRA `(.L_x_21065) ;  /* 0x000002f000007947 */ /* 0x000fea0003800000 */
.L_x_21087:
        /* <DEDUP_REMOVED lines=22> */
.L_x_21070:
        /* <DEDUP_REMOVED lines=20> */
.L_x_21097:
[--C-:B------:R-:W-:Y:S01]  /*8290*/  SHF.R.S32.HI R5, RZ, 0x1f, R27.reuse ;  /* 0x0000001fff057819 */ /* 0x100fe2000001141b */
[----:B------:R-:W-:-:S05]  /*82a0*/  IMAD.MOV.U32 R4, RZ, RZ, R27 ;  /* 0x000000ffff047224 */ /* 0x000fca00078e001b */
[----:B------:R0:W-:Y:S01]  /*82b0*/  STG.E.64 [R8.64], R4 ;  /* 0x0000000408007986 */ /* 0x0001e2000c101b24 */
[----:B------:R-:W-:Y:S05]  /*82c0*/  BRA `(.L_x_21065) ;  /* 0x0000001000007947 */ /* 0x000fea0003800000 */
.L_x_21096:
[----:B------:R0:W-:Y:S02]  /*82d0*/  STG.E [R8.64], R27 ;  /* 0x0000001b08007986 */ /* 0x0001e4000c101924 */
.L_x_21065:
[----:B------:R-:W-:Y:S05]  /*82e0*/  BSYNC B6 ;  /* 0x0000000000067941 */ /* 0x000fea0003800000 */
.L_x_21064:
        /* <DEDUP_REMOVED lines=21> */
.L_x_21103:
[----:B------:R0:W-:Y:S01]  /*8440*/  STG.E.U8 [R8.64], R24 ;  /* 0x0000001808007986 */ /* 0x0001e2000c101124 */
[----:B------:R-:W-:Y:S05]  /*8450*/  BRA `(.L_x_21105) ;  /* 0x00000d7000007947 */ /* 0x000fea0003800000 */
.L_x_21102:
        /* <DEDUP_REMOVED lines=9> */
.L_x_21107:
[----:B------:R0:W-:Y:S01]  /*84f0*/  STG.E [R8.64], R24 ;  /* 0x0000001808007986 */ /* 0x0001e2000c101924 */
[----:B------:R-:W-:Y:S05]  /*8500*/  BRA `(.L_x_21105) ;  /* 0x00000cc000007947 */ /* 0x000fea0003800000 */
.L_x_21106:
[----:B------:R0:W-:Y:S01]  /*8510*/  STG.E.U16 [R8.64], R24 ;  /* 0x0000001808007986 */ /* 0x0001e2000c101524 */
[----:B------:R-:W-:Y:S05]  /*8520*/  BRA `(.L_x_21105) ;  /* 0x00000ca000007947 */ /* 0x000fea0003800000 */
.L_x_21101:
        /* <DEDUP_REMOVED lines=9> */
.L_x_21109:
[----:B------:R-:W0:Y:S02]  /*85c0*/  I2F R0, R24 ;  /* 0x0000001800007306 */ /* 0x000e240000201400 */
[----:B0-----:R-:W-:-:S05]  /*85d0*/  F2FP.PACK_AB R0, RZ, R0 ;  /* 0x00000000ff00723e */ /* 0x001fca00000000ff */
[----:B------:R0:W-:Y:S01]  /*85e0*/  STG.E.U16 [R8.64], R0 ;  /* 0x0000000008007986 */ /* 0x0001e2000c101524 */
[----:B------:R-:W-:Y:S05]  /*85f0*/  BRA `(.L_x_21105) ;  /* 0x00000bd000007947 */ /* 0x000fea0003800000 */
.L_x_21108:
        /* <DEDUP_REMOVED lines=10> */
.L_x_21111:
[----:B------:R-:W0:Y:S02]  /*86a0*/  I2F R24, R24 ;  /* 0x0000001800187306 */ /* 0x000e240000201400 */
[----:B0-----:R-:W-:-:S04]  /*86b0*/  F2FP.PACK_AB R3, RZ, R24 ;  /* 0x00000018ff03723e */ /* 0x001fc800000000ff */
[----:B------:R-:W-:-:S05]  /*86c0*/  PRMT R3, R3, 0x5410, RZ ;  /* 0x0000541003037816 */ /* 0x000fca00000000ff */
[----:B------:R0:W-:Y:S01]  /*86d0*/  STG.E [R8.64], R3 ;  /* 0x0000000308007986 */ /* 0x0001e2000c101924 */
[----:B------:R-:W-:Y:S05]  /*86e0*/  BRA `(.L_x_21105) ;  /* 0x00000ae000007947 */ /* 0x000fea0003800000 */
.L_x_21110:
[----:B------:R-:W0:Y:S02]  /*86f0*/  I2F.F64 R24, R24 ;  /* 0x0000001800187312 */ /* 0x000e240000201c00 */
[----:B0-----:R0:W-:Y:S01]  /*8700*/  STG.E.64 [R8.64], R24 ;  /* 0x0000001808007986 */ /* 0x0011e2000c101b24 */
[----:B------:R-:W-:Y:S05]  /*8710*/  BRA `(.L_x_21105) ;  /* 0x00000ab000007947 */ /* 0x000fea0003800000 */
.L_x_21100:
        /* <DEDUP_REMOVED lines=12> */
.L_x_21114:
[----:B------:R-:W0:Y:S01]  /*87e0*/  I2F.F64 R4, R24 ;  /* 0x0000001800047312 */ /* 0x000e220000201c00 */
[----:B------:R-:W-:-:S05]  /*87f0*/  CS2R R6, SRZ ;  /* 0x0000000000067805 */ /* 0x000fca000001ff00 */
[----:B0-----:R0:W-:Y:S01]  /*8800*/  STG.E.128 [R8.64], R4 ;  /* 0x0000000408007986 */ /* 0x0011e2000c101d24 */
[----:B------:R-:W-:Y:S05]  /*8810*/  BRA `(.L_x_21105) ;  /* 0x000009b000007947 */ /* 0x000fea0003800000 */
.L_x_21113:
        /* <DEDUP_REMOVED lines=21> */
.L_x_21118:
[----:B------:R-:W-:Y:S05]  /*8970*/  BSYNC B0 ;  /* 0x0000000000007941 */ /* 0x000fea0003800000 */
.L_x_21117:
[----:B------:R-:W-:-:S05]  /*8980*/  LOP3.LUT R5, R0, R5, RZ, 0xfc, !PT ;  /* 0x0000000500057212 */ /* 0x000fca00078efcff */
[----:B------:R0:W-:Y:S01]  /*8990*/  STG.E.U8 [R8.64], R5 ;  /* 0x0000000508007986 */ /* 0x0001e2000c101124 */
[----:B------:R-:W-:Y:S05]  /*89a0*/  BRA `(.L_x_21105) ;  /* 0x0000082000007947 */ /* 0x000fea0003800000 */
.L_x_21116:
        /* <DEDUP_REMOVED lines=13> */
.L_x_21120:
[----:B------:R-:W-:Y:S01]  /*8a80*/  IMAD.MOV.U32 R0, RZ, RZ, 0x7f ;  /* 0x0000007fff007424 */ /* 0x000fe200078e00ff */
[----:B------:R-:W-:-:S04]  /*8a90*/  ISETP.GT.U32.AND P0, PT, R3, 0x7f800000, PT ;  /* 0x7f8000000300780c */ /* 0x000fc80003f04070 */
[----:B------:R-:W-:-:S04]  /*8aa0*/  SEL R0, R0, 0x7c, P0 ;  /* 0x0000007c00007807 */ /* 0x000fc80000000000 */
.L_x_21121:
[----:B------:R-:W-:Y:S05]  /*8ab0*/  BSYNC B0 ;  /* 0x0000000000007941 */ /* 0x000fea0003800000 */
.L_x_21119:
[----:B------:R-:W-:-:S04]  /*8ac0*/  LOP3.LUT R3, R5, 0x80000000, RZ, 0xc0, !PT ;  /* 0x8000000005037812 */ /* 0x000fc800078ec0ff */
[----:B------:R-:W-:-:S04]  /*8ad0*/  SHF.R.U32.HI R3, RZ, 0x18, R3 ;  /* 0x00000018ff037819 */ /* 0x000fc80000011603 */
[----:B------:R-:W-:-:S05]  /*8ae0*/  LOP3.LUT R3, R0, R3, RZ, 0xfc, !PT ;  /* 0x0000000300037212 */ /* 0x000fca00078efcff */
[----:B------:R0:W-:Y:S01]  /*8af0*/  STG.E.U8 [R8.64], R3 ;  /* 0x0000000308007986 */ /* 0x0001e2000c101124 */
[----:B------:R-:W-:Y:S05]  /*8b00*/  BRA `(.L_x_21105) ;  /* 0x000006c000007947 */ /* 0x000fea0003800000 */
.L_x_21115:
[----:B------:R-:W0:Y:S02]  /*8b10*/  I2F R0, R24 ;  /* 0x0000001800007306 */ /* 0x000e240000201400 */
[----:B0-----:R-:W-:-:S05]  /*8b20*/  F2FP.BF16.PACK_AB R0, RZ, R0 ;  /* 0x00000000ff00723e */ /* 0x001fca00000010ff */
[----:B------:R0:W-:Y:S01]  /*8b30*/  STG.E.U16 [R8.64], R0 ;  /* 0x0000000008007986 */ /* 0x0001e2000c101524 */
[----:B------:R-:W-:Y:S05]  /*8b40*/  BRA `(.L_x_21105) ;  /* 0x0000068000007947 */ /* 0x000fea0003800000 */
.L_x_21112:
        /* <DEDUP_REMOVED lines=10> */
.L_x_21124:
        /* <DEDUP_REMOVED lines=17> */
.L_x_21127:
[----:B------:R-:W-:-:S04]  /*8d00*/  LOP3.LUT R3, R5, 0x80000000, RZ, 0xc0, !PT ;  /* 0x8000000005037812 */ /* 0x000fc800078ec0ff */
[----:B------:R-:W-:-:S04]  /*8d10*/  SHF.R.U32.HI R3, RZ, 0x18, R3 ;  /* 0x00000018ff037819 */ /* 0x000fc80000011603 */
[----:B------:R-:W-:-:S04]  /*8d20*/  LOP3.LUT R0, R0, R3, RZ, 0xfc, !PT ;  /* 0x0000000300007212 */ /* 0x000fc800078efcff */
[----:B------:R-:W-:Y:S02]  /*8d30*/  PRMT R4, R0, 0x7610, R4 ;  /* 0x0000761000047816 */ /* 0x000fe40000000004 */
.L_x_21126:
[----:B------:R-:W-:Y:S05]  /*8d40*/  BSYNC B0 ;  /* 0x0000000000007941 */ /* 0x000fea0003800000 */
.L_x_21125:
[----:B------:R0:W-:Y:S01]  /*8d50*/  STG.E.U8 [R8.64], R4 ;  /* 0x0000000408007986 */ /* 0x0001e2000c101124 */
[----:B------:R-:W-:Y:S05]  /*8d60*/  BRA `(.L_x_21105) ;  /* 0x0000046000007947 */ /* 0x000fea0003800000 */
.L_x_21123:
        /* <DEDUP_REMOVED lines=17> */
.L_x_21130:
[----:B------:R-:W-:-:S04]  /*8e80*/  LOP3.LUT R3, R5, 0x80000000, RZ, 0xc0, !PT ;  /* 0x8000000005037812 */ /* 0x000fc800078ec0ff */
[----:B------:R-:W-:-:S04]  /*8e90*/  SHF.R.U32.HI R3, RZ, 0x18, R3 ;  /* 0x00000018ff037819 */ /* 0x000fc80000011603 */
[----:B------:R-:W-:-:S04]  /*8ea0*/  LOP3.LUT R0, R0, R3, RZ, 0xfc, !PT ;  /* 0x0000000300007212 */ /* 0x000fc800078efcff */
[----:B------:R-:W-:Y:S02]  /*8eb0*/  PRMT R4, R0, 0x7610, R4 ;  /* 0x0000761000047816 */ /* 0x000fe40000000004 */
.L_x_21129:
[----:B------:R-:W-:Y:S05]  /*8ec0*/  BSYNC B0 ;  /* 0x0000000000007941 */ /* 0x000fea0003800000 */
.L_x_21128:
[----:B------:R0:W-:Y:S01]  /*8ed0*/  STG.E.U8 [R8.64], R4 ;  /* 0x0000000408007986 */ /* 0x0001e2000c101124 */
[----:B------:R-:W-:Y:S05]  /*8ee0*/  BRA `(.L_x_21105) ;  /* 0x000002e000007947 */ /* 0x000fea0003800000 */
.L_x_21122:
        /* <DEDUP_REMOVED lines=22> */
.L_x_21104:
        /* <DEDUP_REMOVED lines=20> */
.L_x_21132:
[----:B------:R-:W-:-:S05]  /*9190*/  SHF.R.S32.HI R25, RZ, 0x1f, R24 ;  /* 0x0000001fff197819 */ /* 0x000fca0000011418 */
[----:B------:R0:W-:Y:S01]  /*91a0*/  STG.E.64 [R8.64], R24 ;  /* 0x0000001808007986 */ /* 0x0001e2000c101b24 */
[----:B------:R-:W-:Y:S05]  /*91b0*/  BRA `(.L_x_21105) ;  /* 0x0000001000007947 */ /* 0x000fea0003800000 */
.L_x_21131:
[----:B------:R0:W-:Y:S02]  /*91c0*/  STG.E [R8.64], R24 ;  /* 0x0000001808007986 */ /* 0x0001e4000c101924 */
.L_x_21105:
        /* <DEDUP_REMOVED lines=21> */
.L_x_21136:
[----:B------:R0:W-:Y:S01]  /*9320*/  STG.E.U8 [R8.64], R22 ;  /* 0x0000001608007986 */ /* 0x0001e2000c101124 */
[----:B------:R-:W-:Y:S05]  /*9330*/  BRA `(.L_x_21138) ;  /* 0x00000d7000007947 */ /* 0x000fea0003800000 */
.L_x_21135:
        /* <DEDUP_REMOVED lines=9> */
.L_x_21140:
[----:B------:R0:W-:Y:S01]  /*93d0*/  STG.E [R8.64], R22 ;  /* 0x0000001608007986 */ /* 0x0001e2000c101924 */
[----:B------:R-:W-:Y:S05]  /*93e0*/  BRA `(.L_x_21138) ;  /* 0x00000cc000007947 */ /* 0x000fea0003800000 */
.L_x_21139:
[----:B------:R0:W-:Y:S01]  /*93f0*/  STG.E.U16 [R8.64], R22 ;  /* 0x0000001608007986 */ /* 0x0001e2000c101524 */
[----:B------:R-:W-:Y:S05]  /*9400*/  BRA `(.L_x_21138) ;  /* 0x00000ca000007947 */ /* 0x000fea0003800000 */
.L_x_21134:
        /* <DEDUP_REMOVED lines=9> */
.L_x_21142:
[----:B------:R-:W0:Y:S02]  /*94a0*/  I2F R0, R22 ;  /* 0x0000001600007306 */ /* 0x000e240000201400 */
[----:B0-----:R-:W-:-:S05]  /*94b0*/  F2FP.PACK_AB R0, RZ, R0 ;  /* 0x00000000ff00723e */ /* 0x001fca00000000ff */
[----:B------:R0:W-:Y:S01]  /*94c0*/  STG.E.U16 [R8.64], R0 ;  /* 0x0000000008007986 */ /* 0x0001e2000c101524 */
[----:B------:R-:W-:Y:S05]  /*94d0*/  BRA `(.L_x_21138) ;  /* 0x00000bd000007947 */ /* 0x000fea0003800000 */
.L_x_21141:
        /* <DEDUP_REMOVED lines=10> */
.L_x_21144:
[----:B------:R-:W0:Y:S02]  /*9580*/  I2F R22, R22 ;  /* 0x0000001600167306 */ /* 0x000e240000201400 */
[----:B0-----:R-:W-:-:S04]  /*9590*/  F2FP.PACK_AB R3, RZ, R22 ;  /* 0x00000016ff03723e */ /* 0x001fc800000000ff */
[----:B------:R-:W-:-:S05]  /*95a0*/  PRMT R3, R3, 0x5410, RZ ;  /* 0x0000541003037816 */ /* 0x000fca00000000ff */
[----:B------:R0:W-:Y:S01]  /*95b0*/  STG.E [R8.64], R3 ;  /* 0x0000000308007986 */ /* 0x0001e2000c101924 */
[----:B------:R-:W-:Y:S05]  /*95c0*/  BRA `(.L_x_21138) ;  /* 0x00000ae000007947 */ /* 0x000fea0003800000 */
.L_x_21143:
[----:B------:R-:W0:Y:S02]  /*95d0*/  I2F.F64 R22, R22 ;  /* 0x0000001600167312 */ /* 0x000e240000201c00 */
[----:B0-----:R0:W-:Y:S01]  /*95e0*/  STG.E.64 [R8.64], R22 ;  /* 0x0000001608007986 */ /* 0x0011e2000c101b24 */
[----:B------:R-:W-:Y:S05]  /*95f0*/  BRA `(.L_x_21138) ;  /* 0x00000ab000007947 */ /* 0x000fea0003800000 */
.L_x_21133:
        /* <DEDUP_REMOVED lines=12> */
.L_x_21147:
[----:B------:R-:W0:Y:S01]  /*96c0*/  I2F.F64 R4, R22 ;  /* 0x0000001600047312 */ /* 0x000e220000201c00 */
[----:B------:R-:W-:-:S05]  /*96d0*/  CS2R R6, SRZ ;  /* 0x0000000000067805 */ /* 0x000fca000001ff00 */
[----:B0-----:R0:W-:Y:S01]  /*96e0*/  STG.E.128 [R8.64], R4 ;  /* 0x0000000408007986 */ /* 0x0011e2000c101d24 */
[----:B------:R-:W-:Y:S05]  /*96f0*/  BRA `(.L_x_21138) ;  /* 0x000009b000007947 */ /* 0x000fea0003800000 */
.L_x_21146:
        /* <DEDUP_REMOVED lines=21> */
.L_x_21151:
[----:B------:R-:W-:Y:S05]  /*9850*/  BSYNC B0 ;  /* 0x0000000000007941 */ /* 0x000fea0003800000 */
.L_x_21150:
[----:B------:R-:W-:-:S05]  /*9860*/  LOP3.LUT R5, R0, R5, RZ, 0xfc, !PT ;  /* 0x0000000500057212 */ /* 0x000fca00078efcff */
[----:B------:R0:W-:Y:S01]  /*9870*/  STG.E.U8 [R8.64], R5 ;  /* 0x0000000508007986 */ /* 0x0001e2000c101124 */
[----:B------:R-:W-:Y:S05]  /*9880*/  BRA `(.L_x_21138) ;  /* 0x0000082000007947 */ /* 0x000fea0003800000 */
.L_x_21149:
        /* <DEDUP_REMOVED lines=13> */
.L_x_21153:
[----:B------:R-:W-:Y:S01]  /*9960*/  IMAD.MOV.U32 R0, RZ, RZ, 0x7f ;  /* 0x0000007fff007424 */ /* 0x000fe200078e00ff */
[----:B------:R-:W-:-:S04]  /*9970*/  ISETP.GT.U32.AND P0, PT, R3, 0x7f800000, PT ;  /* 0x7f8000000300780c */ /* 0x000fc80003f04070 */
[----:B------:R-:W-:-:S04]  /*9980*/  SEL R0, R0, 0x7c, P0 ;  /* 0x0000007c00007807 */ /* 0x000fc80000000000 */
.L_x_21154:
[----:B------:R-:W-:Y:S05]  /*9990*/  BSYNC B0 ;  /* 0x0000000000007941 */ /* 0x000fea0003800000 */
.L_x_21152:
[----:B------:R-:W-:-:S04]  /*99a0*/  LOP3.LUT R3, R5, 0x80000000, RZ, 0xc0, !PT ;  /* 0x8000000005037812 */ /* 0x000fc800078ec0ff */
[----:B------:R-:W-:-:S04]  /*99b0*/  SHF.R.U32.HI R3, RZ, 0x18, R3 ;  /* 0x00000018ff037819 */ /* 0x000fc80000011603 */
[----:B------:R-:W-:-:S05]  /*99c0*/  LOP3.LUT R3, R0, R3, RZ, 0xfc, !PT ;  /* 0x0000000300037212 */ /* 0x000fca00078efcff */
[----:B------:R0:W-:Y:S01]  /*99d0*/  STG.E.U8 [R8.64], R3 ;  /* 0x0000000308007986 */ /* 0x0001e2000c101124 */
[----:B------:R-:W-:Y:S05]  /*99e0*/  BRA `(.L_x_21138) ;  /* 0x000006c000007947 */ /* 0x000fea0003800000 */
.L_x_21148:
[----:B------:R-:W0:Y:S02]  /*99f0*/  I2F R0, R22 ;  /* 0x0000001600007306 */ /* 0x000e240000201400 */
[----:B0-----:R-:W-:-:S05]  /*9a00*/  F2FP.BF16.PACK_AB R0, RZ, R0 ;  /* 0x00000000ff00723e */ /* 0x001fca00000010ff */
[----:B------:R0:W-:Y:S01]  /*9a10*/  STG.E.U16 [R8.64], R0 ;  /* 0x0000000008007986 */ /* 0x0001e2000c101524 */
[----:B------:R-:W-:Y:S05]  /*9a20*/  BRA `(.L_x_21138) ;  /* 0x0000068000007947 */ /* 0x000fea0003800000 */
.L_x_21145:
        /* <DEDUP_REMOVED lines=10> */
.L_x_21157:
        /* <DEDUP_REMOVED lines=17> */
.L_x_21160:
[----:B------:R-:W-:-:S04]  /*9be0*/  LOP3.LUT R3, R5, 0x80000000, RZ, 0xc0, !PT ;  /* 0x8000000005037812 */ /* 0x000fc800078ec0ff */
[----:B------:R-:W-:-:S04]  /*9bf0*/  SHF.R.U32.HI R3, RZ, 0x18, R3 ;  /* 0x00000018ff037819 */ /* 0x000fc80000011603 */
[----:B------:R-:W-:-:S04]  /*9c00*/  LOP3.LUT R0, R0, R3, RZ, 0xfc, !PT ;  /* 0x0000000300007212 */ /* 0x000fc800078efcff */
[----:B------:R-:W-:Y:S02]  /*9c10*/  PRMT R4, R0, 0x7610, R4 ;  /* 0x0000761000047816 */ /* 0x000fe40000000004 */
.L_x_21159:
[----:B------:R-:W-:Y:S05]  /*9c20*/  BSYNC B0 ;  /* 0x0000000000007941 */ /* 0x000fea0003800000 */
.L_x_21158:
[----:B------:R0:W-:Y:S01]  /*9c30*/  STG.E.U8 [R8.64], R4 ;  /* 0x0000000408007986 */ /* 0x0001e2000c101124 */
[----:B------:R-:W-:Y:S05]  /*9c40*/  BRA `(.L_x_21138) ;  /* 0x0000046000007947 */ /* 0x000fea0003800000 */
.L_x_21156:
        /* <DEDUP_REMOVED lines=17> */
.L_x_21163:
[----:B------:R-:W-:-:S04]  /*9d60*/  LOP3.LUT R3, R5, 0x80000000, RZ, 0xc0, !PT ;  /* 0x8000000005037812 */ /* 0x000fc800078ec0ff */
[----:B------:R-:W-:-:S04]  /*9d70*/  SHF.R.U32.HI R3, RZ, 0x18, R3 ;  /* 0x00000018ff037819 */ /* 0x000fc80000011603 */
[----:B------:R-:W-:-:S04]  /*9d80*/  LOP3.LUT R0, R0, R3, RZ, 0xfc, !PT ;  /* 0x0000000300007212 */ /* 0x000fc800078efcff */
[----:B------:R-:W-:Y:S02]  /*9d90*/  PRMT R4, R0, 0x7610, R4 ;  /* 0x0000761000047816 */ /* 0x000fe40000000004 */
.L_x_21162:
[----:B------:R-:W-:Y:S05]  /*9da0*/  BSYNC B0 ;  /* 0x0000000000007941 */ /* 0x000fea0003800000 */
.L_x_21161:
[----:B------:R0:W-:Y:S01]  /*9db0*/  STG.E.U8 [R8.64], R4 ;  /* 0x0000000408007986 */ /* 0x0001e2000c101124 */
[----:B------:R-:W-:Y:S05]  /*9dc0*/  BRA `(.L_x_21138) ;  /* 0x000002e000007947 */ /* 0x000fea0003800000 */
.L_x_21155:
        /* <DEDUP_REMOVED lines=22> */
.L_x_21137:
        /* <DEDUP_REMOVED lines=20> */
.L_x_21165:
[----:B------:R-:W-:-:S05]  /*a070*/  SHF.R.S32.HI R23, RZ, 0x1f, R22 ;  /* 0x0000001fff177819 */ /* 0x000fca0000011416 */
[----:B------:R0:W-:Y:S01]  /*a080*/  STG.E.64 [R8.64], R22 ;  /* 0x0000001608007986 */ /* 0x0001e2000c101b24 */
[----:B------:R-:W-:Y:S05]  /*a090*/  BRA `(.L_x_21138) ;  /* 0x0000001000007947 */ /* 0x000fea0003800000 */
.L_x_21164:
[----:B------:R0:W-:Y:S02]  /*a0a0*/  STG.E [R8.64], R22 ;  /* 0x0000001608007986 */ /* 0x0001e4000c101924 */
.L_x_21138:
[----:B------:R-:W-:Y:S02]  /*a0b0*/  IADD3 R19, R19, 0x80, RZ ;  /* 0x0000008013137810 */ /* 0x000fe40007ffe0ff */
.L_x_21099:
[----:B------:R-:W-:Y:S05]  /*a0c0*/  BSYNC B6 ;  /* 0x0000000000067941 */ /* 0x000fea0003800000 */
.L_x_21098:
        /* <DEDUP_REMOVED lines=19> */
.L_x_21169:
[----:B------:R-:W-:Y:S01]  /*a200*/  STG.E.U8 [R2.64], R18 ;  /* 0x0000001202007986 */ /* 0x000fe2000c101124 */
[----:B------:R-:W-:Y:S05]  /*a210*/  EXIT ;  /* 0x000000000000794d */ /* 0x000fea0003800000 */
.L_x_21168:
        /* <DEDUP_REMOVED lines=9> */
.L_x_21172:
[----:B------:R-:W-:Y:S01]  /*a2b0*/  STG.E [R2.64], R18 ;  /* 0x0000001202007986 */ /* 0x000fe2000c101924 */
[----:B------:R-:W-:Y:S05]  /*a2c0*/  EXIT ;  /* 0x000000000000794d */ /* 0x000fea0003800000 */
.L_x_21171:
[----:B------:R-:W-:Y:S01]  /*a2d0*/  STG.E.U16 [R2.64], R18 ;  /* 0x0000001202007986 */ /* 0x000fe2000c101524 */
[----:B------:R-:W-:Y:S05]  /*a2e0*/  EXIT ;  /* 0x000000000000794d */ /* 0x000fea0003800000 */
.L_x_21167:
        /* <DEDUP_REMOVED lines=9> */
.L_x_21174:
[----:B------:R-:W0:Y:S02]  /*a380*/  I2F R0, R18 ;  /* 0x0000001200007306 */ /* 0x000e240000201400 */
[----:B0-----:R-:W-:-:S05]  /*a390*/  F2FP.PACK_AB R0, RZ, R0 ;  /* 0x00000000ff00723e */ /* 0x001fca00000000ff */
[----:B------:R-:W-:Y:S01]  /*a3a0*/  STG.E.U16 [R2.64], R0 ;  /* 0x0000000002007986 */ /* 0x000fe2000c101524 */
[----:B------:R-:W-:Y:S05]  /*a3b0*/  EXIT ;  /* 0x000000000000794d */ /* 0x000fea0003800000 */
.L_x_21173:
        /* <DEDUP_REMOVED lines=10> */
.L_x_21176:
[----:B------:R-:W0:Y:S02]  /*a460*/  I2F R18, R18 ;  /* 0x0000001200127306 */ /* 0x000e240000201400 */
[----:B0-----:R-:W-:-:S04]  /*a470*/  F2FP.PACK_AB R5, RZ, R18 ;  /* 0x00000012ff05723e */ /* 0x001fc800000000ff */
[----:B------:R-:W-:-:S05]  /*a480*/  PRMT R5, R5, 0x5410, RZ ;  /* 0x0000541005057816 */ /* 0x000fca00000000ff */
[----:B------:R-:W-:Y:S01]  /*a490*/  STG.E [R2.64], R5 ;  /* 0x0000000502007986 */ /* 0x000fe2000c101924 */
[----:B------:R-:W-:Y:S05]  /*a4a0*/  EXIT ;  /* 0x000000000000794d */ /* 0x000fea0003800000 */
.L_x_21175:
[----:B------:R-:W0:Y:S02]  /*a4b0*/  I2F.F64 R18, R18 ;  /* 0x0000001200127312 */ /* 0x000e240000201c00 */
[----:B0-----:R-:W-:Y:S01]  /*a4c0*/  STG.E.64 [R2.64], R18 ;  /* 0x0000001202007986 */ /* 0x001fe2000c101b24 */
[----:B------:R-:W-:Y:S05]  /*a4d0*/  EXIT ;  /* 0x000000000000794d */ /* 0x000fea0003800000 */
.L_x_21166:
        /* <DEDUP_REMOVED lines=12> */
.L_x_21179:
[----:B------:R-:W0:Y:S01]  /*a5a0*/  I2F.F64 R4, R18 ;  /* 0x0000001200047312 */ /* 0x000e220000201c00 */
[----:B------:R-:W-:-:S05]  /*a5b0*/  CS2R R6, SRZ ;  /* 0x0000000000067805 */ /* 0x000fca000001ff00 */
[----:B0-----:R-:W-:Y:S01]  /*a5c0*/  STG.E.128 [R2.64], R4 ;  /* 0x0000000402007986 */ /* 0x001fe2000c101d24 */
[----:B------:R-:W-:Y:S05]  /*a5d0*/  EXIT ;  /* 0x000000000000794d */ /* 0x000fea0003800000 */
.L_x_21178:
        /* <DEDUP_REMOVED lines=21> */
.L_x_21183:
[----:B------:R-:W-:Y:S05]  /*a730*/  BSYNC B0 ;  /* 0x0000000000007941 */ /* 0x000fea0003800000 */
.L_x_21182:
[----:B------:R-:W-:-:S05]  /*a740*/  LOP3.LUT R5, R0, R5, RZ, 0xfc, !PT ;  /* 0x0000000500057212 */ /* 0x000fca00078efcff */
[----:B------:R-:W-:Y:S01]  /*a750*/  STG.E.U8 [R2.64], R5 ;  /* 0x0000000502007986 */ /* 0x000fe2000c101124 */
[----:B------:R-:W-:Y:S05]  /*a760*/  EXIT ;  /* 0x000000000000794d */ /* 0x000fea0003800000 */
.L_x_21181:
        /* <DEDUP_REMOVED lines=13> */
.L_x_21185:
[----:B------:R-:W-:Y:S01]  /*a840*/  IMAD.MOV.U32 R0, RZ, RZ, 0x7f ;  /* 0x0000007fff007424 */ /* 0x000fe200078e00ff */
[----:B------:R-:W-:-:S04]  /*a850*/  ISETP.GT.U32.AND P0, PT, R4, 0x7f800000, PT ;  /* 0x7f8000000400780c */ /* 0x000fc80003f04070 */
[----:B------:R-:W-:-:S04]  /*a860*/  SEL R0, R0, 0x7c, P0 ;  /* 0x0000007c00007807 */ /* 0x000fc80000000000 */
.L_x_21186:
[----:B------:R-:W-:Y:S05]  /*a870*/  BSYNC B0 ;  /* 0x0000000000007941 */ /* 0x000fea0003800000 */
.L_x_21184:
[----:B------:R-:W-:-:S04]  /*a880*/  LOP3.LUT R4, R5, 0x80000000, RZ, 0xc0, !PT ;  /* 0x8000000005047812 */ /* 0x000fc800078ec0ff */
[----:B------:R-:W-:-:S04]  /*a890*/  SHF.R.U32.HI R5, RZ, 0x18, R4 ;  /* 0x00000018ff057819 */ /* 0x000fc80000011604 */
[----:B------:R-:W-:-:S05]  /*a8a0*/  LOP3.LUT R5, R0, R5, RZ, 0xfc, !PT ;  /* 0x0000000500057212 */ /* 0x000fca00078efcff */
[----:B------:R-:W-:Y:S01]  /*a8b0*/  STG.E.U8 [R2.64], R5 ;  /* 0x0000000502007986 */ /* 0x000fe2000c101124 */
[----:B------:R-:W-:Y:S05]  /*a8c0*/  EXIT ;  /* 0x000000000000794d */ /* 0x000fea0003800000 */
.L_x_21180:
[----:B------:R-:W0:Y:S02]  /*a8d0*/  I2F R0, R18 ;  /* 0x0000001200007306 */ /* 0x000e240000201400 */
[----:B0-----:R-:W-:-:S05]  /*a8e0*/  F2FP.BF16.PACK_AB R0, RZ, R0 ;  /* 0x00000000ff00723e */ /* 0x001fca00000010ff */
[----:B------:R-:W-:Y:S01]  /*a8f0*/  STG.E.U16 [R2.64], R0 ;  /* 0x0000000002007986 */ /* 0x000fe2000c101524 */
[----:B------:R-:W-:Y:S05]  /*a900*/  EXIT ;  /* 0x000000000000794d */ /* 0x000fea0003800000 */
.L_x_21177:
        /* <DEDUP_REMOVED lines=10> */
.L_x_21189:
        /* <DEDUP_REMOVED lines=17> */
.L_x_21192:
[----:B------:R-:W-:-:S04]  /*aac0*/  LOP3.LUT R0, R7, 0x80000000, RZ, 0xc0, !PT ;  /* 0x8000000007007812 */ /* 0x000fc800078ec0ff */
[----:B------:R-:W-:-:S04]  /*aad0*/  SHF.R.U32.HI R5, RZ, 0x18, R0 ;  /* 0x00000018ff057819 */ /* 0x000fc80000011600 */
[----:B------:R-:W-:-:S04]  /*aae0*/  LOP3.LUT R4, R4, R5, RZ, 0xfc, !PT ;  /* 0x0000000504047212 */ /* 0x000fc800078efcff */
[----:B------:R-:W-:Y:S02]  /*aaf0*/  PRMT R0, R4, 0x7610, R0 ;  /* 0x0000761004007816 */ /* 0x000fe40000000000 */
.L_x_21191:
[----:B------:R-:W-:Y:S05]  /*ab00*/  BSYNC B0 ;  /* 0x0000000000007941 */ /* 0x000fea0003800000 */
.L_x_21190:
[----:B------:R-:W-:Y:S01]  /*ab10*/  STG.E.U8 [R2.64], R0 ;  /* 0x0000000002007986 */ /* 0x000fe2000c101124 */
[----:B------:R-:W-:Y:S05]  /*ab20*/  EXIT ;  /* 0x000000000000794d */ /* 0x000fea0003800000 */
.L_x_21188:
        /* <DEDUP_REMOVED lines=17> */
.L_x_21195:
[----:B------:R-:W-:-:S04]  /*ac40*/  LOP3.LUT R0, R7, 0x80000000, RZ, 0xc0, !PT ;  /* 0x8000000007007812 */ /* 0x000fc800078ec0ff */
[----:B------:R-:W-:-:S04]  /*ac50*/  SHF.R.U32.HI R5, RZ, 0x18, R0 ;  /* 0x00000018ff057819 */ /* 0x000fc80000011600 */
[----:B------:R-:W-:-:S04]  /*ac60*/  LOP3.LUT R4, R4, R5, RZ, 0xfc, !PT ;  /* 0x0000000504047212 */ /* 0x000fc800078efcff */
[----:B------:R-:W-:Y:S02]  /*ac70*/  PRMT R0, R4, 0x7610, R0 ;  /* 0x0000761004007816 */ /* 0x000fe40000000000 */
.L_x_21194:
[----:B------:R-:W-:Y:S05]  /*ac80*/  BSYNC B0 ;  /* 0x0000000000007941 */ /* 0x000fea0003800000 */
.L_x_21193:
[----:B------:R-:W-:Y:S01]  /*ac90*/  STG.E.U8 [R2.64], R0 ;  /* 0x0000000002007986 */ /* 0x000fe2000c101124 */
[----:B------:R-:W-:Y:S05]  /*aca0*/  EXIT ;  /* 0x000000000000794d */ /* 0x000fea0003800000 */
.L_x_21187:
        /* <DEDUP_REMOVED lines=22> */
.L_x_21170:
        /* <DEDUP_REMOVED lines=20> */
.L_x_21197:
[----:B------:R-:W-:-:S05]  /*af50*/  SHF.R.S32.HI R19, RZ, 0x1f, R18 ;  /* 0x0000001fff137819 */ /* 0x000fca0000011412 */
[----:B------:R-:W-:Y:S01]  /*af60*/  STG.E.64 [R2.64], R18 ;  /* 0x0000001202007986 */ /* 0x000fe2000c101b24 */
[----:B------:R-:W-:Y:S05]  /*af70*/  EXIT ;  /* 0x000000000000794d */ /* 0x000fea0003800000 */
.L_x_21196:
[----:B------:R-:W-:Y:S01]  /*af80*/  STG.E [R2.64], R18 ;  /* 0x0000001202007986 */ /* 0x000fe2000c101924 */
[----:B------:R-:W-:Y:S05]  /*af90*/  EXIT ;  /* 0x000000000000794d */ /* 0x000fea0003800000 */
.L_x_21198:
        /* <DEDUP_REMOVED lines=14> */
.L_x_40143:


//--------------------- .text._ZN2at6native18elementwise_kernelILi128ELi2EZNS0_22gpu_kernel_impl_nocastINS0_13BinaryFunctorIiiiZZZNS0_19minimum_kernel_cudaERNS_18TensorIteratorBaseEENKUlvE_clEvENKUlvE1_clEvEUliiE_EEEEvS5_RKT_EUliE_EEviT1_ --------------------------
	.section	.text._ZN2at6native18elementwise_kernelILi128ELi2EZNS0_22gpu_kernel_impl_nocastINS0_13BinaryFunctorIiiiZZZNS0_19minimum_kernel_cudaERNS_18TensorIteratorBaseEENKUlvE_clEvENKUlvE1_clEvEUliiE_EEEEvS5_RKT_EUliE_EEviT1_,"ax",@progbits
	.sectioninfo	@"SHI_REGISTERS=14"
	.align	128
        .global         _ZN2at6native18elementwise_kernelILi128ELi2EZNS0_22gpu_kernel_impl_nocastINS0_13BinaryFunctorIiiiZZZNS0_19minimum_kernel_cudaERNS_18TensorIteratorBaseEENKUlvE_clEvENKUlvE1_clEvEUliiE_EEEEvS5_RKT_EUliE_EEviT1_
        .type           _ZN2at6native18elementwise_kernelILi128ELi2EZNS0_22gpu_kernel_impl_nocastINS0_13BinaryFunctorIiiiZZZNS0_19minimum_kernel_cudaERNS_18TensorIteratorBaseEENKUlvE_clEvENKUlvE1_clEvEUliiE_EEEEvS5_RKT_EUliE_EEviT1_,@function
        .size           _ZN2at6native18elementwise_kernelILi128ELi2EZNS0_22gpu_kernel_impl_nocastINS0_13BinaryFunctorIiiiZZZNS0_19minimum_kernel_cudaERNS_18TensorIteratorBaseEENKUlvE_clEvENKUlvE1_clEvEUliiE_EEEEvS5_RKT_EUliE_EEviT1_,(.L_x_40144 - _ZN2at6native18elementwise_kernelILi128ELi2EZNS0_22gpu_kernel_impl_nocastINS0_13BinaryFunctorIiiiZZZNS0_19minimum_kernel_cudaERNS_18TensorIteratorBaseEENKUlvE_clEvENKUlvE1_clEvEUliiE_EEEEvS5_RKT_EUliE_EEviT1_)
        .other          _ZN2at6native18elementwise_kernelILi128ELi2EZNS0_22gpu_kernel_impl_nocastINS0_13BinaryFunctorIiiiZZZNS0_19minimum_kernel_cudaERNS_18TensorIteratorBaseEENKUlvE_clEvENKUlvE1_clEvEUliiE_EEEEvS5_RKT_EUliE_EEviT1_,@"STO_CUDA_ENTRY STV_DEFAULT"
_ZN2at6native18elementwise_kernelILi128ELi2EZNS0_22gpu_kernel_impl_nocastINS0_13BinaryFunctorIiiiZZZNS0_19minimum_kernel_cudaERNS_18TensorIteratorBaseEENKUlvE_clEvENKUlvE1_clEvEUliiE_EEEEvS5_RKT_EUliE_EEviT1_:
.text._ZN2at6native18elementwise_kernelILi128ELi2EZNS0_22gpu_kernel_impl_nocastINS0_13BinaryFunctorIiiiZZZNS0_19minimum_kernel_cudaERNS_18TensorIteratorBaseEENKUlvE_clEvENKUlvE1_clEvEUliiE_EEEEvS5_RKT_EUliE_EEviT1_:
        /* <DEDUP_REMOVED lines=262> */
.L_x_21201:
        /* <DEDUP_REMOVED lines=9> */
[----:B--2---:R-:W-:-:S05]  /*10f0*/  IMNMX R11, R4, R7, PT ;  /* 0x00000007040b7217 */ /* 0x004fca0003800200 */
[----:B------:R0:W-:Y:S02]  /*1100*/  STG.E [R2.64], R11 ;  /* 0x0000000b02007986 */ /* 0x0001e4000c101904 */
.L_x_21200:
[----:B------:R-:W-:Y:S05]  /*1110*/  BSYNC B0 ;  /* 0x0000000000007941 */ /* 0x000fea0003800000 */
.L_x_21199:
        /* <DEDUP_REMOVED lines=255> */
.L_x_21202:
        /* <DEDUP_REMOVED lines=8> */
[----:B--2---:R-:W-:-:S05]  /*2190*/  IMNMX R9, R4, R3, PT ;  /* 0x0000000304097217 */ /* 0x004fca0003800200 */
[----:B------:R-:W-:Y:S01]  /*21a0*/  STG.E [R6.64], R9 ;  /* 0x0000000906007986 */ /* 0x000fe2000c101904 */
[----:B------:R-:W-:Y:S05]  /*21b0*/  EXIT ;  /* 0x000000000000794d */ /* 0x000fea0003800000 */
.L_x_21203:
        /* <DEDUP_REMOVED lines=12> */
.L_x_40144:


//--------------------- .text._ZN2at6native27unrolled_elementwise_kernelINS0_13BinaryFunctorIiiiZZZNS0_19minimum_kernel_cudaERNS_18TensorIteratorBaseEENKUlvE_clEvENKUlvE1_clEvEUliiE_EESt5arrayIPcLm3EELi4E23TrivialOffsetCalculatorILi2EjESC_ILi1EjENS0_6memory15LoadWithoutCastENSF_16StoreWithoutCastEEEviT_T0_T2_T3_T4_T5_ --------------------------
	.section	.text._ZN2at6native27unrolled_elementwise_kernelINS0_13BinaryFunctorIiiiZZZNS0_19minimum_kernel_cudaERNS_18TensorIteratorBaseEENKUlvE_clEvENKUlvE1_clEvEUliiE_EESt5arrayIPcLm3EELi4E23TrivialOffsetCalculatorILi2EjESC_ILi1EjENS0_6memory15LoadWithoutCastENSF_16StoreWithoutCastEEEviT_T0_T2_T3_T4_T5_,"ax",@progbits
	.sectioninfo	@"SHI_REGISTERS=26"
	.align	128
        .global         _ZN2at6native27unrolled_elementwise_kernelINS0_13BinaryFunctorIiiiZZZNS0_19minimum_kernel_cudaERNS_18TensorIteratorBaseEENKUlvE_clEvENKUlvE1_clEvEUliiE_EESt5arrayIPcLm3EELi4E23TrivialOffsetCalculatorILi2EjESC_ILi1EjENS0_6memory15LoadWithoutCastENSF_16StoreWithoutCastEEEviT_T0_T2_T3_T4_T5_
        .type           _ZN2at6native27unrolled_elementwise_kernelINS0_13BinaryFunctorIiiiZZZNS0_19minimum_kernel_cudaERNS_18TensorIteratorBaseEENKUlvE_clEvENKUlvE1_clEvEUliiE_EESt5arrayIPcLm3EELi4E23TrivialOffsetCalculatorILi2EjESC_ILi1EjENS0_6memory15LoadWithoutCastENSF_16StoreWithoutCastEEEviT_T0_T2_T3_T4_T5_,@function
        .size           _ZN2at6native27unrolled_elementwise_kernelINS0_13BinaryFunctorIiiiZZZNS0_19minimum_kernel_cudaERNS_18TensorIteratorBaseEENKUlvE_clEvENKUlvE1_clEvEUliiE_EESt5arrayIPcLm3EELi4E23TrivialOffsetCalculatorILi2EjESC_ILi1EjENS0_6memory15LoadWithoutCastENSF_16StoreWithoutCastEEEviT_T0_T2_T3_T4_T5_,(.L_x_40145 - _ZN2at6native27unrolled_elementwise_kernelINS0_13BinaryFunctorIiiiZZZNS0_19minimum_kernel_cudaERNS_18TensorIteratorBaseEENKUlvE_clEvENKUlvE1_clEvEUliiE_EESt5arrayIPcLm3EELi4E23TrivialOffsetCalculatorILi2EjESC_ILi1EjENS0_6memory15LoadWithoutCastENSF_16StoreWithoutCastEEEviT_T0_T2_T3_T4_T5_)
        .other          _ZN2at6native27unrolled_elementwise_kernelINS0_13BinaryFunctorIiiiZZZNS0_19minimum_kernel_cudaERNS_18TensorIteratorBaseEENKUlvE_clEvENKUlvE1_clEvEUliiE_EESt5arrayIPcLm3EELi4E23TrivialOffsetCalculatorILi2EjESC_ILi1EjENS0_6memory15LoadWithoutCastENSF_16StoreWithoutCastEEEviT_T0_T2_T3_T4_T5_,@"STO_CUDA_ENTRY STV_DEFAULT"
_ZN2at6native27unrolled_elementwise_kernelINS0_13BinaryFunctorIiiiZZZNS0_19minimum_kernel_cudaERNS_18TensorIteratorBaseEENKUlvE_clEvENKUlvE1_clEvEUliiE_EESt5arrayIPcLm3EELi4E23TrivialOffsetCalculatorILi2EjESC_ILi1EjENS0_6memory15LoadWithoutCastENSF_16StoreWithoutCastEEEviT_T0_T2_T3_T4_T5_:
.text._ZN2at6native27unrolled_elementwise_kernelINS0_13BinaryFunctorIiiiZZZNS0_19minimum_kernel_cudaERNS_18TensorIteratorBaseEENKUlvE_clEvENKUlvE1_clEvEUliiE_EESt5arrayIPcLm3EELi4E23TrivialOffsetCalculatorILi2EjESC_ILi1EjENS0_6memory15LoadWithoutCastENSF_16StoreWithoutCastEEEviT_T0_T2_T3_T4_T5_:
        /* <DEDUP_REMOVED lines=27> */
[----:B------:R3:W4:Y:S01]  /*01b0*/  @!P1 LDG.E R7, [R12.64] ;  /* 0x000000040c079981 */ /* 0x000722000c1e1900 */
[----:B------:R-:W-:-:S04]  /*01c0*/  @!P1 IMAD.WIDE.U32 R14, R14, R15, c[0x0][0x178] ;  /* 0x00005e000e0e9625 */ /* 0x000fc800078e000f */
[CC--:B------:R-:W-:Y:S01]  /*01d0*/  @!P2 IMAD.WIDE.U32 R16, R20.reuse, R21.reuse, c[0x0][0x170] ;  /* 0x00005c001410a625 */ /* 0x0c0fe200078e0015 */
[----:B------:R0:W4:Y:S03]  /*01e0*/  @!P1 LDG.E R8, [R14.64] ;  /* 0x000000040e089981 */ /* 0x000126000c1e1900 */
[----:B------:R-:W-:Y:S01]  /*01f0*/  @!P2 IMAD.WIDE.U32 R20, R20, R21, c[0x0][0x178] ;  /* 0x00005e001414a625 */ /* 0x000fe200078e0015 */
[----:B------:R4:W4:Y:S04]  /*0200*/  @!P2 LDG.E R6, [R16.64] ;  /* 0x000000041006a981 */ /* 0x000928000c1e1900 */
[----:B------:R-:W4:Y:S01]  /*0210*/  @!P2 LDG.E R9, [R20.64] ;  /* 0x000000041409a981 */ /* 0x000f22000c1e1900 */
        /* <DEDUP_REMOVED lines=12> */
[----:B------:R0:W5:Y:S04]  /*02e0*/  @!P1 LDG.E R11, [R18.64] ;  /* 0x00000004120b9981 */ /* 0x000168000c1e1900 */
[----:B------:R0:W5:Y:S01]  /*02f0*/  @!P1 LDG.E R10, [R12.64] ;  /* 0x000000040c0a9981 */ /* 0x000162000c1e1900 */
[----:B------:R-:W-:Y:S01]  /*0300*/  ISETP.GE.AND P1, PT, R15, R2, PT ;  /* 0x000000020f00720c */ /* 0x000fe20003f26270 */
[----:B------:R-:W-:Y:S01]  /*0310*/  BSSY B0, `(.L_x_21204) ;  /* 0x0000011000007945 */ /* 0x000fe20003800000 */
[----:B--2---:R-:W-:Y:S01]  /*0320*/  IMNMX R3, R3, R4, PT ;  /* 0x0000000403037217 */ /* 0x004fe20003800200 */
[----:B------:R-:W-:-:S05]  /*0330*/  @!P0 IMAD.WIDE.U32 R4, R5, R14, c[0x0][0x168] ;  /* 0x00005a0005048625 */ /* 0x000fca00078e000e */
[----:B------:R0:W-:Y:S01]  /*0340*/  @!P0 STG.E [R4.64], R3 ;  /* 0x0000000304008986 */ /* 0x0001e2000c101904 */
        /* <DEDUP_REMOVED lines=13> */
.L_x_21205:
[----:B0-----:R-:W-:Y:S05]  /*0420*/  BSYNC B0 ;  /* 0x0000000000007941 */ /* 0x001fea0003800000 */
.L_x_21204:
[----:B------:R-:W-:-:S13]  /*0430*/  ISETP.GE.AND P0, PT, R15, R2, PT ;  /* 0x000000020f00720c */ /* 0x000fda0003f06270 */
[----:B------:R-:W-:Y:S05]  /*0440*/  @P0 EXIT ;  /* 0x000000000000094d */ /* 0x000fea0003800000 */
[----:B------:R-:W-:Y:S01]  /*0450*/  HFMA2.MMA R3, -RZ, RZ, 0, 2.384185791015625e-07 ;  /* 0x00000004ff037435 */ /* 0x000fe200000001ff */
[----:B------:R-:W-:Y:S01]  /*0460*/  IMAD R2, R0, 0x200, R15 ;  /* 0x0000020000027824 */ /* 0x000fe200078e020f */
[----:B-----5:R-:W-:-:S08]  /*0470*/  IMNMX R11, R10, R11, PT ;  /* 0x0000000b0a0b7217 */ /* 0x020fd00003800200 */
[----:B------:R-:W-:-:S05]  /*0480*/  IMAD.WIDE.U32 R2, R2, R3, c[0x0][0x168] ;  /* 0x00005a0002027625 */ /* 0x000fca00078e0003 */
[----:B------:R-:W-:Y:S01]  /*0490*/  STG.E [R2.64], R11 ;  /* 0x0000000b02007986 */ /* 0x000fe2000c101904 */
[----:B------:R-:W-:Y:S05]  /*04a0*/  EXIT ;  /* 0x000000000000794d */ /* 0x000fea0003800000 */
.L_x_21206:
        /* <DEDUP_REMOVED lines=13> */
.L_x_40145:


//--------------------- .text._ZN2at6native29vectorized_elementwise_kernelILi2ENS0_13BinaryFunctorIiiiZZZNS0_19minimum_kernel_cudaERNS_18TensorIteratorBaseEENKUlvE_clEvENKUlvE1_clEvEUliiE_EESt5arrayIPcLm3EEEEviT0_T1_ --------------------------
	.section	.text._ZN2at6native29vectorized_elementwise_kernelILi2ENS0_13BinaryFunctorIiiiZZZNS0_19minimum_kernel_cudaERNS_18TensorIteratorBaseEENKUlvE_clEvENKUlvE1_clEvEUliiE_EESt5arrayIPcLm3EEEEviT0_T1_,"ax",@progbits
	.sectioninfo	@"SHI_REGISTERS=32"
	.align	128
        .global         _ZN2at6native29vectorized_elementwise_kernelILi2ENS0_13BinaryFunctorIiiiZZZNS0_19minimum_kernel_cudaERNS_18TensorIteratorBaseEENKUlvE_clEvENKUlvE1_clEvEUliiE_EESt5arrayIPcLm3EEEEviT0_T1_
        .type           _ZN2at6native29vectorized_elementwise_kernelILi2ENS0_13BinaryFunctorIiiiZZZNS0_19minimum_kernel_cudaERNS_18TensorIteratorBaseEENKUlvE_clEvENKUlvE1_clEvEUliiE_EESt5arrayIPcLm3EEEEviT0_T1_,@function
        .size           _ZN2at6native29vectorized_elementwise_kernelILi2ENS0_13BinaryFunctorIiiiZZZNS0_19minimum_kernel_cudaERNS_18TensorIteratorBaseEENKUlvE_clEvENKUlvE1_clEvEUliiE_EESt5arrayIPcLm3EEEEviT0_T1_,(.L_x_40146 - _ZN2at6native29vectorized_elementwise_kernelILi2ENS0_13BinaryFunctorIiiiZZZNS0_19minimum_kernel_cudaERNS_18TensorIteratorBaseEENKUlvE_clEvENKUlvE1_clEvEUliiE_EESt5arrayIPcLm3EEEEviT0_T1_)
        .other          _ZN2at6native29vectorized_elementwise_kernelILi2ENS0_13BinaryFunctorIiiiZZZNS0_19minimum_kernel_cudaERNS_18TensorIteratorBaseEENKUlvE_clEvENKUlvE1_clEvEUliiE_EESt5arrayIPcLm3EEEEviT0_T1_,@"STO_CUDA_ENTRY STV_DEFAULT"
_ZN2at6native29vectorized_elementwise_kernelILi2ENS0_13BinaryFunctorIiiiZZZNS0_19minimum_kernel_cudaERNS_18TensorIteratorBaseEENKUlvE_clEvENKUlvE1_clEvEUliiE_EESt5arrayIPcLm3EEEEviT0_T1_:
.text._ZN2at6native29vectorized_elementwise_kernelILi2ENS0_13BinaryFunctorIiiiZZZNS0_19minimum_kernel_cudaERNS_18TensorIteratorBaseEENKUlvE_clEvENKUlvE1_clEvEUliiE_EESt5arrayIPcLm3EEEEviT0_T1_:
        /* <DEDUP_REMOVED lines=23> */
[----:B--2---:R-:W-:Y:S02]  /*0170*/  IMNMX R15, R15, R17, PT ;  /* 0x000000110f0f7217 */ /* 0x004fe40003800200 */
[----:B------:R-:W-:-:S05]  /*0180*/  IMNMX R14, R14, R16, PT ;  /* 0x000000100e0e7217 */ /* 0x000fca0003800200 */
[----:B------:R-:W-:Y:S01]  /*0190*/  STG.E.64 [R22.64], R14 ;  /* 0x0000000e16007986 */ /* 0x000fe2000c101b04 */
[----:B---3--:R-:W-:Y:S02]  /*01a0*/  IMNMX R9, R9, R11, PT ;  /* 0x0000000b09097217 */ /* 0x008fe40003800200 */
[----:B------:R-:W-:-:S05]  /*01b0*/  IMNMX R8, R8, R10, PT ;  /* 0x0000000a08087217 */ /* 0x000fca0003800200 */
[----:B------:R-:W-:Y:S01]  /*01c0*/  STG.E.64 [R22.64+0x400], R8 ;  /* 0x0004000816007986 */ /* 0x000fe2000c101b04 */
[----:B----4-:R-:W-:Y:S02]  /*01d0*/  IMNMX R3, R5, R3, PT ;  /* 0x0000000305037217 */ /* 0x010fe40003800200 */
[----:B------:R-:W-:-:S05]  /*01e0*/  IMNMX R2, R4, R2, PT ;  /* 0x0000000204027217 */ /* 0x000fca0003800200 */
[----:B------:R-:W-:Y:S01]  /*01f0*/  STG.E.64 [R22.64+0x800], R2 ;  /* 0x0008000216007986 */ /* 0x000fe2000c101b04 */
[----:B-----5:R-:W-:Y:S02]  /*0200*/  IMNMX R7, R7, R13, PT ;  /* 0x0000000d07077217 */ /* 0x020fe40003800200 */
[----:B------:R-:W-:-:S05]  /*0210*/  IMNMX R6, R6, R12, PT ;  /* 0x0000000c06067217 */ /* 0x000fca0003800200 */
[----:B------:R-:W-:Y:S01]  /*0220*/  STG.E.64 [R22.64+0xc00], R6 ;  /* 0x000c000616007986 */ /* 0x000fe2000c101b04 */
[----:B------:R-:W-:Y:S05]  /*0230*/  EXIT ;  /* 0x000000000000794d */ /* 0x000fea0003800000 */
.L_x_21207:
[----:B------:R-:W0:Y:S01]  /*0240*/  S2R R13, SR_TID.X ;  /* 0x00000000000d7919 */ /* 0x000e220000002100 */
[----:B------:R-:W-:Y:S01]  /*0250*/  CS2R R18, SRZ ;  /* 0x0000000000127805 */ /* 0x000fe2000001ff00 */
[----:B------:R-:W-:Y:S01]  /*0260*/  CS2R R20, SRZ ;  /* 0x0000000000147805 */ /* 0x000fe2000001ff00 */
[----:B0-----:R-:W-:Y:S02]  /*0270*/  ISETP.GE.AND P0, PT, R13, R12, PT ;  /* 0x0000000c0d00720c */ /* 0x001fe40003f06270 */
[----:B------:R-:W-:-:S11]  /*0280*/  MOV R23, R13 ;  /* 0x0000000d00177202 */ /* 0x000fd60000000f00 */
[----:B------:R-:W-:Y:S01]  /*0290*/  @!P0 IMAD.IADD R4, R0, 0x1, R23 ;  /* 0x0000000100048824 */ /* 0x000fe200078e0217 */
[----:B------:R-:W-:Y:S02]  /*02a0*/  @!P0 IADD3 R23, R23, 0x80, RZ ;  /* 0x0000008017178810 */ /* 0x000fe40007ffe0ff */
[----:B------:R-:W-:Y:S02]  /*02b0*/  @!P0 MOV R5, 0x4 ;  /* 0x0000000400058802 */ /* 0x000fe40000000f00 */
[----:B------:R-:W-:-:S03]  /*02c0*/  ISETP.GE.AND P5, PT, R23, R12, PT ;  /* 0x0000000c1700720c */ /* 0x000fc60003fa6270 */
[----:B------:R-:W-:-:S04]  /*02d0*/  @!P0 IMAD.WIDE.U32 R2, R4, R5, c[0x0][0x170] ;  /* 0x00005c0004028625 */ /* 0x000fc800078e0005 */
[----:B------:R-:W-:Y:S01]  /*02e0*/  @!P0 IMAD.WIDE.U32 R4, R4, R5, c[0x0][0x178] ;  /* 0x00005e0004048625 */ /* 0x000fe200078e0005 */
[----:B------:R0:W2:Y:S01]  /*02f0*/  @!P0 LDG.E R20, [R2.64] ;  /* 0x0000000402148981 */ /* 0x0000a2000c1e1900 */
[----:B------:R-:W-:-:S03]  /*0300*/  CS2R R16, SRZ ;  /* 0x0000000000107805 */ /* 0x000fc6000001ff00 */
[----:B------:R1:W2:Y:S01]  /*0310*/  @!P0 LDG.E R21, [R4.64] ;  /* 0x0000000404158981 */ /* 0x0002a2000c1e1900 */
[----:B------:R-:W-:Y:S01]  /*0320*/  @!P5 IMAD.IADD R24, R0, 0x1, R23 ;  /* 0x000000010018d824 */ /* 0x000fe200078e0217 */
[----:B------:R-:W-:Y:S01]  /*0330*/  @!P5 IADD3 R23, R23, 0x80, RZ ;  /* 0x000000801717d810 */ /* 0x000fe20007ffe0ff */
[----:B------:R-:W-:-:S03]  /*0340*/  @!P5 IMAD.MOV.U32 R25, RZ, RZ, 0x4 ;  /* 0x00000004ff19d424 */ /* 0x000fc600078e00ff */
[----:B------:R-:W-:Y:S01]  /*0350*/  ISETP.GE.AND P1, PT, R23, R12, PT ;  /* 0x0000000c1700720c */ /* 0x000fe20003f26270 */
[----:B------:R-:W-:-:S04]  /*0360*/  @!P5 IMAD.WIDE.U32 R6, R24, R25, c[0x0][0x170] ;  /* 0x00005c001806d625 */ /* 0x000fc800078e0019 */
[----:B------:R-:W-:Y:S01]  /*0370*/  @!P5 IMAD.WIDE.U32 R24, R24, R25, c[0x0][0x178] ;  /* 0x00005e001818d625 */ /* 0x000fe200078e0019 */
[----:B------:R3:W4:Y:S04]  /*0380*/  @!P5 LDG.E R19, [R6.64] ;  /* 0x000000040613d981 */ /* 0x000728000c1e1900 */
[----:B------:R5:W4:Y:S03]  /*0390*/  @!P5 LDG.E R18, [R24.64] ;  /* 0x000000041812d981 */ /* 0x000b26000c1e1900 */
[----:B------:R-:W-:Y:S02]  /*03a0*/  @!P1 IADD3 R9, R0, R23, RZ ;  /* 0x0000001700099210 */ /* 0x000fe40007ffe0ff */
        /* <DEDUP_REMOVED lines=17> */
[----:B------:R0:W3:Y:S02]  /*04c0*/  @!P1 LDG.E R17, [R4.64] ;  /* 0x0000000404119981 */ /* 0x0000e4000c1e1900 */
[----:B------:R-:W-:-:S03]  /*04d0*/  @!P2 IMAD.WIDE.U32 R8, R8, R11, c[0x0][0x178] ;  /* 0x00005e000808a625 */ /* 0x000fc600078e000b */
[----:B------:R1:W3:Y:S04]  /*04e0*/  @!P1 LDG.E R14, [R2.64] ;  /* 0x00000004020e9981 */ /* 0x0002e8000c1e1900 */
[----:B------:R0:W3:Y:S01]  /*04f0*/  @!P2 LDG.E R16, [R8.64] ;  /* 0x000000040810a981 */ /* 0x0000e2000c1e1900 */
[----:B------:R-:W-:Y:S01]  /*0500*/  HFMA2.MMA R22, -RZ, RZ, 0, 0 ;  /* 0x00000000ff167435 */ /* 0x000fe200000001ff */
[----:B------:R-:W-:Y:S01]  /*0510*/  @!P3 IMAD.MOV.U32 R11, RZ, RZ, 0x4 ;  /* 0x00000004ff0bb424 */ /* 0x000fe200078e00ff */
[----:B------:R-:W-:Y:S01]  /*0520*/  CS2R R28, SRZ ;  /* 0x00000000001c7805 */ /* 0x000fe2000001ff00 */
[----:B------:R-:W-:Y:S01]  /*0530*/  IMAD.MOV.U32 R27, RZ, RZ, RZ ;  /* 0x000000ffff1b7224 */ /* 0x000fe200078e00ff */
[----:B------:R1:W3:Y:S01]  /*0540*/  @!P2 LDG.E R15, [R6.64] ;  /* 0x00000004060fa981 */ /* 0x0002e2000c1e1900 */
[----:B0-----:R-:W-:Y:S01]  /*0550*/  @!P5 IMAD.IADD R8, R0, 0x1, R23 ;  /* 0x000000010008d824 */ /* 0x001fe200078e0217 */
[----:B------:R-:W-:-:S04]  /*0560*/  @!P5 IADD3 R23, R23, 0x80, RZ ;  /* 0x000000801717d810 */ /* 0x000fc80007ffe0ff */
[----:B------:R-:W-:Y:S02]  /*0570*/  ISETP.GE.AND P1, PT, R23, R12, PT ;  /* 0x0000000c1700720c */ /* 0x000fe40003f26270 */
[----:B------:R-:W-:Y:S01]  /*0580*/  @!P4 MOV R5, 0x4 ;  /* 0x000000040005c802 */ /* 0x000fe20000000f00 */
[----:B-----5:R-:W-:-:S04]  /*0590*/  @!P3 IMAD.WIDE.U32 R24, R10, R11, c[0x0][0x170] ;  /* 0x00005c000a18b625 */ /* 0x020fc800078e000b */
[----:B-1----:R-:W-:Y:S01]  /*05a0*/  @!P4 IMAD.WIDE.U32 R2, R26, R5, c[0x0][0x170] ;  /* 0x00005c001a02c625 */ /* 0x002fe200078e0005 */
[----:B------:R0:W5:Y:S03]  /*05b0*/  @!P3 LDG.E R22, [R24.64] ;  /* 0x000000041816b981 */ /* 0x000166000c1e1900 */
[----:B------:R-:W-:Y:S01]  /*05c0*/  @!P3 IMAD.WIDE.U32 R10, R10, R11, c[0x0][0x178] ;  /* 0x00005e000a0ab625 */ /* 0x000fe200078e000b */
[----:B------:R1:W5:Y:S03]  /*05d0*/  @!P4 LDG.E R28, [R2.64] ;  /* 0x00000004021cc981 */ /* 0x000366000c1e1900 */
[----:B------:R-:W-:Y:S01]  /*05e0*/  @!P5 IMAD.MOV.U32 R9, RZ, RZ, 0x4 ;  /* 0x00000004ff09d424 */ /* 0x000fe200078e00ff */
[----:B------:R1:W5:Y:S01]  /*05f0*/  @!P3 LDG.E R27, [R10.64] ;  /* 0x000000040a1bb981 */ /* 0x000362000c1e1900 */
[----:B0-----:R-:W-:Y:S01]  /*0600*/  @!P1 IADD3 R25, R0, R23, RZ ;  /* 0x0000001700199210 */ /* 0x001fe20007ffe0ff */
[----:B-1----:R-:W-:-:S02]  /*0610*/  @!P1 IMAD.MOV.U32 R2, RZ, RZ, 0x4 ;  /* 0x00000004ff029424 */ /* 0x002fc400078e00ff */
[----:B------:R-:W-:-:S04]  /*0620*/  @!P4 IMAD.WIDE.U32 R4, R26, R5, c[0x0][0x178] ;  /* 0x00005e001a04c625 */ /* 0x000fc800078e0005 */
[CC--:B------:R-:W-:Y:S01]  /*0630*/  @!P1 IMAD.WIDE.U32 R10, R25.reuse, R2.reuse, c[0x0][0x170] ;  /* 0x00005c00190a9625 */ /* 0x0c0fe200078e0002 */
[----:B------:R0:W5:Y:S03]  /*0640*/  @!P4 LDG.E R29, [R4.64] ;  /* 0x00000004041dc981 */ /* 0x000166000c1e1900 */
[----:B------:R-:W-:Y:S02]  /*0650*/  @!P1 IMAD.WIDE.U32 R2, R25, R2, c[0x0][0x178] ;  /* 0x00005e0019029625 */ /* 0x000fe400078e0002 */
[----:B------:R-:W-:Y:S02]  /*0660*/  CS2R R24, SRZ ;  /* 0x0000000000187805 */ /* 0x000fe4000001ff00 */
[----:B------:R-:W-:Y:S02]  /*0670*/  IMAD.MOV.U32 R26, RZ, RZ, RZ ;  /* 0x000000ffff1a7224 */ /* 0x000fe400078e00ff */
[----:B------:R-:W-:-:S02]  /*0680*/  @!P5 IMAD.WIDE.U32 R6, R8, R9, c[0x0][0x170] ;  /* 0x00005c000806d625 */ /* 0x000fc400078e0009 */
[----:B------:R-:W5:Y:S02]  /*0690*/  @!P1 LDG.E R24, [R10.64] ;  /* 0x000000040a189981 */ /* 0x000f64000c1e1900 */
[----:B------:R-:W-:Y:S02]  /*06a0*/  IMAD.MOV.U32 R23, RZ, RZ, RZ ;  /* 0x000000ffff177224 */ /* 0x000fe400078e00ff */
[----:B------:R-:W-:Y:S01]  /*06b0*/  @!P5 IMAD.WIDE.U32 R8, R8, R9, c[0x0][0x178] ;  /* 0x00005e000808d625 */ /* 0x000fe200078e0009 */
[----:B------:R1:W5:Y:S04]  /*06c0*/  @!P5 LDG.E R26, [R6.64] ;  /* 0x00000004061ad981 */ /* 0x000368000c1e1900 */
[----:B------:R-:W5:Y:S04]  /*06d0*/  @!P5 LDG.E R23, [R8.64] ;  /* 0x000000040817d981 */ /* 0x000f68000c1e1900 */
[----:B------:R-:W5:Y:S01]  /*06e0*/  @!P1 LDG.E R25, [R2.64] ;  /* 0x0000000402199981 */ /* 0x000f62000c1e1900 */
[----:B0-----:R-:W-:Y:S01]  /*06f0*/  @!P0 IADD3 R4, R0, R13, RZ ;  /* 0x0000000d00048210 */ /* 0x001fe20007ffe0ff */
[----:B------:R-:W-:Y:S01]  /*0700*/  @!P0 IMAD.MOV.U32 R5, RZ, RZ, 0x4 ;  /* 0x00000004ff058424 */ /* 0x000fe200078e00ff */
[----:B-1----:R-:W-:-:S03]  /*0710*/  IADD3 R6, R13, 0x80, RZ ;  /* 0x000000800d067810 */ /* 0x002fc60007ffe0ff */
[----:B------:R-:W-:-:S04]  /*0720*/  @!P0 IMAD.WIDE.U32 R4, R4, R5, c[0x0][0x168] ;  /* 0x00005a0004048625 */ /* 0x000fc800078e0005 */
[----:B------:R-:W-:Y:S01]  /*0730*/  @!P0 IMAD.MOV.U32 R13, RZ, RZ, R6 ;  /* 0x000000ffff0d8224 */ /* 0x000fe200078e0006 */
[----:B------:R-:W-:Y:S01]  /*0740*/  BSSY B0, `(.L_x_21208) ;  /* 0x0000036000007945 */ /* 0x000fe20003800000 */
[----:B------:R-:W-:Y:S01]  /*0750*/  BSSY B1, `(.L_x_21209) ;  /* 0x000002e000017945 */ /* 0x000fe20003800000 */
[----:B--2---:R-:W-:-:S05]  /*0760*/  IMNMX R21, R21, R20, PT ;  /* 0x0000001415157217 */ /* 0x004fca0003800200 */
[----:B------:R0:W-:Y:S01]  /*0770*/  @!P0 STG.E [R4.64], R21 ;  /* 0x0000001504008986 */ /* 0x0001e2000c101904 */
        /* <DEDUP_REMOVED lines=18> */
[----:B------:R-:W-:-:S08]  /*08a0*/  IADD3 R13, R13, 0x80, RZ ;  /* 0x000000800d0d7810 */ /* 0x000fd00007ffe0ff */
[----:B------:R-:W-:-:S05]  /*08b0*/  IMAD.WIDE.U32 R2, R2, R3, c[0x0][0x168] ;  /* 0x00005a0002027625 */ /* 0x000fca00078e0003 */
[----:B------:R0:W-:Y:S02]  /*08c0*/  STG.E [R2.64], R17 ;  /* 0x0000001102007986 */ /* 0x0001e4000c101904 */
.L_x_21210:
[----:B0-----:R-:W-:-:S13]  /*08d0*/  ISETP.GE.AND P0, PT, R13, R12, PT ;  /* 0x0000000c0d00720c */ /* 0x001fda0003f06270 */
[----:B------:R-:W-:Y:S05]  /*08e0*/  @P0 BRA `(.L_x_21212) ;  /* 0x000000c000000947 */ /* 0x000fea0003800000 */
[----:B------:R-:W-:Y:S01]  /*08f0*/  IMAD.IADD R2, R0, 0x1, R13 ;  /* 0x0000000100027824 */ /* 0x000fe200078e020d */
[----:B------:R-:W-:Y:S01]  /*0900*/  IADD3 R13, R13, 0x80, RZ ;  /* 0x000000800d0d7810 */ /* 0x000fe20007ffe0ff */
[----:B------:R-:W-:-:S04]  /*0910*/  IMAD.MOV.U32 R3, RZ, RZ, 0x4 ;  /* 0x00000004ff037424 */ /* 0x000fc800078e00ff */
[----:B------:R-:W-:-:S05]  /*0920*/  IMAD.WIDE.U32 R2, R2, R3, c[0x0][0x168] ;  /* 0x00005a0002027625 */ /* 0x000fca00078e0003 */
[----:B------:R0:W-:Y:S02]  /*0930*/  STG.E [R2.64], R15 ;  /* 0x0000000f02007986 */ /* 0x0001e4000c101904 */
.L_x_21211:
[----:B------:R-:W-:-:S13]  /*0940*/  ISETP.GE.AND P0, PT, R13, R12, PT ;  /* 0x0000000c0d00720c */ /* 0x000fda0003f06270 */
[----:B------:R-:W-:Y:S05]  /*0950*/  @P0 BRA `(.L_x_21213) ;  /* 0x000000d000000947 */ /* 0x000fea0003800000 */
[----:B0-----:R-:W-:Y:S01]  /*0960*/  IADD3 R2, R0, R13, RZ ;  /* 0x0000000d00027210 */ /* 0x001fe20007ffe0ff */
[----:B------:R-:W-:Y:S01]  /*0970*/  IMAD.MOV.U32 R3, RZ, RZ, 0x4 ;  /* 0x00000004ff037424 */ /* 0x000fe200078e00ff */
[----:B------:R-:W-:-:S03]  /*0980*/  IADD3 R13, R13, 0x80, RZ ;  /* 0x000000800d0d7810 */ /* 0x000fc60007ffe0ff */
[----:B------:R-:W-:-:S05]  /*0990*/  IMAD.WIDE.U32 R2, R2, R3, c[0x0][0x168] ;  /* 0x00005a0002027625 */ /* 0x000fca00078e0003 */
[----:B------:R0:W-:Y:S02]  /*09a0*/  STG.E [R2.64], R22 ;  /* 0x0000001602007986 */ /* 0x0001e4000c101904 */
.L_x_21212:
[----:B------:R-:W-:-:S13]  /*09b0*/  ISETP.GE.AND P0, PT, R13, R12, PT ;  /* 0x0000000c0d00720c */ /* 0x000fda0003f06270 */
[----:B------:R-:W-:Y:S01]  /*09c0*/  @P0 BREAK B1 ;  /* 0x0000000000010942 */ /* 0x000fe20003800000 */
[----:B------:R-:W-:Y:S05]  /*09d0*/  @P0 BRA `(.L_x_21214) ;  /* 0x000000c000000947 */ /* 0x000fea0003800000 */
[----:B0-----:R-:W-:Y:S01]  /*09e0*/  MOV R3, 0x4 ;  /* 0x0000000400037802 */ /* 0x001fe20000000f00 */
[----:B------:R-:W-:Y:S01]  /*09f0*/  IMAD.IADD R2, R0, 0x1, R13 ;  /* 0x0000000100027824 */ /* 0x000fe200078e020d */
[----:B------:R-:W-:-:S03]  /*0a00*/  IADD3 R13, R13, 0x80, RZ ;  /* 0x000000800d0d7810 */ /* 0x000fc60007ffe0ff */
[----:B------:R-:W-:-:S05]  /*0a10*/  IMAD.WIDE.U32 R2, R2, R3, c[0x0][0x168] ;  /* 0x00005a0002027625 */ /* 0x000fca00078e0003 */
[----:B------:R0:W-:Y:S02]  /*0a20*/  STG.E [R2.64], R28 ;  /* 0x0000001c02007986 */ /* 0x0001e4000c101904 */
.L_x_21213:
[----:B------:R-:W-:Y:S05]  /*0a30*/  BSYNC B1 ;  /* 0x0000000000017941 */ /* 0x000fea0003800000 */
.L_x_21209:
[----:B------:R-:W-:-:S13]  /*0a40*/  ISETP.GE.AND P0, PT, R13, R12, PT ;  /* 0x0000000c0d00720c */ /* 0x000fda0003f06270 */
[----:B0-----:R-:W-:Y:S01]  /*0a50*/  @!P0 IMAD.IADD R2, R0, 0x1, R13 ;  /* 0x0000000100028824 */ /* 0x001fe200078e020d */
[----:B------:R-:W-:Y:S01]  /*0a60*/  @!P0 IADD3 R13, R13, 0x80, RZ ;  /* 0x000000800d0d8810 */ /* 0x000fe20007ffe0ff */
[----:B------:R-:W-:-:S04]  /*0a70*/  @!P0 IMAD.MOV.U32 R3, RZ, RZ, 0x4 ;  /* 0x00000004ff038424 */ /* 0x000fc800078e00ff */
[----:B------:R-:W-:-:S05]  /*0a80*/  @!P0 IMAD.WIDE.U32 R2, R2, R3, c[0x0][0x168] ;  /* 0x00005a0002028625 */ /* 0x000fca00078e0003 */
[----:B------:R0:W-:Y:S02]  /*0a90*/  @!P0 STG.E [R2.64], R23 ;  /* 0x0000001702008986 */ /* 0x0001e4000c101904 */
.L_x_21214:
[----:B------:R-:W-:Y:S05]  /*0aa0*/  BSYNC B0 ;  /* 0x0000000000007941 */ /* 0x000fea0003800000 */
.L_x_21208:
[----:B------:R-:W-:Y:S01]  /*0ab0*/  WARPSYNC 0xffffffff ;  /* 0xffffffff00007948 */ /* 0x000fe20003800000 */
[----:B------:R-:W-:-:S13]  /*0ac0*/  ISETP.GE.AND P0, PT, R13, R12, PT ;  /* 0x0000000c0d00720c */ /* 0x000fda0003f06270 */
[----:B------:R-:W-:Y:S05]  /*0ad0*/  @P0 EXIT ;  /* 0x000000000000094d */ /* 0x000fea0003800000 */
[----:B0-----:R-:W-:Y:S01]  /*0ae0*/  IADD3 R2, R0, R13, RZ ;  /* 0x0000000d00027210 */ /* 0x001fe20007ffe0ff */
[----:B------:R-:W-:-:S04]  /*0af0*/  IMAD.MOV.U32 R3, RZ, RZ, 0x4 ;  /* 0x00000004ff037424 */ /* 0x000fc800078e00ff */
[----:B------:R-:W-:-:S05]  /*0b00*/  IMAD.WIDE.U32 R2, R2, R3, c[0x0][0x168] ;  /* 0x00005a0002027625 */ /* 0x000fca00078e0003 */
[----:B------:R-:W-:Y:S01]  /*0b10*/  STG.E [R2.64], R24 ;  /* 0x0000001802007986 */ /* 0x000fe2000c101904 */
[----:B------:R-:W-:Y:S05]  /*0b20*/  EXIT ;  /* 0x000000000000794d */ /* 0x000fea0003800000 */
.L_x_21215:
        /* <DEDUP_REMOVED lines=13> */
.L_x_40146:


//--------------------- .text._ZN2at6native29vectorized_elementwise_kernelILi4ENS0_13BinaryFunctorIiiiZZZNS0_19minimum_kernel_cudaERNS_18TensorIteratorBaseEENKUlvE_clEvENKUlvE1_clEvEUliiE_EESt5arrayIPcLm3EEEEviT0_T1_ --------------------------
	.section	.text._ZN2at6native29vectorized_elementwise_kernelILi4ENS0_13BinaryFunctorIiiiZZZNS0_19minimum_kernel_cudaERNS_18TensorIteratorBaseEENKUlvE_clEvENKUlvE1_clEvEUliiE_EESt5arrayIPcLm3EEEEviT0_T1_,"ax",@progbits
	.sectioninfo	@"SHI_REGISTERS=32"
	.align	128
        .global         _ZN2at6native29vectorized_elementwise_kernelILi4ENS0_13BinaryFunctorIiiiZZZNS0_19minimum_kernel_cudaERNS_18TensorIteratorBaseEENKUlvE_clEvENKUlvE1_clEvEUliiE_EESt5arrayIPcLm3EEEEviT0_T1_
        .type           _ZN2at6native29vectorized_elementwise_kernelILi4ENS0_13BinaryFunctorIiiiZZZNS0_19minimum_kernel_cudaERNS_18TensorIteratorBaseEENKUlvE_clEvENKUlvE1_clEvEUliiE_EESt5arrayIPcLm3EEEEviT0_T1_,@function
        .size           _ZN2at6native29vectorized_elementwise_kernelILi4ENS0_13BinaryFunctorIiiiZZZNS0_19minimum_kernel_cudaERNS_18TensorIteratorBaseEENKUlvE_clEvENKUlvE1_clEvEUliiE_EESt5arrayIPcLm3EEEEviT0_T1_,(.L_x_40147 - _ZN2at6native29vectorized_elementwise_kernelILi4ENS0_13BinaryFunctorIiiiZZZNS0_19minimum_kernel_cudaERNS_18TensorIteratorBaseEENKUlvE_clEvENKUlvE1_clEvEUliiE_EESt5arrayIPcLm3EEEEviT0_T1_)
        .other          _ZN2at6native29vectorized_elementwise_kernelILi4ENS0_13BinaryFunctorIiiiZZZNS0_19minimum_kernel_cudaERNS_18TensorIteratorBaseEENKUlvE_clEvENKUlvE1_clEvEUliiE_EESt5arrayIPcLm3EEEEviT0_T1_,@"STO_CUDA_ENTRY STV_DEFAULT"
_ZN2at6native29vectorized_elementwise_kernelILi4ENS0_13BinaryFunctorIiiiZZZNS0_19minimum_kernel_cudaERNS_18TensorIteratorBaseEENKUlvE_clEvENKUlvE1_clEvEUliiE_EESt5arrayIPcLm3EEEEviT0_T1_:
.text._ZN2at6native29vectorized_elementwise_kernelILi4ENS0_13BinaryFunctorIiiiZZZNS0_19minimum_kernel_cudaERNS_18TensorIteratorBaseEENKUlvE_clEvENKUlvE1_clEvEUliiE_EESt5arrayIPcLm3EEEEviT0_T1_:
        /* <DEDUP_REMOVED lines=19> */
[----:B---3--:R-:W-:Y:S02]  /*0130*/  IMNMX R7, R7, R11, PT ;  /* 0x0000000b07077217 */ /* 0x008fe40003800200 */
[----:B------:R-:W-:Y:S02]  /*0140*/  IMNMX R6, R6, R10, PT ;  /* 0x0000000a06067217 */ /* 0x000fe40003800200 */
[----:B------:R-:W-:Y:S02]  /*0150*/  IMNMX R5, R5, R9, PT ;  /* 0x0000000905057217 */ /* 0x000fe40003800200 */
[----:B------:R-:W-:Y:S02]  /*0160*/  IMNMX R4, R4, R8, PT ;  /* 0x0000000804047217 */ /* 0x000fe40003800200 */
[----:B--2---:R-:W-:Y:S02]  /*0170*/  IMNMX R15, R15, R19, PT ;  /* 0x000000130f0f7217 */ /* 0x004fe40003800200 */
[----:B------:R-:W-:-:S02]  /*0180*/  IMNMX R14, R14, R18, PT ;  /* 0x000000120e0e7217 */ /* 0x000fc40003800200 */
[----:B------:R-:W-:Y:S02]  /*0190*/  IMNMX R13, R13, R17, PT ;  /* 0x000000110d0d7217 */ /* 0x000fe40003800200 */
[----:B------:R-:W-:Y:S01]  /*01a0*/  IMNMX R12, R12, R16, PT ;  /* 0x000000100c0c7217 */ /* 0x000fe20003800200 */
[----:B------:R-:W-:Y:S04]  /*01b0*/  STG.E.128 [R22.64], R4 ;  /* 0x0000000416007986 */ /* 0x000fe8000c101d04 */
[----:B------:R-:W-:Y:S01]  /*01c0*/  STG.E.128 [R22.64+0x800], R12 ;  /* 0x0008000c16007986 */ /* 0x000fe2000c101d04 */
[----:B------:R-:W-:Y:S05]  /*01d0*/  EXIT ;  /* 0x000000000000794d */ /* 0x000fea0003800000 */
.L_x_21216:
[----:B------:R-:W0:Y:S01]  /*01e0*/  S2R R13, SR_TID.X ;  /* 0x00000000000d7919 */ /* 0x000e220000002100 */
[----:B------:R-:W-:Y:S01]  /*01f0*/  CS2R R18, SRZ ;  /* 0x0000000000127805 */ /* 0x000fe2000001ff00 */
[----:B------:R-:W-:Y:S01]  /*0200*/  CS2R R20, SRZ ;  /* 0x0000000000147805 */ /* 0x000fe2000001ff00 */
[----:B0-----:R-:W-:-:S02]  /*0210*/  ISETP.GE.AND P0, PT, R13, R12, PT ;  /* 0x0000000c0d00720c */ /* 0x001fc40003f06270 */
        /* <DEDUP_REMOVED lines=101> */
.L_x_21219:
[----:B0-----:R-:W-:-:S13]  /*0870*/  ISETP.GE.AND P0, PT, R13, R12, PT ;  /* 0x0000000c0d00720c */ /* 0x001fda0003f06270 */
[----:B------:R-:W-:Y:S05]  /*0880*/  @P0 BRA `(.L_x_21221) ;  /* 0x000000c000000947 */ /* 0x000fea0003800000 */
[----:B------:R-:W-:Y:S01]  /*0890*/  IMAD.IADD R2, R0, 0x1, R13 ;  /* 0x0000000100027824 */ /* 0x000fe200078e020d */
[----:B------:R-:W-:Y:S01]  /*08a0*/  IADD3 R13, R13, 0x80, RZ ;  /* 0x000000800d0d7810 */ /* 0x000fe20007ffe0ff */
[----:B------:R-:W-:-:S04]  /*08b0*/  IMAD.MOV.U32 R3, RZ, RZ, 0x4 ;  /* 0x00000004ff037424 */ /* 0x000fc800078e00ff */
[----:B------:R-:W-:-:S05]  /*08c0*/  IMAD.WIDE.U32 R2, R2, R3, c[0x0][0x168] ;  /* 0x00005a0002027625 */ /* 0x000fca00078e0003 */
[----:B------:R0:W-:Y:S02]  /*08d0*/  STG.E [R2.64], R15 ;  /* 0x0000000f02007986 */ /* 0x0001e4000c101904 */
.L_x_21220:
[----:B------:R-:W-:-:S13]  /*08e0*/  ISETP.GE.AND P0, PT, R13, R12, PT ;  /* 0x0000000c0d00720c */ /* 0x000fda0003f06270 */
[----:B------:R-:W-:Y:S05]  /*08f0*/  @P0 BRA `(.L_x_21222) ;  /* 0x000000d000000947 */ /* 0x000fea0003800000 */
[----:B0-----:R-:W-:Y:S01]  /*0900*/  IADD3 R2, R0, R13, RZ ;  /* 0x0000000d00027210 */ /* 0x001fe20007ffe0ff */
[----:B------:R-:W-:Y:S01]  /*0910*/  IMAD.MOV.U32 R3, RZ, RZ, 0x4 ;  /* 0x00000004ff037424 */ /* 0x000fe200078e00ff */
[----:B------:R-:W-:-:S03]  /*0920*/  IADD3 R13, R13, 0x80, RZ ;  /* 0x000000800d0d7810 */ /* 0x000fc60007ffe0ff */
[----:B------:R-:W-:-:S05]  /*0930*/  IMAD.WIDE.U32 R2, R2, R3, c[0x0][0x168] ;  /* 0x00005a0002027625 */ /* 0x000fca00078e0003 */
[----:B------:R0:W-:Y:S02]  /*0940*/  STG.E [R2.64], R22 ;  /* 0x0000001602007986 */ /* 0x0001e4000c101904 */
.L_x_21221:
        /* <DEDUP_REMOVED lines=8> */
.L_x_21222:
[----:B------:R-:W-:Y:S05]  /*09d0*/  BSYNC B1 ;  /* 0x0000000000017941 */ /* 0x000fea0003800000 */
.L_x_21218:
[----:B------:R-:W-:-:S13]  /*09e0*/  ISETP.GE.AND P0, PT, R13, R12, PT ;  /* 0x0000000c0d00720c */ /* 0x000fda0003f06270 */
[----:B0-----:R-:W-:Y:S01]  /*09f0*/  @!P0 IMAD.IADD R2, R0, 0x1, R13 ;  /* 0x0000000100028824 */ /* 0x001fe200078e020d */
[----:B------:R-:W-:Y:S01]  /*0a00*/  @!P0 IADD3 R13, R13, 0x80, RZ ;  /* 0x000000800d0d8810 */ /* 0x000fe20007ffe0ff */
[----:B------:R-:W-:-:S04]  /*0a10*/  @!P0 IMAD.MOV.U32 R3, RZ, RZ, 0x4 ;  /* 0x00000004ff038424 */ /* 0x000fc800078e00ff */
[----:B------:R-:W-:-:S05]  /*0a20*/  @!P0 IMAD.WIDE.U32 R2, R2, R3, c[0x0][0x168] ;  /* 0x00005a0002028625 */ /* 0x000fca00078e0003 */
[----:B------:R0:W-:Y:S02]  /*0a30*/  @!P0 STG.E [R2.64], R23 ;  /* 0x0000001702008986 */ /* 0x0001e4000c101904 */
.L_x_21223:
[----:B------:R-:W-:Y:S05]  /*0a40*/  BSYNC B0 ;  /* 0x0000000000007941 */ /* 0x000fea0003800000 */
.L_x_21217:
        /* <DEDUP_REMOVED lines=8> */
.L_x_21224:
        /* <DEDUP_REMOVED lines=11> */
.L_x_40147:


//--------------------- .text._ZN2at6native29vectorized_elementwise_kernelILi8ENS0_13BinaryFunctorIiiiZZZNS0_19minimum_kernel_cudaERNS_18TensorIteratorBaseEENKUlvE_clEvENKUlvE1_clEvEUliiE_EESt5arrayIPcLm3EEEEviT0_T1_ --------------------------
	.section	.text._ZN2at6native29vectorized_elementwise_kernelILi8ENS0_13BinaryFunctorIiiiZZZNS0_19minimum_kernel_cudaERNS_18TensorIteratorBaseEENKUlvE_clEvENKUlvE1_clEvEUliiE_EESt5arrayIPcLm3EEEEviT0_T1_,"ax",@progbits
	.sectioninfo	@"SHI_REGISTERS=4"
	.align	128
        .global         _ZN2at6native29vectorized_elementwise_kernelILi8ENS0_13BinaryFunctorIiiiZZZNS0_19minimum_kernel_cudaERNS_18TensorIteratorBaseEENKUlvE_clEvENKUlvE1_clEvEUliiE_EESt5arrayIPcLm3EEEEviT0_T1_
        .type           _ZN2at6native29vectorized_elementwise_kernelILi8ENS0_13BinaryFunctorIiiiZZZNS0_19minimum_kernel_cudaERNS_18TensorIteratorBaseEENKUlvE_clEvENKUlvE1_clEvEUliiE_EESt5arrayIPcLm3EEEEviT0_T1_,@function
        .size           _ZN2at6native29vectorized_elementwise_kernelILi8ENS0_13BinaryFunctorIiiiZZZNS0_19minimum_kernel_cudaERNS_18TensorIteratorBaseEENKUlvE_clEvENKUlvE1_clEvEUliiE_EESt5arrayIPcLm3EEEEviT0_T1_,(.L_x_40148 - _ZN2at6native29vectorized_elementwise_kernelILi8ENS0_13BinaryFunctorIiiiZZZNS0_19minimum_kernel_cudaERNS_18TensorIteratorBaseEENKUlvE_clEvENKUlvE1_clEvEUliiE_EESt5arrayIPcLm3EEEEviT0_T1_)
        .other          _ZN2at6native29vectorized_elementwise_kernelILi8ENS0_13BinaryFunctorIiiiZZZNS0_19minimum_kernel_cudaERNS_18TensorIteratorBaseEENKUlvE_clEvENKUlvE1_clEvEUliiE_EESt5arrayIPcLm3EEEEviT0_T1_,@"STO_CUDA_ENTRY STV_DEFAULT"
_ZN2at6native29vectorized_elementwise_kernelILi8ENS0_13BinaryFunctorIiiiZZZNS0_19minimum_kernel_cudaERNS_18TensorIteratorBaseEENKUlvE_clEvENKUlvE1_clEvEUliiE_EESt5arrayIPcLm3EEEEviT0_T1_:
.text._ZN2at6native29vectorized_elementwise_kernelILi8ENS0_13BinaryFunctorIiiiZZZNS0_19minimum_kernel_cudaERNS_18TensorIteratorBaseEENKUlvE_clEvENKUlvE1_clEvEUliiE_EESt5arrayIPcLm3EEEEviT0_T1_:
[----:B------:R-:W-:Y:S02]  /*0000*/  MOV R1, c[0x0][0x28] ;  /* 0x00000a0000017a02 */ /* 0x000fe40000000f00 */
[----:B------:R-:W-:Y:S05]  /*0010*/  EXIT ;  /* 0x000000000000794d */ /* 0x000fea0003800000 */
.L_x_21225:
        /* <DEDUP_REMOVED lines=14> */
.L_x_40148:


//--------------------- .text._ZN2at6native18elementwise_kernelILi128ELi4EZNS0_15gpu_kernel_implINS0_13AUnaryFunctorIaaaZZZNS0_19minimum_kernel_cudaERNS_18TensorIteratorBaseEENKUlvE_clEvENKUlvE0_clEvEUlaaE_EEEEvS5_RKT_EUliE_EEviT1_ --------------------------
	.section	.text._ZN2at6native18elementwise_kernelILi128ELi4EZNS0_15gpu_kernel_implINS0_13AUnaryFunctorIaaaZZZNS0_19minimum_kernel_cudaERNS_18TensorIteratorBaseEENKUlvE_clEvENKUlvE0_clEvEUlaaE_EEEEvS5_RKT_EUliE_EEviT1_,"ax",@progbits
	.sectioninfo	@"SHI_REGISTERS=26"
	.align	128
        .global         _ZN2at6native18elementwise_kernelILi128ELi4EZNS0_15gpu_kernel_implINS0_13AUnaryFunctorIaaaZZZNS0_19minimum_kernel_cudaERNS_18TensorIteratorBaseEENKUlvE_clEvENKUlvE0_clEvEUlaaE_EEEEvS5_RKT_EUliE_EEviT1_
        .type           _ZN2at6native18elementwise_kernelILi128ELi4EZNS0_15gpu_kernel_implINS0_13AUnaryFunctorIaaaZZZNS0_19minimum_kernel_cudaERNS_18TensorIteratorBaseEENKUlvE_clEvENKUlvE0_clEvEUlaaE_EEEEvS5_RKT_EUliE_EEviT1_,@function
        .size           _ZN2at6native18elementwise_kernelILi128ELi4EZNS0_15gpu_kernel_implINS0_13AUnaryFunctorIaaaZZZNS0_19minimum_kernel_cudaERNS_18TensorIteratorBaseEENKUlvE_clEvENKUlvE0_clEvEUlaaE_EEEEvS5_RKT_EUliE_EEviT1_,(.L_x_40149 - _ZN2at6native18elementwise_kernelILi128ELi4EZNS0_15gpu_kernel_implINS0_13AUnaryFunctorIaaaZZZNS0_19minimum_kernel_cudaERNS_18TensorIteratorBaseEENKUlvE_clEvENKUlvE0_clEvEUlaaE_EEEEvS5_RKT_EUliE_EEviT1_)
        .other          _ZN2at6native18elementwise_kernelILi128ELi4EZNS0_15gpu_kernel_implINS0_13AUnaryFunctorIaaaZZZNS0_19minimum_kernel_cudaERNS_18TensorIteratorBaseEENKUlvE_clEvENKUlvE0_clEvEUlaaE_EEEEvS5_RKT_EUliE_EEviT1_,@"STO_CUDA_ENTRY STV_DEFAULT"
_ZN2at6native18elementwise_kernelILi128ELi4EZNS0_15gpu_kernel_implINS0_13AUnaryFunctorIaaaZZZNS0_19minimum_kernel_cudaERNS_18TensorIteratorBaseEENKUlvE_clEvENKUlvE0_clEvEUlaaE_EEEEvS5_RKT_EUliE_EEviT1_:
.text._ZN2at6native18elementwise_kernelILi128ELi4EZNS0_15gpu_kernel_implINS0_13AUnaryFunctorIaaaZZZNS0_19minimum_kernel_cudaERNS_18TensorIteratorBaseEENKUlvE_clEvENKUlvE0_clEvEUlaaE_EEEEvS5_RKT_EUliE_EEviT1_:
        /* <DEDUP_REMOVED lines=238> */
.L_x_21228:
        /* <DEDUP_REMOVED lines=16> */
[----:B------:R0:W5:Y:S01]  /*0fe0*/  LDG.E.U8 R0, [R2.64] ;  /* 0x0000002402007981 */ /* 0x000162000c1e1100 */
[----:B------:R-:W-:Y:S05]  /*0ff0*/  BRA `(.L_x_21234) ;  /* 0x00000d9000007947 */ /* 0x000fea0003800000 */
.L_x_21232:
[----:B------:R0:W5:Y:S01]  /*1000*/  LDG.E.U8 R0, [R2.64] ;  /* 0x0000002402007981 */ /* 0x000162000c1e1100 */
[----:B------:R-:W-:Y:S05]  /*1010*/  BRA `(.L_x_21234) ;  /* 0x00000d7000007947 */ /* 0x000fea0003800000 */
.L_x_21231:
[----:B------:R-:W-:-:S13]  /*1020*/  ISETP.NE.AND P0, PT, R4, 0x2, PT ;  /* 0x000000020400780c */ /* 0x000fda0003f05270 */
[----:B------:R-:W-:Y:S05]  /*1030*/  @!P0 BRA `(.L_x_21235) ;  /* 0x0000008000008947 */ /* 0x000fea0003800000 */
[----:B------:R-:W-:-:S13]  /*1040*/  ISETP.NE.AND P0, PT, R4, 0x3, PT ;  /* 0x000000030400780c */ /* 0x000fda0003f05270 */
[----:B------:R-:W-:Y:S05]  /*1050*/  @!P0 BRA `(.L_x_21236) ;  /* 0x0000004000008947 */ /* 0x000fea0003800000 */
[----:B------:R-:W-:-:S13]  /*1060*/  ISETP.NE.AND P0, PT, R4, 0x4, PT ;  /* 0x000000040400780c */ /* 0x000fda0003f05270 */
[----:B------:R-:W-:Y:S05]  /*1070*/  @P0 BRA `(.L_x_21233) ;  /* 0x00000b9000000947 */ /* 0x000fea0003800000 */
[----:B------:R0:W5:Y:S01]  /*1080*/  LDG.E.U8 R0, [R2.64] ;  /* 0x0000002402007981 */ /* 0x000162000c1e1100 */
[----:B------:R-:W-:Y:S05]  /*1090*/  BRA `(.L_x_21234) ;  /* 0x00000cf000007947 */ /* 0x000fea0003800000 */
.L_x_21236:
[----:B------:R0:W5:Y:S01]  /*10a0*/  LDG.E.U8 R0, [R2.64] ;  /* 0x0000002402007981 */ /* 0x000162000c1e1100 */
[----:B------:R-:W-:Y:S05]  /*10b0*/  BRA `(.L_x_21234) ;  /* 0x00000cd000007947 */ /* 0x000fea0003800000 */
.L_x_21235:
[----:B------:R0:W5:Y:S01]  /*10c0*/  LDG.E.U16 R0, [R2.64] ;  /* 0x0000002402007981 */ /* 0x000162000c1e1500 */
[----:B------:R-:W-:Y:S05]  /*10d0*/  BRA `(.L_x_21234) ;  /* 0x00000cb000007947 */ /* 0x000fea0003800000 */
.L_x_21230:
        /* <DEDUP_REMOVED lines=9> */
.L_x_21238:
[----:B------:R-:W2:Y:S02]  /*1170*/  LDG.E.U16 R4, [R2.64] ;  /* 0x0000002402047981 */ /* 0x000ea4000c1e1500 */
[----:B--2---:R-:W-:-:S06]  /*1180*/  HADD2.F32 R4, -RZ, R4.H0_H0 ;  /* 0x20000004ff047230 */ /* 0x004fcc0000004100 */
[----:B------:R-:W0:Y:S02]  /*1190*/  F2I.FTZ.TRUNC.NTZ R4, R4 ;  /* 0x0000000400047305 */ /* 0x000e24000021f100 */
[----:B0-----:R-:W-:Y:S01]  /*11a0*/  PRMT R0, R4, 0x7610, R0 ;  /* 0x0000761004007816 */ /* 0x001fe20000000000 */
[----:B------:R-:W-:Y:S05]  /*11b0*/  BRA `(.L_x_21234) ;  /* 0x00000bd000007947 */ /* 0x000fea0003800000 */
.L_x_21237:
        /* <DEDUP_REMOVED lines=9> */
.L_x_21240:
[----:B------:R-:W2:Y:S02]  /*1250*/  LDG.E.U16 R2, [R2.64] ;  /* 0x0000002402027981 */ /* 0x000ea4000c1e1500 */
[----:B--2---:R-:W-:-:S06]  /*1260*/  HADD2.F32 R4, -RZ, R2.H0_H0 ;  /* 0x20000002ff047230 */ /* 0x004fcc0000004100 */
[----:B------:R-:W0:Y:S02]  /*1270*/  F2I.FTZ.TRUNC.NTZ R4, R4 ;  /* 0x0000000400047305 */ /* 0x000e24000021f100 */
[----:B0-----:R-:W-:Y:S01]  /*1280*/  PRMT R0, R4, 0x7610, R0 ;  /* 0x0000761004007816 */ /* 0x001fe20000000000 */
[----:B------:R-:W-:Y:S05]  /*1290*/  BRA `(.L_x_21234) ;  /* 0x00000af000007947 */ /* 0x000fea0003800000 */
.L_x_21239:
[----:B------:R-:W2:Y:S02]  /*12a0*/  LDG.E.64 R2, [R2.64] ;  /* 0x0000002402027981 */ /* 0x000ea4000c1e1b00 */
[----:B--2---:R0:W1:Y:S01]  /*12b0*/  F2I.F64.TRUNC R0, R2 ;  /* 0x0000000200007311 */ /* 0x004062000030d100 */
[----:B------:R-:W-:Y:S05]  /*12c0*/  BRA `(.L_x_21234) ;  /* 0x00000ac000007947 */ /* 0x000fea0003800000 */
.L_x_21229:
        /* <DEDUP_REMOVED lines=12> */
.L_x_21243:
[----:B------:R-:W2:Y:S02]  /*1390*/  LDG.E.64 R2, [R2.64] ;  /* 0x0000002402027981 */ /* 0x000ea4000c1e1b00 */
[----:B--2---:R0:W1:Y:S01]  /*13a0*/  F2I.F64.TRUNC R0, R2 ;  /* 0x0000000200007311 */ /* 0x004062000030d100 */
[----:B------:R-:W-:Y:S05]  /*13b0*/  BRA `(.L_x_21234) ;  /* 0x000009d000007947 */ /* 0x000fea0003800000 */
.L_x_21242:
        /* <DEDUP_REMOVED lines=28> */
.L_x_21245:
        /* <DEDUP_REMOVED lines=15> */
.L_x_21244:
[----:B------:R-:W2:Y:S02]  /*1670*/  LDG.E.U16 R2, [R2.64] ;  /* 0x0000002402027981 */ /* 0x000ea4000c1e1500 */
[----:B--2---:R-:W-:-:S04]  /*1680*/  PRMT R2, RZ, 0x5410, R2 ;  /* 0x00005410ff027816 */ /* 0x004fc80000000002 */
[----:B------:R0:W1:Y:S01]  /*1690*/  F2I.FTZ.TRUNC.NTZ R0, R2 ;  /* 0x0000000200007305 */ /* 0x000062000021f100 */
[----:B------:R-:W-:Y:S05]  /*16a0*/  BRA `(.L_x_21234) ;  /* 0x000006e000007947 */ /* 0x000fea0003800000 */
.L_x_21241:
        /* <DEDUP_REMOVED lines=10> */
.L_x_21248:
        /* <DEDUP_REMOVED lines=21> */
.L_x_21252:
[----:B------:R-:W-:Y:S05]  /*18a0*/  BSYNC B1 ;  /* 0x0000000000017941 */ /* 0x000fea0003800000 */
.L_x_21251:
[----:B------:R-:W-:Y:S01]  /*18b0*/  IMAD.SHL.U32 R2, R2, 0x100000, RZ ;  /* 0x0010000002027824 */ /* 0x000fe200078e00ff */
[----:B------:R-:W-:-:S04]  /*18c0*/  LEA R3, R0, 0x3b800000, 0x17 ;  /* 0x3b80000000037811 */ /* 0x000fc800078eb8ff */
[----:B------:R-:W-:Y:S02]  /*18d0*/  LOP3.LUT R4, R3, R2, R4, 0xfe, !PT ;  /* 0x0000000203047212 */ /* 0x000fe400078efe04 */
.L_x_21250:
[----:B------:R-:W-:Y:S05]  /*18e0*/  BSYNC B0 ;  /* 0x0000000000007941 */ /* 0x000fea0003800000 */
.L_x_21249:
[----:B------:R-:W0:Y:S02]  /*18f0*/  F2I.FTZ.TRUNC.NTZ R4, R4 ;  /* 0x0000000400047305 */ /* 0x000e24000021f100 */
[----:B0-----:R-:W-:Y:S01]  /*1900*/  PRMT R0, R4, 0x7610, R0 ;  /* 0x0000761004007816 */ /* 0x001fe20000000000 */
[----:B------:R-:W-:Y:S05]  /*1910*/  BRA `(.L_x_21234) ;  /* 0x0000047000007947 */ /* 0x000fea0003800000 */
.L_x_21247:
        /* <DEDUP_REMOVED lines=21> */
.L_x_21256:
[----:B------:R-:W-:Y:S05]  /*1a70*/  BSYNC B1 ;  /* 0x0000000000017941 */ /* 0x000fea0003800000 */
.L_x_21255:
[----:B------:R-:W-:Y:S01]  /*1a80*/  IMAD.SHL.U32 R2, R2, 0x200000, RZ ;  /* 0x0020000002027824 */ /* 0x000fe200078e00ff */
[----:B------:R-:W-:-:S04]  /*1a90*/  LEA R3, R0, 0x37800000, 0x17 ;  /* 0x3780000000037811 */ /* 0x000fc800078eb8ff */
[----:B------:R-:W-:Y:S02]  /*1aa0*/  LOP3.LUT R4, R3, R2, R4, 0xfe, !PT ;  /* 0x0000000203047212 */ /* 0x000fe400078efe04 */
.L_x_21254:
[----:B------:R-:W-:Y:S05]  /*1ab0*/  BSYNC B0 ;  /* 0x0000000000007941 */ /* 0x000fea0003800000 */
.L_x_21253:
[----:B------:R-:W0:Y:S02]  /*1ac0*/  F2I.FTZ.TRUNC.NTZ R4, R4 ;  /* 0x0000000400047305 */ /* 0x000e24000021f100 */
[----:B0-----:R-:W-:Y:S01]  /*1ad0*/  PRMT R0, R4, 0x7610, R0 ;  /* 0x0000761004007816 */ /* 0x001fe20000000000 */
[----:B------:R-:W-:Y:S05]  /*1ae0*/  BRA `(.L_x_21234) ;  /* 0x000002a000007947 */ /* 0x000fea0003800000 */
.L_x_21246:
        /* <DEDUP_REMOVED lines=14> */
.L_x_21260:
[----:B------:R-:W-:Y:S05]  /*1bd0*/  BSYNC B0 ;  /* 0x0000000000007941 */ /* 0x000fea0003800000 */
.L_x_21259:
[----:B------:R-:W0:Y:S02]  /*1be0*/  F2I.FTZ.TRUNC.NTZ R4, R4 ;  /* 0x0000000400047305 */ /* 0x000e24000021f100 */
[----:B0-----:R-:W-:Y:S01]  /*1bf0*/  PRMT R0, R4, 0x7610, R0 ;  /* 0x0000761004007816 */ /* 0x001fe20000000000 */
[----:B------:R-:W-:Y:S05]  /*1c00*/  BRA `(.L_x_21234) ;  /* 0x0000018000007947 */ /* 0x000fea0003800000 */
.L_x_21233:
        /* <DEDUP_REMOVED lines=21> */
.L_x_21258:
[----:B------:R0:W5:Y:S01]  /*1d60*/  LDG.E.U8 R0, [R2.64] ;  /* 0x0000002402007981 */ /* 0x000162000c1e1100 */
[----:B------:R-:W-:Y:S05]  /*1d70*/  BRA `(.L_x_21234) ;  /* 0x0000001000007947 */ /* 0x000fea0003800000 */
.L_x_21257:
[----:B------:R0:W5:Y:S02]  /*1d80*/  LDG.E.U8 R0, [R2.64] ;  /* 0x0000002402007981 */ /* 0x000164000c1e1100 */
.L_x_21234:
[----:B0-----:R-:W0:Y:S01]  /*1d90*/  LDC.U8 R3, c[0x0][0x372] ;  /* 0x0000dc80ff037b82 */ /* 0x001e220000000000 */
[----:B-1---5:R-:W-:Y:S01]  /*1da0*/  LOP3.LUT R0, R0, 0xffff, RZ, 0xc0, !PT ;  /* 0x0000ffff00007812 */ /* 0x022fe200078ec0ff */
[----:B------:R-:W-:-:S03]  /*1db0*/  ULDC.S8 UR4, c[0x0][0x371] ;  /* 0x0000dc4000047ab9 */ /* 0x000fc60000000200 */
[----:B------:R-:W-:-:S04]  /*1dc0*/  PRMT R0, R0, 0x8880, RZ ;  /* 0x0000888000007816 */ /* 0x000fc800000000ff */
        /* <DEDUP_REMOVED lines=14> */
.L_x_21264:
[----:B------:R0:W-:Y:S01]  /*1eb0*/  STG.E.U8 [R16.64], R5 ;  /* 0x0000000510007986 */ /* 0x0001e2000c101124 */
[----:B------:R-:W-:Y:S05]  /*1ec0*/  BRA `(.L_x_21266) ;  /* 0x00000da000007947 */ /* 0x000fea0003800000 */
.L_x_21263:
        /* <DEDUP_REMOVED lines=10> */
.L_x_21268:
[----:B------:R0:W-:Y:S01]  /*1f70*/  STG.E [R16.64], R5 ;  /* 0x0000000510007986 */ /* 0x0001e2000c101924 */
[----:B------:R-:W-:Y:S05]  /*1f80*/  BRA `(.L_x_21266) ;  /* 0x00000ce000007947 */ /* 0x000fea0003800000 */
.L_x_21267:
[----:B------:R0:W-:Y:S01]  /*1f90*/  STG.E.U16 [R16.64], R5 ;  /* 0x0000000510007986 */ /* 0x0001e2000c101524 */
[----:B------:R-:W-:Y:S05]  /*1fa0*/  BRA `(.L_x_21266) ;  /* 0x00000cc000007947 */ /* 0x000fea0003800000 */
.L_x_21262:
        /* <DEDUP_REMOVED lines=9> */
.L_x_21270:
[----:B------:R-:W0:Y:S02]  /*2040*/  I2F.S16 R0, R5 ;  /* 0x0000000500007306 */ /* 0x000e240000101400 */
[----:B0-----:R-:W-:-:S05]  /*2050*/  F2FP.PACK_AB R0, RZ, R0 ;  /* 0x00000000ff00723e */ /* 0x001fca00000000ff */
[----:B------:R0:W-:Y:S01]  /*2060*/  STG.E.U16 [R16.64], R0 ;  /* 0x0000000010007986 */ /* 0x0001e2000c101524 */
[----:B------:R-:W-:Y:S05]  /*2070*/  BRA `(.L_x_21266) ;  /* 0x00000bf000007947 */ /* 0x000fea0003800000 */
.L_x_21269:
        /* <DEDUP_REMOVED lines=10> */
.L_x_21272:
[----:B------:R-:W0:Y:S02]  /*2120*/  I2F.S16 R5, R5 ;  /* 0x0000000500057306 */ /* 0x000e240000101400 */
[----:B0-----:R-:W-:-:S04]  /*2130*/  F2FP.PACK_AB R3, RZ, R5 ;  /* 0x00000005ff03723e */ /* 0x001fc800000000ff */
[----:B------:R-:W-:-:S05]  /*2140*/  PRMT R3, R3, 0x5410, RZ ;  /* 0x0000541003037816 */ /* 0x000fca00000000ff */
[----:B------:R0:W-:Y:S01]  /*2150*/  STG.E [R16.64], R3 ;  /* 0x0000000310007986 */ /* 0x0001e2000c101924 */
[----:B------:R-:W-:Y:S05]  /*2160*/  BRA `(.L_x_21266) ;  /* 0x00000b0000007947 */ /* 0x000fea0003800000 */
.L_x_21271:
[----:B------:R-:W0:Y:S02]  /*2170*/  I2F.F64.S16 R2, R5 ;  /* 0x0000000500027312 */ /* 0x000e240000101c00 */
[----:B0-----:R0:W-:Y:S01]  /*2180*/  STG.E.64 [R16.64], R2 ;  /* 0x0000000210007986 */ /* 0x0011e2000c101b24 */
[----:B------:R-:W-:Y:S05]  /*2190*/  BRA `(.L_x_21266) ;  /* 0x00000ad000007947 */ /* 0x000fea0003800000 */
.L_x_21261:
        /* <DEDUP_REMOVED lines=13> */
.L_x_21275:
[----:B------:R-:W0:Y:S01]  /*2270*/  I2F.F64.S16 R4, R5 ;  /* 0x0000000500047312 */ /* 0x000e220000101c00 */
[----:B------:R-:W-:-:S05]  /*2280*/  CS2R R6, SRZ ;  /* 0x0000000000067805 */ /* 0x000fca000001ff00 */
[----:B0-----:R0:W-:Y:S01]  /*2290*/  STG.E.128 [R16.64], R4 ;  /* 0x0000000410007986 */ /* 0x0011e2000c101d24 */
[----:B------:R-:W-:Y:S05]  /*22a0*/  BRA `(.L_x_21266) ;  /* 0x000009c000007947 */ /* 0x000fea0003800000 */
.L_x_21274:
        /* <DEDUP_REMOVED lines=21> */
.L_x_21279:
[----:B------:R-:W-:Y:S05]  /*2400*/  BSYNC B0 ;  /* 0x0000000000007941 */ /* 0x000fea0003800000 */
.L_x_21278:
[----:B------:R-:W-:-:S05]  /*2410*/  LOP3.LUT R3, R0, R3, RZ, 0xfc, !PT ;  /* 0x0000000300037212 */ /* 0x000fca00078efcff */
[----:B------:R0:W-:Y:S01]  /*2420*/  STG.E.U8 [R16.64], R3 ;  /* 0x0000000310007986 */ /* 0x0001e2000c101124 */
[----:B------:R-:W-:Y:S05]  /*2430*/  BRA `(.L_x_21266) ;  /* 0x0000083000007947 */ /* 0x000fea0003800000 */
.L_x_21277:
        /* <DEDUP_REMOVED lines=13> */
.L_x_21281:
[----:B------:R-:W-:Y:S01]  /*2510*/  IMAD.MOV.U32 R0, RZ, RZ, 0x7f ;  /* 0x0000007fff007424 */ /* 0x000fe200078e00ff */
[----:B------:R-:W-:-:S04]  /*2520*/  ISETP.GT.U32.AND P0, PT, R2, 0x7f800000, PT ;  /* 0x7f8000000200780c */ /* 0x000fc80003f04070 */
[----:B------:R-:W-:-:S04]  /*2530*/  SEL R0, R0, 0x7c, P0 ;  /* 0x0000007c00007807 */ /* 0x000fc80000000000 */
.L_x_21282:
[----:B------:R-:W-:Y:S05]  /*2540*/  BSYNC B0 ;  /* 0x0000000000007941 */ /* 0x000fea0003800000 */
.L_x_21280:
[----:B------:R-:W-:-:S04]  /*2550*/  LOP3.LUT R2, R5, 0x80000000, RZ, 0xc0, !PT ;  /* 0x8000000005027812 */ /* 0x000fc800078ec0ff */
[----:B------:R-:W-:-:S04]  /*2560*/  SHF.R.U32.HI R3, RZ, 0x18, R2 ;  /* 0x00000018ff037819 */ /* 0x000fc80000011602 */
[----:B------:R-:W-:-:S05]  /*2570*/  LOP3.LUT R3, R0, R3, RZ, 0xfc, !PT ;  /* 0x0000000300037212 */ /* 0x000fca00078efcff */
[----:B------:R0:W-:Y:S01]  /*2580*/  STG.E.U8 [R16.64], R3 ;  /* 0x0000000310007986 */ /* 0x0001e2000c101124 */
[----:B------:R-:W-:Y:S05]  /*2590*/  BRA `(.L_x_21266) ;  /* 0x000006d000007947 */ /* 0x000fea0003800000 */
.L_x_21276:
[----:B------:R-:W0:Y:S02]  /*25a0*/  I2F.S16 R0, R5 ;  /* 0x0000000500007306 */ /* 0x000e240000101400 */
[----:B0-----:R-:W-:-:S05]  /*25b0*/  F2FP.BF16.PACK_AB R0, RZ, R0 ;  /* 0x00000000ff00723e */ /* 0x001fca00000010ff */
[----:B------:R0:W-:Y:S01]  /*25c0*/  STG.E.U16 [R16.64], R0 ;  /* 0x0000000010007986 */ /* 0x0001e2000c101524 */
[----:B------:R-:W-:Y:S05]  /*25d0*/  BRA `(.L_x_21266) ;  /* 0x0000069000007947 */ /* 0x000fea0003800000 */
.L_x_21273:
        /* <DEDUP_REMOVED lines=10> */
.L_x_21285:
        /* <DEDUP_REMOVED lines=17> */
.L_x_21288:
[----:B------:R-:W-:-:S04]  /*2790*/  LOP3.LUT R2, R5, 0x80000000, RZ, 0xc0, !PT ;  /* 0x8000000005027812 */ /* 0x000fc800078ec0ff */
[----:B------:R-:W-:-:S04]  /*27a0*/  SHF.R.U32.HI R3, RZ, 0x18, R2 ;  /* 0x00000018ff037819 */ /* 0x000fc80000011602 */
[----:B------:R-:W-:-:S04]  /*27b0*/  LOP3.LUT R0, R0, R3, RZ, 0xfc, !PT ;  /* 0x0000000300007212 */ /* 0x000fc800078efcff */
[----:B------:R-:W-:Y:S02]  /*27c0*/  PRMT R8, R0, 0x7610, R8 ;  /* 0x0000761000087816 */ /* 0x000fe40000000008 */
.L_x_21287:
[----:B------:R-:W-:Y:S05]  /*27d0*/  BSYNC B0 ;  /* 0x0000000000007941 */ /* 0x000fea0003800000 */
.L_x_21286:
[----:B------:R0:W-:Y:S01]  /*27e0*/  STG.E.U8 [R16.64], R8 ;  /* 0x0000000810007986 */ /* 0x0001e2000c101124 */
[----:B------:R-:W-:Y:S05]  /*27f0*/  BRA `(.L_x_21266) ;  /* 0x0000047000007947 */ /* 0x000fea0003800000 */
.L_x_21284:
        /* <DEDUP_REMOVED lines=17> */
.L_x_21291:
[----:B------:R-:W-:-:S04]  /*2910*/  LOP3.LUT R2, R5, 0x80000000, RZ, 0xc0, !PT ;  /* 0x8000000005027812 */ /* 0x000fc800078ec0ff */
[----:B------:R-:W-:-:S04]  /*2920*/  SHF.R.U32.HI R3, RZ, 0x18, R2 ;  /* 0x00000018ff037819 */ /* 0x000fc80000011602 */
[----:B------:R-:W-:-:S04]  /*2930*/  LOP3.LUT R0, R0, R3, RZ, 0xfc, !PT ;  /* 0x0000000300007212 */ /* 0x000fc800078efcff */
[----:B------:R-:W-:Y:S02]  /*2940*/  PRMT R8, R0, 0x7610, R8 ;  /* 0x0000761000087816 */ /* 0x000fe40000000008 */
.L_x_21290:
[----:B------:R-:W-:Y:S05]  /*2950*/  BSYNC B0 ;  /* 0x0000000000007941 */ /* 0x000fea0003800000 */
.L_x_21289:
[----:B------:R0:W-:Y:S01]  /*2960*/  STG.E.U8 [R16.64], R8 ;  /* 0x0000000810007986 */ /* 0x0001e2000c101124 */
[----:B------:R-:W-:Y:S05]  /*2970*/  BRA `(.L_x_21266) ;  /* 0x000002f000007947 */ /* 0x000fea0003800000 */
.L_x_21283:
        /* <DEDUP_REMOVED lines=22> */
.L_x_21265:
        /* <DEDUP_REMOVED lines=20> */
.L_x_21293:
[----:B------:R-:W-:-:S04]  /*2c20*/  PRMT R2, R5, 0x9910, RZ ;  /* 0x0000991005027816 */ /* 0x000fc800000000ff */
[----:B------:R-:W-:-:S05]  /*2c30*/  SHF.R.S32.HI R3, RZ, 0x1f, R2 ;  /* 0x0000001fff037819 */ /* 0x000fca0000011402 */
[----:B------:R0:W-:Y:S01]  /*2c40*/  STG.E.64 [R16.64], R2 ;  /* 0x0000000210007986 */ /* 0x0001e2000c101b24 */
[----:B------:R-:W-:Y:S05]  /*2c50*/  BRA `(.L_x_21266) ;  /* 0x0000001000007947 */ /* 0x000fea0003800000 */
.L_x_21292:
[----:B------:R0:W-:Y:S02]  /*2c60*/  STG.E [R16.64], R5 ;  /* 0x0000000510007986 */ /* 0x0001e4000c101924 */
.L_x_21266:
[----:B------:R-:W-:-:S05]  /*2c70*/  IMAD R18, R18, 0x200, R23 ;  /* 0x0000020012127824 */ /* 0x000fca00078e0217 */
[----:B------:R-:W-:Y:S02]  /*2c80*/  IADD3 R19, R18, 0x80, RZ ;  /* 0x0000008012137810 */ /* 0x000fe40007ffe0ff */
.L_x_21227:
[----:B------:R-:W-:Y:S05]  /*2c90*/  BSYNC B6 ;  /* 0x0000000000067941 */ /* 0x000fea0003800000 */
.L_x_21226:
        /* <DEDUP_REMOVED lines=231> */
.L_x_21296:
        /* <DEDUP_REMOVED lines=18> */
.L_x_21300:
[----:B------:R0:W5:Y:S01]  /*3c30*/  LDG.E.U8 R0, [R2.64] ;  /* 0x0000002402007981 */ /* 0x000162000c1e1100 */
[----:B------:R-:W-:Y:S05]  /*3c40*/  BRA `(.L_x_21302) ;  /* 0x00000d7000007947 */ /* 0x000fea0003800000 */
.L_x_21299:
        /* <DEDUP_REMOVED lines=8> */
.L_x_21304:
[----:B------:R0:W5:Y:S01]  /*3cd0*/  LDG.E.U8 R0, [R2.64] ;  /* 0x0000002402007981 */ /* 0x000162000c1e1100 */
[----:B------:R-:W-:Y:S05]  /*3ce0*/  BRA `(.L_x_21302) ;  /* 0x00000cd000007947 */ /* 0x000fea0003800000 */
.L_x_21303:
[----:B------:R0:W5:Y:S01]  /*3cf0*/  LDG.E.U16 R0, [R2.64] ;  /* 0x0000002402007981 */ /* 0x000162000c1e1500 */
[----:B------:R-:W-:Y:S05]  /*3d00*/  BRA `(.L_x_21302) ;  /* 0x00000cb000007947 */ /* 0x000fea0003800000 */
.L_x_21298:
        /* <DEDUP_REMOVED lines=9> */
.L_x_21306:
[----:B------:R-:W2:Y:S02]  /*3da0*/  LDG.E.U16 R4, [R2.64] ;  /* 0x0000002402047981 */ /* 0x000ea4000c1e1500 */
[----:B--2---:R-:W-:-:S06]  /*3db0*/  HADD2.F32 R4, -RZ, R4.H0_H0 ;  /* 0x20000004ff047230 */ /* 0x004fcc0000004100 */
[----:B------:R-:W0:Y:S02]  /*3dc0*/  F2I.FTZ.TRUNC.NTZ R4, R4 ;  /* 0x0000000400047305 */ /* 0x000e24000021f100 */
[----:B0-----:R-:W-:Y:S01]  /*3dd0*/  PRMT R0, R4, 0x7610, R0 ;  /* 0x0000761004007816 */ /* 0x001fe20000000000 */
[----:B------:R-:W-:Y:S05]  /*3de0*/  BRA `(.L_x_21302) ;  /* 0x00000bd000007947 */ /* 0x000fea0003800000 */
.L_x_21305:
        /* <DEDUP_REMOVED lines=9> */
.L_x_21308:
[----:B------:R-:W2:Y:S02]  /*3e80*/  LDG.E.U16 R2, [R2.64] ;  /* 0x0000002402027981 */ /* 0x000ea4000c1e1500 */
[----:B--2---:R-:W-:-:S06]  /*3e90*/  HADD2.F32 R4, -RZ, R2.H0_H0 ;  /* 0x20000002ff047230 */ /* 0x004fcc0000004100 */
[----:B------:R-:W0:Y:S02]  /*3ea0*/  F2I.FTZ.TRUNC.NTZ R4, R4 ;  /* 0x0000000400047305 */ /* 0x000e24000021f100 */
[----:B0-----:R-:W-:Y:S01]  /*3eb0*/  PRMT R0, R4, 0x7610, R0 ;  /* 0x0000761004007816 */ /* 0x001fe20000000000 */
[----:B------:R-:W-:Y:S05]  /*3ec0*/  BRA `(.L_x_21302) ;  /* 0x00000af000007947 */ /* 0x000fea0003800000 */
.L_x_21307:
[----:B------:R-:W2:Y:S02]  /*3ed0*/  LDG.E.64 R2, [R2.64] ;  /* 0x0000002402027981 */ /* 0x000ea4000c1e1b00 */
[----:B--2---:R0:W1:Y:S01]  /*3ee0*/  F2I.F64.TRUNC R0, R2 ;  /* 0x0000000200007311 */ /* 0x004062000030d100 */
[----:B------:R-:W-:Y:S05]  /*3ef0*/  BRA `(.L_x_21302) ;  /* 0x00000ac000007947 */ /* 0x000fea0003800000 */
.L_x_21297:
        /* <DEDUP_REMOVED lines=12> */
.L_x_21311:
[----:B------:R-:W2:Y:S02]  /*3fc0*/  LDG.E.64 R2, [R2.64] ;  /* 0x0000002402027981 */ /* 0x000ea4000c1e1b00 */
[----:B--2---:R0:W1:Y:S01]  /*3fd0*/  F2I.F64.TRUNC R0, R2 ;  /* 0x0000000200007311 */ /* 0x004062000030d100 */
[----:B------:R-:W-:Y:S05]  /*3fe0*/  BRA `(.L_x_21302) ;  /* 0x000009d000007947 */ /* 0x000fea0003800000 */
.L_x_21310:
        /* <DEDUP_REMOVED lines=28> */
.L_x_21313:
        /* <DEDUP_REMOVED lines=15> */
.L_x_21312:
[----:B------:R-:W2:Y:S02]  /*42a0*/  LDG.E.U16 R2, [R2.64] ;  /* 0x0000002402027981 */ /* 0x000ea4000c1e1500 */
[----:B--2---:R-:W-:-:S04]  /*42b0*/  PRMT R2, RZ, 0x5410, R2 ;  /* 0x00005410ff027816 */ /* 0x004fc80000000002 */
[----:B------:R0:W1:Y:S01]  /*42c0*/  F2I.FTZ.TRUNC.NTZ R0, R2 ;  /* 0x0000000200007305 */ /* 0x000062000021f100 */
[----:B------:R-:W-:Y:S05]  /*42d0*/  BRA `(.L_x_21302) ;  /* 0x000006e000007947 */ /* 0x000fea0003800000 */
.L_x_21309:
        /* <DEDUP_REMOVED lines=10> */
.L_x_21316:
        /* <DEDUP_REMOVED lines=21> */
.L_x_21320:
[----:B------:R-:W-:Y:S05]  /*44d0*/  BSYNC B1 ;  /* 0x0000000000017941 */ /* 0x000fea0003800000 */
.L_x_21319:
[----:B------:R-:W-:Y:S01]  /*44e0*/  IMAD.SHL.U32 R2, R2, 0x100000, RZ ;  /* 0x0010000002027824 */ /* 0x000fe200078e00ff */
[----:B------:R-:W-:-:S04]  /*44f0*/  LEA R3, R0, 0x3b800000, 0x17 ;  /* 0x3b80000000037811 */ /* 0x000fc800078eb8ff */
[----:B------:R-:W-:Y:S02]  /*4500*/  LOP3.LUT R4, R3, R2, R4, 0xfe, !PT ;  /* 0x0000000203047212 */ /* 0x000fe400078efe04 */
.L_x_21318:
[----:B------:R-:W-:Y:S05]  /*4510*/  BSYNC B0 ;  /* 0x0000000000007941 */ /* 0x000fea0003800000 */
.L_x_21317:
[----:B------:R-:W0:Y:S02]  /*4520*/  F2I.FTZ.TRUNC.NTZ R4, R4 ;  /* 0x0000000400047305 */ /* 0x000e24000021f100 */
[----:B0-----:R-:W-:Y:S01]  /*4530*/  PRMT R0, R4, 0x7610, R0 ;  /* 0x0000761004007816 */ /* 0x001fe20000000000 */
[----:B------:R-:W-:Y:S05]  /*4540*/  BRA `(.L_x_21302) ;  /* 0x0000047000007947 */ /* 0x000fea0003800000 */
.L_x_21315:
        /* <DEDUP_REMOVED lines=21> */
.L_x_21324:
[----:B------:R-:W-:Y:S05]  /*46a0*/  BSYNC B1 ;  /* 0x0000000000017941 */ /* 0x000fea0003800000 */
.L_x_21323:
[----:B------:R-:W-:Y:S01]  /*46b0*/  IMAD.SHL.U32 R2, R2, 0x200000, RZ ;  /* 0x0020000002027824 */ /* 0x000fe200078e00ff */
[----:B------:R-:W-:-:S04]  /*46c0*/  LEA R3, R0, 0x37800000, 0x17 ;  /* 0x3780000000037811 */ /* 0x000fc800078eb8ff */
[----:B------:R-:W-:Y:S02]  /*46d0*/  LOP3.LUT R4, R3, R2, R4, 0xfe, !PT ;  /* 0x0000000203047212 */ /* 0x000fe400078efe04 */
.L_x_21322:
[----:B------:R-:W-:Y:S05]  /*46e0*/  BSYNC B0 ;  /* 0x0000000000007941 */ /* 0x000fea0003800000 */
.L_x_21321:
[----:B------:R-:W0:Y:S02]  /*46f0*/  F2I.FTZ.TRUNC.NTZ R4, R4 ;  /* 0x0000000400047305 */ /* 0x000e24000021f100 */
[----:B0-----:R-:W-:Y:S01]  /*4700*/  PRMT R0, R4, 0x7610, R0 ;  /* 0x0000761004007816 */ /* 0x001fe20000000000 */
[----:B------:R-:W-:Y:S05]  /*4710*/  BRA `(.L_x_21302) ;  /* 0x000002a000007947 */ /* 0x000fea0003800000 */
.L_x_21314:
        /* <DEDUP_REMOVED lines=14> */
.L_x_21328:
[----:B------:R-:W-:Y:S05]  /*4800*/  BSYNC B0 ;  /* 0x0000000000007941 */ /* 0x000fea0003800000 */
.L_x_21327:
[----:B------:R-:W0:Y:S02]  /*4810*/  F2I.FTZ.TRUNC.NTZ R4, R4 ;  /* 0x0000000400047305 */ /* 0x000e24000021f100 */
[----:B0-----:R-:W-:Y:S01]  /*4820*/  PRMT R0, R4, 0x7610, R0 ;  /* 0x0000761004007816 */ /* 0x001fe20000000000 */
[----:B------:R-:W-:Y:S05]  /*4830*/  BRA `(.L_x_21302) ;  /* 0x0000018000007947 */ /* 0x000fea0003800000 */
.L_x_21301:
        /* <DEDUP_REMOVED lines=21> */
.L_x_21326:
[----:B------:R0:W5:Y:S01]  /*4990*/  LDG.E.U8 R0, [R2.64] ;  /* 0x0000002402007981 */ /* 0x000162000c1e1100 */
[----:B------:R-:W-:Y:S05]  /*49a0*/  BRA `(.L_x_21302) ;  /* 0x0000001000007947 */ /* 0x000fea0003800000 */
.L_x_21325:
[----:B------:R0:W5:Y:S02]  /*49b0*/  LDG.E.U8 R0, [R2.64] ;  /* 0x0000002402007981 */ /* 0x000164000c1e1100 */
.L_x_21302:
        /* <DEDUP_REMOVED lines=18> */
.L_x_21332:
[----:B------:R0:W-:Y:S01]  /*4ae0*/  STG.E.U8 [R16.64], R5 ;  /* 0x0000000510007986 */ /* 0x0001e2000c101124 */
[----:B------:R-:W-:Y:S05]  /*4af0*/  BRA `(.L_x_21334) ;  /* 0x00000da000007947 */ /* 0x000fea0003800000 */
.L_x_21331:
        /* <DEDUP_REMOVED lines=10> */
.L_x_21336:
[----:B------:R0:W-:Y:S01]  /*4ba0*/  STG.E [R16.64], R5 ;  /* 0x0000000510007986 */ /* 0x0001e2000c101924 */
[----:B------:R-:W-:Y:S05]  /*4bb0*/  BRA `(.L_x_21334) ;  /* 0x00000ce000007947 */ /* 0x000fea0003800000 */
.L_x_21335:
[----:B------:R0:W-:Y:S01]  /*4bc0*/  STG.E.U16 [R16.64], R5 ;  /* 0x0000000510007986 */ /* 0x0001e2000c101524 */
[----:B------:R-:W-:Y:S05]  /*4bd0*/  BRA `(.L_x_21334) ;  /* 0x00000cc000007947 */ /* 0x000fea0003800000 */
.L_x_21330:
        /* <DEDUP_REMOVED lines=9> */
.L_x_21338:
[----:B------:R-:W0:Y:S02]  /*4c70*/  I2F.S16 R0, R5 ;  /* 0x0000000500007306 */ /* 0x000e240000101400 */
[----:B0-----:R-:W-:-:S05]  /*4c80*/  F2FP.PACK_AB R0, RZ, R0 ;  /* 0x00000000ff00723e */ /* 0x001fca00000000ff */
[----:B------:R0:W-:Y:S01]  /*4c90*/  STG.E.U16 [R16.64], R0 ;  /* 0x0000000010007986 */ /* 0x0001e2000c101524 */
[----:B------:R-:W-:Y:S05]  /*4ca0*/  BRA `(.L_x_21334) ;  /* 0x00000bf000007947 */ /* 0x000fea0003800000 */
.L_x_21337:
        /* <DEDUP_REMOVED lines=10> */
.L_x_21340:
[----:B------:R-:W0:Y:S02]  /*4d50*/  I2F.S16 R5, R5 ;  /* 0x0000000500057306 */ /* 0x000e240000101400 */
[----:B0-----:R-:W-:-:S04]  /*4d60*/  F2FP.PACK_AB R3, RZ, R5 ;  /* 0x00000005ff03723e */ /* 0x001fc800000000ff */
[----:B------:R-:W-:-:S05]  /*4d70*/  PRMT R3, R3, 0x5410, RZ ;  /* 0x0000541003037816 */ /* 0x000fca00000000ff */
[----:B------:R0:W-:Y:S01]  /*4d80*/  STG.E [R16.64], R3 ;  /* 0x0000000310007986 */ /* 0x0001e2000c101924 */
[----:B------:R-:W-:Y:S05]  /*4d90*/  BRA `(.L_x_21334) ;  /* 0x00000b0000007947 */ /* 0x000fea0003800000 */
.L_x_21339:
[----:B------:R-:W0:Y:S02]  /*4da0*/  I2F.F64.S16 R2, R5 ;  /* 0x0000000500027312 */ /* 0x000e240000101c00 */
[----:B0-----:R0:W-:Y:S01]  /*4db0*/  STG.E.64 [R16.64], R2 ;  /* 0x0000000210007986 */ /* 0x0011e2000c101b24 */
[----:B------:R-:W-:Y:S05]  /*4dc0*/  BRA `(.L_x_21334) ;  /* 0x00000ad000007947 */ /* 0x000fea0003800000 */
.L_x_21329:
        /* <DEDUP_REMOVED lines=13> */
.L_x_21343:
[----:B------:R-:W0:Y:S01]  /*4ea0*/  I2F.F64.S16 R4, R5 ;  /* 0x0000000500047312 */ /* 0x000e220000101c00 */
[----:B------:R-:W-:-:S05]  /*4eb0*/  CS2R R6, SRZ ;  /* 0x0000000000067805 */ /* 0x000fca000001ff00 */
[----:B0-----:R0:W-:Y:S01]  /*4ec0*/  STG.E.128 [R16.64], R4 ;  /* 0x0000000410007986 */ /* 0x0011e2000c101d24 */
[----:B------:R-:W-:Y:S05]  /*4ed0*/  BRA `(.L_x_21334) ;  /* 0x000009c000007947 */ /* 0x000fea0003800000 */
.L_x_21342:
        /* <DEDUP_REMOVED lines=21> */
.L_x_21347:
[----:B------:R-:W-:Y:S05]  /*5030*/  BSYNC B0 ;  /* 0x0000000000007941 */ /* 0x000fea0003800000 */
.L_x_21346:
[----:B------:R-:W-:-:S05]  /*5040*/  LOP3.LUT R3, R0, R3, RZ, 0xfc, !PT ;  /* 0x0000000300037212 */ /* 0x000fca00078efcff */
[----:B------:R0:W-:Y:S01]  /*5050*/  STG.E.U8 [R16.64], R3 ;  /* 0x0000000310007986 */ /* 0x0001e2000c101124 */
[----:B------:R-:W-:Y:S05]  /*5060*/  BRA `(.L_x_21334) ;  /* 0x0000083000007947 */ /* 0x000fea0003800000 */
.L_x_21345:
        /* <DEDUP_REMOVED lines=13> */
.L_x_21349:
[----:B------:R-:W-:Y:S01]  /*5140*/  IMAD.MOV.U32 R0, RZ, RZ, 0x7f ;  /* 0x0000007fff007424 */ /* 0x000fe200078e00ff */
[----:B------:R-:W-:-:S04]  /*5150*/  ISETP.GT.U32.AND P0, PT, R2, 0x7f800000, PT ;  /* 0x7f8000000200780c */ /* 0x000fc80003f04070 */
[----:B------:R-:W-:-:S04]  /*5160*/  SEL R0, R0, 0x7c, P0 ;  /* 0x0000007c00007807 */ /* 0x000fc80000000000 */
.L_x_21350:
[----:B------:R-:W-:Y:S05]  /*5170*/  BSYNC B0 ;  /* 0x0000000000007941 */ /* 0x000fea0003800000 */
.L_x_21348:
[----:B------:R-:W-:-:S04]  /*5180*/  LOP3.LUT R2, R5, 0x80000000, RZ, 0xc0, !PT ;  /* 0x8000000005027812 */ /* 0x000fc800078ec0ff */
[----:B------:R-:W-:-:S04]  /*5190*/  SHF.R.U32.HI R3, RZ, 0x18, R2 ;  /* 0x00000018ff037819 */ /* 0x000fc80000011602 */
[----:B------:R-:W-:-:S05]  /*51a0*/  LOP3.LUT R3, R0, R3, RZ, 0xfc, !PT ;  /* 0x0000000300037212 */ /* 0x000fca00078efcff */
[----:B------:R0:W-:Y:S01]  /*51b0*/  STG.E.U8 [R16.64], R3 ;  /* 0x0000000310007986 */ /* 0x0001e2000c101124 */
[----:B------:R-:W-:Y:S05]  /*51c0*/  BRA `(.L_x_21334) ;  /* 0x000006d000007947 */ /* 0x000fea0003800000 */
.L_x_21344:
[----:B------:R-:W0:Y:S02]  /*51d0*/  I2F.S16 R0, R5 ;  /* 0x0000000500007306 */ /* 0x000e240000101400 */
[----:B0-----:R-:W-:-:S05]  /*51e0*/  F2FP.BF16.PACK_AB R0, RZ, R0 ;  /* 0x00000000ff00723e */ /* 0x001fca00000010ff */
[----:B------:R0:W-:Y:S01]  /*51f0*/  STG.E.U16 [R16.64], R0 ;  /* 0x0000000010007986 */ /* 0x0001e2000c101524 */
[----:B------:R-:W-:Y:S05]  /*5200*/  BRA `(.L_x_21334) ;  /* 0x0000069000007947 */ /* 0x000fea0003800000 */
.L_x_21341:
        /* <DEDUP_REMOVED lines=10> */
.L_x_21353:
        /* <DEDUP_REMOVED lines=17> */
.L_x_21356:
[----:B------:R-:W-:-:S04]  /*53c0*/  LOP3.LUT R2, R5, 0x80000000, RZ, 0xc0, !PT ;  /* 0x8000000005027812 */ /* 0x000fc800078ec0ff */
[----:B------:R-:W-:-:S04]  /*53d0*/  SHF.R.U32.HI R3, RZ, 0x18, R2 ;  /* 0x00000018ff037819 */ /* 0x000fc80000011602 */
[----:B------:R-:W-:-:S04]  /*53e0*/  LOP3.LUT R0, R0, R3, RZ, 0xfc, !PT ;  /* 0x0000000300007212 */ /* 0x000fc800078efcff */
[----:B------:R-:W-:Y:S02]  /*53f0*/  PRMT R8, R0, 0x7610, R8 ;  /* 0x0000761000087816 */ /* 0x000fe40000000008 */
.L_x_21355:
[----:B------:R-:W-:Y:S05]  /*5400*/  BSYNC B0 ;  /* 0x0000000000007941 */ /* 0x000fea0003800000 */
.L_x_21354:
[----:B------:R0:W-:Y:S01]  /*5410*/  STG.E.U8 [R16.64], R8 ;  /* 0x0000000810007986 */ /* 0x0001e2000c101124 */
[----:B------:R-:W-:Y:S05]  /*5420*/  BRA `(.L_x_21334) ;  /* 0x0000047000007947 */ /* 0x000fea0003800000 */
.L_x_21352:
        /* <DEDUP_REMOVED lines=17> */
.L_x_21359:
[----:B------:R-:W-:-:S04]  /*5540*/  LOP3.LUT R2, R5, 0x80000000, RZ, 0xc0, !PT ;  /* 0x8000000005027812 */ /* 0x000fc800078ec0ff */
[----:B------:R-:W-:-:S04]  /*5550*/  SHF.R.U32.HI R3, RZ, 0x18, R2 ;  /* 0x00000018ff037819 */ /* 0x000fc80000011602 */
[----:B------:R-:W-:-:S04]  /*5560*/  LOP3.LUT R0, R0, R3, RZ, 0xfc, !PT ;  /* 0x0000000300007212 */ /* 0x000fc800078efcff */
[----:B------:R-:W-:Y:S02]  /*5570*/  PRMT R8, R0, 0x7610, R8 ;  /* 0x0000761000087816 */ /* 0x000fe40000000008 */
.L_x_21358:
[----:B------:R-:W-:Y:S05]  /*5580*/  BSYNC B0 ;  /* 0x0000000000007941 */ /* 0x000fea0003800000 */
.L_x_21357:
[----:B------:R0:W-:Y:S01]  /*5590*/  STG.E.U8 [R16.64], R8 ;  /* 0x0000000810007986 */ /* 0x0001e2000c101124 */
[----:B------:R-:W-:Y:S05]  /*55a0*/  BRA `(.L_x_21334) ;  /* 0x000002f000007947 */ /* 0x000fea0003800000 */
.L_x_21351:
        /* <DEDUP_REMOVED lines=22> */
.L_x_21333:
        /* <DEDUP_REMOVED lines=20> */
.L_x_21361:
[----:B------:R-:W-:-:S04]  /*5850*/  PRMT R2, R5, 0x9910, RZ ;  /* 0x0000991005027816 */ /* 0x000fc800000000ff */
[----:B------:R-:W-:-:S05]  /*5860*/  SHF.R.S32.HI R3, RZ, 0x1f, R2 ;  /* 0x0000001fff037819 */ /* 0x000fca0000011402 */
[----:B------:R0:W-:Y:S01]  /*5870*/  STG.E.64 [R16.64], R2 ;  /* 0x0000000210007986 */ /* 0x0001e2000c101b24 */
[----:B------:R-:W-:Y:S05]  /*5880*/  BRA `(.L_x_21334) ;  /* 0x0000001000007947 */ /* 0x000fea0003800000 */
.L_x_21360:
[----:B------:R0:W-:Y:S02]  /*5890*/  STG.E [R16.64], R5 ;  /* 0x0000000510007986 */ /* 0x0001e4000c101924 */
.L_x_21334:
        /* <DEDUP_REMOVED lines=231> */
.L_x_21362:
        /* <DEDUP_REMOVED lines=18> */
.L_x_21366:
[----:B------:R0:W5:Y:S01]  /*6830*/  LDG.E.U8 R0, [R2.64] ;  /* 0x0000002402007981 */ /* 0x000162000c1e1100 */
[----:B------:R-:W-:Y:S05]  /*6840*/  BRA `(.L_x_21368) ;  /* 0x00000d7000007947 */ /* 0x000fea0003800000 */
.L_x_21365:
        /* <DEDUP_REMOVED lines=8> */
.L_x_21370:
[----:B------:R0:W5:Y:S01]  /*68d0*/  LDG.E.U8 R0, [R2.64] ;  /* 0x0000002402007981 */ /* 0x000162000c1e1100 */
[----:B------:R-:W-:Y:S05]  /*68e0*/  BRA `(.L_x_21368) ;  /* 0x00000cd000007947 */ /* 0x000fea0003800000 */
.L_x_21369:
[----:B------:R0:W5:Y:S01]  /*68f0*/  LDG.E.U16 R0, [R2.64] ;  /* 0x0000002402007981 */ /* 0x000162000c1e1500 */
[----:B------:R-:W-:Y:S05]  /*6900*/  BRA `(.L_x_21368) ;  /* 0x00000cb000007947 */ /* 0x000fea0003800000 */
.L_x_21364:
        /* <DEDUP_REMOVED lines=9> */
.L_x_21372:
[----:B------:R-:W2:Y:S02]  /*69a0*/  LDG.E.U16 R4, [R2.64] ;  /* 0x0000002402047981 */ /* 0x000ea4000c1e1500 */
[----:B--2---:R-:W-:-:S06]  /*69b0*/  HADD2.F32 R4, -RZ, R4.H0_H0 ;  /* 0x20000004ff047230 */ /* 0x004fcc0000004100 */
[----:B------:R-:W0:Y:S02]  /*69c0*/  F2I.FTZ.TRUNC.NTZ R4, R4 ;  /* 0x0000000400047305 */ /* 0x000e24000021f100 */
[----:B0-----:R-:W-:Y:S01]  /*69d0*/  PRMT R0, R4, 0x7610, R0 ;  /* 0x0000761004007816 */ /* 0x001fe20000000000 */
[----:B------:R-:W-:Y:S05]  /*69e0*/  BRA `(.L_x_21368) ;  /* 0x00000bd000007947 */ /* 0x000fea0003800000 */
.L_x_21371:
        /* <DEDUP_REMOVED lines=9> */
.L_x_21374:
[----:B------:R-:W2:Y:S02]  /*6a80*/  LDG.E.U16 R2, [R2.64] ;  /* 0x0000002402027981 */ /* 0x000ea4000c1e1500 */
[----:B--2---:R-:W-:-:S06]  /*6a90*/  HADD2.F32 R4, -RZ, R2.H0_H0 ;  /* 0x20000002ff047230 */ /* 0x004fcc0000004100 */
[----:B------:R-:W0:Y:S02]  /*6aa0*/  F2I.FTZ.TRUNC.NTZ R4, R4 ;  /* 0x0000000400047305 */ /* 0x000e24000021f100 */
[----:B0-----:R-:W-:Y:S01]  /*6ab0*/  PRMT R0, R4, 0x7610, R0 ;  /* 0x0000761004007816 */ /* 0x001fe20000000000 */
[----:B------:R-:W-:Y:S05]  /*6ac0*/  BRA `(.L_x_21368) ;  /* 0x00000af000007947 */ /* 0x000fea0003800000 */
.L_x_21373:
[----:B------:R-:W2:Y:S02]  /*6ad0*/  LDG.E.64 R2, [R2.64] ;  /* 0x0000002402027981 */ /* 0x000ea4000c1e1b00 */
[----:B--2---:R0:W1:Y:S01]  /*6ae0*/  F2I.F64.TRUNC R0, R2 ;  /* 0x0000000200007311 */ /* 0x004062000030d100 */
[----:B------:R-:W-:Y:S05]  /*6af0*/  BRA `(.L_x_21368) ;  /* 0x00000ac000007947 */ /* 0x000fea0003800000 */
.L_x_21363:
        /* <DEDUP_REMOVED lines=12> */
.L_x_21377:
[----:B------:R-:W2:Y:S02]  /*6bc0*/  LDG.E.64 R2, [R2.64] ;  /* 0x0000002402027981 */ /* 0x000ea4000c1e1b00 */
[----:B--2---:R0:W1:Y:S01]  /*6bd0*/  F2I.F64.TRUNC R0, R2 ;  /* 0x0000000200007311 */ /* 0x004062000030d100 */
[----:B------:R-:W-:Y:S05]  /*6be0*/  BRA `(.L_x_21368) ;  /* 0x000009d000007947 */ /* 0x000fea0003800000 */
.L_x_21376:
        /* <DEDUP_REMOVED lines=28> */
.L_x_21379:
        /* <DEDUP_REMOVED lines=15> */
.L_x_21378:
[----:B------:R-:W2:Y:S02]  /*6ea0*/  LDG.E.U16 R2, [R2.64] ;  /* 0x0000002402027981 */ /* 0x000ea4000c1e1500 */
[----:B--2---:R-:W-:-:S04]  /*6eb0*/  PRMT R2, RZ, 0x5410, R2 ;  /* 0x00005410ff027816 */ /* 0x004fc80000000002 */
[----:B------:R0:W1:Y:S01]  /*6ec0*/  F2I.FTZ.TRUNC.NTZ R0, R2 ;  /* 0x0000000200007305 */ /* 0x000062000021f100 */
[----:B------:R-:W-:Y:S05]  /*6ed0*/  BRA `(.L_x_21368) ;  /* 0x000006e000007947 */ /* 0x000fea0003800000 */
.L_x_21375:
        /* <DEDUP_REMOVED lines=10> */
.L_x_21382:
        /* <DEDUP_REMOVED lines=21> */
.L_x_21386:
[----:B------:R-:W-:Y:S05]  /*70d0*/  BSYNC B1 ;  /* 0x0000000000017941 */ /* 0x000fea0003800000 */
.L_x_21385:
[----:B------:R-:W-:Y:S01]  /*70e0*/  IMAD.SHL.U32 R2, R2, 0x100000, RZ ;  /* 0x0010000002027824 */ /* 0x000fe200078e00ff */
[----:B------:R-:W-:-:S04]  /*70f0*/  LEA R3, R0, 0x3b800000, 0x17 ;  /* 0x3b80000000037811 */ /* 0x000fc800078eb8ff */
[----:B------:R-:W-:Y:S02]  /*7100*/  LOP3.LUT R4, R3, R2, R4, 0xfe, !PT ;  /* 0x0000000203047212 */ /* 0x000fe400078efe04 */
.L_x_21384:
[----:B------:R-:W-:Y:S05]  /*7110*/  BSYNC B0 ;  /* 0x0000000000007941 */ /* 0x000fea0003800000 */
.L_x_21383:
[----:B------:R-:W0:Y:S02]  /*7120*/  F2I.FTZ.TRUNC.NTZ R4, R4 ;  /* 0x0000000400047305 */ /* 0x000e24000021f100 */
[----:B0-----:R-:W-:Y:S01]  /*7130*/  PRMT R0, R4, 0x7610, R0 ;  /* 0x0000761004007816 */ /* 0x001fe20000000000 */
[----:B------:R-:W-:Y:S05]  /*7140*/  BRA `(.L_x_21368) ;  /* 0x0000047000007947 */ /* 0x000fea0003800000 */
.L_x_21381:
        /* <DEDUP_REMOVED lines=21> */
.L_x_21390:
[----:B------:R-:W-:Y:S05]  /*72a0*/  BSYNC B1 ;  /* 0x0000000000017941 */ /* 0x000fea0003800000 */
.L_x_21389:
[----:B------:R-:W-:Y:S01]  /*72b0*/  IMAD.SHL.U32 R2, R2, 0x200000, RZ ;  /* 0x0020000002027824 */ /* 0x000fe200078e00ff */
[----:B------:R-:W-:-:S04]  /*72c0*/  LEA R3, R0, 0x37800000, 0x17 ;  /* 0x3780000000037811 */ /* 0x000fc800078eb8ff */
[----:B------:R-:W-:Y:S02]  /*72d0*/  LOP3.LUT R4, R3, R2, R4, 0xfe, !PT ;  /* 0x0000000203047212 */ /* 0x000fe400078efe04 */
.L_x_21388:
[----:B------:R-:W-:Y:S05]  /*72e0*/  BSYNC B0 ;  /* 0x0000000000007941 */ /* 0x000fea0003800000 */
.L_x_21387:
[----:B------:R-:W0:Y:S02]  /*72f0*/  F2I.FTZ.TRUNC.NTZ R4, R4 ;  /* 0x0000000400047305 */ /* 0x000e24000021f100 */
[----:B0-----:R-:W-:Y:S01]  /*7300*/  PRMT R0, R4, 0x7610, R0 ;  /* 0x0000761004007816 */ /* 0x001fe20000000000 */
[----:B------:R-:W-:Y:S05]  /*7310*/  BRA `(.L_x_21368) ;  /* 0x000002a000007947 */ /* 0x000fea0003800000 */
.L_x_21380:
        /* <DEDUP_REMOVED lines=14> */
.L_x_21394:
[----:B------:R-:W-:Y:S05]  /*7400*/  BSYNC B0 ;  /* 0x0000000000007941 */ /* 0x000fea0003800000 */
.L_x_21393:
[----:B------:R-:W0:Y:S02]  /*7410*/  F2I.FTZ.TRUNC.NTZ R4, R4 ;  /* 0x0000000400047305 */ /* 0x000e24000021f100 */
[----:B0-----:R-:W-:Y:S01]  /*7420*/  PRMT R0, R4, 0x7610, R0 ;  /* 0x0000761004007816 */ /* 0x001fe20000000000 */
[----:B------:R-:W-:Y:S05]  /*7430*/  BRA `(.L_x_21368) ;  /* 0x0000018000007947 */ /* 0x000fea0003800000 */
.L_x_21367:
        /* <DEDUP_REMOVED lines=21> */
.L_x_21392:
[----:B------:R0:W5:Y:S01]  /*7590*/  LDG.E.U8 R0, [R2.64] ;  /* 0x0000002402007981 */ /* 0x000162000c1e1100 */
[----:B------:R-:W-:Y:S05]  /*75a0*/  BRA `(.L_x_21368) ;  /* 0x0000001000007947 */ /* 0x000fea0003800000 */
.L_x_21391:
[----:B------:R0:W5:Y:S02]  /*75b0*/  LDG.E.U8 R0, [R2.64] ;  /* 0x0000002402007981 */ /* 0x000164000c1e1100 */
.L_x_21368:
        /* <DEDUP_REMOVED lines=18> */
.L_x_21398:
[----:B------:R0:W-:Y:S01]  /*76e0*/  STG.E.U8 [R16.64], R5 ;  /* 0x0000000510007986 */ /* 0x0001e2000c101124 */
[----:B------:R-:W-:Y:S05]  /*76f0*/  BRA `(.L_x_21400) ;  /* 0x00000da000007947 */ /* 0x000fea0003800000 */
.L_x_21397:
        /* <DEDUP_REMOVED lines=10> */
.L_x_21402:
[----:B------:R0:W-:Y:S01]  /*77a0*/  STG.E [R16.64], R5 ;  /* 0x0000000510007986 */ /* 0x0001e2000c101924 */
[----:B------:R-:W-:Y:S05]  /*77b0*/  BRA `(.L_x_21400) ;  /* 0x00000ce000007947 */ /* 0x000fea0003800000 */
.L_x_21401:
[----:B------:R0:W-:Y:S01]  /*77c0*/  STG.E.U16 [R16.64], R5 ;  /* 0x0000000510007986 */ /* 0x0001e2000c101524 */
[----:B------:R-:W-:Y:S05]  /*77d0*/  BRA `(.L_x_21400) ;  /* 0x00000cc000007947 */ /* 0x000fea0003800000 */
.L_x_21396:
        /* <DEDUP_REMOVED lines=9> */
.L_x_21404:
[----:B------:R-:W0:Y:S02]  /*7870*/  I2F.S16 R0, R5 ;  /* 0x0000000500007306 */ /* 0x000e240000101400 */
[----:B0-----:R-:W-:-:S05]  /*7880*/  F2FP.PACK_AB R0, RZ, R0 ;  /* 0x00000000ff00723e */ /* 0x001fca00000000ff */
[----:B------:R0:W-:Y:S01]  /*7890*/  STG.E.U16 [R16.64], R0 ;  /* 0x0000000010007986 */ /* 0x0001e2000c101524 */
[----:B------:R-:W-:Y:S05]  /*78a0*/  BRA `(.L_x_21400) ;  /* 0x00000bf000007947 */ /* 0x000fea0003800000 */
.L_x_21403:
        /* <DEDUP_REMOVED lines=10> */
.L_x_21406:
[----:B------:R-:W0:Y:S02]  /*7950*/  I2F.S16 R5, R5 ;  /* 0x0000000500057306 */ /* 0x000e240000101400 */
[----:B0-----:R-:W-:-:S04]  /*7960*/  F2FP.PACK_AB R3, RZ, R5 ;  /* 0x00000005ff03723e */ /* 0x001fc800000000ff */
[----:B------:R-:W-:-:S05]  /*7970*/  PRMT R3, R3, 0x5410, RZ ;  /* 0x0000541003037816 */ /* 0x000fca00000000ff */
[----:B------:R0:W-:Y:S01]  /*7980*/  STG.E [R16.64], R3 ;  /* 0x0000000310007986 */ /* 0x0001e2000c101924 */
[----:B------:R-:W-:Y:S05]  /*7990*/  BRA `(.L_x_21400) ;  /* 0x00000b0000007947 */ /* 0x000fea0003800000 */
.L_x_21405:
[----:B------:R-:W0:Y:S02]  /*79a0*/  I2F.F64.S16 R2, R5 ;  /* 0x0000000500027312 */ /* 0x000e240000101c00 */
[----:B0-----:R0:W-:Y:S01]  /*79b0*/  STG.E.64 [R16.64], R2 ;  /* 0x0000000210007986 */ /* 0x0011e2000c101b24 */
[----:B------:R-:W-:Y:S05]  /*79c0*/  BRA `(.L_x_21400) ;  /* 0x00000ad000007947 */ /* 0x000fea0003800000 */
.L_x_21395:
        /* <DEDUP_REMOVED lines=13> */
.L_x_21409:
[----:B------:R-:W0:Y:S01]  /*7aa0*/  I2F.F64.S16 R4, R5 ;  /* 0x0000000500047312 */ /* 0x000e220000101c00 */
[----:B------:R-:W-:-:S05]  /*7ab0*/  CS2R R6, SRZ ;  /* 0x0000000000067805 */ /* 0x000fca000001ff00 */
[----:B0-----:R0:W-:Y:S01]  /*7ac0*/  STG.E.128 [R16.64], R4 ;  /* 0x0000000410007986 */ /* 0x0011e2000c101d24 */
[----:B------:R-:W-:Y:S05]  /*7ad0*/  BRA `(.L_x_21400) ;  /* 0x000009c000007947 */ /* 0x000fea0003800000 */
.L_x_21408:
        /* <DEDUP_REMOVED lines=21> */
.L_x_21413:
[----:B------:R-:W-:Y:S05]  /*7c30*/  BSYNC B0 ;  /* 0x0000000000007941 */ /* 0x000fea0003800000 */
.L_x_21412:
[----:B------:R-:W-:-:S05]  /*7c40*/  LOP3.LUT R3, R0, R3, RZ, 0xfc, !PT ;  /* 0x0000000300037212 */ /* 0x000fca00078efcff */
[----:B------:R0:W-:Y:S01]  /*7c50*/  STG.E.U8 [R16.64], R3 ;  /* 0x0000000310007986 */ /* 0x0001e2000c101124 */
[----:B------:R-:W-:Y:S05]  /*7c60*/  BRA `(.L_x_21400) ;  /* 0x0000083000007947 */ /* 0x000fea0003800000 */
.L_x_21411:
        /* <DEDUP_REMOVED lines=13> */
.L_x_21415:
[----:B------:R-:W-:Y:S01]  /*7d40*/  IMAD.MOV.U32 R0, RZ, RZ, 0x7f ;  /* 0x0000007fff007424 */ /* 0x000fe200078e00ff */
[----:B------:R-:W-:-:S04]  /*7d50*/  ISETP.GT.U32.AND P0, PT, R2, 0x7f800000, PT ;  /* 0x7f8000000200780c */ /* 0x000fc80003f04070 */
[----:B------:R-:W-:-:S04]  /*7d60*/  SEL R0, R0, 0x7c, P0 ;  /* 0x0000007c00007807 */ /* 0x000fc80000000000 */
.L_x_21416:
[----:B------:R-:W-:Y:S05]  /*7d70*/  BSYNC B0 ;  /* 0x0000000000007941 */ /* 0x000fea0003800000 */
.L_x_21414:
[----:B------:R-:W-:-:S04]  /*7d80*/  LOP3.LUT R2, R5, 0x80000000, RZ, 0xc0, !PT ;  /* 0x8000000005027812 */ /* 0x000fc800078ec0ff */
[----:B------:R-:W-:-:S04]  /*7d90*/  SHF.R.U32.HI R3, RZ, 0x18, R2 ;  /* 0x00000018ff037819 */ /* 0x000fc80000011602 */
[----:B------:R-:W-:-:S05]  /*7da0*/  LOP3.LUT R3, R0, R3, RZ, 0xfc, !PT ;  /* 0x0000000300037212 */ /* 0x000fca00078efcff */
[----:B------:R0:W-:Y:S01]  /*7db0*/  STG.E.U8 [R16.64], R3 ;  /* 0x0000000310007986 */ /* 0x0001e2000c101124 */
[----:B------:R-:W-:Y:S05]  /*7dc0*/  BRA `(.L_x_21400) ;  /* 0x000006d000007947 */ /* 0x000fea0003800000 */
.L_x_21410:
[----:B------:R-:W0:Y:S02]  /*7dd0*/  I2F.S16 R0, R5 ;  /* 0x0000000500007306 */ /* 0x000e240000101400 */
[----:B0-----:R-:W-:-:S05]  /*7de0*/  F2FP.BF16.PACK_AB R0, RZ, R0 ;  /* 0x00000000ff00723e */ /* 0x001fca00000010ff */
[----:B------:R0:W-:Y:S01]  /*7df0*/  STG.E.U16 [R16.64], R0 ;  /* 0x0000000010007986 */ /* 0x0001e2000c101524 */
[----:B------:R-:W-:Y:S05]  /*7e00*/  BRA `(.L_x_21400) ;  /* 0x0000069000007947 */ /* 0x000fea0003800000 */
.L_x_21407:
        /* <DEDUP_REMOVED lines=10> */
.L_x_21419:
        /* <DEDUP_REMOVED lines=17> */
.L_x_21422:
[----:B------:R-:W-:-:S04]  /*7fc0*/  LOP3.LUT R2, R5, 0x80000000, RZ, 0xc0, !PT ;  /* 0x8000000005027812 */ /* 0x000fc800078ec0ff */
[----:B------:R-:W-:-:S04]  /*7fd0*/  SHF.R.U32.HI R3, RZ, 0x18, R2 ;  /* 0x00000018ff037819 */ /* 0x000fc80000011602 */
[----:B------:R-:W-:-:S04]  /*7fe0*/  LOP3.LUT R0, R0, R3, RZ, 0xfc, !PT ;  /* 0x0000000300007212 */ /* 0x000fc800078efcff */
[----:B------:R-:W-:Y:S02]  /*7ff0*/  PRMT R8, R0, 0x7610, R8 ;  /* 0x0000761000087816 */ /* 0x000fe40000000008 */
.L_x_21421:
[----:B------:R-:W-:Y:S05]  /*8000*/  BSYNC B0 ;  /* 0x0000000000007941 */ /* 0x000fea0003800000 */
.L_x_21420:
[----:B------:R0:W-:Y:S01]  /*8010*/  STG.E.U8 [R16.64], R8 ;  /* 0x0000000810007986 */ /* 0x0001e2000c101124 */
[----:B------:R-:W-:Y:S05]  /*8020*/  BRA `(.L_x_21400) ;  /* 0x0000047000007947 */ /* 0x000fea0003800000 */
.L_x_21418:
        /* <DEDUP_REMOVED lines=17> */
.L_x_21425:
[----:B------:R-:W-:-:S04]  /*8140*/  LOP3.LUT R2, R5, 0x80000000, RZ, 0xc0, !PT ;  /* 0x8000000005027812 */ /* 0x000fc800078ec0ff */
[----:B------:R-:W-:-:S04]  /*8150*/  SHF.R.U32.HI R3, RZ, 0x18, R2 ;  /* 0x00000018ff037819 */ /* 0x000fc80000011602 */
[----:B------:R-:W-:-:S04]  /*8160*/  LOP3.LUT R0, R0, R3, RZ, 0xfc, !PT ;  /* 0x0000000300007212 */ /* 0x000fc800078efcff */
[----:B------:R-:W-:Y:S02]  /*8170*/  PRMT R8, R0, 0x7610, R8 ;  /* 0x0000761000087816 */ /* 0x000fe40000000008 */
.L_x_21424:
[----:B------:R-:W-:Y:S05]  /*8180*/  BSYNC B0 ;  /* 0x0000000000007941 */ /* 0x000fea0003800000 */
.L_x_21423:
[----:B------:R0:W-:Y:S01]  /*8190*/  STG.E.U8 [R16.64], R8 ;  /* 0x0000000810007986 */ /* 0x0001e2000c101124 */
[----:B------:R-:W-:Y:S05]  /*81a0*/  BRA `(.L_x_21400) ;  /* 0x000002f000007947 */ /* 0x000fea0003800000 */
.L_x_21417:
        /* <DEDUP_REMOVED lines=22> */
.L_x_21399:
        /* <DEDUP_REMOVED lines=20> */
.L_x_21427:
[----:B------:R-:W-:-:S04]  /*8450*/  PRMT R2, R5, 0x9910, RZ ;  /* 0x0000991005027816 */ /* 0x000fc800000000ff */
[----:B------:R-:W-:-:S05]  /*8460*/  SHF.R.S32.HI R3, RZ, 0x1f, R2 ;  /* 0x0000001fff037819 */ /* 0x000fca0000011402 */
[----:B------:R0:W-:Y:S01]  /*8470*/  STG.E.64 [R16.64], R2 ;  /* 0x0000000210007986 */ /* 0x0001e2000c101b24 */
[----:B------:R-:W-:Y:S05]  /*8480*/  BRA `(.L_x_21400) ;  /* 0x0000001000007947 */ /* 0x000fea0003800000 */
.L_x_21426:
[----:B------:R0:W-:Y:S02]  /*8490*/  STG.E [R16.64], R5 ;  /* 0x0000000510007986 */ /* 0x0001e4000c101924 */
.L_x_21400:
[----:B------:R-:W-:Y:S02]  /*84a0*/  IADD3 R19, R19, 0x80, RZ ;  /* 0x0000008013137810 */ /* 0x000fe40007ffe0ff */
.L_x_21295:
[----:B------:R-:W-:Y:S05]  /*84b0*/  BSYNC B6 ;  /* 0x0000000000067941 */ /* 0x000fea0003800000 */
.L_x_21294:
        /* <DEDUP_REMOVED lines=230> */
.L_x_21428:
        /* <DEDUP_REMOVED lines=18> */
.L_x_21432:
[----:B------:R0:W5:Y:S01]  /*9440*/  LDG.E.U8 R0, [R2.64] ;  /* 0x0000002402007981 */ /* 0x000162000c1e1100 */
[----:B------:R-:W-:Y:S05]  /*9450*/  BRA `(.L_x_21434) ;  /* 0x00000d7000007947 */ /* 0x000fea0003800000 */
.L_x_21431:
        /* <DEDUP_REMOVED lines=8> */
.L_x_21436:
[----:B------:R0:W5:Y:S01]  /*94e0*/  LDG.E.U8 R0, [R2.64] ;  /* 0x0000002402007981 */ /* 0x000162000c1e1100 */
[----:B------:R-:W-:Y:S05]  /*94f0*/  BRA `(.L_x_21434) ;  /* 0x00000cd000007947 */ /* 0x000fea0003800000 */
.L_x_21435:
[----:B------:R0:W5:Y:S01]  /*9500*/  LDG.E.U16 R0, [R2.64] ;  /* 0x0000002402007981 */ /* 0x000162000c1e1500 */
[----:B------:R-:W-:Y:S05]  /*9510*/  BRA `(.L_x_21434) ;  /* 0x00000cb000007947 */ /* 0x000fea0003800000 */
.L_x_21430:
        /* <DEDUP_REMOVED lines=9> */
.L_x_21438:
[----:B------:R-:W2:Y:S02]  /*95b0*/  LDG.E.U16 R4, [R2.64] ;  /* 0x0000002402047981 */ /* 0x000ea4000c1e1500 */
[----:B--2---:R-:W-:-:S06]  /*95c0*/  HADD2.F32 R4, -RZ, R4.H0_H0 ;  /* 0x20000004ff047230 */ /* 0x004fcc0000004100 */
[----:B------:R-:W0:Y:S02]  /*95d0*/  F2I.FTZ.TRUNC.NTZ R4, R4 ;  /* 0x0000000400047305 */ /* 0x000e24000021f100 */
[----:B0-----:R-:W-:Y:S01]  /*95e0*/  PRMT R0, R4, 0x7610, R0 ;  /* 0x0000761004007816 */ /* 0x001fe20000000000 */
[----:B------:R-:W-:Y:S05]  /*95f0*/  BRA `(.L_x_21434) ;  /* 0x00000bd000007947 */ /* 0x000fea0003800000 */
.L_x_21437:
        /* <DEDUP_REMOVED lines=9> */
.L_x_21440:
[----:B------:R-:W2:Y:S02]  /*9690*/  LDG.E.U16 R2, [R2.64] ;  /* 0x0000002402027981 */ /* 0x000ea4000c1e1500 */
[----:B--2---:R-:W-:-:S06]  /*96a0*/  HADD2.F32 R4, -RZ, R2.H0_H0 ;  /* 0x20000002ff047230 */ /* 0x004fcc0000004100 */
[----:B------:R-:W0:Y:S02]  /*96b0*/  F2I.FTZ.TRUNC.NTZ R4, R4 ;  /* 0x0000000400047305 */ /* 0x000e24000021f100 */
[----:B0-----:R-:W-:Y:S01]  /*96c0*/  PRMT R0, R4, 0x7610, R0 ;  /* 0x0000761004007816 */ /* 0x001fe20000000000 */
[----:B------:R-:W-:Y:S05]  /*96d0*/  BRA `(.L_x_21434) ;  /* 0x00000af000007947 */ /* 0x000fea0003800000 */
.L_x_21439:
[----:B------:R-:W2:Y:S02]  /*96e0*/  LDG.E.64 R2, [R2.64] ;  /* 0x0000002402027981 */ /* 0x000ea4000c1e1b00 */
[----:B--2---:R0:W1:Y:S01]  /*96f0*/  F2I.F64.TRUNC R0, R2 ;  /* 0x0000000200007311 */ /* 0x004062000030d100 */
[----:B------:R-:W-:Y:S05]  /*9700*/  BRA `(.L_x_21434) ;  /* 0x00000ac000007947 */ /* 0x000fea0003800000 */
.L_x_21429:
        /* <DEDUP_REMOVED lines=12> */
.L_x_21443:
[----:B------:R-:W2:Y:S02]  /*97d0*/  LDG.E.64 R2, [R2.64] ;  /* 0x0000002402027981 */ /* 0x000ea4000c1e1b00 */
[----:B--2---:R0:W1:Y:S01]  /*97e0*/  F2I.F64.TRUNC R0, R2 ;  /* 0x0000000200007311 */ /* 0x004062000030d100 */
[----:B------:R-:W-:Y:S05]  /*97f0*/  BRA `(.L_x_21434) ;  /* 0x000009d000007947 */ /* 0x000fea0003800000 */
.L_x_21442:
        /* <DEDUP_REMOVED lines=28> */
.L_x_21445:
        /* <DEDUP_REMOVED lines=15> */
.L_x_21444:
[----:B------:R-:W2:Y:S02]  /*9ab0*/  LDG.E.U16 R2, [R2.64] ;  /* 0x0000002402027981 */ /* 0x000ea4000c1e1500 */
[----:B--2---:R-:W-:-:S04]  /*9ac0*/  PRMT R2, RZ, 0x5410, R2 ;  /* 0x00005410ff027816 */ /* 0x004fc80000000002 */
[----:B------:R0:W1:Y:S01]  /*9ad0*/  F2I.FTZ.TRUNC.NTZ R0, R2 ;  /* 0x0000000200007305 */ /* 0x000062000021f100 */
[----:B------:R-:W-:Y:S05]  /*9ae0*/  BRA `(.L_x_21434) ;  /* 0x000006e000007947 */ /* 0x000fea0003800000 */
.L_x_21441:
        /* <DEDUP_REMOVED lines=10> */
.L_x_21448:
        /* <DEDUP_REMOVED lines=21> */
.L_x_21452:
[----:B------:R-:W-:Y:S05]  /*9ce0*/  BSYNC B1 ;  /* 0x0000000000017941 */ /* 0x000fea0003800000 */
.L_x_21451:
[----:B------:R-:W-:Y:S01]  /*9cf0*/  IMAD.SHL.U32 R2, R2, 0x100000, RZ ;  /* 0x0010000002027824 */ /* 0x000fe200078e00ff */
[----:B------:R-:W-:-:S04]  /*9d00*/  LEA R3, R0, 0x3b800000, 0x17 ;  /* 0x3b80000000037811 */ /* 0x000fc800078eb8ff */
[----:B------:R-:W-:Y:S02]  /*9d10*/  LOP3.LUT R4, R3, R2, R4, 0xfe, !PT ;  /* 0x0000000203047212 */ /* 0x000fe400078efe04 */
.L_x_21450:
[----:B------:R-:W-:Y:S05]  /*9d20*/  BSYNC B0 ;  /* 0x0000000000007941 */ /* 0x000fea0003800000 */
.L_x_21449:
[----:B------:R-:W0:Y:S02]  /*9d30*/  F2I.FTZ.TRUNC.NTZ R4, R4 ;  /* 0x0000000400047305 */ /* 0x000e24000021f100 */
[----:B0-----:R-:W-:Y:S01]  /*9d40*/  PRMT R0, R4, 0x7610, R0 ;  /* 0x0000761004007816 */ /* 0x001fe20000000000 */
[----:B------:R-:W-:Y:S05]  /*9d50*/  BRA `(.L_x_21434) ;  /* 0x0000047000007947 */ /* 0x000fea0003800000 */
.L_x_21447:
        /* <DEDUP_REMOVED lines=21> */
.L_x_21456:
[----:B------:R-:W-:Y:S05]  /*9eb0*/  BSYNC B1 ;  /* 0x0000000000017941 */ /* 0x000fea0003800000 */
.L_x_21455:
[----:B------:R-:W-:Y:S01]  /*9ec0*/  IMAD.SHL.U32 R2, R2, 0x200000, RZ ;  /* 0x0020000002027824 */ /* 0x000fe200078e00ff */
[----:B------:R-:W-:-:S04]  /*9ed0*/  LEA R3, R0, 0x37800000, 0x17 ;  /* 0x3780000000037811 */ /* 0x000fc800078eb8ff */
[----:B------:R-:W-:Y:S02]  /*9ee0*/  LOP3.LUT R4, R3, R2, R4, 0xfe, !PT ;  /* 0x0000000203047212 */ /* 0x000fe400078efe04 */
.L_x_21454:
[----:B------:R-:W-:Y:S05]  /*9ef0*/  BSYNC B0 ;  /* 0x0000000000007941 */ /* 0x000fea0003800000 */
.L_x_21453:
[----:B------:R-:W0:Y:S02]  /*9f00*/  F2I.FTZ.TRUNC.NTZ R4, R4 ;  /* 0x0000000400047305 */ /* 0x000e24000021f100 */
[----:B0-----:R-:W-:Y:S01]  /*9f10*/  PRMT R0, R4, 0x7610, R0 ;  /* 0x0000761004007816 */ /* 0x001fe20000000000 */
[----:B------:R-:W-:Y:S05]  /*9f20*/  BRA `(.L_x_21434) ;  /* 0x000002a000007947 */ /* 0x000fea0003800000 */
.L_x_21446:
        /* <DEDUP_REMOVED lines=14> */
.L_x_21460:
[----:B------:R-:W-:Y:S05]  /*a010*/  BSYNC B0 ;  /* 0x0000000000007941 */ /* 0x000fea0003800000 */
.L_x_21459:
[----:B------:R-:W0:Y:S02]  /*a020*/  F2I.FTZ.TRUNC.NTZ R4, R4 ;  /* 0x0000000400047305 */ /* 0x000e24000021f100 */
[----:B0-----:R-:W-:Y:S01]  /*a030*/  PRMT R0, R4, 0x7610, R0 ;  /* 0x0000761004007816 */ /* 0x001fe20000000000 */
[----:B------:R-:W-:Y:S05]  /*a040*/  BRA `(.L_x_21434) ;  /* 0x0000018000007947 */ /* 0x000fea0003800000 */
.L_x_21433:
        /* <DEDUP_REMOVED lines=21> */
.L_x_21458:
[----:B------:R0:W5:Y:S01]  /*a1a0*/  LDG.E.U8 R0, [R2.64] ;  /* 0x0000002402007981 */ /* 0x000162000c1e1100 */
[----:B------:R-:W-:Y:S05]  /*a1b0*/  BRA `(.L_x_21434) ;  /* 0x0000001000007947 */ /* 0x000fea0003800000 */
.L_x_21457:
[----:B------:R0:W5:Y:S02]  /*a1c0*/  LDG.E.U8 R0, [R2.64] ;  /* 0x0000002402007981 */ /* 0x000164000c1e1100 */
.L_x_21434:
        /* <DEDUP_REMOVED lines=18> */
.L_x_21464:
[----:B------:R-:W-:Y:S01]  /*a2f0*/  STG.E.U8 [R16.64], R5 ;  /* 0x0000000510007986 */ /* 0x000fe2000c101124 */
[----:B------:R-:W-:Y:S05]  /*a300*/  EXIT ;  /* 0x000000000000794d */ /* 0x000fea0003800000 */
.L_x_21463:
        /* <DEDUP_REMOVED lines=10> */
.L_x_21467:
[----:B------:R-:W-:Y:S01]  /*a3b0*/  STG.E [R16.64], R5 ;  /* 0x0000000510007986 */ /* 0x000fe2000c101924 */
[----:B------:R-:W-:Y:S05]  /*a3c0*/  EXIT ;  /* 0x000000000000794d */ /* 0x000fea0003800000 */
.L_x_21466:
[----:B------:R-:W-:Y:S01]  /*a3d0*/  STG.E.U16 [R16.64], R5 ;  /* 0x0000000510007986 */ /* 0x000fe2000c101524 */
[----:B------:R-:W-:Y:S05]  /*a3e0*/  EXIT ;  /* 0x000000000000794d */ /* 0x000fea0003800000 */
.L_x_21462:
        /* <DEDUP_REMOVED lines=9> */
.L_x_21469:
[----:B------:R-:W0:Y:S02]  /*a480*/  I2F.S16 R0, R5 ;  /* 0x0000000500007306 */ /* 0x000e240000101400 */
[----:B0-----:R-:W-:-:S05]  /*a490*/  F2FP.PACK_AB R0, RZ, R0 ;  /* 0x00000000ff00723e */ /* 0x001fca00000000ff */
[----:B------:R-:W-:Y:S01]  /*a4a0*/  STG.E.U16 [R16.64], R0 ;  /* 0x0000000010007986 */ /* 0x000fe2000c101524 */
[----:B------:R-:W-:Y:S05]  /*a4b0*/  EXIT ;  /* 0x000000000000794d */ /* 0x000fea0003800000 */
.L_x_21468:
        /* <DEDUP_REMOVED lines=10> */
.L_x_21471:
[----:B------:R-:W0:Y:S02]  /*a560*/  I2F.S16 R5, R5 ;  /* 0x0000000500057306 */ /* 0x000e240000101400 */
[----:B0-----:R-:W-:-:S04]  /*a570*/  F2FP.PACK_AB R3, RZ, R5 ;  /* 0x00000005ff03723e */ /* 0x001fc800000000ff */
[----:B------:R-:W-:-:S05]  /*a580*/  PRMT R3, R3, 0x5410, RZ ;  /* 0x0000541003037816 */ /* 0x000fca00000000ff */
[----:B------:R-:W-:Y:S01]  /*a590*/  STG.E [R16.64], R3 ;  /* 0x0000000310007986 */ /* 0x000fe2000c101924 */
[----:B------:R-:W-:Y:S05]  /*a5a0*/  EXIT ;  /* 0x000000000000794d */ /* 0x000fea0003800000 */
.L_x_21470:
[----:B------:R-:W0:Y:S02]  /*a5b0*/  I2F.F64.S16 R2, R5 ;  /* 0x0000000500027312 */ /* 0x000e240000101c00 */
[----:B0-----:R-:W-:Y:S01]  /*a5c0*/  STG.E.64 [R16.64], R2 ;  /* 0x0000000210007986 */ /* 0x001fe2000c101b24 */
[----:B------:R-:W-:Y:S05]  /*a5d0*/  EXIT ;  /* 0x000000000000794d */ /* 0x000fea0003800000 */
.L_x_21461:
        /* <DEDUP_REMOVED lines=13> */
.L_x_21474:
[----:B------:R-:W0:Y:S01]  /*a6b0*/  I2F.F64.S16 R4, R5 ;  /* 0x0000000500047312 */ /* 0x000e220000101c00 */
[----:B------:R-:W-:-:S05]  /*a6c0*/  CS2R R6, SRZ ;  /* 0x0000000000067805 */ /* 0x000fca000001ff00 */
[----:B0-----:R-:W-:Y:S01]  /*a6d0*/  STG.E.128 [R16.64], R4 ;  /* 0x0000000410007986 */ /* 0x001fe2000c101d24 */
[----:B------:R-:W-:Y:S05]  /*a6e0*/  EXIT ;  /* 0x000000000000794d */ /* 0x000fea0003800000 */
.L_x_21473:
        /* <DEDUP_REMOVED lines=21> */
.L_x_21478:
[----:B------:R-:W-:Y:S05]  /*a840*/  BSYNC B0 ;  /* 0x0000000000007941 */ /* 0x000fea0003800000 */
.L_x_21477:
[----:B------:R-:W-:-:S05]  /*a850*/  LOP3.LUT R3, R0, R3, RZ, 0xfc, !PT ;  /* 0x0000000300037212 */ /* 0x000fca00078efcff */
[----:B------:R-:W-:Y:S01]  /*a860*/  STG.E.U8 [R16.64], R3 ;  /* 0x0000000310007986 */ /* 0x000fe2000c101124 */
[----:B------:R-:W-:Y:S05]  /*a870*/  EXIT ;  /* 0x000000000000794d */ /* 0x000fea0003800000 */
.L_x_21476:
        /* <DEDUP_REMOVED lines=13> */
.L_x_21480:
[----:B------:R-:W-:Y:S01]  /*a950*/  IMAD.MOV.U32 R0, RZ, RZ, 0x7f ;  /* 0x0000007fff007424 */ /* 0x000fe200078e00ff */
[----:B------:R-:W-:-:S04]  /*a960*/  ISETP.GT.U32.AND P0, PT, R2, 0x7f800000, PT ;  /* 0x7f8000000200780c */ /* 0x000fc80003f04070 */
[----:B------:R-:W-:-:S04]  /*a970*/  SEL R0, R0, 0x7c, P0 ;  /* 0x0000007c00007807 */ /* 0x000fc80000000000 */
.L_x_21481:
[----:B------:R-:W-:Y:S05]  /*a980*/  BSYNC B0 ;  /* 0x0000000000007941 */ /* 0x000fea0003800000 */
.L_x_21479:
[----:B------:R-:W-:-:S04]  /*a990*/  LOP3.LUT R2, R5, 0x80000000, RZ, 0xc0, !PT ;  /* 0x8000000005027812 */ /* 0x000fc800078ec0ff */
[----:B------:R-:W-:-:S04]  /*a9a0*/  SHF.R.U32.HI R3, RZ, 0x18, R2 ;  /* 0x00000018ff037819 */ /* 0x000fc80000011602 */
[----:B------:R-:W-:-:S05]  /*a9b0*/  LOP3.LUT R3, R0, R3, RZ, 0xfc, !PT ;  /* 0x0000000300037212 */ /* 0x000fca00078efcff */
[----:B------:R-:W-:Y:S01]  /*a9c0*/  STG.E.U8 [R16.64], R3 ;  /* 0x0000000310007986 */ /* 0x000fe2000c101124 */
[----:B------:R-:W-:Y:S05]  /*a9d0*/  EXIT ;  /* 0x000000000000794d */ /* 0x000fea0003800000 */
.L_x_21475:
[----:B------:R-:W0:Y:S02]  /*a9e0*/  I2F.S16 R0, R5 ;  /* 0x0000000500007306 */ /* 0x000e240000101400 */
[----:B0-----:R-:W-:-:S05]  /*a9f0*/  F2FP.BF16.PACK_AB R0, RZ, R0 ;  /* 0x00000000ff00723e */ /* 0x001fca00000010ff */
[----:B------:R-:W-:Y:S01]  /*aa00*/  STG.E.U16 [R16.64], R0 ;  /* 0x0000000010007986 */ /* 0x000fe2000c101524 */
[----:B------:R-:W-:Y:S05]  /*aa10*/  EXIT ;  /* 0x000000000000794d */ /* 0x000fea0003800000 */
.L_x_21472:
        /* <DEDUP_REMOVED lines=10> */
.L_x_21484:
        /* <DEDUP_REMOVED lines=17> */
.L_x_21487:
[----:B------:R-:W-:-:S04]  /*abd0*/  LOP3.LUT R2, R5, 0x80000000, RZ, 0xc0, !PT ;  /* 0x8000000005027812 */ /* 0x000fc800078ec0ff */
[----:B------:R-:W-:-:S04]  /*abe0*/  SHF.R.U32.HI R3, RZ, 0x18, R2 ;  /* 0x00000018ff037819 */ /* 0x000fc80000011602 */
[----:B------:R-:W-:-:S04]  /*abf0*/  LOP3.LUT R0, R0, R3, RZ, 0xfc, !PT ;  /* 0x0000000300007212 */ /* 0x000fc800078efcff */
[----:B------:R-:W-:Y:S02]  /*ac00*/  PRMT R8, R0, 0x7610, R8 ;  /* 0x0000761000087816 */ /* 0x000fe40000000008 */
.L_x_21486:
[----:B------:R-:W-:Y:S05]  /*ac10*/  BSYNC B0 ;  /* 0x0000000000007941 */ /* 0x000fea0003800000 */
.L_x_21485:
[----:B------:R-:W-:Y:S01]  /*ac20*/  STG.E.U8 [R16.64], R8 ;  /* 0x0000000810007986 */ /* 0x000fe2000c101124 */
[----:B------:R-:W-:Y:S05]  /*ac30*/  EXIT ;  /* 0x000000000000794d */ /* 0x000fea0003800000 */
.L_x_21483:
        /* <DEDUP_REMOVED lines=17> */
.L_x_21490:
[----:B------:R-:W-:-:S04]  /*ad50*/  LOP3.LUT R2, R5, 0x80000000, RZ, 0xc0, !PT ;  /* 0x8000000005027812 */ /* 0x000fc800078ec0ff */
[----:B------:R-:W-:-:S04]  /*ad60*/  SHF.R.U32.HI R3, RZ, 0x18, R2 ;  /* 0x00000018ff037819 */ /* 0x000fc80000011602 */
[----:B------:R-:W-:-:S04]  /*ad70*/  LOP3.LUT R0, R0, R3, RZ, 0xfc, !PT ;  /* 0x0000000300007212 */ /* 0x000fc800078efcff */
[----:B------:R-:W-:Y:S02]  /*ad80*/  PRMT R8, R0, 0x7610, R8 ;  /* 0x0000761000087816 */ /* 0x000fe40000000008 */
.L_x_21489:
[----:B------:R-:W-:Y:S05]  /*ad90*/  BSYNC B0 ;  /* 0x0000000000007941 */ /* 0x000fea0003800000 */
.L_x_21488:
[----:B------:R-:W-:Y:S01]  /*ada0*/  STG.E.U8 [R16.64], R8 ;  /* 0x0000000810007986 */ /* 0x000fe2000c101124 */
[----:B------:R-:W-:Y:S05]  /*adb0*/  EXIT ;  /* 0x000000000000794d */ /* 0x000fea0003800000 */
.L_x_21482:
        /* <DEDUP_REMOVED lines=22> */
.L_x_21465:
        /* <DEDUP_REMOVED lines=20> */
.L_x_21492:
[----:B------:R-:W-:-:S04]  /*b060*/  PRMT R2, R5, 0x9910, RZ ;  /* 0x0000991005027816 */ /* 0x000fc800000000ff */
[----:B------:R-:W-:-:S05]  /*b070*/  SHF.R.S32.HI R3, RZ, 0x1f, R2 ;  /* 0x0000001fff037819 */ /* 0x000fca0000011402 */
[----:B------:R-:W-:Y:S01]  /*b080*/  STG.E.64 [R16.64], R2 ;  /* 0x0000000210007986 */ /* 0x000fe2000c101b24 */
[----:B------:R-:W-:Y:S05]  /*b090*/  EXIT ;  /* 0x000000000000794d */ /* 0x000fea0003800000 */
.L_x_21491:
[----:B------:R-:W-:Y:S01]  /*b0a0*/  STG.E [R16.64], R5 ;  /* 0x0000000510007986 */ /* 0x000fe2000c101924 */
[----:B------:R-:W-:Y:S05]  /*b0b0*/  EXIT ;  /* 0x000000000000794d */ /* 0x000fea0003800000 */
.L_x_21493:
        /* <DEDUP_REMOVED lines=12> */
.L_x_40149:


//--------------------- .text._ZN2at6native27unrolled_elementwise_kernelINS0_13AUnaryFunctorIaaaZZZNS0_19minimum_kernel_cudaERNS_18TensorIteratorBaseEENKUlvE_clEvENKUlvE0_clEvEUlaaE_EESt5arrayIPcLm2EELi4E23TrivialOffsetCalculatorILi1EjESD_NS0_6memory12LoadWithCastILi1EEENSE_13StoreWithCastILi1EEEEEviT_T0_T2_T3_T4_T5_ --------------------------
	.section	.text._ZN2at6native27unrolled_elementwise_kernelINS0_13AUnaryFunctorIaaaZZZNS0_19minimum_kernel_cudaERNS_18TensorIteratorBaseEENKUlvE_clEvENKUlvE0_clEvEUlaaE_EESt5arrayIPcLm2EELi4E23TrivialOffsetCalculatorILi1EjESD_NS0_6memory12LoadWithCastILi1EEENSE_13StoreWithCastILi1EEEEEviT_T0_T2_T3_T4_T5_,"ax",@progbits
	.sectioninfo	@"SHI_REGISTERS=29"
	.align	128
        .global         _ZN2at6native27unrolled_elementwise_kernelINS0_13AUnaryFunctorIaaaZZZNS0_19minimum_kernel_cudaERNS_18TensorIteratorBaseEENKUlvE_clEvENKUlvE0_clEvEUlaaE_EESt5arrayIPcLm2EELi4E23TrivialOffsetCalculatorILi1EjESD_NS0_6memory12LoadWithCastILi1EEENSE_13StoreWithCastILi1EEEEEviT_T0_T2_T3_T4_T5_
        .type           _ZN2at6native27unrolled_elementwise_kernelINS0_13AUnaryFunctorIaaaZZZNS0_19minimum_kernel_cudaERNS_18TensorIteratorBaseEENKUlvE_clEvENKUlvE0_clEvEUlaaE_EESt5arrayIPcLm2EELi4E23TrivialOffsetCalculatorILi1EjESD_NS0_6memory12LoadWithCastILi1EEENSE_13StoreWithCastILi1EEEEEviT_T0_T2_T3_T4_T5_,@function
        .size           _ZN2at6native27unrolled_elementwise_kernelINS0_13AUnaryFunctorIaaaZZZNS0_19minimum_kernel_cudaERNS_18TensorIteratorBaseEENKUlvE_clEvENKUlvE0_clEvEUlaaE_EESt5arrayIPcLm2EELi4E23TrivialOffsetCalculatorILi1EjESD_NS0_6memory12LoadWithCastILi1EEENSE_13StoreWithCastILi1EEEEEviT_T0_T2_T3_T4_T5_,(.L_x_40150 - _ZN2at6native27unrolled_elementwise_kernelINS0_13AUnaryFunctorIaaaZZZNS0_19minimum_kernel_cudaERNS_18TensorIteratorBaseEENKUlvE_clEvENKUlvE0_clEvEUlaaE_EESt5arrayIPcLm2EELi4E23TrivialOffsetCalculatorILi1EjESD_NS0_6memory12LoadWithCastILi1EEENSE_13StoreWithCastILi1EEEEEviT_T0_T2_T3_T4_T5_)
        .other          _ZN2at6native27unrolled_elementwise_kernelINS0_13AUnaryFunctorIaaaZZZNS0_19minimum_kernel_cudaERNS_18TensorIteratorBaseEENKUlvE_clEvENKUlvE0_clEvEUlaaE_EESt5arrayIPcLm2EELi4E23TrivialOffsetCalculatorILi1EjESD_NS0_6memory12LoadWithCastILi1EEENSE_13StoreWithCastILi1EEEEEviT_T0_T2_T3_T4_T5_,@"STO_CUDA_ENTRY STV_DEFAULT"
_ZN2at6native27unrolled_elementwise_kernelINS0_13AUnaryFunctorIaaaZZZNS0_19minimum_kernel_cudaERNS_18TensorIteratorBaseEENKUlvE_clEvENKUlvE0_clEvEUlaaE_EESt5arrayIPcLm2EELi4E23TrivialOffsetCalculatorILi1EjESD_NS0_6memory12LoadWithCastILi1EEENSE_13StoreWithCastILi1EEEEEviT_T0_T2_T3_T4_T5_:
.text._ZN2at6native27unrolled_elementwise_kernelINS0_13AUnaryFunctorIaaaZZZNS0_19minimum_kernel_cudaERNS_18TensorIteratorBaseEENKUlvE_clEvENKUlvE0_clEvEUlaaE_EESt5arrayIPcLm2EELi4E23TrivialOffsetCalculatorILi1EjESD_NS0_6memory12LoadWithCastILi1EEENSE_13StoreWithCastILi1EEEEEviT_T0_T2_T3_T4_T5_:
        /* <DEDUP_REMOVED lines=29> */
.L_x_21499:
[----:B------:R0:W5:Y:S01]  /*01d0*/  LDG.E.U8 R22, [R2.64] ;  /* 0x0000002402167981 */ /* 0x000162000c1e1100 */
[----:B------:R-:W-:Y:S05]  /*01e0*/  BRA `(.L_x_21501) ;  /* 0x00000d9000007947 */ /* 0x000fea0003800000 */
.L_x_21498:
        /* <DEDUP_REMOVED lines=8> */
.L_x_21503:
[----:B------:R0:W5:Y:S01]  /*0270*/  LDG.E.U8 R22, [R2.64] ;  /* 0x0000002402167981 */ /* 0x000162000c1e1100 */
[----:B------:R-:W-:Y:S05]  /*0280*/  BRA `(.L_x_21501) ;  /* 0x00000cf000007947 */ /* 0x000fea0003800000 */
.L_x_21502:
[----:B------:R0:W5:Y:S01]  /*0290*/  LDG.E.U16 R22, [R2.64] ;  /* 0x0000002402167981 */ /* 0x000162000c1e1500 */
[----:B------:R-:W-:Y:S05]  /*02a0*/  BRA `(.L_x_21501) ;  /* 0x00000cd000007947 */ /* 0x000fea0003800000 */
.L_x_21497:
        /* <DEDUP_REMOVED lines=9> */
.L_x_21505:
[----:B------:R-:W2:Y:S02]  /*0340*/  LDG.E.U16 R0, [R2.64] ;  /* 0x0000002402007981 */ /* 0x000ea4000c1e1500 */
[----:B--2---:R-:W-:-:S06]  /*0350*/  HADD2.F32 R0, -RZ, R0.H0_H0 ;  /* 0x20000000ff007230 */ /* 0x004fcc0000004100 */
[----:B------:R-:W0:Y:S02]  /*0360*/  F2I.FTZ.TRUNC.NTZ R0, R0 ;  /* 0x0000000000007305 */ /* 0x000e24000021f100 */
[----:B0-----:R-:W-:Y:S01]  /*0370*/  PRMT R22, R0, 0x7610, R22 ;  /* 0x0000761000167816 */ /* 0x001fe20000000016 */
[----:B------:R-:W-:Y:S05]  /*0380*/  BRA `(.L_x_21501) ;  /* 0x00000bf000007947 */ /* 0x000fea0003800000 */
.L_x_21504:
        /* <DEDUP_REMOVED lines=9> */
.L_x_21507:
[----:B------:R-:W2:Y:S02]  /*0420*/  LDG.E.U16 R2, [R2.64] ;  /* 0x0000002402027981 */ /* 0x000ea4000c1e1500 */
[----:B--2---:R-:W-:-:S06]  /*0430*/  HADD2.F32 R0, -RZ, R2.H0_H0 ;  /* 0x20000002ff007230 */ /* 0x004fcc0000004100 */
[----:B------:R-:W0:Y:S02]  /*0440*/  F2I.FTZ.TRUNC.NTZ R0, R0 ;  /* 0x0000000000007305 */ /* 0x000e24000021f100 */
[----:B0-----:R-:W-:Y:S01]  /*0450*/  PRMT R22, R0, 0x7610, R22 ;  /* 0x0000761000167816 */ /* 0x001fe20000000016 */
[----:B------:R-:W-:Y:S05]  /*0460*/  BRA `(.L_x_21501) ;  /* 0x00000b1000007947 */ /* 0x000fea0003800000 */
.L_x_21506:
[----:B------:R-:W2:Y:S02]  /*0470*/  LDG.E.64 R2, [R2.64] ;  /* 0x0000002402027981 */ /* 0x000ea4000c1e1b00 */
[----:B--2---:R0:W1:Y:S01]  /*0480*/  F2I.F64.TRUNC R22, R2 ;  /* 0x0000000200167311 */ /* 0x004062000030d100 */
[----:B------:R-:W-:Y:S05]  /*0490*/  BRA `(.L_x_21501) ;  /* 0x00000ae000007947 */ /* 0x000fea0003800000 */
.L_x_21496:
        /* <DEDUP_REMOVED lines=12> */
.L_x_21510:
[----:B------:R-:W2:Y:S02]  /*0560*/  LDG.E.64 R2, [R2.64] ;  /* 0x0000002402027981 */ /* 0x000ea4000c1e1b00 */
[----:B--2---:R0:W1:Y:S01]  /*0570*/  F2I.F64.TRUNC R22, R2 ;  /* 0x0000000200167311 */ /* 0x004062000030d100 */
[----:B------:R-:W-:Y:S05]  /*0580*/  BRA `(.L_x_21501) ;  /* 0x000009f000007947 */ /* 0x000fea0003800000 */
.L_x_21509:
        /* <DEDUP_REMOVED lines=28> */
.L_x_21512:
        /* <DEDUP_REMOVED lines=16> */
.L_x_21511:
[----:B------:R-:W2:Y:S02]  /*0850*/  LDG.E.U16 R0, [R2.64] ;  /* 0x0000002402007981 */ /* 0x000ea4000c1e1500 */
[----:B--2---:R-:W-:-:S06]  /*0860*/  PRMT R0, RZ, 0x5410, R0 ;  /* 0x00005410ff007816 */ /* 0x004fcc0000000000 */
[----:B------:R-:W0:Y:S02]  /*0870*/  F2I.FTZ.TRUNC.NTZ R0, R0 ;  /* 0x0000000000007305 */ /* 0x000e24000021f100 */
[----:B0-----:R-:W-:Y:S01]  /*0880*/  PRMT R22, R0, 0x7610, R22 ;  /* 0x0000761000167816 */ /* 0x001fe20000000016 */
[----:B------:R-:W-:Y:S05]  /*0890*/  BRA `(.L_x_21501) ;  /* 0x000006e000007947 */ /* 0x000fea0003800000 */
.L_x_21508:
        /* <DEDUP_REMOVED lines=10> */
.L_x_21515:
        /* <DEDUP_REMOVED lines=21> */
.L_x_21519:
[----:B------:R-:W-:Y:S05]  /*0a90*/  BSYNC B1 ;  /* 0x0000000000017941 */ /* 0x000fea0003800000 */
.L_x_21518:
[----:B------:R-:W-:Y:S01]  /*0aa0*/  LEA R3, R0, 0x3b800000, 0x17 ;  /* 0x3b80000000037811 */ /* 0x000fe200078eb8ff */
[----:B------:R-:W-:-:S05]  /*0ab0*/  IMAD.SHL.U32 R0, R2, 0x100000, RZ ;  /* 0x0010000002007824 */ /* 0x000fca00078e00ff */
[----:B------:R-:W-:Y:S02]  /*0ac0*/  LOP3.LUT R0, R3, R0, R4, 0xfe, !PT ;  /* 0x0000000003007212 */ /* 0x000fe400078efe04 */
.L_x_21517:
[----:B------:R-:W-:Y:S05]  /*0ad0*/  BSYNC B0 ;  /* 0x0000000000007941 */ /* 0x000fea0003800000 */
.L_x_21516:
[----:B------:R-:W0:Y:S02]  /*0ae0*/  F2I.FTZ.TRUNC.NTZ R0, R0 ;  /* 0x0000000000007305 */ /* 0x000e24000021f100 */
[----:B0-----:R-:W-:Y:S01]  /*0af0*/  PRMT R22, R0, 0x7610, R22 ;  /* 0x0000761000167816 */ /* 0x001fe20000000016 */
[----:B------:R-:W-:Y:S05]  /*0b00*/  BRA `(.L_x_21501) ;  /* 0x0000047000007947 */ /* 0x000fea0003800000 */
.L_x_21514:
        /* <DEDUP_REMOVED lines=21> */
.L_x_21523:
[----:B------:R-:W-:Y:S05]  /*0c60*/  BSYNC B1 ;  /* 0x0000000000017941 */ /* 0x000fea0003800000 */
.L_x_21522:
[----:B------:R-:W-:Y:S01]  /*0c70*/  LEA R3, R0, 0x37800000, 0x17 ;  /* 0x3780000000037811 */ /* 0x000fe200078eb8ff */
[----:B------:R-:W-:-:S05]  /*0c80*/  IMAD.SHL.U32 R0, R2, 0x200000, RZ ;  /* 0x0020000002007824 */ /* 0x000fca00078e00ff */
[----:B------:R-:W-:Y:S02]  /*0c90*/  LOP3.LUT R0, R3, R0, R4, 0xfe, !PT ;  /* 0x0000000003007212 */ /* 0x000fe400078efe04 */
.L_x_21521:
[----:B------:R-:W-:Y:S05]  /*0ca0*/  BSYNC B0 ;  /* 0x0000000000007941 */ /* 0x000fea0003800000 */
.L_x_21520:
[----:B------:R-:W0:Y:S02]  /*0cb0*/  F2I.FTZ.TRUNC.NTZ R0, R0 ;  /* 0x0000000000007305 */ /* 0x000e24000021f100 */
[----:B0-----:R-:W-:Y:S01]  /*0cc0*/  PRMT R22, R0, 0x7610, R22 ;  /* 0x0000761000167816 */ /* 0x001fe20000000016 */
[----:B------:R-:W-:Y:S05]  /*0cd0*/  BRA `(.L_x_21501) ;  /* 0x000002a000007947 */ /* 0x000fea0003800000 */
.L_x_21513:
        /* <DEDUP_REMOVED lines=14> */
.L_x_21527:
[----:B------:R-:W-:Y:S05]  /*0dc0*/  BSYNC B0 ;  /* 0x0000000000007941 */ /* 0x000fea0003800000 */
.L_x_21526:
[----:B------:R-:W0:Y:S02]  /*0dd0*/  F2I.FTZ.TRUNC.NTZ R0, R0 ;  /* 0x0000000000007305 */ /* 0x000e24000021f100 */
[----:B0-----:R-:W-:Y:S01]  /*0de0*/  PRMT R22, R0, 0x7610, R22 ;  /* 0x0000761000167816 */ /* 0x001fe20000000016 */
[----:B------:R-:W-:Y:S05]  /*0df0*/  BRA `(.L_x_21501) ;  /* 0x0000018000007947 */ /* 0x000fea0003800000 */
.L_x_21500:
        /* <DEDUP_REMOVED lines=21> */
.L_x_21525:
[----:B------:R0:W5:Y:S01]  /*0f50*/  LDG.E.U8 R22, [R2.64] ;  /* 0x0000002402167981 */ /* 0x000162000c1e1100 */
[----:B------:R-:W-:Y:S05]  /*0f60*/  BRA `(.L_x_21501) ;  /* 0x0000001000007947 */ /* 0x000fea0003800000 */
.L_x_21524:
[----:B------:R0:W5:Y:S02]  /*0f70*/  LDG.E.U8 R22, [R2.64] ;  /* 0x0000002402167981 */ /* 0x000164000c1e1100 */
.L_x_21501:
[----:B------:R-:W2:Y:S02]  /*0f80*/  S2R R24, SR_TID.X ;  /* 0x0000000000187919 */ /* 0x000ea40000002100 */
[----:B--2---:R-:W-:Y:S02]  /*0f90*/  IADD3 R24, R24, 0x80, RZ ;  /* 0x0000008018187810 */ /* 0x004fe40007ffe0ff */
.L_x_21495:
[----:B-1----:R-:W-:Y:S05]  /*0fa0*/  BSYNC B6 ;  /* 0x0000000000067941 */ /* 0x002fea0003800000 */
.L_x_21494:
        /* <DEDUP_REMOVED lines=21> */
.L_x_21533:
[----:B------:R0:W5:Y:S01]  /*1100*/  LDG.E.U8 R19, [R2.64] ;  /* 0x0000002402137981 */ /* 0x000162000c1e1100 */
[----:B------:R-:W-:Y:S05]  /*1110*/  BRA `(.L_x_21535) ;  /* 0x00000d8000007947 */ /* 0x000fea0003800000 */
.L_x_21532:
        /* <DEDUP_REMOVED lines=8> */
.L_x_21537:
[----:B------:R0:W5:Y:S01]  /*11a0*/  LDG.E.U8 R19, [R2.64] ;  /* 0x0000002402137981 */ /* 0x000162000c1e1100 */
[----:B------:R-:W-:Y:S05]  /*11b0*/  BRA `(.L_x_21535) ;  /* 0x00000ce000007947 */ /* 0x000fea0003800000 */
.L_x_21536:
[----:B------:R0:W5:Y:S01]  /*11c0*/  LDG.E.U16 R19, [R2.64] ;  /* 0x0000002402137981 */ /* 0x000162000c1e1500 */
[----:B------:R-:W-:Y:S05]  /*11d0*/  BRA `(.L_x_21535) ;  /* 0x00000cc000007947 */ /* 0x000fea0003800000 */
.L_x_21531:
        /* <DEDUP_REMOVED lines=9> */
.L_x_21539:
[----:B------:R-:W2:Y:S02]  /*1270*/  LDG.E.U16 R0, [R2.64] ;  /* 0x0000002402007981 */ /* 0x000ea4000c1e1500 */
[----:B--2---:R-:W-:-:S06]  /*1280*/  HADD2.F32 R0, -RZ, R0.H0_H0 ;  /* 0x20000000ff007230 */ /* 0x004fcc0000004100 */
[----:B------:R-:W0:Y:S02]  /*1290*/  F2I.FTZ.TRUNC.NTZ R0, R0 ;  /* 0x0000000000007305 */ /* 0x000e24000021f100 */
[----:B0-----:R-:W-:Y:S01]  /*12a0*/  PRMT R19, R0, 0x7610, R19 ;  /* 0x0000761000137816 */ /* 0x001fe20000000013 */
[----:B------:R-:W-:Y:S05]  /*12b0*/  BRA `(.L_x_21535) ;  /* 0x00000be000007947 */ /* 0x000fea0003800000 */
.L_x_21538:
        /* <DEDUP_REMOVED lines=9> */
.L_x_21541:
[----:B------:R-:W2:Y:S02]  /*1350*/  LDG.E.U16 R2, [R2.64] ;  /* 0x0000002402027981 */ /* 0x000ea4000c1e1500 */
[----:B--2---:R-:W-:-:S06]  /*1360*/  HADD2.F32 R0, -RZ, R2.H0_H0 ;  /* 0x20000002ff007230 */ /* 0x004fcc0000004100 */
[----:B------:R-:W0:Y:S02]  /*1370*/  F2I.FTZ.TRUNC.NTZ R0, R0 ;  /* 0x0000000000007305 */ /* 0x000e24000021f100 */
[----:B0-----:R-:W-:Y:S01]  /*1380*/  PRMT R19, R0, 0x7610, R19 ;  /* 0x0000761000137816 */ /* 0x001fe20000000013 */
[----:B------:R-:W-:Y:S05]  /*1390*/  BRA `(.L_x_21535) ;  /* 0x00000b0000007947 */ /* 0x000fea0003800000 */
.L_x_21540:
[----:B------:R-:W2:Y:S02]  /*13a0*/  LDG.E.64 R2, [R2.64] ;  /* 0x0000002402027981 */ /* 0x000ea4000c1e1b00 */
[----:B--2---:R0:W1:Y:S01]  /*13b0*/  F2I.F64.TRUNC R19, R2 ;  /* 0x0000000200137311 */ /* 0x004062000030d100 */
[----:B------:R-:W-:Y:S05]  /*13c0*/  BRA `(.L_x_21535) ;  /* 0x00000ad000007947 */ /* 0x000fea0003800000 */
.L_x_21530:
        /* <DEDUP_REMOVED lines=12> */
.L_x_21544:
[----:B------:R-:W2:Y:S02]  /*1490*/  LDG.E.64 R2, [R2.64] ;  /* 0x0000002402027981 */ /* 0x000ea4000c1e1b00 */
[----:B--2---:R0:W1:Y:S01]  /*14a0*/  F2I.F64.TRUNC R19, R2 ;  /* 0x0000000200137311 */ /* 0x004062000030d100 */
[----:B------:R-:W-:Y:S05]  /*14b0*/  BRA `(.L_x_21535) ;  /* 0x000009e000007947 */ /* 0x000fea0003800000 */
.L_x_21543:
        /* <DEDUP_REMOVED lines=28> */
.L_x_21546:
        /* <DEDUP_REMOVED lines=15> */
.L_x_21545:
[----:B------:R-:W2:Y:S02]  /*1770*/  LDG.E.U16 R0, [R2.64] ;  /* 0x0000002402007981 */ /* 0x000ea4000c1e1500 */
[----:B--2---:R-:W-:-:S06]  /*1780*/  PRMT R0, RZ, 0x5410, R0 ;  /* 0x00005410ff007816 */ /* 0x004fcc0000000000 */
[----:B------:R-:W0:Y:S02]  /*1790*/  F2I.FTZ.TRUNC.NTZ R0, R0 ;  /* 0x0000000000007305 */ /* 0x000e24000021f100 */
[----:B0-----:R-:W-:Y:S01]  /*17a0*/  PRMT R19, R0, 0x7610, R19 ;  /* 0x0000761000137816 */ /* 0x001fe20000000013 */
[----:B------:R-:W-:Y:S05]  /*17b0*/  BRA `(.L_x_21535) ;  /* 0x000006e000007947 */ /* 0x000fea0003800000 */
.L_x_21542:
        /* <DEDUP_REMOVED lines=10> */
.L_x_21549:
        /* <DEDUP_REMOVED lines=21> */
.L_x_21553:
[----:B------:R-:W-:Y:S05]  /*19b0*/  BSYNC B1 ;  /* 0x0000000000017941 */ /* 0x000fea0003800000 */
.L_x_21552:
[----:B------:R-:W-:Y:S01]  /*19c0*/  LEA R3, R0, 0x3b800000, 0x17 ;  /* 0x3b80000000037811 */ /* 0x000fe200078eb8ff */
[----:B------:R-:W-:-:S05]  /*19d0*/  IMAD.SHL.U32 R0, R2, 0x100000, RZ ;  /* 0x0010000002007824 */ /* 0x000fca00078e00ff */
[----:B------:R-:W-:Y:S02]  /*19e0*/  LOP3.LUT R0, R3, R0, R4, 0xfe, !PT ;  /* 0x0000000003007212 */ /* 0x000fe400078efe04 */
.L_x_21551:
[----:B------:R-:W-:Y:S05]  /*19f0*/  BSYNC B0 ;  /* 0x0000000000007941 */ /* 0x000fea0003800000 */
.L_x_21550:
[----:B------:R-:W0:Y:S02]  /*1a00*/  F2I.FTZ.TRUNC.NTZ R0, R0 ;  /* 0x0000000000007305 */ /* 0x000e24000021f100 */
[----:B0-----:R-:W-:Y:S01]  /*1a10*/  PRMT R19, R0, 0x7610, R19 ;  /* 0x0000761000137816 */ /* 0x001fe20000000013 */
[----:B------:R-:W-:Y:S05]  /*1a20*/  BRA `(.L_x_21535) ;  /* 0x0000047000007947 */ /* 0x000fea0003800000 */
.L_x_21548:
        /* <DEDUP_REMOVED lines=21> */
.L_x_21557:
[----:B------:R-:W-:Y:S05]  /*1b80*/  BSYNC B1 ;  /* 0x0000000000017941 */ /* 0x000fea0003800000 */
.L_x_21556:
[----:B------:R-:W-:Y:S01]  /*1b90*/  LEA R3, R0, 0x37800000, 0x17 ;  /* 0x3780000000037811 */ /* 0x000fe200078eb8ff */
[----:B------:R-:W-:-:S05]  /*1ba0*/  IMAD.SHL.U32 R0, R2, 0x200000, RZ ;  /* 0x0020000002007824 */ /* 0x000fca00078e00ff */
[----:B------:R-:W-:Y:S02]  /*1bb0*/  LOP3.LUT R0, R3, R0, R4, 0xfe, !PT ;  /* 0x0000000003007212 */ /* 0x000fe400078efe04 */
.L_x_21555:
[----:B------:R-:W-:Y:S05]  /*1bc0*/  BSYNC B0 ;  /* 0x0000000000007941 */ /* 0x000fea0003800000 */
.L_x_21554:
[----:B------:R-:W0:Y:S02]  /*1bd0*/  F2I.FTZ.TRUNC.NTZ R0, R0 ;  /* 0x0000000000007305 */ /* 0x000e24000021f100 */
[----:B0-----:R-:W-:Y:S01]  /*1be0*/  PRMT R19, R0, 0x7610, R19 ;  /* 0x0000761000137816 */ /* 0x001fe20000000013 */
[----:B------:R-:W-:Y:S05]  /*1bf0*/  BRA `(.L_x_21535) ;  /* 0x000002a000007947 */ /* 0x000fea0003800000 */
.L_x_21547:
        /* <DEDUP_REMOVED lines=14> */
.L_x_21561:
[----:B------:R-:W-:Y:S05]  /*1ce0*/  BSYNC B0 ;  /* 0x0000000000007941 */ /* 0x000fea0003800000 */
.L_x_21560:
[----:B------:R-:W0:Y:S02]  /*1cf0*/  F2I.FTZ.TRUNC.NTZ R0, R0 ;  /* 0x0000000000007305 */ /* 0x000e24000021f100 */
[----:B0-----:R-:W-:Y:S01]  /*1d00*/  PRMT R19, R0, 0x7610, R19 ;  /* 0x0000761000137816 */ /* 0x001fe20000000013 */
[----:B------:R-:W-:Y:S05]  /*1d10*/  BRA `(.L_x_21535) ;  /* 0x0000018000007947 */ /* 0x000fea0003800000 */
.L_x_21534:
        /* <DEDUP_REMOVED lines=21> */
.L_x_21559:
[----:B------:R0:W5:Y:S01]  /*1e70*/  LDG.E.U8 R19, [R2.64] ;  /* 0x0000002402137981 */ /* 0x000162000c1e1100 */
[----:B------:R-:W-:Y:S05]  /*1e80*/  BRA `(.L_x_21535) ;  /* 0x0000001000007947 */ /* 0x000fea0003800000 */
.L_x_21558:
[----:B------:R0:W5:Y:S02]  /*1e90*/  LDG.E.U8 R19, [R2.64] ;  /* 0x0000002402137981 */ /* 0x000164000c1e1100 */
.L_x_21535:
[----:B------:R-:W-:-:S03]  /*1ea0*/  IADD3 R24, R24, 0x80, RZ ;  /* 0x0000008018187810 */ /* 0x000fc60007ffe0ff */
.L_x_21529:
[----:B------:R-:W-:Y:S05]  /*1eb0*/  BSYNC B6 ;  /* 0x0000000000067941 */ /* 0x000fea0003800000 */
.L_x_21528:
        /* <DEDUP_REMOVED lines=23> */
.L_x_21567:
[----:B------:R0:W5:Y:S01]  /*2030*/  LDG.E.U8 R25, [R2.64] ;  /* 0x0000002402197981 */ /* 0x000162000c1e1100 */
[----:B------:R-:W-:Y:S05]  /*2040*/  BRA `(.L_x_21569) ;  /* 0x00000d8000007947 */ /* 0x000fea0003800000 */
.L_x_21566:
        /* <DEDUP_REMOVED lines=8> */
.L_x_21571:
[----:B------:R0:W5:Y:S01]  /*20d0*/  LDG.E.U8 R25, [R2.64] ;  /* 0x0000002402197981 */ /* 0x000162000c1e1100 */
[----:B------:R-:W-:Y:S05]  /*20e0*/  BRA `(.L_x_21569) ;  /* 0x00000ce000007947 */ /* 0x000fea0003800000 */
.L_x_21570:
[----:B------:R0:W5:Y:S01]  /*20f0*/  LDG.E.U16 R25, [R2.64] ;  /* 0x0000002402197981 */ /* 0x000162000c1e1500 */
[----:B------:R-:W-:Y:S05]  /*2100*/  BRA `(.L_x_21569) ;  /* 0x00000cc000007947 */ /* 0x000fea0003800000 */
.L_x_21565:
        /* <DEDUP_REMOVED lines=9> */
.L_x_21573:
[----:B------:R-:W2:Y:S02]  /*21a0*/  LDG.E.U16 R0, [R2.64] ;  /* 0x0000002402007981 */ /* 0x000ea4000c1e1500 */
[----:B--2---:R-:W-:-:S06]  /*21b0*/  HADD2.F32 R0, -RZ, R0.H0_H0 ;  /* 0x20000000ff007230 */ /* 0x004fcc0000004100 */
[----:B------:R-:W0:Y:S02]  /*21c0*/  F2I.FTZ.TRUNC.NTZ R0, R0 ;  /* 0x0000000000007305 */ /* 0x000e24000021f100 */
[----:B0-----:R-:W-:Y:S01]  /*21d0*/  PRMT R25, R0, 0x7610, R25 ;  /* 0x0000761000197816 */ /* 0x001fe20000000019 */
[----:B------:R-:W-:Y:S05]  /*21e0*/  BRA `(.L_x_21569) ;  /* 0x00000be000007947 */ /* 0x000fea0003800000 */
.L_x_21572:
        /* <DEDUP_REMOVED lines=9> */
.L_x_21575:
[----:B------:R-:W2:Y:S02]  /*2280*/  LDG.E.U16 R2, [R2.64] ;  /* 0x0000002402027981 */ /* 0x000ea4000c1e1500 */
[----:B--2---:R-:W-:-:S06]  /*2290*/  HADD2.F32 R0, -RZ, R2.H0_H0 ;  /* 0x20000002ff007230 */ /* 0x004fcc0000004100 */
[----:B------:R-:W0:Y:S02]  /*22a0*/  F2I.FTZ.TRUNC.NTZ R0, R0 ;  /* 0x0000000000007305 */ /* 0x000e24000021f100 */
[----:B0-----:R-:W-:Y:S01]  /*22b0*/  PRMT R25, R0, 0x7610, R25 ;  /* 0x0000761000197816 */ /* 0x001fe20000000019 */
[----:B------:R-:W-:Y:S05]  /*22c0*/  BRA `(.L_x_21569) ;  /* 0x00000b0000007947 */ /* 0x000fea0003800000 */
.L_x_21574:
[----:B------:R-:W2:Y:S02]  /*22d0*/  LDG.E.64 R2, [R2.64] ;  /* 0x0000002402027981 */ /* 0x000ea4000c1e1b00 */
[----:B--2---:R0:W2:Y:S01]  /*22e0*/  F2I.F64.TRUNC R25, R2 ;  /* 0x0000000200197311 */ /* 0x0040a2000030d100 */
[----:B------:R-:W-:Y:S05]  /*22f0*/  BRA `(.L_x_21569) ;  /* 0x00000ad000007947 */ /* 0x000fea0003800000 */
.L_x_21564:
        /* <DEDUP_REMOVED lines=12> */
.L_x_21578:
[----:B------:R-:W2:Y:S02]  /*23c0*/  LDG.E.64 R2, [R2.64] ;  /* 0x0000002402027981 */ /* 0x000ea4000c1e1b00 */
[----:B--2---:R0:W2:Y:S01]  /*23d0*/  F2I.F64.TRUNC R25, R2 ;  /* 0x0000000200197311 */ /* 0x0040a2000030d100 */
[----:B------:R-:W-:Y:S05]  /*23e0*/  BRA `(.L_x_21569) ;  /* 0x000009e000007947 */ /* 0x000fea0003800000 */
.L_x_21577:
        /* <DEDUP_REMOVED lines=28> */
.L_x_21580:
        /* <DEDUP_REMOVED lines=15> */
.L_x_21579:
[----:B------:R-:W2:Y:S02]  /*26a0*/  LDG.E.U16 R0, [R2.64] ;  /* 0x0000002402007981 */ /* 0x000ea4000c1e1500 */
[----:B--2---:R-:W-:-:S06]  /*26b0*/  PRMT R0, RZ, 0x5410, R0 ;  /* 0x00005410ff007816 */ /* 0x004fcc0000000000 */
[----:B------:R-:W0:Y:S02]  /*26c0*/  F2I.FTZ.TRUNC.NTZ R0, R0 ;  /* 0x0000000000007305 */ /* 0x000e24000021f100 */
[----:B0-----:R-:W-:Y:S01]  /*26d0*/  PRMT R25, R0, 0x7610, R25 ;  /* 0x0000761000197816 */ /* 0x001fe20000000019 */
[----:B------:R-:W-:Y:S05]  /*26e0*/  BRA `(.L_x_21569) ;  /* 0x000006e000007947 */ /* 0x000fea0003800000 */
.L_x_21576:
        /* <DEDUP_REMOVED lines=10> */
.L_x_21583:
        /* <DEDUP_REMOVED lines=21> */
.L_x_21587:
[----:B------:R-:W-:Y:S05]  /*28e0*/  BSYNC B1 ;  /* 0x0000000000017941 */ /* 0x000fea0003800000 */
.L_x_21586:
[----:B------:R-:W-:Y:S01]  /*28f0*/  LEA R3, R0, 0x3b800000, 0x17 ;  /* 0x3b80000000037811 */ /* 0x000fe200078eb8ff */
[----:B------:R-:W-:-:S05]  /*2900*/  IMAD.SHL.U32 R0, R2, 0x100000, RZ ;  /* 0x0010000002007824 */ /* 0x000fca00078e00ff */
[----:B------:R-:W-:Y:S02]  /*2910*/  LOP3.LUT R0, R3, R0, R4, 0xfe, !PT ;  /* 0x0000000003007212 */ /* 0x000fe400078efe04 */
.L_x_21585:
[----:B------:R-:W-:Y:S05]  /*2920*/  BSYNC B0 ;  /* 0x0000000000007941 */ /* 0x000fea0003800000 */
.L_x_21584:
[----:B------:R-:W0:Y:S02]  /*2930*/  F2I.FTZ.TRUNC.NTZ R0, R0 ;  /* 0x0000000000007305 */ /* 0x000e24000021f100 */
[----:B0-----:R-:W-:Y:S01]  /*2940*/  PRMT R25, R0, 0x7610, R25 ;  /* 0x0000761000197816 */ /* 0x001fe20000000019 */
[----:B------:R-:W-:Y:S05]  /*2950*/  BRA `(.L_x_21569) ;  /* 0x0000047000007947 */ /* 0x000fea0003800000 */
.L_x_21582:
        /* <DEDUP_REMOVED lines=21> */
.L_x_21591:
[----:B------:R-:W-:Y:S05]  /*2ab0*/  BSYNC B1 ;  /* 0x0000000000017941 */ /* 0x000fea0003800000 */
.L_x_21590:
[----:B------:R-:W-:Y:S01]  /*2ac0*/  LEA R3, R0, 0x37800000, 0x17 ;  /* 0x3780000000037811 */ /* 0x000fe200078eb8ff */
[----:B------:R-:W-:-:S05]  /*2ad0*/  IMAD.SHL.U32 R0, R2, 0x200000, RZ ;  /* 0x0020000002007824 */ /* 0x000fca00078e00ff */
[----:B------:R-:W-:Y:S02]  /*2ae0*/  LOP3.LUT R0, R3, R0, R4, 0xfe, !PT ;  /* 0x0000000003007212 */ /* 0x000fe400078efe04 */
.L_x_21589:
[----:B------:R-:W-:Y:S05]  /*2af0*/  BSYNC B0 ;  /* 0x0000000000007941 */ /* 0x000fea0003800000 */
.L_x_21588:
[----:B------:R-:W0:Y:S02]  /*2b00*/  F2I.FTZ.TRUNC.NTZ R0, R0 ;  /* 0x0000000000007305 */ /* 0x000e24000021f100 */
[----:B0-----:R-:W-:Y:S01]  /*2b10*/  PRMT R25, R0, 0x7610, R25 ;  /* 0x0000761000197816 */ /* 0x001fe20000000019 */
[----:B------:R-:W-:Y:S05]  /*2b20*/  BRA `(.L_x_21569) ;  /* 0x000002a000007947 */ /* 0x000fea0003800000 */
.L_x_21581:
        /* <DEDUP_REMOVED lines=14> */
.L_x_21595:
[----:B------:R-:W-:Y:S05]  /*2c10*/  BSYNC B0 ;  /* 0x0000000000007941 */ /* 0x000fea0003800000 */
.L_x_21594:
[----:B------:R-:W0:Y:S02]  /*2c20*/  F2I.FTZ.TRUNC.NTZ R0, R0 ;  /* 0x0000000000007305 */ /* 0x000e24000021f100 */
[----:B0-----:R-:W-:Y:S01]  /*2c30*/  PRMT R25, R0, 0x7610, R25 ;  /* 0x0000761000197816 */ /* 0x001fe20000000019 */
[----:B------:R-:W-:Y:S05]  /*2c40*/  BRA `(.L_x_21569) ;  /* 0x0000018000007947 */ /* 0x000fea0003800000 */
.L_x_21568:
        /* <DEDUP_REMOVED lines=21> */
.L_x_21593:
[----:B------:R0:W5:Y:S01]  /*2da0*/  LDG.E.U8 R25, [R2.64] ;  /* 0x0000002402197981 */ /* 0x000162000c1e1100 */
[----:B------:R-:W-:Y:S05]  /*2db0*/  BRA `(.L_x_21569) ;  /* 0x0000001000007947 */ /* 0x000fea0003800000 */
.L_x_21592:
[----:B------:R0:W5:Y:S02]  /*2dc0*/  LDG.E.U8 R25, [R2.64] ;  /* 0x0000002402197981 */ /* 0x000164000c1e1100 */
.L_x_21569:
[----:B------:R-:W-:-:S03]  /*2dd0*/  IADD3 R24, R24, 0x80, RZ ;  /* 0x0000008018187810 */ /* 0x000fc60007ffe0ff */
.L_x_21563:
[----:B------:R-:W-:Y:S05]  /*2de0*/  BSYNC B6 ;  /* 0x0000000000067941 */ /* 0x000fea0003800000 */
.L_x_21562:
[----:B------:R-:W3:Y:S01]  /*2df0*/  LDC.S8 R18, c[0x0][0x165] ;  /* 0x00005940ff127b82 */ /* 0x000ee20000000200 */
        /* <DEDUP_REMOVED lines=20> */
.L_x_21601:
[----:B------:R0:W5:Y:S01]  /*2f40*/  LDG.E.U8 R23, [R2.64] ;  /* 0x0000002402177981 */ /* 0x000162000c1e1100 */
[----:B------:R-:W-:Y:S05]  /*2f50*/  BRA `(.L_x_21597) ;  /* 0x00000d7000007947 */ /* 0x000fea0003800000 */
.L_x_21600:
        /* <DEDUP_REMOVED lines=8> */
.L_x_21604:
[----:B------:R0:W5:Y:S01]  /*2fe0*/  LDG.E.U8 R23, [R2.64] ;  /* 0x0000002402177981 */ /* 0x000162000c1e1100 */
[----:B------:R-:W-:Y:S05]  /*2ff0*/  BRA `(.L_x_21597) ;  /* 0x00000cd000007947 */ /* 0x000fea0003800000 */
.L_x_21603:
[----:B------:R0:W5:Y:S01]  /*3000*/  LDG.E.U16 R23, [R2.64] ;  /* 0x0000002402177981 */ /* 0x000162000c1e1500 */
[----:B------:R-:W-:Y:S05]  /*3010*/  BRA `(.L_x_21597) ;  /* 0x00000cb000007947 */ /* 0x000fea0003800000 */
.L_x_21599:
        /* <DEDUP_REMOVED lines=9> */
.L_x_21606:
[----:B------:R-:W4:Y:S02]  /*30b0*/  LDG.E.U16 R0, [R2.64] ;  /* 0x0000002402007981 */ /* 0x000f24000c1e1500 */
[----:B----4-:R-:W-:-:S06]  /*30c0*/  HADD2.F32 R0, -RZ, R0.H0_H0 ;  /* 0x20000000ff007230 */ /* 0x010fcc0000004100 */
[----:B------:R-:W0:Y:S02]  /*30d0*/  F2I.FTZ.TRUNC.NTZ R0, R0 ;  /* 0x0000000000007305 */ /* 0x000e24000021f100 */
[----:B0-----:R-:W-:Y:S01]  /*30e0*/  PRMT R23, R0, 0x7610, R23 ;  /* 0x0000761000177816 */ /* 0x001fe20000000017 */
[----:B------:R-:W-:Y:S05]  /*30f0*/  BRA `(.L_x_21597) ;  /* 0x00000bd000007947 */ /* 0x000fea0003800000 */
.L_x_21605:
        /* <DEDUP_REMOVED lines=9> */
.L_x_21608:
[----:B------:R-:W4:Y:S02]  /*3190*/  LDG.E.U16 R2, [R2.64] ;  /* 0x0000002402027981 */ /* 0x000f24000c1e1500 */
[----:B----4-:R-:W-:-:S06]  /*31a0*/  HADD2.F32 R0, -RZ, R2.H0_H0 ;  /* 0x20000002ff007230 */ /* 0x010fcc0000004100 */
[----:B------:R-:W0:Y:S02]  /*31b0*/  F2I.FTZ.TRUNC.NTZ R0, R0 ;  /* 0x0000000000007305 */ /* 0x000e24000021f100 */
[----:B0-----:R-:W-:Y:S01]  /*31c0*/  PRMT R23, R0, 0x7610, R23 ;  /* 0x0000761000177816 */ /* 0x001fe20000000017 */
[----:B------:R-:W-:Y:S05]  /*31d0*/  BRA `(.L_x_21597) ;  /* 0x00000af000007947 */ /* 0x000fea0003800000 */
.L_x_21607:
[----:B------:R-:W4:Y:S02]  /*31e0*/  LDG.E.64 R2, [R2.64] ;  /* 0x0000002402027981 */ /* 0x000f24000c1e1b00 */
[----:B----4-:R0:W4:Y:S01]  /*31f0*/  F2I.F64.TRUNC R23, R2 ;  /* 0x0000000200177311 */ /* 0x010122000030d100 */
[----:B------:R-:W-:Y:S05]  /*3200*/  BRA `(.L_x_21597) ;  /* 0x00000ac000007947 */ /* 0x000fea0003800000 */
.L_x_21598:
        /* <DEDUP_REMOVED lines=12> */
.L_x_21611:
[----:B------:R-:W4:Y:S02]  /*32d0*/  LDG.E.64 R2, [R2.64] ;  /* 0x0000002402027981 */ /* 0x000f24000c1e1b00 */
[----:B----4-:R0:W4:Y:S01]  /*32e0*/  F2I.F64.TRUNC R23, R2 ;  /* 0x0000000200177311 */ /* 0x010122000030d100 */
[----:B------:R-:W-:Y:S05]  /*32f0*/  BRA `(.L_x_21597) ;  /* 0x000009d000007947 */ /* 0x000fea0003800000 */
.L_x_21610:
        /* <DEDUP_REMOVED lines=28> */
.L_x_21613:
[----:B------:R-:W4:Y:S02]  /*34c0*/  LDG.E.U8 R2, [R2.64] ;  /* 0x0000002402027981 */ /* 0x000f24000c1e1100 */
[C---:B----4-:R-:W-:Y:S02]  /*34d0*/  IMAD.SHL.U32 R0, R2.reuse, 0x2000000, RZ ;  /* 0x0200000002007824 */ /* 0x050fe400078e00ff */
        /* <DEDUP_REMOVED lines=13> */
.L_x_21612:
[----:B------:R-:W4:Y:S02]  /*35b0*/  LDG.E.U16 R0, [R2.64] ;  /* 0x0000002402007981 */ /* 0x000f24000c1e1500 */
[----:B----4-:R-:W-:-:S06]  /*35c0*/  PRMT R0, RZ, 0x5410, R0 ;  /* 0x00005410ff007816 */ /* 0x010fcc0000000000 */
[----:B------:R-:W0:Y:S02]  /*35d0*/  F2I.FTZ.TRUNC.NTZ R0, R0 ;  /* 0x0000000000007305 */ /* 0x000e24000021f100 */
[----:B0-----:R-:W-:Y:S01]  /*35e0*/  PRMT R23, R0, 0x7610, R23 ;  /* 0x0000761000177816 */ /* 0x001fe20000000017 */
[----:B------:R-:W-:Y:S05]  /*35f0*/  BRA `(.L_x_21597) ;  /* 0x000006d000007947 */ /* 0x000fea0003800000 */
.L_x_21609:
        /* <DEDUP_REMOVED lines=10> */
.L_x_21616:
        /* <DEDUP_REMOVED lines=21> */
.L_x_21620:
[----:B------:R-:W-:Y:S05]  /*37f0*/  BSYNC B1 ;  /* 0x0000000000017941 */ /* 0x000fea0003800000 */
.L_x_21619:
[----:B------:R-:W-:Y:S01]  /*3800*/  LEA R3, R0, 0x3b800000, 0x17 ;  /* 0x3b80000000037811 */ /* 0x000fe200078eb8ff */
[----:B------:R-:W-:-:S05]  /*3810*/  IMAD.SHL.U32 R0, R2, 0x100000, RZ ;  /* 0x0010000002007824 */ /* 0x000fca00078e00ff */
[----:B------:R-:W-:Y:S02]  /*3820*/  LOP3.LUT R0, R3, R0, R4, 0xfe, !PT ;  /* 0x0000000003007212 */ /* 0x000fe400078efe04 */
.L_x_21618:
[----:B------:R-:W-:Y:S05]  /*3830*/  BSYNC B0 ;  /* 0x0000000000007941 */ /* 0x000fea0003800000 */
.L_x_21617:
[----:B------:R-:W0:Y:S02]  /*3840*/  F2I.FTZ.TRUNC.NTZ R0, R0 ;  /* 0x0000000000007305 */ /* 0x000e24000021f100 */
[----:B0-----:R-:W-:Y:S01]  /*3850*/  PRMT R23, R0, 0x7610, R23 ;  /* 0x0000761000177816 */ /* 0x001fe20000000017 */
[----:B------:R-:W-:Y:S05]  /*3860*/  BRA `(.L_x_21597) ;  /* 0x0000046000007947 */ /* 0x000fea0003800000 */
.L_x_21615:
        /* <DEDUP_REMOVED lines=21> */
.L_x_21624:
[----:B------:R-:W-:Y:S05]  /*39c0*/  BSYNC B1 ;  /* 0x0000000000017941 */ /* 0x000fea0003800000 */
.L_x_21623:
[----:B------:R-:W-:Y:S01]  /*39d0*/  LEA R3, R0, 0x37800000, 0x17 ;  /* 0x3780000000037811 */ /* 0x000fe200078eb8ff */
[----:B------:R-:W-:-:S05]  /*39e0*/  IMAD.SHL.U32 R0, R2, 0x200000, RZ ;  /* 0x0020000002007824 */ /* 0x000fca00078e00ff */
[----:B------:R-:W-:Y:S02]  /*39f0*/  LOP3.LUT R0, R3, R0, R4, 0xfe, !PT ;  /* 0x0000000003007212 */ /* 0x000fe400078efe04 */
.L_x_21622:
[----:B------:R-:W-:Y:S05]  /*3a00*/  BSYNC B0 ;  /* 0x0000000000007941 */ /* 0x000fea0003800000 */
.L_x_21621:
[----:B------:R-:W0:Y:S02]  /*3a10*/  F2I.FTZ.TRUNC.NTZ R0, R0 ;  /* 0x0000000000007305 */ /* 0x000e24000021f100 */
[----:B0-----:R-:W-:Y:S01]  /*3a20*/  PRMT R23, R0, 0x7610, R23 ;  /* 0x0000761000177816 */ /* 0x001fe20000000017 */
[----:B------:R-:W-:Y:S05]  /*3a30*/  BRA `(.L_x_21597) ;  /* 0x0000029000007947 */ /* 0x000fea0003800000 */
.L_x_21614:
        /* <DEDUP_REMOVED lines=14> */
.L_x_21628:
[----:B------:R-:W-:Y:S05]  /*3b20*/  BSYNC B0 ;  /* 0x0000000000007941 */ /* 0x000fea0003800000 */
.L_x_21627:
[----:B------:R-:W0:Y:S02]  /*3b30*/  F2I.FTZ.TRUNC.NTZ R0, R0 ;  /* 0x0000000000007305 */ /* 0x000e24000021f100 */
[----:B0-----:R-:W-:Y:S01]  /*3b40*/  PRMT R23, R0, 0x7610, R23 ;  /* 0x0000761000177816 */ /* 0x001fe20000000017 */
[----:B------:R-:W-:Y:S05]  /*3b50*/  BRA `(.L_x_21597) ;  /* 0x0000017000007947 */ /* 0x000fea0003800000 */
.L_x_21602:
        /* <DEDUP_REMOVED lines=19> */
[----:B------:R-:W-:Y:S05]  /*3c90*/  BRA `(.L_x_21597) ;  /* 0x0000003000007947 */ /* 0x000fea0003800000 */
.L_x_21626:
[----:B------:R0:W5:Y:S01]  /*3ca0*/  LDG.E.U8 R23, [R2.64] ;  /* 0x0000002402177981 */ /* 0x000162000c1e1100 */
[----:B------:R-:W-:Y:S05]  /*3cb0*/  BRA `(.L_x_21597) ;  /* 0x0000001000007947 */ /* 0x000fea0003800000 */
.L_x_21625:
[----:B------:R0:W5:Y:S02]  /*3cc0*/  LDG.E.U8 R23, [R2.64] ;  /* 0x0000002402177981 */ /* 0x000164000c1e1100 */
.L_x_21597:
[----:B------:R-:W-:Y:S05]  /*3cd0*/  BSYNC B6 ;  /* 0x0000000000067941 */ /* 0x000fea0003800000 */
.L_x_21596:
[----:B------:R-:W0:Y:S01]  /*3ce0*/  S2R R24, SR_TID.X ;  /* 0x0000000000187919 */ /* 0x000e220000002100 */
[----:B---3--:R-:W-:Y:S01]  /*3cf0*/  IMAD.MOV.U32 R0, RZ, RZ, R18 ;  /* 0x000000ffff007224 */ /* 0x008fe200078e0012 */
[----:B-----5:R-:W-:Y:S01]  /*3d00*/  LOP3.LUT R22, R22, 0xffff, RZ, 0xc0, !PT ;  /* 0x0000ffff16167812 */ /* 0x020fe200078ec0ff */
[----:B------:R-:W3:Y:S01]  /*3d10*/  LDC.U8 R18, c[0x0][0x184] ;  /* 0x00006100ff127b82 */ /* 0x000ee20000000000 */
[----:B-1----:R-:W-:Y:S01]  /*3d20*/  LOP3.LUT R19, R19, 0xffff, RZ, 0xc0, !PT ;  /* 0x0000ffff13137812 */ /* 0x002fe200078ec0ff */
[----:B------:R-:W-:Y:S01]  /*3d30*/  BSSY B6, `(.L_x_21629) ;  /* 0x00000fe000067945 */ /* 0x000fe20003800000 */
[----:B--2---:R-:W-:Y:S02]  /*3d40*/  LOP3.LUT R25, R25, 0xffff, RZ, 0xc0, !PT ;  /* 0x0000ffff19197812 */ /* 0x004fe400078ec0ff */
[----:B----4-:R-:W-:Y:S02]  /*3d50*/  LOP3.LUT R23, R23, 0xffff, RZ, 0xc0, !PT ;  /* 0x0000ffff17177812 */ /* 0x010fe400078ec0ff */
[----:B0-----:R-:W-:-:S02]  /*3d60*/  PRMT R3, R22, 0x8880, RZ ;  /* 0x0000888016037816 */ /* 0x001fc400000000ff */
[----:B------:R-:W-:Y:S02]  /*3d70*/  PRMT R19, R19, 0x8880, RZ ;  /* 0x0000888013137816 */ /* 0x000fe400000000ff */
[----:B------:R-:W-:Y:S02]  /*3d80*/  PRMT R5, R25, 0x8880, RZ ;  /* 0x0000888019057816 */ /* 0x000fe400000000ff */
[----:B------:R-:W-:Y:S02]  /*3d90*/  PRMT R23, R23, 0x8880, RZ ;  /* 0x0000888017177816 */ /* 0x000fe400000000ff */
[C---:B------:R-:W-:Y:S02]  /*3da0*/  IMNMX R9, R0.reuse, R3, PT ;  /* 0x0000000300097217 */ /* 0x040fe40003800200 */
[C---:B------:R-:W-:Y:S02]  /*3db0*/  IMNMX R19, R0.reuse, R19, PT ;  /* 0x0000001300137217 */ /* 0x040fe40003800200 */
[----:B------:R-:W-:-:S02]  /*3dc0*/  IMNMX R22, R0, R5, PT ;  /* 0x0000000500167217 */ /* 0x000fc40003800200 */
[----:B------:R-:W-:Y:S02]  /*3dd0*/  ISETP.GE.AND P0, PT, R24, R17, PT ;  /* 0x000000111800720c */ /* 0x000fe40003f06270 */
[----:B------:R-:W-:-:S11]  /*3de0*/  IMNMX R23, R0, R23, PT ;  /* 0x0000001700177217 */ /* 0x000fd60003800200 */
[----:B------:R-:W-:Y:S05]  /*3df0*/  @P0 BRA `(.L_x_21630) ;  /* 0x00000f1000000947 */ /* 0x000fea0003800000 */
[----:B---3--:R-:W-:Y:S01]  /*3e00*/  IMAD R0, R16, 0x200, R24 ;  /* 0x0000020010007824 */ /* 0x008fe200078e0218 */
        /* <DEDUP_REMOVED lines=18> */
.L_x_21634:
[----:B------:R0:W-:Y:S01]  /*3f30*/  STG.E.U8 [R2.64], R9 ;  /* 0x0000000902007986 */ /* 0x0001e2000c101124 */
[----:B------:R-:W-:Y:S05]  /*3f40*/  BRA `(.L_x_21630) ;  /* 0x00000dc000007947 */ /* 0x000fea0003800000 */
.L_x_21633:
        /* <DEDUP_REMOVED lines=10> */
.L_x_21637:
[----:B------:R-:W-:-:S05]  /*3ff0*/  PRMT R5, R9, 0x9910, RZ ;  /* 0x0000991009057816 */ /* 0x000fca00000000ff */
[----:B------:R0:W-:Y:S01]  /*4000*/  STG.E [R2.64], R5 ;  /* 0x0000000502007986 */ /* 0x0001e2000c101924 */
[----:B------:R-:W-:Y:S05]  /*4010*/  BRA `(.L_x_21630) ;  /* 0x00000cf000007947 */ /* 0x000fea0003800000 */
.L_x_21636:
[----:B------:R0:W-:Y:S01]  /*4020*/  STG.E.U16 [R2.64], R9 ;  /* 0x0000000902007986 */ /* 0x0001e2000c101524 */
[----:B------:R-:W-:Y:S05]  /*4030*/  BRA `(.L_x_21630) ;  /* 0x00000cd000007947 */ /* 0x000fea0003800000 */
.L_x_21632:
        /* <DEDUP_REMOVED lines=9> */
.L_x_21639:
[----:B------:R-:W0:Y:S02]  /*40d0*/  I2F.S16 R0, R9 ;  /* 0x0000000900007306 */ /* 0x000e240000101400 */
[----:B0-----:R-:W-:-:S05]  /*40e0*/  F2FP.PACK_AB R0, RZ, R0 ;  /* 0x00000000ff00723e */ /* 0x001fca00000000ff */
[----:B------:R0:W-:Y:S01]  /*40f0*/  STG.E.U16 [R2.64], R0 ;  /* 0x0000000002007986 */ /* 0x0001e2000c101524 */
[----:B------:R-:W-:Y:S05]  /*4100*/  BRA `(.L_x_21630) ;  /* 0x00000c0000007947 */ /* 0x000fea0003800000 */
.L_x_21638:
        /* <DEDUP_REMOVED lines=10> */
.L_x_21641:
[----:B------:R-:W0:Y:S02]  /*41b0*/  I2F.S16 R9, R9 ;  /* 0x0000000900097306 */ /* 0x000e240000101400 */
[----:B0-----:R-:W-:-:S04]  /*41c0*/  F2FP.PACK_AB R5, RZ, R9 ;  /* 0x00000009ff05723e */ /* 0x001fc800000000ff */
[----:B------:R-:W-:-:S05]  /*41d0*/  PRMT R5, R5, 0x5410, RZ ;  /* 0x0000541005057816 */ /* 0x000fca00000000ff */
[----:B------:R0:W-:Y:S01]  /*41e0*/  STG.E [R2.64], R5 ;  /* 0x0000000502007986 */ /* 0x0001e2000c101924 */
[----:B------:R-:W-:Y:S05]  /*41f0*/  BRA `(.L_x_21630) ;  /* 0x00000b1000007947 */ /* 0x000fea0003800000 */
.L_x_21640:
[----:B------:R-:W0:Y:S02]  /*4200*/  I2F.F64.S16 R4, R9 ;  /* 0x0000000900047312 */ /* 0x000e240000101c00 */
[----:B0-----:R0:W-:Y:S01]  /*4210*/  STG.E.64 [R2.64], R4 ;  /* 0x0000000402007986 */ /* 0x0011e2000c101b24 */
[----:B------:R-:W-:Y:S05]  /*4220*/  BRA `(.L_x_21630) ;  /* 0x00000ae000007947 */ /* 0x000fea0003800000 */
.L_x_21631:
        /* <DEDUP_REMOVED lines=13> */
.L_x_21644:
[----:B------:R-:W0:Y:S01]  /*4300*/  I2F.F64.S16 R4, R9 ;  /* 0x0000000900047312 */ /* 0x000e220000101c00 */
[----:B------:R-:W-:-:S05]  /*4310*/  CS2R R6, SRZ ;  /* 0x0000000000067805 */ /* 0x000fca000001ff00 */
[----:B0-----:R0:W-:Y:S01]  /*4320*/  STG.E.128 [R2.64], R4 ;  /* 0x0000000402007986 */ /* 0x0011e2000c101d24 */
[----:B------:R-:W-:Y:S05]  /*4330*/  BRA `(.L_x_21630) ;  /* 0x000009d000007947 */ /* 0x000fea0003800000 */
.L_x_21643:
        /* <DEDUP_REMOVED lines=21> */
.L_x_21648:
[----:B------:R-:W-:Y:S05]  /*4490*/  BSYNC B0 ;  /* 0x0000000000007941 */ /* 0x000fea0003800000 */
.L_x_21647:
[----:B------:R-:W-:-:S05]  /*44a0*/  LOP3.LUT R5, R0, R5, RZ, 0xfc, !PT ;  /* 0x0000000500057212 */ /* 0x000fca00078efcff */
[----:B------:R0:W-:Y:S01]  /*44b0*/  STG.E.U8 [R2.64], R5 ;  /* 0x0000000502007986 */ /* 0x0001e2000c101124 */
[----:B------:R-:W-:Y:S05]  /*44c0*/  BRA `(.L_x_21630) ;  /* 0x0000084000007947 */ /* 0x000fea0003800000 */
.L_x_21646:
        /* <DEDUP_REMOVED lines=13> */
.L_x_21650:
[----:B------:R-:W-:Y:S01]  /*45a0*/  IMAD.MOV.U32 R0, RZ, RZ, 0x7f ;  /* 0x0000007fff007424 */ /* 0x000fe200078e00ff */
[----:B------:R-:W-:-:S04]  /*45b0*/  ISETP.GT.U32.AND P0, PT, R4, 0x7f800000, PT ;  /* 0x7f8000000400780c */ /* 0x000fc80003f04070 */
[----:B------:R-:W-:-:S04]  /*45c0*/  SEL R0, R0, 0x7c, P0 ;  /* 0x0000007c00007807 */ /* 0x000fc80000000000 */
.L_x_21651:
[----:B------:R-:W-:Y:S05]  /*45d0*/  BSYNC B0 ;  /* 0x0000000000007941 */ /* 0x000fea0003800000 */
.L_x_21649:
[----:B------:R-:W-:-:S04]  /*45e0*/  LOP3.LUT R4, R9, 0x80000000, RZ, 0xc0, !PT ;  /* 0x8000000009047812 */ /* 0x000fc800078ec0ff */
[----:B------:R-:W-:-:S04]  /*45f0*/  SHF.R.U32.HI R5, RZ, 0x18, R4 ;  /* 0x00000018ff057819 */ /* 0x000fc80000011604 */
[----:B------:R-:W-:-:S05]  /*4600*/  LOP3.LUT R5, R0, R5, RZ, 0xfc, !PT ;  /* 0x0000000500057212 */ /* 0x000fca00078efcff */
[----:B------:R0:W-:Y:S01]  /*4610*/  STG.E.U8 [R2.64], R5 ;  /* 0x0000000502007986 */ /* 0x0001e2000c101124 */
[----:B------:R-:W-:Y:S05]  /*4620*/  BRA `(.L_x_21630) ;  /* 0x000006e000007947 */ /* 0x000fea0003800000 */
.L_x_21645:
[----:B------:R-:W0:Y:S02]  /*4630*/  I2F.S16 R0, R9 ;  /* 0x0000000900007306 */ /* 0x000e240000101400 */
[----:B0-----:R-:W-:-:S05]  /*4640*/  F2FP.BF16.PACK_AB R0, RZ, R0 ;  /* 0x00000000ff00723e */ /* 0x001fca00000010ff */
[----:B------:R0:W-:Y:S01]  /*4650*/  STG.E.U16 [R2.64], R0 ;  /* 0x0000000002007986 */ /* 0x0001e2000c101524 */
[----:B------:R-:W-:Y:S05]  /*4660*/  BRA `(.L_x_21630) ;  /* 0x000006a000007947 */ /* 0x000fea0003800000 */
.L_x_21642:
        /* <DEDUP_REMOVED lines=10> */
.L_x_21654:
        /* <DEDUP_REMOVED lines=17> */
.L_x_21657:
[----:B------:R-:W-:-:S04]  /*4820*/  LOP3.LUT R0, R9, 0x80000000, RZ, 0xc0, !PT ;  /* 0x8000000009007812 */ /* 0x000fc800078ec0ff */
[----:B------:R-:W-:-:S04]  /*4830*/  SHF.R.U32.HI R5, RZ, 0x18, R0 ;  /* 0x00000018ff057819 */ /* 0x000fc80000011600 */
[----:B------:R-:W-:-:S04]  /*4840*/  LOP3.LUT R4, R4, R5, RZ, 0xfc, !PT ;  /* 0x0000000504047212 */ /* 0x000fc800078efcff */
[----:B------:R-:W-:Y:S02]  /*4850*/  PRMT R0, R4, 0x7610, R0 ;  /* 0x0000761004007816 */ /* 0x000fe40000000000 */
.L_x_21656:
[----:B------:R-:W-:Y:S05]  /*4860*/  BSYNC B0 ;  /* 0x0000000000007941 */ /* 0x000fea0003800000 */
.L_x_21655:
[----:B------:R0:W-:Y:S01]  /*4870*/  STG.E.U8 [R2.64], R0 ;  /* 0x0000000002007986 */ /* 0x0001e2000c101124 */
[----:B------:R-:W-:Y:S05]  /*4880*/  BRA `(.L_x_21630) ;  /* 0x0000048000007947 */ /* 0x000fea0003800000 */
.L_x_21653:
        /* <DEDUP_REMOVED lines=17> */
.L_x_21660:
[----:B------:R-:W-:-:S04]  /*49a0*/  LOP3.LUT R0, R9, 0x80000000, RZ, 0xc0, !PT ;  /* 0x8000000009007812 */ /* 0x000fc800078ec0ff */
[----:B------:R-:W-:-:S04]  /*49b0*/  SHF.R.U32.HI R5, RZ, 0x18, R0 ;  /* 0x00000018ff057819 */ /* 0x000fc80000011600 */
[----:B------:R-:W-:-:S04]  /*49c0*/  LOP3.LUT R4, R4, R5, RZ, 0xfc, !PT ;  /* 0x0000000504047212 */ /* 0x000fc800078efcff */
[----:B------:R-:W-:Y:S02]  /*49d0*/  PRMT R0, R4, 0x7610, R0 ;  /* 0x0000761004007816 */ /* 0x000fe40000000000 */
.L_x_21659:
[----:B------:R-:W-:Y:S05]  /*49e0*/  BSYNC B0 ;  /* 0x0000000000007941 */ /* 0x000fea0003800000 */
.L_x_21658:
[----:B------:R0:W-:Y:S01]  /*49f0*/  STG.E.U8 [R2.64], R0 ;  /* 0x0000000002007986 */ /* 0x0001e2000c101124 */
[----:B------:R-:W-:Y:S05]  /*4a00*/  BRA `(.L_x_21630) ;  /* 0x0000030000007947 */ /* 0x000fea0003800000 */
.L_x_21652:
        /* <DEDUP_REMOVED lines=22> */
.L_x_21635:
        /* <DEDUP_REMOVED lines=20> */
.L_x_21662:
[----:B------:R-:W-:-:S04]  /*4cb0*/  PRMT R4, R9, 0x9910, RZ ;  /* 0x0000991009047816 */ /* 0x000fc800000000ff */
[----:B------:R-:W-:-:S05]  /*4cc0*/  SHF.R.S32.HI R5, RZ, 0x1f, R4 ;  /* 0x0000001fff057819 */ /* 0x000fca0000011404 */
[----:B------:R0:W-:Y:S01]  /*4cd0*/  STG.E.64 [R2.64], R4 ;  /* 0x0000000402007986 */ /* 0x0001e2000c101b24 */
[----:B------:R-:W-:Y:S05]  /*4ce0*/  BRA `(.L_x_21630) ;  /* 0x0000002000007947 */ /* 0x000fea0003800000 */
.L_x_21661:
[----:B------:R-:W-:-:S05]  /*4cf0*/  PRMT R5, R9, 0x9910, RZ ;  /* 0x0000991009057816 */ /* 0x000fca00000000ff */
[----:B------:R0:W-:Y:S02]  /*4d00*/  STG.E [R2.64], R5 ;  /* 0x0000000502007986 */ /* 0x0001e4000c101924 */
.L_x_21630:
[----:B---3--:R-:W-:Y:S05]  /*4d10*/  BSYNC B6 ;  /* 0x0000000000067941 */ /* 0x008fea0003800000 */
.L_x_21629:
        /* <DEDUP_REMOVED lines=21> */
.L_x_21668:
[----:B------:R0:W-:Y:S01]  /*4e70*/  STG.E.U8 [R2.64], R19 ;  /* 0x0000001302007986 */ /* 0x0001e2000c101124 */
[----:B------:R-:W-:Y:S05]  /*4e80*/  BRA `(.L_x_21670) ;  /* 0x00000dc000007947 */ /* 0x000fea0003800000 */
.L_x_21667:
        /* <DEDUP_REMOVED lines=10> */
.L_x_21672:
[----:B------:R-:W-:-:S05]  /*4f30*/  PRMT R5, R19, 0x9910, RZ ;  /* 0x0000991013057816 */ /* 0x000fca00000000ff */
[----:B------:R0:W-:Y:S01]  /*4f40*/  STG.E [R2.64], R5 ;  /* 0x0000000502007986 */ /* 0x0001e2000c101924 */
[----:B------:R-:W-:Y:S05]  /*4f50*/  BRA `(.L_x_21670) ;  /* 0x00000cf000007947 */ /* 0x000fea0003800000 */
.L_x_21671:
[----:B------:R0:W-:Y:S01]  /*4f60*/  STG.E.U16 [R2.64], R19 ;  /* 0x0000001302007986 */ /* 0x0001e2000c101524 */
[----:B------:R-:W-:Y:S05]  /*4f70*/  BRA `(.L_x_21670) ;  /* 0x00000cd000007947 */ /* 0x000fea0003800000 */
.L_x_21666:
        /* <DEDUP_REMOVED lines=9> */
.L_x_21674:
[----:B------:R-:W0:Y:S02]  /*5010*/  I2F.S16 R0, R19 ;  /* 0x0000001300007306 */ /* 0x000e240000101400 */
[----:B0-----:R-:W-:-:S05]  /*5020*/  F2FP.PACK_AB R0, RZ, R0 ;  /* 0x00000000ff00723e */ /* 0x001fca00000000ff */
[----:B------:R0:W-:Y:S01]  /*5030*/  STG.E.U16 [R2.64], R0 ;  /* 0x0000000002007986 */ /* 0x0001e2000c101524 */
[----:B------:R-:W-:Y:S05]  /*5040*/  BRA `(.L_x_21670) ;  /* 0x00000c0000007947 */ /* 0x000fea0003800000 */
.L_x_21673:
        /* <DEDUP_REMOVED lines=10> */
.L_x_21676:
[----:B------:R-:W0:Y:S02]  /*50f0*/  I2F.S16 R19, R19 ;  /* 0x0000001300137306 */ /* 0x000e240000101400 */
[----:B0-----:R-:W-:-:S04]  /*5100*/  F2FP.PACK_AB R5, RZ, R19 ;  /* 0x00000013ff05723e */ /* 0x001fc800000000ff */
[----:B------:R-:W-:-:S05]  /*5110*/  PRMT R5, R5, 0x5410, RZ ;  /* 0x0000541005057816 */ /* 0x000fca00000000ff */
[----:B------:R0:W-:Y:S01]  /*5120*/  STG.E [R2.64], R5 ;  /* 0x0000000502007986 */ /* 0x0001e2000c101924 */
[----:B------:R-:W-:Y:S05]  /*5130*/  BRA `(.L_x_21670) ;  /* 0x00000b1000007947 */ /* 0x000fea0003800000 */
.L_x_21675:
[----:B------:R-:W0:Y:S02]  /*5140*/  I2F.F64.S16 R4, R19 ;  /* 0x0000001300047312 */ /* 0x000e240000101c00 */
[----:B0-----:R0:W-:Y:S01]  /*5150*/  STG.E.64 [R2.64], R4 ;  /* 0x0000000402007986 */ /* 0x0011e2000c101b24 */
[----:B------:R-:W-:Y:S05]  /*5160*/  BRA `(.L_x_21670) ;  /* 0x00000ae000007947 */ /* 0x000fea0003800000 */
.L_x_21665:
        /* <DEDUP_REMOVED lines=13> */
.L_x_21679:
[----:B------:R-:W0:Y:S01]  /*5240*/  I2F.F64.S16 R4, R19 ;  /* 0x0000001300047312 */ /* 0x000e220000101c00 */
[----:B------:R-:W-:-:S05]  /*5250*/  CS2R R6, SRZ ;  /* 0x0000000000067805 */ /* 0x000fca000001ff00 */
[----:B0-----:R0:W-:Y:S01]  /*5260*/  STG.E.128 [R2.64], R4 ;  /* 0x0000000402007986 */ /* 0x0011e2000c101d24 */
[----:B------:R-:W-:Y:S05]  /*5270*/  BRA `(.L_x_21670) ;  /* 0x000009d000007947 */ /* 0x000fea0003800000 */
.L_x_21678:
        /* <DEDUP_REMOVED lines=21> */
.L_x_21683:
[----:B------:R-:W-:Y:S05]  /*53d0*/  BSYNC B0 ;  /* 0x0000000000007941 */ /* 0x000fea0003800000 */
.L_x_21682:
[----:B------:R-:W-:-:S05]  /*53e0*/  LOP3.LUT R5, R0, R5, RZ, 0xfc, !PT ;  /* 0x0000000500057212 */ /* 0x000fca00078efcff */
[----:B------:R0:W-:Y:S01]  /*53f0*/  STG.E.U8 [R2.64], R5 ;  /* 0x0000000502007986 */ /* 0x0001e2000c101124 */
[----:B------:R-:W-:Y:S05]  /*5400*/  BRA `(.L_x_21670) ;  /* 0x0000084000007947 */ /* 0x000fea0003800000 */
.L_x_21681:
        /* <DEDUP_REMOVED lines=13> */
.L_x_21685:
[----:B------:R-:W-:Y:S01]  /*54e0*/  IMAD.MOV.U32 R0, RZ, RZ, 0x7f ;  /* 0x0000007fff007424 */ /* 0x000fe200078e00ff */
[----:B------:R-:W-:-:S04]  /*54f0*/  ISETP.GT.U32.AND P0, PT, R4, 0x7f800000, PT ;  /* 0x7f8000000400780c */ /* 0x000fc80003f04070 */
[----:B------:R-:W-:-:S04]  /*5500*/  SEL R0, R0, 0x7c, P0 ;  /* 0x0000007c00007807 */ /* 0x000fc80000000000 */
.L_x_21686:
[----:B------:R-:W-:Y:S05]  /*5510*/  BSYNC B0 ;  /* 0x0000000000007941 */ /* 0x000fea0003800000 */
.L_x_21684:
[----:B------:R-:W-:-:S04]  /*5520*/  LOP3.LUT R4, R19, 0x80000000, RZ, 0xc0, !PT ;  /* 0x8000000013047812 */ /* 0x000fc800078ec0ff */
[----:B------:R-:W-:-:S04]  /*5530*/  SHF.R.U32.HI R5, RZ, 0x18, R4 ;  /* 0x00000018ff057819 */ /* 0x000fc80000011604 */
[----:B------:R-:W-:-:S05]  /*5540*/  LOP3.LUT R5, R0, R5, RZ, 0xfc, !PT ;  /* 0x0000000500057212 */ /* 0x000fca00078efcff */
[----:B------:R0:W-:Y:S01]  /*5550*/  STG.E.U8 [R2.64], R5 ;  /* 0x0000000502007986 */ /* 0x0001e2000c101124 */
[----:B------:R-:W-:Y:S05]  /*5560*/  BRA `(.L_x_21670) ;  /* 0x000006e000007947 */ /* 0x000fea0003800000 */
.L_x_21680:
[----:B------:R-:W0:Y:S02]  /*5570*/  I2F.S16 R0, R19 ;  /* 0x0000001300007306 */ /* 0x000e240000101400 */
[----:B0-----:R-:W-:-:S05]  /*5580*/  F2FP.BF16.PACK_AB R0, RZ, R0 ;  /* 0x00000000ff00723e */ /* 0x001fca00000010ff */
[----:B------:R0:W-:Y:S01]  /*5590*/  STG.E.U16 [R2.64], R0 ;  /* 0x0000000002007986 */ /* 0x0001e2000c101524 */
[----:B------:R-:W-:Y:S05]  /*55a0*/  BRA `(.L_x_21670) ;  /* 0x000006a000007947 */ /* 0x000fea0003800000 */
.L_x_21677:
        /* <DEDUP_REMOVED lines=10> */
.L_x_21689:
        /* <DEDUP_REMOVED lines=17> */
.L_x_21692:
[----:B------:R-:W-:-:S04]  /*5760*/  LOP3.LUT R0, R19, 0x80000000, RZ, 0xc0, !PT ;  /* 0x8000000013007812 */ /* 0x000fc800078ec0ff */
[----:B------:R-:W-:-:S04]  /*5770*/  SHF.R.U32.HI R5, RZ, 0x18, R0 ;  /* 0x00000018ff057819 */ /* 0x000fc80000011600 */
[----:B------:R-:W-:-:S04]  /*5780*/  LOP3.LUT R4, R4, R5, RZ, 0xfc, !PT ;  /* 0x0000000504047212 */ /* 0x000fc800078efcff */
[----:B------:R-:W-:Y:S02]  /*5790*/  PRMT R0, R4, 0x7610, R0 ;  /* 0x0000761004007816 */ /* 0x000fe40000000000 */
.L_x_21691:
[----:B------:R-:W-:Y:S05]  /*57a0*/  BSYNC B0 ;  /* 0x0000000000007941 */ /* 0x000fea0003800000 */
.L_x_21690:
[----:B------:R0:W-:Y:S01]  /*57b0*/  STG.E.U8 [R2.64], R0 ;  /* 0x0000000002007986 */ /* 0x0001e2000c101124 */
[----:B------:R-:W-:Y:S05]  /*57c0*/  BRA `(.L_x_21670) ;  /* 0x0000048000007947 */ /* 0x000fea0003800000 */
.L_x_21688:
        /* <DEDUP_REMOVED lines=17> */
.L_x_21695:
[----:B------:R-:W-:-:S04]  /*58e0*/  LOP3.LUT R0, R19, 0x80000000, RZ, 0xc0, !PT ;  /* 0x8000000013007812 */ /* 0x000fc800078ec0ff */
[----:B------:R-:W-:-:S04]  /*58f0*/  SHF.R.U32.HI R5, RZ, 0x18, R0 ;  /* 0x00000018ff057819 */ /* 0x000fc80000011600 */
[----:B------:R-:W-:-:S04]  /*5900*/  LOP3.LUT R4, R4, R5, RZ, 0xfc, !PT ;  /* 0x0000000504047212 */ /* 0x000fc800078efcff */
[----:B------:R-:W-:Y:S02]  /*5910*/  PRMT R0, R4, 0x7610, R0 ;  /* 0x0000761004007816 */ /* 0x000fe40000000000 */
.L_x_21694:
[----:B------:R-:W-:Y:S05]  /*5920*/  BSYNC B0 ;  /* 0x0000000000007941 */ /* 0x000fea0003800000 */
.L_x_21693:
[----:B------:R0:W-:Y:S01]  /*5930*/  STG.E.U8 [R2.64], R0 ;  /* 0x0000000002007986 */ /* 0x0001e2000c101124 */
[----:B------:R-:W-:Y:S05]  /*5940*/  BRA `(.L_x_21670) ;  /* 0x0000030000007947 */ /* 0x000fea0003800000 */
.L_x_21687:
        /* <DEDUP_REMOVED lines=22> */
.L_x_21669:
        /* <DEDUP_REMOVED lines=20> */
.L_x_21697:
[----:B------:R-:W-:-:S04]  /*5bf0*/  PRMT R4, R19, 0x9910, RZ ;  /* 0x0000991013047816 */ /* 0x000fc800000000ff */
[----:B------:R-:W-:-:S05]  /*5c00*/  SHF.R.S32.HI R5, RZ, 0x1f, R4 ;  /* 0x0000001fff057819 */ /* 0x000fca0000011404 */
[----:B------:R0:W-:Y:S01]  /*5c10*/  STG.E.64 [R2.64], R4 ;  /* 0x0000000402007986 */ /* 0x0001e2000c101b24 */
[----:B------:R-:W-:Y:S05]  /*5c20*/  BRA `(.L_x_21670) ;  /* 0x0000002000007947 */ /* 0x000fea0003800000 */
.L_x_21696:
[----:B------:R-:W-:-:S05]  /*5c30*/  PRMT R5, R19, 0x9910, RZ ;  /* 0x0000991013057816 */ /* 0x000fca00000000ff */
[----:B------:R0:W-:Y:S02]  /*5c40*/  STG.E [R2.64], R5 ;  /* 0x0000000502007986 */ /* 0x0001e4000c101924 */
.L_x_21670:
        /* <DEDUP_REMOVED lines=21> */
.L_x_21701:
[----:B------:R0:W-:Y:S01]  /*5da0*/  STG.E.U8 [R2.64], R22 ;  /* 0x0000001602007986 */ /* 0x0001e2000c101124 */
[----:B------:R-:W-:Y:S05]  /*5db0*/  BRA `(.L_x_21703) ;  /* 0x00000dc000007947 */ /* 0x000fea0003800000 */
.L_x_21700:
        /* <DEDUP_REMOVED lines=10> */
.L_x_21705:
[----:B------:R-:W-:-:S05]  /*5e60*/  PRMT R5, R22, 0x9910, RZ ;  /* 0x0000991016057816 */ /* 0x000fca00000000ff */
[----:B------:R0:W-:Y:S01]  /*5e70*/  STG.E [R2.64], R5 ;  /* 0x0000000502007986 */ /* 0x0001e2000c101924 */
[----:B------:R-:W-:Y:S05]  /*5e80*/  BRA `(.L_x_21703) ;  /* 0x00000cf000007947 */ /* 0x000fea0003800000 */
.L_x_21704:
[----:B------:R0:W-:Y:S01]  /*5e90*/  STG.E.U16 [R2.64], R22 ;  /* 0x0000001602007986 */ /* 0x0001e2000c101524 */
[----:B------:R-:W-:Y:S05]  /*5ea0*/  BRA `(.L_x_21703) ;  /* 0x00000cd000007947 */ /* 0x000fea0003800000 */
.L_x_21699:
        /* <DEDUP_REMOVED lines=9> */
.L_x_21707:
[----:B------:R-:W0:Y:S02]  /*5f40*/  I2F.S16 R0, R22 ;  /* 0x0000001600007306 */ /* 0x000e240000101400 */
[----:B0-----:R-:W-:-:S05]  /*5f50*/  F2FP.PACK_AB R0, RZ, R0 ;  /* 0x00000000ff00723e */ /* 0x001fca00000000ff */
[----:B------:R0:W-:Y:S01]  /*5f60*/  STG.E.U16 [R2.64], R0 ;  /* 0x0000000002007986 */ /* 0x0001e2000c101524 */
[----:B------:R-:W-:Y:S05]  /*5f70*/  BRA `(.L_x_21703) ;  /* 0x00000c0000007947 */ /* 0x000fea0003800000 */
.L_x_21706:
        /* <DEDUP_REMOVED lines=10> */
.L_x_21709:
[----:B------:R-:W0:Y:S02]  /*6020*/  I2F.S16 R22, R22 ;  /* 0x0000001600167306 */ /* 0x000e240000101400 */
[----:B0-----:R-:W-:-:S04]  /*6030*/  F2FP.PACK_AB R5, RZ, R22 ;  /* 0x00000016ff05723e */ /* 0x001fc800000000ff */
[----:B------:R-:W-:-:S05]  /*6040*/  PRMT R5, R5, 0x5410, RZ ;  /* 0x0000541005057816 */ /* 0x000fca00000000ff */
[----:B------:R0:W-:Y:S01]  /*6050*/  STG.E [R2.64], R5 ;  /* 0x0000000502007986 */ /* 0x0001e2000c101924 */
[----:B------:R-:W-:Y:S05]  /*6060*/  BRA `(.L_x_21703) ;  /* 0x00000b1000007947 */ /* 0x000fea0003800000 */
.L_x_21708:
[----:B------:R-:W0:Y:S02]  /*6070*/  I2F.F64.S16 R4, R22 ;  /* 0x0000001600047312 */ /* 0x000e240000101c00 */
[----:B0-----:R0:W-:Y:S01]  /*6080*/  STG.E.64 [R2.64], R4 ;  /* 0x0000000402007986 */ /* 0x0011e2000c101b24 */
[----:B------:R-:W-:Y:S05]  /*6090*/  BRA `(.L_x_21703) ;  /* 0x00000ae000007947 */ /* 0x000fea0003800000 */
.L_x_21698:
        /* <DEDUP_REMOVED lines=13> */
.L_x_21712:
[----:B------:R-:W0:Y:S01]  /*6170*/  I2F.F64.S16 R4, R22 ;  /* 0x0000001600047312 */ /* 0x000e220000101c00 */
[----:B------:R-:W-:-:S05]  /*6180*/  CS2R R6, SRZ ;  /* 0x0000000000067805 */ /* 0x000fca000001ff00 */
[----:B0-----:R0:W-:Y:S01]  /*6190*/  STG.E.128 [R2.64], R4 ;  /* 0x0000000402007986 */ /* 0x0011e2000c101d24 */
[----:B------:R-:W-:Y:S05]  /*61a0*/  BRA `(.L_x_21703) ;  /* 0x000009d000007947 */ /* 0x000fea0003800000 */
.L_x_21711:
        /* <DEDUP_REMOVED lines=21> */
.L_x_21716:
[----:B------:R-:W-:Y:S05]  /*6300*/  BSYNC B0 ;  /* 0x0000000000007941 */ /* 0x000fea0003800000 */
.L_x_21715:
[----:B------:R-:W-:-:S05]  /*6310*/  LOP3.LUT R5, R0, R5, RZ, 0xfc, !PT ;  /* 0x0000000500057212 */ /* 0x000fca00078efcff */
[----:B------:R0:W-:Y:S01]  /*6320*/  STG.E.U8 [R2.64], R5 ;  /* 0x0000000502007986 */ /* 0x0001e2000c101124 */
[----:B------:R-:W-:Y:S05]  /*6330*/  BRA `(.L_x_21703) ;  /* 0x0000084000007947 */ /* 0x000fea0003800000 */
.L_x_21714:
        /* <DEDUP_REMOVED lines=13> */
.L_x_21718:
[----:B------:R-:W-:Y:S01]  /*6410*/  IMAD.MOV.U32 R0, RZ, RZ, 0x7f ;  /* 0x0000007fff007424 */ /* 0x000fe200078e00ff */
[----:B------:R-:W-:-:S04]  /*6420*/  ISETP.GT.U32.AND P0, PT, R4, 0x7f800000, PT ;  /* 0x7f8000000400780c */ /* 0x000fc80003f04070 */
[----:B------:R-:W-:-:S04]  /*6430*/  SEL R0, R0, 0x7c, P0 ;  /* 0x0000007c00007807 */ /* 0x000fc80000000000 */
.L_x_21719:
[----:B------:R-:W-:Y:S05]  /*6440*/  BSYNC B0 ;  /* 0x0000000000007941 */ /* 0x000fea0003800000 */
.L_x_21717:
[----:B------:R-:W-:-:S04]  /*6450*/  LOP3.LUT R4, R5, 0x80000000, RZ, 0xc0, !PT ;  /* 0x8000000005047812 */ /* 0x000fc800078ec0ff */
[----:B------:R-:W-:-:S04]  /*6460*/  SHF.R.U32.HI R5, RZ, 0x18, R4 ;  /* 0x00000018ff057819 */ /* 0x000fc80000011604 */
[----:B------:R-:W-:-:S05]  /*6470*/  LOP3.LUT R5, R0, R5, RZ, 0xfc, !PT ;  /* 0x0000000500057212 */ /* 0x000fca00078efcff */
[----:B------:R0:W-:Y:S01]  /*6480*/  STG.E.U8 [R2.64], R5 ;  /* 0x0000000502007986 */ /* 0x0001e2000c101124 */
[----:B------:R-:W-:Y:S05]  /*6490*/  BRA `(.L_x_21703) ;  /* 0x000006e000007947 */ /* 0x000fea0003800000 */
.L_x_21713:
[----:B------:R-:W0:Y:S02]  /*64a0*/  I2F.S16 R0, R22 ;  /* 0x0000001600007306 */ /* 0x000e240000101400 */
[----:B0-----:R-:W-:-:S05]  /*64b0*/  F2FP.BF16.PACK_AB R0, RZ, R0 ;  /* 0x00000000ff00723e */ /* 0x001fca00000010ff */
[----:B------:R0:W-:Y:S01]  /*64c0*/  STG.E.U16 [R2.64], R0 ;  /* 0x0000000002007986 */ /* 0x0001e2000c101524 */
[----:B------:R-:W-:Y:S05]  /*64d0*/  BRA `(.L_x_21703) ;  /* 0x000006a000007947 */ /* 0x000fea0003800000 */
.L_x_21710:
        /* <DEDUP_REMOVED lines=10> */
.L_x_21722:
        /* <DEDUP_REMOVED lines=17> */
.L_x_21725:
[----:B------:R-:W-:-:S04]  /*6690*/  LOP3.LUT R0, R7, 0x80000000, RZ, 0xc0, !PT ;  /* 0x8000000007007812 */ /* 0x000fc800078ec0ff */
[----:B------:R-:W-:-:S04]  /*66a0*/  SHF.R.U32.HI R5, RZ, 0x18, R0 ;  /* 0x00000018ff057819 */ /* 0x000fc80000011600 */
[----:B------:R-:W-:-:S04]  /*66b0*/  LOP3.LUT R4, R4, R5, RZ, 0xfc, !PT ;  /* 0x0000000504047212 */ /* 0x000fc800078efcff */
[----:B------:R-:W-:Y:S02]  /*66c0*/  PRMT R0, R4, 0x7610, R0 ;  /* 0x0000761004007816 */ /* 0x000fe40000000000 */
.L_x_21724:
[----:B------:R-:W-:Y:S05]  /*66d0*/  BSYNC B0 ;  /* 0x0000000000007941 */ /* 0x000fea0003800000 */
.L_x_21723:
[----:B------:R0:W-:Y:S01]  /*66e0*/  STG.E.U8 [R2.64], R0 ;  /* 0x0000000002007986 */ /* 0x0001e2000c101124 */
[----:B------:R-:W-:Y:S05]  /*66f0*/  BRA `(.L_x_21703) ;  /* 0x0000048000007947 */ /* 0x000fea0003800000 */
.L_x_21721:
        /* <DEDUP_REMOVED lines=17> */
.L_x_21728:
[----:B------:R-:W-:-:S04]  /*6810*/  LOP3.LUT R0, R7, 0x80000000, RZ, 0xc0, !PT ;  /* 0x8000000007007812 */ /* 0x000fc800078ec0ff */
[----:B------:R-:W-:-:S04]  /*6820*/  SHF.R.U32.HI R5, RZ, 0x18, R0 ;  /* 0x00000018ff057819 */ /* 0x000fc80000011600 */
[----:B------:R-:W-:-:S04]  /*6830*/  LOP3.LUT R4, R4, R5, RZ, 0xfc, !PT ;  /* 0x0000000504047212 */ /* 0x000fc800078efcff */
[----:B------:R-:W-:Y:S02]  /*6840*/  PRMT R0, R4, 0x7610, R0 ;  /* 0x0000761004007816 */ /* 0x000fe40000000000 */
.L_x_21727:
[----:B------:R-:W-:Y:S05]  /*6850*/  BSYNC B0 ;  /* 0x0000000000007941 */ /* 0x000fea0003800000 */
.L_x_21726:
[----:B------:R0:W-:Y:S01]  /*6860*/  STG.E.U8 [R2.64], R0 ;  /* 0x0000000002007986 */ /* 0x0001e2000c101124 */
[----:B------:R-:W-:Y:S05]  /*6870*/  BRA `(.L_x_21703) ;  /* 0x0000030000007947 */ /* 0x000fea0003800000 */
.L_x_21720:
        /* <DEDUP_REMOVED lines=22> */
.L_x_21702:
        /* <DEDUP_REMOVED lines=20> */
.L_x_21730:
[----:B------:R-:W-:-:S04]  /*6b20*/  PRMT R4, R22, 0x9910, RZ ;  /* 0x0000991016047816 */ /* 0x000fc800000000ff */
[----:B------:R-:W-:-:S05]  /*6b30*/  SHF.R.S32.HI R5, RZ, 0x1f, R4 ;  /* 0x0000001fff057819 */ /* 0x000fca0000011404 */
[----:B------:R0:W-:Y:S01]  /*6b40*/  STG.E.64 [R2.64], R4 ;  /* 0x0000000402007986 */ /* 0x0001e2000c101b24 */
[----:B------:R-:W-:Y:S05]  /*6b50*/  BRA `(.L_x_21703) ;  /* 0x0000002000007947 */ /* 0x000fea0003800000 */
.L_x_21729:
[----:B------:R-:W-:-:S05]  /*6b60*/  PRMT R5, R22, 0x9910, RZ ;  /* 0x0000991016057816 */ /* 0x000fca00000000ff */
[----:B------:R0:W-:Y:S02]  /*6b70*/  STG.E [R2.64], R5 ;  /* 0x0000000502007986 */ /* 0x0001e4000c101924 */
.L_x_21703:
[----:B------:R-:W-:Y:S02]  /*6b80*/  IADD3 R24, R24, 0x80, RZ ;  /* 0x0000008018187810 */ /* 0x000fe40007ffe0ff */
.L_x_21664:
[----:B------:R-:W-:Y:S05]  /*6b90*/  BSYNC B6 ;  /* 0x0000000000067941 */ /* 0x000fea0003800000 */
.L_x_21663:
        /* <DEDUP_REMOVED lines=19> */
.L_x_21734:
[----:B------:R-:W-:Y:S01]  /*6cd0*/  STG.E.U8 [R2.64], R23 ;  /* 0x0000001702007986 */ /* 0x000fe2000c101124 */
[----:B------:R-:W-:Y:S05]  /*6ce0*/  EXIT ;  /* 0x000000000000794d */ /* 0x000fea0003800000 */
.L_x_21733:
        /* <DEDUP_REMOVED lines=10> */
.L_x_21737:
[----:B------:R-:W-:-:S05]  /*6d90*/  PRMT R5, R23, 0x9910, RZ ;  /* 0x0000991017057816 */ /* 0x000fca00000000ff */
[----:B------:R-:W-:Y:S01]  /*6da0*/  STG.E [R2.64], R5 ;  /* 0x0000000502007986 */ /* 0x000fe2000c101924 */
[----:B------:R-:W-:Y:S05]  /*6db0*/  EXIT ;  /* 0x000000000000794d */ /* 0x000fea0003800000 */
.L_x_21736:
[----:B------:R-:W-:Y:S01]  /*6dc0*/  STG.E.U16 [R2.64], R23 ;  /* 0x0000001702007986 */ /* 0x000fe2000c101524 */
[----:B------:R-:W-:Y:S05]  /*6dd0*/  EXIT ;  /* 0x000000000000794d */ /* 0x000fea0003800000 */
.L_x_21732:
        /* <DEDUP_REMOVED lines=9> */
.L_x_21739:
[----:B------:R-:W0:Y:S02]  /*6e70*/  I2F.S16 R0, R23 ;  /* 0x0000001700007306 */ /* 0x000e240000101400 */
[----:B0-----:R-:W-:-:S05]  /*6e80*/  F2FP.PACK_AB R0, RZ, R0 ;  /* 0x00000000ff00723e */ /* 0x001fca00000000ff */
[----:B------:R-:W-:Y:S01]  /*6e90*/  STG.E.U16 [R2.64], R0 ;  /* 0x0000000002007986 */ /* 0x000fe2000c101524 */
[----:B------:R-:W-:Y:S05]  /*6ea0*/  EXIT ;  /* 0x000000000000794d */ /* 0x000fea0003800000 */
.L_x_21738:
        /* <DEDUP_REMOVED lines=10> */
.L_x_21741:
[----:B------:R-:W0:Y:S02]  /*6f50*/  I2F.S16 R23, R23 ;  /* 0x0000001700177306 */ /* 0x000e240000101400 */
[----:B0-----:R-:W-:-:S04]  /*6f60*/  F2FP.PACK_AB R5, RZ, R23 ;  /* 0x00000017ff05723e */ /* 0x001fc800000000ff */
[----:B------:R-:W-:-:S05]  /*6f70*/  PRMT R5, R5, 0x5410, RZ ;  /* 0x0000541005057816 */ /* 0x000fca00000000ff */
[----:B------:R-:W-:Y:S01]  /*6f80*/  STG.E [R2.64], R5 ;  /* 0x0000000502007986 */ /* 0x000fe2000c101924 */
[----:B------:R-:W-:Y:S05]  /*6f90*/  EXIT ;  /* 0x000000000000794d */ /* 0x000fea0003800000 */
.L_x_21740:
[----:B------:R-:W0:Y:S02]  /*6fa0*/  I2F.F64.S16 R4, R23 ;  /* 0x0000001700047312 */ /* 0x000e240000101c00 */
[----:B0-----:R-:W-:Y:S01]  /*6fb0*/  STG.E.64 [R2.64], R4 ;  /* 0x0000000402007986 */ /* 0x001fe2000c101b24 */
[----:B------:R-:W-:Y:S05]  /*6fc0*/  EXIT ;  /* 0x000000000000794d */ /* 0x000fea0003800000 */
.L_x_21731:
        /* <DEDUP_REMOVED lines=13> */
.L_x_21744:
[----:B------:R-:W0:Y:S01]  /*70a0*/  I2F.F64.S16 R4, R23 ;  /* 0x0000001700047312 */ /* 0x000e220000101c00 */
[----:B------:R-:W-:-:S05]  /*70b0*/  CS2R R6, SRZ ;  /* 0x0000000000067805 */ /* 0x000fca000001ff00 */
[----:B0-----:R-:W-:Y:S01]  /*70c0*/  STG.E.128 [R2.64], R4 ;  /* 0x0000000402007986 */ /* 0x001fe2000c101d24 */
[----:B------:R-:W-:Y:S05]  /*70d0*/  EXIT ;  /* 0x000000000000794d */ /* 0x000fea0003800000 */
.L_x_21743:
        /* <DEDUP_REMOVED lines=21> */
.L_x_21748:
[----:B------:R-:W-:Y:S05]  /*7230*/  BSYNC B0 ;  /* 0x0000000000007941 */ /* 0x000fea0003800000 */
.L_x_21747:
[----:B------:R-:W-:-:S05]  /*7240*/  LOP3.LUT R5, R0, R5, RZ, 0xfc, !PT ;  /* 0x0000000500057212 */ /* 0x000fca00078efcff */
[----:B------:R-:W-:Y:S01]  /*7250*/  STG.E.U8 [R2.64], R5 ;  /* 0x0000000502007986 */ /* 0x000fe2000c101124 */
[----:B------:R-:W-:Y:S05]  /*7260*/  EXIT ;  /* 0x000000000000794d */ /* 0x000fea0003800000 */
.L_x_21746:
        /* <DEDUP_REMOVED lines=13> */
.L_x_21750:
[----:B------:R-:W-:Y:S01]  /*7340*/  IMAD.MOV.U32 R0, RZ, RZ, 0x7f ;  /* 0x0000007fff007424 */ /* 0x000fe200078e00ff */
[----:B------:R-:W-:-:S04]  /*7350*/  ISETP.GT.U32.AND P0, PT, R4, 0x7f800000, PT ;  /* 0x7f8000000400780c */ /* 0x000fc80003f04070 */
[----:B------:R-:W-:-:S04]  /*7360*/  SEL R0, R0, 0x7c, P0 ;  /* 0x0000007c00007807 */ /* 0x000fc80000000000 */
.L_x_21751:
[----:B------:R-:W-:Y:S05]  /*7370*/  BSYNC B0 ;  /* 0x0000000000007941 */ /* 0x000fea0003800000 */
.L_x_21749:
[----:B------:R-:W-:-:S04]  /*7380*/  LOP3.LUT R4, R23, 0x80000000, RZ, 0xc0, !PT ;  /* 0x8000000017047812 */ /* 0x000fc800078ec0ff */
[----:B------:R-:W-:-:S04]  /*7390*/  SHF.R.U32.HI R5, RZ, 0x18, R4 ;  /* 0x00000018ff057819 */ /* 0x000fc80000011604 */
[----:B------:R-:W-:-:S05]  /*73a0*/  LOP3.LUT R5, R0, R5, RZ, 0xfc, !PT ;  /* 0x0000000500057212 */ /* 0x000fca00078efcff */
[----:B------:R-:W-:Y:S01]  /*73b0*/  STG.E.U8 [R2.64], R5 ;  /* 0x0000000502007986 */ /* 0x000fe2000c101124 */
[----:B------:R-:W-:Y:S05]  /*73c0*/  EXIT ;  /* 0x000000000000794d */ /* 0x000fea0003800000 */
.L_x_21745:
[----:B------:R-:W0:Y:S02]  /*73d0*/  I2F.S16 R0, R23 ;  /* 0x0000001700007306 */ /* 0x000e240000101400 */
[----:B0-----:R-:W-:-:S05]  /*73e0*/  F2FP.BF16.PACK_AB R0, RZ, R0 ;  /* 0x00000000ff00723e */ /* 0x001fca00000010ff */
[----:B------:R-:W-:Y:S01]  /*73f0*/  STG.E.U16 [R2.64], R0 ;  /* 0x0000000002007986 */ /* 0x000fe2000c101524 */
[----:B------:R-:W-:Y:S05]  /*7400*/  EXIT ;  /* 0x000000000000794d */ /* 0x000fea0003800000 */
.L_x_21742:
        /* <DEDUP_REMOVED lines=10> */
.L_x_21754:
        /* <DEDUP_REMOVED lines=17> */
.L_x_21757:
[----:B------:R-:W-:-:S04]  /*75c0*/  LOP3.LUT R0, R23, 0x80000000, RZ, 0xc0, !PT ;  /* 0x8000000017007812 */ /* 0x000fc800078ec0ff */
[----:B------:R-:W-:-:S04]  /*75d0*/  SHF.R.U32.HI R5, RZ, 0x18, R0 ;  /* 0x00000018ff057819 */ /* 0x000fc80000011600 */
[----:B------:R-:W-:-:S04]  /*75e0*/  LOP3.LUT R4, R4, R5, RZ, 0xfc, !PT ;  /* 0x0000000504047212 */ /* 0x000fc800078efcff */
[----:B------:R-:W-:Y:S02]  /*75f0*/  PRMT R0, R4, 0x7610, R0 ;  /* 0x0000761004007816 */ /* 0x000fe40000000000 */
.L_x_21756:
[----:B------:R-:W-:Y:S05]  /*7600*/  BSYNC B0 ;  /* 0x0000000000007941 */ /* 0x000fea0003800000 */
.L_x_21755:
[----:B------:R-:W-:Y:S01]  /*7610*/  STG.E.U8 [R2.64], R0 ;  /* 0x0000000002007986 */ /* 0x000fe2000c101124 */
[----:B------:R-:W-:Y:S05]  /*7620*/  EXIT ;  /* 0x000000000000794d */ /* 0x000fea0003800000 */
.L_x_21753:
        /* <DEDUP_REMOVED lines=17> */
.L_x_21760:
[----:B------:R-:W-:-:S04]  /*7740*/  LOP3.LUT R0, R23, 0x80000000, RZ, 0xc0, !PT ;  /* 0x8000000017007812 */ /* 0x000fc800078ec0ff */
[----:B------:R-:W-:-:S04]  /*7750*/  SHF.R.U32.HI R5, RZ, 0x18, R0 ;  /* 0x00000018ff057819 */ /* 0x000fc80000011600 */
[----:B------:R-:W-:-:S04]  /*7760*/  LOP3.LUT R4, R4, R5, RZ, 0xfc, !PT ;  /* 0x0000000504047212 */ /* 0x000fc800078efcff */
[----:B------:R-:W-:Y:S02]  /*7770*/  PRMT R0, R4, 0x7610, R0 ;  /* 0x0000761004007816 */ /* 0x000fe40000000000 */
.L_x_21759:
[----:B------:R-:W-:Y:S05]  /*7780*/  BSYNC B0 ;  /* 0x0000000000007941 */ /* 0x000fea0003800000 */
.L_x_21758:
[----:B------:R-:W-:Y:S01]  /*7790*/  STG.E.U8 [R2.64], R0 ;  /* 0x0000000002007986 */ /* 0x000fe2000c101124 */
[----:B------:R-:W-:Y:S05]  /*77a0*/  EXIT ;  /* 0x000000000000794d */ /* 0x000fea0003800000 */
.L_x_21752:
        /* <DEDUP_REMOVED lines=22> */
.L_x_21735:
        /* <DEDUP_REMOVED lines=20> */
.L_x_21762:
[----:B------:R-:W-:-:S04]  /*7a50*/  PRMT R4, R23, 0x9910, RZ ;  /* 0x0000991017047816 */ /* 0x000fc800000000ff */
[----:B------:R-:W-:-:S05]  /*7a60*/  SHF.R.S32.HI R5, RZ, 0x1f, R4 ;  /* 0x0000001fff057819 */ /* 0x000fca0000011404 */
[----:B------:R-:W-:Y:S01]  /*7a70*/  STG.E.64 [R2.64], R4 ;  /* 0x0000000402007986 */ /* 0x000fe2000c101b24 */
[----:B------:R-:W-:Y:S05]  /*7a80*/  EXIT ;  /* 0x000000000000794d */ /* 0x000fea0003800000 */
.L_x_21761:
[----:B------:R-:W-:-:S05]  /*7a90*/  PRMT R5, R23, 0x9910, RZ ;  /* 0x0000991017057816 */ /* 0x000fca00000000ff */
[----:B------:R-:W-:Y:S01]  /*7aa0*/  STG.E [R2.64], R5 ;  /* 0x0000000502007986 */ /* 0x000fe2000c101924 */
[----:B------:R-:W-:Y:S05]  /*7ab0*/  EXIT ;  /* 0x000000000000794d */ /* 0x000fea0003800000 */
.L_x_21763:
        /* <DEDUP_REMOVED lines=12> */
.L_x_40150:


//--------------------- .text._ZN2at6native18elementwise_kernelILi128ELi4EZNS0_22gpu_kernel_impl_nocastINS0_13AUnaryFunctorIaaaZZZNS0_19minimum_kernel_cudaERNS_18TensorIteratorBaseEENKUlvE_clEvENKUlvE0_clEvEUlaaE_EEEEvS5_RKT_EUliE_EEviT1_ --------------------------
	.section	.text._ZN2at6native18elementwise_kernelILi128ELi4EZNS0_22gpu_kernel_impl_nocastINS0_13AUnaryFunctorIaaaZZZNS0_19minimum_kernel_cudaERNS_18TensorIteratorBaseEENKUlvE_clEvENKUlvE0_clEvEUlaaE_EEEEvS5_RKT_EUliE_EEviT1_,"ax",@progbits
	.sectioninfo	@"SHI_REGISTERS=12"
	.align	128
        .global         _ZN2at6native18elementwise_kernelILi128ELi4EZNS0_22gpu_kernel_impl_nocastINS0_13AUnaryFunctorIaaaZZZNS0_19minimum_kernel_cudaERNS_18TensorIteratorBaseEENKUlvE_clEvENKUlvE0_clEvEUlaaE_EEEEvS5_RKT_EUliE_EEviT1_
        .type           _ZN2at6native18elementwise_kernelILi128ELi4EZNS0_22gpu_kernel_impl_nocastINS0_13AUnaryFunctorIaaaZZZNS0_19minimum_kernel_cudaERNS_18TensorIteratorBaseEENKUlvE_clEvENKUlvE0_clEvEUlaaE_EEEEvS5_RKT_EUliE_EEviT1_,@function
        .size           _ZN2at6native18elementwise_kernelILi128ELi4EZNS0_22gpu_kernel_impl_nocastINS0_13AUnaryFunctorIaaaZZZNS0_19minimum_kernel_cudaERNS_18TensorIteratorBaseEENKUlvE_clEvENKUlvE0_clEvEUlaaE_EEEEvS5_RKT_EUliE_EEviT1_,(.L_x_40151 - _ZN2at6native18elementwise_kernelILi128ELi4EZNS0_22gpu_kernel_impl_nocastINS0_13AUnaryFunctorIaaaZZZNS0_19minimum_kernel_cudaERNS_18TensorIteratorBaseEENKUlvE_clEvENKUlvE0_clEvEUlaaE_EEEEvS5_RKT_EUliE_EEviT1_)
        .other          _ZN2at6native18elementwise_kernelILi128ELi4EZNS0_22gpu_kernel_impl_nocastINS0_13AUnaryFunctorIaaaZZZNS0_19minimum_kernel_cudaERNS_18TensorIteratorBaseEENKUlvE_clEvENKUlvE0_clEvEUlaaE_EEEEvS5_RKT_EUliE_EEviT1_,@"STO_CUDA_ENTRY STV_DEFAULT"
_ZN2at6native18elementwise_kernelILi128ELi4EZNS0_22gpu_kernel_impl_nocastINS0_13AUnaryFunctorIaaaZZZNS0_19minimum_kernel_cudaERNS_18TensorIteratorBaseEENKUlvE_clEvENKUlvE0_clEvEUlaaE_EEEEvS5_RKT_EUliE_EEviT1_:
.text._ZN2at6native18elementwise_kernelILi128ELi4EZNS0_22gpu_kernel_impl_nocastINS0_13AUnaryFunctorIaaaZZZNS0_19minimum_kernel_cudaERNS_18TensorIteratorBaseEENKUlvE_clEvENKUlvE0_clEvEUlaaE_EEEEvS5_RKT_EUliE_EEviT1_:
[----:B------:R-:W-:Y:S02]  /*0000*/  MOV R1, c[0x0][0x28] ;  /* 0x00000a0000017a02 */ /* 0x000fe40000000f00 */
[----:B------:R-:W0:Y:S01]  /*0010*/  S2R R0, SR_CTAID.X ;  /* 0x0000000000007919 */ /* 0x000e220000002500 */
[----:B------:R-:W-:Y:S01]  /*0020*/  ULDC.64 UR6, c[0x0][0x118] ;  /* 0x0000460000067ab9 */ /* 0x000fe20000000a00 */
[----:B------:R-:W-:Y:S01]  /*0030*/  BSSY B0, `(.L_x_21764) ;  /* 0x00000f2000007945 */ /* 0x000fe20003800000 */
[----:B------:R-:W-:Y:S01]  /*0040*/  ULDC.U8 UR5, c[0x0][0x371] ;  /* 0x0000dc4000057ab9 */ /* 0x000fe20000000000 */
        /* <DEDUP_REMOVED lines=231> */
.L_x_21766:
[----:B------:R-:W-:-:S04]  /*0ec0*/  IADD3 R4, P0, R3, c[0x0][0x368], RZ ;  /* 0x0000da0003047a10 */ /* 0x000fc80007f1e0ff */
[----:B------:R-:W-:-:S05]  /*0ed0*/  IADD3.X R5, RZ, c[0x0][0x36c], RZ, P0, !PT ;  /* 0x0000db00ff057a10 */ /* 0x000fca00007fe4ff */
[----:B------:R-:W2:Y:S01]  /*0ee0*/  LDG.E.S8 R4, [R4.64] ;  /* 0x0000000604047981 */ /* 0x000ea2000c1e1300 */
[----:B------:R-:W-:Y:S01]  /*0ef0*/  UPRMT UR4, UR5, 0x8880, URZ ;  /* 0x0000888005047896 */ /* 0x000fe2000800003f */
[----:B------:R-:W-:Y:S02]  /*0f00*/  IADD3 R2, P0, R2, c[0x0][0x360], RZ ;  /* 0x0000d80002027a10 */ /* 0x000fe40007f1e0ff */
[----:B------:R-:W-:-:S03]  /*0f10*/  IADD3 R0, R0, 0x80, RZ ;  /* 0x0000008000007810 */ /* 0x000fc60007ffe0ff */
[----:B------:R-:W-:Y:S01]  /*0f20*/  IMAD.X R3, RZ, RZ, c[0x0][0x364], P0 ;  /* 0x0000d900ff037624 */ /* 0x000fe200000e06ff */
[----:B--2---:R-:W-:-:S05]  /*0f30*/  IMNMX R7, R4, UR4, PT ;  /* 0x0000000404077c17 */ /* 0x004fca000b800200 */
[----:B------:R0:W-:Y:S02]  /*0f40*/  STG.E.U8 [R2.64], R7 ;  /* 0x0000000702007986 */ /* 0x0001e4000c101106 */
.L_x_21765:
[----:B------:R-:W-:Y:S05]  /*0f50*/  BSYNC B0 ;  /* 0x0000000000007941 */ /* 0x000fea0003800000 */
.L_x_21764:
        /* <DEDUP_REMOVED lines=230> */
.L_x_21769:
[----:B------:R-:W-:-:S04]  /*1dc0*/  IADD3 R4, P0, R3, c[0x0][0x368], RZ ;  /* 0x0000da0003047a10 */ /* 0x000fc80007f1e0ff */
[----:B------:R-:W-:-:S05]  /*1dd0*/  IADD3.X R5, RZ, c[0x0][0x36c], RZ, P0, !PT ;  /* 0x0000db00ff057a10 */ /* 0x000fca00007fe4ff */
[----:B------:R-:W2:Y:S01]  /*1de0*/  LDG.E.S8 R4, [R4.64] ;  /* 0x0000000604047981 */ /* 0x000ea2000c1e1300 */
[----:B------:R-:W-:Y:S01]  /*1df0*/  UPRMT UR4, UR5, 0x8880, URZ ;  /* 0x0000888005047896 */ /* 0x000fe2000800003f */
[----:B------:R-:W-:Y:S02]  /*1e00*/  IADD3 R2, P0, R2, c[0x0][0x360], RZ ;  /* 0x0000d80002027a10 */ /* 0x000fe40007f1e0ff */
[----:B------:R-:W-:Y:S02]  /*1e10*/  IADD3 R0, R0, 0x80, RZ ;  /* 0x0000008000007810 */ /* 0x000fe40007ffe0ff */
[----:B------:R-:W-:Y:S02]  /*1e20*/  IADD3.X R3, RZ, c[0x0][0x364], RZ, P0, !PT ;  /* 0x0000d900ff037a10 */ /* 0x000fe400007fe4ff */
[----:B------:R-:W-:Y:S02]  /*1e30*/  ISETP.GE.AND P0, PT, R0, c[0x0][0x160], PT ;  /* 0x0000580000007a0c */ /* 0x000fe40003f06270 */
[----:B--2---:R-:W-:-:S05]  /*1e40*/  IMNMX R7, R4, UR4, PT ;  /* 0x0000000404077c17 */ /* 0x004fca000b800200 */
[----:B------:R0:W-:Y:S06]  /*1e50*/  STG.E.U8 [R2.64], R7 ;  /* 0x0000000702007986 */ /* 0x0001ec000c101106 */
        /* <DEDUP_REMOVED lines=228> */
.L_x_21770:
[----:B------:R-:W-:-:S04]  /*2ca0*/  IADD3 R4, P0, R3, c[0x0][0x368], RZ ;  /* 0x0000da0003047a10 */ /* 0x000fc80007f1e0ff */
[----:B------:R-:W-:-:S05]  /*2cb0*/  IADD3.X R5, RZ, c[0x0][0x36c], RZ, P0, !PT ;  /* 0x0000db00ff057a10 */ /* 0x000fca00007fe4ff */
[----:B------:R-:W2:Y:S01]  /*2cc0*/  LDG.E.S8 R4, [R4.64] ;  /* 0x0000000604047981 */ /* 0x000ea2000c1e1300 */
[----:B------:R-:W-:Y:S01]  /*2cd0*/  UPRMT UR4, UR5, 0x8880, URZ ;  /* 0x0000888005047896 */ /* 0x000fe2000800003f */
[----:B------:R-:W-:Y:S02]  /*2ce0*/  IADD3 R2, P0, R2, c[0x0][0x360], RZ ;  /* 0x0000d80002027a10 */ /* 0x000fe40007f1e0ff */
[----:B------:R-:W-:Y:S02]  /*2cf0*/  IADD3 R0, R0, 0x80, RZ ;  /* 0x0000008000007810 */ /* 0x000fe40007ffe0ff */
[----:B------:R-:W-:Y:S02]  /*2d00*/  IADD3.X R3, RZ, c[0x0][0x364], RZ, P0, !PT ;  /* 0x0000d900ff037a10 */ /* 0x000fe400007fe4ff */
[----:B--2---:R-:W-:-:S05]  /*2d10*/  IMNMX R7, R4, UR4, PT ;  /* 0x0000000404077c17 */ /* 0x004fca000b800200 */
[----:B------:R0:W-:Y:S02]  /*2d20*/  STG.E.U8 [R2.64], R7 ;  /* 0x0000000702007986 */ /* 0x0001e4000c101106 */
.L_x_21768:
[----:B------:R-:W-:Y:S05]  /*2d30*/  BSYNC B0 ;  /* 0x0000000000007941 */ /* 0x000fea0003800000 */
.L_x_21767:
        /* <DEDUP_REMOVED lines=229> */
.L_x_21771:
[----:B------:R-:W-:-:S04]  /*3b90*/  IADD3 R4, P0, R3, c[0x0][0x368], RZ ;  /* 0x0000da0003047a10 */ /* 0x000fc80007f1e0ff */
[----:B------:R-:W-:-:S05]  /*3ba0*/  IADD3.X R5, RZ, c[0x0][0x36c], RZ, P0, !PT ;  /* 0x0000db00ff057a10 */ /* 0x000fca00007fe4ff */
[----:B------:R-:W2:Y:S01]  /*3bb0*/  LDG.E.S8 R4, [R4.64] ;  /* 0x0000000604047981 */ /* 0x000ea2000c1e1300 */
[----:B------:R-:W-:Y:S01]  /*3bc0*/  UPRMT UR4, UR5, 0x8880, URZ ;  /* 0x0000888005047896 */ /* 0x000fe2000800003f */
[----:B------:R-:W-:-:S04]  /*3bd0*/  IADD3 R2, P0, R2, c[0x0][0x360], RZ ;  /* 0x0000d80002027a10 */ /* 0x000fc80007f1e0ff */
[----:B------:R-:W-:Y:S02]  /*3be0*/  IADD3.X R3, RZ, c[0x0][0x364], RZ, P0, !PT ;  /* 0x0000d900ff037a10 */ /* 0x000fe400007fe4ff */
[----:B--2---:R-:W-:-:S05]  /*3bf0*/  IMNMX R7, R4, UR4, PT ;  /* 0x0000000404077c17 */ /* 0x004fca000b800200 */
[----:B------:R-:W-:Y:S01]  /*3c00*/  STG.E.U8 [R2.64], R7 ;  /* 0x0000000702007986 */ /* 0x000fe2000c101106 */
[----:B------:R-:W-:Y:S05]  /*3c10*/  EXIT ;  /* 0x000000000000794d */ /* 0x000fea0003800000 */
.L_x_21772:
        /* <DEDUP_REMOVED lines=14> */
.L_x_40151:


//--------------------- .text._ZN2at6native27unrolled_elementwise_kernelINS0_13AUnaryFunctorIaaaZZZNS0_19minimum_kernel_cudaERNS_18TensorIteratorBaseEENKUlvE_clEvENKUlvE0_clEvEUlaaE_EESt5arrayIPcLm2EELi4E23TrivialOffsetCalculatorILi1EjESD_NS0_6memory15LoadWithoutCastENSE_16StoreWithoutCastEEEviT_T0_T2_T3_T4_T5_ --------------------------
	.section	.text._ZN2at6native27unrolled_elementwise_kernelINS0_13AUnaryFunctorIaaaZZZNS0_19minimum_kernel_cudaERNS_18TensorIteratorBaseEENKUlvE_clEvENKUlvE0_clEvEUlaaE_EESt5arrayIPcLm2EELi4E23TrivialOffsetCalculatorILi1EjESD_NS0_6memory15LoadWithoutCastENSE_16StoreWithoutCastEEEviT_T0_T2_T3_T4_T5_,"ax",@progbits
	.sectioninfo	@"SHI_REGISTERS=18"
	.align	128
        .global         _ZN2at6native27unrolled_elementwise_kernelINS0_13AUnaryFunctorIaaaZZZNS0_19minimum_kernel_cudaERNS_18TensorIteratorBaseEENKUlvE_clEvENKUlvE0_clEvEUlaaE_EESt5arrayIPcLm2EELi4E23TrivialOffsetCalculatorILi1EjESD_NS0_6memory15LoadWithoutCastENSE_16StoreWithoutCastEEEviT_T0_T2_T3_T4_T5_
        .type           _ZN2at6native27unrolled_elementwise_kernelINS0_13AUnaryFunctorIaaaZZZNS0_19minimum_kernel_cudaERNS_18TensorIteratorBaseEENKUlvE_clEvENKUlvE0_clEvEUlaaE_EESt5arrayIPcLm2EELi4E23TrivialOffsetCalculatorILi1EjESD_NS0_6memory15LoadWithoutCastENSE_16StoreWithoutCastEEEviT_T0_T2_T3_T4_T5_,@function
        .size           _ZN2at6native27unrolled_elementwise_kernelINS0_13AUnaryFunctorIaaaZZZNS0_19minimum_kernel_cudaERNS_18TensorIteratorBaseEENKUlvE_clEvENKUlvE0_clEvEUlaaE_EESt5arrayIPcLm2EELi4E23TrivialOffsetCalculatorILi1EjESD_NS0_6memory15LoadWithoutCastENSE_16StoreWithoutCastEEEviT_T0_T2_T3_T4_T5_,(.L_x_40152 - _ZN2at6native27unrolled_elementwise_kernelINS0_13AUnaryFunctorIaaaZZZNS0_19minimum_kernel_cudaERNS_18TensorIteratorBaseEENKUlvE_clEvENKUlvE0_clEvEUlaaE_EESt5arrayIPcLm2EELi4E23TrivialOffsetCalculatorILi1EjESD_NS0_6memory15LoadWithoutCastENSE_16StoreWithoutCastEEEviT_T0_T2_T3_T4_T5_)
        .other          _ZN2at6native27unrolled_elementwise_kernelINS0_13AUnaryFunctorIaaaZZZNS0_19minimum_kernel_cudaERNS_18TensorIteratorBaseEENKUlvE_clEvENKUlvE0_clEvEUlaaE_EESt5arrayIPcLm2EELi4E23TrivialOffsetCalculatorILi1EjESD_NS0_6memory15LoadWithoutCastENSE_16StoreWithoutCastEEEviT_T0_T2_T3_T4_T5_,@"STO_CUDA_ENTRY STV_DEFAULT"
_ZN2at6native27unrolled_elementwise_kernelINS0_13AUnaryFunctorIaaaZZZNS0_19minimum_kernel_cudaERNS_18TensorIteratorBaseEENKUlvE_clEvENKUlvE0_clEvEUlaaE_EESt5arrayIPcLm2EELi4E23TrivialOffsetCalculatorILi1EjESD_NS0_6memory15LoadWithoutCastENSE_16StoreWithoutCastEEEviT_T0_T2_T3_T4_T5_:
.text._ZN2at6native27unrolled_elementwise_kernelINS0_13AUnaryFunctorIaaaZZZNS0_19minimum_kernel_cudaERNS_18TensorIteratorBaseEENKUlvE_clEvENKUlvE0_clEvEUlaaE_EESt5arrayIPcLm2EELi4E23TrivialOffsetCalculatorILi1EjESD_NS0_6memory15LoadWithoutCastENSE_16StoreWithoutCastEEEviT_T0_T2_T3_T4_T5_:
        /* <DEDUP_REMOVED lines=10> */
[----:B------:R-:W-:-:S04]  /*00a0*/  @!P0 IADD3 R3, R3, 0x80, RZ ;  /* 0x0000008003038810 */ /* 0x000fc80007ffe0ff */
[----:B------:R-:W-:Y:S02]  /*00b0*/  ISETP.GE.AND P3, PT, R3, R2, PT ;  /* 0x000000020300720c */ /* 0x000fe40003f66270 */
[----:B------:R-:W-:-:S05]  /*00c0*/  @!P0 IADD3 R4, P4, R4, c[0x0][0x170], RZ ;  /* 0x00005c0004048a10 */ /* 0x000fca0007f9e0ff */
[----:B------:R-:W-:-:S05]  /*00d0*/  @!P0 IMAD.X R5, RZ, RZ, c[0x0][0x174], P4 ;  /* 0x00005d00ff058624 */ /* 0x000fca00020e06ff */
[----:B------:R0:W2:Y:S01]  /*00e0*/  @!P0 LDG.E.S8 R12, [R4.64] ;  /* 0x00000006040c8981 */ /* 0x0000a2000c1e1300 */
[----:B------:R-:W-:Y:S01]  /*00f0*/  @!P3 IMAD R8, R0, 0x200, R3 ;  /* 0x000002000008b824 */ /* 0x000fe200078e0203 */
[----:B------:R-:W-:-:S04]  /*0100*/  @!P3 IADD3 R3, R3, 0x80, RZ ;  /* 0x000000800303b810 */ /* 0x000fc80007ffe0ff */
[----:B------:R-:W-:-:S13]  /*0110*/  ISETP.GE.AND P2, PT, R3, R2, PT ;  /* 0x000000020300720c */ /* 0x000fda0003f46270 */
[----:B------:R-:W-:Y:S01]  /*0120*/  @!P2 IMAD R10, R0, 0x200, R3 ;  /* 0x00000200000aa824 */ /* 0x000fe200078e0203 */
[----:B------:R-:W-:-:S04]  /*0130*/  @!P2 IADD3 R3, R3, 0x80, RZ ;  /* 0x000000800303a810 */ /* 0x000fc80007ffe0ff */
[----:B------:R-:W-:Y:S02]  /*0140*/  ISETP.GE.AND P1, PT, R3, R2, PT ;  /* 0x000000020300720c */ /* 0x000fe40003f26270 */
[----:B------:R-:W-:Y:S02]  /*0150*/  @!P3 IADD3 R8, P5, R8, c[0x0][0x170], RZ ;  /* 0x00005c000808ba10 */ /* 0x000fe40007fbe0ff */
[----:B------:R-:W-:-:S03]  /*0160*/  @!P2 IADD3 R10, P4, R10, c[0x0][0x170], RZ ;  /* 0x00005c000a0aaa10 */ /* 0x000fc60007f9e0ff */
[----:B------:R-:W-:-:S06]  /*0170*/  @!P3 IMAD.X R9, RZ, RZ, c[0x0][0x174], P5 ;  /* 0x00005d00ff09b624 */ /* 0x000fcc00028e06ff */
[----:B------:R-:W-:-:S05]  /*0180*/  @!P1 IMAD R6, R0, 0x200, R3 ;  /* 0x0000020000069824 */ /* 0x000fca00078e0203 */
[----:B------:R-:W-:Y:S01]  /*0190*/  @!P1 IADD3 R6, P5, R6, c[0x0][0x170], RZ ;  /* 0x00005c0006069a10 */ /* 0x000fe20007fbe0ff */
[----:B------:R-:W-:Y:S02]  /*01a0*/  IMAD.MOV.U32 R3, RZ, RZ, RZ ;  /* 0x000000ffff037224 */ /* 0x000fe400078e00ff */
[----:B------:R-:W-:Y:S02]  /*01b0*/  IMAD.MOV.U32 R14, RZ, RZ, RZ ;  /* 0x000000ffff0e7224 */ /* 0x000fe400078e00ff */
[----:B------:R-:W-:Y:S02]  /*01c0*/  @!P2 IMAD.X R11, RZ, RZ, c[0x0][0x174], P4 ;  /* 0x00005d00ff0ba624 */ /* 0x000fe400020e06ff */
[----:B------:R-:W-:Y:S01]  /*01d0*/  @!P1 IMAD.X R7, RZ, RZ, c[0x0][0x174], P5 ;  /* 0x00005d00ff079624 */ /* 0x000fe200028e06ff */
[----:B------:R2:W3:Y:S04]  /*01e0*/  @!P3 LDG.E.S8 R3, [R8.64] ;  /* 0x000000060803b981 */ /* 0x0004e8000c1e1300 */
[----:B------:R-:W4:Y:S04]  /*01f0*/  @!P2 LDG.E.S8 R14, [R10.64] ;  /* 0x000000060a0ea981 */ /* 0x000f28000c1e1300 */
[----:B------:R-:W5:Y:S01]  /*0200*/  @!P1 LDG.E.S8 R13, [R6.64] ;  /* 0x00000006060d9981 */ /* 0x000f62000c1e1300 */
[----:B0-----:R-:W-:Y:S01]  /*0210*/  IADD3 R4, R15, 0x80, RZ ;  /* 0x000000800f047810 */ /* 0x001fe20007ffe0ff */
[----:B------:R-:W-:-:S04]  /*0220*/  @!P0 IMAD R5, R0, 0x200, R15 ;  /* 0x0000020000058824 */ /* 0x000fc800078e020f */
[----:B------:R-:W-:Y:S01]  /*0230*/  @!P0 IMAD.MOV.U32 R15, RZ, RZ, R4 ;  /* 0x000000ffff0f8224 */ /* 0x000fe200078e0004 */
[----:B------:R-:W-:Y:S01]  /*0240*/  @!P0 IADD3 R4, P1, R5, c[0x0][0x168], RZ ;  /* 0x00005a0005048a10 */ /* 0x000fe20007f3e0ff */
[----:B------:R-:W-:-:S04]  /*0250*/  ULDC.S8 UR4, c[0x0][0x165] ;  /* 0x0000594000047ab9 */ /* 0x000fc80000000200 */
[----:B------:R-:W-:Y:S01]  /*0260*/  @!P0 IMAD.X R5, RZ, RZ, c[0x0][0x16c], P1 ;  /* 0x00005b00ff058624 */ /* 0x000fe200008e06ff */
[----:B------:R-:W-:Y:S01]  /*0270*/  ISETP.GE.AND P1, PT, R15, R2, PT ;  /* 0x000000020f00720c */ /* 0x000fe20003f26270 */
[----:B------:R-:W-:Y:S01]  /*0280*/  BSSY B0, `(.L_x_21773) ;  /* 0x0000012000007945 */ /* 0x000fe20003800000 */
[----:B--2---:R-:W-:-:S05]  /*0290*/  IMNMX R9, R12, UR4, PT ;  /* 0x000000040c097c17 */ /* 0x004fca000b800200 */
[----:B------:R0:W-:Y:S01]  /*02a0*/  @!P0 STG.E.U8 [R4.64], R9 ;  /* 0x0000000904008986 */ /* 0x0001e2000c101106 */
[----:B---3--:R-:W-:Y:S02]  /*02b0*/  IMNMX R3, R3, UR4, PT ;  /* 0x0000000403037c17 */ /* 0x008fe4000b800200 */
[----:B----4-:R-:W-:Y:S02]  /*02c0*/  IMNMX R11, R14, UR4, PT ;  /* 0x000000040e0b7c17 */ /* 0x010fe4000b800200 */
[----:B-----5:R-:W-:Y:S01]  /*02d0*/  IMNMX R13, R13, UR4, PT ;  /* 0x000000040d0d7c17 */ /* 0x020fe2000b800200 */
[----:B------:R-:W-:Y:S05]  /*02e0*/  @P1 BRA `(.L_x_21774) ;  /* 0x000000b000001947 */ /* 0x000fea0003800000 */
[----:B0-----:R-:W-:Y:S01]  /*02f0*/  IMAD R4, R0, 0x200, R15 ;  /* 0x0000020000047824 */ /* 0x001fe200078e020f */
[----:B------:R-:W-:-:S04]  /*0300*/  IADD3 R15, R15, 0x80, RZ ;  /* 0x000000800f0f7810 */ /* 0x000fc80007ffe0ff */
[----:B------:R-:W-:Y:S02]  /*0310*/  ISETP.GE.AND P1, PT, R15, R2, PT ;  /* 0x000000020f00720c */ /* 0x000fe40003f26270 */
[----:B------:R-:W-:-:S05]  /*0320*/  IADD3 R4, P0, R4, c[0x0][0x168], RZ ;  /* 0x00005a0004047a10 */ /* 0x000fca0007f1e0ff */
[----:B------:R-:W-:-:S05]  /*0330*/  IMAD.X R5, RZ, RZ, c[0x0][0x16c], P0 ;  /* 0x00005b00ff057624 */ /* 0x000fca00000e06ff */
[----:B------:R0:W-:Y:S01]  /*0340*/  STG.E.U8 [R4.64], R3 ;  /* 0x0000000304007986 */ /* 0x0001e2000c101106 */
[----:B------:R-:W-:Y:S01]  /*0350*/  @!P1 IMAD R6, R0, 0x200, R15 ;  /* 0x0000020000069824 */ /* 0x000fe200078e020f */
[----:B------:R-:W-:-:S04]  /*0360*/  @!P1 IADD3 R15, R15, 0x80, RZ ;  /* 0x000000800f0f9810 */ /* 0x000fc80007ffe0ff */
[----:B------:R-:W-:-:S05]  /*0370*/  @!P1 IADD3 R6, P2, R6, c[0x0][0x168], RZ ;  /* 0x00005a0006069a10 */ /* 0x000fca0007f5e0ff */
[----:B------:R-:W-:-:S05]  /*0380*/  @!P1 IMAD.X R7, RZ, RZ, c[0x0][0x16c], P2 ;  /* 0x00005b00ff079624 */ /* 0x000fca00010e06ff */
[----:B------:R0:W-:Y:S03]  /*0390*/  @!P1 STG.E.U8 [R6.64], R11 ;  /* 0x0000000b06009986 */ /* 0x0001e6000c101106 */
.L_x_21774:
[----:B0-----:R-:W-:Y:S05]  /*03a0*/  BSYNC B0 ;  /* 0x0000000000007941 */ /* 0x001fea0003800000 */
.L_x_21773:
[----:B------:R-:W-:-:S13]  /*03b0*/  ISETP.GE.AND P0, PT, R15, R2, PT ;  /* 0x000000020f00720c */ /* 0x000fda0003f06270 */
[----:B------:R-:W-:Y:S05]  /*03c0*/  @P0 EXIT ;  /* 0x000000000000094d */ /* 0x000fea0003800000 */
[----:B------:R-:W-:-:S05]  /*03d0*/  IMAD R0, R0, 0x200, R15 ;  /* 0x0000020000007824 */ /* 0x000fca00078e020f */
[----:B------:R-:W-:-:S05]  /*03e0*/  IADD3 R2, P0, R0, c[0x0][0x168], RZ ;  /* 0x00005a0000027a10 */ /* 0x000fca0007f1e0ff */
[----:B------:R-:W-:-:S05]  /*03f0*/  IMAD.X R3, RZ, RZ, c[0x0][0x16c], P0 ;  /* 0x00005b00ff037624 */ /* 0x000fca00000e06ff */
[----:B------:R-:W-:Y:S01]  /*0400*/  STG.E.U8 [R2.64], R13 ;  /* 0x0000000d02007986 */ /* 0x000fe2000c101106 */
[----:B------:R-:W-:Y:S05]  /*0410*/  EXIT ;  /* 0x000000000000794d */ /* 0x000fea0003800000 */
.L_x_21775:
        /* <DEDUP_REMOVED lines=14> */
.L_x_40152:


//--------------------- .text._ZN2at6native29vectorized_elementwise_kernelILi2ENS0_13AUnaryFunctorIaaaZZZNS0_19minimum_kernel_cudaERNS_18TensorIteratorBaseEENKUlvE_clEvENKUlvE0_clEvEUlaaE_EESt5arrayIPcLm2EEEEviT0_T1_ --------------------------
	.section	.text._ZN2at6native29vectorized_elementwise_kernelILi2ENS0_13AUnaryFunctorIaaaZZZNS0_19minimum_kernel_cudaERNS_18TensorIteratorBaseEENKUlvE_clEvENKUlvE0_clEvEUlaaE_EESt5arrayIPcLm2EEEEviT0_T1_,"ax",@progbits
	.sectioninfo	@"SHI_REGISTERS=28"
	.align	128
        .global         _ZN2at6native29vectorized_elementwise_kernelILi2ENS0_13AUnaryFunctorIaaaZZZNS0_19minimum_kernel_cudaERNS_18TensorIteratorBaseEENKUlvE_clEvENKUlvE0_clEvEUlaaE_EESt5arrayIPcLm2EEEEviT0_T1_
        .type           _ZN2at6native29vectorized_elementwise_kernelILi2ENS0_13AUnaryFunctorIaaaZZZNS0_19minimum_kernel_cudaERNS_18TensorIteratorBaseEENKUlvE_clEvENKUlvE0_clEvEUlaaE_EESt5arrayIPcLm2EEEEviT0_T1_,@function
        .size           _ZN2at6native29vectorized_elementwise_kernelILi2ENS0_13AUnaryFunctorIaaaZZZNS0_19minimum_kernel_cudaERNS_18TensorIteratorBaseEENKUlvE_clEvENKUlvE0_clEvEUlaaE_EESt5arrayIPcLm2EEEEviT0_T1_,(.L_x_40153 - _ZN2at6native29vectorized_elementwise_kernelILi2ENS0_13AUnaryFunctorIaaaZZZNS0_19minimum_kernel_cudaERNS_18TensorIteratorBaseEENKUlvE_clEvENKUlvE0_clEvEUlaaE_EESt5arrayIPcLm2EEEEviT0_T1_)
        .other          _ZN2at6native29vectorized_elementwise_kernelILi2ENS0_13AUnaryFunctorIaaaZZZNS0_19minimum_kernel_cudaERNS_18TensorIteratorBaseEENKUlvE_clEvENKUlvE0_clEvEUlaaE_EESt5arrayIPcLm2EEEEviT0_T1_,@"STO_CUDA_ENTRY STV_DEFAULT"
_ZN2at6native29vectorized_elementwise_kernelILi2ENS0_13AUnaryFunctorIaaaZZZNS0_19minimum_kernel_cudaERNS_18TensorIteratorBaseEENKUlvE_clEvENKUlvE0_clEvEUlaaE_EESt5arrayIPcLm2EEEEviT0_T1_:
.text._ZN2at6native29vectorized_elementwise_kernelILi2ENS0_13AUnaryFunctorIaaaZZZNS0_19minimum_kernel_cudaERNS_18TensorIteratorBaseEENKUlvE_clEvENKUlvE0_clEvEUlaaE_EESt5arrayIPcLm2EEEEviT0_T1_:
[----:B------:R-:W-:Y:S02]  /*0000*/  IMAD.MOV.U32 R1, RZ, RZ, c[0x0][0x28] ;  /* 0x00000a00ff017624 */ /* 0x000fe400078e00ff */
[----:B------:R-:W0:Y:S01]  /*0010*/  S2R R0, SR_CTAID.X ;  /* 0x0000000000007919 */ /* 0x000e220000002500 */
[----:B------:R-:W-:Y:S02]  /*0020*/  ULDC.64 UR6, c[0x0][0x118] ;  /* 0x0000460000067ab9 */ /* 0x000fe40000000a00 */
[----:B------:R-:W-:Y:S01]  /*0030*/  ULDC.U8 UR4, c[0x0][0x165] ;  /* 0x0000594000047ab9 */ /* 0x000fe20000000000 */
[----:B0-----:R-:W-:-:S05]  /*0040*/  IMAD.SHL.U32 R0, R0, 0x400, RZ ;  /* 0x0000040000007824 */ /* 0x001fca00078e00ff */
[----:B------:R-:W-:-:S04]  /*0050*/  IADD3 R2, -R0, c[0x0][0x160], RZ ;  /* 0x0000580000027a10 */ /* 0x000fc80007ffe1ff */
[----:B------:R-:W-:-:S13]  /*0060*/  ISETP.GE.U32.AND P0, PT, R2, 0x400, PT ;  /* 0x000004000200780c */ /* 0x000fda0003f06070 */
[----:B------:R-:W-:Y:S05]  /*0070*/  @!P0 BRA `(.L_x_21776) ;  /* 0x000002b000008947 */ /* 0x000fea0003800000 */
[----:B------:R-:W0:Y:S01]  /*0080*/  S2R R11, SR_TID.X ;  /* 0x00000000000b7919 */ /* 0x000e220000002100 */
[----:B------:R-:W-:-:S04]  /*0090*/  IADD3 R4, P0, R0, c[0x0][0x170], RZ ;  /* 0x00005c0000047a10 */ /* 0x000fc80007f1e0ff */
[----:B------:R-:W-:-:S05]  /*00a0*/  LEA.HI.X.SX32 R5, R0, c[0x0][0x174], 0x1, P0 ;  /* 0x00005d0000057a11 */ /* 0x000fca00000f0eff */
[----:B0-----:R-:W-:-:S05]  /*00b0*/  IMAD.WIDE.U32 R4, R11, 0x2, R4 ;  /* 0x000000020b047825 */ /* 0x001fca00078e0004 */
[----:B------:R-:W2:Y:S04]  /*00c0*/  LDG.E.U16 R6, [R4.64] ;  /* 0x0000000604067981 */ /* 0x000ea8000c1e1500 */
[----:B------:R-:W3:Y:S04]  /*00d0*/  LDG.E.U16 R7, [R4.64+0x100] ;  /* 0x0001000604077981 */ /* 0x000ee8000c1e1500 */
[----:B------:R0:W4:Y:S04]  /*00e0*/  LDG.E.U16 R8, [R4.64+0x200] ;  /* 0x0002000604087981 */ /* 0x000128000c1e1500 */
[----:B------:R0:W5:Y:S01]  /*00f0*/  LDG.E.U16 R9, [R4.64+0x300] ;  /* 0x0003000604097981 */ /* 0x000162000c1e1500 */
[----:B------:R-:W-:Y:S01]  /*0100*/  IADD3 R2, P0, R0, c[0x0][0x168], RZ ;  /* 0x00005a0000027a10 */ /* 0x000fe20007f1e0ff */
[----:B------:R-:W-:-:S04]  /*0110*/  UPRMT UR4, UR4, 0x8880, URZ ;  /* 0x0000888004047896 */ /* 0x000fc8000800003f */
[----:B------:R-:W-:-:S04]  /*0120*/  IMAD.X R3, RZ, RZ, c[0x0][0x16c], P0 ;  /* 0x00005b00ff037624 */ /* 0x000fc800000e06ff */
[----:B------:R-:W-:Y:S01]  /*0130*/  IMAD.WIDE R2, R11, 0x2, R2 ;  /* 0x000000020b027825 */ /* 0x000fe200078e0202 */
[C---:B--2---:R-:W-:Y:S02]  /*0140*/  PRMT R0, R6.reuse, 0x8880, RZ ;  /* 0x0000888006007816 */ /* 0x044fe400000000ff */
[----:B------:R-:W-:Y:S02]  /*0150*/  PRMT R6, R6, 0x9991, RZ ;  /* 0x0000999106067816 */ /* 0x000fe400000000ff */
[C---:B---3--:R-:W-:Y:S02]  /*0160*/  PRMT R10, R7.reuse, 0x8880, RZ ;  /* 0x00008880070a7816 */ /* 0x048fe400000000ff */
[----:B------:R-:W-:Y:S01]  /*0170*/  PRMT R7, R7, 0x9991, RZ ;  /* 0x0000999107077816 */ /* 0x000fe200000000ff */
[----:B0-----:R-:W-:Y:S01]  /*0180*/  IMAD.MOV.U32 R4, RZ, RZ, R6 ;  /* 0x000000ffff047224 */ /* 0x001fe200078e0006 */
[C---:B----4-:R-:W-:Y:S01]  /*0190*/  PRMT R11, R8.reuse, 0x8880, RZ ;  /* 0x00008880080b7816 */ /* 0x050fe200000000ff */
[----:B------:R-:W-:Y:S01]  /*01a0*/  IMAD.MOV.U32 R6, RZ, RZ, R10 ;  /* 0x000000ffff067224 */ /* 0x000fe200078e000a */
[----:B------:R-:W-:-:S02]  /*01b0*/  PRMT R5, R8, 0x9991, RZ ;  /* 0x0000999108057816 */ /* 0x000fc400000000ff */
[C---:B-----5:R-:W-:Y:S01]  /*01c0*/  PRMT R12, R9.reuse, 0x8880, RZ ;  /* 0x00008880090c7816 */ /* 0x060fe200000000ff */
[----:B------:R-:W-:Y:S01]  /*01d0*/  IMAD.MOV.U32 R8, RZ, RZ, R11 ;  /* 0x000000ffff087224 */ /* 0x000fe200078e000b */
[----:B------:R-:W-:Y:S01]  /*01e0*/  PRMT R13, R9, 0x9991, RZ ;  /* 0x00009991090d7816 */ /* 0x000fe200000000ff */
[----:B------:R-:W-:Y:S01]  /*01f0*/  IMAD.MOV.U32 R9, RZ, RZ, R5 ;  /* 0x000000ffff097224 */ /* 0x000fe200078e0005 */
[----:B------:R-:W-:Y:S01]  /*0200*/  IMNMX R0, R0, UR4, PT ;  /* 0x0000000400007c17 */ /* 0x000fe2000b800200 */
[----:B------:R-:W-:Y:S01]  /*0210*/  IMAD.MOV.U32 R10, RZ, RZ, R12 ;  /* 0x000000ffff0a7224 */ /* 0x000fe200078e000c */
[----:B------:R-:W-:Y:S01]  /*0220*/  IMNMX R5, R4, UR4, PT ;  /* 0x0000000404057c17 */ /* 0x000fe2000b800200 */
[----:B------:R-:W-:Y:S01]  /*0230*/  IMAD.MOV.U32 R11, RZ, RZ, R13 ;  /* 0x000000ffff0b7224 */ /* 0x000fe200078e000d */
[----:B------:R-:W-:Y:S02]  /*0240*/  IMNMX R6, R6, UR4, PT ;  /* 0x0000000406067c17 */ /* 0x000fe4000b800200 */
[----:B------:R-:W-:-:S02]  /*0250*/  IMNMX R7, R7, UR4, PT ;  /* 0x0000000407077c17 */ /* 0x000fc4000b800200 */
[----:B------:R-:W-:Y:S02]  /*0260*/  IMNMX R8, R8, UR4, PT ;  /* 0x0000000408087c17 */ /* 0x000fe4000b800200 */
[----:B------:R-:W-:Y:S02]  /*0270*/  IMNMX R9, R9, UR4, PT ;  /* 0x0000000409097c17 */ /* 0x000fe4000b800200 */
[----:B------:R-:W-:Y:S02]  /*0280*/  IMNMX R10, R10, UR4, PT ;  /* 0x000000040a0a7c17 */ /* 0x000fe4000b800200 */
[----:B------:R-:W-:Y:S02]  /*0290*/  IMNMX R11, R11, UR4, PT ;  /* 0x000000040b0b7c17 */ /* 0x000fe4000b800200 */
[----:B------:R-:W-:Y:S02]  /*02a0*/  PRMT R5, R5, 0x7604, R0 ;  /* 0x0000760405057816 */ /* 0x000fe40000000000 */
[----:B------:R-:W-:-:S02]  /*02b0*/  PRMT R7, R7, 0x7604, R6 ;  /* 0x0000760407077816 */ /* 0x000fc40000000006 */
[----:B------:R-:W-:Y:S01]  /*02c0*/  PRMT R9, R9, 0x7604, R8 ;  /* 0x0000760409097816 */ /* 0x000fe20000000008 */
[----:B------:R-:W-:Y:S01]  /*02d0*/  STG.E.U16 [R2.64], R5 ;  /* 0x0000000502007986 */ /* 0x000fe2000c101506 */
[----:B------:R-:W-:-:S03]  /*02e0*/  PRMT R11, R11, 0x7604, R10 ;  /* 0x000076040b0b7816 */ /* 0x000fc6000000000a */
[----:B------:R-:W-:Y:S04]  /*02f0*/  STG.E.U16 [R2.64+0x100], R7 ;  /* 0x0001000702007986 */ /* 0x000fe8000c101506 */
[----:B------:R-:W-:Y:S04]  /*0300*/  STG.E.U16 [R2.64+0x200], R9 ;  /* 0x0002000902007986 */ /* 0x000fe8000c101506 */
[----:B------:R-:W-:Y:S01]  /*0310*/  STG.E.U16 [R2.64+0x300], R11 ;  /* 0x0003000b02007986 */ /* 0x000fe2000c101506 */
[----:B------:R-:W-:Y:S05]  /*0320*/  EXIT ;  /* 0x000000000000794d */ /* 0x000fea0003800000 */
.L_x_21776:
[----:B------:R-:W0:Y:S01]  /*0330*/  S2R R5, SR_TID.X ;  /* 0x0000000000057919 */ /* 0x000e220000002100 */
[----:B------:R-:W-:Y:S01]  /*0340*/  IMAD.MOV.U32 R3, RZ, RZ, RZ ;  /* 0x000000ffff037224 */ /* 0x000fe200078e00ff */
[C---:B0-----:R-:W-:Y:S01]  /*0350*/  ISETP.GE.AND P0, PT, R5.reuse, R2, PT ;  /* 0x000000020500720c */ /* 0x041fe20003f06270 */
[----:B------:R-:W-:Y:S01]  /*0360*/  IMAD.MOV.U32 R17, RZ, RZ, R5 ;  /* 0x000000ffff117224 */ /* 0x000fe200078e0005 */
[----:B------:R-:W-:-:S11]  /*0370*/  IADD3 R20, R5, 0x80, RZ ;  /* 0x0000008005147810 */ /* 0x000fd60007ffe0ff */
[----:B------:R-:W-:-:S05]  /*0380*/  @!P0 IMAD.MOV.U32 R17, RZ, RZ, R20 ;  /* 0x000000ffff118224 */ /* 0x000fca00078e0014 */
[----:B------:R-:W-:-:S13]  /*0390*/  ISETP.GE.AND P4, PT, R17, R2, PT ;  /* 0x000000021100720c */ /* 0x000fda0003f86270 */
[----:B------:R-:W-:Y:S01]  /*03a0*/  @!P4 IMAD.IADD R6, R0, 0x1, R17 ;  /* 0x000000010006c824 */ /* 0x000fe200078e0211 */
[----:B------:R-:W-:-:S04]  /*03b0*/  @!P4 IADD3 R17, R17, 0x80, RZ ;  /* 0x000000801111c810 */ /* 0x000fc80007ffe0ff */
[----:B------:R-:W-:Y:S02]  /*03c0*/  ISETP.GE.AND P5, PT, R17, R2, PT ;  /* 0x000000021100720c */ /* 0x000fe40003fa6270 */
[----:B------:R-:W-:-:S05]  /*03d0*/  @!P4 IADD3 R6, P6, R6, c[0x0][0x170], RZ ;  /* 0x00005c000606ca10 */ /* 0x000fca0007fde0ff */
[----:B------:R-:W-:-:S05]  /*03e0*/  @!P4 IMAD.X R7, RZ, RZ, c[0x0][0x174], P6 ;  /* 0x00005d00ff07c624 */ /* 0x000fca00030e06ff */
[----:B------:R0:W2:Y:S01]  /*03f0*/  @!P4 LDG.E.S8 R3, [R6.64] ;  /* 0x000000060603c981 */ /* 0x0000a2000c1e1300 */
        /* <DEDUP_REMOVED lines=8> */
[----:B------:R-:W-:Y:S02]  /*0480*/  ISETP.GE.AND P3, PT, R17, R2, PT ;  /* 0x000000021100720c */ /* 0x000fe40003f66270 */
[----:B------:R-:W-:Y:S01]  /*0490*/  @!P5 IADD3 R10, P6, R10, c[0x0][0x170], RZ ;  /* 0x00005c000a0ada10 */ /* 0x000fe20007fde0ff */
[----:B------:R-:W-:-:S10]  /*04a0*/  IMAD.MOV.U32 R4, RZ, RZ, RZ ;  /* 0x000000ffff047224 */ /* 0x000fd400078e00ff */
[----:B------:R-:W-:Y:S01]  /*04b0*/  @!P3 IMAD.IADD R21, R0, 0x1, R17 ;  /* 0x000000010015b824 */ /* 0x000fe200078e0211 */
[----:B------:R-:W-:-:S04]  /*04c0*/  @!P3 IADD3 R17, R17, 0x80, RZ ;  /* 0x000000801111b810 */ /* 0x000fc80007ffe0ff */
[----:B------:R-:W-:Y:S01]  /*04d0*/  ISETP.GE.AND P4, PT, R17, R2, PT ;  /* 0x000000021100720c */ /* 0x000fe20003f86270 */
[----:B------:R-:W-:Y:S02]  /*04e0*/  @!P5 IMAD.X R11, RZ, RZ, c[0x0][0x174], P6 ;  /* 0x00005d00ff0bd624 */ /* 0x000fe400030e06ff */
[----:B------:R-:W-:-:S03]  /*04f0*/  @!P0 IMAD.IADD R8, R0, 0x1, R5 ;  /* 0x0000000100088824 */ /* 0x000fc600078e0205 */
[----:B------:R1:W3:Y:S02]  /*0500*/  @!P5 LDG.E.S8 R4, [R10.64] ;  /* 0x000000060a04d981 */ /* 0x0002e4000c1e1300 */
[----:B------:R-:W-:-:S05]  /*0510*/  @!P0 IADD3 R8, P5, R8, c[0x0][0x170], RZ ;  /* 0x00005c0008088a10 */ /* 0x000fca0007fbe0ff */
[----:B------:R-:W-:Y:S01]  /*0520*/  @!P4 IMAD.IADD R22, R0, 0x1, R17 ;  /* 0x000000010016c824 */ /* 0x000fe200078e0211 */
[----:B------:R-:W-:Y:S01]  /*0530*/  @!P4 IADD3 R17, R17, 0x80, RZ ;  /* 0x000000801111c810 */ /* 0x000fe20007ffe0ff */
[----:B------:R-:W-:Y:S01]  /*0540*/  @!P0 IMAD.X R9, RZ, RZ, c[0x0][0x174], P5 ;  /* 0x00005d00ff098624 */ /* 0x000fe200028e06ff */
[----:B------:R-:W-:Y:S02]  /*0550*/  @!P1 IADD3 R14, P6, R14, c[0x0][0x170], RZ ;  /* 0x00005c000e0e9a10 */ /* 0x000fe40007fde0ff */
[----:B------:R-:W-:Y:S01]  /*0560*/  ISETP.GE.AND P5, PT, R17, R2, PT ;  /* 0x000000021100720c */ /* 0x000fe20003fa6270 */
[----:B------:R-:W-:Y:S01]  /*0570*/  IMAD.MOV.U32 R16, RZ, RZ, RZ ;  /* 0x000000ffff107224 */ /* 0x000fe200078e00ff */
[----:B------:R-:W-:Y:S01]  /*0580*/  CS2R R12, SRZ ;  /* 0x00000000000c7805 */ /* 0x000fe2000001ff00 */
[----:B------:R-:W-:Y:S01]  /*0590*/  @!P1 IMAD.X R15, RZ, RZ, c[0x0][0x174], P6 ;  /* 0x00005d00ff0f9624 */ /* 0x000fe200030e06ff */
[----:B------:R-:W-:-:S03]  /*05a0*/  @!P2 IADD3 R18, P6, R18, c[0x0][0x170], RZ ;  /* 0x00005c001212aa10 */ /* 0x000fc60007fde0ff */
[----:B------:R4:W5:Y:S02]  /*05b0*/  @!P0 LDG.E.S8 R16, [R8.64] ;  /* 0x0000000608108981 */ /* 0x000964000c1e1300 */
[----:B------:R-:W-:Y:S02]  /*05c0*/  @!P2 IMAD.X R19, RZ, RZ, c[0x0][0x174], P6 ;  /* 0x00005d00ff13a624 */ /* 0x000fe400030e06ff */
[----:B------:R4:W5:Y:S01]  /*05d0*/  @!P1 LDG.E.S8 R12, [R14.64] ;  /* 0x000000060e0c9981 */ /* 0x000962000c1e1300 */
[----:B0-----:R-:W-:Y:S01]  /*05e0*/  @!P3 IADD3 R6, P1, R21, c[0x0][0x170], RZ ;  /* 0x00005c001506ba10 */ /* 0x001fe20007f3e0ff */
[----:B-1----:R-:W-:Y:S02]  /*05f0*/  @!P5 IMAD.IADD R11, R0, 0x1, R17 ;  /* 0x00000001000bd824 */ /* 0x002fe400078e0211 */
[----:B------:R5:W5:Y:S01]  /*0600*/  @!P2 LDG.E.S8 R13, [R18.64] ;  /* 0x00000006120da981 */ /* 0x000b62000c1e1300 */
[----:B------:R-:W-:Y:S01]  /*0610*/  @!P4 IADD3 R10, P2, R22, c[0x0][0x170], RZ ;  /* 0x00005c00160aca10 */ /* 0x000fe20007f5e0ff */
[----:B------:R-:W-:Y:S01]  /*0620*/  @!P3 IMAD.X R7, RZ, RZ, c[0x0][0x174], P1 ;  /* 0x00005d00ff07b624 */ /* 0x000fe200008e06ff */
[----:B----4-:R-:W-:Y:S01]  /*0630*/  @!P5 IADD3 R8, P1, R11, c[0x0][0x170], RZ ;  /* 0x00005c000b08da10 */ /* 0x010fe20007f3e0ff */
[----:B------:R-:W-:-:S02]  /*0640*/  IMAD.MOV.U32 R17, RZ, RZ, RZ ;  /* 0x000000ffff117224 */ /* 0x000fc400078e00ff */
[----:B------:R-:W-:Y:S02]  /*0650*/  IMAD.MOV.U32 R22, RZ, RZ, RZ ;  /* 0x000000ffff167224 */ /* 0x000fe400078e00ff */
[----:B------:R-:W-:Y:S02]  /*0660*/  IMAD.MOV.U32 R21, RZ, RZ, RZ ;  /* 0x000000ffff157224 */ /* 0x000fe400078e00ff */
[----:B------:R-:W-:Y:S01]  /*0670*/  @!P4 IMAD.X R11, RZ, RZ, c[0x0][0x174], P2 ;  /* 0x00005d00ff0bc624 */ /* 0x000fe200010e06ff */
[----:B------:R-:W4:Y:S01]  /*0680*/  @!P3 LDG.E.S8 R17, [R6.64] ;  /* 0x000000060611b981 */ /* 0x000f22000c1e1300 */
[----:B------:R-:W-:-:S03]  /*0690*/  @!P5 IMAD.X R9, RZ, RZ, c[0x0][0x174], P1 ;  /* 0x00005d00ff09d624 */ /* 0x000fc600008e06ff */
[----:B------:R3:W4:Y:S04]  /*06a0*/  @!P4 LDG.E.S8 R22, [R10.64] ;  /* 0x000000060a16c981 */ /* 0x000728000c1e1300 */
[----:B------:R2:W4:Y:S01]  /*06b0*/  @!P5 LDG.E.S8 R21, [R8.64] ;  /* 0x000000060815d981 */ /* 0x000522000c1e1300 */
[----:B------:R-:W-:Y:S01]  /*06c0*/  @!P0 IMAD.IADD R14, R0, 0x1, R5 ;  /* 0x00000001000e8824 */ /* 0x000fe200078e0205 */
[----:B------:R-:W-:-:S04]  /*06d0*/  UPRMT UR4, UR4, 0x8880, URZ ;  /* 0x0000888004047896 */ /* 0x000fc8000800003f */
[----:B------:R-:W-:Y:S01]  /*06e0*/  @!P0 IADD3 R14, P1, R14, c[0x0][0x168], RZ ;  /* 0x00005a000e0e8a10 */ /* 0x000fe20007f3e0ff */
[----:B------:R-:W-:-:S04]  /*06f0*/  @!P0 IMAD.MOV.U32 R5, RZ, RZ, R20 ;  /* 0x000000ffff058224 */ /* 0x000fc800078e0014 */
[----:B------:R-:W-:Y:S01]  /*0700*/  @!P0 IMAD.X R15, RZ, RZ, c[0x0][0x16c], P1 ;  /* 0x00005b00ff0f8624 */ /* 0x000fe200008e06ff */
[----:B------:R-:W-:Y:S01]  /*0710*/  BSSY B0, `(.L_x_21777) ;  /* 0x0000036000007945 */ /* 0x000fe20003800000 */
[----:B------:R-:W-:Y:S01]  /*0720*/  BSSY B1, `(.L_x_21778) ;  /* 0x000002e000017945 */ /* 0x000fe20003800000 */
[----:B--2---:R-:W-:Y:S02]  /*0730*/  IMNMX R9, R3, UR4, PT ;  /* 0x0000000403097c17 */ /* 0x004fe4000b800200 */
[----:B---3--:R-:W-:Y:S02]  /*0740*/  IMNMX R11, R4, UR4, PT ;  /* 0x00000004040b7c17 */ /* 0x008fe4000b800200 */
[----:B-----5:R-:W-:-:S05]  /*0750*/  IMNMX R19, R16, UR4, PT ;  /* 0x0000000410137c17 */ /* 0x020fca000b800200 */
[----:B------:R0:W-:Y:S01]  /*0760*/  @!P0 STG.E.U8 [R14.64], R19 ;  /* 0x000000130e008986 */ /* 0x0001e2000c101106 */
[----:B------:R-:W-:Y:S02]  /*0770*/  ISETP.GE.AND P0, PT, R5, R2, PT ;  /* 0x000000020500720c */ /* 0x000fe40003f06270 */
[----:B------:R-:W-:Y:S02]  /*0780*/  IMNMX R23, R12, UR4, PT ;  /* 0x000000040c177c17 */ /* 0x000fe4000b800200 */
[----:B------:R-:W-:Y:S02]  /*0790*/  IMNMX R13, R13, UR4, PT ;  /* 0x000000040d0d7c17 */ /* 0x000fe4000b800200 */
[----:B----4-:R-:W-:Y:S02]  /*07a0*/  IMNMX R17, R17, UR4, PT ;  /* 0x0000000411117c17 */ /* 0x010fe4000b800200 */
[----:B------:R-:W-:Y:S02]  /*07b0*/  IMNMX R25, R22, UR4, PT ;  /* 0x0000000416197c17 */ /* 0x000fe4000b800200 */
[----:B------:R-:W-:-:S03]  /*07c0*/  IMNMX R3, R21, UR4, PT ;  /* 0x0000000415037c17 */ /* 0x000fc6000b800200 */
[----:B------:R-:W-:Y:S05]  /*07d0*/  @P0 BRA `(.L_x_21779) ;  /* 0x000000c000000947 */ /* 0x000fea0003800000 */
[----:B0-----:R-:W-:Y:S01]  /*07e0*/  IMAD.IADD R6, R0, 0x1, R5 ;  /* 0x0000000100067824 */ /* 0x001fe200078e0205 */
[----:B------:R-:W-:-:S04]  /*07f0*/  IADD3 R5, R5, 0x80, RZ ;  /* 0x0000008005057810 */ /* 0x000fc80007ffe0ff */
[----:B------:R-:W-:-:S05]  /*0800*/  IADD3 R6, P0, R6, c[0x0][0x168], RZ ;  /* 0x00005a0006067a10 */ /* 0x000fca0007f1e0ff */
[----:B------:R-:W-:Y:S01]  /*0810*/  IMAD.X R7, RZ, RZ, c[0x0][0x16c], P0 ;  /* 0x00005b00ff077624 */ /* 0x000fe200000e06ff */
[----:B------:R-:W-:-:S04]  /*0820*/  ISETP.GE.AND P0, PT, R5, R2, PT ;  /* 0x000000020500720c */ /* 0x000fc80003f06270 */
[----:B------:R0:W-:Y:S09]  /*0830*/  STG.E.U8 [R6.64], R9 ;  /* 0x0000000906007986 */ /* 0x0001f2000c101106 */
[----:B------:R-:W-:Y:S05]  /*0840*/  @P0 BRA `(.L_x_21780) ;  /* 0x000000c000000947 */ /* 0x000fea0003800000 */
[----:B0-----:R-:W-:Y:S01]  /*0850*/  IMAD.IADD R6, R0, 0x1, R5 ;  /* 0x0000000100067824 */ /* 0x001fe200078e0205 */
[----:B------:R-:W-:-:S04]  /*0860*/  IADD3 R5, R5, 0x80, RZ ;  /* 0x0000008005057810 */ /* 0x000fc80007ffe0ff */
[----:B------:R-:W-:-:S05]  /*0870*/  IADD3 R6, P0, R6, c[0x0][0x168], RZ ;  /* 0x00005a0006067a10 */ /* 0x000fca0007f1e0ff */
[----:B------:R-:W-:-:S05]  /*0880*/  IMAD.X R7, RZ, RZ, c[0x0][0x16c], P0 ;  /* 0x00005b00ff077624 */ /* 0x000fca00000e06ff */
[----:B------:R0:W-:Y:S03]  /*0890*/  STG.E.U8 [R6.64], R11 ;  /* 0x0000000b06007986 */ /* 0x0001e6000c101106 */
.L_x_21779:
[----:B0-----:R-:W-:-:S13]  /*08a0*/  ISETP.GE.AND P0, PT, R5, R2, PT ;  /* 0x000000020500720c */ /* 0x001fda0003f06270 */
[----:B------:R-:W-:Y:S05]  /*08b0*/  @P0 BRA `(.L_x_21781) ;  /* 0x000000c000000947 */ /* 0x000fea0003800000 */
[----:B------:R-:W-:Y:S01]  /*08c0*/  IMAD.IADD R6, R0, 0x1, R5 ;  /* 0x0000000100067824 */ /* 0x000fe200078e0205 */
[----:B------:R-:W-:-:S04]  /*08d0*/  IADD3 R5, R5, 0x80, RZ ;  /* 0x0000008005057810 */ /* 0x000fc80007ffe0ff */
[----:B------:R-:W-:-:S05]  /*08e0*/  IADD3 R6, P0, R6, c[0x0][0x168], RZ ;  /* 0x00005a0006067a10 */ /* 0x000fca0007f1e0ff */
[----:B------:R-:W-:-:S05]  /*08f0*/  IMAD.X R7, RZ, RZ, c[0x0][0x16c], P0 ;  /* 0x00005b00ff077624 */ /* 0x000fca00000e06ff */
[----:B------:R0:W-:Y:S03]  /*0900*/  STG.E.U8 [R6.64], R23 ;  /* 0x0000001706007986 */ /* 0x0001e6000c101106 */
.L_x_21780:
[----:B------:R-:W-:-:S13]  /*0910*/  ISETP.GE.AND P0, PT, R5, R2, PT ;  /* 0x000000020500720c */ /* 0x000fda0003f06270 */
[----:B------:R-:W-:Y:S05]  /*0920*/  @P0 BRA `(.L_x_21782) ;  /* 0x000000d000000947 */ /* 0x000fea0003800000 */
[----:B0-----:R-:W-:Y:S01]  /*0930*/  IMAD.IADD R6, R0, 0x1, R5 ;  /* 0x0000000100067824 */ /* 0x001fe200078e0205 */
[----:B------:R-:W-:-:S04]  /*0940*/  IADD3 R5, R5, 0x80, RZ ;  /* 0x0000008005057810 */ /* 0x000fc80007ffe0ff */
[----:B------:R-:W-:-:S05]  /*0950*/  IADD3 R6, P0, R6, c[0x0][0x168], RZ ;  /* 0x00005a0006067a10 */ /* 0x000fca0007f1e0ff */
[----:B------:R-:W-:-:S05]  /*0960*/  IMAD.X R7, RZ, RZ, c[0x0][0x16c], P0 ;  /* 0x00005b00ff077624 */ /* 0x000fca00000e06ff */
[----:B------:R0:W-:Y:S03]  /*0970*/  STG.E.U8 [R6.64], R13 ;  /* 0x0000000d06007986 */ /* 0x0001e6000c101106 */
.L_x_21781:
[----:B------:R-:W-:-:S13]  /*0980*/  ISETP.GE.AND P0, PT, R5, R2, PT ;  /* 0x000000020500720c */ /* 0x000fda0003f06270 */
[----:B------:R-:W-:Y:S01]  /*0990*/  @P0 BREAK B1 ;  /* 0x0000000000010942 */ /* 0x000fe20003800000 */
[----:B------:R-:W-:Y:S05]  /*09a0*/  @P0 BRA `(.L_x_21783) ;  /* 0x000000c000000947 */ /* 0x000fea0003800000 */
[----:B0-----:R-:W-:Y:S01]  /*09b0*/  IMAD.IADD R6, R0, 0x1, R5 ;  /* 0x0000000100067824 */ /* 0x001fe200078e0205 */
[----:B------:R-:W-:-:S04]  /*09c0*/  IADD3 R5, R5, 0x80, RZ ;  /* 0x0000008005057810 */ /* 0x000fc80007ffe0ff */
[----:B------:R-:W-:-:S05]  /*09d0*/  IADD3 R6, P0, R6, c[0x0][0x168], RZ ;  /* 0x00005a0006067a10 */ /* 0x000fca0007f1e0ff */
[----:B------:R-:W-:-:S05]  /*09e0*/  IMAD.X R7, RZ, RZ, c[0x0][0x16c], P0 ;  /* 0x00005b00ff077624 */ /* 0x000fca00000e06ff */
[----:B------:R0:W-:Y:S03]  /*09f0*/  STG.E.U8 [R6.64], R17 ;  /* 0x0000001106007986 */ /* 0x0001e6000c101106 */
.L_x_21782:
[----:B------:R-:W-:Y:S05]  /*0a00*/  BSYNC B1 ;  /* 0x0000000000017941 */ /* 0x000fea0003800000 */
.L_x_21778:
[----:B------:R-:W-:-:S13]  /*0a10*/  ISETP.GE.AND P0, PT, R5, R2, PT ;  /* 0x000000020500720c */ /* 0x000fda0003f06270 */
[----:B0-----:R-:W-:Y:S01]  /*0a20*/  @!P0 IMAD.IADD R6, R0, 0x1, R5 ;  /* 0x0000000100068824 */ /* 0x001fe200078e0205 */
[----:B------:R-:W-:-:S04]  /*0a30*/  @!P0 IADD3 R5, R5, 0x80, RZ ;  /* 0x0000008005058810 */ /* 0x000fc80007ffe0ff */
[----:B------:R-:W-:-:S05]  /*0a40*/  @!P0 IADD3 R6, P1, R6, c[0x0][0x168], RZ ;  /* 0x00005a0006068a10 */ /* 0x000fca0007f3e0ff */
[----:B------:R-:W-:-:S05]  /*0a50*/  @!P0 IMAD.X R7, RZ, RZ, c[0x0][0x16c], P1 ;  /* 0x00005b00ff078624 */ /* 0x000fca00008e06ff */
[----:B------:R0:W-:Y:S03]  /*0a60*/  @!P0 STG.E.U8 [R6.64], R25 ;  /* 0x0000001906008986 */ /* 0x0001e6000c101106 */
.L_x_21783:
[----:B------:R-:W-:Y:S05]  /*0a70*/  BSYNC B0 ;  /* 0x0000000000007941 */ /* 0x000fea0003800000 */
.L_x_21777:
[----:B------:R-:W-:Y:S01]  /*0a80*/  WARPSYNC 0xffffffff ;  /* 0xffffffff00007948 */ /* 0x000fe20003800000 */
[----:B------:R-:W-:-:S13]  /*0a90*/  ISETP.GE.AND P0, PT, R5, R2, PT ;  /* 0x000000020500720c */ /* 0x000fda0003f06270 */
[----:B------:R-:W-:Y:S05]  /*0aa0*/  @P0 EXIT ;  /* 0x000000000000094d */ /* 0x000fea0003800000 */
[----:B------:R-:W-:-:S05]  /*0ab0*/  IMAD.IADD R5, R0, 0x1, R5 ;  /* 0x0000000100057824 */ /* 0x000fca00078e0205 */
[----:B------:R-:W-:-:S05]  /*0ac0*/  IADD3 R4, P0, R5, c[0x0][0x168], RZ ;  /* 0x00005a0005047a10 */ /* 0x000fca0007f1e0ff */
[----:B------:R-:W-:-:S05]  /*0ad0*/  IMAD.X R5, RZ, RZ, c[0x0][0x16c], P0 ;  /* 0x00005b00ff057624 */ /* 0x000fca00000e06ff */
[----:B------:R-:W-:Y:S01]  /*0ae0*/  STG.E.U8 [R4.64], R3 ;  /* 0x0000000304007986 */ /* 0x000fe2000c101106 */
[----:B------:R-:W-:Y:S05]  /*0af0*/  EXIT ;  /* 0x000000000000794d */ /* 0x000fea0003800000 */
.L_x_21784:
        /* <DEDUP_REMOVED lines=16> */
.L_x_40153:


//--------------------- .text._ZN2at6native29vectorized_elementwise_kernelILi4ENS0_13AUnaryFunctorIaaaZZZNS0_19minimum_kernel_cudaERNS_18TensorIteratorBaseEENKUlvE_clEvENKUlvE0_clEvEUlaaE_EESt5arrayIPcLm2EEEEviT0_T1_ --------------------------
	.section	.text._ZN2at6native29vectorized_elementwise_kernelILi4ENS0_13AUnaryFunctorIaaaZZZNS0_19minimum_kernel_cudaERNS_18TensorIteratorBaseEENKUlvE_clEvENKUlvE0_clEvEUlaaE_EESt5arrayIPcLm2EEEEviT0_T1_,"ax",@progbits
	.sectioninfo	@"SHI_REGISTERS=28"
	.align	128
        .global         _ZN2at6native29vectorized_elementwise_kernelILi4ENS0_13AUnaryFunctorIaaaZZZNS0_19minimum_kernel_cudaERNS_18TensorIteratorBaseEENKUlvE_clEvENKUlvE0_clEvEUlaaE_EESt5arrayIPcLm2EEEEviT0_T1_
        .type           _ZN2at6native29vectorized_elementwise_kernelILi4ENS0_13AUnaryFunctorIaaaZZZNS0_19minimum_kernel_cudaERNS_18TensorIteratorBaseEENKUlvE_clEvENKUlvE0_clEvEUlaaE_EESt5arrayIPcLm2EEEEviT0_T1_,@function
        .size           _ZN2at6native29vectorized_elementwise_kernelILi4ENS0_13AUnaryFunctorIaaaZZZNS0_19minimum_kernel_cudaERNS_18TensorIteratorBaseEENKUlvE_clEvENKUlvE0_clEvEUlaaE_EESt5arrayIPcLm2EEEEviT0_T1_,(.L_x_40154 - _ZN2at6native29vectorized_elementwise_kernelILi4ENS0_13AUnaryFunctorIaaaZZZNS0_19minimum_kernel_cudaERNS_18TensorIteratorBaseEENKUlvE_clEvENKUlvE0_clEvEUlaaE_EESt5arrayIPcLm2EEEEviT0_T1_)
        .other          _ZN2at6native29vectorized_elementwise_kernelILi4ENS0_13AUnaryFunctorIaaaZZZNS0_19minimum_kernel_cudaERNS_18TensorIteratorBaseEENKUlvE_clEvENKUlvE0_clEvEUlaaE_EESt5arrayIPcLm2EEEEviT0_T1_,@"STO_CUDA_ENTRY STV_DEFAULT"
_ZN2at6native29vectorized_elementwise_kernelILi4ENS0_13AUnaryFunctorIaaaZZZNS0_19minimum_kernel_cudaERNS_18TensorIteratorBaseEENKUlvE_clEvENKUlvE0_clEvEUlaaE_EESt5arrayIPcLm2EEEEviT0_T1_:
.text._ZN2at6native29vectorized_elementwise_kernelILi4ENS0_13AUnaryFunctorIaaaZZZNS0_19minimum_kernel_cudaERNS_18TensorIteratorBaseEENKUlvE_clEvENKUlvE0_clEvEUlaaE_EESt5arrayIPcLm2EEEEviT0_T1_:
        /* <DEDUP_REMOVED lines=12> */
[----:B------:R0:W2:Y:S04]  /*00c0*/  LDG.E R9, [R2.64] ;  /* 0x0000000602097981 */ /* 0x0000a8000c1e1900 */
[----:B------:R0:W3:Y:S01]  /*00d0*/  LDG.E R10, [R2.64+0x200] ;  /* 0x00020006020a7981 */ /* 0x0000e2000c1e1900 */
[----:B------:R-:W-:Y:S01]  /*00e0*/  UPRMT UR4, UR4, 0x8880, URZ ;  /* 0x0000888004047896 */ /* 0x000fe2000800003f */
[----:B0-----:R-:W-:Y:S02]  /*00f0*/  IADD3 R2, P0, R0, c[0x0][0x168], RZ ;  /* 0x00005a0000027a10 */ /* 0x001fe40007f1e0ff */
[C---:B--2---:R-:W-:Y:S02]  /*0100*/  PRMT R4, R9.reuse, 0x8880, RZ ;  /* 0x0000888009047816 */ /* 0x044fe400000000ff */
[----:B------:R-:W-:-:S02]  /*0110*/  PRMT R6, R9, 0x9991, RZ ;  /* 0x0000999109067816 */ /* 0x000fc400000000ff */
[----:B------:R-:W-:Y:S02]  /*0120*/  IMNMX R4, R4, UR4, PT ;  /* 0x0000000404047c17 */ /* 0x000fe4000b800200 */
[----:B------:R-:W-:Y:S02]  /*0130*/  IMNMX R3, R6, UR4, PT ;  /* 0x0000000406037c17 */ /* 0x000fe4000b800200 */
[C---:B---3--:R-:W-:Y:S02]  /*0140*/  PRMT R7, R10.reuse, 0x8880, RZ ;  /* 0x000088800a077816 */ /* 0x048fe400000000ff */
[----:B------:R-:W-:Y:S02]  /*0150*/  PRMT R8, R10, 0x9991, RZ ;  /* 0x000099910a087816 */ /* 0x000fe400000000ff */
[----:B------:R-:W-:Y:S01]  /*0160*/  PRMT R11, R3, 0x7604, R4 ;  /* 0x00007604030b7816 */ /* 0x000fe20000000004 */
[----:B------:R-:W-:Y:S01]  /*0170*/  IMAD.X R3, RZ, RZ, c[0x0][0x16c], P0 ;  /* 0x00005b00ff037624 */ /* 0x000fe200000e06ff */
[----:B------:R-:W-:-:S02]  /*0180*/  PRMT R0, R9, 0xaaa2, RZ ;  /* 0x0000aaa209007816 */ /* 0x000fc400000000ff */
[----:B------:R-:W-:Y:S01]  /*0190*/  PRMT R4, R10, 0xaaa2, RZ ;  /* 0x0000aaa20a047816 */ /* 0x000fe200000000ff */
[----:B------:R-:W-:Y:S01]  /*01a0*/  IMAD.WIDE R2, R5, 0x4, R2 ;  /* 0x0000000405027825 */ /* 0x000fe200078e0202 */
[----:B------:R-:W-:Y:S02]  /*01b0*/  PRMT R9, R9, 0xbbb3, RZ ;  /* 0x0000bbb309097816 */ /* 0x000fe400000000ff */
[----:B------:R-:W-:Y:S02]  /*01c0*/  IMNMX R7, R7, UR4, PT ;  /* 0x0000000407077c17 */ /* 0x000fe4000b800200 */
[----:B------:R-:W-:Y:S02]  /*01d0*/  IMNMX R8, R8, UR4, PT ;  /* 0x0000000408087c17 */ /* 0x000fe4000b800200 */
[----:B------:R-:W-:Y:S01]  /*01e0*/  IMNMX R6, R4, UR4, PT ;  /* 0x0000000404067c17 */ /* 0x000fe2000b800200 */
[----:B------:R-:W-:Y:S01]  /*01f0*/  IMAD.MOV.U32 R4, RZ, RZ, R9 ;  /* 0x000000ffff047224 */ /* 0x000fe200078e0009 */
[----:B------:R-:W-:-:S02]  /*0200*/  PRMT R13, R8, 0x7604, R7 ;  /* 0x00007604080d7816 */ /* 0x000fc40000000007 */
[----:B------:R-:W-:Y:S02]  /*0210*/  PRMT R7, R10, 0xbbb3, RZ ;  /* 0x0000bbb30a077816 */ /* 0x000fe400000000ff */
[----:B------:R-:W-:Y:S02]  /*0220*/  IMNMX R0, R0, UR4, PT ;  /* 0x0000000400007c17 */ /* 0x000fe4000b800200 */
[----:B------:R-:W-:Y:S02]  /*0230*/  PRMT R6, R6, 0x7054, R13 ;  /* 0x0000705406067816 */ /* 0x000fe4000000000d */
[----:B------:R-:W-:Y:S02]  /*0240*/  PRMT R11, R0, 0x7054, R11 ;  /* 0x00007054000b7816 */ /* 0x000fe4000000000b */
[----:B------:R-:W-:Y:S02]  /*0250*/  IMNMX R4, R4, UR4, PT ;  /* 0x0000000404047c17 */ /* 0x000fe4000b800200 */
[----:B------:R-:W-:-:S02]  /*0260*/  IMNMX R7, R7, UR4, PT ;  /* 0x0000000407077c17 */ /* 0x000fc4000b800200 */
[----:B------:R-:W-:Y:S02]  /*0270*/  PRMT R11, R4, 0x654, R11 ;  /* 0x00000654040b7816 */ /* 0x000fe4000000000b */
[----:B------:R-:W-:-:S03]  /*0280*/  PRMT R7, R7, 0x654, R6 ;  /* 0x0000065407077816 */ /* 0x000fc60000000006 */
[----:B------:R-:W-:Y:S04]  /*0290*/  STG.E [R2.64], R11 ;  /* 0x0000000b02007986 */ /* 0x000fe8000c101906 */
[----:B------:R-:W-:Y:S01]  /*02a0*/  STG.E [R2.64+0x200], R7 ;  /* 0x0002000702007986 */ /* 0x000fe2000c101906 */
[----:B------:R-:W-:Y:S05]  /*02b0*/  EXIT ;  /* 0x000000000000794d */ /* 0x000fea0003800000 */
.L_x_21785:
        /* <DEDUP_REMOVED lines=87> */
.L_x_21788:
[----:B0-----:R-:W-:-:S13]  /*0830*/  ISETP.GE.AND P0, PT, R5, R2, PT ;  /* 0x000000020500720c */ /* 0x001fda0003f06270 */
[----:B------:R-:W-:Y:S05]  /*0840*/  @P0 BRA `(.L_x_21790) ;  /* 0x000000c000000947 */ /* 0x000fea0003800000 */
[----:B------:R-:W-:Y:S01]  /*0850*/  IMAD.IADD R6, R0, 0x1, R5 ;  /* 0x0000000100067824 */ /* 0x000fe200078e0205 */
[----:B------:R-:W-:-:S04]  /*0860*/  IADD3 R5, R5, 0x80, RZ ;  /* 0x0000008005057810 */ /* 0x000fc80007ffe0ff */
[----:B------:R-:W-:-:S05]  /*0870*/  IADD3 R6, P0, R6, c[0x0][0x168], RZ ;  /* 0x00005a0006067a10 */ /* 0x000fca0007f1e0ff */
[----:B------:R-:W-:-:S05]  /*0880*/  IMAD.X R7, RZ, RZ, c[0x0][0x16c], P0 ;  /* 0x00005b00ff077624 */ /* 0x000fca00000e06ff */
[----:B------:R0:W-:Y:S03]  /*0890*/  STG.E.U8 [R6.64], R23 ;  /* 0x0000001706007986 */ /* 0x0001e6000c101106 */
.L_x_21789:
[----:B------:R-:W-:-:S13]  /*08a0*/  ISETP.GE.AND P0, PT, R5, R2, PT ;  /* 0x000000020500720c */ /* 0x000fda0003f06270 */
[----:B------:R-:W-:Y:S05]  /*08b0*/  @P0 BRA `(.L_x_21791) ;  /* 0x000000d000000947 */ /* 0x000fea0003800000 */
[----:B0-----:R-:W-:Y:S01]  /*08c0*/  IMAD.IADD R6, R0, 0x1, R5 ;  /* 0x0000000100067824 */ /* 0x001fe200078e0205 */
[----:B------:R-:W-:-:S04]  /*08d0*/  IADD3 R5, R5, 0x80, RZ ;  /* 0x0000008005057810 */ /* 0x000fc80007ffe0ff */
[----:B------:R-:W-:-:S05]  /*08e0*/  IADD3 R6, P0, R6, c[0x0][0x168], RZ ;  /* 0x00005a0006067a10 */ /* 0x000fca0007f1e0ff */
[----:B------:R-:W-:-:S05]  /*08f0*/  IMAD.X R7, RZ, RZ, c[0x0][0x16c], P0 ;  /* 0x00005b00ff077624 */ /* 0x000fca00000e06ff */
[----:B------:R0:W-:Y:S03]  /*0900*/  STG.E.U8 [R6.64], R13 ;  /* 0x0000000d06007986 */ /* 0x0001e6000c101106 */
.L_x_21790:
        /* <DEDUP_REMOVED lines=8> */
.L_x_21791:
[----:B------:R-:W-:Y:S05]  /*0990*/  BSYNC B1 ;  /* 0x0000000000017941 */ /* 0x000fea0003800000 */
.L_x_21787:
[----:B------:R-:W-:-:S13]  /*09a0*/  ISETP.GE.AND P0, PT, R5, R2, PT ;  /* 0x000000020500720c */ /* 0x000fda0003f06270 */
[----:B0-----:R-:W-:Y:S01]  /*09b0*/  @!P0 IMAD.IADD R6, R0, 0x1, R5 ;  /* 0x0000000100068824 */ /* 0x001fe200078e0205 */
[----:B------:R-:W-:-:S04]  /*09c0*/  @!P0 IADD3 R5, R5, 0x80, RZ ;  /* 0x0000008005058810 */ /* 0x000fc80007ffe0ff */
[----:B------:R-:W-:-:S05]  /*09d0*/  @!P0 IADD3 R6, P1, R6, c[0x0][0x168], RZ ;  /* 0x00005a0006068a10 */ /* 0x000fca0007f3e0ff */
[----:B------:R-:W-:-:S05]  /*09e0*/  @!P0 IMAD.X R7, RZ, RZ, c[0x0][0x16c], P1 ;  /* 0x00005b00ff078624 */ /* 0x000fca00008e06ff */
[----:B------:R0:W-:Y:S03]  /*09f0*/  @!P0 STG.E.U8 [R6.64], R25 ;  /* 0x0000001906008986 */ /* 0x0001e6000c101106 */
.L_x_21792:
[----:B------:R-:W-:Y:S05]  /*0a00*/  BSYNC B0 ;  /* 0x0000000000007941 */ /* 0x000fea0003800000 */
.L_x_21786:
        /* <DEDUP_REMOVED lines=8> */
.L_x_21793:
        /* <DEDUP_REMOVED lines=15> */
.L_x_40154:


//--------------------- .text._ZN2at6native29vectorized_elementwise_kernelILi8ENS0_13AUnaryFunctorIaaaZZZNS0_19minimum_kernel_cudaERNS_18TensorIteratorBaseEENKUlvE_clEvENKUlvE0_clEvEUlaaE_EESt5arrayIPcLm2EEEEviT0_T1_ --------------------------
	.section	.text._ZN2at6native29vectorized_elementwise_kernelILi8ENS0_13AUnaryFunctorIaaaZZZNS0_19minimum_kernel_cudaERNS_18TensorIteratorBaseEENKUlvE_clEvENKUlvE0_clEvEUlaaE_EESt5arrayIPcLm2EEEEviT0_T1_,"ax",@progbits
	.sectioninfo	@"SHI_REGISTERS=4"
	.align	128
        .global         _ZN2at6native29vectorized_elementwise_kernelILi8ENS0_13AUnaryFunctorIaaaZZZNS0_19minimum_kernel_cudaERNS_18TensorIteratorBaseEENKUlvE_clEvENKUlvE0_clEvEUlaaE_EESt5arrayIPcLm2EEEEviT0_T1_
        .type           _ZN2at6native29vectorized_elementwise_kernelILi8ENS0_13AUnaryFunctorIaaaZZZNS0_19minimum_kernel_cudaERNS_18TensorIteratorBaseEENKUlvE_clEvENKUlvE0_clEvEUlaaE_EESt5arrayIPcLm2EEEEviT0_T1_,@function
        .size           _ZN2at6native29vectorized_elementwise_kernelILi8ENS0_13AUnaryFunctorIaaaZZZNS0_19minimum_kernel_cudaERNS_18TensorIteratorBaseEENKUlvE_clEvENKUlvE0_clEvEUlaaE_EESt5arrayIPcLm2EEEEviT0_T1_,(.L_x_40155 - _ZN2at6native29vectorized_elementwise_kernelILi8ENS0_13AUnaryFunctorIaaaZZZNS0_19minimum_kernel_cudaERNS_18TensorIteratorBaseEENKUlvE_clEvENKUlvE0_clEvEUlaaE_EESt5arrayIPcLm2EEEEviT0_T1_)
        .other          _ZN2at6native29vectorized_elementwise_kernelILi8ENS0_13AUnaryFunctorIaaaZZZNS0_19minimum_kernel_cudaERNS_18TensorIteratorBaseEENKUlvE_clEvENKUlvE0_clEvEUlaaE_EESt5arrayIPcLm2EEEEviT0_T1_,@"STO_CUDA_ENTRY STV_DEFAULT"
_ZN2at6native29vectorized_elementwise_kernelILi8ENS0_13AUnaryFunctorIaaaZZZNS0_19minimum_kernel_cudaERNS_18TensorIteratorBaseEENKUlvE_clEvENKUlvE0_clEvEUlaaE_EESt5arrayIPcLm2EEEEviT0_T1_:
.text._ZN2at6native29vectorized_elementwise_kernelILi8ENS0_13AUnaryFunctorIaaaZZZNS0_19minimum_kernel_cudaERNS_18TensorIteratorBaseEENKUlvE_clEvENKUlvE0_clEvEUlaaE_EESt5arrayIPcLm2EEEEviT0_T1_:
[----:B------:R-:W-:Y:S02]  /*0000*/  MOV R1, c[0x0][0x28] ;  /* 0x00000a0000017a02 */ /* 0x000fe40000000f00 */
[----:B------:R-:W-:Y:S05]  /*0010*/  EXIT ;  /* 0x000000000000794d */ /* 0x000fea0003800000 */
.L_x_21794:
        /* <DEDUP_REMOVED lines=14> */
.L_x_40155:


//--------------------- .text._ZN2at6native18elementwise_kernelILi128ELi4EZNS0_15gpu_kernel_implINS0_13BinaryFunctorIaaaZZZNS0_19minimum_kernel_cudaERNS_18TensorIteratorBaseEENKUlvE_clEvENKUlvE0_clEvEUlaaE_EEEEvS5_RKT_EUliE_EEviT1_ --------------------------
	.section	.text._ZN2at6native18elementwise_kernelILi128ELi4EZNS0_15gpu_kernel_implINS0_13BinaryFunctorIaaaZZZNS0_19minimum_kernel_cudaERNS_18TensorIteratorBaseEENKUlvE_clEvENKUlvE0_clEvEUlaaE_EEEEvS5_RKT_EUliE_EEviT1_,"ax",@progbits
	.sectioninfo	@"SHI_REGISTERS=26"
	.align	128
        .global         _ZN2at6native18elementwise_kernelILi128ELi4EZNS0_15gpu_kernel_implINS0_13BinaryFunctorIaaaZZZNS0_19minimum_kernel_cudaERNS_18TensorIteratorBaseEENKUlvE_clEvENKUlvE0_clEvEUlaaE_EEEEvS5_RKT_EUliE_EEviT1_
        .type           _ZN2at6native18elementwise_kernelILi128ELi4EZNS0_15gpu_kernel_implINS0_13BinaryFunctorIaaaZZZNS0_19minimum_kernel_cudaERNS_18TensorIteratorBaseEENKUlvE_clEvENKUlvE0_clEvEUlaaE_EEEEvS5_RKT_EUliE_EEviT1_,@function
        .size           _ZN2at6native18elementwise_kernelILi128ELi4EZNS0_15gpu_kernel_implINS0_13BinaryFunctorIaaaZZZNS0_19minimum_kernel_cudaERNS_18TensorIteratorBaseEENKUlvE_clEvENKUlvE0_clEvEUlaaE_EEEEvS5_RKT_EUliE_EEviT1_,(.L_x_40156 - _ZN2at6native18elementwise_kernelILi128ELi4EZNS0_15gpu_kernel_implINS0_13BinaryFunctorIaaaZZZNS0_19minimum_kernel_cudaERNS_18TensorIteratorBaseEENKUlvE_clEvENKUlvE0_clEvEUlaaE_EEEEvS5_RKT_EUliE_EEviT1_)
        .other          _ZN2at6native18elementwise_kernelILi128ELi4EZNS0_15gpu_kernel_implINS0_13BinaryFunctorIaaaZZZNS0_19minimum_kernel_cudaERNS_18TensorIteratorBaseEENKUlvE_clEvENKUlvE0_clEvEUlaaE_EEEEvS5_RKT_EUliE_EEviT1_,@"STO_CUDA_ENTRY STV_DEFAULT"
_ZN2at6native18elementwise_kernelILi128ELi4EZNS0_15gpu_kernel_implINS0_13BinaryFunctorIaaaZZZNS0_19minimum_kernel_cudaERNS_18TensorIteratorBaseEENKUlvE_clEvENKUlvE0_clEvEUlaaE_EEEEvS5_RKT_EUliE_EEviT1_:
.text._ZN2at6native18elementwise_kernelILi128ELi4EZNS0_15gpu_kernel_implINS0_13BinaryFunctorIaaaZZZNS0_19minimum_kernel_cudaERNS_18TensorIteratorBaseEENKUlvE_clEvENKUlvE0_clEvEUlaaE_EEEEvS5_RKT_EUliE_EEviT1_:
        /* <DEDUP_REMOVED lines=263> */
.L_x_21797:
        /* <DEDUP_REMOVED lines=18> */
.L_x_21801:
[----:B------:R0:W5:Y:S01]  /*1190*/  LDG.E.U8 R23, [R2.64] ;  /* 0x0000002402177981 */ /* 0x000162000c1e1100 */
[----:B------:R-:W-:Y:S05]  /*11a0*/  BRA `(.L_x_21803) ;  /* 0x00000d8000007947 */ /* 0x000fea0003800000 */
.L_x_21800:
        /* <DEDUP_REMOVED lines=8> */
.L_x_21805:
[----:B------:R0:W5:Y:S01]  /*1230*/  LDG.E.U8 R23, [R2.64] ;  /* 0x0000002402177981 */ /* 0x000162000c1e1100 */
[----:B------:R-:W-:Y:S05]  /*1240*/  BRA `(.L_x_21803) ;  /* 0x00000ce000007947 */ /* 0x000fea0003800000 */
.L_x_21804:
[----:B------:R0:W5:Y:S01]  /*1250*/  LDG.E.U16 R23, [R2.64] ;  /* 0x0000002402177981 */ /* 0x000162000c1e1500 */
[----:B------:R-:W-:Y:S05]  /*1260*/  BRA `(.L_x_21803) ;  /* 0x00000cc000007947 */ /* 0x000fea0003800000 */
.L_x_21799:
        /* <DEDUP_REMOVED lines=9> */
.L_x_21807:
[----:B------:R-:W2:Y:S02]  /*1300*/  LDG.E.U16 R0, [R2.64] ;  /* 0x0000002402007981 */ /* 0x000ea4000c1e1500 */
[----:B--2---:R-:W-:-:S06]  /*1310*/  HADD2.F32 R0, -RZ, R0.H0_H0 ;  /* 0x20000000ff007230 */ /* 0x004fcc0000004100 */
[----:B------:R-:W0:Y:S02]  /*1320*/  F2I.FTZ.TRUNC.NTZ R0, R0 ;  /* 0x0000000000007305 */ /* 0x000e24000021f100 */
[----:B0-----:R-:W-:Y:S01]  /*1330*/  PRMT R23, R0, 0x7610, R23 ;  /* 0x0000761000177816 */ /* 0x001fe20000000017 */
[----:B------:R-:W-:Y:S05]  /*1340*/  BRA `(.L_x_21803) ;  /* 0x00000be000007947 */ /* 0x000fea0003800000 */
.L_x_21806:
        /* <DEDUP_REMOVED lines=9> */
.L_x_21809:
[----:B------:R-:W2:Y:S02]  /*13e0*/  LDG.E.U16 R2, [R2.64] ;  /* 0x0000002402027981 */ /* 0x000ea4000c1e1500 */
[----:B--2---:R-:W-:-:S06]  /*13f0*/  HADD2.F32 R0, -RZ, R2.H0_H0 ;  /* 0x20000002ff007230 */ /* 0x004fcc0000004100 */
[----:B------:R-:W0:Y:S02]  /*1400*/  F2I.FTZ.TRUNC.NTZ R0, R0 ;  /* 0x0000000000007305 */ /* 0x000e24000021f100 */
[----:B0-----:R-:W-:Y:S01]  /*1410*/  PRMT R23, R0, 0x7610, R23 ;  /* 0x0000761000177816 */ /* 0x001fe20000000017 */
[----:B------:R-:W-:Y:S05]  /*1420*/  BRA `(.L_x_21803) ;  /* 0x00000b0000007947 */ /* 0x000fea0003800000 */
.L_x_21808:
[----:B------:R-:W2:Y:S02]  /*1430*/  LDG.E.64 R2, [R2.64] ;  /* 0x0000002402027981 */ /* 0x000ea4000c1e1b00 */
[----:B--2---:R0:W1:Y:S01]  /*1440*/  F2I.F64.TRUNC R23, R2 ;  /* 0x0000000200177311 */ /* 0x004062000030d100 */
[----:B------:R-:W-:Y:S05]  /*1450*/  BRA `(.L_x_21803) ;  /* 0x00000ad000007947 */ /* 0x000fea0003800000 */
.L_x_21798:
        /* <DEDUP_REMOVED lines=12> */
.L_x_21812:
[----:B------:R-:W2:Y:S02]  /*1520*/  LDG.E.64 R2, [R2.64] ;  /* 0x0000002402027981 */ /* 0x000ea4000c1e1b00 */
[----:B--2---:R0:W1:Y:S01]  /*1530*/  F2I.F64.TRUNC R23, R2 ;  /* 0x0000000200177311 */ /* 0x004062000030d100 */
[----:B------:R-:W-:Y:S05]  /*1540*/  BRA `(.L_x_21803) ;  /* 0x000009e000007947 */ /* 0x000fea0003800000 */
.L_x_21811:
        /* <DEDUP_REMOVED lines=28> */
.L_x_21814:
        /* <DEDUP_REMOVED lines=15> */
.L_x_21813:
[----:B------:R-:W2:Y:S02]  /*1800*/  LDG.E.U16 R0, [R2.64] ;  /* 0x0000002402007981 */ /* 0x000ea4000c1e1500 */
[----:B--2---:R-:W-:-:S06]  /*1810*/  PRMT R0, RZ, 0x5410, R0 ;  /* 0x00005410ff007816 */ /* 0x004fcc0000000000 */
[----:B------:R-:W0:Y:S02]  /*1820*/  F2I.FTZ.TRUNC.NTZ R0, R0 ;  /* 0x0000000000007305 */ /* 0x000e24000021f100 */
[----:B0-----:R-:W-:Y:S01]  /*1830*/  PRMT R23, R0, 0x7610, R23 ;  /* 0x0000761000177816 */ /* 0x001fe20000000017 */
[----:B------:R-:W-:Y:S05]  /*1840*/  BRA `(.L_x_21803) ;  /* 0x000006e000007947 */ /* 0x000fea0003800000 */
.L_x_21810:
        /* <DEDUP_REMOVED lines=10> */
.L_x_21817:
        /* <DEDUP_REMOVED lines=21> */
.L_x_21821:
[----:B------:R-:W-:Y:S05]  /*1a40*/  BSYNC B1 ;  /* 0x0000000000017941 */ /* 0x000fea0003800000 */
.L_x_21820:
[----:B------:R-:W-:Y:S01]  /*1a50*/  LEA R3, R0, 0x3b800000, 0x17 ;  /* 0x3b80000000037811 */ /* 0x000fe200078eb8ff */
[----:B------:R-:W-:-:S05]  /*1a60*/  IMAD.SHL.U32 R0, R2, 0x100000, RZ ;  /* 0x0010000002007824 */ /* 0x000fca00078e00ff */
[----:B------:R-:W-:Y:S02]  /*1a70*/  LOP3.LUT R0, R3, R0, R4, 0xfe, !PT ;  /* 0x0000000003007212 */ /* 0x000fe400078efe04 */
.L_x_21819:
[----:B------:R-:W-:Y:S05]  /*1a80*/  BSYNC B0 ;  /* 0x0000000000007941 */ /* 0x000fea0003800000 */
.L_x_21818:
[----:B------:R-:W0:Y:S02]  /*1a90*/  F2I.FTZ.TRUNC.NTZ R0, R0 ;  /* 0x0000000000007305 */ /* 0x000e24000021f100 */
[----:B0-----:R-:W-:Y:S01]  /*1aa0*/  PRMT R23, R0, 0x7610, R23 ;  /* 0x0000761000177816 */ /* 0x001fe20000000017 */
[----:B------:R-:W-:Y:S05]  /*1ab0*/  BRA `(.L_x_21803) ;  /* 0x0000047000007947 */ /* 0x000fea0003800000 */
.L_x_21816:
        /* <DEDUP_REMOVED lines=21> */
.L_x_21825:
[----:B------:R-:W-:Y:S05]  /*1c10*/  BSYNC B1 ;  /* 0x0000000000017941 */ /* 0x000fea0003800000 */
.L_x_21824:
[----:B------:R-:W-:Y:S01]  /*1c20*/  LEA R3, R0, 0x37800000, 0x17 ;  /* 0x3780000000037811 */ /* 0x000fe200078eb8ff */
[----:B------:R-:W-:-:S05]  /*1c30*/  IMAD.SHL.U32 R0, R2, 0x200000, RZ ;  /* 0x0020000002007824 */ /* 0x000fca00078e00ff */
[----:B------:R-:W-:Y:S02]  /*1c40*/  LOP3.LUT R0, R3, R0, R4, 0xfe, !PT ;  /* 0x0000000003007212 */ /* 0x000fe400078efe04 */
.L_x_21823:
[----:B------:R-:W-:Y:S05]  /*1c50*/  BSYNC B0 ;  /* 0x0000000000007941 */ /* 0x000fea0003800000 */
.L_x_21822:
[----:B------:R-:W0:Y:S02]  /*1c60*/  F2I.FTZ.TRUNC.NTZ R0, R0 ;  /* 0x0000000000007305 */ /* 0x000e24000021f100 */
[----:B0-----:R-:W-:Y:S01]  /*1c70*/  PRMT R23, R0, 0x7610, R23 ;  /* 0x0000761000177816 */ /* 0x001fe20000000017 */
[----:B------:R-:W-:Y:S05]  /*1c80*/  BRA `(.L_x_21803) ;  /* 0x000002a000007947 */ /* 0x000fea0003800000 */
.L_x_21815:
        /* <DEDUP_REMOVED lines=14> */
.L_x_21829:
[----:B------:R-:W-:Y:S05]  /*1d70*/  BSYNC B0 ;  /* 0x0000000000007941 */ /* 0x000fea0003800000 */
.L_x_21828:
[----:B------:R-:W0:Y:S02]  /*1d80*/  F2I.FTZ.TRUNC.NTZ R0, R0 ;  /* 0x0000000000007305 */ /* 0x000e24000021f100 */
[----:B0-----:R-:W-:Y:S01]  /*1d90*/  PRMT R23, R0, 0x7610, R23 ;  /* 0x0000761000177816 */ /* 0x001fe20000000017 */
[----:B------:R-:W-:Y:S05]  /*1da0*/  BRA `(.L_x_21803) ;  /* 0x0000018000007947 */ /* 0x000fea0003800000 */
.L_x_21802:
        /* <DEDUP_REMOVED lines=21> */
.L_x_21827:
[----:B------:R0:W5:Y:S01]  /*1f00*/  LDG.E.U8 R23, [R2.64] ;  /* 0x0000002402177981 */ /* 0x000162000c1e1100 */
[----:B------:R-:W-:Y:S05]  /*1f10*/  BRA `(.L_x_21803) ;  /* 0x0000001000007947 */ /* 0x000fea0003800000 */
.L_x_21826:
[----:B------:R0:W5:Y:S02]  /*1f20*/  LDG.E.U8 R23, [R2.64] ;  /* 0x0000002402177981 */ /* 0x000164000c1e1100 */
.L_x_21803:
        /* <DEDUP_REMOVED lines=16> */
.L_x_21833:
[----:B------:R0:W5:Y:S01]  /*2030*/  LDG.E.U8 R0, [R2.64] ;  /* 0x0000002402007981 */ /* 0x000162000c1e1100 */
[----:B------:R-:W-:Y:S05]  /*2040*/  BRA `(.L_x_21835) ;  /* 0x00000d7000007947 */ /* 0x000fea0003800000 */
.L_x_21832:
        /* <DEDUP_REMOVED lines=8> */
.L_x_21837:
[----:B------:R0:W5:Y:S01]  /*20d0*/  LDG.E.U8 R0, [R2.64] ;  /* 0x0000002402007981 */ /* 0x000162000c1e1100 */
[----:B------:R-:W-:Y:S05]  /*20e0*/  BRA `(.L_x_21835) ;  /* 0x00000cd000007947 */ /* 0x000fea0003800000 */
.L_x_21836:
[----:B------:R0:W5:Y:S01]  /*20f0*/  LDG.E.U16 R0, [R2.64] ;  /* 0x0000002402007981 */ /* 0x000162000c1e1500 */
[----:B------:R-:W-:Y:S05]  /*2100*/  BRA `(.L_x_21835) ;  /* 0x00000cb000007947 */ /* 0x000fea0003800000 */
.L_x_21831:
        /* <DEDUP_REMOVED lines=9> */
.L_x_21839:
[----:B------:R-:W2:Y:S02]  /*21a0*/  LDG.E.U16 R4, [R2.64] ;  /* 0x0000002402047981 */ /* 0x000ea4000c1e1500 */
[----:B--2---:R-:W-:-:S06]  /*21b0*/  HADD2.F32 R4, -RZ, R4.H0_H0 ;  /* 0x20000004ff047230 */ /* 0x004fcc0000004100 */
[----:B------:R-:W0:Y:S02]  /*21c0*/  F2I.FTZ.TRUNC.NTZ R4, R4 ;  /* 0x0000000400047305 */ /* 0x000e24000021f100 */
[----:B0-----:R-:W-:Y:S01]  /*21d0*/  PRMT R0, R4, 0x7610, R0 ;  /* 0x0000761004007816 */ /* 0x001fe20000000000 */
[----:B------:R-:W-:Y:S05]  /*21e0*/  BRA `(.L_x_21835) ;  /* 0x00000bd000007947 */ /* 0x000fea0003800000 */
.L_x_21838:
        /* <DEDUP_REMOVED lines=9> */
.L_x_21841:
[----:B------:R-:W2:Y:S02]  /*2280*/  LDG.E.U16 R2, [R2.64] ;  /* 0x0000002402027981 */ /* 0x000ea4000c1e1500 */
[----:B--2---:R-:W-:-:S06]  /*2290*/  HADD2.F32 R4, -RZ, R2.H0_H0 ;  /* 0x20000002ff047230 */ /* 0x004fcc0000004100 */
[----:B------:R-:W0:Y:S02]  /*22a0*/  F2I.FTZ.TRUNC.NTZ R4, R4 ;  /* 0x0000000400047305 */ /* 0x000e24000021f100 */
[----:B0-----:R-:W-:Y:S01]  /*22b0*/  PRMT R0, R4, 0x7610, R0 ;  /* 0x0000761004007816 */ /* 0x001fe20000000000 */
[----:B------:R-:W-:Y:S05]  /*22c0*/  BRA `(.L_x_21835) ;  /* 0x00000af000007947 */ /* 0x000fea0003800000 */
.L_x_21840:
[----:B------:R-:W2:Y:S02]  /*22d0*/  LDG.E.64 R2, [R2.64] ;  /* 0x0000002402027981 */ /* 0x000ea4000c1e1b00 */
[----:B--2---:R0:W2:Y:S01]  /*22e0*/  F2I.F64.TRUNC R0, R2 ;  /* 0x0000000200007311 */ /* 0x0040a2000030d100 */
[----:B------:R-:W-:Y:S05]  /*22f0*/  BRA `(.L_x_21835) ;  /* 0x00000ac000007947 */ /* 0x000fea0003800000 */
.L_x_21830:
        /* <DEDUP_REMOVED lines=12> */
.L_x_21844:
[----:B------:R-:W2:Y:S02]  /*23c0*/  LDG.E.64 R2, [R2.64] ;  /* 0x0000002402027981 */ /* 0x000ea4000c1e1b00 */
[----:B--2---:R0:W2:Y:S01]  /*23d0*/  F2I.F64.TRUNC R0, R2 ;  /* 0x0000000200007311 */ /* 0x0040a2000030d100 */
[----:B------:R-:W-:Y:S05]  /*23e0*/  BRA `(.L_x_21835) ;  /* 0x000009d000007947 */ /* 0x000fea0003800000 */
.L_x_21843:
        /* <DEDUP_REMOVED lines=28> */
.L_x_21846:
        /* <DEDUP_REMOVED lines=15> */
.L_x_21845:
[----:B------:R-:W2:Y:S02]  /*26a0*/  LDG.E.U16 R2, [R2.64] ;  /* 0x0000002402027981 */ /* 0x000ea4000c1e1500 */
[----:B--2---:R-:W-:-:S04]  /*26b0*/  PRMT R2, RZ, 0x5410, R2 ;  /* 0x00005410ff027816 */ /* 0x004fc80000000002 */
[----:B------:R0:W2:Y:S01]  /*26c0*/  F2I.FTZ.TRUNC.NTZ R0, R2 ;  /* 0x0000000200007305 */ /* 0x0000a2000021f100 */
[----:B------:R-:W-:Y:S05]  /*26d0*/  BRA `(.L_x_21835) ;  /* 0x000006e000007947 */ /* 0x000fea0003800000 */
.L_x_21842:
        /* <DEDUP_REMOVED lines=10> */
.L_x_21849:
        /* <DEDUP_REMOVED lines=21> */
.L_x_21853:
[----:B------:R-:W-:Y:S05]  /*28d0*/  BSYNC B1 ;  /* 0x0000000000017941 */ /* 0x000fea0003800000 */
.L_x_21852:
[----:B------:R-:W-:Y:S01]  /*28e0*/  IMAD.SHL.U32 R2, R2, 0x100000, RZ ;  /* 0x0010000002027824 */ /* 0x000fe200078e00ff */
[----:B------:R-:W-:-:S04]  /*28f0*/  LEA R3, R0, 0x3b800000, 0x17 ;  /* 0x3b80000000037811 */ /* 0x000fc800078eb8ff */
[----:B------:R-:W-:Y:S02]  /*2900*/  LOP3.LUT R4, R3, R2, R4, 0xfe, !PT ;  /* 0x0000000203047212 */ /* 0x000fe400078efe04 */
.L_x_21851:
[----:B------:R-:W-:Y:S05]  /*2910*/  BSYNC B0 ;  /* 0x0000000000007941 */ /* 0x000fea0003800000 */
.L_x_21850:
[----:B------:R-:W0:Y:S02]  /*2920*/  F2I.FTZ.TRUNC.NTZ R4, R4 ;  /* 0x0000000400047305 */ /* 0x000e24000021f100 */
[----:B0-----:R-:W-:Y:S01]  /*2930*/  PRMT R0, R4, 0x7610, R0 ;  /* 0x0000761004007816 */ /* 0x001fe20000000000 */
[----:B------:R-:W-:Y:S05]  /*2940*/  BRA `(.L_x_21835) ;  /* 0x0000047000007947 */ /* 0x000fea0003800000 */
.L_x_21848:
        /* <DEDUP_REMOVED lines=21> */
.L_x_21857:
[----:B------:R-:W-:Y:S05]  /*2aa0*/  BSYNC B1 ;  /* 0x0000000000017941 */ /* 0x000fea0003800000 */
.L_x_21856:
[----:B------:R-:W-:Y:S01]  /*2ab0*/  IMAD.SHL.U32 R2, R2, 0x200000, RZ ;  /* 0x0020000002027824 */ /* 0x000fe200078e00ff */
[----:B------:R-:W-:-:S04]  /*2ac0*/  LEA R3, R0, 0x37800000, 0x17 ;  /* 0x3780000000037811 */ /* 0x000fc800078eb8ff */
[----:B------:R-:W-:Y:S02]  /*2ad0*/  LOP3.LUT R4, R3, R2, R4, 0xfe, !PT ;  /* 0x0000000203047212 */ /* 0x000fe400078efe04 */
.L_x_21855:
[----:B------:R-:W-:Y:S05]  /*2ae0*/  BSYNC B0 ;  /* 0x0000000000007941 */ /* 0x000fea0003800000 */
.L_x_21854:
[----:B------:R-:W0:Y:S02]  /*2af0*/  F2I.FTZ.TRUNC.NTZ R4, R4 ;  /* 0x0000000400047305 */ /* 0x000e24000021f100 */
[----:B0-----:R-:W-:Y:S01]  /*2b00*/  PRMT R0, R4, 0x7610, R0 ;  /* 0x0000761004007816 */ /* 0x001fe20000000000 */
[----:B------:R-:W-:Y:S05]  /*2b10*/  BRA `(.L_x_21835) ;  /* 0x000002a000007947 */ /* 0x000fea0003800000 */
.L_x_21847:
        /* <DEDUP_REMOVED lines=14> */
.L_x_21861:
[----:B------:R-:W-:Y:S05]  /*2c00*/  BSYNC B0 ;  /* 0x0000000000007941 */ /* 0x000fea0003800000 */
.L_x_21860:
[----:B------:R-:W0:Y:S02]  /*2c10*/  F2I.FTZ.TRUNC.NTZ R4, R4 ;  /* 0x0000000400047305 */ /* 0x000e24000021f100 */
[----:B0-----:R-:W-:Y:S01]  /*2c20*/  PRMT R0, R4, 0x7610, R0 ;  /* 0x0000761004007816 */ /* 0x001fe20000000000 */
[----:B------:R-:W-:Y:S05]  /*2c30*/  BRA `(.L_x_21835) ;  /* 0x0000018000007947 */ /* 0x000fea0003800000 */
.L_x_21834:
        /* <DEDUP_REMOVED lines=21> */
.L_x_21859:
[----:B------:R0:W5:Y:S01]  /*2d90*/  LDG.E.U8 R0, [R2.64] ;  /* 0x0000002402007981 */ /* 0x000162000c1e1100 */
[----:B------:R-:W-:Y:S05]  /*2da0*/  BRA `(.L_x_21835) ;  /* 0x0000001000007947 */ /* 0x000fea0003800000 */
.L_x_21858:
[----:B------:R0:W5:Y:S02]  /*2db0*/  LDG.E.U8 R0, [R2.64] ;  /* 0x0000002402007981 */ /* 0x000164000c1e1100 */
.L_x_21835:
[----:B------:R-:W3:Y:S01]  /*2dc0*/  LDC.U8 R4, c[0x0][0x3e1] ;  /* 0x0000f840ff047b82 */ /* 0x000ee20000000000 */
[----:B--2--5:R-:W-:Y:S02]  /*2dd0*/  LOP3.LUT R0, R0, 0xffff, RZ, 0xc0, !PT ;  /* 0x0000ffff00007812 */ /* 0x024fe400078ec0ff */
[----:B-1----:R-:W-:Y:S02]  /*2de0*/  LOP3.LUT R23, R23, 0xffff, RZ, 0xc0, !PT ;  /* 0x0000ffff17177812 */ /* 0x002fe400078ec0ff */
[----:B------:R-:W-:Y:S02]  /*2df0*/  PRMT R0, R0, 0x8880, RZ ;  /* 0x0000888000007816 */ /* 0x000fe400000000ff */
[----:B0-----:R-:W-:-:S04]  /*2e00*/  PRMT R3, R23, 0x8880, RZ ;  /* 0x0000888017037816 */ /* 0x001fc800000000ff */
        /* <DEDUP_REMOVED lines=14> */
.L_x_21865:
[----:B------:R0:W-:Y:S01]  /*2ef0*/  STG.E.U8 [R16.64], R5 ;  /* 0x0000000510007986 */ /* 0x0001e2000c101124 */
[----:B------:R-:W-:Y:S05]  /*2f00*/  BRA `(.L_x_21867) ;  /* 0x00000da000007947 */ /* 0x000fea0003800000 */
.L_x_21864:
        /* <DEDUP_REMOVED lines=10> */
.L_x_21869:
[----:B------:R0:W-:Y:S01]  /*2fb0*/  STG.E [R16.64], R5 ;  /* 0x0000000510007986 */ /* 0x0001e2000c101924 */
[----:B------:R-:W-:Y:S05]  /*2fc0*/  BRA `(.L_x_21867) ;  /* 0x00000ce000007947 */ /* 0x000fea0003800000 */
.L_x_21868:
[----:B------:R0:W-:Y:S01]  /*2fd0*/  STG.E.U16 [R16.64], R5 ;  /* 0x0000000510007986 */ /* 0x0001e2000c101524 */
[----:B------:R-:W-:Y:S05]  /*2fe0*/  BRA `(.L_x_21867) ;  /* 0x00000cc000007947 */ /* 0x000fea0003800000 */
.L_x_21863:
        /* <DEDUP_REMOVED lines=9> */
.L_x_21871:
[----:B------:R-:W0:Y:S02]  /*3080*/  I2F.S16 R0, R5 ;  /* 0x0000000500007306 */ /* 0x000e240000101400 */
[----:B0-----:R-:W-:-:S05]  /*3090*/  F2FP.PACK_AB R0, RZ, R0 ;  /* 0x00000000ff00723e */ /* 0x001fca00000000ff */
[----:B------:R0:W-:Y:S01]  /*30a0*/  STG.E.U16 [R16.64], R0 ;  /* 0x0000000010007986 */ /* 0x0001e2000c101524 */
[----:B------:R-:W-:Y:S05]  /*30b0*/  BRA `(.L_x_21867) ;  /* 0x00000bf000007947 */ /* 0x000fea0003800000 */
.L_x_21870:
        /* <DEDUP_REMOVED lines=10> */
.L_x_21873:
[----:B------:R-:W0:Y:S02]  /*3160*/  I2F.S16 R5, R5 ;  /* 0x0000000500057306 */ /* 0x000e240000101400 */
[----:B0-----:R-:W-:-:S04]  /*3170*/  F2FP.PACK_AB R3, RZ, R5 ;  /* 0x00000005ff03723e */ /* 0x001fc800000000ff */
[----:B------:R-:W-:-:S05]  /*3180*/  PRMT R3, R3, 0x5410, RZ ;  /* 0x0000541003037816 */ /* 0x000fca00000000ff */
[----:B------:R0:W-:Y:S01]  /*3190*/  STG.E [R16.64], R3 ;  /* 0x0000000310007986 */ /* 0x0001e2000c101924 */
[----:B------:R-:W-:Y:S05]  /*31a0*/  BRA `(.L_x_21867) ;  /* 0x00000b0000007947 */ /* 0x000fea0003800000 */
.L_x_21872:
[----:B------:R-:W0:Y:S02]  /*31b0*/  I2F.F64.S16 R2, R5 ;  /* 0x0000000500027312 */ /* 0x000e240000101c00 */
[----:B0-----:R0:W-:Y:S01]  /*31c0*/  STG.E.64 [R16.64], R2 ;  /* 0x0000000210007986 */ /* 0x0011e2000c101b24 */
[----:B------:R-:W-:Y:S05]  /*31d0*/  BRA `(.L_x_21867) ;  /* 0x00000ad000007947 */ /* 0x000fea0003800000 */
.L_x_21862:
        /* <DEDUP_REMOVED lines=13> */
.L_x_21876:
[----:B------:R-:W0:Y:S01]  /*32b0*/  I2F.F64.S16 R4, R5 ;  /* 0x0000000500047312 */ /* 0x000e220000101c00 */
[----:B------:R-:W-:-:S05]  /*32c0*/  CS2R R6, SRZ ;  /* 0x0000000000067805 */ /* 0x000fca000001ff00 */
[----:B0-----:R0:W-:Y:S01]  /*32d0*/  STG.E.128 [R16.64], R4 ;  /* 0x0000000410007986 */ /* 0x0011e2000c101d24 */
[----:B------:R-:W-:Y:S05]  /*32e0*/  BRA `(.L_x_21867) ;  /* 0x000009c000007947 */ /* 0x000fea0003800000 */
.L_x_21875:
        /* <DEDUP_REMOVED lines=21> */
.L_x_21880:
[----:B------:R-:W-:Y:S05]  /*3440*/  BSYNC B0 ;  /* 0x0000000000007941 */ /* 0x000fea0003800000 */
.L_x_21879:
[----:B------:R-:W-:-:S05]  /*3450*/  LOP3.LUT R3, R0, R3, RZ, 0xfc, !PT ;  /* 0x0000000300037212 */ /* 0x000fca00078efcff */
[----:B------:R0:W-:Y:S01]  /*3460*/  STG.E.U8 [R16.64], R3 ;  /* 0x0000000310007986 */ /* 0x0001e2000c101124 */
[----:B------:R-:W-:Y:S05]  /*3470*/  BRA `(.L_x_21867) ;  /* 0x0000083000007947 */ /* 0x000fea0003800000 */
.L_x_21878:
        /* <DEDUP_REMOVED lines=13> */
.L_x_21882:
[----:B------:R-:W-:Y:S01]  /*3550*/  IMAD.MOV.U32 R0, RZ, RZ, 0x7f ;  /* 0x0000007fff007424 */ /* 0x000fe200078e00ff */
[----:B------:R-:W-:-:S04]  /*3560*/  ISETP.GT.U32.AND P0, PT, R2, 0x7f800000, PT ;  /* 0x7f8000000200780c */ /* 0x000fc80003f04070 */
[----:B------:R-:W-:-:S04]  /*3570*/  SEL R0, R0, 0x7c, P0 ;  /* 0x0000007c00007807 */ /* 0x000fc80000000000 */
.L_x_21883:
[----:B------:R-:W-:Y:S05]  /*3580*/  BSYNC B0 ;  /* 0x0000000000007941 */ /* 0x000fea0003800000 */
.L_x_21881:
[----:B------:R-:W-:-:S04]  /*3590*/  LOP3.LUT R2, R5, 0x80000000, RZ, 0xc0, !PT ;  /* 0x8000000005027812 */ /* 0x000fc800078ec0ff */
[----:B------:R-:W-:-:S04]  /*35a0*/  SHF.R.U32.HI R3, RZ, 0x18, R2 ;  /* 0x00000018ff037819 */ /* 0x000fc80000011602 */
[----:B------:R-:W-:-:S05]  /*35b0*/  LOP3.LUT R3, R0, R3, RZ, 0xfc, !PT ;  /* 0x0000000300037212 */ /* 0x000fca00078efcff */
[----:B------:R0:W-:Y:S01]  /*35c0*/  STG.E.U8 [R16.64], R3 ;  /* 0x0000000310007986 */ /* 0x0001e2000c101124 */
[----:B------:R-:W-:Y:S05]  /*35d0*/  BRA `(.L_x_21867) ;  /* 0x000006d000007947 */ /* 0x000fea0003800000 */
.L_x_21877:
[----:B------:R-:W0:Y:S02]  /*35e0*/  I2F.S16 R0, R5 ;  /* 0x0000000500007306 */ /* 0x000e240000101400 */
[----:B0-----:R-:W-:-:S05]  /*35f0*/  F2FP.BF16.PACK_AB R0, RZ, R0 ;  /* 0x00000000ff00723e */ /* 0x001fca00000010ff */
[----:B------:R0:W-:Y:S01]  /*3600*/  STG.E.U16 [R16.64], R0 ;  /* 0x0000000010007986 */ /* 0x0001e2000c101524 */
[----:B------:R-:W-:Y:S05]  /*3610*/  BRA `(.L_x_21867) ;  /* 0x0000069000007947 */ /* 0x000fea0003800000 */
.L_x_21874:
        /* <DEDUP_REMOVED lines=10> */
.L_x_21886:
        /* <DEDUP_REMOVED lines=17> */
.L_x_21889:
[----:B------:R-:W-:-:S04]  /*37d0*/  LOP3.LUT R2, R5, 0x80000000, RZ, 0xc0, !PT ;  /* 0x8000000005027812 */ /* 0x000fc800078ec0ff */
[----:B------:R-:W-:-:S04]  /*37e0*/  SHF.R.U32.HI R3, RZ, 0x18, R2 ;  /* 0x00000018ff037819 */ /* 0x000fc80000011602 */
[----:B------:R-:W-:-:S04]  /*37f0*/  LOP3.LUT R0, R0, R3, RZ, 0xfc, !PT ;  /* 0x0000000300007212 */ /* 0x000fc800078efcff */
[----:B------:R-:W-:Y:S02]  /*3800*/  PRMT R8, R0, 0x7610, R8 ;  /* 0x0000761000087816 */ /* 0x000fe40000000008 */
.L_x_21888:
[----:B------:R-:W-:Y:S05]  /*3810*/  BSYNC B0 ;  /* 0x0000000000007941 */ /* 0x000fea0003800000 */
.L_x_21887:
[----:B------:R0:W-:Y:S01]  /*3820*/  STG.E.U8 [R16.64], R8 ;  /* 0x0000000810007986 */ /* 0x0001e2000c101124 */
[----:B------:R-:W-:Y:S05]  /*3830*/  BRA `(.L_x_21867) ;  /* 0x0000047000007947 */ /* 0x000fea0003800000 */
.L_x_21885:
        /* <DEDUP_REMOVED lines=17> */
.L_x_21892:
[----:B------:R-:W-:-:S04]  /*3950*/  LOP3.LUT R2, R5, 0x80000000, RZ, 0xc0, !PT ;  /* 0x8000000005027812 */ /* 0x000fc800078ec0ff */
[----:B------:R-:W-:-:S04]  /*3960*/  SHF.R.U32.HI R3, RZ, 0x18, R2 ;  /* 0x00000018ff037819 */ /* 0x000fc80000011602 */
[----:B------:R-:W-:-:S04]  /*3970*/  LOP3.LUT R0, R0, R3, RZ, 0xfc, !PT ;  /* 0x0000000300007212 */ /* 0x000fc800078efcff */
[----:B------:R-:W-:Y:S02]  /*3980*/  PRMT R8, R0, 0x7610, R8 ;  /* 0x0000761000087816 */ /* 0x000fe40000000008 */
.L_x_21891:
[----:B------:R-:W-:Y:S05]  /*3990*/  BSYNC B0 ;  /* 0x0000000000007941 */ /* 0x000fea0003800000 */
.L_x_21890:
[----:B------:R0:W-:Y:S01]  /*39a0*/  STG.E.U8 [R16.64], R8 ;  /* 0x0000000810007986 */ /* 0x0001e2000c101124 */
[----:B------:R-:W-:Y:S05]  /*39b0*/  BRA `(.L_x_21867) ;  /* 0x000002f000007947 */ /* 0x000fea0003800000 */
.L_x_21884:
        /* <DEDUP_REMOVED lines=22> */
.L_x_21866:
        /* <DEDUP_REMOVED lines=20> */
.L_x_21894:
[----:B------:R-:W-:-:S04]  /*3c60*/  PRMT R2, R5, 0x9910, RZ ;  /* 0x0000991005027816 */ /* 0x000fc800000000ff */
[----:B------:R-:W-:-:S05]  /*3c70*/  SHF.R.S32.HI R3, RZ, 0x1f, R2 ;  /* 0x0000001fff037819 */ /* 0x000fca0000011402 */
[----:B------:R0:W-:Y:S01]  /*3c80*/  STG.E.64 [R16.64], R2 ;  /* 0x0000000210007986 */ /* 0x0001e2000c101b24 */
[----:B------:R-:W-:Y:S05]  /*3c90*/  BRA `(.L_x_21867) ;  /* 0x0000001000007947 */ /* 0x000fea0003800000 */
.L_x_21893:
[----:B------:R0:W-:Y:S02]  /*3ca0*/  STG.E [R16.64], R5 ;  /* 0x0000000510007986 */ /* 0x0001e4000c101924 */
.L_x_21867:
[----:B------:R-:W-:-:S05]  /*3cb0*/  IMAD R18, R19, 0x200, R18 ;  /* 0x0000020013127824 */ /* 0x000fca00078e0212 */
[----:B------:R-:W-:Y:S02]  /*3cc0*/  IADD3 R23, R18, 0x80, RZ ;  /* 0x0000008012177810 */ /* 0x000fe40007ffe0ff */
.L_x_21796:
[----:B------:R-:W-:Y:S05]  /*3cd0*/  BSYNC B6 ;  /* 0x0000000000067941 */ /* 0x000fea0003800000 */
.L_x_21795:
        /* <DEDUP_REMOVED lines=258> */
.L_x_21897:
        /* <DEDUP_REMOVED lines=18> */
.L_x_21901:
[----:B------:R0:W5:Y:S01]  /*4e20*/  LDG.E.U8 R19, [R2.64] ;  /* 0x0000002402137981 */ /* 0x000162000c1e1100 */
[----:B------:R-:W-:Y:S05]  /*4e30*/  BRA `(.L_x_21903) ;  /* 0x00000d8000007947 */ /* 0x000fea0003800000 */
.L_x_21900:
        /* <DEDUP_REMOVED lines=8> */
.L_x_21905:
[----:B------:R0:W5:Y:S01]  /*4ec0*/  LDG.E.U8 R19, [R2.64] ;  /* 0x0000002402137981 */ /* 0x000162000c1e1100 */
[----:B------:R-:W-:Y:S05]  /*4ed0*/  BRA `(.L_x_21903) ;  /* 0x00000ce000007947 */ /* 0x000fea0003800000 */
.L_x_21904:
[----:B------:R0:W5:Y:S01]  /*4ee0*/  LDG.E.U16 R19, [R2.64] ;  /* 0x0000002402137981 */ /* 0x000162000c1e1500 */
[----:B------:R-:W-:Y:S05]  /*4ef0*/  BRA `(.L_x_21903) ;  /* 0x00000cc000007947 */ /* 0x000fea0003800000 */
.L_x_21899:
        /* <DEDUP_REMOVED lines=9> */
.L_x_21907:
[----:B------:R-:W2:Y:S02]  /*4f90*/  LDG.E.U16 R0, [R2.64] ;  /* 0x0000002402007981 */ /* 0x000ea4000c1e1500 */
[----:B--2---:R-:W-:-:S06]  /*4fa0*/  HADD2.F32 R0, -RZ, R0.H0_H0 ;  /* 0x20000000ff007230 */ /* 0x004fcc0000004100 */
[----:B------:R-:W0:Y:S02]  /*4fb0*/  F2I.FTZ.TRUNC.NTZ R0, R0 ;  /* 0x0000000000007305 */ /* 0x000e24000021f100 */
[----:B0-----:R-:W-:Y:S01]  /*4fc0*/  PRMT R19, R0, 0x7610, R19 ;  /* 0x0000761000137816 */ /* 0x001fe20000000013 */
[----:B------:R-:W-:Y:S05]  /*4fd0*/  BRA `(.L_x_21903) ;  /* 0x00000be000007947 */ /* 0x000fea0003800000 */
.L_x_21906:
        /* <DEDUP_REMOVED lines=9> */
.L_x_21909:
[----:B------:R-:W2:Y:S02]  /*5070*/  LDG.E.U16 R2, [R2.64] ;  /* 0x0000002402027981 */ /* 0x000ea4000c1e1500 */
[----:B--2---:R-:W-:-:S06]  /*5080*/  HADD2.F32 R0, -RZ, R2.H0_H0 ;  /* 0x20000002ff007230 */ /* 0x004fcc0000004100 */
[----:B------:R-:W0:Y:S02]  /*5090*/  F2I.FTZ.TRUNC.NTZ R0, R0 ;  /* 0x0000000000007305 */ /* 0x000e24000021f100 */
[----:B0-----:R-:W-:Y:S01]  /*50a0*/  PRMT R19, R0, 0x7610, R19 ;  /* 0x0000761000137816 */ /* 0x001fe20000000013 */
[----:B------:R-:W-:Y:S05]  /*50b0*/  BRA `(.L_x_21903) ;  /* 0x00000b0000007947 */ /* 0x000fea0003800000 */
.L_x_21908:
[----:B------:R-:W2:Y:S02]  /*50c0*/  LDG.E.64 R2, [R2.64] ;  /* 0x0000002402027981 */ /* 0x000ea4000c1e1b00 */
[----:B--2---:R0:W1:Y:S01]  /*50d0*/  F2I.F64.TRUNC R19, R2 ;  /* 0x0000000200137311 */ /* 0x004062000030d100 */
[----:B------:R-:W-:Y:S05]  /*50e0*/  BRA `(.L_x_21903) ;  /* 0x00000ad000007947 */ /* 0x000fea0003800000 */
.L_x_21898:
        /* <DEDUP_REMOVED lines=12> */
.L_x_21912:
[----:B------:R-:W2:Y:S02]  /*51b0*/  LDG.E.64 R2, [R2.64] ;  /* 0x0000002402027981 */ /* 0x000ea4000c1e1b00 */
[----:B--2---:R0:W1:Y:S01]  /*51c0*/  F2I.F64.TRUNC R19, R2 ;  /* 0x0000000200137311 */ /* 0x004062000030d100 */
[----:B------:R-:W-:Y:S05]  /*51d0*/  BRA `(.L_x_21903) ;  /* 0x000009e000007947 */ /* 0x000fea0003800000 */
.L_x_21911:
        /* <DEDUP_REMOVED lines=28> */
.L_x_21914:
        /* <DEDUP_REMOVED lines=15> */
.L_x_21913:
[----:B------:R-:W2:Y:S02]  /*5490*/  LDG.E.U16 R0, [R2.64] ;  /* 0x0000002402007981 */ /* 0x000ea4000c1e1500 */
[----:B--2---:R-:W-:-:S06]  /*54a0*/  PRMT R0, RZ, 0x5410, R0 ;  /* 0x00005410ff007816 */ /* 0x004fcc0000000000 */
[----:B------:R-:W0:Y:S02]  /*54b0*/  F2I.FTZ.TRUNC.NTZ R0, R0 ;  /* 0x0000000000007305 */ /* 0x000e24000021f100 */
[----:B0-----:R-:W-:Y:S01]  /*54c0*/  PRMT R19, R0, 0x7610, R19 ;  /* 0x0000761000137816 */ /* 0x001fe20000000013 */
[----:B------:R-:W-:Y:S05]  /*54d0*/  BRA `(.L_x_21903) ;  /* 0x000006e000007947 */ /* 0x000fea0003800000 */
.L_x_21910:
        /* <DEDUP_REMOVED lines=10> */
.L_x_21917:
        /* <DEDUP_REMOVED lines=21> */
.L_x_21921:
[----:B------:R-:W-:Y:S05]  /*56d0*/  BSYNC B1 ;  /* 0x0000000000017941 */ /* 0x000fea0003800000 */
.L_x_21920:
[----:B------:R-:W-:Y:S01]  /*56e0*/  LEA R3, R0, 0x3b800000, 0x17 ;  /* 0x3b80000000037811 */ /* 0x000fe200078eb8ff */
[----:B------:R-:W-:-:S05]  /*56f0*/  IMAD.SHL.U32 R0, R2, 0x100000, RZ ;  /* 0x0010000002007824 */ /* 0x000fca00078e00ff */
[----:B------:R-:W-:Y:S02]  /*5700*/  LOP3.LUT R0, R3, R0, R4, 0xfe, !PT ;  /* 0x0000000003007212 */ /* 0x000fe400078efe04 */
.L_x_21919:
[----:B------:R-:W-:Y:S05]  /*5710*/  BSYNC B0 ;  /* 0x0000000000007941 */ /* 0x000fea0003800000 */
.L_x_21918:
[----:B------:R-:W0:Y:S02]  /*5720*/  F2I.FTZ.TRUNC.NTZ R0, R0 ;  /* 0x0000000000007305 */ /* 0x000e24000021f100 */
[----:B0-----:R-:W-:Y:S01]  /*5730*/  PRMT R19, R0, 0x7610, R19 ;  /* 0x0000761000137816 */ /* 0x001fe20000000013 */
[----:B------:R-:W-:Y:S05]  /*5740*/  BRA `(.L_x_21903) ;  /* 0x0000047000007947 */ /* 0x000fea0003800000 */
.L_x_21916:
        /* <DEDUP_REMOVED lines=21> */
.L_x_21925:
[----:B------:R-:W-:Y:S05]  /*58a0*/  BSYNC B1 ;  /* 0x0000000000017941 */ /* 0x000fea0003800000 */
.L_x_21924:
[----:B------:R-:W-:Y:S01]  /*58b0*/  LEA R3, R0, 0x37800000, 0x17 ;  /* 0x3780000000037811 */ /* 0x000fe200078eb8ff */
[----:B------:R-:W-:-:S05]  /*58c0*/  IMAD.SHL.U32 R0, R2, 0x200000, RZ ;  /* 0x0020000002007824 */ /* 0x000fca00078e00ff */
[----:B------:R-:W-:Y:S02]  /*58d0*/  LOP3.LUT R0, R3, R0, R4, 0xfe, !PT ;  /* 0x0000000003007212 */ /* 0x000fe400078efe04 */
.L_x_21923:
[----:B------:R-:W-:Y:S05]  /*58e0*/  BSYNC B0 ;  /* 0x0000000000007941 */ /* 0x000fea0003800000 */
.L_x_21922:
[----:B------:R-:W0:Y:S02]  /*58f0*/  F2I.FTZ.TRUNC.NTZ R0, R0 ;  /* 0x0000000000007305 */ /* 0x000e24000021f100 */
[----:B0-----:R-:W-:Y:S01]  /*5900*/  PRMT R19, R0, 0x7610, R19 ;  /* 0x0000761000137816 */ /* 0x001fe20000000013 */
[----:B------:R-:W-:Y:S05]  /*5910*/  BRA `(.L_x_21903) ;  /* 0x000002a000007947 */ /* 0x000fea0003800000 */
.L_x_21915:
        /* <DEDUP_REMOVED lines=14> */
.L_x_21929:
[----:B------:R-:W-:Y:S05]  /*5a00*/  BSYNC B0 ;  /* 0x0000000000007941 */ /* 0x000fea0003800000 */
.L_x_21928:
[----:B------:R-:W0:Y:S02]  /*5a10*/  F2I.FTZ.TRUNC.NTZ R0, R0 ;  /* 0x0000000000007305 */ /* 0x000e24000021f100 */
[----:B0-----:R-:W-:Y:S01]  /*5a20*/  PRMT R19, R0, 0x7610, R19 ;  /* 0x0000761000137816 */ /* 0x001fe20000000013 */
[----:B------:R-:W-:Y:S05]  /*5a30*/  BRA `(.L_x_21903) ;  /* 0x0000018000007947 */ /* 0x000fea0003800000 */
.L_x_21902:
        /* <DEDUP_REMOVED lines=21> */
.L_x_21927:
[----:B------:R0:W5:Y:S01]  /*5b90*/  LDG.E.U8 R19, [R2.64] ;  /* 0x0000002402137981 */ /* 0x000162000c1e1100 */
[----:B------:R-:W-:Y:S05]  /*5ba0*/  BRA `(.L_x_21903) ;  /* 0x0000001000007947 */ /* 0x000fea0003800000 */
.L_x_21926:
[----:B------:R0:W5:Y:S02]  /*5bb0*/  LDG.E.U8 R19, [R2.64] ;  /* 0x0000002402137981 */ /* 0x000164000c1e1100 */
.L_x_21903:
        /* <DEDUP_REMOVED lines=16> */
.L_x_21933:
[----:B------:R0:W5:Y:S01]  /*5cc0*/  LDG.E.U8 R0, [R2.64] ;  /* 0x0000002402007981 */ /* 0x000162000c1e1100 */
[----:B------:R-:W-:Y:S05]  /*5cd0*/  BRA `(.L_x_21935) ;  /* 0x00000d7000007947 */ /* 0x000fea0003800000 */
.L_x_21932:
        /* <DEDUP_REMOVED lines=8> */
.L_x_21937:
[----:B------:R0:W5:Y:S01]  /*5d60*/  LDG.E.U8 R0, [R2.64] ;  /* 0x0000002402007981 */ /* 0x000162000c1e1100 */
[----:B------:R-:W-:Y:S05]  /*5d70*/  BRA `(.L_x_21935) ;  /* 0x00000cd000007947 */ /* 0x000fea0003800000 */
.L_x_21936:
[----:B------:R0:W5:Y:S01]  /*5d80*/  LDG.E.U16 R0, [R2.64] ;  /* 0x0000002402007981 */ /* 0x000162000c1e1500 */
[----:B------:R-:W-:Y:S05]  /*5d90*/  BRA `(.L_x_21935) ;  /* 0x00000cb000007947 */ /* 0x000fea0003800000 */
.L_x_21931:
        /* <DEDUP_REMOVED lines=9> */
.L_x_21939:
[----:B------:R-:W2:Y:S02]  /*5e30*/  LDG.E.U16 R4, [R2.64] ;  /* 0x0000002402047981 */ /* 0x000ea4000c1e1500 */
[----:B--2---:R-:W-:-:S06]  /*5e40*/  HADD2.F32 R4, -RZ, R4.H0_H0 ;  /* 0x20000004ff047230 */ /* 0x004fcc0000004100 */
[----:B------:R-:W0:Y:S02]  /*5e50*/  F2I.FTZ.TRUNC.NTZ R4, R4 ;  /* 0x0000000400047305 */ /* 0x000e24000021f100 */
[----:B0-----:R-:W-:Y:S01]  /*5e60*/  PRMT R0, R4, 0x7610, R0 ;  /* 0x0000761004007816 */ /* 0x001fe20000000000 */
[----:B------:R-:W-:Y:S05]  /*5e70*/  BRA `(.L_x_21935) ;  /* 0x00000bd000007947 */ /* 0x000fea0003800000 */
.L_x_21938:
        /* <DEDUP_REMOVED lines=9> */
.L_x_21941:
[----:B------:R-:W2:Y:S02]  /*5f10*/  LDG.E.U16 R2, [R2.64] ;  /* 0x0000002402027981 */ /* 0x000ea4000c1e1500 */
[----:B--2---:R-:W-:-:S06]  /*5f20*/  HADD2.F32 R4, -RZ, R2.H0_H0 ;  /* 0x20000002ff047230 */ /* 0x004fcc0000004100 */
[----:B------:R-:W0:Y:S02]  /*5f30*/  F2I.FTZ.TRUNC.NTZ R4, R4 ;  /* 0x0000000400047305 */ /* 0x000e24000021f100 */
[----:B0-----:R-:W-:Y:S01]  /*5f40*/  PRMT R0, R4, 0x7610, R0 ;  /* 0x0000761004007816 */ /* 0x001fe20000000000 */
[----:B------:R-:W-:Y:S05]  /*5f50*/  BRA `(.L_x_21935) ;  /* 0x00000af000007947 */ /* 0x000fea0003800000 */
.L_x_21940:
[----:B------:R-:W2:Y:S02]  /*5f60*/  LDG.E.64 R2, [R2.64] ;  /* 0x0000002402027981 */ /* 0x000ea4000c1e1b00 */
[----:B--2---:R0:W2:Y:S01]  /*5f70*/  F2I.F64.TRUNC R0, R2 ;  /* 0x0000000200007311 */ /* 0x0040a2000030d100 */
[----:B------:R-:W-:Y:S05]  /*5f80*/  BRA `(.L_x_21935) ;  /* 0x00000ac000007947 */ /* 0x000fea0003800000 */
.L_x_21930:
        /* <DEDUP_REMOVED lines=12> */
.L_x_21944:
[----:B------:R-:W2:Y:S02]  /*6050*/  LDG.E.64 R2, [R2.64] ;  /* 0x0000002402027981 */ /* 0x000ea4000c1e1b00 */
[----:B--2---:R0:W2:Y:S01]  /*6060*/  F2I.F64.TRUNC R0, R2 ;  /* 0x0000000200007311 */ /* 0x0040a2000030d100 */
[----:B------:R-:W-:Y:S05]  /*6070*/  BRA `(.L_x_21935) ;  /* 0x000009d000007947 */ /* 0x000fea0003800000 */
.L_x_21943:
        /* <DEDUP_REMOVED lines=28> */
.L_x_21946:
        /* <DEDUP_REMOVED lines=15> */
.L_x_21945:
[----:B------:R-:W2:Y:S02]  /*6330*/  LDG.E.U16 R2, [R2.64] ;  /* 0x0000002402027981 */ /* 0x000ea4000c1e1500 */
[----:B--2---:R-:W-:-:S04]  /*6340*/  PRMT R2, RZ, 0x5410, R2 ;  /* 0x00005410ff027816 */ /* 0x004fc80000000002 */
[----:B------:R0:W2:Y:S01]  /*6350*/  F2I.FTZ.TRUNC.NTZ R0, R2 ;  /* 0x0000000200007305 */ /* 0x0000a2000021f100 */
[----:B------:R-:W-:Y:S05]  /*6360*/  BRA `(.L_x_21935) ;  /* 0x000006e000007947 */ /* 0x000fea0003800000 */
.L_x_21942:
        /* <DEDUP_REMOVED lines=10> */
.L_x_21949:
        /* <DEDUP_REMOVED lines=21> */
.L_x_21953:
[----:B------:R-:W-:Y:S05]  /*6560*/  BSYNC B1 ;  /* 0x0000000000017941 */ /* 0x000fea0003800000 */
.L_x_21952:
[----:B------:R-:W-:Y:S01]  /*6570*/  IMAD.SHL.U32 R2, R2, 0x100000, RZ ;  /* 0x0010000002027824 */ /* 0x000fe200078e00ff */
[----:B------:R-:W-:-:S04]  /*6580*/  LEA R3, R0, 0x3b800000, 0x17 ;  /* 0x3b80000000037811 */ /* 0x000fc800078eb8ff */
[----:B------:R-:W-:Y:S02]  /*6590*/  LOP3.LUT R4, R3, R2, R4, 0xfe, !PT ;  /* 0x0000000203047212 */ /* 0x000fe400078efe04 */
.L_x_21951:
[----:B------:R-:W-:Y:S05]  /*65a0*/  BSYNC B0 ;  /* 0x0000000000007941 */ /* 0x000fea0003800000 */
.L_x_21950:
[----:B------:R-:W0:Y:S02]  /*65b0*/  F2I.FTZ.TRUNC.NTZ R4, R4 ;  /* 0x0000000400047305 */ /* 0x000e24000021f100 */
[----:B0-----:R-:W-:Y:S01]  /*65c0*/  PRMT R0, R4, 0x7610, R0 ;  /* 0x0000761004007816 */ /* 0x001fe20000000000 */
[----:B------:R-:W-:Y:S05]  /*65d0*/  BRA `(.L_x_21935) ;  /* 0x0000047000007947 */ /* 0x000fea0003800000 */
.L_x_21948:
        /* <DEDUP_REMOVED lines=21> */
.L_x_21957:
[----:B------:R-:W-:Y:S05]  /*6730*/  BSYNC B1 ;  /* 0x0000000000017941 */ /* 0x000fea0003800000 */
.L_x_21956:
[----:B------:R-:W-:Y:S01]  /*6740*/  IMAD.SHL.U32 R2, R2, 0x200000, RZ ;  /* 0x0020000002027824 */ /* 0x000fe200078e00ff */
[----:B------:R-:W-:-:S04]  /*6750*/  LEA R3, R0, 0x37800000, 0x17 ;  /* 0x3780000000037811 */ /* 0x000fc800078eb8ff */
[----:B------:R-:W-:Y:S02]  /*6760*/  LOP3.LUT R4, R3, R2, R4, 0xfe, !PT ;  /* 0x0000000203047212 */ /* 0x000fe400078efe04 */
.L_x_21955:
[----:B------:R-:W-:Y:S05]  /*6770*/  BSYNC B0 ;  /* 0x0000000000007941 */ /* 0x000fea0003800000 */
.L_x_21954:
[----:B------:R-:W0:Y:S02]  /*6780*/  F2I.FTZ.TRUNC.NTZ R4, R4 ;  /* 0x0000000400047305 */ /* 0x000e24000021f100 */
[----:B0-----:R-:W-:Y:S01]  /*6790*/  PRMT R0, R4, 0x7610, R0 ;  /* 0x0000761004007816 */ /* 0x001fe20000000000 */
[----:B------:R-:W-:Y:S05]  /*67a0*/  BRA `(.L_x_21935) ;  /* 0x000002a000007947 */ /* 0x000fea0003800000 */
.L_x_21947:
        /* <DEDUP_REMOVED lines=14> */
.L_x_21961:
[----:B------:R-:W-:Y:S05]  /*6890*/  BSYNC B0 ;  /* 0x0000000000007941 */ /* 0x000fea0003800000 */
.L_x_21960:
[----:B------:R-:W0:Y:S02]  /*68a0*/  F2I.FTZ.TRUNC.NTZ R4, R4 ;  /* 0x0000000400047305 */ /* 0x000e24000021f100 */
[----:B0-----:R-:W-:Y:S01]  /*68b0*/  PRMT R0, R4, 0x7610, R0 ;  /* 0x0000761004007816 */ /* 0x001fe20000000000 */
[----:B------:R-:W-:Y:S05]  /*68c0*/  BRA `(.L_x_21935) ;  /* 0x0000018000007947 */ /* 0x000fea0003800000 */
.L_x_21934:
        /* <DEDUP_REMOVED lines=21> */
.L_x_21959:
[----:B------:R0:W5:Y:S01]  /*6a20*/  LDG.E.U8 R0, [R2.64] ;  /* 0x0000002402007981 */ /* 0x000162000c1e1100 */
[----:B------:R-:W-:Y:S05]  /*6a30*/  BRA `(.L_x_21935) ;  /* 0x0000001000007947 */ /* 0x000fea0003800000 */
.L_x_21958:
[----:B------:R0:W5:Y:S02]  /*6a40*/  LDG.E.U8 R0, [R2.64] ;  /* 0x0000002402007981 */ /* 0x000164000c1e1100 */
.L_x_21935:
        /* <DEDUP_REMOVED lines=19> */
.L_x_21965:
[----:B------:R0:W-:Y:S01]  /*6b80*/  STG.E.U8 [R16.64], R5 ;  /* 0x0000000510007986 */ /* 0x0001e2000c101124 */
[----:B------:R-:W-:Y:S05]  /*6b90*/  BRA `(.L_x_21967) ;  /* 0x00000da000007947 */ /* 0x000fea0003800000 */
.L_x_21964:
        /* <DEDUP_REMOVED lines=10> */
.L_x_21969:
[----:B------:R0:W-:Y:S01]  /*6c40*/  STG.E [R16.64], R5 ;  /* 0x0000000510007986 */ /* 0x0001e2000c101924 */
[----:B------:R-:W-:Y:S05]  /*6c50*/  BRA `(.L_x_21967) ;  /* 0x00000ce000007947 */ /* 0x000fea0003800000 */
.L_x_21968:
[----:B------:R0:W-:Y:S01]  /*6c60*/  STG.E.U16 [R16.64], R5 ;  /* 0x0000000510007986 */ /* 0x0001e2000c101524 */
[----:B------:R-:W-:Y:S05]  /*6c70*/  BRA `(.L_x_21967) ;  /* 0x00000cc000007947 */ /* 0x000fea0003800000 */
.L_x_21963:
        /* <DEDUP_REMOVED lines=9> */
.L_x_21971:
[----:B------:R-:W0:Y:S02]  /*6d10*/  I2F.S16 R0, R5 ;  /* 0x0000000500007306 */ /* 0x000e240000101400 */
[----:B0-----:R-:W-:-:S05]  /*6d20*/  F2FP.PACK_AB R0, RZ, R0 ;  /* 0x00000000ff00723e */ /* 0x001fca00000000ff */
[----:B------:R0:W-:Y:S01]  /*6d30*/  STG.E.U16 [R16.64], R0 ;  /* 0x0000000010007986 */ /* 0x0001e2000c101524 */
[----:B------:R-:W-:Y:S05]  /*6d40*/  BRA `(.L_x_21967) ;  /* 0x00000bf000007947 */ /* 0x000fea0003800000 */
.L_x_21970:
        /* <DEDUP_REMOVED lines=10> */
.L_x_21973:
[----:B------:R-:W0:Y:S02]  /*6df0*/  I2F.S16 R5, R5 ;  /* 0x0000000500057306 */ /* 0x000e240000101400 */
[----:B0-----:R-:W-:-:S04]  /*6e00*/  F2FP.PACK_AB R3, RZ, R5 ;  /* 0x00000005ff03723e */ /* 0x001fc800000000ff */
[----:B------:R-:W-:-:S05]  /*6e10*/  PRMT R3, R3, 0x5410, RZ ;  /* 0x0000541003037816 */ /* 0x000fca00000000ff */
[----:B------:R0:W-:Y:S01]  /*6e20*/  STG.E [R16.64], R3 ;  /* 0x0000000310007986 */ /* 0x0001e2000c101924 */
[----:B------:R-:W-:Y:S05]  /*6e30*/  BRA `(.L_x_21967) ;  /* 0x00000b0000007947 */ /* 0x000fea0003800000 */
.L_x_21972:
[----:B------:R-:W0:Y:S02]  /*6e40*/  I2F.F64.S16 R2, R5 ;  /* 0x0000000500027312 */ /* 0x000e240000101c00 */
[----:B0-----:R0:W-:Y:S01]  /*6e50*/  STG.E.64 [R16.64], R2 ;  /* 0x0000000210007986 */ /* 0x0011e2000c101b24 */
[----:B------:R-:W-:Y:S05]  /*6e60*/  BRA `(.L_x_21967) ;  /* 0x00000ad000007947 */ /* 0x000fea0003800000 */
.L_x_21962:
        /* <DEDUP_REMOVED lines=13> */
.L_x_21976:
[----:B------:R-:W0:Y:S01]  /*6f40*/  I2F.F64.S16 R4, R5 ;  /* 0x0000000500047312 */ /* 0x000e220000101c00 */
[----:B------:R-:W-:-:S05]  /*6f50*/  CS2R R6, SRZ ;  /* 0x0000000000067805 */ /* 0x000fca000001ff00 */
[----:B0-----:R0:W-:Y:S01]  /*6f60*/  STG.E.128 [R16.64], R4 ;  /* 0x0000000410007986 */ /* 0x0011e2000c101d24 */
[----:B------:R-:W-:Y:S05]  /*6f70*/  BRA `(.L_x_21967) ;  /* 0x000009c000007947 */ /* 0x000fea0003800000 */
.L_x_21975:
        /* <DEDUP_REMOVED lines=21> */
.L_x_21980:
[----:B------:R-:W-:Y:S05]  /*70d0*/  BSYNC B0 ;  /* 0x0000000000007941 */ /* 0x000fea0003800000 */
.L_x_21979:
[----:B------:R-:W-:-:S05]  /*70e0*/  LOP3.LUT R3, R0, R3, RZ, 0xfc, !PT ;  /* 0x0000000300037212 */ /* 0x000fca00078efcff */
[----:B------:R0:W-:Y:S01]  /*70f0*/  STG.E.U8 [R16.64], R3 ;  /* 0x0000000310007986 */ /* 0x0001e2000c101124 */
[----:B------:R-:W-:Y:S05]  /*7100*/  BRA `(.L_x_21967) ;  /* 0x0000083000007947 */ /* 0x000fea0003800000 */
.L_x_21978:
        /* <DEDUP_REMOVED lines=13> */
.L_x_21982:
[----:B------:R-:W-:Y:S01]  /*71e0*/  IMAD.MOV.U32 R0, RZ, RZ, 0x7f ;  /* 0x0000007fff007424 */ /* 0x000fe200078e00ff */
[----:B------:R-:W-:-:S04]  /*71f0*/  ISETP.GT.U32.AND P0, PT, R2, 0x7f800000, PT ;  /* 0x7f8000000200780c */ /* 0x000fc80003f04070 */
[----:B------:R-:W-:-:S04]  /*7200*/  SEL R0, R0, 0x7c, P0 ;  /* 0x0000007c00007807 */ /* 0x000fc80000000000 */
.L_x_21983:
[----:B------:R-:W-:Y:S05]  /*7210*/  BSYNC B0 ;  /* 0x0000000000007941 */ /* 0x000fea0003800000 */
.L_x_21981:
[----:B------:R-:W-:-:S04]  /*7220*/  LOP3.LUT R2, R5, 0x80000000, RZ, 0xc0, !PT ;  /* 0x8000000005027812 */ /* 0x000fc800078ec0ff */
[----:B------:R-:W-:-:S04]  /*7230*/  SHF.R.U32.HI R3, RZ, 0x18, R2 ;  /* 0x00000018ff037819 */ /* 0x000fc80000011602 */
[----:B------:R-:W-:-:S05]  /*7240*/  LOP3.LUT R3, R0, R3, RZ, 0xfc, !PT ;  /* 0x0000000300037212 */ /* 0x000fca00078efcff */
[----:B------:R0:W-:Y:S01]  /*7250*/  STG.E.U8 [R16.64], R3 ;  /* 0x0000000310007986 */ /* 0x0001e2000c101124 */
[----:B------:R-:W-:Y:S05]  /*7260*/  BRA `(.L_x_21967) ;  /* 0x000006d000007947 */ /* 0x000fea0003800000 */
.L_x_21977:
[----:B------:R-:W0:Y:S02]  /*7270*/  I2F.S16 R0, R5 ;  /* 0x0000000500007306 */ /* 0x000e240000101400 */
[----:B0-----:R-:W-:-:S05]  /*7280*/  F2FP.BF16.PACK_AB R0, RZ, R0 ;  /* 0x00000000ff00723e */ /* 0x001fca00000010ff */
[----:B------:R0:W-:Y:S01]  /*7290*/  STG.E.U16 [R16.64], R0 ;  /* 0x0000000010007986 */ /* 0x0001e2000c101524 */
[----:B------:R-:W-:Y:S05]  /*72a0*/  BRA `(.L_x_21967) ;  /* 0x0000069000007947 */ /* 0x000fea0003800000 */
.L_x_21974:
        /* <DEDUP_REMOVED lines=10> */
.L_x_21986:
        /* <DEDUP_REMOVED lines=17> */
.L_x_21989:
[----:B------:R-:W-:-:S04]  /*7460*/  LOP3.LUT R2, R5, 0x80000000, RZ, 0xc0, !PT ;  /* 0x8000000005027812 */ /* 0x000fc800078ec0ff */
[----:B------:R-:W-:-:S04]  /*7470*/  SHF.R.U32.HI R3, RZ, 0x18, R2 ;  /* 0x00000018ff037819 */ /* 0x000fc80000011602 */
[----:B------:R-:W-:-:S04]  /*7480*/  LOP3.LUT R0, R0, R3, RZ, 0xfc, !PT ;  /* 0x0000000300007212 */ /* 0x000fc800078efcff */
[----:B------:R-:W-:Y:S02]  /*7490*/  PRMT R8, R0, 0x7610, R8 ;  /* 0x0000761000087816 */ /* 0x000fe40000000008 */
.L_x_21988:
[----:B------:R-:W-:Y:S05]  /*74a0*/  BSYNC B0 ;  /* 0x0000000000007941 */ /* 0x000fea0003800000 */
.L_x_21987:
[----:B------:R0:W-:Y:S01]  /*74b0*/  STG.E.U8 [R16.64], R8 ;  /* 0x0000000810007986 */ /* 0x0001e2000c101124 */
[----:B------:R-:W-:Y:S05]  /*74c0*/  BRA `(.L_x_21967) ;  /* 0x0000047000007947 */ /* 0x000fea0003800000 */
.L_x_21985:
        /* <DEDUP_REMOVED lines=17> */
.L_x_21992:
[----:B------:R-:W-:-:S04]  /*75e0*/  LOP3.LUT R2, R5, 0x80000000, RZ, 0xc0, !PT ;  /* 0x8000000005027812 */ /* 0x000fc800078ec0ff */
[----:B------:R-:W-:-:S04]  /*75f0*/  SHF.R.U32.HI R3, RZ, 0x18, R2 ;  /* 0x00000018ff037819 */ /* 0x000fc80000011602 */
[----:B------:R-:W-:-:S04]  /*7600*/  LOP3.LUT R0, R0, R3, RZ, 0xfc, !PT ;  /* 0x0000000300007212 */ /* 0x000fc800078efcff */
[----:B------:R-:W-:Y:S02]  /*7610*/  PRMT R8, R0, 0x7610, R8 ;  /* 0x0000761000087816 */ /* 0x000fe40000000008 */
.L_x_21991:
[----:B------:R-:W-:Y:S05]  /*7620*/  BSYNC B0 ;  /* 0x0000000000007941 */ /* 0x000fea0003800000 */
.L_x_21990:
[----:B------:R0:W-:Y:S01]  /*7630*/  STG.E.U8 [R16.64], R8 ;  /* 0x0000000810007986 */ /* 0x0001e2000c101124 */
[----:B------:R-:W-:Y:S05]  /*7640*/  BRA `(.L_x_21967) ;  /* 0x000002f000007947 */ /* 0x000fea0003800000 */
.L_x_21984:
        /* <DEDUP_REMOVED lines=22> */
.L_x_21966:
        /* <DEDUP_REMOVED lines=20> */
.L_x_21994:
[----:B------:R-:W-:-:S04]  /*78f0*/  PRMT R2, R5, 0x9910, RZ ;  /* 0x0000991005027816 */ /* 0x000fc800000000ff */
[----:B------:R-:W-:-:S05]  /*7900*/  SHF.R.S32.HI R3, RZ, 0x1f, R2 ;  /* 0x0000001fff037819 */ /* 0x000fca0000011402 */
[----:B------:R0:W-:Y:S01]  /*7910*/  STG.E.64 [R16.64], R2 ;  /* 0x0000000210007986 */ /* 0x0001e2000c101b24 */
[----:B------:R-:W-:Y:S05]  /*7920*/  BRA `(.L_x_21967) ;  /* 0x0000001000007947 */ /* 0x000fea0003800000 */
.L_x_21993:
[----:B------:R0:W-:Y:S02]  /*7930*/  STG.E [R16.64], R5 ;  /* 0x0000000510007986 */ /* 0x0001e4000c101924 */
.L_x_21967:
        /* <DEDUP_REMOVED lines=258> */
.L_x_21995:
        /* <DEDUP_REMOVED lines=18> */
.L_x_21999:
[----:B------:R0:W5:Y:S01]  /*8a80*/  LDG.E.U8 R19, [R2.64] ;  /* 0x0000002402137981 */ /* 0x000162000c1e1100 */
[----:B------:R-:W-:Y:S05]  /*8a90*/  BRA `(.L_x_22001) ;  /* 0x00000d8000007947 */ /* 0x000fea0003800000 */
.L_x_21998:
        /* <DEDUP_REMOVED lines=8> */
.L_x_22003:
[----:B------:R0:W5:Y:S01]  /*8b20*/  LDG.E.U8 R19, [R2.64] ;  /* 0x0000002402137981 */ /* 0x000162000c1e1100 */
[----:B------:R-:W-:Y:S05]  /*8b30*/  BRA `(.L_x_22001) ;  /* 0x00000ce000007947 */ /* 0x000fea0003800000 */
.L_x_22002:
[----:B------:R0:W5:Y:S01]  /*8b40*/  LDG.E.U16 R19, [R2.64] ;  /* 0x0000002402137981 */ /* 0x000162000c1e1500 */
[----:B------:R-:W-:Y:S05]  /*8b50*/  BRA `(.L_x_22001) ;  /* 0x00000cc000007947 */ /* 0x000fea0003800000 */
.L_x_21997:
        /* <DEDUP_REMOVED lines=9> */
.L_x_22005:
[----:B------:R-:W2:Y:S02]  /*8bf0*/  LDG.E.U16 R0, [R2.64] ;  /* 0x0000002402007981 */ /* 0x000ea4000c1e1500 */
[----:B--2---:R-:W-:-:S06]  /*8c00*/  HADD2.F32 R0, -RZ, R0.H0_H0 ;  /* 0x20000000ff007230 */ /* 0x004fcc0000004100 */
[----:B------:R-:W0:Y:S02]  /*8c10*/  F2I.FTZ.TRUNC.NTZ R0, R0 ;  /* 0x0000000000007305 */ /* 0x000e24000021f100 */
[----:B0-----:R-:W-:Y:S01]  /*8c20*/  PRMT R19, R0, 0x7610, R19 ;  /* 0x0000761000137816 */ /* 0x001fe20000000013 */
[----:B------:R-:W-:Y:S05]  /*8c30*/  BRA `(.L_x_22001) ;  /* 0x00000be000007947 */ /* 0x000fea0003800000 */
.L_x_22004:
        /* <DEDUP_REMOVED lines=9> */
.L_x_22007:
[----:B------:R-:W2:Y:S02]  /*8cd0*/  LDG.E.U16 R2, [R2.64] ;  /* 0x0000002402027981 */ /* 0x000ea4000c1e1500 */
[----:B--2---:R-:W-:-:S06]  /*8ce0*/  HADD2.F32 R0, -RZ, R2.H0_H0 ;  /* 0x20000002ff007230 */ /* 0x004fcc0000004100 */
[----:B------:R-:W0:Y:S02]  /*8cf0*/  F2I.FTZ.TRUNC.NTZ R0, R0 ;  /* 0x0000000000007305 */ /* 0x000e24000021f100 */
[----:B0-----:R-:W-:Y:S01]  /*8d00*/  PRMT R19, R0, 0x7610, R19 ;  /* 0x0000761000137816 */ /* 0x001fe20000000013 */
[----:B------:R-:W-:Y:S05]  /*8d10*/  BRA `(.L_x_22001) ;  /* 0x00000b0000007947 */ /* 0x000fea0003800000 */
.L_x_22006:
[----:B------:R-:W2:Y:S02]  /*8d20*/  LDG.E.64 R2, [R2.64] ;  /* 0x0000002402027981 */ /* 0x000ea4000c1e1b00 */
[----:B--2---:R0:W1:Y:S01]  /*8d30*/  F2I.F64.TRUNC R19, R2 ;  /* 0x0000000200137311 */ /* 0x004062000030d100 */
[----:B------:R-:W-:Y:S05]  /*8d40*/  BRA `(.L_x_22001) ;  /* 0x00000ad000007947 */ /* 0x000fea0003800000 */
.L_x_21996:
        /* <DEDUP_REMOVED lines=12> */
.L_x_22010:
[----:B------:R-:W2:Y:S02]  /*8e10*/  LDG.E.64 R2, [R2.64] ;  /* 0x0000002402027981 */ /* 0x000ea4000c1e1b00 */
[----:B--2---:R0:W1:Y:S01]  /*8e20*/  F2I.F64.TRUNC R19, R2 ;  /* 0x0000000200137311 */ /* 0x004062000030d100 */
[----:B------:R-:W-:Y:S05]  /*8e30*/  BRA `(.L_x_22001) ;  /* 0x000009e000007947 */ /* 0x000fea0003800000 */
.L_x_22009:
        /* <DEDUP_REMOVED lines=28> */
.L_x_22012:
        /* <DEDUP_REMOVED lines=15> */
.L_x_22011:
[----:B------:R-:W2:Y:S02]  /*90f0*/  LDG.E.U16 R0, [R2.64] ;  /* 0x0000002402007981 */ /* 0x000ea4000c1e1500 */
[----:B--2---:R-:W-:-:S06]  /*9100*/  PRMT R0, RZ, 0x5410, R0 ;  /* 0x00005410ff007816 */ /* 0x004fcc0000000000 */
[----:B------:R-:W0:Y:S02]  /*9110*/  F2I.FTZ.TRUNC.NTZ R0, R0 ;  /* 0x0000000000007305 */ /* 0x000e24000021f100 */
[----:B0-----:R-:W-:Y:S01]  /*9120*/  PRMT R19, R0, 0x7610, R19 ;  /* 0x0000761000137816 */ /* 0x001fe20000000013 */
[----:B------:R-:W-:Y:S05]  /*9130*/  BRA `(.L_x_22001) ;  /* 0x000006e000007947 */ /* 0x000fea0003800000 */
.L_x_22008:
        /* <DEDUP_REMOVED lines=10> */
.L_x_22015:
        /* <DEDUP_REMOVED lines=21> */
.L_x_22019:
[----:B------:R-:W-:Y:S05]  /*9330*/  BSYNC B1 ;  /* 0x0000000000017941 */ /* 0x000fea0003800000 */
.L_x_22018:
[----:B------:R-:W-:Y:S01]  /*9340*/  LEA R3, R0, 0x3b800000, 0x17 ;  /* 0x3b80000000037811 */ /* 0x000fe200078eb8ff */
[----:B------:R-:W-:-:S05]  /*9350*/  IMAD.SHL.U32 R0, R2, 0x100000, RZ ;  /* 0x0010000002007824 */ /* 0x000fca00078e00ff */
[----:B------:R-:W-:Y:S02]  /*9360*/  LOP3.LUT R0, R3, R0, R4, 0xfe, !PT ;  /* 0x0000000003007212 */ /* 0x000fe400078efe04 */
.L_x_22017:
[----:B------:R-:W-:Y:S05]  /*9370*/  BSYNC B0 ;  /* 0x0000000000007941 */ /* 0x000fea0003800000 */
.L_x_22016:
[----:B------:R-:W0:Y:S02]  /*9380*/  F2I.FTZ.TRUNC.NTZ R0, R0 ;  /* 0x0000000000007305 */ /* 0x000e24000021f100 */
[----:B0-----:R-:W-:Y:S01]  /*9390*/  PRMT R19, R0, 0x7610, R19 ;  /* 0x0000761000137816 */ /* 0x001fe20000000013 */
[----:B------:R-:W-:Y:S05]  /*93a0*/  BRA `(.L_x_22001) ;  /* 0x0000047000007947 */ /* 0x000fea0003800000 */
.L_x_22014:
        /* <DEDUP_REMOVED lines=21> */
.L_x_22023:
[----:B------:R-:W-:Y:S05]  /*9500*/  BSYNC B1 ;  /* 0x0000000000017941 */ /* 0x000fea0003800000 */
.L_x_22022:
[----:B------:R-:W-:Y:S01]  /*9510*/  LEA R3, R0, 0x37800000, 0x17 ;  /* 0x3780000000037811 */ /* 0x000fe200078eb8ff */
[----:B------:R-:W-:-:S05]  /*9520*/  IMAD.SHL.U32 R0, R2, 0x200000, RZ ;  /* 0x0020000002007824 */ /* 0x000fca00078e00ff */
[----:B------:R-:W-:Y:S02]  /*9530*/  LOP3.LUT R0, R3, R0, R4, 0xfe, !PT ;  /* 0x0000000003007212 */ /* 0x000fe400078efe04 */
.L_x_22021:
[----:B------:R-:W-:Y:S05]  /*9540*/  BSYNC B0 ;  /* 0x0000000000007941 */ /* 0x000fea0003800000 */
.L_x_22020:
[----:B------:R-:W0:Y:S02]  /*9550*/  F2I.FTZ.TRUNC.NTZ R0, R0 ;  /* 0x0000000000007305 */ /* 0x000e24000021f100 */
[----:B0-----:R-:W-:Y:S01]  /*9560*/  PRMT R19, R0, 0x7610, R19 ;  /* 0x0000761000137816 */ /* 0x001fe20000000013 */
[----:B------:R-:W-:Y:S05]  /*9570*/  BRA `(.L_x_22001) ;  /* 0x000002a000007947 */ /* 0x000fea0003800000 */
.L_x_22013:
        /* <DEDUP_REMOVED lines=14> */
.L_x_22027:
[----:B------:R-:W-:Y:S05]  /*9660*/  BSYNC B0 ;  /* 0x0000000000007941 */ /* 0x000fea0003800000 */
.L_x_22026:
[----:B------:R-:W0:Y:S02]  /*9670*/  F2I.FTZ.TRUNC.NTZ R0, R0 ;  /* 0x0000000000007305 */ /* 0x000e24000021f100 */
[----:B0-----:R-:W-:Y:S01]  /*9680*/  PRMT R19, R0, 0x7610, R19 ;  /* 0x0000761000137816 */ /* 0x001fe20000000013 */
[----:B------:R-:W-:Y:S05]  /*9690*/  BRA `(.L_x_22001) ;  /* 0x0000018000007947 */ /* 0x000fea0003800000 */
.L_x_22000:
        /* <DEDUP_REMOVED lines=21> */
.L_x_22025:
[----:B------:R0:W5:Y:S01]  /*97f0*/  LDG.E.U8 R19, [R2.64] ;  /* 0x0000002402137981 */ /* 0x000162000c1e1100 */
[----:B------:R-:W-:Y:S05]  /*9800*/  BRA `(.L_x_22001) ;  /* 0x0000001000007947 */ /* 0x000fea0003800000 */
.L_x_22024:
[----:B------:R0:W5:Y:S02]  /*9810*/  LDG.E.U8 R19, [R2.64] ;  /* 0x0000002402137981 */ /* 0x000164000c1e1100 */
.L_x_22001:
        /* <DEDUP_REMOVED lines=16> */
.L_x_22031:
[----:B------:R0:W5:Y:S01]  /*9920*/  LDG.E.U8 R0, [R2.64] ;  /* 0x0000002402007981 */ /* 0x000162000c1e1100 */
[----:B------:R-:W-:Y:S05]  /*9930*/  BRA `(.L_x_22033) ;  /* 0x00000d7000007947 */ /* 0x000fea0003800000 */
.L_x_22030:
        /* <DEDUP_REMOVED lines=8> */
.L_x_22035:
[----:B------:R0:W5:Y:S01]  /*99c0*/  LDG.E.U8 R0, [R2.64] ;  /* 0x0000002402007981 */ /* 0x000162000c1e1100 */
[----:B------:R-:W-:Y:S05]  /*99d0*/  BRA `(.L_x_22033) ;  /* 0x00000cd000007947 */ /* 0x000fea0003800000 */
.L_x_22034:
[----:B------:R0:W5:Y:S01]  /*99e0*/  LDG.E.U16 R0, [R2.64] ;  /* 0x0000002402007981 */ /* 0x000162000c1e1500 */
[----:B------:R-:W-:Y:S05]  /*99f0*/  BRA `(.L_x_22033) ;  /* 0x00000cb000007947 */ /* 0x000fea0003800000 */
.L_x_22029:
        /* <DEDUP_REMOVED lines=9> */
.L_x_22037:
[----:B------:R-:W2:Y:S02]  /*9a90*/  LDG.E.U16 R4, [R2.64] ;  /* 0x0000002402047981 */ /* 0x000ea4000c1e1500 */
[----:B--2---:R-:W-:-:S06]  /*9aa0*/  HADD2.F32 R4, -RZ, R4.H0_H0 ;  /* 0x20000004ff047230 */ /* 0x004fcc0000004100 */
[----:B------:R-:W0:Y:S02]  /*9ab0*/  F2I.FTZ.TRUNC.NTZ R4, R4 ;  /* 0x0000000400047305 */ /* 0x000e24000021f100 */
[----:B0-----:R-:W-:Y:S01]  /*9ac0*/  PRMT R0, R4, 0x7610, R0 ;  /* 0x0000761004007816 */ /* 0x001fe20000000000 */
[----:B------:R-:W-:Y:S05]  /*9ad0*/  BRA `(.L_x_22033) ;  /* 0x00000bd000007947 */ /* 0x000fea0003800000 */
.L_x_22036:
        /* <DEDUP_REMOVED lines=9> */
.L_x_22039:
[----:B------:R-:W2:Y:S02]  /*9b70*/  LDG.E.U16 R2, [R2.64] ;  /* 0x0000002402027981 */ /* 0x000ea4000c1e1500 */
[----:B--2---:R-:W-:-:S06]  /*9b80*/  HADD2.F32 R4, -RZ, R2.H0_H0 ;  /* 0x20000002ff047230 */ /* 0x004fcc0000004100 */
[----:B------:R-:W0:Y:S02]  /*9b90*/  F2I.FTZ.TRUNC.NTZ R4, R4 ;  /* 0x0000000400047305 */ /* 0x000e24000021f100 */
[----:B0-----:R-:W-:Y:S01]  /*9ba0*/  PRMT R0, R4, 0x7610, R0 ;  /* 0x0000761004007816 */ /* 0x001fe20000000000 */
[----:B------:R-:W-:Y:S05]  /*9bb0*/  BRA `(.L_x_22033) ;  /* 0x00000af000007947 */ /* 0x000fea0003800000 */
.L_x_22038:
[----:B------:R-:W2:Y:S02]  /*9bc0*/  LDG.E.64 R2, [R2.64] ;  /* 0x0000002402027981 */ /* 0x000ea4000c1e1b00 */
[----:B--2---:R0:W2:Y:S01]  /*9bd0*/  F2I.F64.TRUNC R0, R2 ;  /* 0x0000000200007311 */ /* 0x0040a2000030d100 */
[----:B------:R-:W-:Y:S05]  /*9be0*/  BRA `(.L_x_22033) ;  /* 0x00000ac000007947 */ /* 0x000fea0003800000 */
.L_x_22028:
        /* <DEDUP_REMOVED lines=12> */
.L_x_22042:
[----:B------:R-:W2:Y:S02]  /*9cb0*/  LDG.E.64 R2, [R2.64] ;  /* 0x0000002402027981 */ /* 0x000ea4000c1e1b00 */
[----:B--2---:R0:W2:Y:S01]  /*9cc0*/  F2I.F64.TRUNC R0, R2 ;  /* 0x0000000200007311 */ /* 0x0040a2000030d100 */
[----:B------:R-:W-:Y:S05]  /*9cd0*/  BRA `(.L_x_22033) ;  /* 0x000009d000007947 */ /* 0x000fea0003800000 */
.L_x_22041:
        /* <DEDUP_REMOVED lines=28> */
.L_x_22044:
        /* <DEDUP_REMOVED lines=15> */
.L_x_22043:
[----:B------:R-:W2:Y:S02]  /*9f90*/  LDG.E.U16 R2, [R2.64] ;  /* 0x0000002402027981 */ /* 0x000ea4000c1e1500 */
[----:B--2---:R-:W-:-:S04]  /*9fa0*/  PRMT R2, RZ, 0x5410, R2 ;  /* 0x00005410ff027816 */ /* 0x004fc80000000002 */
[----:B------:R0:W2:Y:S01]  /*9fb0*/  F2I.FTZ.TRUNC.NTZ R0, R2 ;  /* 0x0000000200007305 */ /* 0x0000a2000021f100 */
[----:B------:R-:W-:Y:S05]  /*9fc0*/  BRA `(.L_x_22033) ;  /* 0x000006e000007947 */ /* 0x000fea0003800000 */
.L_x_22040:
        /* <DEDUP_REMOVED lines=10> */
.L_x_22047:
        /* <DEDUP_REMOVED lines=21> */
.L_x_22051:
[----:B------:R-:W-:Y:S05]  /*a1c0*/  BSYNC B1 ;  /* 0x0000000000017941 */ /* 0x000fea0003800000 */
.L_x_22050:
[----:B------:R-:W-:Y:S01]  /*a1d0*/  IMAD.SHL.U32 R2, R2, 0x100000, RZ ;  /* 0x0010000002027824 */ /* 0x000fe200078e00ff */
[----:B------:R-:W-:-:S04]  /*a1e0*/  LEA R3, R0, 0x3b800000, 0x17 ;  /* 0x3b80000000037811 */ /* 0x000fc800078eb8ff */
[----:B------:R-:W-:Y:S02]  /*a1f0*/  LOP3.LUT R4, R3, R2, R4, 0xfe, !PT ;  /* 0x0000000203047212 */ /* 0x000fe400078efe04 */
.L_x_22049:
[----:B------:R-:W-:Y:S05]  /*a200*/  BSYNC B0 ;  /* 0x0000000000007941 */ /* 0x000fea0003800000 */
.L_x_22048:
[----:B------:R-:W0:Y:S02]  /*a210*/  F2I.FTZ.TRUNC.NTZ R4, R4 ;  /* 0x0000000400047305 */ /* 0x000e24000021f100 */
[----:B0-----:R-:W-:Y:S01]  /*a220*/  PRMT R0, R4, 0x7610, R0 ;  /* 0x0000761004007816 */ /* 0x001fe20000000000 */
[----:B------:R-:W-:Y:S05]  /*a230*/  BRA `(.L_x_22033) ;  /* 0x0000047000007947 */ /* 0x000fea0003800000 */
.L_x_22046:
        /* <DEDUP_REMOVED lines=21> */
.L_x_22055:
[----:B------:R-:W-:Y:S05]  /*a390*/  BSYNC B1 ;  /* 0x0000000000017941 */ /* 0x000fea0003800000 */
.L_x_22054:
[----:B------:R-:W-:Y:S01]  /*a3a0*/  IMAD.SHL.U32 R2, R2, 0x200000, RZ ;  /* 0x0020000002027824 */ /* 0x000fe200078e00ff */
[----:B------:R-:W-:-:S04]  /*a3b0*/  LEA R3, R0, 0x37800000, 0x17 ;  /* 0x3780000000037811 */ /* 0x000fc800078eb8ff */
[----:B------:R-:W-:Y:S02]  /*a3c0*/  LOP3.LUT R4, R3, R2, R4, 0xfe, !PT ;  /* 0x0000000203047212 */ /* 0x000fe400078efe04 */
.L_x_22053:
[----:B------:R-:W-:Y:S05]  /*a3d0*/  BSYNC B0 ;  /* 0x0000000000007941 */ /* 0x000fea0003800000 */
.L_x_22052:
[----:B------:R-:W0:Y:S02]  /*a3e0*/  F2I.FTZ.TRUNC.NTZ R4, R4 ;  /* 0x0000000400047305 */ /* 0x000e24000021f100 */
[----:B0-----:R-:W-:Y:S01]  /*a3f0*/  PRMT R0, R4, 0x7610, R0 ;  /* 0x0000761004007816 */ /* 0x001fe20000000000 */
[----:B------:R-:W-:Y:S05]  /*a400*/  BRA `(.L_x_22033) ;  /* 0x000002a000007947 */ /* 0x000fea0003800000 */
.L_x_22045:
        /* <DEDUP_REMOVED lines=14> */
.L_x_22059:
[----:B------:R-:W-:Y:S05]  /*a4f0*/  BSYNC B0 ;  /* 0x0000000000007941 */ /* 0x000fea0003800000 */
.L_x_22058:
[----:B------:R-:W0:Y:S02]  /*a500*/  F2I.FTZ.TRUNC.NTZ R4, R4 ;  /* 0x0000000400047305 */ /* 0x000e24000021f100 */
[----:B0-----:R-:W-:Y:S01]  /*a510*/  PRMT R0, R4, 0x7610, R0 ;  /* 0x0000761004007816 */ /* 0x001fe20000000000 */
[----:B------:R-:W-:Y:S05]  /*a520*/  BRA `(.L_x_22033) ;  /* 0x0000018000007947 */ /* 0x000fea0003800000 */
.L_x_22032:
        /* <DEDUP_REMOVED lines=21> */
.L_x_22057:
[----:B------:R0:W5:Y:S01]  /*a680*/  LDG.E.U8 R0, [R2.64] ;  /* 0x0000002402007981 */ /* 0x000162000c1e1100 */
[----:B------:R-:W-:Y:S05]  /*a690*/  BRA `(.L_x_22033) ;  /* 0x0000001000007947 */ /* 0x000fea0003800000 */
.L_x_22056:
[----:B------:R0:W5:Y:S02]  /*a6a0*/  LDG.E.U8 R0, [R2.64] ;  /* 0x0000002402007981 */ /* 0x000164000c1e1100 */
.L_x_22033:
        /* <DEDUP_REMOVED lines=19> */
.L_x_22063:
[----:B------:R0:W-:Y:S01]  /*a7e0*/  STG.E.U8 [R16.64], R5 ;  /* 0x0000000510007986 */ /* 0x0001e2000c101124 */
[----:B------:R-:W-:Y:S05]  /*a7f0*/  BRA `(.L_x_22065) ;  /* 0x00000da000007947 */ /* 0x000fea0003800000 */
.L_x_22062:
        /* <DEDUP_REMOVED lines=10> */
.L_x_22067:
[----:B------:R0:W-:Y:S01]  /*a8a0*/  STG.E [R16.64], R5 ;  /* 0x0000000510007986 */ /* 0x0001e2000c101924 */
[----:B------:R-:W-:Y:S05]  /*a8b0*/  BRA `(.L_x_22065) ;  /* 0x00000ce000007947 */ /* 0x000fea0003800000 */
.L_x_22066:
[----:B------:R0:W-:Y:S01]  /*a8c0*/  STG.E.U16 [R16.64], R5 ;  /* 0x0000000510007986 */ /* 0x0001e2000c101524 */
[----:B------:R-:W-:Y:S05]  /*a8d0*/  BRA `(.L_x_22065) ;  /* 0x00000cc000007947 */ /* 0x000fea0003800000 */
.L_x_22061:
        /* <DEDUP_REMOVED lines=9> */
.L_x_22069:
[----:B------:R-:W0:Y:S02]  /*a970*/  I2F.S16 R0, R5 ;  /* 0x0000000500007306 */ /* 0x000e240000101400 */
[----:B0-----:R-:W-:-:S05]  /*a980*/  F2FP.PACK_AB R0, RZ, R0 ;  /* 0x00000000ff00723e */ /* 0x001fca00000000ff */
[----:B------:R0:W-:Y:S01]  /*a990*/  STG.E.U16 [R16.64], R0 ;  /* 0x0000000010007986 */ /* 0x0001e2000c101524 */
[----:B------:R-:W-:Y:S05]  /*a9a0*/  BRA `(.L_x_22065) ;  /* 0x00000bf000007947 */ /* 0x000fea0003800000 */
.L_x_22068:
        /* <DEDUP_REMOVED lines=10> */
.L_x_22071:
[----:B------:R-:W0:Y:S02]  /*aa50*/  I2F.S16 R5, R5 ;  /* 0x0000000500057306 */ /* 0x000e240000101400 */
[----:B0-----:R-:W-:-:S04]  /*aa60*/  F2FP.PACK_AB R3, RZ, R5 ;  /* 0x00000005ff03723e */ /* 0x001fc800000000ff */
[----:B------:R-:W-:-:S05]  /*aa70*/  PRMT R3, R3, 0x5410, RZ ;  /* 0x0000541003037816 */ /* 0x000fca00000000ff */
[----:B------:R0:W-:Y:S01]  /*aa80*/  STG.E [R16.64], R3 ;  /* 0x0000000310007986 */ /* 0x0001e2000c101924 */
[----:B------:R-:W-:Y:S05]  /*aa90*/  BRA `(.L_x_22065) ;  /* 0x00000b0000007947 */ /* 0x000fea0003800000 */
.L_x_22070:
[----:B------:R-:W0:Y:S02]  /*aaa0*/  I2F.F64.S16 R2, R5 ;  /* 0x0000000500027312 */ /* 0x000e240000101c00 */
[----:B0-----:R0:W-:Y:S01]  /*aab0*/  STG.E.64 [R16.64], R2 ;  /* 0x0000000210007986 */ /* 0x0011e2000c101b24 */
[----:B------:R-:W-:Y:S05]  /*aac0*/  BRA `(.L_x_22065) ;  /* 0x00000ad000007947 */ /* 0x000fea0003800000 */
.L_x_22060:
        /* <DEDUP_REMOVED lines=13> */
.L_x_22074:
[----:B------:R-:W0:Y:S01]  /*aba0*/  I2F.F64.S16 R4, R5 ;  /* 0x0000000500047312 */ /* 0x000e220000101c00 */
[----:B------:R-:W-:-:S05]  /*abb0*/  CS2R R6, SRZ ;  /* 0x0000000000067805 */ /* 0x000fca000001ff00 */
[----:B0-----:R0:W-:Y:S01]  /*abc0*/  STG.E.128 [R16.64], R4 ;  /* 0x0000000410007986 */ /* 0x0011e2000c101d24 */
[----:B------:R-:W-:Y:S05]  /*abd0*/  BRA `(.L_x_22065) ;  /* 0x000009c000007947 */ /* 0x000fea0003800000 */
.L_x_22073:
        /* <DEDUP_REMOVED lines=21> */
.L_x_22078:
[----:B------:R-:W-:Y:S05]  /*ad30*/  BSYNC B0 ;  /* 0x0000000000007941 */ /* 0x000fea0003800000 */
.L_x_22077:
[----:B------:R-:W-:-:S05]  /*ad40*/  LOP3.LUT R3, R0, R3, RZ, 0xfc, !PT ;  /* 0x0000000300037212 */ /* 0x000fca00078efcff */
[----:B------:R0:W-:Y:S01]  /*ad50*/  STG.E.U8 [R16.64], R3 ;  /* 0x0000000310007986 */ /* 0x0001e2000c101124 */
[----:B------:R-:W-:Y:S05]  /*ad60*/  BRA `(.L_x_22065) ;  /* 0x0000083000007947 */ /* 0x000fea0003800000 */
.L_x_22076:
        /* <DEDUP_REMOVED lines=13> */
.L_x_22080:
[----:B------:R-:W-:Y:S01]  /*ae40*/  IMAD.MOV.U32 R0, RZ, RZ, 0x7f ;  /* 0x0000007fff007424 */ /* 0x000fe200078e00ff */
[----:B------:R-:W-:-:S04]  /*ae50*/  ISETP.GT.U32.AND P0, PT, R2, 0x7f800000, PT ;  /* 0x7f8000000200780c */ /* 0x000fc80003f04070 */
[----:B------:R-:W-:-:S04]  /*ae60*/  SEL R0, R0, 0x7c, P0 ;  /* 0x0000007c00007807 */ /* 0x000fc80000000000 */
.L_x_22081:
[----:B------:R-:W-:Y:S05]  /*ae70*/  BSYNC B0 ;  /* 0x0000000000007941 */ /* 0x000fea0003800000 */
.L_x_22079:
[----:B------:R-:W-:-:S04]  /*ae80*/  LOP3.LUT R2, R5, 0x80000000, RZ, 0xc0, !PT ;  /* 0x8000000005027812 */ /* 0x000fc800078ec0ff */
[----:B------:R-:W-:-:S04]  /*ae90*/  SHF.R.U32.HI R3, RZ, 0x18, R2 ;  /* 0x00000018ff037819 */ /* 0x000fc80000011602 */
[----:B------:R-:W-:-:S05]  /*aea0*/  LOP3.LUT R3, R0, R3, RZ, 0xfc, !PT ;  /* 0x0000000300037212 */ /* 0x000fca00078efcff */
[----:B------:R0:W-:Y:S01]  /*aeb0*/  STG.E.U8 [R16.64], R3 ;  /* 0x0000000310007986 */ /* 0x0001e2000c101124 */
[----:B------:R-:W-:Y:S05]  /*aec0*/  BRA `(.L_x_22065) ;  /* 0x000006d000007947 */ /* 0x000fea0003800000 */
.L_x_22075:
[----:B------:R-:W0:Y:S02]  /*aed0*/  I2F.S16 R0, R5 ;  /* 0x0000000500007306 */ /* 0x000e240000101400 */
[----:B0-----:R-:W-:-:S05]  /*aee0*/  F2FP.BF16.PACK_AB R0, RZ, R0 ;  /* 0x00000000ff00723e */ /* 0x001fca00000010ff */
[----:B------:R0:W-:Y:S01]  /*aef0*/  STG.E.U16 [R16.64], R0 ;  /* 0x0000000010007986 */ /* 0x0001e2000c101524 */
[----:B------:R-:W-:Y:S05]  /*af00*/  BRA `(.L_x_22065) ;  /* 0x0000069000007947 */ /* 0x000fea0003800000 */
.L_x_22072:
        /* <DEDUP_REMOVED lines=10> */
.L_x_22084:
        /* <DEDUP_REMOVED lines=17> */
.L_x_22087:
[----:B------:R-:W-:-:S04]  /*b0c0*/  LOP3.LUT R2, R5, 0x80000000, RZ, 0xc0, !PT ;  /* 0x8000000005027812 */ /* 0x000fc800078ec0ff */
[----:B------:R-:W-:-:S04]  /*b0d0*/  SHF.R.U32.HI R3, RZ, 0x18, R2 ;  /* 0x00000018ff037819 */ /* 0x000fc80000011602 */
[----:B------:R-:W-:-:S04]  /*b0e0*/  LOP3.LUT R0, R0, R3, RZ, 0xfc, !PT ;  /* 0x0000000300007212 */ /* 0x000fc800078efcff */
[----:B------:R-:W-:Y:S02]  /*b0f0*/  PRMT R8, R0, 0x7610, R8 ;  /* 0x0000761000087816 */ /* 0x000fe40000000008 */
.L_x_22086:
[----:B------:R-:W-:Y:S05]  /*b100*/  BSYNC B0 ;  /* 0x0000000000007941 */ /* 0x000fea0003800000 */
.L_x_22085:
[----:B------:R0:W-:Y:S01]  /*b110*/  STG.E.U8 [R16.64], R8 ;  /* 0x0000000810007986 */ /* 0x0001e2000c101124 */
[----:B------:R-:W-:Y:S05]  /*b120*/  BRA `(.L_x_22065) ;  /* 0x0000047000007947 */ /* 0x000fea0003800000 */
.L_x_22083:
        /* <DEDUP_REMOVED lines=17> */
.L_x_22090:
[----:B------:R-:W-:-:S04]  /*b240*/  LOP3.LUT R2, R5, 0x80000000, RZ, 0xc0, !PT ;  /* 0x8000000005027812 */ /* 0x000fc800078ec0ff */
[----:B------:R-:W-:-:S04]  /*b250*/  SHF.R.U32.HI R3, RZ, 0x18, R2 ;  /* 0x00000018ff037819 */ /* 0x000fc80000011602 */
[----:B------:R-:W-:-:S04]  /*b260*/  LOP3.LUT R0, R0, R3, RZ, 0xfc, !PT ;  /* 0x0000000300007212 */ /* 0x000fc800078efcff */
[----:B------:R-:W-:Y:S02]  /*b270*/  PRMT R8, R0, 0x7610, R8 ;  /* 0x0000761000087816 */ /* 0x000fe40000000008 */
.L_x_22089:
[----:B------:R-:W-:Y:S05]  /*b280*/  BSYNC B0 ;  /* 0x0000000000007941 */ /* 0x000fea0003800000 */
.L_x_22088:
[----:B------:R0:W-:Y:S01]  /*b290*/  STG.E.U8 [R16.64], R8 ;  /* 0x0000000810007986 */ /* 0x0001e2000c101124 */
[----:B------:R-:W-:Y:S05]  /*b2a0*/  BRA `(.L_x_22065) ;  /* 0x000002f000007947 */ /* 0x000fea0003800000 */
.L_x_22082:
        /* <DEDUP_REMOVED lines=22> */
.L_x_22064:
        /* <DEDUP_REMOVED lines=20> */
.L_x_22092:
[----:B------:R-:W-:-:S04]  /*b550*/  PRMT R2, R5, 0x9910, RZ ;  /* 0x0000991005027816 */ /* 0x000fc800000000ff */
[----:B------:R-:W-:-:S05]  /*b560*/  SHF.R.S32.HI R3, RZ, 0x1f, R2 ;  /* 0x0000001fff037819 */ /* 0x000fca0000011402 */
[----:B------:R0:W-:Y:S01]  /*b570*/  STG.E.64 [R16.64], R2 ;  /* 0x0000000210007986 */ /* 0x0001e2000c101b24 */
[----:B------:R-:W-:Y:S05]  /*b580*/  BRA `(.L_x_22065) ;  /* 0x0000001000007947 */ /* 0x000fea0003800000 */
.L_x_22091:
[----:B------:R0:W-:Y:S02]  /*b590*/  STG.E [R16.64], R5 ;  /* 0x0000000510007986 */ /* 0x0001e4000c101924 */
.L_x_22065:
[----:B------:R-:W-:Y:S02]  /*b5a0*/  IADD3 R23, R23, 0x80, RZ ;  /* 0x0000008017177810 */ /* 0x000fe40007ffe0ff */
.L_x_21896:
[----:B------:R-:W-:Y:S05]  /*b5b0*/  BSYNC B6 ;  /* 0x0000000000067941 */ /* 0x000fea0003800000 */
.L_x_21895:
        /* <DEDUP_REMOVED lines=257> */
.L_x_22093:
        /* <DEDUP_REMOVED lines=18> */
.L_x_22097:
[----:B------:R0:W5:Y:S01]  /*c6f0*/  LDG.E.U8 R19, [R2.64] ;  /* 0x0000002402137981 */ /* 0x000162000c1e1100 */
[----:B------:R-:W-:Y:S05]  /*c700*/  BRA `(.L_x_22099) ;  /* 0x00000d8000007947 */ /* 0x000fea0003800000 */
.L_x_22096:
        /* <DEDUP_REMOVED lines=8> */
.L_x_22101:
[----:B------:R0:W5:Y:S01]  /*c790*/  LDG.E.U8 R19, [R2.64] ;  /* 0x0000002402137981 */ /* 0x000162000c1e1100 */
[----:B------:R-:W-:Y:S05]  /*c7a0*/  BRA `(.L_x_22099) ;  /* 0x00000ce000007947 */ /* 0x000fea0003800000 */
.L_x_22100:
[----:B------:R0:W5:Y:S01]  /*c7b0*/  LDG.E.U16 R19, [R2.64] ;  /* 0x0000002402137981 */ /* 0x000162000c1e1500 */
[----:B------:R-:W-:Y:S05]  /*c7c0*/  BRA `(.L_x_22099) ;  /* 0x00000cc000007947 */ /* 0x000fea0003800000 */
.L_x_22095:
        /* <DEDUP_REMOVED lines=9> */
.L_x_22103:
[----:B------:R-:W2:Y:S02]  /*c860*/  LDG.E.U16 R0, [R2.64] ;  /* 0x0000002402007981 */ /* 0x000ea4000c1e1500 */
[----:B--2---:R-:W-:-:S06]  /*c870*/  HADD2.F32 R0, -RZ, R0.H0_H0 ;  /* 0x20000000ff007230 */ /* 0x004fcc0000004100 */
[----:B------:R-:W0:Y:S02]  /*c880*/  F2I.FTZ.TRUNC.NTZ R0, R0 ;  /* 0x0000000000007305 */ /* 0x000e24000021f100 */
[----:B0-----:R-:W-:Y:S01]  /*c890*/  PRMT R19, R0, 0x7610, R19 ;  /* 0x0000761000137816 */ /* 0x001fe20000000013 */
[----:B------:R-:W-:Y:S05]  /*c8a0*/  BRA `(.L_x_22099) ;  /* 0x00000be000007947 */ /* 0x000fea0003800000 */
.L_x_22102:
        /* <DEDUP_REMOVED lines=9> */
.L_x_22105:
[----:B------:R-:W2:Y:S02]  /*c940*/  LDG.E.U16 R2, [R2.64] ;  /* 0x0000002402027981 */ /* 0x000ea4000c1e1500 */
[----:B--2---:R-:W-:-:S06]  /*c950*/  HADD2.F32 R0, -RZ, R2.H0_H0 ;  /* 0x20000002ff007230 */ /* 0x004fcc0000004100 */
[----:B------:R-:W0:Y:S02]  /*c960*/  F2I.FTZ.TRUNC.NTZ R0, R0 ;  /* 0x0000000000007305 */ /* 0x000e24000021f100 */
[----:B0-----:R-:W-:Y:S01]  /*c970*/  PRMT R19, R0, 0x7610, R19 ;  /* 0x0000761000137816 */ /* 0x001fe20000000013 */
[----:B------:R-:W-:Y:S05]  /*c980*/  BRA `(.L_x_22099) ;  /* 0x00000b0000007947 */ /* 0x000fea0003800000 */
.L_x_22104:
[----:B------:R-:W2:Y:S02]  /*c990*/  LDG.E.64 R2, [R2.64] ;  /* 0x0000002402027981 */ /* 0x000ea4000c1e1b00 */
[----:B--2---:R0:W1:Y:S01]  /*c9a0*/  F2I.F64.TRUNC R19, R2 ;  /* 0x0000000200137311 */ /* 0x004062000030d100 */
[----:B------:R-:W-:Y:S05]  /*c9b0*/  BRA `(.L_x_22099) ;  /* 0x00000ad000007947 */ /* 0x000fea0003800000 */
.L_x_22094:
        /* <DEDUP_REMOVED lines=12> */
.L_x_22108:
[----:B------:R-:W2:Y:S02]  /*ca80*/  LDG.E.64 R2, [R2.64] ;  /* 0x0000002402027981 */ /* 0x000ea4000c1e1b00 */
[----:B--2---:R0:W1:Y:S01]  /*ca90*/  F2I.F64.TRUNC R19, R2 ;  /* 0x0000000200137311 */ /* 0x004062000030d100 */
[----:B------:R-:W-:Y:S05]  /*caa0*/  BRA `(.L_x_22099) ;  /* 0x000009e000007947 */ /* 0x000fea0003800000 */
.L_x_22107:
        /* <DEDUP_REMOVED lines=28> */
.L_x_22110:
        /* <DEDUP_REMOVED lines=15> */
.L_x_22109:
[----:B------:R-:W2:Y:S02]  /*cd60*/  LDG.E.U16 R0, [R2.64] ;  /* 0x0000002402007981 */ /* 0x000ea4000c1e1500 */
[----:B--2---:R-:W-:-:S06]  /*cd70*/  PRMT R0, RZ, 0x5410, R0 ;  /* 0x00005410ff007816 */ /* 0x004fcc0000000000 */
[----:B------:R-:W0:Y:S02]  /*cd80*/  F2I.FTZ.TRUNC.NTZ R0, R0 ;  /* 0x0000000000007305 */ /* 0x000e24000021f100 */
[----:B0-----:R-:W-:Y:S01]  /*cd90*/  PRMT R19, R0, 0x7610, R19 ;  /* 0x0000761000137816 */ /* 0x001fe20000000013 */
[----:B------:R-:W-:Y:S05]  /*cda0*/  BRA `(.L_x_22099) ;  /* 0x000006e000007947 */ /* 0x000fea0003800000 */
.L_x_22106:
        /* <DEDUP_REMOVED lines=10> */
.L_x_22113:
        /* <DEDUP_REMOVED lines=21> */
.L_x_22117:
[----:B------:R-:W-:Y:S05]  /*cfa0*/  BSYNC B1 ;  /* 0x0000000000017941 */ /* 0x000fea0003800000 */
.L_x_22116:
[----:B------:R-:W-:Y:S01]  /*cfb0*/  LEA R3, R0, 0x3b800000, 0x17 ;  /* 0x3b80000000037811 */ /* 0x000fe200078eb8ff */
[----:B------:R-:W-:-:S05]  /*cfc0*/  IMAD.SHL.U32 R0, R2, 0x100000, RZ ;  /* 0x0010000002007824 */ /* 0x000fca00078e00ff */
[----:B------:R-:W-:Y:S02]  /*cfd0*/  LOP3.LUT R0, R3, R0, R4, 0xfe, !PT ;  /* 0x0000000003007212 */ /* 0x000fe400078efe04 */
.L_x_22115:
[----:B------:R-:W-:Y:S05]  /*cfe0*/  BSYNC B0 ;  /* 0x0000000000007941 */ /* 0x000fea0003800000 */
.L_x_22114:
[----:B------:R-:W0:Y:S02]  /*cff0*/  F2I.FTZ.TRUNC.NTZ R0, R0 ;  /* 0x0000000000007305 */ /* 0x000e24000021f100 */
[----:B0-----:R-:W-:Y:S01]  /*d000*/  PRMT R19, R0, 0x7610, R19 ;  /* 0x0000761000137816 */ /* 0x001fe20000000013 */
[----:B------:R-:W-:Y:S05]  /*d010*/  BRA `(.L_x_22099) ;  /* 0x0000047000007947 */ /* 0x000fea0003800000 */
.L_x_22112:
        /* <DEDUP_REMOVED lines=21> */
.L_x_22121:
[----:B------:R-:W-:Y:S05]  /*d170*/  BSYNC B1 ;  /* 0x0000000000017941 */ /* 0x000fea0003800000 */
.L_x_22120:
[----:B------:R-:W-:Y:S01]  /*d180*/  LEA R3, R0, 0x37800000, 0x17 ;  /* 0x3780000000037811 */ /* 0x000fe200078eb8ff */
[----:B------:R-:W-:-:S05]  /*d190*/  IMAD.SHL.U32 R0, R2, 0x200000, RZ ;  /* 0x0020000002007824 */ /* 0x000fca00078e00ff */
[----:B------:R-:W-:Y:S02]  /*d1a0*/  LOP3.LUT R0, R3, R0, R4, 0xfe, !PT ;  /* 0x0000000003007212 */ /* 0x000fe400078efe04 */
.L_x_22119:
[----:B------:R-:W-:Y:S05]  /*d1b0*/  BSYNC B0 ;  /* 0x0000000000007941 */ /* 0x000fea0003800000 */
.L_x_22118:
[----:B------:R-:W0:Y:S02]  /*d1c0*/  F2I.FTZ.TRUNC.NTZ R0, R0 ;  /* 0x0000000000007305 */ /* 0x000e24000021f100 */
[----:B0-----:R-:W-:Y:S01]  /*d1d0*/  PRMT R19, R0, 0x7610, R19 ;  /* 0x0000761000137816 */ /* 0x001fe20000000013 */
[----:B------:R-:W-:Y:S05]  /*d1e0*/  BRA `(.L_x_22099) ;  /* 0x000002a000007947 */ /* 0x000fea0003800000 */
.L_x_22111:
        /* <DEDUP_REMOVED lines=14> */
.L_x_22125:
[----:B------:R-:W-:Y:S05]  /*d2d0*/  BSYNC B0 ;  /* 0x0000000000007941 */ /* 0x000fea0003800000 */
.L_x_22124:
[----:B------:R-:W0:Y:S02]  /*d2e0*/  F2I.FTZ.TRUNC.NTZ R0, R0 ;  /* 0x0000000000007305 */ /* 0x000e24000021f100 */
[----:B0-----:R-:W-:Y:S01]  /*d2f0*/  PRMT R19, R0, 0x7610, R19 ;  /* 0x0000761000137816 */ /* 0x001fe20000000013 */
[----:B------:R-:W-:Y:S05]  /*d300*/  BRA `(.L_x_22099) ;  /* 0x0000018000007947 */ /* 0x000fea0003800000 */
.L_x_22098:
        /* <DEDUP_REMOVED lines=21> */
.L_x_22123:
[----:B------:R0:W5:Y:S01]  /*d460*/  LDG.E.U8 R19, [R2.64] ;  /* 0x0000002402137981 */ /* 0x000162000c1e1100 */
[----:B------:R-:W-:Y:S05]  /*d470*/  BRA `(.L_x_22099) ;  /* 0x0000001000007947 */ /* 0x000fea0003800000 */
.L_x_22122:
[----:B------:R0:W5:Y:S02]  /*d480*/  LDG.E.U8 R19, [R2.64] ;  /* 0x0000002402137981 */ /* 0x000164000c1e1100 */
.L_x_22099:
        /* <DEDUP_REMOVED lines=16> */
.L_x_22129:
[----:B------:R0:W5:Y:S01]  /*d590*/  LDG.E.U8 R0, [R2.64] ;  /* 0x0000002402007981 */ /* 0x000162000c1e1100 */
[----:B------:R-:W-:Y:S05]  /*d5a0*/  BRA `(.L_x_22131) ;  /* 0x00000d7000007947 */ /* 0x000fea0003800000 */
.L_x_22128:
        /* <DEDUP_REMOVED lines=8> */
.L_x_22133:
[----:B------:R0:W5:Y:S01]  /*d630*/  LDG.E.U8 R0, [R2.64] ;  /* 0x0000002402007981 */ /* 0x000162000c1e1100 */
[----:B------:R-:W-:Y:S05]  /*d640*/  BRA `(.L_x_22131) ;  /* 0x00000cd000007947 */ /* 0x000fea0003800000 */
.L_x_22132:
[----:B------:R0:W5:Y:S01]  /*d650*/  LDG.E.U16 R0, [R2.64] ;  /* 0x0000002402007981 */ /* 0x000162000c1e1500 */
[----:B------:R-:W-:Y:S05]  /*d660*/  BRA `(.L_x_22131) ;  /* 0x00000cb000007947 */ /* 0x000fea0003800000 */
.L_x_22127:
        /* <DEDUP_REMOVED lines=9> */
.L_x_22135:
[----:B------:R-:W2:Y:S02]  /*d700*/  LDG.E.U16 R4, [R2.64] ;  /* 0x0000002402047981 */ /* 0x000ea4000c1e1500 */
[----:B--2---:R-:W-:-:S06]  /*d710*/  HADD2.F32 R4, -RZ, R4.H0_H0 ;  /* 0x20000004ff047230 */ /* 0x004fcc0000004100 */
[----:B------:R-:W0:Y:S02]  /*d720*/  F2I.FTZ.TRUNC.NTZ R4, R4 ;  /* 0x0000000400047305 */ /* 0x000e24000021f100 */
[----:B0-----:R-:W-:Y:S01]  /*d730*/  PRMT R0, R4, 0x7610, R0 ;  /* 0x0000761004007816 */ /* 0x001fe20000000000 */
[----:B------:R-:W-:Y:S05]  /*d740*/  BRA `(.L_x_22131) ;  /* 0x00000bd000007947 */ /* 0x000fea0003800000 */
.L_x_22134:
        /* <DEDUP_REMOVED lines=9> */
.L_x_22137:
[----:B------:R-:W2:Y:S02]  /*d7e0*/  LDG.E.U16 R2, [R2.64] ;  /* 0x0000002402027981 */ /* 0x000ea4000c1e1500 */
[----:B--2---:R-:W-:-:S06]  /*d7f0*/  HADD2.F32 R4, -RZ, R2.H0_H0 ;  /* 0x20000002ff047230 */ /* 0x004fcc0000004100 */
[----:B------:R-:W0:Y:S02]  /*d800*/  F2I.FTZ.TRUNC.NTZ R4, R4 ;  /* 0x0000000400047305 */ /* 0x000e24000021f100 */
[----:B0-----:R-:W-:Y:S01]  /*d810*/  PRMT R0, R4, 0x7610, R0 ;  /* 0x0000761004007816 */ /* 0x001fe20000000000 */
[----:B------:R-:W-:Y:S05]  /*d820*/  BRA `(.L_x_22131) ;  /* 0x00000af000007947 */ /* 0x000fea0003800000 */
.L_x_22136:
[----:B------:R-:W2:Y:S02]  /*d830*/  LDG.E.64 R2, [R2.64] ;  /* 0x0000002402027981 */ /* 0x000ea4000c1e1b00 */
[----:B--2---:R0:W2:Y:S01]  /*d840*/  F2I.F64.TRUNC R0, R2 ;  /* 0x0000000200007311 */ /* 0x0040a2000030d100 */
[----:B------:R-:W-:Y:S05]  /*d850*/  BRA `(.L_x_22131) ;  /* 0x00000ac000007947 */ /* 0x000fea0003800000 */
.L_x_22126:
        /* <DEDUP_REMOVED lines=12> */
.L_x_22140:
[----:B------:R-:W2:Y:S02]  /*d920*/  LDG.E.64 R2, [R2.64] ;  /* 0x0000002402027981 */ /* 0x000ea4000c1e1b00 */
[----:B--2---:R0:W2:Y:S01]  /*d930*/  F2I.F64.TRUNC R0, R2 ;  /* 0x0000000200007311 */ /* 0x0040a2000030d100 */
[----:B------:R-:W-:Y:S05]  /*d940*/  BRA `(.L_x_22131) ;  /* 0x000009d000007947 */ /* 0x000fea0003800000 */
.L_x_22139:
        /* <DEDUP_REMOVED lines=28> */
.L_x_22142:
        /* <DEDUP_REMOVED lines=15> */
.L_x_22141:
[----:B------:R-:W2:Y:S02]  /*dc00*/  LDG.E.U16 R2, [R2.64] ;  /* 0x0000002402027981 */ /* 0x000ea4000c1e1500 */
[----:B--2---:R-:W-:-:S04]  /*dc10*/  PRMT R2, RZ, 0x5410, R2 ;  /* 0x00005410ff027816 */ /* 0x004fc80000000002 */
[----:B------:R0:W2:Y:S01]  /*dc20*/  F2I.FTZ.TRUNC.NTZ R0, R2 ;  /* 0x0000000200007305 */ /* 0x0000a2000021f100 */
[----:B------:R-:W-:Y:S05]  /*dc30*/  BRA `(.L_x_22131) ;  /* 0x000006e000007947 */ /* 0x000fea0003800000 */
.L_x_22138:
        /* <DEDUP_REMOVED lines=10> */
.L_x_22145:
        /* <DEDUP_REMOVED lines=21> */
.L_x_22149:
[----:B------:R-:W-:Y:S05]  /*de30*/  BSYNC B1 ;  /* 0x0000000000017941 */ /* 0x000fea0003800000 */
.L_x_22148:
[----:B------:R-:W-:Y:S01]  /*de40*/  IMAD.SHL.U32 R2, R2, 0x100000, RZ ;  /* 0x0010000002027824 */ /* 0x000fe200078e00ff */
[----:B------:R-:W-:-:S04]  /*de50*/  LEA R3, R0, 0x3b800000, 0x17 ;  /* 0x3b80000000037811 */ /* 0x000fc800078eb8ff */
[----:B------:R-:W-:Y:S02]  /*de60*/  LOP3.LUT R4, R3, R2, R4, 0xfe, !PT ;  /* 0x0000000203047212 */ /* 0x000fe400078efe04 */
.L_x_22147:
[----:B------:R-:W-:Y:S05]  /*de70*/  BSYNC B0 ;  /* 0x0000000000007941 */ /* 0x000fea0003800000 */
.L_x_22146:
[----:B------:R-:W0:Y:S02]  /*de80*/  F2I.FTZ.TRUNC.NTZ R4, R4 ;  /* 0x0000000400047305 */ /* 0x000e24000021f100 */
[----:B0-----:R-:W-:Y:S01]  /*de90*/  PRMT R0, R4, 0x7610, R0 ;  /* 0x0000761004007816 */ /* 0x001fe20000000000 */
[----:B------:R-:W-:Y:S05]  /*dea0*/  BRA `(.L_x_22131) ;  /* 0x0000047000007947 */ /* 0x000fea0003800000 */
.L_x_22144:
        /* <DEDUP_REMOVED lines=21> */
.L_x_22153:
[----:B------:R-:W-:Y:S05]  /*e000*/  BSYNC B1 ;  /* 0x0000000000017941 */ /* 0x000fea0003800000 */
.L_x_22152:
[----:B------:R-:W-:Y:S01]  /*e010*/  IMAD.SHL.U32 R2, R2, 0x200000, RZ ;  /* 0x0020000002027824 */ /* 0x000fe200078e00ff */
[----:B------:R-:W-:-:S04]  /*e020*/  LEA R3, R0, 0x37800000, 0x17 ;  /* 0x3780000000037811 */ /* 0x000fc800078eb8ff */
[----:B------:R-:W-:Y:S02]  /*e030*/  LOP3.LUT R4, R3, R2, R4, 0xfe, !PT ;  /* 0x0000000203047212 */ /* 0x000fe400078efe04 */
.L_x_22151:
[----:B------:R-:W-:Y:S05]  /*e040*/  BSYNC B0 ;  /* 0x0000000000007941 */ /* 0x000fea0003800000 */
.L_x_22150:
[----:B------:R-:W0:Y:S02]  /*e050*/  F2I.FTZ.TRUNC.NTZ R4, R4 ;  /* 0x0000000400047305 */ /* 0x000e24000021f100 */
[----:B0-----:R-:W-:Y:S01]  /*e060*/  PRMT R0, R4, 0x7610, R0 ;  /* 0x0000761004007816 */ /* 0x001fe20000000000 */
[----:B------:R-:W-:Y:S05]  /*e070*/  BRA `(.L_x_22131) ;  /* 0x000002a000007947 */ /* 0x000fea0003800000 */
.L_x_22143:
        /* <DEDUP_REMOVED lines=14> */
.L_x_22157:
[----:B------:R-:W-:Y:S05]  /*e160*/  BSYNC B0 ;  /* 0x0000000000007941 */ /* 0x000fea0003800000 */
.L_x_22156:
[----:B------:R-:W0:Y:S02]  /*e170*/  F2I.FTZ.TRUNC.NTZ R4, R4 ;  /* 0x0000000400047305 */ /* 0x000e24000021f100 */
[----:B0-----:R-:W-:Y:S01]  /*e180*/  PRMT R0, R4, 0x7610, R0 ;  /* 0x0000761004007816 */ /* 0x001fe20000000000 */
[----:B------:R-:W-:Y:S05]  /*e190*/  BRA `(.L_x_22131) ;  /* 0x0000018000007947 */ /* 0x000fea0003800000 */
.L_x_22130:
        /* <DEDUP_REMOVED lines=21> */
.L_x_22155:
[----:B------:R0:W5:Y:S01]  /*e2f0*/  LDG.E.U8 R0, [R2.64] ;  /* 0x0000002402007981 */ /* 0x000162000c1e1100 */
[----:B------:R-:W-:Y:S05]  /*e300*/  BRA `(.L_x_22131) ;  /* 0x0000001000007947 */ /* 0x000fea0003800000 */
.L_x_22154:
[----:B------:R0:W5:Y:S02]  /*e310*/  LDG.E.U8 R0, [R2.64] ;  /* 0x0000002402007981 */ /* 0x000164000c1e1100 */
.L_x_22131:
        /* <DEDUP_REMOVED lines=19> */
.L_x_22161:
[----:B------:R-:W-:Y:S01]  /*e450*/  STG.E.U8 [R16.64], R5 ;  /* 0x0000000510007986 */ /* 0x000fe2000c101124 */
[----:B------:R-:W-:Y:S05]  /*e460*/  EXIT ;  /* 0x000000000000794d */ /* 0x000fea0003800000 */
.L_x_22160:
        /* <DEDUP_REMOVED lines=10> */
.L_x_22164:
[----:B------:R-:W-:Y:S01]  /*e510*/  STG.E [R16.64], R5 ;  /* 0x0000000510007986 */ /* 0x000fe2000c101924 */
[----:B------:R-:W-:Y:S05]  /*e520*/  EXIT ;  /* 0x000000000000794d */ /* 0x000fea0003800000 */
.L_x_22163:
[----:B------:R-:W-:Y:S01]  /*e530*/  STG.E.U16 [R16.64], R5 ;  /* 0x0000000510007986 */ /* 0x000fe2000c101524 */
[----:B------:R-:W-:Y:S05]  /*e540*/  EXIT ;  /* 0x000000000000794d */ /* 0x000fea0003800000 */
.L_x_22159:
        /* <DEDUP_REMOVED lines=9> */
.L_x_22166:
[----:B------:R-:W0:Y:S02]  /*e5e0*/  I2F.S16 R0, R5 ;  /* 0x0000000500007306 */ /* 0x000e240000101400 */
[----:B0-----:R-:W-:-:S05]  /*e5f0*/  F2FP.PACK_AB R0, RZ, R0 ;  /* 0x00000000ff00723e */ /* 0x001fca00000000ff */
[----:B------:R-:W-:Y:S01]  /*e600*/  STG.E.U16 [R16.64], R0 ;  /* 0x0000000010007986 */ /* 0x000fe2000c101524 */
[----:B------:R-:W-:Y:S05]  /*e610*/  EXIT ;  /* 0x000000000000794d */ /* 0x000fea0003800000 */
.L_x_22165:
        /* <DEDUP_REMOVED lines=10> */
.L_x_22168:
[----:B------:R-:W0:Y:S02]  /*e6c0*/  I2F.S16 R5, R5 ;  /* 0x0000000500057306 */ /* 0x000e240000101400 */
[----:B0-----:R-:W-:-:S04]  /*e6d0*/  F2FP.PACK_AB R3, RZ, R5 ;  /* 0x00000005ff03723e */ /* 0x001fc800000000ff */
[----:B------:R-:W-:-:S05]  /*e6e0*/  PRMT R3, R3, 0x5410, RZ ;  /* 0x0000541003037816 */ /* 0x000fca00000000ff */
[----:B------:R-:W-:Y:S01]  /*e6f0*/  STG.E [R16.64], R3 ;  /* 0x0000000310007986 */ /* 0x000fe2000c101924 */
[----:B------:R-:W-:Y:S05]  /*e700*/  EXIT ;  /* 0x000000000000794d */ /* 0x000fea0003800000 */
.L_x_22167:
[----:B------:R-:W0:Y:S02]  /*e710*/  I2F.F64.S16 R2, R5 ;  /* 0x0000000500027312 */ /* 0x000e240000101c00 */
[----:B0-----:R-:W-:Y:S01]  /*e720*/  STG.E.64 [R16.64], R2 ;  /* 0x0000000210007986 */ /* 0x001fe2000c101b24 */
[----:B------:R-:W-:Y:S05]  /*e730*/  EXIT ;  /* 0x000000000000794d */ /* 0x000fea0003800000 */
.L_x_22158:
        /* <DEDUP_REMOVED lines=13> */
.L_x_22171:
[----:B------:R-:W0:Y:S01]  /*e810*/  I2F.F64.S16 R4, R5 ;  /* 0x0000000500047312 */ /* 0x000e220000101c00 */
[----:B------:R-:W-:-:S05]  /*e820*/  CS2R R6, SRZ ;  /* 0x0000000000067805 */ /* 0x000fca000001ff00 */
[----:B0-----:R-:W-:Y:S01]  /*e830*/  STG.E.128 [R16.64], R4 ;  /* 0x0000000410007986 */ /* 0x001fe2000c101d24 */
[----:B------:R-:W-:Y:S05]  /*e840*/  EXIT ;  /* 0x000000000000794d */ /* 0x000fea0003800000 */
.L_x_22170:
        /* <DEDUP_REMOVED lines=21> */
.L_x_22175:
[----:B------:R-:W-:Y:S05]  /*e9a0*/  BSYNC B0 ;  /* 0x0000000000007941 */ /* 0x000fea0003800000 */
.L_x_22174:
[----:B------:R-:W-:-:S05]  /*e9b0*/  LOP3.LUT R3, R0, R3, RZ, 0xfc, !PT ;  /* 0x0000000300037212 */ /* 0x000fca00078efcff */
[----:B------:R-:W-:Y:S01]  /*e9c0*/  STG.E.U8 [R16.64], R3 ;  /* 0x0000000310007986 */ /* 0x000fe2000c101124 */
[----:B------:R-:W-:Y:S05]  /*e9d0*/  EXIT ;  /* 0x000000000000794d */ /* 0x000fea0003800000 */
.L_x_22173:
        /* <DEDUP_REMOVED lines=13> */
.L_x_22177:
[----:B------:R-:W-:Y:S01]  /*eab0*/  IMAD.MOV.U32 R0, RZ, RZ, 0x7f ;  /* 0x0000007fff007424 */ /* 0x000fe200078e00ff */
[----:B------:R-:W-:-:S04]  /*eac0*/  ISETP.GT.U32.AND P0, PT, R2, 0x7f800000, PT ;  /* 0x7f8000000200780c */ /* 0x000fc80003f04070 */
[----:B------:R-:W-:-:S04]  /*ead0*/  SEL R0, R0, 0x7c, P0 ;  /* 0x0000007c00007807 */ /* 0x000fc80000000000 */
.L_x_22178:
[----:B------:R-:W-:Y:S05]  /*eae0*/  BSYNC B0 ;  /* 0x0000000000007941 */ /* 0x000fea0003800000 */
.L_x_22176:
[----:B------:R-:W-:-:S04]  /*eaf0*/  LOP3.LUT R2, R5, 0x80000000, RZ, 0xc0, !PT ;  /* 0x8000000005027812 */ /* 0x000fc800078ec0ff */
[----:B------:R-:W-:-:S04]  /*eb00*/  SHF.R.U32.HI R3, RZ, 0x18, R2 ;  /* 0x00000018ff037819 */ /* 0x000fc80000011602 */
[----:B------:R-:W-:-:S05]  /*eb10*/  LOP3.LUT R3, R0, R3, RZ, 0xfc, !PT ;  /* 0x0000000300037212 */ /* 0x000fca00078efcff */
[----:B------:R-:W-:Y:S01]  /*eb20*/  STG.E.U8 [R16.64], R3 ;  /* 0x0000000310007986 */ /* 0x000fe2000c101124 */
[----:B------:R-:W-:Y:S05]  /*eb30*/  EXIT ;  /* 0x000000000000794d */ /* 0x000fea0003800000 */
.L_x_22172:
[----:B------:R-:W0:Y:S02]  /*eb40*/  I2F.S16 R0, R5 ;  /* 0x0000000500007306 */ /* 0x000e240000101400 */
[----:B0-----:R-:W-:-:S05]  /*eb50*/  F2FP.BF16.PACK_AB R0, RZ, R0 ;  /* 0x00000000ff00723e */ /* 0x001fca00000010ff */
[----:B------:R-:W-:Y:S01]  /*eb60*/  STG.E.U16 [R16.64], R0 ;  /* 0x0000000010007986 */ /* 0x000fe2000c101524 */
[----:B------:R-:W-:Y:S05]  /*eb70*/  EXIT ;  /* 0x000000000000794d */ /* 0x000fea0003800000 */
.L_x_22169:
        /* <DEDUP_REMOVED lines=10> */
.L_x_22181:
        /* <DEDUP_REMOVED lines=17> */
.L_x_22184:
[----:B------:R-:W-:-:S04]  /*ed30*/  LOP3.LUT R2, R5, 0x80000000, RZ, 0xc0, !PT ;  /* 0x8000000005027812 */ /* 0x000fc800078ec0ff */
[----:B------:R-:W-:-:S04]  /*ed40*/  SHF.R.U32.HI R3, RZ, 0x18, R2 ;  /* 0x00000018ff037819 */ /* 0x000fc80000011602 */
[----:B------:R-:W-:-:S04]  /*ed50*/  LOP3.LUT R0, R0, R3, RZ, 0xfc, !PT ;  /* 0x0000000300007212 */ /* 0x000fc800078efcff */
[----:B------:R-:W-:Y:S02]  /*ed60*/  PRMT R8, R0, 0x7610, R8 ;  /* 0x0000761000087816 */ /* 0x000fe40000000008 */
.L_x_22183:
[----:B------:R-:W-:Y:S05]  /*ed70*/  BSYNC B0 ;  /* 0x0000000000007941 */ /* 0x000fea0003800000 */
.L_x_22182:
[----:B------:R-:W-:Y:S01]  /*ed80*/  STG.E.U8 [R16.64], R8 ;  /* 0x0000000810007986 */ /* 0x000fe2000c101124 */
[----:B------:R-:W-:Y:S05]  /*ed90*/  EXIT ;  /* 0x000000000000794d */ /* 0x000fea0003800000 */
.L_x_22180:
        /* <DEDUP_REMOVED lines=17> */
.L_x_22187:
[----:B------:R-:W-:-:S04]  /*eeb0*/  LOP3.LUT R2, R5, 0x80000000, RZ, 0xc0, !PT ;  /* 0x8000000005027812 */ /* 0x000fc800078ec0ff */
[----:B------:R-:W-:-:S04]  /*eec0*/  SHF.R.U32.HI R3, RZ, 0x18, R2 ;  /* 0x00000018ff037819 */ /* 0x000fc80000011602 */
[----:B------:R-:W-:-:S04]  /*eed0*/  LOP3.LUT R0, R0, R3, RZ, 0xfc, !PT ;  /* 0x0000000300007212 */ /* 0x000fc800078efcff */
[----:B------:R-:W-:Y:S02]  /*eee0*/  PRMT R8, R0, 0x7610, R8 ;  /* 0x0000761000087816 */ /* 0x000fe40000000008 */
.L_x_22186:
[----:B------:R-:W-:Y:S05]  /*eef0*/  BSYNC B0 ;  /* 0x0000000000007941 */ /* 0x000fea0003800000 */
.L_x_22185:
[----:B------:R-:W-:Y:S01]  /*ef00*/  STG.E.U8 [R16.64], R8 ;  /* 0x0000000810007986 */ /* 0x000fe2000c101124 */
[----:B------:R-:W-:Y:S05]  /*ef10*/  EXIT ;  /* 0x000000000000794d */ /* 0x000fea0003800000 */
.L_x_22179:
        /* <DEDUP_REMOVED lines=22> */
.L_x_22162:
        /* <DEDUP_REMOVED lines=20> */
.L_x_22189:
[----:B------:R-:W-:-:S04]  /*f1c0*/  PRMT R2, R5, 0x9910, RZ ;  /* 0x0000991005027816 */ /* 0x000fc800000000ff */
[----:B------:R-:W-:-:S05]  /*f1d0*/  SHF.R.S32.HI R3, RZ, 0x1f, R2 ;  /* 0x0000001fff037819 */ /* 0x000fca0000011402 */
[----:B------:R-:W-:Y:S01]  /*f1e0*/  STG.E.64 [R16.64], R2 ;  /* 0x0000000210007986 */ /* 0x000fe2000c101b24 */
[----:B------:R-:W-:Y:S05]  /*f1f0*/  EXIT ;  /* 0x000000000000794d */ /* 0x000fea0003800000 */
.L_x_22188:
[----:B------:R-:W-:Y:S01]  /*f200*/  STG.E [R16.64], R5 ;  /* 0x0000000510007986 */ /* 0x000fe2000c101924 */
[----:B------:R-:W-:Y:S05]  /*f210*/  EXIT ;  /* 0x000000000000794d */ /* 0x000fea0003800000 */
.L_x_22190:
        /* <DEDUP_REMOVED lines=14> */
.L_x_40156:


//--------------------- .text._ZN2at6native27unrolled_elementwise_kernelINS0_13BinaryFunctorIaaaZZZNS0_19minimum_kernel_cudaERNS_18TensorIteratorBaseEENKUlvE_clEvENKUlvE0_clEvEUlaaE_EESt5arrayIPcLm3EELi4E23TrivialOffsetCalculatorILi2EjESC_ILi1EjENS0_6memory12LoadWithCastILi2EEENSF_13StoreWithCastILi1EEEEEviT_T0_T2_T3_T4_T5_ --------------------------
	.section	.text._ZN2at6native27unrolled_elementwise_kernelINS0_13BinaryFunctorIaaaZZZNS0_19minimum_kernel_cudaERNS_18TensorIteratorBaseEENKUlvE_clEvENKUlvE0_clEvEUlaaE_EESt5arrayIPcLm3EELi4E23TrivialOffsetCalculatorILi2EjESC_ILi1EjENS0_6memory12LoadWithCastILi2EEENSF_13StoreWithCastILi1EEEEEviT_T0_T2_T3_T4_T5_,"ax",@progbits
	.sectioninfo	@"SHI_REGISTERS=32"
	.align	128
        .global         _ZN2at6native27unrolled_elementwise_kernelINS0_13BinaryFunctorIaaaZZZNS0_19minimum_kernel_cudaERNS_18TensorIteratorBaseEENKUlvE_clEvENKUlvE0_clEvEUlaaE_EESt5arrayIPcLm3EELi4E23TrivialOffsetCalculatorILi2EjESC_ILi1EjENS0_6memory12LoadWithCastILi2EEENSF_13StoreWithCastILi1EEEEEviT_T0_T2_T3_T4_T5_
        .type           _ZN2at6native27unrolled_elementwise_kernelINS0_13BinaryFunctorIaaaZZZNS0_19minimum_kernel_cudaERNS_18TensorIteratorBaseEENKUlvE_clEvENKUlvE0_clEvEUlaaE_EESt5arrayIPcLm3EELi4E23TrivialOffsetCalculatorILi2EjESC_ILi1EjENS0_6memory12LoadWithCastILi2EEENSF_13StoreWithCastILi1EEEEEviT_T0_T2_T3_T4_T5_,@function
        .size           _ZN2at6native27unrolled_elementwise_kernelINS0_13BinaryFunctorIaaaZZZNS0_19minimum_kernel_cudaERNS_18TensorIteratorBaseEENKUlvE_clEvENKUlvE0_clEvEUlaaE_EESt5arrayIPcLm3EELi4E23TrivialOffsetCalculatorILi2EjESC_ILi1EjENS0_6memory12LoadWithCastILi2EEENSF_13StoreWithCastILi1EEEEEviT_T0_T2_T3_T4_T5_,(.L_x_40157 - _ZN2at6native27unrolled_elementwise_kernelINS0_13BinaryFunctorIaaaZZZNS0_19minimum_kernel_cudaERNS_18TensorIteratorBaseEENKUlvE_clEvENKUlvE0_clEvEUlaaE_EESt5arrayIPcLm3EELi4E23TrivialOffsetCalculatorILi2EjESC_ILi1EjENS0_6memory12LoadWithCastILi2EEENSF_13StoreWithCastILi1EEEEEviT_T0_T2_T3_T4_T5_)
        .other          _ZN2at6native27unrolled_elementwise_kernelINS0_13BinaryFunctorIaaaZZZNS0_19minimum_kernel_cudaERNS_18TensorIteratorBaseEENKUlvE_clEvENKUlvE0_clEvEUlaaE_EESt5arrayIPcLm3EELi4E23TrivialOffsetCalculatorILi2EjESC_ILi1EjENS0_6memory12LoadWithCastILi2EEENSF_13StoreWithCastILi1EEEEEviT_T0_T2_T3_T4_T5_,@"STO_CUDA_ENTRY STV_DEFAULT"
_ZN2at6native27unrolled_elementwise_kernelINS0_13BinaryFunctorIaaaZZZNS0_19minimum_kernel_cudaERNS_18TensorIteratorBaseEENKUlvE_clEvENKUlvE0_clEvEUlaaE_EESt5arrayIPcLm3EELi4E23TrivialOffsetCalculatorILi2EjESC_ILi1EjENS0_6memory12LoadWithCastILi2EEENSF_13StoreWithCastILi1EEEEEviT_T0_T2_T3_T4_T5_:
.text._ZN2at6native27unrolled_elementwise_kernelINS0_13BinaryFunctorIaaaZZZNS0_19minimum_kernel_cudaERNS_18TensorIteratorBaseEENKUlvE_clEvENKUlvE0_clEvEUlaaE_EESt5arrayIPcLm3EELi4E23TrivialOffsetCalculatorILi2EjESC_ILi1EjENS0_6memory12LoadWithCastILi2EEENSF_13StoreWithCastILi1EEEEEviT_T0_T2_T3_T4_T5_:
        /* <DEDUP_REMOVED lines=31> */
.L_x_22196:
[----:B------:R0:W5:Y:S01]  /*01f0*/  LDG.E.U8 R22, [R4.64] ;  /* 0x0000002404167981 */ /* 0x000162000c1e1100 */
[----:B------:R-:W-:Y:S05]  /*0200*/  BRA `(.L_x_22198) ;  /* 0x00000d9000007947 */ /* 0x000fea0003800000 */
.L_x_22195:
        /* <DEDUP_REMOVED lines=8> */
.L_x_22200:
[----:B------:R0:W5:Y:S01]  /*0290*/  LDG.E.U8 R22, [R4.64] ;  /* 0x0000002404167981 */ /* 0x000162000c1e1100 */
[----:B------:R-:W-:Y:S05]  /*02a0*/  BRA `(.L_x_22198) ;  /* 0x00000cf000007947 */ /* 0x000fea0003800000 */
.L_x_22199:
[----:B------:R0:W5:Y:S01]  /*02b0*/  LDG.E.U16 R22, [R4.64] ;  /* 0x0000002404167981 */ /* 0x000162000c1e1500 */
[----:B------:R-:W-:Y:S05]  /*02c0*/  BRA `(.L_x_22198) ;  /* 0x00000cd000007947 */ /* 0x000fea0003800000 */
.L_x_22194:
        /* <DEDUP_REMOVED lines=9> */
.L_x_22202:
[----:B------:R-:W2:Y:S02]  /*0360*/  LDG.E.U16 R0, [R4.64] ;  /* 0x0000002404007981 */ /* 0x000ea4000c1e1500 */
[----:B--2---:R-:W-:-:S06]  /*0370*/  HADD2.F32 R0, -RZ, R0.H0_H0 ;  /* 0x20000000ff007230 */ /* 0x004fcc0000004100 */
[----:B------:R-:W0:Y:S02]  /*0380*/  F2I.FTZ.TRUNC.NTZ R0, R0 ;  /* 0x0000000000007305 */ /* 0x000e24000021f100 */
[----:B0-----:R-:W-:Y:S01]  /*0390*/  PRMT R22, R0, 0x7610, R22 ;  /* 0x0000761000167816 */ /* 0x001fe20000000016 */
[----:B------:R-:W-:Y:S05]  /*03a0*/  BRA `(.L_x_22198) ;  /* 0x00000bf000007947 */ /* 0x000fea0003800000 */
.L_x_22201:
        /* <DEDUP_REMOVED lines=9> */
.L_x_22204:
[----:B------:R-:W2:Y:S02]  /*0440*/  LDG.E.U16 R4, [R4.64] ;  /* 0x0000002404047981 */ /* 0x000ea4000c1e1500 */
[----:B--2---:R-:W-:-:S06]  /*0450*/  HADD2.F32 R0, -RZ, R4.H0_H0 ;  /* 0x20000004ff007230 */ /* 0x004fcc0000004100 */
[----:B------:R-:W0:Y:S02]  /*0460*/  F2I.FTZ.TRUNC.NTZ R0, R0 ;  /* 0x0000000000007305 */ /* 0x000e24000021f100 */
[----:B0-----:R-:W-:Y:S01]  /*0470*/  PRMT R22, R0, 0x7610, R22 ;  /* 0x0000761000167816 */ /* 0x001fe20000000016 */
[----:B------:R-:W-:Y:S05]  /*0480*/  BRA `(.L_x_22198) ;  /* 0x00000b1000007947 */ /* 0x000fea0003800000 */
.L_x_22203:
[----:B------:R-:W2:Y:S02]  /*0490*/  LDG.E.64 R4, [R4.64] ;  /* 0x0000002404047981 */ /* 0x000ea4000c1e1b00 */
[----:B--2---:R0:W1:Y:S01]  /*04a0*/  F2I.F64.TRUNC R22, R4 ;  /* 0x0000000400167311 */ /* 0x004062000030d100 */
[----:B------:R-:W-:Y:S05]  /*04b0*/  BRA `(.L_x_22198) ;  /* 0x00000ae000007947 */ /* 0x000fea0003800000 */
.L_x_22193:
        /* <DEDUP_REMOVED lines=12> */
.L_x_22207:
[----:B------:R-:W2:Y:S02]  /*0580*/  LDG.E.64 R4, [R4.64] ;  /* 0x0000002404047981 */ /* 0x000ea4000c1e1b00 */
[----:B--2---:R0:W1:Y:S01]  /*0590*/  F2I.F64.TRUNC R22, R4 ;  /* 0x0000000400167311 */ /* 0x004062000030d100 */
[----:B------:R-:W-:Y:S05]  /*05a0*/  BRA `(.L_x_22198) ;  /* 0x000009f000007947 */ /* 0x000fea0003800000 */
.L_x_22206:
        /* <DEDUP_REMOVED lines=28> */
.L_x_22209:
        /* <DEDUP_REMOVED lines=16> */
.L_x_22208:
[----:B------:R-:W2:Y:S02]  /*0870*/  LDG.E.U16 R0, [R4.64] ;  /* 0x0000002404007981 */ /* 0x000ea4000c1e1500 */
[----:B--2---:R-:W-:-:S06]  /*0880*/  PRMT R0, RZ, 0x5410, R0 ;  /* 0x00005410ff007816 */ /* 0x004fcc0000000000 */
[----:B------:R-:W0:Y:S02]  /*0890*/  F2I.FTZ.TRUNC.NTZ R0, R0 ;  /* 0x0000000000007305 */ /* 0x000e24000021f100 */
[----:B0-----:R-:W-:Y:S01]  /*08a0*/  PRMT R22, R0, 0x7610, R22 ;  /* 0x0000761000167816 */ /* 0x001fe20000000016 */
[----:B------:R-:W-:Y:S05]  /*08b0*/  BRA `(.L_x_22198) ;  /* 0x000006e000007947 */ /* 0x000fea0003800000 */
.L_x_22205:
        /* <DEDUP_REMOVED lines=10> */
.L_x_22212:
        /* <DEDUP_REMOVED lines=21> */
.L_x_22216:
[----:B------:R-:W-:Y:S05]  /*0ab0*/  BSYNC B1 ;  /* 0x0000000000017941 */ /* 0x000fea0003800000 */
.L_x_22215:
[----:B------:R-:W-:Y:S01]  /*0ac0*/  LEA R5, R0, 0x3b800000, 0x17 ;  /* 0x3b80000000057811 */ /* 0x000fe200078eb8ff */
[----:B------:R-:W-:-:S05]  /*0ad0*/  IMAD.SHL.U32 R0, R3, 0x100000, RZ ;  /* 0x0010000003007824 */ /* 0x000fca00078e00ff */
[----:B------:R-:W-:Y:S02]  /*0ae0*/  LOP3.LUT R0, R5, R0, R6, 0xfe, !PT ;  /* 0x0000000005007212 */ /* 0x000fe400078efe06 */
.L_x_22214:
[----:B------:R-:W-:Y:S05]  /*0af0*/  BSYNC B0 ;  /* 0x0000000000007941 */ /* 0x000fea0003800000 */
.L_x_22213:
[----:B------:R-:W0:Y:S02]  /*0b00*/  F2I.FTZ.TRUNC.NTZ R0, R0 ;  /* 0x0000000000007305 */ /* 0x000e24000021f100 */
[----:B0-----:R-:W-:Y:S01]  /*0b10*/  PRMT R22, R0, 0x7610, R22 ;  /* 0x0000761000167816 */ /* 0x001fe20000000016 */
[----:B------:R-:W-:Y:S05]  /*0b20*/  BRA `(.L_x_22198) ;  /* 0x0000047000007947 */ /* 0x000fea0003800000 */
.L_x_22211:
        /* <DEDUP_REMOVED lines=21> */
.L_x_22220:
[----:B------:R-:W-:Y:S05]  /*0c80*/  BSYNC B1 ;  /* 0x0000000000017941 */ /* 0x000fea0003800000 */
.L_x_22219:
[----:B------:R-:W-:Y:S01]  /*0c90*/  LEA R5, R0, 0x37800000, 0x17 ;  /* 0x3780000000057811 */ /* 0x000fe200078eb8ff */
[----:B------:R-:W-:-:S05]  /*0ca0*/  IMAD.SHL.U32 R0, R3, 0x200000, RZ ;  /* 0x0020000003007824 */ /* 0x000fca00078e00ff */
[----:B------:R-:W-:Y:S02]  /*0cb0*/  LOP3.LUT R0, R5, R0, R6, 0xfe, !PT ;  /* 0x0000000005007212 */ /* 0x000fe400078efe06 */
.L_x_22218:
[----:B------:R-:W-:Y:S05]  /*0cc0*/  BSYNC B0 ;  /* 0x0000000000007941 */ /* 0x000fea0003800000 */
.L_x_22217:
[----:B------:R-:W0:Y:S02]  /*0cd0*/  F2I.FTZ.TRUNC.NTZ R0, R0 ;  /* 0x0000000000007305 */ /* 0x000e24000021f100 */
[----:B0-----:R-:W-:Y:S01]  /*0ce0*/  PRMT R22, R0, 0x7610, R22 ;  /* 0x0000761000167816 */ /* 0x001fe20000000016 */
[----:B------:R-:W-:Y:S05]  /*0cf0*/  BRA `(.L_x_22198) ;  /* 0x000002a000007947 */ /* 0x000fea0003800000 */
.L_x_22210:
        /* <DEDUP_REMOVED lines=14> */
.L_x_22224:
[----:B------:R-:W-:Y:S05]  /*0de0*/  BSYNC B0 ;  /* 0x0000000000007941 */ /* 0x000fea0003800000 */
.L_x_22223:
[----:B------:R-:W0:Y:S02]  /*0df0*/  F2I.FTZ.TRUNC.NTZ R0, R0 ;  /* 0x0000000000007305 */ /* 0x000e24000021f100 */
[----:B0-----:R-:W-:Y:S01]  /*0e00*/  PRMT R22, R0, 0x7610, R22 ;  /* 0x0000761000167816 */ /* 0x001fe20000000016 */
[----:B------:R-:W-:Y:S05]  /*0e10*/  BRA `(.L_x_22198) ;  /* 0x0000018000007947 */ /* 0x000fea0003800000 */
.L_x_22197:
        /* <DEDUP_REMOVED lines=21> */
.L_x_22222:
[----:B------:R0:W5:Y:S01]  /*0f70*/  LDG.E.U8 R22, [R4.64] ;  /* 0x0000002404167981 */ /* 0x000162000c1e1100 */
[----:B------:R-:W-:Y:S05]  /*0f80*/  BRA `(.L_x_22198) ;  /* 0x0000001000007947 */ /* 0x000fea0003800000 */
.L_x_22221:
[----:B------:R0:W5:Y:S02]  /*0f90*/  LDG.E.U8 R22, [R4.64] ;  /* 0x0000002404167981 */ /* 0x000164000c1e1100 */
.L_x_22198:
        /* <DEDUP_REMOVED lines=16> */
.L_x_22228:
[----:B------:R0:W5:Y:S01]  /*10a0*/  LDG.E.U8 R23, [R4.64] ;  /* 0x0000002404177981 */ /* 0x000162000c1e1100 */
[----:B------:R-:W-:Y:S05]  /*10b0*/  BRA `(.L_x_22230) ;  /* 0x00000d8000007947 */ /* 0x000fea0003800000 */
.L_x_22227:
        /* <DEDUP_REMOVED lines=8> */
.L_x_22232:
[----:B------:R0:W5:Y:S01]  /*1140*/  LDG.E.U8 R23, [R4.64] ;  /* 0x0000002404177981 */ /* 0x000162000c1e1100 */
[----:B------:R-:W-:Y:S05]  /*1150*/  BRA `(.L_x_22230) ;  /* 0x00000ce000007947 */ /* 0x000fea0003800000 */
.L_x_22231:
[----:B------:R0:W5:Y:S01]  /*1160*/  LDG.E.U16 R23, [R4.64] ;  /* 0x0000002404177981 */ /* 0x000162000c1e1500 */
[----:B------:R-:W-:Y:S05]  /*1170*/  BRA `(.L_x_22230) ;  /* 0x00000cc000007947 */ /* 0x000fea0003800000 */
.L_x_22226:
        /* <DEDUP_REMOVED lines=9> */
.L_x_22234:
[----:B------:R-:W2:Y:S02]  /*1210*/  LDG.E.U16 R0, [R4.64] ;  /* 0x0000002404007981 */ /* 0x000ea4000c1e1500 */
[----:B--2---:R-:W-:-:S06]  /*1220*/  HADD2.F32 R0, -RZ, R0.H0_H0 ;  /* 0x20000000ff007230 */ /* 0x004fcc0000004100 */
[----:B------:R-:W0:Y:S02]  /*1230*/  F2I.FTZ.TRUNC.NTZ R0, R0 ;  /* 0x0000000000007305 */ /* 0x000e24000021f100 */
[----:B0-----:R-:W-:Y:S01]  /*1240*/  PRMT R23, R0, 0x7610, R23 ;  /* 0x0000761000177816 */ /* 0x001fe20000000017 */
[----:B------:R-:W-:Y:S05]  /*1250*/  BRA `(.L_x_22230) ;  /* 0x00000be000007947 */ /* 0x000fea0003800000 */
.L_x_22233:
        /* <DEDUP_REMOVED lines=9> */
.L_x_22236:
[----:B------:R-:W2:Y:S02]  /*12f0*/  LDG.E.U16 R4, [R4.64] ;  /* 0x0000002404047981 */ /* 0x000ea4000c1e1500 */
[----:B--2---:R-:W-:-:S06]  /*1300*/  HADD2.F32 R0, -RZ, R4.H0_H0 ;  /* 0x20000004ff007230 */ /* 0x004fcc0000004100 */
[----:B------:R-:W0:Y:S02]  /*1310*/  F2I.FTZ.TRUNC.NTZ R0, R0 ;  /* 0x0000000000007305 */ /* 0x000e24000021f100 */
[----:B0-----:R-:W-:Y:S01]  /*1320*/  PRMT R23, R0, 0x7610, R23 ;  /* 0x0000761000177816 */ /* 0x001fe20000000017 */
[----:B------:R-:W-:Y:S05]  /*1330*/  BRA `(.L_x_22230) ;  /* 0x00000b0000007947 */ /* 0x000fea0003800000 */
.L_x_22235:
[----:B------:R-:W2:Y:S02]  /*1340*/  LDG.E.64 R4, [R4.64] ;  /* 0x0000002404047981 */ /* 0x000ea4000c1e1b00 */
[----:B--2---:R0:W2:Y:S01]  /*1350*/  F2I.F64.TRUNC R23, R4 ;  /* 0x0000000400177311 */ /* 0x0040a2000030d100 */
[----:B------:R-:W-:Y:S05]  /*1360*/  BRA `(.L_x_22230) ;  /* 0x00000ad000007947 */ /* 0x000fea0003800000 */
.L_x_22225:
        /* <DEDUP_REMOVED lines=12> */
.L_x_22239:
[----:B------:R-:W2:Y:S02]  /*1430*/  LDG.E.64 R4, [R4.64] ;  /* 0x0000002404047981 */ /* 0x000ea4000c1e1b00 */
[----:B--2---:R0:W2:Y:S01]  /*1440*/  F2I.F64.TRUNC R23, R4 ;  /* 0x0000000400177311 */ /* 0x0040a2000030d100 */
[----:B------:R-:W-:Y:S05]  /*1450*/  BRA `(.L_x_22230) ;  /* 0x000009e000007947 */ /* 0x000fea0003800000 */
.L_x_22238:
        /* <DEDUP_REMOVED lines=28> */
.L_x_22241:
        /* <DEDUP_REMOVED lines=15> */
.L_x_22240:
[----:B------:R-:W2:Y:S02]  /*1710*/  LDG.E.U16 R0, [R4.64] ;  /* 0x0000002404007981 */ /* 0x000ea4000c1e1500 */
[----:B--2---:R-:W-:-:S06]  /*1720*/  PRMT R0, RZ, 0x5410, R0 ;  /* 0x00005410ff007816 */ /* 0x004fcc0000000000 */
[----:B------:R-:W0:Y:S02]  /*1730*/  F2I.FTZ.TRUNC.NTZ R0, R0 ;  /* 0x0000000000007305 */ /* 0x000e24000021f100 */
[----:B0-----:R-:W-:Y:S01]  /*1740*/  PRMT R23, R0, 0x7610, R23 ;  /* 0x0000761000177816 */ /* 0x001fe20000000017 */
[----:B------:R-:W-:Y:S05]  /*1750*/  BRA `(.L_x_22230) ;  /* 0x000006e000007947 */ /* 0x000fea0003800000 */
.L_x_22237:
        /* <DEDUP_REMOVED lines=10> */
.L_x_22244:
        /* <DEDUP_REMOVED lines=21> */
.L_x_22248:
[----:B------:R-:W-:Y:S05]  /*1950*/  BSYNC B1 ;  /* 0x0000000000017941 */ /* 0x000fea0003800000 */
.L_x_22247:
[----:B------:R-:W-:Y:S01]  /*1960*/  LEA R5, R0, 0x3b800000, 0x17 ;  /* 0x3b80000000057811 */ /* 0x000fe200078eb8ff */
[----:B------:R-:W-:-:S05]  /*1970*/  IMAD.SHL.U32 R0, R3, 0x100000, RZ ;  /* 0x0010000003007824 */ /* 0x000fca00078e00ff */
[----:B------:R-:W-:Y:S02]  /*1980*/  LOP3.LUT R0, R5, R0, R6, 0xfe, !PT ;  /* 0x0000000005007212 */ /* 0x000fe400078efe06 */
.L_x_22246:
[----:B------:R-:W-:Y:S05]  /*1990*/  BSYNC B0 ;  /* 0x0000000000007941 */ /* 0x000fea0003800000 */
.L_x_22245:
[----:B------:R-:W0:Y:S02]  /*19a0*/  F2I.FTZ.TRUNC.NTZ R0, R0 ;  /* 0x0000000000007305 */ /* 0x000e24000021f100 */
[----:B0-----:R-:W-:Y:S01]  /*19b0*/  PRMT R23, R0, 0x7610, R23 ;  /* 0x0000761000177816 */ /* 0x001fe20000000017 */
[----:B------:R-:W-:Y:S05]  /*19c0*/  BRA `(.L_x_22230) ;  /* 0x0000047000007947 */ /* 0x000fea0003800000 */
.L_x_22243:
        /* <DEDUP_REMOVED lines=21> */
.L_x_22252:
[----:B------:R-:W-:Y:S05]  /*1b20*/  BSYNC B1 ;  /* 0x0000000000017941 */ /* 0x000fea0003800000 */
.L_x_22251:
[----:B------:R-:W-:Y:S01]  /*1b30*/  LEA R5, R0, 0x37800000, 0x17 ;  /* 0x3780000000057811 */ /* 0x000fe200078eb8ff */
[----:B------:R-:W-:-:S05]  /*1b40*/  IMAD.SHL.U32 R0, R3, 0x200000, RZ ;  /* 0x0020000003007824 */ /* 0x000fca00078e00ff */
[----:B------:R-:W-:Y:S02]  /*1b50*/  LOP3.LUT R0, R5, R0, R6, 0xfe, !PT ;  /* 0x0000000005007212 */ /* 0x000fe400078efe06 */
.L_x_22250:
[----:B------:R-:W-:Y:S05]  /*1b60*/  BSYNC B0 ;  /* 0x0000000000007941 */ /* 0x000fea0003800000 */
.L_x_22249:
[----:B------:R-:W0:Y:S02]  /*1b70*/  F2I.FTZ.TRUNC.NTZ R0, R0 ;  /* 0x0000000000007305 */ /* 0x000e24000021f100 */
[----:B0-----:R-:W-:Y:S01]  /*1b80*/  PRMT R23, R0, 0x7610, R23 ;  /* 0x0000761000177816 */ /* 0x001fe20000000017 */
[----:B------:R-:W-:Y:S05]  /*1b90*/  BRA `(.L_x_22230) ;  /* 0x000002a000007947 */ /* 0x000fea0003800000 */
.L_x_22242:
        /* <DEDUP_REMOVED lines=14> */
.L_x_22256:
[----:B------:R-:W-:Y:S05]  /*1c80*/  BSYNC B0 ;  /* 0x0000000000007941 */ /* 0x000fea0003800000 */
.L_x_22255:
[----:B------:R-:W0:Y:S02]  /*1c90*/  F2I.FTZ.TRUNC.NTZ R0, R0 ;  /* 0x0000000000007305 */ /* 0x000e24000021f100 */
[----:B0-----:R-:W-:Y:S01]  /*1ca0*/  PRMT R23, R0, 0x7610, R23 ;  /* 0x0000761000177816 */ /* 0x001fe20000000017 */
[----:B------:R-:W-:Y:S05]  /*1cb0*/  BRA `(.L_x_22230) ;  /* 0x0000018000007947 */ /* 0x000fea0003800000 */
.L_x_22229:
        /* <DEDUP_REMOVED lines=21> */
.L_x_22254:
[----:B------:R0:W5:Y:S01]  /*1e10*/  LDG.E.U8 R23, [R4.64] ;  /* 0x0000002404177981 */ /* 0x000162000c1e1100 */
[----:B------:R-:W-:Y:S05]  /*1e20*/  BRA `(.L_x_22230) ;  /* 0x0000001000007947 */ /* 0x000fea0003800000 */
.L_x_22253:
[----:B------:R0:W5:Y:S02]  /*1e30*/  LDG.E.U8 R23, [R4.64] ;  /* 0x0000002404177981 */ /* 0x000164000c1e1100 */
.L_x_22230:
[----:B------:R-:W3:Y:S02]  /*1e40*/  S2R R28, SR_TID.X ;  /* 0x00000000001c7919 */ /* 0x000ee40000002100 */
[----:B---3--:R-:W-:Y:S02]  /*1e50*/  IADD3 R28, R28, 0x80, RZ ;  /* 0x000000801c1c7810 */ /* 0x008fe40007ffe0ff */
.L_x_22192:
[----:B-1-3--:R-:W-:Y:S05]  /*1e60*/  BSYNC B6 ;  /* 0x0000000000067941 */ /* 0x00afea0003800000 */
.L_x_22191:
        /* <DEDUP_REMOVED lines=21> */
.L_x_22262:
[----:B------:R0:W5:Y:S01]  /*1fc0*/  LDG.E.U8 R19, [R4.64] ;  /* 0x0000002404137981 */ /* 0x000162000c1e1100 */
[----:B------:R-:W-:Y:S05]  /*1fd0*/  BRA `(.L_x_22264) ;  /* 0x00000d8000007947 */ /* 0x000fea0003800000 */
.L_x_22261:
        /* <DEDUP_REMOVED lines=8> */
.L_x_22266:
[----:B------:R0:W5:Y:S01]  /*2060*/  LDG.E.U8 R19, [R4.64] ;  /* 0x0000002404137981 */ /* 0x000162000c1e1100 */
[----:B------:R-:W-:Y:S05]  /*2070*/  BRA `(.L_x_22264) ;  /* 0x00000ce000007947 */ /* 0x000fea0003800000 */
.L_x_22265:
[----:B------:R0:W5:Y:S01]  /*2080*/  LDG.E.U16 R19, [R4.64] ;  /* 0x0000002404137981 */ /* 0x000162000c1e1500 */
[----:B------:R-:W-:Y:S05]  /*2090*/  BRA `(.L_x_22264) ;  /* 0x00000cc000007947 */ /* 0x000fea0003800000 */
.L_x_22260:
        /* <DEDUP_REMOVED lines=9> */
.L_x_22268:
[----:B------:R-:W3:Y:S02]  /*2130*/  LDG.E.U16 R0, [R4.64] ;  /* 0x0000002404007981 */ /* 0x000ee4000c1e1500 */
[----:B---3--:R-:W-:-:S06]  /*2140*/  HADD2.F32 R0, -RZ, R0.H0_H0 ;  /* 0x20000000ff007230 */ /* 0x008fcc0000004100 */
[----:B------:R-:W0:Y:S02]  /*2150*/  F2I.FTZ.TRUNC.NTZ R0, R0 ;  /* 0x0000000000007305 */ /* 0x000e24000021f100 */
[----:B0-----:R-:W-:Y:S01]  /*2160*/  PRMT R19, R0, 0x7610, R19 ;  /* 0x0000761000137816 */ /* 0x001fe20000000013 */
[----:B------:R-:W-:Y:S05]  /*2170*/  BRA `(.L_x_22264) ;  /* 0x00000be000007947 */ /* 0x000fea0003800000 */
.L_x_22267:
        /* <DEDUP_REMOVED lines=9> */
.L_x_22270:
[----:B------:R-:W3:Y:S02]  /*2210*/  LDG.E.U16 R4, [R4.64] ;  /* 0x0000002404047981 */ /* 0x000ee4000c1e1500 */
[----:B---3--:R-:W-:-:S06]  /*2220*/  HADD2.F32 R0, -RZ, R4.H0_H0 ;  /* 0x20000004ff007230 */ /* 0x008fcc0000004100 */
[----:B------:R-:W0:Y:S02]  /*2230*/  F2I.FTZ.TRUNC.NTZ R0, R0 ;  /* 0x0000000000007305 */ /* 0x000e24000021f100 */
[----:B0-----:R-:W-:Y:S01]  /*2240*/  PRMT R19, R0, 0x7610, R19 ;  /* 0x0000761000137816 */ /* 0x001fe20000000013 */
[----:B------:R-:W-:Y:S05]  /*2250*/  BRA `(.L_x_22264) ;  /* 0x00000b0000007947 */ /* 0x000fea0003800000 */
.L_x_22269:
[----:B------:R-:W3:Y:S02]  /*2260*/  LDG.E.64 R4, [R4.64] ;  /* 0x0000002404047981 */ /* 0x000ee4000c1e1b00 */
[----:B---3--:R0:W1:Y:S01]  /*2270*/  F2I.F64.TRUNC R19, R4 ;  /* 0x0000000400137311 */ /* 0x008062000030d100 */
[----:B------:R-:W-:Y:S05]  /*2280*/  BRA `(.L_x_22264) ;  /* 0x00000ad000007947 */ /* 0x000fea0003800000 */
.L_x_22259:
        /* <DEDUP_REMOVED lines=12> */
.L_x_22273:
[----:B------:R-:W3:Y:S02]  /*2350*/  LDG.E.64 R4, [R4.64] ;  /* 0x0000002404047981 */ /* 0x000ee4000c1e1b00 */
[----:B---3--:R0:W1:Y:S01]  /*2360*/  F2I.F64.TRUNC R19, R4 ;  /* 0x0000000400137311 */ /* 0x008062000030d100 */
[----:B------:R-:W-:Y:S05]  /*2370*/  BRA `(.L_x_22264) ;  /* 0x000009e000007947 */ /* 0x000fea0003800000 */
.L_x_22272:
        /* <DEDUP_REMOVED lines=28> */
.L_x_22275:
        /* <DEDUP_REMOVED lines=15> */
.L_x_22274:
[----:B------:R-:W3:Y:S02]  /*2630*/  LDG.E.U16 R0, [R4.64] ;  /* 0x0000002404007981 */ /* 0x000ee4000c1e1500 */
[----:B---3--:R-:W-:-:S06]  /*2640*/  PRMT R0, RZ, 0x5410, R0 ;  /* 0x00005410ff007816 */ /* 0x008fcc0000000000 */
[----:B------:R-:W0:Y:S02]  /*2650*/  F2I.FTZ.TRUNC.NTZ R0, R0 ;  /* 0x0000000000007305 */ /* 0x000e24000021f100 */
[----:B0-----:R-:W-:Y:S01]  /*2660*/  PRMT R19, R0, 0x7610, R19 ;  /* 0x0000761000137816 */ /* 0x001fe20000000013 */
[----:B------:R-:W-:Y:S05]  /*2670*/  BRA `(.L_x_22264) ;  /* 0x000006e000007947 */ /* 0x000fea0003800000 */
.L_x_22271:
        /* <DEDUP_REMOVED lines=10> */
.L_x_22278:
        /* <DEDUP_REMOVED lines=21> */
.L_x_22282:
[----:B------:R-:W-:Y:S05]  /*2870*/  BSYNC B1 ;  /* 0x0000000000017941 */ /* 0x000fea0003800000 */
.L_x_22281:
[----:B------:R-:W-:Y:S01]  /*2880*/  LEA R5, R0, 0x3b800000, 0x17 ;  /* 0x3b80000000057811 */ /* 0x000fe200078eb8ff */
[----:B------:R-:W-:-:S05]  /*2890*/  IMAD.SHL.U32 R0, R3, 0x100000, RZ ;  /* 0x0010000003007824 */ /* 0x000fca00078e00ff */
[----:B------:R-:W-:Y:S02]  /*28a0*/  LOP3.LUT R0, R5, R0, R6, 0xfe, !PT ;  /* 0x0000000005007212 */ /* 0x000fe400078efe06 */
.L_x_22280:
[----:B------:R-:W-:Y:S05]  /*28b0*/  BSYNC B0 ;  /* 0x0000000000007941 */ /* 0x000fea0003800000 */
.L_x_22279:
[----:B------:R-:W0:Y:S02]  /*28c0*/  F2I.FTZ.TRUNC.NTZ R0, R0 ;  /* 0x0000000000007305 */ /* 0x000e24000021f100 */
[----:B0-----:R-:W-:Y:S01]  /*28d0*/  PRMT R19, R0, 0x7610, R19 ;  /* 0x0000761000137816 */ /* 0x001fe20000000013 */
[----:B------:R-:W-:Y:S05]  /*28e0*/  BRA `(.L_x_22264) ;  /* 0x0000047000007947 */ /* 0x000fea0003800000 */
.L_x_22277:
        /* <DEDUP_REMOVED lines=21> */
.L_x_22286:
[----:B------:R-:W-:Y:S05]  /*2a40*/  BSYNC B1 ;  /* 0x0000000000017941 */ /* 0x000fea0003800000 */
.L_x_22285:
[----:B------:R-:W-:Y:S01]  /*2a50*/  LEA R5, R0, 0x37800000, 0x17 ;  /* 0x3780000000057811 */ /* 0x000fe200078eb8ff */
[----:B------:R-:W-:-:S05]  /*2a60*/  IMAD.SHL.U32 R0, R3, 0x200000, RZ ;  /* 0x0020000003007824 */ /* 0x000fca00078e00ff */
[----:B------:R-:W-:Y:S02]  /*2a70*/  LOP3.LUT R0, R5, R0, R6, 0xfe, !PT ;  /* 0x0000000005007212 */ /* 0x000fe400078efe06 */
.L_x_22284:
[----:B------:R-:W-:Y:S05]  /*2a80*/  BSYNC B0 ;  /* 0x0000000000007941 */ /* 0x000fea0003800000 */
.L_x_22283:
[----:B------:R-:W0:Y:S02]  /*2a90*/  F2I.FTZ.TRUNC.NTZ R0, R0 ;  /* 0x0000000000007305 */ /* 0x000e24000021f100 */
[----:B0-----:R-:W-:Y:S01]  /*2aa0*/  PRMT R19, R0, 0x7610, R19 ;  /* 0x0000761000137816 */ /* 0x001fe20000000013 */
[----:B------:R-:W-:Y:S05]  /*2ab0*/  BRA `(.L_x_22264) ;  /* 0x000002a000007947 */ /* 0x000fea0003800000 */
.L_x_22276:
        /* <DEDUP_REMOVED lines=14> */
.L_x_22290:
[----:B------:R-:W-:Y:S05]  /*2ba0*/  BSYNC B0 ;  /* 0x0000000000007941 */ /* 0x000fea0003800000 */
.L_x_22289:
[----:B------:R-:W0:Y:S02]  /*2bb0*/  F2I.FTZ.TRUNC.NTZ R0, R0 ;  /* 0x0000000000007305 */ /* 0x000e24000021f100 */
[----:B0-----:R-:W-:Y:S01]  /*2bc0*/  PRMT R19, R0, 0x7610, R19 ;  /* 0x0000761000137816 */ /* 0x001fe20000000013 */
[----:B------:R-:W-:Y:S05]  /*2bd0*/  BRA `(.L_x_22264) ;  /* 0x0000018000007947 */ /* 0x000fea0003800000 */
.L_x_22263:
        /* <DEDUP_REMOVED lines=21> */
.L_x_22288:
[----:B------:R0:W5:Y:S01]  /*2d30*/  LDG.E.U8 R19, [R4.64] ;  /* 0x0000002404137981 */ /* 0x000162000c1e1100 */
[----:B------:R-:W-:Y:S05]  /*2d40*/  BRA `(.L_x_22264) ;  /* 0x0000001000007947 */ /* 0x000fea0003800000 */
.L_x_22287:
[----:B------:R0:W5:Y:S02]  /*2d50*/  LDG.E.U8 R19, [R4.64] ;  /* 0x0000002404137981 */ /* 0x000164000c1e1100 */
.L_x_22264:
        /* <DEDUP_REMOVED lines=16> */
.L_x_22294:
[----:B------:R0:W5:Y:S01]  /*2e60*/  LDG.E.U8 R24, [R4.64] ;  /* 0x0000002404187981 */ /* 0x000162000c1e1100 */
[----:B------:R-:W-:Y:S05]  /*2e70*/  BRA `(.L_x_22296) ;  /* 0x00000d8000007947 */ /* 0x000fea0003800000 */
.L_x_22293:
        /* <DEDUP_REMOVED lines=8> */
.L_x_22298:
[----:B------:R0:W5:Y:S01]  /*2f00*/  LDG.E.U8 R24, [R4.64] ;  /* 0x0000002404187981 */ /* 0x000162000c1e1100 */
[----:B------:R-:W-:Y:S05]  /*2f10*/  BRA `(.L_x_22296) ;  /* 0x00000ce000007947 */ /* 0x000fea0003800000 */
.L_x_22297:
[----:B------:R0:W5:Y:S01]  /*2f20*/  LDG.E.U16 R24, [R4.64] ;  /* 0x0000002404187981 */ /* 0x000162000c1e1500 */
[----:B------:R-:W-:Y:S05]  /*2f30*/  BRA `(.L_x_22296) ;  /* 0x00000cc000007947 */ /* 0x000fea0003800000 */
.L_x_22292:
        /* <DEDUP_REMOVED lines=9> */
.L_x_22300:
[----:B------:R-:W3:Y:S02]  /*2fd0*/  LDG.E.U16 R0, [R4.64] ;  /* 0x0000002404007981 */ /* 0x000ee4000c1e1500 */
[----:B---3--:R-:W-:-:S06]  /*2fe0*/  HADD2.F32 R0, -RZ, R0.H0_H0 ;  /* 0x20000000ff007230 */ /* 0x008fcc0000004100 */
[----:B------:R-:W0:Y:S02]  /*2ff0*/  F2I.FTZ.TRUNC.NTZ R0, R0 ;  /* 0x0000000000007305 */ /* 0x000e24000021f100 */
[----:B0-----:R-:W-:Y:S01]  /*3000*/  PRMT R24, R0, 0x7610, R24 ;  /* 0x0000761000187816 */ /* 0x001fe20000000018 */
[----:B------:R-:W-:Y:S05]  /*3010*/  BRA `(.L_x_22296) ;  /* 0x00000be000007947 */ /* 0x000fea0003800000 */
.L_x_22299:
        /* <DEDUP_REMOVED lines=9> */
.L_x_22302:
[----:B------:R-:W3:Y:S02]  /*30b0*/  LDG.E.U16 R4, [R4.64] ;  /* 0x0000002404047981 */ /* 0x000ee4000c1e1500 */
[----:B---3--:R-:W-:-:S06]  /*30c0*/  HADD2.F32 R0, -RZ, R4.H0_H0 ;  /* 0x20000004ff007230 */ /* 0x008fcc0000004100 */
[----:B------:R-:W0:Y:S02]  /*30d0*/  F2I.FTZ.TRUNC.NTZ R0, R0 ;  /* 0x0000000000007305 */ /* 0x000e24000021f100 */
[----:B0-----:R-:W-:Y:S01]  /*30e0*/  PRMT R24, R0, 0x7610, R24 ;  /* 0x0000761000187816 */ /* 0x001fe20000000018 */
[----:B------:R-:W-:Y:S05]  /*30f0*/  BRA `(.L_x_22296) ;  /* 0x00000b0000007947 */ /* 0x000fea0003800000 */
.L_x_22301:
[----:B------:R-:W3:Y:S02]  /*3100*/  LDG.E.64 R4, [R4.64] ;  /* 0x0000002404047981 */ /* 0x000ee4000c1e1b00 */
[----:B---3--:R0:W3:Y:S01]  /*3110*/  F2I.F64.TRUNC R24, R4 ;  /* 0x0000000400187311 */ /* 0x0080e2000030d100 */
[----:B------:R-:W-:Y:S05]  /*3120*/  BRA `(.L_x_22296) ;  /* 0x00000ad000007947 */ /* 0x000fea0003800000 */
.L_x_22291:
        /* <DEDUP_REMOVED lines=12> */
.L_x_22305:
[----:B------:R-:W3:Y:S02]  /*31f0*/  LDG.E.64 R4, [R4.64] ;  /* 0x0000002404047981 */ /* 0x000ee4000c1e1b00 */
[----:B---3--:R0:W3:Y:S01]  /*3200*/  F2I.F64.TRUNC R24, R4 ;  /* 0x0000000400187311 */ /* 0x0080e2000030d100 */
[----:B------:R-:W-:Y:S05]  /*3210*/  BRA `(.L_x_22296) ;  /* 0x000009e000007947 */ /* 0x000fea0003800000 */
.L_x_22304:
        /* <DEDUP_REMOVED lines=28> */
.L_x_22307:
        /* <DEDUP_REMOVED lines=15> */
.L_x_22306:
[----:B------:R-:W3:Y:S02]  /*34d0*/  LDG.E.U16 R0, [R4.64] ;  /* 0x0000002404007981 */ /* 0x000ee4000c1e1500 */
[----:B---3--:R-:W-:-:S06]  /*34e0*/  PRMT R0, RZ, 0x5410, R0 ;  /* 0x00005410ff007816 */ /* 0x008fcc0000000000 */
[----:B------:R-:W0:Y:S02]  /*34f0*/  F2I.FTZ.TRUNC.NTZ R0, R0 ;  /* 0x0000000000007305 */ /* 0x000e24000021f100 */
[----:B0-----:R-:W-:Y:S01]  /*3500*/  PRMT R24, R0, 0x7610, R24 ;  /* 0x0000761000187816 */ /* 0x001fe20000000018 */
[----:B------:R-:W-:Y:S05]  /*3510*/  BRA `(.L_x_22296) ;  /* 0x000006e000007947 */ /* 0x000fea0003800000 */
.L_x_22303:
        /* <DEDUP_REMOVED lines=10> */
.L_x_22310:
        /* <DEDUP_REMOVED lines=21> */
.L_x_22314:
[----:B------:R-:W-:Y:S05]  /*3710*/  BSYNC B1 ;  /* 0x0000000000017941 */ /* 0x000fea0003800000 */
.L_x_22313:
[----:B------:R-:W-:Y:S01]  /*3720*/  LEA R5, R0, 0x3b800000, 0x17 ;  /* 0x3b80000000057811 */ /* 0x000fe200078eb8ff */
[----:B------:R-:W-:-:S05]  /*3730*/  IMAD.SHL.U32 R0, R3, 0x100000, RZ ;  /* 0x0010000003007824 */ /* 0x000fca00078e00ff */
[----:B------:R-:W-:Y:S02]  /*3740*/  LOP3.LUT R0, R5, R0, R6, 0xfe, !PT ;  /* 0x0000000005007212 */ /* 0x000fe400078efe06 */
.L_x_22312:
[----:B------:R-:W-:Y:S05]  /*3750*/  BSYNC B0 ;  /* 0x0000000000007941 */ /* 0x000fea0003800000 */
.L_x_22311:
[----:B------:R-:W0:Y:S02]  /*3760*/  F2I.FTZ.TRUNC.NTZ R0, R0 ;  /* 0x0000000000007305 */ /* 0x000e24000021f100 */
[----:B0-----:R-:W-:Y:S01]  /*3770*/  PRMT R24, R0, 0x7610, R24 ;  /* 0x0000761000187816 */ /* 0x001fe20000000018 */
[----:B------:R-:W-:Y:S05]  /*3780*/  BRA `(.L_x_22296) ;  /* 0x0000047000007947 */ /* 0x000fea0003800000 */
.L_x_22309:
        /* <DEDUP_REMOVED lines=21> */
.L_x_22318:
[----:B------:R-:W-:Y:S05]  /*38e0*/  BSYNC B1 ;  /* 0x0000000000017941 */ /* 0x000fea0003800000 */
.L_x_22317:
[----:B------:R-:W-:Y:S01]  /*38f0*/  LEA R5, R0, 0x37800000, 0x17 ;  /* 0x3780000000057811 */ /* 0x000fe200078eb8ff */
[----:B------:R-:W-:-:S05]  /*3900*/  IMAD.SHL.U32 R0, R3, 0x200000, RZ ;  /* 0x0020000003007824 */ /* 0x000fca00078e00ff */
[----:B------:R-:W-:Y:S02]  /*3910*/  LOP3.LUT R0, R5, R0, R6, 0xfe, !PT ;  /* 0x0000000005007212 */ /* 0x000fe400078efe06 */
.L_x_22316:
[----:B------:R-:W-:Y:S05]  /*3920*/  BSYNC B0 ;  /* 0x0000000000007941 */ /* 0x000fea0003800000 */
.L_x_22315:
[----:B------:R-:W0:Y:S02]  /*3930*/  F2I.FTZ.TRUNC.NTZ R0, R0 ;  /* 0x0000000000007305 */ /* 0x000e24000021f100 */
[----:B0-----:R-:W-:Y:S01]  /*3940*/  PRMT R24, R0, 0x7610, R24 ;  /* 0x0000761000187816 */ /* 0x001fe20000000018 */
[----:B------:R-:W-:Y:S05]  /*3950*/  BRA `(.L_x_22296) ;  /* 0x000002a000007947 */ /* 0x000fea0003800000 */
.L_x_22308:
        /* <DEDUP_REMOVED lines=14> */
.L_x_22322:
[----:B------:R-:W-:Y:S05]  /*3a40*/  BSYNC B0 ;  /* 0x0000000000007941 */ /* 0x000fea0003800000 */
.L_x_22321:
[----:B------:R-:W0:Y:S02]  /*3a50*/  F2I.FTZ.TRUNC.NTZ R0, R0 ;  /* 0x0000000000007305 */ /* 0x000e24000021f100 */
[----:B0-----:R-:W-:Y:S01]  /*3a60*/  PRMT R24, R0, 0x7610, R24 ;  /* 0x0000761000187816 */ /* 0x001fe20000000018 */
[----:B------:R-:W-:Y:S05]  /*3a70*/  BRA `(.L_x_22296) ;  /* 0x0000018000007947 */ /* 0x000fea0003800000 */
.L_x_22295:
        /* <DEDUP_REMOVED lines=21> */
.L_x_22320:
[----:B------:R0:W5:Y:S01]  /*3bd0*/  LDG.E.U8 R24, [R4.64] ;  /* 0x0000002404187981 */ /* 0x000162000c1e1100 */
[----:B------:R-:W-:Y:S05]  /*3be0*/  BRA `(.L_x_22296) ;  /* 0x0000001000007947 */ /* 0x000fea0003800000 */
.L_x_22319:
[----:B------:R0:W5:Y:S02]  /*3bf0*/  LDG.E.U8 R24, [R4.64] ;  /* 0x0000002404187981 */ /* 0x000164000c1e1100 */
.L_x_22296:
[----:B------:R-:W-:-:S03]  /*3c00*/  IADD3 R28, R28, 0x80, RZ ;  /* 0x000000801c1c7810 */ /* 0x000fc60007ffe0ff */
.L_x_22258:
[----:B------:R-:W-:Y:S05]  /*3c10*/  BSYNC B6 ;  /* 0x0000000000067941 */ /* 0x000fea0003800000 */
.L_x_22257:
        /* <DEDUP_REMOVED lines=23> */
.L_x_22328:
[----:B------:R0:W5:Y:S01]  /*3d90*/  LDG.E.U8 R26, [R4.64] ;  /* 0x00000024041a7981 */ /* 0x000162000c1e1100 */
[----:B------:R-:W-:Y:S05]  /*3da0*/  BRA `(.L_x_22330) ;  /* 0x00000d8000007947 */ /* 0x000fea0003800000 */
.L_x_22327:
        /* <DEDUP_REMOVED lines=8> */
.L_x_22332:
[----:B------:R0:W5:Y:S01]  /*3e30*/  LDG.E.U8 R26, [R4.64] ;  /* 0x00000024041a7981 */ /* 0x000162000c1e1100 */
[----:B------:R-:W-:Y:S05]  /*3e40*/  BRA `(.L_x_22330) ;  /* 0x00000ce000007947 */ /* 0x000fea0003800000 */
.L_x_22331:
[----:B------:R0:W5:Y:S01]  /*3e50*/  LDG.E.U16 R26, [R4.64] ;  /* 0x00000024041a7981 */ /* 0x000162000c1e1500 */
[----:B------:R-:W-:Y:S05]  /*3e60*/  BRA `(.L_x_22330) ;  /* 0x00000cc000007947 */ /* 0x000fea0003800000 */
.L_x_22326:
        /* <DEDUP_REMOVED lines=9> */
.L_x_22334:
[----:B------:R-:W4:Y:S02]  /*3f00*/  LDG.E.U16 R0, [R4.64] ;  /* 0x0000002404007981 */ /* 0x000f24000c1e1500 */
[----:B----4-:R-:W-:-:S06]  /*3f10*/  HADD2.F32 R0, -RZ, R0.H0_H0 ;  /* 0x20000000ff007230 */ /* 0x010fcc0000004100 */
[----:B------:R-:W0:Y:S02]  /*3f20*/  F2I.FTZ.TRUNC.NTZ R0, R0 ;  /* 0x0000000000007305 */ /* 0x000e24000021f100 */
[----:B0-----:R-:W-:Y:S01]  /*3f30*/  PRMT R26, R0, 0x7610, R26 ;  /* 0x00007610001a7816 */ /* 0x001fe2000000001a */
[----:B------:R-:W-:Y:S05]  /*3f40*/  BRA `(.L_x_22330) ;  /* 0x00000be000007947 */ /* 0x000fea0003800000 */
.L_x_22333:
        /* <DEDUP_REMOVED lines=9> */
.L_x_22336:
[----:B------:R-:W4:Y:S02]  /*3fe0*/  LDG.E.U16 R4, [R4.64] ;  /* 0x0000002404047981 */ /* 0x000f24000c1e1500 */
[----:B----4-:R-:W-:-:S06]  /*3ff0*/  HADD2.F32 R0, -RZ, R4.H0_H0 ;  /* 0x20000004ff007230 */ /* 0x010fcc0000004100 */
[----:B------:R-:W0:Y:S02]  /*4000*/  F2I.FTZ.TRUNC.NTZ R0, R0 ;  /* 0x0000000000007305 */ /* 0x000e24000021f100 */
[----:B0-----:R-:W-:Y:S01]  /*4010*/  PRMT R26, R0, 0x7610, R26 ;  /* 0x00007610001a7816 */ /* 0x001fe2000000001a */
[----:B------:R-:W-:Y:S05]  /*4020*/  BRA `(.L_x_22330) ;  /* 0x00000b0000007947 */ /* 0x000fea0003800000 */
.L_x_22335:
[----:B------:R-:W4:Y:S02]  /*4030*/  LDG.E.64 R4, [R4.64] ;  /* 0x0000002404047981 */ /* 0x000f24000c1e1b00 */
[----:B----4-:R0:W4:Y:S01]  /*4040*/  F2I.F64.TRUNC R26, R4 ;  /* 0x00000004001a7311 */ /* 0x010122000030d100 */
[----:B------:R-:W-:Y:S05]  /*4050*/  BRA `(.L_x_22330) ;  /* 0x00000ad000007947 */ /* 0x000fea0003800000 */
.L_x_22325:
        /* <DEDUP_REMOVED lines=12> */
.L_x_22339:
[----:B------:R-:W4:Y:S02]  /*4120*/  LDG.E.64 R4, [R4.64] ;  /* 0x0000002404047981 */ /* 0x000f24000c1e1b00 */
[----:B----4-:R0:W4:Y:S01]  /*4130*/  F2I.F64.TRUNC R26, R4 ;  /* 0x00000004001a7311 */ /* 0x010122000030d100 */
[----:B------:R-:W-:Y:S05]  /*4140*/  BRA `(.L_x_22330) ;  /* 0x000009e000007947 */ /* 0x000fea0003800000 */
.L_x_22338:
        /* <DEDUP_REMOVED lines=28> */
.L_x_22341:
        /* <DEDUP_REMOVED lines=15> */
.L_x_22340:
[----:B------:R-:W4:Y:S02]  /*4400*/  LDG.E.U16 R0, [R4.64] ;  /* 0x0000002404007981 */ /* 0x000f24000c1e1500 */
[----:B----4-:R-:W-:-:S06]  /*4410*/  PRMT R0, RZ, 0x5410, R0 ;  /* 0x00005410ff007816 */ /* 0x010fcc0000000000 */
[----:B------:R-:W0:Y:S02]  /*4420*/  F2I.FTZ.TRUNC.NTZ R0, R0 ;  /* 0x0000000000007305 */ /* 0x000e24000021f100 */
[----:B0-----:R-:W-:Y:S01]  /*4430*/  PRMT R26, R0, 0x7610, R26 ;  /* 0x00007610001a7816 */ /* 0x001fe2000000001a */
[----:B------:R-:W-:Y:S05]  /*4440*/  BRA `(.L_x_22330) ;  /* 0x000006e000007947 */ /* 0x000fea0003800000 */
.L_x_22337:
        /* <DEDUP_REMOVED lines=10> */
.L_x_22344:
        /* <DEDUP_REMOVED lines=21> */
.L_x_22348:
[----:B------:R-:W-:Y:S05]  /*4640*/  BSYNC B1 ;  /* 0x0000000000017941 */ /* 0x000fea0003800000 */
.L_x_22347:
[----:B------:R-:W-:Y:S01]  /*4650*/  LEA R5, R0, 0x3b800000, 0x17 ;  /* 0x3b80000000057811 */ /* 0x000fe200078eb8ff */
[----:B------:R-:W-:-:S05]  /*4660*/  IMAD.SHL.U32 R0, R3, 0x100000, RZ ;  /* 0x0010000003007824 */ /* 0x000fca00078e00ff */
[----:B------:R-:W-:Y:S02]  /*4670*/  LOP3.LUT R0, R5, R0, R6, 0xfe, !PT ;  /* 0x0000000005007212 */ /* 0x000fe400078efe06 */
.L_x_22346:
[----:B------:R-:W-:Y:S05]  /*4680*/  BSYNC B0 ;  /* 0x0000000000007941 */ /* 0x000fea0003800000 */
.L_x_22345:
[----:B------:R-:W0:Y:S02]  /*4690*/  F2I.FTZ.TRUNC.NTZ R0, R0 ;  /* 0x0000000000007305 */ /* 0x000e24000021f100 */
[----:B0-----:R-:W-:Y:S01]  /*46a0*/  PRMT R26, R0, 0x7610, R26 ;  /* 0x00007610001a7816 */ /* 0x001fe2000000001a */
[----:B------:R-:W-:Y:S05]  /*46b0*/  BRA `(.L_x_22330) ;  /* 0x0000047000007947 */ /* 0x000fea0003800000 */
.L_x_22343:
        /* <DEDUP_REMOVED lines=21> */
.L_x_22352:
[----:B------:R-:W-:Y:S05]  /*4810*/  BSYNC B1 ;  /* 0x0000000000017941 */ /* 0x000fea0003800000 */
.L_x_22351:
[----:B------:R-:W-:Y:S01]  /*4820*/  LEA R5, R0, 0x37800000, 0x17 ;  /* 0x3780000000057811 */ /* 0x000fe200078eb8ff */
[----:B------:R-:W-:-:S05]  /*4830*/  IMAD.SHL.U32 R0, R3, 0x200000, RZ ;  /* 0x0020000003007824 */ /* 0x000fca00078e00ff */
[----:B------:R-:W-:Y:S02]  /*4840*/  LOP3.LUT R0, R5, R0, R6, 0xfe, !PT ;  /* 0x0000000005007212 */ /* 0x000fe400078efe06 */
.L_x_22350:
[----:B------:R-:W-:Y:S05]  /*4850*/  BSYNC B0 ;  /* 0x0000000000007941 */ /* 0x000fea0003800000 */
.L_x_22349:
[----:B------:R-:W0:Y:S02]  /*4860*/  F2I.FTZ.TRUNC.NTZ R0, R0 ;  /* 0x0000000000007305 */ /* 0x000e24000021f100 */
[----:B0-----:R-:W-:Y:S01]  /*4870*/  PRMT R26, R0, 0x7610, R26 ;  /* 0x00007610001a7816 */ /* 0x001fe2000000001a */
[----:B------:R-:W-:Y:S05]  /*4880*/  BRA `(.L_x_22330) ;  /* 0x000002a000007947 */ /* 0x000fea0003800000 */
.L_x_22342:
        /* <DEDUP_REMOVED lines=14> */
.L_x_22356:
[----:B------:R-:W-:Y:S05]  /*4970*/  BSYNC B0 ;  /* 0x0000000000007941 */ /* 0x000fea0003800000 */
.L_x_22355:
[----:B------:R-:W0:Y:S02]  /*4980*/  F2I.FTZ.TRUNC.NTZ R0, R0 ;  /* 0x0000000000007305 */ /* 0x000e24000021f100 */
[----:B0-----:R-:W-:Y:S01]  /*4990*/  PRMT R26, R0, 0x7610, R26 ;  /* 0x00007610001a7816 */ /* 0x001fe2000000001a */
[----:B------:R-:W-:Y:S05]  /*49a0*/  BRA `(.L_x_22330) ;  /* 0x0000018000007947 */ /* 0x000fea0003800000 */
.L_x_22329:
        /* <DEDUP_REMOVED lines=21> */
.L_x_22354:
[----:B------:R0:W5:Y:S01]  /*4b00*/  LDG.E.U8 R26, [R4.64] ;  /* 0x00000024041a7981 */ /* 0x000162000c1e1100 */
[----:B------:R-:W-:Y:S05]  /*4b10*/  BRA `(.L_x_22330) ;  /* 0x0000001000007947 */ /* 0x000fea0003800000 */
.L_x_22353:
[----:B------:R0:W5:Y:S02]  /*4b20*/  LDG.E.U8 R26, [R4.64] ;  /* 0x00000024041a7981 */ /* 0x000164000c1e1100 */
.L_x_22330:
        /* <DEDUP_REMOVED lines=16> */
.L_x_22360:
[----:B------:R0:W5:Y:S01]  /*4c30*/  LDG.E.U8 R27, [R4.64] ;  /* 0x00000024041b7981 */ /* 0x000162000c1e1100 */
[----:B------:R-:W-:Y:S05]  /*4c40*/  BRA `(.L_x_22362) ;  /* 0x00000d8000007947 */ /* 0x000fea0003800000 */
.L_x_22359:
        /* <DEDUP_REMOVED lines=8> */
.L_x_22364:
[----:B------:R0:W5:Y:S01]  /*4cd0*/  LDG.E.U8 R27, [R4.64] ;  /* 0x00000024041b7981 */ /* 0x000162000c1e1100 */
[----:B------:R-:W-:Y:S05]  /*4ce0*/  BRA `(.L_x_22362) ;  /* 0x00000ce000007947 */ /* 0x000fea0003800000 */
.L_x_22363:
[----:B------:R0:W5:Y:S01]  /*4cf0*/  LDG.E.U16 R27, [R4.64] ;  /* 0x00000024041b7981 */ /* 0x000162000c1e1500 */
[----:B------:R-:W-:Y:S05]  /*4d00*/  BRA `(.L_x_22362) ;  /* 0x00000cc000007947 */ /* 0x000fea0003800000 */
.L_x_22358:
        /* <DEDUP_REMOVED lines=9> */
.L_x_22366:
[----:B----4-:R-:W4:Y:S02]  /*4da0*/  LDG.E.U16 R0, [R4.64] ;  /* 0x0000002404007981 */ /* 0x010f24000c1e1500 */
[----:B----4-:R-:W-:-:S06]  /*4db0*/  HADD2.F32 R0, -RZ, R0.H0_H0 ;  /* 0x20000000ff007230 */ /* 0x010fcc0000004100 */
[----:B------:R-:W0:Y:S02]  /*4dc0*/  F2I.FTZ.TRUNC.NTZ R0, R0 ;  /* 0x0000000000007305 */ /* 0x000e24000021f100 */
[----:B0-----:R-:W-:Y:S01]  /*4dd0*/  PRMT R27, R0, 0x7610, R27 ;  /* 0x00007610001b7816 */ /* 0x001fe2000000001b */
[----:B------:R-:W-:Y:S05]  /*4de0*/  BRA `(.L_x_22362) ;  /* 0x00000be000007947 */ /* 0x000fea0003800000 */
.L_x_22365:
        /* <DEDUP_REMOVED lines=9> */
.L_x_22368:
[----:B----4-:R-:W4:Y:S02]  /*4e80*/  LDG.E.U16 R4, [R4.64] ;  /* 0x0000002404047981 */ /* 0x010f24000c1e1500 */
[----:B----4-:R-:W-:-:S06]  /*4e90*/  HADD2.F32 R0, -RZ, R4.H0_H0 ;  /* 0x20000004ff007230 */ /* 0x010fcc0000004100 */
[----:B------:R-:W0:Y:S02]  /*4ea0*/  F2I.FTZ.TRUNC.NTZ R0, R0 ;  /* 0x0000000000007305 */ /* 0x000e24000021f100 */
[----:B0-----:R-:W-:Y:S01]  /*4eb0*/  PRMT R27, R0, 0x7610, R27 ;  /* 0x00007610001b7816 */ /* 0x001fe2000000001b */
[----:B------:R-:W-:Y:S05]  /*4ec0*/  BRA `(.L_x_22362) ;  /* 0x00000b0000007947 */ /* 0x000fea0003800000 */
.L_x_22367:
[----:B----4-:R-:W4:Y:S02]  /*4ed0*/  LDG.E.64 R4, [R4.64] ;  /* 0x0000002404047981 */ /* 0x010f24000c1e1b00 */
[----:B----4-:R0:W4:Y:S01]  /*4ee0*/  F2I.F64.TRUNC R27, R4 ;  /* 0x00000004001b7311 */ /* 0x010122000030d100 */
[----:B------:R-:W-:Y:S05]  /*4ef0*/  BRA `(.L_x_22362) ;  /* 0x00000ad000007947 */ /* 0x000fea0003800000 */
.L_x_22357:
        /* <DEDUP_REMOVED lines=12> */
.L_x_22371:
[----:B----4-:R-:W4:Y:S02]  /*4fc0*/  LDG.E.64 R4, [R4.64] ;  /* 0x0000002404047981 */ /* 0x010f24000c1e1b00 */
[----:B----4-:R0:W4:Y:S01]  /*4fd0*/  F2I.F64.TRUNC R27, R4 ;  /* 0x00000004001b7311 */ /* 0x010122000030d100 */
[----:B------:R-:W-:Y:S05]  /*4fe0*/  BRA `(.L_x_22362) ;  /* 0x000009e000007947 */ /* 0x000fea0003800000 */
.L_x_22370:
        /* <DEDUP_REMOVED lines=28> */
.L_x_22373:
        /* <DEDUP_REMOVED lines=15> */
.L_x_22372:
[----:B----4-:R-:W4:Y:S02]  /*52a0*/  LDG.E.U16 R0, [R4.64] ;  /* 0x0000002404007981 */ /* 0x010f24000c1e1500 */
[----:B----4-:R-:W-:-:S06]  /*52b0*/  PRMT R0, RZ, 0x5410, R0 ;  /* 0x00005410ff007816 */ /* 0x010fcc0000000000 */
[----:B------:R-:W0:Y:S02]  /*52c0*/  F2I.FTZ.TRUNC.NTZ R0, R0 ;  /* 0x0000000000007305 */ /* 0x000e24000021f100 */
[----:B0-----:R-:W-:Y:S01]  /*52d0*/  PRMT R27, R0, 0x7610, R27 ;  /* 0x00007610001b7816 */ /* 0x001fe2000000001b */
[----:B------:R-:W-:Y:S05]  /*52e0*/  BRA `(.L_x_22362) ;  /* 0x000006e000007947 */ /* 0x000fea0003800000 */
.L_x_22369:
        /* <DEDUP_REMOVED lines=10> */
.L_x_22376:
        /* <DEDUP_REMOVED lines=21> */
.L_x_22380:
[----:B------:R-:W-:Y:S05]  /*54e0*/  BSYNC B1 ;  /* 0x0000000000017941 */ /* 0x000fea0003800000 */
.L_x_22379:
[----:B------:R-:W-:Y:S01]  /*54f0*/  LEA R5, R0, 0x3b800000, 0x17 ;  /* 0x3b80000000057811 */ /* 0x000fe200078eb8ff */
[----:B------:R-:W-:-:S05]  /*5500*/  IMAD.SHL.U32 R0, R3, 0x100000, RZ ;  /* 0x0010000003007824 */ /* 0x000fca00078e00ff */
[----:B------:R-:W-:Y:S02]  /*5510*/  LOP3.LUT R0, R5, R0, R6, 0xfe, !PT ;  /* 0x0000000005007212 */ /* 0x000fe400078efe06 */
.L_x_22378:
[----:B------:R-:W-:Y:S05]  /*5520*/  BSYNC B0 ;  /* 0x0000000000007941 */ /* 0x000fea0003800000 */
.L_x_22377:
[----:B------:R-:W0:Y:S02]  /*5530*/  F2I.FTZ.TRUNC.NTZ R0, R0 ;  /* 0x0000000000007305 */ /* 0x000e24000021f100 */
[----:B0-----:R-:W-:Y:S01]  /*5540*/  PRMT R27, R0, 0x7610, R27 ;  /* 0x00007610001b7816 */ /* 0x001fe2000000001b */
[----:B------:R-:W-:Y:S05]  /*5550*/  BRA `(.L_x_22362) ;  /* 0x0000047000007947 */ /* 0x000fea0003800000 */
.L_x_22375:
        /* <DEDUP_REMOVED lines=21> */
.L_x_22384:
[----:B------:R-:W-:Y:S05]  /*56b0*/  BSYNC B1 ;  /* 0x0000000000017941 */ /* 0x000fea0003800000 */
.L_x_22383:
[----:B------:R-:W-:Y:S01]  /*56c0*/  LEA R5, R0, 0x37800000, 0x17 ;  /* 0x3780000000057811 */ /* 0x000fe200078eb8ff */
[----:B------:R-:W-:-:S05]  /*56d0*/  IMAD.SHL.U32 R0, R3, 0x200000, RZ ;  /* 0x0020000003007824 */ /* 0x000fca00078e00ff */
[----:B------:R-:W-:Y:S02]  /*56e0*/  LOP3.LUT R0, R5, R0, R6, 0xfe, !PT ;  /* 0x0000000005007212 */ /* 0x000fe400078efe06 */
.L_x_22382:
[----:B------:R-:W-:Y:S05]  /*56f0*/  BSYNC B0 ;  /* 0x0000000000007941 */ /* 0x000fea0003800000 */
.L_x_22381:
[----:B------:R-:W0:Y:S02]  /*5700*/  F2I.FTZ.TRUNC.NTZ R0, R0 ;  /* 0x0000000000007305 */ /* 0x000e24000021f100 */
[----:B0-----:R-:W-:Y:S01]  /*5710*/  PRMT R27, R0, 0x7610, R27 ;  /* 0x00007610001b7816 */ /* 0x001fe2000000001b */
[----:B------:R-:W-:Y:S05]  /*5720*/  BRA `(.L_x_22362) ;  /* 0x000002a000007947 */ /* 0x000fea0003800000 */
.L_x_22374:
        /* <DEDUP_REMOVED lines=14> */
.L_x_22388:
[----:B------:R-:W-:Y:S05]  /*5810*/  BSYNC B0 ;  /* 0x0000000000007941 */ /* 0x000fea0003800000 */
.L_x_22387:
[----:B------:R-:W0:Y:S02]  /*5820*/  F2I.FTZ.TRUNC.NTZ R0, R0 ;  /* 0x0000000000007305 */ /* 0x000e24000021f100 */
[----:B0-----:R-:W-:Y:S01]  /*5830*/  PRMT R27, R0, 0x7610, R27 ;  /* 0x00007610001b7816 */ /* 0x001fe2000000001b */
[----:B------:R-:W-:Y:S05]  /*5840*/  BRA `(.L_x_22362) ;  /* 0x0000018000007947 */ /* 0x000fea0003800000 */
.L_x_22361:
        /* <DEDUP_REMOVED lines=21> */
.L_x_22386:
[----:B------:R0:W5:Y:S01]  /*59a0*/  LDG.E.U8 R27, [R4.64] ;  /* 0x00000024041b7981 */ /* 0x000162000c1e1100 */
[----:B------:R-:W-:Y:S05]  /*59b0*/  BRA `(.L_x_22362) ;  /* 0x0000001000007947 */ /* 0x000fea0003800000 */
.L_x_22385:
[----:B------:R0:W5:Y:S02]  /*59c0*/  LDG.E.U8 R27, [R4.64] ;  /* 0x00000024041b7981 */ /* 0x000164000c1e1100 */
.L_x_22362:
[----:B------:R-:W-:-:S03]  /*59d0*/  IADD3 R28, R28, 0x80, RZ ;  /* 0x000000801c1c7810 */ /* 0x000fc60007ffe0ff */
.L_x_22324:
[----:B------:R-:W-:Y:S05]  /*59e0*/  BSYNC B6 ;  /* 0x0000000000067941 */ /* 0x000fea0003800000 */
.L_x_22323:
        /* <DEDUP_REMOVED lines=21> */
.L_x_22394:
[----:B------:R0:W5:Y:S01]  /*5b40*/  LDG.E.U8 R29, [R4.64] ;  /* 0x00000024041d7981 */ /* 0x000162000c1e1100 */
[----:B------:R-:W-:Y:S05]  /*5b50*/  BRA `(.L_x_22396) ;  /* 0x00000d9000007947 */ /* 0x000fea0003800000 */
.L_x_22393:
        /* <DEDUP_REMOVED lines=8> */
.L_x_22398:
[----:B------:R0:W5:Y:S01]  /*5be0*/  LDG.E.U8 R29, [R4.64] ;  /* 0x00000024041d7981 */ /* 0x000162000c1e1100 */
[----:B------:R-:W-:Y:S05]  /*5bf0*/  BRA `(.L_x_22396) ;  /* 0x00000cf000007947 */ /* 0x000fea0003800000 */
.L_x_22397:
[----:B------:R0:W5:Y:S01]  /*5c00*/  LDG.E.U16 R29, [R4.64] ;  /* 0x00000024041d7981 */ /* 0x000162000c1e1500 */
[----:B------:R-:W-:Y:S05]  /*5c10*/  BRA `(.L_x_22396) ;  /* 0x00000cd000007947 */ /* 0x000fea0003800000 */
.L_x_22392:
        /* <DEDUP_REMOVED lines=9> */
.L_x_22400:
[----:B----4-:R-:W4:Y:S02]  /*5cb0*/  LDG.E.U16 R0, [R4.64] ;  /* 0x0000002404007981 */ /* 0x010f24000c1e1500 */
[----:B----4-:R-:W-:-:S06]  /*5cc0*/  HADD2.F32 R0, -RZ, R0.H0_H0 ;  /* 0x20000000ff007230 */ /* 0x010fcc0000004100 */
[----:B------:R-:W0:Y:S02]  /*5cd0*/  F2I.FTZ.TRUNC.NTZ R0, R0 ;  /* 0x0000000000007305 */ /* 0x000e24000021f100 */
[----:B0-----:R-:W-:Y:S01]  /*5ce0*/  PRMT R29, R0, 0x7610, R29 ;  /* 0x00007610001d7816 */ /* 0x001fe2000000001d */
[----:B------:R-:W-:Y:S05]  /*5cf0*/  BRA `(.L_x_22396) ;  /* 0x00000bf000007947 */ /* 0x000fea0003800000 */
.L_x_22399:
        /* <DEDUP_REMOVED lines=9> */
.L_x_22402:
[----:B----4-:R-:W4:Y:S02]  /*5d90*/  LDG.E.U16 R4, [R4.64] ;  /* 0x0000002404047981 */ /* 0x010f24000c1e1500 */
[----:B----4-:R-:W-:-:S06]  /*5da0*/  HADD2.F32 R0, -RZ, R4.H0_H0 ;  /* 0x20000004ff007230 */ /* 0x010fcc0000004100 */
[----:B------:R-:W0:Y:S02]  /*5db0*/  F2I.FTZ.TRUNC.NTZ R0, R0 ;  /* 0x0000000000007305 */ /* 0x000e24000021f100 */
[----:B0-----:R-:W-:Y:S01]  /*5dc0*/  PRMT R29, R0, 0x7610, R29 ;  /* 0x00007610001d7816 */ /* 0x001fe2000000001d */
[----:B------:R-:W-:Y:S05]  /*5dd0*/  BRA `(.L_x_22396) ;  /* 0x00000b1000007947 */ /* 0x000fea0003800000 */
.L_x_22401:
[----:B----4-:R-:W4:Y:S02]  /*5de0*/  LDG.E.64 R2, [R4.64] ;  /* 0x0000002404027981 */ /* 0x010f24000c1e1b00 */
[----:B----4-:R-:W0:Y:S02]  /*5df0*/  F2I.F64.TRUNC R2, R2 ;  /* 0x0000000200027311 */ /* 0x010e24000030d100 */
[----:B0-----:R-:W-:Y:S01]  /*5e00*/  PRMT R29, R2, 0x7610, R29 ;  /* 0x00007610021d7816 */ /* 0x001fe2000000001d */
[----:B------:R-:W-:Y:S05]  /*5e10*/  BRA `(.L_x_22396) ;  /* 0x00000ad000007947 */ /* 0x000fea0003800000 */
.L_x_22391:
        /* <DEDUP_REMOVED lines=12> */
.L_x_22405:
[----:B----4-:R-:W4:Y:S02]  /*5ee0*/  LDG.E.64 R4, [R4.64] ;  /* 0x0000002404047981 */ /* 0x010f24000c1e1b00 */
[----:B----4-:R0:W4:Y:S01]  /*5ef0*/  F2I.F64.TRUNC R29, R4 ;  /* 0x00000004001d7311 */ /* 0x010122000030d100 */
[----:B------:R-:W-:Y:S05]  /*5f00*/  BRA `(.L_x_22396) ;  /* 0x000009e000007947 */ /* 0x000fea0003800000 */
.L_x_22404:
        /* <DEDUP_REMOVED lines=28> */
.L_x_22407:
        /* <DEDUP_REMOVED lines=15> */
.L_x_22406:
[----:B----4-:R-:W4:Y:S02]  /*61c0*/  LDG.E.U16 R0, [R4.64] ;  /* 0x0000002404007981 */ /* 0x010f24000c1e1500 */
[----:B----4-:R-:W-:-:S06]  /*61d0*/  PRMT R0, RZ, 0x5410, R0 ;  /* 0x00005410ff007816 */ /* 0x010fcc0000000000 */
[----:B------:R-:W0:Y:S02]  /*61e0*/  F2I.FTZ.TRUNC.NTZ R0, R0 ;  /* 0x0000000000007305 */ /* 0x000e24000021f100 */
[----:B0-----:R-:W-:Y:S01]  /*61f0*/  PRMT R29, R0, 0x7610, R29 ;  /* 0x00007610001d7816 */ /* 0x001fe2000000001d */
[----:B------:R-:W-:Y:S05]  /*6200*/  BRA `(.L_x_22396) ;  /* 0x000006e000007947 */ /* 0x000fea0003800000 */
.L_x_22403:
        /* <DEDUP_REMOVED lines=10> */
.L_x_22410:
        /* <DEDUP_REMOVED lines=21> */
.L_x_22414:
[----:B------:R-:W-:Y:S05]  /*6400*/  BSYNC B1 ;  /* 0x0000000000017941 */ /* 0x000fea0003800000 */
.L_x_22413:
[----:B------:R-:W-:Y:S01]  /*6410*/  LEA R3, R0, 0x3b800000, 0x17 ;  /* 0x3b80000000037811 */ /* 0x000fe200078eb8ff */
[----:B------:R-:W-:-:S05]  /*6420*/  IMAD.SHL.U32 R0, R2, 0x100000, RZ ;  /* 0x0010000002007824 */ /* 0x000fca00078e00ff */
[----:B------:R-:W-:Y:S02]  /*6430*/  LOP3.LUT R0, R3, R0, R4, 0xfe, !PT ;  /* 0x0000000003007212 */ /* 0x000fe400078efe04 */
.L_x_22412:
[----:B------:R-:W-:Y:S05]  /*6440*/  BSYNC B0 ;  /* 0x0000000000007941 */ /* 0x000fea0003800000 */
.L_x_22411:
[----:B------:R-:W0:Y:S02]  /*6450*/  F2I.FTZ.TRUNC.NTZ R0, R0 ;  /* 0x0000000000007305 */ /* 0x000e24000021f100 */
[----:B0-----:R-:W-:Y:S01]  /*6460*/  PRMT R29, R0, 0x7610, R29 ;  /* 0x00007610001d7816 */ /* 0x001fe2000000001d */
[----:B------:R-:W-:Y:S05]  /*6470*/  BRA `(.L_x_22396) ;  /* 0x0000047000007947 */ /* 0x000fea0003800000 */
.L_x_22409:
        /* <DEDUP_REMOVED lines=21> */
.L_x_22418:
[----:B------:R-:W-:Y:S05]  /*65d0*/  BSYNC B1 ;  /* 0x0000000000017941 */ /* 0x000fea0003800000 */
.L_x_22417:
[----:B------:R-:W-:Y:S01]  /*65e0*/  LEA R3, R0, 0x37800000, 0x17 ;  /* 0x3780000000037811 */ /* 0x000fe200078eb8ff */
[----:B------:R-:W-:-:S05]  /*65f0*/  IMAD.SHL.U32 R0, R2, 0x200000, RZ ;  /* 0x0020000002007824 */ /* 0x000fca00078e00ff */
[----:B------:R-:W-:Y:S02]  /*6600*/  LOP3.LUT R0, R3, R0, R4, 0xfe, !PT ;  /* 0x0000000003007212 */ /* 0x000fe400078efe04 */
.L_x_22416:
[----:B------:R-:W-:Y:S05]  /*6610*/  BSYNC B0 ;  /* 0x0000000000007941 */ /* 0x000fea0003800000 */
.L_x_22415:
[----:B------:R-:W0:Y:S02]  /*6620*/  F2I.FTZ.TRUNC.NTZ R0, R0 ;  /* 0x0000000000007305 */ /* 0x000e24000021f100 */
[----:B0-----:R-:W-:Y:S01]  /*6630*/  PRMT R29, R0, 0x7610, R29 ;  /* 0x00007610001d7816 */ /* 0x001fe2000000001d */
[----:B------:R-:W-:Y:S05]  /*6640*/  BRA `(.L_x_22396) ;  /* 0x000002a000007947 */ /* 0x000fea0003800000 */
.L_x_22408:
        /* <DEDUP_REMOVED lines=14> */
.L_x_22422:
[----:B------:R-:W-:Y:S05]  /*6730*/  BSYNC B0 ;  /* 0x0000000000007941 */ /* 0x000fea0003800000 */
.L_x_22421:
[----:B------:R-:W0:Y:S02]  /*6740*/  F2I.FTZ.TRUNC.NTZ R0, R0 ;  /* 0x0000000000007305 */ /* 0x000e24000021f100 */
[----:B0-----:R-:W-:Y:S01]  /*6750*/  PRMT R29, R0, 0x7610, R29 ;  /* 0x00007610001d7816 */ /* 0x001fe2000000001d */
[----:B------:R-:W-:Y:S05]  /*6760*/  BRA `(.L_x_22396) ;  /* 0x0000018000007947 */ /* 0x000fea0003800000 */
.L_x_22395:
        /* <DEDUP_REMOVED lines=21> */
.L_x_22420:
[----:B------:R0:W5:Y:S01]  /*68c0*/  LDG.E.U8 R29, [R4.64] ;  /* 0x00000024041d7981 */ /* 0x000162000c1e1100 */
[----:B------:R-:W-:Y:S05]  /*68d0*/  BRA `(.L_x_22396) ;  /* 0x0000001000007947 */ /* 0x000fea0003800000 */
.L_x_22419:
[----:B------:R0:W5:Y:S02]  /*68e0*/  LDG.E.U8 R29, [R4.64] ;  /* 0x00000024041d7981 */ /* 0x000164000c1e1100 */
.L_x_22396:
        /* <DEDUP_REMOVED lines=16> */
.L_x_22426:
[----:B------:R0:W5:Y:S01]  /*69f0*/  LDG.E.U8 R25, [R2.64] ;  /* 0x0000002402197981 */ /* 0x000162000c1e1100 */
[----:B------:R-:W-:Y:S05]  /*6a00*/  BRA `(.L_x_22390) ;  /* 0x00000d7000007947 */ /* 0x000fea0003800000 */
.L_x_22425:
        /* <DEDUP_REMOVED lines=8> */
.L_x_22429:
[----:B------:R0:W5:Y:S01]  /*6a90*/  LDG.E.U8 R25, [R2.64] ;  /* 0x0000002402197981 */ /* 0x000162000c1e1100 */
[----:B------:R-:W-:Y:S05]  /*6aa0*/  BRA `(.L_x_22390) ;  /* 0x00000cd000007947 */ /* 0x000fea0003800000 */
.L_x_22428:
[----:B------:R0:W5:Y:S01]  /*6ab0*/  LDG.E.U16 R25, [R2.64] ;  /* 0x0000002402197981 */ /* 0x000162000c1e1500 */
[----:B------:R-:W-:Y:S05]  /*6ac0*/  BRA `(.L_x_22390) ;  /* 0x00000cb000007947 */ /* 0x000fea0003800000 */
.L_x_22424:
        /* <DEDUP_REMOVED lines=9> */
.L_x_22431:
[----:B----4-:R-:W4:Y:S02]  /*6b60*/  LDG.E.U16 R0, [R2.64] ;  /* 0x0000002402007981 */ /* 0x010f24000c1e1500 */
[----:B----4-:R-:W-:-:S06]  /*6b70*/  HADD2.F32 R0, -RZ, R0.H0_H0 ;  /* 0x20000000ff007230 */ /* 0x010fcc0000004100 */
[----:B------:R-:W4:Y:S02]  /*6b80*/  F2I.FTZ.TRUNC.NTZ R0, R0 ;  /* 0x0000000000007305 */ /* 0x000f24000021f100 */
[----:B----4-:R-:W-:Y:S01]  /*6b90*/  PRMT R25, R0, 0x7610, R25 ;  /* 0x0000761000197816 */ /* 0x010fe20000000019 */
[----:B------:R-:W-:Y:S05]  /*6ba0*/  BRA `(.L_x_22390) ;  /* 0x00000bd000007947 */ /* 0x000fea0003800000 */
.L_x_22430:
        /* <DEDUP_REMOVED lines=9> */
.L_x_22433:
[----:B----4-:R-:W4:Y:S02]  /*6c40*/  LDG.E.U16 R2, [R2.64] ;  /* 0x0000002402027981 */ /* 0x010f24000c1e1500 */
[----:B----4-:R-:W-:-:S06]  /*6c50*/  HADD2.F32 R0, -RZ, R2.H0_H0 ;  /* 0x20000002ff007230 */ /* 0x010fcc0000004100 */
[----:B------:R-:W4:Y:S02]  /*6c60*/  F2I.FTZ.TRUNC.NTZ R0, R0 ;  /* 0x0000000000007305 */ /* 0x000f24000021f100 */
[----:B----4-:R-:W-:Y:S01]  /*6c70*/  PRMT R25, R0, 0x7610, R25 ;  /* 0x0000761000197816 */ /* 0x010fe20000000019 */
[----:B------:R-:W-:Y:S05]  /*6c80*/  BRA `(.L_x_22390) ;  /* 0x00000af000007947 */ /* 0x000fea0003800000 */
.L_x_22432:
[----:B----4-:R-:W4:Y:S02]  /*6c90*/  LDG.E.64 R2, [R2.64] ;  /* 0x0000002402027981 */ /* 0x010f24000c1e1b00 */
[----:B----4-:R4:W0:Y:S01]  /*6ca0*/  F2I.F64.TRUNC R25, R2 ;  /* 0x0000000200197311 */ /* 0x010822000030d100 */
[----:B------:R-:W-:Y:S05]  /*6cb0*/  BRA `(.L_x_22390) ;  /* 0x00000ac000007947 */ /* 0x000fea0003800000 */
.L_x_22423:
        /* <DEDUP_REMOVED lines=12> */
.L_x_22436:
[----:B----4-:R-:W4:Y:S02]  /*6d80*/  LDG.E.64 R2, [R2.64] ;  /* 0x0000002402027981 */ /* 0x010f24000c1e1b00 */
[----:B----4-:R4:W0:Y:S01]  /*6d90*/  F2I.F64.TRUNC R25, R2 ;  /* 0x0000000200197311 */ /* 0x010822000030d100 */
[----:B------:R-:W-:Y:S05]  /*6da0*/  BRA `(.L_x_22390) ;  /* 0x000009d000007947 */ /* 0x000fea0003800000 */
.L_x_22435:
        /* <DEDUP_REMOVED lines=28> */
.L_x_22438:
        /* <DEDUP_REMOVED lines=15> */
.L_x_22437:
[----:B----4-:R-:W4:Y:S02]  /*7060*/  LDG.E.U16 R0, [R2.64] ;  /* 0x0000002402007981 */ /* 0x010f24000c1e1500 */
[----:B----4-:R-:W-:-:S06]  /*7070*/  PRMT R0, RZ, 0x5410, R0 ;  /* 0x00005410ff007816 */ /* 0x010fcc0000000000 */
[----:B------:R-:W4:Y:S02]  /*7080*/  F2I.FTZ.TRUNC.NTZ R0, R0 ;  /* 0x0000000000007305 */ /* 0x000f24000021f100 */
[----:B----4-:R-:W-:Y:S01]  /*7090*/  PRMT R25, R0, 0x7610, R25 ;  /* 0x0000761000197816 */ /* 0x010fe20000000019 */
[----:B------:R-:W-:Y:S05]  /*70a0*/  BRA `(.L_x_22390) ;  /* 0x000006d000007947 */ /* 0x000fea0003800000 */
.L_x_22434:
        /* <DEDUP_REMOVED lines=10> */
.L_x_22441:
        /* <DEDUP_REMOVED lines=21> */
.L_x_22445:
[----:B------:R-:W-:Y:S05]  /*72a0*/  BSYNC B1 ;  /* 0x0000000000017941 */ /* 0x000fea0003800000 */
.L_x_22444:
[----:B------:R-:W-:Y:S01]  /*72b0*/  LEA R3, R0, 0x3b800000, 0x17 ;  /* 0x3b80000000037811 */ /* 0x000fe200078eb8ff */
[----:B------:R-:W-:-:S05]  /*72c0*/  IMAD.SHL.U32 R0, R2, 0x100000, RZ ;  /* 0x0010000002007824 */ /* 0x000fca00078e00ff */
[----:B------:R-:W-:Y:S02]  /*72d0*/  LOP3.LUT R0, R3, R0, R4, 0xfe, !PT ;  /* 0x0000000003007212 */ /* 0x000fe400078efe04 */
.L_x_22443:
[----:B------:R-:W-:Y:S05]  /*72e0*/  BSYNC B0 ;  /* 0x0000000000007941 */ /* 0x000fea0003800000 */
.L_x_22442:
[----:B------:R-:W4:Y:S02]  /*72f0*/  F2I.FTZ.TRUNC.NTZ R0, R0 ;  /* 0x0000000000007305 */ /* 0x000f24000021f100 */
[----:B----4-:R-:W-:Y:S01]  /*7300*/  PRMT R25, R0, 0x7610, R25 ;  /* 0x0000761000197816 */ /* 0x010fe20000000019 */
[----:B------:R-:W-:Y:S05]  /*7310*/  BRA `(.L_x_22390) ;  /* 0x0000046000007947 */ /* 0x000fea0003800000 */
.L_x_22440:
        /* <DEDUP_REMOVED lines=21> */
.L_x_22449:
[----:B------:R-:W-:Y:S05]  /*7470*/  BSYNC B1 ;  /* 0x0000000000017941 */ /* 0x000fea0003800000 */
.L_x_22448:
[----:B------:R-:W-:Y:S01]  /*7480*/  LEA R3, R0, 0x37800000, 0x17 ;  /* 0x3780000000037811 */ /* 0x000fe200078eb8ff */
[----:B------:R-:W-:-:S05]  /*7490*/  IMAD.SHL.U32 R0, R2, 0x200000, RZ ;  /* 0x0020000002007824 */ /* 0x000fca00078e00ff */
[----:B------:R-:W-:Y:S02]  /*74a0*/  LOP3.LUT R0, R3, R0, R4, 0xfe, !PT ;  /* 0x0000000003007212 */ /* 0x000fe400078efe04 */
.L_x_22447:
[----:B------:R-:W-:Y:S05]  /*74b0*/  BSYNC B0 ;  /* 0x0000000000007941 */ /* 0x000fea0003800000 */
.L_x_22446:
[----:B------:R-:W4:Y:S02]  /*74c0*/  F2I.FTZ.TRUNC.NTZ R0, R0 ;  /* 0x0000000000007305 */ /* 0x000f24000021f100 */
[----:B----4-:R-:W-:Y:S01]  /*74d0*/  PRMT R25, R0, 0x7610, R25 ;  /* 0x0000761000197816 */ /* 0x010fe20000000019 */
[----:B------:R-:W-:Y:S05]  /*74e0*/  BRA `(.L_x_22390) ;  /* 0x0000029000007947 */ /* 0x000fea0003800000 */
.L_x_22439:
        /* <DEDUP_REMOVED lines=14> */
.L_x_22453:
[----:B------:R-:W-:Y:S05]  /*75d0*/  BSYNC B0 ;  /* 0x0000000000007941 */ /* 0x000fea0003800000 */
.L_x_22452:
[----:B------:R-:W4:Y:S02]  /*75e0*/  F2I.FTZ.TRUNC.NTZ R0, R0 ;  /* 0x0000000000007305 */ /* 0x000f24000021f100 */
[----:B----4-:R-:W-:Y:S01]  /*75f0*/  PRMT R25, R0, 0x7610, R25 ;  /* 0x0000761000197816 */ /* 0x010fe20000000019 */
[----:B------:R-:W-:Y:S05]  /*7600*/  BRA `(.L_x_22390) ;  /* 0x0000017000007947 */ /* 0x000fea0003800000 */
.L_x_22427:
        /* <DEDUP_REMOVED lines=20> */
.L_x_22451:
[----:B------:R0:W5:Y:S01]  /*7750*/  LDG.E.U8 R25, [R2.64] ;  /* 0x0000002402197981 */ /* 0x000162000c1e1100 */
[----:B------:R-:W-:Y:S05]  /*7760*/  BRA `(.L_x_22390) ;  /* 0x0000001000007947 */ /* 0x000fea0003800000 */
.L_x_22450:
[----:B------:R0:W5:Y:S02]  /*7770*/  LDG.E.U8 R25, [R2.64] ;  /* 0x0000002402197981 */ /* 0x000164000c1e1100 */
.L_x_22390:
[----:B------:R-:W-:Y:S05]  /*7780*/  BSYNC B6 ;  /* 0x0000000000067941 */ /* 0x000fea0003800000 */
.L_x_22389:
[----:B------:R-:W4:Y:S01]  /*7790*/  S2R R17, SR_TID.X ;  /* 0x0000000000117919 */ /* 0x000f220000002100 */
[----:B-----5:R-:W-:Y:S01]  /*77a0*/  LOP3.LUT R0, R22, 0xffff, RZ, 0xc0, !PT ;  /* 0x0000ffff16007812 */ /* 0x020fe200078ec0ff */
[----:B------:R-:W-:Y:S01]  /*77b0*/  BSSY B6, `(.L_x_22454) ;  /* 0x000010a000067945 */ /* 0x000fe20003800000 */
[----:B------:R-:W3:Y:S01]  /*77c0*/  LDC.U8 R22, c[0x0][0x190] ;  /* 0x00006400ff167b82 */ /* 0x000ee20000000000 */
[----:B--2---:R-:W-:Y:S02]  /*77d0*/  LOP3.LUT R23, R23, 0xffff, RZ, 0xc0, !PT ;  /* 0x0000ffff17177812 */ /* 0x004fe400078ec0ff */
[----:B----4-:R-:W-:Y:S02]  /*77e0*/  LOP3.LUT R27, R27, 0xffff, RZ, 0xc0, !PT ;  /* 0x0000ffff1b1b7812 */ /* 0x010fe400078ec0ff */
[----:B------:R-:W-:Y:S02]  /*77f0*/  PRMT R23, R23, 0x8880, RZ ;  /* 0x0000888017177816 */ /* 0x000fe400000000ff */
[----:B------:R-:W-:-:S02]  /*7800*/  PRMT R27, R27, 0x8880, RZ ;  /* 0x000088801b1b7816 */ /* 0x000fc400000000ff */
[----:B-1----:R-:W-:Y:S02]  /*7810*/  LOP3.LUT R19, R19, 0xffff, RZ, 0xc0, !PT ;  /* 0x0000ffff13137812 */ /* 0x002fe400078ec0ff */
[----:B---3--:R-:W-:Y:S02]  /*7820*/  LOP3.LUT R24, R24, 0xffff, RZ, 0xc0, !PT ;  /* 0x0000ffff18187812 */ /* 0x008fe400078ec0ff */
[----:B------:R-:W-:Y:S02]  /*7830*/  LOP3.LUT R26, R26, 0xffff, RZ, 0xc0, !PT ;  /* 0x0000ffff1a1a7812 */ /* 0x000fe400078ec0ff */
[----:B0-----:R-:W-:Y:S02]  /*7840*/  LOP3.LUT R25, R25, 0xffff, RZ, 0xc0, !PT ;  /* 0x0000ffff19197812 */ /* 0x001fe400078ec0ff */
[----:B------:R-:W-:Y:S02]  /*7850*/  LOP3.LUT R29, R29, 0xffff, RZ, 0xc0, !PT ;  /* 0x0000ffff1d1d7812 */ /* 0x000fe400078ec0ff */
[----:B------:R-:W-:Y:S01]  /*7860*/  PRMT R3, R0, 0x8880, RZ ;  /* 0x0000888000037816 */ /* 0x000fe200000000ff */
[----:B------:R-:W-:Y:S01]  /*7870*/  IMAD.MOV.U32 R0, RZ, RZ, R23 ;  /* 0x000000ffff007224 */ /* 0x000fe200078e0017 */
[----:B------:R-:W-:Y:S01]  /*7880*/  ISETP.GE.AND P0, PT, R17, R18, PT ;  /* 0x000000121100720c */ /* 0x000fe20003f06270 */
[----:B------:R-:W-:Y:S01]  /*7890*/  IMAD.MOV.U32 R23, RZ, RZ, R27 ;  /* 0x000000ffff177224 */ /* 0x000fe200078e001b */
[----:B------:R-:W-:-:S02]  /*78a0*/  PRMT R5, R19, 0x8880, RZ ;  /* 0x0000888013057816 */ /* 0x000fc400000000ff */
[----:B------:R-:W-:Y:S02]  /*78b0*/  PRMT R24, R24, 0x8880, RZ ;  /* 0x0000888018187816 */ /* 0x000fe400000000ff */
[----:B------:R-:W-:Y:S02]  /*78c0*/  PRMT R2, R26, 0x8880, RZ ;  /* 0x000088801a027816 */ /* 0x000fe400000000ff */
[----:B------:R-:W-:Y:S02]  /*78d0*/  PRMT R19, R25, 0x8880, RZ ;  /* 0x0000888019137816 */ /* 0x000fe400000000ff */
[----:B------:R-:W-:Y:S02]  /*78e0*/  PRMT R4, R29, 0x8880, RZ ;  /* 0x000088801d047816 */ /* 0x000fe400000000ff */
[----:B------:R-:W-:Y:S02]  /*78f0*/  IMNMX R9, R0, R3, PT ;  /* 0x0000000300097217 */ /* 0x000fe40003800200 */
[----:B------:R-:W-:-:S02]  /*7900*/  IMNMX R24, R24, R5, PT ;  /* 0x0000000518187217 */ /* 0x000fc40003800200 */
[----:B------:R-:W-:Y:S02]  /*7910*/  IMNMX R23, R23, R2, PT ;  /* 0x0000000217177217 */ /* 0x000fe40003800200 */
[----:B------:R-:W-:Y:S01]  /*7920*/  IMNMX R19, R19, R4, PT ;  /* 0x0000000413137217 */ /* 0x000fe20003800200 */
        /* <DEDUP_REMOVED lines=20> */
.L_x_22459:
[----:B------:R0:W-:Y:S01]  /*7a70*/  STG.E.U8 [R2.64], R9 ;  /* 0x0000000902007986 */ /* 0x0001e2000c101124 */
[----:B------:R-:W-:Y:S05]  /*7a80*/  BRA `(.L_x_22455) ;  /* 0x00000dc000007947 */ /* 0x000fea0003800000 */
.L_x_22458:
        /* <DEDUP_REMOVED lines=10> */
.L_x_22462:
[----:B------:R-:W-:-:S05]  /*7b30*/  PRMT R5, R9, 0x9910, RZ ;  /* 0x0000991009057816 */ /* 0x000fca00000000ff */
[----:B------:R0:W-:Y:S01]  /*7b40*/  STG.E [R2.64], R5 ;  /* 0x0000000502007986 */ /* 0x0001e2000c101924 */
[----:B------:R-:W-:Y:S05]  /*7b50*/  BRA `(.L_x_22455) ;  /* 0x00000cf000007947 */ /* 0x000fea0003800000 */
.L_x_22461:
[----:B------:R0:W-:Y:S01]  /*7b60*/  STG.E.U16 [R2.64], R9 ;  /* 0x0000000902007986 */ /* 0x0001e2000c101524 */
[----:B------:R-:W-:Y:S05]  /*7b70*/  BRA `(.L_x_22455) ;  /* 0x00000cd000007947 */ /* 0x000fea0003800000 */
.L_x_22457:
        /* <DEDUP_REMOVED lines=9> */
.L_x_22464:
[----:B------:R-:W0:Y:S02]  /*7c10*/  I2F.S16 R0, R9 ;  /* 0x0000000900007306 */ /* 0x000e240000101400 */
[----:B0-----:R-:W-:-:S05]  /*7c20*/  F2FP.PACK_AB R0, RZ, R0 ;  /* 0x00000000ff00723e */ /* 0x001fca00000000ff */
[----:B------:R0:W-:Y:S01]  /*7c30*/  STG.E.U16 [R2.64], R0 ;  /* 0x0000000002007986 */ /* 0x0001e2000c101524 */
[----:B------:R-:W-:Y:S05]  /*7c40*/  BRA `(.L_x_22455) ;  /* 0x00000c0000007947 */ /* 0x000fea0003800000 */
.L_x_22463:
        /* <DEDUP_REMOVED lines=10> */
.L_x_22466:
[----:B------:R-:W0:Y:S02]  /*7cf0*/  I2F.S16 R9, R9 ;  /* 0x0000000900097306 */ /* 0x000e240000101400 */
[----:B0-----:R-:W-:-:S04]  /*7d00*/  F2FP.PACK_AB R5, RZ, R9 ;  /* 0x00000009ff05723e */ /* 0x001fc800000000ff */
[----:B------:R-:W-:-:S05]  /*7d10*/  PRMT R5, R5, 0x5410, RZ ;  /* 0x0000541005057816 */ /* 0x000fca00000000ff */
[----:B------:R0:W-:Y:S01]  /*7d20*/  STG.E [R2.64], R5 ;  /* 0x0000000502007986 */ /* 0x0001e2000c101924 */
[----:B------:R-:W-:Y:S05]  /*7d30*/  BRA `(.L_x_22455) ;  /* 0x00000b1000007947 */ /* 0x000fea0003800000 */
.L_x_22465:
[----:B------:R-:W0:Y:S02]  /*7d40*/  I2F.F64.S16 R4, R9 ;  /* 0x0000000900047312 */ /* 0x000e240000101c00 */
[----:B0-----:R0:W-:Y:S01]  /*7d50*/  STG.E.64 [R2.64], R4 ;  /* 0x0000000402007986 */ /* 0x0011e2000c101b24 */
[----:B------:R-:W-:Y:S05]  /*7d60*/  BRA `(.L_x_22455) ;  /* 0x00000ae000007947 */ /* 0x000fea0003800000 */
.L_x_22456:
        /* <DEDUP_REMOVED lines=13> */
.L_x_22469:
[----:B------:R-:W0:Y:S01]  /*7e40*/  I2F.F64.S16 R4, R9 ;  /* 0x0000000900047312 */ /* 0x000e220000101c00 */
[----:B------:R-:W-:-:S05]  /*7e50*/  CS2R R6, SRZ ;  /* 0x0000000000067805 */ /* 0x000fca000001ff00 */
[----:B0-----:R0:W-:Y:S01]  /*7e60*/  STG.E.128 [R2.64], R4 ;  /* 0x0000000402007986 */ /* 0x0011e2000c101d24 */
[----:B------:R-:W-:Y:S05]  /*7e70*/  BRA `(.L_x_22455) ;  /* 0x000009d000007947 */ /* 0x000fea0003800000 */
.L_x_22468:
        /* <DEDUP_REMOVED lines=21> */
.L_x_22473:
[----:B------:R-:W-:Y:S05]  /*7fd0*/  BSYNC B0 ;  /* 0x0000000000007941 */ /* 0x000fea0003800000 */
.L_x_22472:
[----:B------:R-:W-:-:S05]  /*7fe0*/  LOP3.LUT R5, R0, R5, RZ, 0xfc, !PT ;  /* 0x0000000500057212 */ /* 0x000fca00078efcff */
[----:B------:R0:W-:Y:S01]  /*7ff0*/  STG.E.U8 [R2.64], R5 ;  /* 0x0000000502007986 */ /* 0x0001e2000c101124 */
[----:B------:R-:W-:Y:S05]  /*8000*/  BRA `(.L_x_22455) ;  /* 0x0000084000007947 */ /* 0x000fea0003800000 */
.L_x_22471:
        /* <DEDUP_REMOVED lines=13> */
.L_x_22475:
[----:B------:R-:W-:Y:S01]  /*80e0*/  IMAD.MOV.U32 R0, RZ, RZ, 0x7f ;  /* 0x0000007fff007424 */ /* 0x000fe200078e00ff */
[----:B------:R-:W-:-:S04]  /*80f0*/  ISETP.GT.U32.AND P0, PT, R4, 0x7f800000, PT ;  /* 0x7f8000000400780c */ /* 0x000fc80003f04070 */
[----:B------:R-:W-:-:S04]  /*8100*/  SEL R0, R0, 0x7c, P0 ;  /* 0x0000007c00007807 */ /* 0x000fc80000000000 */
.L_x_22476:
[----:B------:R-:W-:Y:S05]  /*8110*/  BSYNC B0 ;  /* 0x0000000000007941 */ /* 0x000fea0003800000 */
.L_x_22474:
[----:B------:R-:W-:-:S04]  /*8120*/  LOP3.LUT R4, R9, 0x80000000, RZ, 0xc0, !PT ;  /* 0x8000000009047812 */ /* 0x000fc800078ec0ff */
[----:B------:R-:W-:-:S04]  /*8130*/  SHF.R.U32.HI R5, RZ, 0x18, R4 ;  /* 0x00000018ff057819 */ /* 0x000fc80000011604 */
[----:B------:R-:W-:-:S05]  /*8140*/  LOP3.LUT R5, R0, R5, RZ, 0xfc, !PT ;  /* 0x0000000500057212 */ /* 0x000fca00078efcff */
[----:B------:R0:W-:Y:S01]  /*8150*/  STG.E.U8 [R2.64], R5 ;  /* 0x0000000502007986 */ /* 0x0001e2000c101124 */
[----:B------:R-:W-:Y:S05]  /*8160*/  BRA `(.L_x_22455) ;  /* 0x000006e000007947 */ /* 0x000fea0003800000 */
.L_x_22470:
[----:B------:R-:W0:Y:S02]  /*8170*/  I2F.S16 R0, R9 ;  /* 0x0000000900007306 */ /* 0x000e240000101400 */
[----:B0-----:R-:W-:-:S05]  /*8180*/  F2FP.BF16.PACK_AB R0, RZ, R0 ;  /* 0x00000000ff00723e */ /* 0x001fca00000010ff */
[----:B------:R0:W-:Y:S01]  /*8190*/  STG.E.U16 [R2.64], R0 ;  /* 0x0000000002007986 */ /* 0x0001e2000c101524 */
[----:B------:R-:W-:Y:S05]  /*81a0*/  BRA `(.L_x_22455) ;  /* 0x000006a000007947 */ /* 0x000fea0003800000 */
.L_x_22467:
        /* <DEDUP_REMOVED lines=10> */
.L_x_22479:
        /* <DEDUP_REMOVED lines=17> */
.L_x_22482:
[----:B------:R-:W-:-:S04]  /*8360*/  LOP3.LUT R0, R9, 0x80000000, RZ, 0xc0, !PT ;  /* 0x8000000009007812 */ /* 0x000fc800078ec0ff */
[----:B------:R-:W-:-:S04]  /*8370*/  SHF.R.U32.HI R5, RZ, 0x18, R0 ;  /* 0x00000018ff057819 */ /* 0x000fc80000011600 */
[----:B------:R-:W-:-:S04]  /*8380*/  LOP3.LUT R4, R4, R5, RZ, 0xfc, !PT ;  /* 0x0000000504047212 */ /* 0x000fc800078efcff */
[----:B------:R-:W-:Y:S02]  /*8390*/  PRMT R0, R4, 0x7610, R0 ;  /* 0x0000761004007816 */ /* 0x000fe40000000000 */
.L_x_22481:
[----:B------:R-:W-:Y:S05]  /*83a0*/  BSYNC B0 ;  /* 0x0000000000007941 */ /* 0x000fea0003800000 */
.L_x_22480:
[----:B------:R0:W-:Y:S01]  /*83b0*/  STG.E.U8 [R2.64], R0 ;  /* 0x0000000002007986 */ /* 0x0001e2000c101124 */
[----:B------:R-:W-:Y:S05]  /*83c0*/  BRA `(.L_x_22455) ;  /* 0x0000048000007947 */ /* 0x000fea0003800000 */
.L_x_22478:
        /* <DEDUP_REMOVED lines=17> */
.L_x_22485:
[----:B------:R-:W-:-:S04]  /*84e0*/  LOP3.LUT R0, R9, 0x80000000, RZ, 0xc0, !PT ;  /* 0x8000000009007812 */ /* 0x000fc800078ec0ff */
[----:B------:R-:W-:-:S04]  /*84f0*/  SHF.R.U32.HI R5, RZ, 0x18, R0 ;  /* 0x00000018ff057819 */ /* 0x000fc80000011600 */
[----:B------:R-:W-:-:S04]  /*8500*/  LOP3.LUT R4, R4, R5, RZ, 0xfc, !PT ;  /* 0x0000000504047212 */ /* 0x000fc800078efcff */
[----:B------:R-:W-:Y:S02]  /*8510*/  PRMT R0, R4, 0x7610, R0 ;  /* 0x0000761004007816 */ /* 0x000fe40000000000 */
.L_x_22484:
[----:B------:R-:W-:Y:S05]  /*8520*/  BSYNC B0 ;  /* 0x0000000000007941 */ /* 0x000fea0003800000 */
.L_x_22483:
[----:B------:R0:W-:Y:S01]  /*8530*/  STG.E.U8 [R2.64], R0 ;  /* 0x0000000002007986 */ /* 0x0001e2000c101124 */
[----:B------:R-:W-:Y:S05]  /*8540*/  BRA `(.L_x_22455) ;  /* 0x0000030000007947 */ /* 0x000fea0003800000 */
.L_x_22477:
        /* <DEDUP_REMOVED lines=22> */
.L_x_22460:
        /* <DEDUP_REMOVED lines=20> */
.L_x_22487:
[----:B------:R-:W-:-:S04]  /*87f0*/  PRMT R4, R9, 0x9910, RZ ;  /* 0x0000991009047816 */ /* 0x000fc800000000ff */
[----:B------:R-:W-:-:S05]  /*8800*/  SHF.R.S32.HI R5, RZ, 0x1f, R4 ;  /* 0x0000001fff057819 */ /* 0x000fca0000011404 */
[----:B------:R0:W-:Y:S01]  /*8810*/  STG.E.64 [R2.64], R4 ;  /* 0x0000000402007986 */ /* 0x0001e2000c101b24 */
[----:B------:R-:W-:Y:S05]  /*8820*/  BRA `(.L_x_22455) ;  /* 0x0000002000007947 */ /* 0x000fea0003800000 */
.L_x_22486:
[----:B------:R-:W-:-:S05]  /*8830*/  PRMT R5, R9, 0x9910, RZ ;  /* 0x0000991009057816 */ /* 0x000fca00000000ff */
[----:B------:R0:W-:Y:S02]  /*8840*/  STG.E [R2.64], R5 ;  /* 0x0000000502007986 */ /* 0x0001e4000c101924 */
.L_x_22455:
[----:B------:R-:W-:Y:S05]  /*8850*/  BSYNC B6 ;  /* 0x0000000000067941 */ /* 0x000fea0003800000 */
.L_x_22454:
        /* <DEDUP_REMOVED lines=21> */
.L_x_22493:
[----:B------:R0:W-:Y:S01]  /*89b0*/  STG.E.U8 [R2.64], R24 ;  /* 0x0000001802007986 */ /* 0x0001e2000c101124 */
[----:B------:R-:W-:Y:S05]  /*89c0*/  BRA `(.L_x_22495) ;  /* 0x00000dc000007947 */ /* 0x000fea0003800000 */
.L_x_22492:
        /* <DEDUP_REMOVED lines=10> */
.L_x_22497:
[----:B------:R-:W-:-:S05]  /*8a70*/  PRMT R5, R24, 0x9910, RZ ;  /* 0x0000991018057816 */ /* 0x000fca00000000ff */
[----:B------:R0:W-:Y:S01]  /*8a80*/  STG.E [R2.64], R5 ;  /* 0x0000000502007986 */ /* 0x0001e2000c101924 */
[----:B------:R-:W-:Y:S05]  /*8a90*/  BRA `(.L_x_22495) ;  /* 0x00000cf000007947 */ /* 0x000fea0003800000 */
.L_x_22496:
[----:B------:R0:W-:Y:S01]  /*8aa0*/  STG.E.U16 [R2.64], R24 ;  /* 0x0000001802007986 */ /* 0x0001e2000c101524 */
[----:B------:R-:W-:Y:S05]  /*8ab0*/  BRA `(.L_x_22495) ;  /* 0x00000cd000007947 */ /* 0x000fea0003800000 */
.L_x_22491:
        /* <DEDUP_REMOVED lines=9> */
.L_x_22499:
[----:B------:R-:W0:Y:S02]  /*8b50*/  I2F.S16 R0, R24 ;  /* 0x0000001800007306 */ /* 0x000e240000101400 */
[----:B0-----:R-:W-:-:S05]  /*8b60*/  F2FP.PACK_AB R0, RZ, R0 ;  /* 0x00000000ff00723e */ /* 0x001fca00000000ff */
[----:B------:R0:W-:Y:S01]  /*8b70*/  STG.E.U16 [R2.64], R0 ;  /* 0x0000000002007986 */ /* 0x0001e2000c101524 */
[----:B------:R-:W-:Y:S05]  /*8b80*/  BRA `(.L_x_22495) ;  /* 0x00000c0000007947 */ /* 0x000fea0003800000 */
.L_x_22498:
        /* <DEDUP_REMOVED lines=10> */
.L_x_22501:
[----:B------:R-:W0:Y:S02]  /*8c30*/  I2F.S16 R24, R24 ;  /* 0x0000001800187306 */ /* 0x000e240000101400 */
[----:B0-----:R-:W-:-:S04]  /*8c40*/  F2FP.PACK_AB R5, RZ, R24 ;  /* 0x00000018ff05723e */ /* 0x001fc800000000ff */
[----:B------:R-:W-:-:S05]  /*8c50*/  PRMT R5, R5, 0x5410, RZ ;  /* 0x0000541005057816 */ /* 0x000fca00000000ff */
[----:B------:R0:W-:Y:S01]  /*8c60*/  STG.E [R2.64], R5 ;  /* 0x0000000502007986 */ /* 0x0001e2000c101924 */
[----:B------:R-:W-:Y:S05]  /*8c70*/  BRA `(.L_x_22495) ;  /* 0x00000b1000007947 */ /* 0x000fea0003800000 */
.L_x_22500:
[----:B------:R-:W0:Y:S02]  /*8c80*/  I2F.F64.S16 R24, R24 ;  /* 0x0000001800187312 */ /* 0x000e240000101c00 */
[----:B0-----:R0:W-:Y:S01]  /*8c90*/  STG.E.64 [R2.64], R24 ;  /* 0x0000001802007986 */ /* 0x0011e2000c101b24 */
[----:B------:R-:W-:Y:S05]  /*8ca0*/  BRA `(.L_x_22495) ;  /* 0x00000ae000007947 */ /* 0x000fea0003800000 */
.L_x_22490:
        /* <DEDUP_REMOVED lines=13> */
.L_x_22504:
[----:B------:R-:W0:Y:S01]  /*8d80*/  I2F.F64.S16 R4, R24 ;  /* 0x0000001800047312 */ /* 0x000e220000101c00 */
[----:B------:R-:W-:-:S05]  /*8d90*/  CS2R R6, SRZ ;  /* 0x0000000000067805 */ /* 0x000fca000001ff00 */
[----:B0-----:R0:W-:Y:S01]  /*8da0*/  STG.E.128 [R2.64], R4 ;  /* 0x0000000402007986 */ /* 0x0011e2000c101d24 */
[----:B------:R-:W-:Y:S05]  /*8db0*/  BRA `(.L_x_22495) ;  /* 0x000009d000007947 */ /* 0x000fea0003800000 */
.L_x_22503:
        /* <DEDUP_REMOVED lines=21> */
.L_x_22508:
[----:B------:R-:W-:Y:S05]  /*8f10*/  BSYNC B0 ;  /* 0x0000000000007941 */ /* 0x000fea0003800000 */
.L_x_22507:
[----:B------:R-:W-:-:S05]  /*8f20*/  LOP3.LUT R5, R0, R5, RZ, 0xfc, !PT ;  /* 0x0000000500057212 */ /* 0x000fca00078efcff */
[----:B------:R0:W-:Y:S01]  /*8f30*/  STG.E.U8 [R2.64], R5 ;  /* 0x0000000502007986 */ /* 0x0001e2000c101124 */
[----:B------:R-:W-:Y:S05]  /*8f40*/  BRA `(.L_x_22495) ;  /* 0x0000084000007947 */ /* 0x000fea0003800000 */
.L_x_22506:
        /* <DEDUP_REMOVED lines=13> */
.L_x_22510:
[----:B------:R-:W-:Y:S01]  /*9020*/  IMAD.MOV.U32 R0, RZ, RZ, 0x7f ;  /* 0x0000007fff007424 */ /* 0x000fe200078e00ff */
[----:B------:R-:W-:-:S04]  /*9030*/  ISETP.GT.U32.AND P0, PT, R4, 0x7f800000, PT ;  /* 0x7f8000000400780c */ /* 0x000fc80003f04070 */
[----:B------:R-:W-:-:S04]  /*9040*/  SEL R0, R0, 0x7c, P0 ;  /* 0x0000007c00007807 */ /* 0x000fc80000000000 */
.L_x_22511:
[----:B------:R-:W-:Y:S05]  /*9050*/  BSYNC B0 ;  /* 0x0000000000007941 */ /* 0x000fea0003800000 */
.L_x_22509:
[----:B------:R-:W-:-:S04]  /*9060*/  LOP3.LUT R4, R5, 0x80000000, RZ, 0xc0, !PT ;  /* 0x8000000005047812 */ /* 0x000fc800078ec0ff */
[----:B------:R-:W-:-:S04]  /*9070*/  SHF.R.U32.HI R5, RZ, 0x18, R4 ;  /* 0x00000018ff057819 */ /* 0x000fc80000011604 */
[----:B------:R-:W-:-:S05]  /*9080*/  LOP3.LUT R5, R0, R5, RZ, 0xfc, !PT ;  /* 0x0000000500057212 */ /* 0x000fca00078efcff */
[----:B------:R0:W-:Y:S01]  /*9090*/  STG.E.U8 [R2.64], R5 ;  /* 0x0000000502007986 */ /* 0x0001e2000c101124 */
[----:B------:R-:W-:Y:S05]  /*90a0*/  BRA `(.L_x_22495) ;  /* 0x000006e000007947 */ /* 0x000fea0003800000 */
.L_x_22505:
[----:B------:R-:W0:Y:S02]  /*90b0*/  I2F.S16 R0, R24 ;  /* 0x0000001800007306 */ /* 0x000e240000101400 */
[----:B0-----:R-:W-:-:S05]  /*90c0*/  F2FP.BF16.PACK_AB R0, RZ, R0 ;  /* 0x00000000ff00723e */ /* 0x001fca00000010ff */
[----:B------:R0:W-:Y:S01]  /*90d0*/  STG.E.U16 [R2.64], R0 ;  /* 0x0000000002007986 */ /* 0x0001e2000c101524 */
[----:B------:R-:W-:Y:S05]  /*90e0*/  BRA `(.L_x_22495) ;  /* 0x000006a000007947 */ /* 0x000fea0003800000 */
.L_x_22502:
        /* <DEDUP_REMOVED lines=10> */
.L_x_22514:
        /* <DEDUP_REMOVED lines=17> */
.L_x_22517:
[----:B------:R-:W-:-:S04]  /*92a0*/  LOP3.LUT R0, R7, 0x80000000, RZ, 0xc0, !PT ;  /* 0x8000000007007812 */ /* 0x000fc800078ec0ff */
[----:B------:R-:W-:-:S04]  /*92b0*/  SHF.R.U32.HI R5, RZ, 0x18, R0 ;  /* 0x00000018ff057819 */ /* 0x000fc80000011600 */
[----:B------:R-:W-:-:S04]  /*92c0*/  LOP3.LUT R4, R4, R5, RZ, 0xfc, !PT ;  /* 0x0000000504047212 */ /* 0x000fc800078efcff */
[----:B------:R-:W-:Y:S02]  /*92d0*/  PRMT R0, R4, 0x7610, R0 ;  /* 0x0000761004007816 */ /* 0x000fe40000000000 */
.L_x_22516:
[----:B------:R-:W-:Y:S05]  /*92e0*/  BSYNC B0 ;  /* 0x0000000000007941 */ /* 0x000fea0003800000 */
.L_x_22515:
[----:B------:R0:W-:Y:S01]  /*92f0*/  STG.E.U8 [R2.64], R0 ;  /* 0x0000000002007986 */ /* 0x0001e2000c101124 */
[----:B------:R-:W-:Y:S05]  /*9300*/  BRA `(.L_x_22495) ;  /* 0x0000048000007947 */ /* 0x000fea0003800000 */
.L_x_22513:
        /* <DEDUP_REMOVED lines=17> */
.L_x_22520:
[----:B------:R-:W-:-:S04]  /*9420*/  LOP3.LUT R0, R7, 0x80000000, RZ, 0xc0, !PT ;  /* 0x8000000007007812 */ /* 0x000fc800078ec0ff */
[----:B------:R-:W-:-:S04]  /*9430*/  SHF.R.U32.HI R5, RZ, 0x18, R0 ;  /* 0x00000018ff057819 */ /* 0x000fc80000011600 */
[----:B------:R-:W-:-:S04]  /*9440*/  LOP3.LUT R4, R4, R5, RZ, 0xfc, !PT ;  /* 0x0000000504047212 */ /* 0x000fc800078efcff */
[----:B------:R-:W-:Y:S02]  /*9450*/  PRMT R0, R4, 0x7610, R0 ;  /* 0x0000761004007816 */ /* 0x000fe40000000000 */
.L_x_22519:
[----:B------:R-:W-:Y:S05]  /*9460*/  BSYNC B0 ;  /* 0x0000000000007941 */ /* 0x000fea0003800000 */
.L_x_22518:
[----:B------:R0:W-:Y:S01]  /*9470*/  STG.E.U8 [R2.64], R0 ;  /* 0x0000000002007986 */ /* 0x0001e2000c101124 */
[----:B------:R-:W-:Y:S05]  /*9480*/  BRA `(.L_x_22495) ;  /* 0x0000030000007947 */ /* 0x000fea0003800000 */
.L_x_22512:
        /* <DEDUP_REMOVED lines=22> */
.L_x_22494:
        /* <DEDUP_REMOVED lines=20> */
.L_x_22522:
[----:B------:R-:W-:-:S04]  /*9730*/  PRMT R4, R24, 0x9910, RZ ;  /* 0x0000991018047816 */ /* 0x000fc800000000ff */
[----:B------:R-:W-:-:S05]  /*9740*/  SHF.R.S32.HI R5, RZ, 0x1f, R4 ;  /* 0x0000001fff057819 */ /* 0x000fca0000011404 */
[----:B------:R0:W-:Y:S01]  /*9750*/  STG.E.64 [R2.64], R4 ;  /* 0x0000000402007986 */ /* 0x0001e2000c101b24 */
[----:B------:R-:W-:Y:S05]  /*9760*/  BRA `(.L_x_22495) ;  /* 0x0000002000007947 */ /* 0x000fea0003800000 */
.L_x_22521:
[----:B------:R-:W-:-:S05]  /*9770*/  PRMT R5, R24, 0x9910, RZ ;  /* 0x0000991018057816 */ /* 0x000fca00000000ff */
[----:B------:R0:W-:Y:S02]  /*9780*/  STG.E [R2.64], R5 ;  /* 0x0000000502007986 */ /* 0x0001e4000c101924 */
.L_x_22495:
        /* <DEDUP_REMOVED lines=21> */
.L_x_22526:
[----:B------:R0:W-:Y:S01]  /*98e0*/  STG.E.U8 [R2.64], R23 ;  /* 0x0000001702007986 */ /* 0x0001e2000c101124 */
[----:B------:R-:W-:Y:S05]  /*98f0*/  BRA `(.L_x_22528) ;  /* 0x00000dc000007947 */ /* 0x000fea0003800000 */
.L_x_22525:
        /* <DEDUP_REMOVED lines=10> */
.L_x_22530:
[----:B------:R-:W-:-:S05]  /*99a0*/  PRMT R5, R23, 0x9910, RZ ;  /* 0x0000991017057816 */ /* 0x000fca00000000ff */
[----:B------:R0:W-:Y:S01]  /*99b0*/  STG.E [R2.64], R5 ;  /* 0x0000000502007986 */ /* 0x0001e2000c101924 */
[----:B------:R-:W-:Y:S05]  /*99c0*/  BRA `(.L_x_22528) ;  /* 0x00000cf000007947 */ /* 0x000fea0003800000 */
.L_x_22529:
[----:B------:R0:W-:Y:S01]  /*99d0*/  STG.E.U16 [R2.64], R23 ;  /* 0x0000001702007986 */ /* 0x0001e2000c101524 */
[----:B------:R-:W-:Y:S05]  /*99e0*/  BRA `(.L_x_22528) ;  /* 0x00000cd000007947 */ /* 0x000fea0003800000 */
.L_x_22524:
        /* <DEDUP_REMOVED lines=9> */
.L_x_22532:
[----:B------:R-:W0:Y:S02]  /*9a80*/  I2F.S16 R0, R23 ;  /* 0x0000001700007306 */ /* 0x000e240000101400 */
[----:B0-----:R-:W-:-:S05]  /*9a90*/  F2FP.PACK_AB R0, RZ, R0 ;  /* 0x00000000ff00723e */ /* 0x001fca00000000ff */
[----:B------:R0:W-:Y:S01]  /*9aa0*/  STG.E.U16 [R2.64], R0 ;  /* 0x0000000002007986 */ /* 0x0001e2000c101524 */
[----:B------:R-:W-:Y:S05]  /*9ab0*/  BRA `(.L_x_22528) ;  /* 0x00000c0000007947 */ /* 0x000fea0003800000 */
.L_x_22531:
        /* <DEDUP_REMOVED lines=10> */
.L_x_22534:
[----:B------:R-:W0:Y:S02]  /*9b60*/  I2F.S16 R23, R23 ;  /* 0x0000001700177306 */ /* 0x000e240000101400 */
[----:B0-----:R-:W-:-:S04]  /*9b70*/  F2FP.PACK_AB R5, RZ, R23 ;  /* 0x00000017ff05723e */ /* 0x001fc800000000ff */
[----:B------:R-:W-:-:S05]  /*9b80*/  PRMT R5, R5, 0x5410, RZ ;  /* 0x0000541005057816 */ /* 0x000fca00000000ff */
[----:B------:R0:W-:Y:S01]  /*9b90*/  STG.E [R2.64], R5 ;  /* 0x0000000502007986 */ /* 0x0001e2000c101924 */
[----:B------:R-:W-:Y:S05]  /*9ba0*/  BRA `(.L_x_22528) ;  /* 0x00000b1000007947 */ /* 0x000fea0003800000 */
.L_x_22533:
[----:B------:R-:W0:Y:S02]  /*9bb0*/  I2F.F64.S16 R4, R23 ;  /* 0x0000001700047312 */ /* 0x000e240000101c00 */
[----:B0-----:R0:W-:Y:S01]  /*9bc0*/  STG.E.64 [R2.64], R4 ;  /* 0x0000000402007986 */ /* 0x0011e2000c101b24 */
[----:B------:R-:W-:Y:S05]  /*9bd0*/  BRA `(.L_x_22528) ;  /* 0x00000ae000007947 */ /* 0x000fea0003800000 */
.L_x_22523:
        /* <DEDUP_REMOVED lines=13> */
.L_x_22537:
[----:B------:R-:W0:Y:S01]  /*9cb0*/  I2F.F64.S16 R4, R23 ;  /* 0x0000001700047312 */ /* 0x000e220000101c00 */
[----:B------:R-:W-:-:S05]  /*9cc0*/  CS2R R6, SRZ ;  /* 0x0000000000067805 */ /* 0x000fca000001ff00 */
[----:B0-----:R0:W-:Y:S01]  /*9cd0*/  STG.E.128 [R2.64], R4 ;  /* 0x0000000402007986 */ /* 0x0011e2000c101d24 */
[----:B------:R-:W-:Y:S05]  /*9ce0*/  BRA `(.L_x_22528) ;  /* 0x000009d000007947 */ /* 0x000fea0003800000 */
.L_x_22536:
        /* <DEDUP_REMOVED lines=21> */
.L_x_22541:
[----:B------:R-:W-:Y:S05]  /*9e40*/  BSYNC B0 ;  /* 0x0000000000007941 */ /* 0x000fea0003800000 */
.L_x_22540:
[----:B------:R-:W-:-:S05]  /*9e50*/  LOP3.LUT R5, R0, R5, RZ, 0xfc, !PT ;  /* 0x0000000500057212 */ /* 0x000fca00078efcff */
[----:B------:R0:W-:Y:S01]  /*9e60*/  STG.E.U8 [R2.64], R5 ;  /* 0x0000000502007986 */ /* 0x0001e2000c101124 */
[----:B------:R-:W-:Y:S05]  /*9e70*/  BRA `(.L_x_22528) ;  /* 0x0000084000007947 */ /* 0x000fea0003800000 */
.L_x_22539:
        /* <DEDUP_REMOVED lines=13> */
.L_x_22543:
[----:B------:R-:W-:Y:S01]  /*9f50*/  IMAD.MOV.U32 R0, RZ, RZ, 0x7f ;  /* 0x0000007fff007424 */ /* 0x000fe200078e00ff */
[----:B------:R-:W-:-:S04]  /*9f60*/  ISETP.GT.U32.AND P0, PT, R4, 0x7f800000, PT ;  /* 0x7f8000000400780c */ /* 0x000fc80003f04070 */
[----:B------:R-:W-:-:S04]  /*9f70*/  SEL R0, R0, 0x7c, P0 ;  /* 0x0000007c00007807 */ /* 0x000fc80000000000 */
.L_x_22544:
[----:B------:R-:W-:Y:S05]  /*9f80*/  BSYNC B0 ;  /* 0x0000000000007941 */ /* 0x000fea0003800000 */
.L_x_22542:
[----:B------:R-:W-:-:S04]  /*9f90*/  LOP3.LUT R4, R23, 0x80000000, RZ, 0xc0, !PT ;  /* 0x8000000017047812 */ /* 0x000fc800078ec0ff */
[----:B------:R-:W-:-:S04]  /*9fa0*/  SHF.R.U32.HI R5, RZ, 0x18, R4 ;  /* 0x00000018ff057819 */ /* 0x000fc80000011604 */
[----:B------:R-:W-:-:S05]  /*9fb0*/  LOP3.LUT R5, R0, R5, RZ, 0xfc, !PT ;  /* 0x0000000500057212 */ /* 0x000fca00078efcff */
[----:B------:R0:W-:Y:S01]  /*9fc0*/  STG.E.U8 [R2.64], R5 ;  /* 0x0000000502007986 */ /* 0x0001e2000c101124 */
[----:B------:R-:W-:Y:S05]  /*9fd0*/  BRA `(.L_x_22528) ;  /* 0x000006e000007947 */ /* 0x000fea0003800000 */
.L_x_22538:
[----:B------:R-:W0:Y:S02]  /*9fe0*/  I2F.S16 R0, R23 ;  /* 0x0000001700007306 */ /* 0x000e240000101400 */
[----:B0-----:R-:W-:-:S05]  /*9ff0*/  F2FP.BF16.PACK_AB R0, RZ, R0 ;  /* 0x00000000ff00723e */ /* 0x001fca00000010ff */
[----:B------:R0:W-:Y:S01]  /*a000*/  STG.E.U16 [R2.64], R0 ;  /* 0x0000000002007986 */ /* 0x0001e2000c101524 */
[----:B------:R-:W-:Y:S05]  /*a010*/  BRA `(.L_x_22528) ;  /* 0x000006a000007947 */ /* 0x000fea0003800000 */
.L_x_22535:
        /* <DEDUP_REMOVED lines=10> */
.L_x_22547:
        /* <DEDUP_REMOVED lines=17> */
.L_x_22550:
[----:B------:R-:W-:-:S04]  /*a1d0*/  LOP3.LUT R0, R23, 0x80000000, RZ, 0xc0, !PT ;  /* 0x8000000017007812 */ /* 0x000fc800078ec0ff */
[----:B------:R-:W-:-:S04]  /*a1e0*/  SHF.R.U32.HI R5, RZ, 0x18, R0 ;  /* 0x00000018ff057819 */ /* 0x000fc80000011600 */
[----:B------:R-:W-:-:S04]  /*a1f0*/  LOP3.LUT R4, R4, R5, RZ, 0xfc, !PT ;  /* 0x0000000504047212 */ /* 0x000fc800078efcff */
[----:B------:R-:W-:Y:S02]  /*a200*/  PRMT R0, R4, 0x7610, R0 ;  /* 0x0000761004007816 */ /* 0x000fe40000000000 */
.L_x_22549:
[----:B------:R-:W-:Y:S05]  /*a210*/  BSYNC B0 ;  /* 0x0000000000007941 */ /* 0x000fea0003800000 */
.L_x_22548:
[----:B------:R0:W-:Y:S01]  /*a220*/  STG.E.U8 [R2.64], R0 ;  /* 0x0000000002007986 */ /* 0x0001e2000c101124 */
[----:B------:R-:W-:Y:S05]  /*a230*/  BRA `(.L_x_22528) ;  /* 0x0000048000007947 */ /* 0x000fea0003800000 */
.L_x_22546:
        /* <DEDUP_REMOVED lines=17> */
.L_x_22553:
[----:B------:R-:W-:-:S04]  /*a350*/  LOP3.LUT R0, R23, 0x80000000, RZ, 0xc0, !PT ;  /* 0x8000000017007812 */ /* 0x000fc800078ec0ff */
[----:B------:R-:W-:-:S04]  /*a360*/  SHF.R.U32.HI R5, RZ, 0x18, R0 ;  /* 0x00000018ff057819 */ /* 0x000fc80000011600 */
[----:B------:R-:W-:-:S04]  /*a370*/  LOP3.LUT R4, R4, R5, RZ, 0xfc, !PT ;  /* 0x0000000504047212 */ /* 0x000fc800078efcff */
[----:B------:R-:W-:Y:S02]  /*a380*/  PRMT R0, R4, 0x7610, R0 ;  /* 0x0000761004007816 */ /* 0x000fe40000000000 */
.L_x_22552:
[----:B------:R-:W-:Y:S05]  /*a390*/  BSYNC B0 ;  /* 0x0000000000007941 */ /* 0x000fea0003800000 */
.L_x_22551:
[----:B------:R0:W-:Y:S01]  /*a3a0*/  STG.E.U8 [R2.64], R0 ;  /* 0x0000000002007986 */ /* 0x0001e2000c101124 */
[----:B------:R-:W-:Y:S05]  /*a3b0*/  BRA `(.L_x_22528) ;  /* 0x0000030000007947 */ /* 0x000fea0003800000 */
.L_x_22545:
        /* <DEDUP_REMOVED lines=22> */
.L_x_22527:
        /* <DEDUP_REMOVED lines=20> */
.L_x_22555:
[----:B------:R-:W-:-:S04]  /*a660*/  PRMT R4, R23, 0x9910, RZ ;  /* 0x0000991017047816 */ /* 0x000fc800000000ff */
[----:B------:R-:W-:-:S05]  /*a670*/  SHF.R.S32.HI R5, RZ, 0x1f, R4 ;  /* 0x0000001fff057819 */ /* 0x000fca0000011404 */
[----:B------:R0:W-:Y:S01]  /*a680*/  STG.E.64 [R2.64], R4 ;  /* 0x0000000402007986 */ /* 0x0001e2000c101b24 */
[----:B------:R-:W-:Y:S05]  /*a690*/  BRA `(.L_x_22528) ;  /* 0x0000002000007947 */ /* 0x000fea0003800000 */
.L_x_22554:
[----:B------:R-:W-:-:S05]  /*a6a0*/  PRMT R5, R23, 0x9910, RZ ;  /* 0x0000991017057816 */ /* 0x000fca00000000ff */
[----:B------:R0:W-:Y:S02]  /*a6b0*/  STG.E [R2.64], R5 ;  /* 0x0000000502007986 */ /* 0x0001e4000c101924 */
.L_x_22528:
[----:B------:R-:W-:Y:S02]  /*a6c0*/  IADD3 R17, R17, 0x80, RZ ;  /* 0x0000008011117810 */ /* 0x000fe40007ffe0ff */
.L_x_22489:
[----:B------:R-:W-:Y:S05]  /*a6d0*/  BSYNC B6 ;  /* 0x0000000000067941 */ /* 0x000fea0003800000 */
.L_x_22488:
        /* <DEDUP_REMOVED lines=19> */
.L_x_22559:
[----:B------:R-:W-:Y:S01]  /*a810*/  STG.E.U8 [R2.64], R19 ;  /* 0x0000001302007986 */ /* 0x000fe2000c101124 */
[----:B------:R-:W-:Y:S05]  /*a820*/  EXIT ;  /* 0x000000000000794d */ /* 0x000fea0003800000 */
.L_x_22558:
        /* <DEDUP_REMOVED lines=10> */
.L_x_22562:
[----:B------:R-:W-:-:S05]  /*a8d0*/  PRMT R5, R19, 0x9910, RZ ;  /* 0x0000991013057816 */ /* 0x000fca00000000ff */
[----:B------:R-:W-:Y:S01]  /*a8e0*/  STG.E [R2.64], R5 ;  /* 0x0000000502007986 */ /* 0x000fe2000c101924 */
[----:B------:R-:W-:Y:S05]  /*a8f0*/  EXIT ;  /* 0x000000000000794d */ /* 0x000fea0003800000 */
.L_x_22561:
[----:B------:R-:W-:Y:S01]  /*a900*/  STG.E.U16 [R2.64], R19 ;  /* 0x0000001302007986 */ /* 0x000fe2000c101524 */
[----:B------:R-:W-:Y:S05]  /*a910*/  EXIT ;  /* 0x000000000000794d */ /* 0x000fea0003800000 */
.L_x_22557:
        /* <DEDUP_REMOVED lines=9> */
.L_x_22564:
[----:B------:R-:W0:Y:S02]  /*a9b0*/  I2F.S16 R0, R19 ;  /* 0x0000001300007306 */ /* 0x000e240000101400 */
[----:B0-----:R-:W-:-:S05]  /*a9c0*/  F2FP.PACK_AB R0, RZ, R0 ;  /* 0x00000000ff00723e */ /* 0x001fca00000000ff */
[----:B------:R-:W-:Y:S01]  /*a9d0*/  STG.E.U16 [R2.64], R0 ;  /* 0x0000000002007986 */ /* 0x000fe2000c101524 */
[----:B------:R-:W-:Y:S05]  /*a9e0*/  EXIT ;  /* 0x000000000000794d */ /* 0x000fea0003800000 */
.L_x_22563:
        /* <DEDUP_REMOVED lines=10> */
.L_x_22566:
[----:B------:R-:W0:Y:S02]  /*aa90*/  I2F.S16 R19, R19 ;  /* 0x0000001300137306 */ /* 0x000e240000101400 */
[----:B0-----:R-:W-:-:S04]  /*aaa0*/  F2FP.PACK_AB R5, RZ, R19 ;  /* 0x00000013ff05723e */ /* 0x001fc800000000ff */
[----:B------:R-:W-:-:S05]  /*aab0*/  PRMT R5, R5, 0x5410, RZ ;  /* 0x0000541005057816 */ /* 0x000fca00000000ff */
[----:B------:R-:W-:Y:S01]  /*aac0*/  STG.E [R2.64], R5 ;  /* 0x0000000502007986 */ /* 0x000fe2000c101924 */
[----:B------:R-:W-:Y:S05]  /*aad0*/  EXIT ;  /* 0x000000000000794d */ /* 0x000fea0003800000 */
.L_x_22565:
[----:B------:R-:W0:Y:S02]  /*aae0*/  I2F.F64.S16 R4, R19 ;  /* 0x0000001300047312 */ /* 0x000e240000101c00 */
[----:B0-----:R-:W-:Y:S01]  /*aaf0*/  STG.E.64 [R2.64], R4 ;  /* 0x0000000402007986 */ /* 0x001fe2000c101b24 */
[----:B------:R-:W-:Y:S05]  /*ab00*/  EXIT ;  /* 0x000000000000794d */ /* 0x000fea0003800000 */
.L_x_22556:
        /* <DEDUP_REMOVED lines=13> */
.L_x_22569:
[----:B------:R-:W0:Y:S01]  /*abe0*/  I2F.F64.S16 R4, R19 ;  /* 0x0000001300047312 */ /* 0x000e220000101c00 */
[----:B------:R-:W-:-:S05]  /*abf0*/  CS2R R6, SRZ ;  /* 0x0000000000067805 */ /* 0x000fca000001ff00 */
[----:B0-----:R-:W-:Y:S01]  /*ac00*/  STG.E.128 [R2.64], R4 ;  /* 0x0000000402007986 */ /* 0x001fe2000c101d24 */
[----:B------:R-:W-:Y:S05]  /*ac10*/  EXIT ;  /* 0x000000000000794d */ /* 0x000fea0003800000 */
.L_x_22568:
        /* <DEDUP_REMOVED lines=21> */
.L_x_22573:
[----:B------:R-:W-:Y:S05]  /*ad70*/  BSYNC B0 ;  /* 0x0000000000007941 */ /* 0x000fea0003800000 */
.L_x_22572:
[----:B------:R-:W-:-:S05]  /*ad80*/  LOP3.LUT R5, R0, R5, RZ, 0xfc, !PT ;  /* 0x0000000500057212 */ /* 0x000fca00078efcff */
[----:B------:R-:W-:Y:S01]  /*ad90*/  STG.E.U8 [R2.64], R5 ;  /* 0x0000000502007986 */ /* 0x000fe2000c101124 */
[----:B------:R-:W-:Y:S05]  /*ada0*/  EXIT ;  /* 0x000000000000794d */ /* 0x000fea0003800000 */
.L_x_22571:
        /* <DEDUP_REMOVED lines=13> */
.L_x_22575:
[----:B------:R-:W-:Y:S01]  /*ae80*/  IMAD.MOV.U32 R0, RZ, RZ, 0x7f ;  /* 0x0000007fff007424 */ /* 0x000fe200078e00ff */
[----:B------:R-:W-:-:S04]  /*ae90*/  ISETP.GT.U32.AND P0, PT, R4, 0x7f800000, PT ;  /* 0x7f8000000400780c */ /* 0x000fc80003f04070 */
[----:B------:R-:W-:-:S04]  /*aea0*/  SEL R0, R0, 0x7c, P0 ;  /* 0x0000007c00007807 */ /* 0x000fc80000000000 */
.L_x_22576:
[----:B------:R-:W-:Y:S05]  /*aeb0*/  BSYNC B0 ;  /* 0x0000000000007941 */ /* 0x000fea0003800000 */
.L_x_22574:
[----:B------:R-:W-:-:S04]  /*aec0*/  LOP3.LUT R4, R19, 0x80000000, RZ, 0xc0, !PT ;  /* 0x8000000013047812 */ /* 0x000fc800078ec0ff */
[----:B------:R-:W-:-:S04]  /*aed0*/  SHF.R.U32.HI R5, RZ, 0x18, R4 ;  /* 0x00000018ff057819 */ /* 0x000fc80000011604 */
[----:B------:R-:W-:-:S05]  /*aee0*/  LOP3.LUT R5, R0, R5, RZ, 0xfc, !PT ;  /* 0x0000000500057212 */ /* 0x000fca00078efcff */
[----:B------:R-:W-:Y:S01]  /*aef0*/  STG.E.U8 [R2.64], R5 ;  /* 0x0000000502007986 */ /* 0x000fe2000c101124 */
[----:B------:R-:W-:Y:S05]  /*af00*/  EXIT ;  /* 0x000000000000794d */ /* 0x000fea0003800000 */
.L_x_22570:
[----:B------:R-:W0:Y:S02]  /*af10*/  I2F.S16 R0, R19 ;  /* 0x0000001300007306 */ /* 0x000e240000101400 */
[----:B0-----:R-:W-:-:S05]  /*af20*/  F2FP.BF16.PACK_AB R0, RZ, R0 ;  /* 0x00000000ff00723e */ /* 0x001fca00000010ff */
[----:B------:R-:W-:Y:S01]  /*af30*/  STG.E.U16 [R2.64], R0 ;  /* 0x0000000002007986 */ /* 0x000fe2000c101524 */
[----:B------:R-:W-:Y:S05]  /*af40*/  EXIT ;  /* 0x000000000000794d */ /* 0x000fea0003800000 */
.L_x_22567:
        /* <DEDUP_REMOVED lines=10> */
.L_x_22579:
        /* <DEDUP_REMOVED lines=17> */
.L_x_22582:
[----:B------:R-:W-:-:S04]  /*b100*/  LOP3.LUT R0, R19, 0x80000000, RZ, 0xc0, !PT ;  /* 0x8000000013007812 */ /* 0x000fc800078ec0ff */
[----:B------:R-:W-:-:S04]  /*b110*/  SHF.R.U32.HI R5, RZ, 0x18, R0 ;  /* 0x00000018ff057819 */ /* 0x000fc80000011600 */
[----:B------:R-:W-:-:S04]  /*b120*/  LOP3.LUT R4, R4, R5, RZ, 0xfc, !PT ;  /* 0x0000000504047212 */ /* 0x000fc800078efcff */
[----:B------:R-:W-:Y:S02]  /*b130*/  PRMT R0, R4, 0x7610, R0 ;  /* 0x0000761004007816 */ /* 0x000fe40000000000 */
.L_x_22581:
[----:B------:R-:W-:Y:S05]  /*b140*/  BSYNC B0 ;  /* 0x0000000000007941 */ /* 0x000fea0003800000 */
.L_x_22580:
[----:B------:R-:W-:Y:S01]  /*b150*/  STG.E.U8 [R2.64], R0 ;  /* 0x0000000002007986 */ /* 0x000fe2000c101124 */
[----:B------:R-:W-:Y:S05]  /*b160*/  EXIT ;  /* 0x000000000000794d */ /* 0x000fea0003800000 */
.L_x_22578:
        /* <DEDUP_REMOVED lines=17> */
.L_x_22585:
[----:B------:R-:W-:-:S04]  /*b280*/  LOP3.LUT R0, R19, 0x80000000, RZ, 0xc0, !PT ;  /* 0x8000000013007812 */ /* 0x000fc800078ec0ff */
[----:B------:R-:W-:-:S04]  /*b290*/  SHF.R.U32.HI R5, RZ, 0x18, R0 ;  /* 0x00000018ff057819 */ /* 0x000fc80000011600 */
[----:B------:R-:W-:-:S04]  /*b2a0*/  LOP3.LUT R4, R4, R5, RZ, 0xfc, !PT ;  /* 0x0000000504047212 */ /* 0x000fc800078efcff */
[----:B------:R-:W-:Y:S02]  /*b2b0*/  PRMT R0, R4, 0x7610, R0 ;  /* 0x0000761004007816 */ /* 0x000fe40000000000 */
.L_x_22584:
[----:B------:R-:W-:Y:S05]  /*b2c0*/  BSYNC B0 ;  /* 0x0000000000007941 */ /* 0x000fea0003800000 */
.L_x_22583:
[----:B------:R-:W-:Y:S01]  /*b2d0*/  STG.E.U8 [R2.64], R0 ;  /* 0x0000000002007986 */ /* 0x000fe2000c101124 */
[----:B------:R-:W-:Y:S05]  /*b2e0*/  EXIT ;  /* 0x000000000000794d */ /* 0x000fea0003800000 */
.L_x_22577:
        /* <DEDUP_REMOVED lines=22> */
.L_x_22560:
        /* <DEDUP_REMOVED lines=20> */
.L_x_22587:
[----:B------:R-:W-:-:S04]  /*b590*/  PRMT R4, R19, 0x9910, RZ ;  /* 0x0000991013047816 */ /* 0x000fc800000000ff */
[----:B------:R-:W-:-:S05]  /*b5a0*/  SHF.R.S32.HI R5, RZ, 0x1f, R4 ;  /* 0x0000001fff057819 */ /* 0x000fca0000011404 */
[----:B------:R-:W-:Y:S01]  /*b5b0*/  STG.E.64 [R2.64], R4 ;  /* 0x0000000402007986 */ /* 0x000fe2000c101b24 */
[----:B------:R-:W-:Y:S05]  /*b5c0*/  EXIT ;  /* 0x000000000000794d */ /* 0x000fea0003800000 */
.L_x_22586:
[----:B------:R-:W-:-:S05]  /*b5d0*/  PRMT R5, R19, 0x9910, RZ ;  /* 0x0000991013057816 */ /* 0x000fca00000000ff */
[----:B------:R-:W-:Y:S01]  /*b5e0*/  STG.E [R2.64], R5 ;  /* 0x0000000502007986 */ /* 0x000fe2000c101924 */
[----:B------:R-:W-:Y:S05]  /*b5f0*/  EXIT ;  /* 0x000000000000794d */ /* 0x000fea0003800000 */
.L_x_22588:
        /* <DEDUP_REMOVED lines=16> */
.L_x_40157:


//--------------------- .text._ZN2at6native18elementwise_kernelILi128ELi4EZNS0_22gpu_kernel_impl_nocastINS0_13BinaryFunctorIaaaZZZNS0_19minimum_kernel_cudaERNS_18TensorIteratorBaseEENKUlvE_clEvENKUlvE0_clEvEUlaaE_EEEEvS5_RKT_EUliE_EEviT1_ --------------------------
	.section	.text._ZN2at6native18elementwise_kernelILi128ELi4EZNS0_22gpu_kernel_impl_nocastINS0_13BinaryFunctorIaaaZZZNS0_19minimum_kernel_cudaERNS_18TensorIteratorBaseEENKUlvE_clEvENKUlvE0_clEvEUlaaE_EEEEvS5_RKT_EUliE_EEviT1_,"ax",@progbits
	.sectioninfo	@"SHI_REGISTERS=12"
	.align	128
        .global         _ZN2at6native18elementwise_kernelILi128ELi4EZNS0_22gpu_kernel_impl_nocastINS0_13BinaryFunctorIaaaZZZNS0_19minimum_kernel_cudaERNS_18TensorIteratorBaseEENKUlvE_clEvENKUlvE0_clEvEUlaaE_EEEEvS5_RKT_EUliE_EEviT1_
        .type           _ZN2at6native18elementwise_kernelILi128ELi4EZNS0_22gpu_kernel_impl_nocastINS0_13BinaryFunctorIaaaZZZNS0_19minimum_kernel_cudaERNS_18TensorIteratorBaseEENKUlvE_clEvENKUlvE0_clEvEUlaaE_EEEEvS5_RKT_EUliE_EEviT1_,@function
        .size           _ZN2at6native18elementwise_kernelILi128ELi4EZNS0_22gpu_kernel_impl_nocastINS0_13BinaryFunctorIaaaZZZNS0_19minimum_kernel_cudaERNS_18TensorIteratorBaseEENKUlvE_clEvENKUlvE0_clEvEUlaaE_EEEEvS5_RKT_EUliE_EEviT1_,(.L_x_40158 - _ZN2at6native18elementwise_kernelILi128ELi4EZNS0_22gpu_kernel_impl_nocastINS0_13BinaryFunctorIaaaZZZNS0_19minimum_kernel_cudaERNS_18TensorIteratorBaseEENKUlvE_clEvENKUlvE0_clEvEUlaaE_EEEEvS5_RKT_EUliE_EEviT1_)
        .other          _ZN2at6native18elementwise_kernelILi128ELi4EZNS0_22gpu_kernel_impl_nocastINS0_13BinaryFunctorIaaaZZZNS0_19minimum_kernel_cudaERNS_18TensorIteratorBaseEENKUlvE_clEvENKUlvE0_clEvEUlaaE_EEEEvS5_RKT_EUliE_EEviT1_,@"STO_CUDA_ENTRY STV_DEFAULT"
_ZN2at6native18elementwise_kernelILi128ELi4EZNS0_22gpu_kernel_impl_nocastINS0_13BinaryFunctorIaaaZZZNS0_19minimum_kernel_cudaERNS_18TensorIteratorBaseEENKUlvE_clEvENKUlvE0_clEvEUlaaE_EEEEvS5_RKT_EUliE_EEviT1_:
.text._ZN2at6native18elementwise_kernelILi128ELi4EZNS0_22gpu_kernel_impl_nocastINS0_13BinaryFunctorIaaaZZZNS0_19minimum_kernel_cudaERNS_18TensorIteratorBaseEENKUlvE_clEvENKUlvE0_clEvEUlaaE_EEEEvS5_RKT_EUliE_EEviT1_:
        /* <DEDUP_REMOVED lines=261> */
.L_x_22591:
[----:B------:R-:W-:Y:S02]  /*1050*/  IADD3 R6, P1, R3, c[0x0][0x3d8], RZ ;  /* 0x0000f60003067a10 */ /* 0x000fe40007f3e0ff */
[----:B------:R-:W-:Y:S02]  /*1060*/  IADD3 R4, P0, R4, c[0x0][0x3d0], RZ ;  /* 0x0000f40004047a10 */ /* 0x000fe40007f1e0ff */
[----:B------:R-:W-:Y:S02]  /*1070*/  IADD3.X R7, RZ, c[0x0][0x3dc], RZ, P1, !PT ;  /* 0x0000f700ff077a10 */ /* 0x000fe40000ffe4ff */
[----:B------:R-:W-:-:S04]  /*1080*/  IADD3.X R5, RZ, c[0x0][0x3d4], RZ, P0, !PT ;  /* 0x0000f500ff057a10 */ /* 0x000fc800007fe4ff */
[----:B------:R-:W2:Y:S04]  /*1090*/  LDG.E.S8 R7, [R6.64] ;  /* 0x0000000406077981 */ /* 0x000ea8000c1e1300 */
[----:B------:R-:W2:Y:S01]  /*10a0*/  LDG.E.S8 R4, [R4.64] ;  /* 0x0000000404047981 */ /* 0x000ea2000c1e1300 */
[----:B------:R-:W-:-:S04]  /*10b0*/  IADD3 R2, P0, R2, c[0x0][0x3c8], RZ ;  /* 0x0000f20002027a10 */ /* 0x000fc80007f1e0ff */
[----:B------:R-:W-:Y:S02]  /*10c0*/  IADD3.X R3, RZ, c[0x0][0x3cc], RZ, P0, !PT ;  /* 0x0000f300ff037a10 */ /* 0x000fe400007fe4ff */
[----:B------:R-:W-:Y:S02]  /*10d0*/  IADD3 R0, R0, 0x80, RZ ;  /* 0x0000008000007810 */ /* 0x000fe40007ffe0ff */
[----:B--2---:R-:W-:-:S05]  /*10e0*/  IMNMX R9, R4, R7, PT ;  /* 0x0000000704097217 */ /* 0x004fca0003800200 */
[----:B------:R0:W-:Y:S02]  /*10f0*/  STG.E.U8 [R2.64], R9 ;  /* 0x0000000902007986 */ /* 0x0001e4000c101104 */
.L_x_22590:
[----:B------:R-:W-:Y:S05]  /*1100*/  BSYNC B0 ;  /* 0x0000000000007941 */ /* 0x000fea0003800000 */
.L_x_22589:
        /* <DEDUP_REMOVED lines=256> */
.L_x_22594:
        /* <DEDUP_REMOVED lines=8> */
[----:B------:R-:W-:-:S04]  /*2190*/  IADD3 R0, R0, 0x80, RZ ;  /* 0x0000008000007810 */ /* 0x000fc80007ffe0ff */
[----:B------:R-:W-:Y:S02]  /*21a0*/  ISETP.GE.AND P0, PT, R0, c[0x0][0x160], PT ;  /* 0x0000580000007a0c */ /* 0x000fe40003f06270 */
[----:B--2---:R-:W-:-:S05]  /*21b0*/  IMNMX R9, R4, R7, PT ;  /* 0x0000000704097217 */ /* 0x004fca0003800200 */
[----:B------:R0:W-:Y:S06]  /*21c0*/  STG.E.U8 [R2.64], R9 ;  /* 0x0000000902007986 */ /* 0x0001ec000c101104 */
        /* <DEDUP_REMOVED lines=254> */
.L_x_22595:
        /* <DEDUP_REMOVED lines=11> */
.L_x_22593:
[----:B------:R-:W-:Y:S05]  /*3260*/  BSYNC B0 ;  /* 0x0000000000007941 */ /* 0x000fea0003800000 */
.L_x_22592:
        /* <DEDUP_REMOVED lines=255> */
.L_x_22596:
        /* <DEDUP_REMOVED lines=8> */
[----:B--2---:R-:W-:-:S05]  /*42e0*/  IMNMX R9, R4, R7, PT ;  /* 0x0000000704097217 */ /* 0x004fca0003800200 */
[----:B------:R-:W-:Y:S01]  /*42f0*/  STG.E.U8 [R2.64], R9 ;  /* 0x0000000902007986 */ /* 0x000fe2000c101104 */
[----:B------:R-:W-:Y:S05]  /*4300*/  EXIT ;  /* 0x000000000000794d */ /* 0x000fea0003800000 */
.L_x_22597:
        /* <DEDUP_REMOVED lines=15> */
.L_x_40158:


//--------------------- .text._ZN2at6native27unrolled_elementwise_kernelINS0_13BinaryFunctorIaaaZZZNS0_19minimum_kernel_cudaERNS_18TensorIteratorBaseEENKUlvE_clEvENKUlvE0_clEvEUlaaE_EESt5arrayIPcLm3EELi4E23TrivialOffsetCalculatorILi2EjESC_ILi1EjENS0_6memory15LoadWithoutCastENSF_16StoreWithoutCastEEEviT_T0_T2_T3_T4_T5_ --------------------------
	.section	.text._ZN2at6native27unrolled_elementwise_kernelINS0_13BinaryFunctorIaaaZZZNS0_19minimum_kernel_cudaERNS_18TensorIteratorBaseEENKUlvE_clEvENKUlvE0_clEvEUlaaE_EESt5arrayIPcLm3EELi4E23TrivialOffsetCalculatorILi2EjESC_ILi1EjENS0_6memory15LoadWithoutCastENSF_16StoreWithoutCastEEEviT_T0_T2_T3_T4_T5_,"ax",@progbits
	.sectioninfo	@"SHI_REGISTERS=24"
	.align	128
        .global         _ZN2at6native27unrolled_elementwise_kernelINS0_13BinaryFunctorIaaaZZZNS0_19minimum_kernel_cudaERNS_18TensorIteratorBaseEENKUlvE_clEvENKUlvE0_clEvEUlaaE_EESt5arrayIPcLm3EELi4E23TrivialOffsetCalculatorILi2EjESC_ILi1EjENS0_6memory15LoadWithoutCastENSF_16StoreWithoutCastEEEviT_T0_T2_T3_T4_T5_
        .type           _ZN2at6native27unrolled_elementwise_kernelINS0_13BinaryFunctorIaaaZZZNS0_19minimum_kernel_cudaERNS_18TensorIteratorBaseEENKUlvE_clEvENKUlvE0_clEvEUlaaE_EESt5arrayIPcLm3EELi4E23TrivialOffsetCalculatorILi2EjESC_ILi1EjENS0_6memory15LoadWithoutCastENSF_16StoreWithoutCastEEEviT_T0_T2_T3_T4_T5_,@function
        .size           _ZN2at6native27unrolled_elementwise_kernelINS0_13BinaryFunctorIaaaZZZNS0_19minimum_kernel_cudaERNS_18TensorIteratorBaseEENKUlvE_clEvENKUlvE0_clEvEUlaaE_EESt5arrayIPcLm3EELi4E23TrivialOffsetCalculatorILi2EjESC_ILi1EjENS0_6memory15LoadWithoutCastENSF_16StoreWithoutCastEEEviT_T0_T2_T3_T4_T5_,(.L_x_40159 - _ZN2at6native27unrolled_elementwise_kernelINS0_13BinaryFunctorIaaaZZZNS0_19minimum_kernel_cudaERNS_18TensorIteratorBaseEENKUlvE_clEvENKUlvE0_clEvEUlaaE_EESt5arrayIPcLm3EELi4E23TrivialOffsetCalculatorILi2EjESC_ILi1EjENS0_6memory15LoadWithoutCastENSF_16StoreWithoutCastEEEviT_T0_T2_T3_T4_T5_)
        .other          _ZN2at6native27unrolled_elementwise_kernelINS0_13BinaryFunctorIaaaZZZNS0_19minimum_kernel_cudaERNS_18TensorIteratorBaseEENKUlvE_clEvENKUlvE0_clEvEUlaaE_EESt5arrayIPcLm3EELi4E23TrivialOffsetCalculatorILi2EjESC_ILi1EjENS0_6memory15LoadWithoutCastENSF_16StoreWithoutCastEEEviT_T0_T2_T3_T4_T5_,@"STO_CUDA_ENTRY STV_DEFAULT"
_ZN2at6native27unrolled_elementwise_kernelINS0_13BinaryFunctorIaaaZZZNS0_19minimum_kernel_cudaERNS_18TensorIteratorBaseEENKUlvE_clEvENKUlvE0_clEvEUlaaE_EESt5arrayIPcLm3EELi4E23TrivialOffsetCalculatorILi2EjESC_ILi1EjENS0_6memory15LoadWithoutCastENSF_16StoreWithoutCastEEEviT_T0_T2_T3_T4_T5_:
.text._ZN2at6native27unrolled_elementwise_kernelINS0_13BinaryFunctorIaaaZZZNS0_19minimum_kernel_cudaERNS_18TensorIteratorBaseEENKUlvE_clEvENKUlvE0_clEvEUlaaE_EESt5arrayIPcLm3EELi4E23TrivialOffsetCalculatorILi2EjESC_ILi1EjENS0_6memory15LoadWithoutCastENSF_16StoreWithoutCastEEEviT_T0_T2_T3_T4_T5_:
[----:B------:R-:W-:Y:S02]  /*0000*/  IMAD.MOV.U32 R1, RZ, RZ, c[0x0][0x28] ;  /* 0x00000a00ff017624 */ /* 0x000fe400078e00ff */
[----:B------:R-:W0:Y:S01]  /*0010*/  S2R R0, SR_CTAID.X ;  /* 0x0000000000007919 */ /* 0x000e220000002500 */
[----:B------:R-:W-:Y:S01]  /*0020*/  IMAD.MOV.U32 R3, RZ, RZ, -0x200 ;  /* 0xfffffe00ff037424 */ /* 0x000fe200078e00ff */
[----:B------:R-:W-:Y:S01]  /*0030*/  ULDC.64 UR4, c[0x0][0x118] ;  /* 0x0000460000047ab9 */ /* 0x000fe20000000a00 */
[----:B------:R-:W-:Y:S01]  /*0040*/  IMAD.MOV.U32 R4, RZ, RZ, RZ ;  /* 0x000000ffff047224 */ /* 0x000fe200078e00ff */
[----:B------:R-:W1:Y:S01]  /*0050*/  S2R R5, SR_TID.X ;  /* 0x0000000000057919 */ /* 0x000e620000002100 */
[----:B0-----:R-:W-:Y:S02]  /*0060*/  IMAD R2, R0, R3, c[0x0][0x160] ;  /* 0x0000580000027624 */ /* 0x001fe400078e0203 */
[----:B------:R-:W-:Y:S02]  /*0070*/  IMAD.MOV.U32 R3, RZ, RZ, RZ ;  /* 0x000000ffff037224 */ /* 0x000fe400078e00ff */
[----:B-1----:R-:W-:Y:S01]  /*0080*/  IMAD.MOV.U32 R7, RZ, RZ, R5 ;  /* 0x000000ffff077224 */ /* 0x002fe200078e0005 */
[----:B------:R-:W-:-:S13]  /*0090*/  ISETP.GE.AND P0, PT, R5, R2, PT ;  /* 0x000000020500720c */ /* 0x000fda0003f06270 */
[----:B------:R-:W-:Y:S01]  /*00a0*/  @!P0 IMAD R14, R0, 0x200, R7 ;  /* 0x00000200000e8824 */ /* 0x000fe200078e0207 */
[----:B------:R-:W-:-:S04]  /*00b0*/  @!P0 IADD3 R7, R7, 0x80, RZ ;  /* 0x0000008007078810 */ /* 0x000fc80007ffe0ff */
[----:B------:R-:W-:Y:S02]  /*00c0*/  ISETP.GE.AND P1, PT, R7, R2, PT ;  /* 0x000000020700720c */ /* 0x000fe40003f26270 */
[C---:B------:R-:W-:Y:S02]  /*00d0*/  @!P0 IADD3 R8, P3, R14.reuse, c[0x0][0x170], RZ ;  /* 0x00005c000e088a10 */ /* 0x040fe40007f7e0ff */
[----:B------:R-:W-:-:S03]  /*00e0*/  @!P0 IADD3 R14, P4, R14, c[0x0][0x178], RZ ;  /* 0x00005e000e0e8a10 */ /* 0x000fc60007f9e0ff */
[----:B------:R-:W-:Y:S02]  /*00f0*/  @!P0 IMAD.X R9, RZ, RZ, c[0x0][0x174], P3 ;  /* 0x00005d00ff098624 */ /* 0x000fe400018e06ff */
[----:B------:R-:W-:-:S03]  /*0100*/  @!P0 IMAD.X R15, RZ, RZ, c[0x0][0x17c], P4 ;  /* 0x00005f00ff0f8624 */ /* 0x000fc600020e06ff */
[----:B------:R0:W2:Y:S01]  /*0110*/  @!P0 LDG.E.S8 R3, [R8.64] ;  /* 0x0000000408038981 */ /* 0x0000a2000c1e1300 */
[----:B------:R-:W-:Y:S01]  /*0120*/  @!P1 IMAD R12, R0, 0x200, R7 ;  /* 0x00000200000c9824 */ /* 0x000fe200078e0207 */
[----:B------:R-:W-:Y:S02]  /*0130*/  @!P1 IADD3 R7, R7, 0x80, RZ ;  /* 0x0000008007079810 */ /* 0x000fe40007ffe0ff */
[----:B------:R1:W2:Y:S02]  /*0140*/  @!P0 LDG.E.S8 R4, [R14.64] ;  /* 0x000000040e048981 */ /* 0x0002a4000c1e1300 */
[----:B------:R-:W-:Y:S02]  /*0150*/  ISETP.GE.AND P2, PT, R7, R2, PT ;  /* 0x000000020700720c */ /* 0x000fe40003f46270 */
[C---:B------:R-:W-:Y:S02]  /*0160*/  @!P1 IADD3 R16, P3, R12.reuse, c[0x0][0x170], RZ ;  /* 0x00005c000c109a10 */ /* 0x040fe40007f7e0ff */
[----:B------:R-:W-:-:S03]  /*0170*/  @!P1 IADD3 R12, P4, R12, c[0x0][0x178], RZ ;  /* 0x00005e000c0c9a10 */ /* 0x000fc60007f9e0ff */
[----:B------:R-:W-:-:S06]  /*0180*/  @!P1 IMAD.X R17, RZ, RZ, c[0x0][0x174], P3 ;  /* 0x00005d00ff119624 */ /* 0x000fcc00018e06ff */
[----:B------:R-:W-:Y:S02]  /*0190*/  @!P2 IMAD R20, R0, 0x200, R7 ;  /* 0x000002000014a824 */ /* 0x000fe400078e0207 */
[----:B------:R-:W-:-:S03]  /*01a0*/  @!P1 IMAD.X R13, RZ, RZ, c[0x0][0x17c], P4 ;  /* 0x00005f00ff0d9624 */ /* 0x000fc600020e06ff */
[C---:B------:R-:W-:Y:S02]  /*01b0*/  @!P2 IADD3 R18, P3, R20.reuse, c[0x0][0x170], RZ ;  /* 0x00005c001412aa10 */ /* 0x040fe40007f7e0ff */
[----:B------:R-:W-:Y:S01]  /*01c0*/  @!P2 IADD3 R20, P4, R20, c[0x0][0x178], RZ ;  /* 0x00005e001414aa10 */ /* 0x000fe20007f9e0ff */
[----:B------:R-:W-:Y:S01]  /*01d0*/  IMAD.MOV.U32 R6, RZ, RZ, RZ ;  /* 0x000000ffff067224 */ /* 0x000fe200078e00ff */
[----:B------:R-:W-:Y:S01]  /*01e0*/  CS2R R10, SRZ ;  /* 0x00000000000a7805 */ /* 0x000fe2000001ff00 */
[----:B0-----:R-:W-:Y:S01]  /*01f0*/  CS2R R8, SRZ ;  /* 0x0000000000087805 */ /* 0x001fe2000001ff00 */
[----:B------:R-:W-:Y:S01]  /*0200*/  @!P2 IMAD.X R19, RZ, RZ, c[0x0][0x174], P3 ;  /* 0x00005d00ff13a624 */ /* 0x000fe200018e06ff */
[----:B------:R-:W-:Y:S02]  /*0210*/  @!P2 IADD3.X R21, RZ, c[0x0][0x17c], RZ, P4, !PT ;  /* 0x00005f00ff15aa10 */ /* 0x000fe400027fe4ff */
[----:B------:R0:W3:Y:S04]  /*0220*/  @!P1 LDG.E.S8 R6, [R16.64] ;  /* 0x0000000410069981 */ /* 0x0000e8000c1e1300 */
[----:B------:R4:W3:Y:S04]  /*0230*/  @!P1 LDG.E.S8 R11, [R12.64] ;  /* 0x000000040c0b9981 */ /* 0x0008e8000c1e1300 */
[----:B------:R0:W3:Y:S04]  /*0240*/  @!P2 LDG.E.S8 R9, [R18.64] ;  /* 0x000000041209a981 */ /* 0x0000e8000c1e1300 */
[----:B------:R3:W3:Y:S01]  /*0250*/  @!P2 LDG.E.S8 R10, [R20.64] ;  /* 0x00000004140aa981 */ /* 0x0006e2000c1e1300 */
[----:B------:R-:W-:-:S04]  /*0260*/  @!P2 IADD3 R7, R7, 0x80, RZ ;  /* 0x000000800707a810 */ /* 0x000fc80007ffe0ff */
[----:B------:R-:W-:Y:S01]  /*0270*/  ISETP.GE.AND P1, PT, R7, R2, PT ;  /* 0x000000020700720c */ /* 0x000fe20003f26270 */
[--C-:B----4-:R-:W-:Y:S01]  /*0280*/  @!P0 IMAD R13, R0, 0x200, R5.reuse ;  /* 0x00000200000d8824 */ /* 0x110fe200078e0205 */
[----:B------:R-:W-:Y:S01]  /*0290*/  IADD3 R12, R5, 0x80, RZ ;  /* 0x00000080050c7810 */ /* 0x000fe20007ffe0ff */
[----:B0-----:R-:W-:-:S10]  /*02a0*/  IMAD.MOV.U32 R19, RZ, RZ, R5 ;  /* 0x000000ffff137224 */ /* 0x001fd400078e0005 */
[----:B------:R-:W-:-:S05]  /*02b0*/  @!P1 IMAD R16, R0, 0x200, R7 ;  /* 0x0000020000109824 */ /* 0x000fca00078e0207 */
[C---:B-1----:R-:W-:Y:S01]  /*02c0*/  @!P1 IADD3 R14, P2, R16.reuse, c[0x0][0x170], RZ ;  /* 0x00005c00100e9a10 */ /* 0x042fe20007f5e0ff */
[----:B------:R-:W-:Y:S01]  /*02d0*/  @!P0 IMAD.MOV.U32 R19, RZ, RZ, R12 ;  /* 0x000000ffff138224 */ /* 0x000fe200078e000c */
[----:B------:R-:W-:-:S03]  /*02e0*/  @!P1 IADD3 R16, P3, R16, c[0x0][0x178], RZ ;  /* 0x00005e0010109a10 */ /* 0x000fc60007f7e0ff */
[----:B------:R-:W-:Y:S01]  /*02f0*/  @!P1 IMAD.X R15, RZ, RZ, c[0x0][0x174], P2 ;  /* 0x00005d00ff0f9624 */ /* 0x000fe200010e06ff */
[----:B------:R-:W-:Y:S01]  /*0300*/  @!P0 IADD3 R12, P2, R13, c[0x0][0x168], RZ ;  /* 0x00005a000d0c8a10 */ /* 0x000fe20007f5e0ff */
[----:B------:R-:W-:Y:S02]  /*0310*/  IMAD.MOV.U32 R7, RZ, RZ, RZ ;  /* 0x000000ffff077224 */ /* 0x000fe400078e00ff */
[----:B------:R-:W-:Y:S01]  /*0320*/  @!P1 IMAD.X R17, RZ, RZ, c[0x0][0x17c], P3 ;  /* 0x00005f00ff119624 */ /* 0x000fe200018e06ff */
[----:B------:R-:W-:Y:S01]  /*0330*/  @!P0 IADD3.X R13, RZ, c[0x0][0x16c], RZ, P2, !PT ;  /* 0x00005b00ff0d8a10 */ /* 0x000fe200017fe4ff */
[----:B------:R0:W5:Y:S04]  /*0340*/  @!P1 LDG.E.S8 R8, [R14.64] ;  /* 0x000000040e089981 */ /* 0x000168000c1e1300 */
[----:B------:R0:W5:Y:S01]  /*0350*/  @!P1 LDG.E.S8 R7, [R16.64] ;  /* 0x0000000410079981 */ /* 0x000162000c1e1300 */
[----:B------:R-:W-:Y:S01]  /*0360*/  ISETP.GE.AND P1, PT, R19, R2, PT ;  /* 0x000000021300720c */ /* 0x000fe20003f26270 */
[----:B------:R-:W-:Y:S01]  /*0370*/  BSSY B0, `(.L_x_22598) ;  /* 0x0000011000007945 */ /* 0x000fe20003800000 */
[----:B--2---:R-:W-:-:S05]  /*0380*/  IMNMX R3, R4, R3, PT ;  /* 0x0000000304037217 */ /* 0x004fca0003800200 */
[----:B------:R0:W-:Y:S01]  /*0390*/  @!P0 STG.E.U8 [R12.64], R3 ;  /* 0x000000030c008986 */ /* 0x0001e2000c101104 */
[----:B---3--:R-:W-:Y:S02]  /*03a0*/  IMNMX R21, R11, R6, PT ;  /* 0x000000060b157217 */ /* 0x008fe40003800200 */
[----:B------:R-:W-:-:S03]  /*03b0*/  IMNMX R9, R10, R9, PT ;  /* 0x000000090a097217 */ /* 0x000fc60003800200 */
        /* <DEDUP_REMOVED lines=12> */
.L_x_22599:
[----:B0-----:R-:W-:Y:S05]  /*0480*/  BSYNC B0 ;  /* 0x0000000000007941 */ /* 0x001fea0003800000 */
.L_x_22598:
[----:B------:R-:W-:-:S13]  /*0490*/  ISETP.GE.AND P0, PT, R19, R2, PT ;  /* 0x000000021300720c */ /* 0x000fda0003f06270 */
[----:B------:R-:W-:Y:S05]  /*04a0*/  @P0 EXIT ;  /* 0x000000000000094d */ /* 0x000fea0003800000 */
[----:B------:R-:W-:Y:S01]  /*04b0*/  IMAD R0, R0, 0x200, R19 ;  /* 0x0000020000007824 */ /* 0x000fe200078e0213 */
[----:B-----5:R-:W-:-:S04]  /*04c0*/  IMNMX R7, R7, R8, PT ;  /* 0x0000000807077217 */ /* 0x020fc80003800200 */
[----:B------:R-:W-:-:S05]  /*04d0*/  IADD3 R2, P0, R0, c[0x0][0x168], RZ ;  /* 0x00005a0000027a10 */ /* 0x000fca0007f1e0ff */
[----:B------:R-:W-:-:S05]  /*04e0*/  IMAD.X R3, RZ, RZ, c[0x0][0x16c], P0 ;  /* 0x00005b00ff037624 */ /* 0x000fca00000e06ff */
[----:B------:R-:W-:Y:S01]  /*04f0*/  STG.E.U8 [R2.64], R7 ;  /* 0x0000000702007986 */ /* 0x000fe2000c101104 */
[----:B------:R-:W-:Y:S05]  /*0500*/  EXIT ;  /* 0x000000000000794d */ /* 0x000fea0003800000 */
.L_x_22600:
        /* <DEDUP_REMOVED lines=15> */
.L_x_40159:


//--------------------- .text._ZN2at6native29vectorized_elementwise_kernelILi2ENS0_13BinaryFunctorIaaaZZZNS0_19minimum_kernel_cudaERNS_18TensorIteratorBaseEENKUlvE_clEvENKUlvE0_clEvEUlaaE_EESt5arrayIPcLm3EEEEviT0_T1_ --------------------------
	.section	.text._ZN2at6native29vectorized_elementwise_kernelILi2ENS0_13BinaryFunctorIaaaZZZNS0_19minimum_kernel_cudaERNS_18TensorIteratorBaseEENKUlvE_clEvENKUlvE0_clEvEUlaaE_EESt5arrayIPcLm3EEEEviT0_T1_,"ax",@progbits
	.sectioninfo	@"SHI_REGISTERS=32"
	.align	128
        .global         _ZN2at6native29vectorized_elementwise_kernelILi2ENS0_13BinaryFunctorIaaaZZZNS0_19minimum_kernel_cudaERNS_18TensorIteratorBaseEENKUlvE_clEvENKUlvE0_clEvEUlaaE_EESt5arrayIPcLm3EEEEviT0_T1_
        .type           _ZN2at6native29vectorized_elementwise_kernelILi2ENS0_13BinaryFunctorIaaaZZZNS0_19minimum_kernel_cudaERNS_18TensorIteratorBaseEENKUlvE_clEvENKUlvE0_clEvEUlaaE_EESt5arrayIPcLm3EEEEviT0_T1_,@function
        .size           _ZN2at6native29vectorized_elementwise_kernelILi2ENS0_13BinaryFunctorIaaaZZZNS0_19minimum_kernel_cudaERNS_18TensorIteratorBaseEENKUlvE_clEvENKUlvE0_clEvEUlaaE_EESt5arrayIPcLm3EEEEviT0_T1_,(.L_x_40160 - _ZN2at6native29vectorized_elementwise_kernelILi2ENS0_13BinaryFunctorIaaaZZZNS0_19minimum_kernel_cudaERNS_18TensorIteratorBaseEENKUlvE_clEvENKUlvE0_clEvEUlaaE_EESt5arrayIPcLm3EEEEviT0_T1_)
        .other          _ZN2at6native29vectorized_elementwise_kernelILi2ENS0_13BinaryFunctorIaaaZZZNS0_19minimum_kernel_cudaERNS_18TensorIteratorBaseEENKUlvE_clEvENKUlvE0_clEvEUlaaE_EESt5arrayIPcLm3EEEEviT0_T1_,@"STO_CUDA_ENTRY STV_DEFAULT"
_ZN2at6native29vectorized_elementwise_kernelILi2ENS0_13BinaryFunctorIaaaZZZNS0_19minimum_kernel_cudaERNS_18TensorIteratorBaseEENKUlvE_clEvENKUlvE0_clEvEUlaaE_EESt5arrayIPcLm3EEEEviT0_T1_:
.text._ZN2at6native29vectorized_elementwise_kernelILi2ENS0_13BinaryFunctorIaaaZZZNS0_19minimum_kernel_cudaERNS_18TensorIteratorBaseEENKUlvE_clEvENKUlvE0_clEvEUlaaE_EESt5arrayIPcLm3EEEEviT0_T1_:
        /* <DEDUP_REMOVED lines=8> */
[----:B------:R-:W-:Y:S02]  /*0080*/  SHF.R.S32.HI R2, RZ, 0x1f, R0 ;  /* 0x0000001fff027819 */ /* 0x000fe40000011400 */
[C---:B------:R-:W-:Y:S02]  /*0090*/  IADD3 R8, P0, R0.reuse, c[0x0][0x170], RZ ;  /* 0x00005c0000087a10 */ /* 0x040fe40007f1e0ff */
[----:B------:R-:W-:Y:S02]  /*00a0*/  IADD3 R10, P1, R0, c[0x0][0x178], RZ ;  /* 0x00005e00000a7a10 */ /* 0x000fe40007f3e0ff */
[C---:B------:R-:W-:Y:S02]  /*00b0*/  IADD3.X R9, R2.reuse, c[0x0][0x174], RZ, P0, !PT ;  /* 0x00005d0002097a10 */ /* 0x040fe400007fe4ff */
[----:B------:R-:W-:-:S03]  /*00c0*/  IADD3.X R11, R2, c[0x0][0x17c], RZ, P1, !PT ;  /* 0x00005f00020b7a10 */ /* 0x000fc60000ffe4ff */
[----:B0-----:R-:W-:-:S04]  /*00d0*/  IMAD.WIDE.U32 R8, R17, 0x2, R8 ;  /* 0x0000000211087825 */ /* 0x001fc800078e0008 */
[----:B------:R-:W-:Y:S01]  /*00e0*/  IMAD.WIDE.U32 R10, R17, 0x2, R10 ;  /* 0x00000002110a7825 */ /* 0x000fe200078e000a */
[----:B------:R-:W2:Y:S04]  /*00f0*/  LDG.E.U16 R12, [R8.64] ;  /* 0x00000004080c7981 */ /* 0x000ea8000c1e1500 */
[----:B------:R-:W3:Y:S04]  /*0100*/  LDG.E.U16 R14, [R10.64] ;  /* 0x000000040a0e7981 */ /* 0x000ee8000c1e1500 */
[----:B------:R-:W4:Y:S04]  /*0110*/  LDG.E.U16 R13, [R8.64+0x100] ;  /* 0x00010004080d7981 */ /* 0x000f28000c1e1500 */
[----:B------:R0:W5:Y:S04]  /*0120*/  LDG.E.U16 R15, [R10.64+0x100] ;  /* 0x000100040a0f7981 */ /* 0x000168000c1e1500 */
[----:B------:R0:W5:Y:S04]  /*0130*/  LDG.E.U16 R6, [R10.64+0x200] ;  /* 0x000200040a067981 */ /* 0x000168000c1e1500 */
[----:B------:R1:W5:Y:S04]  /*0140*/  LDG.E.U16 R4, [R8.64+0x200] ;  /* 0x0002000408047981 */ /* 0x000368000c1e1500 */
[----:B------:R0:W5:Y:S04]  /*0150*/  LDG.E.U16 R7, [R10.64+0x300] ;  /* 0x000300040a077981 */ /* 0x000168000c1e1500 */
[----:B------:R1:W5:Y:S01]  /*0160*/  LDG.E.U16 R5, [R8.64+0x300] ;  /* 0x0003000408057981 */ /* 0x000362000c1e1500 */
[----:B------:R-:W-:-:S05]  /*0170*/  IADD3 R2, P0, R0, c[0x0][0x168], RZ ;  /* 0x00005a0000027a10 */ /* 0x000fca0007f1e0ff */
[----:B------:R-:W-:-:S04]  /*0180*/  IMAD.X R3, RZ, RZ, c[0x0][0x16c], P0 ;  /* 0x00005b00ff037624 */ /* 0x000fc800000e06ff */
[----:B------:R-:W-:Y:S01]  /*0190*/  IMAD.WIDE R2, R17, 0x2, R2 ;  /* 0x0000000211027825 */ /* 0x000fe200078e0202 */
[C---:B--2---:R-:W-:Y:S02]  /*01a0*/  PRMT R0, R12.reuse, 0x8880, RZ ;  /* 0x000088800c007816 */ /* 0x044fe400000000ff */
[----:B------:R-:W-:Y:S02]  /*01b0*/  PRMT R16, R12, 0x9991, RZ ;  /* 0x000099910c107816 */ /* 0x000fe400000000ff */
[C---:B---3--:R-:W-:Y:S02]  /*01c0*/  PRMT R12, R14.reuse, 0x8880, RZ ;  /* 0x000088800e0c7816 */ /* 0x048fe400000000ff */
[----:B------:R-:W-:Y:S02]  /*01d0*/  PRMT R14, R14, 0x9991, RZ ;  /* 0x000099910e0e7816 */ /* 0x000fe400000000ff */
[C---:B----4-:R-:W-:Y:S02]  /*01e0*/  PRMT R17, R13.reuse, 0x8880, RZ ;  /* 0x000088800d117816 */ /* 0x050fe400000000ff */
[----:B------:R-:W-:Y:S01]  /*01f0*/  PRMT R18, R13, 0x9991, RZ ;  /* 0x000099910d127816 */ /* 0x000fe200000000ff */
[----:B-1----:R-:W-:-:S02]  /*0200*/  IMAD.MOV.U32 R9, RZ, RZ, R12 ;  /* 0x000000ffff097224 */ /* 0x002fc400078e000c */
[----:B------:R-:W-:Y:S02]  /*0210*/  IMAD.MOV.U32 R8, RZ, RZ, R16 ;  /* 0x000000ffff087224 */ /* 0x000fe400078e0010 */
[----:B0-----:R-:W-:Y:S01]  /*0220*/  IMAD.MOV.U32 R11, RZ, RZ, R14 ;  /* 0x000000ffff0b7224 */ /* 0x001fe200078e000e */
[C---:B-----5:R-:W-:Y:S01]  /*0230*/  PRMT R13, R15.reuse, 0x8880, RZ ;  /* 0x000088800f0d7816 */ /* 0x060fe200000000ff */
[----:B------:R-:W-:Y:S01]  /*0240*/  IMAD.MOV.U32 R10, RZ, RZ, R17 ;  /* 0x000000ffff0a7224 */ /* 0x000fe200078e0011 */
[----:B------:R-:W-:Y:S01]  /*0250*/  PRMT R15, R15, 0x9991, RZ ;  /* 0x000099910f0f7816 */ /* 0x000fe200000000ff */
[----:B------:R-:W-:Y:S01]  /*0260*/  IMAD.MOV.U32 R12, RZ, RZ, R18 ;  /* 0x000000ffff0c7224 */ /* 0x000fe200078e0012 */
[----:B------:R-:W-:Y:S02]  /*0270*/  IMNMX R0, R0, R9, PT ;  /* 0x0000000900007217 */ /* 0x000fe40003800200 */
[----:B------:R-:W-:Y:S02]  /*0280*/  IMNMX R9, R8, R11, PT ;  /* 0x0000000b08097217 */ /* 0x000fe40003800200 */
[----:B------:R-:W-:-:S02]  /*0290*/  IMNMX R8, R10, R13, PT ;  /* 0x0000000d0a087217 */ /* 0x000fc40003800200 */
[----:B------:R-:W-:Y:S02]  /*02a0*/  IMNMX R11, R12, R15, PT ;  /* 0x0000000f0c0b7217 */ /* 0x000fe40003800200 */
[----:B------:R-:W-:Y:S02]  /*02b0*/  PRMT R13, R6, 0x9991, RZ ;  /* 0x00009991060d7816 */ /* 0x000fe400000000ff */
[C---:B------:R-:W-:Y:S02]  /*02c0*/  PRMT R10, R4.reuse, 0x8880, RZ ;  /* 0x00008880040a7816 */ /* 0x040fe400000000ff */
[----:B------:R-:W-:Y:S02]  /*02d0*/  PRMT R12, R4, 0x9991, RZ ;  /* 0x00009991040c7816 */ /* 0x000fe400000000ff */
[----:B------:R-:W-:Y:S02]  /*02e0*/  PRMT R15, R7, 0x8880, RZ ;  /* 0x00008880070f7816 */ /* 0x000fe400000000ff */
[----:B------:R-:W-:-:S02]  /*02f0*/  PRMT R14, R5, 0x8880, RZ ;  /* 0x00008880050e7816 */ /* 0x000fc400000000ff */
[----:B------:R-:W-:Y:S02]  /*0300*/  PRMT R16, R5, 0x9991, RZ ;  /* 0x0000999105107816 */ /* 0x000fe400000000ff */
[----:B------:R-:W-:Y:S01]  /*0310*/  PRMT R17, R7, 0x9991, RZ ;  /* 0x0000999107117816 */ /* 0x000fe200000000ff */
[----:B------:R-:W-:Y:S01]  /*0320*/  IMAD.MOV.U32 R7, RZ, RZ, R13 ;  /* 0x000000ffff077224 */ /* 0x000fe200078e000d */
[----:B------:R-:W-:Y:S01]  /*0330*/  PRMT R5, R6, 0x8880, RZ ;  /* 0x0000888006057816 */ /* 0x000fe200000000ff */
[----:B------:R-:W-:Y:S02]  /*0340*/  IMAD.MOV.U32 R4, RZ, RZ, R10 ;  /* 0x000000ffff047224 */ /* 0x000fe400078e000a */
[----:B------:R-:W-:Y:S02]  /*0350*/  IMAD.MOV.U32 R6, RZ, RZ, R12 ;  /* 0x000000ffff067224 */ /* 0x000fe400078e000c */
[----:B------:R-:W-:Y:S02]  /*0360*/  IMAD.MOV.U32 R13, RZ, RZ, R15 ;  /* 0x000000ffff0d7224 */ /* 0x000fe400078e000f */
[----:B------:R-:W-:-:S02]  /*0370*/  IMAD.MOV.U32 R10, RZ, RZ, R14 ;  /* 0x000000ffff0a7224 */ /* 0x000fc400078e000e */
[----:B------:R-:W-:Y:S02]  /*0380*/  IMAD.MOV.U32 R12, RZ, RZ, R16 ;  /* 0x000000ffff0c7224 */ /* 0x000fe400078e0010 */
[----:B------:R-:W-:Y:S01]  /*0390*/  IMAD.MOV.U32 R15, RZ, RZ, R17 ;  /* 0x000000ffff0f7224 */ /* 0x000fe200078e0011 */
[----:B------:R-:W-:Y:S02]  /*03a0*/  IMNMX R4, R4, R5, PT ;  /* 0x0000000504047217 */ /* 0x000fe40003800200 */
[----:B------:R-:W-:Y:S02]  /*03b0*/  IMNMX R7, R6, R7, PT ;  /* 0x0000000706077217 */ /* 0x000fe40003800200 */
[----:B------:R-:W-:Y:S02]  /*03c0*/  IMNMX R10, R10, R13, PT ;  /* 0x0000000d0a0a7217 */ /* 0x000fe40003800200 */
[----:B------:R-:W-:Y:S02]  /*03d0*/  IMNMX R15, R12, R15, PT ;  /* 0x0000000f0c0f7217 */ /* 0x000fe40003800200 */
[----:B------:R-:W-:-:S02]  /*03e0*/  PRMT R9, R9, 0x7604, R0 ;  /* 0x0000760409097816 */ /* 0x000fc40000000000 */
[----:B------:R-:W-:Y:S02]  /*03f0*/  PRMT R11, R11, 0x7604, R8 ;  /* 0x000076040b0b7816 */ /* 0x000fe40000000008 */
[----:B------:R-:W-:Y:S02]  /*0400*/  PRMT R7, R7, 0x7604, R4 ;  /* 0x0000760407077816 */ /* 0x000fe40000000004 */
[----:B------:R-:W-:Y:S01]  /*0410*/  PRMT R15, R15, 0x7604, R10 ;  /* 0x000076040f0f7816 */ /* 0x000fe2000000000a */
[----:B------:R-:W-:Y:S04]  /*0420*/  STG.E.U16 [R2.64], R9 ;  /* 0x0000000902007986 */ /* 0x000fe8000c101504 */
[----:B------:R-:W-:Y:S04]  /*0430*/  STG.E.U16 [R2.64+0x100], R11 ;  /* 0x0001000b02007986 */ /* 0x000fe8000c101504 */
[----:B------:R-:W-:Y:S04]  /*0440*/  STG.E.U16 [R2.64+0x200], R7 ;  /* 0x0002000702007986 */ /* 0x000fe8000c101504 */
[----:B------:R-:W-:Y:S01]  /*0450*/  STG.E.U16 [R2.64+0x300], R15 ;  /* 0x0003000f02007986 */ /* 0x000fe2000c101504 */
[----:B------:R-:W-:Y:S05]  /*0460*/  EXIT ;  /* 0x000000000000794d */ /* 0x000fea0003800000 */
.L_x_22601:
[----:B------:R-:W0:Y:S01]  /*0470*/  S2R R3, SR_TID.X ;  /* 0x0000000000037919 */ /* 0x000e220000002100 */
[----:B------:R-:W-:Y:S01]  /*0480*/  CS2R R22, SRZ ;  /* 0x0000000000167805 */ /* 0x000fe2000001ff00 */
[----:B------:R-:W-:Y:S01]  /*0490*/  IMAD.MOV.U32 R25, RZ, RZ, RZ ;  /* 0x000000ffff197224 */ /* 0x000fe200078e00ff */
[----:B0-----:R-:W-:Y:S01]  /*04a0*/  ISETP.GE.AND P0, PT, R3, R2, PT ;  /* 0x000000020300720c */ /* 0x001fe20003f06270 */
[----:B------:R-:W-:-:S12]  /*04b0*/  IMAD.MOV.U32 R27, RZ, RZ, R3 ;  /* 0x000000ffff1b7224 */ /* 0x000fd800078e0003 */
[----:B------:R-:W-:Y:S01]  /*04c0*/  @!P0 IMAD.IADD R12, R0, 0x1, R27 ;  /* 0x00000001000c8824 */ /* 0x000fe200078e021b */
[----:B------:R-:W-:-:S04]  /*04d0*/  @!P0 IADD3 R27, R27, 0x80, RZ ;  /* 0x000000801b1b8810 */ /* 0x000fc80007ffe0ff */
[----:B------:R-:W-:Y:S02]  /*04e0*/  ISETP.GE.AND P5, PT, R27, R2, PT ;  /* 0x000000021b00720c */ /* 0x000fe40003fa6270 */
[C---:B------:R-:W-:Y:S02]  /*04f0*/  @!P0 IADD3 R8, P1, R12.reuse, c[0x0][0x170], RZ ;  /* 0x00005c000c088a10 */ /* 0x040fe40007f3e0ff */
[----:B------:R-:W-:-:S03]  /*0500*/  @!P0 IADD3 R12, P3, R12, c[0x0][0x178], RZ ;  /* 0x00005e000c0c8a10 */ /* 0x000fc60007f7e0ff */
[----:B------:R-:W-:Y:S02]  /*0510*/  @!P0 IMAD.X R9, RZ, RZ, c[0x0][0x174], P1 ;  /* 0x00005d00ff098624 */ /* 0x000fe400008e06ff */
[----:B------:R-:W-:Y:S01]  /*0520*/  @!P0 IMAD.X R13, RZ, RZ, c[0x0][0x17c], P3 ;  /* 0x00005f00ff0d8624 */ /* 0x000fe200018e06ff */
[----:B------:R-:W-:Y:S01]  /*0530*/  CS2R R10, SRZ ;  /* 0x00000000000a7805 */ /* 0x000fe2000001ff00 */
[----:B------:R-:W-:Y:S01]  /*0540*/  CS2R R4, SRZ ;  /* 0x0000000000047805 */ /* 0x000fe2000001ff00 */
[----:B------:R0:W2:Y:S01]  /*0550*/  @!P0 LDG.E.S8 R25, [R8.64] ;  /* 0x0000000408198981 */ /* 0x0000a2000c1e1300 */
[----:B------:R-:W-:Y:S01]  /*0560*/  @!P5 IMAD.IADD R6, R0, 0x1, R27 ;  /* 0x000000010006d824 */ /* 0x000fe200078e021b */
[----:B------:R-:W-:Y:S02]  /*0570*/  @!P5 IADD3 R27, R27, 0x80, RZ ;  /* 0x000000801b1bd810 */ /* 0x000fe40007ffe0ff */
[----:B------:R1:W2:Y:S02]  /*0580*/  @!P0 LDG.E.S8 R22, [R12.64] ;  /* 0x000000040c168981 */ /* 0x0002a4000c1e1300 */
[----:B------:R-:W-:-:S02]  /*0590*/  ISETP.GE.AND P4, PT, R27, R2, PT ;  /* 0x000000021b00720c */ /* 0x000fc40003f86270 */
[----:B------:R-:W-:-:S11]  /*05a0*/  @!P5 IADD3 R18, P3, R6, c[0x0][0x170], RZ ;  /* 0x00005c000612da10 */ /* 0x000fd60007f7e0ff */
[----:B------:R-:W-:Y:S01]  /*05b0*/  @!P4 IMAD.IADD R16, R0, 0x1, R27 ;  /* 0x000000010010c824 */ /* 0x000fe200078e021b */
[----:B------:R-:W-:-:S04]  /*05c0*/  @!P4 IADD3 R27, R27, 0x80, RZ ;  /* 0x000000801b1bc810 */ /* 0x000fc80007ffe0ff */
[----:B------:R-:W-:Y:S01]  /*05d0*/  ISETP.GE.AND P2, PT, R27, R2, PT ;  /* 0x000000021b00720c */ /* 0x000fe20003f46270 */
[----:B------:R-:W-:Y:S01]  /*05e0*/  @!P5 IMAD.X R19, RZ, RZ, c[0x0][0x174], P3 ;  /* 0x00005d00ff13d624 */ /* 0x000fe200018e06ff */
[----:B------:R-:W-:-:S04]  /*05f0*/  @!P5 IADD3 R6, P3, R6, c[0x0][0x178], RZ ;  /* 0x00005e000606da10 */ /* 0x000fc80007f7e0ff */
[----:B------:R3:W4:Y:S07]  /*0600*/  @!P5 LDG.E.S8 R23, [R18.64] ;  /* 0x000000041217d981 */ /* 0x00072e000c1e1300 */
[----:B------:R-:W-:Y:S01]  /*0610*/  @!P2 IMAD.IADD R20, R0, 0x1, R27 ;  /* 0x000000010014a824 */ /* 0x000fe200078e021b */
[----:B------:R-:W-:-:S04]  /*0620*/  @!P2 IADD3 R27, R27, 0x80, RZ ;  /* 0x000000801b1ba810 */ /* 0x000fc80007ffe0ff */
[----:B------:R-:W-:Y:S01]  /*0630*/  ISETP.GE.AND P1, PT, R27, R2, PT ;  /* 0x000000021b00720c */ /* 0x000fe20003f26270 */
[----:B------:R-:W-:Y:S01]  /*0640*/  @!P5 IMAD.X R7, RZ, RZ, c[0x0][0x17c], P3 ;  /* 0x00005f00ff07d624 */ /* 0x000fe200018e06ff */
[C---:B------:R-:W-:Y:S02]  /*0650*/  @!P4 IADD3 R14, P3, R16.reuse, c[0x0][0x170], RZ ;  /* 0x00005c00100eca10 */ /* 0x040fe40007f7e0ff */
[----:B------:R-:W-:Y:S02]  /*0660*/  @!P4 IADD3 R16, P6, R16, c[0x0][0x178], RZ ;  /* 0x00005e001010ca10 */ /* 0x000fe40007fde0ff */
[----:B------:R5:W4:Y:S01]  /*0670*/  @!P5 LDG.E.S8 R10, [R6.64] ;  /* 0x00000004060ad981 */ /* 0x000b22000c1e1300 */
[----:B------:R-:W-:-:S06]  /*0680*/  @!P4 IMAD.X R15, RZ, RZ, c[0x0][0x174], P3 ;  /* 0x00005d00ff0fc624 */ /* 0x000fcc00018e06ff */
[----:B------:R-:W-:Y:S01]  /*0690*/  @!P1 IMAD.IADD R24, R0, 0x1, R27 ;  /* 0x0000000100189824 */ /* 0x000fe200078e021b */
[----:B------:R-:W-:Y:S01]  /*06a0*/  @!P1 IADD3 R27, R27, 0x80, RZ ;  /* 0x000000801b1b9810 */ /* 0x000fe20007ffe0ff */
[----:B------:R-:W-:Y:S01]  /*06b0*/  @!P4 IMAD.X R17, RZ, RZ, c[0x0][0x17c], P6 ;  /* 0x00005f00ff11c624 */ /* 0x000fe200030e06ff */
[----:B------:R3:W4:Y:S02]  /*06c0*/  @!P4 LDG.E.S8 R4, [R14.64] ;  /* 0x000000040e04c981 */ /* 0x000724000c1e1300 */
[----:B------:R-:W-:Y:S02]  /*06d0*/  ISETP.GE.AND P3, PT, R27, R2, PT ;  /* 0x000000021b00720c */ /* 0x000fe40003f66270 */
[----:B------:R3:W4:Y:S01]  /*06e0*/  @!P4 LDG.E.S8 R11, [R16.64] ;  /* 0x00000004100bc981 */ /* 0x000722000c1e1300 */
[C---:B-1----:R-:W-:Y:S02]  /*06f0*/  @!P2 IADD3 R12, P4, R20.reuse, c[0x0][0x170], RZ ;  /* 0x00005c00140caa10 */ /* 0x042fe40007f9e0ff */
[----:B------:R-:W-:Y:S01]  /*0700*/  @!P2 IADD3 R20, P5, R20, c[0x0][0x178], RZ ;  /* 0x00005e001414aa10 */ /* 0x000fe20007fbe0ff */
[----:B0-----:R-:W-:-:S02]  /*0710*/  CS2R R8, SRZ ;  /* 0x0000000000087805 */ /* 0x001fc4000001ff00 */
[----:B------:R-:W-:-:S05]  /*0720*/  @!P2 IMAD.X R13, RZ, RZ, c[0x0][0x174], P4 ;  /* 0x00005d00ff0da624 */ /* 0x000fca00020e06ff */
[----:B------:R-:W-:Y:S01]  /*0730*/  @!P3 IMAD.IADD R26, R0, 0x1, R27 ;  /* 0x00000001001ab824 */ /* 0x000fe200078e021b */
[----:B------:R-:W-:Y:S01]  /*0740*/  @!P3 IADD3 R27, R27, 0x80, RZ ;  /* 0x000000801b1bb810 */ /* 0x000fe20007ffe0ff */
[----:B------:R-:W-:Y:S01]  /*0750*/  @!P2 IMAD.X R21, RZ, RZ, c[0x0][0x17c], P5 ;  /* 0x00005f00ff15a624 */ /* 0x000fe200028e06ff */
[----:B------:R0:W4:Y:S02]  /*0760*/  @!P2 LDG.E.S8 R5, [R12.64] ;  /* 0x000000040c05a981 */ /* 0x000124000c1e1300 */
[----:B------:R-:W-:Y:S02]  /*0770*/  ISETP.GE.AND P4, PT, R27, R2, PT ;  /* 0x000000021b00720c */ /* 0x000fe40003f86270 */
[----:B------:R1:W4:Y:S01]  /*0780*/  @!P2 LDG.E.S8 R8, [R20.64] ;  /* 0x000000041408a981 */ /* 0x000322000c1e1300 */
[----:B---3--:R-:W-:-:S05]  /*0790*/  @!P1 IADD3 R14, P2, R24, c[0x0][0x178], RZ ;  /* 0x00005e00180e9a10 */ /* 0x008fca0007f5e0ff */
[----:B------:R-:W-:Y:S01]  /*07a0*/  @!P1 IMAD.X R15, RZ, RZ, c[0x0][0x17c], P2 ;  /* 0x00005f00ff0f9624 */ /* 0x000fe200010e06ff */
[----:B------:R-:W-:-:S04]  /*07b0*/  @!P3 IADD3 R16, P2, R26, c[0x0][0x170], RZ ;  /* 0x00005c001a10ba10 */ /* 0x000fc80007f5e0ff */
[----:B------:R-:W-:Y:S01]  /*07c0*/  @!P4 IMAD.IADD R28, R0, 0x1, R27 ;  /* 0x00000001001cc824 */ /* 0x000fe200078e021b */
[----:B------:R-:W-:Y:S01]  /*07d0*/  @!P4 IADD3 R27, R27, 0x80, RZ ;  /* 0x000000801b1bc810 */ /* 0x000fe20007ffe0ff */
[----:B------:R-:W-:Y:S01]  /*07e0*/  @!P3 IMAD.X R17, RZ, RZ, c[0x0][0x174], P2 ;  /* 0x00005d00ff11b624 */ /* 0x000fe200010e06ff */
[----:B------:R-:W-:Y:S01]  /*07f0*/  @!P1 IADD3 R18, P5, R24, c[0x0][0x170], RZ ;  /* 0x00005c0018129a10 */ /* 0x000fe20007fbe0ff */
[----:B-----5:R-:W-:Y:S01]  /*0800*/  CS2R R6, SRZ ;  /* 0x0000000000067805 */ /* 0x020fe2000001ff00 */
[----:B------:R-:W-:Y:S01]  /*0810*/  ISETP.GE.AND P2, PT, R27, R2, PT ;  /* 0x000000021b00720c */ /* 0x000fe20003f46270 */
[----:B------:R3:W5:Y:S02]  /*0820*/  @!P1 LDG.E.S8 R9, [R14.64] ;  /* 0x000000040e099981 */ /* 0x000764000c1e1300 */
[----:B------:R-:W-:Y:S01]  /*0830*/  @!P1 IMAD.X R19, RZ, RZ, c[0x0][0x174], P5 ;  /* 0x00005d00ff139624 */ /* 0x000fe200028e06ff */
[----:B0-----:R-:W-:Y:S01]  /*0840*/  @!P3 IADD3 R12, P5, R26, c[0x0][0x178], RZ ;  /* 0x00005e001a0cba10 */ /* 0x001fe20007fbe0ff */
[----:B------:R-:W-:Y:S01]  /*0850*/  IMAD.MOV.U32 R24, RZ, RZ, RZ ;  /* 0x000000ffff187224 */ /* 0x000fe200078e00ff */
[----:B------:R0:W5:Y:S03]  /*0860*/  @!P3 LDG.E.S8 R7, [R16.64] ;  /* 0x000000041007b981 */ /* 0x000166000c1e1300 */
[----:B------:R-:W-:Y:S01]  /*0870*/  @!P3 IMAD.X R13, RZ, RZ, c[0x0][0x17c], P5 ;  /* 0x00005f00ff0db624 */ /* 0x000fe200028e06ff */
[----:B------:R0:W5:Y:S01]  /*0880*/  @!P1 LDG.E.S8 R6, [R18.64] ;  /* 0x0000000412069981 */ /* 0x000162000c1e1300 */
[----:B-1----:R-:W-:-:S03]  /*0890*/  @!P4 IADD3 R20, P1, R28, c[0x0][0x170], RZ ;  /* 0x00005c001c14ca10 */ /* 0x002fc60007f3e0ff */
[----:B------:R1:W5:Y:S01]  /*08a0*/  @!P3 LDG.E.S8 R24, [R12.64] ;  /* 0x000000040c18b981 */ /* 0x000362000c1e1300 */
[----:B0-----:R-:W-:Y:S01]  /*08b0*/  @!P4 IADD3 R18, P5, R28, c[0x0][0x178], RZ ;  /* 0x00005e001c12ca10 */ /* 0x001fe20007fbe0ff */
[----:B------:R-:W-:Y:S02]  /*08c0*/  @!P2 IMAD.IADD R28, R0, 0x1, R27 ;  /* 0x00000001001ca824 */ /* 0x000fe400078e021b */
[----:B------:R-:W-:-:S03]  /*08d0*/  @!P4 IMAD.X R21, RZ, RZ, c[0x0][0x174], P1 ;  /* 0x00005d00ff15c624 */ /* 0x000fc600008e06ff */
[C---:B---3--:R-:W-:Y:S02]  /*08e0*/  @!P2 IADD3 R14, P1, R28.reuse, c[0x0][0x170], RZ ;  /* 0x00005c001c0eaa10 */ /* 0x048fe40007f3e0ff */
[----:B------:R-:W-:Y:S01]  /*08f0*/  @!P2 IADD3 R16, P3, R28, c[0x0][0x178], RZ ;  /* 0x00005e001c10aa10 */ /* 0x000fe20007f7e0ff */
[----:B------:R-:W-:Y:S01]  /*0900*/  CS2R R26, SRZ ;  /* 0x00000000001a7805 */ /* 0x000fe2000001ff00 */
[----:B------:R-:W-:Y:S01]  /*0910*/  CS2R R28, SRZ ;  /* 0x00000000001c7805 */ /* 0x000fe2000001ff00 */
[----:B------:R-:W-:Y:S02]  /*0920*/  @!P4 IMAD.X R19, RZ, RZ, c[0x0][0x17c], P5 ;  /* 0x00005f00ff13c624 */ /* 0x000fe400028e06ff */
[----:B------:R-:W-:Y:S02]  /*0930*/  @!P2 IMAD.X R15, RZ, RZ, c[0x0][0x174], P1 ;  /* 0x00005d00ff0fa624 */ /* 0x000fe400008e06ff */
[----:B------:R-:W-:Y:S01]  /*0940*/  @!P2 IMAD.X R17, RZ, RZ, c[0x0][0x17c], P3 ;  /* 0x00005f00ff11a624 */ /* 0x000fe200018e06ff */
[----:B------:R-:W3:Y:S04]  /*0950*/  @!P4 LDG.E.S8 R26, [R20.64] ;  /* 0x00000004141ac981 */ /* 0x000ee8000c1e1300 */
[----:B------:R0:W3:Y:S04]  /*0960*/  @!P4 LDG.E.S8 R27, [R18.64] ;  /* 0x00000004121bc981 */ /* 0x0000e8000c1e1300 */
[----:B------:R2:W3:Y:S04]  /*0970*/  @!P2 LDG.E.S8 R28, [R14.64] ;  /* 0x000000040e1ca981 */ /* 0x0004e8000c1e1300 */
[----:B------:R-:W3:Y:S01]  /*0980*/  @!P2 LDG.E.S8 R29, [R16.64] ;  /* 0x00000004101da981 */ /* 0x000ee2000c1e1300 */
[----:B-1----:R-:W-:Y:S01]  /*0990*/  @!P0 IMAD.IADD R12, R0, 0x1, R3 ;  /* 0x00000001000c8824 */ /* 0x002fe200078e0203 */
[----:B0-----:R-:W-:-:S04]  /*09a0*/  IADD3 R18, R3, 0x80, RZ ;  /* 0x0000008003127810 */ /* 0x001fc80007ffe0ff */
[----:B------:R-:W-:Y:S01]  /*09b0*/  @!P0 IADD3 R12, P1, R12, c[0x0][0x168], RZ ;  /* 0x00005a000c0c8a10 */ /* 0x000fe20007f3e0ff */
[----:B------:R-:W-:-:S04]  /*09c0*/  @!P0 IMAD.MOV.U32 R3, RZ, RZ, R18 ;  /* 0x000000ffff038224 */ /* 0x000fc800078e0012 */
[----:B------:R-:W-:Y:S01]  /*09d0*/  @!P0 IMAD.X R13, RZ, RZ, c[0x0][0x16c], P1 ;  /* 0x00005b00ff0d8624 */ /* 0x000fe200008e06ff */
[----:B------:R-:W-:Y:S01]  /*09e0*/  BSSY B0, `(.L_x_22602) ;  /* 0x0000036000007945 */ /* 0x000fe20003800000 */
[----:B------:R-:W-:Y:S01]  /*09f0*/  BSSY B1, `(.L_x_22603) ;  /* 0x000002e000017945 */ /* 0x000fe20003800000 */
[----:B--2---:R-:W-:-:S05]  /*0a00*/  IMNMX R25, R22, R25, PT ;  /* 0x0000001916197217 */ /* 0x004fca0003800200 */
[----:B------:R0:W-:Y:S01]  /*0a10*/  @!P0 STG.E.U8 [R12.64], R25 ;  /* 0x000000190c008986 */ /* 0x0001e2000c101104 */
[----:B------:R-:W-:Y:S02]  /*0a20*/  ISETP.GE.AND P0, PT, R3, R2, PT ;  /* 0x000000020300720c */ /* 0x000fe40003f06270 */
[----:B----4-:R-:W-:Y:S02]  /*0a30*/  IMNMX R23, R10, R23, PT ;  /* 0x000000170a177217 */ /* 0x010fe40003800200 */
[----:B------:R-:W-:Y:S02]  /*0a40*/  IMNMX R11, R11, R4, PT ;  /* 0x000000040b0b7217 */ /* 0x000fe40003800200 */
[----:B------:R-:W-:Y:S02]  /*0a50*/  IMNMX R15, R8, R5, PT ;  /* 0x00000005080f7217 */ /* 0x000fe40003800200 */
[----:B-----5:R-:W-:Y:S02]  /*0a60*/  IMNMX R9, R9, R6, PT ;  /* 0x0000000609097217 */ /* 0x020fe40003800200 */
[----:B------:R-:W-:-:S02]  /*0a70*/  IMNMX R7, R24, R7, PT ;  /* 0x0000000718077217 */ /* 0x000fc40003800200 */
[----:B---3--:R-:W-:Y:S02]  /*0a80*/  IMNMX R26, R27, R26, PT ;  /* 0x0000001a1b1a7217 */ /* 0x008fe40003800200 */
[----:B------:R-:W-:Y:S01]  /*0a90*/  IMNMX R28, R29, R28, PT ;  /* 0x0000001c1d1c7217 */ /* 0x000fe20003800200 */
        /* <DEDUP_REMOVED lines=13> */
.L_x_22604:
[----:B0-----:R-:W-:-:S13]  /*0b70*/  ISETP.GE.AND P0, PT, R3, R2, PT ;  /* 0x000000020300720c */ /* 0x001fda0003f06270 */
[----:B------:R-:W-:Y:S05]  /*0b80*/  @P0 BRA `(.L_x_22606) ;  /* 0x000000c000000947 */ /* 0x000fea0003800000 */
[----:B------:R-:W-:Y:S01]  /*0b90*/  IMAD.IADD R4, R0, 0x1, R3 ;  /* 0x0000000100047824 */ /* 0x000fe200078e0203 */
[----:B------:R-:W-:-:S04]  /*0ba0*/  IADD3 R3, R3, 0x80, RZ ;  /* 0x0000008003037810 */ /* 0x000fc80007ffe0ff */
[----:B------:R-:W-:-:S05]  /*0bb0*/  IADD3 R4, P0, R4, c[0x0][0x168], RZ ;  /* 0x00005a0004047a10 */ /* 0x000fca0007f1e0ff */
[----:B------:R-:W-:-:S05]  /*0bc0*/  IMAD.X R5, RZ, RZ, c[0x0][0x16c], P0 ;  /* 0x00005b00ff057624 */ /* 0x000fca00000e06ff */
[----:B------:R0:W-:Y:S03]  /*0bd0*/  STG.E.U8 [R4.64], R15 ;  /* 0x0000000f04007986 */ /* 0x0001e6000c101104 */
.L_x_22605:
[----:B------:R-:W-:-:S13]  /*0be0*/  ISETP.GE.AND P0, PT, R3, R2, PT ;  /* 0x000000020300720c */ /* 0x000fda0003f06270 */
[----:B------:R-:W-:Y:S05]  /*0bf0*/  @P0 BRA `(.L_x_22607) ;  /* 0x000000d000000947 */ /* 0x000fea0003800000 */
[----:B0-----:R-:W-:Y:S01]  /*0c00*/  IMAD.IADD R4, R0, 0x1, R3 ;  /* 0x0000000100047824 */ /* 0x001fe200078e0203 */
[----:B------:R-:W-:-:S04]  /*0c10*/  IADD3 R3, R3, 0x80, RZ ;  /* 0x0000008003037810 */ /* 0x000fc80007ffe0ff */
[----:B------:R-:W-:-:S05]  /*0c20*/  IADD3 R4, P0, R4, c[0x0][0x168], RZ ;  /* 0x00005a0004047a10 */ /* 0x000fca0007f1e0ff */
[----:B------:R-:W-:-:S05]  /*0c30*/  IMAD.X R5, RZ, RZ, c[0x0][0x16c], P0 ;  /* 0x00005b00ff057624 */ /* 0x000fca00000e06ff */
[----:B------:R0:W-:Y:S03]  /*0c40*/  STG.E.U8 [R4.64], R9 ;  /* 0x0000000904007986 */ /* 0x0001e6000c101104 */
.L_x_22606:
        /* <DEDUP_REMOVED lines=8> */
.L_x_22607:
[----:B------:R-:W-:Y:S05]  /*0cd0*/  BSYNC B1 ;  /* 0x0000000000017941 */ /* 0x000fea0003800000 */
.L_x_22603:
[----:B------:R-:W-:-:S13]  /*0ce0*/  ISETP.GE.AND P0, PT, R3, R2, PT ;  /* 0x000000020300720c */ /* 0x000fda0003f06270 */
[----:B0-----:R-:W-:Y:S01]  /*0cf0*/  @!P0 IMAD.IADD R4, R0, 0x1, R3 ;  /* 0x0000000100048824 */ /* 0x001fe200078e0203 */
[----:B------:R-:W-:-:S04]  /*0d00*/  @!P0 IADD3 R3, R3, 0x80, RZ ;  /* 0x0000008003038810 */ /* 0x000fc80007ffe0ff */
[----:B------:R-:W-:-:S05]  /*0d10*/  @!P0 IADD3 R4, P1, R4, c[0x0][0x168], RZ ;  /* 0x00005a0004048a10 */ /* 0x000fca0007f3e0ff */
[----:B------:R-:W-:-:S05]  /*0d20*/  @!P0 IMAD.X R5, RZ, RZ, c[0x0][0x16c], P1 ;  /* 0x00005b00ff058624 */ /* 0x000fca00008e06ff */
[----:B------:R0:W-:Y:S03]  /*0d30*/  @!P0 STG.E.U8 [R4.64], R26 ;  /* 0x0000001a04008986 */ /* 0x0001e6000c101104 */
.L_x_22608:
[----:B------:R-:W-:Y:S05]  /*0d40*/  BSYNC B0 ;  /* 0x0000000000007941 */ /* 0x000fea0003800000 */
.L_x_22602:
        /* <DEDUP_REMOVED lines=8> */
.L_x_22609:
        /* <DEDUP_REMOVED lines=11> */
.L_x_40160:


//--------------------- .text._ZN2at6native29vectorized_elementwise_kernelILi4ENS0_13BinaryFunctorIaaaZZZNS0_19minimum_kernel_cudaERNS_18TensorIteratorBaseEENKUlvE_clEvENKUlvE0_clEvEUlaaE_EESt5arrayIPcLm3EEEEviT0_T1_ --------------------------
	.section	.text._ZN2at6native29vectorized_elementwise_kernelILi4ENS0_13BinaryFunctorIaaaZZZNS0_19minimum_kernel_cudaERNS_18TensorIteratorBaseEENKUlvE_clEvENKUlvE0_clEvEUlaaE_EESt5arrayIPcLm3EEEEviT0_T1_,"ax",@progbits
	.sectioninfo	@"SHI_REGISTERS=32"
	.align	128
        .global         _ZN2at6native29vectorized_elementwise_kernelILi4ENS0_13BinaryFunctorIaaaZZZNS0_19minimum_kernel_cudaERNS_18TensorIteratorBaseEENKUlvE_clEvENKUlvE0_clEvEUlaaE_EESt5arrayIPcLm3EEEEviT0_T1_
        .type           _ZN2at6native29vectorized_elementwise_kernelILi4ENS0_13BinaryFunctorIaaaZZZNS0_19minimum_kernel_cudaERNS_18TensorIteratorBaseEENKUlvE_clEvENKUlvE0_clEvEUlaaE_EESt5arrayIPcLm3EEEEviT0_T1_,@function
        .size           _ZN2at6native29vectorized_elementwise_kernelILi4ENS0_13BinaryFunctorIaaaZZZNS0_19minimum_kernel_cudaERNS_18TensorIteratorBaseEENKUlvE_clEvENKUlvE0_clEvEUlaaE_EESt5arrayIPcLm3EEEEviT0_T1_,(.L_x_40161 - _ZN2at6native29vectorized_elementwise_kernelILi4ENS0_13BinaryFunctorIaaaZZZNS0_19minimum_kernel_cudaERNS_18TensorIteratorBaseEENKUlvE_clEvENKUlvE0_clEvEUlaaE_EESt5arrayIPcLm3EEEEviT0_T1_)
        .other          _ZN2at6native29vectorized_elementwise_kernelILi4ENS0_13BinaryFunctorIaaaZZZNS0_19minimum_kernel_cudaERNS_18TensorIteratorBaseEENKUlvE_clEvENKUlvE0_clEvEUlaaE_EESt5arrayIPcLm3EEEEviT0_T1_,@"STO_CUDA_ENTRY STV_DEFAULT"
_ZN2at6native29vectorized_elementwise_kernelILi4ENS0_13BinaryFunctorIaaaZZZNS0_19minimum_kernel_cudaERNS_18TensorIteratorBaseEENKUlvE_clEvENKUlvE0_clEvEUlaaE_EESt5arrayIPcLm3EEEEviT0_T1_:
.text._ZN2at6native29vectorized_elementwise_kernelILi4ENS0_13BinaryFunctorIaaaZZZNS0_19minimum_kernel_cudaERNS_18TensorIteratorBaseEENKUlvE_clEvENKUlvE0_clEvEUlaaE_EESt5arrayIPcLm3EEEEviT0_T1_:
        /* <DEDUP_REMOVED lines=15> */
[----:B------:R-:W2:Y:S04]  /*00f0*/  LDG.E R5, [R10.64] ;  /* 0x000000040a057981 */ /* 0x000ea8000c1e1900 */
[----:B------:R-:W3:Y:S04]  /*0100*/  LDG.E R6, [R8.64+0x200] ;  /* 0x0002000408067981 */ /* 0x000ee8000c1e1900 */
[----:B------:R-:W4:Y:S04]  /*0110*/  LDG.E R7, [R10.64+0x200] ;  /* 0x000200040a077981 */ /* 0x000f28000c1e1900 */
[----:B------:R0:W5:Y:S01]  /*0120*/  LDG.E R3, [R8.64] ;  /* 0x0000000408037981 */ /* 0x000162000c1e1900 */
[----:B--2---:R-:W-:-:S02]  /*0130*/  PRMT R13, R5, 0x8880, RZ ;  /* 0x00008880050d7816 */ /* 0x004fc400000000ff */
[----:B------:R-:W-:Y:S02]  /*0140*/  PRMT R14, R5, 0x9991, RZ ;  /* 0x00009991050e7816 */ /* 0x000fe400000000ff */
[----:B---3--:R-:W-:Y:S01]  /*0150*/  PRMT R15, R6, 0x8880, RZ ;  /* 0x00008880060f7816 */ /* 0x008fe200000000ff */
[----:B0-----:R-:W-:Y:S01]  /*0160*/  IMAD.MOV.U32 R9, RZ, RZ, R13 ;  /* 0x000000ffff097224 */ /* 0x001fe200078e000d */
[----:B----4-:R-:W-:Y:S01]  /*0170*/  PRMT R16, R7, 0x8880, RZ ;  /* 0x0000888007107816 */ /* 0x010fe200000000ff */
[----:B------:R-:W-:Y:S02]  /*0180*/  IMAD.MOV.U32 R11, RZ, RZ, R14 ;  /* 0x000000ffff0b7224 */ /* 0x000fe400078e000e */
[----:B------:R-:W-:Y:S01]  /*0190*/  IMAD.MOV.U32 R8, RZ, RZ, R15 ;  /* 0x000000ffff087224 */ /* 0x000fe200078e000f */
[C---:B-----5:R-:W-:Y:S01]  /*01a0*/  PRMT R4, R3.reuse, 0x8880, RZ ;  /* 0x0000888003047816 */ /* 0x060fe200000000ff */
[----:B------:R-:W-:Y:S01]  /*01b0*/  IMAD.MOV.U32 R13, RZ, RZ, R16 ;  /* 0x000000ffff0d7224 */ /* 0x000fe200078e0010 */
[----:B------:R-:W-:-:S02]  /*01c0*/  PRMT R12, R3, 0x9991, RZ ;  /* 0x00009991030c7816 */ /* 0x000fc400000000ff */
[----:B------:R-:W-:Y:S02]  /*01d0*/  PRMT R10, R6, 0x9991, RZ ;  /* 0x00009991060a7816 */ /* 0x000fe400000000ff */
[----:B------:R-:W-:Y:S02]  /*01e0*/  PRMT R15, R7, 0x9991, RZ ;  /* 0x00009991070f7816 */ /* 0x000fe400000000ff */
[----:B------:R-:W-:Y:S02]  /*01f0*/  IMNMX R4, R4, R9, PT ;  /* 0x0000000904047217 */ /* 0x000fe40003800200 */
[----:B------:R-:W-:Y:S02]  /*0200*/  IMNMX R11, R12, R11, PT ;  /* 0x0000000b0c0b7217 */ /* 0x000fe40003800200 */
[----:B------:R-:W-:Y:S02]  /*0210*/  IMNMX R13, R8, R13, PT ;  /* 0x0000000d080d7217 */ /* 0x000fe40003800200 */
[----:B------:R-:W-:-:S02]  /*0220*/  PRMT R8, R3, 0xaaa2, RZ ;  /* 0x0000aaa203087816 */ /* 0x000fc400000000ff */
[----:B------:R-:W-:Y:S02]  /*0230*/  PRMT R12, R6, 0xaaa2, RZ ;  /* 0x0000aaa2060c7816 */ /* 0x000fe400000000ff */
[----:B------:R-:W-:Y:S02]  /*0240*/  PRMT R9, R5, 0xaaa2, RZ ;  /* 0x0000aaa205097816 */ /* 0x000fe400000000ff */
[----:B------:R-:W-:Y:S02]  /*0250*/  PRMT R17, R7, 0xaaa2, RZ ;  /* 0x0000aaa207117816 */ /* 0x000fe400000000ff */
[----:B------:R-:W-:Y:S02]  /*0260*/  IMNMX R10, R10, R15, PT ;  /* 0x0000000f0a0a7217 */ /* 0x000fe40003800200 */
[----:B------:R-:W-:Y:S02]  /*0270*/  PRMT R11, R11, 0x7604, R4 ;  /* 0x000076040b0b7816 */ /* 0x000fe40000000004 */
[----:B------:R-:W-:-:S02]  /*0280*/  IADD3 R4, P0, R0, c[0x0][0x168], RZ ;  /* 0x00005a0000047a10 */ /* 0x000fc40007f1e0ff */
[----:B------:R-:W-:Y:S02]  /*0290*/  PRMT R0, R3, 0xbbb3, RZ ;  /* 0x0000bbb303007816 */ /* 0x000fe400000000ff */
[----:B------:R-:W-:Y:S02]  /*02a0*/  IMNMX R8, R8, R9, PT ;  /* 0x0000000908087217 */ /* 0x000fe40003800200 */
[----:B------:R-:W-:Y:S02]  /*02b0*/  IMNMX R12, R12, R17, PT ;  /* 0x000000110c0c7217 */ /* 0x000fe40003800200 */
[----:B------:R-:W-:Y:S02]  /*02c0*/  PRMT R13, R10, 0x7604, R13 ;  /* 0x000076040a0d7816 */ /* 0x000fe4000000000d */
[----:B------:R-:W-:Y:S02]  /*02d0*/  PRMT R3, R5, 0xbbb3, RZ ;  /* 0x0000bbb305037816 */ /* 0x000fe400000000ff */
[----:B------:R-:W-:-:S02]  /*02e0*/  PRMT R6, R6, 0xbbb3, RZ ;  /* 0x0000bbb306067816 */ /* 0x000fc400000000ff */
[----:B------:R-:W-:Y:S01]  /*02f0*/  PRMT R7, R7, 0xbbb3, RZ ;  /* 0x0000bbb307077816 */ /* 0x000fe200000000ff */
[----:B------:R-:W-:Y:S01]  /*0300*/  IMAD.X R5, RZ, RZ, c[0x0][0x16c], P0 ;  /* 0x00005b00ff057624 */ /* 0x000fe200000e06ff */
[----:B------:R-:W-:Y:S02]  /*0310*/  IMNMX R0, R0, R3, PT ;  /* 0x0000000300007217 */ /* 0x000fe40003800200 */
[----:B------:R-:W-:Y:S02]  /*0320*/  PRMT R11, R8, 0x7054, R11 ;  /* 0x00007054080b7816 */ /* 0x000fe4000000000b */
[----:B------:R-:W-:Y:S02]  /*0330*/  IMNMX R6, R6, R7, PT ;  /* 0x0000000706067217 */ /* 0x000fe40003800200 */
[----:B------:R-:W-:Y:S01]  /*0340*/  PRMT R13, R12, 0x7054, R13 ;  /* 0x000070540c0d7816 */ /* 0x000fe2000000000d */
[----:B------:R-:W-:Y:S01]  /*0350*/  IMAD.WIDE R4, R2, 0x4, R4 ;  /* 0x0000000402047825 */ /* 0x000fe200078e0204 */
[----:B------:R-:W-:-:S02]  /*0360*/  PRMT R11, R0, 0x654, R11 ;  /* 0x00000654000b7816 */ /* 0x000fc4000000000b */
[----:B------:R-:W-:-:S03]  /*0370*/  PRMT R13, R6, 0x654, R13 ;  /* 0x00000654060d7816 */ /* 0x000fc6000000000d */
[----:B------:R-:W-:Y:S04]  /*0380*/  STG.E [R4.64], R11 ;  /* 0x0000000b04007986 */ /* 0x000fe8000c101904 */
[----:B------:R-:W-:Y:S01]  /*0390*/  STG.E [R4.64+0x200], R13 ;  /* 0x0002000d04007986 */ /* 0x000fe2000c101904 */
[----:B------:R-:W-:Y:S05]  /*03a0*/  EXIT ;  /* 0x000000000000794d */ /* 0x000fea0003800000 */
.L_x_22610:
        /* <DEDUP_REMOVED lines=112> */
.L_x_22613:
[----:B0-----:R-:W-:-:S13]  /*0ab0*/  ISETP.GE.AND P0, PT, R3, R2, PT ;  /* 0x000000020300720c */ /* 0x001fda0003f06270 */
[----:B------:R-:W-:Y:S05]  /*0ac0*/  @P0 BRA `(.L_x_22615) ;  /* 0x000000c000000947 */ /* 0x000fea0003800000 */
[----:B------:R-:W-:Y:S01]  /*0ad0*/  IMAD.IADD R4, R0, 0x1, R3 ;  /* 0x0000000100047824 */ /* 0x000fe200078e0203 */
[----:B------:R-:W-:-:S04]  /*0ae0*/  IADD3 R3, R3, 0x80, RZ ;  /* 0x0000008003037810 */ /* 0x000fc80007ffe0ff */
[----:B------:R-:W-:-:S05]  /*0af0*/  IADD3 R4, P0, R4, c[0x0][0x168], RZ ;  /* 0x00005a0004047a10 */ /* 0x000fca0007f1e0ff */
[----:B------:R-:W-:-:S05]  /*0b00*/  IMAD.X R5, RZ, RZ, c[0x0][0x16c], P0 ;  /* 0x00005b00ff057624 */ /* 0x000fca00000e06ff */
[----:B------:R0:W-:Y:S03]  /*0b10*/  STG.E.U8 [R4.64], R15 ;  /* 0x0000000f04007986 */ /* 0x0001e6000c101104 */
.L_x_22614:
[----:B------:R-:W-:-:S13]  /*0b20*/  ISETP.GE.AND P0, PT, R3, R2, PT ;  /* 0x000000020300720c */ /* 0x000fda0003f06270 */
[----:B------:R-:W-:Y:S05]  /*0b30*/  @P0 BRA `(.L_x_22616) ;  /* 0x000000d000000947 */ /* 0x000fea0003800000 */
[----:B0-----:R-:W-:Y:S01]  /*0b40*/  IMAD.IADD R4, R0, 0x1, R3 ;  /* 0x0000000100047824 */ /* 0x001fe200078e0203 */
[----:B------:R-:W-:-:S04]  /*0b50*/  IADD3 R3, R3, 0x80, RZ ;  /* 0x0000008003037810 */ /* 0x000fc80007ffe0ff */
[----:B------:R-:W-:-:S05]  /*0b60*/  IADD3 R4, P0, R4, c[0x0][0x168], RZ ;  /* 0x00005a0004047a10 */ /* 0x000fca0007f1e0ff */
[----:B------:R-:W-:-:S05]  /*0b70*/  IMAD.X R5, RZ, RZ, c[0x0][0x16c], P0 ;  /* 0x00005b00ff057624 */ /* 0x000fca00000e06ff */
[----:B------:R0:W-:Y:S03]  /*0b80*/  STG.E.U8 [R4.64], R9 ;  /* 0x0000000904007986 */ /* 0x0001e6000c101104 */
.L_x_22615:
        /* <DEDUP_REMOVED lines=8> */
.L_x_22616:
[----:B------:R-:W-:Y:S05]  /*0c10*/  BSYNC B1 ;  /* 0x0000000000017941 */ /* 0x000fea0003800000 */
.L_x_22612:
[----:B------:R-:W-:-:S13]  /*0c20*/  ISETP.GE.AND P0, PT, R3, R2, PT ;  /* 0x000000020300720c */ /* 0x000fda0003f06270 */
[----:B0-----:R-:W-:Y:S01]  /*0c30*/  @!P0 IMAD.IADD R4, R0, 0x1, R3 ;  /* 0x0000000100048824 */ /* 0x001fe200078e0203 */
[----:B------:R-:W-:-:S04]  /*0c40*/  @!P0 IADD3 R3, R3, 0x80, RZ ;  /* 0x0000008003038810 */ /* 0x000fc80007ffe0ff */
[----:B------:R-:W-:-:S05]  /*0c50*/  @!P0 IADD3 R4, P1, R4, c[0x0][0x168], RZ ;  /* 0x00005a0004048a10 */ /* 0x000fca0007f3e0ff */
[----:B------:R-:W-:-:S05]  /*0c60*/  @!P0 IMAD.X R5, RZ, RZ, c[0x0][0x16c], P1 ;  /* 0x00005b00ff058624 */ /* 0x000fca00008e06ff */
[----:B------:R0:W-:Y:S03]  /*0c70*/  @!P0 STG.E.U8 [R4.64], R26 ;  /* 0x0000001a04008986 */ /* 0x0001e6000c101104 */
.L_x_22617:
[----:B------:R-:W-:Y:S05]  /*0c80*/  BSYNC B0 ;  /* 0x0000000000007941 */ /* 0x000fea0003800000 */
.L_x_22611:
        /* <DEDUP_REMOVED lines=8> */
.L_x_22618:
        /* <DEDUP_REMOVED lines=15> */
.L_x_40161:


//--------------------- .text._ZN2at6native29vectorized_elementwise_kernelILi8ENS0_13BinaryFunctorIaaaZZZNS0_19minimum_kernel_cudaERNS_18TensorIteratorBaseEENKUlvE_clEvENKUlvE0_clEvEUlaaE_EESt5arrayIPcLm3EEEEviT0_T1_ --------------------------
	.section	.text._ZN2at6native29vectorized_elementwise_kernelILi8ENS0_13BinaryFunctorIaaaZZZNS0_19minimum_kernel_cudaERNS_18TensorIteratorBaseEENKUlvE_clEvENKUlvE0_clEvEUlaaE_EESt5arrayIPcLm3EEEEviT0_T1_,"ax",@progbits
	.sectioninfo	@"SHI_REGISTERS=4"
	.align	128
        .global         _ZN2at6native29vectorized_elementwise_kernelILi8ENS0_13BinaryFunctorIaaaZZZNS0_19minimum_kernel_cudaERNS_18TensorIteratorBaseEENKUlvE_clEvENKUlvE0_clEvEUlaaE_EESt5arrayIPcLm3EEEEviT0_T1_
        .type           _ZN2at6native29vectorized_elementwise_kernelILi8ENS0_13BinaryFunctorIaaaZZZNS0_19minimum_kernel_cudaERNS_18TensorIteratorBaseEENKUlvE_clEvENKUlvE0_clEvEUlaaE_EESt5arrayIPcLm3EEEEviT0_T1_,@function
        .size           _ZN2at6native29vectorized_elementwise_kernelILi8ENS0_13BinaryFunctorIaaaZZZNS0_19minimum_kernel_cudaERNS_18TensorIteratorBaseEENKUlvE_clEvENKUlvE0_clEvEUlaaE_EESt5arrayIPcLm3EEEEviT0_T1_,(.L_x_40162 - _ZN2at6native29vectorized_elementwise_kernelILi8ENS0_13BinaryFunctorIaaaZZZNS0_19minimum_kernel_cudaERNS_18TensorIteratorBaseEENKUlvE_clEvENKUlvE0_clEvEUlaaE_EESt5arrayIPcLm3EEEEviT0_T1_)
        .other          _ZN2at6native29vectorized_elementwise_kernelILi8ENS0_13BinaryFunctorIaaaZZZNS0_19minimum_kernel_cudaERNS_18TensorIteratorBaseEENKUlvE_clEvENKUlvE0_clEvEUlaaE_EESt5arrayIPcLm3EEEEviT0_T1_,@"STO_CUDA_ENTRY STV_DEFAULT"
_ZN2at6native29vectorized_elementwise_kernelILi8ENS0_13BinaryFunctorIaaaZZZNS0_19minimum_kernel_cudaERNS_18TensorIteratorBaseEENKUlvE_clEvENKUlvE0_clEvEUlaaE_EESt5arrayIPcLm3EEEEviT0_T1_:
.text._ZN2at6native29vectorized_elementwise_kernelILi8ENS0_13BinaryFunctorIaaaZZZNS0_19minimum_kernel_cudaERNS_18TensorIteratorBaseEENKUlvE_clEvENKUlvE0_clEvEUlaaE_EESt5arrayIPcLm3EEEEviT0_T1_:
[----:B------:R-:W-:Y:S02]  /*0000*/  MOV R1, c[0x0][0x28] ;  /* 0x00000a0000017a02 */ /* 0x000fe40000000f00 */
[----:B------:R-:W-:Y:S05]  /*0010*/  EXIT ;  /* 0x000000000000794d */ /* 0x000fea0003800000 */
.L_x_22619:
        /* <DEDUP_REMOVED lines=14> */
.L_x_40162:


//--------------------- .text._ZN2at6native18elementwise_kernelILi128ELi4EZNS0_15gpu_kernel_implINS0_13AUnaryFunctorIhhhZZZNS0_19minimum_kernel_cudaERNS_18TensorIteratorBaseEENKUlvE_clEvENKUlvE_clEvEUlhhE_EEEEvS5_RKT_EUliE_EEviT1_ --------------------------
	.section	.text._ZN2at6native18elementwise_kernelILi128ELi4EZNS0_15gpu_kernel_implINS0_13AUnaryFunctorIhhhZZZNS0_19minimum_kernel_cudaERNS_18TensorIteratorBaseEENKUlvE_clEvENKUlvE_clEvEUlhhE_EEEEvS5_RKT_EUliE_EEviT1_,"ax",@progbits
	.sectioninfo	@"SHI_REGISTERS=26"
	.align	128
        .global         _ZN2at6native18elementwise_kernelILi128ELi4EZNS0_15gpu_kernel_implINS0_13AUnaryFunctorIhhhZZZNS0_19minimum_kernel_cudaERNS_18TensorIteratorBaseEENKUlvE_clEvENKUlvE_clEvEUlhhE_EEEEvS5_RKT_EUliE_EEviT1_
        .type           _ZN2at6native18elementwise_kernelILi128ELi4EZNS0_15gpu_kernel_implINS0_13AUnaryFunctorIhhhZZZNS0_19minimum_kernel_cudaERNS_18TensorIteratorBaseEENKUlvE_clEvENKUlvE_clEvEUlhhE_EEEEvS5_RKT_EUliE_EEviT1_,@function
        .size           _ZN2at6native18elementwise_kernelILi128ELi4EZNS0_15gpu_kernel_implINS0_13AUnaryFunctorIhhhZZZNS0_19minimum_kernel_cudaERNS_18TensorIteratorBaseEENKUlvE_clEvENKUlvE_clEvEUlhhE_EEEEvS5_RKT_EUliE_EEviT1_,(.L_x_40163 - _ZN2at6native18elementwise_kernelILi128ELi4EZNS0_15gpu_kernel_implINS0_13AUnaryFunctorIhhhZZZNS0_19minimum_kernel_cudaERNS_18TensorIteratorBaseEENKUlvE_clEvENKUlvE_clEvEUlhhE_EEEEvS5_RKT_EUliE_EEviT1_)
        .other          _ZN2at6native18elementwise_kernelILi128ELi4EZNS0_15gpu_kernel_implINS0_13AUnaryFunctorIhhhZZZNS0_19minimum_kernel_cudaERNS_18TensorIteratorBaseEENKUlvE_clEvENKUlvE_clEvEUlhhE_EEEEvS5_RKT_EUliE_EEviT1_,@"STO_CUDA_ENTRY STV_DEFAULT"
_ZN2at6native18elementwise_kernelILi128ELi4EZNS0_15gpu_kernel_implINS0_13AUnaryFunctorIhhhZZZNS0_19minimum_kernel_cudaERNS_18TensorIteratorBaseEENKUlvE_clEvENKUlvE_clEvEUlhhE_EEEEvS5_RKT_EUliE_EEviT1_:
.text._ZN2at6native18elementwise_kernelILi128ELi4EZNS0_15gpu_kernel_implINS0_13AUnaryFunctorIhhhZZZNS0_19minimum_kernel_cudaERNS_18TensorIteratorBaseEENKUlvE_clEvENKUlvE_clEvEUlhhE_EEEEvS5_RKT_EUliE_EEviT1_:
        /* <DEDUP_REMOVED lines=238> */
.L_x_22622:
        /* <DEDUP_REMOVED lines=18> */
.L_x_22626:
[----:B------:R0:W5:Y:S01]  /*1000*/  LDG.E.U8 R0, [R4.64] ;  /* 0x0000002404007981 */ /* 0x000162000c1e1100 */
[----:B------:R-:W-:Y:S05]  /*1010*/  BRA `(.L_x_22628) ;  /* 0x00000dc000007947 */ /* 0x000fea0003800000 */
.L_x_22625:
        /* <DEDUP_REMOVED lines=8> */
.L_x_22630:
[----:B------:R0:W5:Y:S01]  /*10a0*/  LDG.E.U8 R0, [R4.64] ;  /* 0x0000002404007981 */ /* 0x000162000c1e1100 */
[----:B------:R-:W-:Y:S05]  /*10b0*/  BRA `(.L_x_22628) ;  /* 0x00000d2000007947 */ /* 0x000fea0003800000 */
.L_x_22629:
[----:B------:R0:W5:Y:S01]  /*10c0*/  LDG.E.U16 R0, [R4.64] ;  /* 0x0000002404007981 */ /* 0x000162000c1e1500 */
[----:B------:R-:W-:Y:S05]  /*10d0*/  BRA `(.L_x_22628) ;  /* 0x00000d0000007947 */ /* 0x000fea0003800000 */
.L_x_22624:
[----:B------:R-:W-:-:S13]  /*10e0*/  ISETP.GT.AND P0, PT, R2, 0x6, PT ;  /* 0x000000060200780c */ /* 0x000fda0003f04270 */
[----:B------:R-:W-:Y:S05]  /*10f0*/  @P0 BRA `(.L_x_22631) ;  /* 0x000000d000000947 */ /* 0x000fea0003800000 */
[----:B------:R-:W-:-:S13]  /*1100*/  ISETP.NE.AND P0, PT, R2, 0x5, PT ;  /* 0x000000050200780c */ /* 0x000fda0003f05270 */
[----:B------:R-:W-:Y:S05]  /*1110*/  @!P0 BRA `(.L_x_22632) ;  /* 0x0000006000008947 */ /* 0x000fea0003800000 */
[----:B------:R-:W-:-:S13]  /*1120*/  ISETP.NE.AND P0, PT, R2, 0x6, PT ;  /* 0x000000060200780c */ /* 0x000fda0003f05270 */
[----:B------:R-:W-:Y:S05]  /*1130*/  @P0 BRA `(.L_x_22627) ;  /* 0x00000b2000000947 */ /* 0x000fea0003800000 */
[----:B------:R-:W2:Y:S02]  /*1140*/  LDG.E R2, [R4.64] ;  /* 0x0000002404027981 */ /* 0x000ea4000c1e1900 */
[----:B--2---:R-:W0:Y:S02]  /*1150*/  F2I.S64.TRUNC R2, R2 ;  /* 0x0000000200027311 */ /* 0x004e24000020d900 */
[----:B0-----:R-:W-:Y:S01]  /*1160*/  PRMT R0, R2, 0x7610, R0 ;  /* 0x0000761002007816 */ /* 0x001fe20000000000 */
[----:B------:R-:W-:Y:S05]  /*1170*/  BRA `(.L_x_22628) ;  /* 0x00000c6000007947 */ /* 0x000fea0003800000 */
.L_x_22632:
[----:B------:R-:W2:Y:S02]  /*1180*/  LDG.E.U16 R2, [R4.64] ;  /* 0x0000002404027981 */ /* 0x000ea4000c1e1500 */
[----:B--2---:R-:W-:-:S06]  /*1190*/  HADD2.F32 R2, -RZ, R2.H0_H0 ;  /* 0x20000002ff027230 */ /* 0x004fcc0000004100 */
[----:B------:R-:W0:Y:S02]  /*11a0*/  F2I.S64.TRUNC R2, R2 ;  /* 0x0000000200027311 */ /* 0x000e24000020d900 */
[----:B0-----:R-:W-:Y:S01]  /*11b0*/  PRMT R0, R2, 0x7610, R0 ;  /* 0x0000761002007816 */ /* 0x001fe20000000000 */
[----:B------:R-:W-:Y:S05]  /*11c0*/  BRA `(.L_x_22628) ;  /* 0x00000c1000007947 */ /* 0x000fea0003800000 */
.L_x_22631:
[----:B------:R-:W-:-:S13]  /*11d0*/  ISETP.NE.AND P0, PT, R2, 0x7, PT ;  /* 0x000000070200780c */ /* 0x000fda0003f05270 */
[----:B------:R-:W-:Y:S05]  /*11e0*/  @!P0 BRA `(.L_x_22633) ;  /* 0x000000d000008947 */ /* 0x000fea0003800000 */
        /* <DEDUP_REMOVED lines=8> */
.L_x_22634:
[----:B------:R-:W2:Y:S02]  /*1270*/  LDG.E.U16 R4, [R4.64] ;  /* 0x0000002404047981 */ /* 0x000ea4000c1e1500 */
[----:B--2---:R-:W-:-:S06]  /*1280*/  HADD2.F32 R2, -RZ, R4.H0_H0 ;  /* 0x20000004ff027230 */ /* 0x004fcc0000004100 */
[----:B------:R-:W0:Y:S02]  /*1290*/  F2I.S64.TRUNC R2, R2 ;  /* 0x0000000200027311 */ /* 0x000e24000020d900 */
[----:B0-----:R-:W-:Y:S01]  /*12a0*/  PRMT R0, R2, 0x7610, R0 ;  /* 0x0000761002007816 */ /* 0x001fe20000000000 */
[----:B------:R-:W-:Y:S05]  /*12b0*/  BRA `(.L_x_22628) ;  /* 0x00000b2000007947 */ /* 0x000fea0003800000 */
.L_x_22633:
[----:B------:R-:W2:Y:S02]  /*12c0*/  LDG.E.64 R2, [R4.64] ;  /* 0x0000002404027981 */ /* 0x000ea4000c1e1b00 */
[----:B--2---:R-:W0:Y:S02]  /*12d0*/  F2I.S64.F64.TRUNC R2, R2 ;  /* 0x0000000200027311 */ /* 0x004e24000030d900 */
[----:B0-----:R-:W-:Y:S01]  /*12e0*/  PRMT R0, R2, 0x7610, R0 ;  /* 0x0000761002007816 */ /* 0x001fe20000000000 */
[----:B------:R-:W-:Y:S05]  /*12f0*/  BRA `(.L_x_22628) ;  /* 0x00000ae000007947 */ /* 0x000fea0003800000 */
.L_x_22623:
        /* <DEDUP_REMOVED lines=12> */
.L_x_22637:
[----:B------:R-:W2:Y:S02]  /*13c0*/  LDG.E.64 R4, [R4.64] ;  /* 0x0000002404047981 */ /* 0x000ea4000c1e1b00 */
[----:B--2---:R-:W0:Y:S02]  /*13d0*/  F2I.S64.F64.TRUNC R2, R4 ;  /* 0x0000000400027311 */ /* 0x004e24000030d900 */
[----:B0-----:R-:W-:Y:S01]  /*13e0*/  PRMT R0, R2, 0x7610, R0 ;  /* 0x0000761002007816 */ /* 0x001fe20000000000 */
[----:B------:R-:W-:Y:S05]  /*13f0*/  BRA `(.L_x_22628) ;  /* 0x000009e000007947 */ /* 0x000fea0003800000 */
.L_x_22636:
        /* <DEDUP_REMOVED lines=25> */
[----:B------:R-:W0:Y:S02]  /*1590*/  F2I.S64.TRUNC R2, R3 ;  /* 0x0000000300027311 */ /* 0x000e24000020d900 */
[----:B0-----:R-:W-:Y:S01]  /*15a0*/  PRMT R0, R2, 0x7610, R0 ;  /* 0x0000761002007816 */ /* 0x001fe20000000000 */
[----:B------:R-:W-:Y:S05]  /*15b0*/  BRA `(.L_x_22628) ;  /* 0x0000082000007947 */ /* 0x000fea0003800000 */
.L_x_22639:
        /* <DEDUP_REMOVED lines=12> */
[----:B------:R-:W0:Y:S02]  /*1680*/  F2I.S64.TRUNC R2, R2 ;  /* 0x0000000200027311 */ /* 0x000e24000020d900 */
[----:B0-----:R-:W-:Y:S01]  /*1690*/  PRMT R0, R2, 0x7610, R0 ;  /* 0x0000761002007816 */ /* 0x001fe20000000000 */
[----:B------:R-:W-:Y:S05]  /*16a0*/  BRA `(.L_x_22628) ;  /* 0x0000073000007947 */ /* 0x000fea0003800000 */
.L_x_22638:
[----:B------:R-:W2:Y:S02]  /*16b0*/  LDG.E.U16 R2, [R4.64] ;  /* 0x0000002404027981 */ /* 0x000ea4000c1e1500 */
[----:B--2---:R-:W-:-:S06]  /*16c0*/  PRMT R2, RZ, 0x5410, R2 ;  /* 0x00005410ff027816 */ /* 0x004fcc0000000002 */
[----:B------:R-:W0:Y:S02]  /*16d0*/  F2I.S64.TRUNC R2, R2 ;  /* 0x0000000200027311 */ /* 0x000e24000020d900 */
[----:B0-----:R-:W-:Y:S01]  /*16e0*/  PRMT R0, R2, 0x7610, R0 ;  /* 0x0000761002007816 */ /* 0x001fe20000000000 */
[----:B------:R-:W-:Y:S05]  /*16f0*/  BRA `(.L_x_22628) ;  /* 0x000006e000007947 */ /* 0x000fea0003800000 */
.L_x_22635:
        /* <DEDUP_REMOVED lines=10> */
.L_x_22642:
        /* <DEDUP_REMOVED lines=21> */
.L_x_22646:
[----:B------:R-:W-:Y:S05]  /*18f0*/  BSYNC B1 ;  /* 0x0000000000017941 */ /* 0x000fea0003800000 */
.L_x_22645:
[----:B------:R-:W-:Y:S01]  /*1900*/  IMAD.SHL.U32 R2, R2, 0x100000, RZ ;  /* 0x0010000002027824 */ /* 0x000fe200078e00ff */
[----:B------:R-:W-:-:S04]  /*1910*/  LEA R3, R0, 0x3b800000, 0x17 ;  /* 0x3b80000000037811 */ /* 0x000fc800078eb8ff */
[----:B------:R-:W-:Y:S02]  /*1920*/  LOP3.LUT R2, R3, R2, R4, 0xfe, !PT ;  /* 0x0000000203027212 */ /* 0x000fe400078efe04 */
.L_x_22644:
[----:B------:R-:W-:Y:S05]  /*1930*/  BSYNC B0 ;  /* 0x0000000000007941 */ /* 0x000fea0003800000 */
.L_x_22643:
[----:B------:R-:W0:Y:S02]  /*1940*/  F2I.S64.TRUNC R2, R2 ;  /* 0x0000000200027311 */ /* 0x000e24000020d900 */
[----:B0-----:R-:W-:Y:S01]  /*1950*/  PRMT R0, R2, 0x7610, R0 ;  /* 0x0000761002007816 */ /* 0x001fe20000000000 */
[----:B------:R-:W-:Y:S05]  /*1960*/  BRA `(.L_x_22628) ;  /* 0x0000047000007947 */ /* 0x000fea0003800000 */
.L_x_22641:
        /* <DEDUP_REMOVED lines=21> */
.L_x_22650:
[----:B------:R-:W-:Y:S05]  /*1ac0*/  BSYNC B1 ;  /* 0x0000000000017941 */ /* 0x000fea0003800000 */
.L_x_22649:
[----:B------:R-:W-:Y:S01]  /*1ad0*/  IMAD.SHL.U32 R2, R2, 0x200000, RZ ;  /* 0x0020000002027824 */ /* 0x000fe200078e00ff */
[----:B------:R-:W-:-:S04]  /*1ae0*/  LEA R3, R0, 0x37800000, 0x17 ;  /* 0x3780000000037811 */ /* 0x000fc800078eb8ff */
[----:B------:R-:W-:Y:S02]  /*1af0*/  LOP3.LUT R2, R3, R2, R4, 0xfe, !PT ;  /* 0x0000000203027212 */ /* 0x000fe400078efe04 */
.L_x_22648:
[----:B------:R-:W-:Y:S05]  /*1b00*/  BSYNC B0 ;  /* 0x0000000000007941 */ /* 0x000fea0003800000 */
.L_x_22647:
[----:B------:R-:W0:Y:S02]  /*1b10*/  F2I.S64.TRUNC R2, R2 ;  /* 0x0000000200027311 */ /* 0x000e24000020d900 */
[----:B0-----:R-:W-:Y:S01]  /*1b20*/  PRMT R0, R2, 0x7610, R0 ;  /* 0x0000761002007816 */ /* 0x001fe20000000000 */
[----:B------:R-:W-:Y:S05]  /*1b30*/  BRA `(.L_x_22628) ;  /* 0x000002a000007947 */ /* 0x000fea0003800000 */
.L_x_22640:
        /* <DEDUP_REMOVED lines=14> */
.L_x_22654:
[----:B------:R-:W-:Y:S05]  /*1c20*/  BSYNC B0 ;  /* 0x0000000000007941 */ /* 0x000fea0003800000 */
.L_x_22653:
[----:B------:R-:W0:Y:S02]  /*1c30*/  F2I.S64.TRUNC R2, R2 ;  /* 0x0000000200027311 */ /* 0x000e24000020d900 */
[----:B0-----:R-:W-:Y:S01]  /*1c40*/  PRMT R0, R2, 0x7610, R0 ;  /* 0x0000761002007816 */ /* 0x001fe20000000000 */
[----:B------:R-:W-:Y:S05]  /*1c50*/  BRA `(.L_x_22628) ;  /* 0x0000018000007947 */ /* 0x000fea0003800000 */
.L_x_22627:
        /* <DEDUP_REMOVED lines=21> */
.L_x_22652:
[----:B------:R0:W5:Y:S01]  /*1db0*/  LDG.E.U8 R0, [R4.64] ;  /* 0x0000002404007981 */ /* 0x000162000c1e1100 */
[----:B------:R-:W-:Y:S05]  /*1dc0*/  BRA `(.L_x_22628) ;  /* 0x0000001000007947 */ /* 0x000fea0003800000 */
.L_x_22651:
[----:B------:R0:W5:Y:S02]  /*1dd0*/  LDG.E.U8 R0, [R4.64] ;  /* 0x0000002404007981 */ /* 0x000164000c1e1100 */
.L_x_22628:
[----:B------:R-:W1:Y:S01]  /*1de0*/  LDC.U8 R3, c[0x0][0x372] ;  /* 0x0000dc80ff037b82 */ /* 0x000e620000000000 */
[----:B-----5:R-:W-:Y:S01]  /*1df0*/  LOP3.LUT R0, R0, 0xff, RZ, 0xc0, !PT ;  /* 0x000000ff00007812 */ /* 0x020fe200078ec0ff */
[----:B------:R-:W-:-:S03]  /*1e00*/  ULDC.U8 UR4, c[0x0][0x371] ;  /* 0x0000dc4000047ab9 */ /* 0x000fc60000000000 */
[----:B0-----:R-:W-:Y:S02]  /*1e10*/  IMNMX.U32 R5, R0, UR4, PT ;  /* 0x0000000400057c17 */ /* 0x001fe4000b800000 */
        /* <DEDUP_REMOVED lines=13> */
.L_x_22658:
[----:B------:R0:W-:Y:S01]  /*1ef0*/  STG.E.U8 [R16.64], R5 ;  /* 0x0000000510007986 */ /* 0x0001e2000c101124 */
[----:B------:R-:W-:Y:S05]  /*1f00*/  BRA `(.L_x_22660) ;  /* 0x00000da000007947 */ /* 0x000fea0003800000 */
.L_x_22657:
[----:B------:R-:W-:-:S13]  /*1f10*/  ISETP.NE.AND P0, PT, R2, 0x2, PT ;  /* 0x000000020200780c */ /* 0x000fda0003f05270 */
[----:B------:R-:W-:Y:S05]  /*1f20*/  @!P0 BRA `(.L_x_22661) ;  /* 0x000000a000008947 */ /* 0x000fea0003800000 */
[----:B------:R-:W-:-:S13]  /*1f30*/  ISETP.NE.AND P0, PT, R2, 0x3, PT ;  /* 0x000000030200780c */ /* 0x000fda0003f05270 */
[----:B------:R-:W-:Y:S05]  /*1f40*/  @!P0 BRA `(.L_x_22662) ;  /* 0x0000006000008947 */ /* 0x000fea0003800000 */
[----:B------:R-:W-:-:S13]  /*1f50*/  ISETP.NE.AND P0, PT, R2, 0x4, PT ;  /* 0x000000040200780c */ /* 0x000fda0003f05270 */
[----:B------:R-:W-:Y:S05]  /*1f60*/  @P0 BRA `(.L_x_22659) ;  /* 0x00000bb000000947 */ /* 0x000fea0003800000 */
[----:B------:R-:W-:Y:S02]  /*1f70*/  IMAD.MOV.U32 R2, RZ, RZ, R5 ;  /* 0x000000ffff027224 */ /* 0x000fe400078e0005 */
[----:B------:R-:W-:-:S05]  /*1f80*/  IMAD.MOV.U32 R3, RZ, RZ, RZ ;  /* 0x000000ffff037224 */ /* 0x000fca00078e00ff */
[----:B------:R0:W-:Y:S01]  /*1f90*/  STG.E.64 [R16.64], R2 ;  /* 0x0000000210007986 */ /* 0x0001e2000c101b24 */
[----:B------:R-:W-:Y:S05]  /*1fa0*/  BRA `(.L_x_22660) ;  /* 0x00000d0000007947 */ /* 0x000fea0003800000 */
.L_x_22662:
[----:B------:R0:W-:Y:S01]  /*1fb0*/  STG.E [R16.64], R5 ;  /* 0x0000000510007986 */ /* 0x0001e2000c101924 */
[----:B------:R-:W-:Y:S05]  /*1fc0*/  BRA `(.L_x_22660) ;  /* 0x00000ce000007947 */ /* 0x000fea0003800000 */
.L_x_22661:
[----:B------:R0:W-:Y:S01]  /*1fd0*/  STG.E.U16 [R16.64], R5 ;  /* 0x0000000510007986 */ /* 0x0001e2000c101524 */
[----:B------:R-:W-:Y:S05]  /*1fe0*/  BRA `(.L_x_22660) ;  /* 0x00000cc000007947 */ /* 0x000fea0003800000 */
.L_x_22656:
[----:B------:R-:W-:-:S13]  /*1ff0*/  ISETP.GT.AND P0, PT, R2, 0x6, PT ;  /* 0x000000060200780c */ /* 0x000fda0003f04270 */
[----:B------:R-:W-:Y:S05]  /*2000*/  @P0 BRA `(.L_x_22663) ;  /* 0x000000b000000947 */ /* 0x000fea0003800000 */
[----:B------:R-:W-:-:S13]  /*2010*/  ISETP.NE.AND P0, PT, R2, 0x5, PT ;  /* 0x000000050200780c */ /* 0x000fda0003f05270 */
[----:B------:R-:W-:Y:S05]  /*2020*/  @!P0 BRA `(.L_x_22664) ;  /* 0x0000005000008947 */ /* 0x000fea0003800000 */
[----:B------:R-:W-:-:S13]  /*2030*/  ISETP.NE.AND P0, PT, R2, 0x6, PT ;  /* 0x000000060200780c */ /* 0x000fda0003f05270 */
[----:B------:R-:W-:Y:S05]  /*2040*/  @P0 BRA `(.L_x_22659) ;  /* 0x00000ad000000947 */ /* 0x000fea0003800000 */
[----:B------:R-:W0:Y:S02]  /*2050*/  I2F.U16 R3, R5 ;  /* 0x0000000500037306 */ /* 0x000e240000101000 */
[----:B0-----:R0:W-:Y:S01]  /*2060*/  STG.E [R16.64], R3 ;  /* 0x0000000310007986 */ /* 0x0011e2000c101924 */
[----:B------:R-:W-:Y:S05]  /*2070*/  BRA `(.L_x_22660) ;  /* 0x00000c3000007947 */ /* 0x000fea0003800000 */
.L_x_22664:
[----:B------:R-:W0:Y:S02]  /*2080*/  I2F.U16 R0, R5 ;  /* 0x0000000500007306 */ /* 0x000e240000101000 */
[----:B0-----:R-:W-:-:S05]  /*2090*/  F2FP.PACK_AB R0, RZ, R0 ;  /* 0x00000000ff00723e */ /* 0x001fca00000000ff */
[----:B------:R0:W-:Y:S01]  /*20a0*/  STG.E.U16 [R16.64], R0 ;  /* 0x0000000010007986 */ /* 0x0001e2000c101524 */
[----:B------:R-:W-:Y:S05]  /*20b0*/  BRA `(.L_x_22660) ;  /* 0x00000bf000007947 */ /* 0x000fea0003800000 */
.L_x_22663:
[----:B------:R-:W-:-:S13]  /*20c0*/  ISETP.NE.AND P0, PT, R2, 0x7, PT ;  /* 0x000000070200780c */ /* 0x000fda0003f05270 */
[----:B------:R-:W-:Y:S05]  /*20d0*/  @!P0 BRA `(.L_x_22665) ;  /* 0x000000d000008947 */ /* 0x000fea0003800000 */
[----:B------:R-:W-:-:S13]  /*20e0*/  ISETP.NE.AND P0, PT, R2, 0x8, PT ;  /* 0x000000080200780c */ /* 0x000fda0003f05270 */
[----:B------:R-:W-:Y:S05]  /*20f0*/  @!P0 BRA `(.L_x_22666) ;  /* 0x0000006000008947 */ /* 0x000fea0003800000 */
[----:B------:R-:W-:-:S13]  /*2100*/  ISETP.NE.AND P0, PT, R2, 0x9, PT ;  /* 0x000000090200780c */ /* 0x000fda0003f05270 */
[----:B------:R-:W-:Y:S05]  /*2110*/  @P0 BRA `(.L_x_22659) ;  /* 0x00000a0000000947 */ /* 0x000fea0003800000 */
[----:B------:R-:W0:Y:S01]  /*2120*/  I2F.U16 R2, R5 ;  /* 0x0000000500027306 */ /* 0x000e220000101000 */
[----:B------:R-:W-:-:S05]  /*2130*/  IMAD.MOV.U32 R3, RZ, RZ, RZ ;  /* 0x000000ffff037224 */ /* 0x000fca00078e00ff */
[----:B0-----:R0:W-:Y:S01]  /*2140*/  STG.E.64 [R16.64], R2 ;  /* 0x0000000210007986 */ /* 0x0011e2000c101b24 */
[----:B------:R-:W-:Y:S05]  /*2150*/  BRA `(.L_x_22660) ;  /* 0x00000b5000007947 */ /* 0x000fea0003800000 */
.L_x_22666:
[----:B------:R-:W0:Y:S02]  /*2160*/  I2F.U16 R5, R5 ;  /* 0x0000000500057306 */ /* 0x000e240000101000 */
[----:B0-----:R-:W-:-:S04]  /*2170*/  F2FP.PACK_AB R3, RZ, R5 ;  /* 0x00000005ff03723e */ /* 0x001fc800000000ff */
[----:B------:R-:W-:-:S05]  /*2180*/  PRMT R3, R3, 0x5410, RZ ;  /* 0x0000541003037816 */ /* 0x000fca00000000ff */
[----:B------:R0:W-:Y:S01]  /*2190*/  STG.E [R16.64], R3 ;  /* 0x0000000310007986 */ /* 0x0001e2000c101924 */
[----:B------:R-:W-:Y:S05]  /*21a0*/  BRA `(.L_x_22660) ;  /* 0x00000b0000007947 */ /* 0x000fea0003800000 */
.L_x_22665:
[----:B------:R-:W0:Y:S02]  /*21b0*/  I2F.F64.U16 R2, R5 ;  /* 0x0000000500027312 */ /* 0x000e240000101800 */
[----:B0-----:R0:W-:Y:S01]  /*21c0*/  STG.E.64 [R16.64], R2 ;  /* 0x0000000210007986 */ /* 0x0011e2000c101b24 */
[----:B------:R-:W-:Y:S05]  /*21d0*/  BRA `(.L_x_22660) ;  /* 0x00000ad000007947 */ /* 0x000fea0003800000 */
.L_x_22655:
        /* <DEDUP_REMOVED lines=13> */
.L_x_22669:
[----:B------:R-:W0:Y:S01]  /*22b0*/  I2F.F64.U16 R4, R5 ;  /* 0x0000000500047312 */ /* 0x000e220000101800 */
[----:B------:R-:W-:-:S05]  /*22c0*/  CS2R R6, SRZ ;  /* 0x0000000000067805 */ /* 0x000fca000001ff00 */
[----:B0-----:R0:W-:Y:S01]  /*22d0*/  STG.E.128 [R16.64], R4 ;  /* 0x0000000410007986 */ /* 0x0011e2000c101d24 */
[----:B------:R-:W-:Y:S05]  /*22e0*/  BRA `(.L_x_22660) ;  /* 0x000009c000007947 */ /* 0x000fea0003800000 */
.L_x_22668:
[----:B------:R-:W-:-:S13]  /*22f0*/  ISETP.NE.AND P0, PT, R2, 0xf, PT ;  /* 0x0000000f0200780c */ /* 0x000fda0003f05270 */
[----:B------:R-:W-:Y:S05]  /*2300*/  @!P0 BRA `(.L_x_22670) ;  /* 0x000002d000008947 */ /* 0x000fea0003800000 */
[----:B------:R-:W-:-:S13]  /*2310*/  ISETP.NE.AND P0, PT, R2, 0x17, PT ;  /* 0x000000170200780c */ /* 0x000fda0003f05270 */
[----:B------:R-:W-:Y:S05]  /*2320*/  @!P0 BRA `(.L_x_22671) ;  /* 0x0000015000008947 */ /* 0x000fea0003800000 */
[----:B------:R-:W-:-:S13]  /*2330*/  ISETP.NE.AND P0, PT, R2, 0x18, PT ;  /* 0x000000180200780c */ /* 0x000fda0003f05270 */
[----:B------:R-:W-:Y:S05]  /*2340*/  @P0 BRA `(.L_x_22659) ;  /* 0x000007d000000947 */ /* 0x000fea0003800000 */
[----:B------:R-:W0:Y:S01]  /*2350*/  I2F.U16 R5, R5 ;  /* 0x0000000500057306 */ /* 0x000e220000101000 */
        /* <DEDUP_REMOVED lines=14> */
.L_x_22673:
[----:B------:R-:W-:Y:S05]  /*2440*/  BSYNC B0 ;  /* 0x0000000000007941 */ /* 0x000fea0003800000 */
.L_x_22672:
[----:B------:R-:W-:-:S05]  /*2450*/  LOP3.LUT R3, R0, R3, RZ, 0xfc, !PT ;  /* 0x0000000300037212 */ /* 0x000fca00078efcff */
[----:B------:R0:W-:Y:S01]  /*2460*/  STG.E.U8 [R16.64], R3 ;  /* 0x0000000310007986 */ /* 0x0001e2000c101124 */
[----:B------:R-:W-:Y:S05]  /*2470*/  BRA `(.L_x_22660) ;  /* 0x0000083000007947 */ /* 0x000fea0003800000 */
.L_x_22671:
[----:B------:R-:W0:Y:S01]  /*2480*/  I2F.U16 R5, R5 ;  /* 0x0000000500057306 */ /* 0x000e220000101000 */
        /* <DEDUP_REMOVED lines=12> */
.L_x_22675:
[----:B------:R-:W-:Y:S01]  /*2550*/  IMAD.MOV.U32 R0, RZ, RZ, 0x7f ;  /* 0x0000007fff007424 */ /* 0x000fe200078e00ff */
[----:B------:R-:W-:-:S04]  /*2560*/  ISETP.GT.U32.AND P0, PT, R2, 0x7f800000, PT ;  /* 0x7f8000000200780c */ /* 0x000fc80003f04070 */
[----:B------:R-:W-:-:S04]  /*2570*/  SEL R0, R0, 0x7c, P0 ;  /* 0x0000007c00007807 */ /* 0x000fc80000000000 */
.L_x_22676:
[----:B------:R-:W-:Y:S05]  /*2580*/  BSYNC B0 ;  /* 0x0000000000007941 */ /* 0x000fea0003800000 */
.L_x_22674:
[----:B------:R-:W-:-:S04]  /*2590*/  LOP3.LUT R2, R5, 0x80000000, RZ, 0xc0, !PT ;  /* 0x8000000005027812 */ /* 0x000fc800078ec0ff */
[----:B------:R-:W-:-:S04]  /*25a0*/  SHF.R.U32.HI R3, RZ, 0x18, R2 ;  /* 0x00000018ff037819 */ /* 0x000fc80000011602 */
[----:B------:R-:W-:-:S05]  /*25b0*/  LOP3.LUT R3, R0, R3, RZ, 0xfc, !PT ;  /* 0x0000000300037212 */ /* 0x000fca00078efcff */
[----:B------:R0:W-:Y:S01]  /*25c0*/  STG.E.U8 [R16.64], R3 ;  /* 0x0000000310007986 */ /* 0x0001e2000c101124 */
[----:B------:R-:W-:Y:S05]  /*25d0*/  BRA `(.L_x_22660) ;  /* 0x000006d000007947 */ /* 0x000fea0003800000 */
.L_x_22670:
[----:B------:R-:W0:Y:S02]  /*25e0*/  I2F.U16 R0, R5 ;  /* 0x0000000500007306 */ /* 0x000e240000101000 */
[----:B0-----:R-:W-:-:S05]  /*25f0*/  F2FP.BF16.PACK_AB R0, RZ, R0 ;  /* 0x00000000ff00723e */ /* 0x001fca00000010ff */
[----:B------:R0:W-:Y:S01]  /*2600*/  STG.E.U16 [R16.64], R0 ;  /* 0x0000000010007986 */ /* 0x0001e2000c101524 */
[----:B------:R-:W-:Y:S05]  /*2610*/  BRA `(.L_x_22660) ;  /* 0x0000069000007947 */ /* 0x000fea0003800000 */
.L_x_22667:
        /* <DEDUP_REMOVED lines=10> */
.L_x_22679:
[----:B------:R-:W0:Y:S01]  /*26c0*/  I2F.U16 R5, R5 ;  /* 0x0000000500057306 */ /* 0x000e220000101000 */
        /* <DEDUP_REMOVED lines=16> */
.L_x_22682:
[----:B------:R-:W-:-:S04]  /*27d0*/  LOP3.LUT R2, R5, 0x80000000, RZ, 0xc0, !PT ;  /* 0x8000000005027812 */ /* 0x000fc800078ec0ff */
[----:B------:R-:W-:-:S04]  /*27e0*/  SHF.R.U32.HI R3, RZ, 0x18, R2 ;  /* 0x00000018ff037819 */ /* 0x000fc80000011602 */
[----:B------:R-:W-:-:S04]  /*27f0*/  LOP3.LUT R0, R0, R3, RZ, 0xfc, !PT ;  /* 0x0000000300007212 */ /* 0x000fc800078efcff */
[----:B------:R-:W-:Y:S02]  /*2800*/  PRMT R8, R0, 0x7610, R8 ;  /* 0x0000761000087816 */ /* 0x000fe40000000008 */
.L_x_22681:
[----:B------:R-:W-:Y:S05]  /*2810*/  BSYNC B0 ;  /* 0x0000000000007941 */ /* 0x000fea0003800000 */
.L_x_22680:
[----:B------:R0:W-:Y:S01]  /*2820*/  STG.E.U8 [R16.64], R8 ;  /* 0x0000000810007986 */ /* 0x0001e2000c101124 */
[----:B------:R-:W-:Y:S05]  /*2830*/  BRA `(.L_x_22660) ;  /* 0x0000047000007947 */ /* 0x000fea0003800000 */
.L_x_22678:
        /* <DEDUP_REMOVED lines=17> */
.L_x_22685:
[----:B------:R-:W-:-:S04]  /*2950*/  LOP3.LUT R2, R5, 0x80000000, RZ, 0xc0, !PT ;  /* 0x8000000005027812 */ /* 0x000fc800078ec0ff */
[----:B------:R-:W-:-:S04]  /*2960*/  SHF.R.U32.HI R3, RZ, 0x18, R2 ;  /* 0x00000018ff037819 */ /* 0x000fc80000011602 */
[----:B------:R-:W-:-:S04]  /*2970*/  LOP3.LUT R0, R0, R3, RZ, 0xfc, !PT ;  /* 0x0000000300007212 */ /* 0x000fc800078efcff */
[----:B------:R-:W-:Y:S02]  /*2980*/  PRMT R8, R0, 0x7610, R8 ;  /* 0x0000761000087816 */ /* 0x000fe40000000008 */
.L_x_22684:
[----:B------:R-:W-:Y:S05]  /*2990*/  BSYNC B0 ;  /* 0x0000000000007941 */ /* 0x000fea0003800000 */
.L_x_22683:
[----:B------:R0:W-:Y:S01]  /*29a0*/  STG.E.U8 [R16.64], R8 ;  /* 0x0000000810007986 */ /* 0x0001e2000c101124 */
[----:B------:R-:W-:Y:S05]  /*29b0*/  BRA `(.L_x_22660) ;  /* 0x000002f000007947 */ /* 0x000fea0003800000 */
.L_x_22677:
[----:B------:R-:W-:-:S13]  /*29c0*/  ISETP.NE.AND P0, PT, R2, 0x1c, PT ;  /* 0x0000001c0200780c */ /* 0x000fda0003f05270 */
[----:B------:R-:W-:Y:S05]  /*29d0*/  @!P0 BRA `(.L_x_22686) ;  /* 0x000002c000008947 */ /* 0x000fea0003800000 */
[----:B------:R-:W-:-:S13]  /*29e0*/  ISETP.NE.AND P0, PT, R2, 0x1d, PT ;  /* 0x0000001d0200780c */ /* 0x000fda0003f05270 */
[----:B------:R-:W-:Y:S05]  /*29f0*/  @!P0 BRA `(.L_x_22687) ;  /* 0x0000026000008947 */ /* 0x000fea0003800000 */
[----:B------:R-:W-:-:S13]  /*2a00*/  ISETP.NE.AND P0, PT, R2, 0x2c, PT ;  /* 0x0000002c0200780c */ /* 0x000fda0003f05270 */
[----:B------:R-:W-:Y:S05]  /*2a10*/  @P0 BRA `(.L_x_22659) ;  /* 0x0000010000000947 */ /* 0x000fea0003800000 */
[----:B------:R-:W0:Y:S01]  /*2a20*/  I2F.U16 R4, R5 ;  /* 0x0000000500047306 */ /* 0x000e220000101000 */
        /* <DEDUP_REMOVED lines=15> */
.L_x_22659:
        /* <DEDUP_REMOVED lines=20> */
.L_x_22687:
[----:B------:R-:W-:Y:S02]  /*2c60*/  IMAD.MOV.U32 R2, RZ, RZ, R5 ;  /* 0x000000ffff027224 */ /* 0x000fe400078e0005 */
[----:B------:R-:W-:-:S05]  /*2c70*/  IMAD.MOV.U32 R3, RZ, RZ, RZ ;  /* 0x000000ffff037224 */ /* 0x000fca00078e00ff */
[----:B------:R0:W-:Y:S01]  /*2c80*/  STG.E.64 [R16.64], R2 ;  /* 0x0000000210007986 */ /* 0x0001e2000c101b24 */
[----:B------:R-:W-:Y:S05]  /*2c90*/  BRA `(.L_x_22660) ;  /* 0x0000001000007947 */ /* 0x000fea0003800000 */
.L_x_22686:
[----:B------:R0:W-:Y:S02]  /*2ca0*/  STG.E [R16.64], R5 ;  /* 0x0000000510007986 */ /* 0x0001e4000c101924 */
.L_x_22660:
[----:B------:R-:W-:-:S05]  /*2cb0*/  IMAD R18, R18, 0x200, R23 ;  /* 0x0000020012127824 */ /* 0x000fca00078e0217 */
[----:B------:R-:W-:Y:S02]  /*2cc0*/  IADD3 R19, R18, 0x80, RZ ;  /* 0x0000008012137810 */ /* 0x000fe40007ffe0ff */
.L_x_22621:
[----:B------:R-:W-:Y:S05]  /*2cd0*/  BSYNC B6 ;  /* 0x0000000000067941 */ /* 0x000fea0003800000 */
.L_x_22620:
        /* <DEDUP_REMOVED lines=231> */
.L_x_22690:
        /* <DEDUP_REMOVED lines=18> */
.L_x_22694:
[----:B------:R0:W5:Y:S01]  /*3c70*/  LDG.E.U8 R0, [R4.64] ;  /* 0x0000002404007981 */ /* 0x000162000c1e1100 */
[----:B------:R-:W-:Y:S05]  /*3c80*/  BRA `(.L_x_22696) ;  /* 0x00000dc000007947 */ /* 0x000fea0003800000 */
.L_x_22693:
        /* <DEDUP_REMOVED lines=8> */
.L_x_22698:
[----:B------:R0:W5:Y:S01]  /*3d10*/  LDG.E.U8 R0, [R4.64] ;  /* 0x0000002404007981 */ /* 0x000162000c1e1100 */
[----:B------:R-:W-:Y:S05]  /*3d20*/  BRA `(.L_x_22696) ;  /* 0x00000d2000007947 */ /* 0x000fea0003800000 */
.L_x_22697:
[----:B------:R0:W5:Y:S01]  /*3d30*/  LDG.E.U16 R0, [R4.64] ;  /* 0x0000002404007981 */ /* 0x000162000c1e1500 */
[----:B------:R-:W-:Y:S05]  /*3d40*/  BRA `(.L_x_22696) ;  /* 0x00000d0000007947 */ /* 0x000fea0003800000 */
.L_x_22692:
        /* <DEDUP_REMOVED lines=10> */
.L_x_22700:
[----:B------:R-:W2:Y:S02]  /*3df0*/  LDG.E.U16 R2, [R4.64] ;  /* 0x0000002404027981 */ /* 0x000ea4000c1e1500 */
[----:B--2---:R-:W-:-:S06]  /*3e00*/  HADD2.F32 R2, -RZ, R2.H0_H0 ;  /* 0x20000002ff027230 */ /* 0x004fcc0000004100 */
[----:B------:R-:W0:Y:S02]  /*3e10*/  F2I.S64.TRUNC R2, R2 ;  /* 0x0000000200027311 */ /* 0x000e24000020d900 */
[----:B0-----:R-:W-:Y:S01]  /*3e20*/  PRMT R0, R2, 0x7610, R0 ;  /* 0x0000761002007816 */ /* 0x001fe20000000000 */
[----:B------:R-:W-:Y:S05]  /*3e30*/  BRA `(.L_x_22696) ;  /* 0x00000c1000007947 */ /* 0x000fea0003800000 */
.L_x_22699:
        /* <DEDUP_REMOVED lines=10> */
.L_x_22702:
[----:B------:R-:W2:Y:S02]  /*3ee0*/  LDG.E.U16 R4, [R4.64] ;  /* 0x0000002404047981 */ /* 0x000ea4000c1e1500 */
[----:B--2---:R-:W-:-:S06]  /*3ef0*/  HADD2.F32 R2, -RZ, R4.H0_H0 ;  /* 0x20000004ff027230 */ /* 0x004fcc0000004100 */
[----:B------:R-:W0:Y:S02]  /*3f00*/  F2I.S64.TRUNC R2, R2 ;  /* 0x0000000200027311 */ /* 0x000e24000020d900 */
[----:B0-----:R-:W-:Y:S01]  /*3f10*/  PRMT R0, R2, 0x7610, R0 ;  /* 0x0000761002007816 */ /* 0x001fe20000000000 */
[----:B------:R-:W-:Y:S05]  /*3f20*/  BRA `(.L_x_22696) ;  /* 0x00000b2000007947 */ /* 0x000fea0003800000 */
.L_x_22701:
[----:B------:R-:W2:Y:S02]  /*3f30*/  LDG.E.64 R2, [R4.64] ;  /* 0x0000002404027981 */ /* 0x000ea4000c1e1b00 */
[----:B--2---:R-:W0:Y:S02]  /*3f40*/  F2I.S64.F64.TRUNC R2, R2 ;  /* 0x0000000200027311 */ /* 0x004e24000030d900 */
[----:B0-----:R-:W-:Y:S01]  /*3f50*/  PRMT R0, R2, 0x7610, R0 ;  /* 0x0000761002007816 */ /* 0x001fe20000000000 */
[----:B------:R-:W-:Y:S05]  /*3f60*/  BRA `(.L_x_22696) ;  /* 0x00000ae000007947 */ /* 0x000fea0003800000 */
.L_x_22691:
        /* <DEDUP_REMOVED lines=12> */
.L_x_22705:
[----:B------:R-:W2:Y:S02]  /*4030*/  LDG.E.64 R4, [R4.64] ;  /* 0x0000002404047981 */ /* 0x000ea4000c1e1b00 */
[----:B--2---:R-:W0:Y:S02]  /*4040*/  F2I.S64.F64.TRUNC R2, R4 ;  /* 0x0000000400027311 */ /* 0x004e24000030d900 */
[----:B0-----:R-:W-:Y:S01]  /*4050*/  PRMT R0, R2, 0x7610, R0 ;  /* 0x0000761002007816 */ /* 0x001fe20000000000 */
[----:B------:R-:W-:Y:S05]  /*4060*/  BRA `(.L_x_22696) ;  /* 0x000009e000007947 */ /* 0x000fea0003800000 */
.L_x_22704:
        /* <DEDUP_REMOVED lines=28> */
.L_x_22707:
        /* <DEDUP_REMOVED lines=15> */
.L_x_22706:
[----:B------:R-:W2:Y:S02]  /*4320*/  LDG.E.U16 R2, [R4.64] ;  /* 0x0000002404027981 */ /* 0x000ea4000c1e1500 */
[----:B--2---:R-:W-:-:S06]  /*4330*/  PRMT R2, RZ, 0x5410, R2 ;  /* 0x00005410ff027816 */ /* 0x004fcc0000000002 */
[----:B------:R-:W0:Y:S02]  /*4340*/  F2I.S64.TRUNC R2, R2 ;  /* 0x0000000200027311 */ /* 0x000e24000020d900 */
[----:B0-----:R-:W-:Y:S01]  /*4350*/  PRMT R0, R2, 0x7610, R0 ;  /* 0x0000761002007816 */ /* 0x001fe20000000000 */
[----:B------:R-:W-:Y:S05]  /*4360*/  BRA `(.L_x_22696) ;  /* 0x000006e000007947 */ /* 0x000fea0003800000 */
.L_x_22703:
        /* <DEDUP_REMOVED lines=10> */
.L_x_22710:
        /* <DEDUP_REMOVED lines=21> */
.L_x_22714:
[----:B------:R-:W-:Y:S05]  /*4560*/  BSYNC B1 ;  /* 0x0000000000017941 */ /* 0x000fea0003800000 */
.L_x_22713:
[----:B------:R-:W-:Y:S01]  /*4570*/  IMAD.SHL.U32 R2, R2, 0x100000, RZ ;  /* 0x0010000002027824 */ /* 0x000fe200078e00ff */
[----:B------:R-:W-:-:S04]  /*4580*/  LEA R3, R0, 0x3b800000, 0x17 ;  /* 0x3b80000000037811 */ /* 0x000fc800078eb8ff */
[----:B------:R-:W-:Y:S02]  /*4590*/  LOP3.LUT R2, R3, R2, R4, 0xfe, !PT ;  /* 0x0000000203027212 */ /* 0x000fe400078efe04 */
.L_x_22712:
[----:B------:R-:W-:Y:S05]  /*45a0*/  BSYNC B0 ;  /* 0x0000000000007941 */ /* 0x000fea0003800000 */
.L_x_22711:
[----:B------:R-:W0:Y:S02]  /*45b0*/  F2I.S64.TRUNC R2, R2 ;  /* 0x0000000200027311 */ /* 0x000e24000020d900 */
[----:B0-----:R-:W-:Y:S01]  /*45c0*/  PRMT R0, R2, 0x7610, R0 ;  /* 0x0000761002007816 */ /* 0x001fe20000000000 */
[----:B------:R-:W-:Y:S05]  /*45d0*/  BRA `(.L_x_22696) ;  /* 0x0000047000007947 */ /* 0x000fea0003800000 */
.L_x_22709:
        /* <DEDUP_REMOVED lines=21> */
.L_x_22718:
[----:B------:R-:W-:Y:S05]  /*4730*/  BSYNC B1 ;  /* 0x0000000000017941 */ /* 0x000fea0003800000 */
.L_x_22717:
[----:B------:R-:W-:Y:S01]  /*4740*/  IMAD.SHL.U32 R2, R2, 0x200000, RZ ;  /* 0x0020000002027824 */ /* 0x000fe200078e00ff */
[----:B------:R-:W-:-:S04]  /*4750*/  LEA R3, R0, 0x37800000, 0x17 ;  /* 0x3780000000037811 */ /* 0x000fc800078eb8ff */
[----:B------:R-:W-:Y:S02]  /*4760*/  LOP3.LUT R2, R3, R2, R4, 0xfe, !PT ;  /* 0x0000000203027212 */ /* 0x000fe400078efe04 */
.L_x_22716:
[----:B------:R-:W-:Y:S05]  /*4770*/  BSYNC B0 ;  /* 0x0000000000007941 */ /* 0x000fea0003800000 */
.L_x_22715:
[----:B------:R-:W0:Y:S02]  /*4780*/  F2I.S64.TRUNC R2, R2 ;  /* 0x0000000200027311 */ /* 0x000e24000020d900 */
[----:B0-----:R-:W-:Y:S01]  /*4790*/  PRMT R0, R2, 0x7610, R0 ;  /* 0x0000761002007816 */ /* 0x001fe20000000000 */
[----:B------:R-:W-:Y:S05]  /*47a0*/  BRA `(.L_x_22696) ;  /* 0x000002a000007947 */ /* 0x000fea0003800000 */
.L_x_22708:
        /* <DEDUP_REMOVED lines=14> */
.L_x_22722:
[----:B------:R-:W-:Y:S05]  /*4890*/  BSYNC B0 ;  /* 0x0000000000007941 */ /* 0x000fea0003800000 */
.L_x_22721:
[----:B------:R-:W0:Y:S02]  /*48a0*/  F2I.S64.TRUNC R2, R2 ;  /* 0x0000000200027311 */ /* 0x000e24000020d900 */
[----:B0-----:R-:W-:Y:S01]  /*48b0*/  PRMT R0, R2, 0x7610, R0 ;  /* 0x0000761002007816 */ /* 0x001fe20000000000 */
[----:B------:R-:W-:Y:S05]  /*48c0*/  BRA `(.L_x_22696) ;  /* 0x0000018000007947 */ /* 0x000fea0003800000 */
.L_x_22695:
        /* <DEDUP_REMOVED lines=21> */
.L_x_22720:
[----:B------:R0:W5:Y:S01]  /*4a20*/  LDG.E.U8 R0, [R4.64] ;  /* 0x0000002404007981 */ /* 0x000162000c1e1100 */
[----:B------:R-:W-:Y:S05]  /*4a30*/  BRA `(.L_x_22696) ;  /* 0x0000001000007947 */ /* 0x000fea0003800000 */
.L_x_22719:
[----:B------:R0:W5:Y:S02]  /*4a40*/  LDG.E.U8 R0, [R4.64] ;  /* 0x0000002404007981 */ /* 0x000164000c1e1100 */
.L_x_22696:
[----:B0-----:R-:W0:Y:S01]  /*4a50*/  LDC.U8 R4, c[0x0][0x372] ;  /* 0x0000dc80ff047b82 */ /* 0x001e220000000000 */
[----:B-----5:R-:W-:Y:S01]  /*4a60*/  LOP3.LUT R0, R0, 0xff, RZ, 0xc0, !PT ;  /* 0x000000ff00007812 */ /* 0x020fe200078ec0ff */
[----:B------:R-:W-:-:S03]  /*4a70*/  ULDC.U8 UR4, c[0x0][0x371] ;  /* 0x0000dc4000047ab9 */ /* 0x000fc60000000000 */
[----:B------:R-:W-:Y:S02]  /*4a80*/  IMNMX.U32 R2, R0, UR4, PT ;  /* 0x0000000400027c17 */ /* 0x000fe4000b800000 */
        /* <DEDUP_REMOVED lines=13> */
.L_x_22726:
[----:B------:R0:W-:Y:S01]  /*4b60*/  STG.E.U8 [R16.64], R2 ;  /* 0x0000000210007986 */ /* 0x0001e2000c101124 */
[----:B------:R-:W-:Y:S05]  /*4b70*/  BRA `(.L_x_22728) ;  /* 0x00000d8000007947 */ /* 0x000fea0003800000 */
.L_x_22725:
        /* <DEDUP_REMOVED lines=9> */
.L_x_22730:
[----:B------:R0:W-:Y:S01]  /*4c10*/  STG.E [R16.64], R2 ;  /* 0x0000000210007986 */ /* 0x0001e2000c101924 */
[----:B------:R-:W-:Y:S05]  /*4c20*/  BRA `(.L_x_22728) ;  /* 0x00000cd000007947 */ /* 0x000fea0003800000 */
.L_x_22729:
[----:B------:R0:W-:Y:S01]  /*4c30*/  STG.E.U16 [R16.64], R2 ;  /* 0x0000000210007986 */ /* 0x0001e2000c101524 */
[----:B------:R-:W-:Y:S05]  /*4c40*/  BRA `(.L_x_22728) ;  /* 0x00000cb000007947 */ /* 0x000fea0003800000 */
.L_x_22724:
        /* <DEDUP_REMOVED lines=9> */
.L_x_22732:
[----:B------:R-:W0:Y:S02]  /*4ce0*/  I2F.U16 R0, R2 ;  /* 0x0000000200007306 */ /* 0x000e240000101000 */
[----:B0-----:R-:W-:-:S05]  /*4cf0*/  F2FP.PACK_AB R0, RZ, R0 ;  /* 0x00000000ff00723e */ /* 0x001fca00000000ff */
[----:B------:R0:W-:Y:S01]  /*4d00*/  STG.E.U16 [R16.64], R0 ;  /* 0x0000000010007986 */ /* 0x0001e2000c101524 */
[----:B------:R-:W-:Y:S05]  /*4d10*/  BRA `(.L_x_22728) ;  /* 0x00000be000007947 */ /* 0x000fea0003800000 */
.L_x_22731:
        /* <DEDUP_REMOVED lines=10> */
.L_x_22734:
[----:B------:R-:W0:Y:S02]  /*4dc0*/  I2F.U16 R2, R2 ;  /* 0x0000000200027306 */ /* 0x000e240000101000 */
[----:B0-----:R-:W-:-:S04]  /*4dd0*/  F2FP.PACK_AB R3, RZ, R2 ;  /* 0x00000002ff03723e */ /* 0x001fc800000000ff */
[----:B------:R-:W-:-:S05]  /*4de0*/  PRMT R3, R3, 0x5410, RZ ;  /* 0x0000541003037816 */ /* 0x000fca00000000ff */
[----:B------:R0:W-:Y:S01]  /*4df0*/  STG.E [R16.64], R3 ;  /* 0x0000000310007986 */ /* 0x0001e2000c101924 */
[----:B------:R-:W-:Y:S05]  /*4e00*/  BRA `(.L_x_22728) ;  /* 0x00000af000007947 */ /* 0x000fea0003800000 */
.L_x_22733:
[----:B------:R-:W0:Y:S02]  /*4e10*/  I2F.F64.U16 R2, R2 ;  /* 0x0000000200027312 */ /* 0x000e240000101800 */
[----:B0-----:R0:W-:Y:S01]  /*4e20*/  STG.E.64 [R16.64], R2 ;  /* 0x0000000210007986 */ /* 0x0011e2000c101b24 */
[----:B------:R-:W-:Y:S05]  /*4e30*/  BRA `(.L_x_22728) ;  /* 0x00000ac000007947 */ /* 0x000fea0003800000 */
.L_x_22723:
        /* <DEDUP_REMOVED lines=13> */
.L_x_22737:
[----:B------:R-:W0:Y:S01]  /*4f10*/  I2F.F64.U16 R4, R2 ;  /* 0x0000000200047312 */ /* 0x000e220000101800 */
[----:B------:R-:W-:-:S05]  /*4f20*/  CS2R R6, SRZ ;  /* 0x0000000000067805 */ /* 0x000fca000001ff00 */
[----:B0-----:R0:W-:Y:S01]  /*4f30*/  STG.E.128 [R16.64], R4 ;  /* 0x0000000410007986 */ /* 0x0011e2000c101d24 */
[----:B------:R-:W-:Y:S05]  /*4f40*/  BRA `(.L_x_22728) ;  /* 0x000009b000007947 */ /* 0x000fea0003800000 */
.L_x_22736:
        /* <DEDUP_REMOVED lines=21> */
.L_x_22741:
[----:B------:R-:W-:Y:S05]  /*50a0*/  BSYNC B0 ;  /* 0x0000000000007941 */ /* 0x000fea0003800000 */
.L_x_22740:
[----:B------:R-:W-:-:S05]  /*50b0*/  LOP3.LUT R3, R0, R3, RZ, 0xfc, !PT ;  /* 0x0000000300037212 */ /* 0x000fca00078efcff */
[----:B------:R0:W-:Y:S01]  /*50c0*/  STG.E.U8 [R16.64], R3 ;  /* 0x0000000310007986 */ /* 0x0001e2000c101124 */
[----:B------:R-:W-:Y:S05]  /*50d0*/  BRA `(.L_x_22728) ;  /* 0x0000082000007947 */ /* 0x000fea0003800000 */
.L_x_22739:
        /* <DEDUP_REMOVED lines=13> */
.L_x_22743:
[----:B------:R-:W-:Y:S01]  /*51b0*/  IMAD.MOV.U32 R0, RZ, RZ, 0x7f ;  /* 0x0000007fff007424 */ /* 0x000fe200078e00ff */
[----:B------:R-:W-:-:S04]  /*51c0*/  ISETP.GT.U32.AND P0, PT, R3, 0x7f800000, PT ;  /* 0x7f8000000300780c */ /* 0x000fc80003f04070 */
[----:B------:R-:W-:-:S04]  /*51d0*/  SEL R0, R0, 0x7c, P0 ;  /* 0x0000007c00007807 */ /* 0x000fc80000000000 */
.L_x_22744:
[----:B------:R-:W-:Y:S05]  /*51e0*/  BSYNC B0 ;  /* 0x0000000000007941 */ /* 0x000fea0003800000 */
.L_x_22742:
[----:B------:R-:W-:-:S04]  /*51f0*/  LOP3.LUT R2, R5, 0x80000000, RZ, 0xc0, !PT ;  /* 0x8000000005027812 */ /* 0x000fc800078ec0ff */
[----:B------:R-:W-:-:S04]  /*5200*/  SHF.R.U32.HI R3, RZ, 0x18, R2 ;  /* 0x00000018ff037819 */ /* 0x000fc80000011602 */
[----:B------:R-:W-:-:S05]  /*5210*/  LOP3.LUT R3, R0, R3, RZ, 0xfc, !PT ;  /* 0x0000000300037212 */ /* 0x000fca00078efcff */
[----:B------:R0:W-:Y:S01]  /*5220*/  STG.E.U8 [R16.64], R3 ;  /* 0x0000000310007986 */ /* 0x0001e2000c101124 */
[----:B------:R-:W-:Y:S05]  /*5230*/  BRA `(.L_x_22728) ;  /* 0x000006c000007947 */ /* 0x000fea0003800000 */
.L_x_22738:
[----:B------:R-:W0:Y:S02]  /*5240*/  I2F.U16 R0, R2 ;  /* 0x0000000200007306 */ /* 0x000e240000101000 */
[----:B0-----:R-:W-:-:S05]  /*5250*/  F2FP.BF16.PACK_AB R0, RZ, R0 ;  /* 0x00000000ff00723e */ /* 0x001fca00000010ff */
[----:B------:R0:W-:Y:S01]  /*5260*/  STG.E.U16 [R16.64], R0 ;  /* 0x0000000010007986 */ /* 0x0001e2000c101524 */
[----:B------:R-:W-:Y:S05]  /*5270*/  BRA `(.L_x_22728) ;  /* 0x0000068000007947 */ /* 0x000fea0003800000 */
.L_x_22735:
        /* <DEDUP_REMOVED lines=10> */
.L_x_22747:
        /* <DEDUP_REMOVED lines=17> */
.L_x_22750:
[----:B------:R-:W-:-:S04]  /*5430*/  LOP3.LUT R2, R5, 0x80000000, RZ, 0xc0, !PT ;  /* 0x8000000005027812 */ /* 0x000fc800078ec0ff */
[----:B------:R-:W-:-:S04]  /*5440*/  SHF.R.U32.HI R3, RZ, 0x18, R2 ;  /* 0x00000018ff037819 */ /* 0x000fc80000011602 */
[----:B------:R-:W-:-:S04]  /*5450*/  LOP3.LUT R0, R0, R3, RZ, 0xfc, !PT ;  /* 0x0000000300007212 */ /* 0x000fc800078efcff */
[----:B------:R-:W-:Y:S02]  /*5460*/  PRMT R8, R0, 0x7610, R8 ;  /* 0x0000761000087816 */ /* 0x000fe40000000008 */
.L_x_22749:
[----:B------:R-:W-:Y:S05]  /*5470*/  BSYNC B0 ;  /* 0x0000000000007941 */ /* 0x000fea0003800000 */
.L_x_22748:
[----:B------:R0:W-:Y:S01]  /*5480*/  STG.E.U8 [R16.64], R8 ;  /* 0x0000000810007986 */ /* 0x0001e2000c101124 */
[----:B------:R-:W-:Y:S05]  /*5490*/  BRA `(.L_x_22728) ;  /* 0x0000046000007947 */ /* 0x000fea0003800000 */
.L_x_22746:
        /* <DEDUP_REMOVED lines=17> */
.L_x_22753:
[----:B------:R-:W-:-:S04]  /*55b0*/  LOP3.LUT R2, R5, 0x80000000, RZ, 0xc0, !PT ;  /* 0x8000000005027812 */ /* 0x000fc800078ec0ff */
[----:B------:R-:W-:-:S04]  /*55c0*/  SHF.R.U32.HI R3, RZ, 0x18, R2 ;  /* 0x00000018ff037819 */ /* 0x000fc80000011602 */
[----:B------:R-:W-:-:S04]  /*55d0*/  LOP3.LUT R0, R0, R3, RZ, 0xfc, !PT ;  /* 0x0000000300007212 */ /* 0x000fc800078efcff */
[----:B------:R-:W-:Y:S02]  /*55e0*/  PRMT R8, R0, 0x7610, R8 ;  /* 0x0000761000087816 */ /* 0x000fe40000000008 */
.L_x_22752:
[----:B------:R-:W-:Y:S05]  /*55f0*/  BSYNC B0 ;  /* 0x0000000000007941 */ /* 0x000fea0003800000 */
.L_x_22751:
[----:B------:R0:W-:Y:S01]  /*5600*/  STG.E.U8 [R16.64], R8 ;  /* 0x0000000810007986 */ /* 0x0001e2000c101124 */
[----:B------:R-:W-:Y:S05]  /*5610*/  BRA `(.L_x_22728) ;  /* 0x000002e000007947 */ /* 0x000fea0003800000 */
.L_x_22745:
        /* <DEDUP_REMOVED lines=22> */
.L_x_22727:
        /* <DEDUP_REMOVED lines=20> */
.L_x_22755:
[----:B------:R-:W-:-:S05]  /*58c0*/  IMAD.MOV.U32 R3, RZ, RZ, RZ ;  /* 0x000000ffff037224 */ /* 0x000fca00078e00ff */
[----:B------:R0:W-:Y:S01]  /*58d0*/  STG.E.64 [R16.64], R2 ;  /* 0x0000000210007986 */ /* 0x0001e2000c101b24 */
[----:B------:R-:W-:Y:S05]  /*58e0*/  BRA `(.L_x_22728) ;  /* 0x0000001000007947 */ /* 0x000fea0003800000 */
.L_x_22754:
[----:B------:R0:W-:Y:S02]  /*58f0*/  STG.E [R16.64], R2 ;  /* 0x0000000210007986 */ /* 0x0001e4000c101924 */
.L_x_22728:
        /* <DEDUP_REMOVED lines=231> */
.L_x_22756:
        /* <DEDUP_REMOVED lines=18> */
.L_x_22760:
[----:B------:R0:W5:Y:S01]  /*6890*/  LDG.E.U8 R0, [R4.64] ;  /* 0x0000002404007981 */ /* 0x000162000c1e1100 */
[----:B------:R-:W-:Y:S05]  /*68a0*/  BRA `(.L_x_22762) ;  /* 0x00000dc000007947 */ /* 0x000fea0003800000 */
.L_x_22759:
        /* <DEDUP_REMOVED lines=8> */
.L_x_22764:
[----:B------:R0:W5:Y:S01]  /*6930*/  LDG.E.U8 R0, [R4.64] ;  /* 0x0000002404007981 */ /* 0x000162000c1e1100 */
[----:B------:R-:W-:Y:S05]  /*6940*/  BRA `(.L_x_22762) ;  /* 0x00000d2000007947 */ /* 0x000fea0003800000 */
.L_x_22763:
[----:B------:R0:W5:Y:S01]  /*6950*/  LDG.E.U16 R0, [R4.64] ;  /* 0x0000002404007981 */ /* 0x000162000c1e1500 */
[----:B------:R-:W-:Y:S05]  /*6960*/  BRA `(.L_x_22762) ;  /* 0x00000d0000007947 */ /* 0x000fea0003800000 */
.L_x_22758:
        /* <DEDUP_REMOVED lines=10> */
.L_x_22766:
[----:B------:R-:W2:Y:S02]  /*6a10*/  LDG.E.U16 R2, [R4.64] ;  /* 0x0000002404027981 */ /* 0x000ea4000c1e1500 */
[----:B--2---:R-:W-:-:S06]  /*6a20*/  HADD2.F32 R2, -RZ, R2.H0_H0 ;  /* 0x20000002ff027230 */ /* 0x004fcc0000004100 */
[----:B------:R-:W0:Y:S02]  /*6a30*/  F2I.S64.TRUNC R2, R2 ;  /* 0x0000000200027311 */ /* 0x000e24000020d900 */
[----:B0-----:R-:W-:Y:S01]  /*6a40*/  PRMT R0, R2, 0x7610, R0 ;  /* 0x0000761002007816 */ /* 0x001fe20000000000 */
[----:B------:R-:W-:Y:S05]  /*6a50*/  BRA `(.L_x_22762) ;  /* 0x00000c1000007947 */ /* 0x000fea0003800000 */
.L_x_22765:
        /* <DEDUP_REMOVED lines=10> */
.L_x_22768:
[----:B------:R-:W2:Y:S02]  /*6b00*/  LDG.E.U16 R4, [R4.64] ;  /* 0x0000002404047981 */ /* 0x000ea4000c1e1500 */
[----:B--2---:R-:W-:-:S06]  /*6b10*/  HADD2.F32 R2, -RZ, R4.H0_H0 ;  /* 0x20000004ff027230 */ /* 0x004fcc0000004100 */
[----:B------:R-:W0:Y:S02]  /*6b20*/  F2I.S64.TRUNC R2, R2 ;  /* 0x0000000200027311 */ /* 0x000e24000020d900 */
[----:B0-----:R-:W-:Y:S01]  /*6b30*/  PRMT R0, R2, 0x7610, R0 ;  /* 0x0000761002007816 */ /* 0x001fe20000000000 */
[----:B------:R-:W-:Y:S05]  /*6b40*/  BRA `(.L_x_22762) ;  /* 0x00000b2000007947 */ /* 0x000fea0003800000 */
.L_x_22767:
[----:B------:R-:W2:Y:S02]  /*6b50*/  LDG.E.64 R2, [R4.64] ;  /* 0x0000002404027981 */ /* 0x000ea4000c1e1b00 */
[----:B--2---:R-:W0:Y:S02]  /*6b60*/  F2I.S64.F64.TRUNC R2, R2 ;  /* 0x0000000200027311 */ /* 0x004e24000030d900 */
[----:B0-----:R-:W-:Y:S01]  /*6b70*/  PRMT R0, R2, 0x7610, R0 ;  /* 0x0000761002007816 */ /* 0x001fe20000000000 */
[----:B------:R-:W-:Y:S05]  /*6b80*/  BRA `(.L_x_22762) ;  /* 0x00000ae000007947 */ /* 0x000fea0003800000 */
.L_x_22757:
        /* <DEDUP_REMOVED lines=12> */
.L_x_22771:
[----:B------:R-:W2:Y:S02]  /*6c50*/  LDG.E.64 R4, [R4.64] ;  /* 0x0000002404047981 */ /* 0x000ea4000c1e1b00 */
[----:B--2---:R-:W0:Y:S02]  /*6c60*/  F2I.S64.F64.TRUNC R2, R4 ;  /* 0x0000000400027311 */ /* 0x004e24000030d900 */
[----:B0-----:R-:W-:Y:S01]  /*6c70*/  PRMT R0, R2, 0x7610, R0 ;  /* 0x0000761002007816 */ /* 0x001fe20000000000 */
[----:B------:R-:W-:Y:S05]  /*6c80*/  BRA `(.L_x_22762) ;  /* 0x000009e000007947 */ /* 0x000fea0003800000 */
.L_x_22770:
        /* <DEDUP_REMOVED lines=28> */
.L_x_22773:
        /* <DEDUP_REMOVED lines=15> */
.L_x_22772:
[----:B------:R-:W2:Y:S02]  /*6f40*/  LDG.E.U16 R2, [R4.64] ;  /* 0x0000002404027981 */ /* 0x000ea4000c1e1500 */
[----:B--2---:R-:W-:-:S06]  /*6f50*/  PRMT R2, RZ, 0x5410, R2 ;  /* 0x00005410ff027816 */ /* 0x004fcc0000000002 */
[----:B------:R-:W0:Y:S02]  /*6f60*/  F2I.S64.TRUNC R2, R2 ;  /* 0x0000000200027311 */ /* 0x000e24000020d900 */
[----:B0-----:R-:W-:Y:S01]  /*6f70*/  PRMT R0, R2, 0x7610, R0 ;  /* 0x0000761002007816 */ /* 0x001fe20000000000 */
[----:B------:R-:W-:Y:S05]  /*6f80*/  BRA `(.L_x_22762) ;  /* 0x000006e000007947 */ /* 0x000fea0003800000 */
.L_x_22769:
        /* <DEDUP_REMOVED lines=10> */
.L_x_22776:
        /* <DEDUP_REMOVED lines=21> */
.L_x_22780:
[----:B------:R-:W-:Y:S05]  /*7180*/  BSYNC B1 ;  /* 0x0000000000017941 */ /* 0x000fea0003800000 */
.L_x_22779:
[----:B------:R-:W-:Y:S01]  /*7190*/  IMAD.SHL.U32 R2, R2, 0x100000, RZ ;  /* 0x0010000002027824 */ /* 0x000fe200078e00ff */
[----:B------:R-:W-:-:S04]  /*71a0*/  LEA R3, R0, 0x3b800000, 0x17 ;  /* 0x3b80000000037811 */ /* 0x000fc800078eb8ff */
[----:B------:R-:W-:Y:S02]  /*71b0*/  LOP3.LUT R2, R3, R2, R4, 0xfe, !PT ;  /* 0x0000000203027212 */ /* 0x000fe400078efe04 */
.L_x_22778:
[----:B------:R-:W-:Y:S05]  /*71c0*/  BSYNC B0 ;  /* 0x0000000000007941 */ /* 0x000fea0003800000 */
.L_x_22777:
[----:B------:R-:W0:Y:S02]  /*71d0*/  F2I.S64.TRUNC R2, R2 ;  /* 0x0000000200027311 */ /* 0x000e24000020d900 */
[----:B0-----:R-:W-:Y:S01]  /*71e0*/  PRMT R0, R2, 0x7610, R0 ;  /* 0x0000761002007816 */ /* 0x001fe20000000000 */
[----:B------:R-:W-:Y:S05]  /*71f0*/  BRA `(.L_x_22762) ;  /* 0x0000047000007947 */ /* 0x000fea0003800000 */
.L_x_22775:
        /* <DEDUP_REMOVED lines=21> */
.L_x_22784:
[----:B------:R-:W-:Y:S05]  /*7350*/  BSYNC B1 ;  /* 0x0000000000017941 */ /* 0x000fea0003800000 */
.L_x_22783:
[----:B------:R-:W-:Y:S01]  /*7360*/  IMAD.SHL.U32 R2, R2, 0x200000, RZ ;  /* 0x0020000002027824 */ /* 0x000fe200078e00ff */
[----:B------:R-:W-:-:S04]  /*7370*/  LEA R3, R0, 0x37800000, 0x17 ;  /* 0x3780000000037811 */ /* 0x000fc800078eb8ff */
[----:B------:R-:W-:Y:S02]  /*7380*/  LOP3.LUT R2, R3, R2, R4, 0xfe, !PT ;  /* 0x0000000203027212 */ /* 0x000fe400078efe04 */
.L_x_22782:
[----:B------:R-:W-:Y:S05]  /*7390*/  BSYNC B0 ;  /* 0x0000000000007941 */ /* 0x000fea0003800000 */
.L_x_22781:
[----:B------:R-:W0:Y:S02]  /*73a0*/  F2I.S64.TRUNC R2, R2 ;  /* 0x0000000200027311 */ /* 0x000e24000020d900 */
[----:B0-----:R-:W-:Y:S01]  /*73b0*/  PRMT R0, R2, 0x7610, R0 ;  /* 0x0000761002007816 */ /* 0x001fe20000000000 */
[----:B------:R-:W-:Y:S05]  /*73c0*/  BRA `(.L_x_22762) ;  /* 0x000002a000007947 */ /* 0x000fea0003800000 */
.L_x_22774:
        /* <DEDUP_REMOVED lines=14> */
.L_x_22788:
[----:B------:R-:W-:Y:S05]  /*74b0*/  BSYNC B0 ;  /* 0x0000000000007941 */ /* 0x000fea0003800000 */
.L_x_22787:
[----:B------:R-:W0:Y:S02]  /*74c0*/  F2I.S64.TRUNC R2, R2 ;  /* 0x0000000200027311 */ /* 0x000e24000020d900 */
[----:B0-----:R-:W-:Y:S01]  /*74d0*/  PRMT R0, R2, 0x7610, R0 ;  /* 0x0000761002007816 */ /* 0x001fe20000000000 */
[----:B------:R-:W-:Y:S05]  /*74e0*/  BRA `(.L_x_22762) ;  /* 0x0000018000007947 */ /* 0x000fea0003800000 */
.L_x_22761:
        /* <DEDUP_REMOVED lines=21> */
.L_x_22786:
[----:B------:R0:W5:Y:S01]  /*7640*/  LDG.E.U8 R0, [R4.64] ;  /* 0x0000002404007981 */ /* 0x000162000c1e1100 */
[----:B------:R-:W-:Y:S05]  /*7650*/  BRA `(.L_x_22762) ;  /* 0x0000001000007947 */ /* 0x000fea0003800000 */
.L_x_22785:
[----:B------:R0:W5:Y:S02]  /*7660*/  LDG.E.U8 R0, [R4.64] ;  /* 0x0000002404007981 */ /* 0x000164000c1e1100 */
.L_x_22762:
        /* <DEDUP_REMOVED lines=17> */
.L_x_22792:
[----:B------:R0:W-:Y:S01]  /*7780*/  STG.E.U8 [R16.64], R2 ;  /* 0x0000000210007986 */ /* 0x0001e2000c101124 */
[----:B------:R-:W-:Y:S05]  /*7790*/  BRA `(.L_x_22794) ;  /* 0x00000d8000007947 */ /* 0x000fea0003800000 */
.L_x_22791:
        /* <DEDUP_REMOVED lines=9> */
.L_x_22796:
[----:B------:R0:W-:Y:S01]  /*7830*/  STG.E [R16.64], R2 ;  /* 0x0000000210007986 */ /* 0x0001e2000c101924 */
[----:B------:R-:W-:Y:S05]  /*7840*/  BRA `(.L_x_22794) ;  /* 0x00000cd000007947 */ /* 0x000fea0003800000 */
.L_x_22795:
[----:B------:R0:W-:Y:S01]  /*7850*/  STG.E.U16 [R16.64], R2 ;  /* 0x0000000210007986 */ /* 0x0001e2000c101524 */
[----:B------:R-:W-:Y:S05]  /*7860*/  BRA `(.L_x_22794) ;  /* 0x00000cb000007947 */ /* 0x000fea0003800000 */
.L_x_22790:
        /* <DEDUP_REMOVED lines=9> */
.L_x_22798:
[----:B------:R-:W0:Y:S02]  /*7900*/  I2F.U16 R0, R2 ;  /* 0x0000000200007306 */ /* 0x000e240000101000 */
[----:B0-----:R-:W-:-:S05]  /*7910*/  F2FP.PACK_AB R0, RZ, R0 ;  /* 0x00000000ff00723e */ /* 0x001fca00000000ff */
[----:B------:R0:W-:Y:S01]  /*7920*/  STG.E.U16 [R16.64], R0 ;  /* 0x0000000010007986 */ /* 0x0001e2000c101524 */
[----:B------:R-:W-:Y:S05]  /*7930*/  BRA `(.L_x_22794) ;  /* 0x00000be000007947 */ /* 0x000fea0003800000 */
.L_x_22797:
        /* <DEDUP_REMOVED lines=10> */
.L_x_22800:
[----:B------:R-:W0:Y:S02]  /*79e0*/  I2F.U16 R2, R2 ;  /* 0x0000000200027306 */ /* 0x000e240000101000 */
[----:B0-----:R-:W-:-:S04]  /*79f0*/  F2FP.PACK_AB R3, RZ, R2 ;  /* 0x00000002ff03723e */ /* 0x001fc800000000ff */
[----:B------:R-:W-:-:S05]  /*7a00*/  PRMT R3, R3, 0x5410, RZ ;  /* 0x0000541003037816 */ /* 0x000fca00000000ff */
[----:B------:R0:W-:Y:S01]  /*7a10*/  STG.E [R16.64], R3 ;  /* 0x0000000310007986 */ /* 0x0001e2000c101924 */
[----:B------:R-:W-:Y:S05]  /*7a20*/  BRA `(.L_x_22794) ;  /* 0x00000af000007947 */ /* 0x000fea0003800000 */
.L_x_22799:
[----:B------:R-:W0:Y:S02]  /*7a30*/  I2F.F64.U16 R2, R2 ;  /* 0x0000000200027312 */ /* 0x000e240000101800 */
[----:B0-----:R0:W-:Y:S01]  /*7a40*/  STG.E.64 [R16.64], R2 ;  /* 0x0000000210007986 */ /* 0x0011e2000c101b24 */
[----:B------:R-:W-:Y:S05]  /*7a50*/  BRA `(.L_x_22794) ;  /* 0x00000ac000007947 */ /* 0x000fea0003800000 */
.L_x_22789:
        /* <DEDUP_REMOVED lines=13> */
.L_x_22803:
[----:B------:R-:W0:Y:S01]  /*7b30*/  I2F.F64.U16 R4, R2 ;  /* 0x0000000200047312 */ /* 0x000e220000101800 */
[----:B------:R-:W-:-:S05]  /*7b40*/  CS2R R6, SRZ ;  /* 0x0000000000067805 */ /* 0x000fca000001ff00 */
[----:B0-----:R0:W-:Y:S01]  /*7b50*/  STG.E.128 [R16.64], R4 ;  /* 0x0000000410007986 */ /* 0x0011e2000c101d24 */
[----:B------:R-:W-:Y:S05]  /*7b60*/  BRA `(.L_x_22794) ;  /* 0x000009b000007947 */ /* 0x000fea0003800000 */
.L_x_22802:
        /* <DEDUP_REMOVED lines=21> */
.L_x_22807:
[----:B------:R-:W-:Y:S05]  /*7cc0*/  BSYNC B0 ;  /* 0x0000000000007941 */ /* 0x000fea0003800000 */
.L_x_22806:
[----:B------:R-:W-:-:S05]  /*7cd0*/  LOP3.LUT R3, R0, R3, RZ, 0xfc, !PT ;  /* 0x0000000300037212 */ /* 0x000fca00078efcff */
[----:B------:R0:W-:Y:S01]  /*7ce0*/  STG.E.U8 [R16.64], R3 ;  /* 0x0000000310007986 */ /* 0x0001e2000c101124 */
[----:B------:R-:W-:Y:S05]  /*7cf0*/  BRA `(.L_x_22794) ;  /* 0x0000082000007947 */ /* 0x000fea0003800000 */
.L_x_22805:
        /* <DEDUP_REMOVED lines=13> */
.L_x_22809:
[----:B------:R-:W-:Y:S01]  /*7dd0*/  IMAD.MOV.U32 R0, RZ, RZ, 0x7f ;  /* 0x0000007fff007424 */ /* 0x000fe200078e00ff */
[----:B------:R-:W-:-:S04]  /*7de0*/  ISETP.GT.U32.AND P0, PT, R3, 0x7f800000, PT ;  /* 0x7f8000000300780c */ /* 0x000fc80003f04070 */
[----:B------:R-:W-:-:S04]  /*7df0*/  SEL R0, R0, 0x7c, P0 ;  /* 0x0000007c00007807 */ /* 0x000fc80000000000 */
.L_x_22810:
[----:B------:R-:W-:Y:S05]  /*7e00*/  BSYNC B0 ;  /* 0x0000000000007941 */ /* 0x000fea0003800000 */
.L_x_22808:
[----:B------:R-:W-:-:S04]  /*7e10*/  LOP3.LUT R2, R5, 0x80000000, RZ, 0xc0, !PT ;  /* 0x8000000005027812 */ /* 0x000fc800078ec0ff */
[----:B------:R-:W-:-:S04]  /*7e20*/  SHF.R.U32.HI R3, RZ, 0x18, R2 ;  /* 0x00000018ff037819 */ /* 0x000fc80000011602 */
[----:B------:R-:W-:-:S05]  /*7e30*/  LOP3.LUT R3, R0, R3, RZ, 0xfc, !PT ;  /* 0x0000000300037212 */ /* 0x000fca00078efcff */
[----:B------:R0:W-:Y:S01]  /*7e40*/  STG.E.U8 [R16.64], R3 ;  /* 0x0000000310007986 */ /* 0x0001e2000c101124 */
[----:B------:R-:W-:Y:S05]  /*7e50*/  BRA `(.L_x_22794) ;  /* 0x000006c000007947 */ /* 0x000fea0003800000 */
.L_x_22804:
[----:B------:R-:W0:Y:S02]  /*7e60*/  I2F.U16 R0, R2 ;  /* 0x0000000200007306 */ /* 0x000e240000101000 */
[----:B0-----:R-:W-:-:S05]  /*7e70*/  F2FP.BF16.PACK_AB R0, RZ, R0 ;  /* 0x00000000ff00723e */ /* 0x001fca00000010ff */
[----:B------:R0:W-:Y:S01]  /*7e80*/  STG.E.U16 [R16.64], R0 ;  /* 0x0000000010007986 */ /* 0x0001e2000c101524 */
[----:B------:R-:W-:Y:S05]  /*7e90*/  BRA `(.L_x_22794) ;  /* 0x0000068000007947 */ /* 0x000fea0003800000 */
.L_x_22801:
        /* <DEDUP_REMOVED lines=10> */
.L_x_22813:
        /* <DEDUP_REMOVED lines=17> */
.L_x_22816:
[----:B------:R-:W-:-:S04]  /*8050*/  LOP3.LUT R2, R5, 0x80000000, RZ, 0xc0, !PT ;  /* 0x8000000005027812 */ /* 0x000fc800078ec0ff */
[----:B------:R-:W-:-:S04]  /*8060*/  SHF.R.U32.HI R3, RZ, 0x18, R2 ;  /* 0x00000018ff037819 */ /* 0x000fc80000011602 */
[----:B------:R-:W-:-:S04]  /*8070*/  LOP3.LUT R0, R0, R3, RZ, 0xfc, !PT ;  /* 0x0000000300007212 */ /* 0x000fc800078efcff */
[----:B------:R-:W-:Y:S02]  /*8080*/  PRMT R8, R0, 0x7610, R8 ;  /* 0x0000761000087816 */ /* 0x000fe40000000008 */
.L_x_22815:
[----:B------:R-:W-:Y:S05]  /*8090*/  BSYNC B0 ;  /* 0x0000000000007941 */ /* 0x000fea0003800000 */
.L_x_22814:
[----:B------:R0:W-:Y:S01]  /*80a0*/  STG.E.U8 [R16.64], R8 ;  /* 0x0000000810007986 */ /* 0x0001e2000c101124 */
[----:B------:R-:W-:Y:S05]  /*80b0*/  BRA `(.L_x_22794) ;  /* 0x0000046000007947 */ /* 0x000fea0003800000 */
.L_x_22812:
        /* <DEDUP_REMOVED lines=17> */
.L_x_22819:
[----:B------:R-:W-:-:S04]  /*81d0*/  LOP3.LUT R2, R5, 0x80000000, RZ, 0xc0, !PT ;  /* 0x8000000005027812 */ /* 0x000fc800078ec0ff */
[----:B------:R-:W-:-:S04]  /*81e0*/  SHF.R.U32.HI R3, RZ, 0x18, R2 ;  /* 0x00000018ff037819 */ /* 0x000fc80000011602 */
[----:B------:R-:W-:-:S04]  /*81f0*/  LOP3.LUT R0, R0, R3, RZ, 0xfc, !PT ;  /* 0x0000000300007212 */ /* 0x000fc800078efcff */
[----:B------:R-:W-:Y:S02]  /*8200*/  PRMT R8, R0, 0x7610, R8 ;  /* 0x0000761000087816 */ /* 0x000fe40000000008 */
.L_x_22818:
[----:B------:R-:W-:Y:S05]  /*8210*/  BSYNC B0 ;  /* 0x0000000000007941 */ /* 0x000fea0003800000 */
.L_x_22817:
[----:B------:R0:W-:Y:S01]  /*8220*/  STG.E.U8 [R16.64], R8 ;  /* 0x0000000810007986 */ /* 0x0001e2000c101124 */
[----:B------:R-:W-:Y:S05]  /*8230*/  BRA `(.L_x_22794) ;  /* 0x000002e000007947 */ /* 0x000fea0003800000 */
.L_x_22811:
        /* <DEDUP_REMOVED lines=22> */
.L_x_22793:
        /* <DEDUP_REMOVED lines=20> */
.L_x_22821:
[----:B------:R-:W-:-:S05]  /*84e0*/  IMAD.MOV.U32 R3, RZ, RZ, RZ ;  /* 0x000000ffff037224 */ /* 0x000fca00078e00ff */
[----:B------:R0:W-:Y:S01]  /*84f0*/  STG.E.64 [R16.64], R2 ;  /* 0x0000000210007986 */ /* 0x0001e2000c101b24 */
[----:B------:R-:W-:Y:S05]  /*8500*/  BRA `(.L_x_22794) ;  /* 0x0000001000007947 */ /* 0x000fea0003800000 */
.L_x_22820:
[----:B------:R0:W-:Y:S02]  /*8510*/  STG.E [R16.64], R2 ;  /* 0x0000000210007986 */ /* 0x0001e4000c101924 */
.L_x_22794:
[----:B------:R-:W-:Y:S02]  /*8520*/  IADD3 R19, R19, 0x80, RZ ;  /* 0x0000008013137810 */ /* 0x000fe40007ffe0ff */
.L_x_22689:
[----:B------:R-:W-:Y:S05]  /*8530*/  BSYNC B6 ;  /* 0x0000000000067941 */ /* 0x000fea0003800000 */
.L_x_22688:
        /* <DEDUP_REMOVED lines=230> */
.L_x_22822:
        /* <DEDUP_REMOVED lines=18> */
.L_x_22826:
[----:B------:R0:W5:Y:S01]  /*94c0*/  LDG.E.U8 R0, [R4.64] ;  /* 0x0000002404007981 */ /* 0x000162000c1e1100 */
[----:B------:R-:W-:Y:S05]  /*94d0*/  BRA `(.L_x_22828) ;  /* 0x00000dc000007947 */ /* 0x000fea0003800000 */
.L_x_22825:
        /* <DEDUP_REMOVED lines=8> */
.L_x_22830:
[----:B------:R0:W5:Y:S01]  /*9560*/  LDG.E.U8 R0, [R4.64] ;  /* 0x0000002404007981 */ /* 0x000162000c1e1100 */
[----:B------:R-:W-:Y:S05]  /*9570*/  BRA `(.L_x_22828) ;  /* 0x00000d2000007947 */ /* 0x000fea0003800000 */
.L_x_22829:
[----:B------:R0:W5:Y:S01]  /*9580*/  LDG.E.U16 R0, [R4.64] ;  /* 0x0000002404007981 */ /* 0x000162000c1e1500 */
[----:B------:R-:W-:Y:S05]  /*9590*/  BRA `(.L_x_22828) ;  /* 0x00000d0000007947 */ /* 0x000fea0003800000 */
.L_x_22824:
        /* <DEDUP_REMOVED lines=10> */
.L_x_22832:
[----:B------:R-:W2:Y:S02]  /*9640*/  LDG.E.U16 R2, [R4.64] ;  /* 0x0000002404027981 */ /* 0x000ea4000c1e1500 */
[----:B--2---:R-:W-:-:S06]  /*9650*/  HADD2.F32 R2, -RZ, R2.H0_H0 ;  /* 0x20000002ff027230 */ /* 0x004fcc0000004100 */
[----:B------:R-:W0:Y:S02]  /*9660*/  F2I.S64.TRUNC R2, R2 ;  /* 0x0000000200027311 */ /* 0x000e24000020d900 */
[----:B0-----:R-:W-:Y:S01]  /*9670*/  PRMT R0, R2, 0x7610, R0 ;  /* 0x0000761002007816 */ /* 0x001fe20000000000 */
[----:B------:R-:W-:Y:S05]  /*9680*/  BRA `(.L_x_22828) ;  /* 0x00000c1000007947 */ /* 0x000fea0003800000 */
.L_x_22831:
        /* <DEDUP_REMOVED lines=10> */
.L_x_22834:
[----:B------:R-:W2:Y:S02]  /*9730*/  LDG.E.U16 R4, [R4.64] ;  /* 0x0000002404047981 */ /* 0x000ea4000c1e1500 */
[----:B--2---:R-:W-:-:S06]  /*9740*/  HADD2.F32 R2, -RZ, R4.H0_H0 ;  /* 0x20000004ff027230 */ /* 0x004fcc0000004100 */
[----:B------:R-:W0:Y:S02]  /*9750*/  F2I.S64.TRUNC R2, R2 ;  /* 0x0000000200027311 */ /* 0x000e24000020d900 */
[----:B0-----:R-:W-:Y:S01]  /*9760*/  PRMT R0, R2, 0x7610, R0 ;  /* 0x0000761002007816 */ /* 0x001fe20000000000 */
[----:B------:R-:W-:Y:S05]  /*9770*/  BRA `(.L_x_22828) ;  /* 0x00000b2000007947 */ /* 0x000fea0003800000 */
.L_x_22833:
[----:B------:R-:W2:Y:S02]  /*9780*/  LDG.E.64 R2, [R4.64] ;  /* 0x0000002404027981 */ /* 0x000ea4000c1e1b00 */
[----:B--2---:R-:W0:Y:S02]  /*9790*/  F2I.S64.F64.TRUNC R2, R2 ;  /* 0x0000000200027311 */ /* 0x004e24000030d900 */
[----:B0-----:R-:W-:Y:S01]  /*97a0*/  PRMT R0, R2, 0x7610, R0 ;  /* 0x0000761002007816 */ /* 0x001fe20000000000 */
[----:B------:R-:W-:Y:S05]  /*97b0*/  BRA `(.L_x_22828) ;  /* 0x00000ae000007947 */ /* 0x000fea0003800000 */
.L_x_22823:
        /* <DEDUP_REMOVED lines=12> */
.L_x_22837:
[----:B------:R-:W2:Y:S02]  /*9880*/  LDG.E.64 R4, [R4.64] ;  /* 0x0000002404047981 */ /* 0x000ea4000c1e1b00 */
[----:B--2---:R-:W0:Y:S02]  /*9890*/  F2I.S64.F64.TRUNC R2, R4 ;  /* 0x0000000400027311 */ /* 0x004e24000030d900 */
[----:B0-----:R-:W-:Y:S01]  /*98a0*/  PRMT R0, R2, 0x7610, R0 ;  /* 0x0000761002007816 */ /* 0x001fe20000000000 */
[----:B------:R-:W-:Y:S05]  /*98b0*/  BRA `(.L_x_22828) ;  /* 0x000009e000007947 */ /* 0x000fea0003800000 */
.L_x_22836:
        /* <DEDUP_REMOVED lines=28> */
.L_x_22839:
        /* <DEDUP_REMOVED lines=15> */
.L_x_22838:
[----:B------:R-:W2:Y:S02]  /*9b70*/  LDG.E.U16 R2, [R4.64] ;  /* 0x0000002404027981 */ /* 0x000ea4000c1e1500 */
[----:B--2---:R-:W-:-:S06]  /*9b80*/  PRMT R2, RZ, 0x5410, R2 ;  /* 0x00005410ff027816 */ /* 0x004fcc0000000002 */
[----:B------:R-:W0:Y:S02]  /*9b90*/  F2I.S64.TRUNC R2, R2 ;  /* 0x0000000200027311 */ /* 0x000e24000020d900 */
[----:B0-----:R-:W-:Y:S01]  /*9ba0*/  PRMT R0, R2, 0x7610, R0 ;  /* 0x0000761002007816 */ /* 0x001fe20000000000 */
[----:B------:R-:W-:Y:S05]  /*9bb0*/  BRA `(.L_x_22828) ;  /* 0x000006e000007947 */ /* 0x000fea0003800000 */
.L_x_22835:
        /* <DEDUP_REMOVED lines=10> */
.L_x_22842:
        /* <DEDUP_REMOVED lines=21> */
.L_x_22846:
[----:B------:R-:W-:Y:S05]  /*9db0*/  BSYNC B1 ;  /* 0x0000000000017941 */ /* 0x000fea0003800000 */
.L_x_22845:
[----:B------:R-:W-:Y:S01]  /*9dc0*/  IMAD.SHL.U32 R2, R2, 0x100000, RZ ;  /* 0x0010000002027824 */ /* 0x000fe200078e00ff */
[----:B------:R-:W-:-:S04]  /*9dd0*/  LEA R3, R0, 0x3b800000, 0x17 ;  /* 0x3b80000000037811 */ /* 0x000fc800078eb8ff */
[----:B------:R-:W-:Y:S02]  /*9de0*/  LOP3.LUT R2, R3, R2, R4, 0xfe, !PT ;  /* 0x0000000203027212 */ /* 0x000fe400078efe04 */
.L_x_22844:
[----:B------:R-:W-:Y:S05]  /*9df0*/  BSYNC B0 ;  /* 0x0000000000007941 */ /* 0x000fea0003800000 */
.L_x_22843:
[----:B------:R-:W0:Y:S02]  /*9e00*/  F2I.S64.TRUNC R2, R2 ;  /* 0x0000000200027311 */ /* 0x000e24000020d900 */
[----:B0-----:R-:W-:Y:S01]  /*9e10*/  PRMT R0, R2, 0x7610, R0 ;  /* 0x0000761002007816 */ /* 0x001fe20000000000 */
[----:B------:R-:W-:Y:S05]  /*9e20*/  BRA `(.L_x_22828) ;  /* 0x0000047000007947 */ /* 0x000fea0003800000 */
.L_x_22841:
        /* <DEDUP_REMOVED lines=21> */
.L_x_22850:
[----:B------:R-:W-:Y:S05]  /*9f80*/  BSYNC B1 ;  /* 0x0000000000017941 */ /* 0x000fea0003800000 */
.L_x_22849:
[----:B------:R-:W-:Y:S01]  /*9f90*/  IMAD.SHL.U32 R2, R2, 0x200000, RZ ;  /* 0x0020000002027824 */ /* 0x000fe200078e00ff */
[----:B------:R-:W-:-:S04]  /*9fa0*/  LEA R3, R0, 0x37800000, 0x17 ;  /* 0x3780000000037811 */ /* 0x000fc800078eb8ff */
[----:B------:R-:W-:Y:S02]  /*9fb0*/  LOP3.LUT R2, R3, R2, R4, 0xfe, !PT ;  /* 0x0000000203027212 */ /* 0x000fe400078efe04 */
.L_x_22848:
[----:B------:R-:W-:Y:S05]  /*9fc0*/  BSYNC B0 ;  /* 0x0000000000007941 */ /* 0x000fea0003800000 */
.L_x_22847:
[----:B------:R-:W0:Y:S02]  /*9fd0*/  F2I.S64.TRUNC R2, R2 ;  /* 0x0000000200027311 */ /* 0x000e24000020d900 */
[----:B0-----:R-:W-:Y:S01]  /*9fe0*/  PRMT R0, R2, 0x7610, R0 ;  /* 0x0000761002007816 */ /* 0x001fe20000000000 */
[----:B------:R-:W-:Y:S05]  /*9ff0*/  BRA `(.L_x_22828) ;  /* 0x000002a000007947 */ /* 0x000fea0003800000 */
.L_x_22840:
        /* <DEDUP_REMOVED lines=14> */
.L_x_22854:
[----:B------:R-:W-:Y:S05]  /*a0e0*/  BSYNC B0 ;  /* 0x0000000000007941 */ /* 0x000fea0003800000 */
.L_x_22853:
[----:B------:R-:W0:Y:S02]  /*a0f0*/  F2I.S64.TRUNC R2, R2 ;  /* 0x0000000200027311 */ /* 0x000e24000020d900 */
[----:B0-----:R-:W-:Y:S01]  /*a100*/  PRMT R0, R2, 0x7610, R0 ;  /* 0x0000761002007816 */ /* 0x001fe20000000000 */
[----:B------:R-:W-:Y:S05]  /*a110*/  BRA `(.L_x_22828) ;  /* 0x0000018000007947 */ /* 0x000fea0003800000 */
.L_x_22827:
        /* <DEDUP_REMOVED lines=21> */
.L_x_22852:
[----:B------:R0:W5:Y:S01]  /*a270*/  LDG.E.U8 R0, [R4.64] ;  /* 0x0000002404007981 */ /* 0x000162000c1e1100 */
[----:B------:R-:W-:Y:S05]  /*a280*/  BRA `(.L_x_22828) ;  /* 0x0000001000007947 */ /* 0x000fea0003800000 */
.L_x_22851:
[----:B------:R0:W5:Y:S02]  /*a290*/  LDG.E.U8 R0, [R4.64] ;  /* 0x0000002404007981 */ /* 0x000164000c1e1100 */
.L_x_22828:
        /* <DEDUP_REMOVED lines=17> */
.L_x_22858:
[----:B------:R-:W-:Y:S01]  /*a3b0*/  STG.E.U8 [R16.64], R2 ;  /* 0x0000000210007986 */ /* 0x000fe2000c101124 */
[----:B------:R-:W-:Y:S05]  /*a3c0*/  EXIT ;  /* 0x000000000000794d */ /* 0x000fea0003800000 */
.L_x_22857:
        /* <DEDUP_REMOVED lines=9> */
.L_x_22861:
[----:B------:R-:W-:Y:S01]  /*a460*/  STG.E [R16.64], R2 ;  /* 0x0000000210007986 */ /* 0x000fe2000c101924 */
[----:B------:R-:W-:Y:S05]  /*a470*/  EXIT ;  /* 0x000000000000794d */ /* 0x000fea0003800000 */
.L_x_22860:
[----:B------:R-:W-:Y:S01]  /*a480*/  STG.E.U16 [R16.64], R2 ;  /* 0x0000000210007986 */ /* 0x000fe2000c101524 */
[----:B------:R-:W-:Y:S05]  /*a490*/  EXIT ;  /* 0x000000000000794d */ /* 0x000fea0003800000 */
.L_x_22856:
[----:B------:R-:W-:-:S13]  /*a4a0*/  ISETP.GT.AND P0, PT, R3, 0x6, PT ;  /* 0x000000060300780c */ /* 0x000fda0003f04270 */
[----:B------:R-:W-:Y:S05]  /*a4b0*/  @P0 BRA `(.L_x_22862) ;  /* 0x000000b000000947 */ /* 0x000fea0003800000 */
[----:B------:R-:W-:-:S13]  /*a4c0*/  ISETP.NE.AND P0, PT, R3, 0x5, PT ;  /* 0x000000050300780c */ /* 0x000fda0003f05270 */
[----:B------:R-:W-:Y:S05]  /*a4d0*/  @!P0 BRA `(.L_x_22863) ;  /* 0x0000005000008947 */ /* 0x000fea0003800000 */
[----:B------:R-:W-:-:S13]  /*a4e0*/  ISETP.NE.AND P0, PT, R3, 0x6, PT ;  /* 0x000000060300780c */ /* 0x000fda0003f05270 */
[----:B------:R-:W-:Y:S05]  /*a4f0*/  @P0 BRA `(.L_x_22859) ;  /* 0x00000ad000000947 */ /* 0x000fea0003800000 */
[----:B------:R-:W0:Y:S02]  /*a500*/  I2F.U16 R3, R2 ;  /* 0x0000000200037306 */ /* 0x000e240000101000 */
[----:B0-----:R-:W-:Y:S01]  /*a510*/  STG.E [R16.64], R3 ;  /* 0x0000000310007986 */ /* 0x001fe2000c101924 */
[----:B------:R-:W-:Y:S05]  /*a520*/  EXIT ;  /* 0x000000000000794d */ /* 0x000fea0003800000 */
.L_x_22863:
[----:B------:R-:W0:Y:S02]  /*a530*/  I2F.U16 R0, R2 ;  /* 0x0000000200007306 */ /* 0x000e240000101000 */
[----:B0-----:R-:W-:-:S05]  /*a540*/  F2FP.PACK_AB R0, RZ, R0 ;  /* 0x00000000ff00723e */ /* 0x001fca00000000ff */
[----:B------:R-:W-:Y:S01]  /*a550*/  STG.E.U16 [R16.64], R0 ;  /* 0x0000000010007986 */ /* 0x000fe2000c101524 */
[----:B------:R-:W-:Y:S05]  /*a560*/  EXIT ;  /* 0x000000000000794d */ /* 0x000fea0003800000 */
.L_x_22862:
        /* <DEDUP_REMOVED lines=8> */
[----:B0-----:R-:W-:Y:S01]  /*a5f0*/  STG.E.64 [R16.64], R2 ;  /* 0x0000000210007986 */ /* 0x001fe2000c101b24 */
[----:B------:R-:W-:Y:S05]  /*a600*/  EXIT ;  /* 0x000000000000794d */ /* 0x000fea0003800000 */
.L_x_22865:
[----:B------:R-:W0:Y:S02]  /*a610*/  I2F.U16 R2, R2 ;  /* 0x0000000200027306 */ /* 0x000e240000101000 */
[----:B0-----:R-:W-:-:S04]  /*a620*/  F2FP.PACK_AB R3, RZ, R2 ;  /* 0x00000002ff03723e */ /* 0x001fc800000000ff */
[----:B------:R-:W-:-:S05]  /*a630*/  PRMT R3, R3, 0x5410, RZ ;  /* 0x0000541003037816 */ /* 0x000fca00000000ff */
[----:B------:R-:W-:Y:S01]  /*a640*/  STG.E [R16.64], R3 ;  /* 0x0000000310007986 */ /* 0x000fe2000c101924 */
[----:B------:R-:W-:Y:S05]  /*a650*/  EXIT ;  /* 0x000000000000794d */ /* 0x000fea0003800000 */
.L_x_22864:
[----:B------:R-:W0:Y:S02]  /*a660*/  I2F.F64.U16 R2, R2 ;  /* 0x0000000200027312 */ /* 0x000e240000101800 */
[----:B0-----:R-:W-:Y:S01]  /*a670*/  STG.E.64 [R16.64], R2 ;  /* 0x0000000210007986 */ /* 0x001fe2000c101b24 */
[----:B------:R-:W-:Y:S05]  /*a680*/  EXIT ;  /* 0x000000000000794d */ /* 0x000fea0003800000 */
.L_x_22855:
        /* <DEDUP_REMOVED lines=13> */
.L_x_22868:
[----:B------:R-:W0:Y:S01]  /*a760*/  I2F.F64.U16 R4, R2 ;  /* 0x0000000200047312 */ /* 0x000e220000101800 */
[----:B------:R-:W-:-:S05]  /*a770*/  CS2R R6, SRZ ;  /* 0x0000000000067805 */ /* 0x000fca000001ff00 */
[----:B0-----:R-:W-:Y:S01]  /*a780*/  STG.E.128 [R16.64], R4 ;  /* 0x0000000410007986 */ /* 0x001fe2000c101d24 */
[----:B------:R-:W-:Y:S05]  /*a790*/  EXIT ;  /* 0x000000000000794d */ /* 0x000fea0003800000 */
.L_x_22867:
        /* <DEDUP_REMOVED lines=21> */
.L_x_22872:
[----:B------:R-:W-:Y:S05]  /*a8f0*/  BSYNC B0 ;  /* 0x0000000000007941 */ /* 0x000fea0003800000 */
.L_x_22871:
[----:B------:R-:W-:-:S05]  /*a900*/  LOP3.LUT R3, R0, R3, RZ, 0xfc, !PT ;  /* 0x0000000300037212 */ /* 0x000fca00078efcff */
[----:B------:R-:W-:Y:S01]  /*a910*/  STG.E.U8 [R16.64], R3 ;  /* 0x0000000310007986 */ /* 0x000fe2000c101124 */
[----:B------:R-:W-:Y:S05]  /*a920*/  EXIT ;  /* 0x000000000000794d */ /* 0x000fea0003800000 */
.L_x_22870:
        /* <DEDUP_REMOVED lines=13> */
.L_x_22874:
[----:B------:R-:W-:Y:S01]  /*aa00*/  IMAD.MOV.U32 R0, RZ, RZ, 0x7f ;  /* 0x0000007fff007424 */ /* 0x000fe200078e00ff */
[----:B------:R-:W-:-:S04]  /*aa10*/  ISETP.GT.U32.AND P0, PT, R3, 0x7f800000, PT ;  /* 0x7f8000000300780c */ /* 0x000fc80003f04070 */
[----:B------:R-:W-:-:S04]  /*aa20*/  SEL R0, R0, 0x7c, P0 ;  /* 0x0000007c00007807 */ /* 0x000fc80000000000 */
.L_x_22875:
[----:B------:R-:W-:Y:S05]  /*aa30*/  BSYNC B0 ;  /* 0x0000000000007941 */ /* 0x000fea0003800000 */
.L_x_22873:
[----:B------:R-:W-:-:S04]  /*aa40*/  LOP3.LUT R2, R5, 0x80000000, RZ, 0xc0, !PT ;  /* 0x8000000005027812 */ /* 0x000fc800078ec0ff */
[----:B------:R-:W-:-:S04]  /*aa50*/  SHF.R.U32.HI R3, RZ, 0x18, R2 ;  /* 0x00000018ff037819 */ /* 0x000fc80000011602 */
[----:B------:R-:W-:-:S05]  /*aa60*/  LOP3.LUT R3, R0, R3, RZ, 0xfc, !PT ;  /* 0x0000000300037212 */ /* 0x000fca00078efcff */
[----:B------:R-:W-:Y:S01]  /*aa70*/  STG.E.U8 [R16.64], R3 ;  /* 0x0000000310007986 */ /* 0x000fe2000c101124 */
[----:B------:R-:W-:Y:S05]  /*aa80*/  EXIT ;  /* 0x000000000000794d */ /* 0x000fea0003800000 */
.L_x_22869:
[----:B------:R-:W0:Y:S02]  /*aa90*/  I2F.U16 R0, R2 ;  /* 0x0000000200007306 */ /* 0x000e240000101000 */
[----:B0-----:R-:W-:-:S05]  /*aaa0*/  F2FP.BF16.PACK_AB R0, RZ, R0 ;  /* 0x00000000ff00723e */ /* 0x001fca00000010ff */
[----:B------:R-:W-:Y:S01]  /*aab0*/  STG.E.U16 [R16.64], R0 ;  /* 0x0000000010007986 */ /* 0x000fe2000c101524 */
[----:B------:R-:W-:Y:S05]  /*aac0*/  EXIT ;  /* 0x000000000000794d */ /* 0x000fea0003800000 */
.L_x_22866:
        /* <DEDUP_REMOVED lines=10> */
.L_x_22878:
        /* <DEDUP_REMOVED lines=17> */
.L_x_22881:
[----:B------:R-:W-:-:S04]  /*ac80*/  LOP3.LUT R2, R5, 0x80000000, RZ, 0xc0, !PT ;  /* 0x8000000005027812 */ /* 0x000fc800078ec0ff */
[----:B------:R-:W-:-:S04]  /*ac90*/  SHF.R.U32.HI R3, RZ, 0x18, R2 ;  /* 0x00000018ff037819 */ /* 0x000fc80000011602 */
[----:B------:R-:W-:-:S04]  /*aca0*/  LOP3.LUT R0, R0, R3, RZ, 0xfc, !PT ;  /* 0x0000000300007212 */ /* 0x000fc800078efcff */
[----:B------:R-:W-:Y:S02]  /*acb0*/  PRMT R8, R0, 0x7610, R8 ;  /* 0x0000761000087816 */ /* 0x000fe40000000008 */
.L_x_22880:
[----:B------:R-:W-:Y:S05]  /*acc0*/  BSYNC B0 ;  /* 0x0000000000007941 */ /* 0x000fea0003800000 */
.L_x_22879:
[----:B------:R-:W-:Y:S01]  /*acd0*/  STG.E.U8 [R16.64], R8 ;  /* 0x0000000810007986 */ /* 0x000fe2000c101124 */
[----:B------:R-:W-:Y:S05]  /*ace0*/  EXIT ;  /* 0x000000000000794d */ /* 0x000fea0003800000 */
.L_x_22877:
        /* <DEDUP_REMOVED lines=17> */
.L_x_22884:
[----:B------:R-:W-:-:S04]  /*ae00*/  LOP3.LUT R2, R5, 0x80000000, RZ, 0xc0, !PT ;  /* 0x8000000005027812 */ /* 0x000fc800078ec0ff */
[----:B------:R-:W-:-:S04]  /*ae10*/  SHF.R.U32.HI R3, RZ, 0x18, R2 ;  /* 0x00000018ff037819 */ /* 0x000fc80000011602 */
[----:B------:R-:W-:-:S04]  /*ae20*/  LOP3.LUT R0, R0, R3, RZ, 0xfc, !PT ;  /* 0x0000000300007212 */ /* 0x000fc800078efcff */
[----:B------:R-:W-:Y:S02]  /*ae30*/  PRMT R8, R0, 0x7610, R8 ;  /* 0x0000761000087816 */ /* 0x000fe40000000008 */
.L_x_22883:
[----:B------:R-:W-:Y:S05]  /*ae40*/  BSYNC B0 ;  /* 0x0000000000007941 */ /* 0x000fea0003800000 */
.L_x_22882:
[----:B------:R-:W-:Y:S01]  /*ae50*/  STG.E.U8 [R16.64], R8 ;  /* 0x0000000810007986 */ /* 0x000fe2000c101124 */
[----:B------:R-:W-:Y:S05]  /*ae60*/  EXIT ;  /* 0x000000000000794d */ /* 0x000fea0003800000 */
.L_x_22876:
        /* <DEDUP_REMOVED lines=22> */
.L_x_22859:
        /* <DEDUP_REMOVED lines=20> */
.L_x_22886:
[----:B------:R-:W-:-:S05]  /*b110*/  IMAD.MOV.U32 R3, RZ, RZ, RZ ;  /* 0x000000ffff037224 */ /* 0x000fca00078e00ff */
[----:B------:R-:W-:Y:S01]  /*b120*/  STG.E.64 [R16.64], R2 ;  /* 0x0000000210007986 */ /* 0x000fe2000c101b24 */
[----:B------:R-:W-:Y:S05]  /*b130*/  EXIT ;  /* 0x000000000000794d */ /* 0x000fea0003800000 */
.L_x_22885:
[----:B------:R-:W-:Y:S01]  /*b140*/  STG.E [R16.64], R2 ;  /* 0x0000000210007986 */ /* 0x000fe2000c101924 */
[----:B------:R-:W-:Y:S05]  /*b150*/  EXIT ;  /* 0x000000000000794d */ /* 0x000fea0003800000 */
.L_x_22887:
        /* <DEDUP_REMOVED lines=10> */
.L_x_40163:


//--------------------- .text._ZN2at6native27unrolled_elementwise_kernelINS0_13AUnaryFunctorIhhhZZZNS0_19minimum_kernel_cudaERNS_18TensorIteratorBaseEENKUlvE_clEvENKUlvE_clEvEUlhhE_EESt5arrayIPcLm2EELi4E23TrivialOffsetCalculatorILi1EjESD_NS0_6memory12LoadWithCastILi1EEENSE_13StoreWithCastILi1EEEEEviT_T0_T2_T3_T4_T5_ --------------------------
	.section	.text._ZN2at6native27unrolled_elementwise_kernelINS0_13AUnaryFunctorIhhhZZZNS0_19minimum_kernel_cudaERNS_18TensorIteratorBaseEENKUlvE_clEvENKUlvE_clEvEUlhhE_EESt5arrayIPcLm2EELi4E23TrivialOffsetCalculatorILi1EjESD_NS0_6memory12LoadWithCastILi1EEENSE_13StoreWithCastILi1EEEEEviT_T0_T2_T3_T4_T5_,"ax",@progbits
	.sectioninfo	@"SHI_REGISTERS=29"
	.align	128
        .global         _ZN2at6native27unrolled_elementwise_kernelINS0_13AUnaryFunctorIhhhZZZNS0_19minimum_kernel_cudaERNS_18TensorIteratorBaseEENKUlvE_clEvENKUlvE_clEvEUlhhE_EESt5arrayIPcLm2EELi4E23TrivialOffsetCalculatorILi1EjESD_NS0_6memory12LoadWithCastILi1EEENSE_13StoreWithCastILi1EEEEEviT_T0_T2_T3_T4_T5_
        .type           _ZN2at6native27unrolled_elementwise_kernelINS0_13AUnaryFunctorIhhhZZZNS0_19minimum_kernel_cudaERNS_18TensorIteratorBaseEENKUlvE_clEvENKUlvE_clEvEUlhhE_EESt5arrayIPcLm2EELi4E23TrivialOffsetCalculatorILi1EjESD_NS0_6memory12LoadWithCastILi1EEENSE_13StoreWithCastILi1EEEEEviT_T0_T2_T3_T4_T5_,@function
        .size           _ZN2at6native27unrolled_elementwise_kernelINS0_13AUnaryFunctorIhhhZZZNS0_19minimum_kernel_cudaERNS_18TensorIteratorBaseEENKUlvE_clEvENKUlvE_clEvEUlhhE_EESt5arrayIPcLm2EELi4E23TrivialOffsetCalculatorILi1EjESD_NS0_6memory12LoadWithCastILi1EEENSE_13StoreWithCastILi1EEEEEviT_T0_T2_T3_T4_T5_,(.L_x_40164 - _ZN2at6native27unrolled_elementwise_kernelINS0_13AUnaryFunctorIhhhZZZNS0_19minimum_kernel_cudaERNS_18TensorIteratorBaseEENKUlvE_clEvENKUlvE_clEvEUlhhE_EESt5arrayIPcLm2EELi4E23TrivialOffsetCalculatorILi1EjESD_NS0_6memory12LoadWithCastILi1EEENSE_13StoreWithCastILi1EEEEEviT_T0_T2_T3_T4_T5_)
        .other          _ZN2at6native27unrolled_elementwise_kernelINS0_13AUnaryFunctorIhhhZZZNS0_19minimum_kernel_cudaERNS_18TensorIteratorBaseEENKUlvE_clEvENKUlvE_clEvEUlhhE_EESt5arrayIPcLm2EELi4E23TrivialOffsetCalculatorILi1EjESD_NS0_6memory12LoadWithCastILi1EEENSE_13StoreWithCastILi1EEEEEviT_T0_T2_T3_T4_T5_,@"STO_CUDA_ENTRY STV_DEFAULT"
_ZN2at6native27unrolled_elementwise_kernelINS0_13AUnaryFunctorIhhhZZZNS0_19minimum_kernel_cudaERNS_18TensorIteratorBaseEENKUlvE_clEvENKUlvE_clEvEUlhhE_EESt5arrayIPcLm2EELi4E23TrivialOffsetCalculatorILi1EjESD_NS0_6memory12LoadWithCastILi1EEENSE_13StoreWithCastILi1EEEEEviT_T0_T2_T3_T4_T5_:
.text._ZN2at6native27unrolled_elementwise_kernelINS0_13AUnaryFunctorIhhhZZZNS0_19minimum_kernel_cudaERNS_18TensorIteratorBaseEENKUlvE_clEvENKUlvE_clEvEUlhhE_EESt5arrayIPcLm2EELi4E23TrivialOffsetCalculatorILi1EjESD_NS0_6memory12LoadWithCastILi1EEENSE_13StoreWithCastILi1EEEEEviT_T0_T2_T3_T4_T5_:
        /* <DEDUP_REMOVED lines=29> */
.L_x_22893:
[----:B------:R0:W5:Y:S01]  /*01d0*/  LDG.E.U8 R22, [R4.64] ;  /* 0x0000002404167981 */ /* 0x000162000c1e1100 */
[----:B------:R-:W-:Y:S05]  /*01e0*/  BRA `(.L_x_22895) ;  /* 0x00000dd000007947 */ /* 0x000fea0003800000 */
.L_x_22892:
        /* <DEDUP_REMOVED lines=8> */
.L_x_22897:
[----:B------:R0:W5:Y:S01]  /*0270*/  LDG.E.U8 R22, [R4.64] ;  /* 0x0000002404167981 */ /* 0x000162000c1e1100 */
[----:B------:R-:W-:Y:S05]  /*0280*/  BRA `(.L_x_22895) ;  /* 0x00000d3000007947 */ /* 0x000fea0003800000 */
.L_x_22896:
[----:B------:R0:W5:Y:S01]  /*0290*/  LDG.E.U16 R22, [R4.64] ;  /* 0x0000002404167981 */ /* 0x000162000c1e1500 */
[----:B------:R-:W-:Y:S05]  /*02a0*/  BRA `(.L_x_22895) ;  /* 0x00000d1000007947 */ /* 0x000fea0003800000 */
.L_x_22891:
        /* <DEDUP_REMOVED lines=10> */
.L_x_22899:
[----:B------:R-:W2:Y:S02]  /*0350*/  LDG.E.U16 R2, [R4.64] ;  /* 0x0000002404027981 */ /* 0x000ea4000c1e1500 */
[----:B--2---:R-:W-:-:S06]  /*0360*/  HADD2.F32 R2, -RZ, R2.H0_H0 ;  /* 0x20000002ff027230 */ /* 0x004fcc0000004100 */
[----:B------:R-:W0:Y:S02]  /*0370*/  F2I.S64.TRUNC R2, R2 ;  /* 0x0000000200027311 */ /* 0x000e24000020d900 */
[----:B0-----:R-:W-:Y:S01]  /*0380*/  PRMT R22, R2, 0x7610, R22 ;  /* 0x0000761002167816 */ /* 0x001fe20000000016 */
[----:B------:R-:W-:Y:S05]  /*0390*/  BRA `(.L_x_22895) ;  /* 0x00000c2000007947 */ /* 0x000fea0003800000 */
.L_x_22898:
        /* <DEDUP_REMOVED lines=10> */
.L_x_22901:
[----:B------:R-:W2:Y:S02]  /*0440*/  LDG.E.U16 R4, [R4.64] ;  /* 0x0000002404047981 */ /* 0x000ea4000c1e1500 */
[----:B--2---:R-:W-:-:S06]  /*0450*/  HADD2.F32 R2, -RZ, R4.H0_H0 ;  /* 0x20000004ff027230 */ /* 0x004fcc0000004100 */
[----:B------:R-:W0:Y:S02]  /*0460*/  F2I.S64.TRUNC R2, R2 ;  /* 0x0000000200027311 */ /* 0x000e24000020d900 */
[----:B0-----:R-:W-:Y:S01]  /*0470*/  PRMT R22, R2, 0x7610, R22 ;  /* 0x0000761002167816 */ /* 0x001fe20000000016 */
[----:B------:R-:W-:Y:S05]  /*0480*/  BRA `(.L_x_22895) ;  /* 0x00000b3000007947 */ /* 0x000fea0003800000 */
.L_x_22900:
[----:B------:R-:W2:Y:S02]  /*0490*/  LDG.E.64 R2, [R4.64] ;  /* 0x0000002404027981 */ /* 0x000ea4000c1e1b00 */
[----:B--2---:R-:W0:Y:S02]  /*04a0*/  F2I.S64.F64.TRUNC R2, R2 ;  /* 0x0000000200027311 */ /* 0x004e24000030d900 */
[----:B0-----:R-:W-:Y:S01]  /*04b0*/  PRMT R22, R2, 0x7610, R22 ;  /* 0x0000761002167816 */ /* 0x001fe20000000016 */
[----:B------:R-:W-:Y:S05]  /*04c0*/  BRA `(.L_x_22895) ;  /* 0x00000af000007947 */ /* 0x000fea0003800000 */
.L_x_22890:
        /* <DEDUP_REMOVED lines=12> */
.L_x_22904:
[----:B------:R-:W2:Y:S02]  /*0590*/  LDG.E.64 R4, [R4.64] ;  /* 0x0000002404047981 */ /* 0x000ea4000c1e1b00 */
[----:B--2---:R-:W0:Y:S02]  /*05a0*/  F2I.S64.F64.TRUNC R2, R4 ;  /* 0x0000000400027311 */ /* 0x004e24000030d900 */
[----:B0-----:R-:W-:Y:S01]  /*05b0*/  PRMT R22, R2, 0x7610, R22 ;  /* 0x0000761002167816 */ /* 0x001fe20000000016 */
[----:B------:R-:W-:Y:S05]  /*05c0*/  BRA `(.L_x_22895) ;  /* 0x000009f000007947 */ /* 0x000fea0003800000 */
.L_x_22903:
        /* <DEDUP_REMOVED lines=28> */
.L_x_22906:
        /* <DEDUP_REMOVED lines=16> */
.L_x_22905:
[----:B------:R-:W2:Y:S02]  /*0890*/  LDG.E.U16 R2, [R4.64] ;  /* 0x0000002404027981 */ /* 0x000ea4000c1e1500 */
[----:B--2---:R-:W-:-:S06]  /*08a0*/  PRMT R2, RZ, 0x5410, R2 ;  /* 0x00005410ff027816 */ /* 0x004fcc0000000002 */
[----:B------:R-:W0:Y:S02]  /*08b0*/  F2I.S64.TRUNC R2, R2 ;  /* 0x0000000200027311 */ /* 0x000e24000020d900 */
[----:B0-----:R-:W-:Y:S01]  /*08c0*/  PRMT R22, R2, 0x7610, R22 ;  /* 0x0000761002167816 */ /* 0x001fe20000000016 */
[----:B------:R-:W-:Y:S05]  /*08d0*/  BRA `(.L_x_22895) ;  /* 0x000006e000007947 */ /* 0x000fea0003800000 */
.L_x_22902:
        /* <DEDUP_REMOVED lines=10> */
.L_x_22909:
        /* <DEDUP_REMOVED lines=21> */
.L_x_22913:
[----:B------:R-:W-:Y:S05]  /*0ad0*/  BSYNC B1 ;  /* 0x0000000000017941 */ /* 0x000fea0003800000 */
.L_x_22912:
[----:B------:R-:W-:Y:S01]  /*0ae0*/  IMAD.SHL.U32 R2, R2, 0x100000, RZ ;  /* 0x0010000002027824 */ /* 0x000fe200078e00ff */
[----:B------:R-:W-:-:S04]  /*0af0*/  LEA R3, R0, 0x3b800000, 0x17 ;  /* 0x3b80000000037811 */ /* 0x000fc800078eb8ff */
[----:B------:R-:W-:Y:S02]  /*0b00*/  LOP3.LUT R2, R3, R2, R4, 0xfe, !PT ;  /* 0x0000000203027212 */ /* 0x000fe400078efe04 */
.L_x_22911:
[----:B------:R-:W-:Y:S05]  /*0b10*/  BSYNC B0 ;  /* 0x0000000000007941 */ /* 0x000fea0003800000 */
.L_x_22910:
[----:B------:R-:W0:Y:S02]  /*0b20*/  F2I.S64.TRUNC R2, R2 ;  /* 0x0000000200027311 */ /* 0x000e24000020d900 */
[----:B0-----:R-:W-:Y:S01]  /*0b30*/  PRMT R22, R2, 0x7610, R22 ;  /* 0x0000761002167816 */ /* 0x001fe20000000016 */
[----:B------:R-:W-:Y:S05]  /*0b40*/  BRA `(.L_x_22895) ;  /* 0x0000047000007947 */ /* 0x000fea0003800000 */
.L_x_22908:
        /* <DEDUP_REMOVED lines=21> */
.L_x_22917:
[----:B------:R-:W-:Y:S05]  /*0ca0*/  BSYNC B1 ;  /* 0x0000000000017941 */ /* 0x000fea0003800000 */
.L_x_22916:
[----:B------:R-:W-:Y:S01]  /*0cb0*/  IMAD.SHL.U32 R2, R2, 0x200000, RZ ;  /* 0x0020000002027824 */ /* 0x000fe200078e00ff */
[----:B------:R-:W-:-:S04]  /*0cc0*/  LEA R3, R0, 0x37800000, 0x17 ;  /* 0x3780000000037811 */ /* 0x000fc800078eb8ff */
[----:B------:R-:W-:Y:S02]  /*0cd0*/  LOP3.LUT R2, R3, R2, R4, 0xfe, !PT ;  /* 0x0000000203027212 */ /* 0x000fe400078efe04 */
.L_x_22915:
[----:B------:R-:W-:Y:S05]  /*0ce0*/  BSYNC B0 ;  /* 0x0000000000007941 */ /* 0x000fea0003800000 */
.L_x_22914:
[----:B------:R-:W0:Y:S02]  /*0cf0*/  F2I.S64.TRUNC R2, R2 ;  /* 0x0000000200027311 */ /* 0x000e24000020d900 */
[----:B0-----:R-:W-:Y:S01]  /*0d00*/  PRMT R22, R2, 0x7610, R22 ;  /* 0x0000761002167816 */ /* 0x001fe20000000016 */
[----:B------:R-:W-:Y:S05]  /*0d10*/  BRA `(.L_x_22895) ;  /* 0x000002a000007947 */ /* 0x000fea0003800000 */
.L_x_22907:
        /* <DEDUP_REMOVED lines=14> */
.L_x_22921:
[----:B------:R-:W-:Y:S05]  /*0e00*/  BSYNC B0 ;  /* 0x0000000000007941 */ /* 0x000fea0003800000 */
.L_x_22920:
[----:B------:R-:W0:Y:S02]  /*0e10*/  F2I.S64.TRUNC R2, R2 ;  /* 0x0000000200027311 */ /* 0x000e24000020d900 */
[----:B0-----:R-:W-:Y:S01]  /*0e20*/  PRMT R22, R2, 0x7610, R22 ;  /* 0x0000761002167816 */ /* 0x001fe20000000016 */
[----:B------:R-:W-:Y:S05]  /*0e30*/  BRA `(.L_x_22895) ;  /* 0x0000018000007947 */ /* 0x000fea0003800000 */
.L_x_22894:
        /* <DEDUP_REMOVED lines=21> */
.L_x_22919:
[----:B------:R0:W5:Y:S01]  /*0f90*/  LDG.E.U8 R22, [R4.64] ;  /* 0x0000002404167981 */ /* 0x000162000c1e1100 */
[----:B------:R-:W-:Y:S05]  /*0fa0*/  BRA `(.L_x_22895) ;  /* 0x0000001000007947 */ /* 0x000fea0003800000 */
.L_x_22918:
[----:B------:R0:W5:Y:S02]  /*0fb0*/  LDG.E.U8 R22, [R4.64] ;  /* 0x0000002404167981 */ /* 0x000164000c1e1100 */
.L_x_22895:
[----:B------:R-:W1:Y:S02]  /*0fc0*/  S2R R18, SR_TID.X ;  /* 0x0000000000127919 */ /* 0x000e640000002100 */
[----:B-1----:R-:W-:Y:S02]  /*0fd0*/  IADD3 R18, R18, 0x80, RZ ;  /* 0x0000008012127810 */ /* 0x002fe40007ffe0ff */
.L_x_22889:
[----:B-1----:R-:W-:Y:S05]  /*0fe0*/  BSYNC B6 ;  /* 0x0000000000067941 */ /* 0x002fea0003800000 */
.L_x_22888:
[----:B------:R-:W-:Y:S01]  /*0ff0*/  ISETP.GE.AND P0, PT, R18, R17, PT ;  /* 0x000000111200720c */ /* 0x000fe20003f06270 */
[----:B------:R-:W-:-:S12]  /*1000*/  BSSY B6, `(.L_x_22922) ;  /* 0x00000f3000067945 */ /* 0x000fd80003800000 */
[----:B------:R-:W-:Y:S05]  /*1010*/  @P0 BRA `(.L_x_22923) ;  /* 0x00000f1000000947 */ /* 0x000fea0003800000 */
[----:B------:R-:W-:Y:S01]  /*1020*/  IMAD R0, R16, 0x200, R18 ;  /* 0x0000020010007824 */ /* 0x000fe200078e0212 */
[----:B------:R-:W-:-:S03]  /*1030*/  PRMT R2, R24, 0x9910, RZ ;  /* 0x0000991018027816 */ /* 0x000fc600000000ff */
        /* <DEDUP_REMOVED lines=16> */
.L_x_22927:
[----:B------:R0:W5:Y:S01]  /*1140*/  LDG.E.U8 R19, [R4.64] ;  /* 0x0000002404137981 */ /* 0x000162000c1e1100 */
[----:B------:R-:W-:Y:S05]  /*1150*/  BRA `(.L_x_22929) ;  /* 0x00000dc000007947 */ /* 0x000fea0003800000 */
.L_x_22926:
        /* <DEDUP_REMOVED lines=8> */
.L_x_22931:
[----:B------:R0:W5:Y:S01]  /*11e0*/  LDG.E.U8 R19, [R4.64] ;  /* 0x0000002404137981 */ /* 0x000162000c1e1100 */
[----:B------:R-:W-:Y:S05]  /*11f0*/  BRA `(.L_x_22929) ;  /* 0x00000d2000007947 */ /* 0x000fea0003800000 */
.L_x_22930:
[----:B------:R0:W5:Y:S01]  /*1200*/  LDG.E.U16 R19, [R4.64] ;  /* 0x0000002404137981 */ /* 0x000162000c1e1500 */
[----:B------:R-:W-:Y:S05]  /*1210*/  BRA `(.L_x_22929) ;  /* 0x00000d0000007947 */ /* 0x000fea0003800000 */
.L_x_22925:
        /* <DEDUP_REMOVED lines=10> */
.L_x_22933:
[----:B------:R-:W2:Y:S02]  /*12c0*/  LDG.E.U16 R2, [R4.64] ;  /* 0x0000002404027981 */ /* 0x000ea4000c1e1500 */
[----:B--2---:R-:W-:-:S06]  /*12d0*/  HADD2.F32 R2, -RZ, R2.H0_H0 ;  /* 0x20000002ff027230 */ /* 0x004fcc0000004100 */
[----:B------:R-:W0:Y:S02]  /*12e0*/  F2I.S64.TRUNC R2, R2 ;  /* 0x0000000200027311 */ /* 0x000e24000020d900 */
[----:B0-----:R-:W-:Y:S01]  /*12f0*/  PRMT R19, R2, 0x7610, R19 ;  /* 0x0000761002137816 */ /* 0x001fe20000000013 */
[----:B------:R-:W-:Y:S05]  /*1300*/  BRA `(.L_x_22929) ;  /* 0x00000c1000007947 */ /* 0x000fea0003800000 */
.L_x_22932:
        /* <DEDUP_REMOVED lines=10> */
.L_x_22935:
[----:B------:R-:W2:Y:S02]  /*13b0*/  LDG.E.U16 R4, [R4.64] ;  /* 0x0000002404047981 */ /* 0x000ea4000c1e1500 */
[----:B--2---:R-:W-:-:S06]  /*13c0*/  HADD2.F32 R2, -RZ, R4.H0_H0 ;  /* 0x20000004ff027230 */ /* 0x004fcc0000004100 */
[----:B------:R-:W0:Y:S02]  /*13d0*/  F2I.S64.TRUNC R2, R2 ;  /* 0x0000000200027311 */ /* 0x000e24000020d900 */
[----:B0-----:R-:W-:Y:S01]  /*13e0*/  PRMT R19, R2, 0x7610, R19 ;  /* 0x0000761002137816 */ /* 0x001fe20000000013 */
[----:B------:R-:W-:Y:S05]  /*13f0*/  BRA `(.L_x_22929) ;  /* 0x00000b2000007947 */ /* 0x000fea0003800000 */
.L_x_22934:
[----:B------:R-:W2:Y:S02]  /*1400*/  LDG.E.64 R2, [R4.64] ;  /* 0x0000002404027981 */ /* 0x000ea4000c1e1b00 */
[----:B--2---:R-:W0:Y:S02]  /*1410*/  F2I.S64.F64.TRUNC R2, R2 ;  /* 0x0000000200027311 */ /* 0x004e24000030d900 */
[----:B0-----:R-:W-:Y:S01]  /*1420*/  PRMT R19, R2, 0x7610, R19 ;  /* 0x0000761002137816 */ /* 0x001fe20000000013 */
[----:B------:R-:W-:Y:S05]  /*1430*/  BRA `(.L_x_22929) ;  /* 0x00000ae000007947 */ /* 0x000fea0003800000 */
.L_x_22924:
        /* <DEDUP_REMOVED lines=12> */
.L_x_22938:
[----:B------:R-:W2:Y:S02]  /*1500*/  LDG.E.64 R4, [R4.64] ;  /* 0x0000002404047981 */ /* 0x000ea4000c1e1b00 */
[----:B--2---:R-:W0:Y:S02]  /*1510*/  F2I.S64.F64.TRUNC R2, R4 ;  /* 0x0000000400027311 */ /* 0x004e24000030d900 */
[----:B0-----:R-:W-:Y:S01]  /*1520*/  PRMT R19, R2, 0x7610, R19 ;  /* 0x0000761002137816 */ /* 0x001fe20000000013 */
[----:B------:R-:W-:Y:S05]  /*1530*/  BRA `(.L_x_22929) ;  /* 0x000009e000007947 */ /* 0x000fea0003800000 */
.L_x_22937:
        /* <DEDUP_REMOVED lines=28> */
.L_x_22940:
        /* <DEDUP_REMOVED lines=15> */
.L_x_22939:
[----:B------:R-:W2:Y:S02]  /*17f0*/  LDG.E.U16 R2, [R4.64] ;  /* 0x0000002404027981 */ /* 0x000ea4000c1e1500 */
[----:B--2---:R-:W-:-:S06]  /*1800*/  PRMT R2, RZ, 0x5410, R2 ;  /* 0x00005410ff027816 */ /* 0x004fcc0000000002 */
[----:B------:R-:W0:Y:S02]  /*1810*/  F2I.S64.TRUNC R2, R2 ;  /* 0x0000000200027311 */ /* 0x000e24000020d900 */
[----:B0-----:R-:W-:Y:S01]  /*1820*/  PRMT R19, R2, 0x7610, R19 ;  /* 0x0000761002137816 */ /* 0x001fe20000000013 */
[----:B------:R-:W-:Y:S05]  /*1830*/  BRA `(.L_x_22929) ;  /* 0x000006e000007947 */ /* 0x000fea0003800000 */
.L_x_22936:
        /* <DEDUP_REMOVED lines=10> */
.L_x_22943:
        /* <DEDUP_REMOVED lines=21> */
.L_x_22947:
[----:B------:R-:W-:Y:S05]  /*1a30*/  BSYNC B1 ;  /* 0x0000000000017941 */ /* 0x000fea0003800000 */
.L_x_22946:
[----:B------:R-:W-:Y:S01]  /*1a40*/  IMAD.SHL.U32 R2, R2, 0x100000, RZ ;  /* 0x0010000002027824 */ /* 0x000fe200078e00ff */
[----:B------:R-:W-:-:S04]  /*1a50*/  LEA R3, R0, 0x3b800000, 0x17 ;  /* 0x3b80000000037811 */ /* 0x000fc800078eb8ff */
[----:B------:R-:W-:Y:S02]  /*1a60*/  LOP3.LUT R2, R3, R2, R4, 0xfe, !PT ;  /* 0x0000000203027212 */ /* 0x000fe400078efe04 */
.L_x_22945:
[----:B------:R-:W-:Y:S05]  /*1a70*/  BSYNC B0 ;  /* 0x0000000000007941 */ /* 0x000fea0003800000 */
.L_x_22944:
[----:B------:R-:W0:Y:S02]  /*1a80*/  F2I.S64.TRUNC R2, R2 ;  /* 0x0000000200027311 */ /* 0x000e24000020d900 */
[----:B0-----:R-:W-:Y:S01]  /*1a90*/  PRMT R19, R2, 0x7610, R19 ;  /* 0x0000761002137816 */ /* 0x001fe20000000013 */
[----:B------:R-:W-:Y:S05]  /*1aa0*/  BRA `(.L_x_22929) ;  /* 0x0000047000007947 */ /* 0x000fea0003800000 */
.L_x_22942:
        /* <DEDUP_REMOVED lines=21> */
.L_x_22951:
[----:B------:R-:W-:Y:S05]  /*1c00*/  BSYNC B1 ;  /* 0x0000000000017941 */ /* 0x000fea0003800000 */
.L_x_22950:
[----:B------:R-:W-:Y:S01]  /*1c10*/  IMAD.SHL.U32 R2, R2, 0x200000, RZ ;  /* 0x0020000002027824 */ /* 0x000fe200078e00ff */
[----:B------:R-:W-:-:S04]  /*1c20*/  LEA R3, R0, 0x37800000, 0x17 ;  /* 0x3780000000037811 */ /* 0x000fc800078eb8ff */
[----:B------:R-:W-:Y:S02]  /*1c30*/  LOP3.LUT R2, R3, R2, R4, 0xfe, !PT ;  /* 0x0000000203027212 */ /* 0x000fe400078efe04 */
.L_x_22949:
[----:B------:R-:W-:Y:S05]  /*1c40*/  BSYNC B0 ;  /* 0x0000000000007941 */ /* 0x000fea0003800000 */
.L_x_22948:
[----:B------:R-:W0:Y:S02]  /*1c50*/  F2I.S64.TRUNC R2, R2 ;  /* 0x0000000200027311 */ /* 0x000e24000020d900 */
[----:B0-----:R-:W-:Y:S01]  /*1c60*/  PRMT R19, R2, 0x7610, R19 ;  /* 0x0000761002137816 */ /* 0x001fe20000000013 */
[----:B------:R-:W-:Y:S05]  /*1c70*/  BRA `(.L_x_22929) ;  /* 0x000002a000007947 */ /* 0x000fea0003800000 */
.L_x_22941:
        /* <DEDUP_REMOVED lines=14> */
.L_x_22955:
[----:B------:R-:W-:Y:S05]  /*1d60*/  BSYNC B0 ;  /* 0x0000000000007941 */ /* 0x000fea0003800000 */
.L_x_22954:
[----:B------:R-:W0:Y:S02]  /*1d70*/  F2I.S64.TRUNC R2, R2 ;  /* 0x0000000200027311 */ /* 0x000e24000020d900 */
[----:B0-----:R-:W-:Y:S01]  /*1d80*/  PRMT R19, R2, 0x7610, R19 ;  /* 0x0000761002137816 */ /* 0x001fe20000000013 */
[----:B------:R-:W-:Y:S05]  /*1d90*/  BRA `(.L_x_22929) ;  /* 0x0000018000007947 */ /* 0x000fea0003800000 */
.L_x_22928:
        /* <DEDUP_REMOVED lines=21> */
.L_x_22953:
[----:B------:R0:W5:Y:S01]  /*1ef0*/  LDG.E.U8 R19, [R4.64] ;  /* 0x0000002404137981 */ /* 0x000162000c1e1100 */
[----:B------:R-:W-:Y:S05]  /*1f00*/  BRA `(.L_x_22929) ;  /* 0x0000001000007947 */ /* 0x000fea0003800000 */
.L_x_22952:
[----:B------:R0:W5:Y:S02]  /*1f10*/  LDG.E.U8 R19, [R4.64] ;  /* 0x0000002404137981 */ /* 0x000164000c1e1100 */
.L_x_22929:
[----:B------:R-:W-:-:S03]  /*1f20*/  IADD3 R18, R18, 0x80, RZ ;  /* 0x0000008012127810 */ /* 0x000fc60007ffe0ff */
.L_x_22923:
[----:B------:R-:W-:Y:S05]  /*1f30*/  BSYNC B6 ;  /* 0x0000000000067941 */ /* 0x000fea0003800000 */
.L_x_22922:
[----:B------:R-:W-:Y:S01]  /*1f40*/  ISETP.GE.AND P0, PT, R18, R17, PT ;  /* 0x000000111200720c */ /* 0x000fe20003f06270 */
[----:B------:R-:W-:Y:S01]  /*1f50*/  BSSY B6, `(.L_x_22956) ;  /* 0x00000f5000067945 */ /* 0x000fe20003800000 */
[----:B------:R-:W-:Y:S02]  /*1f60*/  PRMT R25, RZ, 0x7610, R25 ;  /* 0x00007610ff197816 */ /* 0x000fe40000000019 */
[----:B------:R-:W-:-:S09]  /*1f70*/  PRMT R26, RZ, 0x7610, R26 ;  /* 0x00007610ff1a7816 */ /* 0x000fd2000000001a */
        /* <DEDUP_REMOVED lines=19> */
.L_x_22961:
[----:B------:R0:W5:Y:S01]  /*20b0*/  LDG.E.U8 R26, [R4.64] ;  /* 0x00000024041a7981 */ /* 0x000162000c1e1100 */
[----:B------:R-:W-:Y:S05]  /*20c0*/  BRA `(.L_x_22963) ;  /* 0x00000dc000007947 */ /* 0x000fea0003800000 */
.L_x_22960:
        /* <DEDUP_REMOVED lines=8> */
.L_x_22965:
[----:B------:R0:W5:Y:S01]  /*2150*/  LDG.E.U8 R26, [R4.64] ;  /* 0x00000024041a7981 */ /* 0x000162000c1e1100 */
[----:B------:R-:W-:Y:S05]  /*2160*/  BRA `(.L_x_22963) ;  /* 0x00000d2000007947 */ /* 0x000fea0003800000 */
.L_x_22964:
[----:B------:R0:W5:Y:S01]  /*2170*/  LDG.E.U16 R26, [R4.64] ;  /* 0x00000024041a7981 */ /* 0x000162000c1e1500 */
[----:B------:R-:W-:Y:S05]  /*2180*/  BRA `(.L_x_22963) ;  /* 0x00000d0000007947 */ /* 0x000fea0003800000 */
.L_x_22959:
        /* <DEDUP_REMOVED lines=10> */
.L_x_22967:
[----:B------:R-:W2:Y:S02]  /*2230*/  LDG.E.U16 R2, [R4.64] ;  /* 0x0000002404027981 */ /* 0x000ea4000c1e1500 */
[----:B--2---:R-:W-:-:S06]  /*2240*/  HADD2.F32 R2, -RZ, R2.H0_H0 ;  /* 0x20000002ff027230 */ /* 0x004fcc0000004100 */
[----:B------:R-:W0:Y:S02]  /*2250*/  F2I.S64.TRUNC R2, R2 ;  /* 0x0000000200027311 */ /* 0x000e24000020d900 */
[----:B0-----:R-:W-:Y:S01]  /*2260*/  PRMT R26, R2, 0x7610, R26 ;  /* 0x00007610021a7816 */ /* 0x001fe2000000001a */
[----:B------:R-:W-:Y:S05]  /*2270*/  BRA `(.L_x_22963) ;  /* 0x00000c1000007947 */ /* 0x000fea0003800000 */
.L_x_22966:
        /* <DEDUP_REMOVED lines=10> */
.L_x_22969:
[----:B------:R-:W2:Y:S02]  /*2320*/  LDG.E.U16 R4, [R4.64] ;  /* 0x0000002404047981 */ /* 0x000ea4000c1e1500 */
[----:B--2---:R-:W-:-:S06]  /*2330*/  HADD2.F32 R2, -RZ, R4.H0_H0 ;  /* 0x20000004ff027230 */ /* 0x004fcc0000004100 */
[----:B------:R-:W0:Y:S02]  /*2340*/  F2I.S64.TRUNC R2, R2 ;  /* 0x0000000200027311 */ /* 0x000e24000020d900 */
[----:B0-----:R-:W-:Y:S01]  /*2350*/  PRMT R26, R2, 0x7610, R26 ;  /* 0x00007610021a7816 */ /* 0x001fe2000000001a */
[----:B------:R-:W-:Y:S05]  /*2360*/  BRA `(.L_x_22963) ;  /* 0x00000b2000007947 */ /* 0x000fea0003800000 */
.L_x_22968:
[----:B------:R-:W2:Y:S02]  /*2370*/  LDG.E.64 R2, [R4.64] ;  /* 0x0000002404027981 */ /* 0x000ea4000c1e1b00 */
[----:B--2---:R-:W0:Y:S02]  /*2380*/  F2I.S64.F64.TRUNC R2, R2 ;  /* 0x0000000200027311 */ /* 0x004e24000030d900 */
[----:B0-----:R-:W-:Y:S01]  /*2390*/  PRMT R26, R2, 0x7610, R26 ;  /* 0x00007610021a7816 */ /* 0x001fe2000000001a */
[----:B------:R-:W-:Y:S05]  /*23a0*/  BRA `(.L_x_22963) ;  /* 0x00000ae000007947 */ /* 0x000fea0003800000 */
.L_x_22958:
        /* <DEDUP_REMOVED lines=12> */
.L_x_22972:
[----:B------:R-:W2:Y:S02]  /*2470*/  LDG.E.64 R4, [R4.64] ;  /* 0x0000002404047981 */ /* 0x000ea4000c1e1b00 */
[----:B--2---:R-:W0:Y:S02]  /*2480*/  F2I.S64.F64.TRUNC R2, R4 ;  /* 0x0000000400027311 */ /* 0x004e24000030d900 */
[----:B0-----:R-:W-:Y:S01]  /*2490*/  PRMT R26, R2, 0x7610, R26 ;  /* 0x00007610021a7816 */ /* 0x001fe2000000001a */
[----:B------:R-:W-:Y:S05]  /*24a0*/  BRA `(.L_x_22963) ;  /* 0x000009e000007947 */ /* 0x000fea0003800000 */
.L_x_22971:
        /* <DEDUP_REMOVED lines=28> */
.L_x_22974:
        /* <DEDUP_REMOVED lines=15> */
.L_x_22973:
[----:B------:R-:W2:Y:S02]  /*2760*/  LDG.E.U16 R2, [R4.64] ;  /* 0x0000002404027981 */ /* 0x000ea4000c1e1500 */
[----:B--2---:R-:W-:-:S06]  /*2770*/  PRMT R2, RZ, 0x5410, R2 ;  /* 0x00005410ff027816 */ /* 0x004fcc0000000002 */
[----:B------:R-:W0:Y:S02]  /*2780*/  F2I.S64.TRUNC R2, R2 ;  /* 0x0000000200027311 */ /* 0x000e24000020d900 */
[----:B0-----:R-:W-:Y:S01]  /*2790*/  PRMT R26, R2, 0x7610, R26 ;  /* 0x00007610021a7816 */ /* 0x001fe2000000001a */
[----:B------:R-:W-:Y:S05]  /*27a0*/  BRA `(.L_x_22963) ;  /* 0x000006e000007947 */ /* 0x000fea0003800000 */
.L_x_22970:
        /* <DEDUP_REMOVED lines=10> */
.L_x_22977:
        /* <DEDUP_REMOVED lines=21> */
.L_x_22981:
[----:B------:R-:W-:Y:S05]  /*29a0*/  BSYNC B1 ;  /* 0x0000000000017941 */ /* 0x000fea0003800000 */
.L_x_22980:
[----:B------:R-:W-:Y:S01]  /*29b0*/  IMAD.SHL.U32 R2, R2, 0x100000, RZ ;  /* 0x0010000002027824 */ /* 0x000fe200078e00ff */
[----:B------:R-:W-:-:S04]  /*29c0*/  LEA R3, R0, 0x3b800000, 0x17 ;  /* 0x3b80000000037811 */ /* 0x000fc800078eb8ff */
[----:B------:R-:W-:Y:S02]  /*29d0*/  LOP3.LUT R2, R3, R2, R4, 0xfe, !PT ;  /* 0x0000000203027212 */ /* 0x000fe400078efe04 */
.L_x_22979:
[----:B------:R-:W-:Y:S05]  /*29e0*/  BSYNC B0 ;  /* 0x0000000000007941 */ /* 0x000fea0003800000 */
.L_x_22978:
[----:B------:R-:W0:Y:S02]  /*29f0*/  F2I.S64.TRUNC R2, R2 ;  /* 0x0000000200027311 */ /* 0x000e24000020d900 */
[----:B0-----:R-:W-:Y:S01]  /*2a00*/  PRMT R26, R2, 0x7610, R26 ;  /* 0x00007610021a7816 */ /* 0x001fe2000000001a */
[----:B------:R-:W-:Y:S05]  /*2a10*/  BRA `(.L_x_22963) ;  /* 0x0000047000007947 */ /* 0x000fea0003800000 */
.L_x_22976:
        /* <DEDUP_REMOVED lines=21> */
.L_x_22985:
[----:B------:R-:W-:Y:S05]  /*2b70*/  BSYNC B1 ;  /* 0x0000000000017941 */ /* 0x000fea0003800000 */
.L_x_22984:
[----:B------:R-:W-:Y:S01]  /*2b80*/  IMAD.SHL.U32 R2, R2, 0x200000, RZ ;  /* 0x0020000002027824 */ /* 0x000fe200078e00ff */
[----:B------:R-:W-:-:S04]  /*2b90*/  LEA R3, R0, 0x37800000, 0x17 ;  /* 0x3780000000037811 */ /* 0x000fc800078eb8ff */
[----:B------:R-:W-:Y:S02]  /*2ba0*/  LOP3.LUT R2, R3, R2, R4, 0xfe, !PT ;  /* 0x0000000203027212 */ /* 0x000fe400078efe04 */
.L_x_22983:
[----:B------:R-:W-:Y:S05]  /*2bb0*/  BSYNC B0 ;  /* 0x0000000000007941 */ /* 0x000fea0003800000 */
.L_x_22982:
[----:B------:R-:W0:Y:S02]  /*2bc0*/  F2I.S64.TRUNC R2, R2 ;  /* 0x0000000200027311 */ /* 0x000e24000020d900 */
[----:B0-----:R-:W-:Y:S01]  /*2bd0*/  PRMT R26, R2, 0x7610, R26 ;  /* 0x00007610021a7816 */ /* 0x001fe2000000001a */
[----:B------:R-:W-:Y:S05]  /*2be0*/  BRA `(.L_x_22963) ;  /* 0x000002a000007947 */ /* 0x000fea0003800000 */
.L_x_22975:
        /* <DEDUP_REMOVED lines=14> */
.L_x_22989:
[----:B------:R-:W-:Y:S05]  /*2cd0*/  BSYNC B0 ;  /* 0x0000000000007941 */ /* 0x000fea0003800000 */
.L_x_22988:
[----:B------:R-:W0:Y:S02]  /*2ce0*/  F2I.S64.TRUNC R2, R2 ;  /* 0x0000000200027311 */ /* 0x000e24000020d900 */
[----:B0-----:R-:W-:Y:S01]  /*2cf0*/  PRMT R26, R2, 0x7610, R26 ;  /* 0x00007610021a7816 */ /* 0x001fe2000000001a */
[----:B------:R-:W-:Y:S05]  /*2d00*/  BRA `(.L_x_22963) ;  /* 0x0000018000007947 */ /* 0x000fea0003800000 */
.L_x_22962:
        /* <DEDUP_REMOVED lines=21> */
.L_x_22987:
[----:B------:R0:W5:Y:S01]  /*2e60*/  LDG.E.U8 R26, [R4.64] ;  /* 0x00000024041a7981 */ /* 0x000162000c1e1100 */
[----:B------:R-:W-:Y:S05]  /*2e70*/  BRA `(.L_x_22963) ;  /* 0x0000001000007947 */ /* 0x000fea0003800000 */
.L_x_22986:
[----:B------:R0:W5:Y:S02]  /*2e80*/  LDG.E.U8 R26, [R4.64] ;  /* 0x00000024041a7981 */ /* 0x000164000c1e1100 */
.L_x_22963:
[----:B------:R-:W-:-:S03]  /*2e90*/  IADD3 R18, R18, 0x80, RZ ;  /* 0x0000008012127810 */ /* 0x000fc60007ffe0ff */
.L_x_22957:
[----:B------:R-:W-:Y:S05]  /*2ea0*/  BSYNC B6 ;  /* 0x0000000000067941 */ /* 0x000fea0003800000 */
.L_x_22956:
[----:B------:R-:W1:Y:S01]  /*2eb0*/  LDC.U8 R23, c[0x0][0x165] ;  /* 0x00005940ff177b82 */ /* 0x000e620000000000 */
        /* <DEDUP_REMOVED lines=20> */
.L_x_22995:
[----:B------:R0:W5:Y:S01]  /*3000*/  LDG.E.U8 R25, [R4.64] ;  /* 0x0000002404197981 */ /* 0x000162000c1e1100 */
[----:B------:R-:W-:Y:S05]  /*3010*/  BRA `(.L_x_22991) ;  /* 0x00000db000007947 */ /* 0x000fea0003800000 */
.L_x_22994:
        /* <DEDUP_REMOVED lines=8> */
.L_x_22998:
[----:B------:R0:W5:Y:S01]  /*30a0*/  LDG.E.U8 R25, [R4.64] ;  /* 0x0000002404197981 */ /* 0x000162000c1e1100 */
[----:B------:R-:W-:Y:S05]  /*30b0*/  BRA `(.L_x_22991) ;  /* 0x00000d1000007947 */ /* 0x000fea0003800000 */
.L_x_22997:
[----:B------:R0:W5:Y:S01]  /*30c0*/  LDG.E.U16 R25, [R4.64] ;  /* 0x0000002404197981 */ /* 0x000162000c1e1500 */
[----:B------:R-:W-:Y:S05]  /*30d0*/  BRA `(.L_x_22991) ;  /* 0x00000cf000007947 */ /* 0x000fea0003800000 */
.L_x_22993:
        /* <DEDUP_REMOVED lines=10> */
.L_x_23000:
[----:B------:R-:W2:Y:S02]  /*3180*/  LDG.E.U16 R2, [R4.64] ;  /* 0x0000002404027981 */ /* 0x000ea4000c1e1500 */
[----:B--2---:R-:W-:-:S06]  /*3190*/  HADD2.F32 R2, -RZ, R2.H0_H0 ;  /* 0x20000002ff027230 */ /* 0x004fcc0000004100 */
[----:B------:R-:W0:Y:S02]  /*31a0*/  F2I.S64.TRUNC R2, R2 ;  /* 0x0000000200027311 */ /* 0x000e24000020d900 */
[----:B0-----:R-:W-:Y:S01]  /*31b0*/  PRMT R25, R2, 0x7610, R25 ;  /* 0x0000761002197816 */ /* 0x001fe20000000019 */
[----:B------:R-:W-:Y:S05]  /*31c0*/  BRA `(.L_x_22991) ;  /* 0x00000c0000007947 */ /* 0x000fea0003800000 */
.L_x_22999:
        /* <DEDUP_REMOVED lines=10> */
.L_x_23002:
[----:B------:R-:W2:Y:S02]  /*3270*/  LDG.E.U16 R4, [R4.64] ;  /* 0x0000002404047981 */ /* 0x000ea4000c1e1500 */
[----:B--2---:R-:W-:-:S06]  /*3280*/  HADD2.F32 R2, -RZ, R4.H0_H0 ;  /* 0x20000004ff027230 */ /* 0x004fcc0000004100 */
[----:B------:R-:W0:Y:S02]  /*3290*/  F2I.S64.TRUNC R2, R2 ;  /* 0x0000000200027311 */ /* 0x000e24000020d900 */
[----:B0-----:R-:W-:Y:S01]  /*32a0*/  PRMT R25, R2, 0x7610, R25 ;  /* 0x0000761002197816 */ /* 0x001fe20000000019 */
[----:B------:R-:W-:Y:S05]  /*32b0*/  BRA `(.L_x_22991) ;  /* 0x00000b1000007947 */ /* 0x000fea0003800000 */
.L_x_23001:
[----:B------:R-:W2:Y:S02]  /*32c0*/  LDG.E.64 R2, [R4.64] ;  /* 0x0000002404027981 */ /* 0x000ea4000c1e1b00 */
[----:B--2---:R-:W0:Y:S02]  /*32d0*/  F2I.S64.F64.TRUNC R2, R2 ;  /* 0x0000000200027311 */ /* 0x004e24000030d900 */
[----:B0-----:R-:W-:Y:S01]  /*32e0*/  PRMT R25, R2, 0x7610, R25 ;  /* 0x0000761002197816 */ /* 0x001fe20000000019 */
[----:B------:R-:W-:Y:S05]  /*32f0*/  BRA `(.L_x_22991) ;  /* 0x00000ad000007947 */ /* 0x000fea0003800000 */
.L_x_22992:
        /* <DEDUP_REMOVED lines=12> */
.L_x_23005:
[----:B------:R-:W2:Y:S02]  /*33c0*/  LDG.E.64 R4, [R4.64] ;  /* 0x0000002404047981 */ /* 0x000ea4000c1e1b00 */
[----:B--2---:R-:W0:Y:S02]  /*33d0*/  F2I.S64.F64.TRUNC R2, R4 ;  /* 0x0000000400027311 */ /* 0x004e24000030d900 */
[----:B0-----:R-:W-:Y:S01]  /*33e0*/  PRMT R25, R2, 0x7610, R25 ;  /* 0x0000761002197816 */ /* 0x001fe20000000019 */
[----:B------:R-:W-:Y:S05]  /*33f0*/  BRA `(.L_x_22991) ;  /* 0x000009d000007947 */ /* 0x000fea0003800000 */
.L_x_23004:
        /* <DEDUP_REMOVED lines=28> */
.L_x_23007:
        /* <DEDUP_REMOVED lines=15> */
.L_x_23006:
[----:B------:R-:W2:Y:S02]  /*36b0*/  LDG.E.U16 R2, [R4.64] ;  /* 0x0000002404027981 */ /* 0x000ea4000c1e1500 */
[----:B--2---:R-:W-:-:S06]  /*36c0*/  PRMT R2, RZ, 0x5410, R2 ;  /* 0x00005410ff027816 */ /* 0x004fcc0000000002 */
[----:B------:R-:W0:Y:S02]  /*36d0*/  F2I.S64.TRUNC R2, R2 ;  /* 0x0000000200027311 */ /* 0x000e24000020d900 */
[----:B0-----:R-:W-:Y:S01]  /*36e0*/  PRMT R25, R2, 0x7610, R25 ;  /* 0x0000761002197816 */ /* 0x001fe20000000019 */
[----:B------:R-:W-:Y:S05]  /*36f0*/  BRA `(.L_x_22991) ;  /* 0x000006d000007947 */ /* 0x000fea0003800000 */
.L_x_23003:
        /* <DEDUP_REMOVED lines=10> */
.L_x_23010:
        /* <DEDUP_REMOVED lines=21> */
.L_x_23014:
[----:B------:R-:W-:Y:S05]  /*38f0*/  BSYNC B1 ;  /* 0x0000000000017941 */ /* 0x000fea0003800000 */
.L_x_23013:
[----:B------:R-:W-:Y:S01]  /*3900*/  IMAD.SHL.U32 R2, R2, 0x100000, RZ ;  /* 0x0010000002027824 */ /* 0x000fe200078e00ff */
[----:B------:R-:W-:-:S04]  /*3910*/  LEA R3, R0, 0x3b800000, 0x17 ;  /* 0x3b80000000037811 */ /* 0x000fc800078eb8ff */
[----:B------:R-:W-:Y:S02]  /*3920*/  LOP3.LUT R2, R3, R2, R4, 0xfe, !PT ;  /* 0x0000000203027212 */ /* 0x000fe400078efe04 */
.L_x_23012:
[----:B------:R-:W-:Y:S05]  /*3930*/  BSYNC B0 ;  /* 0x0000000000007941 */ /* 0x000fea0003800000 */
.L_x_23011:
[----:B------:R-:W0:Y:S02]  /*3940*/  F2I.S64.TRUNC R2, R2 ;  /* 0x0000000200027311 */ /* 0x000e24000020d900 */
[----:B0-----:R-:W-:Y:S01]  /*3950*/  PRMT R25, R2, 0x7610, R25 ;  /* 0x0000761002197816 */ /* 0x001fe20000000019 */
[----:B------:R-:W-:Y:S05]  /*3960*/  BRA `(.L_x_22991) ;  /* 0x0000046000007947 */ /* 0x000fea0003800000 */
.L_x_23009:
        /* <DEDUP_REMOVED lines=21> */
.L_x_23018:
[----:B------:R-:W-:Y:S05]  /*3ac0*/  BSYNC B1 ;  /* 0x0000000000017941 */ /* 0x000fea0003800000 */
.L_x_23017:
[----:B------:R-:W-:Y:S01]  /*3ad0*/  IMAD.SHL.U32 R2, R2, 0x200000, RZ ;  /* 0x0020000002027824 */ /* 0x000fe200078e00ff */
[----:B------:R-:W-:-:S04]  /*3ae0*/  LEA R3, R0, 0x37800000, 0x17 ;  /* 0x3780000000037811 */ /* 0x000fc800078eb8ff */
[----:B------:R-:W-:Y:S02]  /*3af0*/  LOP3.LUT R2, R3, R2, R4, 0xfe, !PT ;  /* 0x0000000203027212 */ /* 0x000fe400078efe04 */
.L_x_23016:
[----:B------:R-:W-:Y:S05]  /*3b00*/  BSYNC B0 ;  /* 0x0000000000007941 */ /* 0x000fea0003800000 */
.L_x_23015:
[----:B------:R-:W0:Y:S02]  /*3b10*/  F2I.S64.TRUNC R2, R2 ;  /* 0x0000000200027311 */ /* 0x000e24000020d900 */
[----:B0-----:R-:W-:Y:S01]  /*3b20*/  PRMT R25, R2, 0x7610, R25 ;  /* 0x0000761002197816 */ /* 0x001fe20000000019 */
[----:B------:R-:W-:Y:S05]  /*3b30*/  BRA `(.L_x_22991) ;  /* 0x0000029000007947 */ /* 0x000fea0003800000 */
.L_x_23008:
        /* <DEDUP_REMOVED lines=14> */
.L_x_23022:
[----:B------:R-:W-:Y:S05]  /*3c20*/  BSYNC B0 ;  /* 0x0000000000007941 */ /* 0x000fea0003800000 */
.L_x_23021:
[----:B------:R-:W0:Y:S02]  /*3c30*/  F2I.S64.TRUNC R2, R2 ;  /* 0x0000000200027311 */ /* 0x000e24000020d900 */
[----:B0-----:R-:W-:Y:S01]  /*3c40*/  PRMT R25, R2, 0x7610, R25 ;  /* 0x0000761002197816 */ /* 0x001fe20000000019 */
[----:B------:R-:W-:Y:S05]  /*3c50*/  BRA `(.L_x_22991) ;  /* 0x0000017000007947 */ /* 0x000fea0003800000 */
.L_x_22996:
        /* <DEDUP_REMOVED lines=19> */
[----:B------:R-:W-:Y:S05]  /*3d90*/  BRA `(.L_x_22991) ;  /* 0x0000003000007947 */ /* 0x000fea0003800000 */
.L_x_23020:
[----:B------:R0:W5:Y:S01]  /*3da0*/  LDG.E.U8 R25, [R4.64] ;  /* 0x0000002404197981 */ /* 0x000162000c1e1100 */
[----:B------:R-:W-:Y:S05]  /*3db0*/  BRA `(.L_x_22991) ;  /* 0x0000001000007947 */ /* 0x000fea0003800000 */
.L_x_23019:
[----:B------:R0:W5:Y:S02]  /*3dc0*/  LDG.E.U8 R25, [R4.64] ;  /* 0x0000002404197981 */ /* 0x000164000c1e1100 */
.L_x_22991:
[----:B------:R-:W-:Y:S05]  /*3dd0*/  BSYNC B6 ;  /* 0x0000000000067941 */ /* 0x000fea0003800000 */
.L_x_22990:
[----:B------:R-:W2:Y:S01]  /*3de0*/  S2R R24, SR_TID.X ;  /* 0x0000000000187919 */ /* 0x000ea20000002100 */
[----:B------:R-:W3:Y:S01]  /*3df0*/  LDC.U8 R18, c[0x0][0x184] ;  /* 0x00006100ff127b82 */ /* 0x000ee20000000000 */
[----:B-----5:R-:W-:Y:S01]  /*3e00*/  LOP3.LUT R22, R22, 0xff, RZ, 0xc0, !PT ;  /* 0x000000ff16167812 */ /* 0x020fe200078ec0ff */
[----:B------:R-:W-:Y:S01]  /*3e10*/  BSSY B6, `(.L_x_23023) ;  /* 0x00000f9000067945 */ /* 0x000fe20003800000 */
[----:B------:R-:W-:Y:S02]  /*3e20*/  LOP3.LUT R0, R19, 0xff, RZ, 0xc0, !PT ;  /* 0x000000ff13007812 */ /* 0x000fe400078ec0ff */
[----:B------:R-:W-:Y:S02]  /*3e30*/  LOP3.LUT R26, R26, 0xff, RZ, 0xc0, !PT ;  /* 0x000000ff1a1a7812 */ /* 0x000fe400078ec0ff */
[----:B------:R-:W-:Y:S02]  /*3e40*/  LOP3.LUT R2, R25, 0xff, RZ, 0xc0, !PT ;  /* 0x000000ff19027812 */ /* 0x000fe400078ec0ff */
[----:B-1----:R-:W-:-:S02]  /*3e50*/  IMNMX.U32 R9, R22, R23, PT ;  /* 0x0000001716097217 */ /* 0x002fc40003800000 */
[-C--:B------:R-:W-:Y:S02]  /*3e60*/  IMNMX.U32 R19, R0, R23.reuse, PT ;  /* 0x0000001700137217 */ /* 0x080fe40003800000 */
[-C--:B------:R-:W-:Y:S02]  /*3e70*/  IMNMX.U32 R22, R26, R23.reuse, PT ;  /* 0x000000171a167217 */ /* 0x080fe40003800000 */
[----:B------:R-:W-:Y:S02]  /*3e80*/  IMNMX.U32 R23, R2, R23, PT ;  /* 0x0000001702177217 */ /* 0x000fe40003800000 */
[----:B--2---:R-:W-:-:S13]  /*3e90*/  ISETP.GE.AND P0, PT, R24, R17, PT ;  /* 0x000000111800720c */ /* 0x004fda0003f06270 */
        /* <DEDUP_REMOVED lines=20> */
.L_x_23028:
[----:B------:R1:W-:Y:S01]  /*3fe0*/  STG.E.U8 [R2.64], R9 ;  /* 0x0000000902007986 */ /* 0x0003e2000c101124 */
[----:B------:R-:W-:Y:S05]  /*3ff0*/  BRA `(.L_x_23024) ;  /* 0x00000da000007947 */ /* 0x000fea0003800000 */
.L_x_23027:
[----:B------:R-:W-:-:S13]  /*4000*/  ISETP.NE.AND P0, PT, R0, 0x2, PT ;  /* 0x000000020000780c */ /* 0x000fda0003f05270 */
[----:B------:R-:W-:Y:S05]  /*4010*/  @!P0 BRA `(.L_x_23030) ;  /* 0x000000a000008947 */ /* 0x000fea0003800000 */
[----:B------:R-:W-:-:S13]  /*4020*/  ISETP.NE.AND P0, PT, R0, 0x3, PT ;  /* 0x000000030000780c */ /* 0x000fda0003f05270 */
[----:B------:R-:W-:Y:S05]  /*4030*/  @!P0 BRA `(.L_x_23031) ;  /* 0x0000006000008947 */ /* 0x000fea0003800000 */
[----:B------:R-:W-:-:S13]  /*4040*/  ISETP.NE.AND P0, PT, R0, 0x4, PT ;  /* 0x000000040000780c */ /* 0x000fda0003f05270 */
[----:B------:R-:W-:Y:S05]  /*4050*/  @P0 BRA `(.L_x_23029) ;  /* 0x00000bb000000947 */ /* 0x000fea0003800000 */
[----:B0-----:R-:W-:Y:S01]  /*4060*/  LOP3.LUT R4, R9, 0xffff, RZ, 0xc0, !PT ;  /* 0x0000ffff09047812 */ /* 0x001fe200078ec0ff */
[----:B------:R-:W-:-:S05]  /*4070*/  IMAD.MOV.U32 R5, RZ, RZ, RZ ;  /* 0x000000ffff057224 */ /* 0x000fca00078e00ff */
[----:B------:R0:W-:Y:S01]  /*4080*/  STG.E.64 [R2.64], R4 ;  /* 0x0000000402007986 */ /* 0x0001e2000c101b24 */
[----:B------:R-:W-:Y:S05]  /*4090*/  BRA `(.L_x_23024) ;  /* 0x00000d0000007947 */ /* 0x000fea0003800000 */
.L_x_23031:
[----:B------:R1:W-:Y:S01]  /*40a0*/  STG.E [R2.64], R9 ;  /* 0x0000000902007986 */ /* 0x0003e2000c101924 */
[----:B------:R-:W-:Y:S05]  /*40b0*/  BRA `(.L_x_23024) ;  /* 0x00000ce000007947 */ /* 0x000fea0003800000 */
.L_x_23030:
[----:B------:R1:W-:Y:S01]  /*40c0*/  STG.E.U16 [R2.64], R9 ;  /* 0x0000000902007986 */ /* 0x0003e2000c101524 */
[----:B------:R-:W-:Y:S05]  /*40d0*/  BRA `(.L_x_23024) ;  /* 0x00000cc000007947 */ /* 0x000fea0003800000 */
.L_x_23026:
[----:B------:R-:W-:-:S13]  /*40e0*/  ISETP.GT.AND P0, PT, R0, 0x6, PT ;  /* 0x000000060000780c */ /* 0x000fda0003f04270 */
[----:B------:R-:W-:Y:S05]  /*40f0*/  @P0 BRA `(.L_x_23032) ;  /* 0x000000b000000947 */ /* 0x000fea0003800000 */
[----:B------:R-:W-:-:S13]  /*4100*/  ISETP.NE.AND P0, PT, R0, 0x5, PT ;  /* 0x000000050000780c */ /* 0x000fda0003f05270 */
[----:B------:R-:W-:Y:S05]  /*4110*/  @!P0 BRA `(.L_x_23033) ;  /* 0x0000005000008947 */ /* 0x000fea0003800000 */
[----:B------:R-:W-:-:S13]  /*4120*/  ISETP.NE.AND P0, PT, R0, 0x6, PT ;  /* 0x000000060000780c */ /* 0x000fda0003f05270 */
[----:B------:R-:W-:Y:S05]  /*4130*/  @P0 BRA `(.L_x_23029) ;  /* 0x00000ad000000947 */ /* 0x000fea0003800000 */
[----:B0-----:R-:W0:Y:S02]  /*4140*/  I2F.U16 R5, R9 ;  /* 0x0000000900057306 */ /* 0x001e240000101000 */
[----:B0-----:R0:W-:Y:S01]  /*4150*/  STG.E [R2.64], R5 ;  /* 0x0000000502007986 */ /* 0x0011e2000c101924 */
[----:B------:R-:W-:Y:S05]  /*4160*/  BRA `(.L_x_23024) ;  /* 0x00000c3000007947 */ /* 0x000fea0003800000 */
.L_x_23033:
[----:B------:R-:W1:Y:S02]  /*4170*/  I2F.U16 R0, R9 ;  /* 0x0000000900007306 */ /* 0x000e640000101000 */
[----:B-1----:R-:W-:-:S05]  /*4180*/  F2FP.PACK_AB R0, RZ, R0 ;  /* 0x00000000ff00723e */ /* 0x002fca00000000ff */
[----:B------:R1:W-:Y:S01]  /*4190*/  STG.E.U16 [R2.64], R0 ;  /* 0x0000000002007986 */ /* 0x0003e2000c101524 */
[----:B------:R-:W-:Y:S05]  /*41a0*/  BRA `(.L_x_23024) ;  /* 0x00000bf000007947 */ /* 0x000fea0003800000 */
.L_x_23032:
[----:B------:R-:W-:-:S13]  /*41b0*/  ISETP.NE.AND P0, PT, R0, 0x7, PT ;  /* 0x000000070000780c */ /* 0x000fda0003f05270 */
[----:B------:R-:W-:Y:S05]  /*41c0*/  @!P0 BRA `(.L_x_23034) ;  /* 0x000000d000008947 */ /* 0x000fea0003800000 */
[----:B------:R-:W-:-:S13]  /*41d0*/  ISETP.NE.AND P0, PT, R0, 0x8, PT ;  /* 0x000000080000780c */ /* 0x000fda0003f05270 */
[----:B------:R-:W-:Y:S05]  /*41e0*/  @!P0 BRA `(.L_x_23035) ;  /* 0x0000006000008947 */ /* 0x000fea0003800000 */
[----:B------:R-:W-:-:S13]  /*41f0*/  ISETP.NE.AND P0, PT, R0, 0x9, PT ;  /* 0x000000090000780c */ /* 0x000fda0003f05270 */
[----:B------:R-:W-:Y:S05]  /*4200*/  @P0 BRA `(.L_x_23029) ;  /* 0x00000a0000000947 */ /* 0x000fea0003800000 */
[----:B0-----:R-:W0:Y:S01]  /*4210*/  I2F.U16 R4, R9 ;  /* 0x0000000900047306 */ /* 0x001e220000101000 */
[----:B------:R-:W-:-:S05]  /*4220*/  IMAD.MOV.U32 R5, RZ, RZ, RZ ;  /* 0x000000ffff057224 */ /* 0x000fca00078e00ff */
[----:B0-----:R0:W-:Y:S01]  /*4230*/  STG.E.64 [R2.64], R4 ;  /* 0x0000000402007986 */ /* 0x0011e2000c101b24 */
[----:B------:R-:W-:Y:S05]  /*4240*/  BRA `(.L_x_23024) ;  /* 0x00000b5000007947 */ /* 0x000fea0003800000 */
.L_x_23035:
[----:B------:R-:W1:Y:S02]  /*4250*/  I2F.U16 R9, R9 ;  /* 0x0000000900097306 */ /* 0x000e640000101000 */
[----:B01----:R-:W-:-:S04]  /*4260*/  F2FP.PACK_AB R5, RZ, R9 ;  /* 0x00000009ff05723e */ /* 0x003fc800000000ff */
[----:B------:R-:W-:-:S05]  /*4270*/  PRMT R5, R5, 0x5410, RZ ;  /* 0x0000541005057816 */ /* 0x000fca00000000ff */
[----:B------:R0:W-:Y:S01]  /*4280*/  STG.E [R2.64], R5 ;  /* 0x0000000502007986 */ /* 0x0001e2000c101924 */
[----:B------:R-:W-:Y:S05]  /*4290*/  BRA `(.L_x_23024) ;  /* 0x00000b0000007947 */ /* 0x000fea0003800000 */
.L_x_23034:
[----:B0-----:R-:W0:Y:S02]  /*42a0*/  I2F.F64.U16 R4, R9 ;  /* 0x0000000900047312 */ /* 0x001e240000101800 */
[----:B0-----:R0:W-:Y:S01]  /*42b0*/  STG.E.64 [R2.64], R4 ;  /* 0x0000000402007986 */ /* 0x0011e2000c101b24 */
[----:B------:R-:W-:Y:S05]  /*42c0*/  BRA `(.L_x_23024) ;  /* 0x00000ad000007947 */ /* 0x000fea0003800000 */
.L_x_23025:
        /* <DEDUP_REMOVED lines=10> */
[----:B0-----:R-:W-:-:S05]  /*4370*/  SEL R5, RZ, 0x1, !P0 ;  /* 0x00000001ff057807 */ /* 0x001fca0004000000 */
[----:B------:R0:W-:Y:S01]  /*4380*/  STG.E.U8 [R2.64], R5 ;  /* 0x0000000502007986 */ /* 0x0001e2000c101124 */
[----:B------:R-:W-:Y:S05]  /*4390*/  BRA `(.L_x_23024) ;  /* 0x00000a0000007947 */ /* 0x000fea0003800000 */
.L_x_23038:
[----:B0-----:R-:W0:Y:S01]  /*43a0*/  I2F.F64.U16 R4, R9 ;  /* 0x0000000900047312 */ /* 0x001e220000101800 */
[----:B------:R-:W-:-:S05]  /*43b0*/  CS2R R6, SRZ ;  /* 0x0000000000067805 */ /* 0x000fca000001ff00 */
[----:B0-----:R0:W-:Y:S01]  /*43c0*/  STG.E.128 [R2.64], R4 ;  /* 0x0000000402007986 */ /* 0x0011e2000c101d24 */
[----:B------:R-:W-:Y:S05]  /*43d0*/  BRA `(.L_x_23024) ;  /* 0x000009c000007947 */ /* 0x000fea0003800000 */
.L_x_23037:
[----:B------:R-:W-:-:S13]  /*43e0*/  ISETP.NE.AND P0, PT, R0, 0xf, PT ;  /* 0x0000000f0000780c */ /* 0x000fda0003f05270 */
[----:B------:R-:W-:Y:S05]  /*43f0*/  @!P0 BRA `(.L_x_23039) ;  /* 0x000002d000008947 */ /* 0x000fea0003800000 */
[----:B------:R-:W-:-:S13]  /*4400*/  ISETP.NE.AND P0, PT, R0, 0x17, PT ;  /* 0x000000170000780c */ /* 0x000fda0003f05270 */
[----:B------:R-:W-:Y:S05]  /*4410*/  @!P0 BRA `(.L_x_23040) ;  /* 0x0000015000008947 */ /* 0x000fea0003800000 */
[----:B------:R-:W-:-:S13]  /*4420*/  ISETP.NE.AND P0, PT, R0, 0x18, PT ;  /* 0x000000180000780c */ /* 0x000fda0003f05270 */
[----:B------:R-:W-:Y:S05]  /*4430*/  @P0 BRA `(.L_x_23029) ;  /* 0x000007d000000947 */ /* 0x000fea0003800000 */
[----:B------:R-:W1:Y:S01]  /*4440*/  I2F.U16 R9, R9 ;  /* 0x0000000900097306 */ /* 0x000e620000101000 */
[----:B------:R-:W-:Y:S01]  /*4450*/  BSSY B0, `(.L_x_23041) ;  /* 0x000000e000007945 */ /* 0x000fe20003800000 */
[C---:B01----:R-:W-:Y:S02]  /*4460*/  LOP3.LUT R4, R9.reuse, 0x7fffffff, RZ, 0xc0, !PT ;  /* 0x7fffffff09047812 */ /* 0x043fe400078ec0ff */
        /* <DEDUP_REMOVED lines=12> */
.L_x_23042:
[----:B------:R-:W-:Y:S05]  /*4530*/  BSYNC B0 ;  /* 0x0000000000007941 */ /* 0x000fea0003800000 */
.L_x_23041:
[----:B------:R-:W-:-:S05]  /*4540*/  LOP3.LUT R5, R0, R5, RZ, 0xfc, !PT ;  /* 0x0000000500057212 */ /* 0x000fca00078efcff */
[----:B------:R0:W-:Y:S01]  /*4550*/  STG.E.U8 [R2.64], R5 ;  /* 0x0000000502007986 */ /* 0x0001e2000c101124 */
[----:B------:R-:W-:Y:S05]  /*4560*/  BRA `(.L_x_23024) ;  /* 0x0000083000007947 */ /* 0x000fea0003800000 */
.L_x_23040:
[----:B------:R-:W1:Y:S01]  /*4570*/  I2F.U16 R9, R9 ;  /* 0x0000000900097306 */ /* 0x000e620000101000 */
[----:B------:R-:W-:Y:S01]  /*4580*/  BSSY B0, `(.L_x_23043) ;  /* 0x000000f000007945 */ /* 0x000fe20003800000 */
[----:B01----:R-:W-:-:S04]  /*4590*/  LOP3.LUT R4, R9, 0x7fffffff, RZ, 0xc0, !PT ;  /* 0x7fffffff09047812 */ /* 0x003fc800078ec0ff */
        /* <DEDUP_REMOVED lines=10> */
.L_x_23044:
[----:B------:R-:W-:Y:S01]  /*4640*/  IMAD.MOV.U32 R0, RZ, RZ, 0x7f ;  /* 0x0000007fff007424 */ /* 0x000fe200078e00ff */
[----:B------:R-:W-:-:S04]  /*4650*/  ISETP.GT.U32.AND P0, PT, R4, 0x7f800000, PT ;  /* 0x7f8000000400780c */ /* 0x000fc80003f04070 */
[----:B------:R-:W-:-:S04]  /*4660*/  SEL R0, R0, 0x7c, P0 ;  /* 0x0000007c00007807 */ /* 0x000fc80000000000 */
.L_x_23045:
[----:B------:R-:W-:Y:S05]  /*4670*/  BSYNC B0 ;  /* 0x0000000000007941 */ /* 0x000fea0003800000 */
.L_x_23043:
[----:B------:R-:W-:-:S04]  /*4680*/  LOP3.LUT R4, R9, 0x80000000, RZ, 0xc0, !PT ;  /* 0x8000000009047812 */ /* 0x000fc800078ec0ff */
[----:B------:R-:W-:-:S04]  /*4690*/  SHF.R.U32.HI R5, RZ, 0x18, R4 ;  /* 0x00000018ff057819 */ /* 0x000fc80000011604 */
[----:B------:R-:W-:-:S05]  /*46a0*/  LOP3.LUT R5, R0, R5, RZ, 0xfc, !PT ;  /* 0x0000000500057212 */ /* 0x000fca00078efcff */
[----:B------:R0:W-:Y:S01]  /*46b0*/  STG.E.U8 [R2.64], R5 ;  /* 0x0000000502007986 */ /* 0x0001e2000c101124 */
[----:B------:R-:W-:Y:S05]  /*46c0*/  BRA `(.L_x_23024) ;  /* 0x000006d000007947 */ /* 0x000fea0003800000 */
.L_x_23039:
[----:B------:R-:W1:Y:S02]  /*46d0*/  I2F.U16 R0, R9 ;  /* 0x0000000900007306 */ /* 0x000e640000101000 */
[----:B-1----:R-:W-:-:S05]  /*46e0*/  F2FP.BF16.PACK_AB R0, RZ, R0 ;  /* 0x00000000ff00723e */ /* 0x002fca00000010ff */
[----:B------:R1:W-:Y:S01]  /*46f0*/  STG.E.U16 [R2.64], R0 ;  /* 0x0000000002007986 */ /* 0x0003e2000c101524 */
[----:B------:R-:W-:Y:S05]  /*4700*/  BRA `(.L_x_23024) ;  /* 0x0000069000007947 */ /* 0x000fea0003800000 */
.L_x_23036:
        /* <DEDUP_REMOVED lines=10> */
.L_x_23048:
[----:B------:R-:W1:Y:S01]  /*47b0*/  I2F.U16 R9, R9 ;  /* 0x0000000900097306 */ /* 0x000e620000101000 */
[----:B------:R-:W-:Y:S01]  /*47c0*/  BSSY B0, `(.L_x_23049) ;  /* 0x0000014000007945 */ /* 0x000fe20003800000 */
[----:B------:R-:W-:Y:S01]  /*47d0*/  IMAD.MOV.U32 R0, RZ, RZ, 0x80 ;  /* 0x00000080ff007424 */ /* 0x000fe200078e00ff */
[----:B01----:R-:W-:-:S04]  /*47e0*/  LOP3.LUT R5, R9, 0x7fffffff, RZ, 0xc0, !PT ;  /* 0x7fffffff09057812 */ /* 0x003fc800078ec0ff */
        /* <DEDUP_REMOVED lines=13> */
.L_x_23051:
[----:B------:R-:W-:-:S04]  /*48c0*/  LOP3.LUT R0, R9, 0x80000000, RZ, 0xc0, !PT ;  /* 0x8000000009007812 */ /* 0x000fc800078ec0ff */
[----:B------:R-:W-:-:S04]  /*48d0*/  SHF.R.U32.HI R5, RZ, 0x18, R0 ;  /* 0x00000018ff057819 */ /* 0x000fc80000011600 */
[----:B------:R-:W-:-:S04]  /*48e0*/  LOP3.LUT R4, R4, R5, RZ, 0xfc, !PT ;  /* 0x0000000504047212 */ /* 0x000fc800078efcff */
[----:B------:R-:W-:Y:S02]  /*48f0*/  PRMT R0, R4, 0x7610, R0 ;  /* 0x0000761004007816 */ /* 0x000fe40000000000 */
.L_x_23050:
[----:B------:R-:W-:Y:S05]  /*4900*/  BSYNC B0 ;  /* 0x0000000000007941 */ /* 0x000fea0003800000 */
.L_x_23049:
[----:B------:R0:W-:Y:S01]  /*4910*/  STG.E.U8 [R2.64], R0 ;  /* 0x0000000002007986 */ /* 0x0001e2000c101124 */
[----:B------:R-:W-:Y:S05]  /*4920*/  BRA `(.L_x_23024) ;  /* 0x0000047000007947 */ /* 0x000fea0003800000 */
.L_x_23047:
        /* <DEDUP_REMOVED lines=17> */
.L_x_23054:
[----:B------:R-:W-:-:S04]  /*4a40*/  LOP3.LUT R0, R9, 0x80000000, RZ, 0xc0, !PT ;  /* 0x8000000009007812 */ /* 0x000fc800078ec0ff */
[----:B------:R-:W-:-:S04]  /*4a50*/  SHF.R.U32.HI R5, RZ, 0x18, R0 ;  /* 0x00000018ff057819 */ /* 0x000fc80000011600 */
[----:B------:R-:W-:-:S04]  /*4a60*/  LOP3.LUT R4, R4, R5, RZ, 0xfc, !PT ;  /* 0x0000000504047212 */ /* 0x000fc800078efcff */
[----:B------:R-:W-:Y:S02]  /*4a70*/  PRMT R0, R4, 0x7610, R0 ;  /* 0x0000761004007816 */ /* 0x000fe40000000000 */
.L_x_23053:
[----:B------:R-:W-:Y:S05]  /*4a80*/  BSYNC B0 ;  /* 0x0000000000007941 */ /* 0x000fea0003800000 */
.L_x_23052:
[----:B------:R0:W-:Y:S01]  /*4a90*/  STG.E.U8 [R2.64], R0 ;  /* 0x0000000002007986 */ /* 0x0001e2000c101124 */
[----:B------:R-:W-:Y:S05]  /*4aa0*/  BRA `(.L_x_23024) ;  /* 0x000002f000007947 */ /* 0x000fea0003800000 */
.L_x_23046:
[----:B------:R-:W-:-:S13]  /*4ab0*/  ISETP.NE.AND P0, PT, R0, 0x1c, PT ;  /* 0x0000001c0000780c */ /* 0x000fda0003f05270 */
[----:B------:R-:W-:Y:S05]  /*4ac0*/  @!P0 BRA `(.L_x_23055) ;  /* 0x000002c000008947 */ /* 0x000fea0003800000 */
[----:B------:R-:W-:-:S13]  /*4ad0*/  ISETP.NE.AND P0, PT, R0, 0x1d, PT ;  /* 0x0000001d0000780c */ /* 0x000fda0003f05270 */
[----:B------:R-:W-:Y:S05]  /*4ae0*/  @!P0 BRA `(.L_x_23056) ;  /* 0x0000026000008947 */ /* 0x000fea0003800000 */
[----:B------:R-:W-:-:S13]  /*4af0*/  ISETP.NE.AND P0, PT, R0, 0x2c, PT ;  /* 0x0000002c0000780c */ /* 0x000fda0003f05270 */
[----:B------:R-:W-:Y:S05]  /*4b00*/  @P0 BRA `(.L_x_23029) ;  /* 0x0000010000000947 */ /* 0x000fea0003800000 */
[----:B------:R-:W1:Y:S01]  /*4b10*/  I2F.U16 R6, R9 ;  /* 0x0000000900067306 */ /* 0x000e620000101000 */
[----:B------:R-:W-:Y:S02]  /*4b20*/  PLOP3.LUT P0, PT, PT, PT, PT, 0x80, 0x0 ;  /* 0x000000000000781c */ /* 0x000fe40003f0f070 */
[----:B01----:R-:W-:-:S04]  /*4b30*/  SHF.R.U32.HI R4, RZ, 0x17, R6 ;  /* 0x00000017ff047819 */ /* 0x003fc80000011606 */
        /* <DEDUP_REMOVED lines=13> */
.L_x_23029:
        /* <DEDUP_REMOVED lines=20> */
.L_x_23056:
[----:B0-----:R-:W-:Y:S01]  /*4d50*/  LOP3.LUT R4, R9, 0xffff, RZ, 0xc0, !PT ;  /* 0x0000ffff09047812 */ /* 0x001fe200078ec0ff */
[----:B------:R-:W-:-:S05]  /*4d60*/  IMAD.MOV.U32 R5, RZ, RZ, RZ ;  /* 0x000000ffff057224 */ /* 0x000fca00078e00ff */
[----:B------:R0:W-:Y:S01]  /*4d70*/  STG.E.64 [R2.64], R4 ;  /* 0x0000000402007986 */ /* 0x0001e2000c101b24 */
[----:B------:R-:W-:Y:S05]  /*4d80*/  BRA `(.L_x_23024) ;  /* 0x0000001000007947 */ /* 0x000fea0003800000 */
.L_x_23055:
[----:B------:R1:W-:Y:S02]  /*4d90*/  STG.E [R2.64], R9 ;  /* 0x0000000902007986 */ /* 0x0003e4000c101924 */
.L_x_23024:
[----:B---3--:R-:W-:Y:S05]  /*4da0*/  BSYNC B6 ;  /* 0x0000000000067941 */ /* 0x008fea0003800000 */
.L_x_23023:
[----:B------:R-:W-:Y:S01]  /*4db0*/  ISETP.GE.AND P0, PT, R24, R17, PT ;  /* 0x000000111800720c */ /* 0x000fe20003f06270 */
[----:B------:R-:W-:-:S12]  /*4dc0*/  BSSY B6, `(.L_x_23057) ;  /* 0x00001e2000067945 */ /* 0x000fd80003800000 */
[----:B------:R-:W-:Y:S05]  /*4dd0*/  @P0 BRA `(.L_x_23058) ;  /* 0x00001e0000000947 */ /* 0x000fea0003800000 */
[----:B01----:R-:W-:Y:S01]  /*4de0*/  IMAD R0, R16, 0x200, R24 ;  /* 0x0000020010007824 */ /* 0x003fe200078e0218 */
        /* <DEDUP_REMOVED lines=17> */
.L_x_23062:
[----:B------:R0:W-:Y:S01]  /*4f00*/  STG.E.U8 [R2.64], R19 ;  /* 0x0000001302007986 */ /* 0x0001e2000c101124 */
[----:B------:R-:W-:Y:S05]  /*4f10*/  BRA `(.L_x_23064) ;  /* 0x00000da000007947 */ /* 0x000fea0003800000 */
.L_x_23061:
[----:B------:R-:W-:-:S13]  /*4f20*/  ISETP.NE.AND P0, PT, R0, 0x2, PT ;  /* 0x000000020000780c */ /* 0x000fda0003f05270 */
[----:B------:R-:W-:Y:S05]  /*4f30*/  @!P0 BRA `(.L_x_23065) ;  /* 0x000000a000008947 */ /* 0x000fea0003800000 */
[----:B------:R-:W-:-:S13]  /*4f40*/  ISETP.NE.AND P0, PT, R0, 0x3, PT ;  /* 0x000000030000780c */ /* 0x000fda0003f05270 */
[----:B------:R-:W-:Y:S05]  /*4f50*/  @!P0 BRA `(.L_x_23066) ;  /* 0x0000006000008947 */ /* 0x000fea0003800000 */
[----:B------:R-:W-:-:S13]  /*4f60*/  ISETP.NE.AND P0, PT, R0, 0x4, PT ;  /* 0x000000040000780c */ /* 0x000fda0003f05270 */
[----:B------:R-:W-:Y:S05]  /*4f70*/  @P0 BRA `(.L_x_23063) ;  /* 0x00000bb000000947 */ /* 0x000fea0003800000 */
[----:B------:R-:W-:Y:S01]  /*4f80*/  LOP3.LUT R4, R19, 0xffff, RZ, 0xc0, !PT ;  /* 0x0000ffff13047812 */ /* 0x000fe200078ec0ff */
[----:B------:R-:W-:-:S05]  /*4f90*/  IMAD.MOV.U32 R5, RZ, RZ, RZ ;  /* 0x000000ffff057224 */ /* 0x000fca00078e00ff */
[----:B------:R0:W-:Y:S01]  /*4fa0*/  STG.E.64 [R2.64], R4 ;  /* 0x0000000402007986 */ /* 0x0001e2000c101b24 */
[----:B------:R-:W-:Y:S05]  /*4fb0*/  BRA `(.L_x_23064) ;  /* 0x00000d0000007947 */ /* 0x000fea0003800000 */
.L_x_23066:
[----:B------:R0:W-:Y:S01]  /*4fc0*/  STG.E [R2.64], R19 ;  /* 0x0000001302007986 */ /* 0x0001e2000c101924 */
[----:B------:R-:W-:Y:S05]  /*4fd0*/  BRA `(.L_x_23064) ;  /* 0x00000ce000007947 */ /* 0x000fea0003800000 */
.L_x_23065:
[----:B------:R0:W-:Y:S01]  /*4fe0*/  STG.E.U16 [R2.64], R19 ;  /* 0x0000001302007986 */ /* 0x0001e2000c101524 */
[----:B------:R-:W-:Y:S05]  /*4ff0*/  BRA `(.L_x_23064) ;  /* 0x00000cc000007947 */ /* 0x000fea0003800000 */
.L_x_23060:
        /* <DEDUP_REMOVED lines=9> */
.L_x_23068:
[----:B------:R-:W0:Y:S02]  /*5090*/  I2F.U16 R0, R19 ;  /* 0x0000001300007306 */ /* 0x000e240000101000 */
[----:B0-----:R-:W-:-:S05]  /*50a0*/  F2FP.PACK_AB R0, RZ, R0 ;  /* 0x00000000ff00723e */ /* 0x001fca00000000ff */
[----:B------:R0:W-:Y:S01]  /*50b0*/  STG.E.U16 [R2.64], R0 ;  /* 0x0000000002007986 */ /* 0x0001e2000c101524 */
[----:B------:R-:W-:Y:S05]  /*50c0*/  BRA `(.L_x_23064) ;  /* 0x00000bf000007947 */ /* 0x000fea0003800000 */
.L_x_23067:
        /* <DEDUP_REMOVED lines=10> */
.L_x_23070:
[----:B------:R-:W0:Y:S02]  /*5170*/  I2F.U16 R19, R19 ;  /* 0x0000001300137306 */ /* 0x000e240000101000 */
[----:B0-----:R-:W-:-:S04]  /*5180*/  F2FP.PACK_AB R5, RZ, R19 ;  /* 0x00000013ff05723e */ /* 0x001fc800000000ff */
[----:B------:R-:W-:-:S05]  /*5190*/  PRMT R5, R5, 0x5410, RZ ;  /* 0x0000541005057816 */ /* 0x000fca00000000ff */
[----:B------:R0:W-:Y:S01]  /*51a0*/  STG.E [R2.64], R5 ;  /* 0x0000000502007986 */ /* 0x0001e2000c101924 */
[----:B------:R-:W-:Y:S05]  /*51b0*/  BRA `(.L_x_23064) ;  /* 0x00000b0000007947 */ /* 0x000fea0003800000 */
.L_x_23069:
[----:B------:R-:W0:Y:S02]  /*51c0*/  I2F.F64.U16 R4, R19 ;  /* 0x0000001300047312 */ /* 0x000e240000101800 */
[----:B0-----:R0:W-:Y:S01]  /*51d0*/  STG.E.64 [R2.64], R4 ;  /* 0x0000000402007986 */ /* 0x0011e2000c101b24 */
[----:B------:R-:W-:Y:S05]  /*51e0*/  BRA `(.L_x_23064) ;  /* 0x00000ad000007947 */ /* 0x000fea0003800000 */
.L_x_23059:
        /* <DEDUP_REMOVED lines=13> */
.L_x_23073:
[----:B------:R-:W0:Y:S01]  /*52c0*/  I2F.F64.U16 R4, R19 ;  /* 0x0000001300047312 */ /* 0x000e220000101800 */
[----:B------:R-:W-:-:S05]  /*52d0*/  CS2R R6, SRZ ;  /* 0x0000000000067805 */ /* 0x000fca000001ff00 */
[----:B0-----:R0:W-:Y:S01]  /*52e0*/  STG.E.128 [R2.64], R4 ;  /* 0x0000000402007986 */ /* 0x0011e2000c101d24 */
[----:B------:R-:W-:Y:S05]  /*52f0*/  BRA `(.L_x_23064) ;  /* 0x000009c000007947 */ /* 0x000fea0003800000 */
.L_x_23072:
        /* <DEDUP_REMOVED lines=21> */
.L_x_23077:
[----:B------:R-:W-:Y:S05]  /*5450*/  BSYNC B0 ;  /* 0x0000000000007941 */ /* 0x000fea0003800000 */
.L_x_23076:
[----:B------:R-:W-:-:S05]  /*5460*/  LOP3.LUT R5, R0, R5, RZ, 0xfc, !PT ;  /* 0x0000000500057212 */ /* 0x000fca00078efcff */
[----:B------:R0:W-:Y:S01]  /*5470*/  STG.E.U8 [R2.64], R5 ;  /* 0x0000000502007986 */ /* 0x0001e2000c101124 */
[----:B------:R-:W-:Y:S05]  /*5480*/  BRA `(.L_x_23064) ;  /* 0x0000083000007947 */ /* 0x000fea0003800000 */
.L_x_23075:
        /* <DEDUP_REMOVED lines=13> */
.L_x_23079:
[----:B------:R-:W-:Y:S01]  /*5560*/  IMAD.MOV.U32 R0, RZ, RZ, 0x7f ;  /* 0x0000007fff007424 */ /* 0x000fe200078e00ff */
[----:B------:R-:W-:-:S04]  /*5570*/  ISETP.GT.U32.AND P0, PT, R4, 0x7f800000, PT ;  /* 0x7f8000000400780c */ /* 0x000fc80003f04070 */
[----:B------:R-:W-:-:S04]  /*5580*/  SEL R0, R0, 0x7c, P0 ;  /* 0x0000007c00007807 */ /* 0x000fc80000000000 */
.L_x_23080:
[----:B------:R-:W-:Y:S05]  /*5590*/  BSYNC B0 ;  /* 0x0000000000007941 */ /* 0x000fea0003800000 */
.L_x_23078:
[----:B------:R-:W-:-:S04]  /*55a0*/  LOP3.LUT R4, R19, 0x80000000, RZ, 0xc0, !PT ;  /* 0x8000000013047812 */ /* 0x000fc800078ec0ff */
[----:B------:R-:W-:-:S04]  /*55b0*/  SHF.R.U32.HI R5, RZ, 0x18, R4 ;  /* 0x00000018ff057819 */ /* 0x000fc80000011604 */
[----:B------:R-:W-:-:S05]  /*55c0*/  LOP3.LUT R5, R0, R5, RZ, 0xfc, !PT ;  /* 0x0000000500057212 */ /* 0x000fca00078efcff */
[----:B------:R0:W-:Y:S01]  /*55d0*/  STG.E.U8 [R2.64], R5 ;  /* 0x0000000502007986 */ /* 0x0001e2000c101124 */
[----:B------:R-:W-:Y:S05]  /*55e0*/  BRA `(.L_x_23064) ;  /* 0x000006d000007947 */ /* 0x000fea0003800000 */
.L_x_23074:
[----:B------:R-:W0:Y:S02]  /*55f0*/  I2F.U16 R0, R19 ;  /* 0x0000001300007306 */ /* 0x000e240000101000 */
[----:B0-----:R-:W-:-:S05]  /*5600*/  F2FP.BF16.PACK_AB R0, RZ, R0 ;  /* 0x00000000ff00723e */ /* 0x001fca00000010ff */
[----:B------:R0:W-:Y:S01]  /*5610*/  STG.E.U16 [R2.64], R0 ;  /* 0x0000000002007986 */ /* 0x0001e2000c101524 */
[----:B------:R-:W-:Y:S05]  /*5620*/  BRA `(.L_x_23064) ;  /* 0x0000069000007947 */ /* 0x000fea0003800000 */
.L_x_23071:
        /* <DEDUP_REMOVED lines=10> */
.L_x_23083:
        /* <DEDUP_REMOVED lines=17> */
.L_x_23086:
[----:B------:R-:W-:-:S04]  /*57e0*/  LOP3.LUT R0, R19, 0x80000000, RZ, 0xc0, !PT ;  /* 0x8000000013007812 */ /* 0x000fc800078ec0ff */
[----:B------:R-:W-:-:S04]  /*57f0*/  SHF.R.U32.HI R5, RZ, 0x18, R0 ;  /* 0x00000018ff057819 */ /* 0x000fc80000011600 */
[----:B------:R-:W-:-:S04]  /*5800*/  LOP3.LUT R4, R4, R5, RZ, 0xfc, !PT ;  /* 0x0000000504047212 */ /* 0x000fc800078efcff */
[----:B------:R-:W-:Y:S02]  /*5810*/  PRMT R0, R4, 0x7610, R0 ;  /* 0x0000761004007816 */ /* 0x000fe40000000000 */
.L_x_23085:
[----:B------:R-:W-:Y:S05]  /*5820*/  BSYNC B0 ;  /* 0x0000000000007941 */ /* 0x000fea0003800000 */
.L_x_23084:
[----:B------:R0:W-:Y:S01]  /*5830*/  STG.E.U8 [R2.64], R0 ;  /* 0x0000000002007986 */ /* 0x0001e2000c101124 */
[----:B------:R-:W-:Y:S05]  /*5840*/  BRA `(.L_x_23064) ;  /* 0x0000047000007947 */ /* 0x000fea0003800000 */
.L_x_23082:
        /* <DEDUP_REMOVED lines=17> */
.L_x_23089:
[----:B------:R-:W-:-:S04]  /*5960*/  LOP3.LUT R0, R19, 0x80000000, RZ, 0xc0, !PT ;  /* 0x8000000013007812 */ /* 0x000fc800078ec0ff */
[----:B------:R-:W-:-:S04]  /*5970*/  SHF.R.U32.HI R5, RZ, 0x18, R0 ;  /* 0x00000018ff057819 */ /* 0x000fc80000011600 */
[----:B------:R-:W-:-:S04]  /*5980*/  LOP3.LUT R4, R4, R5, RZ, 0xfc, !PT ;  /* 0x0000000504047212 */ /* 0x000fc800078efcff */
[----:B------:R-:W-:Y:S02]  /*5990*/  PRMT R0, R4, 0x7610, R0 ;  /* 0x0000761004007816 */ /* 0x000fe40000000000 */
.L_x_23088:
[----:B------:R-:W-:Y:S05]  /*59a0*/  BSYNC B0 ;  /* 0x0000000000007941 */ /* 0x000fea0003800000 */
.L_x_23087:
[----:B------:R0:W-:Y:S01]  /*59b0*/  STG.E.U8 [R2.64], R0 ;  /* 0x0000000002007986 */ /* 0x0001e2000c101124 */
[----:B------:R-:W-:Y:S05]  /*59c0*/  BRA `(.L_x_23064) ;  /* 0x000002f000007947 */ /* 0x000fea0003800000 */
.L_x_23081:
        /* <DEDUP_REMOVED lines=22> */
.L_x_23063:
        /* <DEDUP_REMOVED lines=20> */
.L_x_23091:
[----:B------:R-:W-:Y:S01]  /*5c70*/  LOP3.LUT R4, R19, 0xffff, RZ, 0xc0, !PT ;  /* 0x0000ffff13047812 */ /* 0x000fe200078ec0ff */
[----:B------:R-:W-:-:S05]  /*5c80*/  IMAD.MOV.U32 R5, RZ, RZ, RZ ;  /* 0x000000ffff057224 */ /* 0x000fca00078e00ff */
[----:B------:R0:W-:Y:S01]  /*5c90*/  STG.E.64 [R2.64], R4 ;  /* 0x0000000402007986 */ /* 0x0001e2000c101b24 */
[----:B------:R-:W-:Y:S05]  /*5ca0*/  BRA `(.L_x_23064) ;  /* 0x0000001000007947 */ /* 0x000fea0003800000 */
.L_x_23090:
[----:B------:R0:W-:Y:S02]  /*5cb0*/  STG.E [R2.64], R19 ;  /* 0x0000001302007986 */ /* 0x0001e4000c101924 */
.L_x_23064:
        /* <DEDUP_REMOVED lines=21> */
.L_x_23095:
[----:B------:R0:W-:Y:S01]  /*5e10*/  STG.E.U8 [R2.64], R22 ;  /* 0x0000001602007986 */ /* 0x0001e2000c101124 */
[----:B------:R-:W-:Y:S05]  /*5e20*/  BRA `(.L_x_23097) ;  /* 0x00000da000007947 */ /* 0x000fea0003800000 */
.L_x_23094:
        /* <DEDUP_REMOVED lines=10> */
.L_x_23099:
[----:B------:R0:W-:Y:S01]  /*5ed0*/  STG.E [R2.64], R22 ;  /* 0x0000001602007986 */ /* 0x0001e2000c101924 */
[----:B------:R-:W-:Y:S05]  /*5ee0*/  BRA `(.L_x_23097) ;  /* 0x00000ce000007947 */ /* 0x000fea0003800000 */
.L_x_23098:
[----:B------:R0:W-:Y:S01]  /*5ef0*/  STG.E.U16 [R2.64], R22 ;  /* 0x0000001602007986 */ /* 0x0001e2000c101524 */
[----:B------:R-:W-:Y:S05]  /*5f00*/  BRA `(.L_x_23097) ;  /* 0x00000cc000007947 */ /* 0x000fea0003800000 */
.L_x_23093:
        /* <DEDUP_REMOVED lines=9> */
.L_x_23101:
[----:B------:R-:W0:Y:S02]  /*5fa0*/  I2F.U16 R0, R22 ;  /* 0x0000001600007306 */ /* 0x000e240000101000 */
[----:B0-----:R-:W-:-:S05]  /*5fb0*/  F2FP.PACK_AB R0, RZ, R0 ;  /* 0x00000000ff00723e */ /* 0x001fca00000000ff */
[----:B------:R0:W-:Y:S01]  /*5fc0*/  STG.E.U16 [R2.64], R0 ;  /* 0x0000000002007986 */ /* 0x0001e2000c101524 */
[----:B------:R-:W-:Y:S05]  /*5fd0*/  BRA `(.L_x_23097) ;  /* 0x00000bf000007947 */ /* 0x000fea0003800000 */
.L_x_23100:
        /* <DEDUP_REMOVED lines=10> */
.L_x_23103:
[----:B------:R-:W0:Y:S02]  /*6080*/  I2F.U16 R22, R22 ;  /* 0x0000001600167306 */ /* 0x000e240000101000 */
[----:B0-----:R-:W-:-:S04]  /*6090*/  F2FP.PACK_AB R5, RZ, R22 ;  /* 0x00000016ff05723e */ /* 0x001fc800000000ff */
[----:B------:R-:W-:-:S05]  /*60a0*/  PRMT R5, R5, 0x5410, RZ ;  /* 0x0000541005057816 */ /* 0x000fca00000000ff */
[----:B------:R0:W-:Y:S01]  /*60b0*/  STG.E [R2.64], R5 ;  /* 0x0000000502007986 */ /* 0x0001e2000c101924 */
[----:B------:R-:W-:Y:S05]  /*60c0*/  BRA `(.L_x_23097) ;  /* 0x00000b0000007947 */ /* 0x000fea0003800000 */
.L_x_23102:
[----:B------:R-:W0:Y:S02]  /*60d0*/  I2F.F64.U16 R4, R22 ;  /* 0x0000001600047312 */ /* 0x000e240000101800 */
[----:B0-----:R0:W-:Y:S01]  /*60e0*/  STG.E.64 [R2.64], R4 ;  /* 0x0000000402007986 */ /* 0x0011e2000c101b24 */
[----:B------:R-:W-:Y:S05]  /*60f0*/  BRA `(.L_x_23097) ;  /* 0x00000ad000007947 */ /* 0x000fea0003800000 */
.L_x_23092:
        /* <DEDUP_REMOVED lines=13> */
.L_x_23106:
[----:B------:R-:W0:Y:S01]  /*61d0*/  I2F.F64.U16 R4, R22 ;  /* 0x0000001600047312 */ /* 0x000e220000101800 */
[----:B------:R-:W-:-:S05]  /*61e0*/  CS2R R6, SRZ ;  /* 0x0000000000067805 */ /* 0x000fca000001ff00 */
[----:B0-----:R0:W-:Y:S01]  /*61f0*/  STG.E.128 [R2.64], R4 ;  /* 0x0000000402007986 */ /* 0x0011e2000c101d24 */
[----:B------:R-:W-:Y:S05]  /*6200*/  BRA `(.L_x_23097) ;  /* 0x000009c000007947 */ /* 0x000fea0003800000 */
.L_x_23105:
        /* <DEDUP_REMOVED lines=21> */
.L_x_23110:
[----:B------:R-:W-:Y:S05]  /*6360*/  BSYNC B0 ;  /* 0x0000000000007941 */ /* 0x000fea0003800000 */
.L_x_23109:
[----:B------:R-:W-:-:S05]  /*6370*/  LOP3.LUT R5, R0, R5, RZ, 0xfc, !PT ;  /* 0x0000000500057212 */ /* 0x000fca00078efcff */
[----:B------:R0:W-:Y:S01]  /*6380*/  STG.E.U8 [R2.64], R5 ;  /* 0x0000000502007986 */ /* 0x0001e2000c101124 */
[----:B------:R-:W-:Y:S05]  /*6390*/  BRA `(.L_x_23097) ;  /* 0x0000083000007947 */ /* 0x000fea0003800000 */
.L_x_23108:
        /* <DEDUP_REMOVED lines=13> */
.L_x_23112:
[----:B------:R-:W-:Y:S01]  /*6470*/  IMAD.MOV.U32 R0, RZ, RZ, 0x7f ;  /* 0x0000007fff007424 */ /* 0x000fe200078e00ff */
[----:B------:R-:W-:-:S04]  /*6480*/  ISETP.GT.U32.AND P0, PT, R4, 0x7f800000, PT ;  /* 0x7f8000000400780c */ /* 0x000fc80003f04070 */
[----:B------:R-:W-:-:S04]  /*6490*/  SEL R0, R0, 0x7c, P0 ;  /* 0x0000007c00007807 */ /* 0x000fc80000000000 */
.L_x_23113:
[----:B------:R-:W-:Y:S05]  /*64a0*/  BSYNC B0 ;  /* 0x0000000000007941 */ /* 0x000fea0003800000 */
.L_x_23111:
[----:B------:R-:W-:-:S04]  /*64b0*/  LOP3.LUT R4, R5, 0x80000000, RZ, 0xc0, !PT ;  /* 0x8000000005047812 */ /* 0x000fc800078ec0ff */
[----:B------:R-:W-:-:S04]  /*64c0*/  SHF.R.U32.HI R5, RZ, 0x18, R4 ;  /* 0x00000018ff057819 */ /* 0x000fc80000011604 */
[----:B------:R-:W-:-:S05]  /*64d0*/  LOP3.LUT R5, R0, R5, RZ, 0xfc, !PT ;  /* 0x0000000500057212 */ /* 0x000fca00078efcff */
[----:B------:R0:W-:Y:S01]  /*64e0*/  STG.E.U8 [R2.64], R5 ;  /* 0x0000000502007986 */ /* 0x0001e2000c101124 */
[----:B------:R-:W-:Y:S05]  /*64f0*/  BRA `(.L_x_23097) ;  /* 0x000006d000007947 */ /* 0x000fea0003800000 */
.L_x_23107:
[----:B------:R-:W0:Y:S02]  /*6500*/  I2F.U16 R0, R22 ;  /* 0x0000001600007306 */ /* 0x000e240000101000 */
[----:B0-----:R-:W-:-:S05]  /*6510*/  F2FP.BF16.PACK_AB R0, RZ, R0 ;  /* 0x00000000ff00723e */ /* 0x001fca00000010ff */
[----:B------:R0:W-:Y:S01]  /*6520*/  STG.E.U16 [R2.64], R0 ;  /* 0x0000000002007986 */ /* 0x0001e2000c101524 */
[----:B------:R-:W-:Y:S05]  /*6530*/  BRA `(.L_x_23097) ;  /* 0x0000069000007947 */ /* 0x000fea0003800000 */
.L_x_23104:
        /* <DEDUP_REMOVED lines=10> */
.L_x_23116:
        /* <DEDUP_REMOVED lines=17> */
.L_x_23119:
[----:B------:R-:W-:-:S04]  /*66f0*/  LOP3.LUT R0, R7, 0x80000000, RZ, 0xc0, !PT ;  /* 0x8000000007007812 */ /* 0x000fc800078ec0ff */
[----:B------:R-:W-:-:S04]  /*6700*/  SHF.R.U32.HI R5, RZ, 0x18, R0 ;  /* 0x00000018ff057819 */ /* 0x000fc80000011600 */
[----:B------:R-:W-:-:S04]  /*6710*/  LOP3.LUT R4, R4, R5, RZ, 0xfc, !PT ;  /* 0x0000000504047212 */ /* 0x000fc800078efcff */
[----:B------:R-:W-:Y:S02]  /*6720*/  PRMT R0, R4, 0x7610, R0 ;  /* 0x0000761004007816 */ /* 0x000fe40000000000 */
.L_x_23118:
[----:B------:R-:W-:Y:S05]  /*6730*/  BSYNC B0 ;  /* 0x0000000000007941 */ /* 0x000fea0003800000 */
.L_x_23117:
[----:B------:R0:W-:Y:S01]  /*6740*/  STG.E.U8 [R2.64], R0 ;  /* 0x0000000002007986 */ /* 0x0001e2000c101124 */
[----:B------:R-:W-:Y:S05]  /*6750*/  BRA `(.L_x_23097) ;  /* 0x0000047000007947 */ /* 0x000fea0003800000 */
.L_x_23115:
        /* <DEDUP_REMOVED lines=17> */
.L_x_23122:
[----:B------:R-:W-:-:S04]  /*6870*/  LOP3.LUT R0, R7, 0x80000000, RZ, 0xc0, !PT ;  /* 0x8000000007007812 */ /* 0x000fc800078ec0ff */
[----:B------:R-:W-:-:S04]  /*6880*/  SHF.R.U32.HI R5, RZ, 0x18, R0 ;  /* 0x00000018ff057819 */ /* 0x000fc80000011600 */
[----:B------:R-:W-:-:S04]  /*6890*/  LOP3.LUT R4, R4, R5, RZ, 0xfc, !PT ;  /* 0x0000000504047212 */ /* 0x000fc800078efcff */
[----:B------:R-:W-:Y:S02]  /*68a0*/  PRMT R0, R4, 0x7610, R0 ;  /* 0x0000761004007816 */ /* 0x000fe40000000000 */
.L_x_23121:
[----:B------:R-:W-:Y:S05]  /*68b0*/  BSYNC B0 ;  /* 0x0000000000007941 */ /* 0x000fea0003800000 */
.L_x_23120:
[----:B------:R0:W-:Y:S01]  /*68c0*/  STG.E.U8 [R2.64], R0 ;  /* 0x0000000002007986 */ /* 0x0001e2000c101124 */
[----:B------:R-:W-:Y:S05]  /*68d0*/  BRA `(.L_x_23097) ;  /* 0x000002f000007947 */ /* 0x000fea0003800000 */
.L_x_23114:
        /* <DEDUP_REMOVED lines=22> */
.L_x_23096:
        /* <DEDUP_REMOVED lines=20> */
.L_x_23124:
[----:B------:R-:W-:Y:S01]  /*6b80*/  LOP3.LUT R4, R22, 0xffff, RZ, 0xc0, !PT ;  /* 0x0000ffff16047812 */ /* 0x000fe200078ec0ff */
[----:B------:R-:W-:-:S05]  /*6b90*/  IMAD.MOV.U32 R5, RZ, RZ, RZ ;  /* 0x000000ffff057224 */ /* 0x000fca00078e00ff */
[----:B------:R0:W-:Y:S01]  /*6ba0*/  STG.E.64 [R2.64], R4 ;  /* 0x0000000402007986 */ /* 0x0001e2000c101b24 */
[----:B------:R-:W-:Y:S05]  /*6bb0*/  BRA `(.L_x_23097) ;  /* 0x0000001000007947 */ /* 0x000fea0003800000 */
.L_x_23123:
[----:B------:R0:W-:Y:S02]  /*6bc0*/  STG.E [R2.64], R22 ;  /* 0x0000001602007986 */ /* 0x0001e4000c101924 */
.L_x_23097:
[----:B------:R-:W-:Y:S02]  /*6bd0*/  IADD3 R24, R24, 0x80, RZ ;  /* 0x0000008018187810 */ /* 0x000fe40007ffe0ff */
.L_x_23058:
[----:B------:R-:W-:Y:S05]  /*6be0*/  BSYNC B6 ;  /* 0x0000000000067941 */ /* 0x000fea0003800000 */
.L_x_23057:
        /* <DEDUP_REMOVED lines=19> */
.L_x_23128:
[----:B------:R-:W-:Y:S01]  /*6d20*/  STG.E.U8 [R2.64], R23 ;  /* 0x0000001702007986 */ /* 0x000fe2000c101124 */
[----:B------:R-:W-:Y:S05]  /*6d30*/  EXIT ;  /* 0x000000000000794d */ /* 0x000fea0003800000 */
.L_x_23127:
        /* <DEDUP_REMOVED lines=8> */
[----:B------:R-:W-:Y:S01]  /*6dc0*/  STG.E.64 [R2.64], R4 ;  /* 0x0000000402007986 */ /* 0x000fe2000c101b24 */
[----:B------:R-:W-:Y:S05]  /*6dd0*/  EXIT ;  /* 0x000000000000794d */ /* 0x000fea0003800000 */
.L_x_23131:
[----:B------:R-:W-:Y:S01]  /*6de0*/  STG.E [R2.64], R23 ;  /* 0x0000001702007986 */ /* 0x000fe2000c101924 */
[----:B------:R-:W-:Y:S05]  /*6df0*/  EXIT ;  /* 0x000000000000794d */ /* 0x000fea0003800000 */
.L_x_23130:
[----:B------:R-:W-:Y:S01]  /*6e00*/  STG.E.U16 [R2.64], R23 ;  /* 0x0000001702007986 */ /* 0x000fe2000c101524 */
[----:B------:R-:W-:Y:S05]  /*6e10*/  EXIT ;  /* 0x000000000000794d */ /* 0x000fea0003800000 */
.L_x_23126:
        /* <DEDUP_REMOVED lines=9> */
.L_x_23133:
[----:B------:R-:W0:Y:S02]  /*6eb0*/  I2F.U16 R0, R23 ;  /* 0x0000001700007306 */ /* 0x000e240000101000 */
[----:B0-----:R-:W-:-:S05]  /*6ec0*/  F2FP.PACK_AB R0, RZ, R0 ;  /* 0x00000000ff00723e */ /* 0x001fca00000000ff */
[----:B------:R-:W-:Y:S01]  /*6ed0*/  STG.E.U16 [R2.64], R0 ;  /* 0x0000000002007986 */ /* 0x000fe2000c101524 */
[----:B------:R-:W-:Y:S05]  /*6ee0*/  EXIT ;  /* 0x000000000000794d */ /* 0x000fea0003800000 */
.L_x_23132:
        /* <DEDUP_REMOVED lines=10> */
.L_x_23135:
[----:B------:R-:W0:Y:S02]  /*6f90*/  I2F.U16 R23, R23 ;  /* 0x0000001700177306 */ /* 0x000e240000101000 */
[----:B0-----:R-:W-:-:S04]  /*6fa0*/  F2FP.PACK_AB R5, RZ, R23 ;  /* 0x00000017ff05723e */ /* 0x001fc800000000ff */
[----:B------:R-:W-:-:S05]  /*6fb0*/  PRMT R5, R5, 0x5410, RZ ;  /* 0x0000541005057816 */ /* 0x000fca00000000ff */
[----:B------:R-:W-:Y:S01]  /*6fc0*/  STG.E [R2.64], R5 ;  /* 0x0000000502007986 */ /* 0x000fe2000c101924 */
[----:B------:R-:W-:Y:S05]  /*6fd0*/  EXIT ;  /* 0x000000000000794d */ /* 0x000fea0003800000 */
.L_x_23134:
[----:B------:R-:W0:Y:S02]  /*6fe0*/  I2F.F64.U16 R4, R23 ;  /* 0x0000001700047312 */ /* 0x000e240000101800 */
[----:B0-----:R-:W-:Y:S01]  /*6ff0*/  STG.E.64 [R2.64], R4 ;  /* 0x0000000402007986 */ /* 0x001fe2000c101b24 */
[----:B------:R-:W-:Y:S05]  /*7000*/  EXIT ;  /* 0x000000000000794d */ /* 0x000fea0003800000 */
.L_x_23125:
        /* <DEDUP_REMOVED lines=13> */
.L_x_23138:
[----:B------:R-:W0:Y:S01]  /*70e0*/  I2F.F64.U16 R4, R23 ;  /* 0x0000001700047312 */ /* 0x000e220000101800 */
[----:B------:R-:W-:-:S05]  /*70f0*/  CS2R R6, SRZ ;  /* 0x0000000000067805 */ /* 0x000fca000001ff00 */
[----:B0-----:R-:W-:Y:S01]  /*7100*/  STG.E.128 [R2.64], R4 ;  /* 0x0000000402007986 */ /* 0x001fe2000c101d24 */
[----:B------:R-:W-:Y:S05]  /*7110*/  EXIT ;  /* 0x000000000000794d */ /* 0x000fea0003800000 */
.L_x_23137:
        /* <DEDUP_REMOVED lines=21> */
.L_x_23142:
[----:B------:R-:W-:Y:S05]  /*7270*/  BSYNC B0 ;  /* 0x0000000000007941 */ /* 0x000fea0003800000 */
.L_x_23141:
[----:B------:R-:W-:-:S05]  /*7280*/  LOP3.LUT R5, R0, R5, RZ, 0xfc, !PT ;  /* 0x0000000500057212 */ /* 0x000fca00078efcff */
[----:B------:R-:W-:Y:S01]  /*7290*/  STG.E.U8 [R2.64], R5 ;  /* 0x0000000502007986 */ /* 0x000fe2000c101124 */
[----:B------:R-:W-:Y:S05]  /*72a0*/  EXIT ;  /* 0x000000000000794d */ /* 0x000fea0003800000 */
.L_x_23140:
        /* <DEDUP_REMOVED lines=13> */
.L_x_23144:
[----:B------:R-:W-:Y:S01]  /*7380*/  IMAD.MOV.U32 R0, RZ, RZ, 0x7f ;  /* 0x0000007fff007424 */ /* 0x000fe200078e00ff */
[----:B------:R-:W-:-:S04]  /*7390*/  ISETP.GT.U32.AND P0, PT, R4, 0x7f800000, PT ;  /* 0x7f8000000400780c */ /* 0x000fc80003f04070 */
[----:B------:R-:W-:-:S04]  /*73a0*/  SEL R0, R0, 0x7c, P0 ;  /* 0x0000007c00007807 */ /* 0x000fc80000000000 */
.L_x_23145:
[----:B------:R-:W-:Y:S05]  /*73b0*/  BSYNC B0 ;  /* 0x0000000000007941 */ /* 0x000fea0003800000 */
.L_x_23143:
[----:B------:R-:W-:-:S04]  /*73c0*/  LOP3.LUT R4, R23, 0x80000000, RZ, 0xc0, !PT ;  /* 0x8000000017047812 */ /* 0x000fc800078ec0ff */
[----:B------:R-:W-:-:S04]  /*73d0*/  SHF.R.U32.HI R5, RZ, 0x18, R4 ;  /* 0x00000018ff057819 */ /* 0x000fc80000011604 */
[----:B------:R-:W-:-:S05]  /*73e0*/  LOP3.LUT R5, R0, R5, RZ, 0xfc, !PT ;  /* 0x0000000500057212 */ /* 0x000fca00078efcff */
[----:B------:R-:W-:Y:S01]  /*73f0*/  STG.E.U8 [R2.64], R5 ;  /* 0x0000000502007986 */ /* 0x000fe2000c101124 */
[----:B------:R-:W-:Y:S05]  /*7400*/  EXIT ;  /* 0x000000000000794d */ /* 0x000fea0003800000 */
.L_x_23139:
[----:B------:R-:W0:Y:S02]  /*7410*/  I2F.U16 R0, R23 ;  /* 0x0000001700007306 */ /* 0x000e240000101000 */
[----:B0-----:R-:W-:-:S05]  /*7420*/  F2FP.BF16.PACK_AB R0, RZ, R0 ;  /* 0x00000000ff00723e */ /* 0x001fca00000010ff */
[----:B------:R-:W-:Y:S01]  /*7430*/  STG.E.U16 [R2.64], R0 ;  /* 0x0000000002007986 */ /* 0x000fe2000c101524 */
[----:B------:R-:W-:Y:S05]  /*7440*/  EXIT ;  /* 0x000000000000794d */ /* 0x000fea0003800000 */
.L_x_23136:
        /* <DEDUP_REMOVED lines=10> */
.L_x_23148:
        /* <DEDUP_REMOVED lines=17> */
.L_x_23151:
[----:B------:R-:W-:-:S04]  /*7600*/  LOP3.LUT R0, R23, 0x80000000, RZ, 0xc0, !PT ;  /* 0x8000000017007812 */ /* 0x000fc800078ec0ff */
[----:B------:R-:W-:-:S04]  /*7610*/  SHF.R.U32.HI R5, RZ, 0x18, R0 ;  /* 0x00000018ff057819 */ /* 0x000fc80000011600 */
[----:B------:R-:W-:-:S04]  /*7620*/  LOP3.LUT R4, R4, R5, RZ, 0xfc, !PT ;  /* 0x0000000504047212 */ /* 0x000fc800078efcff */
[----:B------:R-:W-:Y:S02]  /*7630*/  PRMT R0, R4, 0x7610, R0 ;  /* 0x0000761004007816 */ /* 0x000fe40000000000 */
.L_x_23150:
[----:B------:R-:W-:Y:S05]  /*7640*/  BSYNC B0 ;  /* 0x0000000000007941 */ /* 0x000fea0003800000 */
.L_x_23149:
[----:B------:R-:W-:Y:S01]  /*7650*/  STG.E.U8 [R2.64], R0 ;  /* 0x0000000002007986 */ /* 0x000fe2000c101124 */
[----:B------:R-:W-:Y:S05]  /*7660*/  EXIT ;  /* 0x000000000000794d */ /* 0x000fea0003800000 */
.L_x_23147:
        /* <DEDUP_REMOVED lines=17> */
.L_x_23154:
[----:B------:R-:W-:-:S04]  /*7780*/  LOP3.LUT R0, R23, 0x80000000, RZ, 0xc0, !PT ;  /* 0x8000000017007812 */ /* 0x000fc800078ec0ff */
[----:B------:R-:W-:-:S04]  /*7790*/  SHF.R.U32.HI R5, RZ, 0x18, R0 ;  /* 0x00000018ff057819 */ /* 0x000fc80000011600 */
[----:B------:R-:W-:-:S04]  /*77a0*/  LOP3.LUT R4, R4, R5, RZ, 0xfc, !PT ;  /* 0x0000000504047212 */ /* 0x000fc800078efcff */
[----:B------:R-:W-:Y:S02]  /*77b0*/  PRMT R0, R4, 0x7610, R0 ;  /* 0x0000761004007816 */ /* 0x000fe40000000000 */
.L_x_23153:
[----:B------:R-:W-:Y:S05]  /*77c0*/  BSYNC B0 ;  /* 0x0000000000007941 */ /* 0x000fea0003800000 */
.L_x_23152:
[----:B------:R-:W-:Y:S01]  /*77d0*/  STG.E.U8 [R2.64], R0 ;  /* 0x0000000002007986 */ /* 0x000fe2000c101124 */
[----:B------:R-:W-:Y:S05]  /*77e0*/  EXIT ;  /* 0x000000000000794d */ /* 0x000fea0003800000 */
.L_x_23146:
        /* <DEDUP_REMOVED lines=22> */
.L_x_23129:
        /* <DEDUP_REMOVED lines=20> */
.L_x_23156:
[----:B------:R-:W-:Y:S01]  /*7a90*/  LOP3.LUT R4, R23, 0xffff, RZ, 0xc0, !PT ;  /* 0x0000ffff17047812 */ /* 0x000fe200078ec0ff */
[----:B------:R-:W-:-:S05]  /*7aa0*/  IMAD.MOV.U32 R5, RZ, RZ, RZ ;  /* 0x000000ffff057224 */ /* 0x000fca00078e00ff */
[----:B------:R-:W-:Y:S01]  /*7ab0*/  STG.E.64 [R2.64], R4 ;  /* 0x0000000402007986 */ /* 0x000fe2000c101b24 */
[----:B------:R-:W-:Y:S05]  /*7ac0*/  EXIT ;  /* 0x000000000000794d */ /* 0x000fea0003800000 */
.L_x_23155:
[----:B------:R-:W-:Y:S01]  /*7ad0*/  STG.E [R2.64], R23 ;  /* 0x0000001702007986 */ /* 0x000fe2000c101924 */
[----:B------:R-:W-:Y:S05]  /*7ae0*/  EXIT ;  /* 0x000000000000794d */ /* 0x000fea0003800000 */
.L_x_23157:
        /* <DEDUP_REMOVED lines=9> */
.L_x_40164:


//--------------------- .text._ZN2at6native18elementwise_kernelILi128ELi4EZNS0_22gpu_kernel_impl_nocastINS0_13AUnaryFunctorIhhhZZZNS0_19minimum_kernel_cudaERNS_18TensorIteratorBaseEENKUlvE_clEvENKUlvE_clEvEUlhhE_EEEEvS5_RKT_EUliE_EEviT1_ --------------------------
	.section	.text._ZN2at6native18elementwise_kernelILi128ELi4EZNS0_22gpu_kernel_impl_nocastINS0_13AUnaryFunctorIhhhZZZNS0_19minimum_kernel_cudaERNS_18TensorIteratorBaseEENKUlvE_clEvENKUlvE_clEvEUlhhE_EEEEvS5_RKT_EUliE_EEviT1_,"ax",@progbits
	.sectioninfo	@"SHI_REGISTERS=12"
	.align	128
        .global         _ZN2at6native18elementwise_kernelILi128ELi4EZNS0_22gpu_kernel_impl_nocastINS0_13AUnaryFunctorIhhhZZZNS0_19minimum_kernel_cudaERNS_18TensorIteratorBaseEENKUlvE_clEvENKUlvE_clEvEUlhhE_EEEEvS5_RKT_EUliE_EEviT1_
        .type           _ZN2at6native18elementwise_kernelILi128ELi4EZNS0_22gpu_kernel_impl_nocastINS0_13AUnaryFunctorIhhhZZZNS0_19minimum_kernel_cudaERNS_18TensorIteratorBaseEENKUlvE_clEvENKUlvE_clEvEUlhhE_EEEEvS5_RKT_EUliE_EEviT1_,@function
        .size           _ZN2at6native18elementwise_kernelILi128ELi4EZNS0_22gpu_kernel_impl_nocastINS0_13AUnaryFunctorIhhhZZZNS0_19minimum_kernel_cudaERNS_18TensorIteratorBaseEENKUlvE_clEvENKUlvE_clEvEUlhhE_EEEEvS5_RKT_EUliE_EEviT1_,(.L_x_40165 - _ZN2at6native18elementwise_kernelILi128ELi4EZNS0_22gpu_kernel_impl_nocastINS0_13AUnaryFunctorIhhhZZZNS0_19minimum_kernel_cudaERNS_18TensorIteratorBaseEENKUlvE_clEvENKUlvE_clEvEUlhhE_EEEEvS5_RKT_EUliE_EEviT1_)
        .other          _ZN2at6native18elementwise_kernelILi128ELi4EZNS0_22gpu_kernel_impl_nocastINS0_13AUnaryFunctorIhhhZZZNS0_19minimum_kernel_cudaERNS_18TensorIteratorBaseEENKUlvE_clEvENKUlvE_clEvEUlhhE_EEEEvS5_RKT_EUliE_EEviT1_,@"STO_CUDA_ENTRY STV_DEFAULT"
_ZN2at6native18elementwise_kernelILi128ELi4EZNS0_22gpu_kernel_impl_nocastINS0_13AUnaryFunctorIhhhZZZNS0_19minimum_kernel_cudaERNS_18TensorIteratorBaseEENKUlvE_clEvENKUlvE_clEvEUlhhE_EEEEvS5_RKT_EUliE_EEviT1_:
.text._ZN2at6native18elementwise_kernelILi128ELi4EZNS0_22gpu_kernel_impl_nocastINS0_13AUnaryFunctorIhhhZZZNS0_19minimum_kernel_cudaERNS_18TensorIteratorBaseEENKUlvE_clEvENKUlvE_clEvEUlhhE_EEEEvS5_RKT_EUliE_EEviT1_:
        /* <DEDUP_REMOVED lines=236> */
.L_x_23160:
[----:B------:R-:W-:-:S04]  /*0ec0*/  IADD3 R4, P0, R3, c[0x0][0x368], RZ ;  /* 0x0000da0003047a10 */ /* 0x000fc80007f1e0ff */
[----:B------:R-:W-:-:S05]  /*0ed0*/  IADD3.X R5, RZ, c[0x0][0x36c], RZ, P0, !PT ;  /* 0x0000db00ff057a10 */ /* 0x000fca00007fe4ff */
[----:B------:R-:W2:Y:S01]  /*0ee0*/  LDG.E.U8 R4, [R4.64] ;  /* 0x0000000404047981 */ /* 0x000ea2000c1e1100 */
[----:B------:R-:W-:Y:S02]  /*0ef0*/  IADD3 R2, P0, R2, c[0x0][0x360], RZ ;  /* 0x0000d80002027a10 */ /* 0x000fe40007f1e0ff */
[----:B------:R-:W-:-:S03]  /*0f00*/  IADD3 R0, R0, 0x80, RZ ;  /* 0x0000008000007810 */ /* 0x000fc60007ffe0ff */
[----:B------:R-:W-:Y:S01]  /*0f10*/  IMAD.X R3, RZ, RZ, c[0x0][0x364], P0 ;  /* 0x0000d900ff037624 */ /* 0x000fe200000e06ff */
[----:B--2---:R-:W-:-:S05]  /*0f20*/  IMNMX.U32 R7, R4, UR6, PT ;  /* 0x0000000604077c17 */ /* 0x004fca000b800000 */
[----:B------:R0:W-:Y:S02]  /*0f30*/  STG.E.U8 [R2.64], R7 ;  /* 0x0000000702007986 */ /* 0x0001e4000c101104 */
.L_x_23159:
[----:B------:R-:W-:Y:S05]  /*0f40*/  BSYNC B0 ;  /* 0x0000000000007941 */ /* 0x000fea0003800000 */
.L_x_23158:
        /* <DEDUP_REMOVED lines=230> */
.L_x_23163:
[----:B------:R-:W-:-:S04]  /*1db0*/  IADD3 R4, P0, R3, c[0x0][0x368], RZ ;  /* 0x0000da0003047a10 */ /* 0x000fc80007f1e0ff */
[----:B------:R-:W-:-:S05]  /*1dc0*/  IADD3.X R5, RZ, c[0x0][0x36c], RZ, P0, !PT ;  /* 0x0000db00ff057a10 */ /* 0x000fca00007fe4ff */
[----:B------:R-:W2:Y:S01]  /*1dd0*/  LDG.E.U8 R4, [R4.64] ;  /* 0x0000000404047981 */ /* 0x000ea2000c1e1100 */
[----:B------:R-:W-:Y:S02]  /*1de0*/  IADD3 R2, P0, R2, c[0x0][0x360], RZ ;  /* 0x0000d80002027a10 */ /* 0x000fe40007f1e0ff */
[----:B------:R-:W-:Y:S02]  /*1df0*/  IADD3 R0, R0, 0x80, RZ ;  /* 0x0000008000007810 */ /* 0x000fe40007ffe0ff */
[----:B------:R-:W-:Y:S02]  /*1e00*/  IADD3.X R3, RZ, c[0x0][0x364], RZ, P0, !PT ;  /* 0x0000d900ff037a10 */ /* 0x000fe400007fe4ff */
[----:B------:R-:W-:Y:S02]  /*1e10*/  ISETP.GE.AND P0, PT, R0, c[0x0][0x160], PT ;  /* 0x0000580000007a0c */ /* 0x000fe40003f06270 */
[----:B--2---:R-:W-:-:S05]  /*1e20*/  IMNMX.U32 R7, R4, UR6, PT ;  /* 0x0000000604077c17 */ /* 0x004fca000b800000 */
        /* <DEDUP_REMOVED lines=229> */
.L_x_23164:
[----:B------:R-:W-:-:S04]  /*2c80*/  IADD3 R4, P0, R3, c[0x0][0x368], RZ ;  /* 0x0000da0003047a10 */ /* 0x000fc80007f1e0ff */
[----:B------:R-:W-:-:S05]  /*2c90*/  IADD3.X R5, RZ, c[0x0][0x36c], RZ, P0, !PT ;  /* 0x0000db00ff057a10 */ /* 0x000fca00007fe4ff */
[----:B------:R-:W2:Y:S01]  /*2ca0*/  LDG.E.U8 R4, [R4.64] ;  /* 0x0000000404047981 */ /* 0x000ea2000c1e1100 */
[----:B------:R-:W-:Y:S02]  /*2cb0*/  IADD3 R2, P0, R2, c[0x0][0x360], RZ ;  /* 0x0000d80002027a10 */ /* 0x000fe40007f1e0ff */
[----:B------:R-:W-:Y:S02]  /*2cc0*/  IADD3 R0, R0, 0x80, RZ ;  /* 0x0000008000007810 */ /* 0x000fe40007ffe0ff */
[----:B------:R-:W-:Y:S02]  /*2cd0*/  IADD3.X R3, RZ, c[0x0][0x364], RZ, P0, !PT ;  /* 0x0000d900ff037a10 */ /* 0x000fe400007fe4ff */
[----:B--2---:R-:W-:-:S05]  /*2ce0*/  IMNMX.U32 R7, R4, UR6, PT ;  /* 0x0000000604077c17 */ /* 0x004fca000b800000 */
[----:B------:R0:W-:Y:S02]  /*2cf0*/  STG.E.U8 [R2.64], R7 ;  /* 0x0000000702007986 */ /* 0x0001e4000c101104 */
.L_x_23162:
[----:B------:R-:W-:Y:S05]  /*2d00*/  BSYNC B0 ;  /* 0x0000000000007941 */ /* 0x000fea0003800000 */
.L_x_23161:
        /* <DEDUP_REMOVED lines=229> */
.L_x_23165:
[----:B------:R-:W-:-:S04]  /*3b60*/  IADD3 R4, P0, R3, c[0x0][0x368], RZ ;  /* 0x0000da0003047a10 */ /* 0x000fc80007f1e0ff */
[----:B------:R-:W-:-:S05]  /*3b70*/  IADD3.X R5, RZ, c[0x0][0x36c], RZ, P0, !PT ;  /* 0x0000db00ff057a10 */ /* 0x000fca00007fe4ff */
[----:B------:R-:W2:Y:S01]  /*3b80*/  LDG.E.U8 R4, [R4.64] ;  /* 0x0000000404047981 */ /* 0x000ea2000c1e1100 */
[----:B------:R-:W-:-:S04]  /*3b90*/  IADD3 R2, P0, R2, c[0x0][0x360], RZ ;  /* 0x0000d80002027a10 */ /* 0x000fc80007f1e0ff */
[----:B------:R-:W-:Y:S02]  /*3ba0*/  IADD3.X R3, RZ, c[0x0][0x364], RZ, P0, !PT ;  /* 0x0000d900ff037a10 */ /* 0x000fe400007fe4ff */
[----:B--2---:R-:W-:-:S05]  /*3bb0*/  IMNMX.U32 R7, R4, UR6, PT ;  /* 0x0000000604077c17 */ /* 0x004fca000b800000 */
[----:B------:R-:W-:Y:S01]  /*3bc0*/  STG.E.U8 [R2.64], R7 ;  /* 0x0000000702007986 */ /* 0x000fe2000c101104 */
[----:B------:R-:W-:Y:S05]  /*3bd0*/  EXIT ;  /* 0x000000000000794d */ /* 0x000fea0003800000 */
.L_x_23166:
        /* <DEDUP_REMOVED lines=10> */
.L_x_40165:


//--------------------- .text._ZN2at6native27unrolled_elementwise_kernelINS0_13AUnaryFunctorIhhhZZZNS0_19minimum_kernel_cudaERNS_18TensorIteratorBaseEENKUlvE_clEvENKUlvE_clEvEUlhhE_EESt5arrayIPcLm2EELi4E23TrivialOffsetCalculatorILi1EjESD_NS0_6memory15LoadWithoutCastENSE_16StoreWithoutCastEEEviT_T0_T2_T3_T4_T5_ --------------------------
	.section	.text._ZN2at6native27unrolled_elementwise_kernelINS0_13AUnaryFunctorIhhhZZZNS0_19minimum_kernel_cudaERNS_18TensorIteratorBaseEENKUlvE_clEvENKUlvE_clEvEUlhhE_EESt5arrayIPcLm2EELi4E23TrivialOffsetCalculatorILi1EjESD_NS0_6memory15LoadWithoutCastENSE_16StoreWithoutCastEEEviT_T0_T2_T3_T4_T5_,"ax",@progbits
	.sectioninfo	@"SHI_REGISTERS=18"
	.align	128
        .global         _ZN2at6native27unrolled_elementwise_kernelINS0_13AUnaryFunctorIhhhZZZNS0_19minimum_kernel_cudaERNS_18TensorIteratorBaseEENKUlvE_clEvENKUlvE_clEvEUlhhE_EESt5arrayIPcLm2EELi4E23TrivialOffsetCalculatorILi1EjESD_NS0_6memory15LoadWithoutCastENSE_16StoreWithoutCastEEEviT_T0_T2_T3_T4_T5_
        .type           _ZN2at6native27unrolled_elementwise_kernelINS0_13AUnaryFunctorIhhhZZZNS0_19minimum_kernel_cudaERNS_18TensorIteratorBaseEENKUlvE_clEvENKUlvE_clEvEUlhhE_EESt5arrayIPcLm2EELi4E23TrivialOffsetCalculatorILi1EjESD_NS0_6memory15LoadWithoutCastENSE_16StoreWithoutCastEEEviT_T0_T2_T3_T4_T5_,@function
        .size           _ZN2at6native27unrolled_elementwise_kernelINS0_13AUnaryFunctorIhhhZZZNS0_19minimum_kernel_cudaERNS_18TensorIteratorBaseEENKUlvE_clEvENKUlvE_clEvEUlhhE_EESt5arrayIPcLm2EELi4E23TrivialOffsetCalculatorILi1EjESD_NS0_6memory15LoadWithoutCastENSE_16StoreWithoutCastEEEviT_T0_T2_T3_T4_T5_,(.L_x_40166 - _ZN2at6native27unrolled_elementwise_kernelINS0_13AUnaryFunctorIhhhZZZNS0_19minimum_kernel_cudaERNS_18TensorIteratorBaseEENKUlvE_clEvENKUlvE_clEvEUlhhE_EESt5arrayIPcLm2EELi4E23TrivialOffsetCalculatorILi1EjESD_NS0_6memory15LoadWithoutCastENSE_16StoreWithoutCastEEEviT_T0_T2_T3_T4_T5_)
        .other          _ZN2at6native27unrolled_elementwise_kernelINS0_13AUnaryFunctorIhhhZZZNS0_19minimum_kernel_cudaERNS_18TensorIteratorBaseEENKUlvE_clEvENKUlvE_clEvEUlhhE_EESt5arrayIPcLm2EELi4E23TrivialOffsetCalculatorILi1EjESD_NS0_6memory15LoadWithoutCastENSE_16StoreWithoutCastEEEviT_T0_T2_T3_T4_T5_,@"STO_CUDA_ENTRY STV_DEFAULT"
_ZN2at6native27unrolled_elementwise_kernelINS0_13AUnaryFunctorIhhhZZZNS0_19minimum_kernel_cudaERNS_18TensorIteratorBaseEENKUlvE_clEvENKUlvE_clEvEUlhhE_EESt5arrayIPcLm2EELi4E23TrivialOffsetCalculatorILi1EjESD_NS0_6memory15LoadWithoutCastENSE_16StoreWithoutCastEEEviT_T0_T2_T3_T4_T5_:
.text._ZN2at6native27unrolled_elementwise_kernelINS0_13AUnaryFunctorIhhhZZZNS0_19minimum_kernel_cudaERNS_18TensorIteratorBaseEENKUlvE_clEvENKUlvE_clEvEUlhhE_EESt5arrayIPcLm2EELi4E23TrivialOffsetCalculatorILi1EjESD_NS0_6memory15LoadWithoutCastENSE_16StoreWithoutCastEEEviT_T0_T2_T3_T4_T5_:
        /* <DEDUP_REMOVED lines=14> */
[----:B------:R0:W2:Y:S01]  /*00e0*/  @!P0 LDG.E.U8 R12, [R4.64] ;  /* 0x00000004040c8981 */ /* 0x0000a2000c1e1100 */
        /* <DEDUP_REMOVED lines=15> */
[----:B------:R2:W3:Y:S04]  /*01e0*/  @!P3 LDG.E.U8 R3, [R8.64] ;  /* 0x000000040803b981 */ /* 0x0004e8000c1e1100 */
[----:B------:R-:W4:Y:S04]  /*01f0*/  @!P2 LDG.E.U8 R14, [R10.64] ;  /* 0x000000040a0ea981 */ /* 0x000f28000c1e1100 */
[----:B------:R-:W5:Y:S01]  /*0200*/  @!P1 LDG.E.U8 R13, [R6.64] ;  /* 0x00000004060d9981 */ /* 0x000f62000c1e1100 */
[----:B0-----:R-:W-:Y:S01]  /*0210*/  @!P0 IMAD R4, R0, 0x200, R15 ;  /* 0x0000020000048824 */ /* 0x001fe200078e020f */
[----:B------:R-:W-:Y:S01]  /*0220*/  IADD3 R5, R15, 0x80, RZ ;  /* 0x000000800f057810 */ /* 0x000fe20007ffe0ff */
[----:B------:R-:W-:-:S03]  /*0230*/  ULDC.U8 UR6, c[0x0][0x165] ;  /* 0x0000594000067ab9 */ /* 0x000fc60000000000 */
[----:B------:R-:W-:Y:S01]  /*0240*/  @!P0 IADD3 R4, P1, R4, c[0x0][0x168], RZ ;  /* 0x00005a0004048a10 */ /* 0x000fe20007f3e0ff */
[----:B------:R-:W-:-:S04]  /*0250*/  @!P0 IMAD.MOV.U32 R15, RZ, RZ, R5 ;  /* 0x000000ffff0f8224 */ /* 0x000fc800078e0005 */
[----:B------:R-:W-:Y:S01]  /*0260*/  @!P0 IMAD.X R5, RZ, RZ, c[0x0][0x16c], P1 ;  /* 0x00005b00ff058624 */ /* 0x000fe200008e06ff */
[----:B------:R-:W-:Y:S01]  /*0270*/  ISETP.GE.AND P1, PT, R15, R2, PT ;  /* 0x000000020f00720c */ /* 0x000fe20003f26270 */
[----:B------:R-:W-:Y:S01]  /*0280*/  BSSY B0, `(.L_x_23167) ;  /* 0x0000012000007945 */ /* 0x000fe20003800000 */
[----:B--2---:R-:W-:-:S05]  /*0290*/  IMNMX.U32 R9, R12, UR6, PT ;  /* 0x000000060c097c17 */ /* 0x004fca000b800000 */
[----:B------:R0:W-:Y:S01]  /*02a0*/  @!P0 STG.E.U8 [R4.64], R9 ;  /* 0x0000000904008986 */ /* 0x0001e2000c101104 */
[----:B---3--:R-:W-:Y:S02]  /*02b0*/  IMNMX.U32 R3, R3, UR6, PT ;  /* 0x0000000603037c17 */ /* 0x008fe4000b800000 */
[----:B----4-:R-:W-:Y:S02]  /*02c0*/  IMNMX.U32 R11, R14, UR6, PT ;  /* 0x000000060e0b7c17 */ /* 0x010fe4000b800000 */
[----:B-----5:R-:W-:Y:S01]  /*02d0*/  IMNMX.U32 R13, R13, UR6, PT ;  /* 0x000000060d0d7c17 */ /* 0x020fe2000b800000 */
        /* <DEDUP_REMOVED lines=12> */
.L_x_23168:
[----:B0-----:R-:W-:Y:S05]  /*03a0*/  BSYNC B0 ;  /* 0x0000000000007941 */ /* 0x001fea0003800000 */
.L_x_23167:
[----:B------:R-:W-:-:S13]  /*03b0*/  ISETP.GE.AND P0, PT, R15, R2, PT ;  /* 0x000000020f00720c */ /* 0x000fda0003f06270 */
[----:B------:R-:W-:Y:S05]  /*03c0*/  @P0 EXIT ;  /* 0x000000000000094d */ /* 0x000fea0003800000 */
[----:B------:R-:W-:-:S05]  /*03d0*/  IMAD R0, R0, 0x200, R15 ;  /* 0x0000020000007824 */ /* 0x000fca00078e020f */
[----:B------:R-:W-:-:S05]  /*03e0*/  IADD3 R2, P0, R0, c[0x0][0x168], RZ ;  /* 0x00005a0000027a10 */ /* 0x000fca0007f1e0ff */
[----:B------:R-:W-:-:S05]  /*03f0*/  IMAD.X R3, RZ, RZ, c[0x0][0x16c], P0 ;  /* 0x00005b00ff037624 */ /* 0x000fca00000e06ff */
[----:B------:R-:W-:Y:S01]  /*0400*/  STG.E.U8 [R2.64], R13 ;  /* 0x0000000d02007986 */ /* 0x000fe2000c101104 */
[----:B------:R-:W-:Y:S05]  /*0410*/  EXIT ;  /* 0x000000000000794d */ /* 0x000fea0003800000 */
.L_x_23169:
        /* <DEDUP_REMOVED lines=14> */
.L_x_40166:


//--------------------- .text._ZN2at6native29vectorized_elementwise_kernelILi2ENS0_13AUnaryFunctorIhhhZZZNS0_19minimum_kernel_cudaERNS_18TensorIteratorBaseEENKUlvE_clEvENKUlvE_clEvEUlhhE_EESt5arrayIPcLm2EEEEviT0_T1_ --------------------------
	.section	.text._ZN2at6native29vectorized_elementwise_kernelILi2ENS0_13AUnaryFunctorIhhhZZZNS0_19minimum_kernel_cudaERNS_18TensorIteratorBaseEENKUlvE_clEvENKUlvE_clEvEUlhhE_EESt5arrayIPcLm2EEEEviT0_T1_,"ax",@progbits
	.sectioninfo	@"SHI_REGISTERS=28"
	.align	128
        .global         _ZN2at6native29vectorized_elementwise_kernelILi2ENS0_13AUnaryFunctorIhhhZZZNS0_19minimum_kernel_cudaERNS_18TensorIteratorBaseEENKUlvE_clEvENKUlvE_clEvEUlhhE_EESt5arrayIPcLm2EEEEviT0_T1_
        .type           _ZN2at6native29vectorized_elementwise_kernelILi2ENS0_13AUnaryFunctorIhhhZZZNS0_19minimum_kernel_cudaERNS_18TensorIteratorBaseEENKUlvE_clEvENKUlvE_clEvEUlhhE_EESt5arrayIPcLm2EEEEviT0_T1_,@function
        .size           _ZN2at6native29vectorized_elementwise_kernelILi2ENS0_13AUnaryFunctorIhhhZZZNS0_19minimum_kernel_cudaERNS_18TensorIteratorBaseEENKUlvE_clEvENKUlvE_clEvEUlhhE_EESt5arrayIPcLm2EEEEviT0_T1_,(.L_x_40167 - _ZN2at6native29vectorized_elementwise_kernelILi2ENS0_13AUnaryFunctorIhhhZZZNS0_19minimum_kernel_cudaERNS_18TensorIteratorBaseEENKUlvE_clEvENKUlvE_clEvEUlhhE_EESt5arrayIPcLm2EEEEviT0_T1_)
        .other          _ZN2at6native29vectorized_elementwise_kernelILi2ENS0_13AUnaryFunctorIhhhZZZNS0_19minimum_kernel_cudaERNS_18TensorIteratorBaseEENKUlvE_clEvENKUlvE_clEvEUlhhE_EESt5arrayIPcLm2EEEEviT0_T1_,@"STO_CUDA_ENTRY STV_DEFAULT"
_ZN2at6native29vectorized_elementwise_kernelILi2ENS0_13AUnaryFunctorIhhhZZZNS0_19minimum_kernel_cudaERNS_18TensorIteratorBaseEENKUlvE_clEvENKUlvE_clEvEUlhhE_EESt5arrayIPcLm2EEEEviT0_T1_:
.text._ZN2at6native29vectorized_elementwise_kernelILi2ENS0_13AUnaryFunctorIhhhZZZNS0_19minimum_kernel_cudaERNS_18TensorIteratorBaseEENKUlvE_clEvENKUlvE_clEvEUlhhE_EESt5arrayIPcLm2EEEEviT0_T1_:
        /* <DEDUP_REMOVED lines=14> */
[----:B------:R-:W4:Y:S04]  /*00e0*/  LDG.E.U16 R10, [R4.64+0x200] ;  /* 0x00020004040a7981 */ /* 0x000f28000c1e1500 */
[----:B------:R-:W5:Y:S01]  /*00f0*/  LDG.E.U16 R12, [R4.64+0x300] ;  /* 0x00030004040c7981 */ /* 0x000f62000c1e1500 */
        /* <DEDUP_REMOVED lines=8> */
[----:B------:R-:W-:-:S02]  /*0180*/  PRMT R10, R10, 0x7771, RZ ;  /* 0x000077710a0a7816 */ /* 0x000fc400000000ff */
[C---:B-----5:R-:W-:Y:S02]  /*0190*/  PRMT R11, R12.reuse, 0x7770, RZ ;  /* 0x000077700c0b7816 */ /* 0x060fe400000000ff */
[----:B------:R-:W-:Y:S02]  /*01a0*/  PRMT R4, R12, 0x7771, RZ ;  /* 0x000077710c047816 */ /* 0x000fe400000000ff */
[----:B------:R-:W-:Y:S02]  /*01b0*/  IMNMX.U32 R0, R0, UR6, PT ;  /* 0x0000000600007c17 */ /* 0x000fe4000b800000 */
[----:B------:R-:W-:Y:S02]  /*01c0*/  IMNMX.U32 R5, R6, UR6, PT ;  /* 0x0000000606057c17 */ /* 0x000fe4000b800000 */
[----:B------:R-:W-:Y:S02]  /*01d0*/  IMNMX.U32 R7, R7, UR6, PT ;  /* 0x0000000607077c17 */ /* 0x000fe4000b800000 */
[----:B------:R-:W-:-:S02]  /*01e0*/  IMNMX.U32 R8, R8, UR6, PT ;  /* 0x0000000608087c17 */ /* 0x000fc4000b800000 */
[----:B------:R-:W-:Y:S02]  /*01f0*/  IMNMX.U32 R9, R9, UR6, PT ;  /* 0x0000000609097c17 */ /* 0x000fe4000b800000 */
[----:B------:R-:W-:Y:S02]  /*0200*/  IMNMX.U32 R10, R10, UR6, PT ;  /* 0x000000060a0a7c17 */ /* 0x000fe4000b800000 */
[----:B------:R-:W-:Y:S02]  /*0210*/  IMNMX.U32 R11, R11, UR6, PT ;  /* 0x000000060b0b7c17 */ /* 0x000fe4000b800000 */
[----:B------:R-:W-:Y:S02]  /*0220*/  IMNMX.U32 R4, R4, UR6, PT ;  /* 0x0000000604047c17 */ /* 0x000fe4000b800000 */
        /* <DEDUP_REMOVED lines=9> */
.L_x_23170:
        /* <DEDUP_REMOVED lines=12> */
[----:B------:R0:W2:Y:S01]  /*0380*/  @!P4 LDG.E.U8 R3, [R6.64] ;  /* 0x000000040603c981 */ /* 0x0000a2000c1e1100 */
        /* <DEDUP_REMOVED lines=16> */
[----:B------:R1:W3:Y:S02]  /*0490*/  @!P5 LDG.E.U8 R4, [R10.64] ;  /* 0x000000040a04d981 */ /* 0x0002e4000c1e1100 */
        /* <DEDUP_REMOVED lines=10> */
[----:B------:R4:W5:Y:S02]  /*0540*/  @!P0 LDG.E.U8 R16, [R8.64] ;  /* 0x0000000408108981 */ /* 0x000964000c1e1100 */
[----:B------:R-:W-:Y:S02]  /*0550*/  @!P2 IMAD.X R19, RZ, RZ, c[0x0][0x174], P6 ;  /* 0x00005d00ff13a624 */ /* 0x000fe400030e06ff */
[----:B------:R4:W5:Y:S01]  /*0560*/  @!P1 LDG.E.U8 R12, [R14.64] ;  /* 0x000000040e0c9981 */ /* 0x000962000c1e1100 */
[----:B0-----:R-:W-:Y:S01]  /*0570*/  @!P3 IADD3 R6, P1, R21, c[0x0][0x170], RZ ;  /* 0x00005c001506ba10 */ /* 0x001fe20007f3e0ff */
[----:B-1----:R-:W-:Y:S02]  /*0580*/  @!P5 IMAD.IADD R11, R0, 0x1, R17 ;  /* 0x00000001000bd824 */ /* 0x002fe400078e0211 */
[----:B------:R5:W5:Y:S01]  /*0590*/  @!P2 LDG.E.U8 R13, [R18.64] ;  /* 0x00000004120da981 */ /* 0x000b62000c1e1100 */
[----:B------:R-:W-:Y:S01]  /*05a0*/  @!P4 IADD3 R10, P2, R22, c[0x0][0x170], RZ ;  /* 0x00005c00160aca10 */ /* 0x000fe20007f5e0ff */
[----:B------:R-:W-:Y:S01]  /*05b0*/  @!P3 IMAD.X R7, RZ, RZ, c[0x0][0x174], P1 ;  /* 0x00005d00ff07b624 */ /* 0x000fe200008e06ff */
[----:B----4-:R-:W-:Y:S01]  /*05c0*/  @!P5 IADD3 R8, P1, R11, c[0x0][0x170], RZ ;  /* 0x00005c000b08da10 */ /* 0x010fe20007f3e0ff */
[----:B------:R-:W-:-:S02]  /*05d0*/  IMAD.MOV.U32 R17, RZ, RZ, RZ ;  /* 0x000000ffff117224 */ /* 0x000fc400078e00ff */
[----:B------:R-:W-:Y:S02]  /*05e0*/  IMAD.MOV.U32 R22, RZ, RZ, RZ ;  /* 0x000000ffff167224 */ /* 0x000fe400078e00ff */
[----:B------:R-:W-:Y:S02]  /*05f0*/  IMAD.MOV.U32 R21, RZ, RZ, RZ ;  /* 0x000000ffff157224 */ /* 0x000fe400078e00ff */
[----:B------:R-:W-:Y:S01]  /*0600*/  @!P4 IMAD.X R11, RZ, RZ, c[0x0][0x174], P2 ;  /* 0x00005d00ff0bc624 */ /* 0x000fe200010e06ff */
[----:B------:R-:W4:Y:S01]  /*0610*/  @!P3 LDG.E.U8 R17, [R6.64] ;  /* 0x000000040611b981 */ /* 0x000f22000c1e1100 */
[----:B------:R-:W-:-:S03]  /*0620*/  @!P5 IMAD.X R9, RZ, RZ, c[0x0][0x174], P1 ;  /* 0x00005d00ff09d624 */ /* 0x000fc600008e06ff */
[----:B------:R3:W4:Y:S04]  /*0630*/  @!P4 LDG.E.U8 R22, [R10.64] ;  /* 0x000000040a16c981 */ /* 0x000728000c1e1100 */
[----:B------:R0:W4:Y:S01]  /*0640*/  @!P5 LDG.E.U8 R21, [R8.64] ;  /* 0x000000040815d981 */ /* 0x000122000c1e1100 */
[----:B------:R-:W-:-:S05]  /*0650*/  @!P0 IMAD.IADD R14, R0, 0x1, R5 ;  /* 0x00000001000e8824 */ /* 0x000fca00078e0205 */
[----:B------:R-:W-:Y:S01]  /*0660*/  @!P0 IADD3 R14, P1, R14, c[0x0][0x168], RZ ;  /* 0x00005a000e0e8a10 */ /* 0x000fe20007f3e0ff */
[----:B------:R-:W-:-:S04]  /*0670*/  @!P0 IMAD.MOV.U32 R5, RZ, RZ, R20 ;  /* 0x000000ffff058224 */ /* 0x000fc800078e0014 */
[----:B------:R-:W-:Y:S01]  /*0680*/  @!P0 IMAD.X R15, RZ, RZ, c[0x0][0x16c], P1 ;  /* 0x00005b00ff0f8624 */ /* 0x000fe200008e06ff */
[----:B------:R-:W-:Y:S01]  /*0690*/  BSSY B0, `(.L_x_23171) ;  /* 0x0000036000007945 */ /* 0x000fe20003800000 */
[----:B------:R-:W-:Y:S01]  /*06a0*/  BSSY B1, `(.L_x_23172) ;  /* 0x000002e000017945 */ /* 0x000fe20003800000 */
[----:B--2---:R-:W-:Y:S02]  /*06b0*/  IMNMX.U32 R23, R3, UR6, PT ;  /* 0x0000000603177c17 */ /* 0x004fe4000b800000 */
[----:B---3--:R-:W-:Y:S02]  /*06c0*/  IMNMX.U32 R11, R4, UR6, PT ;  /* 0x00000006040b7c17 */ /* 0x008fe4000b800000 */
[----:B-----5:R-:W-:-:S05]  /*06d0*/  IMNMX.U32 R19, R16, UR6, PT ;  /* 0x0000000610137c17 */ /* 0x020fca000b800000 */
[----:B------:R1:W-:Y:S01]  /*06e0*/  @!P0 STG.E.U8 [R14.64], R19 ;  /* 0x000000130e008986 */ /* 0x0003e2000c101104 */
[----:B------:R-:W-:Y:S02]  /*06f0*/  ISETP.GE.AND P0, PT, R5, R2, PT ;  /* 0x000000020500720c */ /* 0x000fe40003f06270 */
[----:B0-----:R-:W-:Y:S02]  /*0700*/  IMNMX.U32 R9, R12, UR6, PT ;  /* 0x000000060c097c17 */ /* 0x001fe4000b800000 */
[----:B------:R-:W-:Y:S02]  /*0710*/  IMNMX.U32 R13, R13, UR6, PT ;  /* 0x000000060d0d7c17 */ /* 0x000fe4000b800000 */
[----:B----4-:R-:W-:Y:S02]  /*0720*/  IMNMX.U32 R17, R17, UR6, PT ;  /* 0x0000000611117c17 */ /* 0x010fe4000b800000 */
[----:B------:R-:W-:Y:S02]  /*0730*/  IMNMX.U32 R25, R22, UR6, PT ;  /* 0x0000000616197c17 */ /* 0x000fe4000b800000 */
[----:B------:R-:W-:-:S03]  /*0740*/  IMNMX.U32 R3, R21, UR6, PT ;  /* 0x0000000615037c17 */ /* 0x000fc6000b800000 */
[----:B------:R-:W-:Y:S05]  /*0750*/  @P0 BRA `(.L_x_23173) ;  /* 0x000000c000000947 */ /* 0x000fea0003800000 */
[----:B-1----:R-:W-:Y:S01]  /*0760*/  IMAD.IADD R6, R0, 0x1, R5 ;  /* 0x0000000100067824 */ /* 0x002fe200078e0205 */
        /* <DEDUP_REMOVED lines=11> */
.L_x_23173:
[----:B-1----:R-:W-:-:S13]  /*0820*/  ISETP.GE.AND P0, PT, R5, R2, PT ;  /* 0x000000020500720c */ /* 0x002fda0003f06270 */
[----:B------:R-:W-:Y:S05]  /*0830*/  @P0 BRA `(.L_x_23175) ;  /* 0x000000c000000947 */ /* 0x000fea0003800000 */
[----:B0-----:R-:W-:Y:S01]  /*0840*/  IMAD.IADD R6, R0, 0x1, R5 ;  /* 0x0000000100067824 */ /* 0x001fe200078e0205 */
[----:B------:R-:W-:-:S04]  /*0850*/  IADD3 R5, R5, 0x80, RZ ;  /* 0x0000008005057810 */ /* 0x000fc80007ffe0ff */
[----:B------:R-:W-:-:S05]  /*0860*/  IADD3 R6, P0, R6, c[0x0][0x168], RZ ;  /* 0x00005a0006067a10 */ /* 0x000fca0007f1e0ff */
[----:B------:R-:W-:-:S05]  /*0870*/  IMAD.X R7, RZ, RZ, c[0x0][0x16c], P0 ;  /* 0x00005b00ff077624 */ /* 0x000fca00000e06ff */
[----:B------:R0:W-:Y:S03]  /*0880*/  STG.E.U8 [R6.64], R9 ;  /* 0x0000000906007986 */ /* 0x0001e6000c101104 */
.L_x_23174:
[----:B------:R-:W-:-:S13]  /*0890*/  ISETP.GE.AND P0, PT, R5, R2, PT ;  /* 0x000000020500720c */ /* 0x000fda0003f06270 */
[----:B------:R-:W-:Y:S05]  /*08a0*/  @P0 BRA `(.L_x_23176) ;  /* 0x000000d000000947 */ /* 0x000fea0003800000 */
[----:B0-----:R-:W-:Y:S01]  /*08b0*/  IMAD.IADD R6, R0, 0x1, R5 ;  /* 0x0000000100067824 */ /* 0x001fe200078e0205 */
[----:B------:R-:W-:-:S04]  /*08c0*/  IADD3 R5, R5, 0x80, RZ ;  /* 0x0000008005057810 */ /* 0x000fc80007ffe0ff */
[----:B------:R-:W-:-:S05]  /*08d0*/  IADD3 R6, P0, R6, c[0x0][0x168], RZ ;  /* 0x00005a0006067a10 */ /* 0x000fca0007f1e0ff */
[----:B------:R-:W-:-:S05]  /*08e0*/  IMAD.X R7, RZ, RZ, c[0x0][0x16c], P0 ;  /* 0x00005b00ff077624 */ /* 0x000fca00000e06ff */
[----:B------:R0:W-:Y:S03]  /*08f0*/  STG.E.U8 [R6.64], R13 ;  /* 0x0000000d06007986 */ /* 0x0001e6000c101104 */
.L_x_23175:
        /* <DEDUP_REMOVED lines=8> */
.L_x_23176:
[----:B------:R-:W-:Y:S05]  /*0980*/  BSYNC B1 ;  /* 0x0000000000017941 */ /* 0x000fea0003800000 */
.L_x_23172:
[----:B------:R-:W-:-:S13]  /*0990*/  ISETP.GE.AND P0, PT, R5, R2, PT ;  /* 0x000000020500720c */ /* 0x000fda0003f06270 */
[----:B0-----:R-:W-:Y:S01]  /*09a0*/  @!P0 IMAD.IADD R6, R0, 0x1, R5 ;  /* 0x0000000100068824 */ /* 0x001fe200078e0205 */
[----:B------:R-:W-:-:S04]  /*09b0*/  @!P0 IADD3 R5, R5, 0x80, RZ ;  /* 0x0000008005058810 */ /* 0x000fc80007ffe0ff */
[----:B------:R-:W-:-:S05]  /*09c0*/  @!P0 IADD3 R6, P1, R6, c[0x0][0x168], RZ ;  /* 0x00005a0006068a10 */ /* 0x000fca0007f3e0ff */
[----:B------:R-:W-:-:S05]  /*09d0*/  @!P0 IMAD.X R7, RZ, RZ, c[0x0][0x16c], P1 ;  /* 0x00005b00ff078624 */ /* 0x000fca00008e06ff */
[----:B------:R0:W-:Y:S03]  /*09e0*/  @!P0 STG.E.U8 [R6.64], R25 ;  /* 0x0000001906008986 */ /* 0x0001e6000c101104 */
.L_x_23177:
[----:B------:R-:W-:Y:S05]  /*09f0*/  BSYNC B0 ;  /* 0x0000000000007941 */ /* 0x000fea0003800000 */
.L_x_23171:
        /* <DEDUP_REMOVED lines=8> */
.L_x_23178:
        /* <DEDUP_REMOVED lines=16> */
.L_x_40167:


//--------------------- .text._ZN2at6native29vectorized_elementwise_kernelILi4ENS0_13AUnaryFunctorIhhhZZZNS0_19minimum_kernel_cudaERNS_18TensorIteratorBaseEENKUlvE_clEvENKUlvE_clEvEUlhhE_EESt5arrayIPcLm2EEEEviT0_T1_ --------------------------
	.section	.text._ZN2at6native29vectorized_elementwise_kernelILi4ENS0_13AUnaryFunctorIhhhZZZNS0_19minimum_kernel_cudaERNS_18TensorIteratorBaseEENKUlvE_clEvENKUlvE_clEvEUlhhE_EESt5arrayIPcLm2EEEEviT0_T1_,"ax",@progbits
	.sectioninfo	@"SHI_REGISTERS=28"
	.align	128
        .global         _ZN2at6native29vectorized_elementwise_kernelILi4ENS0_13AUnaryFunctorIhhhZZZNS0_19minimum_kernel_cudaERNS_18TensorIteratorBaseEENKUlvE_clEvENKUlvE_clEvEUlhhE_EESt5arrayIPcLm2EEEEviT0_T1_
        .type           _ZN2at6native29vectorized_elementwise_kernelILi4ENS0_13AUnaryFunctorIhhhZZZNS0_19minimum_kernel_cudaERNS_18TensorIteratorBaseEENKUlvE_clEvENKUlvE_clEvEUlhhE_EESt5arrayIPcLm2EEEEviT0_T1_,@function
        .size           _ZN2at6native29vectorized_elementwise_kernelILi4ENS0_13AUnaryFunctorIhhhZZZNS0_19minimum_kernel_cudaERNS_18TensorIteratorBaseEENKUlvE_clEvENKUlvE_clEvEUlhhE_EESt5arrayIPcLm2EEEEviT0_T1_,(.L_x_40168 - _ZN2at6native29vectorized_elementwise_kernelILi4ENS0_13AUnaryFunctorIhhhZZZNS0_19minimum_kernel_cudaERNS_18TensorIteratorBaseEENKUlvE_clEvENKUlvE_clEvEUlhhE_EESt5arrayIPcLm2EEEEviT0_T1_)
        .other          _ZN2at6native29vectorized_elementwise_kernelILi4ENS0_13AUnaryFunctorIhhhZZZNS0_19minimum_kernel_cudaERNS_18TensorIteratorBaseEENKUlvE_clEvENKUlvE_clEvEUlhhE_EESt5arrayIPcLm2EEEEviT0_T1_,@"STO_CUDA_ENTRY STV_DEFAULT"
_ZN2at6native29vectorized_elementwise_kernelILi4ENS0_13AUnaryFunctorIhhhZZZNS0_19minimum_kernel_cudaERNS_18TensorIteratorBaseEENKUlvE_clEvENKUlvE_clEvEUlhhE_EESt5arrayIPcLm2EEEEviT0_T1_:
.text._ZN2at6native29vectorized_elementwise_kernelILi4ENS0_13AUnaryFunctorIhhhZZZNS0_19minimum_kernel_cudaERNS_18TensorIteratorBaseEENKUlvE_clEvENKUlvE_clEvEUlhhE_EESt5arrayIPcLm2EEEEviT0_T1_:
        /* <DEDUP_REMOVED lines=12> */
[----:B------:R-:W2:Y:S04]  /*00c0*/  LDG.E R10, [R6.64] ;  /* 0x00000004060a7981 */ /* 0x000ea8000c1e1900 */
[----:B------:R-:W3:Y:S01]  /*00d0*/  LDG.E R11, [R6.64+0x200] ;  /* 0x00020004060b7981 */ /* 0x000ee2000c1e1900 */
[C---:B--2---:R-:W-:Y:S02]  /*00e0*/  PRMT R2, R10.reuse, 0x7770, RZ ;  /* 0x000077700a027816 */ /* 0x044fe400000000ff */
[----:B------:R-:W-:Y:S02]  /*00f0*/  PRMT R3, R10, 0x7771, RZ ;  /* 0x000077710a037816 */ /* 0x000fe400000000ff */
[----:B------:R-:W-:Y:S02]  /*0100*/  IMNMX.U32 R2, R2, UR6, PT ;  /* 0x0000000602027c17 */ /* 0x000fe4000b800000 */
[----:B------:R-:W-:-:S02]  /*0110*/  IMNMX.U32 R3, R3, UR6, PT ;  /* 0x0000000603037c17 */ /* 0x000fc4000b800000 */
[C---:B---3--:R-:W-:Y:S02]  /*0120*/  PRMT R4, R11.reuse, 0x7770, RZ ;  /* 0x000077700b047816 */ /* 0x048fe400000000ff */
[----:B------:R-:W-:Y:S02]  /*0130*/  PRMT R8, R11, 0x7771, RZ ;  /* 0x000077710b087816 */ /* 0x000fe400000000ff */
[----:B------:R-:W-:Y:S02]  /*0140*/  PRMT R13, R3, 0x7604, R2 ;  /* 0x00007604030d7816 */ /* 0x000fe40000000002 */
[----:B------:R-:W-:Y:S02]  /*0150*/  IMNMX.U32 R9, R4, UR6, PT ;  /* 0x0000000604097c17 */ /* 0x000fe4000b800000 */
[----:B------:R-:W-:Y:S02]  /*0160*/  IADD3 R2, P0, R0, c[0x0][0x168], RZ ;  /* 0x00005a0000027a10 */ /* 0x000fe40007f1e0ff */
[----:B------:R-:W-:-:S02]  /*0170*/  PRMT R0, R10, 0x7772, RZ ;  /* 0x000077720a007816 */ /* 0x000fc400000000ff */
[----:B------:R-:W-:Y:S01]  /*0180*/  PRMT R4, R11, 0x7772, RZ ;  /* 0x000077720b047816 */ /* 0x000fe200000000ff */
[----:B------:R-:W-:Y:S01]  /*0190*/  IMAD.X R3, RZ, RZ, c[0x0][0x16c], P0 ;  /* 0x00005b00ff037624 */ /* 0x000fe200000e06ff */
[----:B------:R-:W-:Y:S02]  /*01a0*/  IMNMX.U32 R8, R8, UR6, PT ;  /* 0x0000000608087c17 */ /* 0x000fe4000b800000 */
[----:B------:R-:W-:Y:S01]  /*01b0*/  IMNMX.U32 R6, R0, UR6, PT ;  /* 0x0000000600067c17 */ /* 0x000fe2000b800000 */
[----:B------:R-:W-:Y:S01]  /*01c0*/  IMAD.WIDE R2, R5, 0x4, R2 ;  /* 0x0000000405027825 */ /* 0x000fe200078e0202 */
[----:B------:R-:W-:Y:S02]  /*01d0*/  IMNMX.U32 R7, R4, UR6, PT ;  /* 0x0000000604077c17 */ /* 0x000fe4000b800000 */
[----:B------:R-:W-:Y:S02]  /*01e0*/  PRMT R8, R8, 0x7604, R9 ;  /* 0x0000760408087816 */ /* 0x000fe40000000009 */
[----:B------:R-:W-:-:S02]  /*01f0*/  PRMT R0, R10, 0x7773, RZ ;  /* 0x000077730a007816 */ /* 0x000fc400000000ff */
[----:B------:R-:W-:Y:S02]  /*0200*/  PRMT R4, R11, 0x7773, RZ ;  /* 0x000077730b047816 */ /* 0x000fe400000000ff */
[----:B------:R-:W-:Y:S02]  /*0210*/  PRMT R13, R6, 0x7054, R13 ;  /* 0x00007054060d7816 */ /* 0x000fe4000000000d */
[----:B------:R-:W-:Y:S02]  /*0220*/  PRMT R7, R7, 0x7054, R8 ;  /* 0x0000705407077816 */ /* 0x000fe40000000008 */
[----:B------:R-:W-:Y:S02]  /*0230*/  IMNMX.U32 R0, R0, UR6, PT ;  /* 0x0000000600007c17 */ /* 0x000fe4000b800000 */
[----:B------:R-:W-:Y:S02]  /*0240*/  IMNMX.U32 R4, R4, UR6, PT ;  /* 0x0000000604047c17 */ /* 0x000fe4000b800000 */
[----:B------:R-:W-:-:S02]  /*0250*/  PRMT R13, R0, 0x654, R13 ;  /* 0x00000654000d7816 */ /* 0x000fc4000000000d */
[----:B------:R-:W-:-:S03]  /*0260*/  PRMT R7, R4, 0x654, R7 ;  /* 0x0000065404077816 */ /* 0x000fc60000000007 */
[----:B------:R-:W-:Y:S04]  /*0270*/  STG.E [R2.64], R13 ;  /* 0x0000000d02007986 */ /* 0x000fe8000c101904 */
[----:B------:R-:W-:Y:S01]  /*0280*/  STG.E [R2.64+0x200], R7 ;  /* 0x0002000702007986 */ /* 0x000fe2000c101904 */
[----:B------:R-:W-:Y:S05]  /*0290*/  EXIT ;  /* 0x000000000000794d */ /* 0x000fea0003800000 */
.L_x_23179:
        /* <DEDUP_REMOVED lines=86> */
.L_x_23182:
[----:B-1----:R-:W-:-:S13]  /*0800*/  ISETP.GE.AND P0, PT, R5, R2, PT ;  /* 0x000000020500720c */ /* 0x002fda0003f06270 */
[----:B------:R-:W-:Y:S05]  /*0810*/  @P0 BRA `(.L_x_23184) ;  /* 0x000000c000000947 */ /* 0x000fea0003800000 */
[----:B0-----:R-:W-:Y:S01]  /*0820*/  IMAD.IADD R6, R0, 0x1, R5 ;  /* 0x0000000100067824 */ /* 0x001fe200078e0205 */
[----:B------:R-:W-:-:S04]  /*0830*/  IADD3 R5, R5, 0x80, RZ ;  /* 0x0000008005057810 */ /* 0x000fc80007ffe0ff */
[----:B------:R-:W-:-:S05]  /*0840*/  IADD3 R6, P0, R6, c[0x0][0x168], RZ ;  /* 0x00005a0006067a10 */ /* 0x000fca0007f1e0ff */
[----:B------:R-:W-:-:S05]  /*0850*/  IMAD.X R7, RZ, RZ, c[0x0][0x16c], P0 ;  /* 0x00005b00ff077624 */ /* 0x000fca00000e06ff */
[----:B------:R0:W-:Y:S03]  /*0860*/  STG.E.U8 [R6.64], R9 ;  /* 0x0000000906007986 */ /* 0x0001e6000c101104 */
.L_x_23183:
[----:B------:R-:W-:-:S13]  /*0870*/  ISETP.GE.AND P0, PT, R5, R2, PT ;  /* 0x000000020500720c */ /* 0x000fda0003f06270 */
[----:B------:R-:W-:Y:S05]  /*0880*/  @P0 BRA `(.L_x_23185) ;  /* 0x000000d000000947 */ /* 0x000fea0003800000 */
[----:B0-----:R-:W-:Y:S01]  /*0890*/  IMAD.IADD R6, R0, 0x1, R5 ;  /* 0x0000000100067824 */ /* 0x001fe200078e0205 */
[----:B------:R-:W-:-:S04]  /*08a0*/  IADD3 R5, R5, 0x80, RZ ;  /* 0x0000008005057810 */ /* 0x000fc80007ffe0ff */
[----:B------:R-:W-:-:S05]  /*08b0*/  IADD3 R6, P0, R6, c[0x0][0x168], RZ ;  /* 0x00005a0006067a10 */ /* 0x000fca0007f1e0ff */
[----:B------:R-:W-:-:S05]  /*08c0*/  IMAD.X R7, RZ, RZ, c[0x0][0x16c], P0 ;  /* 0x00005b00ff077624 */ /* 0x000fca00000e06ff */
[----:B------:R0:W-:Y:S03]  /*08d0*/  STG.E.U8 [R6.64], R13 ;  /* 0x0000000d06007986 */ /* 0x0001e6000c101104 */
.L_x_23184:
        /* <DEDUP_REMOVED lines=8> */
.L_x_23185:
[----:B------:R-:W-:Y:S05]  /*0960*/  BSYNC B1 ;  /* 0x0000000000017941 */ /* 0x000fea0003800000 */
.L_x_23181:
[----:B------:R-:W-:-:S13]  /*0970*/  ISETP.GE.AND P0, PT, R5, R2, PT ;  /* 0x000000020500720c */ /* 0x000fda0003f06270 */
[----:B0-----:R-:W-:Y:S01]  /*0980*/  @!P0 IMAD.IADD R6, R0, 0x1, R5 ;  /* 0x0000000100068824 */ /* 0x001fe200078e0205 */
[----:B------:R-:W-:-:S04]  /*0990*/  @!P0 IADD3 R5, R5, 0x80, RZ ;  /* 0x0000008005058810 */ /* 0x000fc80007ffe0ff */
[----:B------:R-:W-:-:S05]  /*09a0*/  @!P0 IADD3 R6, P1, R6, c[0x0][0x168], RZ ;  /* 0x00005a0006068a10 */ /* 0x000fca0007f3e0ff */
[----:B------:R-:W-:-:S05]  /*09b0*/  @!P0 IMAD.X R7, RZ, RZ, c[0x0][0x16c], P1 ;  /* 0x00005b00ff078624 */ /* 0x000fca00008e06ff */
[----:B------:R0:W-:Y:S03]  /*09c0*/  @!P0 STG.E.U8 [R6.64], R25 ;  /* 0x0000001906008986 */ /* 0x0001e6000c101104 */
.L_x_23186:
[----:B------:R-:W-:Y:S05]  /*09d0*/  BSYNC B0 ;  /* 0x0000000000007941 */ /* 0x000fea0003800000 */
.L_x_23180:
        /* <DEDUP_REMOVED lines=8> */
.L_x_23187:
        /* <DEDUP_REMOVED lines=10> */
.L_x_40168:


//--------------------- .text._ZN2at6native29vectorized_elementwise_kernelILi8ENS0_13AUnaryFunctorIhhhZZZNS0_19minimum_kernel_cudaERNS_18TensorIteratorBaseEENKUlvE_clEvENKUlvE_clEvEUlhhE_EESt5arrayIPcLm2EEEEviT0_T1_ --------------------------
	.section	.text._ZN2at6native29vectorized_elementwise_kernelILi8ENS0_13AUnaryFunctorIhhhZZZNS0_19minimum_kernel_cudaERNS_18TensorIteratorBaseEENKUlvE_clEvENKUlvE_clEvEUlhhE_EESt5arrayIPcLm2EEEEviT0_T1_,"ax",@progbits
	.sectioninfo	@"SHI_REGISTERS=4"
	.align	128
        .global         _ZN2at6native29vectorized_elementwise_kernelILi8ENS0_13AUnaryFunctorIhhhZZZNS0_19minimum_kernel_cudaERNS_18TensorIteratorBaseEENKUlvE_clEvENKUlvE_clEvEUlhhE_EESt5arrayIPcLm2EEEEviT0_T1_
        .type           _ZN2at6native29vectorized_elementwise_kernelILi8ENS0_13AUnaryFunctorIhhhZZZNS0_19minimum_kernel_cudaERNS_18TensorIteratorBaseEENKUlvE_clEvENKUlvE_clEvEUlhhE_EESt5arrayIPcLm2EEEEviT0_T1_,@function
        .size           _ZN2at6native29vectorized_elementwise_kernelILi8ENS0_13AUnaryFunctorIhhhZZZNS0_19minimum_kernel_cudaERNS_18TensorIteratorBaseEENKUlvE_clEvENKUlvE_clEvEUlhhE_EESt5arrayIPcLm2EEEEviT0_T1_,(.L_x_40169 - _ZN2at6native29vectorized_elementwise_kernelILi8ENS0_13AUnaryFunctorIhhhZZZNS0_19minimum_kernel_cudaERNS_18TensorIteratorBaseEENKUlvE_clEvENKUlvE_clEvEUlhhE_EESt5arrayIPcLm2EEEEviT0_T1_)
        .other          _ZN2at6native29vectorized_elementwise_kernelILi8ENS0_13AUnaryFunctorIhhhZZZNS0_19minimum_kernel_cudaERNS_18TensorIteratorBaseEENKUlvE_clEvENKUlvE_clEvEUlhhE_EESt5arrayIPcLm2EEEEviT0_T1_,@"STO_CUDA_ENTRY STV_DEFAULT"
_ZN2at6native29vectorized_elementwise_kernelILi8ENS0_13AUnaryFunctorIhhhZZZNS0_19minimum_kernel_cudaERNS_18TensorIteratorBaseEENKUlvE_clEvENKUlvE_clEvEUlhhE_EESt5arrayIPcLm2EEEEviT0_T1_:
.text._ZN2at6native29vectorized_elementwise_kernelILi8ENS0_13AUnaryFunctorIhhhZZZNS0_19minimum_kernel_cudaERNS_18TensorIteratorBaseEENKUlvE_clEvENKUlvE_clEvEUlhhE_EESt5arrayIPcLm2EEEEviT0_T1_:
[----:B------:R-:W-:Y:S02]  /*0000*/  MOV R1, c[0x0][0x28] ;  /* 0x00000a0000017a02 */ /* 0x000fe40000000f00 */
[----:B------:R-:W-:Y:S05]  /*0010*/  EXIT ;  /* 0x000000000000794d */ /* 0x000fea0003800000 */
.L_x_23188:
        /* <DEDUP_REMOVED lines=14> */
.L_x_40169:


//--------------------- .text._ZN2at6native18elementwise_kernelILi128ELi4EZNS0_15gpu_kernel_implINS0_13BinaryFunctorIhhhZZZNS0_19minimum_kernel_cudaERNS_18TensorIteratorBaseEENKUlvE_clEvENKUlvE_clEvEUlhhE_EEEEvS5_RKT_EUliE_EEviT1_ --------------------------
	.section	.text._ZN2at6native18elementwise_kernelILi128ELi4EZNS0_15gpu_kernel_implINS0_13BinaryFunctorIhhhZZZNS0_19minimum_kernel_cudaERNS_18TensorIteratorBaseEENKUlvE_clEvENKUlvE_clEvEUlhhE_EEEEvS5_RKT_EUliE_EEviT1_,"ax",@progbits
	.sectioninfo	@"SHI_REGISTERS=26"
	.align	128
        .global         _ZN2at6native18elementwise_kernelILi128ELi4EZNS0_15gpu_kernel_implINS0_13BinaryFunctorIhhhZZZNS0_19minimum_kernel_cudaERNS_18TensorIteratorBaseEENKUlvE_clEvENKUlvE_clEvEUlhhE_EEEEvS5_RKT_EUliE_EEviT1_
        .type           _ZN2at6native18elementwise_kernelILi128ELi4EZNS0_15gpu_kernel_implINS0_13BinaryFunctorIhhhZZZNS0_19minimum_kernel_cudaERNS_18TensorIteratorBaseEENKUlvE_clEvENKUlvE_clEvEUlhhE_EEEEvS5_RKT_EUliE_EEviT1_,@function
        .size           _ZN2at6native18elementwise_kernelILi128ELi4EZNS0_15gpu_kernel_implINS0_13BinaryFunctorIhhhZZZNS0_19minimum_kernel_cudaERNS_18TensorIteratorBaseEENKUlvE_clEvENKUlvE_clEvEUlhhE_EEEEvS5_RKT_EUliE_EEviT1_,(.L_x_40170 - _ZN2at6native18elementwise_kernelILi128ELi4EZNS0_15gpu_kernel_implINS0_13BinaryFunctorIhhhZZZNS0_19minimum_kernel_cudaERNS_18TensorIteratorBaseEENKUlvE_clEvENKUlvE_clEvEUlhhE_EEEEvS5_RKT_EUliE_EEviT1_)
        .other          _ZN2at6native18elementwise_kernelILi128ELi4EZNS0_15gpu_kernel_implINS0_13BinaryFunctorIhhhZZZNS0_19minimum_kernel_cudaERNS_18TensorIteratorBaseEENKUlvE_clEvENKUlvE_clEvEUlhhE_EEEEvS5_RKT_EUliE_EEviT1_,@"STO_CUDA_ENTRY STV_DEFAULT"
_ZN2at6native18elementwise_kernelILi128ELi4EZNS0_15gpu_kernel_implINS0_13BinaryFunctorIhhhZZZNS0_19minimum_kernel_cudaERNS_18TensorIteratorBaseEENKUlvE_clEvENKUlvE_clEvEUlhhE_EEEEvS5_RKT_EUliE_EEviT1_:
.text._ZN2at6native18elementwise_kernelILi128ELi4EZNS0_15gpu_kernel_implINS0_13BinaryFunctorIhhhZZZNS0_19minimum_kernel_cudaERNS_18TensorIteratorBaseEENKUlvE_clEvENKUlvE_clEvEUlhhE_EEEEvS5_RKT_EUliE_EEviT1_:
        /* <DEDUP_REMOVED lines=263> */
.L_x_23191:
        /* <DEDUP_REMOVED lines=18> */
.L_x_23195:
[----:B------:R0:W5:Y:S01]  /*1190*/  LDG.E.U8 R23, [R4.64] ;  /* 0x0000002404177981 */ /* 0x000162000c1e1100 */
[----:B------:R-:W-:Y:S05]  /*11a0*/  BRA `(.L_x_23197) ;  /* 0x00000dc000007947 */ /* 0x000fea0003800000 */
.L_x_23194:
        /* <DEDUP_REMOVED lines=8> */
.L_x_23199:
[----:B------:R0:W5:Y:S01]  /*1230*/  LDG.E.U8 R23, [R4.64] ;  /* 0x0000002404177981 */ /* 0x000162000c1e1100 */
[----:B------:R-:W-:Y:S05]  /*1240*/  BRA `(.L_x_23197) ;  /* 0x00000d2000007947 */ /* 0x000fea0003800000 */
.L_x_23198:
[----:B------:R0:W5:Y:S01]  /*1250*/  LDG.E.U16 R23, [R4.64] ;  /* 0x0000002404177981 */ /* 0x000162000c1e1500 */
[----:B------:R-:W-:Y:S05]  /*1260*/  BRA `(.L_x_23197) ;  /* 0x00000d0000007947 */ /* 0x000fea0003800000 */
.L_x_23193:
        /* <DEDUP_REMOVED lines=10> */
.L_x_23201:
[----:B------:R-:W2:Y:S02]  /*1310*/  LDG.E.U16 R2, [R4.64] ;  /* 0x0000002404027981 */ /* 0x000ea4000c1e1500 */
[----:B--2---:R-:W-:-:S06]  /*1320*/  HADD2.F32 R2, -RZ, R2.H0_H0 ;  /* 0x20000002ff027230 */ /* 0x004fcc0000004100 */
[----:B------:R-:W0:Y:S02]  /*1330*/  F2I.S64.TRUNC R2, R2 ;  /* 0x0000000200027311 */ /* 0x000e24000020d900 */
[----:B0-----:R-:W-:Y:S01]  /*1340*/  PRMT R23, R2, 0x7610, R23 ;  /* 0x0000761002177816 */ /* 0x001fe20000000017 */
[----:B------:R-:W-:Y:S05]  /*1350*/  BRA `(.L_x_23197) ;  /* 0x00000c1000007947 */ /* 0x000fea0003800000 */
.L_x_23200:
        /* <DEDUP_REMOVED lines=10> */
.L_x_23203:
[----:B------:R-:W2:Y:S02]  /*1400*/  LDG.E.U16 R4, [R4.64] ;  /* 0x0000002404047981 */ /* 0x000ea4000c1e1500 */
[----:B--2---:R-:W-:-:S06]  /*1410*/  HADD2.F32 R2, -RZ, R4.H0_H0 ;  /* 0x20000004ff027230 */ /* 0x004fcc0000004100 */
[----:B------:R-:W0:Y:S02]  /*1420*/  F2I.S64.TRUNC R2, R2 ;  /* 0x0000000200027311 */ /* 0x000e24000020d900 */
[----:B0-----:R-:W-:Y:S01]  /*1430*/  PRMT R23, R2, 0x7610, R23 ;  /* 0x0000761002177816 */ /* 0x001fe20000000017 */
[----:B------:R-:W-:Y:S05]  /*1440*/  BRA `(.L_x_23197) ;  /* 0x00000b2000007947 */ /* 0x000fea0003800000 */
.L_x_23202:
[----:B------:R-:W2:Y:S02]  /*1450*/  LDG.E.64 R2, [R4.64] ;  /* 0x0000002404027981 */ /* 0x000ea4000c1e1b00 */
[----:B--2---:R-:W0:Y:S02]  /*1460*/  F2I.S64.F64.TRUNC R2, R2 ;  /* 0x0000000200027311 */ /* 0x004e24000030d900 */
[----:B0-----:R-:W-:Y:S01]  /*1470*/  PRMT R23, R2, 0x7610, R23 ;  /* 0x0000761002177816 */ /* 0x001fe20000000017 */
[----:B------:R-:W-:Y:S05]  /*1480*/  BRA `(.L_x_23197) ;  /* 0x00000ae000007947 */ /* 0x000fea0003800000 */
.L_x_23192:
        /* <DEDUP_REMOVED lines=12> */
.L_x_23206:
[----:B------:R-:W2:Y:S02]  /*1550*/  LDG.E.64 R4, [R4.64] ;  /* 0x0000002404047981 */ /* 0x000ea4000c1e1b00 */
[----:B--2---:R-:W0:Y:S02]  /*1560*/  F2I.S64.F64.TRUNC R2, R4 ;  /* 0x0000000400027311 */ /* 0x004e24000030d900 */
[----:B0-----:R-:W-:Y:S01]  /*1570*/  PRMT R23, R2, 0x7610, R23 ;  /* 0x0000761002177816 */ /* 0x001fe20000000017 */
[----:B------:R-:W-:Y:S05]  /*1580*/  BRA `(.L_x_23197) ;  /* 0x000009e000007947 */ /* 0x000fea0003800000 */
.L_x_23205:
        /* <DEDUP_REMOVED lines=28> */
.L_x_23208:
        /* <DEDUP_REMOVED lines=15> */
.L_x_23207:
[----:B------:R-:W2:Y:S02]  /*1840*/  LDG.E.U16 R2, [R4.64] ;  /* 0x0000002404027981 */ /* 0x000ea4000c1e1500 */
[----:B--2---:R-:W-:-:S06]  /*1850*/  PRMT R2, RZ, 0x5410, R2 ;  /* 0x00005410ff027816 */ /* 0x004fcc0000000002 */
[----:B------:R-:W0:Y:S02]  /*1860*/  F2I.S64.TRUNC R2, R2 ;  /* 0x0000000200027311 */ /* 0x000e24000020d900 */
[----:B0-----:R-:W-:Y:S01]  /*1870*/  PRMT R23, R2, 0x7610, R23 ;  /* 0x0000761002177816 */ /* 0x001fe20000000017 */
[----:B------:R-:W-:Y:S05]  /*1880*/  BRA `(.L_x_23197) ;  /* 0x000006e000007947 */ /* 0x000fea0003800000 */
.L_x_23204:
        /* <DEDUP_REMOVED lines=10> */
.L_x_23211:
        /* <DEDUP_REMOVED lines=21> */
.L_x_23215:
[----:B------:R-:W-:Y:S05]  /*1a80*/  BSYNC B1 ;  /* 0x0000000000017941 */ /* 0x000fea0003800000 */
.L_x_23214:
[----:B------:R-:W-:Y:S01]  /*1a90*/  IMAD.SHL.U32 R2, R2, 0x100000, RZ ;  /* 0x0010000002027824 */ /* 0x000fe200078e00ff */
[----:B------:R-:W-:-:S04]  /*1aa0*/  LEA R3, R0, 0x3b800000, 0x17 ;  /* 0x3b80000000037811 */ /* 0x000fc800078eb8ff */
[----:B------:R-:W-:Y:S02]  /*1ab0*/  LOP3.LUT R2, R3, R2, R4, 0xfe, !PT ;  /* 0x0000000203027212 */ /* 0x000fe400078efe04 */
.L_x_23213:
[----:B------:R-:W-:Y:S05]  /*1ac0*/  BSYNC B0 ;  /* 0x0000000000007941 */ /* 0x000fea0003800000 */
.L_x_23212:
[----:B------:R-:W0:Y:S02]  /*1ad0*/  F2I.S64.TRUNC R2, R2 ;  /* 0x0000000200027311 */ /* 0x000e24000020d900 */
[----:B0-----:R-:W-:Y:S01]  /*1ae0*/  PRMT R23, R2, 0x7610, R23 ;  /* 0x0000761002177816 */ /* 0x001fe20000000017 */
[----:B------:R-:W-:Y:S05]  /*1af0*/  BRA `(.L_x_23197) ;  /* 0x0000047000007947 */ /* 0x000fea0003800000 */
.L_x_23210:
        /* <DEDUP_REMOVED lines=21> */
.L_x_23219:
[----:B------:R-:W-:Y:S05]  /*1c50*/  BSYNC B1 ;  /* 0x0000000000017941 */ /* 0x000fea0003800000 */
.L_x_23218:
[----:B------:R-:W-:Y:S01]  /*1c60*/  IMAD.SHL.U32 R2, R2, 0x200000, RZ ;  /* 0x0020000002027824 */ /* 0x000fe200078e00ff */
[----:B------:R-:W-:-:S04]  /*1c70*/  LEA R3, R0, 0x37800000, 0x17 ;  /* 0x3780000000037811 */ /* 0x000fc800078eb8ff */
[----:B------:R-:W-:Y:S02]  /*1c80*/  LOP3.LUT R2, R3, R2, R4, 0xfe, !PT ;  /* 0x0000000203027212 */ /* 0x000fe400078efe04 */
.L_x_23217:
[----:B------:R-:W-:Y:S05]  /*1c90*/  BSYNC B0 ;  /* 0x0000000000007941 */ /* 0x000fea0003800000 */
.L_x_23216:
[----:B------:R-:W0:Y:S02]  /*1ca0*/  F2I.S64.TRUNC R2, R2 ;  /* 0x0000000200027311 */ /* 0x000e24000020d900 */
[----:B0-----:R-:W-:Y:S01]  /*1cb0*/  PRMT R23, R2, 0x7610, R23 ;  /* 0x0000761002177816 */ /* 0x001fe20000000017 */
[----:B------:R-:W-:Y:S05]  /*1cc0*/  BRA `(.L_x_23197) ;  /* 0x000002a000007947 */ /* 0x000fea0003800000 */
.L_x_23209:
        /* <DEDUP_REMOVED lines=14> */
.L_x_23223:
[----:B------:R-:W-:Y:S05]  /*1db0*/  BSYNC B0 ;  /* 0x0000000000007941 */ /* 0x000fea0003800000 */
.L_x_23222:
[----:B------:R-:W0:Y:S02]  /*1dc0*/  F2I.S64.TRUNC R2, R2 ;  /* 0x0000000200027311 */ /* 0x000e24000020d900 */
[----:B0-----:R-:W-:Y:S01]  /*1dd0*/  PRMT R23, R2, 0x7610, R23 ;  /* 0x0000761002177816 */ /* 0x001fe20000000017 */
[----:B------:R-:W-:Y:S05]  /*1de0*/  BRA `(.L_x_23197) ;  /* 0x0000018000007947 */ /* 0x000fea0003800000 */
.L_x_23196:
        /* <DEDUP_REMOVED lines=21> */
.L_x_23221:
[----:B------:R0:W5:Y:S01]  /*1f40*/  LDG.E.U8 R23, [R4.64] ;  /* 0x0000002404177981 */ /* 0x000162000c1e1100 */
[----:B------:R-:W-:Y:S05]  /*1f50*/  BRA `(.L_x_23197) ;  /* 0x0000001000007947 */ /* 0x000fea0003800000 */
.L_x_23220:
[----:B------:R0:W5:Y:S02]  /*1f60*/  LDG.E.U8 R23, [R4.64] ;  /* 0x0000002404177981 */ /* 0x000164000c1e1100 */
.L_x_23197:
        /* <DEDUP_REMOVED lines=16> */
.L_x_23227:
[----:B------:R0:W5:Y:S01]  /*2070*/  LDG.E.U8 R0, [R4.64] ;  /* 0x0000002404007981 */ /* 0x000162000c1e1100 */
[----:B------:R-:W-:Y:S05]  /*2080*/  BRA `(.L_x_23229) ;  /* 0x00000dc000007947 */ /* 0x000fea0003800000 */
.L_x_23226:
        /* <DEDUP_REMOVED lines=8> */
.L_x_23231:
[----:B------:R0:W5:Y:S01]  /*2110*/  LDG.E.U8 R0, [R4.64] ;  /* 0x0000002404007981 */ /* 0x000162000c1e1100 */
[----:B------:R-:W-:Y:S05]  /*2120*/  BRA `(.L_x_23229) ;  /* 0x00000d2000007947 */ /* 0x000fea0003800000 */
.L_x_23230:
[----:B------:R0:W5:Y:S01]  /*2130*/  LDG.E.U16 R0, [R4.64] ;  /* 0x0000002404007981 */ /* 0x000162000c1e1500 */
[----:B------:R-:W-:Y:S05]  /*2140*/  BRA `(.L_x_23229) ;  /* 0x00000d0000007947 */ /* 0x000fea0003800000 */
.L_x_23225:
        /* <DEDUP_REMOVED lines=10> */
.L_x_23233:
[----:B------:R-:W2:Y:S02]  /*21f0*/  LDG.E.U16 R2, [R4.64] ;  /* 0x0000002404027981 */ /* 0x000ea4000c1e1500 */
[----:B--2---:R-:W-:-:S06]  /*2200*/  HADD2.F32 R2, -RZ, R2.H0_H0 ;  /* 0x20000002ff027230 */ /* 0x004fcc0000004100 */
[----:B------:R-:W0:Y:S02]  /*2210*/  F2I.S64.TRUNC R2, R2 ;  /* 0x0000000200027311 */ /* 0x000e24000020d900 */
[----:B0-----:R-:W-:Y:S01]  /*2220*/  PRMT R0, R2, 0x7610, R0 ;  /* 0x0000761002007816 */ /* 0x001fe20000000000 */
[----:B------:R-:W-:Y:S05]  /*2230*/  BRA `(.L_x_23229) ;  /* 0x00000c1000007947 */ /* 0x000fea0003800000 */
.L_x_23232:
        /* <DEDUP_REMOVED lines=10> */
.L_x_23235:
[----:B------:R-:W2:Y:S02]  /*22e0*/  LDG.E.U16 R4, [R4.64] ;  /* 0x0000002404047981 */ /* 0x000ea4000c1e1500 */
[----:B--2---:R-:W-:-:S06]  /*22f0*/  HADD2.F32 R2, -RZ, R4.H0_H0 ;  /* 0x20000004ff027230 */ /* 0x004fcc0000004100 */
[----:B------:R-:W0:Y:S02]  /*2300*/  F2I.S64.TRUNC R2, R2 ;  /* 0x0000000200027311 */ /* 0x000e24000020d900 */
[----:B0-----:R-:W-:Y:S01]  /*2310*/  PRMT R0, R2, 0x7610, R0 ;  /* 0x0000761002007816 */ /* 0x001fe20000000000 */
[----:B------:R-:W-:Y:S05]  /*2320*/  BRA `(.L_x_23229) ;  /* 0x00000b2000007947 */ /* 0x000fea0003800000 */
.L_x_23234:
[----:B------:R-:W2:Y:S02]  /*2330*/  LDG.E.64 R2, [R4.64] ;  /* 0x0000002404027981 */ /* 0x000ea4000c1e1b00 */
[----:B--2---:R-:W0:Y:S02]  /*2340*/  F2I.S64.F64.TRUNC R2, R2 ;  /* 0x0000000200027311 */ /* 0x004e24000030d900 */
[----:B0-----:R-:W-:Y:S01]  /*2350*/  PRMT R0, R2, 0x7610, R0 ;  /* 0x0000761002007816 */ /* 0x001fe20000000000 */
[----:B------:R-:W-:Y:S05]  /*2360*/  BRA `(.L_x_23229) ;  /* 0x00000ae000007947 */ /* 0x000fea0003800000 */
.L_x_23224:
        /* <DEDUP_REMOVED lines=12> */
.L_x_23238:
[----:B------:R-:W2:Y:S02]  /*2430*/  LDG.E.64 R4, [R4.64] ;  /* 0x0000002404047981 */ /* 0x000ea4000c1e1b00 */
[----:B--2---:R-:W0:Y:S02]  /*2440*/  F2I.S64.F64.TRUNC R2, R4 ;  /* 0x0000000400027311 */ /* 0x004e24000030d900 */
[----:B0-----:R-:W-:Y:S01]  /*2450*/  PRMT R0, R2, 0x7610, R0 ;  /* 0x0000761002007816 */ /* 0x001fe20000000000 */
[----:B------:R-:W-:Y:S05]  /*2460*/  BRA `(.L_x_23229) ;  /* 0x000009e000007947 */ /* 0x000fea0003800000 */
.L_x_23237:
        /* <DEDUP_REMOVED lines=28> */
.L_x_23240:
        /* <DEDUP_REMOVED lines=15> */
.L_x_23239:
[----:B------:R-:W2:Y:S02]  /*2720*/  LDG.E.U16 R2, [R4.64] ;  /* 0x0000002404027981 */ /* 0x000ea4000c1e1500 */
[----:B--2---:R-:W-:-:S06]  /*2730*/  PRMT R2, RZ, 0x5410, R2 ;  /* 0x00005410ff027816 */ /* 0x004fcc0000000002 */
[----:B------:R-:W0:Y:S02]  /*2740*/  F2I.S64.TRUNC R2, R2 ;  /* 0x0000000200027311 */ /* 0x000e24000020d900 */
[----:B0-----:R-:W-:Y:S01]  /*2750*/  PRMT R0, R2, 0x7610, R0 ;  /* 0x0000761002007816 */ /* 0x001fe20000000000 */
[----:B------:R-:W-:Y:S05]  /*2760*/  BRA `(.L_x_23229) ;  /* 0x000006e000007947 */ /* 0x000fea0003800000 */
.L_x_23236:
        /* <DEDUP_REMOVED lines=10> */
.L_x_23243:
        /* <DEDUP_REMOVED lines=21> */
.L_x_23247:
[----:B------:R-:W-:Y:S05]  /*2960*/  BSYNC B1 ;  /* 0x0000000000017941 */ /* 0x000fea0003800000 */
.L_x_23246:
[----:B------:R-:W-:Y:S01]  /*2970*/  IMAD.SHL.U32 R2, R2, 0x100000, RZ ;  /* 0x0010000002027824 */ /* 0x000fe200078e00ff */
[----:B------:R-:W-:-:S04]  /*2980*/  LEA R3, R0, 0x3b800000, 0x17 ;  /* 0x3b80000000037811 */ /* 0x000fc800078eb8ff */
[----:B------:R-:W-:Y:S02]  /*2990*/  LOP3.LUT R2, R3, R2, R4, 0xfe, !PT ;  /* 0x0000000203027212 */ /* 0x000fe400078efe04 */
.L_x_23245:
[----:B------:R-:W-:Y:S05]  /*29a0*/  BSYNC B0 ;  /* 0x0000000000007941 */ /* 0x000fea0003800000 */
.L_x_23244:
[----:B------:R-:W0:Y:S02]  /*29b0*/  F2I.S64.TRUNC R2, R2 ;  /* 0x0000000200027311 */ /* 0x000e24000020d900 */
[----:B0-----:R-:W-:Y:S01]  /*29c0*/  PRMT R0, R2, 0x7610, R0 ;  /* 0x0000761002007816 */ /* 0x001fe20000000000 */
[----:B------:R-:W-:Y:S05]  /*29d0*/  BRA `(.L_x_23229) ;  /* 0x0000047000007947 */ /* 0x000fea0003800000 */
.L_x_23242:
        /* <DEDUP_REMOVED lines=21> */
.L_x_23251:
[----:B------:R-:W-:Y:S05]  /*2b30*/  BSYNC B1 ;  /* 0x0000000000017941 */ /* 0x000fea0003800000 */
.L_x_23250:
[----:B------:R-:W-:Y:S01]  /*2b40*/  IMAD.SHL.U32 R2, R2, 0x200000, RZ ;  /* 0x0020000002027824 */ /* 0x000fe200078e00ff */
[----:B------:R-:W-:-:S04]  /*2b50*/  LEA R3, R0, 0x37800000, 0x17 ;  /* 0x3780000000037811 */ /* 0x000fc800078eb8ff */
[----:B------:R-:W-:Y:S02]  /*2b60*/  LOP3.LUT R2, R3, R2, R4, 0xfe, !PT ;  /* 0x0000000203027212 */ /* 0x000fe400078efe04 */
.L_x_23249:
[----:B------:R-:W-:Y:S05]  /*2b70*/  BSYNC B0 ;  /* 0x0000000000007941 */ /* 0x000fea0003800000 */
.L_x_23248:
[----:B------:R-:W0:Y:S02]  /*2b80*/  F2I.S64.TRUNC R2, R2 ;  /* 0x0000000200027311 */ /* 0x000e24000020d900 */
[----:B0-----:R-:W-:Y:S01]  /*2b90*/  PRMT R0, R2, 0x7610, R0 ;  /* 0x0000761002007816 */ /* 0x001fe20000000000 */
[----:B------:R-:W-:Y:S05]  /*2ba0*/  BRA `(.L_x_23229) ;  /* 0x000002a000007947 */ /* 0x000fea0003800000 */
.L_x_23241:
        /* <DEDUP_REMOVED lines=14> */
.L_x_23255:
[----:B------:R-:W-:Y:S05]  /*2c90*/  BSYNC B0 ;  /* 0x0000000000007941 */ /* 0x000fea0003800000 */
.L_x_23254:
[----:B------:R-:W0:Y:S02]  /*2ca0*/  F2I.S64.TRUNC R2, R2 ;  /* 0x0000000200027311 */ /* 0x000e24000020d900 */
[----:B0-----:R-:W-:Y:S01]  /*2cb0*/  PRMT R0, R2, 0x7610, R0 ;  /* 0x0000761002007816 */ /* 0x001fe20000000000 */
[----:B------:R-:W-:Y:S05]  /*2cc0*/  BRA `(.L_x_23229) ;  /* 0x0000018000007947 */ /* 0x000fea0003800000 */
.L_x_23228:
        /* <DEDUP_REMOVED lines=21> */
.L_x_23253:
[----:B------:R0:W5:Y:S01]  /*2e20*/  LDG.E.U8 R0, [R4.64] ;  /* 0x0000002404007981 */ /* 0x000162000c1e1100 */
[----:B------:R-:W-:Y:S05]  /*2e30*/  BRA `(.L_x_23229) ;  /* 0x0000001000007947 */ /* 0x000fea0003800000 */
.L_x_23252:
[----:B------:R0:W5:Y:S02]  /*2e40*/  LDG.E.U8 R0, [R4.64] ;  /* 0x0000002404007981 */ /* 0x000164000c1e1100 */
.L_x_23229:
[----:B------:R-:W1:Y:S01]  /*2e50*/  LDC.U8 R3, c[0x0][0x3e1] ;  /* 0x0000f840ff037b82 */ /* 0x000e620000000000 */
[----:B-----5:R-:W-:Y:S02]  /*2e60*/  LOP3.LUT R0, R0, 0xff, RZ, 0xc0, !PT ;  /* 0x000000ff00007812 */ /* 0x020fe400078ec0ff */
[----:B------:R-:W-:-:S04]  /*2e70*/  LOP3.LUT R23, R23, 0xff, RZ, 0xc0, !PT ;  /* 0x000000ff17177812 */ /* 0x000fc800078ec0ff */
[----:B------:R-:W-:Y:S02]  /*2e80*/  IMNMX.U32 R23, R0, R23, PT ;  /* 0x0000001700177217 */ /* 0x000fe40003800000 */
        /* <DEDUP_REMOVED lines=13> */
.L_x_23259:
[----:B------:R1:W-:Y:S01]  /*2f60*/  STG.E.U8 [R16.64], R23 ;  /* 0x0000001710007986 */ /* 0x0003e2000c101124 */
[----:B------:R-:W-:Y:S05]  /*2f70*/  BRA `(.L_x_23261) ;  /* 0x00000da000007947 */ /* 0x000fea0003800000 */
.L_x_23258:
        /* <DEDUP_REMOVED lines=10> */
.L_x_23263:
[----:B------:R1:W-:Y:S01]  /*3020*/  STG.E [R16.64], R23 ;  /* 0x0000001710007986 */ /* 0x0003e2000c101924 */
[----:B------:R-:W-:Y:S05]  /*3030*/  BRA `(.L_x_23261) ;  /* 0x00000ce000007947 */ /* 0x000fea0003800000 */
.L_x_23262:
[----:B------:R1:W-:Y:S01]  /*3040*/  STG.E.U16 [R16.64], R23 ;  /* 0x0000001710007986 */ /* 0x0003e2000c101524 */
[----:B------:R-:W-:Y:S05]  /*3050*/  BRA `(.L_x_23261) ;  /* 0x00000cc000007947 */ /* 0x000fea0003800000 */
.L_x_23257:
[----:B------:R-:W-:-:S13]  /*3060*/  ISETP.GT.AND P0, PT, R2, 0x6, PT ;  /* 0x000000060200780c */ /* 0x000fda0003f04270 */
[----:B------:R-:W-:Y:S05]  /*3070*/  @P0 BRA `(.L_x_23264) ;  /* 0x000000b000000947 */ /* 0x000fea0003800000 */
[----:B------:R-:W-:-:S13]  /*3080*/  ISETP.NE.AND P0, PT, R2, 0x5, PT ;  /* 0x000000050200780c */ /* 0x000fda0003f05270 */
[----:B------:R-:W-:Y:S05]  /*3090*/  @!P0 BRA `(.L_x_23265) ;  /* 0x0000005000008947 */ /* 0x000fea0003800000 */
[----:B------:R-:W-:-:S13]  /*30a0*/  ISETP.NE.AND P0, PT, R2, 0x6, PT ;  /* 0x000000060200780c */ /* 0x000fda0003f05270 */
[----:B------:R-:W-:Y:S05]  /*30b0*/  @P0 BRA `(.L_x_23260) ;  /* 0x00000ad000000947 */ /* 0x000fea0003800000 */
[----:B------:R-:W1:Y:S02]  /*30c0*/  I2F.U16 R3, R23 ;  /* 0x0000001700037306 */ /* 0x000e640000101000 */
[----:B-1----:R1:W-:Y:S01]  /*30d0*/  STG.E [R16.64], R3 ;  /* 0x0000000310007986 */ /* 0x0023e2000c101924 */
[----:B------:R-:W-:Y:S05]  /*30e0*/  BRA `(.L_x_23261) ;  /* 0x00000c3000007947 */ /* 0x000fea0003800000 */
.L_x_23265:
[----:B------:R-:W1:Y:S02]  /*30f0*/  I2F.U16 R0, R23 ;  /* 0x0000001700007306 */ /* 0x000e640000101000 */
[----:B-1----:R-:W-:-:S05]  /*3100*/  F2FP.PACK_AB R0, RZ, R0 ;  /* 0x00000000ff00723e */ /* 0x002fca00000000ff */
[----:B------:R1:W-:Y:S01]  /*3110*/  STG.E.U16 [R16.64], R0 ;  /* 0x0000000010007986 */ /* 0x0003e2000c101524 */
[----:B------:R-:W-:Y:S05]  /*3120*/  BRA `(.L_x_23261) ;  /* 0x00000bf000007947 */ /* 0x000fea0003800000 */
.L_x_23264:
[----:B------:R-:W-:-:S13]  /*3130*/  ISETP.NE.AND P0, PT, R2, 0x7, PT ;  /* 0x000000070200780c */ /* 0x000fda0003f05270 */
[----:B------:R-:W-:Y:S05]  /*3140*/  @!P0 BRA `(.L_x_23266) ;  /* 0x000000d000008947 */ /* 0x000fea0003800000 */
[----:B------:R-:W-:-:S13]  /*3150*/  ISETP.NE.AND P0, PT, R2, 0x8, PT ;  /* 0x000000080200780c */ /* 0x000fda0003f05270 */
[----:B------:R-:W-:Y:S05]  /*3160*/  @!P0 BRA `(.L_x_23267) ;  /* 0x0000006000008947 */ /* 0x000fea0003800000 */
[----:B------:R-:W-:-:S13]  /*3170*/  ISETP.NE.AND P0, PT, R2, 0x9, PT ;  /* 0x000000090200780c */ /* 0x000fda0003f05270 */
[----:B------:R-:W-:Y:S05]  /*3180*/  @P0 BRA `(.L_x_23260) ;  /* 0x00000a0000000947 */ /* 0x000fea0003800000 */
[----:B------:R-:W1:Y:S01]  /*3190*/  I2F.U16 R2, R23 ;  /* 0x0000001700027306 */ /* 0x000e620000101000 */
[----:B------:R-:W-:-:S05]  /*31a0*/  IMAD.MOV.U32 R3, RZ, RZ, RZ ;  /* 0x000000ffff037224 */ /* 0x000fca00078e00ff */
[----:B-1----:R1:W-:Y:S01]  /*31b0*/  STG.E.64 [R16.64], R2 ;  /* 0x0000000210007986 */ /* 0x0023e2000c101b24 */
[----:B------:R-:W-:Y:S05]  /*31c0*/  BRA `(.L_x_23261) ;  /* 0x00000b5000007947 */ /* 0x000fea0003800000 */
.L_x_23267:
[----:B------:R-:W1:Y:S02]  /*31d0*/  I2F.U16 R23, R23 ;  /* 0x0000001700177306 */ /* 0x000e640000101000 */
[----:B-1----:R-:W-:-:S04]  /*31e0*/  F2FP.PACK_AB R3, RZ, R23 ;  /* 0x00000017ff03723e */ /* 0x002fc800000000ff */
[----:B------:R-:W-:-:S05]  /*31f0*/  PRMT R3, R3, 0x5410, RZ ;  /* 0x0000541003037816 */ /* 0x000fca00000000ff */
[----:B------:R1:W-:Y:S01]  /*3200*/  STG.E [R16.64], R3 ;  /* 0x0000000310007986 */ /* 0x0003e2000c101924 */
[----:B------:R-:W-:Y:S05]  /*3210*/  BRA `(.L_x_23261) ;  /* 0x00000b0000007947 */ /* 0x000fea0003800000 */
.L_x_23266:
[----:B------:R-:W1:Y:S02]  /*3220*/  I2F.F64.U16 R2, R23 ;  /* 0x0000001700027312 */ /* 0x000e640000101800 */
[----:B-1----:R1:W-:Y:S01]  /*3230*/  STG.E.64 [R16.64], R2 ;  /* 0x0000000210007986 */ /* 0x0023e2000c101b24 */
[----:B------:R-:W-:Y:S05]  /*3240*/  BRA `(.L_x_23261) ;  /* 0x00000ad000007947 */ /* 0x000fea0003800000 */
.L_x_23256:
        /* <DEDUP_REMOVED lines=13> */
.L_x_23270:
[----:B0-----:R-:W0:Y:S01]  /*3320*/  I2F.F64.U16 R4, R23 ;  /* 0x0000001700047312 */ /* 0x001e220000101800 */
[----:B------:R-:W-:-:S05]  /*3330*/  CS2R R6, SRZ ;  /* 0x0000000000067805 */ /* 0x000fca000001ff00 */
[----:B0-----:R0:W-:Y:S01]  /*3340*/  STG.E.128 [R16.64], R4 ;  /* 0x0000000410007986 */ /* 0x0011e2000c101d24 */
[----:B------:R-:W-:Y:S05]  /*3350*/  BRA `(.L_x_23261) ;  /* 0x000009c000007947 */ /* 0x000fea0003800000 */
.L_x_23269:
        /* <DEDUP_REMOVED lines=8> */
[C---:B-1----:R-:W-:Y:S02]  /*33e0*/  LOP3.LUT R2, R23.reuse, 0x7fffffff, RZ, 0xc0, !PT ;  /* 0x7fffffff17027812 */ /* 0x042fe400078ec0ff */
        /* <DEDUP_REMOVED lines=12> */
.L_x_23274:
[----:B------:R-:W-:Y:S05]  /*34b0*/  BSYNC B0 ;  /* 0x0000000000007941 */ /* 0x000fea0003800000 */
.L_x_23273:
[----:B------:R-:W-:-:S05]  /*34c0*/  LOP3.LUT R3, R0, R3, RZ, 0xfc, !PT ;  /* 0x0000000300037212 */ /* 0x000fca00078efcff */
[----:B------:R1:W-:Y:S01]  /*34d0*/  STG.E.U8 [R16.64], R3 ;  /* 0x0000000310007986 */ /* 0x0003e2000c101124 */
[----:B------:R-:W-:Y:S05]  /*34e0*/  BRA `(.L_x_23261) ;  /* 0x0000083000007947 */ /* 0x000fea0003800000 */
.L_x_23272:
[----:B------:R-:W1:Y:S01]  /*34f0*/  I2F.U16 R23, R23 ;  /* 0x0000001700177306 */ /* 0x000e620000101000 */
[----:B------:R-:W-:Y:S01]  /*3500*/  BSSY B0, `(.L_x_23275) ;  /* 0x000000f000007945 */ /* 0x000fe20003800000 */
[----:B-1----:R-:W-:-:S04]  /*3510*/  LOP3.LUT R2, R23, 0x7fffffff, RZ, 0xc0, !PT ;  /* 0x7fffffff17027812 */ /* 0x002fc800078ec0ff */
        /* <DEDUP_REMOVED lines=10> */
.L_x_23276:
[----:B------:R-:W-:Y:S01]  /*35c0*/  IMAD.MOV.U32 R0, RZ, RZ, 0x7f ;  /* 0x0000007fff007424 */ /* 0x000fe200078e00ff */
[----:B------:R-:W-:-:S04]  /*35d0*/  ISETP.GT.U32.AND P0, PT, R2, 0x7f800000, PT ;  /* 0x7f8000000200780c */ /* 0x000fc80003f04070 */
[----:B------:R-:W-:-:S04]  /*35e0*/  SEL R0, R0, 0x7c, P0 ;  /* 0x0000007c00007807 */ /* 0x000fc80000000000 */
.L_x_23277:
[----:B------:R-:W-:Y:S05]  /*35f0*/  BSYNC B0 ;  /* 0x0000000000007941 */ /* 0x000fea0003800000 */
.L_x_23275:
[----:B------:R-:W-:-:S04]  /*3600*/  LOP3.LUT R2, R23, 0x80000000, RZ, 0xc0, !PT ;  /* 0x8000000017027812 */ /* 0x000fc800078ec0ff */
[----:B------:R-:W-:-:S04]  /*3610*/  SHF.R.U32.HI R3, RZ, 0x18, R2 ;  /* 0x00000018ff037819 */ /* 0x000fc80000011602 */
[----:B------:R-:W-:-:S05]  /*3620*/  LOP3.LUT R3, R0, R3, RZ, 0xfc, !PT ;  /* 0x0000000300037212 */ /* 0x000fca00078efcff */
[----:B------:R1:W-:Y:S01]  /*3630*/  STG.E.U8 [R16.64], R3 ;  /* 0x0000000310007986 */ /* 0x0003e2000c101124 */
[----:B------:R-:W-:Y:S05]  /*3640*/  BRA `(.L_x_23261) ;  /* 0x000006d000007947 */ /* 0x000fea0003800000 */
.L_x_23271:
[----:B------:R-:W1:Y:S02]  /*3650*/  I2F.U16 R0, R23 ;  /* 0x0000001700007306 */ /* 0x000e640000101000 */
[----:B-1----:R-:W-:-:S05]  /*3660*/  F2FP.BF16.PACK_AB R0, RZ, R0 ;  /* 0x00000000ff00723e */ /* 0x002fca00000010ff */
[----:B------:R1:W-:Y:S01]  /*3670*/  STG.E.U16 [R16.64], R0 ;  /* 0x0000000010007986 */ /* 0x0003e2000c101524 */
[----:B------:R-:W-:Y:S05]  /*3680*/  BRA `(.L_x_23261) ;  /* 0x0000069000007947 */ /* 0x000fea0003800000 */
.L_x_23268:
        /* <DEDUP_REMOVED lines=10> */
.L_x_23280:
[----:B------:R-:W1:Y:S01]  /*3730*/  I2F.U16 R23, R23 ;  /* 0x0000001700177306 */ /* 0x000e620000101000 */
[----:B------:R-:W-:Y:S01]  /*3740*/  BSSY B0, `(.L_x_23281) ;  /* 0x0000014000007945 */ /* 0x000fe20003800000 */
[----:B------:R-:W-:Y:S01]  /*3750*/  IMAD.MOV.U32 R8, RZ, RZ, 0x80 ;  /* 0x00000080ff087424 */ /* 0x000fe200078e00ff */
[----:B-1----:R-:W-:-:S04]  /*3760*/  LOP3.LUT R2, R23, 0x7fffffff, RZ, 0xc0, !PT ;  /* 0x7fffffff17027812 */ /* 0x002fc800078ec0ff */
        /* <DEDUP_REMOVED lines=13> */
.L_x_23283:
[----:B------:R-:W-:-:S04]  /*3840*/  LOP3.LUT R2, R23, 0x80000000, RZ, 0xc0, !PT ;  /* 0x8000000017027812 */ /* 0x000fc800078ec0ff */
[----:B------:R-:W-:-:S04]  /*3850*/  SHF.R.U32.HI R3, RZ, 0x18, R2 ;  /* 0x00000018ff037819 */ /* 0x000fc80000011602 */
[----:B------:R-:W-:-:S04]  /*3860*/  LOP3.LUT R0, R0, R3, RZ, 0xfc, !PT ;  /* 0x0000000300007212 */ /* 0x000fc800078efcff */
[----:B------:R-:W-:Y:S02]  /*3870*/  PRMT R8, R0, 0x7610, R8 ;  /* 0x0000761000087816 */ /* 0x000fe40000000008 */
.L_x_23282:
[----:B------:R-:W-:Y:S05]  /*3880*/  BSYNC B0 ;  /* 0x0000000000007941 */ /* 0x000fea0003800000 */
.L_x_23281:
[----:B------:R1:W-:Y:S01]  /*3890*/  STG.E.U8 [R16.64], R8 ;  /* 0x0000000810007986 */ /* 0x0003e2000c101124 */
[----:B------:R-:W-:Y:S05]  /*38a0*/  BRA `(.L_x_23261) ;  /* 0x0000047000007947 */ /* 0x000fea0003800000 */
.L_x_23279:
        /* <DEDUP_REMOVED lines=17> */
.L_x_23286:
[----:B------:R-:W-:-:S04]  /*39c0*/  LOP3.LUT R2, R23, 0x80000000, RZ, 0xc0, !PT ;  /* 0x8000000017027812 */ /* 0x000fc800078ec0ff */
[----:B------:R-:W-:-:S04]  /*39d0*/  SHF.R.U32.HI R3, RZ, 0x18, R2 ;  /* 0x00000018ff037819 */ /* 0x000fc80000011602 */
[----:B------:R-:W-:-:S04]  /*39e0*/  LOP3.LUT R0, R0, R3, RZ, 0xfc, !PT ;  /* 0x0000000300007212 */ /* 0x000fc800078efcff */
[----:B------:R-:W-:Y:S02]  /*39f0*/  PRMT R8, R0, 0x7610, R8 ;  /* 0x0000761000087816 */ /* 0x000fe40000000008 */
.L_x_23285:
[----:B------:R-:W-:Y:S05]  /*3a00*/  BSYNC B0 ;  /* 0x0000000000007941 */ /* 0x000fea0003800000 */
.L_x_23284:
[----:B------:R1:W-:Y:S01]  /*3a10*/  STG.E.U8 [R16.64], R8 ;  /* 0x0000000810007986 */ /* 0x0003e2000c101124 */
[----:B------:R-:W-:Y:S05]  /*3a20*/  BRA `(.L_x_23261) ;  /* 0x000002f000007947 */ /* 0x000fea0003800000 */
.L_x_23278:
[----:B------:R-:W-:-:S13]  /*3a30*/  ISETP.NE.AND P0, PT, R2, 0x1c, PT ;  /* 0x0000001c0200780c */ /* 0x000fda0003f05270 */
[----:B------:R-:W-:Y:S05]  /*3a40*/  @!P0 BRA `(.L_x_23287) ;  /* 0x000002c000008947 */ /* 0x000fea0003800000 */
[----:B------:R-:W-:-:S13]  /*3a50*/  ISETP.NE.AND P0, PT, R2, 0x1d, PT ;  /* 0x0000001d0200780c */ /* 0x000fda0003f05270 */
[----:B------:R-:W-:Y:S05]  /*3a60*/  @!P0 BRA `(.L_x_23288) ;  /* 0x0000026000008947 */ /* 0x000fea0003800000 */
[----:B------:R-:W-:-:S13]  /*3a70*/  ISETP.NE.AND P0, PT, R2, 0x2c, PT ;  /* 0x0000002c0200780c */ /* 0x000fda0003f05270 */
[----:B------:R-:W-:Y:S05]  /*3a80*/  @P0 BRA `(.L_x_23260) ;  /* 0x0000010000000947 */ /* 0x000fea0003800000 */
[----:B0-----:R-:W0:Y:S01]  /*3a90*/  I2F.U16 R4, R23 ;  /* 0x0000001700047306 */ /* 0x001e220000101000 */
        /* <DEDUP_REMOVED lines=15> */
.L_x_23260:
        /* <DEDUP_REMOVED lines=20> */
.L_x_23288:
[----:B------:R-:W-:Y:S02]  /*3cd0*/  IMAD.MOV.U32 R2, RZ, RZ, R23 ;  /* 0x000000ffff027224 */ /* 0x000fe400078e0017 */
[----:B------:R-:W-:-:S05]  /*3ce0*/  IMAD.MOV.U32 R3, RZ, RZ, RZ ;  /* 0x000000ffff037224 */ /* 0x000fca00078e00ff */
[----:B------:R1:W-:Y:S01]  /*3cf0*/  STG.E.64 [R16.64], R2 ;  /* 0x0000000210007986 */ /* 0x0003e2000c101b24 */
[----:B------:R-:W-:Y:S05]  /*3d00*/  BRA `(.L_x_23261) ;  /* 0x0000001000007947 */ /* 0x000fea0003800000 */
.L_x_23287:
[----:B------:R1:W-:Y:S02]  /*3d10*/  STG.E [R16.64], R23 ;  /* 0x0000001710007986 */ /* 0x0003e4000c101924 */
.L_x_23261:
[----:B------:R-:W-:-:S05]  /*3d20*/  IMAD R18, R19, 0x200, R18 ;  /* 0x0000020013127824 */ /* 0x000fca00078e0212 */
[----:B-1----:R-:W-:Y:S02]  /*3d30*/  IADD3 R23, R18, 0x80, RZ ;  /* 0x0000008012177810 */ /* 0x002fe40007ffe0ff */
.L_x_23190:
[----:B------:R-:W-:Y:S05]  /*3d40*/  BSYNC B6 ;  /* 0x0000000000067941 */ /* 0x000fea0003800000 */
.L_x_23189:
        /* <DEDUP_REMOVED lines=258> */
.L_x_23291:
        /* <DEDUP_REMOVED lines=18> */
.L_x_23295:
[----:B------:R0:W5:Y:S01]  /*4e90*/  LDG.E.U8 R19, [R4.64] ;  /* 0x0000002404137981 */ /* 0x000162000c1e1100 */
[----:B------:R-:W-:Y:S05]  /*4ea0*/  BRA `(.L_x_23297) ;  /* 0x00000dc000007947 */ /* 0x000fea0003800000 */
.L_x_23294:
        /* <DEDUP_REMOVED lines=8> */
.L_x_23299:
[----:B------:R0:W5:Y:S01]  /*4f30*/  LDG.E.U8 R19, [R4.64] ;  /* 0x0000002404137981 */ /* 0x000162000c1e1100 */
[----:B------:R-:W-:Y:S05]  /*4f40*/  BRA `(.L_x_23297) ;  /* 0x00000d2000007947 */ /* 0x000fea0003800000 */
.L_x_23298:
[----:B------:R0:W5:Y:S01]  /*4f50*/  LDG.E.U16 R19, [R4.64] ;  /* 0x0000002404137981 */ /* 0x000162000c1e1500 */
[----:B------:R-:W-:Y:S05]  /*4f60*/  BRA `(.L_x_23297) ;  /* 0x00000d0000007947 */ /* 0x000fea0003800000 */
.L_x_23293:
        /* <DEDUP_REMOVED lines=10> */
.L_x_23301:
[----:B------:R-:W2:Y:S02]  /*5010*/  LDG.E.U16 R2, [R4.64] ;  /* 0x0000002404027981 */ /* 0x000ea4000c1e1500 */
[----:B--2---:R-:W-:-:S06]  /*5020*/  HADD2.F32 R2, -RZ, R2.H0_H0 ;  /* 0x20000002ff027230 */ /* 0x004fcc0000004100 */
[----:B------:R-:W0:Y:S02]  /*5030*/  F2I.S64.TRUNC R2, R2 ;  /* 0x0000000200027311 */ /* 0x000e24000020d900 */
[----:B0-----:R-:W-:Y:S01]  /*5040*/  PRMT R19, R2, 0x7610, R19 ;  /* 0x0000761002137816 */ /* 0x001fe20000000013 */
[----:B------:R-:W-:Y:S05]  /*5050*/  BRA `(.L_x_23297) ;  /* 0x00000c1000007947 */ /* 0x000fea0003800000 */
.L_x_23300:
        /* <DEDUP_REMOVED lines=10> */
.L_x_23303:
[----:B------:R-:W2:Y:S02]  /*5100*/  LDG.E.U16 R4, [R4.64] ;  /* 0x0000002404047981 */ /* 0x000ea4000c1e1500 */
[----:B--2---:R-:W-:-:S06]  /*5110*/  HADD2.F32 R2, -RZ, R4.H0_H0 ;  /* 0x20000004ff027230 */ /* 0x004fcc0000004100 */
[----:B------:R-:W0:Y:S02]  /*5120*/  F2I.S64.TRUNC R2, R2 ;  /* 0x0000000200027311 */ /* 0x000e24000020d900 */
[----:B0-----:R-:W-:Y:S01]  /*5130*/  PRMT R19, R2, 0x7610, R19 ;  /* 0x0000761002137816 */ /* 0x001fe20000000013 */
[----:B------:R-:W-:Y:S05]  /*5140*/  BRA `(.L_x_23297) ;  /* 0x00000b2000007947 */ /* 0x000fea0003800000 */
.L_x_23302:
[----:B------:R-:W2:Y:S02]  /*5150*/  LDG.E.64 R2, [R4.64] ;  /* 0x0000002404027981 */ /* 0x000ea4000c1e1b00 */
[----:B--2---:R-:W0:Y:S02]  /*5160*/  F2I.S64.F64.TRUNC R2, R2 ;  /* 0x0000000200027311 */ /* 0x004e24000030d900 */
[----:B0-----:R-:W-:Y:S01]  /*5170*/  PRMT R19, R2, 0x7610, R19 ;  /* 0x0000761002137816 */ /* 0x001fe20000000013 */
[----:B------:R-:W-:Y:S05]  /*5180*/  BRA `(.L_x_23297) ;  /* 0x00000ae000007947 */ /* 0x000fea0003800000 */
.L_x_23292:
        /* <DEDUP_REMOVED lines=12> */
.L_x_23306:
[----:B------:R-:W2:Y:S02]  /*5250*/  LDG.E.64 R4, [R4.64] ;  /* 0x0000002404047981 */ /* 0x000ea4000c1e1b00 */
[----:B--2---:R-:W0:Y:S02]  /*5260*/  F2I.S64.F64.TRUNC R2, R4 ;  /* 0x0000000400027311 */ /* 0x004e24000030d900 */
[----:B0-----:R-:W-:Y:S01]  /*5270*/  PRMT R19, R2, 0x7610, R19 ;  /* 0x0000761002137816 */ /* 0x001fe20000000013 */
[----:B------:R-:W-:Y:S05]  /*5280*/  BRA `(.L_x_23297) ;  /* 0x000009e000007947 */ /* 0x000fea0003800000 */
.L_x_23305:
        /* <DEDUP_REMOVED lines=28> */
.L_x_23308:
        /* <DEDUP_REMOVED lines=15> */
.L_x_23307:
[----:B------:R-:W2:Y:S02]  /*5540*/  LDG.E.U16 R2, [R4.64] ;  /* 0x0000002404027981 */ /* 0x000ea4000c1e1500 */
[----:B--2---:R-:W-:-:S06]  /*5550*/  PRMT R2, RZ, 0x5410, R2 ;  /* 0x00005410ff027816 */ /* 0x004fcc0000000002 */
[----:B------:R-:W0:Y:S02]  /*5560*/  F2I.S64.TRUNC R2, R2 ;  /* 0x0000000200027311 */ /* 0x000e24000020d900 */
[----:B0-----:R-:W-:Y:S01]  /*5570*/  PRMT R19, R2, 0x7610, R19 ;  /* 0x0000761002137816 */ /* 0x001fe20000000013 */
[----:B------:R-:W-:Y:S05]  /*5580*/  BRA `(.L_x_23297) ;  /* 0x000006e000007947 */ /* 0x000fea0003800000 */
.L_x_23304:
        /* <DEDUP_REMOVED lines=10> */
.L_x_23311:
        /* <DEDUP_REMOVED lines=21> */
.L_x_23315:
[----:B------:R-:W-:Y:S05]  /*5780*/  BSYNC B1 ;  /* 0x0000000000017941 */ /* 0x000fea0003800000 */
.L_x_23314:
[----:B------:R-:W-:Y:S01]  /*5790*/  IMAD.SHL.U32 R2, R2, 0x100000, RZ ;  /* 0x0010000002027824 */ /* 0x000fe200078e00ff */
[----:B------:R-:W-:-:S04]  /*57a0*/  LEA R3, R0, 0x3b800000, 0x17 ;  /* 0x3b80000000037811 */ /* 0x000fc800078eb8ff */
[----:B------:R-:W-:Y:S02]  /*57b0*/  LOP3.LUT R2, R3, R2, R4, 0xfe, !PT ;  /* 0x0000000203027212 */ /* 0x000fe400078efe04 */
.L_x_23313:
[----:B------:R-:W-:Y:S05]  /*57c0*/  BSYNC B0 ;  /* 0x0000000000007941 */ /* 0x000fea0003800000 */
.L_x_23312:
[----:B------:R-:W0:Y:S02]  /*57d0*/  F2I.S64.TRUNC R2, R2 ;  /* 0x0000000200027311 */ /* 0x000e24000020d900 */
[----:B0-----:R-:W-:Y:S01]  /*57e0*/  PRMT R19, R2, 0x7610, R19 ;  /* 0x0000761002137816 */ /* 0x001fe20000000013 */
[----:B------:R-:W-:Y:S05]  /*57f0*/  BRA `(.L_x_23297) ;  /* 0x0000047000007947 */ /* 0x000fea0003800000 */
.L_x_23310:
        /* <DEDUP_REMOVED lines=21> */
.L_x_23319:
[----:B------:R-:W-:Y:S05]  /*5950*/  BSYNC B1 ;  /* 0x0000000000017941 */ /* 0x000fea0003800000 */
.L_x_23318:
[----:B------:R-:W-:Y:S01]  /*5960*/  IMAD.SHL.U32 R2, R2, 0x200000, RZ ;  /* 0x0020000002027824 */ /* 0x000fe200078e00ff */
[----:B------:R-:W-:-:S04]  /*5970*/  LEA R3, R0, 0x37800000, 0x17 ;  /* 0x3780000000037811 */ /* 0x000fc800078eb8ff */
[----:B------:R-:W-:Y:S02]  /*5980*/  LOP3.LUT R2, R3, R2, R4, 0xfe, !PT ;  /* 0x0000000203027212 */ /* 0x000fe400078efe04 */
.L_x_23317:
[----:B------:R-:W-:Y:S05]  /*5990*/  BSYNC B0 ;  /* 0x0000000000007941 */ /* 0x000fea0003800000 */
.L_x_23316:
[----:B------:R-:W0:Y:S02]  /*59a0*/  F2I.S64.TRUNC R2, R2 ;  /* 0x0000000200027311 */ /* 0x000e24000020d900 */
[----:B0-----:R-:W-:Y:S01]  /*59b0*/  PRMT R19, R2, 0x7610, R19 ;  /* 0x0000761002137816 */ /* 0x001fe20000000013 */
[----:B------:R-:W-:Y:S05]  /*59c0*/  BRA `(.L_x_23297) ;  /* 0x000002a000007947 */ /* 0x000fea0003800000 */
.L_x_23309:
        /* <DEDUP_REMOVED lines=14> */
.L_x_23323:
[----:B------:R-:W-:Y:S05]  /*5ab0*/  BSYNC B0 ;  /* 0x0000000000007941 */ /* 0x000fea0003800000 */
.L_x_23322:
[----:B------:R-:W0:Y:S02]  /*5ac0*/  F2I.S64.TRUNC R2, R2 ;  /* 0x0000000200027311 */ /* 0x000e24000020d900 */
[----:B0-----:R-:W-:Y:S01]  /*5ad0*/  PRMT R19, R2, 0x7610, R19 ;  /* 0x0000761002137816 */ /* 0x001fe20000000013 */
[----:B------:R-:W-:Y:S05]  /*5ae0*/  BRA `(.L_x_23297) ;  /* 0x0000018000007947 */ /* 0x000fea0003800000 */
.L_x_23296:
        /* <DEDUP_REMOVED lines=21> */
.L_x_23321:
[----:B------:R0:W5:Y:S01]  /*5c40*/  LDG.E.U8 R19, [R4.64] ;  /* 0x0000002404137981 */ /* 0x000162000c1e1100 */
[----:B------:R-:W-:Y:S05]  /*5c50*/  BRA `(.L_x_23297) ;  /* 0x0000001000007947 */ /* 0x000fea0003800000 */
.L_x_23320:
[----:B------:R0:W5:Y:S02]  /*5c60*/  LDG.E.U8 R19, [R4.64] ;  /* 0x0000002404137981 */ /* 0x000164000c1e1100 */
.L_x_23297:
        /* <DEDUP_REMOVED lines=16> */
.L_x_23327:
[----:B------:R0:W5:Y:S01]  /*5d70*/  LDG.E.U8 R0, [R4.64] ;  /* 0x0000002404007981 */ /* 0x000162000c1e1100 */
[----:B------:R-:W-:Y:S05]  /*5d80*/  BRA `(.L_x_23329) ;  /* 0x00000dc000007947 */ /* 0x000fea0003800000 */
.L_x_23326:
        /* <DEDUP_REMOVED lines=8> */
.L_x_23331:
[----:B------:R0:W5:Y:S01]  /*5e10*/  LDG.E.U8 R0, [R4.64] ;  /* 0x0000002404007981 */ /* 0x000162000c1e1100 */
[----:B------:R-:W-:Y:S05]  /*5e20*/  BRA `(.L_x_23329) ;  /* 0x00000d2000007947 */ /* 0x000fea0003800000 */
.L_x_23330:
[----:B------:R0:W5:Y:S01]  /*5e30*/  LDG.E.U16 R0, [R4.64] ;  /* 0x0000002404007981 */ /* 0x000162000c1e1500 */
[----:B------:R-:W-:Y:S05]  /*5e40*/  BRA `(.L_x_23329) ;  /* 0x00000d0000007947 */ /* 0x000fea0003800000 */
.L_x_23325:
        /* <DEDUP_REMOVED lines=10> */
.L_x_23333:
[----:B------:R-:W2:Y:S02]  /*5ef0*/  LDG.E.U16 R2, [R4.64] ;  /* 0x0000002404027981 */ /* 0x000ea4000c1e1500 */
[----:B--2---:R-:W-:-:S06]  /*5f00*/  HADD2.F32 R2, -RZ, R2.H0_H0 ;  /* 0x20000002ff027230 */ /* 0x004fcc0000004100 */
[----:B------:R-:W0:Y:S02]  /*5f10*/  F2I.S64.TRUNC R2, R2 ;  /* 0x0000000200027311 */ /* 0x000e24000020d900 */
[----:B0-----:R-:W-:Y:S01]  /*5f20*/  PRMT R0, R2, 0x7610, R0 ;  /* 0x0000761002007816 */ /* 0x001fe20000000000 */
[----:B------:R-:W-:Y:S05]  /*5f30*/  BRA `(.L_x_23329) ;  /* 0x00000c1000007947 */ /* 0x000fea0003800000 */
.L_x_23332:
        /* <DEDUP_REMOVED lines=10> */
.L_x_23335:
[----:B------:R-:W2:Y:S02]  /*5fe0*/  LDG.E.U16 R4, [R4.64] ;  /* 0x0000002404047981 */ /* 0x000ea4000c1e1500 */
[----:B--2---:R-:W-:-:S06]  /*5ff0*/  HADD2.F32 R2, -RZ, R4.H0_H0 ;  /* 0x20000004ff027230 */ /* 0x004fcc0000004100 */
[----:B------:R-:W0:Y:S02]  /*6000*/  F2I.S64.TRUNC R2, R2 ;  /* 0x0000000200027311 */ /* 0x000e24000020d900 */
[----:B0-----:R-:W-:Y:S01]  /*6010*/  PRMT R0, R2, 0x7610, R0 ;  /* 0x0000761002007816 */ /* 0x001fe20000000000 */
[----:B------:R-:W-:Y:S05]  /*6020*/  BRA `(.L_x_23329) ;  /* 0x00000b2000007947 */ /* 0x000fea0003800000 */
.L_x_23334:
[----:B------:R-:W2:Y:S02]  /*6030*/  LDG.E.64 R2, [R4.64] ;  /* 0x0000002404027981 */ /* 0x000ea4000c1e1b00 */
[----:B--2---:R-:W0:Y:S02]  /*6040*/  F2I.S64.F64.TRUNC R2, R2 ;  /* 0x0000000200027311 */ /* 0x004e24000030d900 */
[----:B0-----:R-:W-:Y:S01]  /*6050*/  PRMT R0, R2, 0x7610, R0 ;  /* 0x0000761002007816 */ /* 0x001fe20000000000 */
[----:B------:R-:W-:Y:S05]  /*6060*/  BRA `(.L_x_23329) ;  /* 0x00000ae000007947 */ /* 0x000fea0003800000 */
.L_x_23324:
        /* <DEDUP_REMOVED lines=12> */
.L_x_23338:
[----:B------:R-:W2:Y:S02]  /*6130*/  LDG.E.64 R4, [R4.64] ;  /* 0x0000002404047981 */ /* 0x000ea4000c1e1b00 */
[----:B--2---:R-:W0:Y:S02]  /*6140*/  F2I.S64.F64.TRUNC R2, R4 ;  /* 0x0000000400027311 */ /* 0x004e24000030d900 */
[----:B0-----:R-:W-:Y:S01]  /*6150*/  PRMT R0, R2, 0x7610, R0 ;  /* 0x0000761002007816 */ /* 0x001fe20000000000 */
[----:B------:R-:W-:Y:S05]  /*6160*/  BRA `(.L_x_23329) ;  /* 0x000009e000007947 */ /* 0x000fea0003800000 */
.L_x_23337:
        /* <DEDUP_REMOVED lines=28> */
.L_x_23340:
        /* <DEDUP_REMOVED lines=15> */
.L_x_23339:
[----:B------:R-:W2:Y:S02]  /*6420*/  LDG.E.U16 R2, [R4.64] ;  /* 0x0000002404027981 */ /* 0x000ea4000c1e1500 */
[----:B--2---:R-:W-:-:S06]  /*6430*/  PRMT R2, RZ, 0x5410, R2 ;  /* 0x00005410ff027816 */ /* 0x004fcc0000000002 */
[----:B------:R-:W0:Y:S02]  /*6440*/  F2I.S64.TRUNC R2, R2 ;  /* 0x0000000200027311 */ /* 0x000e24000020d900 */
[----:B0-----:R-:W-:Y:S01]  /*6450*/  PRMT R0, R2, 0x7610, R0 ;  /* 0x0000761002007816 */ /* 0x001fe20000000000 */
[----:B------:R-:W-:Y:S05]  /*6460*/  BRA `(.L_x_23329) ;  /* 0x000006e000007947 */ /* 0x000fea0003800000 */
.L_x_23336:
        /* <DEDUP_REMOVED lines=10> */
.L_x_23343:
        /* <DEDUP_REMOVED lines=21> */
.L_x_23347:
[----:B------:R-:W-:Y:S05]  /*6660*/  BSYNC B1 ;  /* 0x0000000000017941 */ /* 0x000fea0003800000 */
.L_x_23346:
[----:B------:R-:W-:Y:S01]  /*6670*/  IMAD.SHL.U32 R2, R2, 0x100000, RZ ;  /* 0x0010000002027824 */ /* 0x000fe200078e00ff */
[----:B------:R-:W-:-:S04]  /*6680*/  LEA R3, R0, 0x3b800000, 0x17 ;  /* 0x3b80000000037811 */ /* 0x000fc800078eb8ff */
[----:B------:R-:W-:Y:S02]  /*6690*/  LOP3.LUT R2, R3, R2, R4, 0xfe, !PT ;  /* 0x0000000203027212 */ /* 0x000fe400078efe04 */
.L_x_23345:
[----:B------:R-:W-:Y:S05]  /*66a0*/  BSYNC B0 ;  /* 0x0000000000007941 */ /* 0x000fea0003800000 */
.L_x_23344:
[----:B------:R-:W0:Y:S02]  /*66b0*/  F2I.S64.TRUNC R2, R2 ;  /* 0x0000000200027311 */ /* 0x000e24000020d900 */
[----:B0-----:R-:W-:Y:S01]  /*66c0*/  PRMT R0, R2, 0x7610, R0 ;  /* 0x0000761002007816 */ /* 0x001fe20000000000 */
[----:B------:R-:W-:Y:S05]  /*66d0*/  BRA `(.L_x_23329) ;  /* 0x0000047000007947 */ /* 0x000fea0003800000 */
.L_x_23342:
        /* <DEDUP_REMOVED lines=21> */
.L_x_23351:
[----:B------:R-:W-:Y:S05]  /*6830*/  BSYNC B1 ;  /* 0x0000000000017941 */ /* 0x000fea0003800000 */
.L_x_23350:
[----:B------:R-:W-:Y:S01]  /*6840*/  IMAD.SHL.U32 R2, R2, 0x200000, RZ ;  /* 0x0020000002027824 */ /* 0x000fe200078e00ff */
[----:B------:R-:W-:-:S04]  /*6850*/  LEA R3, R0, 0x37800000, 0x17 ;  /* 0x3780000000037811 */ /* 0x000fc800078eb8ff */
[----:B------:R-:W-:Y:S02]  /*6860*/  LOP3.LUT R2, R3, R2, R4, 0xfe, !PT ;  /* 0x0000000203027212 */ /* 0x000fe400078efe04 */
.L_x_23349:
[----:B------:R-:W-:Y:S05]  /*6870*/  BSYNC B0 ;  /* 0x0000000000007941 */ /* 0x000fea0003800000 */
.L_x_23348:
[----:B------:R-:W0:Y:S02]  /*6880*/  F2I.S64.TRUNC R2, R2 ;  /* 0x0000000200027311 */ /* 0x000e24000020d900 */
[----:B0-----:R-:W-:Y:S01]  /*6890*/  PRMT R0, R2, 0x7610, R0 ;  /* 0x0000761002007816 */ /* 0x001fe20000000000 */
[----:B------:R-:W-:Y:S05]  /*68a0*/  BRA `(.L_x_23329) ;  /* 0x000002a000007947 */ /* 0x000fea0003800000 */
.L_x_23341:
        /* <DEDUP_REMOVED lines=14> */
.L_x_23355:
[----:B------:R-:W-:Y:S05]  /*6990*/  BSYNC B0 ;  /* 0x0000000000007941 */ /* 0x000fea0003800000 */
.L_x_23354:
[----:B------:R-:W0:Y:S02]  /*69a0*/  F2I.S64.TRUNC R2, R2 ;  /* 0x0000000200027311 */ /* 0x000e24000020d900 */
[----:B0-----:R-:W-:Y:S01]  /*69b0*/  PRMT R0, R2, 0x7610, R0 ;  /* 0x0000761002007816 */ /* 0x001fe20000000000 */
[----:B------:R-:W-:Y:S05]  /*69c0*/  BRA `(.L_x_23329) ;  /* 0x0000018000007947 */ /* 0x000fea0003800000 */
.L_x_23328:
        /* <DEDUP_REMOVED lines=21> */
.L_x_23353:
[----:B------:R0:W5:Y:S01]  /*6b20*/  LDG.E.U8 R0, [R4.64] ;  /* 0x0000002404007981 */ /* 0x000162000c1e1100 */
[----:B------:R-:W-:Y:S05]  /*6b30*/  BRA `(.L_x_23329) ;  /* 0x0000001000007947 */ /* 0x000fea0003800000 */
.L_x_23352:
[----:B------:R0:W5:Y:S02]  /*6b40*/  LDG.E.U8 R0, [R4.64] ;  /* 0x0000002404007981 */ /* 0x000164000c1e1100 */
.L_x_23329:
[----:B0-----:R-:W0:Y:S01]  /*6b50*/  LDC.U8 R4, c[0x0][0x3e1] ;  /* 0x0000f840ff047b82 */ /* 0x001e220000000000 */
[----:B-----5:R-:W-:Y:S02]  /*6b60*/  LOP3.LUT R0, R0, 0xff, RZ, 0xc0, !PT ;  /* 0x000000ff00007812 */ /* 0x020fe400078ec0ff */
[----:B------:R-:W-:-:S04]  /*6b70*/  LOP3.LUT R19, R19, 0xff, RZ, 0xc0, !PT ;  /* 0x000000ff13137812 */ /* 0x000fc800078ec0ff */
[----:B------:R-:W-:Y:S02]  /*6b80*/  IMNMX.U32 R2, R0, R19, PT ;  /* 0x0000001300027217 */ /* 0x000fe40003800000 */
        /* <DEDUP_REMOVED lines=13> */
.L_x_23359:
[----:B------:R0:W-:Y:S01]  /*6c60*/  STG.E.U8 [R16.64], R2 ;  /* 0x0000000210007986 */ /* 0x0001e2000c101124 */
[----:B------:R-:W-:Y:S05]  /*6c70*/  BRA `(.L_x_23361) ;  /* 0x00000d8000007947 */ /* 0x000fea0003800000 */
.L_x_23358:
        /* <DEDUP_REMOVED lines=9> */
.L_x_23363:
[----:B------:R0:W-:Y:S01]  /*6d10*/  STG.E [R16.64], R2 ;  /* 0x0000000210007986 */ /* 0x0001e2000c101924 */
[----:B------:R-:W-:Y:S05]  /*6d20*/  BRA `(.L_x_23361) ;  /* 0x00000cd000007947 */ /* 0x000fea0003800000 */
.L_x_23362:
[----:B------:R0:W-:Y:S01]  /*6d30*/  STG.E.U16 [R16.64], R2 ;  /* 0x0000000210007986 */ /* 0x0001e2000c101524 */
[----:B------:R-:W-:Y:S05]  /*6d40*/  BRA `(.L_x_23361) ;  /* 0x00000cb000007947 */ /* 0x000fea0003800000 */
.L_x_23357:
        /* <DEDUP_REMOVED lines=9> */
.L_x_23365:
[----:B------:R-:W0:Y:S02]  /*6de0*/  I2F.U16 R0, R2 ;  /* 0x0000000200007306 */ /* 0x000e240000101000 */
[----:B0-----:R-:W-:-:S05]  /*6df0*/  F2FP.PACK_AB R0, RZ, R0 ;  /* 0x00000000ff00723e */ /* 0x001fca00000000ff */
[----:B------:R0:W-:Y:S01]  /*6e00*/  STG.E.U16 [R16.64], R0 ;  /* 0x0000000010007986 */ /* 0x0001e2000c101524 */
[----:B------:R-:W-:Y:S05]  /*6e10*/  BRA `(.L_x_23361) ;  /* 0x00000be000007947 */ /* 0x000fea0003800000 */
.L_x_23364:
        /* <DEDUP_REMOVED lines=10> */
.L_x_23367:
[----:B------:R-:W0:Y:S02]  /*6ec0*/  I2F.U16 R2, R2 ;  /* 0x0000000200027306 */ /* 0x000e240000101000 */
[----:B0-----:R-:W-:-:S04]  /*6ed0*/  F2FP.PACK_AB R3, RZ, R2 ;  /* 0x00000002ff03723e */ /* 0x001fc800000000ff */
[----:B------:R-:W-:-:S05]  /*6ee0*/  PRMT R3, R3, 0x5410, RZ ;  /* 0x0000541003037816 */ /* 0x000fca00000000ff */
[----:B------:R0:W-:Y:S01]  /*6ef0*/  STG.E [R16.64], R3 ;  /* 0x0000000310007986 */ /* 0x0001e2000c101924 */
[----:B------:R-:W-:Y:S05]  /*6f00*/  BRA `(.L_x_23361) ;  /* 0x00000af000007947 */ /* 0x000fea0003800000 */
.L_x_23366:
[----:B------:R-:W0:Y:S02]  /*6f10*/  I2F.F64.U16 R2, R2 ;  /* 0x0000000200027312 */ /* 0x000e240000101800 */
[----:B0-----:R0:W-:Y:S01]  /*6f20*/  STG.E.64 [R16.64], R2 ;  /* 0x0000000210007986 */ /* 0x0011e2000c101b24 */
[----:B------:R-:W-:Y:S05]  /*6f30*/  BRA `(.L_x_23361) ;  /* 0x00000ac000007947 */ /* 0x000fea0003800000 */
.L_x_23356:
        /* <DEDUP_REMOVED lines=13> */
.L_x_23370:
[----:B------:R-:W0:Y:S01]  /*7010*/  I2F.F64.U16 R4, R2 ;  /* 0x0000000200047312 */ /* 0x000e220000101800 */
[----:B------:R-:W-:-:S05]  /*7020*/  CS2R R6, SRZ ;  /* 0x0000000000067805 */ /* 0x000fca000001ff00 */
[----:B0-----:R0:W-:Y:S01]  /*7030*/  STG.E.128 [R16.64], R4 ;  /* 0x0000000410007986 */ /* 0x0011e2000c101d24 */
[----:B------:R-:W-:Y:S05]  /*7040*/  BRA `(.L_x_23361) ;  /* 0x000009b000007947 */ /* 0x000fea0003800000 */
.L_x_23369:
        /* <DEDUP_REMOVED lines=21> */
.L_x_23374:
[----:B------:R-:W-:Y:S05]  /*71a0*/  BSYNC B0 ;  /* 0x0000000000007941 */ /* 0x000fea0003800000 */
.L_x_23373:
[----:B------:R-:W-:-:S05]  /*71b0*/  LOP3.LUT R3, R0, R3, RZ, 0xfc, !PT ;  /* 0x0000000300037212 */ /* 0x000fca00078efcff */
[----:B------:R0:W-:Y:S01]  /*71c0*/  STG.E.U8 [R16.64], R3 ;  /* 0x0000000310007986 */ /* 0x0001e2000c101124 */
[----:B------:R-:W-:Y:S05]  /*71d0*/  BRA `(.L_x_23361) ;  /* 0x0000082000007947 */ /* 0x000fea0003800000 */
.L_x_23372:
        /* <DEDUP_REMOVED lines=13> */
.L_x_23376:
[----:B------:R-:W-:Y:S01]  /*72b0*/  IMAD.MOV.U32 R0, RZ, RZ, 0x7f ;  /* 0x0000007fff007424 */ /* 0x000fe200078e00ff */
[----:B------:R-:W-:-:S04]  /*72c0*/  ISETP.GT.U32.AND P0, PT, R3, 0x7f800000, PT ;  /* 0x7f8000000300780c */ /* 0x000fc80003f04070 */
[----:B------:R-:W-:-:S04]  /*72d0*/  SEL R0, R0, 0x7c, P0 ;  /* 0x0000007c00007807 */ /* 0x000fc80000000000 */
.L_x_23377:
[----:B------:R-:W-:Y:S05]  /*72e0*/  BSYNC B0 ;  /* 0x0000000000007941 */ /* 0x000fea0003800000 */
.L_x_23375:
[----:B------:R-:W-:-:S04]  /*72f0*/  LOP3.LUT R2, R5, 0x80000000, RZ, 0xc0, !PT ;  /* 0x8000000005027812 */ /* 0x000fc800078ec0ff */
[----:B------:R-:W-:-:S04]  /*7300*/  SHF.R.U32.HI R3, RZ, 0x18, R2 ;  /* 0x00000018ff037819 */ /* 0x000fc80000011602 */
[----:B------:R-:W-:-:S05]  /*7310*/  LOP3.LUT R3, R0, R3, RZ, 0xfc, !PT ;  /* 0x0000000300037212 */ /* 0x000fca00078efcff */
[----:B------:R0:W-:Y:S01]  /*7320*/  STG.E.U8 [R16.64], R3 ;  /* 0x0000000310007986 */ /* 0x0001e2000c101124 */
[----:B------:R-:W-:Y:S05]  /*7330*/  BRA `(.L_x_23361) ;  /* 0x000006c000007947 */ /* 0x000fea0003800000 */
.L_x_23371:
[----:B------:R-:W0:Y:S02]  /*7340*/  I2F.U16 R0, R2 ;  /* 0x0000000200007306 */ /* 0x000e240000101000 */
[----:B0-----:R-:W-:-:S05]  /*7350*/  F2FP.BF16.PACK_AB R0, RZ, R0 ;  /* 0x00000000ff00723e */ /* 0x001fca00000010ff */
[----:B------:R0:W-:Y:S01]  /*7360*/  STG.E.U16 [R16.64], R0 ;  /* 0x0000000010007986 */ /* 0x0001e2000c101524 */
[----:B------:R-:W-:Y:S05]  /*7370*/  BRA `(.L_x_23361) ;  /* 0x0000068000007947 */ /* 0x000fea0003800000 */
.L_x_23368:
        /* <DEDUP_REMOVED lines=10> */
.L_x_23380:
        /* <DEDUP_REMOVED lines=17> */
.L_x_23383:
[----:B------:R-:W-:-:S04]  /*7530*/  LOP3.LUT R2, R5, 0x80000000, RZ, 0xc0, !PT ;  /* 0x8000000005027812 */ /* 0x000fc800078ec0ff */
[----:B------:R-:W-:-:S04]  /*7540*/  SHF.R.U32.HI R3, RZ, 0x18, R2 ;  /* 0x00000018ff037819 */ /* 0x000fc80000011602 */
[----:B------:R-:W-:-:S04]  /*7550*/  LOP3.LUT R0, R0, R3, RZ, 0xfc, !PT ;  /* 0x0000000300007212 */ /* 0x000fc800078efcff */
[----:B------:R-:W-:Y:S02]  /*7560*/  PRMT R8, R0, 0x7610, R8 ;  /* 0x0000761000087816 */ /* 0x000fe40000000008 */
.L_x_23382:
[----:B------:R-:W-:Y:S05]  /*7570*/  BSYNC B0 ;  /* 0x0000000000007941 */ /* 0x000fea0003800000 */
.L_x_23381:
[----:B------:R0:W-:Y:S01]  /*7580*/  STG.E.U8 [R16.64], R8 ;  /* 0x0000000810007986 */ /* 0x0001e2000c101124 */
[----:B------:R-:W-:Y:S05]  /*7590*/  BRA `(.L_x_23361) ;  /* 0x0000046000007947 */ /* 0x000fea0003800000 */
.L_x_23379:
        /* <DEDUP_REMOVED lines=17> */
.L_x_23386:
[----:B------:R-:W-:-:S04]  /*76b0*/  LOP3.LUT R2, R5, 0x80000000, RZ, 0xc0, !PT ;  /* 0x8000000005027812 */ /* 0x000fc800078ec0ff */
[----:B------:R-:W-:-:S04]  /*76c0*/  SHF.R.U32.HI R3, RZ, 0x18, R2 ;  /* 0x00000018ff037819 */ /* 0x000fc80000011602 */
[----:B------:R-:W-:-:S04]  /*76d0*/  LOP3.LUT R0, R0, R3, RZ, 0xfc, !PT ;  /* 0x0000000300007212 */ /* 0x000fc800078efcff */
[----:B------:R-:W-:Y:S02]  /*76e0*/  PRMT R8, R0, 0x7610, R8 ;  /* 0x0000761000087816 */ /* 0x000fe40000000008 */
.L_x_23385:
[----:B------:R-:W-:Y:S05]  /*76f0*/  BSYNC B0 ;  /* 0x0000000000007941 */ /* 0x000fea0003800000 */
.L_x_23384:
[----:B------:R0:W-:Y:S01]  /*7700*/  STG.E.U8 [R16.64], R8 ;  /* 0x0000000810007986 */ /* 0x0001e2000c101124 */
[----:B------:R-:W-:Y:S05]  /*7710*/  BRA `(.L_x_23361) ;  /* 0x000002e000007947 */ /* 0x000fea0003800000 */
.L_x_23378:
        /* <DEDUP_REMOVED lines=22> */
.L_x_23360:
        /* <DEDUP_REMOVED lines=20> */
.L_x_23388:
[----:B------:R-:W-:-:S05]  /*79c0*/  IMAD.MOV.U32 R3, RZ, RZ, RZ ;  /* 0x000000ffff037224 */ /* 0x000fca00078e00ff */
[----:B------:R0:W-:Y:S01]  /*79d0*/  STG.E.64 [R16.64], R2 ;  /* 0x0000000210007986 */ /* 0x0001e2000c101b24 */
[----:B------:R-:W-:Y:S05]  /*79e0*/  BRA `(.L_x_23361) ;  /* 0x0000001000007947 */ /* 0x000fea0003800000 */
.L_x_23387:
[----:B------:R0:W-:Y:S02]  /*79f0*/  STG.E [R16.64], R2 ;  /* 0x0000000210007986 */ /* 0x0001e4000c101924 */
.L_x_23361:
        /* <DEDUP_REMOVED lines=258> */
.L_x_23389:
        /* <DEDUP_REMOVED lines=18> */
.L_x_23393:
[----:B------:R0:W5:Y:S01]  /*8b40*/  LDG.E.U8 R19, [R4.64] ;  /* 0x0000002404137981 */ /* 0x000162000c1e1100 */
[----:B------:R-:W-:Y:S05]  /*8b50*/  BRA `(.L_x_23395) ;  /* 0x00000dc000007947 */ /* 0x000fea0003800000 */
.L_x_23392:
        /* <DEDUP_REMOVED lines=8> */
.L_x_23397:
[----:B------:R0:W5:Y:S01]  /*8be0*/  LDG.E.U8 R19, [R4.64] ;  /* 0x0000002404137981 */ /* 0x000162000c1e1100 */
[----:B------:R-:W-:Y:S05]  /*8bf0*/  BRA `(.L_x_23395) ;  /* 0x00000d2000007947 */ /* 0x000fea0003800000 */
.L_x_23396:
[----:B------:R0:W5:Y:S01]  /*8c00*/  LDG.E.U16 R19, [R4.64] ;  /* 0x0000002404137981 */ /* 0x000162000c1e1500 */
[----:B------:R-:W-:Y:S05]  /*8c10*/  BRA `(.L_x_23395) ;  /* 0x00000d0000007947 */ /* 0x000fea0003800000 */
.L_x_23391:
        /* <DEDUP_REMOVED lines=10> */
.L_x_23399:
[----:B------:R-:W2:Y:S02]  /*8cc0*/  LDG.E.U16 R2, [R4.64] ;  /* 0x0000002404027981 */ /* 0x000ea4000c1e1500 */
[----:B--2---:R-:W-:-:S06]  /*8cd0*/  HADD2.F32 R2, -RZ, R2.H0_H0 ;  /* 0x20000002ff027230 */ /* 0x004fcc0000004100 */
[----:B------:R-:W0:Y:S02]  /*8ce0*/  F2I.S64.TRUNC R2, R2 ;  /* 0x0000000200027311 */ /* 0x000e24000020d900 */
[----:B0-----:R-:W-:Y:S01]  /*8cf0*/  PRMT R19, R2, 0x7610, R19 ;  /* 0x0000761002137816 */ /* 0x001fe20000000013 */
[----:B------:R-:W-:Y:S05]  /*8d00*/  BRA `(.L_x_23395) ;  /* 0x00000c1000007947 */ /* 0x000fea0003800000 */
.L_x_23398:
        /* <DEDUP_REMOVED lines=10> */
.L_x_23401:
[----:B------:R-:W2:Y:S02]  /*8db0*/  LDG.E.U16 R4, [R4.64] ;  /* 0x0000002404047981 */ /* 0x000ea4000c1e1500 */
[----:B--2---:R-:W-:-:S06]  /*8dc0*/  HADD2.F32 R2, -RZ, R4.H0_H0 ;  /* 0x20000004ff027230 */ /* 0x004fcc0000004100 */
[----:B------:R-:W0:Y:S02]  /*8dd0*/  F2I.S64.TRUNC R2, R2 ;  /* 0x0000000200027311 */ /* 0x000e24000020d900 */
[----:B0-----:R-:W-:Y:S01]  /*8de0*/  PRMT R19, R2, 0x7610, R19 ;  /* 0x0000761002137816 */ /* 0x001fe20000000013 */
[----:B------:R-:W-:Y:S05]  /*8df0*/  BRA `(.L_x_23395) ;  /* 0x00000b2000007947 */ /* 0x000fea0003800000 */
.L_x_23400:
[----:B------:R-:W2:Y:S02]  /*8e00*/  LDG.E.64 R2, [R4.64] ;  /* 0x0000002404027981 */ /* 0x000ea4000c1e1b00 */
[----:B--2---:R-:W0:Y:S02]  /*8e10*/  F2I.S64.F64.TRUNC R2, R2 ;  /* 0x0000000200027311 */ /* 0x004e24000030d900 */
[----:B0-----:R-:W-:Y:S01]  /*8e20*/  PRMT R19, R2, 0x7610, R19 ;  /* 0x0000761002137816 */ /* 0x001fe20000000013 */
[----:B------:R-:W-:Y:S05]  /*8e30*/  BRA `(.L_x_23395) ;  /* 0x00000ae000007947 */ /* 0x000fea0003800000 */
.L_x_23390:
        /* <DEDUP_REMOVED lines=12> */
.L_x_23404:
[----:B------:R-:W2:Y:S02]  /*8f00*/  LDG.E.64 R4, [R4.64] ;  /* 0x0000002404047981 */ /* 0x000ea4000c1e1b00 */
[----:B--2---:R-:W0:Y:S02]  /*8f10*/  F2I.S64.F64.TRUNC R2, R4 ;  /* 0x0000000400027311 */ /* 0x004e24000030d900 */
[----:B0-----:R-:W-:Y:S01]  /*8f20*/  PRMT R19, R2, 0x7610, R19 ;  /* 0x0000761002137816 */ /* 0x001fe20000000013 */
[----:B------:R-:W-:Y:S05]  /*8f30*/  BRA `(.L_x_23395) ;  /* 0x000009e000007947 */ /* 0x000fea0003800000 */
.L_x_23403:
        /* <DEDUP_REMOVED lines=28> */
.L_x_23406:
        /* <DEDUP_REMOVED lines=15> */
.L_x_23405:
[----:B------:R-:W2:Y:S02]  /*91f0*/  LDG.E.U16 R2, [R4.64] ;  /* 0x0000002404027981 */ /* 0x000ea4000c1e1500 */
[----:B--2---:R-:W-:-:S06]  /*9200*/  PRMT R2, RZ, 0x5410, R2 ;  /* 0x00005410ff027816 */ /* 0x004fcc0000000002 */
[----:B------:R-:W0:Y:S02]  /*9210*/  F2I.S64.TRUNC R2, R2 ;  /* 0x0000000200027311 */ /* 0x000e24000020d900 */
[----:B0-----:R-:W-:Y:S01]  /*9220*/  PRMT R19, R2, 0x7610, R19 ;  /* 0x0000761002137816 */ /* 0x001fe20000000013 */
[----:B------:R-:W-:Y:S05]  /*9230*/  BRA `(.L_x_23395) ;  /* 0x000006e000007947 */ /* 0x000fea0003800000 */
.L_x_23402:
        /* <DEDUP_REMOVED lines=10> */
.L_x_23409:
        /* <DEDUP_REMOVED lines=21> */
.L_x_23413:
[----:B------:R-:W-:Y:S05]  /*9430*/  BSYNC B1 ;  /* 0x0000000000017941 */ /* 0x000fea0003800000 */
.L_x_23412:
[----:B------:R-:W-:Y:S01]  /*9440*/  IMAD.SHL.U32 R2, R2, 0x100000, RZ ;  /* 0x0010000002027824 */ /* 0x000fe200078e00ff */
[----:B------:R-:W-:-:S04]  /*9450*/  LEA R3, R0, 0x3b800000, 0x17 ;  /* 0x3b80000000037811 */ /* 0x000fc800078eb8ff */
[----:B------:R-:W-:Y:S02]  /*9460*/  LOP3.LUT R2, R3, R2, R4, 0xfe, !PT ;  /* 0x0000000203027212 */ /* 0x000fe400078efe04 */
.L_x_23411:
[----:B------:R-:W-:Y:S05]  /*9470*/  BSYNC B0 ;  /* 0x0000000000007941 */ /* 0x000fea0003800000 */
.L_x_23410:
[----:B------:R-:W0:Y:S02]  /*9480*/  F2I.S64.TRUNC R2, R2 ;  /* 0x0000000200027311 */ /* 0x000e24000020d900 */
[----:B0-----:R-:W-:Y:S01]  /*9490*/  PRMT R19, R2, 0x7610, R19 ;  /* 0x0000761002137816 */ /* 0x001fe20000000013 */
[----:B------:R-:W-:Y:S05]  /*94a0*/  BRA `(.L_x_23395) ;  /* 0x0000047000007947 */ /* 0x000fea0003800000 */
.L_x_23408:
        /* <DEDUP_REMOVED lines=21> */
.L_x_23417:
[----:B------:R-:W-:Y:S05]  /*9600*/  BSYNC B1 ;  /* 0x0000000000017941 */ /* 0x000fea0003800000 */
.L_x_23416:
[----:B------:R-:W-:Y:S01]  /*9610*/  IMAD.SHL.U32 R2, R2, 0x200000, RZ ;  /* 0x0020000002027824 */ /* 0x000fe200078e00ff */
[----:B------:R-:W-:-:S04]  /*9620*/  LEA R3, R0, 0x37800000, 0x17 ;  /* 0x3780000000037811 */ /* 0x000fc800078eb8ff */
[----:B------:R-:W-:Y:S02]  /*9630*/  LOP3.LUT R2, R3, R2, R4, 0xfe, !PT ;  /* 0x0000000203027212 */ /* 0x000fe400078efe04 */
.L_x_23415:
[----:B------:R-:W-:Y:S05]  /*9640*/  BSYNC B0 ;  /* 0x0000000000007941 */ /* 0x000fea0003800000 */
.L_x_23414:
[----:B------:R-:W0:Y:S02]  /*9650*/  F2I.S64.TRUNC R2, R2 ;  /* 0x0000000200027311 */ /* 0x000e24000020d900 */
[----:B0-----:R-:W-:Y:S01]  /*9660*/  PRMT R19, R2, 0x7610, R19 ;  /* 0x0000761002137816 */ /* 0x001fe20000000013 */
[----:B------:R-:W-:Y:S05]  /*9670*/  BRA `(.L_x_23395) ;  /* 0x000002a000007947 */ /* 0x000fea0003800000 */
.L_x_23407:
        /* <DEDUP_REMOVED lines=14> */
.L_x_23421:
[----:B------:R-:W-:Y:S05]  /*9760*/  BSYNC B0 ;  /* 0x0000000000007941 */ /* 0x000fea0003800000 */
.L_x_23420:
[----:B------:R-:W0:Y:S02]  /*9770*/  F2I.S64.TRUNC R2, R2 ;  /* 0x0000000200027311 */ /* 0x000e24000020d900 */
[----:B0-----:R-:W-:Y:S01]  /*9780*/  PRMT R19, R2, 0x7610, R19 ;  /* 0x0000761002137816 */ /* 0x001fe20000000013 */
[----:B------:R-:W-:Y:S05]  /*9790*/  BRA `(.L_x_23395) ;  /* 0x0000018000007947 */ /* 0x000fea0003800000 */
.L_x_23394:
        /* <DEDUP_REMOVED lines=21> */
.L_x_23419:
[----:B------:R0:W5:Y:S01]  /*98f0*/  LDG.E.U8 R19, [R4.64] ;  /* 0x0000002404137981 */ /* 0x000162000c1e1100 */
[----:B------:R-:W-:Y:S05]  /*9900*/  BRA `(.L_x_23395) ;  /* 0x0000001000007947 */ /* 0x000fea0003800000 */
.L_x_23418:
[----:B------:R0:W5:Y:S02]  /*9910*/  LDG.E.U8 R19, [R4.64] ;  /* 0x0000002404137981 */ /* 0x000164000c1e1100 */
.L_x_23395:
        /* <DEDUP_REMOVED lines=16> */
.L_x_23425:
[----:B------:R0:W5:Y:S01]  /*9a20*/  LDG.E.U8 R0, [R4.64] ;  /* 0x0000002404007981 */ /* 0x000162000c1e1100 */
[----:B------:R-:W-:Y:S05]  /*9a30*/  BRA `(.L_x_23427) ;  /* 0x00000dc000007947 */ /* 0x000fea0003800000 */
.L_x_23424:
        /* <DEDUP_REMOVED lines=8> */
.L_x_23429:
[----:B------:R0:W5:Y:S01]  /*9ac0*/  LDG.E.U8 R0, [R4.64] ;  /* 0x0000002404007981 */ /* 0x000162000c1e1100 */
[----:B------:R-:W-:Y:S05]  /*9ad0*/  BRA `(.L_x_23427) ;  /* 0x00000d2000007947 */ /* 0x000fea0003800000 */
.L_x_23428:
[----:B------:R0:W5:Y:S01]  /*9ae0*/  LDG.E.U16 R0, [R4.64] ;  /* 0x0000002404007981 */ /* 0x000162000c1e1500 */
[----:B------:R-:W-:Y:S05]  /*9af0*/  BRA `(.L_x_23427) ;  /* 0x00000d0000007947 */ /* 0x000fea0003800000 */
.L_x_23423:
        /* <DEDUP_REMOVED lines=10> */
.L_x_23431:
[----:B------:R-:W2:Y:S02]  /*9ba0*/  LDG.E.U16 R2, [R4.64] ;  /* 0x0000002404027981 */ /* 0x000ea4000c1e1500 */
[----:B--2---:R-:W-:-:S06]  /*9bb0*/  HADD2.F32 R2, -RZ, R2.H0_H0 ;  /* 0x20000002ff027230 */ /* 0x004fcc0000004100 */
[----:B------:R-:W0:Y:S02]  /*9bc0*/  F2I.S64.TRUNC R2, R2 ;  /* 0x0000000200027311 */ /* 0x000e24000020d900 */
[----:B0-----:R-:W-:Y:S01]  /*9bd0*/  PRMT R0, R2, 0x7610, R0 ;  /* 0x0000761002007816 */ /* 0x001fe20000000000 */
[----:B------:R-:W-:Y:S05]  /*9be0*/  BRA `(.L_x_23427) ;  /* 0x00000c1000007947 */ /* 0x000fea0003800000 */
.L_x_23430:
        /* <DEDUP_REMOVED lines=10> */
.L_x_23433:
[----:B------:R-:W2:Y:S02]  /*9c90*/  LDG.E.U16 R4, [R4.64] ;  /* 0x0000002404047981 */ /* 0x000ea4000c1e1500 */
[----:B--2---:R-:W-:-:S06]  /*9ca0*/  HADD2.F32 R2, -RZ, R4.H0_H0 ;  /* 0x20000004ff027230 */ /* 0x004fcc0000004100 */
[----:B------:R-:W0:Y:S02]  /*9cb0*/  F2I.S64.TRUNC R2, R2 ;  /* 0x0000000200027311 */ /* 0x000e24000020d900 */
[----:B0-----:R-:W-:Y:S01]  /*9cc0*/  PRMT R0, R2, 0x7610, R0 ;  /* 0x0000761002007816 */ /* 0x001fe20000000000 */
[----:B------:R-:W-:Y:S05]  /*9cd0*/  BRA `(.L_x_23427) ;  /* 0x00000b2000007947 */ /* 0x000fea0003800000 */
.L_x_23432:
[----:B------:R-:W2:Y:S02]  /*9ce0*/  LDG.E.64 R2, [R4.64] ;  /* 0x0000002404027981 */ /* 0x000ea4000c1e1b00 */
[----:B--2---:R-:W0:Y:S02]  /*9cf0*/  F2I.S64.F64.TRUNC R2, R2 ;  /* 0x0000000200027311 */ /* 0x004e24000030d900 */
[----:B0-----:R-:W-:Y:S01]  /*9d00*/  PRMT R0, R2, 0x7610, R0 ;  /* 0x0000761002007816 */ /* 0x001fe20000000000 */
[----:B------:R-:W-:Y:S05]  /*9d10*/  BRA `(.L_x_23427) ;  /* 0x00000ae000007947 */ /* 0x000fea0003800000 */
.L_x_23422:
        /* <DEDUP_REMOVED lines=12> */
.L_x_23436:
[----:B------:R-:W2:Y:S02]  /*9de0*/  LDG.E.64 R4, [R4.64] ;  /* 0x0000002404047981 */ /* 0x000ea4000c1e1b00 */
[----:B--2---:R-:W0:Y:S02]  /*9df0*/  F2I.S64.F64.TRUNC R2, R4 ;  /* 0x0000000400027311 */ /* 0x004e24000030d900 */
[----:B0-----:R-:W-:Y:S01]  /*9e00*/  PRMT R0, R2, 0x7610, R0 ;  /* 0x0000761002007816 */ /* 0x001fe20000000000 */
[----:B------:R-:W-:Y:S05]  /*9e10*/  BRA `(.L_x_23427) ;  /* 0x000009e000007947 */ /* 0x000fea0003800000 */
.L_x_23435:
        /* <DEDUP_REMOVED lines=28> */
.L_x_23438:
        /* <DEDUP_REMOVED lines=15> */
.L_x_23437:
[----:B------:R-:W2:Y:S02]  /*a0d0*/  LDG.E.U16 R2, [R4.64] ;  /* 0x0000002404027981 */ /* 0x000ea4000c1e1500 */
[----:B--2---:R-:W-:-:S06]  /*a0e0*/  PRMT R2, RZ, 0x5410, R2 ;  /* 0x00005410ff027816 */ /* 0x004fcc0000000002 */
[----:B------:R-:W0:Y:S02]  /*a0f0*/  F2I.S64.TRUNC R2, R2 ;  /* 0x0000000200027311 */ /* 0x000e24000020d900 */
[----:B0-----:R-:W-:Y:S01]  /*a100*/  PRMT R0, R2, 0x7610, R0 ;  /* 0x0000761002007816 */ /* 0x001fe20000000000 */
[----:B------:R-:W-:Y:S05]  /*a110*/  BRA `(.L_x_23427) ;  /* 0x000006e000007947 */ /* 0x000fea0003800000 */
.L_x_23434:
        /* <DEDUP_REMOVED lines=10> */
.L_x_23441:
        /* <DEDUP_REMOVED lines=21> */
.L_x_23445:
[----:B------:R-:W-:Y:S05]  /*a310*/  BSYNC B1 ;  /* 0x0000000000017941 */ /* 0x000fea0003800000 */
.L_x_23444:
[----:B------:R-:W-:Y:S01]  /*a320*/  IMAD.SHL.U32 R2, R2, 0x100000, RZ ;  /* 0x0010000002027824 */ /* 0x000fe200078e00ff */
[----:B------:R-:W-:-:S04]  /*a330*/  LEA R3, R0, 0x3b800000, 0x17 ;  /* 0x3b80000000037811 */ /* 0x000fc800078eb8ff */
[----:B------:R-:W-:Y:S02]  /*a340*/  LOP3.LUT R2, R3, R2, R4, 0xfe, !PT ;  /* 0x0000000203027212 */ /* 0x000fe400078efe04 */
.L_x_23443:
[----:B------:R-:W-:Y:S05]  /*a350*/  BSYNC B0 ;  /* 0x0000000000007941 */ /* 0x000fea0003800000 */
.L_x_23442:
[----:B------:R-:W0:Y:S02]  /*a360*/  F2I.S64.TRUNC R2, R2 ;  /* 0x0000000200027311 */ /* 0x000e24000020d900 */
[----:B0-----:R-:W-:Y:S01]  /*a370*/  PRMT R0, R2, 0x7610, R0 ;  /* 0x0000761002007816 */ /* 0x001fe20000000000 */
[----:B------:R-:W-:Y:S05]  /*a380*/  BRA `(.L_x_23427) ;  /* 0x0000047000007947 */ /* 0x000fea0003800000 */
.L_x_23440:
        /* <DEDUP_REMOVED lines=21> */
.L_x_23449:
[----:B------:R-:W-:Y:S05]  /*a4e0*/  BSYNC B1 ;  /* 0x0000000000017941 */ /* 0x000fea0003800000 */
.L_x_23448:
[----:B------:R-:W-:Y:S01]  /*a4f0*/  IMAD.SHL.U32 R2, R2, 0x200000, RZ ;  /* 0x0020000002027824 */ /* 0x000fe200078e00ff */
[----:B------:R-:W-:-:S04]  /*a500*/  LEA R3, R0, 0x37800000, 0x17 ;  /* 0x3780000000037811 */ /* 0x000fc800078eb8ff */
[----:B------:R-:W-:Y:S02]  /*a510*/  LOP3.LUT R2, R3, R2, R4, 0xfe, !PT ;  /* 0x0000000203027212 */ /* 0x000fe400078efe04 */
.L_x_23447:
[----:B------:R-:W-:Y:S05]  /*a520*/  BSYNC B0 ;  /* 0x0000000000007941 */ /* 0x000fea0003800000 */
.L_x_23446:
[----:B------:R-:W0:Y:S02]  /*a530*/  F2I.S64.TRUNC R2, R2 ;  /* 0x0000000200027311 */ /* 0x000e24000020d900 */
[----:B0-----:R-:W-:Y:S01]  /*a540*/  PRMT R0, R2, 0x7610, R0 ;  /* 0x0000761002007816 */ /* 0x001fe20000000000 */
[----:B------:R-:W-:Y:S05]  /*a550*/  BRA `(.L_x_23427) ;  /* 0x000002a000007947 */ /* 0x000fea0003800000 */
.L_x_23439:
        /* <DEDUP_REMOVED lines=14> */
.L_x_23453:
[----:B------:R-:W-:Y:S05]  /*a640*/  BSYNC B0 ;  /* 0x0000000000007941 */ /* 0x000fea0003800000 */
.L_x_23452:
[----:B------:R-:W0:Y:S02]  /*a650*/  F2I.S64.TRUNC R2, R2 ;  /* 0x0000000200027311 */ /* 0x000e24000020d900 */
[----:B0-----:R-:W-:Y:S01]  /*a660*/  PRMT R0, R2, 0x7610, R0 ;  /* 0x0000761002007816 */ /* 0x001fe20000000000 */
[----:B------:R-:W-:Y:S05]  /*a670*/  BRA `(.L_x_23427) ;  /* 0x0000018000007947 */ /* 0x000fea0003800000 */
.L_x_23426:
        /* <DEDUP_REMOVED lines=21> */
.L_x_23451:
[----:B------:R0:W5:Y:S01]  /*a7d0*/  LDG.E.U8 R0, [R4.64] ;  /* 0x0000002404007981 */ /* 0x000162000c1e1100 */
[----:B------:R-:W-:Y:S05]  /*a7e0*/  BRA `(.L_x_23427) ;  /* 0x0000001000007947 */ /* 0x000fea0003800000 */
.L_x_23450:
[----:B------:R0:W5:Y:S02]  /*a7f0*/  LDG.E.U8 R0, [R4.64] ;  /* 0x0000002404007981 */ /* 0x000164000c1e1100 */
.L_x_23427:
        /* <DEDUP_REMOVED lines=17> */
.L_x_23457:
[----:B------:R0:W-:Y:S01]  /*a910*/  STG.E.U8 [R16.64], R2 ;  /* 0x0000000210007986 */ /* 0x0001e2000c101124 */
[----:B------:R-:W-:Y:S05]  /*a920*/  BRA `(.L_x_23459) ;  /* 0x00000d8000007947 */ /* 0x000fea0003800000 */
.L_x_23456:
        /* <DEDUP_REMOVED lines=9> */
.L_x_23461:
[----:B------:R0:W-:Y:S01]  /*a9c0*/  STG.E [R16.64], R2 ;  /* 0x0000000210007986 */ /* 0x0001e2000c101924 */
[----:B------:R-:W-:Y:S05]  /*a9d0*/  BRA `(.L_x_23459) ;  /* 0x00000cd000007947 */ /* 0x000fea0003800000 */
.L_x_23460:
[----:B------:R0:W-:Y:S01]  /*a9e0*/  STG.E.U16 [R16.64], R2 ;  /* 0x0000000210007986 */ /* 0x0001e2000c101524 */
[----:B------:R-:W-:Y:S05]  /*a9f0*/  BRA `(.L_x_23459) ;  /* 0x00000cb000007947 */ /* 0x000fea0003800000 */
.L_x_23455:
        /* <DEDUP_REMOVED lines=9> */
.L_x_23463:
[----:B------:R-:W0:Y:S02]  /*aa90*/  I2F.U16 R0, R2 ;  /* 0x0000000200007306 */ /* 0x000e240000101000 */
[----:B0-----:R-:W-:-:S05]  /*aaa0*/  F2FP.PACK_AB R0, RZ, R0 ;  /* 0x00000000ff00723e */ /* 0x001fca00000000ff */
[----:B------:R0:W-:Y:S01]  /*aab0*/  STG.E.U16 [R16.64], R0 ;  /* 0x0000000010007986 */ /* 0x0001e2000c101524 */
[----:B------:R-:W-:Y:S05]  /*aac0*/  BRA `(.L_x_23459) ;  /* 0x00000be000007947 */ /* 0x000fea0003800000 */
.L_x_23462:
        /* <DEDUP_REMOVED lines=10> */
.L_x_23465:
[----:B------:R-:W0:Y:S02]  /*ab70*/  I2F.U16 R2, R2 ;  /* 0x0000000200027306 */ /* 0x000e240000101000 */
[----:B0-----:R-:W-:-:S04]  /*ab80*/  F2FP.PACK_AB R3, RZ, R2 ;  /* 0x00000002ff03723e */ /* 0x001fc800000000ff */
[----:B------:R-:W-:-:S05]  /*ab90*/  PRMT R3, R3, 0x5410, RZ ;  /* 0x0000541003037816 */ /* 0x000fca00000000ff */
[----:B------:R0:W-:Y:S01]  /*aba0*/  STG.E [R16.64], R3 ;  /* 0x0000000310007986 */ /* 0x0001e2000c101924 */
[----:B------:R-:W-:Y:S05]  /*abb0*/  BRA `(.L_x_23459) ;  /* 0x00000af000007947 */ /* 0x000fea0003800000 */
.L_x_23464:
[----:B------:R-:W0:Y:S02]  /*abc0*/  I2F.F64.U16 R2, R2 ;  /* 0x0000000200027312 */ /* 0x000e240000101800 */
[----:B0-----:R0:W-:Y:S01]  /*abd0*/  STG.E.64 [R16.64], R2 ;  /* 0x0000000210007986 */ /* 0x0011e2000c101b24 */
[----:B------:R-:W-:Y:S05]  /*abe0*/  BRA `(.L_x_23459) ;  /* 0x00000ac000007947 */ /* 0x000fea0003800000 */
.L_x_23454:
        /* <DEDUP_REMOVED lines=13> */
.L_x_23468:
[----:B------:R-:W0:Y:S01]  /*acc0*/  I2F.F64.U16 R4, R2 ;  /* 0x0000000200047312 */ /* 0x000e220000101800 */
[----:B------:R-:W-:-:S05]  /*acd0*/  CS2R R6, SRZ ;  /* 0x0000000000067805 */ /* 0x000fca000001ff00 */
[----:B0-----:R0:W-:Y:S01]  /*ace0*/  STG.E.128 [R16.64], R4 ;  /* 0x0000000410007986 */ /* 0x0011e2000c101d24 */
[----:B------:R-:W-:Y:S05]  /*acf0*/  BRA `(.L_x_23459) ;  /* 0x000009b000007947 */ /* 0x000fea0003800000 */
.L_x_23467:
        /* <DEDUP_REMOVED lines=21> */
.L_x_23472:
[----:B------:R-:W-:Y:S05]  /*ae50*/  BSYNC B0 ;  /* 0x0000000000007941 */ /* 0x000fea0003800000 */
.L_x_23471:
[----:B------:R-:W-:-:S05]  /*ae60*/  LOP3.LUT R3, R0, R3, RZ, 0xfc, !PT ;  /* 0x0000000300037212 */ /* 0x000fca00078efcff */
[----:B------:R0:W-:Y:S01]  /*ae70*/  STG.E.U8 [R16.64], R3 ;  /* 0x0000000310007986 */ /* 0x0001e2000c101124 */
[----:B------:R-:W-:Y:S05]  /*ae80*/  BRA `(.L_x_23459) ;  /* 0x0000082000007947 */ /* 0x000fea0003800000 */
.L_x_23470:
        /* <DEDUP_REMOVED lines=13> */
.L_x_23474:
[----:B------:R-:W-:Y:S01]  /*af60*/  IMAD.MOV.U32 R0, RZ, RZ, 0x7f ;  /* 0x0000007fff007424 */ /* 0x000fe200078e00ff */
[----:B------:R-:W-:-:S04]  /*af70*/  ISETP.GT.U32.AND P0, PT, R3, 0x7f800000, PT ;  /* 0x7f8000000300780c */ /* 0x000fc80003f04070 */
[----:B------:R-:W-:-:S04]  /*af80*/  SEL R0, R0, 0x7c, P0 ;  /* 0x0000007c00007807 */ /* 0x000fc80000000000 */
.L_x_23475:
[----:B------:R-:W-:Y:S05]  /*af90*/  BSYNC B0 ;  /* 0x0000000000007941 */ /* 0x000fea0003800000 */
.L_x_23473:
[----:B------:R-:W-:-:S04]  /*afa0*/  LOP3.LUT R2, R5, 0x80000000, RZ, 0xc0, !PT ;  /* 0x8000000005027812 */ /* 0x000fc800078ec0ff */
[----:B------:R-:W-:-:S04]  /*afb0*/  SHF.R.U32.HI R3, RZ, 0x18, R2 ;  /* 0x00000018ff037819 */ /* 0x000fc80000011602 */
[----:B------:R-:W-:-:S05]  /*afc0*/  LOP3.LUT R3, R0, R3, RZ, 0xfc, !PT ;  /* 0x0000000300037212 */ /* 0x000fca00078efcff */
[----:B------:R0:W-:Y:S01]  /*afd0*/  STG.E.U8 [R16.64], R3 ;  /* 0x0000000310007986 */ /* 0x0001e2000c101124 */
[----:B------:R-:W-:Y:S05]  /*afe0*/  BRA `(.L_x_23459) ;  /* 0x000006c000007947 */ /* 0x000fea0003800000 */
.L_x_23469:
[----:B------:R-:W0:Y:S02]  /*aff0*/  I2F.U16 R0, R2 ;  /* 0x0000000200007306 */ /* 0x000e240000101000 */
[----:B0-----:R-:W-:-:S05]  /*b000*/  F2FP.BF16.PACK_AB R0, RZ, R0 ;  /* 0x00000000ff00723e */ /* 0x001fca00000010ff */
[----:B------:R0:W-:Y:S01]  /*b010*/  STG.E.U16 [R16.64], R0 ;  /* 0x0000000010007986 */ /* 0x0001e2000c101524 */
[----:B------:R-:W-:Y:S05]  /*b020*/  BRA `(.L_x_23459) ;  /* 0x0000068000007947 */ /* 0x000fea0003800000 */
.L_x_23466:
        /* <DEDUP_REMOVED lines=10> */
.L_x_23478:
        /* <DEDUP_REMOVED lines=17> */
.L_x_23481:
[----:B------:R-:W-:-:S04]  /*b1e0*/  LOP3.LUT R2, R5, 0x80000000, RZ, 0xc0, !PT ;  /* 0x8000000005027812 */ /* 0x000fc800078ec0ff */
[----:B------:R-:W-:-:S04]  /*b1f0*/  SHF.R.U32.HI R3, RZ, 0x18, R2 ;  /* 0x00000018ff037819 */ /* 0x000fc80000011602 */
[----:B------:R-:W-:-:S04]  /*b200*/  LOP3.LUT R0, R0, R3, RZ, 0xfc, !PT ;  /* 0x0000000300007212 */ /* 0x000fc800078efcff */
[----:B------:R-:W-:Y:S02]  /*b210*/  PRMT R8, R0, 0x7610, R8 ;  /* 0x0000761000087816 */ /* 0x000fe40000000008 */
.L_x_23480:
[----:B------:R-:W-:Y:S05]  /*b220*/  BSYNC B0 ;  /* 0x0000000000007941 */ /* 0x000fea0003800000 */
.L_x_23479:
[----:B------:R0:W-:Y:S01]  /*b230*/  STG.E.U8 [R16.64], R8 ;  /* 0x0000000810007986 */ /* 0x0001e2000c101124 */
[----:B------:R-:W-:Y:S05]  /*b240*/  BRA `(.L_x_23459) ;  /* 0x0000046000007947 */ /* 0x000fea0003800000 */
.L_x_23477:
        /* <DEDUP_REMOVED lines=17> */
.L_x_23484:
[----:B------:R-:W-:-:S04]  /*b360*/  LOP3.LUT R2, R5, 0x80000000, RZ, 0xc0, !PT ;  /* 0x8000000005027812 */ /* 0x000fc800078ec0ff */
[----:B------:R-:W-:-:S04]  /*b370*/  SHF.R.U32.HI R3, RZ, 0x18, R2 ;  /* 0x00000018ff037819 */ /* 0x000fc80000011602 */
[----:B------:R-:W-:-:S04]  /*b380*/  LOP3.LUT R0, R0, R3, RZ, 0xfc, !PT ;  /* 0x0000000300007212 */ /* 0x000fc800078efcff */
[----:B------:R-:W-:Y:S02]  /*b390*/  PRMT R8, R0, 0x7610, R8 ;  /* 0x0000761000087816 */ /* 0x000fe40000000008 */
.L_x_23483:
[----:B------:R-:W-:Y:S05]  /*b3a0*/  BSYNC B0 ;  /* 0x0000000000007941 */ /* 0x000fea0003800000 */
.L_x_23482:
[----:B------:R0:W-:Y:S01]  /*b3b0*/  STG.E.U8 [R16.64], R8 ;  /* 0x0000000810007986 */ /* 0x0001e2000c101124 */
[----:B------:R-:W-:Y:S05]  /*b3c0*/  BRA `(.L_x_23459) ;  /* 0x000002e000007947 */ /* 0x000fea0003800000 */
.L_x_23476:
        /* <DEDUP_REMOVED lines=22> */
.L_x_23458:
        /* <DEDUP_REMOVED lines=20> */
.L_x_23486:
[----:B------:R-:W-:-:S05]  /*b670*/  IMAD.MOV.U32 R3, RZ, RZ, RZ ;  /* 0x000000ffff037224 */ /* 0x000fca00078e00ff */
[----:B------:R0:W-:Y:S01]  /*b680*/  STG.E.64 [R16.64], R2 ;  /* 0x0000000210007986 */ /* 0x0001e2000c101b24 */
[----:B------:R-:W-:Y:S05]  /*b690*/  BRA `(.L_x_23459) ;  /* 0x0000001000007947 */ /* 0x000fea0003800000 */
.L_x_23485:
[----:B------:R0:W-:Y:S02]  /*b6a0*/  STG.E [R16.64], R2 ;  /* 0x0000000210007986 */ /* 0x0001e4000c101924 */
.L_x_23459:
[----:B------:R-:W-:Y:S02]  /*b6b0*/  IADD3 R23, R23, 0x80, RZ ;  /* 0x0000008017177810 */ /* 0x000fe40007ffe0ff */
.L_x_23290:
[----:B------:R-:W-:Y:S05]  /*b6c0*/  BSYNC B6 ;  /* 0x0000000000067941 */ /* 0x000fea0003800000 */
.L_x_23289:
        /* <DEDUP_REMOVED lines=257> */
.L_x_23487:
        /* <DEDUP_REMOVED lines=18> */
.L_x_23491:
[----:B------:R0:W5:Y:S01]  /*c800*/  LDG.E.U8 R19, [R4.64] ;  /* 0x0000002404137981 */ /* 0x000162000c1e1100 */
[----:B------:R-:W-:Y:S05]  /*c810*/  BRA `(.L_x_23493) ;  /* 0x00000dc000007947 */ /* 0x000fea0003800000 */
.L_x_23490:
        /* <DEDUP_REMOVED lines=8> */
.L_x_23495:
[----:B------:R0:W5:Y:S01]  /*c8a0*/  LDG.E.U8 R19, [R4.64] ;  /* 0x0000002404137981 */ /* 0x000162000c1e1100 */
[----:B------:R-:W-:Y:S05]  /*c8b0*/  BRA `(.L_x_23493) ;  /* 0x00000d2000007947 */ /* 0x000fea0003800000 */
.L_x_23494:
[----:B------:R0:W5:Y:S01]  /*c8c0*/  LDG.E.U16 R19, [R4.64] ;  /* 0x0000002404137981 */ /* 0x000162000c1e1500 */
[----:B------:R-:W-:Y:S05]  /*c8d0*/  BRA `(.L_x_23493) ;  /* 0x00000d0000007947 */ /* 0x000fea0003800000 */
.L_x_23489:
        /* <DEDUP_REMOVED lines=10> */
.L_x_23497:
[----:B------:R-:W2:Y:S02]  /*c980*/  LDG.E.U16 R2, [R4.64] ;  /* 0x0000002404027981 */ /* 0x000ea4000c1e1500 */
[----:B--2---:R-:W-:-:S06]  /*c990*/  HADD2.F32 R2, -RZ, R2.H0_H0 ;  /* 0x20000002ff027230 */ /* 0x004fcc0000004100 */
[----:B------:R-:W0:Y:S02]  /*c9a0*/  F2I.S64.TRUNC R2, R2 ;  /* 0x0000000200027311 */ /* 0x000e24000020d900 */
[----:B0-----:R-:W-:Y:S01]  /*c9b0*/  PRMT R19, R2, 0x7610, R19 ;  /* 0x0000761002137816 */ /* 0x001fe20000000013 */
[----:B------:R-:W-:Y:S05]  /*c9c0*/  BRA `(.L_x_23493) ;  /* 0x00000c1000007947 */ /* 0x000fea0003800000 */
.L_x_23496:
        /* <DEDUP_REMOVED lines=10> */
.L_x_23499:
[----:B------:R-:W2:Y:S02]  /*ca70*/  LDG.E.U16 R4, [R4.64] ;  /* 0x0000002404047981 */ /* 0x000ea4000c1e1500 */
[----:B--2---:R-:W-:-:S06]  /*ca80*/  HADD2.F32 R2, -RZ, R4.H0_H0 ;  /* 0x20000004ff027230 */ /* 0x004fcc0000004100 */
[----:B------:R-:W0:Y:S02]  /*ca90*/  F2I.S64.TRUNC R2, R2 ;  /* 0x0000000200027311 */ /* 0x000e24000020d900 */
[----:B0-----:R-:W-:Y:S01]  /*caa0*/  PRMT R19, R2, 0x7610, R19 ;  /* 0x0000761002137816 */ /* 0x001fe20000000013 */
[----:B------:R-:W-:Y:S05]  /*cab0*/  BRA `(.L_x_23493) ;  /* 0x00000b2000007947 */ /* 0x000fea0003800000 */
.L_x_23498:
[----:B------:R-:W2:Y:S02]  /*cac0*/  LDG.E.64 R2, [R4.64] ;  /* 0x0000002404027981 */ /* 0x000ea4000c1e1b00 */
[----:B--2---:R-:W0:Y:S02]  /*cad0*/  F2I.S64.F64.TRUNC R2, R2 ;  /* 0x0000000200027311 */ /* 0x004e24000030d900 */
[----:B0-----:R-:W-:Y:S01]  /*cae0*/  PRMT R19, R2, 0x7610, R19 ;  /* 0x0000761002137816 */ /* 0x001fe20000000013 */
[----:B------:R-:W-:Y:S05]  /*caf0*/  BRA `(.L_x_23493) ;  /* 0x00000ae000007947 */ /* 0x000fea0003800000 */
.L_x_23488:
        /* <DEDUP_REMOVED lines=12> */
.L_x_23502:
[----:B------:R-:W2:Y:S02]  /*cbc0*/  LDG.E.64 R4, [R4.64] ;  /* 0x0000002404047981 */ /* 0x000ea4000c1e1b00 */
[----:B--2---:R-:W0:Y:S02]  /*cbd0*/  F2I.S64.F64.TRUNC R2, R4 ;  /* 0x0000000400027311 */ /* 0x004e24000030d900 */
[----:B0-----:R-:W-:Y:S01]  /*cbe0*/  PRMT R19, R2, 0x7610, R19 ;  /* 0x0000761002137816 */ /* 0x001fe20000000013 */
[----:B------:R-:W-:Y:S05]  /*cbf0*/  BRA `(.L_x_23493) ;  /* 0x000009e000007947 */ /* 0x000fea0003800000 */
.L_x_23501:
        /* <DEDUP_REMOVED lines=28> */
.L_x_23504:
        /* <DEDUP_REMOVED lines=15> */
.L_x_23503:
[----:B------:R-:W2:Y:S02]  /*ceb0*/  LDG.E.U16 R2, [R4.64] ;  /* 0x0000002404027981 */ /* 0x000ea4000c1e1500 */
[----:B--2---:R-:W-:-:S06]  /*cec0*/  PRMT R2, RZ, 0x5410, R2 ;  /* 0x00005410ff027816 */ /* 0x004fcc0000000002 */
[----:B------:R-:W0:Y:S02]  /*ced0*/  F2I.S64.TRUNC R2, R2 ;  /* 0x0000000200027311 */ /* 0x000e24000020d900 */
[----:B0-----:R-:W-:Y:S01]  /*cee0*/  PRMT R19, R2, 0x7610, R19 ;  /* 0x0000761002137816 */ /* 0x001fe20000000013 */
[----:B------:R-:W-:Y:S05]  /*cef0*/  BRA `(.L_x_23493) ;  /* 0x000006e000007947 */ /* 0x000fea0003800000 */
.L_x_23500:
        /* <DEDUP_REMOVED lines=10> */
.L_x_23507:
        /* <DEDUP_REMOVED lines=21> */
.L_x_23511:
[----:B------:R-:W-:Y:S05]  /*d0f0*/  BSYNC B1 ;  /* 0x0000000000017941 */ /* 0x000fea0003800000 */
.L_x_23510:
[----:B------:R-:W-:Y:S01]  /*d100*/  IMAD.SHL.U32 R2, R2, 0x100000, RZ ;  /* 0x0010000002027824 */ /* 0x000fe200078e00ff */
[----:B------:R-:W-:-:S04]  /*d110*/  LEA R3, R0, 0x3b800000, 0x17 ;  /* 0x3b80000000037811 */ /* 0x000fc800078eb8ff */
[----:B------:R-:W-:Y:S02]  /*d120*/  LOP3.LUT R2, R3, R2, R4, 0xfe, !PT ;  /* 0x0000000203027212 */ /* 0x000fe400078efe04 */
.L_x_23509:
[----:B------:R-:W-:Y:S05]  /*d130*/  BSYNC B0 ;  /* 0x0000000000007941 */ /* 0x000fea0003800000 */
.L_x_23508:
[----:B------:R-:W0:Y:S02]  /*d140*/  F2I.S64.TRUNC R2, R2 ;  /* 0x0000000200027311 */ /* 0x000e24000020d900 */
[----:B0-----:R-:W-:Y:S01]  /*d150*/  PRMT R19, R2, 0x7610, R19 ;  /* 0x0000761002137816 */ /* 0x001fe20000000013 */
[----:B------:R-:W-:Y:S05]  /*d160*/  BRA `(.L_x_23493) ;  /* 0x0000047000007947 */ /* 0x000fea0003800000 */
.L_x_23506:
        /* <DEDUP_REMOVED lines=21> */
.L_x_23515:
[----:B------:R-:W-:Y:S05]  /*d2c0*/  BSYNC B1 ;  /* 0x0000000000017941 */ /* 0x000fea0003800000 */
.L_x_23514:
[----:B------:R-:W-:Y:S01]  /*d2d0*/  IMAD.SHL.U32 R2, R2, 0x200000, RZ ;  /* 0x0020000002027824 */ /* 0x000fe200078e00ff */
[----:B------:R-:W-:-:S04]  /*d2e0*/  LEA R3, R0, 0x37800000, 0x17 ;  /* 0x3780000000037811 */ /* 0x000fc800078eb8ff */
[----:B------:R-:W-:Y:S02]  /*d2f0*/  LOP3.LUT R2, R3, R2, R4, 0xfe, !PT ;  /* 0x0000000203027212 */ /* 0x000fe400078efe04 */
.L_x_23513:
[----:B------:R-:W-:Y:S05]  /*d300*/  BSYNC B0 ;  /* 0x0000000000007941 */ /* 0x000fea0003800000 */
.L_x_23512:
[----:B------:R-:W0:Y:S02]  /*d310*/  F2I.S64.TRUNC R2, R2 ;  /* 0x0000000200027311 */ /* 0x000e24000020d900 */
[----:B0-----:R-:W-:Y:S01]  /*d320*/  PRMT R19, R2, 0x7610, R19 ;  /* 0x0000761002137816 */ /* 0x001fe20000000013 */
[----:B------:R-:W-:Y:S05]  /*d330*/  BRA `(.L_x_23493) ;  /* 0x000002a000007947 */ /* 0x000fea0003800000 */
.L_x_23505:
        /* <DEDUP_REMOVED lines=14> */
.L_x_23519:
[----:B------:R-:W-:Y:S05]  /*d420*/  BSYNC B0 ;  /* 0x0000000000007941 */ /* 0x000fea0003800000 */
.L_x_23518:
[----:B------:R-:W0:Y:S02]  /*d430*/  F2I.S64.TRUNC R2, R2 ;  /* 0x0000000200027311 */ /* 0x000e24000020d900 */
[----:B0-----:R-:W-:Y:S01]  /*d440*/  PRMT R19, R2, 0x7610, R19 ;  /* 0x0000761002137816 */ /* 0x001fe20000000013 */
[----:B------:R-:W-:Y:S05]  /*d450*/  BRA `(.L_x_23493) ;  /* 0x0000018000007947 */ /* 0x000fea0003800000 */
.L_x_23492:
        /* <DEDUP_REMOVED lines=21> */
.L_x_23517:
[----:B------:R0:W5:Y:S01]  /*d5b0*/  LDG.E.U8 R19, [R4.64] ;  /* 0x0000002404137981 */ /* 0x000162000c1e1100 */
[----:B------:R-:W-:Y:S05]  /*d5c0*/  BRA `(.L_x_23493) ;  /* 0x0000001000007947 */ /* 0x000fea0003800000 */
.L_x_23516:
[----:B------:R0:W5:Y:S02]  /*d5d0*/  LDG.E.U8 R19, [R4.64] ;  /* 0x0000002404137981 */ /* 0x000164000c1e1100 */
.L_x_23493:
        /* <DEDUP_REMOVED lines=16> */
.L_x_23523:
[----:B------:R0:W5:Y:S01]  /*d6e0*/  LDG.E.U8 R0, [R4.64] ;  /* 0x0000002404007981 */ /* 0x000162000c1e1100 */
[----:B------:R-:W-:Y:S05]  /*d6f0*/  BRA `(.L_x_23525) ;  /* 0x00000dc000007947 */ /* 0x000fea0003800000 */
.L_x_23522:
        /* <DEDUP_REMOVED lines=8> */
.L_x_23527:
[----:B------:R0:W5:Y:S01]  /*d780*/  LDG.E.U8 R0, [R4.64] ;  /* 0x0000002404007981 */ /* 0x000162000c1e1100 */
[----:B------:R-:W-:Y:S05]  /*d790*/  BRA `(.L_x_23525) ;  /* 0x00000d2000007947 */ /* 0x000fea0003800000 */
.L_x_23526:
[----:B------:R0:W5:Y:S01]  /*d7a0*/  LDG.E.U16 R0, [R4.64] ;  /* 0x0000002404007981 */ /* 0x000162000c1e1500 */
[----:B------:R-:W-:Y:S05]  /*d7b0*/  BRA `(.L_x_23525) ;  /* 0x00000d0000007947 */ /* 0x000fea0003800000 */
.L_x_23521:
        /* <DEDUP_REMOVED lines=10> */
.L_x_23529:
[----:B------:R-:W2:Y:S02]  /*d860*/  LDG.E.U16 R2, [R4.64] ;  /* 0x0000002404027981 */ /* 0x000ea4000c1e1500 */
[----:B--2---:R-:W-:-:S06]  /*d870*/  HADD2.F32 R2, -RZ, R2.H0_H0 ;  /* 0x20000002ff027230 */ /* 0x004fcc0000004100 */
[----:B------:R-:W0:Y:S02]  /*d880*/  F2I.S64.TRUNC R2, R2 ;  /* 0x0000000200027311 */ /* 0x000e24000020d900 */
[----:B0-----:R-:W-:Y:S01]  /*d890*/  PRMT R0, R2, 0x7610, R0 ;  /* 0x0000761002007816 */ /* 0x001fe20000000000 */
[----:B------:R-:W-:Y:S05]  /*d8a0*/  BRA `(.L_x_23525) ;  /* 0x00000c1000007947 */ /* 0x000fea0003800000 */
.L_x_23528:
        /* <DEDUP_REMOVED lines=10> */
.L_x_23531:
[----:B------:R-:W2:Y:S02]  /*d950*/  LDG.E.U16 R4, [R4.64] ;  /* 0x0000002404047981 */ /* 0x000ea4000c1e1500 */
[----:B--2---:R-:W-:-:S06]  /*d960*/  HADD2.F32 R2, -RZ, R4.H0_H0 ;  /* 0x20000004ff027230 */ /* 0x004fcc0000004100 */
[----:B------:R-:W0:Y:S02]  /*d970*/  F2I.S64.TRUNC R2, R2 ;  /* 0x0000000200027311 */ /* 0x000e24000020d900 */
[----:B0-----:R-:W-:Y:S01]  /*d980*/  PRMT R0, R2, 0x7610, R0 ;  /* 0x0000761002007816 */ /* 0x001fe20000000000 */
[----:B------:R-:W-:Y:S05]  /*d990*/  BRA `(.L_x_23525) ;  /* 0x00000b2000007947 */ /* 0x000fea0003800000 */
.L_x_23530:
[----:B------:R-:W2:Y:S02]  /*d9a0*/  LDG.E.64 R2, [R4.64] ;  /* 0x0000002404027981 */ /* 0x000ea4000c1e1b00 */
[----:B--2---:R-:W0:Y:S02]  /*d9b0*/  F2I.S64.F64.TRUNC R2, R2 ;  /* 0x0000000200027311 */ /* 0x004e24000030d900 */
[----:B0-----:R-:W-:Y:S01]  /*d9c0*/  PRMT R0, R2, 0x7610, R0 ;  /* 0x0000761002007816 */ /* 0x001fe20000000000 */
[----:B------:R-:W-:Y:S05]  /*d9d0*/  BRA `(.L_x_23525) ;  /* 0x00000ae000007947 */ /* 0x000fea0003800000 */
.L_x_23520:
        /* <DEDUP_REMOVED lines=12> */
.L_x_23534:
[----:B------:R-:W2:Y:S02]  /*daa0*/  LDG.E.64 R4, [R4.64] ;  /* 0x0000002404047981 */ /* 0x000ea4000c1e1b00 */
[----:B--2---:R-:W0:Y:S02]  /*dab0*/  F2I.S64.F64.TRUNC R2, R4 ;  /* 0x0000000400027311 */ /* 0x004e24000030d900 */
[----:B0-----:R-:W-:Y:S01]  /*dac0*/  PRMT R0, R2, 0x7610, R0 ;  /* 0x0000761002007816 */ /* 0x001fe20000000000 */
[----:B------:R-:W-:Y:S05]  /*dad0*/  BRA `(.L_x_23525) ;  /* 0x000009e000007947 */ /* 0x000fea0003800000 */
.L_x_23533:
        /* <DEDUP_REMOVED lines=28> */
.L_x_23536:
        /* <DEDUP_REMOVED lines=15> */
.L_x_23535:
[----:B------:R-:W2:Y:S02]  /*dd90*/  LDG.E.U16 R2, [R4.64] ;  /* 0x0000002404027981 */ /* 0x000ea4000c1e1500 */
[----:B--2---:R-:W-:-:S06]  /*dda0*/  PRMT R2, RZ, 0x5410, R2 ;  /* 0x00005410ff027816 */ /* 0x004fcc0000000002 */
[----:B------:R-:W0:Y:S02]  /*ddb0*/  F2I.S64.TRUNC R2, R2 ;  /* 0x0000000200027311 */ /* 0x000e24000020d900 */
[----:B0-----:R-:W-:Y:S01]  /*ddc0*/  PRMT R0, R2, 0x7610, R0 ;  /* 0x0000761002007816 */ /* 0x001fe20000000000 */
[----:B------:R-:W-:Y:S05]  /*ddd0*/  BRA `(.L_x_23525) ;  /* 0x000006e000007947 */ /* 0x000fea0003800000 */
.L_x_23532:
        /* <DEDUP_REMOVED lines=10> */
.L_x_23539:
        /* <DEDUP_REMOVED lines=21> */
.L_x_23543:
[----:B------:R-:W-:Y:S05]  /*dfd0*/  BSYNC B1 ;  /* 0x0000000000017941 */ /* 0x000fea0003800000 */
.L_x_23542:
[----:B------:R-:W-:Y:S01]  /*dfe0*/  IMAD.SHL.U32 R2, R2, 0x100000, RZ ;  /* 0x0010000002027824 */ /* 0x000fe200078e00ff */
[----:B------:R-:W-:-:S04]  /*dff0*/  LEA R3, R0, 0x3b800000, 0x17 ;  /* 0x3b80000000037811 */ /* 0x000fc800078eb8ff */
[----:B------:R-:W-:Y:S02]  /*e000*/  LOP3.LUT R2, R3, R2, R4, 0xfe, !PT ;  /* 0x0000000203027212 */ /* 0x000fe400078efe04 */
.L_x_23541:
[----:B------:R-:W-:Y:S05]  /*e010*/  BSYNC B0 ;  /* 0x0000000000007941 */ /* 0x000fea0003800000 */
.L_x_23540:
[----:B------:R-:W0:Y:S02]  /*e020*/  F2I.S64.TRUNC R2, R2 ;  /* 0x0000000200027311 */ /* 0x000e24000020d900 */
[----:B0-----:R-:W-:Y:S01]  /*e030*/  PRMT R0, R2, 0x7610, R0 ;  /* 0x0000761002007816 */ /* 0x001fe20000000000 */
[----:B------:R-:W-:Y:S05]  /*e040*/  BRA `(.L_x_23525) ;  /* 0x0000047000007947 */ /* 0x000fea0003800000 */
.L_x_23538:
        /* <DEDUP_REMOVED lines=21> */
.L_x_23547:
[----:B------:R-:W-:Y:S05]  /*e1a0*/  BSYNC B1 ;  /* 0x0000000000017941 */ /* 0x000fea0003800000 */
.L_x_23546:
[----:B------:R-:W-:Y:S01]  /*e1b0*/  IMAD.SHL.U32 R2, R2, 0x200000, RZ ;  /* 0x0020000002027824 */ /* 0x000fe200078e00ff */
[----:B------:R-:W-:-:S04]  /*e1c0*/  LEA R3, R0, 0x37800000, 0x17 ;  /* 0x3780000000037811 */ /* 0x000fc800078eb8ff */
[----:B------:R-:W-:Y:S02]  /*e1d0*/  LOP3.LUT R2, R3, R2, R4, 0xfe, !PT ;  /* 0x0000000203027212 */ /* 0x000fe400078efe04 */
.L_x_23545:
[----:B------:R-:W-:Y:S05]  /*e1e0*/  BSYNC B0 ;  /* 0x0000000000007941 */ /* 0x000fea0003800000 */
.L_x_23544:
[----:B------:R-:W0:Y:S02]  /*e1f0*/  F2I.S64.TRUNC R2, R2 ;  /* 0x0000000200027311 */ /* 0x000e24000020d900 */
[----:B0-----:R-:W-:Y:S01]  /*e200*/  PRMT R0, R2, 0x7610, R0 ;  /* 0x0000761002007816 */ /* 0x001fe20000000000 */
[----:B------:R-:W-:Y:S05]  /*e210*/  BRA `(.L_x_23525) ;  /* 0x000002a000007947 */ /* 0x000fea0003800000 */
.L_x_23537:
        /* <DEDUP_REMOVED lines=14> */
.L_x_23551:
[----:B------:R-:W-:Y:S05]  /*e300*/  BSYNC B0 ;  /* 0x0000000000007941 */ /* 0x000fea0003800000 */
.L_x_23550:
[----:B------:R-:W0:Y:S02]  /*e310*/  F2I.S64.TRUNC R2, R2 ;  /* 0x0000000200027311 */ /* 0x000e24000020d900 */
[----:B0-----:R-:W-:Y:S01]  /*e320*/  PRMT R0, R2, 0x7610, R0 ;  /* 0x0000761002007816 */ /* 0x001fe20000000000 */
[----:B------:R-:W-:Y:S05]  /*e330*/  BRA `(.L_x_23525) ;  /* 0x0000018000007947 */ /* 0x000fea0003800000 */
.L_x_23524:
        /* <DEDUP_REMOVED lines=21> */
.L_x_23549:
[----:B------:R0:W5:Y:S01]  /*e490*/  LDG.E.U8 R0, [R4.64] ;  /* 0x0000002404007981 */ /* 0x000162000c1e1100 */
[----:B------:R-:W-:Y:S05]  /*e4a0*/  BRA `(.L_x_23525) ;  /* 0x0000001000007947 */ /* 0x000fea0003800000 */
.L_x_23548:
[----:B------:R0:W5:Y:S02]  /*e4b0*/  LDG.E.U8 R0, [R4.64] ;  /* 0x0000002404007981 */ /* 0x000164000c1e1100 */
.L_x_23525:
        /* <DEDUP_REMOVED lines=17> */
.L_x_23555:
[----:B------:R-:W-:Y:S01]  /*e5d0*/  STG.E.U8 [R16.64], R2 ;  /* 0x0000000210007986 */ /* 0x000fe2000c101124 */
[----:B------:R-:W-:Y:S05]  /*e5e0*/  EXIT ;  /* 0x000000000000794d */ /* 0x000fea0003800000 */
.L_x_23554:
        /* <DEDUP_REMOVED lines=9> */
.L_x_23558:
[----:B------:R-:W-:Y:S01]  /*e680*/  STG.E [R16.64], R2 ;  /* 0x0000000210007986 */ /* 0x000fe2000c101924 */
[----:B------:R-:W-:Y:S05]  /*e690*/  EXIT ;  /* 0x000000000000794d */ /* 0x000fea0003800000 */
.L_x_23557:
[----:B------:R-:W-:Y:S01]  /*e6a0*/  STG.E.U16 [R16.64], R2 ;  /* 0x0000000210007986 */ /* 0x000fe2000c101524 */
[----:B------:R-:W-:Y:S05]  /*e6b0*/  EXIT ;  /* 0x000000000000794d */ /* 0x000fea0003800000 */
.L_x_23553:
        /* <DEDUP_REMOVED lines=9> */
.L_x_23560:
[----:B------:R-:W0:Y:S02]  /*e750*/  I2F.U16 R0, R2 ;  /* 0x0000000200007306 */ /* 0x000e240000101000 */
[----:B0-----:R-:W-:-:S05]  /*e760*/  F2FP.PACK_AB R0, RZ, R0 ;  /* 0x00000000ff00723e */ /* 0x001fca00000000ff */
[----:B------:R-:W-:Y:S01]  /*e770*/  STG.E.U16 [R16.64], R0 ;  /* 0x0000000010007986 */ /* 0x000fe2000c101524 */
[----:B------:R-:W-:Y:S05]  /*e780*/  EXIT ;  /* 0x000000000000794d */ /* 0x000fea0003800000 */
.L_x_23559:
        /* <DEDUP_REMOVED lines=10> */
.L_x_23562:
[----:B------:R-:W0:Y:S02]  /*e830*/  I2F.U16 R2, R2 ;  /* 0x0000000200027306 */ /* 0x000e240000101000 */
[----:B0-----:R-:W-:-:S04]  /*e840*/  F2FP.PACK_AB R3, RZ, R2 ;  /* 0x00000002ff03723e */ /* 0x001fc800000000ff */
[----:B------:R-:W-:-:S05]  /*e850*/  PRMT R3, R3, 0x5410, RZ ;  /* 0x0000541003037816 */ /* 0x000fca00000000ff */
[----:B------:R-:W-:Y:S01]  /*e860*/  STG.E [R16.64], R3 ;  /* 0x0000000310007986 */ /* 0x000fe2000c101924 */
[----:B------:R-:W-:Y:S05]  /*e870*/  EXIT ;  /* 0x000000000000794d */ /* 0x000fea0003800000 */
.L_x_23561:
[----:B------:R-:W0:Y:S02]  /*e880*/  I2F.F64.U16 R2, R2 ;  /* 0x0000000200027312 */ /* 0x000e240000101800 */
[----:B0-----:R-:W-:Y:S01]  /*e890*/  STG.E.64 [R16.64], R2 ;  /* 0x0000000210007986 */ /* 0x001fe2000c101b24 */
[----:B------:R-:W-:Y:S05]  /*e8a0*/  EXIT ;  /* 0x000000000000794d */ /* 0x000fea0003800000 */
.L_x_23552:
        /* <DEDUP_REMOVED lines=13> */
.L_x_23565:
[----:B------:R-:W0:Y:S01]  /*e980*/  I2F.F64.U16 R4, R2 ;  /* 0x0000000200047312 */ /* 0x000e220000101800 */
[----:B------:R-:W-:-:S05]  /*e990*/  CS2R R6, SRZ ;  /* 0x0000000000067805 */ /* 0x000fca000001ff00 */
[----:B0-----:R-:W-:Y:S01]  /*e9a0*/  STG.E.128 [R16.64], R4 ;  /* 0x0000000410007986 */ /* 0x001fe2000c101d24 */
[----:B------:R-:W-:Y:S05]  /*e9b0*/  EXIT ;  /* 0x000000000000794d */ /* 0x000fea0003800000 */
.L_x_23564:
        /* <DEDUP_REMOVED lines=21> */
.L_x_23569:
[----:B------:R-:W-:Y:S05]  /*eb10*/  BSYNC B0 ;  /* 0x0000000000007941 */ /* 0x000fea0003800000 */
.L_x_23568:
[----:B------:R-:W-:-:S05]  /*eb20*/  LOP3.LUT R3, R0, R3, RZ, 0xfc, !PT ;  /* 0x0000000300037212 */ /* 0x000fca00078efcff */
[----:B------:R-:W-:Y:S01]  /*eb30*/  STG.E.U8 [R16.64], R3 ;  /* 0x0000000310007986 */ /* 0x000fe2000c101124 */
[----:B------:R-:W-:Y:S05]  /*eb40*/  EXIT ;  /* 0x000000000000794d */ /* 0x000fea0003800000 */
.L_x_23567:
        /* <DEDUP_REMOVED lines=13> */
.L_x_23571:
[----:B------:R-:W-:Y:S01]  /*ec20*/  IMAD.MOV.U32 R0, RZ, RZ, 0x7f ;  /* 0x0000007fff007424 */ /* 0x000fe200078e00ff */
[----:B------:R-:W-:-:S04]  /*ec30*/  ISETP.GT.U32.AND P0, PT, R3, 0x7f800000, PT ;  /* 0x7f8000000300780c */ /* 0x000fc80003f04070 */
[----:B------:R-:W-:-:S04]  /*ec40*/  SEL R0, R0, 0x7c, P0 ;  /* 0x0000007c00007807 */ /* 0x000fc80000000000 */
.L_x_23572:
[----:B------:R-:W-:Y:S05]  /*ec50*/  BSYNC B0 ;  /* 0x0000000000007941 */ /* 0x000fea0003800000 */
.L_x_23570:
[----:B------:R-:W-:-:S04]  /*ec60*/  LOP3.LUT R2, R5, 0x80000000, RZ, 0xc0, !PT ;  /* 0x8000000005027812 */ /* 0x000fc800078ec0ff */
[----:B------:R-:W-:-:S04]  /*ec70*/  SHF.R.U32.HI R3, RZ, 0x18, R2 ;  /* 0x00000018ff037819 */ /* 0x000fc80000011602 */
[----:B------:R-:W-:-:S05]  /*ec80*/  LOP3.LUT R3, R0, R3, RZ, 0xfc, !PT ;  /* 0x0000000300037212 */ /* 0x000fca00078efcff */
[----:B------:R-:W-:Y:S01]  /*ec90*/  STG.E.U8 [R16.64], R3 ;  /* 0x0000000310007986 */ /* 0x000fe2000c101124 */
[----:B------:R-:W-:Y:S05]  /*eca0*/  EXIT ;  /* 0x000000000000794d */ /* 0x000fea0003800000 */
.L_x_23566:
[----:B------:R-:W0:Y:S02]  /*ecb0*/  I2F.U16 R0, R2 ;  /* 0x0000000200007306 */ /* 0x000e240000101000 */
[----:B0-----:R-:W-:-:S05]  /*ecc0*/  F2FP.BF16.PACK_AB R0, RZ, R0 ;  /* 0x00000000ff00723e */ /* 0x001fca00000010ff */
[----:B------:R-:W-:Y:S01]  /*ecd0*/  STG.E.U16 [R16.64], R0 ;  /* 0x0000000010007986 */ /* 0x000fe2000c101524 */
[----:B------:R-:W-:Y:S05]  /*ece0*/  EXIT ;  /* 0x000000000000794d */ /* 0x000fea0003800000 */
.L_x_23563:
        /* <DEDUP_REMOVED lines=10> */
.L_x_23575:
        /* <DEDUP_REMOVED lines=17> */
.L_x_23578:
[----:B------:R-:W-:-:S04]  /*eea0*/  LOP3.LUT R2, R5, 0x80000000, RZ, 0xc0, !PT ;  /* 0x8000000005027812 */ /* 0x000fc800078ec0ff */
[----:B------:R-:W-:-:S04]  /*eeb0*/  SHF.R.U32.HI R3, RZ, 0x18, R2 ;  /* 0x00000018ff037819 */ /* 0x000fc80000011602 */
[----:B------:R-:W-:-:S04]  /*eec0*/  LOP3.LUT R0, R0, R3, RZ, 0xfc, !PT ;  /* 0x0000000300007212 */ /* 0x000fc800078efcff */
[----:B------:R-:W-:Y:S02]  /*eed0*/  PRMT R8, R0, 0x7610, R8 ;  /* 0x0000761000087816 */ /* 0x000fe40000000008 */
.L_x_23577:
[----:B------:R-:W-:Y:S05]  /*eee0*/  BSYNC B0 ;  /* 0x0000000000007941 */ /* 0x000fea0003800000 */
.L_x_23576:
[----:B------:R-:W-:Y:S01]  /*eef0*/  STG.E.U8 [R16.64], R8 ;  /* 0x0000000810007986 */ /* 0x000fe2000c101124 */
[----:B------:R-:W-:Y:S05]  /*ef00*/  EXIT ;  /* 0x000000000000794d */ /* 0x000fea0003800000 */
.L_x_23574:
        /* <DEDUP_REMOVED lines=17> */
.L_x_23581:
[----:B------:R-:W-:-:S04]  /*f020*/  LOP3.LUT R2, R5, 0x80000000, RZ, 0xc0, !PT ;  /* 0x8000000005027812 */ /* 0x000fc800078ec0ff */
[----:B------:R-:W-:-:S04]  /*f030*/  SHF.R.U32.HI R3, RZ, 0x18, R2 ;  /* 0x00000018ff037819 */ /* 0x000fc80000011602 */
[----:B------:R-:W-:-:S04]  /*f040*/  LOP3.LUT R0, R0, R3, RZ, 0xfc, !PT ;  /* 0x0000000300007212 */ /* 0x000fc800078efcff */
[----:B------:R-:W-:Y:S02]  /*f050*/  PRMT R8, R0, 0x7610, R8 ;  /* 0x0000761000087816 */ /* 0x000fe40000000008 */
.L_x_23580:
[----:B------:R-:W-:Y:S05]  /*f060*/  BSYNC B0 ;  /* 0x0000000000007941 */ /* 0x000fea0003800000 */
.L_x_23579:
[----:B------:R-:W-:Y:S01]  /*f070*/  STG.E.U8 [R16.64], R8 ;  /* 0x0000000810007986 */ /* 0x000fe2000c101124 */
[----:B------:R-:W-:Y:S05]  /*f080*/  EXIT ;  /* 0x000000000000794d */ /* 0x000fea0003800000 */
.L_x_23573:
        /* <DEDUP_REMOVED lines=22> */
.L_x_23556:
        /* <DEDUP_REMOVED lines=20> */
.L_x_23583:
[----:B------:R-:W-:-:S05]  /*f330*/  IMAD.MOV.U32 R3, RZ, RZ, RZ ;  /* 0x000000ffff037224 */ /* 0x000fca00078e00ff */
[----:B------:R-:W-:Y:S01]  /*f340*/  STG.E.64 [R16.64], R2 ;  /* 0x0000000210007986 */ /* 0x000fe2000c101b24 */
[----:B------:R-:W-:Y:S05]  /*f350*/  EXIT ;  /* 0x000000000000794d */ /* 0x000fea0003800000 */
.L_x_23582:
[----:B------:R-:W-:Y:S01]  /*f360*/  STG.E [R16.64], R2 ;  /* 0x0000000210007986 */ /* 0x000fe2000c101924 */
[----:B------:R-:W-:Y:S05]  /*f370*/  EXIT ;  /* 0x000000000000794d */ /* 0x000fea0003800000 */
.L_x_23584:
        /* <DEDUP_REMOVED lines=16> */
.L_x_40170:


//--------------------- .text._ZN2at6native27unrolled_elementwise_kernelINS0_13BinaryFunctorIhhhZZZNS0_19minimum_kernel_cudaERNS_18TensorIteratorBaseEENKUlvE_clEvENKUlvE_clEvEUlhhE_EESt5arrayIPcLm3EELi4E23TrivialOffsetCalculatorILi2EjESC_ILi1EjENS0_6memory12LoadWithCastILi2EEENSF_13StoreWithCastILi1EEEEEviT_T0_T2_T3_T4_T5_ --------------------------
	.section	.text._ZN2at6native27unrolled_elementwise_kernelINS0_13BinaryFunctorIhhhZZZNS0_19minimum_kernel_cudaERNS_18TensorIteratorBaseEENKUlvE_clEvENKUlvE_clEvEUlhhE_EESt5arrayIPcLm3EELi4E23TrivialOffsetCalculatorILi2EjESC_ILi1EjENS0_6memory12LoadWithCastILi2EEENSF_13StoreWithCastILi1EEEEEviT_T0_T2_T3_T4_T5_,"ax",@progbits
	.sectioninfo	@"SHI_REGISTERS=32"
	.align	128
        .global         _ZN2at6native27unrolled_elementwise_kernelINS0_13BinaryFunctorIhhhZZZNS0_19minimum_kernel_cudaERNS_18TensorIteratorBaseEENKUlvE_clEvENKUlvE_clEvEUlhhE_EESt5arrayIPcLm3EELi4E23TrivialOffsetCalculatorILi2EjESC_ILi1EjENS0_6memory12LoadWithCastILi2EEENSF_13StoreWithCastILi1EEEEEviT_T0_T2_T3_T4_T5_
        .type           _ZN2at6native27unrolled_elementwise_kernelINS0_13BinaryFunctorIhhhZZZNS0_19minimum_kernel_cudaERNS_18TensorIteratorBaseEENKUlvE_clEvENKUlvE_clEvEUlhhE_EESt5arrayIPcLm3EELi4E23TrivialOffsetCalculatorILi2EjESC_ILi1EjENS0_6memory12LoadWithCastILi2EEENSF_13StoreWithCastILi1EEEEEviT_T0_T2_T3_T4_T5_,@function
        .size           _ZN2at6native27unrolled_elementwise_kernelINS0_13BinaryFunctorIhhhZZZNS0_19minimum_kernel_cudaERNS_18TensorIteratorBaseEENKUlvE_clEvENKUlvE_clEvEUlhhE_EESt5arrayIPcLm3EELi4E23TrivialOffsetCalculatorILi2EjESC_ILi1EjENS0_6memory12LoadWithCastILi2EEENSF_13StoreWithCastILi1EEEEEviT_T0_T2_T3_T4_T5_,(.L_x_40171 - _ZN2at6native27unrolled_elementwise_kernelINS0_13BinaryFunctorIhhhZZZNS0_19minimum_kernel_cudaERNS_18TensorIteratorBaseEENKUlvE_clEvENKUlvE_clEvEUlhhE_EESt5arrayIPcLm3EELi4E23TrivialOffsetCalculatorILi2EjESC_ILi1EjENS0_6memory12LoadWithCastILi2EEENSF_13StoreWithCastILi1EEEEEviT_T0_T2_T3_T4_T5_)
        .other          _ZN2at6native27unrolled_elementwise_kernelINS0_13BinaryFunctorIhhhZZZNS0_19minimum_kernel_cudaERNS_18TensorIteratorBaseEENKUlvE_clEvENKUlvE_clEvEUlhhE_EESt5arrayIPcLm3EELi4E23TrivialOffsetCalculatorILi2EjESC_ILi1EjENS0_6memory12LoadWithCastILi2EEENSF_13StoreWithCastILi1EEEEEviT_T0_T2_T3_T4_T5_,@"STO_CUDA_ENTRY STV_DEFAULT"
_ZN2at6native27unrolled_elementwise_kernelINS0_13BinaryFunctorIhhhZZZNS0_19minimum_kernel_cudaERNS_18TensorIteratorBaseEENKUlvE_clEvENKUlvE_clEvEUlhhE_EESt5arrayIPcLm3EELi4E23TrivialOffsetCalculatorILi2EjESC_ILi1EjENS0_6memory12LoadWithCastILi2EEENSF_13StoreWithCastILi1EEEEEviT_T0_T2_T3_T4_T5_:
.text._ZN2at6native27unrolled_elementwise_kernelINS0_13BinaryFunctorIhhhZZZNS0_19minimum_kernel_cudaERNS_18TensorIteratorBaseEENKUlvE_clEvENKUlvE_clEvEUlhhE_EESt5arrayIPcLm3EELi4E23TrivialOffsetCalculatorILi2EjESC_ILi1EjENS0_6memory12LoadWithCastILi2EEENSF_13StoreWithCastILi1EEEEEviT_T0_T2_T3_T4_T5_:
        /* <DEDUP_REMOVED lines=31> */
.L_x_23590:
[----:B------:R0:W5:Y:S01]  /*01f0*/  LDG.E.U8 R22, [R6.64] ;  /* 0x0000002406167981 */ /* 0x000162000c1e1100 */
[----:B------:R-:W-:Y:S05]  /*0200*/  BRA `(.L_x_23592) ;  /* 0x00000dd000007947 */ /* 0x000fea0003800000 */
.L_x_23589:
        /* <DEDUP_REMOVED lines=8> */
.L_x_23594:
[----:B------:R0:W5:Y:S01]  /*0290*/  LDG.E.U8 R22, [R6.64] ;  /* 0x0000002406167981 */ /* 0x000162000c1e1100 */
[----:B------:R-:W-:Y:S05]  /*02a0*/  BRA `(.L_x_23592) ;  /* 0x00000d3000007947 */ /* 0x000fea0003800000 */
.L_x_23593:
[----:B------:R0:W5:Y:S01]  /*02b0*/  LDG.E.U16 R22, [R6.64] ;  /* 0x0000002406167981 */ /* 0x000162000c1e1500 */
[----:B------:R-:W-:Y:S05]  /*02c0*/  BRA `(.L_x_23592) ;  /* 0x00000d1000007947 */ /* 0x000fea0003800000 */
.L_x_23588:
        /* <DEDUP_REMOVED lines=10> */
.L_x_23596:
[----:B------:R-:W2:Y:S02]  /*0370*/  LDG.E.U16 R4, [R6.64] ;  /* 0x0000002406047981 */ /* 0x000ea4000c1e1500 */
[----:B--2---:R-:W-:-:S06]  /*0380*/  HADD2.F32 R4, -RZ, R4.H0_H0 ;  /* 0x20000004ff047230 */ /* 0x004fcc0000004100 */
[----:B------:R-:W0:Y:S02]  /*0390*/  F2I.S64.TRUNC R4, R4 ;  /* 0x0000000400047311 */ /* 0x000e24000020d900 */
[----:B0-----:R-:W-:Y:S01]  /*03a0*/  PRMT R22, R4, 0x7610, R22 ;  /* 0x0000761004167816 */ /* 0x001fe20000000016 */
[----:B------:R-:W-:Y:S05]  /*03b0*/  BRA `(.L_x_23592) ;  /* 0x00000c2000007947 */ /* 0x000fea0003800000 */
.L_x_23595:
        /* <DEDUP_REMOVED lines=10> */
.L_x_23598:
[----:B------:R-:W2:Y:S02]  /*0460*/  LDG.E.U16 R6, [R6.64] ;  /* 0x0000002406067981 */ /* 0x000ea4000c1e1500 */
[----:B--2---:R-:W-:-:S06]  /*0470*/  HADD2.F32 R4, -RZ, R6.H0_H0 ;  /* 0x20000006ff047230 */ /* 0x004fcc0000004100 */
[----:B------:R-:W0:Y:S02]  /*0480*/  F2I.S64.TRUNC R4, R4 ;  /* 0x0000000400047311 */ /* 0x000e24000020d900 */
[----:B0-----:R-:W-:Y:S01]  /*0490*/  PRMT R22, R4, 0x7610, R22 ;  /* 0x0000761004167816 */ /* 0x001fe20000000016 */
[----:B------:R-:W-:Y:S05]  /*04a0*/  BRA `(.L_x_23592) ;  /* 0x00000b3000007947 */ /* 0x000fea0003800000 */
.L_x_23597:
[----:B------:R-:W2:Y:S02]  /*04b0*/  LDG.E.64 R4, [R6.64] ;  /* 0x0000002406047981 */ /* 0x000ea4000c1e1b00 */
[----:B--2---:R-:W0:Y:S02]  /*04c0*/  F2I.S64.F64.TRUNC R4, R4 ;  /* 0x0000000400047311 */ /* 0x004e24000030d900 */
[----:B0-----:R-:W-:Y:S01]  /*04d0*/  PRMT R22, R4, 0x7610, R22 ;  /* 0x0000761004167816 */ /* 0x001fe20000000016 */
[----:B------:R-:W-:Y:S05]  /*04e0*/  BRA `(.L_x_23592) ;  /* 0x00000af000007947 */ /* 0x000fea0003800000 */
.L_x_23587:
        /* <DEDUP_REMOVED lines=12> */
.L_x_23601:
[----:B------:R-:W2:Y:S02]  /*05b0*/  LDG.E.64 R6, [R6.64] ;  /* 0x0000002406067981 */ /* 0x000ea4000c1e1b00 */
[----:B--2---:R-:W0:Y:S02]  /*05c0*/  F2I.S64.F64.TRUNC R4, R6 ;  /* 0x0000000600047311 */ /* 0x004e24000030d900 */
[----:B0-----:R-:W-:Y:S01]  /*05d0*/  PRMT R22, R4, 0x7610, R22 ;  /* 0x0000761004167816 */ /* 0x001fe20000000016 */
[----:B------:R-:W-:Y:S05]  /*05e0*/  BRA `(.L_x_23592) ;  /* 0x000009f000007947 */ /* 0x000fea0003800000 */
.L_x_23600:
        /* <DEDUP_REMOVED lines=28> */
.L_x_23603:
        /* <DEDUP_REMOVED lines=13> */
[----:B------:R-:W0:Y:S02]  /*0880*/  F2I.S64.TRUNC R4, R0 ;  /* 0x0000000000047311 */ /* 0x000e24000020d900 */
[----:B0-----:R-:W-:Y:S01]  /*0890*/  PRMT R22, R4, 0x7610, R22 ;  /* 0x0000761004167816 */ /* 0x001fe20000000016 */
[----:B------:R-:W-:Y:S05]  /*08a0*/  BRA `(.L_x_23592) ;  /* 0x0000073000007947 */ /* 0x000fea0003800000 */
.L_x_23602:
[----:B------:R-:W2:Y:S02]  /*08b0*/  LDG.E.U16 R4, [R6.64] ;  /* 0x0000002406047981 */ /* 0x000ea4000c1e1500 */
[----:B--2---:R-:W-:-:S06]  /*08c0*/  PRMT R4, RZ, 0x5410, R4 ;  /* 0x00005410ff047816 */ /* 0x004fcc0000000004 */
[----:B------:R-:W0:Y:S02]  /*08d0*/  F2I.S64.TRUNC R4, R4 ;  /* 0x0000000400047311 */ /* 0x000e24000020d900 */
[----:B0-----:R-:W-:Y:S01]  /*08e0*/  PRMT R22, R4, 0x7610, R22 ;  /* 0x0000761004167816 */ /* 0x001fe20000000016 */
[----:B------:R-:W-:Y:S05]  /*08f0*/  BRA `(.L_x_23592) ;  /* 0x000006e000007947 */ /* 0x000fea0003800000 */
.L_x_23599:
        /* <DEDUP_REMOVED lines=10> */
.L_x_23606:
        /* <DEDUP_REMOVED lines=21> */
.L_x_23610:
[----:B------:R-:W-:Y:S05]  /*0af0*/  BSYNC B1 ;  /* 0x0000000000017941 */ /* 0x000fea0003800000 */
.L_x_23609:
[----:B------:R-:W-:Y:S01]  /*0b00*/  IMAD.SHL.U32 R3, R3, 0x100000, RZ ;  /* 0x0010000003037824 */ /* 0x000fe200078e00ff */
[----:B------:R-:W-:-:S04]  /*0b10*/  LEA R5, R0, 0x3b800000, 0x17 ;  /* 0x3b80000000057811 */ /* 0x000fc800078eb8ff */
[----:B------:R-:W-:Y:S02]  /*0b20*/  LOP3.LUT R4, R5, R3, R6, 0xfe, !PT ;  /* 0x0000000305047212 */ /* 0x000fe400078efe06 */
.L_x_23608:
[----:B------:R-:W-:Y:S05]  /*0b30*/  BSYNC B0 ;  /* 0x0000000000007941 */ /* 0x000fea0003800000 */
.L_x_23607:
[----:B------:R-:W0:Y:S02]  /*0b40*/  F2I.S64.TRUNC R4, R4 ;  /* 0x0000000400047311 */ /* 0x000e24000020d900 */
[----:B0-----:R-:W-:Y:S01]  /*0b50*/  PRMT R22, R4, 0x7610, R22 ;  /* 0x0000761004167816 */ /* 0x001fe20000000016 */
[----:B------:R-:W-:Y:S05]  /*0b60*/  BRA `(.L_x_23592) ;  /* 0x0000047000007947 */ /* 0x000fea0003800000 */
.L_x_23605:
        /* <DEDUP_REMOVED lines=21> */
.L_x_23614:
[----:B------:R-:W-:Y:S05]  /*0cc0*/  BSYNC B1 ;  /* 0x0000000000017941 */ /* 0x000fea0003800000 */
.L_x_23613:
[----:B------:R-:W-:Y:S01]  /*0cd0*/  IMAD.SHL.U32 R3, R3, 0x200000, RZ ;  /* 0x0020000003037824 */ /* 0x000fe200078e00ff */
[----:B------:R-:W-:-:S04]  /*0ce0*/  LEA R5, R0, 0x37800000, 0x17 ;  /* 0x3780000000057811 */ /* 0x000fc800078eb8ff */
[----:B------:R-:W-:Y:S02]  /*0cf0*/  LOP3.LUT R4, R5, R3, R6, 0xfe, !PT ;  /* 0x0000000305047212 */ /* 0x000fe400078efe06 */
.L_x_23612:
[----:B------:R-:W-:Y:S05]  /*0d00*/  BSYNC B0 ;  /* 0x0000000000007941 */ /* 0x000fea0003800000 */
.L_x_23611:
[----:B------:R-:W0:Y:S02]  /*0d10*/  F2I.S64.TRUNC R4, R4 ;  /* 0x0000000400047311 */ /* 0x000e24000020d900 */
[----:B0-----:R-:W-:Y:S01]  /*0d20*/  PRMT R22, R4, 0x7610, R22 ;  /* 0x0000761004167816 */ /* 0x001fe20000000016 */
[----:B------:R-:W-:Y:S05]  /*0d30*/  BRA `(.L_x_23592) ;  /* 0x000002a000007947 */ /* 0x000fea0003800000 */
.L_x_23604:
        /* <DEDUP_REMOVED lines=14> */
.L_x_23618:
[----:B------:R-:W-:Y:S05]  /*0e20*/  BSYNC B0 ;  /* 0x0000000000007941 */ /* 0x000fea0003800000 */
.L_x_23617:
[----:B------:R-:W0:Y:S02]  /*0e30*/  F2I.S64.TRUNC R4, R4 ;  /* 0x0000000400047311 */ /* 0x000e24000020d900 */
[----:B0-----:R-:W-:Y:S01]  /*0e40*/  PRMT R22, R4, 0x7610, R22 ;  /* 0x0000761004167816 */ /* 0x001fe20000000016 */
[----:B------:R-:W-:Y:S05]  /*0e50*/  BRA `(.L_x_23592) ;  /* 0x0000018000007947 */ /* 0x000fea0003800000 */
.L_x_23591:
        /* <DEDUP_REMOVED lines=21> */
.L_x_23616:
[----:B------:R0:W5:Y:S01]  /*0fb0*/  LDG.E.U8 R22, [R6.64] ;  /* 0x0000002406167981 */ /* 0x000162000c1e1100 */
[----:B------:R-:W-:Y:S05]  /*0fc0*/  BRA `(.L_x_23592) ;  /* 0x0000001000007947 */ /* 0x000fea0003800000 */
.L_x_23615:
[----:B------:R0:W5:Y:S02]  /*0fd0*/  LDG.E.U8 R22, [R6.64] ;  /* 0x0000002406167981 */ /* 0x000164000c1e1100 */
.L_x_23592:
        /* <DEDUP_REMOVED lines=16> */
.L_x_23622:
[----:B------:R0:W5:Y:S01]  /*10e0*/  LDG.E.U8 R23, [R6.64] ;  /* 0x0000002406177981 */ /* 0x000162000c1e1100 */
[----:B------:R-:W-:Y:S05]  /*10f0*/  BRA `(.L_x_23624) ;  /* 0x00000dc000007947 */ /* 0x000fea0003800000 */
.L_x_23621:
        /* <DEDUP_REMOVED lines=8> */
.L_x_23626:
[----:B------:R0:W5:Y:S01]  /*1180*/  LDG.E.U8 R23, [R6.64] ;  /* 0x0000002406177981 */ /* 0x000162000c1e1100 */
[----:B------:R-:W-:Y:S05]  /*1190*/  BRA `(.L_x_23624) ;  /* 0x00000d2000007947 */ /* 0x000fea0003800000 */
.L_x_23625:
[----:B------:R0:W5:Y:S01]  /*11a0*/  LDG.E.U16 R23, [R6.64] ;  /* 0x0000002406177981 */ /* 0x000162000c1e1500 */
[----:B------:R-:W-:Y:S05]  /*11b0*/  BRA `(.L_x_23624) ;  /* 0x00000d0000007947 */ /* 0x000fea0003800000 */
.L_x_23620:
        /* <DEDUP_REMOVED lines=10> */
.L_x_23628:
[----:B------:R-:W2:Y:S02]  /*1260*/  LDG.E.U16 R4, [R6.64] ;  /* 0x0000002406047981 */ /* 0x000ea4000c1e1500 */
[----:B--2---:R-:W-:-:S06]  /*1270*/  HADD2.F32 R4, -RZ, R4.H0_H0 ;  /* 0x20000004ff047230 */ /* 0x004fcc0000004100 */
[----:B------:R-:W0:Y:S02]  /*1280*/  F2I.S64.TRUNC R4, R4 ;  /* 0x0000000400047311 */ /* 0x000e24000020d900 */
[----:B0-----:R-:W-:Y:S01]  /*1290*/  PRMT R23, R4, 0x7610, R23 ;  /* 0x0000761004177816 */ /* 0x001fe20000000017 */
[----:B------:R-:W-:Y:S05]  /*12a0*/  BRA `(.L_x_23624) ;  /* 0x00000c1000007947 */ /* 0x000fea0003800000 */
.L_x_23627:
        /* <DEDUP_REMOVED lines=10> */
.L_x_23630:
[----:B------:R-:W2:Y:S02]  /*1350*/  LDG.E.U16 R6, [R6.64] ;  /* 0x0000002406067981 */ /* 0x000ea4000c1e1500 */
[----:B--2---:R-:W-:-:S06]  /*1360*/  HADD2.F32 R4, -RZ, R6.H0_H0 ;  /* 0x20000006ff047230 */ /* 0x004fcc0000004100 */
[----:B------:R-:W0:Y:S02]  /*1370*/  F2I.S64.TRUNC R4, R4 ;  /* 0x0000000400047311 */ /* 0x000e24000020d900 */
[----:B0-----:R-:W-:Y:S01]  /*1380*/  PRMT R23, R4, 0x7610, R23 ;  /* 0x0000761004177816 */ /* 0x001fe20000000017 */
[----:B------:R-:W-:Y:S05]  /*1390*/  BRA `(.L_x_23624) ;  /* 0x00000b2000007947 */ /* 0x000fea0003800000 */
.L_x_23629:
[----:B------:R-:W2:Y:S02]  /*13a0*/  LDG.E.64 R4, [R6.64] ;  /* 0x0000002406047981 */ /* 0x000ea4000c1e1b00 */
[----:B--2---:R-:W0:Y:S02]  /*13b0*/  F2I.S64.F64.TRUNC R4, R4 ;  /* 0x0000000400047311 */ /* 0x004e24000030d900 */
[----:B0-----:R-:W-:Y:S01]  /*13c0*/  PRMT R23, R4, 0x7610, R23 ;  /* 0x0000761004177816 */ /* 0x001fe20000000017 */
[----:B------:R-:W-:Y:S05]  /*13d0*/  BRA `(.L_x_23624) ;  /* 0x00000ae000007947 */ /* 0x000fea0003800000 */
.L_x_23619:
        /* <DEDUP_REMOVED lines=12> */
.L_x_23633:
[----:B------:R-:W2:Y:S02]  /*14a0*/  LDG.E.64 R6, [R6.64] ;  /* 0x0000002406067981 */ /* 0x000ea4000c1e1b00 */
[----:B--2---:R-:W0:Y:S02]  /*14b0*/  F2I.S64.F64.TRUNC R4, R6 ;  /* 0x0000000600047311 */ /* 0x004e24000030d900 */
[----:B0-----:R-:W-:Y:S01]  /*14c0*/  PRMT R23, R4, 0x7610, R23 ;  /* 0x0000761004177816 */ /* 0x001fe20000000017 */
[----:B------:R-:W-:Y:S05]  /*14d0*/  BRA `(.L_x_23624) ;  /* 0x000009e000007947 */ /* 0x000fea0003800000 */
.L_x_23632:
        /* <DEDUP_REMOVED lines=28> */
.L_x_23635:
        /* <DEDUP_REMOVED lines=15> */
.L_x_23634:
[----:B------:R-:W2:Y:S02]  /*1790*/  LDG.E.U16 R4, [R6.64] ;  /* 0x0000002406047981 */ /* 0x000ea4000c1e1500 */
[----:B--2---:R-:W-:-:S06]  /*17a0*/  PRMT R4, RZ, 0x5410, R4 ;  /* 0x00005410ff047816 */ /* 0x004fcc0000000004 */
[----:B------:R-:W0:Y:S02]  /*17b0*/  F2I.S64.TRUNC R4, R4 ;  /* 0x0000000400047311 */ /* 0x000e24000020d900 */
[----:B0-----:R-:W-:Y:S01]  /*17c0*/  PRMT R23, R4, 0x7610, R23 ;  /* 0x0000761004177816 */ /* 0x001fe20000000017 */
[----:B------:R-:W-:Y:S05]  /*17d0*/  BRA `(.L_x_23624) ;  /* 0x000006e000007947 */ /* 0x000fea0003800000 */
.L_x_23631:
        /* <DEDUP_REMOVED lines=10> */
.L_x_23638:
        /* <DEDUP_REMOVED lines=21> */
.L_x_23642:
[----:B------:R-:W-:Y:S05]  /*19d0*/  BSYNC B1 ;  /* 0x0000000000017941 */ /* 0x000fea0003800000 */
.L_x_23641:
[----:B------:R-:W-:Y:S01]  /*19e0*/  IMAD.SHL.U32 R3, R3, 0x100000, RZ ;  /* 0x0010000003037824 */ /* 0x000fe200078e00ff */
[----:B------:R-:W-:-:S04]  /*19f0*/  LEA R5, R0, 0x3b800000, 0x17 ;  /* 0x3b80000000057811 */ /* 0x000fc800078eb8ff */
[----:B------:R-:W-:Y:S02]  /*1a00*/  LOP3.LUT R4, R5, R3, R6, 0xfe, !PT ;  /* 0x0000000305047212 */ /* 0x000fe400078efe06 */
.L_x_23640:
[----:B------:R-:W-:Y:S05]  /*1a10*/  BSYNC B0 ;  /* 0x0000000000007941 */ /* 0x000fea0003800000 */
.L_x_23639:
[----:B------:R-:W0:Y:S02]  /*1a20*/  F2I.S64.TRUNC R4, R4 ;  /* 0x0000000400047311 */ /* 0x000e24000020d900 */
[----:B0-----:R-:W-:Y:S01]  /*1a30*/  PRMT R23, R4, 0x7610, R23 ;  /* 0x0000761004177816 */ /* 0x001fe20000000017 */
[----:B------:R-:W-:Y:S05]  /*1a40*/  BRA `(.L_x_23624) ;  /* 0x0000047000007947 */ /* 0x000fea0003800000 */
.L_x_23637:
        /* <DEDUP_REMOVED lines=21> */
.L_x_23646:
[----:B------:R-:W-:Y:S05]  /*1ba0*/  BSYNC B1 ;  /* 0x0000000000017941 */ /* 0x000fea0003800000 */
.L_x_23645:
[----:B------:R-:W-:Y:S01]  /*1bb0*/  IMAD.SHL.U32 R3, R3, 0x200000, RZ ;  /* 0x0020000003037824 */ /* 0x000fe200078e00ff */
[----:B------:R-:W-:-:S04]  /*1bc0*/  LEA R5, R0, 0x37800000, 0x17 ;  /* 0x3780000000057811 */ /* 0x000fc800078eb8ff */
[----:B------:R-:W-:Y:S02]  /*1bd0*/  LOP3.LUT R4, R5, R3, R6, 0xfe, !PT ;  /* 0x0000000305047212 */ /* 0x000fe400078efe06 */
.L_x_23644:
[----:B------:R-:W-:Y:S05]  /*1be0*/  BSYNC B0 ;  /* 0x0000000000007941 */ /* 0x000fea0003800000 */
.L_x_23643:
[----:B------:R-:W0:Y:S02]  /*1bf0*/  F2I.S64.TRUNC R4, R4 ;  /* 0x0000000400047311 */ /* 0x000e24000020d900 */
[----:B0-----:R-:W-:Y:S01]  /*1c00*/  PRMT R23, R4, 0x7610, R23 ;  /* 0x0000761004177816 */ /* 0x001fe20000000017 */
[----:B------:R-:W-:Y:S05]  /*1c10*/  BRA `(.L_x_23624) ;  /* 0x000002a000007947 */ /* 0x000fea0003800000 */
.L_x_23636:
        /* <DEDUP_REMOVED lines=14> */
.L_x_23650:
[----:B------:R-:W-:Y:S05]  /*1d00*/  BSYNC B0 ;  /* 0x0000000000007941 */ /* 0x000fea0003800000 */
.L_x_23649:
[----:B------:R-:W0:Y:S02]  /*1d10*/  F2I.S64.TRUNC R4, R4 ;  /* 0x0000000400047311 */ /* 0x000e24000020d900 */
[----:B0-----:R-:W-:Y:S01]  /*1d20*/  PRMT R23, R4, 0x7610, R23 ;  /* 0x0000761004177816 */ /* 0x001fe20000000017 */
[----:B------:R-:W-:Y:S05]  /*1d30*/  BRA `(.L_x_23624) ;  /* 0x0000018000007947 */ /* 0x000fea0003800000 */
.L_x_23623:
        /* <DEDUP_REMOVED lines=21> */
.L_x_23648:
[----:B------:R0:W5:Y:S01]  /*1e90*/  LDG.E.U8 R23, [R6.64] ;  /* 0x0000002406177981 */ /* 0x000162000c1e1100 */
[----:B------:R-:W-:Y:S05]  /*1ea0*/  BRA `(.L_x_23624) ;  /* 0x0000001000007947 */ /* 0x000fea0003800000 */
.L_x_23647:
[----:B------:R0:W5:Y:S02]  /*1eb0*/  LDG.E.U8 R23, [R6.64] ;  /* 0x0000002406177981 */ /* 0x000164000c1e1100 */
.L_x_23624:
[----:B------:R-:W1:Y:S02]  /*1ec0*/  S2R R28, SR_TID.X ;  /* 0x00000000001c7919 */ /* 0x000e640000002100 */
[----:B-1----:R-:W-:Y:S02]  /*1ed0*/  IADD3 R28, R28, 0x80, RZ ;  /* 0x000000801c1c7810 */ /* 0x002fe40007ffe0ff */
.L_x_23586:
[----:B-1-3--:R-:W-:Y:S05]  /*1ee0*/  BSYNC B6 ;  /* 0x0000000000067941 */ /* 0x00afea0003800000 */
.L_x_23585:
        /* <DEDUP_REMOVED lines=21> */
.L_x_23656:
[----:B------:R0:W5:Y:S01]  /*2040*/  LDG.E.U8 R19, [R6.64] ;  /* 0x0000002406137981 */ /* 0x000162000c1e1100 */
[----:B------:R-:W-:Y:S05]  /*2050*/  BRA `(.L_x_23658) ;  /* 0x00000dc000007947 */ /* 0x000fea0003800000 */
.L_x_23655:
        /* <DEDUP_REMOVED lines=8> */
.L_x_23660:
[----:B------:R0:W5:Y:S01]  /*20e0*/  LDG.E.U8 R19, [R6.64] ;  /* 0x0000002406137981 */ /* 0x000162000c1e1100 */
[----:B------:R-:W-:Y:S05]  /*20f0*/  BRA `(.L_x_23658) ;  /* 0x00000d2000007947 */ /* 0x000fea0003800000 */
.L_x_23659:
[----:B------:R0:W5:Y:S01]  /*2100*/  LDG.E.U16 R19, [R6.64] ;  /* 0x0000002406137981 */ /* 0x000162000c1e1500 */
[----:B------:R-:W-:Y:S05]  /*2110*/  BRA `(.L_x_23658) ;  /* 0x00000d0000007947 */ /* 0x000fea0003800000 */
.L_x_23654:
        /* <DEDUP_REMOVED lines=10> */
.L_x_23662:
[----:B------:R-:W2:Y:S02]  /*21c0*/  LDG.E.U16 R4, [R6.64] ;  /* 0x0000002406047981 */ /* 0x000ea4000c1e1500 */
[----:B--2---:R-:W-:-:S06]  /*21d0*/  HADD2.F32 R4, -RZ, R4.H0_H0 ;  /* 0x20000004ff047230 */ /* 0x004fcc0000004100 */
[----:B------:R-:W0:Y:S02]  /*21e0*/  F2I.S64.TRUNC R4, R4 ;  /* 0x0000000400047311 */ /* 0x000e24000020d900 */
[----:B0-----:R-:W-:Y:S01]  /*21f0*/  PRMT R19, R4, 0x7610, R19 ;  /* 0x0000761004137816 */ /* 0x001fe20000000013 */
[----:B------:R-:W-:Y:S05]  /*2200*/  BRA `(.L_x_23658) ;  /* 0x00000c1000007947 */ /* 0x000fea0003800000 */
.L_x_23661:
        /* <DEDUP_REMOVED lines=10> */
.L_x_23664:
[----:B------:R-:W2:Y:S02]  /*22b0*/  LDG.E.U16 R6, [R6.64] ;  /* 0x0000002406067981 */ /* 0x000ea4000c1e1500 */
[----:B--2---:R-:W-:-:S06]  /*22c0*/  HADD2.F32 R4, -RZ, R6.H0_H0 ;  /* 0x20000006ff047230 */ /* 0x004fcc0000004100 */
[----:B------:R-:W0:Y:S02]  /*22d0*/  F2I.S64.TRUNC R4, R4 ;  /* 0x0000000400047311 */ /* 0x000e24000020d900 */
[----:B0-----:R-:W-:Y:S01]  /*22e0*/  PRMT R19, R4, 0x7610, R19 ;  /* 0x0000761004137816 */ /* 0x001fe20000000013 */
[----:B------:R-:W-:Y:S05]  /*22f0*/  BRA `(.L_x_23658) ;  /* 0x00000b2000007947 */ /* 0x000fea0003800000 */
.L_x_23663:
[----:B------:R-:W2:Y:S02]  /*2300*/  LDG.E.64 R4, [R6.64] ;  /* 0x0000002406047981 */ /* 0x000ea4000c1e1b00 */
[----:B--2---:R-:W0:Y:S02]  /*2310*/  F2I.S64.F64.TRUNC R4, R4 ;  /* 0x0000000400047311 */ /* 0x004e24000030d900 */
[----:B0-----:R-:W-:Y:S01]  /*2320*/  PRMT R19, R4, 0x7610, R19 ;  /* 0x0000761004137816 */ /* 0x001fe20000000013 */
[----:B------:R-:W-:Y:S05]  /*2330*/  BRA `(.L_x_23658) ;  /* 0x00000ae000007947 */ /* 0x000fea0003800000 */
.L_x_23653:
        /* <DEDUP_REMOVED lines=12> */
.L_x_23667:
[----:B------:R-:W2:Y:S02]  /*2400*/  LDG.E.64 R6, [R6.64] ;  /* 0x0000002406067981 */ /* 0x000ea4000c1e1b00 */
[----:B--2---:R-:W0:Y:S02]  /*2410*/  F2I.S64.F64.TRUNC R4, R6 ;  /* 0x0000000600047311 */ /* 0x004e24000030d900 */
[----:B0-----:R-:W-:Y:S01]  /*2420*/  PRMT R19, R4, 0x7610, R19 ;  /* 0x0000761004137816 */ /* 0x001fe20000000013 */
[----:B------:R-:W-:Y:S05]  /*2430*/  BRA `(.L_x_23658) ;  /* 0x000009e000007947 */ /* 0x000fea0003800000 */
.L_x_23666:
        /* <DEDUP_REMOVED lines=28> */
.L_x_23669:
        /* <DEDUP_REMOVED lines=15> */
.L_x_23668:
[----:B------:R-:W2:Y:S02]  /*26f0*/  LDG.E.U16 R4, [R6.64] ;  /* 0x0000002406047981 */ /* 0x000ea4000c1e1500 */
[----:B--2---:R-:W-:-:S06]  /*2700*/  PRMT R4, RZ, 0x5410, R4 ;  /* 0x00005410ff047816 */ /* 0x004fcc0000000004 */
[----:B------:R-:W0:Y:S02]  /*2710*/  F2I.S64.TRUNC R4, R4 ;  /* 0x0000000400047311 */ /* 0x000e24000020d900 */
[----:B0-----:R-:W-:Y:S01]  /*2720*/  PRMT R19, R4, 0x7610, R19 ;  /* 0x0000761004137816 */ /* 0x001fe20000000013 */
[----:B------:R-:W-:Y:S05]  /*2730*/  BRA `(.L_x_23658) ;  /* 0x000006e000007947 */ /* 0x000fea0003800000 */
.L_x_23665:
        /* <DEDUP_REMOVED lines=10> */
.L_x_23672:
        /* <DEDUP_REMOVED lines=21> */
.L_x_23676:
[----:B------:R-:W-:Y:S05]  /*2930*/  BSYNC B1 ;  /* 0x0000000000017941 */ /* 0x000fea0003800000 */
.L_x_23675:
[----:B------:R-:W-:Y:S01]  /*2940*/  IMAD.SHL.U32 R3, R3, 0x100000, RZ ;  /* 0x0010000003037824 */ /* 0x000fe200078e00ff */
[----:B------:R-:W-:-:S04]  /*2950*/  LEA R5, R0, 0x3b800000, 0x17 ;  /* 0x3b80000000057811 */ /* 0x000fc800078eb8ff */
[----:B------:R-:W-:Y:S02]  /*2960*/  LOP3.LUT R4, R5, R3, R6, 0xfe, !PT ;  /* 0x0000000305047212 */ /* 0x000fe400078efe06 */
.L_x_23674:
[----:B------:R-:W-:Y:S05]  /*2970*/  BSYNC B0 ;  /* 0x0000000000007941 */ /* 0x000fea0003800000 */
.L_x_23673:
[----:B------:R-:W0:Y:S02]  /*2980*/  F2I.S64.TRUNC R4, R4 ;  /* 0x0000000400047311 */ /* 0x000e24000020d900 */
[----:B0-----:R-:W-:Y:S01]  /*2990*/  PRMT R19, R4, 0x7610, R19 ;  /* 0x0000761004137816 */ /* 0x001fe20000000013 */
[----:B------:R-:W-:Y:S05]  /*29a0*/  BRA `(.L_x_23658) ;  /* 0x0000047000007947 */ /* 0x000fea0003800000 */
.L_x_23671:
        /* <DEDUP_REMOVED lines=21> */
.L_x_23680:
[----:B------:R-:W-:Y:S05]  /*2b00*/  BSYNC B1 ;  /* 0x0000000000017941 */ /* 0x000fea0003800000 */
.L_x_23679:
[----:B------:R-:W-:Y:S01]  /*2b10*/  IMAD.SHL.U32 R3, R3, 0x200000, RZ ;  /* 0x0020000003037824 */ /* 0x000fe200078e00ff */
[----:B------:R-:W-:-:S04]  /*2b20*/  LEA R5, R0, 0x37800000, 0x17 ;  /* 0x3780000000057811 */ /* 0x000fc800078eb8ff */
[----:B------:R-:W-:Y:S02]  /*2b30*/  LOP3.LUT R4, R5, R3, R6, 0xfe, !PT ;  /* 0x0000000305047212 */ /* 0x000fe400078efe06 */
.L_x_23678:
[----:B------:R-:W-:Y:S05]  /*2b40*/  BSYNC B0 ;  /* 0x0000000000007941 */ /* 0x000fea0003800000 */
.L_x_23677:
[----:B------:R-:W0:Y:S02]  /*2b50*/  F2I.S64.TRUNC R4, R4 ;  /* 0x0000000400047311 */ /* 0x000e24000020d900 */
[----:B0-----:R-:W-:Y:S01]  /*2b60*/  PRMT R19, R4, 0x7610, R19 ;  /* 0x0000761004137816 */ /* 0x001fe20000000013 */
[----:B------:R-:W-:Y:S05]  /*2b70*/  BRA `(.L_x_23658) ;  /* 0x000002a000007947 */ /* 0x000fea0003800000 */
.L_x_23670:
        /* <DEDUP_REMOVED lines=14> */
.L_x_23684:
[----:B------:R-:W-:Y:S05]  /*2c60*/  BSYNC B0 ;  /* 0x0000000000007941 */ /* 0x000fea0003800000 */
.L_x_23683:
[----:B------:R-:W0:Y:S02]  /*2c70*/  F2I.S64.TRUNC R4, R4 ;  /* 0x0000000400047311 */ /* 0x000e24000020d900 */
[----:B0-----:R-:W-:Y:S01]  /*2c80*/  PRMT R19, R4, 0x7610, R19 ;  /* 0x0000761004137816 */ /* 0x001fe20000000013 */
[----:B------:R-:W-:Y:S05]  /*2c90*/  BRA `(.L_x_23658) ;  /* 0x0000018000007947 */ /* 0x000fea0003800000 */
.L_x_23657:
        /* <DEDUP_REMOVED lines=21> */
.L_x_23682:
[----:B------:R0:W5:Y:S01]  /*2df0*/  LDG.E.U8 R19, [R6.64] ;  /* 0x0000002406137981 */ /* 0x000162000c1e1100 */
[----:B------:R-:W-:Y:S05]  /*2e00*/  BRA `(.L_x_23658) ;  /* 0x0000001000007947 */ /* 0x000fea0003800000 */
.L_x_23681:
[----:B------:R0:W5:Y:S02]  /*2e10*/  LDG.E.U8 R19, [R6.64] ;  /* 0x0000002406137981 */ /* 0x000164000c1e1100 */
.L_x_23658:
        /* <DEDUP_REMOVED lines=16> */
.L_x_23688:
[----:B------:R0:W5:Y:S01]  /*2f20*/  LDG.E.U8 R24, [R6.64] ;  /* 0x0000002406187981 */ /* 0x000162000c1e1100 */
[----:B------:R-:W-:Y:S05]  /*2f30*/  BRA `(.L_x_23690) ;  /* 0x00000dc000007947 */ /* 0x000fea0003800000 */
.L_x_23687:
        /* <DEDUP_REMOVED lines=8> */
.L_x_23692:
[----:B------:R0:W5:Y:S01]  /*2fc0*/  LDG.E.U8 R24, [R6.64] ;  /* 0x0000002406187981 */ /* 0x000162000c1e1100 */
[----:B------:R-:W-:Y:S05]  /*2fd0*/  BRA `(.L_x_23690) ;  /* 0x00000d2000007947 */ /* 0x000fea0003800000 */
.L_x_23691:
[----:B------:R0:W5:Y:S01]  /*2fe0*/  LDG.E.U16 R24, [R6.64] ;  /* 0x0000002406187981 */ /* 0x000162000c1e1500 */
[----:B------:R-:W-:Y:S05]  /*2ff0*/  BRA `(.L_x_23690) ;  /* 0x00000d0000007947 */ /* 0x000fea0003800000 */
.L_x_23686:
        /* <DEDUP_REMOVED lines=10> */
.L_x_23694:
[----:B------:R-:W2:Y:S02]  /*30a0*/  LDG.E.U16 R4, [R6.64] ;  /* 0x0000002406047981 */ /* 0x000ea4000c1e1500 */
[----:B--2---:R-:W-:-:S06]  /*30b0*/  HADD2.F32 R4, -RZ, R4.H0_H0 ;  /* 0x20000004ff047230 */ /* 0x004fcc0000004100 */
[----:B------:R-:W0:Y:S02]  /*30c0*/  F2I.S64.TRUNC R4, R4 ;  /* 0x0000000400047311 */ /* 0x000e24000020d900 */
[----:B0-----:R-:W-:Y:S01]  /*30d0*/  PRMT R24, R4, 0x7610, R24 ;  /* 0x0000761004187816 */ /* 0x001fe20000000018 */
[----:B------:R-:W-:Y:S05]  /*30e0*/  BRA `(.L_x_23690) ;  /* 0x00000c1000007947 */ /* 0x000fea0003800000 */
.L_x_23693:
        /* <DEDUP_REMOVED lines=10> */
.L_x_23696:
[----:B------:R-:W2:Y:S02]  /*3190*/  LDG.E.U16 R6, [R6.64] ;  /* 0x0000002406067981 */ /* 0x000ea4000c1e1500 */
[----:B--2---:R-:W-:-:S06]  /*31a0*/  HADD2.F32 R4, -RZ, R6.H0_H0 ;  /* 0x20000006ff047230 */ /* 0x004fcc0000004100 */
[----:B------:R-:W0:Y:S02]  /*31b0*/  F2I.S64.TRUNC R4, R4 ;  /* 0x0000000400047311 */ /* 0x000e24000020d900 */
[----:B0-----:R-:W-:Y:S01]  /*31c0*/  PRMT R24, R4, 0x7610, R24 ;  /* 0x0000761004187816 */ /* 0x001fe20000000018 */
[----:B------:R-:W-:Y:S05]  /*31d0*/  BRA `(.L_x_23690) ;  /* 0x00000b2000007947 */ /* 0x000fea0003800000 */
.L_x_23695:
[----:B------:R-:W2:Y:S02]  /*31e0*/  LDG.E.64 R4, [R6.64] ;  /* 0x0000002406047981 */ /* 0x000ea4000c1e1b00 */
[----:B--2---:R-:W0:Y:S02]  /*31f0*/  F2I.S64.F64.TRUNC R4, R4 ;  /* 0x0000000400047311 */ /* 0x004e24000030d900 */
[----:B0-----:R-:W-:Y:S01]  /*3200*/  PRMT R24, R4, 0x7610, R24 ;  /* 0x0000761004187816 */ /* 0x001fe20000000018 */
[----:B------:R-:W-:Y:S05]  /*3210*/  BRA `(.L_x_23690) ;  /* 0x00000ae000007947 */ /* 0x000fea0003800000 */
.L_x_23685:
        /* <DEDUP_REMOVED lines=12> */
.L_x_23699:
[----:B------:R-:W2:Y:S02]  /*32e0*/  LDG.E.64 R6, [R6.64] ;  /* 0x0000002406067981 */ /* 0x000ea4000c1e1b00 */
[----:B--2---:R-:W0:Y:S02]  /*32f0*/  F2I.S64.F64.TRUNC R4, R6 ;  /* 0x0000000600047311 */ /* 0x004e24000030d900 */
[----:B0-----:R-:W-:Y:S01]  /*3300*/  PRMT R24, R4, 0x7610, R24 ;  /* 0x0000761004187816 */ /* 0x001fe20000000018 */
[----:B------:R-:W-:Y:S05]  /*3310*/  BRA `(.L_x_23690) ;  /* 0x000009e000007947 */ /* 0x000fea0003800000 */
.L_x_23698:
        /* <DEDUP_REMOVED lines=28> */
.L_x_23701:
        /* <DEDUP_REMOVED lines=15> */
.L_x_23700:
[----:B------:R-:W2:Y:S02]  /*35d0*/  LDG.E.U16 R4, [R6.64] ;  /* 0x0000002406047981 */ /* 0x000ea4000c1e1500 */
[----:B--2---:R-:W-:-:S06]  /*35e0*/  PRMT R4, RZ, 0x5410, R4 ;  /* 0x00005410ff047816 */ /* 0x004fcc0000000004 */
[----:B------:R-:W0:Y:S02]  /*35f0*/  F2I.S64.TRUNC R4, R4 ;  /* 0x0000000400047311 */ /* 0x000e24000020d900 */
[----:B0-----:R-:W-:Y:S01]  /*3600*/  PRMT R24, R4, 0x7610, R24 ;  /* 0x0000761004187816 */ /* 0x001fe20000000018 */
[----:B------:R-:W-:Y:S05]  /*3610*/  BRA `(.L_x_23690) ;  /* 0x000006e000007947 */ /* 0x000fea0003800000 */
.L_x_23697:
        /* <DEDUP_REMOVED lines=10> */
.L_x_23704:
        /* <DEDUP_REMOVED lines=21> */
.L_x_23708:
[----:B------:R-:W-:Y:S05]  /*3810*/  BSYNC B1 ;  /* 0x0000000000017941 */ /* 0x000fea0003800000 */
.L_x_23707:
[----:B------:R-:W-:Y:S01]  /*3820*/  IMAD.SHL.U32 R3, R3, 0x100000, RZ ;  /* 0x0010000003037824 */ /* 0x000fe200078e00ff */
[----:B------:R-:W-:-:S04]  /*3830*/  LEA R5, R0, 0x3b800000, 0x17 ;  /* 0x3b80000000057811 */ /* 0x000fc800078eb8ff */
[----:B------:R-:W-:Y:S02]  /*3840*/  LOP3.LUT R4, R5, R3, R6, 0xfe, !PT ;  /* 0x0000000305047212 */ /* 0x000fe400078efe06 */
.L_x_23706:
[----:B------:R-:W-:Y:S05]  /*3850*/  BSYNC B0 ;  /* 0x0000000000007941 */ /* 0x000fea0003800000 */
.L_x_23705:
[----:B------:R-:W0:Y:S02]  /*3860*/  F2I.S64.TRUNC R4, R4 ;  /* 0x0000000400047311 */ /* 0x000e24000020d900 */
[----:B0-----:R-:W-:Y:S01]  /*3870*/  PRMT R24, R4, 0x7610, R24 ;  /* 0x0000761004187816 */ /* 0x001fe20000000018 */
[----:B------:R-:W-:Y:S05]  /*3880*/  BRA `(.L_x_23690) ;  /* 0x0000047000007947 */ /* 0x000fea0003800000 */
.L_x_23703:
        /* <DEDUP_REMOVED lines=21> */
.L_x_23712:
[----:B------:R-:W-:Y:S05]  /*39e0*/  BSYNC B1 ;  /* 0x0000000000017941 */ /* 0x000fea0003800000 */
.L_x_23711:
[----:B------:R-:W-:Y:S01]  /*39f0*/  IMAD.SHL.U32 R3, R3, 0x200000, RZ ;  /* 0x0020000003037824 */ /* 0x000fe200078e00ff */
[----:B------:R-:W-:-:S04]  /*3a00*/  LEA R5, R0, 0x37800000, 0x17 ;  /* 0x3780000000057811 */ /* 0x000fc800078eb8ff */
[----:B------:R-:W-:Y:S02]  /*3a10*/  LOP3.LUT R4, R5, R3, R6, 0xfe, !PT ;  /* 0x0000000305047212 */ /* 0x000fe400078efe06 */
.L_x_23710:
[----:B------:R-:W-:Y:S05]  /*3a20*/  BSYNC B0 ;  /* 0x0000000000007941 */ /* 0x000fea0003800000 */
.L_x_23709:
[----:B------:R-:W0:Y:S02]  /*3a30*/  F2I.S64.TRUNC R4, R4 ;  /* 0x0000000400047311 */ /* 0x000e24000020d900 */
[----:B0-----:R-:W-:Y:S01]  /*3a40*/  PRMT R24, R4, 0x7610, R24 ;  /* 0x0000761004187816 */ /* 0x001fe20000000018 */
[----:B------:R-:W-:Y:S05]  /*3a50*/  BRA `(.L_x_23690) ;  /* 0x000002a000007947 */ /* 0x000fea0003800000 */
.L_x_23702:
        /* <DEDUP_REMOVED lines=14> */
.L_x_23716:
[----:B------:R-:W-:Y:S05]  /*3b40*/  BSYNC B0 ;  /* 0x0000000000007941 */ /* 0x000fea0003800000 */
.L_x_23715:
[----:B------:R-:W0:Y:S02]  /*3b50*/  F2I.S64.TRUNC R4, R4 ;  /* 0x0000000400047311 */ /* 0x000e24000020d900 */
[----:B0-----:R-:W-:Y:S01]  /*3b60*/  PRMT R24, R4, 0x7610, R24 ;  /* 0x0000761004187816 */ /* 0x001fe20000000018 */
[----:B------:R-:W-:Y:S05]  /*3b70*/  BRA `(.L_x_23690) ;  /* 0x0000018000007947 */ /* 0x000fea0003800000 */
.L_x_23689:
        /* <DEDUP_REMOVED lines=21> */
.L_x_23714:
[----:B------:R0:W5:Y:S01]  /*3cd0*/  LDG.E.U8 R24, [R6.64] ;  /* 0x0000002406187981 */ /* 0x000162000c1e1100 */
[----:B------:R-:W-:Y:S05]  /*3ce0*/  BRA `(.L_x_23690) ;  /* 0x0000001000007947 */ /* 0x000fea0003800000 */
.L_x_23713:
[----:B------:R0:W5:Y:S02]  /*3cf0*/  LDG.E.U8 R24, [R6.64] ;  /* 0x0000002406187981 */ /* 0x000164000c1e1100 */
.L_x_23690:
[----:B------:R-:W-:-:S03]  /*3d00*/  IADD3 R28, R28, 0x80, RZ ;  /* 0x000000801c1c7810 */ /* 0x000fc60007ffe0ff */
.L_x_23652:
[----:B------:R-:W-:Y:S05]  /*3d10*/  BSYNC B6 ;  /* 0x0000000000067941 */ /* 0x000fea0003800000 */
.L_x_23651:
        /* <DEDUP_REMOVED lines=23> */
.L_x_23722:
[----:B------:R0:W5:Y:S01]  /*3e90*/  LDG.E.U8 R26, [R6.64] ;  /* 0x00000024061a7981 */ /* 0x000162000c1e1100 */
[----:B------:R-:W-:Y:S05]  /*3ea0*/  BRA `(.L_x_23724) ;  /* 0x00000dc000007947 */ /* 0x000fea0003800000 */
.L_x_23721:
        /* <DEDUP_REMOVED lines=8> */
.L_x_23726:
[----:B------:R0:W5:Y:S01]  /*3f30*/  LDG.E.U8 R26, [R6.64] ;  /* 0x00000024061a7981 */ /* 0x000162000c1e1100 */
[----:B------:R-:W-:Y:S05]  /*3f40*/  BRA `(.L_x_23724) ;  /* 0x00000d2000007947 */ /* 0x000fea0003800000 */
.L_x_23725:
[----:B------:R0:W5:Y:S01]  /*3f50*/  LDG.E.U16 R26, [R6.64] ;  /* 0x00000024061a7981 */ /* 0x000162000c1e1500 */
[----:B------:R-:W-:Y:S05]  /*3f60*/  BRA `(.L_x_23724) ;  /* 0x00000d0000007947 */ /* 0x000fea0003800000 */
.L_x_23720:
        /* <DEDUP_REMOVED lines=10> */
.L_x_23728:
[----:B------:R-:W2:Y:S02]  /*4010*/  LDG.E.U16 R4, [R6.64] ;  /* 0x0000002406047981 */ /* 0x000ea4000c1e1500 */
[----:B--2---:R-:W-:-:S06]  /*4020*/  HADD2.F32 R4, -RZ, R4.H0_H0 ;  /* 0x20000004ff047230 */ /* 0x004fcc0000004100 */
[----:B------:R-:W0:Y:S02]  /*4030*/  F2I.S64.TRUNC R4, R4 ;  /* 0x0000000400047311 */ /* 0x000e24000020d900 */
[----:B0-----:R-:W-:Y:S01]  /*4040*/  PRMT R26, R4, 0x7610, R26 ;  /* 0x00007610041a7816 */ /* 0x001fe2000000001a */
[----:B------:R-:W-:Y:S05]  /*4050*/  BRA `(.L_x_23724) ;  /* 0x00000c1000007947 */ /* 0x000fea0003800000 */
.L_x_23727:
        /* <DEDUP_REMOVED lines=10> */
.L_x_23730:
[----:B------:R-:W2:Y:S02]  /*4100*/  LDG.E.U16 R6, [R6.64] ;  /* 0x0000002406067981 */ /* 0x000ea4000c1e1500 */
[----:B--2---:R-:W-:-:S06]  /*4110*/  HADD2.F32 R4, -RZ, R6.H0_H0 ;  /* 0x20000006ff047230 */ /* 0x004fcc0000004100 */
[----:B------:R-:W0:Y:S02]  /*4120*/  F2I.S64.TRUNC R4, R4 ;  /* 0x0000000400047311 */ /* 0x000e24000020d900 */
[----:B0-----:R-:W-:Y:S01]  /*4130*/  PRMT R26, R4, 0x7610, R26 ;  /* 0x00007610041a7816 */ /* 0x001fe2000000001a */
[----:B------:R-:W-:Y:S05]  /*4140*/  BRA `(.L_x_23724) ;  /* 0x00000b2000007947 */ /* 0x000fea0003800000 */
.L_x_23729:
[----:B------:R-:W2:Y:S02]  /*4150*/  LDG.E.64 R4, [R6.64] ;  /* 0x0000002406047981 */ /* 0x000ea4000c1e1b00 */
[----:B--2---:R-:W0:Y:S02]  /*4160*/  F2I.S64.F64.TRUNC R4, R4 ;  /* 0x0000000400047311 */ /* 0x004e24000030d900 */
[----:B0-----:R-:W-:Y:S01]  /*4170*/  PRMT R26, R4, 0x7610, R26 ;  /* 0x00007610041a7816 */ /* 0x001fe2000000001a */
[----:B------:R-:W-:Y:S05]  /*4180*/  BRA `(.L_x_23724) ;  /* 0x00000ae000007947 */ /* 0x000fea0003800000 */
.L_x_23719:
        /* <DEDUP_REMOVED lines=12> */
.L_x_23733:
[----:B------:R-:W2:Y:S02]  /*4250*/  LDG.E.64 R6, [R6.64] ;  /* 0x0000002406067981 */ /* 0x000ea4000c1e1b00 */
[----:B--2---:R-:W0:Y:S02]  /*4260*/  F2I.S64.F64.TRUNC R4, R6 ;  /* 0x0000000600047311 */ /* 0x004e24000030d900 */
[----:B0-----:R-:W-:Y:S01]  /*4270*/  PRMT R26, R4, 0x7610, R26 ;  /* 0x00007610041a7816 */ /* 0x001fe2000000001a */
[----:B------:R-:W-:Y:S05]  /*4280*/  BRA `(.L_x_23724) ;  /* 0x000009e000007947 */ /* 0x000fea0003800000 */
.L_x_23732:
        /* <DEDUP_REMOVED lines=28> */
.L_x_23735:
        /* <DEDUP_REMOVED lines=15> */
.L_x_23734:
[----:B------:R-:W2:Y:S02]  /*4540*/  LDG.E.U16 R4, [R6.64] ;  /* 0x0000002406047981 */ /* 0x000ea4000c1e1500 */
[----:B--2---:R-:W-:-:S06]  /*4550*/  PRMT R4, RZ, 0x5410, R4 ;  /* 0x00005410ff047816 */ /* 0x004fcc0000000004 */
[----:B------:R-:W0:Y:S02]  /*4560*/  F2I.S64.TRUNC R4, R4 ;  /* 0x0000000400047311 */ /* 0x000e24000020d900 */
[----:B0-----:R-:W-:Y:S01]  /*4570*/  PRMT R26, R4, 0x7610, R26 ;  /* 0x00007610041a7816 */ /* 0x001fe2000000001a */
[----:B------:R-:W-:Y:S05]  /*4580*/  BRA `(.L_x_23724) ;  /* 0x000006e000007947 */ /* 0x000fea0003800000 */
.L_x_23731:
        /* <DEDUP_REMOVED lines=10> */
.L_x_23738:
        /* <DEDUP_REMOVED lines=21> */
.L_x_23742:
[----:B------:R-:W-:Y:S05]  /*4780*/  BSYNC B1 ;  /* 0x0000000000017941 */ /* 0x000fea0003800000 */
.L_x_23741:
[----:B------:R-:W-:Y:S01]  /*4790*/  IMAD.SHL.U32 R3, R3, 0x100000, RZ ;  /* 0x0010000003037824 */ /* 0x000fe200078e00ff */
[----:B------:R-:W-:-:S04]  /*47a0*/  LEA R5, R0, 0x3b800000, 0x17 ;  /* 0x3b80000000057811 */ /* 0x000fc800078eb8ff */
[----:B------:R-:W-:Y:S02]  /*47b0*/  LOP3.LUT R4, R5, R3, R6, 0xfe, !PT ;  /* 0x0000000305047212 */ /* 0x000fe400078efe06 */
.L_x_23740:
[----:B------:R-:W-:Y:S05]  /*47c0*/  BSYNC B0 ;  /* 0x0000000000007941 */ /* 0x000fea0003800000 */
.L_x_23739:
[----:B------:R-:W0:Y:S02]  /*47d0*/  F2I.S64.TRUNC R4, R4 ;  /* 0x0000000400047311 */ /* 0x000e24000020d900 */
[----:B0-----:R-:W-:Y:S01]  /*47e0*/  PRMT R26, R4, 0x7610, R26 ;  /* 0x00007610041a7816 */ /* 0x001fe2000000001a */
[----:B------:R-:W-:Y:S05]  /*47f0*/  BRA `(.L_x_23724) ;  /* 0x0000047000007947 */ /* 0x000fea0003800000 */
.L_x_23737:
        /* <DEDUP_REMOVED lines=21> */
.L_x_23746:
[----:B------:R-:W-:Y:S05]  /*4950*/  BSYNC B1 ;  /* 0x0000000000017941 */ /* 0x000fea0003800000 */
.L_x_23745:
[----:B------:R-:W-:Y:S01]  /*4960*/  IMAD.SHL.U32 R3, R3, 0x200000, RZ ;  /* 0x0020000003037824 */ /* 0x000fe200078e00ff */
[----:B------:R-:W-:-:S04]  /*4970*/  LEA R5, R0, 0x37800000, 0x17 ;  /* 0x3780000000057811 */ /* 0x000fc800078eb8ff */
[----:B------:R-:W-:Y:S02]  /*4980*/  LOP3.LUT R4, R5, R3, R6, 0xfe, !PT ;  /* 0x0000000305047212 */ /* 0x000fe400078efe06 */
.L_x_23744:
[----:B------:R-:W-:Y:S05]  /*4990*/  BSYNC B0 ;  /* 0x0000000000007941 */ /* 0x000fea0003800000 */
.L_x_23743:
[----:B------:R-:W0:Y:S02]  /*49a0*/  F2I.S64.TRUNC R4, R4 ;  /* 0x0000000400047311 */ /* 0x000e24000020d900 */
[----:B0-----:R-:W-:Y:S01]  /*49b0*/  PRMT R26, R4, 0x7610, R26 ;  /* 0x00007610041a7816 */ /* 0x001fe2000000001a */
[----:B------:R-:W-:Y:S05]  /*49c0*/  BRA `(.L_x_23724) ;  /* 0x000002a000007947 */ /* 0x000fea0003800000 */
.L_x_23736:
        /* <DEDUP_REMOVED lines=14> */
.L_x_23750:
[----:B------:R-:W-:Y:S05]  /*4ab0*/  BSYNC B0 ;  /* 0x0000000000007941 */ /* 0x000fea0003800000 */
.L_x_23749:
[----:B------:R-:W0:Y:S02]  /*4ac0*/  F2I.S64.TRUNC R4, R4 ;  /* 0x0000000400047311 */ /* 0x000e24000020d900 */
[----:B0-----:R-:W-:Y:S01]  /*4ad0*/  PRMT R26, R4, 0x7610, R26 ;  /* 0x00007610041a7816 */ /* 0x001fe2000000001a */
[----:B------:R-:W-:Y:S05]  /*4ae0*/  BRA `(.L_x_23724) ;  /* 0x0000018000007947 */ /* 0x000fea0003800000 */
.L_x_23723:
        /* <DEDUP_REMOVED lines=21> */
.L_x_23748:
[----:B------:R0:W5:Y:S01]  /*4c40*/  LDG.E.U8 R26, [R6.64] ;  /* 0x00000024061a7981 */ /* 0x000162000c1e1100 */
[----:B------:R-:W-:Y:S05]  /*4c50*/  BRA `(.L_x_23724) ;  /* 0x0000001000007947 */ /* 0x000fea0003800000 */
.L_x_23747:
[----:B------:R0:W5:Y:S02]  /*4c60*/  LDG.E.U8 R26, [R6.64] ;  /* 0x00000024061a7981 */ /* 0x000164000c1e1100 */
.L_x_23724:
        /* <DEDUP_REMOVED lines=16> */
.L_x_23754:
[----:B------:R0:W5:Y:S01]  /*4d70*/  LDG.E.U8 R27, [R6.64] ;  /* 0x00000024061b7981 */ /* 0x000162000c1e1100 */
[----:B------:R-:W-:Y:S05]  /*4d80*/  BRA `(.L_x_23756) ;  /* 0x00000dc000007947 */ /* 0x000fea0003800000 */
.L_x_23753:
        /* <DEDUP_REMOVED lines=8> */
.L_x_23758:
[----:B------:R0:W5:Y:S01]  /*4e10*/  LDG.E.U8 R27, [R6.64] ;  /* 0x00000024061b7981 */ /* 0x000162000c1e1100 */
[----:B------:R-:W-:Y:S05]  /*4e20*/  BRA `(.L_x_23756) ;  /* 0x00000d2000007947 */ /* 0x000fea0003800000 */
.L_x_23757:
[----:B------:R0:W5:Y:S01]  /*4e30*/  LDG.E.U16 R27, [R6.64] ;  /* 0x00000024061b7981 */ /* 0x000162000c1e1500 */
[----:B------:R-:W-:Y:S05]  /*4e40*/  BRA `(.L_x_23756) ;  /* 0x00000d0000007947 */ /* 0x000fea0003800000 */
.L_x_23752:
        /* <DEDUP_REMOVED lines=10> */
.L_x_23760:
[----:B------:R-:W2:Y:S02]  /*4ef0*/  LDG.E.U16 R4, [R6.64] ;  /* 0x0000002406047981 */ /* 0x000ea4000c1e1500 */
[----:B--2---:R-:W-:-:S06]  /*4f00*/  HADD2.F32 R4, -RZ, R4.H0_H0 ;  /* 0x20000004ff047230 */ /* 0x004fcc0000004100 */
[----:B------:R-:W0:Y:S02]  /*4f10*/  F2I.S64.TRUNC R4, R4 ;  /* 0x0000000400047311 */ /* 0x000e24000020d900 */
[----:B0-----:R-:W-:Y:S01]  /*4f20*/  PRMT R27, R4, 0x7610, R27 ;  /* 0x00007610041b7816 */ /* 0x001fe2000000001b */
[----:B------:R-:W-:Y:S05]  /*4f30*/  BRA `(.L_x_23756) ;  /* 0x00000c1000007947 */ /* 0x000fea0003800000 */
.L_x_23759:
        /* <DEDUP_REMOVED lines=10> */
.L_x_23762:
[----:B------:R-:W2:Y:S02]  /*4fe0*/  LDG.E.U16 R6, [R6.64] ;  /* 0x0000002406067981 */ /* 0x000ea4000c1e1500 */
[----:B--2---:R-:W-:-:S06]  /*4ff0*/  HADD2.F32 R4, -RZ, R6.H0_H0 ;  /* 0x20000006ff047230 */ /* 0x004fcc0000004100 */
[----:B------:R-:W0:Y:S02]  /*5000*/  F2I.S64.TRUNC R4, R4 ;  /* 0x0000000400047311 */ /* 0x000e24000020d900 */
[----:B0-----:R-:W-:Y:S01]  /*5010*/  PRMT R27, R4, 0x7610, R27 ;  /* 0x00007610041b7816 */ /* 0x001fe2000000001b */
[----:B------:R-:W-:Y:S05]  /*5020*/  BRA `(.L_x_23756) ;  /* 0x00000b2000007947 */ /* 0x000fea0003800000 */
.L_x_23761:
[----:B------:R-:W2:Y:S02]  /*5030*/  LDG.E.64 R4, [R6.64] ;  /* 0x0000002406047981 */ /* 0x000ea4000c1e1b00 */
[----:B--2---:R-:W0:Y:S02]  /*5040*/  F2I.S64.F64.TRUNC R4, R4 ;  /* 0x0000000400047311 */ /* 0x004e24000030d900 */
[----:B0-----:R-:W-:Y:S01]  /*5050*/  PRMT R27, R4, 0x7610, R27 ;  /* 0x00007610041b7816 */ /* 0x001fe2000000001b */
[----:B------:R-:W-:Y:S05]  /*5060*/  BRA `(.L_x_23756) ;  /* 0x00000ae000007947 */ /* 0x000fea0003800000 */
.L_x_23751:
        /* <DEDUP_REMOVED lines=12> */
.L_x_23765:
[----:B------:R-:W2:Y:S02]  /*5130*/  LDG.E.64 R6, [R6.64] ;  /* 0x0000002406067981 */ /* 0x000ea4000c1e1b00 */
[----:B--2---:R-:W0:Y:S02]  /*5140*/  F2I.S64.F64.TRUNC R4, R6 ;  /* 0x0000000600047311 */ /* 0x004e24000030d900 */
[----:B0-----:R-:W-:Y:S01]  /*5150*/  PRMT R27, R4, 0x7610, R27 ;  /* 0x00007610041b7816 */ /* 0x001fe2000000001b */
[----:B------:R-:W-:Y:S05]  /*5160*/  BRA `(.L_x_23756) ;  /* 0x000009e000007947 */ /* 0x000fea0003800000 */
.L_x_23764:
        /* <DEDUP_REMOVED lines=28> */
.L_x_23767:
        /* <DEDUP_REMOVED lines=15> */
.L_x_23766:
[----:B------:R-:W2:Y:S02]  /*5420*/  LDG.E.U16 R4, [R6.64] ;  /* 0x0000002406047981 */ /* 0x000ea4000c1e1500 */
[----:B--2---:R-:W-:-:S06]  /*5430*/  PRMT R4, RZ, 0x5410, R4 ;  /* 0x00005410ff047816 */ /* 0x004fcc0000000004 */
[----:B------:R-:W0:Y:S02]  /*5440*/  F2I.S64.TRUNC R4, R4 ;  /* 0x0000000400047311 */ /* 0x000e24000020d900 */
[----:B0-----:R-:W-:Y:S01]  /*5450*/  PRMT R27, R4, 0x7610, R27 ;  /* 0x00007610041b7816 */ /* 0x001fe2000000001b */
[----:B------:R-:W-:Y:S05]  /*5460*/  BRA `(.L_x_23756) ;  /* 0x000006e000007947 */ /* 0x000fea0003800000 */
.L_x_23763:
        /* <DEDUP_REMOVED lines=10> */
.L_x_23770:
        /* <DEDUP_REMOVED lines=21> */
.L_x_23774:
[----:B------:R-:W-:Y:S05]  /*5660*/  BSYNC B1 ;  /* 0x0000000000017941 */ /* 0x000fea0003800000 */
.L_x_23773:
[----:B------:R-:W-:Y:S01]  /*5670*/  IMAD.SHL.U32 R3, R3, 0x100000, RZ ;  /* 0x0010000003037824 */ /* 0x000fe200078e00ff */
[----:B------:R-:W-:-:S04]  /*5680*/  LEA R5, R0, 0x3b800000, 0x17 ;  /* 0x3b80000000057811 */ /* 0x000fc800078eb8ff */
[----:B------:R-:W-:Y:S02]  /*5690*/  LOP3.LUT R4, R5, R3, R6, 0xfe, !PT ;  /* 0x0000000305047212 */ /* 0x000fe400078efe06 */
.L_x_23772:
[----:B------:R-:W-:Y:S05]  /*56a0*/  BSYNC B0 ;  /* 0x0000000000007941 */ /* 0x000fea0003800000 */
.L_x_23771:
[----:B------:R-:W0:Y:S02]  /*56b0*/  F2I.S64.TRUNC R4, R4 ;  /* 0x0000000400047311 */ /* 0x000e24000020d900 */
[----:B0-----:R-:W-:Y:S01]  /*56c0*/  PRMT R27, R4, 0x7610, R27 ;  /* 0x00007610041b7816 */ /* 0x001fe2000000001b */
[----:B------:R-:W-:Y:S05]  /*56d0*/  BRA `(.L_x_23756) ;  /* 0x0000047000007947 */ /* 0x000fea0003800000 */
.L_x_23769:
        /* <DEDUP_REMOVED lines=21> */
.L_x_23778:
[----:B------:R-:W-:Y:S05]  /*5830*/  BSYNC B1 ;  /* 0x0000000000017941 */ /* 0x000fea0003800000 */
.L_x_23777:
[----:B------:R-:W-:Y:S01]  /*5840*/  IMAD.SHL.U32 R3, R3, 0x200000, RZ ;  /* 0x0020000003037824 */ /* 0x000fe200078e00ff */
[----:B------:R-:W-:-:S04]  /*5850*/  LEA R5, R0, 0x37800000, 0x17 ;  /* 0x3780000000057811 */ /* 0x000fc800078eb8ff */
[----:B------:R-:W-:Y:S02]  /*5860*/  LOP3.LUT R4, R5, R3, R6, 0xfe, !PT ;  /* 0x0000000305047212 */ /* 0x000fe400078efe06 */
.L_x_23776:
[----:B------:R-:W-:Y:S05]  /*5870*/  BSYNC B0 ;  /* 0x0000000000007941 */ /* 0x000fea0003800000 */
.L_x_23775:
[----:B------:R-:W0:Y:S02]  /*5880*/  F2I.S64.TRUNC R4, R4 ;  /* 0x0000000400047311 */ /* 0x000e24000020d900 */
[----:B0-----:R-:W-:Y:S01]  /*5890*/  PRMT R27, R4, 0x7610, R27 ;  /* 0x00007610041b7816 */ /* 0x001fe2000000001b */
[----:B------:R-:W-:Y:S05]  /*58a0*/  BRA `(.L_x_23756) ;  /* 0x000002a000007947 */ /* 0x000fea0003800000 */
.L_x_23768:
        /* <DEDUP_REMOVED lines=14> */
.L_x_23782:
[----:B------:R-:W-:Y:S05]  /*5990*/  BSYNC B0 ;  /* 0x0000000000007941 */ /* 0x000fea0003800000 */
.L_x_23781:
[----:B------:R-:W0:Y:S02]  /*59a0*/  F2I.S64.TRUNC R4, R4 ;  /* 0x0000000400047311 */ /* 0x000e24000020d900 */
[----:B0-----:R-:W-:Y:S01]  /*59b0*/  PRMT R27, R4, 0x7610, R27 ;  /* 0x00007610041b7816 */ /* 0x001fe2000000001b */
[----:B------:R-:W-:Y:S05]  /*59c0*/  BRA `(.L_x_23756) ;  /* 0x0000018000007947 */ /* 0x000fea0003800000 */
.L_x_23755:
        /* <DEDUP_REMOVED lines=21> */
.L_x_23780:
[----:B------:R0:W5:Y:S01]  /*5b20*/  LDG.E.U8 R27, [R6.64] ;  /* 0x00000024061b7981 */ /* 0x000162000c1e1100 */
[----:B------:R-:W-:Y:S05]  /*5b30*/  BRA `(.L_x_23756) ;  /* 0x0000001000007947 */ /* 0x000fea0003800000 */
.L_x_23779:
[----:B------:R0:W5:Y:S02]  /*5b40*/  LDG.E.U8 R27, [R6.64] ;  /* 0x00000024061b7981 */ /* 0x000164000c1e1100 */
.L_x_23756:
[----:B------:R-:W-:-:S03]  /*5b50*/  IADD3 R28, R28, 0x80, RZ ;  /* 0x000000801c1c7810 */ /* 0x000fc60007ffe0ff */
.L_x_23718:
[----:B------:R-:W-:Y:S05]  /*5b60*/  BSYNC B6 ;  /* 0x0000000000067941 */ /* 0x000fea0003800000 */
.L_x_23717:
[----:B------:R-:W-:Y:S01]  /*5b70*/  ISETP.GE.AND P0, PT, R28, R18, PT ;  /* 0x000000121c00720c */ /* 0x000fe20003f06270 */
[----:B------:R-:W-:Y:S01]  /*5b80*/  BSSY B6, `(.L_x_23783) ;  /* 0x00001df000067945 */ /* 0x000fe20003800000 */
[----:B------:R-:W-:-:S11]  /*5b90*/  PRMT R29, RZ, 0x7610, R29 ;  /* 0x00007610ff1d7816 */ /* 0x000fd6000000001d */
        /* <DEDUP_REMOVED lines=18> */
.L_x_23788:
[----:B------:R1:W5:Y:S01]  /*5cc0*/  LDG.E.U8 R29, [R4.64] ;  /* 0x00000024041d7981 */ /* 0x000362000c1e1100 */
[----:B------:R-:W-:Y:S05]  /*5cd0*/  BRA `(.L_x_23790) ;  /* 0x00000dc000007947 */ /* 0x000fea0003800000 */
.L_x_23787:
        /* <DEDUP_REMOVED lines=8> */
.L_x_23792:
[----:B------:R1:W5:Y:S01]  /*5d60*/  LDG.E.U8 R29, [R4.64] ;  /* 0x00000024041d7981 */ /* 0x000362000c1e1100 */
[----:B------:R-:W-:Y:S05]  /*5d70*/  BRA `(.L_x_23790) ;  /* 0x00000d2000007947 */ /* 0x000fea0003800000 */
.L_x_23791:
[----:B------:R1:W5:Y:S01]  /*5d80*/  LDG.E.U16 R29, [R4.64] ;  /* 0x00000024041d7981 */ /* 0x000362000c1e1500 */
[----:B------:R-:W-:Y:S05]  /*5d90*/  BRA `(.L_x_23790) ;  /* 0x00000d0000007947 */ /* 0x000fea0003800000 */
.L_x_23786:
[----:B------:R-:W-:-:S13]  /*5da0*/  ISETP.GT.AND P0, PT, R0, 0x6, PT ;  /* 0x000000060000780c */ /* 0x000fda0003f04270 */
[----:B------:R-:W-:Y:S05]  /*5db0*/  @P0 BRA `(.L_x_23793) ;  /* 0x000000d000000947 */ /* 0x000fea0003800000 */
[----:B------:R-:W-:-:S13]  /*5dc0*/  ISETP.NE.AND P0, PT, R0, 0x5, PT ;  /* 0x000000050000780c */ /* 0x000fda0003f05270 */
[----:B------:R-:W-:Y:S05]  /*5dd0*/  @!P0 BRA `(.L_x_23794) ;  /* 0x0000006000008947 */ /* 0x000fea0003800000 */
[----:B------:R-:W-:-:S13]  /*5de0*/  ISETP.NE.AND P0, PT, R0, 0x6, PT ;  /* 0x000000060000780c */ /* 0x000fda0003f05270 */
[----:B------:R-:W-:Y:S05]  /*5df0*/  @P0 BRA `(.L_x_23789) ;  /* 0x00000b2000000947 */ /* 0x000fea0003800000 */
[----:B------:R-:W2:Y:S02]  /*5e00*/  LDG.E R2, [R4.64] ;  /* 0x0000002404027981 */ /* 0x000ea4000c1e1900 */
[----:B--2---:R-:W1:Y:S02]  /*5e10*/  F2I.S64.TRUNC R2, R2 ;  /* 0x0000000200027311 */ /* 0x004e64000020d900 */
[----:B-1----:R-:W-:Y:S01]  /*5e20*/  PRMT R29, R2, 0x7610, R29 ;  /* 0x00007610021d7816 */ /* 0x002fe2000000001d */
[----:B------:R-:W-:Y:S05]  /*5e30*/  BRA `(.L_x_23790) ;  /* 0x00000c6000007947 */ /* 0x000fea0003800000 */
.L_x_23794:
[----:B------:R-:W2:Y:S02]  /*5e40*/  LDG.E.U16 R2, [R4.64] ;  /* 0x0000002404027981 */ /* 0x000ea4000c1e1500 */
[----:B--2---:R-:W-:-:S06]  /*5e50*/  HADD2.F32 R2, -RZ, R2.H0_H0 ;  /* 0x20000002ff027230 */ /* 0x004fcc0000004100 */
[----:B------:R-:W1:Y:S02]  /*5e60*/  F2I.S64.TRUNC R2, R2 ;  /* 0x0000000200027311 */ /* 0x000e64000020d900 */
[----:B-1----:R-:W-:Y:S01]  /*5e70*/  PRMT R29, R2, 0x7610, R29 ;  /* 0x00007610021d7816 */ /* 0x002fe2000000001d */
[----:B------:R-:W-:Y:S05]  /*5e80*/  BRA `(.L_x_23790) ;  /* 0x00000c1000007947 */ /* 0x000fea0003800000 */
.L_x_23793:
[----:B------:R-:W-:-:S13]  /*5e90*/  ISETP.NE.AND P0, PT, R0, 0x7, PT ;  /* 0x000000070000780c */ /* 0x000fda0003f05270 */
[----:B------:R-:W-:Y:S05]  /*5ea0*/  @!P0 BRA `(.L_x_23795) ;  /* 0x000000d000008947 */ /* 0x000fea0003800000 */
        /* <DEDUP_REMOVED lines=8> */
.L_x_23796:
[----:B------:R-:W2:Y:S02]  /*5f30*/  LDG.E.U16 R4, [R4.64] ;  /* 0x0000002404047981 */ /* 0x000ea4000c1e1500 */
[----:B--2---:R-:W-:-:S06]  /*5f40*/  HADD2.F32 R2, -RZ, R4.H0_H0 ;  /* 0x20000004ff027230 */ /* 0x004fcc0000004100 */
[----:B------:R-:W1:Y:S02]  /*5f50*/  F2I.S64.TRUNC R2, R2 ;  /* 0x0000000200027311 */ /* 0x000e64000020d900 */
[----:B-1----:R-:W-:Y:S01]  /*5f60*/  PRMT R29, R2, 0x7610, R29 ;  /* 0x00007610021d7816 */ /* 0x002fe2000000001d */
[----:B------:R-:W-:Y:S05]  /*5f70*/  BRA `(.L_x_23790) ;  /* 0x00000b2000007947 */ /* 0x000fea0003800000 */
.L_x_23795:
[----:B------:R-:W2:Y:S02]  /*5f80*/  LDG.E.64 R2, [R4.64] ;  /* 0x0000002404027981 */ /* 0x000ea4000c1e1b00 */
[----:B--2---:R-:W1:Y:S02]  /*5f90*/  F2I.S64.F64.TRUNC R2, R2 ;  /* 0x0000000200027311 */ /* 0x004e64000030d900 */
[----:B-1----:R-:W-:Y:S01]  /*5fa0*/  PRMT R29, R2, 0x7610, R29 ;  /* 0x00007610021d7816 */ /* 0x002fe2000000001d */
[----:B------:R-:W-:Y:S05]  /*5fb0*/  BRA `(.L_x_23790) ;  /* 0x00000ae000007947 */ /* 0x000fea0003800000 */
.L_x_23785:
        /* <DEDUP_REMOVED lines=12> */
.L_x_23799:
[----:B------:R-:W2:Y:S02]  /*6080*/  LDG.E.64 R4, [R4.64] ;  /* 0x0000002404047981 */ /* 0x000ea4000c1e1b00 */
[----:B--2---:R-:W1:Y:S02]  /*6090*/  F2I.S64.F64.TRUNC R2, R4 ;  /* 0x0000000400027311 */ /* 0x004e64000030d900 */
[----:B-1----:R-:W-:Y:S01]  /*60a0*/  PRMT R29, R2, 0x7610, R29 ;  /* 0x00007610021d7816 */ /* 0x002fe2000000001d */
[----:B------:R-:W-:Y:S05]  /*60b0*/  BRA `(.L_x_23790) ;  /* 0x000009e000007947 */ /* 0x000fea0003800000 */
.L_x_23798:
        /* <DEDUP_REMOVED lines=10> */
[----:B------:R-:W1:Y:S01]  /*6160*/  FLO.U32 R3, R2 ;  /* 0x0000000200037300 */ /* 0x000e6200000e0000 */
[----:B0-----:R-:W-:-:S04]  /*6170*/  IADD3 R6, R2, 0x1000000, RZ ;  /* 0x0100000002067810 */ /* 0x001fc80007ffe0ff */
[----:B------:R-:W-:Y:S02]  /*6180*/  SHF.R.S32.HI R6, RZ, 0x8, R6 ;  /* 0x00000008ff067819 */ /* 0x000fe40000011406 */
[----:B-1----:R-:W-:-:S04]  /*6190*/  IADD3 R3, -R3, 0x1f, RZ ;  /* 0x0000001f03037810 */ /* 0x002fc80007ffe1ff */
        /* <DEDUP_REMOVED lines=14> */
.L_x_23801:
        /* <DEDUP_REMOVED lines=12> */
[----:B------:R-:W1:Y:S02]  /*6340*/  F2I.S64.TRUNC R2, R2 ;  /* 0x0000000200027311 */ /* 0x000e64000020d900 */
[----:B-1----:R-:W-:Y:S01]  /*6350*/  PRMT R29, R2, 0x7610, R29 ;  /* 0x00007610021d7816 */ /* 0x002fe2000000001d */
[----:B------:R-:W-:Y:S05]  /*6360*/  BRA `(.L_x_23790) ;  /* 0x0000073000007947 */ /* 0x000fea0003800000 */
.L_x_23800:
[----:B------:R-:W2:Y:S02]  /*6370*/  LDG.E.U16 R2, [R4.64] ;  /* 0x0000002404027981 */ /* 0x000ea4000c1e1500 */
[----:B--2---:R-:W-:-:S06]  /*6380*/  PRMT R2, RZ, 0x5410, R2 ;  /* 0x00005410ff027816 */ /* 0x004fcc0000000002 */
[----:B------:R-:W1:Y:S02]  /*6390*/  F2I.S64.TRUNC R2, R2 ;  /* 0x0000000200027311 */ /* 0x000e64000020d900 */
[----:B-1----:R-:W-:Y:S01]  /*63a0*/  PRMT R29, R2, 0x7610, R29 ;  /* 0x00007610021d7816 */ /* 0x002fe2000000001d */
[----:B------:R-:W-:Y:S05]  /*63b0*/  BRA `(.L_x_23790) ;  /* 0x000006e000007947 */ /* 0x000fea0003800000 */
.L_x_23797:
        /* <DEDUP_REMOVED lines=10> */
.L_x_23804:
        /* <DEDUP_REMOVED lines=15> */
[----:B------:R-:W1:Y:S02]  /*6550*/  FLO.U32 R3, R2 ;  /* 0x0000000200037300 */ /* 0x000e6400000e0000 */
[----:B-1----:R-:W-:-:S04]  /*6560*/  IADD3 R3, -R3, 0x1f, RZ ;  /* 0x0000001f03037810 */ /* 0x002fc80007ffe1ff */
[----:B------:R-:W-:Y:S02]  /*6570*/  IADD3 R5, R3, -0x1c, RZ ;  /* 0xffffffe403057810 */ /* 0x000fe40007ffe0ff */
[----:B------:R-:W-:Y:S02]  /*6580*/  IADD3 R0, R0, 0x1d, -R3 ;  /* 0x0000001d00007810 */ /* 0x000fe40007ffe803 */
[----:B------:R-:W-:-:S04]  /*6590*/  SHF.L.U32 R5, R2, R5, RZ ;  /* 0x0000000502057219 */ /* 0x000fc800000006ff */
[----:B------:R-:W-:Y:S02]  /*65a0*/  LOP3.LUT R2, R5, 0x7, RZ, 0xc0, !PT ;  /* 0x0000000705027812 */ /* 0x000fe400078ec0ff */
.L_x_23808:
[----:B------:R-:W-:Y:S05]  /*65b0*/  BSYNC B1 ;  /* 0x0000000000017941 */ /* 0x000fea0003800000 */
.L_x_23807:
[----:B------:R-:W-:Y:S01]  /*65c0*/  IMAD.SHL.U32 R2, R2, 0x100000, RZ ;  /* 0x0010000002027824 */ /* 0x000fe200078e00ff */
[----:B------:R-:W-:-:S04]  /*65d0*/  LEA R3, R0, 0x3b800000, 0x17 ;  /* 0x3b80000000037811 */ /* 0x000fc800078eb8ff */
[----:B------:R-:W-:Y:S02]  /*65e0*/  LOP3.LUT R2, R3, R2, R4, 0xfe, !PT ;  /* 0x0000000203027212 */ /* 0x000fe400078efe04 */
.L_x_23806:
[----:B------:R-:W-:Y:S05]  /*65f0*/  BSYNC B0 ;  /* 0x0000000000007941 */ /* 0x000fea0003800000 */
.L_x_23805:
[----:B------:R-:W1:Y:S02]  /*6600*/  F2I.S64.TRUNC R2, R2 ;  /* 0x0000000200027311 */ /* 0x000e64000020d900 */
[----:B-1----:R-:W-:Y:S01]  /*6610*/  PRMT R29, R2, 0x7610, R29 ;  /* 0x00007610021d7816 */ /* 0x002fe2000000001d */
[----:B------:R-:W-:Y:S05]  /*6620*/  BRA `(.L_x_23790) ;  /* 0x0000047000007947 */ /* 0x000fea0003800000 */
.L_x_23803:
        /* <DEDUP_REMOVED lines=21> */
.L_x_23812:
[----:B------:R-:W-:Y:S05]  /*6780*/  BSYNC B1 ;  /* 0x0000000000017941 */ /* 0x000fea0003800000 */
.L_x_23811:
[----:B------:R-:W-:Y:S01]  /*6790*/  IMAD.SHL.U32 R2, R2, 0x200000, RZ ;  /* 0x0020000002027824 */ /* 0x000fe200078e00ff */
[----:B------:R-:W-:-:S04]  /*67a0*/  LEA R3, R0, 0x37800000, 0x17 ;  /* 0x3780000000037811 */ /* 0x000fc800078eb8ff */
[----:B------:R-:W-:Y:S02]  /*67b0*/  LOP3.LUT R2, R3, R2, R4, 0xfe, !PT ;  /* 0x0000000203027212 */ /* 0x000fe400078efe04 */
.L_x_23810:
[----:B------:R-:W-:Y:S05]  /*67c0*/  BSYNC B0 ;  /* 0x0000000000007941 */ /* 0x000fea0003800000 */
.L_x_23809:
[----:B------:R-:W1:Y:S02]  /*67d0*/  F2I.S64.TRUNC R2, R2 ;  /* 0x0000000200027311 */ /* 0x000e64000020d900 */
[----:B-1----:R-:W-:Y:S01]  /*67e0*/  PRMT R29, R2, 0x7610, R29 ;  /* 0x00007610021d7816 */ /* 0x002fe2000000001d */
[----:B------:R-:W-:Y:S05]  /*67f0*/  BRA `(.L_x_23790) ;  /* 0x000002a000007947 */ /* 0x000fea0003800000 */
.L_x_23802:
        /* <DEDUP_REMOVED lines=14> */
.L_x_23816:
[----:B------:R-:W-:Y:S05]  /*68e0*/  BSYNC B0 ;  /* 0x0000000000007941 */ /* 0x000fea0003800000 */
.L_x_23815:
[----:B------:R-:W1:Y:S02]  /*68f0*/  F2I.S64.TRUNC R2, R2 ;  /* 0x0000000200027311 */ /* 0x000e64000020d900 */
[----:B-1----:R-:W-:Y:S01]  /*6900*/  PRMT R29, R2, 0x7610, R29 ;  /* 0x00007610021d7816 */ /* 0x002fe2000000001d */
[----:B------:R-:W-:Y:S05]  /*6910*/  BRA `(.L_x_23790) ;  /* 0x0000018000007947 */ /* 0x000fea0003800000 */
.L_x_23789:
[----:B------:R-:W-:Y:S01]  /*6920*/  MOV R2, 0x0 ;  /* 0x0000000000027802 */ /* 0x000fe20000000f00 */
[----:B------:R-:W-:Y:S02]  /*6930*/  IMAD.MOV.U32 R4, RZ, RZ, c[0x4][0x188] ;  /* 0x01006200ff047624 */ /* 0x000fe400078e00ff */
[----:B------:R-:W-:Y:S02]  /*6940*/  IMAD.MOV.U32 R5, RZ, RZ, c[0x4][0x18c] ;  /* 0x01006300ff057624 */ /* 0x000fe400078e00ff */
[----:B0-----:R-:W-:Y:S01]  /*6950*/  IMAD.MOV.U32 R6, RZ, RZ, c[0x4][0x190] ;  /* 0x01006400ff067624 */ /* 0x001fe200078e00ff */
        /* <DEDUP_REMOVED lines=17> */
.L_x_23814:
[----:B------:R1:W5:Y:S01]  /*6a70*/  LDG.E.U8 R29, [R4.64] ;  /* 0x00000024041d7981 */ /* 0x000362000c1e1100 */
[----:B------:R-:W-:Y:S05]  /*6a80*/  BRA `(.L_x_23790) ;  /* 0x0000001000007947 */ /* 0x000fea0003800000 */
.L_x_23813:
[----:B------:R1:W5:Y:S02]  /*6a90*/  LDG.E.U8 R29, [R4.64] ;  /* 0x00000024041d7981 */ /* 0x000364000c1e1100 */
.L_x_23790:
[----:B------:R-:W-:Y:S01]  /*6aa0*/  PRMT R0, R17, 0x9910, RZ ;  /* 0x0000991011007816 */ /* 0x000fe200000000ff */
[----:B-1----:R-:W-:-:S03]  /*6ab0*/  IMAD R4, R28, c[0x0][0x18c], RZ ;  /* 0x000063001c047a24 */ /* 0x002fc600078e02ff */
        /* <DEDUP_REMOVED lines=14> */
.L_x_23820:
[----:B------:R1:W5:Y:S01]  /*6ba0*/  LDG.E.U8 R25, [R4.64] ;  /* 0x0000002404197981 */ /* 0x000362000c1e1100 */
[----:B------:R-:W-:Y:S05]  /*6bb0*/  BRA `(.L_x_23784) ;  /* 0x00000db000007947 */ /* 0x000fea0003800000 */
.L_x_23819:
        /* <DEDUP_REMOVED lines=8> */
.L_x_23823:
[----:B------:R1:W5:Y:S01]  /*6c40*/  LDG.E.U8 R25, [R4.64] ;  /* 0x0000002404197981 */ /* 0x000362000c1e1100 */
[----:B------:R-:W-:Y:S05]  /*6c50*/  BRA `(.L_x_23784) ;  /* 0x00000d1000007947 */ /* 0x000fea0003800000 */
.L_x_23822:
[----:B------:R1:W5:Y:S01]  /*6c60*/  LDG.E.U16 R25, [R4.64] ;  /* 0x0000002404197981 */ /* 0x000362000c1e1500 */
[----:B------:R-:W-:Y:S05]  /*6c70*/  BRA `(.L_x_23784) ;  /* 0x00000cf000007947 */ /* 0x000fea0003800000 */
.L_x_23818:
        /* <DEDUP_REMOVED lines=10> */
.L_x_23825:
[----:B------:R-:W2:Y:S02]  /*6d20*/  LDG.E.U16 R2, [R4.64] ;  /* 0x0000002404027981 */ /* 0x000ea4000c1e1500 */
[----:B--2---:R-:W-:-:S06]  /*6d30*/  HADD2.F32 R2, -RZ, R2.H0_H0 ;  /* 0x20000002ff027230 */ /* 0x004fcc0000004100 */
[----:B------:R-:W1:Y:S02]  /*6d40*/  F2I.S64.TRUNC R2, R2 ;  /* 0x0000000200027311 */ /* 0x000e64000020d900 */
[----:B-1----:R-:W-:Y:S01]  /*6d50*/  PRMT R25, R2, 0x7610, R25 ;  /* 0x0000761002197816 */ /* 0x002fe20000000019 */
[----:B------:R-:W-:Y:S05]  /*6d60*/  BRA `(.L_x_23784) ;  /* 0x00000c0000007947 */ /* 0x000fea0003800000 */
.L_x_23824:
        /* <DEDUP_REMOVED lines=10> */
.L_x_23827:
[----:B------:R-:W2:Y:S02]  /*6e10*/  LDG.E.U16 R4, [R4.64] ;  /* 0x0000002404047981 */ /* 0x000ea4000c1e1500 */
[----:B--2---:R-:W-:-:S06]  /*6e20*/  HADD2.F32 R2, -RZ, R4.H0_H0 ;  /* 0x20000004ff027230 */ /* 0x004fcc0000004100 */
[----:B------:R-:W1:Y:S02]  /*6e30*/  F2I.S64.TRUNC R2, R2 ;  /* 0x0000000200027311 */ /* 0x000e64000020d900 */
[----:B-1----:R-:W-:Y:S01]  /*6e40*/  PRMT R25, R2, 0x7610, R25 ;  /* 0x0000761002197816 */ /* 0x002fe20000000019 */
[----:B------:R-:W-:Y:S05]  /*6e50*/  BRA `(.L_x_23784) ;  /* 0x00000b1000007947 */ /* 0x000fea0003800000 */
.L_x_23826:
[----:B------:R-:W2:Y:S02]  /*6e60*/  LDG.E.64 R2, [R4.64] ;  /* 0x0000002404027981 */ /* 0x000ea4000c1e1b00 */
[----:B--2---:R-:W1:Y:S02]  /*6e70*/  F2I.S64.F64.TRUNC R2, R2 ;  /* 0x0000000200027311 */ /* 0x004e64000030d900 */
[----:B-1----:R-:W-:Y:S01]  /*6e80*/  PRMT R25, R2, 0x7610, R25 ;  /* 0x0000761002197816 */ /* 0x002fe20000000019 */
[----:B------:R-:W-:Y:S05]  /*6e90*/  BRA `(.L_x_23784) ;  /* 0x00000ad000007947 */ /* 0x000fea0003800000 */
.L_x_23817:
        /* <DEDUP_REMOVED lines=12> */
.L_x_23830:
[----:B------:R-:W2:Y:S02]  /*6f60*/  LDG.E.64 R4, [R4.64] ;  /* 0x0000002404047981 */ /* 0x000ea4000c1e1b00 */
[----:B--2---:R-:W1:Y:S02]  /*6f70*/  F2I.S64.F64.TRUNC R2, R4 ;  /* 0x0000000400027311 */ /* 0x004e64000030d900 */
[----:B-1----:R-:W-:Y:S01]  /*6f80*/  PRMT R25, R2, 0x7610, R25 ;  /* 0x0000761002197816 */ /* 0x002fe20000000019 */
[----:B------:R-:W-:Y:S05]  /*6f90*/  BRA `(.L_x_23784) ;  /* 0x000009d000007947 */ /* 0x000fea0003800000 */
.L_x_23829:
        /* <DEDUP_REMOVED lines=28> */
.L_x_23832:
        /* <DEDUP_REMOVED lines=15> */
.L_x_23831:
[----:B------:R-:W2:Y:S02]  /*7250*/  LDG.E.U16 R2, [R4.64] ;  /* 0x0000002404027981 */ /* 0x000ea4000c1e1500 */
[----:B--2---:R-:W-:-:S06]  /*7260*/  PRMT R2, RZ, 0x5410, R2 ;  /* 0x00005410ff027816 */ /* 0x004fcc0000000002 */
[----:B------:R-:W1:Y:S02]  /*7270*/  F2I.S64.TRUNC R2, R2 ;  /* 0x0000000200027311 */ /* 0x000e64000020d900 */
[----:B-1----:R-:W-:Y:S01]  /*7280*/  PRMT R25, R2, 0x7610, R25 ;  /* 0x0000761002197816 */ /* 0x002fe20000000019 */
[----:B------:R-:W-:Y:S05]  /*7290*/  BRA `(.L_x_23784) ;  /* 0x000006d000007947 */ /* 0x000fea0003800000 */
.L_x_23828:
        /* <DEDUP_REMOVED lines=10> */
.L_x_23835:
        /* <DEDUP_REMOVED lines=21> */
.L_x_23839:
[----:B------:R-:W-:Y:S05]  /*7490*/  BSYNC B1 ;  /* 0x0000000000017941 */ /* 0x000fea0003800000 */
.L_x_23838:
[----:B------:R-:W-:Y:S01]  /*74a0*/  IMAD.SHL.U32 R2, R2, 0x100000, RZ ;  /* 0x0010000002027824 */ /* 0x000fe200078e00ff */
[----:B------:R-:W-:-:S04]  /*74b0*/  LEA R3, R0, 0x3b800000, 0x17 ;  /* 0x3b80000000037811 */ /* 0x000fc800078eb8ff */
[----:B------:R-:W-:Y:S02]  /*74c0*/  LOP3.LUT R2, R3, R2, R4, 0xfe, !PT ;  /* 0x0000000203027212 */ /* 0x000fe400078efe04 */
.L_x_23837:
[----:B------:R-:W-:Y:S05]  /*74d0*/  BSYNC B0 ;  /* 0x0000000000007941 */ /* 0x000fea0003800000 */
.L_x_23836:
[----:B------:R-:W1:Y:S02]  /*74e0*/  F2I.S64.TRUNC R2, R2 ;  /* 0x0000000200027311 */ /* 0x000e64000020d900 */
[----:B-1----:R-:W-:Y:S01]  /*74f0*/  PRMT R25, R2, 0x7610, R25 ;  /* 0x0000761002197816 */ /* 0x002fe20000000019 */
[----:B------:R-:W-:Y:S05]  /*7500*/  BRA `(.L_x_23784) ;  /* 0x0000046000007947 */ /* 0x000fea0003800000 */
.L_x_23834:
        /* <DEDUP_REMOVED lines=21> */
.L_x_23843:
[----:B------:R-:W-:Y:S05]  /*7660*/  BSYNC B1 ;  /* 0x0000000000017941 */ /* 0x000fea0003800000 */
.L_x_23842:
[----:B------:R-:W-:Y:S01]  /*7670*/  IMAD.SHL.U32 R2, R2, 0x200000, RZ ;  /* 0x0020000002027824 */ /* 0x000fe200078e00ff */
[----:B------:R-:W-:-:S04]  /*7680*/  LEA R3, R0, 0x37800000, 0x17 ;  /* 0x3780000000037811 */ /* 0x000fc800078eb8ff */
[----:B------:R-:W-:Y:S02]  /*7690*/  LOP3.LUT R2, R3, R2, R4, 0xfe, !PT ;  /* 0x0000000203027212 */ /* 0x000fe400078efe04 */
.L_x_23841:
[----:B------:R-:W-:Y:S05]  /*76a0*/  BSYNC B0 ;  /* 0x0000000000007941 */ /* 0x000fea0003800000 */
.L_x_23840:
[----:B------:R-:W1:Y:S02]  /*76b0*/  F2I.S64.TRUNC R2, R2 ;  /* 0x0000000200027311 */ /* 0x000e64000020d900 */
[----:B-1----:R-:W-:Y:S01]  /*76c0*/  PRMT R25, R2, 0x7610, R25 ;  /* 0x0000761002197816 */ /* 0x002fe20000000019 */
[----:B------:R-:W-:Y:S05]  /*76d0*/  BRA `(.L_x_23784) ;  /* 0x0000029000007947 */ /* 0x000fea0003800000 */
.L_x_23833:
        /* <DEDUP_REMOVED lines=14> */
.L_x_23847:
[----:B------:R-:W-:Y:S05]  /*77c0*/  BSYNC B0 ;  /* 0x0000000000007941 */ /* 0x000fea0003800000 */
.L_x_23846:
[----:B------:R-:W1:Y:S02]  /*77d0*/  F2I.S64.TRUNC R2, R2 ;  /* 0x0000000200027311 */ /* 0x000e64000020d900 */
[----:B-1----:R-:W-:Y:S01]  /*77e0*/  PRMT R25, R2, 0x7610, R25 ;  /* 0x0000761002197816 */ /* 0x002fe20000000019 */
[----:B------:R-:W-:Y:S05]  /*77f0*/  BRA `(.L_x_23784) ;  /* 0x0000017000007947 */ /* 0x000fea0003800000 */
.L_x_23821:
        /* <DEDUP_REMOVED lines=19> */
[----:B------:R-:W-:Y:S05]  /*7930*/  BRA `(.L_x_23784) ;  /* 0x0000003000007947 */ /* 0x000fea0003800000 */
.L_x_23845:
[----:B------:R1:W5:Y:S01]  /*7940*/  LDG.E.U8 R25, [R4.64] ;  /* 0x0000002404197981 */ /* 0x000362000c1e1100 */
[----:B------:R-:W-:Y:S05]  /*7950*/  BRA `(.L_x_23784) ;  /* 0x0000001000007947 */ /* 0x000fea0003800000 */
.L_x_23844:
[----:B------:R1:W5:Y:S02]  /*7960*/  LDG.E.U8 R25, [R4.64] ;  /* 0x0000002404197981 */ /* 0x000364000c1e1100 */
.L_x_23784:
[----:B------:R-:W-:Y:S05]  /*7970*/  BSYNC B6 ;  /* 0x0000000000067941 */ /* 0x000fea0003800000 */
.L_x_23783:
[----:B------:R-:W2:Y:S01]  /*7980*/  S2R R2, SR_TID.X ;  /* 0x0000000000027919 */ /* 0x000ea20000002100 */
[----:B------:R-:W3:Y:S01]  /*7990*/  LDC.U8 R17, c[0x0][0x190] ;  /* 0x00006400ff117b82 */ /* 0x000ee20000000000 */
[----:B-----5:R-:W-:Y:S01]  /*79a0*/  LOP3.LUT R23, R23, 0xff, RZ, 0xc0, !PT ;  /* 0x000000ff17177812 */ /* 0x020fe200078ec0ff */
[----:B------:R-:W-:Y:S01]  /*79b0*/  BSSY B6, `(.L_x_23848) ;  /* 0x0000113000067945 */ /* 0x000fe20003800000 */
[----:B------:R-:W-:Y:S02]  /*79c0*/  LOP3.LUT R22, R22, 0xff, RZ, 0xc0, !PT ;  /* 0x000000ff16167812 */ /* 0x000fe400078ec0ff */
[----:B------:R-:W-:Y:S02]  /*79d0*/  LOP3.LUT R24, R24, 0xff, RZ, 0xc0, !PT ;  /* 0x000000ff18187812 */ /* 0x000fe400078ec0ff */
[----:B------:R-:W-:Y:S02]  /*79e0*/  LOP3.LUT R19, R19, 0xff, RZ, 0xc0, !PT ;  /* 0x000000ff13137812 */ /* 0x000fe400078ec0ff */
[----:B------:R-:W-:-:S02]  /*79f0*/  LOP3.LUT R27, R27, 0xff, RZ, 0xc0, !PT ;  /* 0x000000ff1b1b7812 */ /* 0x000fc400078ec0ff */
[----:B------:R-:W-:Y:S02]  /*7a00*/  LOP3.LUT R26, R26, 0xff, RZ, 0xc0, !PT ;  /* 0x000000ff1a1a7812 */ /* 0x000fe400078ec0ff */
[----:B------:R-:W-:Y:S02]  /*7a10*/  LOP3.LUT R25, R25, 0xff, RZ, 0xc0, !PT ;  /* 0x000000ff19197812 */ /* 0x000fe400078ec0ff */
[----:B------:R-:W-:Y:S02]  /*7a20*/  LOP3.LUT R0, R29, 0xff, RZ, 0xc0, !PT ;  /* 0x000000ff1d007812 */ /* 0x000fe400078ec0ff */
[----:B-1----:R-:W-:Y:S02]  /*7a30*/  IMNMX.U32 R5, R23, R22, PT ;  /* 0x0000001617057217 */ /* 0x002fe40003800000 */
[----:B------:R-:W-:Y:S02]  /*7a40*/  IMNMX.U32 R23, R24, R19, PT ;  /* 0x0000001318177217 */ /* 0x000fe40003800000 */
[----:B------:R-:W-:-:S02]  /*7a50*/  IMNMX.U32 R22, R27, R26, PT ;  /* 0x0000001a1b167217 */ /* 0x000fc40003800000 */
[----:B--2---:R-:W-:Y:S02]  /*7a60*/  ISETP.GE.AND P0, PT, R2, R18, PT ;  /* 0x000000120200720c */ /* 0x004fe40003f06270 */
[----:B------:R-:W-:-:S11]  /*7a70*/  IMNMX.U32 R19, R25, R0, PT ;  /* 0x0000000019137217 */ /* 0x000fd60003800000 */
        /* <DEDUP_REMOVED lines=21> */
.L_x_23853:
[----:B------:R1:W-:Y:S01]  /*7bd0*/  STG.E.U8 [R8.64], R5 ;  /* 0x0000000508007986 */ /* 0x0003e2000c101124 */
[----:B------:R-:W-:Y:S01]  /*7be0*/  IMAD.MOV.U32 R2, RZ, RZ, R24 ;  /* 0x000000ffff027224 */ /* 0x000fe200078e0018 */
[----:B------:R-:W-:Y:S05]  /*7bf0*/  BRA `(.L_x_23849) ;  /* 0x00000ee000007947 */ /* 0x000fea0003800000 */
.L_x_23852:
[----:B------:R-:W-:-:S13]  /*7c00*/  ISETP.NE.AND P0, PT, R0, 0x2, PT ;  /* 0x000000020000780c */ /* 0x000fda0003f05270 */
[----:B------:R-:W-:Y:S05]  /*7c10*/  @!P0 BRA `(.L_x_23855) ;  /* 0x000000c000008947 */ /* 0x000fea0003800000 */
[----:B------:R-:W-:-:S13]  /*7c20*/  ISETP.NE.AND P0, PT, R0, 0x3, PT ;  /* 0x000000030000780c */ /* 0x000fda0003f05270 */
[----:B------:R-:W-:Y:S05]  /*7c30*/  @!P0 BRA `(.L_x_23856) ;  /* 0x0000007000008947 */ /* 0x000fea0003800000 */
[----:B------:R-:W-:-:S13]  /*7c40*/  ISETP.NE.AND P0, PT, R0, 0x4, PT ;  /* 0x000000040000780c */ /* 0x000fda0003f05270 */
[----:B------:R-:W-:Y:S05]  /*7c50*/  @P0 BRA `(.L_x_23854) ;  /* 0x00000cc000000947 */ /* 0x000fea0003800000 */
[----:B------:R-:W-:Y:S01]  /*7c60*/  LOP3.LUT R4, R5, 0xffff, RZ, 0xc0, !PT ;  /* 0x0000ffff05047812 */ /* 0x000fe200078ec0ff */
[----:B------:R-:W-:Y:S02]  /*7c70*/  IMAD.MOV.U32 R5, RZ, RZ, RZ ;  /* 0x000000ffff057224 */ /* 0x000fe400078e00ff */
[----:B------:R-:W-:-:S03]  /*7c80*/  IMAD.MOV.U32 R2, RZ, RZ, R24 ;  /* 0x000000ffff027224 */ /* 0x000fc600078e0018 */
[----:B------:R1:W-:Y:S01]  /*7c90*/  STG.E.64 [R8.64], R4 ;  /* 0x0000000408007986 */ /* 0x0003e2000c101b24 */
[----:B------:R-:W-:Y:S05]  /*7ca0*/  BRA `(.L_x_23849) ;  /* 0x00000e3000007947 */ /* 0x000fea0003800000 */
.L_x_23856:
[----:B------:R1:W-:Y:S01]  /*7cb0*/  STG.E [R8.64], R5 ;  /* 0x0000000508007986 */ /* 0x0003e2000c101924 */
[----:B------:R-:W-:Y:S01]  /*7cc0*/  IMAD.MOV.U32 R2, RZ, RZ, R24 ;  /* 0x000000ffff027224 */ /* 0x000fe200078e0018 */
[----:B------:R-:W-:Y:S05]  /*7cd0*/  BRA `(.L_x_23849) ;  /* 0x00000e0000007947 */ /* 0x000fea0003800000 */
.L_x_23855:
[----:B------:R1:W-:Y:S01]  /*7ce0*/  STG.E.U16 [R8.64], R5 ;  /* 0x0000000508007986 */ /* 0x0003e2000c101524 */
[----:B------:R-:W-:Y:S01]  /*7cf0*/  IMAD.MOV.U32 R2, RZ, RZ, R24 ;  /* 0x000000ffff027224 */ /* 0x000fe200078e0018 */
[----:B------:R-:W-:Y:S05]  /*7d00*/  BRA `(.L_x_23849) ;  /* 0x00000dd000007947 */ /* 0x000fea0003800000 */
.L_x_23851:
[----:B------:R-:W-:-:S13]  /*7d10*/  ISETP.GT.AND P0, PT, R0, 0x6, PT ;  /* 0x000000060000780c */ /* 0x000fda0003f04270 */
[----:B------:R-:W-:Y:S05]  /*7d20*/  @P0 BRA `(.L_x_23857) ;  /* 0x000000d000000947 */ /* 0x000fea0003800000 */
[----:B------:R-:W-:-:S13]  /*7d30*/  ISETP.NE.AND P0, PT, R0, 0x5, PT ;  /* 0x000000050000780c */ /* 0x000fda0003f05270 */
[----:B------:R-:W-:Y:S05]  /*7d40*/  @!P0 BRA `(.L_x_23858) ;  /* 0x0000006000008947 */ /* 0x000fea0003800000 */
[----:B------:R-:W-:-:S13]  /*7d50*/  ISETP.NE.AND P0, PT, R0, 0x6, PT ;  /* 0x000000060000780c */ /* 0x000fda0003f05270 */
[----:B------:R-:W-:Y:S05]  /*7d60*/  @P0 BRA `(.L_x_23854) ;  /* 0x00000bb000000947 */ /* 0x000fea0003800000 */
[----:B------:R-:W1:Y:S01]  /*7d70*/  I2F.U16 R3, R5 ;  /* 0x0000000500037306 */ /* 0x000e620000101000 */
[----:B------:R-:W-:Y:S01]  /*7d80*/  IMAD.MOV.U32 R2, RZ, RZ, R24 ;  /* 0x000000ffff027224 */ /* 0x000fe200078e0018 */
[----:B-1----:R1:W-:Y:S01]  /*7d90*/  STG.E [R8.64], R3 ;  /* 0x0000000308007986 */ /* 0x0023e2000c101924 */
[----:B------:R-:W-:Y:S05]  /*7da0*/  BRA `(.L_x_23849) ;  /* 0x00000d3000007947 */ /* 0x000fea0003800000 */
.L_x_23858:
[----:B------:R-:W1:Y:S01]  /*7db0*/  I2F.U16 R0, R5 ;  /* 0x0000000500007306 */ /* 0x000e620000101000 */
[----:B------:R-:W-:Y:S01]  /*7dc0*/  IMAD.MOV.U32 R2, RZ, RZ, R24 ;  /* 0x000000ffff027224 */ /* 0x000fe200078e0018 */
[----:B-1----:R-:W-:-:S05]  /*7dd0*/  F2FP.PACK_AB R0, RZ, R0 ;  /* 0x00000000ff00723e */ /* 0x002fca00000000ff */
[----:B------:R1:W-:Y:S01]  /*7de0*/  STG.E.U16 [R8.64], R0 ;  /* 0x0000000008007986 */ /* 0x0003e2000c101524 */
[----:B------:R-:W-:Y:S05]  /*7df0*/  BRA `(.L_x_23849) ;  /* 0x00000ce000007947 */ /* 0x000fea0003800000 */
.L_x_23857:
[----:B------:R-:W-:-:S13]  /*7e00*/  ISETP.NE.AND P0, PT, R0, 0x7, PT ;  /* 0x000000070000780c */ /* 0x000fda0003f05270 */
[----:B------:R-:W-:Y:S05]  /*7e10*/  @!P0 BRA `(.L_x_23859) ;  /* 0x000000f000008947 */ /* 0x000fea0003800000 */
[----:B------:R-:W-:-:S13]  /*7e20*/  ISETP.NE.AND P0, PT, R0, 0x8, PT ;  /* 0x000000080000780c */ /* 0x000fda0003f05270 */
[----:B------:R-:W-:Y:S05]  /*7e30*/  @!P0 BRA `(.L_x_23860) ;  /* 0x0000007000008947 */ /* 0x000fea0003800000 */
[----:B------:R-:W-:-:S13]  /*7e40*/  ISETP.NE.AND P0, PT, R0, 0x9, PT ;  /* 0x000000090000780c */ /* 0x000fda0003f05270 */
[----:B------:R-:W-:Y:S05]  /*7e50*/  @P0 BRA `(.L_x_23854) ;  /* 0x00000ac000000947 */ /* 0x000fea0003800000 */
[----:B0-----:R-:W0:Y:S01]  /*7e60*/  I2F.U16 R6, R5 ;  /* 0x0000000500067306 */ /* 0x001e220000101000 */
[----:B------:R-:W-:Y:S02]  /*7e70*/  IMAD.MOV.U32 R7, RZ, RZ, RZ ;  /* 0x000000ffff077224 */ /* 0x000fe400078e00ff */
[----:B------:R-:W-:-:S03]  /*7e80*/  IMAD.MOV.U32 R2, RZ, RZ, R24 ;  /* 0x000000ffff027224 */ /* 0x000fc600078e0018 */
[----:B0-----:R0:W-:Y:S01]  /*7e90*/  STG.E.64 [R8.64], R6 ;  /* 0x0000000608007986 */ /* 0x0011e2000c101b24 */
[----:B------:R-:W-:Y:S05]  /*7ea0*/  BRA `(.L_x_23849) ;  /* 0x00000c3000007947 */ /* 0x000fea0003800000 */
.L_x_23860:
[----:B------:R-:W1:Y:S01]  /*7eb0*/  I2F.U16 R5, R5 ;  /* 0x0000000500057306 */ /* 0x000e620000101000 */
[----:B------:R-:W-:Y:S01]  /*7ec0*/  IMAD.MOV.U32 R2, RZ, RZ, R24 ;  /* 0x000000ffff027224 */ /* 0x000fe200078e0018 */
[----:B-1----:R-:W-:-:S04]  /*7ed0*/  F2FP.PACK_AB R3, RZ, R5 ;  /* 0x00000005ff03723e */ /* 0x002fc800000000ff */
[----:B------:R-:W-:-:S05]  /*7ee0*/  PRMT R3, R3, 0x5410, RZ ;  /* 0x0000541003037816 */ /* 0x000fca00000000ff */
[----:B------:R1:W-:Y:S01]  /*7ef0*/  STG.E [R8.64], R3 ;  /* 0x0000000308007986 */ /* 0x0003e2000c101924 */
[----:B------:R-:W-:Y:S05]  /*7f00*/  BRA `(.L_x_23849) ;  /* 0x00000bd000007947 */ /* 0x000fea0003800000 */
.L_x_23859:
[----:B------:R-:W1:Y:S01]  /*7f10*/  I2F.F64.U16 R4, R5 ;  /* 0x0000000500047312 */ /* 0x000e620000101800 */
[----:B------:R-:W-:Y:S01]  /*7f20*/  IMAD.MOV.U32 R2, RZ, RZ, R24 ;  /* 0x000000ffff027224 */ /* 0x000fe200078e0018 */
[----:B-1----:R1:W-:Y:S01]  /*7f30*/  STG.E.64 [R8.64], R4 ;  /* 0x0000000408007986 */ /* 0x0023e2000c101b24 */
[----:B------:R-:W-:Y:S05]  /*7f40*/  BRA `(.L_x_23849) ;  /* 0x00000b9000007947 */ /* 0x000fea0003800000 */
.L_x_23850:
        /* <DEDUP_REMOVED lines=8> */
[----:B------:R-:W-:Y:S01]  /*7fd0*/  PRMT R0, R5, 0x9910, RZ ;  /* 0x0000991005007816 */ /* 0x000fe200000000ff */
[----:B------:R-:W-:-:S03]  /*7fe0*/  IMAD.MOV.U32 R2, RZ, RZ, R24 ;  /* 0x000000ffff027224 */ /* 0x000fc600078e0018 */
[----:B------:R-:W-:-:S04]  /*7ff0*/  ISETP.NE.AND P0, PT, R0, RZ, PT ;  /* 0x000000ff0000720c */ /* 0x000fc80003f05270 */
[----:B------:R-:W-:-:S05]  /*8000*/  SEL R3, RZ, 0x1, !P0 ;  /* 0x00000001ff037807 */ /* 0x000fca0004000000 */
[----:B------:R1:W-:Y:S01]  /*8010*/  STG.E.U8 [R8.64], R3 ;  /* 0x0000000308007986 */ /* 0x0003e2000c101124 */
[----:B------:R-:W-:Y:S05]  /*8020*/  BRA `(.L_x_23849) ;  /* 0x00000ab000007947 */ /* 0x000fea0003800000 */
.L_x_23863:
[----:B------:R-:W1:Y:S01]  /*8030*/  I2F.F64.U16 R4, R5 ;  /* 0x0000000500047312 */ /* 0x000e620000101800 */
[----:B0-----:R-:W-:Y:S01]  /*8040*/  CS2R R6, SRZ ;  /* 0x0000000000067805 */ /* 0x001fe2000001ff00 */
[----:B------:R-:W-:-:S04]  /*8050*/  IMAD.MOV.U32 R2, RZ, RZ, R24 ;  /* 0x000000ffff027224 */ /* 0x000fc800078e0018 */
[----:B-1----:R0:W-:Y:S01]  /*8060*/  STG.E.128 [R8.64], R4 ;  /* 0x0000000408007986 */ /* 0x0021e2000c101d24 */
[----:B------:R-:W-:Y:S05]  /*8070*/  BRA `(.L_x_23849) ;  /* 0x00000a6000007947 */ /* 0x000fea0003800000 */
.L_x_23862:
        /* <DEDUP_REMOVED lines=21> */
.L_x_23867:
[----:B------:R-:W-:Y:S05]  /*81d0*/  BSYNC B0 ;  /* 0x0000000000007941 */ /* 0x000fea0003800000 */
.L_x_23866:
[----:B------:R-:W-:Y:S01]  /*81e0*/  LOP3.LUT R3, R0, R3, RZ, 0xfc, !PT ;  /* 0x0000000300037212 */ /* 0x000fe200078efcff */
[----:B------:R-:W-:-:S04]  /*81f0*/  IMAD.MOV.U32 R2, RZ, RZ, R24 ;  /* 0x000000ffff027224 */ /* 0x000fc800078e0018 */
[----:B------:R1:W-:Y:S01]  /*8200*/  STG.E.U8 [R8.64], R3 ;  /* 0x0000000308007986 */ /* 0x0003e2000c101124 */
[----:B------:R-:W-:Y:S05]  /*8210*/  BRA `(.L_x_23849) ;  /* 0x000008c000007947 */ /* 0x000fea0003800000 */
.L_x_23865:
        /* <DEDUP_REMOVED lines=13> */
.L_x_23869:
[----:B------:R-:W-:Y:S01]  /*82f0*/  IMAD.MOV.U32 R0, RZ, RZ, 0x7f ;  /* 0x0000007fff007424 */ /* 0x000fe200078e00ff */
[----:B------:R-:W-:-:S04]  /*8300*/  ISETP.GT.U32.AND P0, PT, R2, 0x7f800000, PT ;  /* 0x7f8000000200780c */ /* 0x000fc80003f04070 */
[----:B------:R-:W-:-:S04]  /*8310*/  SEL R0, R0, 0x7c, P0 ;  /* 0x0000007c00007807 */ /* 0x000fc80000000000 */
.L_x_23870:
[----:B------:R-:W-:Y:S05]  /*8320*/  BSYNC B0 ;  /* 0x0000000000007941 */ /* 0x000fea0003800000 */
.L_x_23868:
[----:B------:R-:W-:-:S04]  /*8330*/  LOP3.LUT R2, R5, 0x80000000, RZ, 0xc0, !PT ;  /* 0x8000000005027812 */ /* 0x000fc800078ec0ff */
[----:B------:R-:W-:Y:S01]  /*8340*/  SHF.R.U32.HI R3, RZ, 0x18, R2 ;  /* 0x00000018ff037819 */ /* 0x000fe20000011602 */
[----:B------:R-:W-:-:S03]  /*8350*/  IMAD.MOV.U32 R2, RZ, RZ, R24 ;  /* 0x000000ffff027224 */ /* 0x000fc600078e0018 */
[----:B------:R-:W-:-:S05]  /*8360*/  LOP3.LUT R3, R0, R3, RZ, 0xfc, !PT ;  /* 0x0000000300037212 */ /* 0x000fca00078efcff */
[----:B------:R1:W-:Y:S01]  /*8370*/  STG.E.U8 [R8.64], R3 ;  /* 0x0000000308007986 */ /* 0x0003e2000c101124 */
[----:B------:R-:W-:Y:S05]  /*8380*/  BRA `(.L_x_23849) ;  /* 0x0000075000007947 */ /* 0x000fea0003800000 */
.L_x_23864:
[----:B------:R-:W1:Y:S01]  /*8390*/  I2F.U16 R0, R5 ;  /* 0x0000000500007306 */ /* 0x000e620000101000 */
[----:B------:R-:W-:Y:S01]  /*83a0*/  IMAD.MOV.U32 R2, RZ, RZ, R24 ;  /* 0x000000ffff027224 */ /* 0x000fe200078e0018 */
[----:B-1----:R-:W-:-:S05]  /*83b0*/  F2FP.BF16.PACK_AB R0, RZ, R0 ;  /* 0x00000000ff00723e */ /* 0x002fca00000010ff */
[----:B------:R1:W-:Y:S01]  /*83c0*/  STG.E.U16 [R8.64], R0 ;  /* 0x0000000008007986 */ /* 0x0003e2000c101524 */
[----:B------:R-:W-:Y:S05]  /*83d0*/  BRA `(.L_x_23849) ;  /* 0x0000070000007947 */ /* 0x000fea0003800000 */
.L_x_23861:
        /* <DEDUP_REMOVED lines=11> */
.L_x_23873:
        /* <DEDUP_REMOVED lines=17> */
.L_x_23876:
[----:B------:R-:W-:-:S04]  /*85a0*/  LOP3.LUT R2, R5, 0x80000000, RZ, 0xc0, !PT ;  /* 0x8000000005027812 */ /* 0x000fc800078ec0ff */
[----:B------:R-:W-:-:S04]  /*85b0*/  SHF.R.U32.HI R3, RZ, 0x18, R2 ;  /* 0x00000018ff037819 */ /* 0x000fc80000011602 */
[----:B------:R-:W-:-:S04]  /*85c0*/  LOP3.LUT R0, R0, R3, RZ, 0xfc, !PT ;  /* 0x0000000300007212 */ /* 0x000fc800078efcff */
[----:B------:R-:W-:Y:S02]  /*85d0*/  PRMT R4, R0, 0x7610, R4 ;  /* 0x0000761000047816 */ /* 0x000fe40000000004 */
.L_x_23875:
[----:B------:R-:W-:Y:S05]  /*85e0*/  BSYNC B0 ;  /* 0x0000000000007941 */ /* 0x000fea0003800000 */
.L_x_23874:
[----:B------:R1:W-:Y:S01]  /*85f0*/  STG.E.U8 [R8.64], R4 ;  /* 0x0000000408007986 */ /* 0x0003e2000c101124 */
[----:B------:R-:W-:Y:S01]  /*8600*/  IMAD.MOV.U32 R2, RZ, RZ, R24 ;  /* 0x000000ffff027224 */ /* 0x000fe200078e0018 */
[----:B------:R-:W-:Y:S05]  /*8610*/  BRA `(.L_x_23849) ;  /* 0x000004c000007947 */ /* 0x000fea0003800000 */
.L_x_23872:
        /* <DEDUP_REMOVED lines=17> */
.L_x_23879:
[----:B------:R-:W-:-:S04]  /*8730*/  LOP3.LUT R2, R5, 0x80000000, RZ, 0xc0, !PT ;  /* 0x8000000005027812 */ /* 0x000fc800078ec0ff */
[----:B------:R-:W-:-:S04]  /*8740*/  SHF.R.U32.HI R3, RZ, 0x18, R2 ;  /* 0x00000018ff037819 */ /* 0x000fc80000011602 */
[----:B------:R-:W-:-:S04]  /*8750*/  LOP3.LUT R0, R0, R3, RZ, 0xfc, !PT ;  /* 0x0000000300007212 */ /* 0x000fc800078efcff */
[----:B------:R-:W-:Y:S02]  /*8760*/  PRMT R4, R0, 0x7610, R4 ;  /* 0x0000761000047816 */ /* 0x000fe40000000004 */
.L_x_23878:
[----:B------:R-:W-:Y:S05]  /*8770*/  BSYNC B0 ;  /* 0x0000000000007941 */ /* 0x000fea0003800000 */
.L_x_23877:
[----:B------:R1:W-:Y:S01]  /*8780*/  STG.E.U8 [R8.64], R4 ;  /* 0x0000000408007986 */ /* 0x0003e2000c101124 */
[----:B------:R-:W-:Y:S01]  /*8790*/  IMAD.MOV.U32 R2, RZ, RZ, R24 ;  /* 0x000000ffff027224 */ /* 0x000fe200078e0018 */
[----:B------:R-:W-:Y:S05]  /*87a0*/  BRA `(.L_x_23849) ;  /* 0x0000033000007947 */ /* 0x000fea0003800000 */
.L_x_23871:
        /* <DEDUP_REMOVED lines=8> */
[----:B-1----:R-:W-:-:S04]  /*8830*/  SHF.R.U32.HI R2, RZ, 0x17, R4 ;  /* 0x00000017ff027819 */ /* 0x002fc80000011604 */
        /* <DEDUP_REMOVED lines=14> */
.L_x_23854:
[----:B------:R-:W-:Y:S01]  /*8920*/  MOV R2, 0x0 ;  /* 0x0000000000027802 */ /* 0x000fe20000000f00 */
[----:B------:R-:W-:Y:S02]  /*8930*/  IMAD.MOV.U32 R4, RZ, RZ, c[0x4][0x188] ;  /* 0x01006200ff047624 */ /* 0x000fe400078e00ff */
[----:B------:R-:W-:Y:S02]  /*8940*/  IMAD.MOV.U32 R5, RZ, RZ, c[0x4][0x18c] ;  /* 0x01006300ff057624 */ /* 0x000fe400078e00ff */
[----:B0-----:R-:W-:Y:S01]  /*8950*/  IMAD.MOV.U32 R6, RZ, RZ, c[0x4][0x190] ;  /* 0x01006400ff067624 */ /* 0x001fe200078e00ff */
        /* <DEDUP_REMOVED lines=17> */
.L_x_23881:
[----:B------:R-:W-:Y:S01]  /*8a70*/  LOP3.LUT R4, R5, 0xffff, RZ, 0xc0, !PT ;  /* 0x0000ffff05047812 */ /* 0x000fe200078ec0ff */
[----:B------:R-:W-:Y:S02]  /*8a80*/  IMAD.MOV.U32 R5, RZ, RZ, RZ ;  /* 0x000000ffff057224 */ /* 0x000fe400078e00ff */
[----:B------:R-:W-:-:S03]  /*8a90*/  IMAD.MOV.U32 R2, RZ, RZ, R24 ;  /* 0x000000ffff027224 */ /* 0x000fc600078e0018 */
[----:B------:R1:W-:Y:S01]  /*8aa0*/  STG.E.64 [R8.64], R4 ;  /* 0x0000000408007986 */ /* 0x0003e2000c101b24 */
[----:B------:R-:W-:Y:S05]  /*8ab0*/  BRA `(.L_x_23849) ;  /* 0x0000002000007947 */ /* 0x000fea0003800000 */
.L_x_23880:
[----:B------:R1:W-:Y:S01]  /*8ac0*/  STG.E [R8.64], R5 ;  /* 0x0000000508007986 */ /* 0x0003e2000c101924 */
[----:B------:R-:W-:-:S03]  /*8ad0*/  IMAD.MOV.U32 R2, RZ, RZ, R24 ;  /* 0x000000ffff027224 */ /* 0x000fc600078e0018 */
.L_x_23849:
[----:B---3--:R-:W-:Y:S05]  /*8ae0*/  BSYNC B6 ;  /* 0x0000000000067941 */ /* 0x008fea0003800000 */
.L_x_23848:
[----:B------:R-:W-:Y:S01]  /*8af0*/  ISETP.GE.AND P0, PT, R2, R18, PT ;  /* 0x000000120200720c */ /* 0x000fe20003f06270 */
[----:B------:R-:W-:-:S12]  /*8b00*/  BSSY B6, `(.L_x_23882) ;  /* 0x00001e2000067945 */ /* 0x000fd80003800000 */
[----:B------:R-:W-:Y:S05]  /*8b10*/  @P0 BRA `(.L_x_23883) ;  /* 0x00001e0000000947 */ /* 0x000fea0003800000 */
[----:B-1----:R-:W-:Y:S01]  /*8b20*/  IMAD R0, R16, 0x200, R2 ;  /* 0x0000020010007824 */ /* 0x002fe200078e0202 */
        /* <DEDUP_REMOVED lines=17> */
.L_x_23887:
[----:B------:R0:W-:Y:S01]  /*8c40*/  STG.E.U8 [R8.64], R23 ;  /* 0x0000001708007986 */ /* 0x0001e2000c101124 */
[----:B------:R-:W-:Y:S05]  /*8c50*/  BRA `(.L_x_23889) ;  /* 0x00000da000007947 */ /* 0x000fea0003800000 */
.L_x_23886:
        /* <DEDUP_REMOVED lines=10> */
.L_x_23891:
[----:B------:R0:W-:Y:S01]  /*8d00*/  STG.E [R8.64], R23 ;  /* 0x0000001708007986 */ /* 0x0001e2000c101924 */
[----:B------:R-:W-:Y:S05]  /*8d10*/  BRA `(.L_x_23889) ;  /* 0x00000ce000007947 */ /* 0x000fea0003800000 */
.L_x_23890:
[----:B------:R0:W-:Y:S01]  /*8d20*/  STG.E.U16 [R8.64], R23 ;  /* 0x0000001708007986 */ /* 0x0001e2000c101524 */
[----:B------:R-:W-:Y:S05]  /*8d30*/  BRA `(.L_x_23889) ;  /* 0x00000cc000007947 */ /* 0x000fea0003800000 */
.L_x_23885:
        /* <DEDUP_REMOVED lines=9> */
.L_x_23893:
[----:B------:R-:W0:Y:S02]  /*8dd0*/  I2F.U16 R0, R23 ;  /* 0x0000001700007306 */ /* 0x000e240000101000 */
[----:B0-----:R-:W-:-:S05]  /*8de0*/  F2FP.PACK_AB R0, RZ, R0 ;  /* 0x00000000ff00723e */ /* 0x001fca00000000ff */
[----:B------:R0:W-:Y:S01]  /*8df0*/  STG.E.U16 [R8.64], R0 ;  /* 0x0000000008007986 */ /* 0x0001e2000c101524 */
[----:B------:R-:W-:Y:S05]  /*8e00*/  BRA `(.L_x_23889) ;  /* 0x00000bf000007947 */ /* 0x000fea0003800000 */
.L_x_23892:
        /* <DEDUP_REMOVED lines=10> */
.L_x_23895:
[----:B------:R-:W0:Y:S02]  /*8eb0*/  I2F.U16 R23, R23 ;  /* 0x0000001700177306 */ /* 0x000e240000101000 */
[----:B0-----:R-:W-:-:S04]  /*8ec0*/  F2FP.PACK_AB R3, RZ, R23 ;  /* 0x00000017ff03723e */ /* 0x001fc800000000ff */
[----:B------:R-:W-:-:S05]  /*8ed0*/  PRMT R3, R3, 0x5410, RZ ;  /* 0x0000541003037816 */ /* 0x000fca00000000ff */
[----:B------:R0:W-:Y:S01]  /*8ee0*/  STG.E [R8.64], R3 ;  /* 0x0000000308007986 */ /* 0x0001e2000c101924 */
[----:B------:R-:W-:Y:S05]  /*8ef0*/  BRA `(.L_x_23889) ;  /* 0x00000b0000007947 */ /* 0x000fea0003800000 */
.L_x_23894:
[----:B------:R-:W0:Y:S02]  /*8f00*/  I2F.F64.U16 R4, R23 ;  /* 0x0000001700047312 */ /* 0x000e240000101800 */
[----:B0-----:R0:W-:Y:S01]  /*8f10*/  STG.E.64 [R8.64], R4 ;  /* 0x0000000408007986 */ /* 0x0011e2000c101b24 */
[----:B------:R-:W-:Y:S05]  /*8f20*/  BRA `(.L_x_23889) ;  /* 0x00000ad000007947 */ /* 0x000fea0003800000 */
.L_x_23884:
        /* <DEDUP_REMOVED lines=13> */
.L_x_23898:
[----:B------:R-:W0:Y:S01]  /*9000*/  I2F.F64.U16 R4, R23 ;  /* 0x0000001700047312 */ /* 0x000e220000101800 */
[----:B------:R-:W-:-:S05]  /*9010*/  CS2R R6, SRZ ;  /* 0x0000000000067805 */ /* 0x000fca000001ff00 */
[----:B0-----:R0:W-:Y:S01]  /*9020*/  STG.E.128 [R8.64], R4 ;  /* 0x0000000408007986 */ /* 0x0011e2000c101d24 */
[----:B------:R-:W-:Y:S05]  /*9030*/  BRA `(.L_x_23889) ;  /* 0x000009c000007947 */ /* 0x000fea0003800000 */
.L_x_23897:
        /* <DEDUP_REMOVED lines=21> */
.L_x_23902:
[----:B------:R-:W-:Y:S05]  /*9190*/  BSYNC B0 ;  /* 0x0000000000007941 */ /* 0x000fea0003800000 */
.L_x_23901:
[----:B------:R-:W-:-:S05]  /*91a0*/  LOP3.LUT R5, R0, R5, RZ, 0xfc, !PT ;  /* 0x0000000500057212 */ /* 0x000fca00078efcff */
[----:B------:R0:W-:Y:S01]  /*91b0*/  STG.E.U8 [R8.64], R5 ;  /* 0x0000000508007986 */ /* 0x0001e2000c101124 */
[----:B------:R-:W-:Y:S05]  /*91c0*/  BRA `(.L_x_23889) ;  /* 0x0000083000007947 */ /* 0x000fea0003800000 */
.L_x_23900:
        /* <DEDUP_REMOVED lines=13> */
.L_x_23904:
[----:B------:R-:W-:Y:S01]  /*92a0*/  IMAD.MOV.U32 R0, RZ, RZ, 0x7f ;  /* 0x0000007fff007424 */ /* 0x000fe200078e00ff */
[----:B------:R-:W-:-:S04]  /*92b0*/  ISETP.GT.U32.AND P0, PT, R3, 0x7f800000, PT ;  /* 0x7f8000000300780c */ /* 0x000fc80003f04070 */
[----:B------:R-:W-:-:S04]  /*92c0*/  SEL R0, R0, 0x7c, P0 ;  /* 0x0000007c00007807 */ /* 0x000fc80000000000 */
.L_x_23905:
[----:B------:R-:W-:Y:S05]  /*92d0*/  BSYNC B0 ;  /* 0x0000000000007941 */ /* 0x000fea0003800000 */
.L_x_23903:
[----:B------:R-:W-:-:S04]  /*92e0*/  LOP3.LUT R3, R23, 0x80000000, RZ, 0xc0, !PT ;  /* 0x8000000017037812 */ /* 0x000fc800078ec0ff */
[----:B------:R-:W-:-:S04]  /*92f0*/  SHF.R.U32.HI R3, RZ, 0x18, R3 ;  /* 0x00000018ff037819 */ /* 0x000fc80000011603 */
[----:B------:R-:W-:-:S05]  /*9300*/  LOP3.LUT R3, R0, R3, RZ, 0xfc, !PT ;  /* 0x0000000300037212 */ /* 0x000fca00078efcff */
[----:B------:R0:W-:Y:S01]  /*9310*/  STG.E.U8 [R8.64], R3 ;  /* 0x0000000308007986 */ /* 0x0001e2000c101124 */
[----:B------:R-:W-:Y:S05]  /*9320*/  BRA `(.L_x_23889) ;  /* 0x000006d000007947 */ /* 0x000fea0003800000 */
.L_x_23899:
[----:B------:R-:W0:Y:S02]  /*9330*/  I2F.U16 R0, R23 ;  /* 0x0000001700007306 */ /* 0x000e240000101000 */
[----:B0-----:R-:W-:-:S05]  /*9340*/  F2FP.BF16.PACK_AB R0, RZ, R0 ;  /* 0x00000000ff00723e */ /* 0x001fca00000010ff */
[----:B------:R0:W-:Y:S01]  /*9350*/  STG.E.U16 [R8.64], R0 ;  /* 0x0000000008007986 */ /* 0x0001e2000c101524 */
[----:B------:R-:W-:Y:S05]  /*9360*/  BRA `(.L_x_23889) ;  /* 0x0000069000007947 */ /* 0x000fea0003800000 */
.L_x_23896:
        /* <DEDUP_REMOVED lines=10> */
.L_x_23908:
        /* <DEDUP_REMOVED lines=17> */
.L_x_23911:
[----:B------:R-:W-:-:S04]  /*9520*/  LOP3.LUT R3, R23, 0x80000000, RZ, 0xc0, !PT ;  /* 0x8000000017037812 */ /* 0x000fc800078ec0ff */
[----:B------:R-:W-:-:S04]  /*9530*/  SHF.R.U32.HI R3, RZ, 0x18, R3 ;  /* 0x00000018ff037819 */ /* 0x000fc80000011603 */
[----:B------:R-:W-:-:S04]  /*9540*/  LOP3.LUT R0, R0, R3, RZ, 0xfc, !PT ;  /* 0x0000000300007212 */ /* 0x000fc800078efcff */
[----:B------:R-:W-:Y:S02]  /*9550*/  PRMT R4, R0, 0x7610, R4 ;  /* 0x0000761000047816 */ /* 0x000fe40000000004 */
.L_x_23910:
[----:B------:R-:W-:Y:S05]  /*9560*/  BSYNC B0 ;  /* 0x0000000000007941 */ /* 0x000fea0003800000 */
.L_x_23909:
[----:B------:R0:W-:Y:S01]  /*9570*/  STG.E.U8 [R8.64], R4 ;  /* 0x0000000408007986 */ /* 0x0001e2000c101124 */
[----:B------:R-:W-:Y:S05]  /*9580*/  BRA `(.L_x_23889) ;  /* 0x0000047000007947 */ /* 0x000fea0003800000 */
.L_x_23907:
        /* <DEDUP_REMOVED lines=17> */
.L_x_23914:
[----:B------:R-:W-:-:S04]  /*96a0*/  LOP3.LUT R3, R23, 0x80000000, RZ, 0xc0, !PT ;  /* 0x8000000017037812 */ /* 0x000fc800078ec0ff */
[----:B------:R-:W-:-:S04]  /*96b0*/  SHF.R.U32.HI R3, RZ, 0x18, R3 ;  /* 0x00000018ff037819 */ /* 0x000fc80000011603 */
[----:B------:R-:W-:-:S04]  /*96c0*/  LOP3.LUT R0, R0, R3, RZ, 0xfc, !PT ;  /* 0x0000000300007212 */ /* 0x000fc800078efcff */
[----:B------:R-:W-:Y:S02]  /*96d0*/  PRMT R4, R0, 0x7610, R4 ;  /* 0x0000761000047816 */ /* 0x000fe40000000004 */
.L_x_23913:
[----:B------:R-:W-:Y:S05]  /*96e0*/  BSYNC B0 ;  /* 0x0000000000007941 */ /* 0x000fea0003800000 */
.L_x_23912:
[----:B------:R0:W-:Y:S01]  /*96f0*/  STG.E.U8 [R8.64], R4 ;  /* 0x0000000408007986 */ /* 0x0001e2000c101124 */
[----:B------:R-:W-:Y:S05]  /*9700*/  BRA `(.L_x_23889) ;  /* 0x000002f000007947 */ /* 0x000fea0003800000 */
.L_x_23906:
        /* <DEDUP_REMOVED lines=22> */
.L_x_23888:
        /* <DEDUP_REMOVED lines=20> */
.L_x_23916:
[----:B------:R-:W-:Y:S01]  /*99b0*/  LOP3.LUT R4, R23, 0xffff, RZ, 0xc0, !PT ;  /* 0x0000ffff17047812 */ /* 0x000fe200078ec0ff */
[----:B------:R-:W-:-:S05]  /*99c0*/  IMAD.MOV.U32 R5, RZ, RZ, RZ ;  /* 0x000000ffff057224 */ /* 0x000fca00078e00ff */
[----:B------:R0:W-:Y:S01]  /*99d0*/  STG.E.64 [R8.64], R4 ;  /* 0x0000000408007986 */ /* 0x0001e2000c101b24 */
[----:B------:R-:W-:Y:S05]  /*99e0*/  BRA `(.L_x_23889) ;  /* 0x0000001000007947 */ /* 0x000fea0003800000 */
.L_x_23915:
[----:B------:R0:W-:Y:S02]  /*99f0*/  STG.E [R8.64], R23 ;  /* 0x0000001708007986 */ /* 0x0001e4000c101924 */
.L_x_23889:
        /* <DEDUP_REMOVED lines=21> */
.L_x_23920:
[----:B------:R0:W-:Y:S01]  /*9b50*/  STG.E.U8 [R8.64], R22 ;  /* 0x0000001608007986 */ /* 0x0001e2000c101124 */
[----:B------:R-:W-:Y:S05]  /*9b60*/  BRA `(.L_x_23922) ;  /* 0x00000da000007947 */ /* 0x000fea0003800000 */
.L_x_23919:
        /* <DEDUP_REMOVED lines=10> */
.L_x_23924:
[----:B------:R0:W-:Y:S01]  /*9c10*/  STG.E [R8.64], R22 ;  /* 0x0000001608007986 */ /* 0x0001e2000c101924 */
[----:B------:R-:W-:Y:S05]  /*9c20*/  BRA `(.L_x_23922) ;  /* 0x00000ce000007947 */ /* 0x000fea0003800000 */
.L_x_23923:
[----:B------:R0:W-:Y:S01]  /*9c30*/  STG.E.U16 [R8.64], R22 ;  /* 0x0000001608007986 */ /* 0x0001e2000c101524 */
[----:B------:R-:W-:Y:S05]  /*9c40*/  BRA `(.L_x_23922) ;  /* 0x00000cc000007947 */ /* 0x000fea0003800000 */
.L_x_23918:
        /* <DEDUP_REMOVED lines=9> */
.L_x_23926:
[----:B------:R-:W0:Y:S02]  /*9ce0*/  I2F.U16 R0, R22 ;  /* 0x0000001600007306 */ /* 0x000e240000101000 */
[----:B0-----:R-:W-:-:S05]  /*9cf0*/  F2FP.PACK_AB R0, RZ, R0 ;  /* 0x00000000ff00723e */ /* 0x001fca00000000ff */
[----:B------:R0:W-:Y:S01]  /*9d00*/  STG.E.U16 [R8.64], R0 ;  /* 0x0000000008007986 */ /* 0x0001e2000c101524 */
[----:B------:R-:W-:Y:S05]  /*9d10*/  BRA `(.L_x_23922) ;  /* 0x00000bf000007947 */ /* 0x000fea0003800000 */
.L_x_23925:
        /* <DEDUP_REMOVED lines=10> */
.L_x_23928:
[----:B------:R-:W0:Y:S02]  /*9dc0*/  I2F.U16 R22, R22 ;  /* 0x0000001600167306 */ /* 0x000e240000101000 */
[----:B0-----:R-:W-:-:S04]  /*9dd0*/  F2FP.PACK_AB R3, RZ, R22 ;  /* 0x00000016ff03723e */ /* 0x001fc800000000ff */
[----:B------:R-:W-:-:S05]  /*9de0*/  PRMT R3, R3, 0x5410, RZ ;  /* 0x0000541003037816 */ /* 0x000fca00000000ff */
[----:B------:R0:W-:Y:S01]  /*9df0*/  STG.E [R8.64], R3 ;  /* 0x0000000308007986 */ /* 0x0001e2000c101924 */
[----:B------:R-:W-:Y:S05]  /*9e00*/  BRA `(.L_x_23922) ;  /* 0x00000b0000007947 */ /* 0x000fea0003800000 */
.L_x_23927:
[----:B------:R-:W0:Y:S02]  /*9e10*/  I2F.F64.U16 R22, R22 ;  /* 0x0000001600167312 */ /* 0x000e240000101800 */
[----:B0-----:R0:W-:Y:S01]  /*9e20*/  STG.E.64 [R8.64], R22 ;  /* 0x0000001608007986 */ /* 0x0011e2000c101b24 */
[----:B------:R-:W-:Y:S05]  /*9e30*/  BRA `(.L_x_23922) ;  /* 0x00000ad000007947 */ /* 0x000fea0003800000 */
.L_x_23917:
        /* <DEDUP_REMOVED lines=13> */
.L_x_23931:
[----:B------:R-:W0:Y:S01]  /*9f10*/  I2F.F64.U16 R4, R22 ;  /* 0x0000001600047312 */ /* 0x000e220000101800 */
[----:B------:R-:W-:-:S05]  /*9f20*/  CS2R R6, SRZ ;  /* 0x0000000000067805 */ /* 0x000fca000001ff00 */
[----:B0-----:R0:W-:Y:S01]  /*9f30*/  STG.E.128 [R8.64], R4 ;  /* 0x0000000408007986 */ /* 0x0011e2000c101d24 */
[----:B------:R-:W-:Y:S05]  /*9f40*/  BRA `(.L_x_23922) ;  /* 0x000009c000007947 */ /* 0x000fea0003800000 */
.L_x_23930:
        /* <DEDUP_REMOVED lines=21> */
.L_x_23935:
[----:B------:R-:W-:Y:S05]  /*a0a0*/  BSYNC B0 ;  /* 0x0000000000007941 */ /* 0x000fea0003800000 */
.L_x_23934:
[----:B------:R-:W-:-:S05]  /*a0b0*/  LOP3.LUT R5, R0, R5, RZ, 0xfc, !PT ;  /* 0x0000000500057212 */ /* 0x000fca00078efcff */
[----:B------:R0:W-:Y:S01]  /*a0c0*/  STG.E.U8 [R8.64], R5 ;  /* 0x0000000508007986 */ /* 0x0001e2000c101124 */
[----:B------:R-:W-:Y:S05]  /*a0d0*/  BRA `(.L_x_23922) ;  /* 0x0000083000007947 */ /* 0x000fea0003800000 */
.L_x_23933:
        /* <DEDUP_REMOVED lines=13> */
.L_x_23937:
[----:B------:R-:W-:Y:S01]  /*a1b0*/  IMAD.MOV.U32 R0, RZ, RZ, 0x7f ;  /* 0x0000007fff007424 */ /* 0x000fe200078e00ff */
[----:B------:R-:W-:-:S04]  /*a1c0*/  ISETP.GT.U32.AND P0, PT, R3, 0x7f800000, PT ;  /* 0x7f8000000300780c */ /* 0x000fc80003f04070 */
[----:B------:R-:W-:-:S04]  /*a1d0*/  SEL R0, R0, 0x7c, P0 ;  /* 0x0000007c00007807 */ /* 0x000fc80000000000 */
.L_x_23938:
[----:B------:R-:W-:Y:S05]  /*a1e0*/  BSYNC B0 ;  /* 0x0000000000007941 */ /* 0x000fea0003800000 */
.L_x_23936:
[----:B------:R-:W-:-:S04]  /*a1f0*/  LOP3.LUT R3, R5, 0x80000000, RZ, 0xc0, !PT ;  /* 0x8000000005037812 */ /* 0x000fc800078ec0ff */
[----:B------:R-:W-:-:S04]  /*a200*/  SHF.R.U32.HI R3, RZ, 0x18, R3 ;  /* 0x00000018ff037819 */ /* 0x000fc80000011603 */
[----:B------:R-:W-:-:S05]  /*a210*/  LOP3.LUT R3, R0, R3, RZ, 0xfc, !PT ;  /* 0x0000000300037212 */ /* 0x000fca00078efcff */
[----:B------:R0:W-:Y:S01]  /*a220*/  STG.E.U8 [R8.64], R3 ;  /* 0x0000000308007986 */ /* 0x0001e2000c101124 */
[----:B------:R-:W-:Y:S05]  /*a230*/  BRA `(.L_x_23922) ;  /* 0x000006d000007947 */ /* 0x000fea0003800000 */
.L_x_23932:
[----:B------:R-:W0:Y:S02]  /*a240*/  I2F.U16 R0, R22 ;  /* 0x0000001600007306 */ /* 0x000e240000101000 */
[----:B0-----:R-:W-:-:S05]  /*a250*/  F2FP.BF16.PACK_AB R0, RZ, R0 ;  /* 0x00000000ff00723e */ /* 0x001fca00000010ff */
[----:B------:R0:W-:Y:S01]  /*a260*/  STG.E.U16 [R8.64], R0 ;  /* 0x0000000008007986 */ /* 0x0001e2000c101524 */
[----:B------:R-:W-:Y:S05]  /*a270*/  BRA `(.L_x_23922) ;  /* 0x0000069000007947 */ /* 0x000fea0003800000 */
.L_x_23929:
        /* <DEDUP_REMOVED lines=10> */
.L_x_23941:
        /* <DEDUP_REMOVED lines=17> */
.L_x_23944:
[----:B------:R-:W-:-:S04]  /*a430*/  LOP3.LUT R3, R5, 0x80000000, RZ, 0xc0, !PT ;  /* 0x8000000005037812 */ /* 0x000fc800078ec0ff */
[----:B------:R-:W-:-:S04]  /*a440*/  SHF.R.U32.HI R3, RZ, 0x18, R3 ;  /* 0x00000018ff037819 */ /* 0x000fc80000011603 */
[----:B------:R-:W-:-:S04]  /*a450*/  LOP3.LUT R0, R0, R3, RZ, 0xfc, !PT ;  /* 0x0000000300007212 */ /* 0x000fc800078efcff */
[----:B------:R-:W-:Y:S02]  /*a460*/  PRMT R4, R0, 0x7610, R4 ;  /* 0x0000761000047816 */ /* 0x000fe40000000004 */
.L_x_23943:
[----:B------:R-:W-:Y:S05]  /*a470*/  BSYNC B0 ;  /* 0x0000000000007941 */ /* 0x000fea0003800000 */
.L_x_23942:
[----:B------:R0:W-:Y:S01]  /*a480*/  STG.E.U8 [R8.64], R4 ;  /* 0x0000000408007986 */ /* 0x0001e2000c101124 */
[----:B------:R-:W-:Y:S05]  /*a490*/  BRA `(.L_x_23922) ;  /* 0x0000047000007947 */ /* 0x000fea0003800000 */
.L_x_23940:
        /* <DEDUP_REMOVED lines=17> */
.L_x_23947:
[----:B------:R-:W-:-:S04]  /*a5b0*/  LOP3.LUT R3, R5, 0x80000000, RZ, 0xc0, !PT ;  /* 0x8000000005037812 */ /* 0x000fc800078ec0ff */
[----:B------:R-:W-:-:S04]  /*a5c0*/  SHF.R.U32.HI R3, RZ, 0x18, R3 ;  /* 0x00000018ff037819 */ /* 0x000fc80000011603 */
[----:B------:R-:W-:-:S04]  /*a5d0*/  LOP3.LUT R0, R0, R3, RZ, 0xfc, !PT ;  /* 0x0000000300007212 */ /* 0x000fc800078efcff */
[----:B------:R-:W-:Y:S02]  /*a5e0*/  PRMT R4, R0, 0x7610, R4 ;  /* 0x0000761000047816 */ /* 0x000fe40000000004 */
.L_x_23946:
[----:B------:R-:W-:Y:S05]  /*a5f0*/  BSYNC B0 ;  /* 0x0000000000007941 */ /* 0x000fea0003800000 */
.L_x_23945:
[----:B------:R0:W-:Y:S01]  /*a600*/  STG.E.U8 [R8.64], R4 ;  /* 0x0000000408007986 */ /* 0x0001e2000c101124 */
[----:B------:R-:W-:Y:S05]  /*a610*/  BRA `(.L_x_23922) ;  /* 0x000002f000007947 */ /* 0x000fea0003800000 */
.L_x_23939:
        /* <DEDUP_REMOVED lines=22> */
.L_x_23921:
        /* <DEDUP_REMOVED lines=20> */
.L_x_23949:
[----:B------:R-:W-:Y:S01]  /*a8c0*/  LOP3.LUT R22, R22, 0xffff, RZ, 0xc0, !PT ;  /* 0x0000ffff16167812 */ /* 0x000fe200078ec0ff */
[----:B------:R-:W-:-:S05]  /*a8d0*/  IMAD.MOV.U32 R23, RZ, RZ, RZ ;  /* 0x000000ffff177224 */ /* 0x000fca00078e00ff */
[----:B------:R0:W-:Y:S01]  /*a8e0*/  STG.E.64 [R8.64], R22 ;  /* 0x0000001608007986 */ /* 0x0001e2000c101b24 */
[----:B------:R-:W-:Y:S05]  /*a8f0*/  BRA `(.L_x_23922) ;  /* 0x0000001000007947 */ /* 0x000fea0003800000 */
.L_x_23948:
[----:B------:R0:W-:Y:S02]  /*a900*/  STG.E [R8.64], R22 ;  /* 0x0000001608007986 */ /* 0x0001e4000c101924 */
.L_x_23922:
[----:B------:R-:W-:Y:S02]  /*a910*/  IADD3 R2, R2, 0x80, RZ ;  /* 0x0000008002027810 */ /* 0x000fe40007ffe0ff */
.L_x_23883:
[----:B------:R-:W-:Y:S05]  /*a920*/  BSYNC B6 ;  /* 0x0000000000067941 */ /* 0x000fea0003800000 */
.L_x_23882:
        /* <DEDUP_REMOVED lines=19> */
.L_x_23953:
[----:B------:R-:W-:Y:S01]  /*aa60*/  STG.E.U8 [R2.64], R19 ;  /* 0x0000001302007986 */ /* 0x000fe2000c101124 */
[----:B------:R-:W-:Y:S05]  /*aa70*/  EXIT ;  /* 0x000000000000794d */ /* 0x000fea0003800000 */
.L_x_23952:
        /* <DEDUP_REMOVED lines=10> */
.L_x_23956:
[----:B------:R-:W-:Y:S01]  /*ab20*/  STG.E [R2.64], R19 ;  /* 0x0000001302007986 */ /* 0x000fe2000c101924 */
[----:B------:R-:W-:Y:S05]  /*ab30*/  EXIT ;  /* 0x000000000000794d */ /* 0x000fea0003800000 */
.L_x_23955:
[----:B------:R-:W-:Y:S01]  /*ab40*/  STG.E.U16 [R2.64], R19 ;  /* 0x0000001302007986 */ /* 0x000fe2000c101524 */
[----:B------:R-:W-:Y:S05]  /*ab50*/  EXIT ;  /* 0x000000000000794d */ /* 0x000fea0003800000 */
.L_x_23951:
        /* <DEDUP_REMOVED lines=9> */
.L_x_23958:
[----:B------:R-:W0:Y:S02]  /*abf0*/  I2F.U16 R0, R19 ;  /* 0x0000001300007306 */ /* 0x000e240000101000 */
[----:B0-----:R-:W-:-:S05]  /*ac00*/  F2FP.PACK_AB R0, RZ, R0 ;  /* 0x00000000ff00723e */ /* 0x001fca00000000ff */
[----:B------:R-:W-:Y:S01]  /*ac10*/  STG.E.U16 [R2.64], R0 ;  /* 0x0000000002007986 */ /* 0x000fe2000c101524 */
[----:B------:R-:W-:Y:S05]  /*ac20*/  EXIT ;  /* 0x000000000000794d */ /* 0x000fea0003800000 */
.L_x_23957:
        /* <DEDUP_REMOVED lines=10> */
.L_x_23960:
[----:B------:R-:W0:Y:S02]  /*acd0*/  I2F.U16 R19, R19 ;  /* 0x0000001300137306 */ /* 0x000e240000101000 */
[----:B0-----:R-:W-:-:S04]  /*ace0*/  F2FP.PACK_AB R5, RZ, R19 ;  /* 0x00000013ff05723e */ /* 0x001fc800000000ff */
[----:B------:R-:W-:-:S05]  /*acf0*/  PRMT R5, R5, 0x5410, RZ ;  /* 0x0000541005057816 */ /* 0x000fca00000000ff */
[----:B------:R-:W-:Y:S01]  /*ad00*/  STG.E [R2.64], R5 ;  /* 0x0000000502007986 */ /* 0x000fe2000c101924 */
[----:B------:R-:W-:Y:S05]  /*ad10*/  EXIT ;  /* 0x000000000000794d */ /* 0x000fea0003800000 */
.L_x_23959:
[----:B------:R-:W0:Y:S02]  /*ad20*/  I2F.F64.U16 R4, R19 ;  /* 0x0000001300047312 */ /* 0x000e240000101800 */
[----:B0-----:R-:W-:Y:S01]  /*ad30*/  STG.E.64 [R2.64], R4 ;  /* 0x0000000402007986 */ /* 0x001fe2000c101b24 */
[----:B------:R-:W-:Y:S05]  /*ad40*/  EXIT ;  /* 0x000000000000794d */ /* 0x000fea0003800000 */
.L_x_23950:
        /* <DEDUP_REMOVED lines=13> */
.L_x_23963:
[----:B------:R-:W0:Y:S01]  /*ae20*/  I2F.F64.U16 R4, R19 ;  /* 0x0000001300047312 */ /* 0x000e220000101800 */
[----:B------:R-:W-:-:S05]  /*ae30*/  CS2R R6, SRZ ;  /* 0x0000000000067805 */ /* 0x000fca000001ff00 */
[----:B0-----:R-:W-:Y:S01]  /*ae40*/  STG.E.128 [R2.64], R4 ;  /* 0x0000000402007986 */ /* 0x001fe2000c101d24 */
[----:B------:R-:W-:Y:S05]  /*ae50*/  EXIT ;  /* 0x000000000000794d */ /* 0x000fea0003800000 */
.L_x_23962:
        /* <DEDUP_REMOVED lines=21> */
.L_x_23967:
[----:B------:R-:W-:Y:S05]  /*afb0*/  BSYNC B0 ;  /* 0x0000000000007941 */ /* 0x000fea0003800000 */
.L_x_23966:
[----:B------:R-:W-:-:S05]  /*afc0*/  LOP3.LUT R5, R0, R5, RZ, 0xfc, !PT ;  /* 0x0000000500057212 */ /* 0x000fca00078efcff */
[----:B------:R-:W-:Y:S01]  /*afd0*/  STG.E.U8 [R2.64], R5 ;  /* 0x0000000502007986 */ /* 0x000fe2000c101124 */
[----:B------:R-:W-:Y:S05]  /*afe0*/  EXIT ;  /* 0x000000000000794d */ /* 0x000fea0003800000 */
.L_x_23965:
        /* <DEDUP_REMOVED lines=13> */
.L_x_23969:
[----:B------:R-:W-:Y:S01]  /*b0c0*/  IMAD.MOV.U32 R0, RZ, RZ, 0x7f ;  /* 0x0000007fff007424 */ /* 0x000fe200078e00ff */
[----:B------:R-:W-:-:S04]  /*b0d0*/  ISETP.GT.U32.AND P0, PT, R4, 0x7f800000, PT ;  /* 0x7f8000000400780c */ /* 0x000fc80003f04070 */
[----:B------:R-:W-:-:S04]  /*b0e0*/  SEL R0, R0, 0x7c, P0 ;  /* 0x0000007c00007807 */ /* 0x000fc80000000000 */
.L_x_23970:
[----:B------:R-:W-:Y:S05]  /*b0f0*/  BSYNC B0 ;  /* 0x0000000000007941 */ /* 0x000fea0003800000 */
.L_x_23968:
[----:B------:R-:W-:-:S04]  /*b100*/  LOP3.LUT R4, R19, 0x80000000, RZ, 0xc0, !PT ;  /* 0x8000000013047812 */ /* 0x000fc800078ec0ff */
[----:B------:R-:W-:-:S04]  /*b110*/  SHF.R.U32.HI R5, RZ, 0x18, R4 ;  /* 0x00000018ff057819 */ /* 0x000fc80000011604 */
[----:B------:R-:W-:-:S05]  /*b120*/  LOP3.LUT R5, R0, R5, RZ, 0xfc, !PT ;  /* 0x0000000500057212 */ /* 0x000fca00078efcff */
[----:B------:R-:W-:Y:S01]  /*b130*/  STG.E.U8 [R2.64], R5 ;  /* 0x0000000502007986 */ /* 0x000fe2000c101124 */
[----:B------:R-:W-:Y:S05]  /*b140*/  EXIT ;  /* 0x000000000000794d */ /* 0x000fea0003800000 */
.L_x_23964:
[----:B------:R-:W0:Y:S02]  /*b150*/  I2F.U16 R0, R19 ;  /* 0x0000001300007306 */ /* 0x000e240000101000 */
[----:B0-----:R-:W-:-:S05]  /*b160*/  F2FP.BF16.PACK_AB R0, RZ, R0 ;  /* 0x00000000ff00723e */ /* 0x001fca00000010ff */
[----:B------:R-:W-:Y:S01]  /*b170*/  STG.E.U16 [R2.64], R0 ;  /* 0x0000000002007986 */ /* 0x000fe2000c101524 */
[----:B------:R-:W-:Y:S05]  /*b180*/  EXIT ;  /* 0x000000000000794d */ /* 0x000fea0003800000 */
.L_x_23961:
        /* <DEDUP_REMOVED lines=10> */
.L_x_23973:
        /* <DEDUP_REMOVED lines=17> */
.L_x_23976:
[----:B------:R-:W-:-:S04]  /*b340*/  LOP3.LUT R0, R19, 0x80000000, RZ, 0xc0, !PT ;  /* 0x8000000013007812 */ /* 0x000fc800078ec0ff */
[----:B------:R-:W-:-:S04]  /*b350*/  SHF.R.U32.HI R5, RZ, 0x18, R0 ;  /* 0x00000018ff057819 */ /* 0x000fc80000011600 */
[----:B------:R-:W-:-:S04]  /*b360*/  LOP3.LUT R4, R4, R5, RZ, 0xfc, !PT ;  /* 0x0000000504047212 */ /* 0x000fc800078efcff */
[----:B------:R-:W-:Y:S02]  /*b370*/  PRMT R0, R4, 0x7610, R0 ;  /* 0x0000761004007816 */ /* 0x000fe40000000000 */
.L_x_23975:
[----:B------:R-:W-:Y:S05]  /*b380*/  BSYNC B0 ;  /* 0x0000000000007941 */ /* 0x000fea0003800000 */
.L_x_23974:
[----:B------:R-:W-:Y:S01]  /*b390*/  STG.E.U8 [R2.64], R0 ;  /* 0x0000000002007986 */ /* 0x000fe2000c101124 */
[----:B------:R-:W-:Y:S05]  /*b3a0*/  EXIT ;  /* 0x000000000000794d */ /* 0x000fea0003800000 */
.L_x_23972:
        /* <DEDUP_REMOVED lines=17> */
.L_x_23979:
[----:B------:R-:W-:-:S04]  /*b4c0*/  LOP3.LUT R0, R19, 0x80000000, RZ, 0xc0, !PT ;  /* 0x8000000013007812 */ /* 0x000fc800078ec0ff */
[----:B------:R-:W-:-:S04]  /*b4d0*/  SHF.R.U32.HI R5, RZ, 0x18, R0 ;  /* 0x00000018ff057819 */ /* 0x000fc80000011600 */
[----:B------:R-:W-:-:S04]  /*b4e0*/  LOP3.LUT R4, R4, R5, RZ, 0xfc, !PT ;  /* 0x0000000504047212 */ /* 0x000fc800078efcff */
[----:B------:R-:W-:Y:S02]  /*b4f0*/  PRMT R0, R4, 0x7610, R0 ;  /* 0x0000761004007816 */ /* 0x000fe40000000000 */
.L_x_23978:
[----:B------:R-:W-:Y:S05]  /*b500*/  BSYNC B0 ;  /* 0x0000000000007941 */ /* 0x000fea0003800000 */
.L_x_23977:
[----:B------:R-:W-:Y:S01]  /*b510*/  STG.E.U8 [R2.64], R0 ;  /* 0x0000000002007986 */ /* 0x000fe2000c101124 */
[----:B------:R-:W-:Y:S05]  /*b520*/  EXIT ;  /* 0x000000000000794d */ /* 0x000fea0003800000 */
.L_x_23971:
        /* <DEDUP_REMOVED lines=22> */
.L_x_23954:
        /* <DEDUP_REMOVED lines=20> */
.L_x_23981:
[----:B------:R-:W-:Y:S01]  /*b7d0*/  LOP3.LUT R4, R19, 0xffff, RZ, 0xc0, !PT ;  /* 0x0000ffff13047812 */ /* 0x000fe200078ec0ff */
[----:B------:R-:W-:-:S05]  /*b7e0*/  IMAD.MOV.U32 R5, RZ, RZ, RZ ;  /* 0x000000ffff057224 */ /* 0x000fca00078e00ff */
[----:B------:R-:W-:Y:S01]  /*b7f0*/  STG.E.64 [R2.64], R4 ;  /* 0x0000000402007986 */ /* 0x000fe2000c101b24 */
[----:B------:R-:W-:Y:S05]  /*b800*/  EXIT ;  /* 0x000000000000794d */ /* 0x000fea0003800000 */
.L_x_23980:
[----:B------:R-:W-:Y:S01]  /*b810*/  STG.E [R2.64], R19 ;  /* 0x0000001302007986 */ /* 0x000fe2000c101924 */
[----:B------:R-:W-:Y:S05]  /*b820*/  EXIT ;  /* 0x000000000000794d */ /* 0x000fea0003800000 */
.L_x_23982:
        /* <DEDUP_REMOVED lines=13> */
.L_x_40171:


//--------------------- .text._ZN2at6native18elementwise_kernelILi128ELi4EZNS0_22gpu_kernel_impl_nocastINS0_13BinaryFunctorIhhhZZZNS0_19minimum_kernel_cudaERNS_18TensorIteratorBaseEENKUlvE_clEvENKUlvE_clEvEUlhhE_EEEEvS5_RKT_EUliE_EEviT1_ --------------------------
	.section	.text._ZN2at6native18elementwise_kernelILi128ELi4EZNS0_22gpu_kernel_impl_nocastINS0_13BinaryFunctorIhhhZZZNS0_19minimum_kernel_cudaERNS_18TensorIteratorBaseEENKUlvE_clEvENKUlvE_clEvEUlhhE_EEEEvS5_RKT_EUliE_EEviT1_,"ax",@progbits
	.sectioninfo	@"SHI_REGISTERS=12"
	.align	128
        .global         _ZN2at6native18elementwise_kernelILi128ELi4EZNS0_22gpu_kernel_impl_nocastINS0_13BinaryFunctorIhhhZZZNS0_19minimum_kernel_cudaERNS_18TensorIteratorBaseEENKUlvE_clEvENKUlvE_clEvEUlhhE_EEEEvS5_RKT_EUliE_EEviT1_
        .type           _ZN2at6native18elementwise_kernelILi128ELi4EZNS0_22gpu_kernel_impl_nocastINS0_13BinaryFunctorIhhhZZZNS0_19minimum_kernel_cudaERNS_18TensorIteratorBaseEENKUlvE_clEvENKUlvE_clEvEUlhhE_EEEEvS5_RKT_EUliE_EEviT1_,@function
        .size           _ZN2at6native18elementwise_kernelILi128ELi4EZNS0_22gpu_kernel_impl_nocastINS0_13BinaryFunctorIhhhZZZNS0_19minimum_kernel_cudaERNS_18TensorIteratorBaseEENKUlvE_clEvENKUlvE_clEvEUlhhE_EEEEvS5_RKT_EUliE_EEviT1_,(.L_x_40172 - _ZN2at6native18elementwise_kernelILi128ELi4EZNS0_22gpu_kernel_impl_nocastINS0_13BinaryFunctorIhhhZZZNS0_19minimum_kernel_cudaERNS_18TensorIteratorBaseEENKUlvE_clEvENKUlvE_clEvEUlhhE_EEEEvS5_RKT_EUliE_EEviT1_)
        .other          _ZN2at6native18elementwise_kernelILi128ELi4EZNS0_22gpu_kernel_impl_nocastINS0_13BinaryFunctorIhhhZZZNS0_19minimum_kernel_cudaERNS_18TensorIteratorBaseEENKUlvE_clEvENKUlvE_clEvEUlhhE_EEEEvS5_RKT_EUliE_EEviT1_,@"STO_CUDA_ENTRY STV_DEFAULT"
_ZN2at6native18elementwise_kernelILi128ELi4EZNS0_22gpu_kernel_impl_nocastINS0_13BinaryFunctorIhhhZZZNS0_19minimum_kernel_cudaERNS_18TensorIteratorBaseEENKUlvE_clEvENKUlvE_clEvEUlhhE_EEEEvS5_RKT_EUliE_EEviT1_:
.text._ZN2at6native18elementwise_kernelILi128ELi4EZNS0_22gpu_kernel_impl_nocastINS0_13BinaryFunctorIhhhZZZNS0_19minimum_kernel_cudaERNS_18TensorIteratorBaseEENKUlvE_clEvENKUlvE_clEvEUlhhE_EEEEvS5_RKT_EUliE_EEviT1_:
        /* <DEDUP_REMOVED lines=261> */
.L_x_23985:
[----:B------:R-:W-:Y:S02]  /*1050*/  IADD3 R6, P1, R3, c[0x0][0x3d8], RZ ;  /* 0x0000f60003067a10 */ /* 0x000fe40007f3e0ff */
[----:B------:R-:W-:Y:S02]  /*1060*/  IADD3 R4, P0, R4, c[0x0][0x3d0], RZ ;  /* 0x0000f40004047a10 */ /* 0x000fe40007f1e0ff */
[----:B------:R-:W-:Y:S02]  /*1070*/  IADD3.X R7, RZ, c[0x0][0x3dc], RZ, P1, !PT ;  /* 0x0000f700ff077a10 */ /* 0x000fe40000ffe4ff */
[----:B------:R-:W-:-:S04]  /*1080*/  IADD3.X R5, RZ, c[0x0][0x3d4], RZ, P0, !PT ;  /* 0x0000f500ff057a10 */ /* 0x000fc800007fe4ff */
[----:B------:R-:W2:Y:S04]  /*1090*/  LDG.E.U8 R7, [R6.64] ;  /* 0x0000000406077981 */ /* 0x000ea8000c1e1100 */
[----:B------:R-:W2:Y:S01]  /*10a0*/  LDG.E.U8 R4, [R4.64] ;  /* 0x0000000404047981 */ /* 0x000ea2000c1e1100 */
[----:B------:R-:W-:-:S04]  /*10b0*/  IADD3 R2, P0, R2, c[0x0][0x3c8], RZ ;  /* 0x0000f20002027a10 */ /* 0x000fc80007f1e0ff */
[----:B------:R-:W-:Y:S02]  /*10c0*/  IADD3.X R3, RZ, c[0x0][0x3cc], RZ, P0, !PT ;  /* 0x0000f300ff037a10 */ /* 0x000fe400007fe4ff */
[----:B------:R-:W-:Y:S02]  /*10d0*/  IADD3 R0, R0, 0x80, RZ ;  /* 0x0000008000007810 */ /* 0x000fe40007ffe0ff */
[----:B--2---:R-:W-:-:S05]  /*10e0*/  IMNMX.U32 R9, R4, R7, PT ;  /* 0x0000000704097217 */ /* 0x004fca0003800000 */
[----:B------:R0:W-:Y:S02]  /*10f0*/  STG.E.U8 [R2.64], R9 ;  /* 0x0000000902007986 */ /* 0x0001e4000c101104 */
.L_x_23984:
[----:B------:R-:W-:Y:S05]  /*1100*/  BSYNC B0 ;  /* 0x0000000000007941 */ /* 0x000fea0003800000 */
.L_x_23983:
        /* <DEDUP_REMOVED lines=256> */
.L_x_23988:
        /* <DEDUP_REMOVED lines=8> */
[----:B------:R-:W-:-:S04]  /*2190*/  IADD3 R0, R0, 0x80, RZ ;  /* 0x0000008000007810 */ /* 0x000fc80007ffe0ff */
[----:B------:R-:W-:Y:S02]  /*21a0*/  ISETP.GE.AND P0, PT, R0, c[0x0][0x160], PT ;  /* 0x0000580000007a0c */ /* 0x000fe40003f06270 */
[----:B--2---:R-:W-:-:S05]  /*21b0*/  IMNMX.U32 R9, R4, R7, PT ;  /* 0x0000000704097217 */ /* 0x004fca0003800000 */
        /* <DEDUP_REMOVED lines=255> */
.L_x_23989:
        /* <DEDUP_REMOVED lines=11> */
.L_x_23987:
[----:B------:R-:W-:Y:S05]  /*3260*/  BSYNC B0 ;  /* 0x0000000000007941 */ /* 0x000fea0003800000 */
.L_x_23986:
        /* <DEDUP_REMOVED lines=255> */
.L_x_23990:
        /* <DEDUP_REMOVED lines=8> */
[----:B--2---:R-:W-:-:S05]  /*42e0*/  IMNMX.U32 R9, R4, R7, PT ;  /* 0x0000000704097217 */ /* 0x004fca0003800000 */
[----:B------:R-:W-:Y:S01]  /*42f0*/  STG.E.U8 [R2.64], R9 ;  /* 0x0000000902007986 */ /* 0x000fe2000c101104 */
[----:B------:R-:W-:Y:S05]  /*4300*/  EXIT ;  /* 0x000000000000794d */ /* 0x000fea0003800000 */
.L_x_23991:
        /* <DEDUP_REMOVED lines=15> */
.L_x_40172:


//--------------------- .text._ZN2at6native27unrolled_elementwise_kernelINS0_13BinaryFunctorIhhhZZZNS0_19minimum_kernel_cudaERNS_18TensorIteratorBaseEENKUlvE_clEvENKUlvE_clEvEUlhhE_EESt5arrayIPcLm3EELi4E23TrivialOffsetCalculatorILi2EjESC_ILi1EjENS0_6memory15LoadWithoutCastENSF_16StoreWithoutCastEEEviT_T0_T2_T3_T4_T5_ --------------------------
	.section	.text._ZN2at6native27unrolled_elementwise_kernelINS0_13BinaryFunctorIhhhZZZNS0_19minimum_kernel_cudaERNS_18TensorIteratorBaseEENKUlvE_clEvENKUlvE_clEvEUlhhE_EESt5arrayIPcLm3EELi4E23TrivialOffsetCalculatorILi2EjESC_ILi1EjENS0_6memory15LoadWithoutCastENSF_16StoreWithoutCastEEEviT_T0_T2_T3_T4_T5_,"ax",@progbits
	.sectioninfo	@"SHI_REGISTERS=24"
	.align	128
        .global         _ZN2at6native27unrolled_elementwise_kernelINS0_13BinaryFunctorIhhhZZZNS0_19minimum_kernel_cudaERNS_18TensorIteratorBaseEENKUlvE_clEvENKUlvE_clEvEUlhhE_EESt5arrayIPcLm3EELi4E23TrivialOffsetCalculatorILi2EjESC_ILi1EjENS0_6memory15LoadWithoutCastENSF_16StoreWithoutCastEEEviT_T0_T2_T3_T4_T5_
        .type           _ZN2at6native27unrolled_elementwise_kernelINS0_13BinaryFunctorIhhhZZZNS0_19minimum_kernel_cudaERNS_18TensorIteratorBaseEENKUlvE_clEvENKUlvE_clEvEUlhhE_EESt5arrayIPcLm3EELi4E23TrivialOffsetCalculatorILi2EjESC_ILi1EjENS0_6memory15LoadWithoutCastENSF_16StoreWithoutCastEEEviT_T0_T2_T3_T4_T5_,@function
        .size           _ZN2at6native27unrolled_elementwise_kernelINS0_13BinaryFunctorIhhhZZZNS0_19minimum_kernel_cudaERNS_18TensorIteratorBaseEENKUlvE_clEvENKUlvE_clEvEUlhhE_EESt5arrayIPcLm3EELi4E23TrivialOffsetCalculatorILi2EjESC_ILi1EjENS0_6memory15LoadWithoutCastENSF_16StoreWithoutCastEEEviT_T0_T2_T3_T4_T5_,(.L_x_40173 - _ZN2at6native27unrolled_elementwise_kernelINS0_13BinaryFunctorIhhhZZZNS0_19minimum_kernel_cudaERNS_18TensorIteratorBaseEENKUlvE_clEvENKUlvE_clEvEUlhhE_EESt5arrayIPcLm3EELi4E23TrivialOffsetCalculatorILi2EjESC_ILi1EjENS0_6memory15LoadWithoutCastENSF_16StoreWithoutCastEEEviT_T0_T2_T3_T4_T5_)
        .other          _ZN2at6native27unrolled_elementwise_kernelINS0_13BinaryFunctorIhhhZZZNS0_19minimum_kernel_cudaERNS_18TensorIteratorBaseEENKUlvE_clEvENKUlvE_clEvEUlhhE_EESt5arrayIPcLm3EELi4E23TrivialOffsetCalculatorILi2EjESC_ILi1EjENS0_6memory15LoadWithoutCastENSF_16StoreWithoutCastEEEviT_T0_T2_T3_T4_T5_,@"STO_CUDA_ENTRY STV_DEFAULT"
_ZN2at6native27unrolled_elementwise_kernelINS0_13BinaryFunctorIhhhZZZNS0_19minimum_kernel_cudaERNS_18TensorIteratorBaseEENKUlvE_clEvENKUlvE_clEvEUlhhE_EESt5arrayIPcLm3EELi4E23TrivialOffsetCalculatorILi2EjESC_ILi1EjENS0_6memory15LoadWithoutCastENSF_16StoreWithoutCastEEEviT_T0_T2_T3_T4_T5_:
.text._ZN2at6native27unrolled_elementwise_kernelINS0_13BinaryFunctorIhhhZZZNS0_19minimum_kernel_cudaERNS_18TensorIteratorBaseEENKUlvE_clEvENKUlvE_clEvEUlhhE_EESt5arrayIPcLm3EELi4E23TrivialOffsetCalculatorILi2EjESC_ILi1EjENS0_6memory15LoadWithoutCastENSF_16StoreWithoutCastEEEviT_T0_T2_T3_T4_T5_:
        /* <DEDUP_REMOVED lines=17> */
[----:B------:R0:W2:Y:S01]  /*0110*/  @!P0 LDG.E.U8 R3, [R8.64] ;  /* 0x0000000408038981 */ /* 0x0000a2000c1e1100 */
[----:B------:R-:W-:Y:S01]  /*0120*/  @!P1 IMAD R12, R0, 0x200, R7 ;  /* 0x00000200000c9824 */ /* 0x000fe200078e0207 */
[----:B------:R-:W-:Y:S02]  /*0130*/  @!P1 IADD3 R7, R7, 0x80, RZ ;  /* 0x0000008007079810 */ /* 0x000fe40007ffe0ff */
[----:B------:R1:W2:Y:S02]  /*0140*/  @!P0 LDG.E.U8 R4, [R14.64] ;  /* 0x000000040e048981 */ /* 0x0002a4000c1e1100 */
        /* <DEDUP_REMOVED lines=13> */
[----:B------:R0:W3:Y:S04]  /*0220*/  @!P1 LDG.E.U8 R6, [R16.64] ;  /* 0x0000000410069981 */ /* 0x0000e8000c1e1100 */
[----:B------:R4:W3:Y:S04]  /*0230*/  @!P1 LDG.E.U8 R11, [R12.64] ;  /* 0x000000040c0b9981 */ /* 0x0008e8000c1e1100 */
[----:B------:R0:W3:Y:S04]  /*0240*/  @!P2 LDG.E.U8 R9, [R18.64] ;  /* 0x000000041209a981 */ /* 0x0000e8000c1e1100 */
[----:B------:R3:W3:Y:S01]  /*0250*/  @!P2 LDG.E.U8 R10, [R20.64] ;  /* 0x00000004140aa981 */ /* 0x0006e2000c1e1100 */
        /* <DEDUP_REMOVED lines=14> */
[----:B------:R0:W5:Y:S04]  /*0340*/  @!P1 LDG.E.U8 R8, [R14.64] ;  /* 0x000000040e089981 */ /* 0x000168000c1e1100 */
[----:B------:R0:W5:Y:S01]  /*0350*/  @!P1 LDG.E.U8 R7, [R16.64] ;  /* 0x0000000410079981 */ /* 0x000162000c1e1100 */
[----:B------:R-:W-:Y:S01]  /*0360*/  ISETP.GE.AND P1, PT, R19, R2, PT ;  /* 0x000000021300720c */ /* 0x000fe20003f26270 */
[----:B------:R-:W-:Y:S01]  /*0370*/  BSSY B0, `(.L_x_23992) ;  /* 0x0000011000007945 */ /* 0x000fe20003800000 */
[----:B--2---:R-:W-:-:S05]  /*0380*/  IMNMX.U32 R3, R4, R3, PT ;  /* 0x0000000304037217 */ /* 0x004fca0003800000 */
[----:B------:R0:W-:Y:S01]  /*0390*/  @!P0 STG.E.U8 [R12.64], R3 ;  /* 0x000000030c008986 */ /* 0x0001e2000c101104 */
[----:B---3--:R-:W-:Y:S02]  /*03a0*/  IMNMX.U32 R21, R11, R6, PT ;  /* 0x000000060b157217 */ /* 0x008fe40003800000 */
[----:B------:R-:W-:-:S03]  /*03b0*/  IMNMX.U32 R9, R10, R9, PT ;  /* 0x000000090a097217 */ /* 0x000fc60003800000 */
        /* <DEDUP_REMOVED lines=12> */
.L_x_23993:
[----:B0-----:R-:W-:Y:S05]  /*0480*/  BSYNC B0 ;  /* 0x0000000000007941 */ /* 0x001fea0003800000 */
.L_x_23992:
[----:B------:R-:W-:-:S13]  /*0490*/  ISETP.GE.AND P0, PT, R19, R2, PT ;  /* 0x000000021300720c */ /* 0x000fda0003f06270 */
[----:B------:R-:W-:Y:S05]  /*04a0*/  @P0 EXIT ;  /* 0x000000000000094d */ /* 0x000fea0003800000 */
[----:B------:R-:W-:Y:S01]  /*04b0*/  IMAD R0, R0, 0x200, R19 ;  /* 0x0000020000007824 */ /* 0x000fe200078e0213 */
[----:B-----5:R-:W-:-:S04]  /*04c0*/  IMNMX.U32 R7, R7, R8, PT ;  /* 0x0000000807077217 */ /* 0x020fc80003800000 */
[----:B------:R-:W-:-:S05]  /*04d0*/  IADD3 R2, P0, R0, c[0x0][0x168], RZ ;  /* 0x00005a0000027a10 */ /* 0x000fca0007f1e0ff */
[----:B------:R-:W-:-:S05]  /*04e0*/  IMAD.X R3, RZ, RZ, c[0x0][0x16c], P0 ;  /* 0x00005b00ff037624 */ /* 0x000fca00000e06ff */
[----:B------:R-:W-:Y:S01]  /*04f0*/  STG.E.U8 [R2.64], R7 ;  /* 0x0000000702007986 */ /* 0x000fe2000c101104 */
[----:B------:R-:W-:Y:S05]  /*0500*/  EXIT ;  /* 0x000000000000794d */ /* 0x000fea0003800000 */
.L_x_23994:
        /* <DEDUP_REMOVED lines=15> */
.L_x_40173:


//--------------------- .text._ZN2at6native29vectorized_elementwise_kernelILi2ENS0_13BinaryFunctorIhhhZZZNS0_19minimum_kernel_cudaERNS_18TensorIteratorBaseEENKUlvE_clEvENKUlvE_clEvEUlhhE_EESt5arrayIPcLm3EEEEviT0_T1_ --------------------------
	.section	.text._ZN2at6native29vectorized_elementwise_kernelILi2ENS0_13BinaryFunctorIhhhZZZNS0_19minimum_kernel_cudaERNS_18TensorIteratorBaseEENKUlvE_clEvENKUlvE_clEvEUlhhE_EESt5arrayIPcLm3EEEEviT0_T1_,"ax",@progbits
	.sectioninfo	@"SHI_REGISTERS=32"
	.align	128
        .global         _ZN2at6native29vectorized_elementwise_kernelILi2ENS0_13BinaryFunctorIhhhZZZNS0_19minimum_kernel_cudaERNS_18TensorIteratorBaseEENKUlvE_clEvENKUlvE_clEvEUlhhE_EESt5arrayIPcLm3EEEEviT0_T1_
        .type           _ZN2at6native29vectorized_elementwise_kernelILi2ENS0_13BinaryFunctorIhhhZZZNS0_19minimum_kernel_cudaERNS_18TensorIteratorBaseEENKUlvE_clEvENKUlvE_clEvEUlhhE_EESt5arrayIPcLm3EEEEviT0_T1_,@function
        .size           _ZN2at6native29vectorized_elementwise_kernelILi2ENS0_13BinaryFunctorIhhhZZZNS0_19minimum_kernel_cudaERNS_18TensorIteratorBaseEENKUlvE_clEvENKUlvE_clEvEUlhhE_EESt5arrayIPcLm3EEEEviT0_T1_,(.L_x_40174 - _ZN2at6native29vectorized_elementwise_kernelILi2ENS0_13BinaryFunctorIhhhZZZNS0_19minimum_kernel_cudaERNS_18TensorIteratorBaseEENKUlvE_clEvENKUlvE_clEvEUlhhE_EESt5arrayIPcLm3EEEEviT0_T1_)
        .other          _ZN2at6native29vectorized_elementwise_kernelILi2ENS0_13BinaryFunctorIhhhZZZNS0_19minimum_kernel_cudaERNS_18TensorIteratorBaseEENKUlvE_clEvENKUlvE_clEvEUlhhE_EESt5arrayIPcLm3EEEEviT0_T1_,@"STO_CUDA_ENTRY STV_DEFAULT"
_ZN2at6native29vectorized_elementwise_kernelILi2ENS0_13BinaryFunctorIhhhZZZNS0_19minimum_kernel_cudaERNS_18TensorIteratorBaseEENKUlvE_clEvENKUlvE_clEvEUlhhE_EESt5arrayIPcLm3EEEEviT0_T1_:
.text._ZN2at6native29vectorized_elementwise_kernelILi2ENS0_13BinaryFunctorIhhhZZZNS0_19minimum_kernel_cudaERNS_18TensorIteratorBaseEENKUlvE_clEvENKUlvE_clEvEUlhhE_EESt5arrayIPcLm3EEEEviT0_T1_:
        /* <DEDUP_REMOVED lines=18> */
[----:B------:R-:W5:Y:S04]  /*0120*/  LDG.E.U16 R16, [R10.64+0x100] ;  /* 0x000100040a107981 */ /* 0x000f68000c1e1500 */
[----:B------:R0:W5:Y:S04]  /*0130*/  LDG.E.U16 R6, [R8.64+0x200] ;  /* 0x0002000408067981 */ /* 0x000168000c1e1500 */
[----:B------:R0:W5:Y:S04]  /*0140*/  LDG.E.U16 R7, [R8.64+0x300] ;  /* 0x0003000408077981 */ /* 0x000168000c1e1500 */
[----:B------:R-:W5:Y:S04]  /*0150*/  LDG.E.U16 R4, [R10.64+0x200] ;  /* 0x000200040a047981 */ /* 0x000f68000c1e1500 */
        /* <DEDUP_REMOVED lines=9> */
[----:B0-----:R-:W-:-:S02]  /*01f0*/  PRMT R8, R14, 0x7771, RZ ;  /* 0x000077710e087816 */ /* 0x001fc400000000ff */
[C---:B-----5:R-:W-:Y:S02]  /*0200*/  PRMT R9, R16.reuse, 0x7771, RZ ;  /* 0x0000777110097816 */ /* 0x060fe400000000ff */
[----:B------:R-:W-:Y:S02]  /*0210*/  PRMT R14, R16, 0x7770, RZ ;  /* 0x00007770100e7816 */ /* 0x000fe400000000ff */
[----:B------:R-:W-:Y:S02]  /*0220*/  IMNMX.U32 R12, R12, R17, PT ;  /* 0x000000110c0c7217 */ /* 0x000fe40003800000 */
[----:B------:R-:W-:Y:S02]  /*0230*/  IMNMX.U32 R15, R0, R15, PT ;  /* 0x0000000f000f7217 */ /* 0x000fe40003800000 */
[----:B------:R-:W-:Y:S02]  /*0240*/  IMNMX.U32 R17, R8, R9, PT ;  /* 0x0000000908117217 */ /* 0x000fe40003800000 */
[----:B------:R-:W-:-:S02]  /*0250*/  IMNMX.U32 R14, R13, R14, PT ;  /* 0x0000000e0d0e7217 */ /* 0x000fc40003800000 */
[----:B------:R-:W-:Y:S02]  /*0260*/  PRMT R0, R6, 0x7770, RZ ;  /* 0x0000777006007816 */ /* 0x000fe400000000ff */
[C---:B------:R-:W-:Y:S02]  /*0270*/  PRMT R8, R7.reuse, 0x7770, RZ ;  /* 0x0000777007087816 */ /* 0x040fe400000000ff */
[C---:B------:R-:W-:Y:S02]  /*0280*/  PRMT R9, R4.reuse, 0x7770, RZ ;  /* 0x0000777004097816 */ /* 0x040fe400000000ff */
[----:B-1----:R-:W-:Y:S02]  /*0290*/  PRMT R11, R4, 0x7771, RZ ;  /* 0x00007771040b7816 */ /* 0x002fe400000000ff */
[----:B------:R-:W-:Y:S02]  /*02a0*/  PRMT R6, R6, 0x7771, RZ ;  /* 0x0000777106067816 */ /* 0x000fe400000000ff */
[----:B------:R-:W-:-:S02]  /*02b0*/  PRMT R7, R7, 0x7771, RZ ;  /* 0x0000777107077816 */ /* 0x000fc400000000ff */
[C---:B------:R-:W-:Y:S02]  /*02c0*/  PRMT R13, R5.reuse, 0x7770, RZ ;  /* 0x00007770050d7816 */ /* 0x040fe400000000ff */
[----:B------:R-:W-:Y:S02]  /*02d0*/  PRMT R4, R5, 0x7771, RZ ;  /* 0x0000777105047816 */ /* 0x000fe400000000ff */
[----:B------:R-:W-:Y:S02]  /*02e0*/  IMNMX.U32 R0, R0, R9, PT ;  /* 0x0000000900007217 */ /* 0x000fe40003800000 */
[----:B------:R-:W-:Y:S02]  /*02f0*/  IMNMX.U32 R11, R6, R11, PT ;  /* 0x0000000b060b7217 */ /* 0x000fe40003800000 */
[----:B------:R-:W-:Y:S02]  /*0300*/  IMNMX.U32 R8, R8, R13, PT ;  /* 0x0000000d08087217 */ /* 0x000fe40003800000 */
[----:B------:R-:W-:-:S02]  /*0310*/  IMNMX.U32 R7, R7, R4, PT ;  /* 0x0000000407077217 */ /* 0x000fc40003800000 */
[----:B------:R-:W-:Y:S02]  /*0320*/  PRMT R15, R12, 0x7604, R15 ;  /* 0x000076040c0f7816 */ /* 0x000fe4000000000f */
[----:B------:R-:W-:Y:S02]  /*0330*/  PRMT R17, R17, 0x7604, R14 ;  /* 0x0000760411117816 */ /* 0x000fe4000000000e */
[----:B------:R-:W-:Y:S01]  /*0340*/  PRMT R11, R11, 0x7604, R0 ;  /* 0x000076040b0b7816 */ /* 0x000fe20000000000 */
[----:B------:R-:W-:Y:S01]  /*0350*/  STG.E.U16 [R2.64], R15 ;  /* 0x0000000f02007986 */ /* 0x000fe2000c101504 */
[----:B------:R-:W-:-:S03]  /*0360*/  PRMT R7, R7, 0x7604, R8 ;  /* 0x0000760407077816 */ /* 0x000fc60000000008 */
[----:B------:R-:W-:Y:S04]  /*0370*/  STG.E.U16 [R2.64+0x100], R17 ;  /* 0x0001001102007986 */ /* 0x000fe8000c101504 */
[----:B------:R-:W-:Y:S04]  /*0380*/  STG.E.U16 [R2.64+0x200], R11 ;  /* 0x0002000b02007986 */ /* 0x000fe8000c101504 */
[----:B------:R-:W-:Y:S01]  /*0390*/  STG.E.U16 [R2.64+0x300], R7 ;  /* 0x0003000702007986 */ /* 0x000fe2000c101504 */
[----:B------:R-:W-:Y:S05]  /*03a0*/  EXIT ;  /* 0x000000000000794d */ /* 0x000fea0003800000 */
.L_x_23995:
        /* <DEDUP_REMOVED lines=14> */
[----:B------:R0:W2:Y:S01]  /*0490*/  @!P0 LDG.E.U8 R25, [R8.64] ;  /* 0x0000000408198981 */ /* 0x0000a2000c1e1100 */
[----:B------:R-:W-:Y:S01]  /*04a0*/  @!P5 IMAD.IADD R6, R0, 0x1, R27 ;  /* 0x000000010006d824 */ /* 0x000fe200078e021b */
[----:B------:R-:W-:Y:S02]  /*04b0*/  @!P5 IADD3 R27, R27, 0x80, RZ ;  /* 0x000000801b1bd810 */ /* 0x000fe40007ffe0ff */
[----:B------:R1:W2:Y:S02]  /*04c0*/  @!P0 LDG.E.U8 R22, [R12.64] ;  /* 0x000000040c168981 */ /* 0x0002a4000c1e1100 */
[----:B------:R-:W-:-:S02]  /*04d0*/  ISETP.GE.AND P4, PT, R27, R2, PT ;  /* 0x000000021b00720c */ /* 0x000fc40003f86270 */
[----:B------:R-:W-:-:S11]  /*04e0*/  @!P5 IADD3 R18, P3, R6, c[0x0][0x170], RZ ;  /* 0x00005c000612da10 */ /* 0x000fd60007f7e0ff */
[----:B------:R-:W-:Y:S01]  /*04f0*/  @!P4 IMAD.IADD R16, R0, 0x1, R27 ;  /* 0x000000010010c824 */ /* 0x000fe200078e021b */
[----:B------:R-:W-:-:S04]  /*0500*/  @!P4 IADD3 R27, R27, 0x80, RZ ;  /* 0x000000801b1bc810 */ /* 0x000fc80007ffe0ff */
[----:B------:R-:W-:Y:S01]  /*0510*/  ISETP.GE.AND P2, PT, R27, R2, PT ;  /* 0x000000021b00720c */ /* 0x000fe20003f46270 */
[----:B------:R-:W-:Y:S01]  /*0520*/  @!P5 IMAD.X R19, RZ, RZ, c[0x0][0x174], P3 ;  /* 0x00005d00ff13d624 */ /* 0x000fe200018e06ff */
[----:B------:R-:W-:-:S04]  /*0530*/  @!P5 IADD3 R6, P3, R6, c[0x0][0x178], RZ ;  /* 0x00005e000606da10 */ /* 0x000fc80007f7e0ff */
[----:B------:R3:W4:Y:S07]  /*0540*/  @!P5 LDG.E.U8 R23, [R18.64] ;  /* 0x000000041217d981 */ /* 0x00072e000c1e1100 */
[----:B------:R-:W-:Y:S01]  /*0550*/  @!P2 IMAD.IADD R20, R0, 0x1, R27 ;  /* 0x000000010014a824 */ /* 0x000fe200078e021b */
[----:B------:R-:W-:-:S04]  /*0560*/  @!P2 IADD3 R27, R27, 0x80, RZ ;  /* 0x000000801b1ba810 */ /* 0x000fc80007ffe0ff */
[----:B------:R-:W-:Y:S01]  /*0570*/  ISETP.GE.AND P1, PT, R27, R2, PT ;  /* 0x000000021b00720c */ /* 0x000fe20003f26270 */
[----:B------:R-:W-:Y:S01]  /*0580*/  @!P5 IMAD.X R7, RZ, RZ, c[0x0][0x17c], P3 ;  /* 0x00005f00ff07d624 */ /* 0x000fe200018e06ff */
[C---:B------:R-:W-:Y:S02]  /*0590*/  @!P4 IADD3 R14, P3, R16.reuse, c[0x0][0x170], RZ ;  /* 0x00005c00100eca10 */ /* 0x040fe40007f7e0ff */
[----:B------:R-:W-:Y:S02]  /*05a0*/  @!P4 IADD3 R16, P6, R16, c[0x0][0x178], RZ ;  /* 0x00005e001010ca10 */ /* 0x000fe40007fde0ff */
[----:B------:R5:W4:Y:S01]  /*05b0*/  @!P5 LDG.E.U8 R10, [R6.64] ;  /* 0x00000004060ad981 */ /* 0x000b22000c1e1100 */
[----:B------:R-:W-:-:S06]  /*05c0*/  @!P4 IMAD.X R15, RZ, RZ, c[0x0][0x174], P3 ;  /* 0x00005d00ff0fc624 */ /* 0x000fcc00018e06ff */
[----:B------:R-:W-:Y:S01]  /*05d0*/  @!P1 IMAD.IADD R24, R0, 0x1, R27 ;  /* 0x0000000100189824 */ /* 0x000fe200078e021b */
[----:B------:R-:W-:Y:S01]  /*05e0*/  @!P1 IADD3 R27, R27, 0x80, RZ ;  /* 0x000000801b1b9810 */ /* 0x000fe20007ffe0ff */
[----:B------:R-:W-:Y:S01]  /*05f0*/  @!P4 IMAD.X R17, RZ, RZ, c[0x0][0x17c], P6 ;  /* 0x00005f00ff11c624 */ /* 0x000fe200030e06ff */
[----:B------:R3:W4:Y:S02]  /*0600*/  @!P4 LDG.E.U8 R4, [R14.64] ;  /* 0x000000040e04c981 */ /* 0x000724000c1e1100 */
[----:B------:R-:W-:Y:S02]  /*0610*/  ISETP.GE.AND P3, PT, R27, R2, PT ;  /* 0x000000021b00720c */ /* 0x000fe40003f66270 */
[----:B------:R3:W4:Y:S01]  /*0620*/  @!P4 LDG.E.U8 R11, [R16.64] ;  /* 0x00000004100bc981 */ /* 0x000722000c1e1100 */
[C---:B-1----:R-:W-:Y:S02]  /*0630*/  @!P2 IADD3 R12, P4, R20.reuse, c[0x0][0x170], RZ ;  /* 0x00005c00140caa10 */ /* 0x042fe40007f9e0ff */
[----:B------:R-:W-:Y:S01]  /*0640*/  @!P2 IADD3 R20, P5, R20, c[0x0][0x178], RZ ;  /* 0x00005e001414aa10 */ /* 0x000fe20007fbe0ff */
[----:B0-----:R-:W-:-:S02]  /*0650*/  CS2R R8, SRZ ;  /* 0x0000000000087805 */ /* 0x001fc4000001ff00 */
[----:B------:R-:W-:-:S05]  /*0660*/  @!P2 IMAD.X R13, RZ, RZ, c[0x0][0x174], P4 ;  /* 0x00005d00ff0da624 */ /* 0x000fca00020e06ff */
[----:B------:R-:W-:Y:S01]  /*0670*/  @!P3 IMAD.IADD R26, R0, 0x1, R27 ;  /* 0x00000001001ab824 */ /* 0x000fe200078e021b */
[----:B------:R-:W-:Y:S01]  /*0680*/  @!P3 IADD3 R27, R27, 0x80, RZ ;  /* 0x000000801b1bb810 */ /* 0x000fe20007ffe0ff */
[----:B------:R-:W-:Y:S01]  /*0690*/  @!P2 IMAD.X R21, RZ, RZ, c[0x0][0x17c], P5 ;  /* 0x00005f00ff15a624 */ /* 0x000fe200028e06ff */
[----:B------:R0:W4:Y:S02]  /*06a0*/  @!P2 LDG.E.U8 R5, [R12.64] ;  /* 0x000000040c05a981 */ /* 0x000124000c1e1100 */
[----:B------:R-:W-:Y:S02]  /*06b0*/  ISETP.GE.AND P4, PT, R27, R2, PT ;  /* 0x000000021b00720c */ /* 0x000fe40003f86270 */
[----:B------:R1:W4:Y:S01]  /*06c0*/  @!P2 LDG.E.U8 R8, [R20.64] ;  /* 0x000000041408a981 */ /* 0x000322000c1e1100 */
        /* <DEDUP_REMOVED lines=9> */
[----:B------:R3:W5:Y:S02]  /*0760*/  @!P1 LDG.E.U8 R9, [R14.64] ;  /* 0x000000040e099981 */ /* 0x000764000c1e1100 */
[----:B------:R-:W-:Y:S01]  /*0770*/  @!P1 IMAD.X R19, RZ, RZ, c[0x0][0x174], P5 ;  /* 0x00005d00ff139624 */ /* 0x000fe200028e06ff */
[----:B0-----:R-:W-:Y:S01]  /*0780*/  @!P3 IADD3 R12, P5, R26, c[0x0][0x178], RZ ;  /* 0x00005e001a0cba10 */ /* 0x001fe20007fbe0ff */
[----:B------:R-:W-:Y:S01]  /*0790*/  IMAD.MOV.U32 R24, RZ, RZ, RZ ;  /* 0x000000ffff187224 */ /* 0x000fe200078e00ff */
[----:B------:R0:W5:Y:S03]  /*07a0*/  @!P3 LDG.E.U8 R7, [R16.64] ;  /* 0x000000041007b981 */ /* 0x000166000c1e1100 */
[----:B------:R-:W-:Y:S01]  /*07b0*/  @!P3 IMAD.X R13, RZ, RZ, c[0x0][0x17c], P5 ;  /* 0x00005f00ff0db624 */ /* 0x000fe200028e06ff */
[----:B------:R0:W5:Y:S01]  /*07c0*/  @!P1 LDG.E.U8 R6, [R18.64] ;  /* 0x0000000412069981 */ /* 0x000162000c1e1100 */
[----:B-1----:R-:W-:-:S03]  /*07d0*/  @!P4 IADD3 R20, P1, R28, c[0x0][0x170], RZ ;  /* 0x00005c001c14ca10 */ /* 0x002fc60007f3e0ff */
[----:B------:R1:W5:Y:S01]  /*07e0*/  @!P3 LDG.E.U8 R24, [R12.64] ;  /* 0x000000040c18b981 */ /* 0x000362000c1e1100 */
        /* <DEDUP_REMOVED lines=10> */
[----:B------:R-:W3:Y:S04]  /*0890*/  @!P4 LDG.E.U8 R26, [R20.64] ;  /* 0x00000004141ac981 */ /* 0x000ee8000c1e1100 */
[----:B------:R0:W3:Y:S04]  /*08a0*/  @!P4 LDG.E.U8 R27, [R18.64] ;  /* 0x00000004121bc981 */ /* 0x0000e8000c1e1100 */
[----:B------:R2:W3:Y:S04]  /*08b0*/  @!P2 LDG.E.U8 R28, [R14.64] ;  /* 0x000000040e1ca981 */ /* 0x0004e8000c1e1100 */
[----:B------:R-:W3:Y:S01]  /*08c0*/  @!P2 LDG.E.U8 R29, [R16.64] ;  /* 0x00000004101da981 */ /* 0x000ee2000c1e1100 */
[----:B-1----:R-:W-:Y:S01]  /*08d0*/  @!P0 IMAD.IADD R12, R0, 0x1, R3 ;  /* 0x00000001000c8824 */ /* 0x002fe200078e0203 */
[----:B0-----:R-:W-:-:S04]  /*08e0*/  IADD3 R18, R3, 0x80, RZ ;  /* 0x0000008003127810 */ /* 0x001fc80007ffe0ff */
[----:B------:R-:W-:Y:S01]  /*08f0*/  @!P0 IADD3 R12, P1, R12, c[0x0][0x168], RZ ;  /* 0x00005a000c0c8a10 */ /* 0x000fe20007f3e0ff */
[----:B------:R-:W-:-:S04]  /*0900*/  @!P0 IMAD.MOV.U32 R3, RZ, RZ, R18 ;  /* 0x000000ffff038224 */ /* 0x000fc800078e0012 */
[----:B------:R-:W-:Y:S01]  /*0910*/  @!P0 IMAD.X R13, RZ, RZ, c[0x0][0x16c], P1 ;  /* 0x00005b00ff0d8624 */ /* 0x000fe200008e06ff */
[----:B------:R-:W-:Y:S01]  /*0920*/  BSSY B0, `(.L_x_23996) ;  /* 0x0000036000007945 */ /* 0x000fe20003800000 */
[----:B------:R-:W-:Y:S01]  /*0930*/  BSSY B1, `(.L_x_23997) ;  /* 0x000002e000017945 */ /* 0x000fe20003800000 */
[----:B--2---:R-:W-:-:S05]  /*0940*/  IMNMX.U32 R25, R22, R25, PT ;  /* 0x0000001916197217 */ /* 0x004fca0003800000 */
[----:B------:R0:W-:Y:S01]  /*0950*/  @!P0 STG.E.U8 [R12.64], R25 ;  /* 0x000000190c008986 */ /* 0x0001e2000c101104 */
[----:B------:R-:W-:Y:S02]  /*0960*/  ISETP.GE.AND P0, PT, R3, R2, PT ;  /* 0x000000020300720c */ /* 0x000fe40003f06270 */
[----:B----4-:R-:W-:Y:S02]  /*0970*/  IMNMX.U32 R23, R10, R23, PT ;  /* 0x000000170a177217 */ /* 0x010fe40003800000 */
[----:B------:R-:W-:Y:S02]  /*0980*/  IMNMX.U32 R11, R11, R4, PT ;  /* 0x000000040b0b7217 */ /* 0x000fe40003800000 */
[----:B------:R-:W-:Y:S02]  /*0990*/  IMNMX.U32 R15, R8, R5, PT ;  /* 0x00000005080f7217 */ /* 0x000fe40003800000 */
[----:B-----5:R-:W-:Y:S02]  /*09a0*/  IMNMX.U32 R9, R9, R6, PT ;  /* 0x0000000609097217 */ /* 0x020fe40003800000 */
[----:B------:R-:W-:-:S02]  /*09b0*/  IMNMX.U32 R7, R24, R7, PT ;  /* 0x0000000718077217 */ /* 0x000fc40003800000 */
[----:B---3--:R-:W-:Y:S02]  /*09c0*/  IMNMX.U32 R26, R27, R26, PT ;  /* 0x0000001a1b1a7217 */ /* 0x008fe40003800000 */
[----:B------:R-:W-:Y:S01]  /*09d0*/  IMNMX.U32 R28, R29, R28, PT ;  /* 0x0000001c1d1c7217 */ /* 0x000fe20003800000 */
        /* <DEDUP_REMOVED lines=13> */
.L_x_23998:
[----:B0-----:R-:W-:-:S13]  /*0ab0*/  ISETP.GE.AND P0, PT, R3, R2, PT ;  /* 0x000000020300720c */ /* 0x001fda0003f06270 */
[----:B------:R-:W-:Y:S05]  /*0ac0*/  @P0 BRA `(.L_x_24000) ;  /* 0x000000c000000947 */ /* 0x000fea0003800000 */
[----:B------:R-:W-:Y:S01]  /*0ad0*/  IMAD.IADD R4, R0, 0x1, R3 ;  /* 0x0000000100047824 */ /* 0x000fe200078e0203 */
[----:B------:R-:W-:-:S04]  /*0ae0*/  IADD3 R3, R3, 0x80, RZ ;  /* 0x0000008003037810 */ /* 0x000fc80007ffe0ff */
[----:B------:R-:W-:-:S05]  /*0af0*/  IADD3 R4, P0, R4, c[0x0][0x168], RZ ;  /* 0x00005a0004047a10 */ /* 0x000fca0007f1e0ff */
[----:B------:R-:W-:-:S05]  /*0b00*/  IMAD.X R5, RZ, RZ, c[0x0][0x16c], P0 ;  /* 0x00005b00ff057624 */ /* 0x000fca00000e06ff */
[----:B------:R0:W-:Y:S03]  /*0b10*/  STG.E.U8 [R4.64], R15 ;  /* 0x0000000f04007986 */ /* 0x0001e6000c101104 */
.L_x_23999:
[----:B------:R-:W-:-:S13]  /*0b20*/  ISETP.GE.AND P0, PT, R3, R2, PT ;  /* 0x000000020300720c */ /* 0x000fda0003f06270 */
[----:B------:R-:W-:Y:S05]  /*0b30*/  @P0 BRA `(.L_x_24001) ;  /* 0x000000d000000947 */ /* 0x000fea0003800000 */
[----:B0-----:R-:W-:Y:S01]  /*0b40*/  IMAD.IADD R4, R0, 0x1, R3 ;  /* 0x0000000100047824 */ /* 0x001fe200078e0203 */
[----:B------:R-:W-:-:S04]  /*0b50*/  IADD3 R3, R3, 0x80, RZ ;  /* 0x0000008003037810 */ /* 0x000fc80007ffe0ff */
[----:B------:R-:W-:-:S05]  /*0b60*/  IADD3 R4, P0, R4, c[0x0][0x168], RZ ;  /* 0x00005a0004047a10 */ /* 0x000fca0007f1e0ff */
[----:B------:R-:W-:-:S05]  /*0b70*/  IMAD.X R5, RZ, RZ, c[0x0][0x16c], P0 ;  /* 0x00005b00ff057624 */ /* 0x000fca00000e06ff */
[----:B------:R0:W-:Y:S03]  /*0b80*/  STG.E.U8 [R4.64], R9 ;  /* 0x0000000904007986 */ /* 0x0001e6000c101104 */
.L_x_24000:
        /* <DEDUP_REMOVED lines=8> */
.L_x_24001:
[----:B------:R-:W-:Y:S05]  /*0c10*/  BSYNC B1 ;  /* 0x0000000000017941 */ /* 0x000fea0003800000 */
.L_x_23997:
[----:B------:R-:W-:-:S13]  /*0c20*/  ISETP.GE.AND P0, PT, R3, R2, PT ;  /* 0x000000020300720c */ /* 0x000fda0003f06270 */
[----:B0-----:R-:W-:Y:S01]  /*0c30*/  @!P0 IMAD.IADD R4, R0, 0x1, R3 ;  /* 0x0000000100048824 */ /* 0x001fe200078e0203 */
[----:B------:R-:W-:-:S04]  /*0c40*/  @!P0 IADD3 R3, R3, 0x80, RZ ;  /* 0x0000008003038810 */ /* 0x000fc80007ffe0ff */
[----:B------:R-:W-:-:S05]  /*0c50*/  @!P0 IADD3 R4, P1, R4, c[0x0][0x168], RZ ;  /* 0x00005a0004048a10 */ /* 0x000fca0007f3e0ff */
[----:B------:R-:W-:-:S05]  /*0c60*/  @!P0 IMAD.X R5, RZ, RZ, c[0x0][0x16c], P1 ;  /* 0x00005b00ff058624 */ /* 0x000fca00008e06ff */
[----:B------:R0:W-:Y:S03]  /*0c70*/  @!P0 STG.E.U8 [R4.64], R26 ;  /* 0x0000001a04008986 */ /* 0x0001e6000c101104 */
.L_x_24002:
[----:B------:R-:W-:Y:S05]  /*0c80*/  BSYNC B0 ;  /* 0x0000000000007941 */ /* 0x000fea0003800000 */
.L_x_23996:
        /* <DEDUP_REMOVED lines=8> */
.L_x_24003:
        /* <DEDUP_REMOVED lines=15> */
.L_x_40174:


//--------------------- .text._ZN2at6native29vectorized_elementwise_kernelILi4ENS0_13BinaryFunctorIhhhZZZNS0_19minimum_kernel_cudaERNS_18TensorIteratorBaseEENKUlvE_clEvENKUlvE_clEvEUlhhE_EESt5arrayIPcLm3EEEEviT0_T1_ --------------------------
	.section	.text._ZN2at6native29vectorized_elementwise_kernelILi4ENS0_13BinaryFunctorIhhhZZZNS0_19minimum_kernel_cudaERNS_18TensorIteratorBaseEENKUlvE_clEvENKUlvE_clEvEUlhhE_EESt5arrayIPcLm3EEEEviT0_T1_,"ax",@progbits
	.sectioninfo	@"SHI_REGISTERS=32"
	.align	128
        .global         _ZN2at6native29vectorized_elementwise_kernelILi4ENS0_13BinaryFunctorIhhhZZZNS0_19minimum_kernel_cudaERNS_18TensorIteratorBaseEENKUlvE_clEvENKUlvE_clEvEUlhhE_EESt5arrayIPcLm3EEEEviT0_T1_
        .type           _ZN2at6native29vectorized_elementwise_kernelILi4ENS0_13BinaryFunctorIhhhZZZNS0_19minimum_kernel_cudaERNS_18TensorIteratorBaseEENKUlvE_clEvENKUlvE_clEvEUlhhE_EESt5arrayIPcLm3EEEEviT0_T1_,@function
        .size           _ZN2at6native29vectorized_elementwise_kernelILi4ENS0_13BinaryFunctorIhhhZZZNS0_19minimum_kernel_cudaERNS_18TensorIteratorBaseEENKUlvE_clEvENKUlvE_clEvEUlhhE_EESt5arrayIPcLm3EEEEviT0_T1_,(.L_x_40175 - _ZN2at6native29vectorized_elementwise_kernelILi4ENS0_13BinaryFunctorIhhhZZZNS0_19minimum_kernel_cudaERNS_18TensorIteratorBaseEENKUlvE_clEvENKUlvE_clEvEUlhhE_EESt5arrayIPcLm3EEEEviT0_T1_)
        .other          _ZN2at6native29vectorized_elementwise_kernelILi4ENS0_13BinaryFunctorIhhhZZZNS0_19minimum_kernel_cudaERNS_18TensorIteratorBaseEENKUlvE_clEvENKUlvE_clEvEUlhhE_EESt5arrayIPcLm3EEEEviT0_T1_,@"STO_CUDA_ENTRY STV_DEFAULT"
_ZN2at6native29vectorized_elementwise_kernelILi4ENS0_13BinaryFunctorIhhhZZZNS0_19minimum_kernel_cudaERNS_18TensorIteratorBaseEENKUlvE_clEvENKUlvE_clEvEUlhhE_EESt5arrayIPcLm3EEEEviT0_T1_:
.text._ZN2at6native29vectorized_elementwise_kernelILi4ENS0_13BinaryFunctorIhhhZZZNS0_19minimum_kernel_cudaERNS_18TensorIteratorBaseEENKUlvE_clEvENKUlvE_clEvEUlhhE_EESt5arrayIPcLm3EEEEviT0_T1_:
        /* <DEDUP_REMOVED lines=15> */
[----:B------:R-:W2:Y:S04]  /*00f0*/  LDG.E R4, [R8.64+0x200] ;  /* 0x0002000408047981 */ /* 0x000ea8000c1e1900 */
[----:B------:R-:W3:Y:S04]  /*0100*/  LDG.E R5, [R10.64+0x200] ;  /* 0x000200040a057981 */ /* 0x000ee8000c1e1900 */
[----:B------:R0:W4:Y:S04]  /*0110*/  LDG.E R3, [R8.64] ;  /* 0x0000000408037981 */ /* 0x000128000c1e1900 */
[----:B------:R1:W5:Y:S01]  /*0120*/  LDG.E R6, [R10.64] ;  /* 0x000000040a067981 */ /* 0x000362000c1e1900 */
[----:B--2---:R-:W-:-:S02]  /*0130*/  PRMT R13, R4, 0x7770, RZ ;  /* 0x00007770040d7816 */ /* 0x004fc400000000ff */
[----:B0-----:R-:W-:Y:S02]  /*0140*/  PRMT R8, R4, 0x7771, RZ ;  /* 0x0000777104087816 */ /* 0x001fe400000000ff */
[C---:B---3--:R-:W-:Y:S02]  /*0150*/  PRMT R16, R5.reuse, 0x7770, RZ ;  /* 0x0000777005107816 */ /* 0x048fe400000000ff */
[----:B-1----:R-:W-:Y:S02]  /*0160*/  PRMT R11, R5, 0x7771, RZ ;  /* 0x00007771050b7816 */ /* 0x002fe400000000ff */
[C---:B----4-:R-:W-:Y:S02]  /*0170*/  PRMT R7, R3.reuse, 0x7770, RZ ;  /* 0x0000777003077816 */ /* 0x050fe400000000ff */
[----:B------:R-:W-:Y:S02]  /*0180*/  PRMT R12, R3, 0x7771, RZ ;  /* 0x00007771030c7816 */ /* 0x000fe400000000ff */
[----:B-----5:R-:W-:-:S02]  /*0190*/  PRMT R14, R6, 0x7770, RZ ;  /* 0x00007770060e7816 */ /* 0x020fc400000000ff */
[----:B------:R-:W-:Y:S02]  /*01a0*/  PRMT R15, R6, 0x7771, RZ ;  /* 0x00007771060f7816 */ /* 0x000fe400000000ff */
[----:B------:R-:W-:Y:S02]  /*01b0*/  IMNMX.U32 R13, R13, R16, PT ;  /* 0x000000100d0d7217 */ /* 0x000fe40003800000 */
[----:B------:R-:W-:Y:S02]  /*01c0*/  IMNMX.U32 R8, R8, R11, PT ;  /* 0x0000000b08087217 */ /* 0x000fe40003800000 */
[----:B------:R-:W-:Y:S02]  /*01d0*/  IMNMX.U32 R14, R7, R14, PT ;  /* 0x0000000e070e7217 */ /* 0x000fe40003800000 */
[----:B------:R-:W-:Y:S02]  /*01e0*/  IMNMX.U32 R15, R12, R15, PT ;  /* 0x0000000f0c0f7217 */ /* 0x000fe40003800000 */
[----:B------:R-:W-:-:S02]  /*01f0*/  PRMT R7, R3, 0x7772, RZ ;  /* 0x0000777203077816 */ /* 0x000fc400000000ff */
[----:B------:R-:W-:Y:S02]  /*0200*/  PRMT R10, R6, 0x7772, RZ ;  /* 0x00007772060a7816 */ /* 0x000fe400000000ff */
[----:B------:R-:W-:Y:S02]  /*0210*/  PRMT R9, R4, 0x7772, RZ ;  /* 0x0000777204097816 */ /* 0x000fe400000000ff */
[----:B------:R-:W-:Y:S02]  /*0220*/  PRMT R12, R5, 0x7772, RZ ;  /* 0x00007772050c7816 */ /* 0x000fe400000000ff */
[----:B------:R-:W-:Y:S02]  /*0230*/  PRMT R13, R8, 0x7604, R13 ;  /* 0x00007604080d7816 */ /* 0x000fe4000000000d */
[----:B------:R-:W-:Y:S02]  /*0240*/  IADD3 R8, P0, R0, c[0x0][0x168], RZ ;  /* 0x00005a0000087a10 */ /* 0x000fe40007f1e0ff */
[----:B------:R-:W-:-:S02]  /*0250*/  IMNMX.U32 R7, R7, R10, PT ;  /* 0x0000000a07077217 */ /* 0x000fc40003800000 */
[----:B------:R-:W-:Y:S02]  /*0260*/  PRMT R14, R15, 0x7604, R14 ;  /* 0x000076040f0e7816 */ /* 0x000fe4000000000e */
[----:B------:R-:W-:Y:S02]  /*0270*/  IMNMX.U32 R12, R9, R12, PT ;  /* 0x0000000c090c7217 */ /* 0x000fe40003800000 */
[----:B------:R-:W-:Y:S02]  /*0280*/  PRMT R3, R3, 0x7773, RZ ;  /* 0x0000777303037816 */ /* 0x000fe400000000ff */
[----:B------:R-:W-:Y:S02]  /*0290*/  PRMT R6, R6, 0x7773, RZ ;  /* 0x0000777306067816 */ /* 0x000fe400000000ff */
[----:B------:R-:W-:Y:S02]  /*02a0*/  PRMT R4, R4, 0x7773, RZ ;  /* 0x0000777304047816 */ /* 0x000fe400000000ff */
[----:B------:R-:W-:Y:S01]  /*02b0*/  PRMT R5, R5, 0x7773, RZ ;  /* 0x0000777305057816 */ /* 0x000fe200000000ff */
[----:B------:R-:W-:Y:S01]  /*02c0*/  IMAD.X R9, RZ, RZ, c[0x0][0x16c], P0 ;  /* 0x00005b00ff097624 */ /* 0x000fe200000e06ff */
[----:B------:R-:W-:-:S02]  /*02d0*/  IMNMX.U32 R3, R3, R6, PT ;  /* 0x0000000603037217 */ /* 0x000fc40003800000 */
[----:B------:R-:W-:Y:S02]  /*02e0*/  PRMT R14, R7, 0x7054, R14 ;  /* 0x00007054070e7816 */ /* 0x000fe4000000000e */
[----:B------:R-:W-:Y:S02]  /*02f0*/  IMNMX.U32 R4, R4, R5, PT ;  /* 0x0000000504047217 */ /* 0x000fe40003800000 */
[----:B------:R-:W-:Y:S01]  /*0300*/  PRMT R13, R12, 0x7054, R13 ;  /* 0x000070540c0d7816 */ /* 0x000fe2000000000d */
[----:B------:R-:W-:Y:S01]  /*0310*/  IMAD.WIDE R8, R2, 0x4, R8 ;  /* 0x0000000402087825 */ /* 0x000fe200078e0208 */
[----:B------:R-:W-:Y:S02]  /*0320*/  PRMT R3, R3, 0x654, R14 ;  /* 0x0000065403037816 */ /* 0x000fe4000000000e */
[----:B------:R-:W-:-:S03]  /*0330*/  PRMT R13, R4, 0x654, R13 ;  /* 0x00000654040d7816 */ /* 0x000fc6000000000d */
[----:B------:R-:W-:Y:S04]  /*0340*/  STG.E [R8.64], R3 ;  /* 0x0000000308007986 */ /* 0x000fe8000c101904 */
[----:B------:R-:W-:Y:S01]  /*0350*/  STG.E [R8.64+0x200], R13 ;  /* 0x0002000d08007986 */ /* 0x000fe2000c101904 */
[----:B------:R-:W-:Y:S05]  /*0360*/  EXIT ;  /* 0x000000000000794d */ /* 0x000fea0003800000 */
.L_x_24004:
        /* <DEDUP_REMOVED lines=112> */
.L_x_24007:
[----:B0-----:R-:W-:-:S13]  /*0a70*/  ISETP.GE.AND P0, PT, R3, R2, PT ;  /* 0x000000020300720c */ /* 0x001fda0003f06270 */
[----:B------:R-:W-:Y:S05]  /*0a80*/  @P0 BRA `(.L_x_24009) ;  /* 0x000000c000000947 */ /* 0x000fea0003800000 */
[----:B------:R-:W-:Y:S01]  /*0a90*/  IMAD.IADD R4, R0, 0x1, R3 ;  /* 0x0000000100047824 */ /* 0x000fe200078e0203 */
[----:B------:R-:W-:-:S04]  /*0aa0*/  IADD3 R3, R3, 0x80, RZ ;  /* 0x0000008003037810 */ /* 0x000fc80007ffe0ff */
[----:B------:R-:W-:-:S05]  /*0ab0*/  IADD3 R4, P0, R4, c[0x0][0x168], RZ ;  /* 0x00005a0004047a10 */ /* 0x000fca0007f1e0ff */
[----:B------:R-:W-:-:S05]  /*0ac0*/  IMAD.X R5, RZ, RZ, c[0x0][0x16c], P0 ;  /* 0x00005b00ff057624 */ /* 0x000fca00000e06ff */
[----:B------:R0:W-:Y:S03]  /*0ad0*/  STG.E.U8 [R4.64], R15 ;  /* 0x0000000f04007986 */ /* 0x0001e6000c101104 */
.L_x_24008:
[----:B------:R-:W-:-:S13]  /*0ae0*/  ISETP.GE.AND P0, PT, R3, R2, PT ;  /* 0x000000020300720c */ /* 0x000fda0003f06270 */
[----:B------:R-:W-:Y:S05]  /*0af0*/  @P0 BRA `(.L_x_24010) ;  /* 0x000000d000000947 */ /* 0x000fea0003800000 */
[----:B0-----:R-:W-:Y:S01]  /*0b00*/  IMAD.IADD R4, R0, 0x1, R3 ;  /* 0x0000000100047824 */ /* 0x001fe200078e0203 */
[----:B------:R-:W-:-:S04]  /*0b10*/  IADD3 R3, R3, 0x80, RZ ;  /* 0x0000008003037810 */ /* 0x000fc80007ffe0ff */
[----:B------:R-:W-:-:S05]  /*0b20*/  IADD3 R4, P0, R4, c[0x0][0x168], RZ ;  /* 0x00005a0004047a10 */ /* 0x000fca0007f1e0ff */
[----:B------:R-:W-:-:S05]  /*0b30*/  IMAD.X R5, RZ, RZ, c[0x0][0x16c], P0 ;  /* 0x00005b00ff057624 */ /* 0x000fca00000e06ff */
[----:B------:R0:W-:Y:S03]  /*0b40*/  STG.E.U8 [R4.64], R9 ;  /* 0x0000000904007986 */ /* 0x0001e6000c101104 */
.L_x_24009:
        /* <DEDUP_REMOVED lines=8> */
.L_x_24010:
[----:B------:R-:W-:Y:S05]  /*0bd0*/  BSYNC B1 ;  /* 0x0000000000017941 */ /* 0x000fea0003800000 */
.L_x_24006:
[----:B------:R-:W-:-:S13]  /*0be0*/  ISETP.GE.AND P0, PT, R3, R2, PT ;  /* 0x000000020300720c */ /* 0x000fda0003f06270 */
[----:B0-----:R-:W-:Y:S01]  /*0bf0*/  @!P0 IMAD.IADD R4, R0, 0x1, R3 ;  /* 0x0000000100048824 */ /* 0x001fe200078e0203 */
[----:B------:R-:W-:-:S04]  /*0c00*/  @!P0 IADD3 R3, R3, 0x80, RZ ;  /* 0x0000008003038810 */ /* 0x000fc80007ffe0ff */
[----:B------:R-:W-:-:S05]  /*0c10*/  @!P0 IADD3 R4, P1, R4, c[0x0][0x168], RZ ;  /* 0x00005a0004048a10 */ /* 0x000fca0007f3e0ff */
[----:B------:R-:W-:-:S05]  /*0c20*/  @!P0 IMAD.X R5, RZ, RZ, c[0x0][0x16c], P1 ;  /* 0x00005b00ff058624 */ /* 0x000fca00008e06ff */
[----:B------:R0:W-:Y:S03]  /*0c30*/  @!P0 STG.E.U8 [R4.64], R26 ;  /* 0x0000001a04008986 */ /* 0x0001e6000c101104 */
.L_x_24011:
[----:B------:R-:W-:Y:S05]  /*0c40*/  BSYNC B0 ;  /* 0x0000000000007941 */ /* 0x000fea0003800000 */
.L_x_24005:
        /* <DEDUP_REMOVED lines=8> */
.L_x_24012:
        /* <DEDUP_REMOVED lines=11> */
.L_x_40175:


//--------------------- .text._ZN2at6native29vectorized_elementwise_kernelILi8ENS0_13BinaryFunctorIhhhZZZNS0_19minimum_kernel_cudaERNS_18TensorIteratorBaseEENKUlvE_clEvENKUlvE_clEvEUlhhE_EESt5arrayIPcLm3EEEEviT0_T1_ --------------------------
	.section	.text._ZN2at6native29vectorized_elementwise_kernelILi8ENS0_13BinaryFunctorIhhhZZZNS0_19minimum_kernel_cudaERNS_18TensorIteratorBaseEENKUlvE_clEvENKUlvE_clEvEUlhhE_EESt5arrayIPcLm3EEEEviT0_T1_,"ax",@progbits
	.sectioninfo	@"SHI_REGISTERS=4"
	.align	128
        .global         _ZN2at6native29vectorized_elementwise_kernelILi8ENS0_13BinaryFunctorIhhhZZZNS0_19minimum_kernel_cudaERNS_18TensorIteratorBaseEENKUlvE_clEvENKUlvE_clEvEUlhhE_EESt5arrayIPcLm3EEEEviT0_T1_
        .type           _ZN2at6native29vectorized_elementwise_kernelILi8ENS0_13BinaryFunctorIhhhZZZNS0_19minimum_kernel_cudaERNS_18TensorIteratorBaseEENKUlvE_clEvENKUlvE_clEvEUlhhE_EESt5arrayIPcLm3EEEEviT0_T1_,@function
        .size           _ZN2at6native29vectorized_elementwise_kernelILi8ENS0_13BinaryFunctorIhhhZZZNS0_19minimum_kernel_cudaERNS_18TensorIteratorBaseEENKUlvE_clEvENKUlvE_clEvEUlhhE_EESt5arrayIPcLm3EEEEviT0_T1_,(.L_x_40176 - _ZN2at6native29vectorized_elementwise_kernelILi8ENS0_13BinaryFunctorIhhhZZZNS0_19minimum_kernel_cudaERNS_18TensorIteratorBaseEENKUlvE_clEvENKUlvE_clEvEUlhhE_EESt5arrayIPcLm3EEEEviT0_T1_)
        .other          _ZN2at6native29vectorized_elementwise_kernelILi8ENS0_13BinaryFunctorIhhhZZZNS0_19minimum_kernel_cudaERNS_18TensorIteratorBaseEENKUlvE_clEvENKUlvE_clEvEUlhhE_EESt5arrayIPcLm3EEEEviT0_T1_,@"STO_CUDA_ENTRY STV_DEFAULT"
_ZN2at6native29vectorized_elementwise_kernelILi8ENS0_13BinaryFunctorIhhhZZZNS0_19minimum_kernel_cudaERNS_18TensorIteratorBaseEENKUlvE_clEvENKUlvE_clEvEUlhhE_EESt5arrayIPcLm3EEEEviT0_T1_:
.text._ZN2at6native29vectorized_elementwise_kernelILi8ENS0_13BinaryFunctorIhhhZZZNS0_19minimum_kernel_cudaERNS_18TensorIteratorBaseEENKUlvE_clEvENKUlvE_clEvEUlhhE_EESt5arrayIPcLm3EEEEviT0_T1_:
[----:B------:R-:W-:Y:S02]  /*0000*/  MOV R1, c[0x0][0x28] ;  /* 0x00000a0000017a02 */ /* 0x000fe40000000f00 */
[----:B------:R-:W-:Y:S05]  /*0010*/  EXIT ;  /* 0x000000000000794d */ /* 0x000fea0003800000 */
.L_x_24013:
        /* <DEDUP_REMOVED lines=14> */
.L_x_40176:


//--------------------- .text._ZN2at6native18elementwise_kernelILi128ELi4EZNS0_15gpu_kernel_implINS0_13AUnaryFunctorIbbbZNS0_19minimum_kernel_cudaERNS_18TensorIteratorBaseEEUlbbE_EEEEvS5_RKT_EUliE_EEviT1_ --------------------------
	.section	.text._ZN2at6native18elementwise_kernelILi128ELi4EZNS0_15gpu_kernel_implINS0_13AUnaryFunctorIbbbZNS0_19minimum_kernel_cudaERNS_18TensorIteratorBaseEEUlbbE_EEEEvS5_RKT_EUliE_EEviT1_,"ax",@progbits
	.sectioninfo	@"SHI_REGISTERS=26"
	.align	128
        .global         _ZN2at6native18elementwise_kernelILi128ELi4EZNS0_15gpu_kernel_implINS0_13AUnaryFunctorIbbbZNS0_19minimum_kernel_cudaERNS_18TensorIteratorBaseEEUlbbE_EEEEvS5_RKT_EUliE_EEviT1_
        .type           _ZN2at6native18elementwise_kernelILi128ELi4EZNS0_15gpu_kernel_implINS0_13AUnaryFunctorIbbbZNS0_19minimum_kernel_cudaERNS_18TensorIteratorBaseEEUlbbE_EEEEvS5_RKT_EUliE_EEviT1_,@function
        .size           _ZN2at6native18elementwise_kernelILi128ELi4EZNS0_15gpu_kernel_implINS0_13AUnaryFunctorIbbbZNS0_19minimum_kernel_cudaERNS_18TensorIteratorBaseEEUlbbE_EEEEvS5_RKT_EUliE_EEviT1_,(.L_x_40177 - _ZN2at6native18elementwise_kernelILi128ELi4EZNS0_15gpu_kernel_implINS0_13AUnaryFunctorIbbbZNS0_19minimum_kernel_cudaERNS_18TensorIteratorBaseEEUlbbE_EEEEvS5_RKT_EUliE_EEviT1_)
        .other          _ZN2at6native18elementwise_kernelILi128ELi4EZNS0_15gpu_kernel_implINS0_13AUnaryFunctorIbbbZNS0_19minimum_kernel_cudaERNS_18TensorIteratorBaseEEUlbbE_EEEEvS5_RKT_EUliE_EEviT1_,@"STO_CUDA_ENTRY STV_DEFAULT"
_ZN2at6native18elementwise_kernelILi128ELi4EZNS0_15gpu_kernel_implINS0_13AUnaryFunctorIbbbZNS0_19minimum_kernel_cudaERNS_18TensorIteratorBaseEEUlbbE_EEEEvS5_RKT_EUliE_EEviT1_:
.text._ZN2at6native18elementwise_kernelILi128ELi4EZNS0_15gpu_kernel_implINS0_13AUnaryFunctorIbbbZNS0_19minimum_kernel_cudaERNS_18TensorIteratorBaseEEUlbbE_EEEEvS5_RKT_EUliE_EEviT1_:
        /* <DEDUP_REMOVED lines=237> */
.L_x_24016:
        /* <DEDUP_REMOVED lines=16> */
[----:B------:R-:W2:Y:S02]  /*0fd0*/  LDG.E.U8 R2, [R2.64] ;  /* 0x0000002402027981 */ /* 0x000ea4000c1e1100 */
[----:B--2---:R-:W-:Y:S01]  /*0fe0*/  ISETP.NE.AND P0, PT, R2, RZ, PT ;  /* 0x000000ff0200720c */ /* 0x004fe20003f05270 */
[----:B------:R-:W-:Y:S05]  /*0ff0*/  BRA `(.L_x_24022) ;  /* 0x00000e3000007947 */ /* 0x000fea0003800000 */
.L_x_24020:
[----:B------:R-:W2:Y:S02]  /*1000*/  LDG.E.U8 R2, [R2.64] ;  /* 0x0000002402027981 */ /* 0x000ea4000c1e1100 */
[----:B--2---:R-:W-:Y:S01]  /*1010*/  ISETP.NE.AND P0, PT, R2, RZ, PT ;  /* 0x000000ff0200720c */ /* 0x004fe20003f05270 */
[----:B------:R-:W-:Y:S05]  /*1020*/  BRA `(.L_x_24022) ;  /* 0x00000e0000007947 */ /* 0x000fea0003800000 */
.L_x_24019:
[----:B------:R-:W-:-:S13]  /*1030*/  ISETP.NE.AND P0, PT, R4, 0x2, PT ;  /* 0x000000020400780c */ /* 0x000fda0003f05270 */
[----:B------:R-:W-:Y:S05]  /*1040*/  @!P0 BRA `(.L_x_24023) ;  /* 0x000000b000008947 */ /* 0x000fea0003800000 */
[----:B------:R-:W-:-:S13]  /*1050*/  ISETP.NE.AND P0, PT, R4, 0x3, PT ;  /* 0x000000030400780c */ /* 0x000fda0003f05270 */
[----:B------:R-:W-:Y:S05]  /*1060*/  @!P0 BRA `(.L_x_24024) ;  /* 0x0000006000008947 */ /* 0x000fea0003800000 */
[----:B------:R-:W-:-:S13]  /*1070*/  ISETP.NE.AND P0, PT, R4, 0x4, PT ;  /* 0x000000040400780c */ /* 0x000fda0003f05270 */
[----:B------:R-:W-:Y:S05]  /*1080*/  @P0 BRA `(.L_x_24021) ;  /* 0x00000bf000000947 */ /* 0x000fea0003800000 */
[----:B------:R-:W2:Y:S02]  /*1090*/  LDG.E.64 R2, [R2.64] ;  /* 0x0000002402027981 */ /* 0x000ea4000c1e1b00 */
[----:B--2---:R-:W-:-:S04]  /*10a0*/  ISETP.NE.U32.AND P0, PT, R2, RZ, PT ;  /* 0x000000ff0200720c */ /* 0x004fc80003f05070 */
[----:B------:R-:W-:Y:S01]  /*10b0*/  ISETP.NE.AND.EX P0, PT, R3, RZ, PT, P0 ;  /* 0x000000ff0300720c */ /* 0x000fe20003f05300 */
[----:B------:R-:W-:Y:S05]  /*10c0*/  BRA `(.L_x_24022) ;  /* 0x00000d6000007947 */ /* 0x000fea0003800000 */
.L_x_24024:
[----:B------:R-:W2:Y:S02]  /*10d0*/  LDG.E R2, [R2.64] ;  /* 0x0000002402027981 */ /* 0x000ea4000c1e1900 */
[----:B--2---:R-:W-:Y:S01]  /*10e0*/  ISETP.NE.AND P0, PT, R2, RZ, PT ;  /* 0x000000ff0200720c */ /* 0x004fe20003f05270 */
[----:B------:R-:W-:Y:S05]  /*10f0*/  BRA `(.L_x_24022) ;  /* 0x00000d3000007947 */ /* 0x000fea0003800000 */
.L_x_24023:
[----:B------:R-:W2:Y:S02]  /*1100*/  LDG.E.U16 R2, [R2.64] ;  /* 0x0000002402027981 */ /* 0x000ea4000c1e1500 */
[----:B--2---:R-:W-:Y:S01]  /*1110*/  ISETP.NE.AND P0, PT, R2, RZ, PT ;  /* 0x000000ff0200720c */ /* 0x004fe20003f05270 */
[----:B------:R-:W-:Y:S05]  /*1120*/  BRA `(.L_x_24022) ;  /* 0x00000d0000007947 */ /* 0x000fea0003800000 */
.L_x_24018:
[----:B------:R-:W-:-:S13]  /*1130*/  ISETP.GT.AND P0, PT, R4, 0x6, PT ;  /* 0x000000060400780c */ /* 0x000fda0003f04270 */
[----:B------:R-:W-:Y:S05]  /*1140*/  @P0 BRA `(.L_x_24025) ;  /* 0x000000b000000947 */ /* 0x000fea0003800000 */
[----:B------:R-:W-:-:S13]  /*1150*/  ISETP.NE.AND P0, PT, R4, 0x5, PT ;  /* 0x000000050400780c */ /* 0x000fda0003f05270 */
[----:B------:R-:W-:Y:S05]  /*1160*/  @!P0 BRA `(.L_x_24026) ;  /* 0x0000005000008947 */ /* 0x000fea0003800000 */
[----:B------:R-:W-:-:S13]  /*1170*/  ISETP.NE.AND P0, PT, R4, 0x6, PT ;  /* 0x000000060400780c */ /* 0x000fda0003f05270 */
[----:B------:R-:W-:Y:S05]  /*1180*/  @P0 BRA `(.L_x_24021) ;  /* 0x00000af000000947 */ /* 0x000fea0003800000 */
[----:B------:R-:W2:Y:S02]  /*1190*/  LDG.E R2, [R2.64] ;  /* 0x0000002402027981 */ /* 0x000ea4000c1e1900 */
[----:B--2---:R-:W-:Y:S01]  /*11a0*/  FSETP.NEU.FTZ.AND P0, PT, R2, RZ, PT ;  /* 0x000000ff0200720b */ /* 0x004fe20003f1d000 */
[----:B------:R-:W-:Y:S05]  /*11b0*/  BRA `(.L_x_24022) ;  /* 0x00000c7000007947 */ /* 0x000fea0003800000 */
.L_x_24026:
[----:B------:R-:W2:Y:S02]  /*11c0*/  LDG.E.U16 R0, [R2.64] ;  /* 0x0000002402007981 */ /* 0x000ea4000c1e1500 */
[----:B--2---:R-:W-:-:S05]  /*11d0*/  HADD2.F32 R0, -RZ, R0.H0_H0 ;  /* 0x20000000ff007230 */ /* 0x004fca0000004100 */
[----:B------:R-:W-:Y:S01]  /*11e0*/  FSETP.NEU.FTZ.AND P0, PT, R0, RZ, PT ;  /* 0x000000ff0000720b */ /* 0x000fe20003f1d000 */
[----:B------:R-:W-:Y:S05]  /*11f0*/  BRA `(.L_x_24022) ;  /* 0x00000c3000007947 */ /* 0x000fea0003800000 */
.L_x_24025:
[----:B------:R-:W-:-:S13]  /*1200*/  ISETP.NE.AND P0, PT, R4, 0x7, PT ;  /* 0x000000070400780c */ /* 0x000fda0003f05270 */
[----:B------:R-:W-:Y:S05]  /*1210*/  @!P0 BRA `(.L_x_24027) ;  /* 0x0000013000008947 */ /* 0x000fea0003800000 */
[----:B------:R-:W-:-:S13]  /*1220*/  ISETP.NE.AND P0, PT, R4, 0x8, PT ;  /* 0x000000080400780c */ /* 0x000fda0003f05270 */
[----:B------:R-:W-:Y:S05]  /*1230*/  @!P0 BRA `(.L_x_24028) ;  /* 0x0000007000008947 */ /* 0x000fea0003800000 */
[----:B------:R-:W-:-:S13]  /*1240*/  ISETP.NE.AND P0, PT, R4, 0x9, PT ;  /* 0x000000090400780c */ /* 0x000fda0003f05270 */
[----:B------:R-:W-:Y:S05]  /*1250*/  @P0 BRA `(.L_x_24021) ;  /* 0x00000a2000000947 */ /* 0x000fea0003800000 */
[----:B------:R-:W2:Y:S02]  /*1260*/  LDG.E.64 R2, [R2.64] ;  /* 0x0000002402027981 */ /* 0x000ea4000c1e1b00 */
[----:B--2---:R-:W-:Y:S02]  /*1270*/  FSETP.NEU.FTZ.AND P0, PT, R2, RZ, PT ;  /* 0x000000ff0200720b */ /* 0x004fe40003f1d000 */
[----:B------:R-:W-:-:S04]  /*1280*/  FSETP.NEU.FTZ.AND P1, PT, R3, RZ, PT ;  /* 0x000000ff0300720b */ /* 0x000fc80003f3d000 */
[----:B------:R-:W-:Y:S01]  /*1290*/  PLOP3.LUT P0, PT, P0, P1, PT, 0xa8, 0x0 ;  /* 0x000000000000781c */ /* 0x000fe20000703570 */
[----:B------:R-:W-:Y:S05]  /*12a0*/  BRA `(.L_x_24022) ;  /* 0x00000b8000007947 */ /* 0x000fea0003800000 */
.L_x_24028:
[----:B------:R-:W2:Y:S02]  /*12b0*/  LDG.E R2, [R2.64] ;  /* 0x0000002402027981 */ /* 0x000ea4000c1e1900 */
[----:B--2---:R-:W-:-:S05]  /*12c0*/  HADD2.F32 R0, -RZ, R2.H0_H0 ;  /* 0x20000002ff007230 */ /* 0x004fca0000004100 */
[----:B------:R-:W-:Y:S01]  /*12d0*/  FSETP.NEU.FTZ.AND P0, PT, R0, RZ, PT ;  /* 0x000000ff0000720b */ /* 0x000fe20003f1d000 */
[----:B------:R-:W-:-:S12]  /*12e0*/  IMAD.MOV.U32 R0, RZ, RZ, 0x1 ;  /* 0x00000001ff007424 */ /* 0x000fd800078e00ff */
[----:B------:R-:W-:-:S05]  /*12f0*/  @!P0 HADD2.F32 R4, -RZ, R2.H1_H1 ;  /* 0x30000002ff048230 */ /* 0x000fca0000004100 */
[----:B------:R-:W-:-:S04]  /*1300*/  @!P0 FSETP.NEU.FTZ.AND P1, PT, R4, RZ, PT ;  /* 0x000000ff0400820b */ /* 0x000fc80003f3d000 */
[----:B------:R-:W-:-:S04]  /*1310*/  @!P0 SEL R0, RZ, 0x1, !P1 ;  /* 0x00000001ff008807 */ /* 0x000fc80004800000 */
[----:B------:R-:W-:-:S04]  /*1320*/  PRMT R0, R0, 0x9910, RZ ;  /* 0x0000991000007816 */ /* 0x000fc800000000ff */
[----:B------:R-:W-:Y:S01]  /*1330*/  ISETP.NE.AND P0, PT, R0, RZ, PT ;  /* 0x000000ff0000720c */ /* 0x000fe20003f05270 */
[----:B------:R-:W-:Y:S05]  /*1340*/  BRA `(.L_x_24022) ;  /* 0x00000ae000007947 */ /* 0x000fea0003800000 */
.L_x_24027:
[----:B------:R-:W2:Y:S02]  /*1350*/  LDG.E.64 R2, [R2.64] ;  /* 0x0000002402027981 */ /* 0x000ea4000c1e1b00 */
[----:B--2---:R0:W1:Y:S01]  /*1360*/  DSETP.NEU.AND P0, PT, R2, RZ, PT ;  /* 0x000000ff0200722a */ /* 0x0040620003f0d000 */
[----:B------:R-:W-:Y:S05]  /*1370*/  BRA `(.L_x_24022) ;  /* 0x00000ab000007947 */ /* 0x000fea0003800000 */
.L_x_24017:
        /* <DEDUP_REMOVED lines=9> */
[----:B--2---:R-:W-:Y:S01]  /*1410*/  ISETP.NE.AND P0, PT, R2, RZ, PT ;  /* 0x000000ff0200720c */ /* 0x004fe20003f05270 */
[----:B------:R-:W-:Y:S05]  /*1420*/  BRA `(.L_x_24022) ;  /* 0x00000a0000007947 */ /* 0x000fea0003800000 */
.L_x_24031:
[----:B------:R-:W2:Y:S02]  /*1430*/  LDG.E.128 R4, [R2.64] ;  /* 0x0000002402047981 */ /* 0x000ea4000c1e1d00 */
[----:B--2---:R-:W0:-:S06]  /*1440*/  DSETP.NEU.AND P0, PT, R6, RZ, PT ;  /* 0x000000ff0600722a */ /* 0x004e0c0003f0d000 */
[----:B0-----:R0:W1:Y:S01]  /*1450*/  DSETP.NEU.OR P0, PT, R4, RZ, P0 ;  /* 0x000000ff0400722a */ /* 0x001062000070d400 */
[----:B------:R-:W-:Y:S05]  /*1460*/  BRA `(.L_x_24022) ;  /* 0x000009c000007947 */ /* 0x000fea0003800000 */
.L_x_24030:
        /* <DEDUP_REMOVED lines=25> */
[----:B------:R-:W-:Y:S01]  /*1600*/  FSETP.NEU.FTZ.AND P0, PT, R5, RZ, PT ;  /* 0x000000ff0500720b */ /* 0x000fe20003f1d000 */
[----:B------:R-:W-:Y:S05]  /*1610*/  BRA `(.L_x_24022) ;  /* 0x0000081000007947 */ /* 0x000fea0003800000 */
.L_x_24033:
        /* <DEDUP_REMOVED lines=12> */
[----:B------:R-:W-:Y:S01]  /*16e0*/  FSETP.NEU.FTZ.AND P0, PT, R4, RZ, PT ;  /* 0x000000ff0400720b */ /* 0x000fe20003f1d000 */
[----:B------:R-:W-:Y:S05]  /*16f0*/  BRA `(.L_x_24022) ;  /* 0x0000073000007947 */ /* 0x000fea0003800000 */
.L_x_24032:
[----:B------:R-:W2:Y:S02]  /*1700*/  LDG.E.U16 R0, [R2.64] ;  /* 0x0000002402007981 */ /* 0x000ea4000c1e1500 */
[----:B--2---:R-:W-:-:S04]  /*1710*/  PRMT R0, RZ, 0x5410, R0 ;  /* 0x00005410ff007816 */ /* 0x004fc80000000000 */
[----:B------:R-:W-:Y:S01]  /*1720*/  FSETP.NEU.FTZ.AND P0, PT, R0, RZ, PT ;  /* 0x000000ff0000720b */ /* 0x000fe20003f1d000 */
[----:B------:R-:W-:Y:S05]  /*1730*/  BRA `(.L_x_24022) ;  /* 0x000006f000007947 */ /* 0x000fea0003800000 */
.L_x_24029:
        /* <DEDUP_REMOVED lines=9> */
[----:B--2---:R-:W-:Y:S01]  /*17d0*/  ISETP.NE.AND P0, PT, R2, RZ, PT ;  /* 0x000000ff0200720c */ /* 0x004fe20003f05270 */
[----:B------:R-:W-:Y:S05]  /*17e0*/  BRA `(.L_x_24022) ;  /* 0x0000064000007947 */ /* 0x000fea0003800000 */
.L_x_24036:
        /* <DEDUP_REMOVED lines=21> */
.L_x_24040:
[----:B------:R-:W-:Y:S05]  /*1940*/  BSYNC B1 ;  /* 0x0000000000017941 */ /* 0x000fea0003800000 */
.L_x_24039:
[----:B------:R-:W-:Y:S01]  /*1950*/  LEA R3, R0, 0x3b800000, 0x17 ;  /* 0x3b80000000037811 */ /* 0x000fe200078eb8ff */
[----:B------:R-:W-:-:S05]  /*1960*/  IMAD.SHL.U32 R0, R2, 0x100000, RZ ;  /* 0x0010000002007824 */ /* 0x000fca00078e00ff */
[----:B------:R-:W-:Y:S02]  /*1970*/  LOP3.LUT R0, R3, R0, R4, 0xfe, !PT ;  /* 0x0000000003007212 */ /* 0x000fe400078efe04 */
.L_x_24038:
[----:B------:R-:W-:Y:S05]  /*1980*/  BSYNC B0 ;  /* 0x0000000000007941 */ /* 0x000fea0003800000 */
.L_x_24037:
[----:B------:R-:W-:Y:S01]  /*1990*/  FSETP.NEU.FTZ.AND P0, PT, R0, RZ, PT ;  /* 0x000000ff0000720b */ /* 0x000fe20003f1d000 */
[----:B------:R-:W-:Y:S05]  /*19a0*/  BRA `(.L_x_24022) ;  /* 0x0000048000007947 */ /* 0x000fea0003800000 */
.L_x_24035:
        /* <DEDUP_REMOVED lines=21> */
.L_x_24044:
[----:B------:R-:W-:Y:S05]  /*1b00*/  BSYNC B1 ;  /* 0x0000000000017941 */ /* 0x000fea0003800000 */
.L_x_24043:
[----:B------:R-:W-:Y:S01]  /*1b10*/  LEA R3, R0, 0x37800000, 0x17 ;  /* 0x3780000000037811 */ /* 0x000fe200078eb8ff */
[----:B------:R-:W-:-:S05]  /*1b20*/  IMAD.SHL.U32 R0, R2, 0x200000, RZ ;  /* 0x0020000002007824 */ /* 0x000fca00078e00ff */
[----:B------:R-:W-:Y:S02]  /*1b30*/  LOP3.LUT R0, R3, R0, R4, 0xfe, !PT ;  /* 0x0000000003007212 */ /* 0x000fe400078efe04 */
.L_x_24042:
[----:B------:R-:W-:Y:S05]  /*1b40*/  BSYNC B0 ;  /* 0x0000000000007941 */ /* 0x000fea0003800000 */
.L_x_24041:
[----:B------:R-:W-:Y:S01]  /*1b50*/  FSETP.NEU.FTZ.AND P0, PT, R0, RZ, PT ;  /* 0x000000ff0000720b */ /* 0x000fe20003f1d000 */
[----:B------:R-:W-:Y:S05]  /*1b60*/  BRA `(.L_x_24022) ;  /* 0x000002c000007947 */ /* 0x000fea0003800000 */
.L_x_24034:
        /* <DEDUP_REMOVED lines=14> */
.L_x_24048:
[----:B------:R-:W-:Y:S05]  /*1c50*/  BSYNC B0 ;  /* 0x0000000000007941 */ /* 0x000fea0003800000 */
.L_x_24047:
[----:B------:R-:W-:Y:S01]  /*1c60*/  FSETP.NEU.FTZ.AND P0, PT, R0, RZ, PT ;  /* 0x000000ff0000720b */ /* 0x000fe20003f1d000 */
[----:B------:R-:W-:Y:S05]  /*1c70*/  BRA `(.L_x_24022) ;  /* 0x000001b000007947 */ /* 0x000fea0003800000 */
.L_x_24021:
        /* <DEDUP_REMOVED lines=19> */
[----:B------:R-:W-:Y:S01]  /*1db0*/  PLOP3.LUT P0, PT, PT, PT, PT, 0x8, 0x0 ;  /* 0x000000000000781c */ /* 0x000fe20003f0e170 */
[----:B------:R-:W-:Y:S05]  /*1dc0*/  BRA `(.L_x_24022) ;  /* 0x0000006000007947 */ /* 0x000fea0003800000 */
.L_x_24046:
[----:B------:R-:W2:Y:S02]  /*1dd0*/  LDG.E.64 R2, [R2.64] ;  /* 0x0000002402027981 */ /* 0x000ea4000c1e1b00 */
[----:B--2---:R-:W-:-:S04]  /*1de0*/  ISETP.NE.U32.AND P0, PT, R2, RZ, PT ;  /* 0x000000ff0200720c */ /* 0x004fc80003f05070 */
[----:B------:R-:W-:Y:S01]  /*1df0*/  ISETP.NE.AND.EX P0, PT, R3, RZ, PT, P0 ;  /* 0x000000ff0300720c */ /* 0x000fe20003f05300 */
[----:B------:R-:W-:Y:S05]  /*1e00*/  BRA `(.L_x_24022) ;  /* 0x0000002000007947 */ /* 0x000fea0003800000 */
.L_x_24045:
[----:B------:R-:W2:Y:S02]  /*1e10*/  LDG.E R2, [R2.64] ;  /* 0x0000002402027981 */ /* 0x000ea4000c1e1900 */
[----:B--2---:R-:W-:Y:S02]  /*1e20*/  ISETP.NE.AND P0, PT, R2, RZ, PT ;  /* 0x000000ff0200720c */ /* 0x004fe40003f05270 */
.L_x_24022:
[----:B0-----:R-:W0:Y:S01]  /*1e30*/  LDC.U8 R3, c[0x0][0x372] ;  /* 0x0000dc80ff037b82 */ /* 0x001e220000000000 */
[----:B------:R-:W-:Y:S02]  /*1e40*/  ULDC.U8 UR4, c[0x0][0x371] ;  /* 0x0000dc4000047ab9 */ /* 0x000fe40000000000 */
[----:B-1----:R-:W-:-:S04]  /*1e50*/  ISETP.NE.AND P0, PT, RZ, UR4, P0 ;  /* 0x00000004ff007c0c */ /* 0x002fc80008705270 */
[----:B------:R-:W-:Y:S02]  /*1e60*/  SEL R2, RZ, 0x1, !P0 ;  /* 0x00000001ff027807 */ /* 0x000fe40004000000 */
        /* <DEDUP_REMOVED lines=13> */
.L_x_24052:
[----:B------:R0:W-:Y:S01]  /*1f40*/  STG.E.U8 [R16.64], R2 ;  /* 0x0000000210007986 */ /* 0x0001e2000c101124 */
[----:B------:R-:W-:Y:S05]  /*1f50*/  BRA `(.L_x_24054) ;  /* 0x00000d5000007947 */ /* 0x000fea0003800000 */
.L_x_24051:
        /* <DEDUP_REMOVED lines=9> */
.L_x_24056:
[----:B------:R0:W-:Y:S01]  /*1ff0*/  STG.E [R16.64], R2 ;  /* 0x0000000210007986 */ /* 0x0001e2000c101924 */
[----:B------:R-:W-:Y:S05]  /*2000*/  BRA `(.L_x_24054) ;  /* 0x00000ca000007947 */ /* 0x000fea0003800000 */
.L_x_24055:
[----:B------:R0:W-:Y:S01]  /*2010*/  STG.E.U16 [R16.64], R2 ;  /* 0x0000000210007986 */ /* 0x0001e2000c101524 */
[----:B------:R-:W-:Y:S05]  /*2020*/  BRA `(.L_x_24054) ;  /* 0x00000c8000007947 */ /* 0x000fea0003800000 */
.L_x_24050:
[----:B------:R-:W-:-:S13]  /*2030*/  ISETP.GT.AND P0, PT, R0, 0x6, PT ;  /* 0x000000060000780c */ /* 0x000fda0003f04270 */
[----:B------:R-:W-:Y:S05]  /*2040*/  @P0 BRA `(.L_x_24057) ;  /* 0x000000b000000947 */ /* 0x000fea0003800000 */
[----:B------:R-:W-:-:S13]  /*2050*/  ISETP.NE.AND P0, PT, R0, 0x5, PT ;  /* 0x000000050000780c */ /* 0x000fda0003f05270 */
[----:B------:R-:W-:Y:S05]  /*2060*/  @!P0 BRA `(.L_x_24058) ;  /* 0x0000005000008947 */ /* 0x000fea0003800000 */
[----:B------:R-:W-:-:S13]  /*2070*/  ISETP.NE.AND P0, PT, R0, 0x6, PT ;  /* 0x000000060000780c */ /* 0x000fda0003f05270 */
[----:B------:R-:W-:Y:S05]  /*2080*/  @P0 BRA `(.L_x_24053) ;  /* 0x00000aa000000947 */ /* 0x000fea0003800000 */
[----:B------:R-:W0:Y:S02]  /*2090*/  I2F.U32 R3, R2 ;  /* 0x0000000200037306 */ /* 0x000e240000201000 */
[----:B0-----:R0:W-:Y:S01]  /*20a0*/  STG.E [R16.64], R3 ;  /* 0x0000000310007986 */ /* 0x0011e2000c101924 */
[----:B------:R-:W-:Y:S05]  /*20b0*/  BRA `(.L_x_24054) ;  /* 0x00000bf000007947 */ /* 0x000fea0003800000 */
.L_x_24058:
[----:B------:R-:W0:Y:S02]  /*20c0*/  I2F.U32 R0, R2 ;  /* 0x0000000200007306 */ /* 0x000e240000201000 */
[----:B0-----:R-:W-:-:S05]  /*20d0*/  F2FP.PACK_AB R0, RZ, R0 ;  /* 0x00000000ff00723e */ /* 0x001fca00000000ff */
[----:B------:R0:W-:Y:S01]  /*20e0*/  STG.E.U16 [R16.64], R0 ;  /* 0x0000000010007986 */ /* 0x0001e2000c101524 */
[----:B------:R-:W-:Y:S05]  /*20f0*/  BRA `(.L_x_24054) ;  /* 0x00000bb000007947 */ /* 0x000fea0003800000 */
.L_x_24057:
[----:B------:R-:W-:-:S13]  /*2100*/  ISETP.NE.AND P0, PT, R0, 0x7, PT ;  /* 0x000000070000780c */ /* 0x000fda0003f05270 */
[----:B------:R-:W-:Y:S05]  /*2110*/  @!P0 BRA `(.L_x_24059) ;  /* 0x000000d000008947 */ /* 0x000fea0003800000 */
[----:B------:R-:W-:-:S13]  /*2120*/  ISETP.NE.AND P0, PT, R0, 0x8, PT ;  /* 0x000000080000780c */ /* 0x000fda0003f05270 */
[----:B------:R-:W-:Y:S05]  /*2130*/  @!P0 BRA `(.L_x_24060) ;  /* 0x0000006000008947 */ /* 0x000fea0003800000 */
[----:B------:R-:W-:-:S13]  /*2140*/  ISETP.NE.AND P0, PT, R0, 0x9, PT ;  /* 0x000000090000780c */ /* 0x000fda0003f05270 */
[----:B------:R-:W-:Y:S05]  /*2150*/  @P0 BRA `(.L_x_24053) ;  /* 0x000009d000000947 */ /* 0x000fea0003800000 */
[----:B------:R-:W0:Y:S01]  /*2160*/  I2F.U32 R2, R2 ;  /* 0x0000000200027306 */ /* 0x000e220000201000 */
[----:B------:R-:W-:-:S05]  /*2170*/  IMAD.MOV.U32 R3, RZ, RZ, RZ ;  /* 0x000000ffff037224 */ /* 0x000fca00078e00ff */
[----:B0-----:R0:W-:Y:S01]  /*2180*/  STG.E.64 [R16.64], R2 ;  /* 0x0000000210007986 */ /* 0x0011e2000c101b24 */
[----:B------:R-:W-:Y:S05]  /*2190*/  BRA `(.L_x_24054) ;  /* 0x00000b1000007947 */ /* 0x000fea0003800000 */
.L_x_24060:
[----:B------:R-:W0:Y:S02]  /*21a0*/  I2F.U32 R2, R2 ;  /* 0x0000000200027306 */ /* 0x000e240000201000 */
[----:B0-----:R-:W-:-:S04]  /*21b0*/  F2FP.PACK_AB R3, RZ, R2 ;  /* 0x00000002ff03723e */ /* 0x001fc800000000ff */
[----:B------:R-:W-:-:S05]  /*21c0*/  PRMT R3, R3, 0x5410, RZ ;  /* 0x0000541003037816 */ /* 0x000fca00000000ff */
[----:B------:R0:W-:Y:S01]  /*21d0*/  STG.E [R16.64], R3 ;  /* 0x0000000310007986 */ /* 0x0001e2000c101924 */
[----:B------:R-:W-:Y:S05]  /*21e0*/  BRA `(.L_x_24054) ;  /* 0x00000ac000007947 */ /* 0x000fea0003800000 */
.L_x_24059:
[----:B------:R-:W0:Y:S02]  /*21f0*/  I2F.F64.U32 R2, R2 ;  /* 0x0000000200027312 */ /* 0x000e240000201800 */
[----:B0-----:R0:W-:Y:S01]  /*2200*/  STG.E.64 [R16.64], R2 ;  /* 0x0000000210007986 */ /* 0x0011e2000c101b24 */
[----:B------:R-:W-:Y:S05]  /*2210*/  BRA `(.L_x_24054) ;  /* 0x00000a9000007947 */ /* 0x000fea0003800000 */
.L_x_24049:
        /* <DEDUP_REMOVED lines=8> */
[----:B------:R0:W-:Y:S01]  /*22a0*/  STG.E.U8 [R16.64], R2 ;  /* 0x0000000210007986 */ /* 0x0001e2000c101124 */
[----:B------:R-:W-:Y:S05]  /*22b0*/  BRA `(.L_x_24054) ;  /* 0x000009f000007947 */ /* 0x000fea0003800000 */
.L_x_24063:
[----:B------:R-:W0:Y:S01]  /*22c0*/  I2F.F64.U32 R4, R2 ;  /* 0x0000000200047312 */ /* 0x000e220000201800 */
[----:B------:R-:W-:-:S05]  /*22d0*/  CS2R R6, SRZ ;  /* 0x0000000000067805 */ /* 0x000fca000001ff00 */
[----:B0-----:R0:W-:Y:S01]  /*22e0*/  STG.E.128 [R16.64], R4 ;  /* 0x0000000410007986 */ /* 0x0011e2000c101d24 */
[----:B------:R-:W-:Y:S05]  /*22f0*/  BRA `(.L_x_24054) ;  /* 0x000009b000007947 */ /* 0x000fea0003800000 */
.L_x_24062:
[----:B------:R-:W-:-:S13]  /*2300*/  ISETP.NE.AND P0, PT, R0, 0xf, PT ;  /* 0x0000000f0000780c */ /* 0x000fda0003f05270 */
[----:B------:R-:W-:Y:S05]  /*2310*/  @!P0 BRA `(.L_x_24064) ;  /* 0x000002d000008947 */ /* 0x000fea0003800000 */
[----:B------:R-:W-:-:S13]  /*2320*/  ISETP.NE.AND P0, PT, R0, 0x17, PT ;  /* 0x000000170000780c */ /* 0x000fda0003f05270 */
[----:B------:R-:W-:Y:S05]  /*2330*/  @!P0 BRA `(.L_x_24065) ;  /* 0x0000015000008947 */ /* 0x000fea0003800000 */
[----:B------:R-:W-:-:S13]  /*2340*/  ISETP.NE.AND P0, PT, R0, 0x18, PT ;  /* 0x000000180000780c */ /* 0x000fda0003f05270 */
[----:B------:R-:W-:Y:S05]  /*2350*/  @P0 BRA `(.L_x_24053) ;  /* 0x000007d000000947 */ /* 0x000fea0003800000 */
[----:B------:R-:W0:Y:S01]  /*2360*/  I2F.U32 R5, R2 ;  /* 0x0000000200057306 */ /* 0x000e220000201000 */
        /* <DEDUP_REMOVED lines=14> */
.L_x_24067:
[----:B------:R-:W-:Y:S05]  /*2450*/  BSYNC B0 ;  /* 0x0000000000007941 */ /* 0x000fea0003800000 */
.L_x_24066:
[----:B------:R-:W-:-:S05]  /*2460*/  LOP3.LUT R3, R0, R3, RZ, 0xfc, !PT ;  /* 0x0000000300037212 */ /* 0x000fca00078efcff */
[----:B------:R0:W-:Y:S01]  /*2470*/  STG.E.U8 [R16.64], R3 ;  /* 0x0000000310007986 */ /* 0x0001e2000c101124 */
[----:B------:R-:W-:Y:S05]  /*2480*/  BRA `(.L_x_24054) ;  /* 0x0000082000007947 */ /* 0x000fea0003800000 */
.L_x_24065:
[----:B------:R-:W0:Y:S01]  /*2490*/  I2F.U32 R5, R2 ;  /* 0x0000000200057306 */ /* 0x000e220000201000 */
        /* <DEDUP_REMOVED lines=12> */
.L_x_24069:
[----:B------:R-:W-:Y:S01]  /*2560*/  IMAD.MOV.U32 R0, RZ, RZ, 0x7f ;  /* 0x0000007fff007424 */ /* 0x000fe200078e00ff */
[----:B------:R-:W-:-:S04]  /*2570*/  ISETP.GT.U32.AND P0, PT, R3, 0x7f800000, PT ;  /* 0x7f8000000300780c */ /* 0x000fc80003f04070 */
[----:B------:R-:W-:-:S04]  /*2580*/  SEL R0, R0, 0x7c, P0 ;  /* 0x0000007c00007807 */ /* 0x000fc80000000000 */
.L_x_24070:
[----:B------:R-:W-:Y:S05]  /*2590*/  BSYNC B0 ;  /* 0x0000000000007941 */ /* 0x000fea0003800000 */
.L_x_24068:
[----:B------:R-:W-:-:S04]  /*25a0*/  LOP3.LUT R2, R5, 0x80000000, RZ, 0xc0, !PT ;  /* 0x8000000005027812 */ /* 0x000fc800078ec0ff */
[----:B------:R-:W-:-:S04]  /*25b0*/  SHF.R.U32.HI R3, RZ, 0x18, R2 ;  /* 0x00000018ff037819 */ /* 0x000fc80000011602 */
[----:B------:R-:W-:-:S05]  /*25c0*/  LOP3.LUT R3, R0, R3, RZ, 0xfc, !PT ;  /* 0x0000000300037212 */ /* 0x000fca00078efcff */
[----:B------:R0:W-:Y:S01]  /*25d0*/  STG.E.U8 [R16.64], R3 ;  /* 0x0000000310007986 */ /* 0x0001e2000c101124 */
[----:B------:R-:W-:Y:S05]  /*25e0*/  BRA `(.L_x_24054) ;  /* 0x000006c000007947 */ /* 0x000fea0003800000 */
.L_x_24064:
[----:B------:R-:W0:Y:S02]  /*25f0*/  I2F.U32 R0, R2 ;  /* 0x0000000200007306 */ /* 0x000e240000201000 */
[----:B0-----:R-:W-:-:S05]  /*2600*/  F2FP.BF16.PACK_AB R0, RZ, R0 ;  /* 0x00000000ff00723e */ /* 0x001fca00000010ff */
[----:B------:R0:W-:Y:S01]  /*2610*/  STG.E.U16 [R16.64], R0 ;  /* 0x0000000010007986 */ /* 0x0001e2000c101524 */
[----:B------:R-:W-:Y:S05]  /*2620*/  BRA `(.L_x_24054) ;  /* 0x0000068000007947 */ /* 0x000fea0003800000 */
.L_x_24061:
        /* <DEDUP_REMOVED lines=10> */
.L_x_24073:
[----:B------:R-:W0:Y:S01]  /*26d0*/  I2F.U32 R5, R2 ;  /* 0x0000000200057306 */ /* 0x000e220000201000 */
        /* <DEDUP_REMOVED lines=16> */
.L_x_24076:
[----:B------:R-:W-:-:S04]  /*27e0*/  LOP3.LUT R2, R5, 0x80000000, RZ, 0xc0, !PT ;  /* 0x8000000005027812 */ /* 0x000fc800078ec0ff */
[----:B------:R-:W-:-:S04]  /*27f0*/  SHF.R.U32.HI R3, RZ, 0x18, R2 ;  /* 0x00000018ff037819 */ /* 0x000fc80000011602 */
[----:B------:R-:W-:-:S04]  /*2800*/  LOP3.LUT R0, R0, R3, RZ, 0xfc, !PT ;  /* 0x0000000300007212 */ /* 0x000fc800078efcff */
[----:B------:R-:W-:Y:S02]  /*2810*/  PRMT R8, R0, 0x7610, R8 ;  /* 0x0000761000087816 */ /* 0x000fe40000000008 */
.L_x_24075:
[----:B------:R-:W-:Y:S05]  /*2820*/  BSYNC B0 ;  /* 0x0000000000007941 */ /* 0x000fea0003800000 */
.L_x_24074:
[----:B------:R0:W-:Y:S01]  /*2830*/  STG.E.U8 [R16.64], R8 ;  /* 0x0000000810007986 */ /* 0x0001e2000c101124 */
[----:B------:R-:W-:Y:S05]  /*2840*/  BRA `(.L_x_24054) ;  /* 0x0000046000007947 */ /* 0x000fea0003800000 */
.L_x_24072:
        /* <DEDUP_REMOVED lines=17> */
.L_x_24079:
[----:B------:R-:W-:-:S04]  /*2960*/  LOP3.LUT R2, R5, 0x80000000, RZ, 0xc0, !PT ;  /* 0x8000000005027812 */ /* 0x000fc800078ec0ff */
[----:B------:R-:W-:-:S04]  /*2970*/  SHF.R.U32.HI R3, RZ, 0x18, R2 ;  /* 0x00000018ff037819 */ /* 0x000fc80000011602 */
[----:B------:R-:W-:-:S04]  /*2980*/  LOP3.LUT R0, R0, R3, RZ, 0xfc, !PT ;  /* 0x0000000300007212 */ /* 0x000fc800078efcff */
[----:B------:R-:W-:Y:S02]  /*2990*/  PRMT R8, R0, 0x7610, R8 ;  /* 0x0000761000087816 */ /* 0x000fe40000000008 */
.L_x_24078:
[----:B------:R-:W-:Y:S05]  /*29a0*/  BSYNC B0 ;  /* 0x0000000000007941 */ /* 0x000fea0003800000 */
.L_x_24077:
[----:B------:R0:W-:Y:S01]  /*29b0*/  STG.E.U8 [R16.64], R8 ;  /* 0x0000000810007986 */ /* 0x0001e2000c101124 */
[----:B------:R-:W-:Y:S05]  /*29c0*/  BRA `(.L_x_24054) ;  /* 0x000002e000007947 */ /* 0x000fea0003800000 */
.L_x_24071:
[----:B------:R-:W-:-:S13]  /*29d0*/  ISETP.NE.AND P0, PT, R0, 0x1c, PT ;  /* 0x0000001c0000780c */ /* 0x000fda0003f05270 */
[----:B------:R-:W-:Y:S05]  /*29e0*/  @!P0 BRA `(.L_x_24080) ;  /* 0x000002b000008947 */ /* 0x000fea0003800000 */
[----:B------:R-:W-:-:S13]  /*29f0*/  ISETP.NE.AND P0, PT, R0, 0x1d, PT ;  /* 0x0000001d0000780c */ /* 0x000fda0003f05270 */
[----:B------:R-:W-:Y:S05]  /*2a00*/  @!P0 BRA `(.L_x_24081) ;  /* 0x0000026000008947 */ /* 0x000fea0003800000 */
[----:B------:R-:W-:-:S13]  /*2a10*/  ISETP.NE.AND P0, PT, R0, 0x2c, PT ;  /* 0x0000002c0000780c */ /* 0x000fda0003f05270 */
[----:B------:R-:W-:Y:S05]  /*2a20*/  @P0 BRA `(.L_x_24053) ;  /* 0x0000010000000947 */ /* 0x000fea0003800000 */
[----:B------:R-:W0:Y:S01]  /*2a30*/  I2F.U32 R2, R2 ;  /* 0x0000000200027306 */ /* 0x000e220000201000 */
        /* <DEDUP_REMOVED lines=15> */
.L_x_24053:
        /* <DEDUP_REMOVED lines=20> */
.L_x_24081:
[----:B------:R-:W-:-:S05]  /*2c70*/  IMAD.MOV.U32 R3, RZ, RZ, RZ ;  /* 0x000000ffff037224 */ /* 0x000fca00078e00ff */
[----:B------:R0:W-:Y:S01]  /*2c80*/  STG.E.64 [R16.64], R2 ;  /* 0x0000000210007986 */ /* 0x0001e2000c101b24 */
[----:B------:R-:W-:Y:S05]  /*2c90*/  BRA `(.L_x_24054) ;  /* 0x0000001000007947 */ /* 0x000fea0003800000 */
.L_x_24080:
[----:B------:R0:W-:Y:S02]  /*2ca0*/  STG.E [R16.64], R2 ;  /* 0x0000000210007986 */ /* 0x0001e4000c101924 */
.L_x_24054:
[----:B------:R-:W-:-:S05]  /*2cb0*/  IMAD R18, R18, 0x200, R23 ;  /* 0x0000020012127824 */ /* 0x000fca00078e0217 */
[----:B------:R-:W-:Y:S02]  /*2cc0*/  IADD3 R19, R18, 0x80, RZ ;  /* 0x0000008012137810 */ /* 0x000fe40007ffe0ff */
.L_x_24015:
[----:B------:R-:W-:Y:S05]  /*2cd0*/  BSYNC B6 ;  /* 0x0000000000067941 */ /* 0x000fea0003800000 */
.L_x_24014:
        /* <DEDUP_REMOVED lines=231> */
.L_x_24084:
        /* <DEDUP_REMOVED lines=19> */
.L_x_24088:
[----:B------:R-:W2:Y:S02]  /*3c80*/  LDG.E.U8 R2, [R2.64] ;  /* 0x0000002402027981 */ /* 0x000ea4000c1e1100 */
[----:B--2---:R-:W-:Y:S01]  /*3c90*/  ISETP.NE.AND P0, PT, R2, RZ, PT ;  /* 0x000000ff0200720c */ /* 0x004fe20003f05270 */
[----:B------:R-:W-:Y:S05]  /*3ca0*/  BRA `(.L_x_24090) ;  /* 0x00000e0000007947 */ /* 0x000fea0003800000 */
.L_x_24087:
        /* <DEDUP_REMOVED lines=10> */
.L_x_24092:
[----:B------:R-:W2:Y:S02]  /*3d50*/  LDG.E R2, [R2.64] ;  /* 0x0000002402027981 */ /* 0x000ea4000c1e1900 */
[----:B--2---:R-:W-:Y:S01]  /*3d60*/  ISETP.NE.AND P0, PT, R2, RZ, PT ;  /* 0x000000ff0200720c */ /* 0x004fe20003f05270 */
[----:B------:R-:W-:Y:S05]  /*3d70*/  BRA `(.L_x_24090) ;  /* 0x00000d3000007947 */ /* 0x000fea0003800000 */
.L_x_24091:
[----:B------:R-:W2:Y:S02]  /*3d80*/  LDG.E.U16 R2, [R2.64] ;  /* 0x0000002402027981 */ /* 0x000ea4000c1e1500 */
[----:B--2---:R-:W-:Y:S01]  /*3d90*/  ISETP.NE.AND P0, PT, R2, RZ, PT ;  /* 0x000000ff0200720c */ /* 0x004fe20003f05270 */
[----:B------:R-:W-:Y:S05]  /*3da0*/  BRA `(.L_x_24090) ;  /* 0x00000d0000007947 */ /* 0x000fea0003800000 */
.L_x_24086:
        /* <DEDUP_REMOVED lines=9> */
.L_x_24094:
[----:B------:R-:W2:Y:S02]  /*3e40*/  LDG.E.U16 R0, [R2.64] ;  /* 0x0000002402007981 */ /* 0x000ea4000c1e1500 */
[----:B--2---:R-:W-:-:S05]  /*3e50*/  HADD2.F32 R0, -RZ, R0.H0_H0 ;  /* 0x20000000ff007230 */ /* 0x004fca0000004100 */
[----:B------:R-:W-:Y:S01]  /*3e60*/  FSETP.NEU.FTZ.AND P0, PT, R0, RZ, PT ;  /* 0x000000ff0000720b */ /* 0x000fe20003f1d000 */
[----:B------:R-:W-:Y:S05]  /*3e70*/  BRA `(.L_x_24090) ;  /* 0x00000c3000007947 */ /* 0x000fea0003800000 */
.L_x_24093:
        /* <DEDUP_REMOVED lines=11> */
.L_x_24096:
        /* <DEDUP_REMOVED lines=10> */
.L_x_24095:
[----:B------:R-:W2:Y:S02]  /*3fd0*/  LDG.E.64 R2, [R2.64] ;  /* 0x0000002402027981 */ /* 0x000ea4000c1e1b00 */
[----:B--2---:R0:W1:Y:S01]  /*3fe0*/  DSETP.NEU.AND P0, PT, R2, RZ, PT ;  /* 0x000000ff0200722a */ /* 0x0040620003f0d000 */
[----:B------:R-:W-:Y:S05]  /*3ff0*/  BRA `(.L_x_24090) ;  /* 0x00000ab000007947 */ /* 0x000fea0003800000 */
.L_x_24085:
        /* <DEDUP_REMOVED lines=11> */
.L_x_24099:
[----:B------:R-:W2:Y:S02]  /*40b0*/  LDG.E.128 R4, [R2.64] ;  /* 0x0000002402047981 */ /* 0x000ea4000c1e1d00 */
[----:B--2---:R-:W0:-:S06]  /*40c0*/  DSETP.NEU.AND P0, PT, R6, RZ, PT ;  /* 0x000000ff0600722a */ /* 0x004e0c0003f0d000 */
[----:B0-----:R0:W1:Y:S01]  /*40d0*/  DSETP.NEU.OR P0, PT, R4, RZ, P0 ;  /* 0x000000ff0400722a */ /* 0x001062000070d400 */
[----:B------:R-:W-:Y:S05]  /*40e0*/  BRA `(.L_x_24090) ;  /* 0x000009c000007947 */ /* 0x000fea0003800000 */
.L_x_24098:
        /* <DEDUP_REMOVED lines=27> */
.L_x_24101:
        /* <DEDUP_REMOVED lines=14> */
.L_x_24100:
[----:B------:R-:W2:Y:S02]  /*4380*/  LDG.E.U16 R0, [R2.64] ;  /* 0x0000002402007981 */ /* 0x000ea4000c1e1500 */
[----:B--2---:R-:W-:-:S04]  /*4390*/  PRMT R0, RZ, 0x5410, R0 ;  /* 0x00005410ff007816 */ /* 0x004fc80000000000 */
[----:B------:R-:W-:Y:S01]  /*43a0*/  FSETP.NEU.FTZ.AND P0, PT, R0, RZ, PT ;  /* 0x000000ff0000720b */ /* 0x000fe20003f1d000 */
[----:B------:R-:W-:Y:S05]  /*43b0*/  BRA `(.L_x_24090) ;  /* 0x000006f000007947 */ /* 0x000fea0003800000 */
.L_x_24097:
        /* <DEDUP_REMOVED lines=11> */
.L_x_24104:
        /* <DEDUP_REMOVED lines=21> */
.L_x_24108:
[----:B------:R-:W-:Y:S05]  /*45c0*/  BSYNC B1 ;  /* 0x0000000000017941 */ /* 0x000fea0003800000 */
.L_x_24107:
[----:B------:R-:W-:Y:S01]  /*45d0*/  LEA R3, R0, 0x3b800000, 0x17 ;  /* 0x3b80000000037811 */ /* 0x000fe200078eb8ff */
[----:B------:R-:W-:-:S05]  /*45e0*/  IMAD.SHL.U32 R0, R2, 0x100000, RZ ;  /* 0x0010000002007824 */ /* 0x000fca00078e00ff */
[----:B------:R-:W-:Y:S02]  /*45f0*/  LOP3.LUT R0, R3, R0, R4, 0xfe, !PT ;  /* 0x0000000003007212 */ /* 0x000fe400078efe04 */
.L_x_24106:
[----:B------:R-:W-:Y:S05]  /*4600*/  BSYNC B0 ;  /* 0x0000000000007941 */ /* 0x000fea0003800000 */
.L_x_24105:
[----:B------:R-:W-:Y:S01]  /*4610*/  FSETP.NEU.FTZ.AND P0, PT, R0, RZ, PT ;  /* 0x000000ff0000720b */ /* 0x000fe20003f1d000 */
[----:B------:R-:W-:Y:S05]  /*4620*/  BRA `(.L_x_24090) ;  /* 0x0000048000007947 */ /* 0x000fea0003800000 */
.L_x_24103:
        /* <DEDUP_REMOVED lines=21> */
.L_x_24112:
[----:B------:R-:W-:Y:S05]  /*4780*/  BSYNC B1 ;  /* 0x0000000000017941 */ /* 0x000fea0003800000 */
.L_x_24111:
[----:B------:R-:W-:Y:S01]  /*4790*/  LEA R3, R0, 0x37800000, 0x17 ;  /* 0x3780000000037811 */ /* 0x000fe200078eb8ff */
[----:B------:R-:W-:-:S05]  /*47a0*/  IMAD.SHL.U32 R0, R2, 0x200000, RZ ;  /* 0x0020000002007824 */ /* 0x000fca00078e00ff */
[----:B------:R-:W-:Y:S02]  /*47b0*/  LOP3.LUT R0, R3, R0, R4, 0xfe, !PT ;  /* 0x0000000003007212 */ /* 0x000fe400078efe04 */
.L_x_24110:
[----:B------:R-:W-:Y:S05]  /*47c0*/  BSYNC B0 ;  /* 0x0000000000007941 */ /* 0x000fea0003800000 */
.L_x_24109:
[----:B------:R-:W-:Y:S01]  /*47d0*/  FSETP.NEU.FTZ.AND P0, PT, R0, RZ, PT ;  /* 0x000000ff0000720b */ /* 0x000fe20003f1d000 */
[----:B------:R-:W-:Y:S05]  /*47e0*/  BRA `(.L_x_24090) ;  /* 0x000002c000007947 */ /* 0x000fea0003800000 */
.L_x_24102:
        /* <DEDUP_REMOVED lines=14> */
.L_x_24116:
[----:B------:R-:W-:Y:S05]  /*48d0*/  BSYNC B0 ;  /* 0x0000000000007941 */ /* 0x000fea0003800000 */
.L_x_24115:
[----:B------:R-:W-:Y:S01]  /*48e0*/  FSETP.NEU.FTZ.AND P0, PT, R0, RZ, PT ;  /* 0x000000ff0000720b */ /* 0x000fe20003f1d000 */
[----:B------:R-:W-:Y:S05]  /*48f0*/  BRA `(.L_x_24090) ;  /* 0x000001b000007947 */ /* 0x000fea0003800000 */
.L_x_24089:
        /* <DEDUP_REMOVED lines=21> */
.L_x_24114:
[----:B------:R-:W2:Y:S02]  /*4a50*/  LDG.E.64 R2, [R2.64] ;  /* 0x0000002402027981 */ /* 0x000ea4000c1e1b00 */
[----:B--2---:R-:W-:-:S04]  /*4a60*/  ISETP.NE.U32.AND P0, PT, R2, RZ, PT ;  /* 0x000000ff0200720c */ /* 0x004fc80003f05070 */
[----:B------:R-:W-:Y:S01]  /*4a70*/  ISETP.NE.AND.EX P0, PT, R3, RZ, PT, P0 ;  /* 0x000000ff0300720c */ /* 0x000fe20003f05300 */
[----:B------:R-:W-:Y:S05]  /*4a80*/  BRA `(.L_x_24090) ;  /* 0x0000002000007947 */ /* 0x000fea0003800000 */
.L_x_24113:
[----:B------:R-:W2:Y:S02]  /*4a90*/  LDG.E R2, [R2.64] ;  /* 0x0000002402027981 */ /* 0x000ea4000c1e1900 */
[----:B--2---:R-:W-:Y:S02]  /*4aa0*/  ISETP.NE.AND P0, PT, R2, RZ, PT ;  /* 0x000000ff0200720c */ /* 0x004fe40003f05270 */
.L_x_24090:
        /* <DEDUP_REMOVED lines=17> */
.L_x_24120:
[----:B------:R0:W-:Y:S01]  /*4bc0*/  STG.E.U8 [R16.64], R2 ;  /* 0x0000000210007986 */ /* 0x0001e2000c101124 */
[----:B------:R-:W-:Y:S05]  /*4bd0*/  BRA `(.L_x_24122) ;  /* 0x00000d5000007947 */ /* 0x000fea0003800000 */
.L_x_24119:
        /* <DEDUP_REMOVED lines=9> */
.L_x_24124:
[----:B------:R0:W-:Y:S01]  /*4c70*/  STG.E [R16.64], R2 ;  /* 0x0000000210007986 */ /* 0x0001e2000c101924 */
[----:B------:R-:W-:Y:S05]  /*4c80*/  BRA `(.L_x_24122) ;  /* 0x00000ca000007947 */ /* 0x000fea0003800000 */
.L_x_24123:
[----:B------:R0:W-:Y:S01]  /*4c90*/  STG.E.U16 [R16.64], R2 ;  /* 0x0000000210007986 */ /* 0x0001e2000c101524 */
[----:B------:R-:W-:Y:S05]  /*4ca0*/  BRA `(.L_x_24122) ;  /* 0x00000c8000007947 */ /* 0x000fea0003800000 */
.L_x_24118:
        /* <DEDUP_REMOVED lines=9> */
.L_x_24126:
[----:B------:R-:W0:Y:S02]  /*4d40*/  I2F.U32 R0, R2 ;  /* 0x0000000200007306 */ /* 0x000e240000201000 */
[----:B0-----:R-:W-:-:S05]  /*4d50*/  F2FP.PACK_AB R0, RZ, R0 ;  /* 0x00000000ff00723e */ /* 0x001fca00000000ff */
[----:B------:R0:W-:Y:S01]  /*4d60*/  STG.E.U16 [R16.64], R0 ;  /* 0x0000000010007986 */ /* 0x0001e2000c101524 */
[----:B------:R-:W-:Y:S05]  /*4d70*/  BRA `(.L_x_24122) ;  /* 0x00000bb000007947 */ /* 0x000fea0003800000 */
.L_x_24125:
        /* <DEDUP_REMOVED lines=10> */
.L_x_24128:
[----:B------:R-:W0:Y:S02]  /*4e20*/  I2F.U32 R2, R2 ;  /* 0x0000000200027306 */ /* 0x000e240000201000 */
[----:B0-----:R-:W-:-:S04]  /*4e30*/  F2FP.PACK_AB R3, RZ, R2 ;  /* 0x00000002ff03723e */ /* 0x001fc800000000ff */
[----:B------:R-:W-:-:S05]  /*4e40*/  PRMT R3, R3, 0x5410, RZ ;  /* 0x0000541003037816 */ /* 0x000fca00000000ff */
[----:B------:R0:W-:Y:S01]  /*4e50*/  STG.E [R16.64], R3 ;  /* 0x0000000310007986 */ /* 0x0001e2000c101924 */
[----:B------:R-:W-:Y:S05]  /*4e60*/  BRA `(.L_x_24122) ;  /* 0x00000ac000007947 */ /* 0x000fea0003800000 */
.L_x_24127:
[----:B------:R-:W0:Y:S02]  /*4e70*/  I2F.F64.U32 R2, R2 ;  /* 0x0000000200027312 */ /* 0x000e240000201800 */
[----:B0-----:R0:W-:Y:S01]  /*4e80*/  STG.E.64 [R16.64], R2 ;  /* 0x0000000210007986 */ /* 0x0011e2000c101b24 */
[----:B------:R-:W-:Y:S05]  /*4e90*/  BRA `(.L_x_24122) ;  /* 0x00000a9000007947 */ /* 0x000fea0003800000 */
.L_x_24117:
        /* <DEDUP_REMOVED lines=10> */
.L_x_24131:
[----:B------:R-:W0:Y:S01]  /*4f40*/  I2F.F64.U32 R4, R2 ;  /* 0x0000000200047312 */ /* 0x000e220000201800 */
[----:B------:R-:W-:-:S05]  /*4f50*/  CS2R R6, SRZ ;  /* 0x0000000000067805 */ /* 0x000fca000001ff00 */
[----:B0-----:R0:W-:Y:S01]  /*4f60*/  STG.E.128 [R16.64], R4 ;  /* 0x0000000410007986 */ /* 0x0011e2000c101d24 */
[----:B------:R-:W-:Y:S05]  /*4f70*/  BRA `(.L_x_24122) ;  /* 0x000009b000007947 */ /* 0x000fea0003800000 */
.L_x_24130:
        /* <DEDUP_REMOVED lines=21> */
.L_x_24135:
[----:B------:R-:W-:Y:S05]  /*50d0*/  BSYNC B0 ;  /* 0x0000000000007941 */ /* 0x000fea0003800000 */
.L_x_24134:
[----:B------:R-:W-:-:S05]  /*50e0*/  LOP3.LUT R3, R0, R3, RZ, 0xfc, !PT ;  /* 0x0000000300037212 */ /* 0x000fca00078efcff */
[----:B------:R0:W-:Y:S01]  /*50f0*/  STG.E.U8 [R16.64], R3 ;  /* 0x0000000310007986 */ /* 0x0001e2000c101124 */
[----:B------:R-:W-:Y:S05]  /*5100*/  BRA `(.L_x_24122) ;  /* 0x0000082000007947 */ /* 0x000fea0003800000 */
.L_x_24133:
        /* <DEDUP_REMOVED lines=13> */
.L_x_24137:
[----:B------:R-:W-:Y:S01]  /*51e0*/  IMAD.MOV.U32 R0, RZ, RZ, 0x7f ;  /* 0x0000007fff007424 */ /* 0x000fe200078e00ff */
[----:B------:R-:W-:-:S04]  /*51f0*/  ISETP.GT.U32.AND P0, PT, R3, 0x7f800000, PT ;  /* 0x7f8000000300780c */ /* 0x000fc80003f04070 */
[----:B------:R-:W-:-:S04]  /*5200*/  SEL R0, R0, 0x7c, P0 ;  /* 0x0000007c00007807 */ /* 0x000fc80000000000 */
.L_x_24138:
[----:B------:R-:W-:Y:S05]  /*5210*/  BSYNC B0 ;  /* 0x0000000000007941 */ /* 0x000fea0003800000 */
.L_x_24136:
[----:B------:R-:W-:-:S04]  /*5220*/  LOP3.LUT R2, R5, 0x80000000, RZ, 0xc0, !PT ;  /* 0x8000000005027812 */ /* 0x000fc800078ec0ff */
[----:B------:R-:W-:-:S04]  /*5230*/  SHF.R.U32.HI R3, RZ, 0x18, R2 ;  /* 0x00000018ff037819 */ /* 0x000fc80000011602 */
[----:B------:R-:W-:-:S05]  /*5240*/  LOP3.LUT R3, R0, R3, RZ, 0xfc, !PT ;  /* 0x0000000300037212 */ /* 0x000fca00078efcff */
[----:B------:R0:W-:Y:S01]  /*5250*/  STG.E.U8 [R16.64], R3 ;  /* 0x0000000310007986 */ /* 0x0001e2000c101124 */
[----:B------:R-:W-:Y:S05]  /*5260*/  BRA `(.L_x_24122) ;  /* 0x000006c000007947 */ /* 0x000fea0003800000 */
.L_x_24132:
[----:B------:R-:W0:Y:S02]  /*5270*/  I2F.U32 R0, R2 ;  /* 0x0000000200007306 */ /* 0x000e240000201000 */
[----:B0-----:R-:W-:-:S05]  /*5280*/  F2FP.BF16.PACK_AB R0, RZ, R0 ;  /* 0x00000000ff00723e */ /* 0x001fca00000010ff */
[----:B------:R0:W-:Y:S01]  /*5290*/  STG.E.U16 [R16.64], R0 ;  /* 0x0000000010007986 */ /* 0x0001e2000c101524 */
[----:B------:R-:W-:Y:S05]  /*52a0*/  BRA `(.L_x_24122) ;  /* 0x0000068000007947 */ /* 0x000fea0003800000 */
.L_x_24129:
        /* <DEDUP_REMOVED lines=10> */
.L_x_24141:
        /* <DEDUP_REMOVED lines=17> */
.L_x_24144:
[----:B------:R-:W-:-:S04]  /*5460*/  LOP3.LUT R2, R5, 0x80000000, RZ, 0xc0, !PT ;  /* 0x8000000005027812 */ /* 0x000fc800078ec0ff */
[----:B------:R-:W-:-:S04]  /*5470*/  SHF.R.U32.HI R3, RZ, 0x18, R2 ;  /* 0x00000018ff037819 */ /* 0x000fc80000011602 */
[----:B------:R-:W-:-:S04]  /*5480*/  LOP3.LUT R0, R0, R3, RZ, 0xfc, !PT ;  /* 0x0000000300007212 */ /* 0x000fc800078efcff */
[----:B------:R-:W-:Y:S02]  /*5490*/  PRMT R8, R0, 0x7610, R8 ;  /* 0x0000761000087816 */ /* 0x000fe40000000008 */
.L_x_24143:
[----:B------:R-:W-:Y:S05]  /*54a0*/  BSYNC B0 ;  /* 0x0000000000007941 */ /* 0x000fea0003800000 */
.L_x_24142:
[----:B------:R0:W-:Y:S01]  /*54b0*/  STG.E.U8 [R16.64], R8 ;  /* 0x0000000810007986 */ /* 0x0001e2000c101124 */
[----:B------:R-:W-:Y:S05]  /*54c0*/  BRA `(.L_x_24122) ;  /* 0x0000046000007947 */ /* 0x000fea0003800000 */
.L_x_24140:
        /* <DEDUP_REMOVED lines=17> */
.L_x_24147:
[----:B------:R-:W-:-:S04]  /*55e0*/  LOP3.LUT R2, R5, 0x80000000, RZ, 0xc0, !PT ;  /* 0x8000000005027812 */ /* 0x000fc800078ec0ff */
[----:B------:R-:W-:-:S04]  /*55f0*/  SHF.R.U32.HI R3, RZ, 0x18, R2 ;  /* 0x00000018ff037819 */ /* 0x000fc80000011602 */
[----:B------:R-:W-:-:S04]  /*5600*/  LOP3.LUT R0, R0, R3, RZ, 0xfc, !PT ;  /* 0x0000000300007212 */ /* 0x000fc800078efcff */
[----:B------:R-:W-:Y:S02]  /*5610*/  PRMT R8, R0, 0x7610, R8 ;  /* 0x0000761000087816 */ /* 0x000fe40000000008 */
.L_x_24146:
[----:B------:R-:W-:Y:S05]  /*5620*/  BSYNC B0 ;  /* 0x0000000000007941 */ /* 0x000fea0003800000 */
.L_x_24145:
[----:B------:R0:W-:Y:S01]  /*5630*/  STG.E.U8 [R16.64], R8 ;  /* 0x0000000810007986 */ /* 0x0001e2000c101124 */
[----:B------:R-:W-:Y:S05]  /*5640*/  BRA `(.L_x_24122) ;  /* 0x000002e000007947 */ /* 0x000fea0003800000 */
.L_x_24139:
        /* <DEDUP_REMOVED lines=22> */
.L_x_24121:
        /* <DEDUP_REMOVED lines=20> */
.L_x_24149:
[----:B------:R-:W-:-:S05]  /*58f0*/  IMAD.MOV.U32 R3, RZ, RZ, RZ ;  /* 0x000000ffff037224 */ /* 0x000fca00078e00ff */
[----:B------:R0:W-:Y:S01]  /*5900*/  STG.E.64 [R16.64], R2 ;  /* 0x0000000210007986 */ /* 0x0001e2000c101b24 */
[----:B------:R-:W-:Y:S05]  /*5910*/  BRA `(.L_x_24122) ;  /* 0x0000001000007947 */ /* 0x000fea0003800000 */
.L_x_24148:
[----:B------:R0:W-:Y:S02]  /*5920*/  STG.E [R16.64], R2 ;  /* 0x0000000210007986 */ /* 0x0001e4000c101924 */
.L_x_24122:
        /* <DEDUP_REMOVED lines=231> */
.L_x_24150:
        /* <DEDUP_REMOVED lines=19> */
.L_x_24154:
[----:B------:R-:W2:Y:S02]  /*68d0*/  LDG.E.U8 R2, [R2.64] ;  /* 0x0000002402027981 */ /* 0x000ea4000c1e1100 */
[----:B--2---:R-:W-:Y:S01]  /*68e0*/  ISETP.NE.AND P0, PT, R2, RZ, PT ;  /* 0x000000ff0200720c */ /* 0x004fe20003f05270 */
[----:B------:R-:W-:Y:S05]  /*68f0*/  BRA `(.L_x_24156) ;  /* 0x00000e0000007947 */ /* 0x000fea0003800000 */
.L_x_24153:
        /* <DEDUP_REMOVED lines=10> */
.L_x_24158:
[----:B------:R-:W2:Y:S02]  /*69a0*/  LDG.E R2, [R2.64] ;  /* 0x0000002402027981 */ /* 0x000ea4000c1e1900 */
[----:B--2---:R-:W-:Y:S01]  /*69b0*/  ISETP.NE.AND P0, PT, R2, RZ, PT ;  /* 0x000000ff0200720c */ /* 0x004fe20003f05270 */
[----:B------:R-:W-:Y:S05]  /*69c0*/  BRA `(.L_x_24156) ;  /* 0x00000d3000007947 */ /* 0x000fea0003800000 */
.L_x_24157:
[----:B------:R-:W2:Y:S02]  /*69d0*/  LDG.E.U16 R2, [R2.64] ;  /* 0x0000002402027981 */ /* 0x000ea4000c1e1500 */
[----:B--2---:R-:W-:Y:S01]  /*69e0*/  ISETP.NE.AND P0, PT, R2, RZ, PT ;  /* 0x000000ff0200720c */ /* 0x004fe20003f05270 */
[----:B------:R-:W-:Y:S05]  /*69f0*/  BRA `(.L_x_24156) ;  /* 0x00000d0000007947 */ /* 0x000fea0003800000 */
.L_x_24152:
        /* <DEDUP_REMOVED lines=9> */
.L_x_24160:
[----:B------:R-:W2:Y:S02]  /*6a90*/  LDG.E.U16 R0, [R2.64] ;  /* 0x0000002402007981 */ /* 0x000ea4000c1e1500 */
[----:B--2---:R-:W-:-:S05]  /*6aa0*/  HADD2.F32 R0, -RZ, R0.H0_H0 ;  /* 0x20000000ff007230 */ /* 0x004fca0000004100 */
[----:B------:R-:W-:Y:S01]  /*6ab0*/  FSETP.NEU.FTZ.AND P0, PT, R0, RZ, PT ;  /* 0x000000ff0000720b */ /* 0x000fe20003f1d000 */
[----:B------:R-:W-:Y:S05]  /*6ac0*/  BRA `(.L_x_24156) ;  /* 0x00000c3000007947 */ /* 0x000fea0003800000 */
.L_x_24159:
        /* <DEDUP_REMOVED lines=11> */
.L_x_24162:
        /* <DEDUP_REMOVED lines=10> */
.L_x_24161:
[----:B------:R-:W2:Y:S02]  /*6c20*/  LDG.E.64 R2, [R2.64] ;  /* 0x0000002402027981 */ /* 0x000ea4000c1e1b00 */
[----:B--2---:R0:W1:Y:S01]  /*6c30*/  DSETP.NEU.AND P0, PT, R2, RZ, PT ;  /* 0x000000ff0200722a */ /* 0x0040620003f0d000 */
[----:B------:R-:W-:Y:S05]  /*6c40*/  BRA `(.L_x_24156) ;  /* 0x00000ab000007947 */ /* 0x000fea0003800000 */
.L_x_24151:
        /* <DEDUP_REMOVED lines=11> */
.L_x_24165:
[----:B------:R-:W2:Y:S02]  /*6d00*/  LDG.E.128 R4, [R2.64] ;  /* 0x0000002402047981 */ /* 0x000ea4000c1e1d00 */
[----:B--2---:R-:W0:-:S06]  /*6d10*/  DSETP.NEU.AND P0, PT, R6, RZ, PT ;  /* 0x000000ff0600722a */ /* 0x004e0c0003f0d000 */
[----:B0-----:R0:W1:Y:S01]  /*6d20*/  DSETP.NEU.OR P0, PT, R4, RZ, P0 ;  /* 0x000000ff0400722a */ /* 0x001062000070d400 */
[----:B------:R-:W-:Y:S05]  /*6d30*/  BRA `(.L_x_24156) ;  /* 0x000009c000007947 */ /* 0x000fea0003800000 */
.L_x_24164:
        /* <DEDUP_REMOVED lines=27> */
.L_x_24167:
        /* <DEDUP_REMOVED lines=14> */
.L_x_24166:
[----:B------:R-:W2:Y:S02]  /*6fd0*/  LDG.E.U16 R0, [R2.64] ;  /* 0x0000002402007981 */ /* 0x000ea4000c1e1500 */
[----:B--2---:R-:W-:-:S04]  /*6fe0*/  PRMT R0, RZ, 0x5410, R0 ;  /* 0x00005410ff007816 */ /* 0x004fc80000000000 */
[----:B------:R-:W-:Y:S01]  /*6ff0*/  FSETP.NEU.FTZ.AND P0, PT, R0, RZ, PT ;  /* 0x000000ff0000720b */ /* 0x000fe20003f1d000 */
[----:B------:R-:W-:Y:S05]  /*7000*/  BRA `(.L_x_24156) ;  /* 0x000006f000007947 */ /* 0x000fea0003800000 */
.L_x_24163:
        /* <DEDUP_REMOVED lines=11> */
.L_x_24170:
        /* <DEDUP_REMOVED lines=21> */
.L_x_24174:
[----:B------:R-:W-:Y:S05]  /*7210*/  BSYNC B1 ;  /* 0x0000000000017941 */ /* 0x000fea0003800000 */
.L_x_24173:
[----:B------:R-:W-:Y:S01]  /*7220*/  LEA R3, R0, 0x3b800000, 0x17 ;  /* 0x3b80000000037811 */ /* 0x000fe200078eb8ff */
[----:B------:R-:W-:-:S05]  /*7230*/  IMAD.SHL.U32 R0, R2, 0x100000, RZ ;  /* 0x0010000002007824 */ /* 0x000fca00078e00ff */
[----:B------:R-:W-:Y:S02]  /*7240*/  LOP3.LUT R0, R3, R0, R4, 0xfe, !PT ;  /* 0x0000000003007212 */ /* 0x000fe400078efe04 */
.L_x_24172:
[----:B------:R-:W-:Y:S05]  /*7250*/  BSYNC B0 ;  /* 0x0000000000007941 */ /* 0x000fea0003800000 */
.L_x_24171:
[----:B------:R-:W-:Y:S01]  /*7260*/  FSETP.NEU.FTZ.AND P0, PT, R0, RZ, PT ;  /* 0x000000ff0000720b */ /* 0x000fe20003f1d000 */
[----:B------:R-:W-:Y:S05]  /*7270*/  BRA `(.L_x_24156) ;  /* 0x0000048000007947 */ /* 0x000fea0003800000 */
.L_x_24169:
        /* <DEDUP_REMOVED lines=21> */
.L_x_24178:
[----:B------:R-:W-:Y:S05]  /*73d0*/  BSYNC B1 ;  /* 0x0000000000017941 */ /* 0x000fea0003800000 */
.L_x_24177:
[----:B------:R-:W-:Y:S01]  /*73e0*/  LEA R3, R0, 0x37800000, 0x17 ;  /* 0x3780000000037811 */ /* 0x000fe200078eb8ff */
[----:B------:R-:W-:-:S05]  /*73f0*/  IMAD.SHL.U32 R0, R2, 0x200000, RZ ;  /* 0x0020000002007824 */ /* 0x000fca00078e00ff */
[----:B------:R-:W-:Y:S02]  /*7400*/  LOP3.LUT R0, R3, R0, R4, 0xfe, !PT ;  /* 0x0000000003007212 */ /* 0x000fe400078efe04 */
.L_x_24176:
[----:B------:R-:W-:Y:S05]  /*7410*/  BSYNC B0 ;  /* 0x0000000000007941 */ /* 0x000fea0003800000 */
.L_x_24175:
[----:B------:R-:W-:Y:S01]  /*7420*/  FSETP.NEU.FTZ.AND P0, PT, R0, RZ, PT ;  /* 0x000000ff0000720b */ /* 0x000fe20003f1d000 */
[----:B------:R-:W-:Y:S05]  /*7430*/  BRA `(.L_x_24156) ;  /* 0x000002c000007947 */ /* 0x000fea0003800000 */
.L_x_24168:
        /* <DEDUP_REMOVED lines=14> */
.L_x_24182:
[----:B------:R-:W-:Y:S05]  /*7520*/  BSYNC B0 ;  /* 0x0000000000007941 */ /* 0x000fea0003800000 */
.L_x_24181:
[----:B------:R-:W-:Y:S01]  /*7530*/  FSETP.NEU.FTZ.AND P0, PT, R0, RZ, PT ;  /* 0x000000ff0000720b */ /* 0x000fe20003f1d000 */
[----:B------:R-:W-:Y:S05]  /*7540*/  BRA `(.L_x_24156) ;  /* 0x000001b000007947 */ /* 0x000fea0003800000 */
.L_x_24155:
        /* <DEDUP_REMOVED lines=21> */
.L_x_24180:
[----:B------:R-:W2:Y:S02]  /*76a0*/  LDG.E.64 R2, [R2.64] ;  /* 0x0000002402027981 */ /* 0x000ea4000c1e1b00 */
[----:B--2---:R-:W-:-:S04]  /*76b0*/  ISETP.NE.U32.AND P0, PT, R2, RZ, PT ;  /* 0x000000ff0200720c */ /* 0x004fc80003f05070 */
[----:B------:R-:W-:Y:S01]  /*76c0*/  ISETP.NE.AND.EX P0, PT, R3, RZ, PT, P0 ;  /* 0x000000ff0300720c */ /* 0x000fe20003f05300 */
[----:B------:R-:W-:Y:S05]  /*76d0*/  BRA `(.L_x_24156) ;  /* 0x0000002000007947 */ /* 0x000fea0003800000 */
.L_x_24179:
[----:B------:R-:W2:Y:S02]  /*76e0*/  LDG.E R2, [R2.64] ;  /* 0x0000002402027981 */ /* 0x000ea4000c1e1900 */
[----:B--2---:R-:W-:Y:S02]  /*76f0*/  ISETP.NE.AND P0, PT, R2, RZ, PT ;  /* 0x000000ff0200720c */ /* 0x004fe40003f05270 */
.L_x_24156:
        /* <DEDUP_REMOVED lines=17> */
.L_x_24186:
[----:B------:R0:W-:Y:S01]  /*7810*/  STG.E.U8 [R16.64], R2 ;  /* 0x0000000210007986 */ /* 0x0001e2000c101124 */
[----:B------:R-:W-:Y:S05]  /*7820*/  BRA `(.L_x_24188) ;  /* 0x00000d5000007947 */ /* 0x000fea0003800000 */
.L_x_24185:
        /* <DEDUP_REMOVED lines=9> */
.L_x_24190:
[----:B------:R0:W-:Y:S01]  /*78c0*/  STG.E [R16.64], R2 ;  /* 0x0000000210007986 */ /* 0x0001e2000c101924 */
[----:B------:R-:W-:Y:S05]  /*78d0*/  BRA `(.L_x_24188) ;  /* 0x00000ca000007947 */ /* 0x000fea0003800000 */
.L_x_24189:
[----:B------:R0:W-:Y:S01]  /*78e0*/  STG.E.U16 [R16.64], R2 ;  /* 0x0000000210007986 */ /* 0x0001e2000c101524 */
[----:B------:R-:W-:Y:S05]  /*78f0*/  BRA `(.L_x_24188) ;  /* 0x00000c8000007947 */ /* 0x000fea0003800000 */
.L_x_24184:
        /* <DEDUP_REMOVED lines=9> */
.L_x_24192:
[----:B------:R-:W0:Y:S02]  /*7990*/  I2F.U32 R0, R2 ;  /* 0x0000000200007306 */ /* 0x000e240000201000 */
[----:B0-----:R-:W-:-:S05]  /*79a0*/  F2FP.PACK_AB R0, RZ, R0 ;  /* 0x00000000ff00723e */ /* 0x001fca00000000ff */
[----:B------:R0:W-:Y:S01]  /*79b0*/  STG.E.U16 [R16.64], R0 ;  /* 0x0000000010007986 */ /* 0x0001e2000c101524 */
[----:B------:R-:W-:Y:S05]  /*79c0*/  BRA `(.L_x_24188) ;  /* 0x00000bb000007947 */ /* 0x000fea0003800000 */
.L_x_24191:
        /* <DEDUP_REMOVED lines=10> */
.L_x_24194:
[----:B------:R-:W0:Y:S02]  /*7a70*/  I2F.U32 R2, R2 ;  /* 0x0000000200027306 */ /* 0x000e240000201000 */
[----:B0-----:R-:W-:-:S04]  /*7a80*/  F2FP.PACK_AB R3, RZ, R2 ;  /* 0x00000002ff03723e */ /* 0x001fc800000000ff */
[----:B------:R-:W-:-:S05]  /*7a90*/  PRMT R3, R3, 0x5410, RZ ;  /* 0x0000541003037816 */ /* 0x000fca00000000ff */
[----:B------:R0:W-:Y:S01]  /*7aa0*/  STG.E [R16.64], R3 ;  /* 0x0000000310007986 */ /* 0x0001e2000c101924 */
[----:B------:R-:W-:Y:S05]  /*7ab0*/  BRA `(.L_x_24188) ;  /* 0x00000ac000007947 */ /* 0x000fea0003800000 */
.L_x_24193:
[----:B------:R-:W0:Y:S02]  /*7ac0*/  I2F.F64.U32 R2, R2 ;  /* 0x0000000200027312 */ /* 0x000e240000201800 */
[----:B0-----:R0:W-:Y:S01]  /*7ad0*/  STG.E.64 [R16.64], R2 ;  /* 0x0000000210007986 */ /* 0x0011e2000c101b24 */
[----:B------:R-:W-:Y:S05]  /*7ae0*/  BRA `(.L_x_24188) ;  /* 0x00000a9000007947 */ /* 0x000fea0003800000 */
.L_x_24183:
        /* <DEDUP_REMOVED lines=10> */
.L_x_24197:
[----:B------:R-:W0:Y:S01]  /*7b90*/  I2F.F64.U32 R4, R2 ;  /* 0x0000000200047312 */ /* 0x000e220000201800 */
[----:B------:R-:W-:-:S05]  /*7ba0*/  CS2R R6, SRZ ;  /* 0x0000000000067805 */ /* 0x000fca000001ff00 */
[----:B0-----:R0:W-:Y:S01]  /*7bb0*/  STG.E.128 [R16.64], R4 ;  /* 0x0000000410007986 */ /* 0x0011e2000c101d24 */
[----:B------:R-:W-:Y:S05]  /*7bc0*/  BRA `(.L_x_24188) ;  /* 0x000009b000007947 */ /* 0x000fea0003800000 */
.L_x_24196:
        /* <DEDUP_REMOVED lines=21> */
.L_x_24201:
[----:B------:R-:W-:Y:S05]  /*7d20*/  BSYNC B0 ;  /* 0x0000000000007941 */ /* 0x000fea0003800000 */
.L_x_24200:
[----:B------:R-:W-:-:S05]  /*7d30*/  LOP3.LUT R3, R0, R3, RZ, 0xfc, !PT ;  /* 0x0000000300037212 */ /* 0x000fca00078efcff */
[----:B------:R0:W-:Y:S01]  /*7d40*/  STG.E.U8 [R16.64], R3 ;  /* 0x0000000310007986 */ /* 0x0001e2000c101124 */
[----:B------:R-:W-:Y:S05]  /*7d50*/  BRA `(.L_x_24188) ;  /* 0x0000082000007947 */ /* 0x000fea0003800000 */
.L_x_24199:
        /* <DEDUP_REMOVED lines=13> */
.L_x_24203:
[----:B------:R-:W-:Y:S01]  /*7e30*/  IMAD.MOV.U32 R0, RZ, RZ, 0x7f ;  /* 0x0000007fff007424 */ /* 0x000fe200078e00ff */
[----:B------:R-:W-:-:S04]  /*7e40*/  ISETP.GT.U32.AND P0, PT, R3, 0x7f800000, PT ;  /* 0x7f8000000300780c */ /* 0x000fc80003f04070 */
[----:B------:R-:W-:-:S04]  /*7e50*/  SEL R0, R0, 0x7c, P0 ;  /* 0x0000007c00007807 */ /* 0x000fc80000000000 */
.L_x_24204:
[----:B------:R-:W-:Y:S05]  /*7e60*/  BSYNC B0 ;  /* 0x0000000000007941 */ /* 0x000fea0003800000 */
.L_x_24202:
[----:B------:R-:W-:-:S04]  /*7e70*/  LOP3.LUT R2, R5, 0x80000000, RZ, 0xc0, !PT ;  /* 0x8000000005027812 */ /* 0x000fc800078ec0ff */
[----:B------:R-:W-:-:S04]  /*7e80*/  SHF.R.U32.HI R3, RZ, 0x18, R2 ;  /* 0x00000018ff037819 */ /* 0x000fc80000011602 */
[----:B------:R-:W-:-:S05]  /*7e90*/  LOP3.LUT R3, R0, R3, RZ, 0xfc, !PT ;  /* 0x0000000300037212 */ /* 0x000fca00078efcff */
[----:B------:R0:W-:Y:S01]  /*7ea0*/  STG.E.U8 [R16.64], R3 ;  /* 0x0000000310007986 */ /* 0x0001e2000c101124 */
[----:B------:R-:W-:Y:S05]  /*7eb0*/  BRA `(.L_x_24188) ;  /* 0x000006c000007947 */ /* 0x000fea0003800000 */
.L_x_24198:
[----:B------:R-:W0:Y:S02]  /*7ec0*/  I2F.U32 R0, R2 ;  /* 0x0000000200007306 */ /* 0x000e240000201000 */
[----:B0-----:R-:W-:-:S05]  /*7ed0*/  F2FP.BF16.PACK_AB R0, RZ, R0 ;  /* 0x00000000ff00723e */ /* 0x001fca00000010ff */
[----:B------:R0:W-:Y:S01]  /*7ee0*/  STG.E.U16 [R16.64], R0 ;  /* 0x0000000010007986 */ /* 0x0001e2000c101524 */
[----:B------:R-:W-:Y:S05]  /*7ef0*/  BRA `(.L_x_24188) ;  /* 0x0000068000007947 */ /* 0x000fea0003800000 */
.L_x_24195:
        /* <DEDUP_REMOVED lines=10> */
.L_x_24207:
        /* <DEDUP_REMOVED lines=17> */
.L_x_24210:
[----:B------:R-:W-:-:S04]  /*80b0*/  LOP3.LUT R2, R5, 0x80000000, RZ, 0xc0, !PT ;  /* 0x8000000005027812 */ /* 0x000fc800078ec0ff */
[----:B------:R-:W-:-:S04]  /*80c0*/  SHF.R.U32.HI R3, RZ, 0x18, R2 ;  /* 0x00000018ff037819 */ /* 0x000fc80000011602 */
[----:B------:R-:W-:-:S04]  /*80d0*/  LOP3.LUT R0, R0, R3, RZ, 0xfc, !PT ;  /* 0x0000000300007212 */ /* 0x000fc800078efcff */
[----:B------:R-:W-:Y:S02]  /*80e0*/  PRMT R8, R0, 0x7610, R8 ;  /* 0x0000761000087816 */ /* 0x000fe40000000008 */
.L_x_24209:
[----:B------:R-:W-:Y:S05]  /*80f0*/  BSYNC B0 ;  /* 0x0000000000007941 */ /* 0x000fea0003800000 */
.L_x_24208:
[----:B------:R0:W-:Y:S01]  /*8100*/  STG.E.U8 [R16.64], R8 ;  /* 0x0000000810007986 */ /* 0x0001e2000c101124 */
[----:B------:R-:W-:Y:S05]  /*8110*/  BRA `(.L_x_24188) ;  /* 0x0000046000007947 */ /* 0x000fea0003800000 */
.L_x_24206:
        /* <DEDUP_REMOVED lines=17> */
.L_x_24213:
[----:B------:R-:W-:-:S04]  /*8230*/  LOP3.LUT R2, R5, 0x80000000, RZ, 0xc0, !PT ;  /* 0x8000000005027812 */ /* 0x000fc800078ec0ff */
[----:B------:R-:W-:-:S04]  /*8240*/  SHF.R.U32.HI R3, RZ, 0x18, R2 ;  /* 0x00000018ff037819 */ /* 0x000fc80000011602 */
[----:B------:R-:W-:-:S04]  /*8250*/  LOP3.LUT R0, R0, R3, RZ, 0xfc, !PT ;  /* 0x0000000300007212 */ /* 0x000fc800078efcff */
[----:B------:R-:W-:Y:S02]  /*8260*/  PRMT R8, R0, 0x7610, R8 ;  /* 0x0000761000087816 */ /* 0x000fe40000000008 */
.L_x_24212:
[----:B------:R-:W-:Y:S05]  /*8270*/  BSYNC B0 ;  /* 0x0000000000007941 */ /* 0x000fea0003800000 */
.L_x_24211:
[----:B------:R0:W-:Y:S01]  /*8280*/  STG.E.U8 [R16.64], R8 ;  /* 0x0000000810007986 */ /* 0x0001e2000c101124 */
[----:B------:R-:W-:Y:S05]  /*8290*/  BRA `(.L_x_24188) ;  /* 0x000002e000007947 */ /* 0x000fea0003800000 */
.L_x_24205:
        /* <DEDUP_REMOVED lines=22> */
.L_x_24187:
        /* <DEDUP_REMOVED lines=20> */
.L_x_24215:
[----:B------:R-:W-:-:S05]  /*8540*/  IMAD.MOV.U32 R3, RZ, RZ, RZ ;  /* 0x000000ffff037224 */ /* 0x000fca00078e00ff */
[----:B------:R0:W-:Y:S01]  /*8550*/  STG.E.64 [R16.64], R2 ;  /* 0x0000000210007986 */ /* 0x0001e2000c101b24 */
[----:B------:R-:W-:Y:S05]  /*8560*/  BRA `(.L_x_24188) ;  /* 0x0000001000007947 */ /* 0x000fea0003800000 */
.L_x_24214:
[----:B------:R0:W-:Y:S02]  /*8570*/  STG.E [R16.64], R2 ;  /* 0x0000000210007986 */ /* 0x0001e4000c101924 */
.L_x_24188:
[----:B------:R-:W-:Y:S02]  /*8580*/  IADD3 R19, R19, 0x80, RZ ;  /* 0x0000008013137810 */ /* 0x000fe40007ffe0ff */
.L_x_24083:
[----:B------:R-:W-:Y:S05]  /*8590*/  BSYNC B6 ;  /* 0x0000000000067941 */ /* 0x000fea0003800000 */
.L_x_24082:
        /* <DEDUP_REMOVED lines=230> */
.L_x_24216:
        /* <DEDUP_REMOVED lines=19> */
.L_x_24220:
[----:B------:R-:W2:Y:S02]  /*9530*/  LDG.E.U8 R2, [R2.64] ;  /* 0x0000002402027981 */ /* 0x000ea4000c1e1100 */
[----:B--2---:R-:W-:Y:S01]  /*9540*/  ISETP.NE.AND P0, PT, R2, RZ, PT ;  /* 0x000000ff0200720c */ /* 0x004fe20003f05270 */
[----:B------:R-:W-:Y:S05]  /*9550*/  BRA `(.L_x_24222) ;  /* 0x00000e0000007947 */ /* 0x000fea0003800000 */
.L_x_24219:
        /* <DEDUP_REMOVED lines=10> */
.L_x_24224:
[----:B------:R-:W2:Y:S02]  /*9600*/  LDG.E R2, [R2.64] ;  /* 0x0000002402027981 */ /* 0x000ea4000c1e1900 */
[----:B--2---:R-:W-:Y:S01]  /*9610*/  ISETP.NE.AND P0, PT, R2, RZ, PT ;  /* 0x000000ff0200720c */ /* 0x004fe20003f05270 */
[----:B------:R-:W-:Y:S05]  /*9620*/  BRA `(.L_x_24222) ;  /* 0x00000d3000007947 */ /* 0x000fea0003800000 */
.L_x_24223:
[----:B------:R-:W2:Y:S02]  /*9630*/  LDG.E.U16 R2, [R2.64] ;  /* 0x0000002402027981 */ /* 0x000ea4000c1e1500 */
[----:B--2---:R-:W-:Y:S01]  /*9640*/  ISETP.NE.AND P0, PT, R2, RZ, PT ;  /* 0x000000ff0200720c */ /* 0x004fe20003f05270 */
[----:B------:R-:W-:Y:S05]  /*9650*/  BRA `(.L_x_24222) ;  /* 0x00000d0000007947 */ /* 0x000fea0003800000 */
.L_x_24218:
        /* <DEDUP_REMOVED lines=9> */
.L_x_24226:
[----:B------:R-:W2:Y:S02]  /*96f0*/  LDG.E.U16 R0, [R2.64] ;  /* 0x0000002402007981 */ /* 0x000ea4000c1e1500 */
[----:B--2---:R-:W-:-:S05]  /*9700*/  HADD2.F32 R0, -RZ, R0.H0_H0 ;  /* 0x20000000ff007230 */ /* 0x004fca0000004100 */
[----:B------:R-:W-:Y:S01]  /*9710*/  FSETP.NEU.FTZ.AND P0, PT, R0, RZ, PT ;  /* 0x000000ff0000720b */ /* 0x000fe20003f1d000 */
[----:B------:R-:W-:Y:S05]  /*9720*/  BRA `(.L_x_24222) ;  /* 0x00000c3000007947 */ /* 0x000fea0003800000 */
.L_x_24225:
        /* <DEDUP_REMOVED lines=11> */
.L_x_24228:
        /* <DEDUP_REMOVED lines=10> */
.L_x_24227:
[----:B------:R-:W2:Y:S02]  /*9880*/  LDG.E.64 R2, [R2.64] ;  /* 0x0000002402027981 */ /* 0x000ea4000c1e1b00 */
[----:B--2---:R0:W1:Y:S01]  /*9890*/  DSETP.NEU.AND P0, PT, R2, RZ, PT ;  /* 0x000000ff0200722a */ /* 0x0040620003f0d000 */
[----:B------:R-:W-:Y:S05]  /*98a0*/  BRA `(.L_x_24222) ;  /* 0x00000ab000007947 */ /* 0x000fea0003800000 */
.L_x_24217:
        /* <DEDUP_REMOVED lines=11> */
.L_x_24231:
[----:B------:R-:W2:Y:S02]  /*9960*/  LDG.E.128 R4, [R2.64] ;  /* 0x0000002402047981 */ /* 0x000ea4000c1e1d00 */
[----:B--2---:R-:W0:-:S06]  /*9970*/  DSETP.NEU.AND P0, PT, R6, RZ, PT ;  /* 0x000000ff0600722a */ /* 0x004e0c0003f0d000 */
[----:B0-----:R0:W1:Y:S01]  /*9980*/  DSETP.NEU.OR P0, PT, R4, RZ, P0 ;  /* 0x000000ff0400722a */ /* 0x001062000070d400 */
[----:B------:R-:W-:Y:S05]  /*9990*/  BRA `(.L_x_24222) ;  /* 0x000009c000007947 */ /* 0x000fea0003800000 */
.L_x_24230:
        /* <DEDUP_REMOVED lines=27> */
.L_x_24233:
        /* <DEDUP_REMOVED lines=14> */
.L_x_24232:
[----:B------:R-:W2:Y:S02]  /*9c30*/  LDG.E.U16 R0, [R2.64] ;  /* 0x0000002402007981 */ /* 0x000ea4000c1e1500 */
[----:B--2---:R-:W-:-:S04]  /*9c40*/  PRMT R0, RZ, 0x5410, R0 ;  /* 0x00005410ff007816 */ /* 0x004fc80000000000 */
[----:B------:R-:W-:Y:S01]  /*9c50*/  FSETP.NEU.FTZ.AND P0, PT, R0, RZ, PT ;  /* 0x000000ff0000720b */ /* 0x000fe20003f1d000 */
[----:B------:R-:W-:Y:S05]  /*9c60*/  BRA `(.L_x_24222) ;  /* 0x000006f000007947 */ /* 0x000fea0003800000 */
.L_x_24229:
        /* <DEDUP_REMOVED lines=11> */
.L_x_24236:
        /* <DEDUP_REMOVED lines=21> */
.L_x_24240:
[----:B------:R-:W-:Y:S05]  /*9e70*/  BSYNC B1 ;  /* 0x0000000000017941 */ /* 0x000fea0003800000 */
.L_x_24239:
[----:B------:R-:W-:Y:S01]  /*9e80*/  LEA R3, R0, 0x3b800000, 0x17 ;  /* 0x3b80000000037811 */ /* 0x000fe200078eb8ff */
[----:B------:R-:W-:-:S05]  /*9e90*/  IMAD.SHL.U32 R0, R2, 0x100000, RZ ;  /* 0x0010000002007824 */ /* 0x000fca00078e00ff */
[----:B------:R-:W-:Y:S02]  /*9ea0*/  LOP3.LUT R0, R3, R0, R4, 0xfe, !PT ;  /* 0x0000000003007212 */ /* 0x000fe400078efe04 */
.L_x_24238:
[----:B------:R-:W-:Y:S05]  /*9eb0*/  BSYNC B0 ;  /* 0x0000000000007941 */ /* 0x000fea0003800000 */
.L_x_24237:
[----:B------:R-:W-:Y:S01]  /*9ec0*/  FSETP.NEU.FTZ.AND P0, PT, R0, RZ, PT ;  /* 0x000000ff0000720b */ /* 0x000fe20003f1d000 */
[----:B------:R-:W-:Y:S05]  /*9ed0*/  BRA `(.L_x_24222) ;  /* 0x0000048000007947 */ /* 0x000fea0003800000 */
.L_x_24235:
        /* <DEDUP_REMOVED lines=21> */
.L_x_24244:
[----:B------:R-:W-:Y:S05]  /*a030*/  BSYNC B1 ;  /* 0x0000000000017941 */ /* 0x000fea0003800000 */
.L_x_24243:
[----:B------:R-:W-:Y:S01]  /*a040*/  LEA R3, R0, 0x37800000, 0x17 ;  /* 0x3780000000037811 */ /* 0x000fe200078eb8ff */
[----:B------:R-:W-:-:S05]  /*a050*/  IMAD.SHL.U32 R0, R2, 0x200000, RZ ;  /* 0x0020000002007824 */ /* 0x000fca00078e00ff */
[----:B------:R-:W-:Y:S02]  /*a060*/  LOP3.LUT R0, R3, R0, R4, 0xfe, !PT ;  /* 0x0000000003007212 */ /* 0x000fe400078efe04 */
.L_x_24242:
[----:B------:R-:W-:Y:S05]  /*a070*/  BSYNC B0 ;  /* 0x0000000000007941 */ /* 0x000fea0003800000 */
.L_x_24241:
[----:B------:R-:W-:Y:S01]  /*a080*/  FSETP.NEU.FTZ.AND P0, PT, R0, RZ, PT ;  /* 0x000000ff0000720b */ /* 0x000fe20003f1d000 */
[----:B------:R-:W-:Y:S05]  /*a090*/  BRA `(.L_x_24222) ;  /* 0x000002c000007947 */ /* 0x000fea0003800000 */
.L_x_24234:
        /* <DEDUP_REMOVED lines=14> */
.L_x_24248:
[----:B------:R-:W-:Y:S05]  /*a180*/  BSYNC B0 ;  /* 0x0000000000007941 */ /* 0x000fea0003800000 */
.L_x_24247:
[----:B------:R-:W-:Y:S01]  /*a190*/  FSETP.NEU.FTZ.AND P0, PT, R0, RZ, PT ;  /* 0x000000ff0000720b */ /* 0x000fe20003f1d000 */
[----:B------:R-:W-:Y:S05]  /*a1a0*/  BRA `(.L_x_24222) ;  /* 0x000001b000007947 */ /* 0x000fea0003800000 */
.L_x_24221:
        /* <DEDUP_REMOVED lines=21> */
.L_x_24246:
[----:B------:R-:W2:Y:S02]  /*a300*/  LDG.E.64 R2, [R2.64] ;  /* 0x0000002402027981 */ /* 0x000ea4000c1e1b00 */
[----:B--2---:R-:W-:-:S04]  /*a310*/  ISETP.NE.U32.AND P0, PT, R2, RZ, PT ;  /* 0x000000ff0200720c */ /* 0x004fc80003f05070 */
[----:B------:R-:W-:Y:S01]  /*a320*/  ISETP.NE.AND.EX P0, PT, R3, RZ, PT, P0 ;  /* 0x000000ff0300720c */ /* 0x000fe20003f05300 */
[----:B------:R-:W-:Y:S05]  /*a330*/  BRA `(.L_x_24222) ;  /* 0x0000002000007947 */ /* 0x000fea0003800000 */
.L_x_24245:
[----:B------:R-:W2:Y:S02]  /*a340*/  LDG.E R2, [R2.64] ;  /* 0x0000002402027981 */ /* 0x000ea4000c1e1900 */
[----:B--2---:R-:W-:Y:S02]  /*a350*/  ISETP.NE.AND P0, PT, R2, RZ, PT ;  /* 0x000000ff0200720c */ /* 0x004fe40003f05270 */
.L_x_24222:
        /* <DEDUP_REMOVED lines=17> */
.L_x_24252:
[----:B------:R-:W-:Y:S01]  /*a470*/  STG.E.U8 [R16.64], R2 ;  /* 0x0000000210007986 */ /* 0x000fe2000c101124 */
[----:B------:R-:W-:Y:S05]  /*a480*/  EXIT ;  /* 0x000000000000794d */ /* 0x000fea0003800000 */
.L_x_24251:
        /* <DEDUP_REMOVED lines=9> */
.L_x_24255:
[----:B------:R-:W-:Y:S01]  /*a520*/  STG.E [R16.64], R2 ;  /* 0x0000000210007986 */ /* 0x000fe2000c101924 */
[----:B------:R-:W-:Y:S05]  /*a530*/  EXIT ;  /* 0x000000000000794d */ /* 0x000fea0003800000 */
.L_x_24254:
[----:B------:R-:W-:Y:S01]  /*a540*/  STG.E.U16 [R16.64], R2 ;  /* 0x0000000210007986 */ /* 0x000fe2000c101524 */
[----:B------:R-:W-:Y:S05]  /*a550*/  EXIT ;  /* 0x000000000000794d */ /* 0x000fea0003800000 */
.L_x_24250:
[----:B------:R-:W-:-:S13]  /*a560*/  ISETP.GT.AND P0, PT, R0, 0x6, PT ;  /* 0x000000060000780c */ /* 0x000fda0003f04270 */
[----:B------:R-:W-:Y:S05]  /*a570*/  @P0 BRA `(.L_x_24256) ;  /* 0x000000b000000947 */ /* 0x000fea0003800000 */
[----:B------:R-:W-:-:S13]  /*a580*/  ISETP.NE.AND P0, PT, R0, 0x5, PT ;  /* 0x000000050000780c */ /* 0x000fda0003f05270 */
[----:B------:R-:W-:Y:S05]  /*a590*/  @!P0 BRA `(.L_x_24257) ;  /* 0x0000005000008947 */ /* 0x000fea0003800000 */
[----:B------:R-:W-:-:S13]  /*a5a0*/  ISETP.NE.AND P0, PT, R0, 0x6, PT ;  /* 0x000000060000780c */ /* 0x000fda0003f05270 */
[----:B------:R-:W-:Y:S05]  /*a5b0*/  @P0 BRA `(.L_x_24253) ;  /* 0x00000aa000000947 */ /* 0x000fea0003800000 */
[----:B------:R-:W0:Y:S02]  /*a5c0*/  I2F.U32 R3, R2 ;  /* 0x0000000200037306 */ /* 0x000e240000201000 */
[----:B0-----:R-:W-:Y:S01]  /*a5d0*/  STG.E [R16.64], R3 ;  /* 0x0000000310007986 */ /* 0x001fe2000c101924 */
[----:B------:R-:W-:Y:S05]  /*a5e0*/  EXIT ;  /* 0x000000000000794d */ /* 0x000fea0003800000 */
.L_x_24257:
[----:B------:R-:W0:Y:S02]  /*a5f0*/  I2F.U32 R0, R2 ;  /* 0x0000000200007306 */ /* 0x000e240000201000 */
[----:B0-----:R-:W-:-:S05]  /*a600*/  F2FP.PACK_AB R0, RZ, R0 ;  /* 0x00000000ff00723e */ /* 0x001fca00000000ff */
[----:B------:R-:W-:Y:S01]  /*a610*/  STG.E.U16 [R16.64], R0 ;  /* 0x0000000010007986 */ /* 0x000fe2000c101524 */
[----:B------:R-:W-:Y:S05]  /*a620*/  EXIT ;  /* 0x000000000000794d */ /* 0x000fea0003800000 */
.L_x_24256:
        /* <DEDUP_REMOVED lines=8> */
[----:B0-----:R-:W-:Y:S01]  /*a6b0*/  STG.E.64 [R16.64], R2 ;  /* 0x0000000210007986 */ /* 0x001fe2000c101b24 */
[----:B------:R-:W-:Y:S05]  /*a6c0*/  EXIT ;  /* 0x000000000000794d */ /* 0x000fea0003800000 */
.L_x_24259:
[----:B------:R-:W0:Y:S02]  /*a6d0*/  I2F.U32 R2, R2 ;  /* 0x0000000200027306 */ /* 0x000e240000201000 */
[----:B0-----:R-:W-:-:S04]  /*a6e0*/  F2FP.PACK_AB R3, RZ, R2 ;  /* 0x00000002ff03723e */ /* 0x001fc800000000ff */
[----:B------:R-:W-:-:S05]  /*a6f0*/  PRMT R3, R3, 0x5410, RZ ;  /* 0x0000541003037816 */ /* 0x000fca00000000ff */
[----:B------:R-:W-:Y:S01]  /*a700*/  STG.E [R16.64], R3 ;  /* 0x0000000310007986 */ /* 0x000fe2000c101924 */
[----:B------:R-:W-:Y:S05]  /*a710*/  EXIT ;  /* 0x000000000000794d */ /* 0x000fea0003800000 */
.L_x_24258:
[----:B------:R-:W0:Y:S02]  /*a720*/  I2F.F64.U32 R2, R2 ;  /* 0x0000000200027312 */ /* 0x000e240000201800 */
[----:B0-----:R-:W-:Y:S01]  /*a730*/  STG.E.64 [R16.64], R2 ;  /* 0x0000000210007986 */ /* 0x001fe2000c101b24 */
[----:B------:R-:W-:Y:S05]  /*a740*/  EXIT ;  /* 0x000000000000794d */ /* 0x000fea0003800000 */
.L_x_24249:
        /* <DEDUP_REMOVED lines=8> */
[----:B------:R-:W-:Y:S01]  /*a7d0*/  STG.E.U8 [R16.64], R2 ;  /* 0x0000000210007986 */ /* 0x000fe2000c101124 */
[----:B------:R-:W-:Y:S05]  /*a7e0*/  EXIT ;  /* 0x000000000000794d */ /* 0x000fea0003800000 */
.L_x_24262:
[----:B------:R-:W0:Y:S01]  /*a7f0*/  I2F.F64.U32 R4, R2 ;  /* 0x0000000200047312 */ /* 0x000e220000201800 */
[----:B------:R-:W-:-:S05]  /*a800*/  CS2R R6, SRZ ;  /* 0x0000000000067805 */ /* 0x000fca000001ff00 */
[----:B0-----:R-:W-:Y:S01]  /*a810*/  STG.E.128 [R16.64], R4 ;  /* 0x0000000410007986 */ /* 0x001fe2000c101d24 */
[----:B------:R-:W-:Y:S05]  /*a820*/  EXIT ;  /* 0x000000000000794d */ /* 0x000fea0003800000 */
.L_x_24261:
        /* <DEDUP_REMOVED lines=21> */
.L_x_24266:
[----:B------:R-:W-:Y:S05]  /*a980*/  BSYNC B0 ;  /* 0x0000000000007941 */ /* 0x000fea0003800000 */
.L_x_24265:
[----:B------:R-:W-:-:S05]  /*a990*/  LOP3.LUT R3, R0, R3, RZ, 0xfc, !PT ;  /* 0x0000000300037212 */ /* 0x000fca00078efcff */
[----:B------:R-:W-:Y:S01]  /*a9a0*/  STG.E.U8 [R16.64], R3 ;  /* 0x0000000310007986 */ /* 0x000fe2000c101124 */
[----:B------:R-:W-:Y:S05]  /*a9b0*/  EXIT ;  /* 0x000000000000794d */ /* 0x000fea0003800000 */
.L_x_24264:
        /* <DEDUP_REMOVED lines=13> */
.L_x_24268:
[----:B------:R-:W-:Y:S01]  /*aa90*/  IMAD.MOV.U32 R0, RZ, RZ, 0x7f ;  /* 0x0000007fff007424 */ /* 0x000fe200078e00ff */
[----:B------:R-:W-:-:S04]  /*aaa0*/  ISETP.GT.U32.AND P0, PT, R3, 0x7f800000, PT ;  /* 0x7f8000000300780c */ /* 0x000fc80003f04070 */
[----:B------:R-:W-:-:S04]  /*aab0*/  SEL R0, R0, 0x7c, P0 ;  /* 0x0000007c00007807 */ /* 0x000fc80000000000 */
.L_x_24269:
[----:B------:R-:W-:Y:S05]  /*aac0*/  BSYNC B0 ;  /* 0x0000000000007941 */ /* 0x000fea0003800000 */
.L_x_24267:
[----:B------:R-:W-:-:S04]  /*aad0*/  LOP3.LUT R2, R5, 0x80000000, RZ, 0xc0, !PT ;  /* 0x8000000005027812 */ /* 0x000fc800078ec0ff */
[----:B------:R-:W-:-:S04]  /*aae0*/  SHF.R.U32.HI R3, RZ, 0x18, R2 ;  /* 0x00000018ff037819 */ /* 0x000fc80000011602 */
[----:B------:R-:W-:-:S05]  /*aaf0*/  LOP3.LUT R3, R0, R3, RZ, 0xfc, !PT ;  /* 0x0000000300037212 */ /* 0x000fca00078efcff */
[----:B------:R-:W-:Y:S01]  /*ab00*/  STG.E.U8 [R16.64], R3 ;  /* 0x0000000310007986 */ /* 0x000fe2000c101124 */
[----:B------:R-:W-:Y:S05]  /*ab10*/  EXIT ;  /* 0x000000000000794d */ /* 0x000fea0003800000 */
.L_x_24263:
[----:B------:R-:W0:Y:S02]  /*ab20*/  I2F.U32 R0, R2 ;  /* 0x0000000200007306 */ /* 0x000e240000201000 */
[----:B0-----:R-:W-:-:S05]  /*ab30*/  F2FP.BF16.PACK_AB R0, RZ, R0 ;  /* 0x00000000ff00723e */ /* 0x001fca00000010ff */
[----:B------:R-:W-:Y:S01]  /*ab40*/  STG.E.U16 [R16.64], R0 ;  /* 0x0000000010007986 */ /* 0x000fe2000c101524 */
[----:B------:R-:W-:Y:S05]  /*ab50*/  EXIT ;  /* 0x000000000000794d */ /* 0x000fea0003800000 */
.L_x_24260:
        /* <DEDUP_REMOVED lines=10> */
.L_x_24272:
        /* <DEDUP_REMOVED lines=17> */
.L_x_24275:
[----:B------:R-:W-:-:S04]  /*ad10*/  LOP3.LUT R2, R5, 0x80000000, RZ, 0xc0, !PT ;  /* 0x8000000005027812 */ /* 0x000fc800078ec0ff */
[----:B------:R-:W-:-:S04]  /*ad20*/  SHF.R.U32.HI R3, RZ, 0x18, R2 ;  /* 0x00000018ff037819 */ /* 0x000fc80000011602 */
[----:B------:R-:W-:-:S04]  /*ad30*/  LOP3.LUT R0, R0, R3, RZ, 0xfc, !PT ;  /* 0x0000000300007212 */ /* 0x000fc800078efcff */
[----:B------:R-:W-:Y:S02]  /*ad40*/  PRMT R8, R0, 0x7610, R8 ;  /* 0x0000761000087816 */ /* 0x000fe40000000008 */
.L_x_24274:
[----:B------:R-:W-:Y:S05]  /*ad50*/  BSYNC B0 ;  /* 0x0000000000007941 */ /* 0x000fea0003800000 */
.L_x_24273:
[----:B------:R-:W-:Y:S01]  /*ad60*/  STG.E.U8 [R16.64], R8 ;  /* 0x0000000810007986 */ /* 0x000fe2000c101124 */
[----:B------:R-:W-:Y:S05]  /*ad70*/  EXIT ;  /* 0x000000000000794d */ /* 0x000fea0003800000 */
.L_x_24271:
        /* <DEDUP_REMOVED lines=17> */
.L_x_24278:
[----:B------:R-:W-:-:S04]  /*ae90*/  LOP3.LUT R2, R5, 0x80000000, RZ, 0xc0, !PT ;  /* 0x8000000005027812 */ /* 0x000fc800078ec0ff */
[----:B------:R-:W-:-:S04]  /*aea0*/  SHF.R.U32.HI R3, RZ, 0x18, R2 ;  /* 0x00000018ff037819 */ /* 0x000fc80000011602 */
[----:B------:R-:W-:-:S04]  /*aeb0*/  LOP3.LUT R0, R0, R3, RZ, 0xfc, !PT ;  /* 0x0000000300007212 */ /* 0x000fc800078efcff */
[----:B------:R-:W-:Y:S02]  /*aec0*/  PRMT R8, R0, 0x7610, R8 ;  /* 0x0000761000087816 */ /* 0x000fe40000000008 */
.L_x_24277:
[----:B------:R-:W-:Y:S05]  /*aed0*/  BSYNC B0 ;  /* 0x0000000000007941 */ /* 0x000fea0003800000 */
.L_x_24276:
[----:B------:R-:W-:Y:S01]  /*aee0*/  STG.E.U8 [R16.64], R8 ;  /* 0x0000000810007986 */ /* 0x000fe2000c101124 */
[----:B------:R-:W-:Y:S05]  /*aef0*/  EXIT ;  /* 0x000000000000794d */ /* 0x000fea0003800000 */
.L_x_24270:
        /* <DEDUP_REMOVED lines=22> */
.L_x_24253:
        /* <DEDUP_REMOVED lines=20> */
.L_x_24280:
[----:B------:R-:W-:-:S05]  /*b1a0*/  IMAD.MOV.U32 R3, RZ, RZ, RZ ;  /* 0x000000ffff037224 */ /* 0x000fca00078e00ff */
[----:B------:R-:W-:Y:S01]  /*b1b0*/  STG.E.64 [R16.64], R2 ;  /* 0x0000000210007986 */ /* 0x000fe2000c101b24 */
[----:B------:R-:W-:Y:S05]  /*b1c0*/  EXIT ;  /* 0x000000000000794d */ /* 0x000fea0003800000 */
.L_x_24279:
[----:B------:R-:W-:Y:S01]  /*b1d0*/  STG.E [R16.64], R2 ;  /* 0x0000000210007986 */ /* 0x000fe2000c101924 */
[----:B------:R-:W-:Y:S05]  /*b1e0*/  EXIT ;  /* 0x000000000000794d */ /* 0x000fea0003800000 */
.L_x_24281:
        /* <DEDUP_REMOVED lines=9> */
.L_x_40177:


//--------------------- .text._ZN2at6native27unrolled_elementwise_kernelINS0_13AUnaryFunctorIbbbZNS0_19minimum_kernel_cudaERNS_18TensorIteratorBaseEEUlbbE_EESt5arrayIPcLm2EELi4E23TrivialOffsetCalculatorILi1EjESB_NS0_6memory12LoadWithCastILi1EEENSC_13StoreWithCastILi1EEEEEviT_T0_T2_T3_T4_T5_ --------------------------
	.section	.text._ZN2at6native27unrolled_elementwise_kernelINS0_13AUnaryFunctorIbbbZNS0_19minimum_kernel_cudaERNS_18TensorIteratorBaseEEUlbbE_EESt5arrayIPcLm2EELi4E23TrivialOffsetCalculatorILi1EjESB_NS0_6memory12LoadWithCastILi1EEENSC_13StoreWithCastILi1EEEEEviT_T0_T2_T3_T4_T5_,"ax",@progbits
	.sectioninfo	@"SHI_REGISTERS=30"
	.align	128
        .global         _ZN2at6native27unrolled_elementwise_kernelINS0_13AUnaryFunctorIbbbZNS0_19minimum_kernel_cudaERNS_18TensorIteratorBaseEEUlbbE_EESt5arrayIPcLm2EELi4E23TrivialOffsetCalculatorILi1EjESB_NS0_6memory12LoadWithCastILi1EEENSC_13StoreWithCastILi1EEEEEviT_T0_T2_T3_T4_T5_
        .type           _ZN2at6native27unrolled_elementwise_kernelINS0_13AUnaryFunctorIbbbZNS0_19minimum_kernel_cudaERNS_18TensorIteratorBaseEEUlbbE_EESt5arrayIPcLm2EELi4E23TrivialOffsetCalculatorILi1EjESB_NS0_6memory12LoadWithCastILi1EEENSC_13StoreWithCastILi1EEEEEviT_T0_T2_T3_T4_T5_,@function
        .size           _ZN2at6native27unrolled_elementwise_kernelINS0_13AUnaryFunctorIbbbZNS0_19minimum_kernel_cudaERNS_18TensorIteratorBaseEEUlbbE_EESt5arrayIPcLm2EELi4E23TrivialOffsetCalculatorILi1EjESB_NS0_6memory12LoadWithCastILi1EEENSC_13StoreWithCastILi1EEEEEviT_T0_T2_T3_T4_T5_,(.L_x_40178 - _ZN2at6native27unrolled_elementwise_kernelINS0_13AUnaryFunctorIbbbZNS0_19minimum_kernel_cudaERNS_18TensorIteratorBaseEEUlbbE_EESt5arrayIPcLm2EELi4E23TrivialOffsetCalculatorILi1EjESB_NS0_6memory12LoadWithCastILi1EEENSC_13StoreWithCastILi1EEEEEviT_T0_T2_T3_T4_T5_)
        .other          _ZN2at6native27unrolled_elementwise_kernelINS0_13AUnaryFunctorIbbbZNS0_19minimum_kernel_cudaERNS_18TensorIteratorBaseEEUlbbE_EESt5arrayIPcLm2EELi4E23TrivialOffsetCalculatorILi1EjESB_NS0_6memory12LoadWithCastILi1EEENSC_13StoreWithCastILi1EEEEEviT_T0_T2_T3_T4_T5_,@"STO_CUDA_ENTRY STV_DEFAULT"
_ZN2at6native27unrolled_elementwise_kernelINS0_13AUnaryFunctorIbbbZNS0_19minimum_kernel_cudaERNS_18TensorIteratorBaseEEUlbbE_EESt5arrayIPcLm2EELi4E23TrivialOffsetCalculatorILi1EjESB_NS0_6memory12LoadWithCastILi1EEENSC_13StoreWithCastILi1EEEEEviT_T0_T2_T3_T4_T5_:
.text._ZN2at6native27unrolled_elementwise_kernelINS0_13AUnaryFunctorIbbbZNS0_19minimum_kernel_cudaERNS_18TensorIteratorBaseEEUlbbE_EESt5arrayIPcLm2EELi4E23TrivialOffsetCalculatorILi1EjESB_NS0_6memory12LoadWithCastILi1EEENSC_13StoreWithCastILi1EEEEEviT_T0_T2_T3_T4_T5_:
        /* <DEDUP_REMOVED lines=30> */
.L_x_24287:
[----:B------:R-:W2:Y:S02]  /*01e0*/  LDG.E.U8 R4, [R4.64] ;  /* 0x0000002404047981 */ /* 0x000ea4000c1e1100 */
[----:B--2---:R-:W-:Y:S01]  /*01f0*/  ISETP.NE.AND P0, PT, R4, RZ, PT ;  /* 0x000000ff0400720c */ /* 0x004fe20003f05270 */
[----:B------:R-:W-:Y:S05]  /*0200*/  BRA `(.L_x_24289) ;  /* 0x00000e1000007947 */ /* 0x000fea0003800000 */
.L_x_24286:
        /* <DEDUP_REMOVED lines=10> */
.L_x_24291:
[----:B------:R-:W2:Y:S02]  /*02b0*/  LDG.E R4, [R4.64] ;  /* 0x0000002404047981 */ /* 0x000ea4000c1e1900 */
[----:B--2---:R-:W-:Y:S01]  /*02c0*/  ISETP.NE.AND P0, PT, R4, RZ, PT ;  /* 0x000000ff0400720c */ /* 0x004fe20003f05270 */
[----:B------:R-:W-:Y:S05]  /*02d0*/  BRA `(.L_x_24289) ;  /* 0x00000d4000007947 */ /* 0x000fea0003800000 */
.L_x_24290:
[----:B------:R-:W2:Y:S02]  /*02e0*/  LDG.E.U16 R4, [R4.64] ;  /* 0x0000002404047981 */ /* 0x000ea4000c1e1500 */
[----:B--2---:R-:W-:Y:S01]  /*02f0*/  ISETP.NE.AND P0, PT, R4, RZ, PT ;  /* 0x000000ff0400720c */ /* 0x004fe20003f05270 */
[----:B------:R-:W-:Y:S05]  /*0300*/  BRA `(.L_x_24289) ;  /* 0x00000d1000007947 */ /* 0x000fea0003800000 */
.L_x_24285:
        /* <DEDUP_REMOVED lines=9> */
.L_x_24293:
[----:B------:R-:W2:Y:S02]  /*03a0*/  LDG.E.U16 R0, [R4.64] ;  /* 0x0000002404007981 */ /* 0x000ea4000c1e1500 */
[----:B--2---:R-:W-:-:S05]  /*03b0*/  HADD2.F32 R0, -RZ, R0.H0_H0 ;  /* 0x20000000ff007230 */ /* 0x004fca0000004100 */
[----:B------:R-:W-:Y:S01]  /*03c0*/  FSETP.NEU.FTZ.AND P0, PT, R0, RZ, PT ;  /* 0x000000ff0000720b */ /* 0x000fe20003f1d000 */
[----:B------:R-:W-:Y:S05]  /*03d0*/  BRA `(.L_x_24289) ;  /* 0x00000c4000007947 */ /* 0x000fea0003800000 */
.L_x_24292:
        /* <DEDUP_REMOVED lines=11> */
.L_x_24295:
        /* <DEDUP_REMOVED lines=10> */
.L_x_24294:
[----:B------:R-:W2:Y:S02]  /*0530*/  LDG.E.64 R4, [R4.64] ;  /* 0x0000002404047981 */ /* 0x000ea4000c1e1b00 */
[----:B--2---:R0:W1:Y:S01]  /*0540*/  DSETP.NEU.AND P0, PT, R4, RZ, PT ;  /* 0x000000ff0400722a */ /* 0x0040620003f0d000 */
[----:B------:R-:W-:Y:S05]  /*0550*/  BRA `(.L_x_24289) ;  /* 0x00000ac000007947 */ /* 0x000fea0003800000 */
.L_x_24284:
        /* <DEDUP_REMOVED lines=11> */
.L_x_24298:
[----:B------:R-:W2:Y:S02]  /*0610*/  LDG.E.128 R4, [R4.64] ;  /* 0x0000002404047981 */ /* 0x000ea4000c1e1d00 */
[----:B--2---:R-:W0:-:S06]  /*0620*/  DSETP.NEU.AND P0, PT, R6, RZ, PT ;  /* 0x000000ff0600722a */ /* 0x004e0c0003f0d000 */
[----:B0-----:R0:W1:Y:S01]  /*0630*/  DSETP.NEU.OR P0, PT, R4, RZ, P0 ;  /* 0x000000ff0400722a */ /* 0x001062000070d400 */
[----:B------:R-:W-:Y:S05]  /*0640*/  BRA `(.L_x_24289) ;  /* 0x000009d000007947 */ /* 0x000fea0003800000 */
.L_x_24297:
        /* <DEDUP_REMOVED lines=27> */
.L_x_24300:
        /* <DEDUP_REMOVED lines=13> */
[----:B------:R-:W-:Y:S01]  /*08d0*/  FSETP.NEU.FTZ.AND P0, PT, R0, RZ, PT ;  /* 0x000000ff0000720b */ /* 0x000fe20003f1d000 */
[----:B------:R-:W-:Y:S05]  /*08e0*/  BRA `(.L_x_24289) ;  /* 0x0000073000007947 */ /* 0x000fea0003800000 */
.L_x_24299:
[----:B------:R-:W2:Y:S02]  /*08f0*/  LDG.E.U16 R0, [R4.64] ;  /* 0x0000002404007981 */ /* 0x000ea4000c1e1500 */
[----:B--2---:R-:W-:-:S04]  /*0900*/  PRMT R0, RZ, 0x5410, R0 ;  /* 0x00005410ff007816 */ /* 0x004fc80000000000 */
[----:B------:R-:W-:Y:S01]  /*0910*/  FSETP.NEU.FTZ.AND P0, PT, R0, RZ, PT ;  /* 0x000000ff0000720b */ /* 0x000fe20003f1d000 */
[----:B------:R-:W-:Y:S05]  /*0920*/  BRA `(.L_x_24289) ;  /* 0x000006f000007947 */ /* 0x000fea0003800000 */
.L_x_24296:
        /* <DEDUP_REMOVED lines=11> */
.L_x_24303:
        /* <DEDUP_REMOVED lines=21> */
.L_x_24307:
[----:B------:R-:W-:Y:S05]  /*0b30*/  BSYNC B1 ;  /* 0x0000000000017941 */ /* 0x000fea0003800000 */
.L_x_24306:
[----:B------:R-:W-:Y:S01]  /*0b40*/  LEA R5, R0, 0x3b800000, 0x17 ;  /* 0x3b80000000057811 */ /* 0x000fe200078eb8ff */
[----:B------:R-:W-:-:S05]  /*0b50*/  IMAD.SHL.U32 R0, R3, 0x100000, RZ ;  /* 0x0010000003007824 */ /* 0x000fca00078e00ff */
[----:B------:R-:W-:Y:S02]  /*0b60*/  LOP3.LUT R0, R5, R0, R6, 0xfe, !PT ;  /* 0x0000000005007212 */ /* 0x000fe400078efe06 */
.L_x_24305:
[----:B------:R-:W-:Y:S05]  /*0b70*/  BSYNC B0 ;  /* 0x0000000000007941 */ /* 0x000fea0003800000 */
.L_x_24304:
[----:B------:R-:W-:Y:S01]  /*0b80*/  FSETP.NEU.FTZ.AND P0, PT, R0, RZ, PT ;  /* 0x000000ff0000720b */ /* 0x000fe20003f1d000 */
[----:B------:R-:W-:Y:S05]  /*0b90*/  BRA `(.L_x_24289) ;  /* 0x0000048000007947 */ /* 0x000fea0003800000 */
.L_x_24302:
        /* <DEDUP_REMOVED lines=21> */
.L_x_24311:
[----:B------:R-:W-:Y:S05]  /*0cf0*/  BSYNC B1 ;  /* 0x0000000000017941 */ /* 0x000fea0003800000 */
.L_x_24310:
[----:B------:R-:W-:Y:S01]  /*0d00*/  LEA R5, R0, 0x37800000, 0x17 ;  /* 0x3780000000057811 */ /* 0x000fe200078eb8ff */
[----:B------:R-:W-:-:S05]  /*0d10*/  IMAD.SHL.U32 R0, R3, 0x200000, RZ ;  /* 0x0020000003007824 */ /* 0x000fca00078e00ff */
[----:B------:R-:W-:Y:S02]  /*0d20*/  LOP3.LUT R0, R5, R0, R6, 0xfe, !PT ;  /* 0x0000000005007212 */ /* 0x000fe400078efe06 */
.L_x_24309:
[----:B------:R-:W-:Y:S05]  /*0d30*/  BSYNC B0 ;  /* 0x0000000000007941 */ /* 0x000fea0003800000 */
.L_x_24308:
[----:B------:R-:W-:Y:S01]  /*0d40*/  FSETP.NEU.FTZ.AND P0, PT, R0, RZ, PT ;  /* 0x000000ff0000720b */ /* 0x000fe20003f1d000 */
[----:B------:R-:W-:Y:S05]  /*0d50*/  BRA `(.L_x_24289) ;  /* 0x000002c000007947 */ /* 0x000fea0003800000 */
.L_x_24301:
        /* <DEDUP_REMOVED lines=14> */
.L_x_24315:
[----:B------:R-:W-:Y:S05]  /*0e40*/  BSYNC B0 ;  /* 0x0000000000007941 */ /* 0x000fea0003800000 */
.L_x_24314:
[----:B------:R-:W-:Y:S01]  /*0e50*/  FSETP.NEU.FTZ.AND P0, PT, R0, RZ, PT ;  /* 0x000000ff0000720b */ /* 0x000fe20003f1d000 */
[----:B------:R-:W-:Y:S05]  /*0e60*/  BRA `(.L_x_24289) ;  /* 0x000001b000007947 */ /* 0x000fea0003800000 */
.L_x_24288:
        /* <DEDUP_REMOVED lines=21> */
.L_x_24313:
[----:B------:R-:W2:Y:S02]  /*0fc0*/  LDG.E.64 R4, [R4.64] ;  /* 0x0000002404047981 */ /* 0x000ea4000c1e1b00 */
[----:B--2---:R-:W-:-:S04]  /*0fd0*/  ISETP.NE.U32.AND P0, PT, R4, RZ, PT ;  /* 0x000000ff0400720c */ /* 0x004fc80003f05070 */
[----:B------:R-:W-:Y:S01]  /*0fe0*/  ISETP.NE.AND.EX P0, PT, R5, RZ, PT, P0 ;  /* 0x000000ff0500720c */ /* 0x000fe20003f05300 */
[----:B------:R-:W-:Y:S05]  /*0ff0*/  BRA `(.L_x_24289) ;  /* 0x0000002000007947 */ /* 0x000fea0003800000 */
.L_x_24312:
[----:B------:R-:W2:Y:S02]  /*1000*/  LDG.E R4, [R4.64] ;  /* 0x0000002404047981 */ /* 0x000ea4000c1e1900 */
[----:B--2---:R-:W-:-:S03]  /*1010*/  ISETP.NE.AND P0, PT, R4, RZ, PT ;  /* 0x000000ff0400720c */ /* 0x004fc60003f05270 */
.L_x_24289:
[----:B------:R-:W2:Y:S01]  /*1020*/  S2R R19, SR_TID.X ;  /* 0x0000000000137919 */ /* 0x000ea20000002100 */
[----:B-1----:R-:W-:Y:S02]  /*1030*/  SEL R22, RZ, 0x1, !P0 ;  /* 0x00000001ff167807 */ /* 0x002fe40004000000 */
[----:B--2---:R-:W-:-:S07]  /*1040*/  IADD3 R19, R19, 0x80, RZ ;  /* 0x0000008013137810 */ /* 0x004fce0007ffe0ff */
.L_x_24283:
[----:B-1----:R-:W-:Y:S05]  /*1050*/  BSYNC B6 ;  /* 0x0000000000067941 */ /* 0x002fea0003800000 */
.L_x_24282:
        /* <DEDUP_REMOVED lines=22> */
.L_x_24321:
[----:B------:R-:W2:Y:S02]  /*11c0*/  LDG.E.U8 R4, [R4.64] ;  /* 0x0000002404047981 */ /* 0x000ea4000c1e1100 */
[----:B--2---:R-:W-:Y:S01]  /*11d0*/  ISETP.NE.AND P0, PT, R4, RZ, PT ;  /* 0x000000ff0400720c */ /* 0x004fe20003f05270 */
[----:B------:R-:W-:Y:S05]  /*11e0*/  BRA `(.L_x_24323) ;  /* 0x00000e0000007947 */ /* 0x000fea0003800000 */
.L_x_24320:
        /* <DEDUP_REMOVED lines=10> */
.L_x_24325:
[----:B------:R-:W2:Y:S02]  /*1290*/  LDG.E R4, [R4.64] ;  /* 0x0000002404047981 */ /* 0x000ea4000c1e1900 */
[----:B--2---:R-:W-:Y:S01]  /*12a0*/  ISETP.NE.AND P0, PT, R4, RZ, PT ;  /* 0x000000ff0400720c */ /* 0x004fe20003f05270 */
[----:B------:R-:W-:Y:S05]  /*12b0*/  BRA `(.L_x_24323) ;  /* 0x00000d3000007947 */ /* 0x000fea0003800000 */
.L_x_24324:
[----:B------:R-:W2:Y:S02]  /*12c0*/  LDG.E.U16 R4, [R4.64] ;  /* 0x0000002404047981 */ /* 0x000ea4000c1e1500 */
[----:B--2---:R-:W-:Y:S01]  /*12d0*/  ISETP.NE.AND P0, PT, R4, RZ, PT ;  /* 0x000000ff0400720c */ /* 0x004fe20003f05270 */
[----:B------:R-:W-:Y:S05]  /*12e0*/  BRA `(.L_x_24323) ;  /* 0x00000d0000007947 */ /* 0x000fea0003800000 */
.L_x_24319:
        /* <DEDUP_REMOVED lines=9> */
.L_x_24327:
[----:B------:R-:W2:Y:S02]  /*1380*/  LDG.E.U16 R0, [R4.64] ;  /* 0x0000002404007981 */ /* 0x000ea4000c1e1500 */
[----:B--2---:R-:W-:-:S05]  /*1390*/  HADD2.F32 R0, -RZ, R0.H0_H0 ;  /* 0x20000000ff007230 */ /* 0x004fca0000004100 */
[----:B------:R-:W-:Y:S01]  /*13a0*/  FSETP.NEU.FTZ.AND P0, PT, R0, RZ, PT ;  /* 0x000000ff0000720b */ /* 0x000fe20003f1d000 */
[----:B------:R-:W-:Y:S05]  /*13b0*/  BRA `(.L_x_24323) ;  /* 0x00000c3000007947 */ /* 0x000fea0003800000 */
.L_x_24326:
        /* <DEDUP_REMOVED lines=11> */
.L_x_24329:
        /* <DEDUP_REMOVED lines=10> */
.L_x_24328:
[----:B------:R-:W2:Y:S02]  /*1510*/  LDG.E.64 R4, [R4.64] ;  /* 0x0000002404047981 */ /* 0x000ea4000c1e1b00 */
[----:B--2---:R0:W1:Y:S01]  /*1520*/  DSETP.NEU.AND P0, PT, R4, RZ, PT ;  /* 0x000000ff0400722a */ /* 0x0040620003f0d000 */
[----:B------:R-:W-:Y:S05]  /*1530*/  BRA `(.L_x_24323) ;  /* 0x00000ab000007947 */ /* 0x000fea0003800000 */
.L_x_24318:
        /* <DEDUP_REMOVED lines=11> */
.L_x_24332:
[----:B------:R-:W2:Y:S02]  /*15f0*/  LDG.E.128 R4, [R4.64] ;  /* 0x0000002404047981 */ /* 0x000ea4000c1e1d00 */
[----:B--2---:R-:W0:-:S06]  /*1600*/  DSETP.NEU.AND P0, PT, R6, RZ, PT ;  /* 0x000000ff0600722a */ /* 0x004e0c0003f0d000 */
[----:B0-----:R0:W1:Y:S01]  /*1610*/  DSETP.NEU.OR P0, PT, R4, RZ, P0 ;  /* 0x000000ff0400722a */ /* 0x001062000070d400 */
[----:B------:R-:W-:Y:S05]  /*1620*/  BRA `(.L_x_24323) ;  /* 0x000009c000007947 */ /* 0x000fea0003800000 */
.L_x_24331:
        /* <DEDUP_REMOVED lines=27> */
.L_x_24334:
        /* <DEDUP_REMOVED lines=14> */
.L_x_24333:
[----:B------:R-:W2:Y:S02]  /*18c0*/  LDG.E.U16 R0, [R4.64] ;  /* 0x0000002404007981 */ /* 0x000ea4000c1e1500 */
[----:B--2---:R-:W-:-:S04]  /*18d0*/  PRMT R0, RZ, 0x5410, R0 ;  /* 0x00005410ff007816 */ /* 0x004fc80000000000 */
[----:B------:R-:W-:Y:S01]  /*18e0*/  FSETP.NEU.FTZ.AND P0, PT, R0, RZ, PT ;  /* 0x000000ff0000720b */ /* 0x000fe20003f1d000 */
[----:B------:R-:W-:Y:S05]  /*18f0*/  BRA `(.L_x_24323) ;  /* 0x000006f000007947 */ /* 0x000fea0003800000 */
.L_x_24330:
        /* <DEDUP_REMOVED lines=11> */
.L_x_24337:
        /* <DEDUP_REMOVED lines=21> */
.L_x_24341:
[----:B------:R-:W-:Y:S05]  /*1b00*/  BSYNC B1 ;  /* 0x0000000000017941 */ /* 0x000fea0003800000 */
.L_x_24340:
[----:B------:R-:W-:Y:S01]  /*1b10*/  LEA R5, R0, 0x3b800000, 0x17 ;  /* 0x3b80000000057811 */ /* 0x000fe200078eb8ff */
[----:B------:R-:W-:-:S05]  /*1b20*/  IMAD.SHL.U32 R0, R3, 0x100000, RZ ;  /* 0x0010000003007824 */ /* 0x000fca00078e00ff */
[----:B------:R-:W-:Y:S02]  /*1b30*/  LOP3.LUT R0, R5, R0, R6, 0xfe, !PT ;  /* 0x0000000005007212 */ /* 0x000fe400078efe06 */
.L_x_24339:
[----:B------:R-:W-:Y:S05]  /*1b40*/  BSYNC B0 ;  /* 0x0000000000007941 */ /* 0x000fea0003800000 */
.L_x_24338:
[----:B------:R-:W-:Y:S01]  /*1b50*/  FSETP.NEU.FTZ.AND P0, PT, R0, RZ, PT ;  /* 0x000000ff0000720b */ /* 0x000fe20003f1d000 */
[----:B------:R-:W-:Y:S05]  /*1b60*/  BRA `(.L_x_24323) ;  /* 0x0000048000007947 */ /* 0x000fea0003800000 */
.L_x_24336:
        /* <DEDUP_REMOVED lines=21> */
.L_x_24345:
[----:B------:R-:W-:Y:S05]  /*1cc0*/  BSYNC B1 ;  /* 0x0000000000017941 */ /* 0x000fea0003800000 */
.L_x_24344:
[----:B------:R-:W-:Y:S01]  /*1cd0*/  LEA R5, R0, 0x37800000, 0x17 ;  /* 0x3780000000057811 */ /* 0x000fe200078eb8ff */
[----:B------:R-:W-:-:S05]  /*1ce0*/  IMAD.SHL.U32 R0, R3, 0x200000, RZ ;  /* 0x0020000003007824 */ /* 0x000fca00078e00ff */
[----:B------:R-:W-:Y:S02]  /*1cf0*/  LOP3.LUT R0, R5, R0, R6, 0xfe, !PT ;  /* 0x0000000005007212 */ /* 0x000fe400078efe06 */
.L_x_24343:
[----:B------:R-:W-:Y:S05]  /*1d00*/  BSYNC B0 ;  /* 0x0000000000007941 */ /* 0x000fea0003800000 */
.L_x_24342:
[----:B------:R-:W-:Y:S01]  /*1d10*/  FSETP.NEU.FTZ.AND P0, PT, R0, RZ, PT ;  /* 0x000000ff0000720b */ /* 0x000fe20003f1d000 */
[----:B------:R-:W-:Y:S05]  /*1d20*/  BRA `(.L_x_24323) ;  /* 0x000002c000007947 */ /* 0x000fea0003800000 */
.L_x_24335:
        /* <DEDUP_REMOVED lines=14> */
.L_x_24349:
[----:B------:R-:W-:Y:S05]  /*1e10*/  BSYNC B0 ;  /* 0x0000000000007941 */ /* 0x000fea0003800000 */
.L_x_24348:
[----:B------:R-:W-:Y:S01]  /*1e20*/  FSETP.NEU.FTZ.AND P0, PT, R0, RZ, PT ;  /* 0x000000ff0000720b */ /* 0x000fe20003f1d000 */
[----:B------:R-:W-:Y:S05]  /*1e30*/  BRA `(.L_x_24323) ;  /* 0x000001b000007947 */ /* 0x000fea0003800000 */
.L_x_24322:
        /* <DEDUP_REMOVED lines=21> */
.L_x_24347:
[----:B------:R-:W2:Y:S02]  /*1f90*/  LDG.E.64 R4, [R4.64] ;  /* 0x0000002404047981 */ /* 0x000ea4000c1e1b00 */
[----:B--2---:R-:W-:-:S04]  /*1fa0*/  ISETP.NE.U32.AND P0, PT, R4, RZ, PT ;  /* 0x000000ff0400720c */ /* 0x004fc80003f05070 */
[----:B------:R-:W-:Y:S01]  /*1fb0*/  ISETP.NE.AND.EX P0, PT, R5, RZ, PT, P0 ;  /* 0x000000ff0500720c */ /* 0x000fe20003f05300 */
[----:B------:R-:W-:Y:S05]  /*1fc0*/  BRA `(.L_x_24323) ;  /* 0x0000002000007947 */ /* 0x000fea0003800000 */
.L_x_24346:
[----:B------:R-:W2:Y:S02]  /*1fd0*/  LDG.E R4, [R4.64] ;  /* 0x0000002404047981 */ /* 0x000ea4000c1e1900 */
[----:B--2---:R-:W-:-:S04]  /*1fe0*/  ISETP.NE.AND P0, PT, R4, RZ, PT ;  /* 0x000000ff0400720c */ /* 0x004fc80003f05270 */
.L_x_24323:
[----:B-1----:R-:W-:Y:S02]  /*1ff0*/  SEL R18, RZ, 0x1, !P0 ;  /* 0x00000001ff127807 */ /* 0x002fe40004000000 */
[----:B------:R-:W-:-:S07]  /*2000*/  IADD3 R19, R19, 0x80, RZ ;  /* 0x0000008013137810 */ /* 0x000fce0007ffe0ff */
.L_x_24317:
[----:B------:R-:W-:Y:S05]  /*2010*/  BSYNC B6 ;  /* 0x0000000000067941 */ /* 0x000fea0003800000 */
.L_x_24316:
        /* <DEDUP_REMOVED lines=24> */
.L_x_24355:
[----:B------:R-:W2:Y:S02]  /*21a0*/  LDG.E.U8 R4, [R4.64] ;  /* 0x0000002404047981 */ /* 0x000ea4000c1e1100 */
[----:B--2---:R-:W-:Y:S01]  /*21b0*/  ISETP.NE.AND P0, PT, R4, RZ, PT ;  /* 0x000000ff0400720c */ /* 0x004fe20003f05270 */
[----:B------:R-:W-:Y:S05]  /*21c0*/  BRA `(.L_x_24357) ;  /* 0x00000e0000007947 */ /* 0x000fea0003800000 */
.L_x_24354:
        /* <DEDUP_REMOVED lines=10> */
.L_x_24359:
[----:B------:R-:W2:Y:S02]  /*2270*/  LDG.E R4, [R4.64] ;  /* 0x0000002404047981 */ /* 0x000ea4000c1e1900 */
[----:B--2---:R-:W-:Y:S01]  /*2280*/  ISETP.NE.AND P0, PT, R4, RZ, PT ;  /* 0x000000ff0400720c */ /* 0x004fe20003f05270 */
[----:B------:R-:W-:Y:S05]  /*2290*/  BRA `(.L_x_24357) ;  /* 0x00000d3000007947 */ /* 0x000fea0003800000 */
.L_x_24358:
[----:B------:R-:W2:Y:S02]  /*22a0*/  LDG.E.U16 R4, [R4.64] ;  /* 0x0000002404047981 */ /* 0x000ea4000c1e1500 */
[----:B--2---:R-:W-:Y:S01]  /*22b0*/  ISETP.NE.AND P0, PT, R4, RZ, PT ;  /* 0x000000ff0400720c */ /* 0x004fe20003f05270 */
[----:B------:R-:W-:Y:S05]  /*22c0*/  BRA `(.L_x_24357) ;  /* 0x00000d0000007947 */ /* 0x000fea0003800000 */
.L_x_24353:
        /* <DEDUP_REMOVED lines=9> */
.L_x_24361:
[----:B------:R-:W2:Y:S02]  /*2360*/  LDG.E.U16 R0, [R4.64] ;  /* 0x0000002404007981 */ /* 0x000ea4000c1e1500 */
[----:B--2---:R-:W-:-:S05]  /*2370*/  HADD2.F32 R0, -RZ, R0.H0_H0 ;  /* 0x20000000ff007230 */ /* 0x004fca0000004100 */
[----:B------:R-:W-:Y:S01]  /*2380*/  FSETP.NEU.FTZ.AND P0, PT, R0, RZ, PT ;  /* 0x000000ff0000720b */ /* 0x000fe20003f1d000 */
[----:B------:R-:W-:Y:S05]  /*2390*/  BRA `(.L_x_24357) ;  /* 0x00000c3000007947 */ /* 0x000fea0003800000 */
.L_x_24360:
        /* <DEDUP_REMOVED lines=11> */
.L_x_24363:
        /* <DEDUP_REMOVED lines=10> */
.L_x_24362:
[----:B------:R-:W2:Y:S02]  /*24f0*/  LDG.E.64 R4, [R4.64] ;  /* 0x0000002404047981 */ /* 0x000ea4000c1e1b00 */
[----:B--2---:R0:W1:Y:S01]  /*2500*/  DSETP.NEU.AND P0, PT, R4, RZ, PT ;  /* 0x000000ff0400722a */ /* 0x0040620003f0d000 */
[----:B------:R-:W-:Y:S05]  /*2510*/  BRA `(.L_x_24357) ;  /* 0x00000ab000007947 */ /* 0x000fea0003800000 */
.L_x_24352:
        /* <DEDUP_REMOVED lines=11> */
.L_x_24366:
[----:B------:R-:W2:Y:S02]  /*25d0*/  LDG.E.128 R4, [R4.64] ;  /* 0x0000002404047981 */ /* 0x000ea4000c1e1d00 */
[----:B--2---:R-:W0:-:S06]  /*25e0*/  DSETP.NEU.AND P0, PT, R6, RZ, PT ;  /* 0x000000ff0600722a */ /* 0x004e0c0003f0d000 */
[----:B0-----:R0:W1:Y:S01]  /*25f0*/  DSETP.NEU.OR P0, PT, R4, RZ, P0 ;  /* 0x000000ff0400722a */ /* 0x001062000070d400 */
[----:B------:R-:W-:Y:S05]  /*2600*/  BRA `(.L_x_24357) ;  /* 0x000009c000007947 */ /* 0x000fea0003800000 */
.L_x_24365:
        /* <DEDUP_REMOVED lines=27> */
.L_x_24368:
        /* <DEDUP_REMOVED lines=14> */
.L_x_24367:
[----:B------:R-:W2:Y:S02]  /*28a0*/  LDG.E.U16 R0, [R4.64] ;  /* 0x0000002404007981 */ /* 0x000ea4000c1e1500 */
[----:B--2---:R-:W-:-:S04]  /*28b0*/  PRMT R0, RZ, 0x5410, R0 ;  /* 0x00005410ff007816 */ /* 0x004fc80000000000 */
[----:B------:R-:W-:Y:S01]  /*28c0*/  FSETP.NEU.FTZ.AND P0, PT, R0, RZ, PT ;  /* 0x000000ff0000720b */ /* 0x000fe20003f1d000 */
[----:B------:R-:W-:Y:S05]  /*28d0*/  BRA `(.L_x_24357) ;  /* 0x000006f000007947 */ /* 0x000fea0003800000 */
.L_x_24364:
        /* <DEDUP_REMOVED lines=11> */
.L_x_24371:
        /* <DEDUP_REMOVED lines=21> */
.L_x_24375:
[----:B------:R-:W-:Y:S05]  /*2ae0*/  BSYNC B1 ;  /* 0x0000000000017941 */ /* 0x000fea0003800000 */
.L_x_24374:
[----:B------:R-:W-:Y:S01]  /*2af0*/  LEA R5, R0, 0x3b800000, 0x17 ;  /* 0x3b80000000057811 */ /* 0x000fe200078eb8ff */
[----:B------:R-:W-:-:S05]  /*2b00*/  IMAD.SHL.U32 R0, R3, 0x100000, RZ ;  /* 0x0010000003007824 */ /* 0x000fca00078e00ff */
[----:B------:R-:W-:Y:S02]  /*2b10*/  LOP3.LUT R0, R5, R0, R6, 0xfe, !PT ;  /* 0x0000000005007212 */ /* 0x000fe400078efe06 */
.L_x_24373:
[----:B------:R-:W-:Y:S05]  /*2b20*/  BSYNC B0 ;  /* 0x0000000000007941 */ /* 0x000fea0003800000 */
.L_x_24372:
[----:B------:R-:W-:Y:S01]  /*2b30*/  FSETP.NEU.FTZ.AND P0, PT, R0, RZ, PT ;  /* 0x000000ff0000720b */ /* 0x000fe20003f1d000 */
[----:B------:R-:W-:Y:S05]  /*2b40*/  BRA `(.L_x_24357) ;  /* 0x0000048000007947 */ /* 0x000fea0003800000 */
.L_x_24370:
        /* <DEDUP_REMOVED lines=21> */
.L_x_24379:
[----:B------:R-:W-:Y:S05]  /*2ca0*/  BSYNC B1 ;  /* 0x0000000000017941 */ /* 0x000fea0003800000 */
.L_x_24378:
[----:B------:R-:W-:Y:S01]  /*2cb0*/  LEA R5, R0, 0x37800000, 0x17 ;  /* 0x3780000000057811 */ /* 0x000fe200078eb8ff */
[----:B------:R-:W-:-:S05]  /*2cc0*/  IMAD.SHL.U32 R0, R3, 0x200000, RZ ;  /* 0x0020000003007824 */ /* 0x000fca00078e00ff */
[----:B------:R-:W-:Y:S02]  /*2cd0*/  LOP3.LUT R0, R5, R0, R6, 0xfe, !PT ;  /* 0x0000000005007212 */ /* 0x000fe400078efe06 */
.L_x_24377:
[----:B------:R-:W-:Y:S05]  /*2ce0*/  BSYNC B0 ;  /* 0x0000000000007941 */ /* 0x000fea0003800000 */
.L_x_24376:
[----:B------:R-:W-:Y:S01]  /*2cf0*/  FSETP.NEU.FTZ.AND P0, PT, R0, RZ, PT ;  /* 0x000000ff0000720b */ /* 0x000fe20003f1d000 */
[----:B------:R-:W-:Y:S05]  /*2d00*/  BRA `(.L_x_24357) ;  /* 0x000002c000007947 */ /* 0x000fea0003800000 */
.L_x_24369:
        /* <DEDUP_REMOVED lines=14> */
.L_x_24383:
[----:B------:R-:W-:Y:S05]  /*2df0*/  BSYNC B0 ;  /* 0x0000000000007941 */ /* 0x000fea0003800000 */
.L_x_24382:
[----:B------:R-:W-:Y:S01]  /*2e00*/  FSETP.NEU.FTZ.AND P0, PT, R0, RZ, PT ;  /* 0x000000ff0000720b */ /* 0x000fe20003f1d000 */
[----:B------:R-:W-:Y:S05]  /*2e10*/  BRA `(.L_x_24357) ;  /* 0x000001b000007947 */ /* 0x000fea0003800000 */
.L_x_24356:
        /* <DEDUP_REMOVED lines=21> */
.L_x_24381:
[----:B------:R-:W2:Y:S02]  /*2f70*/  LDG.E.64 R4, [R4.64] ;  /* 0x0000002404047981 */ /* 0x000ea4000c1e1b00 */
[----:B--2---:R-:W-:-:S04]  /*2f80*/  ISETP.NE.U32.AND P0, PT, R4, RZ, PT ;  /* 0x000000ff0400720c */ /* 0x004fc80003f05070 */
[----:B------:R-:W-:Y:S01]  /*2f90*/  ISETP.NE.AND.EX P0, PT, R5, RZ, PT, P0 ;  /* 0x000000ff0500720c */ /* 0x000fe20003f05300 */
[----:B------:R-:W-:Y:S05]  /*2fa0*/  BRA `(.L_x_24357) ;  /* 0x0000002000007947 */ /* 0x000fea0003800000 */
.L_x_24380:
[----:B------:R-:W2:Y:S02]  /*2fb0*/  LDG.E R4, [R4.64] ;  /* 0x0000002404047981 */ /* 0x000ea4000c1e1900 */
[----:B--2---:R-:W-:-:S04]  /*2fc0*/  ISETP.NE.AND P0, PT, R4, RZ, PT ;  /* 0x000000ff0400720c */ /* 0x004fc80003f05270 */
.L_x_24357:
[----:B-1----:R-:W-:Y:S02]  /*2fd0*/  SEL R23, RZ, 0x1, !P0 ;  /* 0x00000001ff177807 */ /* 0x002fe40004000000 */
[----:B------:R-:W-:-:S07]  /*2fe0*/  IADD3 R19, R19, 0x80, RZ ;  /* 0x0000008013137810 */ /* 0x000fce0007ffe0ff */
.L_x_24351:
[----:B------:R-:W-:Y:S05]  /*2ff0*/  BSYNC B6 ;  /* 0x0000000000067941 */ /* 0x000fea0003800000 */
.L_x_24350:
        /* <DEDUP_REMOVED lines=22> */
.L_x_24389:
[----:B------:R-:W2:Y:S02]  /*3160*/  LDG.E.U8 R4, [R4.64] ;  /* 0x0000002404047981 */ /* 0x000ea4000c1e1100 */
[----:B--2---:R-:W-:Y:S01]  /*3170*/  ISETP.NE.AND P0, PT, R4, RZ, PT ;  /* 0x000000ff0400720c */ /* 0x004fe20003f05270 */
[----:B------:R-:W-:Y:S05]  /*3180*/  BRA `(.L_x_24391) ;  /* 0x00000e0000007947 */ /* 0x000fea0003800000 */
.L_x_24388:
        /* <DEDUP_REMOVED lines=10> */
.L_x_24393:
[----:B------:R-:W2:Y:S02]  /*3230*/  LDG.E R4, [R4.64] ;  /* 0x0000002404047981 */ /* 0x000ea4000c1e1900 */
[----:B--2---:R-:W-:Y:S01]  /*3240*/  ISETP.NE.AND P0, PT, R4, RZ, PT ;  /* 0x000000ff0400720c */ /* 0x004fe20003f05270 */
[----:B------:R-:W-:Y:S05]  /*3250*/  BRA `(.L_x_24391) ;  /* 0x00000d3000007947 */ /* 0x000fea0003800000 */
.L_x_24392:
[----:B------:R-:W2:Y:S02]  /*3260*/  LDG.E.U16 R4, [R4.64] ;  /* 0x0000002404047981 */ /* 0x000ea4000c1e1500 */
[----:B--2---:R-:W-:Y:S01]  /*3270*/  ISETP.NE.AND P0, PT, R4, RZ, PT ;  /* 0x000000ff0400720c */ /* 0x004fe20003f05270 */
[----:B------:R-:W-:Y:S05]  /*3280*/  BRA `(.L_x_24391) ;  /* 0x00000d0000007947 */ /* 0x000fea0003800000 */
.L_x_24387:
        /* <DEDUP_REMOVED lines=9> */
.L_x_24395:
[----:B------:R-:W2:Y:S02]  /*3320*/  LDG.E.U16 R0, [R4.64] ;  /* 0x0000002404007981 */ /* 0x000ea4000c1e1500 */
[----:B--2---:R-:W-:-:S05]  /*3330*/  HADD2.F32 R0, -RZ, R0.H0_H0 ;  /* 0x20000000ff007230 */ /* 0x004fca0000004100 */
[----:B------:R-:W-:Y:S01]  /*3340*/  FSETP.NEU.FTZ.AND P0, PT, R0, RZ, PT ;  /* 0x000000ff0000720b */ /* 0x000fe20003f1d000 */
[----:B------:R-:W-:Y:S05]  /*3350*/  BRA `(.L_x_24391) ;  /* 0x00000c3000007947 */ /* 0x000fea0003800000 */
.L_x_24394:
        /* <DEDUP_REMOVED lines=11> */
.L_x_24397:
        /* <DEDUP_REMOVED lines=10> */
.L_x_24396:
[----:B------:R-:W2:Y:S02]  /*34b0*/  LDG.E.64 R4, [R4.64] ;  /* 0x0000002404047981 */ /* 0x000ea4000c1e1b00 */
[----:B--2---:R0:W2:Y:S01]  /*34c0*/  DSETP.NEU.AND P0, PT, R4, RZ, PT ;  /* 0x000000ff0400722a */ /* 0x0040a20003f0d000 */
[----:B------:R-:W-:Y:S06]  /*34d0*/  BRA `(.L_x_24391) ;  /* 0x00000ab000007947 */ /* 0x000fec0003800000 */
.L_x_24386:
        /* <DEDUP_REMOVED lines=11> */
.L_x_24400:
[----:B------:R-:W2:Y:S02]  /*3590*/  LDG.E.128 R4, [R4.64] ;  /* 0x0000002404047981 */ /* 0x000ea4000c1e1d00 */
[----:B--2---:R-:W0:-:S06]  /*35a0*/  DSETP.NEU.AND P0, PT, R6, RZ, PT ;  /* 0x000000ff0600722a */ /* 0x004e0c0003f0d000 */
[----:B0-----:R0:W2:Y:S01]  /*35b0*/  DSETP.NEU.OR P0, PT, R4, RZ, P0 ;  /* 0x000000ff0400722a */ /* 0x0010a2000070d400 */
[----:B------:R-:W-:Y:S06]  /*35c0*/  BRA `(.L_x_24391) ;  /* 0x000009c000007947 */ /* 0x000fec0003800000 */
.L_x_24399:
        /* <DEDUP_REMOVED lines=27> */
.L_x_24402:
        /* <DEDUP_REMOVED lines=14> */
.L_x_24401:
[----:B------:R-:W2:Y:S02]  /*3860*/  LDG.E.U16 R0, [R4.64] ;  /* 0x0000002404007981 */ /* 0x000ea4000c1e1500 */
[----:B--2---:R-:W-:-:S04]  /*3870*/  PRMT R0, RZ, 0x5410, R0 ;  /* 0x00005410ff007816 */ /* 0x004fc80000000000 */
[----:B------:R-:W-:Y:S01]  /*3880*/  FSETP.NEU.FTZ.AND P0, PT, R0, RZ, PT ;  /* 0x000000ff0000720b */ /* 0x000fe20003f1d000 */
[----:B------:R-:W-:Y:S05]  /*3890*/  BRA `(.L_x_24391) ;  /* 0x000006f000007947 */ /* 0x000fea0003800000 */
.L_x_24398:
        /* <DEDUP_REMOVED lines=11> */
.L_x_24405:
        /* <DEDUP_REMOVED lines=21> */
.L_x_24409:
[----:B------:R-:W-:Y:S05]  /*3aa0*/  BSYNC B1 ;  /* 0x0000000000017941 */ /* 0x000fea0003800000 */
.L_x_24408:
[----:B------:R-:W-:Y:S01]  /*3ab0*/  LEA R5, R0, 0x3b800000, 0x17 ;  /* 0x3b80000000057811 */ /* 0x000fe200078eb8ff */
[----:B------:R-:W-:-:S05]  /*3ac0*/  IMAD.SHL.U32 R0, R3, 0x100000, RZ ;  /* 0x0010000003007824 */ /* 0x000fca00078e00ff */
[----:B------:R-:W-:Y:S02]  /*3ad0*/  LOP3.LUT R0, R5, R0, R6, 0xfe, !PT ;  /* 0x0000000005007212 */ /* 0x000fe400078efe06 */
.L_x_24407:
[----:B------:R-:W-:Y:S05]  /*3ae0*/  BSYNC B0 ;  /* 0x0000000000007941 */ /* 0x000fea0003800000 */
.L_x_24406:
[----:B------:R-:W-:Y:S01]  /*3af0*/  FSETP.NEU.FTZ.AND P0, PT, R0, RZ, PT ;  /* 0x000000ff0000720b */ /* 0x000fe20003f1d000 */
[----:B------:R-:W-:Y:S05]  /*3b00*/  BRA `(.L_x_24391) ;  /* 0x0000048000007947 */ /* 0x000fea0003800000 */
.L_x_24404:
        /* <DEDUP_REMOVED lines=21> */
.L_x_24413:
[----:B------:R-:W-:Y:S05]  /*3c60*/  BSYNC B1 ;  /* 0x0000000000017941 */ /* 0x000fea0003800000 */
.L_x_24412:
[----:B------:R-:W-:Y:S01]  /*3c70*/  LEA R5, R0, 0x37800000, 0x17 ;  /* 0x3780000000057811 */ /* 0x000fe200078eb8ff */
[----:B------:R-:W-:-:S05]  /*3c80*/  IMAD.SHL.U32 R0, R3, 0x200000, RZ ;  /* 0x0020000003007824 */ /* 0x000fca00078e00ff */
[----:B------:R-:W-:Y:S02]  /*3c90*/  LOP3.LUT R0, R5, R0, R6, 0xfe, !PT ;  /* 0x0000000005007212 */ /* 0x000fe400078efe06 */
.L_x_24411:
[----:B------:R-:W-:Y:S05]  /*3ca0*/  BSYNC B0 ;  /* 0x0000000000007941 */ /* 0x000fea0003800000 */
.L_x_24410:
[----:B------:R-:W-:Y:S01]  /*3cb0*/  FSETP.NEU.FTZ.AND P0, PT, R0, RZ, PT ;  /* 0x000000ff0000720b */ /* 0x000fe20003f1d000 */
[----:B------:R-:W-:Y:S05]  /*3cc0*/  BRA `(.L_x_24391) ;  /* 0x000002c000007947 */ /* 0x000fea0003800000 */
.L_x_24403:
        /* <DEDUP_REMOVED lines=14> */
.L_x_24417:
[----:B------:R-:W-:Y:S05]  /*3db0*/  BSYNC B0 ;  /* 0x0000000000007941 */ /* 0x000fea0003800000 */
.L_x_24416:
[----:B------:R-:W-:Y:S01]  /*3dc0*/  FSETP.NEU.FTZ.AND P0, PT, R0, RZ, PT ;  /* 0x000000ff0000720b */ /* 0x000fe20003f1d000 */
[----:B------:R-:W-:Y:S05]  /*3dd0*/  BRA `(.L_x_24391) ;  /* 0x000001b000007947 */ /* 0x000fea0003800000 */
.L_x_24390:
        /* <DEDUP_REMOVED lines=18> */
[----:B01----:R-:W-:Y:S05]  /*3f00*/  CALL.ABS.NOINC R14 ;  /* 0x000000000e007343 */ /* 0x003fea0003c00000 */
[----:B------:R-:W-:Y:S01]  /*3f10*/  PLOP3.LUT P0, PT, PT, PT, PT, 0x8, 0x0 ;  /* 0x000000000000781c */ /* 0x000fe20003f0e170 */
[----:B------:R-:W-:Y:S05]  /*3f20*/  BRA `(.L_x_24391) ;  /* 0x0000006000007947 */ /* 0x000fea0003800000 */
.L_x_24415:
[----:B------:R-:W2:Y:S02]  /*3f30*/  LDG.E.64 R4, [R4.64] ;  /* 0x0000002404047981 */ /* 0x000ea4000c1e1b00 */
[----:B--2---:R-:W-:-:S04]  /*3f40*/  ISETP.NE.U32.AND P0, PT, R4, RZ, PT ;  /* 0x000000ff0400720c */ /* 0x004fc80003f05070 */
[----:B------:R-:W-:Y:S01]  /*3f50*/  ISETP.NE.AND.EX P0, PT, R5, RZ, PT, P0 ;  /* 0x000000ff0500720c */ /* 0x000fe20003f05300 */
[----:B------:R-:W-:Y:S05]  /*3f60*/  BRA `(.L_x_24391) ;  /* 0x0000002000007947 */ /* 0x000fea0003800000 */
.L_x_24414:
[----:B------:R-:W2:Y:S02]  /*3f70*/  LDG.E R4, [R4.64] ;  /* 0x0000002404047981 */ /* 0x000ea4000c1e1900 */
[----:B--2---:R-:W-:-:S06]  /*3f80*/  ISETP.NE.AND P0, PT, R4, RZ, PT ;  /* 0x000000ff0400720c */ /* 0x004fcc0003f05270 */
.L_x_24391:
[----:B--2---:R-:W-:-:S07]  /*3f90*/  SEL R17, RZ, 0x1, !P0 ;  /* 0x00000001ff117807 */ /* 0x004fce0004000000 */
.L_x_24385:
[----:B------:R-:W-:Y:S05]  /*3fa0*/  BSYNC B6 ;  /* 0x0000000000067941 */ /* 0x000fea0003800000 */
.L_x_24384:
[----:B------:R-:W2:Y:S01]  /*3fb0*/  S2R R7, SR_TID.X ;  /* 0x0000000000077919 */ /* 0x000ea20000002100 */
[----:B------:R-:W3:Y:S01]  /*3fc0*/  LDC.U8 R16, c[0x0][0x184] ;  /* 0x00006100ff107b82 */ /* 0x000ee20000000000 */
[----:B-1----:R-:W-:Y:S01]  /*3fd0*/  ISETP.NE.AND P0, PT, R25, RZ, PT ;  /* 0x000000ff1900720c */ /* 0x002fe20003f05270 */
[----:B------:R-:W-:Y:S01]  /*3fe0*/  BSSY B6, `(.L_x_24418) ;  /* 0x00000fd000067945 */ /* 0x000fe20003800000 */
[----:B------:R-:W-:Y:S02]  /*3ff0*/  PRMT R0, R22, 0x9910, RZ ;  /* 0x0000991016007816 */ /* 0x000fe400000000ff */
[----:B------:R-:W-:Y:S02]  /*4000*/  PRMT R3, R18, 0x9910, RZ ;  /* 0x0000991012037816 */ /* 0x000fe400000000ff */
[----:B0-----:R-:W-:-:S02]  /*4010*/  PRMT R4, R23, 0x9910, RZ ;  /* 0x0000991017047816 */ /* 0x001fc400000000ff */
[----:B------:R-:W-:Y:S02]  /*4020*/  PRMT R5, R17, 0x9910, RZ ;  /* 0x0000991011057816 */ /* 0x000fe400000000ff */
[----:B------:R-:W-:Y:S02]  /*4030*/  ISETP.NE.AND P3, PT, R0, RZ, P0 ;  /* 0x000000ff0000720c */ /* 0x000fe40000765270 */
[----:B------:R-:W-:Y:S02]  /*4040*/  ISETP.NE.AND P2, PT, R3, RZ, P0 ;  /* 0x000000ff0300720c */ /* 0x000fe40000745270 */
[----:B------:R-:W-:Y:S02]  /*4050*/  ISETP.NE.AND P1, PT, R4, RZ, P0 ;  /* 0x000000ff0400720c */ /* 0x000fe40000725270 */
[----:B------:R-:W-:Y:S02]  /*4060*/  ISETP.NE.AND P0, PT, R5, RZ, P0 ;  /* 0x000000ff0500720c */ /* 0x000fe40000705270 */
[----:B------:R-:W-:-:S02]  /*4070*/  SEL R3, RZ, 0x1, !P3 ;  /* 0x00000001ff037807 */ /* 0x000fc40005800000 */
[----:B------:R-:W-:Y:S02]  /*4080*/  SEL R26, RZ, 0x1, !P2 ;  /* 0x00000001ff1a7807 */ /* 0x000fe40005000000 */
[----:B--2---:R-:W-:Y:S01]  /*4090*/  ISETP.GE.AND P4, PT, R7, R24, PT ;  /* 0x000000180700720c */ /* 0x004fe20003f86270 */
[----:B------:R-:W-:Y:S01]  /*40a0*/  IMAD.MOV.U32 R17, RZ, RZ, R7 ;  /* 0x000000ffff117224 */ /* 0x000fe200078e0007 */
[----:B------:R-:W-:Y:S02]  /*40b0*/  SEL R18, RZ, 0x1, !P1 ;  /* 0x00000001ff127807 */ /* 0x000fe40004800000 */
[----:B------:R-:W-:-:S09]  /*40c0*/  SEL R22, RZ, 0x1, !P0 ;  /* 0x00000001ff167807 */ /* 0x000fd20004000000 */
        /* <DEDUP_REMOVED lines=20> */
.L_x_24423:
[----:B------:R0:W-:Y:S01]  /*4210*/  STG.E.U8 [R8.64], R3 ;  /* 0x0000000308007986 */ /* 0x0001e2000c101124 */
[----:B------:R-:W-:Y:S05]  /*4220*/  BRA `(.L_x_24419) ;  /* 0x00000d8000007947 */ /* 0x000fea0003800000 */
.L_x_24422:
        /* <DEDUP_REMOVED lines=10> */
.L_x_24426:
[----:B------:R0:W-:Y:S01]  /*42d0*/  STG.E [R8.64], R3 ;  /* 0x0000000308007986 */ /* 0x0001e2000c101924 */
[----:B------:R-:W-:Y:S05]  /*42e0*/  BRA `(.L_x_24419) ;  /* 0x00000cc000007947 */ /* 0x000fea0003800000 */
.L_x_24425:
[----:B------:R0:W-:Y:S01]  /*42f0*/  STG.E.U16 [R8.64], R3 ;  /* 0x0000000308007986 */ /* 0x0001e2000c101524 */
[----:B------:R-:W-:Y:S05]  /*4300*/  BRA `(.L_x_24419) ;  /* 0x00000ca000007947 */ /* 0x000fea0003800000 */
.L_x_24421:
        /* <DEDUP_REMOVED lines=9> */
.L_x_24428:
[----:B------:R-:W0:Y:S02]  /*43a0*/  I2F.S16 R0, R3 ;  /* 0x0000000300007306 */ /* 0x000e240000101400 */
[----:B0-----:R-:W-:-:S05]  /*43b0*/  F2FP.PACK_AB R0, RZ, R0 ;  /* 0x00000000ff00723e */ /* 0x001fca00000000ff */
[----:B------:R0:W-:Y:S01]  /*43c0*/  STG.E.U16 [R8.64], R0 ;  /* 0x0000000008007986 */ /* 0x0001e2000c101524 */
[----:B------:R-:W-:Y:S05]  /*43d0*/  BRA `(.L_x_24419) ;  /* 0x00000bd000007947 */ /* 0x000fea0003800000 */
.L_x_24427:
        /* <DEDUP_REMOVED lines=10> */
.L_x_24430:
[----:B------:R-:W0:Y:S02]  /*4480*/  I2F.S16 R3, R3 ;  /* 0x0000000300037306 */ /* 0x000e240000101400 */
[----:B0-----:R-:W-:-:S04]  /*4490*/  F2FP.PACK_AB R3, RZ, R3 ;  /* 0x00000003ff03723e */ /* 0x001fc800000000ff */
[----:B------:R-:W-:-:S05]  /*44a0*/  PRMT R3, R3, 0x5410, RZ ;  /* 0x0000541003037816 */ /* 0x000fca00000000ff */
[----:B------:R0:W-:Y:S01]  /*44b0*/  STG.E [R8.64], R3 ;  /* 0x0000000308007986 */ /* 0x0001e2000c101924 */
[----:B------:R-:W-:Y:S05]  /*44c0*/  BRA `(.L_x_24419) ;  /* 0x00000ae000007947 */ /* 0x000fea0003800000 */
.L_x_24429:
[----:B------:R-:W0:Y:S02]  /*44d0*/  I2F.F64.S16 R4, R3 ;  /* 0x0000000300047312 */ /* 0x000e240000101c00 */
[----:B0-----:R0:W-:Y:S01]  /*44e0*/  STG.E.64 [R8.64], R4 ;  /* 0x0000000408007986 */ /* 0x0011e2000c101b24 */
[----:B------:R-:W-:Y:S05]  /*44f0*/  BRA `(.L_x_24419) ;  /* 0x00000ab000007947 */ /* 0x000fea0003800000 */
.L_x_24420:
        /* <DEDUP_REMOVED lines=10> */
.L_x_24433:
[----:B------:R-:W0:Y:S01]  /*45a0*/  I2F.F64.S16 R4, R3 ;  /* 0x0000000300047312 */ /* 0x000e220000101c00 */
[----:B------:R-:W-:-:S05]  /*45b0*/  CS2R R6, SRZ ;  /* 0x0000000000067805 */ /* 0x000fca000001ff00 */
[----:B0-----:R0:W-:Y:S01]  /*45c0*/  STG.E.128 [R8.64], R4 ;  /* 0x0000000408007986 */ /* 0x0011e2000c101d24 */
[----:B------:R-:W-:Y:S05]  /*45d0*/  BRA `(.L_x_24419) ;  /* 0x000009d000007947 */ /* 0x000fea0003800000 */
.L_x_24432:
        /* <DEDUP_REMOVED lines=21> */
.L_x_24437:
[----:B------:R-:W-:Y:S05]  /*4730*/  BSYNC B0 ;  /* 0x0000000000007941 */ /* 0x000fea0003800000 */
.L_x_24436:
[----:B------:R-:W-:-:S05]  /*4740*/  LOP3.LUT R5, R0, R5, RZ, 0xfc, !PT ;  /* 0x0000000500057212 */ /* 0x000fca00078efcff */
[----:B------:R0:W-:Y:S01]  /*4750*/  STG.E.U8 [R8.64], R5 ;  /* 0x0000000508007986 */ /* 0x0001e2000c101124 */
[----:B------:R-:W-:Y:S05]  /*4760*/  BRA `(.L_x_24419) ;  /* 0x0000084000007947 */ /* 0x000fea0003800000 */
.L_x_24435:
        /* <DEDUP_REMOVED lines=13> */
.L_x_24439:
[----:B------:R-:W-:Y:S01]  /*4840*/  IMAD.MOV.U32 R0, RZ, RZ, 0x7f ;  /* 0x0000007fff007424 */ /* 0x000fe200078e00ff */
[----:B------:R-:W-:-:S04]  /*4850*/  ISETP.GT.U32.AND P0, PT, R4, 0x7f800000, PT ;  /* 0x7f8000000400780c */ /* 0x000fc80003f04070 */
[----:B------:R-:W-:-:S04]  /*4860*/  SEL R0, R0, 0x7c, P0 ;  /* 0x0000007c00007807 */ /* 0x000fc80000000000 */
.L_x_24440:
[----:B------:R-:W-:Y:S05]  /*4870*/  BSYNC B0 ;  /* 0x0000000000007941 */ /* 0x000fea0003800000 */
.L_x_24438:
[----:B------:R-:W-:-:S04]  /*4880*/  LOP3.LUT R3, R5, 0x80000000, RZ, 0xc0, !PT ;  /* 0x8000000005037812 */ /* 0x000fc800078ec0ff */
[----:B------:R-:W-:-:S04]  /*4890*/  SHF.R.U32.HI R3, RZ, 0x18, R3 ;  /* 0x00000018ff037819 */ /* 0x000fc80000011603 */
[----:B------:R-:W-:-:S05]  /*48a0*/  LOP3.LUT R3, R0, R3, RZ, 0xfc, !PT ;  /* 0x0000000300037212 */ /* 0x000fca00078efcff */
[----:B------:R0:W-:Y:S01]  /*48b0*/  STG.E.U8 [R8.64], R3 ;  /* 0x0000000308007986 */ /* 0x0001e2000c101124 */
[----:B------:R-:W-:Y:S05]  /*48c0*/  BRA `(.L_x_24419) ;  /* 0x000006e000007947 */ /* 0x000fea0003800000 */
.L_x_24434:
[----:B------:R-:W0:Y:S02]  /*48d0*/  I2F.S16 R0, R3 ;  /* 0x0000000300007306 */ /* 0x000e240000101400 */
[----:B0-----:R-:W-:-:S05]  /*48e0*/  F2FP.BF16.PACK_AB R0, RZ, R0 ;  /* 0x00000000ff00723e */ /* 0x001fca00000010ff */
[----:B------:R0:W-:Y:S01]  /*48f0*/  STG.E.U16 [R8.64], R0 ;  /* 0x0000000008007986 */ /* 0x0001e2000c101524 */
[----:B------:R-:W-:Y:S05]  /*4900*/  BRA `(.L_x_24419) ;  /* 0x000006a000007947 */ /* 0x000fea0003800000 */
.L_x_24431:
        /* <DEDUP_REMOVED lines=10> */
.L_x_24443:
        /* <DEDUP_REMOVED lines=17> */
.L_x_24446:
[----:B------:R-:W-:-:S04]  /*4ac0*/  LOP3.LUT R3, R3, 0x80000000, RZ, 0xc0, !PT ;  /* 0x8000000003037812 */ /* 0x000fc800078ec0ff */
[----:B------:R-:W-:-:S04]  /*4ad0*/  SHF.R.U32.HI R3, RZ, 0x18, R3 ;  /* 0x00000018ff037819 */ /* 0x000fc80000011603 */
[----:B------:R-:W-:-:S04]  /*4ae0*/  LOP3.LUT R0, R0, R3, RZ, 0xfc, !PT ;  /* 0x0000000300007212 */ /* 0x000fc800078efcff */
[----:B------:R-:W-:Y:S02]  /*4af0*/  PRMT R4, R0, 0x7610, R4 ;  /* 0x0000761000047816 */ /* 0x000fe40000000004 */
.L_x_24445:
[----:B------:R-:W-:Y:S05]  /*4b00*/  BSYNC B0 ;  /* 0x0000000000007941 */ /* 0x000fea0003800000 */
.L_x_24444:
[----:B------:R0:W-:Y:S01]  /*4b10*/  STG.E.U8 [R8.64], R4 ;  /* 0x0000000408007986 */ /* 0x0001e2000c101124 */
[----:B------:R-:W-:Y:S05]  /*4b20*/  BRA `(.L_x_24419) ;  /* 0x0000048000007947 */ /* 0x000fea0003800000 */
.L_x_24442:
        /* <DEDUP_REMOVED lines=17> */
.L_x_24449:
[----:B------:R-:W-:-:S04]  /*4c40*/  LOP3.LUT R3, R3, 0x80000000, RZ, 0xc0, !PT ;  /* 0x8000000003037812 */ /* 0x000fc800078ec0ff */
[----:B------:R-:W-:-:S04]  /*4c50*/  SHF.R.U32.HI R3, RZ, 0x18, R3 ;  /* 0x00000018ff037819 */ /* 0x000fc80000011603 */
[----:B------:R-:W-:-:S04]  /*4c60*/  LOP3.LUT R0, R0, R3, RZ, 0xfc, !PT ;  /* 0x0000000300007212 */ /* 0x000fc800078efcff */
[----:B------:R-:W-:Y:S02]  /*4c70*/  PRMT R4, R0, 0x7610, R4 ;  /* 0x0000761000047816 */ /* 0x000fe40000000004 */
.L_x_24448:
[----:B------:R-:W-:Y:S05]  /*4c80*/  BSYNC B0 ;  /* 0x0000000000007941 */ /* 0x000fea0003800000 */
.L_x_24447:
[----:B------:R0:W-:Y:S01]  /*4c90*/  STG.E.U8 [R8.64], R4 ;  /* 0x0000000408007986 */ /* 0x0001e2000c101124 */
[----:B------:R-:W-:Y:S05]  /*4ca0*/  BRA `(.L_x_24419) ;  /* 0x0000030000007947 */ /* 0x000fea0003800000 */
.L_x_24441:
        /* <DEDUP_REMOVED lines=23> */
.L_x_24424:
        /* <DEDUP_REMOVED lines=20> */
.L_x_24451:
[----:B------:R-:W-:Y:S02]  /*4f60*/  IMAD.MOV.U32 R4, RZ, RZ, R3 ;  /* 0x000000ffff047224 */ /* 0x000fe400078e0003 */
[----:B------:R-:W-:-:S05]  /*4f70*/  IMAD.MOV.U32 R5, RZ, RZ, RZ ;  /* 0x000000ffff057224 */ /* 0x000fca00078e00ff */
[----:B------:R0:W-:Y:S01]  /*4f80*/  STG.E.64 [R8.64], R4 ;  /* 0x0000000408007986 */ /* 0x0001e2000c101b24 */
[----:B------:R-:W-:Y:S05]  /*4f90*/  BRA `(.L_x_24419) ;  /* 0x0000001000007947 */ /* 0x000fea0003800000 */
.L_x_24450:
[----:B------:R0:W-:Y:S02]  /*4fa0*/  STG.E [R8.64], R3 ;  /* 0x0000000308007986 */ /* 0x0001e4000c101924 */
.L_x_24419:
[----:B---3--:R-:W-:Y:S05]  /*4fb0*/  BSYNC B6 ;  /* 0x0000000000067941 */ /* 0x008fea0003800000 */
.L_x_24418:
        /* <DEDUP_REMOVED lines=21> */
.L_x_24457:
[----:B------:R0:W-:Y:S01]  /*5110*/  STG.E.U8 [R8.64], R26 ;  /* 0x0000001a08007986 */ /* 0x0001e2000c101124 */
[----:B------:R-:W-:Y:S05]  /*5120*/  BRA `(.L_x_24459) ;  /* 0x00000d5000007947 */ /* 0x000fea0003800000 */
.L_x_24456:
        /* <DEDUP_REMOVED lines=9> */
.L_x_24461:
[----:B------:R0:W-:Y:S01]  /*51c0*/  STG.E [R8.64], R26 ;  /* 0x0000001a08007986 */ /* 0x0001e2000c101924 */
[----:B------:R-:W-:Y:S05]  /*51d0*/  BRA `(.L_x_24459) ;  /* 0x00000ca000007947 */ /* 0x000fea0003800000 */
.L_x_24460:
[----:B------:R0:W-:Y:S01]  /*51e0*/  STG.E.U16 [R8.64], R26 ;  /* 0x0000001a08007986 */ /* 0x0001e2000c101524 */
[----:B------:R-:W-:Y:S05]  /*51f0*/  BRA `(.L_x_24459) ;  /* 0x00000c8000007947 */ /* 0x000fea0003800000 */
.L_x_24455:
        /* <DEDUP_REMOVED lines=9> */
.L_x_24463:
[----:B------:R-:W0:Y:S02]  /*5290*/  I2F.S16 R0, R26 ;  /* 0x0000001a00007306 */ /* 0x000e240000101400 */
[----:B0-----:R-:W-:-:S05]  /*52a0*/  F2FP.PACK_AB R0, RZ, R0 ;  /* 0x00000000ff00723e */ /* 0x001fca00000000ff */
[----:B------:R0:W-:Y:S01]  /*52b0*/  STG.E.U16 [R8.64], R0 ;  /* 0x0000000008007986 */ /* 0x0001e2000c101524 */
[----:B------:R-:W-:Y:S05]  /*52c0*/  BRA `(.L_x_24459) ;  /* 0x00000bb000007947 */ /* 0x000fea0003800000 */
.L_x_24462:
        /* <DEDUP_REMOVED lines=10> */
.L_x_24465:
[----:B------:R-:W0:Y:S02]  /*5370*/  I2F.S16 R26, R26 ;  /* 0x0000001a001a7306 */ /* 0x000e240000101400 */
[----:B0-----:R-:W-:-:S04]  /*5380*/  F2FP.PACK_AB R3, RZ, R26 ;  /* 0x0000001aff03723e */ /* 0x001fc800000000ff */
[----:B------:R-:W-:-:S05]  /*5390*/  PRMT R3, R3, 0x5410, RZ ;  /* 0x0000541003037816 */ /* 0x000fca00000000ff */
[----:B------:R0:W-:Y:S01]  /*53a0*/  STG.E [R8.64], R3 ;  /* 0x0000000308007986 */ /* 0x0001e2000c101924 */
[----:B------:R-:W-:Y:S05]  /*53b0*/  BRA `(.L_x_24459) ;  /* 0x00000ac000007947 */ /* 0x000fea0003800000 */
.L_x_24464:
[----:B------:R-:W0:Y:S02]  /*53c0*/  I2F.F64.S16 R26, R26 ;  /* 0x0000001a001a7312 */ /* 0x000e240000101c00 */
[----:B0-----:R0:W-:Y:S01]  /*53d0*/  STG.E.64 [R8.64], R26 ;  /* 0x0000001a08007986 */ /* 0x0011e2000c101b24 */
[----:B------:R-:W-:Y:S05]  /*53e0*/  BRA `(.L_x_24459) ;  /* 0x00000a9000007947 */ /* 0x000fea0003800000 */
.L_x_24454:
        /* <DEDUP_REMOVED lines=10> */
.L_x_24468:
[----:B------:R-:W0:Y:S01]  /*5490*/  I2F.F64.S16 R4, R26 ;  /* 0x0000001a00047312 */ /* 0x000e220000101c00 */
[----:B------:R-:W-:-:S05]  /*54a0*/  CS2R R6, SRZ ;  /* 0x0000000000067805 */ /* 0x000fca000001ff00 */
[----:B0-----:R0:W-:Y:S01]  /*54b0*/  STG.E.128 [R8.64], R4 ;  /* 0x0000000408007986 */ /* 0x0011e2000c101d24 */
[----:B------:R-:W-:Y:S05]  /*54c0*/  BRA `(.L_x_24459) ;  /* 0x000009b000007947 */ /* 0x000fea0003800000 */
.L_x_24467:
        /* <DEDUP_REMOVED lines=21> */
.L_x_24472:
[----:B------:R-:W-:Y:S05]  /*5620*/  BSYNC B0 ;  /* 0x0000000000007941 */ /* 0x000fea0003800000 */
.L_x_24471:
[----:B------:R-:W-:-:S05]  /*5630*/  LOP3.LUT R5, R0, R5, RZ, 0xfc, !PT ;  /* 0x0000000500057212 */ /* 0x000fca00078efcff */
[----:B------:R0:W-:Y:S01]  /*5640*/  STG.E.U8 [R8.64], R5 ;  /* 0x0000000508007986 */ /* 0x0001e2000c101124 */
[----:B------:R-:W-:Y:S05]  /*5650*/  BRA `(.L_x_24459) ;  /* 0x0000082000007947 */ /* 0x000fea0003800000 */
.L_x_24470:
        /* <DEDUP_REMOVED lines=13> */
.L_x_24474:
[----:B------:R-:W-:Y:S01]  /*5730*/  IMAD.MOV.U32 R0, RZ, RZ, 0x7f ;  /* 0x0000007fff007424 */ /* 0x000fe200078e00ff */
[----:B------:R-:W-:-:S04]  /*5740*/  ISETP.GT.U32.AND P0, PT, R3, 0x7f800000, PT ;  /* 0x7f8000000300780c */ /* 0x000fc80003f04070 */
[----:B------:R-:W-:-:S04]  /*5750*/  SEL R0, R0, 0x7c, P0 ;  /* 0x0000007c00007807 */ /* 0x000fc80000000000 */
.L_x_24475:
[----:B------:R-:W-:Y:S05]  /*5760*/  BSYNC B0 ;  /* 0x0000000000007941 */ /* 0x000fea0003800000 */
.L_x_24473:
[----:B------:R-:W-:-:S04]  /*5770*/  LOP3.LUT R3, R5, 0x80000000, RZ, 0xc0, !PT ;  /* 0x8000000005037812 */ /* 0x000fc800078ec0ff */
[----:B------:R-:W-:-:S04]  /*5780*/  SHF.R.U32.HI R3, RZ, 0x18, R3 ;  /* 0x00000018ff037819 */ /* 0x000fc80000011603 */
[----:B------:R-:W-:-:S05]  /*5790*/  LOP3.LUT R3, R0, R3, RZ, 0xfc, !PT ;  /* 0x0000000300037212 */ /* 0x000fca00078efcff */
[----:B------:R0:W-:Y:S01]  /*57a0*/  STG.E.U8 [R8.64], R3 ;  /* 0x0000000308007986 */ /* 0x0001e2000c101124 */
[----:B------:R-:W-:Y:S05]  /*57b0*/  BRA `(.L_x_24459) ;  /* 0x000006c000007947 */ /* 0x000fea0003800000 */
.L_x_24469:
[----:B------:R-:W0:Y:S02]  /*57c0*/  I2F.S16 R0, R26 ;  /* 0x0000001a00007306 */ /* 0x000e240000101400 */
[----:B0-----:R-:W-:-:S05]  /*57d0*/  F2FP.BF16.PACK_AB R0, RZ, R0 ;  /* 0x00000000ff00723e */ /* 0x001fca00000010ff */
[----:B------:R0:W-:Y:S01]  /*57e0*/  STG.E.U16 [R8.64], R0 ;  /* 0x0000000008007986 */ /* 0x0001e2000c101524 */
[----:B------:R-:W-:Y:S05]  /*57f0*/  BRA `(.L_x_24459) ;  /* 0x0000068000007947 */ /* 0x000fea0003800000 */
.L_x_24466:
        /* <DEDUP_REMOVED lines=10> */
.L_x_24478:
        /* <DEDUP_REMOVED lines=17> */
.L_x_24481:
[----:B------:R-:W-:-:S04]  /*59b0*/  LOP3.LUT R3, R5, 0x80000000, RZ, 0xc0, !PT ;  /* 0x8000000005037812 */ /* 0x000fc800078ec0ff */
[----:B------:R-:W-:-:S04]  /*59c0*/  SHF.R.U32.HI R3, RZ, 0x18, R3 ;  /* 0x00000018ff037819 */ /* 0x000fc80000011603 */
[----:B------:R-:W-:-:S04]  /*59d0*/  LOP3.LUT R0, R0, R3, RZ, 0xfc, !PT ;  /* 0x0000000300007212 */ /* 0x000fc800078efcff */
[----:B------:R-:W-:Y:S02]  /*59e0*/  PRMT R4, R0, 0x7610, R4 ;  /* 0x0000761000047816 */ /* 0x000fe40000000004 */
.L_x_24480:
[----:B------:R-:W-:Y:S05]  /*59f0*/  BSYNC B0 ;  /* 0x0000000000007941 */ /* 0x000fea0003800000 */
.L_x_24479:
[----:B------:R0:W-:Y:S01]  /*5a00*/  STG.E.U8 [R8.64], R4 ;  /* 0x0000000408007986 */ /* 0x0001e2000c101124 */
[----:B------:R-:W-:Y:S05]  /*5a10*/  BRA `(.L_x_24459) ;  /* 0x0000046000007947 */ /* 0x000fea0003800000 */
.L_x_24477:
        /* <DEDUP_REMOVED lines=17> */
.L_x_24484:
[----:B------:R-:W-:-:S04]  /*5b30*/  LOP3.LUT R3, R5, 0x80000000, RZ, 0xc0, !PT ;  /* 0x8000000005037812 */ /* 0x000fc800078ec0ff */
[----:B------:R-:W-:-:S04]  /*5b40*/  SHF.R.U32.HI R3, RZ, 0x18, R3 ;  /* 0x00000018ff037819 */ /* 0x000fc80000011603 */
[----:B------:R-:W-:-:S04]  /*5b50*/  LOP3.LUT R0, R0, R3, RZ, 0xfc, !PT ;  /* 0x0000000300007212 */ /* 0x000fc800078efcff */
[----:B------:R-:W-:Y:S02]  /*5b60*/  PRMT R4, R0, 0x7610, R4 ;  /* 0x0000761000047816 */ /* 0x000fe40000000004 */
.L_x_24483:
[----:B------:R-:W-:Y:S05]  /*5b70*/  BSYNC B0 ;  /* 0x0000000000007941 */ /* 0x000fea0003800000 */
.L_x_24482:
[----:B------:R0:W-:Y:S01]  /*5b80*/  STG.E.U8 [R8.64], R4 ;  /* 0x0000000408007986 */ /* 0x0001e2000c101124 */
[----:B------:R-:W-:Y:S05]  /*5b90*/  BRA `(.L_x_24459) ;  /* 0x000002e000007947 */ /* 0x000fea0003800000 */
.L_x_24476:
        /* <DEDUP_REMOVED lines=22> */
.L_x_24458:
        /* <DEDUP_REMOVED lines=20> */
.L_x_24486:
[----:B------:R-:W-:-:S05]  /*5e40*/  IMAD.MOV.U32 R27, RZ, RZ, RZ ;  /* 0x000000ffff1b7224 */ /* 0x000fca00078e00ff */
[----:B------:R0:W-:Y:S01]  /*5e50*/  STG.E.64 [R8.64], R26 ;  /* 0x0000001a08007986 */ /* 0x0001e2000c101b24 */
[----:B------:R-:W-:Y:S05]  /*5e60*/  BRA `(.L_x_24459) ;  /* 0x0000001000007947 */ /* 0x000fea0003800000 */
.L_x_24485:
[----:B------:R0:W-:Y:S02]  /*5e70*/  STG.E [R8.64], R26 ;  /* 0x0000001a08007986 */ /* 0x0001e4000c101924 */
.L_x_24459:
        /* <DEDUP_REMOVED lines=21> */
.L_x_24490:
[----:B------:R0:W-:Y:S01]  /*5fd0*/  STG.E.U8 [R8.64], R18 ;  /* 0x0000001208007986 */ /* 0x0001e2000c101124 */
[----:B------:R-:W-:Y:S05]  /*5fe0*/  BRA `(.L_x_24492) ;  /* 0x00000d5000007947 */ /* 0x000fea0003800000 */
.L_x_24489:
        /* <DEDUP_REMOVED lines=9> */
.L_x_24494:
[----:B------:R0:W-:Y:S01]  /*6080*/  STG.E [R8.64], R18 ;  /* 0x0000001208007986 */ /* 0x0001e2000c101924 */
[----:B------:R-:W-:Y:S05]  /*6090*/  BRA `(.L_x_24492) ;  /* 0x00000ca000007947 */ /* 0x000fea0003800000 */
.L_x_24493:
[----:B------:R0:W-:Y:S01]  /*60a0*/  STG.E.U16 [R8.64], R18 ;  /* 0x0000001208007986 */ /* 0x0001e2000c101524 */
[----:B------:R-:W-:Y:S05]  /*60b0*/  BRA `(.L_x_24492) ;  /* 0x00000c8000007947 */ /* 0x000fea0003800000 */
.L_x_24488:
        /* <DEDUP_REMOVED lines=9> */
.L_x_24496:
[----:B------:R-:W0:Y:S02]  /*6150*/  I2F.S16 R0, R18 ;  /* 0x0000001200007306 */ /* 0x000e240000101400 */
[----:B0-----:R-:W-:-:S05]  /*6160*/  F2FP.PACK_AB R0, RZ, R0 ;  /* 0x00000000ff00723e */ /* 0x001fca00000000ff */
[----:B------:R0:W-:Y:S01]  /*6170*/  STG.E.U16 [R8.64], R0 ;  /* 0x0000000008007986 */ /* 0x0001e2000c101524 */
[----:B------:R-:W-:Y:S05]  /*6180*/  BRA `(.L_x_24492) ;  /* 0x00000bb000007947 */ /* 0x000fea0003800000 */
.L_x_24495:
        /* <DEDUP_REMOVED lines=10> */
.L_x_24498:
[----:B------:R-:W0:Y:S02]  /*6230*/  I2F.S16 R18, R18 ;  /* 0x0000001200127306 */ /* 0x000e240000101400 */
[----:B0-----:R-:W-:-:S04]  /*6240*/  F2FP.PACK_AB R3, RZ, R18 ;  /* 0x00000012ff03723e */ /* 0x001fc800000000ff */
[----:B------:R-:W-:-:S05]  /*6250*/  PRMT R3, R3, 0x5410, RZ ;  /* 0x0000541003037816 */ /* 0x000fca00000000ff */
[----:B------:R0:W-:Y:S01]  /*6260*/  STG.E [R8.64], R3 ;  /* 0x0000000308007986 */ /* 0x0001e2000c101924 */
[----:B------:R-:W-:Y:S05]  /*6270*/  BRA `(.L_x_24492) ;  /* 0x00000ac000007947 */ /* 0x000fea0003800000 */
.L_x_24497:
[----:B------:R-:W0:Y:S02]  /*6280*/  I2F.F64.S16 R18, R18 ;  /* 0x0000001200127312 */ /* 0x000e240000101c00 */
[----:B0-----:R0:W-:Y:S01]  /*6290*/  STG.E.64 [R8.64], R18 ;  /* 0x0000001208007986 */ /* 0x0011e2000c101b24 */
[----:B------:R-:W-:Y:S05]  /*62a0*/  BRA `(.L_x_24492) ;  /* 0x00000a9000007947 */ /* 0x000fea0003800000 */
.L_x_24487:
        /* <DEDUP_REMOVED lines=10> */
.L_x_24501:
[----:B------:R-:W0:Y:S01]  /*6350*/  I2F.F64.S16 R4, R18 ;  /* 0x0000001200047312 */ /* 0x000e220000101c00 */
[----:B------:R-:W-:-:S05]  /*6360*/  CS2R R6, SRZ ;  /* 0x0000000000067805 */ /* 0x000fca000001ff00 */
[----:B0-----:R0:W-:Y:S01]  /*6370*/  STG.E.128 [R8.64], R4 ;  /* 0x0000000408007986 */ /* 0x0011e2000c101d24 */
[----:B------:R-:W-:Y:S05]  /*6380*/  BRA `(.L_x_24492) ;  /* 0x000009b000007947 */ /* 0x000fea0003800000 */
.L_x_24500:
        /* <DEDUP_REMOVED lines=21> */
.L_x_24505:
[----:B------:R-:W-:Y:S05]  /*64e0*/  BSYNC B0 ;  /* 0x0000000000007941 */ /* 0x000fea0003800000 */
.L_x_24504:
[----:B------:R-:W-:-:S05]  /*64f0*/  LOP3.LUT R5, R0, R5, RZ, 0xfc, !PT ;  /* 0x0000000500057212 */ /* 0x000fca00078efcff */
[----:B------:R0:W-:Y:S01]  /*6500*/  STG.E.U8 [R8.64], R5 ;  /* 0x0000000508007986 */ /* 0x0001e2000c101124 */
[----:B------:R-:W-:Y:S05]  /*6510*/  BRA `(.L_x_24492) ;  /* 0x0000082000007947 */ /* 0x000fea0003800000 */
.L_x_24503:
        /* <DEDUP_REMOVED lines=13> */
.L_x_24507:
[----:B------:R-:W-:Y:S01]  /*65f0*/  IMAD.MOV.U32 R0, RZ, RZ, 0x7f ;  /* 0x0000007fff007424 */ /* 0x000fe200078e00ff */
[----:B------:R-:W-:-:S04]  /*6600*/  ISETP.GT.U32.AND P0, PT, R3, 0x7f800000, PT ;  /* 0x7f8000000300780c */ /* 0x000fc80003f04070 */
[----:B------:R-:W-:-:S04]  /*6610*/  SEL R0, R0, 0x7c, P0 ;  /* 0x0000007c00007807 */ /* 0x000fc80000000000 */
.L_x_24508:
[----:B------:R-:W-:Y:S05]  /*6620*/  BSYNC B0 ;  /* 0x0000000000007941 */ /* 0x000fea0003800000 */
.L_x_24506:
[----:B------:R-:W-:-:S04]  /*6630*/  LOP3.LUT R3, R5, 0x80000000, RZ, 0xc0, !PT ;  /* 0x8000000005037812 */ /* 0x000fc800078ec0ff */
[----:B------:R-:W-:-:S04]  /*6640*/  SHF.R.U32.HI R3, RZ, 0x18, R3 ;  /* 0x00000018ff037819 */ /* 0x000fc80000011603 */
[----:B------:R-:W-:-:S05]  /*6650*/  LOP3.LUT R3, R0, R3, RZ, 0xfc, !PT ;  /* 0x0000000300037212 */ /* 0x000fca00078efcff */
[----:B------:R0:W-:Y:S01]  /*6660*/  STG.E.U8 [R8.64], R3 ;  /* 0x0000000308007986 */ /* 0x0001e2000c101124 */
[----:B------:R-:W-:Y:S05]  /*6670*/  BRA `(.L_x_24492) ;  /* 0x000006c000007947 */ /* 0x000fea0003800000 */
.L_x_24502:
[----:B------:R-:W0:Y:S02]  /*6680*/  I2F.S16 R0, R18 ;  /* 0x0000001200007306 */ /* 0x000e240000101400 */
[----:B0-----:R-:W-:-:S05]  /*6690*/  F2FP.BF16.PACK_AB R0, RZ, R0 ;  /* 0x00000000ff00723e */ /* 0x001fca00000010ff */
[----:B------:R0:W-:Y:S01]  /*66a0*/  STG.E.U16 [R8.64], R0 ;  /* 0x0000000008007986 */ /* 0x0001e2000c101524 */
[----:B------:R-:W-:Y:S05]  /*66b0*/  BRA `(.L_x_24492) ;  /* 0x0000068000007947 */ /* 0x000fea0003800000 */
.L_x_24499:
        /* <DEDUP_REMOVED lines=10> */
.L_x_24511:
        /* <DEDUP_REMOVED lines=17> */
.L_x_24514:
[----:B------:R-:W-:-:S04]  /*6870*/  LOP3.LUT R3, R5, 0x80000000, RZ, 0xc0, !PT ;  /* 0x8000000005037812 */ /* 0x000fc800078ec0ff */
[----:B------:R-:W-:-:S04]  /*6880*/  SHF.R.U32.HI R3, RZ, 0x18, R3 ;  /* 0x00000018ff037819 */ /* 0x000fc80000011603 */
[----:B------:R-:W-:-:S04]  /*6890*/  LOP3.LUT R0, R0, R3, RZ, 0xfc, !PT ;  /* 0x0000000300007212 */ /* 0x000fc800078efcff */
[----:B------:R-:W-:Y:S02]  /*68a0*/  PRMT R4, R0, 0x7610, R4 ;  /* 0x0000761000047816 */ /* 0x000fe40000000004 */
.L_x_24513:
[----:B------:R-:W-:Y:S05]  /*68b0*/  BSYNC B0 ;  /* 0x0000000000007941 */ /* 0x000fea0003800000 */
.L_x_24512:
[----:B------:R0:W-:Y:S01]  /*68c0*/  STG.E.U8 [R8.64], R4 ;  /* 0x0000000408007986 */ /* 0x0001e2000c101124 */
[----:B------:R-:W-:Y:S05]  /*68d0*/  BRA `(.L_x_24492) ;  /* 0x0000046000007947 */ /* 0x000fea0003800000 */
.L_x_24510:
        /* <DEDUP_REMOVED lines=17> */
.L_x_24517:
[----:B------:R-:W-:-:S04]  /*69f0*/  LOP3.LUT R3, R5, 0x80000000, RZ, 0xc0, !PT ;  /* 0x8000000005037812 */ /* 0x000fc800078ec0ff */
[----:B------:R-:W-:-:S04]  /*6a00*/  SHF.R.U32.HI R3, RZ, 0x18, R3 ;  /* 0x00000018ff037819 */ /* 0x000fc80000011603 */
[----:B------:R-:W-:-:S04]  /*6a10*/  LOP3.LUT R0, R0, R3, RZ, 0xfc, !PT ;  /* 0x0000000300007212 */ /* 0x000fc800078efcff */
[----:B------:R-:W-:Y:S02]  /*6a20*/  PRMT R4, R0, 0x7610, R4 ;  /* 0x0000761000047816 */ /* 0x000fe40000000004 */
.L_x_24516:
[----:B------:R-:W-:Y:S05]  /*6a30*/  BSYNC B0 ;  /* 0x0000000000007941 */ /* 0x000fea0003800000 */
.L_x_24515:
[----:B------:R0:W-:Y:S01]  /*6a40*/  STG.E.U8 [R8.64], R4 ;  /* 0x0000000408007986 */ /* 0x0001e2000c101124 */
[----:B------:R-:W-:Y:S05]  /*6a50*/  BRA `(.L_x_24492) ;  /* 0x000002e000007947 */ /* 0x000fea0003800000 */
.L_x_24509:
        /* <DEDUP_REMOVED lines=22> */
.L_x_24491:
        /* <DEDUP_REMOVED lines=20> */
.L_x_24519:
[----:B------:R-:W-:-:S05]  /*6d00*/  IMAD.MOV.U32 R19, RZ, RZ, RZ ;  /* 0x000000ffff137224 */ /* 0x000fca00078e00ff */
[----:B------:R0:W-:Y:S01]  /*6d10*/  STG.E.64 [R8.64], R18 ;  /* 0x0000001208007986 */ /* 0x0001e2000c101b24 */
[----:B------:R-:W-:Y:S05]  /*6d20*/  BRA `(.L_x_24492) ;  /* 0x0000001000007947 */ /* 0x000fea0003800000 */
.L_x_24518:
[----:B------:R0:W-:Y:S02]  /*6d30*/  STG.E [R8.64], R18 ;  /* 0x0000001208007986 */ /* 0x0001e4000c101924 */
.L_x_24492:
[----:B------:R-:W-:Y:S02]  /*6d40*/  IADD3 R17, R17, 0x80, RZ ;  /* 0x0000008011117810 */ /* 0x000fe40007ffe0ff */
.L_x_24453:
[----:B------:R-:W-:Y:S05]  /*6d50*/  BSYNC B6 ;  /* 0x0000000000067941 */ /* 0x000fea0003800000 */
.L_x_24452:
        /* <DEDUP_REMOVED lines=19> */
.L_x_24523:
[----:B------:R-:W-:Y:S01]  /*6e90*/  STG.E.U8 [R2.64], R22 ;  /* 0x0000001602007986 */ /* 0x000fe2000c101124 */
[----:B------:R-:W-:Y:S05]  /*6ea0*/  EXIT ;  /* 0x000000000000794d */ /* 0x000fea0003800000 */
.L_x_24522:
        /* <DEDUP_REMOVED lines=9> */
.L_x_24526:
[----:B------:R-:W-:Y:S01]  /*6f40*/  STG.E [R2.64], R22 ;  /* 0x0000001602007986 */ /* 0x000fe2000c101924 */
[----:B------:R-:W-:Y:S05]  /*6f50*/  EXIT ;  /* 0x000000000000794d */ /* 0x000fea0003800000 */
.L_x_24525:
[----:B------:R-:W-:Y:S01]  /*6f60*/  STG.E.U16 [R2.64], R22 ;  /* 0x0000001602007986 */ /* 0x000fe2000c101524 */
[----:B------:R-:W-:Y:S05]  /*6f70*/  EXIT ;  /* 0x000000000000794d */ /* 0x000fea0003800000 */
.L_x_24521:
        /* <DEDUP_REMOVED lines=9> */
.L_x_24528:
[----:B------:R-:W0:Y:S02]  /*7010*/  I2F.S16 R0, R22 ;  /* 0x0000001600007306 */ /* 0x000e240000101400 */
[----:B0-----:R-:W-:-:S05]  /*7020*/  F2FP.PACK_AB R0, RZ, R0 ;  /* 0x00000000ff00723e */ /* 0x001fca00000000ff */
[----:B------:R-:W-:Y:S01]  /*7030*/  STG.E.U16 [R2.64], R0 ;  /* 0x0000000002007986 */ /* 0x000fe2000c101524 */
[----:B------:R-:W-:Y:S05]  /*7040*/  EXIT ;  /* 0x000000000000794d */ /* 0x000fea0003800000 */
.L_x_24527:
        /* <DEDUP_REMOVED lines=10> */
.L_x_24530:
[----:B------:R-:W0:Y:S02]  /*70f0*/  I2F.S16 R22, R22 ;  /* 0x0000001600167306 */ /* 0x000e240000101400 */
[----:B0-----:R-:W-:-:S04]  /*7100*/  F2FP.PACK_AB R5, RZ, R22 ;  /* 0x00000016ff05723e */ /* 0x001fc800000000ff */
[----:B------:R-:W-:-:S05]  /*7110*/  PRMT R5, R5, 0x5410, RZ ;  /* 0x0000541005057816 */ /* 0x000fca00000000ff */
[----:B------:R-:W-:Y:S01]  /*7120*/  STG.E [R2.64], R5 ;  /* 0x0000000502007986 */ /* 0x000fe2000c101924 */
[----:B------:R-:W-:Y:S05]  /*7130*/  EXIT ;  /* 0x000000000000794d */ /* 0x000fea0003800000 */
.L_x_24529:
[----:B------:R-:W0:Y:S02]  /*7140*/  I2F.F64.S16 R22, R22 ;  /* 0x0000001600167312 */ /* 0x000e240000101c00 */
[----:B0-----:R-:W-:Y:S01]  /*7150*/  STG.E.64 [R2.64], R22 ;  /* 0x0000001602007986 */ /* 0x001fe2000c101b24 */
[----:B------:R-:W-:Y:S05]  /*7160*/  EXIT ;  /* 0x000000000000794d */ /* 0x000fea0003800000 */
.L_x_24520:
        /* <DEDUP_REMOVED lines=10> */
.L_x_24533:
[----:B------:R-:W0:Y:S01]  /*7210*/  I2F.F64.S16 R4, R22 ;  /* 0x0000001600047312 */ /* 0x000e220000101c00 */
[----:B------:R-:W-:-:S05]  /*7220*/  CS2R R6, SRZ ;  /* 0x0000000000067805 */ /* 0x000fca000001ff00 */
[----:B0-----:R-:W-:Y:S01]  /*7230*/  STG.E.128 [R2.64], R4 ;  /* 0x0000000402007986 */ /* 0x001fe2000c101d24 */
[----:B------:R-:W-:Y:S05]  /*7240*/  EXIT ;  /* 0x000000000000794d */ /* 0x000fea0003800000 */
.L_x_24532:
        /* <DEDUP_REMOVED lines=21> */
.L_x_24537:
[----:B------:R-:W-:Y:S05]  /*73a0*/  BSYNC B0 ;  /* 0x0000000000007941 */ /* 0x000fea0003800000 */
.L_x_24536:
[----:B------:R-:W-:-:S05]  /*73b0*/  LOP3.LUT R5, R0, R5, RZ, 0xfc, !PT ;  /* 0x0000000500057212 */ /* 0x000fca00078efcff */
[----:B------:R-:W-:Y:S01]  /*73c0*/  STG.E.U8 [R2.64], R5 ;  /* 0x0000000502007986 */ /* 0x000fe2000c101124 */
[----:B------:R-:W-:Y:S05]  /*73d0*/  EXIT ;  /* 0x000000000000794d */ /* 0x000fea0003800000 */
.L_x_24535:
        /* <DEDUP_REMOVED lines=13> */
.L_x_24539:
[----:B------:R-:W-:Y:S01]  /*74b0*/  IMAD.MOV.U32 R0, RZ, RZ, 0x7f ;  /* 0x0000007fff007424 */ /* 0x000fe200078e00ff */
[----:B------:R-:W-:-:S04]  /*74c0*/  ISETP.GT.U32.AND P0, PT, R4, 0x7f800000, PT ;  /* 0x7f8000000400780c */ /* 0x000fc80003f04070 */
[----:B------:R-:W-:-:S04]  /*74d0*/  SEL R0, R0, 0x7c, P0 ;  /* 0x0000007c00007807 */ /* 0x000fc80000000000 */
.L_x_24540:
[----:B------:R-:W-:Y:S05]  /*74e0*/  BSYNC B0 ;  /* 0x0000000000007941 */ /* 0x000fea0003800000 */
.L_x_24538:
[----:B------:R-:W-:-:S04]  /*74f0*/  LOP3.LUT R4, R5, 0x80000000, RZ, 0xc0, !PT ;  /* 0x8000000005047812 */ /* 0x000fc800078ec0ff */
[----:B------:R-:W-:-:S04]  /*7500*/  SHF.R.U32.HI R5, RZ, 0x18, R4 ;  /* 0x00000018ff057819 */ /* 0x000fc80000011604 */
[----:B------:R-:W-:-:S05]  /*7510*/  LOP3.LUT R5, R0, R5, RZ, 0xfc, !PT ;  /* 0x0000000500057212 */ /* 0x000fca00078efcff */
[----:B------:R-:W-:Y:S01]  /*7520*/  STG.E.U8 [R2.64], R5 ;  /* 0x0000000502007986 */ /* 0x000fe2000c101124 */
[----:B------:R-:W-:Y:S05]  /*7530*/  EXIT ;  /* 0x000000000000794d */ /* 0x000fea0003800000 */
.L_x_24534:
[----:B------:R-:W0:Y:S02]  /*7540*/  I2F.S16 R0, R22 ;  /* 0x0000001600007306 */ /* 0x000e240000101400 */
[----:B0-----:R-:W-:-:S05]  /*7550*/  F2FP.BF16.PACK_AB R0, RZ, R0 ;  /* 0x00000000ff00723e */ /* 0x001fca00000010ff */
[----:B------:R-:W-:Y:S01]  /*7560*/  STG.E.U16 [R2.64], R0 ;  /* 0x0000000002007986 */ /* 0x000fe2000c101524 */
[----:B------:R-:W-:Y:S05]  /*7570*/  EXIT ;  /* 0x000000000000794d */ /* 0x000fea0003800000 */
.L_x_24531:
        /* <DEDUP_REMOVED lines=10> */
.L_x_24543:
        /* <DEDUP_REMOVED lines=17> */
.L_x_24546:
[----:B------:R-:W-:-:S04]  /*7730*/  LOP3.LUT R0, R7, 0x80000000, RZ, 0xc0, !PT ;  /* 0x8000000007007812 */ /* 0x000fc800078ec0ff */
[----:B------:R-:W-:-:S04]  /*7740*/  SHF.R.U32.HI R5, RZ, 0x18, R0 ;  /* 0x00000018ff057819 */ /* 0x000fc80000011600 */
[----:B------:R-:W-:-:S04]  /*7750*/  LOP3.LUT R4, R4, R5, RZ, 0xfc, !PT ;  /* 0x0000000504047212 */ /* 0x000fc800078efcff */
[----:B------:R-:W-:Y:S02]  /*7760*/  PRMT R0, R4, 0x7610, R0 ;  /* 0x0000761004007816 */ /* 0x000fe40000000000 */
.L_x_24545:
[----:B------:R-:W-:Y:S05]  /*7770*/  BSYNC B0 ;  /* 0x0000000000007941 */ /* 0x000fea0003800000 */
.L_x_24544:
[----:B------:R-:W-:Y:S01]  /*7780*/  STG.E.U8 [R2.64], R0 ;  /* 0x0000000002007986 */ /* 0x000fe2000c101124 */
[----:B------:R-:W-:Y:S05]  /*7790*/  EXIT ;  /* 0x000000000000794d */ /* 0x000fea0003800000 */
.L_x_24542:
        /* <DEDUP_REMOVED lines=17> */
.L_x_24549:
[----:B------:R-:W-:-:S04]  /*78b0*/  LOP3.LUT R0, R7, 0x80000000, RZ, 0xc0, !PT ;  /* 0x8000000007007812 */ /* 0x000fc800078ec0ff */
[----:B------:R-:W-:-:S04]  /*78c0*/  SHF.R.U32.HI R5, RZ, 0x18, R0 ;  /* 0x00000018ff057819 */ /* 0x000fc80000011600 */
[----:B------:R-:W-:-:S04]  /*78d0*/  LOP3.LUT R4, R4, R5, RZ, 0xfc, !PT ;  /* 0x0000000504047212 */ /* 0x000fc800078efcff */
[----:B------:R-:W-:Y:S02]  /*78e0*/  PRMT R0, R4, 0x7610, R0 ;  /* 0x0000761004007816 */ /* 0x000fe40000000000 */
.L_x_24548:
[----:B------:R-:W-:Y:S05]  /*78f0*/  BSYNC B0 ;  /* 0x0000000000007941 */ /* 0x000fea0003800000 */
.L_x_24547:
[----:B------:R-:W-:Y:S01]  /*7900*/  STG.E.U8 [R2.64], R0 ;  /* 0x0000000002007986 */ /* 0x000fe2000c101124 */
[----:B------:R-:W-:Y:S05]  /*7910*/  EXIT ;  /* 0x000000000000794d */ /* 0x000fea0003800000 */
.L_x_24541:
        /* <DEDUP_REMOVED lines=22> */
.L_x_24524:
        /* <DEDUP_REMOVED lines=20> */
.L_x_24551:
[----:B------:R-:W-:-:S05]  /*7bc0*/  IMAD.MOV.U32 R23, RZ, RZ, RZ ;  /* 0x000000ffff177224 */ /* 0x000fca00078e00ff */
[----:B------:R-:W-:Y:S01]  /*7bd0*/  STG.E.64 [R2.64], R22 ;  /* 0x0000001602007986 */ /* 0x000fe2000c101b24 */
[----:B------:R-:W-:Y:S05]  /*7be0*/  EXIT ;  /* 0x000000000000794d */ /* 0x000fea0003800000 */
.L_x_24550:
[----:B------:R-:W-:Y:S01]  /*7bf0*/  STG.E [R2.64], R22 ;  /* 0x0000001602007986 */ /* 0x000fe2000c101924 */
[----:B------:R-:W-:Y:S05]  /*7c00*/  EXIT ;  /* 0x000000000000794d */ /* 0x000fea0003800000 */
.L_x_24552:
        /* <DEDUP_REMOVED lines=15> */
.L_x_40178:


//--------------------- .text._ZN2at6native18elementwise_kernelILi128ELi4EZNS0_22gpu_kernel_impl_nocastINS0_13AUnaryFunctorIbbbZNS0_19minimum_kernel_cudaERNS_18TensorIteratorBaseEEUlbbE_EEEEvS5_RKT_EUliE_EEviT1_ --------------------------
	.section	.text._ZN2at6native18elementwise_kernelILi128ELi4EZNS0_22gpu_kernel_impl_nocastINS0_13AUnaryFunctorIbbbZNS0_19minimum_kernel_cudaERNS_18TensorIteratorBaseEEUlbbE_EEEEvS5_RKT_EUliE_EEviT1_,"ax",@progbits
	.sectioninfo	@"SHI_REGISTERS=12"
	.align	128
        .global         _ZN2at6native18elementwise_kernelILi128ELi4EZNS0_22gpu_kernel_impl_nocastINS0_13AUnaryFunctorIbbbZNS0_19minimum_kernel_cudaERNS_18TensorIteratorBaseEEUlbbE_EEEEvS5_RKT_EUliE_EEviT1_
        .type           _ZN2at6native18elementwise_kernelILi128ELi4EZNS0_22gpu_kernel_impl_nocastINS0_13AUnaryFunctorIbbbZNS0_19minimum_kernel_cudaERNS_18TensorIteratorBaseEEUlbbE_EEEEvS5_RKT_EUliE_EEviT1_,@function
        .size           _ZN2at6native18elementwise_kernelILi128ELi4EZNS0_22gpu_kernel_impl_nocastINS0_13AUnaryFunctorIbbbZNS0_19minimum_kernel_cudaERNS_18TensorIteratorBaseEEUlbbE_EEEEvS5_RKT_EUliE_EEviT1_,(.L_x_40179 - _ZN2at6native18elementwise_kernelILi128ELi4EZNS0_22gpu_kernel_impl_nocastINS0_13AUnaryFunctorIbbbZNS0_19minimum_kernel_cudaERNS_18TensorIteratorBaseEEUlbbE_EEEEvS5_RKT_EUliE_EEviT1_)
        .other          _ZN2at6native18elementwise_kernelILi128ELi4EZNS0_22gpu_kernel_impl_nocastINS0_13AUnaryFunctorIbbbZNS0_19minimum_kernel_cudaERNS_18TensorIteratorBaseEEUlbbE_EEEEvS5_RKT_EUliE_EEviT1_,@"STO_CUDA_ENTRY STV_DEFAULT"
_ZN2at6native18elementwise_kernelILi128ELi4EZNS0_22gpu_kernel_impl_nocastINS0_13AUnaryFunctorIbbbZNS0_19minimum_kernel_cudaERNS_18TensorIteratorBaseEEUlbbE_EEEEvS5_RKT_EUliE_EEviT1_:
.text._ZN2at6native18elementwise_kernelILi128ELi4EZNS0_22gpu_kernel_impl_nocastINS0_13AUnaryFunctorIbbbZNS0_19minimum_kernel_cudaERNS_18TensorIteratorBaseEEUlbbE_EEEEvS5_RKT_EUliE_EEviT1_:
        /* <DEDUP_REMOVED lines=236> */
.L_x_24555:
[----:B------:R-:W-:-:S04]  /*0ec0*/  IADD3 R4, P0, R3, c[0x0][0x368], RZ ;  /* 0x0000da0003047a10 */ /* 0x000fc80007f1e0ff */
[----:B------:R-:W-:-:S05]  /*0ed0*/  IADD3.X R5, RZ, c[0x0][0x36c], RZ, P0, !PT ;  /* 0x0000db00ff057a10 */ /* 0x000fca00007fe4ff */
[----:B------:R-:W2:Y:S01]  /*0ee0*/  LDG.E.U8 R4, [R4.64] ;  /* 0x0000000404047981 */ /* 0x000ea2000c1e1100 */
[----:B------:R-:W-:Y:S02]  /*0ef0*/  ISETP.NE.AND P0, PT, RZ, UR6, PT ;  /* 0x00000006ff007c0c */ /* 0x000fe4000bf05270 */
[----:B------:R-:W-:Y:S02]  /*0f00*/  IADD3 R2, P1, R2, c[0x0][0x360], RZ ;  /* 0x0000d80002027a10 */ /* 0x000fe40007f3e0ff */
[----:B------:R-:W-:Y:S02]  /*0f10*/  IADD3 R0, R0, 0x80, RZ ;  /* 0x0000008000007810 */ /* 0x000fe40007ffe0ff */
[----:B------:R-:W-:Y:S02]  /*0f20*/  IADD3.X R3, RZ, c[0x0][0x364], RZ, P1, !PT ;  /* 0x0000d900ff037a10 */ /* 0x000fe40000ffe4ff */
[----:B--2---:R-:W-:-:S04]  /*0f30*/  ISETP.NE.AND P0, PT, R4, RZ, P0 ;  /* 0x000000ff0400720c */ /* 0x004fc80000705270 */
[----:B------:R-:W-:-:S05]  /*0f40*/  SEL R7, RZ, 0x1, !P0 ;  /* 0x00000001ff077807 */ /* 0x000fca0004000000 */
[----:B------:R0:W-:Y:S04]  /*0f50*/  STG.E.U8 [R2.64], R7 ;  /* 0x0000000702007986 */ /* 0x0001e8000c101104 */
.L_x_24554:
[----:B------:R-:W-:Y:S05]  /*0f60*/  BSYNC B0 ;  /* 0x0000000000007941 */ /* 0x000fea0003800000 */
.L_x_24553:
        /* <DEDUP_REMOVED lines=230> */
.L_x_24558:
[----:B------:R-:W-:-:S05]  /*1dd0*/  IADD3 R4, P0, R3, c[0x0][0x368], RZ ;  /* 0x0000da0003047a10 */ /* 0x000fca0007f1e0ff */
[----:B------:R-:W-:-:S05]  /*1de0*/  IMAD.X R5, RZ, RZ, c[0x0][0x36c], P0 ;  /* 0x0000db00ff057624 */ /* 0x000fca00000e06ff */
[----:B------:R-:W2:Y:S01]  /*1df0*/  LDG.E.U8 R4, [R4.64] ;  /* 0x0000000404047981 */ /* 0x000ea2000c1e1100 */
[----:B------:R-:W-:Y:S02]  /*1e00*/  ISETP.NE.AND P0, PT, RZ, UR6, PT ;  /* 0x00000006ff007c0c */ /* 0x000fe4000bf05270 */
[----:B------:R-:W-:Y:S02]  /*1e10*/  IADD3 R2, P1, R2, c[0x0][0x360], RZ ;  /* 0x0000d80002027a10 */ /* 0x000fe40007f3e0ff */
[----:B------:R-:W-:Y:S02]  /*1e20*/  IADD3 R0, R0, 0x80, RZ ;  /* 0x0000008000007810 */ /* 0x000fe40007ffe0ff */
[----:B------:R-:W-:Y:S02]  /*1e30*/  IADD3.X R3, RZ, c[0x0][0x364], RZ, P1, !PT ;  /* 0x0000d900ff037a10 */ /* 0x000fe40000ffe4ff */
[----:B--2---:R-:W-:-:S04]  /*1e40*/  ISETP.NE.AND P0, PT, R4, RZ, P0 ;  /* 0x000000ff0400720c */ /* 0x004fc80000705270 */
[----:B------:R-:W-:Y:S02]  /*1e50*/  SEL R7, RZ, 0x1, !P0 ;  /* 0x00000001ff077807 */ /* 0x000fe40004000000 */
[----:B------:R-:W-:-:S03]  /*1e60*/  ISETP.GE.AND P0, PT, R0, c[0x0][0x160], PT ;  /* 0x0000580000007a0c */ /* 0x000fc60003f06270 */
[----:B------:R0:W-:Y:S10]  /*1e70*/  STG.E.U8 [R2.64], R7 ;  /* 0x0000000702007986 */ /* 0x0001f4000c101104 */
        /* <DEDUP_REMOVED lines=228> */
.L_x_24559:
        /* <DEDUP_REMOVED lines=10> */
.L_x_24557:
[----:B------:R-:W-:Y:S05]  /*2d60*/  BSYNC B0 ;  /* 0x0000000000007941 */ /* 0x000fea0003800000 */
.L_x_24556:
        /* <DEDUP_REMOVED lines=229> */
.L_x_24560:
[----:B------:R-:W-:-:S04]  /*3bc0*/  IADD3 R4, P0, R3, c[0x0][0x368], RZ ;  /* 0x0000da0003047a10 */ /* 0x000fc80007f1e0ff */
[----:B------:R-:W-:-:S05]  /*3bd0*/  IADD3.X R5, RZ, c[0x0][0x36c], RZ, P0, !PT ;  /* 0x0000db00ff057a10 */ /* 0x000fca00007fe4ff */
[----:B------:R-:W2:Y:S01]  /*3be0*/  LDG.E.U8 R4, [R4.64] ;  /* 0x0000000404047981 */ /* 0x000ea2000c1e1100 */
[----:B------:R-:W-:Y:S02]  /*3bf0*/  ISETP.NE.AND P0, PT, RZ, UR6, PT ;  /* 0x00000006ff007c0c */ /* 0x000fe4000bf05270 */
[----:B------:R-:W-:-:S04]  /*3c00*/  IADD3 R2, P1, R2, c[0x0][0x360], RZ ;  /* 0x0000d80002027a10 */ /* 0x000fc80007f3e0ff */
[----:B------:R-:W-:Y:S02]  /*3c10*/  IADD3.X R3, RZ, c[0x0][0x364], RZ, P1, !PT ;  /* 0x0000d900ff037a10 */ /* 0x000fe40000ffe4ff */
[----:B--2---:R-:W-:-:S04]  /*3c20*/  ISETP.NE.AND P0, PT, R4, RZ, P0 ;  /* 0x000000ff0400720c */ /* 0x004fc80000705270 */
[----:B------:R-:W-:-:S05]  /*3c30*/  SEL R7, RZ, 0x1, !P0 ;  /* 0x00000001ff077807 */ /* 0x000fca0004000000 */
[----:B------:R-:W-:Y:S01]  /*3c40*/  STG.E.U8 [R2.64], R7 ;  /* 0x0000000702007986 */ /* 0x000fe2000c101104 */
[----:B------:R-:W-:Y:S05]  /*3c50*/  EXIT ;  /* 0x000000000000794d */ /* 0x000fea0003800000 */
.L_x_24561:
        /* <DEDUP_REMOVED lines=10> */
.L_x_40179:


//--------------------- .text._ZN2at6native27unrolled_elementwise_kernelINS0_13AUnaryFunctorIbbbZNS0_19minimum_kernel_cudaERNS_18TensorIteratorBaseEEUlbbE_EESt5arrayIPcLm2EELi4E23TrivialOffsetCalculatorILi1EjESB_NS0_6memory15LoadWithoutCastENSC_16StoreWithoutCastEEEviT_T0_T2_T3_T4_T5_ --------------------------
	.section	.text._ZN2at6native27unrolled_elementwise_kernelINS0_13AUnaryFunctorIbbbZNS0_19minimum_kernel_cudaERNS_18TensorIteratorBaseEEUlbbE_EESt5arrayIPcLm2EELi4E23TrivialOffsetCalculatorILi1EjESB_NS0_6memory15LoadWithoutCastENSC_16StoreWithoutCastEEEviT_T0_T2_T3_T4_T5_,"ax",@progbits
	.sectioninfo	@"SHI_REGISTERS=18"
	.align	128
        .global         _ZN2at6native27unrolled_elementwise_kernelINS0_13AUnaryFunctorIbbbZNS0_19minimum_kernel_cudaERNS_18TensorIteratorBaseEEUlbbE_EESt5arrayIPcLm2EELi4E23TrivialOffsetCalculatorILi1EjESB_NS0_6memory15LoadWithoutCastENSC_16StoreWithoutCastEEEviT_T0_T2_T3_T4_T5_
        .type           _ZN2at6native27unrolled_elementwise_kernelINS0_13AUnaryFunctorIbbbZNS0_19minimum_kernel_cudaERNS_18TensorIteratorBaseEEUlbbE_EESt5arrayIPcLm2EELi4E23TrivialOffsetCalculatorILi1EjESB_NS0_6memory15LoadWithoutCastENSC_16StoreWithoutCastEEEviT_T0_T2_T3_T4_T5_,@function
        .size           _ZN2at6native27unrolled_elementwise_kernelINS0_13AUnaryFunctorIbbbZNS0_19minimum_kernel_cudaERNS_18TensorIteratorBaseEEUlbbE_EESt5arrayIPcLm2EELi4E23TrivialOffsetCalculatorILi1EjESB_NS0_6memory15LoadWithoutCastENSC_16StoreWithoutCastEEEviT_T0_T2_T3_T4_T5_,(.L_x_40180 - _ZN2at6native27unrolled_elementwise_kernelINS0_13AUnaryFunctorIbbbZNS0_19minimum_kernel_cudaERNS_18TensorIteratorBaseEEUlbbE_EESt5arrayIPcLm2EELi4E23TrivialOffsetCalculatorILi1EjESB_NS0_6memory15LoadWithoutCastENSC_16StoreWithoutCastEEEviT_T0_T2_T3_T4_T5_)
        .other          _ZN2at6native27unrolled_elementwise_kernelINS0_13AUnaryFunctorIbbbZNS0_19minimum_kernel_cudaERNS_18TensorIteratorBaseEEUlbbE_EESt5arrayIPcLm2EELi4E23TrivialOffsetCalculatorILi1EjESB_NS0_6memory15LoadWithoutCastENSC_16StoreWithoutCastEEEviT_T0_T2_T3_T4_T5_,@"STO_CUDA_ENTRY STV_DEFAULT"
_ZN2at6native27unrolled_elementwise_kernelINS0_13AUnaryFunctorIbbbZNS0_19minimum_kernel_cudaERNS_18TensorIteratorBaseEEUlbbE_EESt5arrayIPcLm2EELi4E23TrivialOffsetCalculatorILi1EjESB_NS0_6memory15LoadWithoutCastENSC_16StoreWithoutCastEEEviT_T0_T2_T3_T4_T5_:
.text._ZN2at6native27unrolled_elementwise_kernelINS0_13AUnaryFunctorIbbbZNS0_19minimum_kernel_cudaERNS_18TensorIteratorBaseEEUlbbE_EESt5arrayIPcLm2EELi4E23TrivialOffsetCalculatorILi1EjESB_NS0_6memory15LoadWithoutCastENSC_16StoreWithoutCastEEEviT_T0_T2_T3_T4_T5_:
[----:B------:R-:W-:Y:S02]  /*0000*/  IMAD.MOV.U32 R1, RZ, RZ, c[0x0][0x28] ;  /* 0x00000a00ff017624 */ /* 0x000fe400078e00ff */
[----:B------:R-:W0:Y:S01]  /*0010*/  S2R R0, SR_CTAID.X ;  /* 0x0000000000007919 */ /* 0x000e220000002500 */
[----:B------:R-:W-:Y:S01]  /*0020*/  IMAD.MOV.U32 R3, RZ, RZ, -0x200 ;  /* 0xfffffe00ff037424 */ /* 0x000fe200078e00ff */
[----:B------:R-:W-:Y:S02]  /*0030*/  ULDC.64 UR4, c[0x0][0x118] ;  /* 0x0000460000047ab9 */ /* 0x000fe40000000a00 */
[----:B------:R-:W1:Y:S01]  /*0040*/  S2R R15, SR_TID.X ;  /* 0x00000000000f7919 */ /* 0x000e620000002100 */
[----:B0-----:R-:W-:Y:S01]  /*0050*/  IMAD R2, R0, R3, c[0x0][0x160] ;  /* 0x0000580000027624 */ /* 0x001fe200078e0203 */
[----:B-1----:R-:W-:Y:S01]  /*0060*/  IADD3 R12, R15, 0x80, RZ ;  /* 0x000000800f0c7810 */ /* 0x002fe20007ffe0ff */
[----:B------:R-:W-:-:S03]  /*0070*/  IMAD.MOV.U32 R3, RZ, RZ, R15 ;  /* 0x000000ffff037224 */ /* 0x000fc600078e000f */
[----:B------:R-:W-:-:S13]  /*0080*/  ISETP.GE.AND P2, PT, R15, R2, PT ;  /* 0x000000020f00720c */ /* 0x000fda0003f46270 */
[----:B------:R-:W-:Y:S02]  /*0090*/  @!P2 IMAD.MOV.U32 R3, RZ, RZ, R12 ;  /* 0x000000ffff03a224 */ /* 0x000fe400078e000c */
[----:B------:R-:W-:-:S03]  /*00a0*/  @!P2 IMAD R4, R0, 0x200, R15 ;  /* 0x000002000004a824 */ /* 0x000fc600078e020f */
[----:B------:R-:W-:Y:S02]  /*00b0*/  ISETP.GE.AND P4, PT, R3, R2, PT ;  /* 0x000000020300720c */ /* 0x000fe40003f86270 */
[----:B------:R-:W-:-:S05]  /*00c0*/  @!P2 IADD3 R4, P0, R4, c[0x0][0x170], RZ ;  /* 0x00005c000404aa10 */ /* 0x000fca0007f1e0ff */
[----:B------:R-:W-:-:S05]  /*00d0*/  @!P2 IMAD.X R5, RZ, RZ, c[0x0][0x174], P0 ;  /* 0x00005d00ff05a624 */ /* 0x000fca00000e06ff */
[----:B------:R-:W2:Y:S01]  /*00e0*/  @!P2 LDG.E.U8 R4, [R4.64] ;  /* 0x000000040404a981 */ /* 0x000ea2000c1e1100 */
[----:B------:R-:W-:Y:S01]  /*00f0*/  @!P4 IMAD R6, R0, 0x200, R3 ;  /* 0x000002000006c824 */ /* 0x000fe200078e0203 */
[----:B------:R-:W-:-:S04]  /*0100*/  @!P4 IADD3 R3, R3, 0x80, RZ ;  /* 0x000000800303c810 */ /* 0x000fc80007ffe0ff */
[----:B------:R-:W-:Y:S02]  /*0110*/  ISETP.GE.AND P3, PT, R3, R2, PT ;  /* 0x000000020300720c */ /* 0x000fe40003f66270 */
[----:B------:R-:W-:-:S11]  /*0120*/  @!P4 IADD3 R6, P0, R6, c[0x0][0x170], RZ ;  /* 0x00005c000606ca10 */ /* 0x000fd60007f1e0ff */
[----:B------:R-:W-:Y:S01]  /*0130*/  @!P3 IMAD R10, R0, 0x200, R3 ;  /* 0x00000200000ab824 */ /* 0x000fe200078e0203 */
[----:B------:R-:W-:-:S04]  /*0140*/  @!P3 IADD3 R3, R3, 0x80, RZ ;  /* 0x000000800303b810 */ /* 0x000fc80007ffe0ff */
[----:B------:R-:W-:Y:S01]  /*0150*/  @!P3 IADD3 R10, P1, R10, c[0x0][0x170], RZ ;  /* 0x00005c000a0aba10 */ /* 0x000fe20007f3e0ff */
[----:B------:R-:W-:-:S04]  /*0160*/  @!P4 IMAD.X R7, RZ, RZ, c[0x0][0x174], P0 ;  /* 0x00005d00ff07c624 */ /* 0x000fc800000e06ff */
[----:B------:R-:W-:Y:S01]  /*0170*/  @!P3 IMAD.X R11, RZ, RZ, c[0x0][0x174], P1 ;  /* 0x00005d00ff0bb624 */ /* 0x000fe200008e06ff */
[----:B------:R-:W3:Y:S04]  /*0180*/  @!P4 LDG.E.U8 R6, [R6.64] ;  /* 0x000000040606c981 */ /* 0x000ee8000c1e1100 */
[----:B------:R-:W4:Y:S01]  /*0190*/  @!P3 LDG.E.U8 R10, [R10.64] ;  /* 0x000000040a0ab981 */ /* 0x000f22000c1e1100 */
[----:B------:R-:W-:-:S13]  /*01a0*/  ISETP.GE.AND P0, PT, R3, R2, PT ;  /* 0x000000020300720c */ /* 0x000fda0003f06270 */
[----:B------:R-:W-:-:S05]  /*01b0*/  @!P0 IMAD R8, R0, 0x200, R3 ;  /* 0x0000020000088824 */ /* 0x000fca00078e0203 */
[----:B------:R-:W-:-:S05]  /*01c0*/  @!P0 IADD3 R8, P1, R8, c[0x0][0x170], RZ ;  /* 0x00005c0008088a10 */ /* 0x000fca0007f3e0ff */
[----:B------:R-:W-:-:S05]  /*01d0*/  @!P0 IMAD.X R9, RZ, RZ, c[0x0][0x174], P1 ;  /* 0x00005d00ff098624 */ /* 0x000fca00008e06ff */
[----:B------:R-:W5:Y:S01]  /*01e0*/  @!P0 LDG.E.U8 R8, [R8.64] ;  /* 0x0000000408088981 */ /* 0x000f62000c1e1100 */
[----:B------:R-:W-:Y:S01]  /*01f0*/  PRMT R3, RZ, 0x7610, R3 ;  /* 0x00007610ff037816 */ /* 0x000fe20000000003 */
[----:B------:R-:W-:Y:S01]  /*0200*/  ULDC.U8 UR6, c[0x0][0x165] ;  /* 0x0000594000067ab9 */ /* 0x000fe20000000000 */
[----:B------:R-:W-:Y:S02]  /*0210*/  IMAD.MOV.U32 R13, RZ, RZ, R15 ;  /* 0x000000ffff0d7224 */ /* 0x000fe400078e000f */
[----:B------:R-:W-:Y:S01]  /*0220*/  @!P2 IMAD.MOV.U32 R13, RZ, RZ, R12 ;  /* 0x000000ffff0da224 */ /* 0x000fe200078e000c */
[----:B------:R-:W-:Y:S01]  /*0230*/  BSSY B0, `(.L_x_24562) ;  /* 0x0000027000007945 */ /* 0x000fe20003800000 */
[----:B--2---:R-:W-:-:S04]  /*0240*/  @!P2 ISETP.NE.AND P1, PT, R4, RZ, PT ;  /* 0x000000ff0400a20c */ /* 0x004fc80003f25270 */
[----:B------:R-:W-:Y:S02]  /*0250*/  @!P2 SEL R3, RZ, 0x1, !P1 ;  /* 0x00000001ff03a807 */ /* 0x000fe40004800000 */
[----:B------:R-:W-:Y:S02]  /*0260*/  PRMT R4, RZ, 0x7610, R4 ;  /* 0x00007610ff047816 */ /* 0x000fe40000000004 */
[----:B------:R-:W-:Y:S02]  /*0270*/  PRMT R5, R3, 0x9910, RZ ;  /* 0x0000991003057816 */ /* 0x000fe400000000ff */
[----:B------:R-:W-:Y:S02]  /*0280*/  PRMT R3, RZ, 0x7610, R3 ;  /* 0x00007610ff037816 */ /* 0x000fe40000000003 */
[----:B------:R-:W-:Y:S02]  /*0290*/  ISETP.NE.AND P1, PT, RZ, UR6, PT ;  /* 0x00000006ff007c0c */ /* 0x000fe4000bf25270 */
[----:B---3--:R-:W-:-:S02]  /*02a0*/  @!P4 ISETP.NE.AND P5, PT, R6, RZ, PT ;  /* 0x000000ff0600c20c */ /* 0x008fc40003fa5270 */
[----:B----4-:R-:W-:Y:S01]  /*02b0*/  @!P3 ISETP.NE.AND P6, PT, R10, RZ, PT ;  /* 0x000000ff0a00b20c */ /* 0x010fe20003fc5270 */
[----:B------:R-:W-:Y:S01]  /*02c0*/  @!P2 IMAD R6, R0, 0x200, R15 ;  /* 0x000002000006a824 */ /* 0x000fe200078e020f */
[----:B------:R-:W-:Y:S02]  /*02d0*/  @!P4 SEL R3, RZ, 0x1, !P5 ;  /* 0x00000001ff03c807 */ /* 0x000fe40006800000 */
[----:B------:R-:W-:Y:S02]  /*02e0*/  @!P3 SEL R4, RZ, 0x1, !P6 ;  /* 0x00000001ff04b807 */ /* 0x000fe40007000000 */
[----:B------:R-:W-:Y:S02]  /*02f0*/  PRMT R3, R3, 0x9910, RZ ;  /* 0x0000991003037816 */ /* 0x000fe400000000ff */
[----:B------:R-:W-:Y:S02]  /*0300*/  PRMT R7, R4, 0x9910, RZ ;  /* 0x0000991004077816 */ /* 0x000fe400000000ff */
[----:B------:R-:W-:-:S02]  /*0310*/  @!P2 IADD3 R4, P4, R6, c[0x0][0x168], RZ ;  /* 0x00005a000604aa10 */ /* 0x000fc40007f9e0ff */
[----:B------:R-:W-:Y:S01]  /*0320*/  ISETP.NE.AND P5, PT, R5, RZ, P1 ;  /* 0x000000ff0500720c */ /* 0x000fe20000fa5270 */
[----:B------:R-:W-:Y:S02]  /*0330*/  IMAD.MOV.U32 R6, RZ, RZ, R3 ;  /* 0x000000ffff067224 */ /* 0x000fe400078e0003 */
[----:B------:R-:W-:Y:S01]  /*0340*/  @!P2 IMAD.X R5, RZ, RZ, c[0x0][0x16c], P4 ;  /* 0x00005b00ff05a624 */ /* 0x000fe200020e06ff */
[----:B------:R-:W-:-:S05]  /*0350*/  @!P2 SEL R3, RZ, 0x1, !P5 ;  /* 0x00000001ff03a807 */ /* 0x000fca0006800000 */
[----:B------:R0:W-:Y:S01]  /*0360*/  @!P2 STG.E.U8 [R4.64], R3 ;  /* 0x000000030400a986 */ /* 0x0001e2000c101104 */
[----:B------:R-:W-:Y:S02]  /*0370*/  ISETP.GE.AND P3, PT, R13, R2, PT ;  /* 0x000000020d00720c */ /* 0x000fe40003f66270 */
[----:B------:R-:W-:Y:S02]  /*0380*/  ISETP.NE.AND P4, PT, R6, RZ, P1 ;  /* 0x000000ff0600720c */ /* 0x000fe40000f85270 */
[----:B------:R-:W-:Y:S02]  /*0390*/  ISETP.NE.AND P1, PT, R7, RZ, P1 ;  /* 0x000000ff0700720c */ /* 0x000fe40000f25270 */
[----:B-----5:R-:W-:-:S04]  /*03a0*/  ISETP.NE.AND P0, PT, R8, RZ, !P0 ;  /* 0x000000ff0800720c */ /* 0x020fc80004705270 */
[----:B------:R-:W-:Y:S02]  /*03b0*/  ISETP.NE.AND P0, PT, RZ, UR6, P0 ;  /* 0x00000006ff007c0c */ /* 0x000fe40008705270 */
[----:B------:R-:W-:Y:S02]  /*03c0*/  SEL R9, RZ, 0x1, !P4 ;  /* 0x00000001ff097807 */ /* 0x000fe40006000000 */
[----:B------:R-:W-:Y:S01]  /*03d0*/  SEL R11, RZ, 0x1, !P1 ;  /* 0x00000001ff0b7807 */ /* 0x000fe20004800000 */
        /* <DEDUP_REMOVED lines=12> */
.L_x_24563:
[----:B0-----:R-:W-:Y:S05]  /*04a0*/  BSYNC B0 ;  /* 0x0000000000007941 */ /* 0x001fea0003800000 */
.L_x_24562:
[----:B------:R-:W-:-:S13]  /*04b0*/  ISETP.GE.AND P1, PT, R13, R2, PT ;  /* 0x000000020d00720c */ /* 0x000fda0003f26270 */
[----:B------:R-:W-:Y:S05]  /*04c0*/  @P1 EXIT ;  /* 0x000000000000194d */ /* 0x000fea0003800000 */
[----:B------:R-:W-:Y:S01]  /*04d0*/  IMAD R0, R0, 0x200, R13 ;  /* 0x0000020000007824 */ /* 0x000fe200078e020d */
[----:B------:R-:W-:-:S04]  /*04e0*/  SEL R5, RZ, 0x1, !P0 ;  /* 0x00000001ff057807 */ /* 0x000fc80004000000 */
[----:B------:R-:W-:-:S05]  /*04f0*/  IADD3 R2, P1, R0, c[0x0][0x168], RZ ;  /* 0x00005a0000027a10 */ /* 0x000fca0007f3e0ff */
[----:B------:R-:W-:-:S05]  /*0500*/  IMAD.X R3, RZ, RZ, c[0x0][0x16c], P1 ;  /* 0x00005b00ff037624 */ /* 0x000fca00008e06ff */
[----:B------:R-:W-:Y:S01]  /*0510*/  STG.E.U8 [R2.64], R5 ;  /* 0x0000000502007986 */ /* 0x000fe2000c101104 */
[----:B------:R-:W-:Y:S05]  /*0520*/  EXIT ;  /* 0x000000000000794d */ /* 0x000fea0003800000 */
.L_x_24564:
        /* <DEDUP_REMOVED lines=13> */
.L_x_40180:


//--------------------- .text._ZN2at6native29vectorized_elementwise_kernelILi2ENS0_13AUnaryFunctorIbbbZNS0_19minimum_kernel_cudaERNS_18TensorIteratorBaseEEUlbbE_EESt5arrayIPcLm2EEEEviT0_T1_ --------------------------
	.section	.text._ZN2at6native29vectorized_elementwise_kernelILi2ENS0_13AUnaryFunctorIbbbZNS0_19minimum_kernel_cudaERNS_18TensorIteratorBaseEEUlbbE_EESt5arrayIPcLm2EEEEviT0_T1_,"ax",@progbits
	.sectioninfo	@"SHI_REGISTERS=23"
	.align	128
        .global         _ZN2at6native29vectorized_elementwise_kernelILi2ENS0_13AUnaryFunctorIbbbZNS0_19minimum_kernel_cudaERNS_18TensorIteratorBaseEEUlbbE_EESt5arrayIPcLm2EEEEviT0_T1_
        .type           _ZN2at6native29vectorized_elementwise_kernelILi2ENS0_13AUnaryFunctorIbbbZNS0_19minimum_kernel_cudaERNS_18TensorIteratorBaseEEUlbbE_EESt5arrayIPcLm2EEEEviT0_T1_,@function
        .size           _ZN2at6native29vectorized_elementwise_kernelILi2ENS0_13AUnaryFunctorIbbbZNS0_19minimum_kernel_cudaERNS_18TensorIteratorBaseEEUlbbE_EESt5arrayIPcLm2EEEEviT0_T1_,(.L_x_40181 - _ZN2at6native29vectorized_elementwise_kernelILi2ENS0_13AUnaryFunctorIbbbZNS0_19minimum_kernel_cudaERNS_18TensorIteratorBaseEEUlbbE_EESt5arrayIPcLm2EEEEviT0_T1_)
        .other          _ZN2at6native29vectorized_elementwise_kernelILi2ENS0_13AUnaryFunctorIbbbZNS0_19minimum_kernel_cudaERNS_18TensorIteratorBaseEEUlbbE_EESt5arrayIPcLm2EEEEviT0_T1_,@"STO_CUDA_ENTRY STV_DEFAULT"
_ZN2at6native29vectorized_elementwise_kernelILi2ENS0_13AUnaryFunctorIbbbZNS0_19minimum_kernel_cudaERNS_18TensorIteratorBaseEEUlbbE_EESt5arrayIPcLm2EEEEviT0_T1_:
.text._ZN2at6native29vectorized_elementwise_kernelILi2ENS0_13AUnaryFunctorIbbbZNS0_19minimum_kernel_cudaERNS_18TensorIteratorBaseEEUlbbE_EESt5arrayIPcLm2EEEEviT0_T1_:
        /* <DEDUP_REMOVED lines=15> */
[----:B------:R4:W5:Y:S01]  /*00f0*/  LDG.E.U16 R9, [R4.64+0x300] ;  /* 0x0003000404097981 */ /* 0x000962000c1e1500 */
[----:B------:R-:W-:-:S05]  /*0100*/  IADD3 R2, P0, R0, c[0x0][0x168], RZ ;  /* 0x00005a0000027a10 */ /* 0x000fca0007f1e0ff */
[----:B------:R-:W-:Y:S01]  /*0110*/  IMAD.X R3, RZ, RZ, c[0x0][0x16c], P0 ;  /* 0x00005b00ff037624 */ /* 0x000fe200000e06ff */
[----:B------:R-:W-:-:S03]  /*0120*/  ISETP.NE.AND P0, PT, RZ, UR6, PT ;  /* 0x00000006ff007c0c */ /* 0x000fc6000bf05270 */
[----:B------:R-:W-:Y:S01]  /*0130*/  IMAD.WIDE R2, R11, 0x2, R2 ;  /* 0x000000020b027825 */ /* 0x000fe200078e0202 */
[C---:B--2---:R-:W-:Y:S02]  /*0140*/  PRMT R0, R6.reuse, 0x7770, RZ ;  /* 0x0000777006007816 */ /* 0x044fe400000000ff */
[----:B------:R-:W-:Y:S02]  /*0150*/  PRMT R6, R6, 0x7771, RZ ;  /* 0x0000777106067816 */ /* 0x000fe400000000ff */
[----:B------:R-:W-:Y:S02]  /*0160*/  ISETP.NE.AND P1, PT, R0, RZ, P0 ;  /* 0x000000ff0000720c */ /* 0x000fe40000725270 */
[----:B---3--:R-:W-:Y:S02]  /*0170*/  PRMT R0, R7, 0x7770, RZ ;  /* 0x0000777007007816 */ /* 0x008fe400000000ff */
[----:B----4-:R-:W-:Y:S02]  /*0180*/  PRMT R4, R8, 0x7770, RZ ;  /* 0x0000777008047816 */ /* 0x010fe400000000ff */
[----:B------:R-:W-:-:S02]  /*0190*/  ISETP.NE.AND P5, PT, R0, RZ, P0 ;  /* 0x000000ff0000720c */ /* 0x000fc400007a5270 */
[----:B------:R-:W-:Y:S02]  /*01a0*/  PRMT R0, R8, 0x7771, RZ ;  /* 0x0000777108007816 */ /* 0x000fe400000000ff */
[----:B------:R-:W-:Y:S02]  /*01b0*/  PRMT R7, R7, 0x7771, RZ ;  /* 0x0000777107077816 */ /* 0x000fe400000000ff */
[----:B------:R-:W-:Y:S02]  /*01c0*/  ISETP.NE.AND P3, PT, R4, RZ, P0 ;  /* 0x000000ff0400720c */ /* 0x000fe40000765270 */
[C---:B-----5:R-:W-:Y:S02]  /*01d0*/  PRMT R5, R9.reuse, 0x7770, RZ ;  /* 0x0000777009057816 */ /* 0x060fe400000000ff */
[----:B------:R-:W-:Y:S02]  /*01e0*/  PRMT R4, R9, 0x7771, RZ ;  /* 0x0000777109047816 */ /* 0x000fe400000000ff */
[----:B------:R-:W-:-:S02]  /*01f0*/  ISETP.NE.AND P2, PT, R0, RZ, P0 ;  /* 0x000000ff0000720c */ /* 0x000fc40000745270 */
[----:B------:R-:W-:Y:S02]  /*0200*/  SEL R0, RZ, 0x1, !P1 ;  /* 0x00000001ff007807 */ /* 0x000fe40004800000 */
[----:B------:R-:W-:Y:S02]  /*0210*/  ISETP.NE.AND P6, PT, R6, RZ, P0 ;  /* 0x000000ff0600720c */ /* 0x000fe400007c5270 */
[----:B------:R-:W-:Y:S02]  /*0220*/  ISETP.NE.AND P4, PT, R7, RZ, P0 ;  /* 0x000000ff0700720c */ /* 0x000fe40000785270 */
[----:B------:R-:W-:Y:S02]  /*0230*/  ISETP.NE.AND P1, PT, R5, RZ, P0 ;  /* 0x000000ff0500720c */ /* 0x000fe40000725270 */
[----:B------:R-:W-:Y:S02]  /*0240*/  ISETP.NE.AND P0, PT, R4, RZ, P0 ;  /* 0x000000ff0400720c */ /* 0x000fe40000705270 */
[----:B------:R-:W-:-:S02]  /*0250*/  SEL R5, RZ, 0x1, !P6 ;  /* 0x00000001ff057807 */ /* 0x000fc40007000000 */
[----:B------:R-:W-:Y:S02]  /*0260*/  SEL R4, RZ, 0x1, !P5 ;  /* 0x00000001ff047807 */ /* 0x000fe40006800000 */
[----:B------:R-:W-:Y:S02]  /*0270*/  SEL R7, RZ, 0x1, !P4 ;  /* 0x00000001ff077807 */ /* 0x000fe40006000000 */
[----:B------:R-:W-:Y:S02]  /*0280*/  SEL R6, RZ, 0x1, !P3 ;  /* 0x00000001ff067807 */ /* 0x000fe40005800000 */
[----:B------:R-:W-:Y:S02]  /*0290*/  SEL R9, RZ, 0x1, !P2 ;  /* 0x00000001ff097807 */ /* 0x000fe40005000000 */
[----:B------:R-:W-:Y:S02]  /*02a0*/  SEL R8, RZ, 0x1, !P1 ;  /* 0x00000001ff087807 */ /* 0x000fe40004800000 */
[----:B------:R-:W-:-:S02]  /*02b0*/  SEL R11, RZ, 0x1, !P0 ;  /* 0x00000001ff0b7807 */ /* 0x000fc40004000000 */
        /* <DEDUP_REMOVED lines=9> */
.L_x_24565:
[----:B------:R-:W0:Y:S02]  /*0350*/  S2R R3, SR_TID.X ;  /* 0x0000000000037919 */ /* 0x000e240000002100 */
        /* <DEDUP_REMOVED lines=10> */
[----:B------:R-:W2:Y:S01]  /*0400*/  @!P3 LDG.E.U8 R8, [R8.64] ;  /* 0x000000040808b981 */ /* 0x000ea2000c1e1100 */
[----:B------:R-:W-:-:S05]  /*0410*/  @!P0 IMAD.IADD R10, R0, 0x1, R5 ;  /* 0x00000001000a8824 */ /* 0x000fca00078e0205 */
[----:B------:R-:W-:-:S05]  /*0420*/  @!P0 IADD3 R10, P1, R10, c[0x0][0x170], RZ ;  /* 0x00005c000a0a8a10 */ /* 0x000fca0007f3e0ff */
[----:B------:R-:W-:-:S05]  /*0430*/  @!P0 IMAD.X R11, RZ, RZ, c[0x0][0x174], P1 ;  /* 0x00005d00ff0b8624 */ /* 0x000fca00008e06ff */
[----:B------:R0:W3:Y:S01]  /*0440*/  @!P0 LDG.E.U8 R4, [R10.64] ;  /* 0x000000040a048981 */ /* 0x0000e2000c1e1100 */
[----:B------:R-:W-:-:S04]  /*0450*/  @!P0 IADD3 R5, R5, 0x80, RZ ;  /* 0x0000008005058810 */ /* 0x000fc80007ffe0ff */
[----:B------:R-:W-:Y:S01]  /*0460*/  ISETP.GE.AND P1, PT, R5, R2, PT ;  /* 0x000000020500720c */ /* 0x000fe20003f26270 */
[----:B------:R-:W-:-:S12]  /*0470*/  @!P6 IMAD.IADD R6, R0, 0x1, R3 ;  /* 0x000000010006e824 */ /* 0x000fd800078e0203 */
[----:B------:R-:W-:Y:S01]  /*0480*/  @!P1 IMAD.IADD R12, R0, 0x1, R5 ;  /* 0x00000001000c9824 */ /* 0x000fe200078e0205 */
[----:B------:R-:W-:-:S04]  /*0490*/  @!P1 IADD3 R5, R5, 0x80, RZ ;  /* 0x0000008005059810 */ /* 0x000fc80007ffe0ff */
[----:B------:R-:W-:Y:S02]  /*04a0*/  ISETP.GE.AND P2, PT, R5, R2, PT ;  /* 0x000000020500720c */ /* 0x000fe40003f46270 */
[----:B------:R-:W-:-:S05]  /*04b0*/  @!P6 IADD3 R6, P4, R6, c[0x0][0x170], RZ ;  /* 0x00005c000606ea10 */ /* 0x000fca0007f9e0ff */
[----:B------:R-:W-:Y:S01]  /*04c0*/  @!P6 IMAD.X R7, RZ, RZ, c[0x0][0x174], P4 ;  /* 0x00005d00ff07e624 */ /* 0x000fe200020e06ff */
[----:B0-----:R-:W-:-:S04]  /*04d0*/  @!P1 IADD3 R10, P5, R12, c[0x0][0x170], RZ ;  /* 0x00005c000c0a9a10 */ /* 0x001fc80007fbe0ff */
[----:B------:R0:W4:Y:S01]  /*04e0*/  @!P6 LDG.E.U8 R17, [R6.64] ;  /* 0x000000040611e981 */ /* 0x000122000c1e1100 */
[----:B------:R-:W-:Y:S01]  /*04f0*/  @!P2 IMAD.IADD R13, R0, 0x1, R5 ;  /* 0x00000001000da824 */ /* 0x000fe200078e0205 */
[----:B------:R-:W-:-:S04]  /*0500*/  @!P2 IADD3 R5, R5, 0x80, RZ ;  /* 0x000000800505a810 */ /* 0x000fc80007ffe0ff */
[----:B------:R-:W-:Y:S01]  /*0510*/  ISETP.GE.AND P4, PT, R5, R2, PT ;  /* 0x000000020500720c */ /* 0x000fe20003f86270 */
[----:B------:R-:W-:-:S05]  /*0520*/  @!P1 IMAD.X R11, RZ, RZ, c[0x0][0x174], P5 ;  /* 0x00005d00ff0b9624 */ /* 0x000fca00028e06ff */
[----:B------:R1:W5:Y:S07]  /*0530*/  @!P1 LDG.E.U8 R20, [R10.64] ;  /* 0x000000040a149981 */ /* 0x00036e000c1e1100 */
[----:B------:R-:W-:Y:S01]  /*0540*/  @!P4 IMAD.IADD R14, R0, 0x1, R5 ;  /* 0x00000001000ec824 */ /* 0x000fe200078e0205 */
[----:B------:R-:W-:Y:S02]  /*0550*/  @!P4 IADD3 R5, R5, 0x80, RZ ;  /* 0x000000800505c810 */ /* 0x000fe40007ffe0ff */
[----:B--2---:R-:W-:-:S02]  /*0560*/  @!P3 ISETP.NE.AND P5, PT, R8, RZ, PT ;  /* 0x000000ff0800b20c */ /* 0x004fc40003fa5270 */
[----:B------:R-:W-:Y:S02]  /*0570*/  PRMT R8, RZ, 0x7610, R8 ;  /* 0x00007610ff087816 */ /* 0x000fe40000000008 */
[----:B------:R-:W-:Y:S02]  /*0580*/  @!P3 SEL R8, RZ, 0x1, !P5 ;  /* 0x00000001ff08b807 */ /* 0x000fe40006800000 */
[----:B------:R-:W-:Y:S02]  /*0590*/  ISETP.GE.AND P3, PT, R5, R2, PT ;  /* 0x000000020500720c */ /* 0x000fe40003f66270 */
[----:B------:R-:W-:-:S05]  /*05a0*/  @!P2 IADD3 R12, P5, R13, c[0x0][0x170], RZ ;  /* 0x00005c000d0caa10 */ /* 0x000fca0007fbe0ff */
[----:B------:R-:W-:Y:S01]  /*05b0*/  @!P2 IMAD.X R13, RZ, RZ, c[0x0][0x174], P5 ;  /* 0x00005d00ff0da624 */ /* 0x000fe200028e06ff */
[----:B---3--:R-:W-:Y:S02]  /*05c0*/  @!P0 ISETP.NE.AND P5, PT, R4, RZ, PT ;  /* 0x000000ff0400820c */ /* 0x008fe40003fa5270 */
[----:B------:R-:W-:-:S03]  /*05d0*/  PRMT R4, RZ, 0x7610, R4 ;  /* 0x00007610ff047816 */ /* 0x000fc60000000004 */
[----:B------:R-:W-:Y:S01]  /*05e0*/  @!P3 IMAD.IADD R18, R0, 0x1, R5 ;  /* 0x000000010012b824 */ /* 0x000fe200078e0205 */
[----:B------:R-:W-:Y:S01]  /*05f0*/  @!P0 SEL R4, RZ, 0x1, !P5 ;  /* 0x00000001ff048807 */ /* 0x000fe20006800000 */
[----:B-1----:R1:W2:Y:S01]  /*0600*/  @!P2 LDG.E.U8 R11, [R12.64] ;  /* 0x000000040c0ba981 */ /* 0x0022a2000c1e1100 */
[----:B------:R-:W-:Y:S02]  /*0610*/  @!P4 IADD3 R14, P0, R14, c[0x0][0x170], RZ ;  /* 0x00005c000e0eca10 */ /* 0x000fe40007f1e0ff */
[----:B------:R-:W-:-:S03]  /*0620*/  @!P3 IADD3 R5, R5, 0x80, RZ ;  /* 0x000000800505b810 */ /* 0x000fc60007ffe0ff */
[----:B------:R-:W-:Y:S01]  /*0630*/  @!P4 IMAD.X R15, RZ, RZ, c[0x0][0x174], P0 ;  /* 0x00005d00ff0fc624 */ /* 0x000fe200000e06ff */
[----:B------:R-:W-:Y:S02]  /*0640*/  ISETP.GE.AND P0, PT, R5, R2, PT ;  /* 0x000000020500720c */ /* 0x000fe40003f06270 */
[----:B------:R-:W-:Y:S02]  /*0650*/  @!P3 IADD3 R18, P5, R18, c[0x0][0x170], RZ ;  /* 0x00005c001212ba10 */ /* 0x000fe40007fbe0ff */
[----:B------:R3:W2:Y:S03]  /*0660*/  @!P4 LDG.E.U8 R10, [R14.64] ;  /* 0x000000040e0ac981 */ /* 0x0006a6000c1e1100 */
[----:B------:R-:W-:-:S05]  /*0670*/  @!P3 IMAD.X R19, RZ, RZ, c[0x0][0x174], P5 ;  /* 0x00005d00ff13b624 */ /* 0x000fca00028e06ff */
[----:B------:R-:W2:Y:S01]  /*0680*/  @!P3 LDG.E.U8 R9, [R18.64] ;  /* 0x000000041209b981 */ /* 0x000ea2000c1e1100 */
[----:B0-----:R-:W-:-:S05]  /*0690*/  @!P0 IMAD.IADD R6, R0, 0x1, R5 ;  /* 0x0000000100068824 */ /* 0x001fca00078e0205 */
[----:B------:R-:W-:-:S05]  /*06a0*/  @!P0 IADD3 R6, P5, R6, c[0x0][0x170], RZ ;  /* 0x00005c0006068a10 */ /* 0x000fca0007fbe0ff */
[----:B------:R-:W-:-:S05]  /*06b0*/  @!P0 IMAD.X R7, RZ, RZ, c[0x0][0x174], P5 ;  /* 0x00005d00ff078624 */ /* 0x000fca00028e06ff */
[----:B------:R0:W2:Y:S01]  /*06c0*/  @!P0 LDG.E.U8 R5, [R6.64] ;  /* 0x0000000406058981 */ /* 0x0000a2000c1e1100 */
[----:B----4-:R-:W-:Y:S02]  /*06d0*/  @!P6 ISETP.NE.AND P5, PT, R17, RZ, PT ;  /* 0x000000ff1100e20c */ /* 0x010fe40003fa5270 */
[----:B-1----:R-:W-:Y:S02]  /*06e0*/  PRMT R12, RZ, 0x7610, R12 ;  /* 0x00007610ff0c7816 */ /* 0x002fe4000000000c */
[----:B------:R-:W-:Y:S02]  /*06f0*/  @!P6 SEL R12, RZ, 0x1, !P5 ;  /* 0x00000001ff0ce807 */ /* 0x000fe40006800000 */
[----:B-----5:R-:W-:Y:S02]  /*0700*/  @!P1 ISETP.NE.AND P5, PT, R20, RZ, PT ;  /* 0x000000ff1400920c */ /* 0x020fe40003fa5270 */
[----:B------:R-:W-:Y:S02]  /*0710*/  PRMT R13, RZ, 0x7610, R13 ;  /* 0x00007610ff0d7816 */ /* 0x000fe4000000000d */
[----:B------:R-:W-:-:S02]  /*0720*/  @!P1 SEL R13, RZ, 0x1, !P5 ;  /* 0x00000001ff0d9807 */ /* 0x000fc40006800000 */
[----:B------:R-:W-:Y:S02]  /*0730*/  PRMT R12, R12, 0x9910, RZ ;  /* 0x000099100c0c7816 */ /* 0x000fe400000000ff */
[----:B------:R-:W-:Y:S01]  /*0740*/  ISETP.NE.AND P1, PT, RZ, UR6, PT ;  /* 0x00000006ff007c0c */ /* 0x000fe2000bf25270 */
[----:B0-----:R-:W-:-:S03]  /*0750*/  @!P6 IMAD.IADD R6, R0, 0x1, R3 ;  /* 0x000000010006e824 */ /* 0x001fc600078e0203 */
[----:B------:R-:W-:-:S04]  /*0760*/  ISETP.NE.AND P5, PT, R12, RZ, P1 ;  /* 0x000000ff0c00720c */ /* 0x000fc80000fa5270 */
[----:B---3--:R-:W-:Y:S02]  /*0770*/  @!P6 SEL R15, RZ, 0x1, !P5 ;  /* 0x00000001ff0fe807 */ /* 0x008fe40006800000 */
[----:B------:R-:W-:Y:S02]  /*0780*/  @!P6 IADD3 R6, P5, R6, c[0x0][0x168], RZ ;  /* 0x00005a000606ea10 */ /* 0x000fe40007fbe0ff */
[----:B------:R-:W-:-:S03]  /*0790*/  PRMT R8, R8, 0x9910, RZ ;  /* 0x0000991008087816 */ /* 0x000fc600000000ff */
[----:B------:R-:W-:Y:S02]  /*07a0*/  @!P6 IMAD.X R7, RZ, RZ, c[0x0][0x16c], P5 ;  /* 0x00005b00ff07e624 */ /* 0x000fe400028e06ff */
[----:B------:R-:W-:-:S03]  /*07b0*/  @!P6 IMAD.MOV.U32 R3, RZ, RZ, R16 ;  /* 0x000000ffff03e224 */ /* 0x000fc600078e0010 */
[----:B------:R0:W-:Y:S01]  /*07c0*/  @!P6 STG.E.U8 [R6.64], R15 ;  /* 0x0000000f0600e986 */ /* 0x0001e2000c101104 */
[----:B------:R-:W-:Y:S01]  /*07d0*/  PRMT R13, R13, 0x9910, RZ ;  /* 0x000099100d0d7816 */ /* 0x000fe200000000ff */
[----:B------:R-:W-:Y:S01]  /*07e0*/  BSSY B0, `(.L_x_24566) ;  /* 0x000004c000007945 */ /* 0x000fe20003800000 */
[----:B------:R-:W-:Y:S01]  /*07f0*/  BSSY B1, `(.L_x_24567) ;  /* 0x0000044000017945 */ /* 0x000fe20003800000 */
[----:B--2---:R-:W-:Y:S01]  /*0800*/  @!P2 ISETP.NE.AND P5, PT, R11, RZ, PT ;  /* 0x000000ff0b00a20c */ /* 0x004fe20003fa5270 */
[--C-:B------:R-:W-:Y:S01]  /*0810*/  IMAD.MOV.U32 R11, RZ, RZ, R8.reuse ;  /* 0x000000ffff0b7224 */ /* 0x100fe200078e0008 */
[----:B------:R-:W-:Y:S02]  /*0820*/  PRMT R8, RZ, 0x7610, R8 ;  /* 0x00007610ff087816 */ /* 0x000fe40000000008 */
[----:B------:R-:W-:Y:S02]  /*0830*/  @!P2 SEL R8, RZ, 0x1, !P5 ;  /* 0x00000001ff08a807 */ /* 0x000fe40006800000 */
[----:B------:R-:W-:-:S02]  /*0840*/  ISETP.NE.AND P6, PT, R11, RZ, P1 ;  /* 0x000000ff0b00720c */ /* 0x000fc40000fc5270 */
[----:B------:R-:W-:Y:S02]  /*0850*/  PRMT R11, R4, 0x9910, RZ ;  /* 0x00009910040b7816 */ /* 0x000fe400000000ff */
[----:B------:R-:W-:Y:S02]  /*0860*/  @!P4 ISETP.NE.AND P2, PT, R10, RZ, PT ;  /* 0x000000ff0a00c20c */ /* 0x000fe40003f45270 */
[----:B------:R-:W-:Y:S02]  /*0870*/  PRMT R4, RZ, 0x7610, R4 ;  /* 0x00007610ff047816 */ /* 0x000fe40000000004 */
[----:B------:R-:W-:Y:S02]  /*0880*/  @!P4 SEL R4, RZ, 0x1, !P2 ;  /* 0x00000001ff04c807 */ /* 0x000fe40005000000 */
[----:B------:R-:W-:Y:S02]  /*0890*/  @!P3 ISETP.NE.AND P5, PT, R9, RZ, PT ;  /* 0x000000ff0900b20c */ /* 0x000fe40003fa5270 */
[----:B0-----:R-:W-:-:S02]  /*08a0*/  PRMT R7, R4, 0x9910, RZ ;  /* 0x0000991004077816 */ /* 0x001fc400000000ff */
[----:B------:R-:W-:Y:S02]  /*08b0*/  PRMT R9, RZ, 0x7610, R9 ;  /* 0x00007610ff097816 */ /* 0x000fe40000000009 */
[----:B------:R-:W-:Y:S02]  /*08c0*/  @!P3 SEL R9, RZ, 0x1, !P5 ;  /* 0x00000001ff09b807 */ /* 0x000fe40006800000 */
[----:B------:R-:W-:Y:S01]  /*08d0*/  ISETP.NE.AND P3, PT, R7, RZ, P1 ;  /* 0x000000ff0700720c */ /* 0x000fe20000f65270 */
[----:B------:R-:W-:Y:S01]  /*08e0*/  IMAD.MOV.U32 R4, RZ, RZ, R13 ;  /* 0x000000ffff047224 */ /* 0x000fe200078e000d */
[----:B------:R-:W-:Y:S02]  /*08f0*/  SEL R7, RZ, 0x1, !P6 ;  /* 0x00000001ff077807 */ /* 0x000fe40007000000 */
[----:B------:R-:W-:Y:S02]  /*0900*/  ISETP.GE.AND P6, PT, R3, R2, PT ;  /* 0x000000020300720c */ /* 0x000fe40003fc6270 */
[----:B------:R-:W-:Y:S01]  /*0910*/  PRMT R9, R9, 0x9910, RZ ;  /* 0x0000991009097816 */ /* 0x000fe200000000ff */
[----:B------:R-:W-:Y:S01]  /*0920*/  IMAD.MOV.U32 R10, RZ, RZ, R11 ;  /* 0x000000ffff0a7224 */ /* 0x000fe200078e000b */
[----:B------:R-:W-:-:S02]  /*0930*/  ISETP.NE.AND P5, PT, R4, RZ, P1 ;  /* 0x000000ff0400720c */ /* 0x000fc40000fa5270 */
[----:B------:R-:W-:Y:S01]  /*0940*/  PRMT R6, R8, 0x9910, RZ ;  /* 0x0000991008067816 */ /* 0x000fe200000000ff */
[----:B------:R-:W-:Y:S01]  /*0950*/  IMAD.MOV.U32 R4, RZ, RZ, R9 ;  /* 0x000000ffff047224 */ /* 0x000fe200078e0009 */
[----:B------:R-:W-:Y:S02]  /*0960*/  ISETP.NE.AND P0, PT, R5, RZ, !P0 ;  /* 0x000000ff0500720c */ /* 0x000fe40004705270 */
[----:B------:R-:W-:Y:S02]  /*0970*/  ISETP.NE.AND P2, PT, R10, RZ, P1 ;  /* 0x000000ff0a00720c */ /* 0x000fe40000f45270 */
[----:B------:R-:W-:Y:S02]  /*0980*/  ISETP.NE.AND P4, PT, R6, RZ, P1 ;  /* 0x000000ff0600720c */ /* 0x000fe40000f85270 */
[----:B------:R-:W-:Y:S02]  /*0990*/  ISETP.NE.AND P1, PT, R4, RZ, P1 ;  /* 0x000000ff0400720c */ /* 0x000fe40000f25270 */
[----:B------:R-:W-:-:S02]  /*09a0*/  ISETP.NE.AND P0, PT, RZ, UR6, P0 ;  /* 0x00000006ff007c0c */ /* 0x000fc40008705270 */
[----:B------:R-:W-:Y:S02]  /*09b0*/  SEL R9, RZ, 0x1, !P2 ;  /* 0x00000001ff097807 */ /* 0x000fe40005000000 */
[----:B------:R-:W-:Y:S02]  /*09c0*/  SEL R11, RZ, 0x1, !P5 ;  /* 0x00000001ff0b7807 */ /* 0x000fe40006800000 */
[----:B------:R-:W-:Y:S02]  /*09d0*/  SEL R13, RZ, 0x1, !P4 ;  /* 0x00000001ff0d7807 */ /* 0x000fe40006000000 */
[----:B------:R-:W-:Y:S02]  /*09e0*/  SEL R15, RZ, 0x1, !P3 ;  /* 0x00000001ff0f7807 */ /* 0x000fe40005800000 */
[----:B------:R-:W-:Y:S01]  /*09f0*/  SEL R17, RZ, 0x1, !P1 ;  /* 0x00000001ff117807 */ /* 0x000fe20004800000 */
[----:B------:R-:W-:Y:S05]  /*0a00*/  @P6 BRA `(.L_x_24568) ;  /* 0x000000c000006947 */ /* 0x000fea0003800000 */
[----:B------:R-:W-:Y:S01]  /*0a10*/  IMAD.IADD R4, R0, 0x1, R3 ;  /* 0x0000000100047824 */ /* 0x000fe200078e0203 */
        /* <DEDUP_REMOVED lines=11> */
.L_x_24568:
[----:B------:R-:W-:-:S13]  /*0ad0*/  ISETP.GE.AND P1, PT, R3, R2, PT ;  /* 0x000000020300720c */ /* 0x000fda0003f26270 */
[----:B------:R-:W-:Y:S05]  /*0ae0*/  @P1 BRA `(.L_x_24570) ;  /* 0x000000c000001947 */ /* 0x000fea0003800000 */
[----:B0-----:R-:W-:Y:S01]  /*0af0*/  IMAD.IADD R4, R0, 0x1, R3 ;  /* 0x0000000100047824 */ /* 0x001fe200078e0203 */
[----:B------:R-:W-:-:S04]  /*0b00*/  IADD3 R3, R3, 0x80, RZ ;  /* 0x0000008003037810 */ /* 0x000fc80007ffe0ff */
[----:B------:R-:W-:-:S05]  /*0b10*/  IADD3 R4, P1, R4, c[0x0][0x168], RZ ;  /* 0x00005a0004047a10 */ /* 0x000fca0007f3e0ff */
[----:B------:R-:W-:-:S05]  /*0b20*/  IMAD.X R5, RZ, RZ, c[0x0][0x16c], P1 ;  /* 0x00005b00ff057624 */ /* 0x000fca00008e06ff */
[----:B------:R0:W-:Y:S03]  /*0b30*/  STG.E.U8 [R4.64], R11 ;  /* 0x0000000b04007986 */ /* 0x0001e6000c101104 */
.L_x_24569:
[----:B------:R-:W-:-:S13]  /*0b40*/  ISETP.GE.AND P1, PT, R3, R2, PT ;  /* 0x000000020300720c */ /* 0x000fda0003f26270 */
[----:B------:R-:W-:Y:S05]  /*0b50*/  @P1 BRA `(.L_x_24571) ;  /* 0x000000d000001947 */ /* 0x000fea0003800000 */
[----:B0-----:R-:W-:Y:S01]  /*0b60*/  IMAD.IADD R4, R0, 0x1, R3 ;  /* 0x0000000100047824 */ /* 0x001fe200078e0203 */
[----:B------:R-:W-:-:S04]  /*0b70*/  IADD3 R3, R3, 0x80, RZ ;  /* 0x0000008003037810 */ /* 0x000fc80007ffe0ff */
[----:B------:R-:W-:-:S05]  /*0b80*/  IADD3 R4, P1, R4, c[0x0][0x168], RZ ;  /* 0x00005a0004047a10 */ /* 0x000fca0007f3e0ff */
[----:B------:R-:W-:-:S05]  /*0b90*/  IMAD.X R5, RZ, RZ, c[0x0][0x16c], P1 ;  /* 0x00005b00ff057624 */ /* 0x000fca00008e06ff */
[----:B------:R0:W-:Y:S03]  /*0ba0*/  STG.E.U8 [R4.64], R13 ;  /* 0x0000000d04007986 */ /* 0x0001e6000c101104 */
.L_x_24570:
        /* <DEDUP_REMOVED lines=8> */
.L_x_24571:
[----:B------:R-:W-:Y:S05]  /*0c30*/  BSYNC B1 ;  /* 0x0000000000017941 */ /* 0x000fea0003800000 */
.L_x_24567:
[----:B------:R-:W-:-:S13]  /*0c40*/  ISETP.GE.AND P1, PT, R3, R2, PT ;  /* 0x000000020300720c */ /* 0x000fda0003f26270 */
[----:B0-----:R-:W-:Y:S01]  /*0c50*/  @!P1 IMAD.IADD R4, R0, 0x1, R3 ;  /* 0x0000000100049824 */ /* 0x001fe200078e0203 */
[----:B------:R-:W-:-:S04]  /*0c60*/  @!P1 IADD3 R3, R3, 0x80, RZ ;  /* 0x0000008003039810 */ /* 0x000fc80007ffe0ff */
[----:B------:R-:W-:-:S05]  /*0c70*/  @!P1 IADD3 R4, P2, R4, c[0x0][0x168], RZ ;  /* 0x00005a0004049a10 */ /* 0x000fca0007f5e0ff */
[----:B------:R-:W-:-:S05]  /*0c80*/  @!P1 IMAD.X R5, RZ, RZ, c[0x0][0x16c], P2 ;  /* 0x00005b00ff059624 */ /* 0x000fca00010e06ff */
[----:B------:R0:W-:Y:S03]  /*0c90*/  @!P1 STG.E.U8 [R4.64], R17 ;  /* 0x0000001104009986 */ /* 0x0001e6000c101104 */
.L_x_24572:
[----:B------:R-:W-:Y:S05]  /*0ca0*/  BSYNC B0 ;  /* 0x0000000000007941 */ /* 0x000fea0003800000 */
.L_x_24566:
[----:B------:R-:W-:Y:S01]  /*0cb0*/  WARPSYNC 0xffffffff ;  /* 0xffffffff00007948 */ /* 0x000fe20003800000 */
[----:B------:R-:W-:-:S13]  /*0cc0*/  ISETP.GE.AND P1, PT, R3, R2, PT ;  /* 0x000000020300720c */ /* 0x000fda0003f26270 */
[----:B------:R-:W-:Y:S05]  /*0cd0*/  @P1 EXIT ;  /* 0x000000000000194d */ /* 0x000fea0003800000 */
[----:B------:R-:W-:Y:S01]  /*0ce0*/  IMAD.IADD R3, R0, 0x1, R3 ;  /* 0x0000000100037824 */ /* 0x000fe200078e0203 */
[----:B0-----:R-:W-:-:S04]  /*0cf0*/  SEL R5, RZ, 0x1, !P0 ;  /* 0x00000001ff057807 */ /* 0x001fc80004000000 */
[----:B------:R-:W-:-:S05]  /*0d00*/  IADD3 R2, P1, R3, c[0x0][0x168], RZ ;  /* 0x00005a0003027a10 */ /* 0x000fca0007f3e0ff */
[----:B------:R-:W-:-:S05]  /*0d10*/  IMAD.X R3, RZ, RZ, c[0x0][0x16c], P1 ;  /* 0x00005b00ff037624 */ /* 0x000fca00008e06ff */
[----:B------:R-:W-:Y:S01]  /*0d20*/  STG.E.U8 [R2.64], R5 ;  /* 0x0000000502007986 */ /* 0x000fe2000c101104 */
[----:B------:R-:W-:Y:S05]  /*0d30*/  EXIT ;  /* 0x000000000000794d */ /* 0x000fea0003800000 */
.L_x_24573:
        /* <DEDUP_REMOVED lines=12> */
.L_x_40181:


//--------------------- .text._ZN2at6native29vectorized_elementwise_kernelILi4ENS0_13AUnaryFunctorIbbbZNS0_19minimum_kernel_cudaERNS_18TensorIteratorBaseEEUlbbE_EESt5arrayIPcLm2EEEEviT0_T1_ --------------------------
	.section	.text._ZN2at6native29vectorized_elementwise_kernelILi4ENS0_13AUnaryFunctorIbbbZNS0_19minimum_kernel_cudaERNS_18TensorIteratorBaseEEUlbbE_EESt5arrayIPcLm2EEEEviT0_T1_,"ax",@progbits
	.sectioninfo	@"SHI_REGISTERS=23"
	.align	128
        .global         _ZN2at6native29vectorized_elementwise_kernelILi4ENS0_13AUnaryFunctorIbbbZNS0_19minimum_kernel_cudaERNS_18TensorIteratorBaseEEUlbbE_EESt5arrayIPcLm2EEEEviT0_T1_
        .type           _ZN2at6native29vectorized_elementwise_kernelILi4ENS0_13AUnaryFunctorIbbbZNS0_19minimum_kernel_cudaERNS_18TensorIteratorBaseEEUlbbE_EESt5arrayIPcLm2EEEEviT0_T1_,@function
        .size           _ZN2at6native29vectorized_elementwise_kernelILi4ENS0_13AUnaryFunctorIbbbZNS0_19minimum_kernel_cudaERNS_18TensorIteratorBaseEEUlbbE_EESt5arrayIPcLm2EEEEviT0_T1_,(.L_x_40182 - _ZN2at6native29vectorized_elementwise_kernelILi4ENS0_13AUnaryFunctorIbbbZNS0_19minimum_kernel_cudaERNS_18TensorIteratorBaseEEUlbbE_EESt5arrayIPcLm2EEEEviT0_T1_)
        .other          _ZN2at6native29vectorized_elementwise_kernelILi4ENS0_13AUnaryFunctorIbbbZNS0_19minimum_kernel_cudaERNS_18TensorIteratorBaseEEUlbbE_EESt5arrayIPcLm2EEEEviT0_T1_,@"STO_CUDA_ENTRY STV_DEFAULT"
_ZN2at6native29vectorized_elementwise_kernelILi4ENS0_13AUnaryFunctorIbbbZNS0_19minimum_kernel_cudaERNS_18TensorIteratorBaseEEUlbbE_EESt5arrayIPcLm2EEEEviT0_T1_:
.text._ZN2at6native29vectorized_elementwise_kernelILi4ENS0_13AUnaryFunctorIbbbZNS0_19minimum_kernel_cudaERNS_18TensorIteratorBaseEEUlbbE_EESt5arrayIPcLm2EEEEviT0_T1_:
        /* <DEDUP_REMOVED lines=14> */
[----:B------:R-:W-:Y:S02]  /*00e0*/  ISETP.NE.AND P0, PT, RZ, UR6, PT ;  /* 0x00000006ff007c0c */ /* 0x000fe4000bf05270 */
[C---:B--2---:R-:W-:Y:S02]  /*00f0*/  PRMT R3, R9.reuse, 0x7770, RZ ;  /* 0x0000777009037816 */ /* 0x044fe400000000ff */
[----:B------:R-:W-:Y:S02]  /*0100*/  PRMT R6, R9, 0x7771, RZ ;  /* 0x0000777109067816 */ /* 0x000fe400000000ff */
[----:B------:R-:W-:-:S02]  /*0110*/  ISETP.NE.AND P2, PT, R3, RZ, P0 ;  /* 0x000000ff0300720c */ /* 0x000fc40000745270 */
[----:B------:R-:W-:Y:S02]  /*0120*/  PRMT R3, R9, 0x7772, RZ ;  /* 0x0000777209037816 */ /* 0x000fe400000000ff */
[C---:B---3--:R-:W-:Y:S02]  /*0130*/  PRMT R7, R10.reuse, 0x7770, RZ ;  /* 0x000077700a077816 */ /* 0x048fe400000000ff */
[----:B------:R-:W-:Y:S02]  /*0140*/  PRMT R8, R10, 0x7771, RZ ;  /* 0x000077710a087816 */ /* 0x000fe400000000ff */
[----:B------:R-:W-:Y:S02]  /*0150*/  ISETP.NE.AND P3, PT, R6, RZ, P0 ;  /* 0x000000ff0600720c */ /* 0x000fe40000765270 */
[----:B------:R-:W-:Y:S02]  /*0160*/  ISETP.NE.AND P1, PT, R3, RZ, P0 ;  /* 0x000000ff0300720c */ /* 0x000fe40000725270 */
[----:B------:R-:W-:-:S02]  /*0170*/  ISETP.NE.AND P4, PT, R7, RZ, P0 ;  /* 0x000000ff0700720c */ /* 0x000fc40000785270 */
[----:B------:R-:W-:Y:S02]  /*0180*/  ISETP.NE.AND P5, PT, R8, RZ, P0 ;  /* 0x000000ff0800720c */ /* 0x000fe400007a5270 */
[----:B------:R-:W-:Y:S02]  /*0190*/  PRMT R3, R9, 0x7773, RZ ;  /* 0x0000777309037816 */ /* 0x000fe400000000ff */
[----:B------:R-:W-:Y:S02]  /*01a0*/  PRMT R8, R10, 0x7772, RZ ;  /* 0x000077720a087816 */ /* 0x000fe400000000ff */
[----:B------:R-:W-:Y:S02]  /*01b0*/  SEL R4, RZ, 0x1, !P2 ;  /* 0x00000001ff047807 */ /* 0x000fe40005000000 */
[----:B------:R-:W-:Y:S02]  /*01c0*/  SEL R5, RZ, 0x1, !P3 ;  /* 0x00000001ff057807 */ /* 0x000fe40005800000 */
[----:B------:R-:W-:-:S02]  /*01d0*/  SEL R6, RZ, 0x1, !P4 ;  /* 0x00000001ff067807 */ /* 0x000fc40006000000 */
[----:B------:R-:W-:Y:S02]  /*01e0*/  SEL R7, RZ, 0x1, !P5 ;  /* 0x00000001ff077807 */ /* 0x000fe40006800000 */
[----:B------:R-:W-:Y:S02]  /*01f0*/  ISETP.NE.AND P2, PT, R3, RZ, P0 ;  /* 0x000000ff0300720c */ /* 0x000fe40000745270 */
[----:B------:R-:W-:Y:S02]  /*0200*/  ISETP.NE.AND P3, PT, R8, RZ, P0 ;  /* 0x000000ff0800720c */ /* 0x000fe40000765270 */
[----:B------:R-:W-:Y:S02]  /*0210*/  PRMT R3, R10, 0x7773, RZ ;  /* 0x000077730a037816 */ /* 0x000fe400000000ff */
[----:B------:R-:W-:Y:S02]  /*0220*/  PRMT R9, R5, 0x7604, R4 ;  /* 0x0000760405097816 */ /* 0x000fe40000000004 */
[----:B------:R-:W-:-:S02]  /*0230*/  PRMT R7, R7, 0x7604, R6 ;  /* 0x0000760407077816 */ /* 0x000fc40000000006 */
[----:B------:R-:W-:Y:S02]  /*0240*/  IADD3 R4, P4, R0, c[0x0][0x168], RZ ;  /* 0x00005a0000047a10 */ /* 0x000fe40007f9e0ff */
[----:B------:R-:W-:Y:S02]  /*0250*/  SEL R0, RZ, 0x1, !P1 ;  /* 0x00000001ff007807 */ /* 0x000fe40004800000 */
[----:B------:R-:W-:Y:S01]  /*0260*/  SEL R6, RZ, 0x1, !P3 ;  /* 0x00000001ff067807 */ /* 0x000fe20005800000 */
[----:B------:R-:W-:Y:S01]  /*0270*/  IMAD.X R5, RZ, RZ, c[0x0][0x16c], P4 ;  /* 0x00005b00ff057624 */ /* 0x000fe200020e06ff */
[----:B------:R-:W-:Y:S02]  /*0280*/  ISETP.NE.AND P0, PT, R3, RZ, P0 ;  /* 0x000000ff0300720c */ /* 0x000fe40000705270 */
[----:B------:R-:W-:Y:S01]  /*0290*/  PRMT R9, R0, 0x7054, R9 ;  /* 0x0000705400097816 */ /* 0x000fe20000000009 */
[----:B------:R-:W-:Y:S01]  /*02a0*/  IMAD.WIDE R2, R2, 0x4, R4 ;  /* 0x0000000402027825 */ /* 0x000fe200078e0204 */
[----:B------:R-:W-:-:S02]  /*02b0*/  PRMT R7, R6, 0x7054, R7 ;  /* 0x0000705406077816 */ /* 0x000fc40000000007 */
[----:B------:R-:W-:Y:S02]  /*02c0*/  SEL R0, RZ, 0x1, !P2 ;  /* 0x00000001ff007807 */ /* 0x000fe40005000000 */
[----:B------:R-:W-:Y:S02]  /*02d0*/  SEL R6, RZ, 0x1, !P0 ;  /* 0x00000001ff067807 */ /* 0x000fe40004000000 */
[----:B------:R-:W-:Y:S02]  /*02e0*/  PRMT R9, R0, 0x654, R9 ;  /* 0x0000065400097816 */ /* 0x000fe40000000009 */
[----:B------:R-:W-:-:S03]  /*02f0*/  PRMT R7, R6, 0x654, R7 ;  /* 0x0000065406077816 */ /* 0x000fc60000000007 */
[----:B------:R-:W-:Y:S04]  /*0300*/  STG.E [R2.64], R9 ;  /* 0x0000000902007986 */ /* 0x000fe8000c101904 */
[----:B------:R-:W-:Y:S01]  /*0310*/  STG.E [R2.64+0x200], R7 ;  /* 0x0002000702007986 */ /* 0x000fe2000c101904 */
[----:B------:R-:W-:Y:S05]  /*0320*/  EXIT ;  /* 0x000000000000794d */ /* 0x000fea0003800000 */
.L_x_24574:
        /* <DEDUP_REMOVED lines=120> */
.L_x_24577:
[----:B------:R-:W-:-:S13]  /*0ab0*/  ISETP.GE.AND P1, PT, R3, R2, PT ;  /* 0x000000020300720c */ /* 0x000fda0003f26270 */
[----:B------:R-:W-:Y:S05]  /*0ac0*/  @P1 BRA `(.L_x_24579) ;  /* 0x000000c000001947 */ /* 0x000fea0003800000 */
[----:B0-----:R-:W-:Y:S01]  /*0ad0*/  IMAD.IADD R4, R0, 0x1, R3 ;  /* 0x0000000100047824 */ /* 0x001fe200078e0203 */
[----:B------:R-:W-:-:S04]  /*0ae0*/  IADD3 R3, R3, 0x80, RZ ;  /* 0x0000008003037810 */ /* 0x000fc80007ffe0ff */
[----:B------:R-:W-:-:S05]  /*0af0*/  IADD3 R4, P1, R4, c[0x0][0x168], RZ ;  /* 0x00005a0004047a10 */ /* 0x000fca0007f3e0ff */
[----:B------:R-:W-:-:S05]  /*0b00*/  IMAD.X R5, RZ, RZ, c[0x0][0x16c], P1 ;  /* 0x00005b00ff057624 */ /* 0x000fca00008e06ff */
[----:B------:R0:W-:Y:S03]  /*0b10*/  STG.E.U8 [R4.64], R11 ;  /* 0x0000000b04007986 */ /* 0x0001e6000c101104 */
.L_x_24578:
[----:B------:R-:W-:-:S13]  /*0b20*/  ISETP.GE.AND P1, PT, R3, R2, PT ;  /* 0x000000020300720c */ /* 0x000fda0003f26270 */
[----:B------:R-:W-:Y:S05]  /*0b30*/  @P1 BRA `(.L_x_24580) ;  /* 0x000000d000001947 */ /* 0x000fea0003800000 */
[----:B0-----:R-:W-:Y:S01]  /*0b40*/  IMAD.IADD R4, R0, 0x1, R3 ;  /* 0x0000000100047824 */ /* 0x001fe200078e0203 */
[----:B------:R-:W-:-:S04]  /*0b50*/  IADD3 R3, R3, 0x80, RZ ;  /* 0x0000008003037810 */ /* 0x000fc80007ffe0ff */
[----:B------:R-:W-:-:S05]  /*0b60*/  IADD3 R4, P1, R4, c[0x0][0x168], RZ ;  /* 0x00005a0004047a10 */ /* 0x000fca0007f3e0ff */
[----:B------:R-:W-:-:S05]  /*0b70*/  IMAD.X R5, RZ, RZ, c[0x0][0x16c], P1 ;  /* 0x00005b00ff057624 */ /* 0x000fca00008e06ff */
[----:B------:R0:W-:Y:S03]  /*0b80*/  STG.E.U8 [R4.64], R13 ;  /* 0x0000000d04007986 */ /* 0x0001e6000c101104 */
.L_x_24579:
        /* <DEDUP_REMOVED lines=8> */
.L_x_24580:
[----:B------:R-:W-:Y:S05]  /*0c10*/  BSYNC B1 ;  /* 0x0000000000017941 */ /* 0x000fea0003800000 */
.L_x_24576:
[----:B------:R-:W-:-:S13]  /*0c20*/  ISETP.GE.AND P1, PT, R3, R2, PT ;  /* 0x000000020300720c */ /* 0x000fda0003f26270 */
[----:B0-----:R-:W-:Y:S01]  /*0c30*/  @!P1 IMAD.IADD R4, R0, 0x1, R3 ;  /* 0x0000000100049824 */ /* 0x001fe200078e0203 */
[----:B------:R-:W-:-:S04]  /*0c40*/  @!P1 IADD3 R3, R3, 0x80, RZ ;  /* 0x0000008003039810 */ /* 0x000fc80007ffe0ff */
[----:B------:R-:W-:-:S05]  /*0c50*/  @!P1 IADD3 R4, P2, R4, c[0x0][0x168], RZ ;  /* 0x00005a0004049a10 */ /* 0x000fca0007f5e0ff */
[----:B------:R-:W-:-:S05]  /*0c60*/  @!P1 IMAD.X R5, RZ, RZ, c[0x0][0x16c], P2 ;  /* 0x00005b00ff059624 */ /* 0x000fca00010e06ff */
[----:B------:R0:W-:Y:S03]  /*0c70*/  @!P1 STG.E.U8 [R4.64], R17 ;  /* 0x0000001104009986 */ /* 0x0001e6000c101104 */
.L_x_24581:
[----:B------:R-:W-:Y:S05]  /*0c80*/  BSYNC B0 ;  /* 0x0000000000007941 */ /* 0x000fea0003800000 */
.L_x_24575:
        /* <DEDUP_REMOVED lines=9> */
.L_x_24582:
        /* <DEDUP_REMOVED lines=14> */
.L_x_40182:


//--------------------- .text._ZN2at6native29vectorized_elementwise_kernelILi8ENS0_13AUnaryFunctorIbbbZNS0_19minimum_kernel_cudaERNS_18TensorIteratorBaseEEUlbbE_EESt5arrayIPcLm2EEEEviT0_T1_ --------------------------
	.section	.text._ZN2at6native29vectorized_elementwise_kernelILi8ENS0_13AUnaryFunctorIbbbZNS0_19minimum_kernel_cudaERNS_18TensorIteratorBaseEEUlbbE_EESt5arrayIPcLm2EEEEviT0_T1_,"ax",@progbits
	.sectioninfo	@"SHI_REGISTERS=4"
	.align	128
        .global         _ZN2at6native29vectorized_elementwise_kernelILi8ENS0_13AUnaryFunctorIbbbZNS0_19minimum_kernel_cudaERNS_18TensorIteratorBaseEEUlbbE_EESt5arrayIPcLm2EEEEviT0_T1_
        .type           _ZN2at6native29vectorized_elementwise_kernelILi8ENS0_13AUnaryFunctorIbbbZNS0_19minimum_kernel_cudaERNS_18TensorIteratorBaseEEUlbbE_EESt5arrayIPcLm2EEEEviT0_T1_,@function
        .size           _ZN2at6native29vectorized_elementwise_kernelILi8ENS0_13AUnaryFunctorIbbbZNS0_19minimum_kernel_cudaERNS_18TensorIteratorBaseEEUlbbE_EESt5arrayIPcLm2EEEEviT0_T1_,(.L_x_40183 - _ZN2at6native29vectorized_elementwise_kernelILi8ENS0_13AUnaryFunctorIbbbZNS0_19minimum_kernel_cudaERNS_18TensorIteratorBaseEEUlbbE_EESt5arrayIPcLm2EEEEviT0_T1_)
        .other          _ZN2at6native29vectorized_elementwise_kernelILi8ENS0_13AUnaryFunctorIbbbZNS0_19minimum_kernel_cudaERNS_18TensorIteratorBaseEEUlbbE_EESt5arrayIPcLm2EEEEviT0_T1_,@"STO_CUDA_ENTRY STV_DEFAULT"
_ZN2at6native29vectorized_elementwise_kernelILi8ENS0_13AUnaryFunctorIbbbZNS0_19minimum_kernel_cudaERNS_18TensorIteratorBaseEEUlbbE_EESt5arrayIPcLm2EEEEviT0_T1_:
.text._ZN2at6native29vectorized_elementwise_kernelILi8ENS0_13AUnaryFunctorIbbbZNS0_19minimum_kernel_cudaERNS_18TensorIteratorBaseEEUlbbE_EESt5arrayIPcLm2EEEEviT0_T1_:
[----:B------:R-:W-:Y:S02]  /*0000*/  MOV R1, c[0x0][0x28] ;  /* 0x00000a0000017a02 */ /* 0x000fe40000000f00 */
[----:B------:R-:W-:Y:S05]  /*0010*/  EXIT ;  /* 0x000000000000794d */ /* 0x000fea0003800000 */
.L_x_24583:
        /* <DEDUP_REMOVED lines=14> */
.L_x_40183:


//--------------------- .text._ZN2at6native18elementwise_kernelILi128ELi4EZNS0_15gpu_kernel_implINS0_13BinaryFunctorIbbbZNS0_19minimum_kernel_cudaERNS_18TensorIteratorBaseEEUlbbE_EEEEvS5_RKT_EUliE_EEviT1_ --------------------------
	.section	.text._ZN2at6native18elementwise_kernelILi128ELi4EZNS0_15gpu_kernel_implINS0_13BinaryFunctorIbbbZNS0_19minimum_kernel_cudaERNS_18TensorIteratorBaseEEUlbbE_EEEEvS5_RKT_EUliE_EEviT1_,"ax",@progbits
	.sectioninfo	@"SHI_REGISTERS=26"
	.align	128
        .global         _ZN2at6native18elementwise_kernelILi128ELi4EZNS0_15gpu_kernel_implINS0_13BinaryFunctorIbbbZNS0_19minimum_kernel_cudaERNS_18TensorIteratorBaseEEUlbbE_EEEEvS5_RKT_EUliE_EEviT1_
        .type           _ZN2at6native18elementwise_kernelILi128ELi4EZNS0_15gpu_kernel_implINS0_13BinaryFunctorIbbbZNS0_19minimum_kernel_cudaERNS_18TensorIteratorBaseEEUlbbE_EEEEvS5_RKT_EUliE_EEviT1_,@function
        .size           _ZN2at6native18elementwise_kernelILi128ELi4EZNS0_15gpu_kernel_implINS0_13BinaryFunctorIbbbZNS0_19minimum_kernel_cudaERNS_18TensorIteratorBaseEEUlbbE_EEEEvS5_RKT_EUliE_EEviT1_,(.L_x_40184 - _ZN2at6native18elementwise_kernelILi128ELi4EZNS0_15gpu_kernel_implINS0_13BinaryFunctorIbbbZNS0_19minimum_kernel_cudaERNS_18TensorIteratorBaseEEUlbbE_EEEEvS5_RKT_EUliE_EEviT1_)
        .other          _ZN2at6native18elementwise_kernelILi128ELi4EZNS0_15gpu_kernel_implINS0_13BinaryFunctorIbbbZNS0_19minimum_kernel_cudaERNS_18TensorIteratorBaseEEUlbbE_EEEEvS5_RKT_EUliE_EEviT1_,@"STO_CUDA_ENTRY STV_DEFAULT"
_ZN2at6native18elementwise_kernelILi128ELi4EZNS0_15gpu_kernel_implINS0_13BinaryFunctorIbbbZNS0_19minimum_kernel_cudaERNS_18TensorIteratorBaseEEUlbbE_EEEEvS5_RKT_EUliE_EEviT1_:
.text._ZN2at6native18elementwise_kernelILi128ELi4EZNS0_15gpu_kernel_implINS0_13BinaryFunctorIbbbZNS0_19minimum_kernel_cudaERNS_18TensorIteratorBaseEEUlbbE_EEEEvS5_RKT_EUliE_EEviT1_:
        /* <DEDUP_REMOVED lines=263> */
.L_x_24586:
        /* <DEDUP_REMOVED lines=17> */
[----:B--2---:R-:W-:-:S04]  /*1180*/  ISETP.NE.AND P0, PT, R2, RZ, PT ;  /* 0x000000ff0200720c */ /* 0x004fc80003f05270 */
[----:B------:R-:W-:Y:S01]  /*1190*/  P2R R23, PR, RZ, 0x1 ;  /* 0x00000001ff177803 */ /* 0x000fe20000000000 */
[----:B------:R-:W-:Y:S05]  /*11a0*/  BRA `(.L_x_24592) ;  /* 0x00000f8000007947 */ /* 0x000fea0003800000 */
.L_x_24590:
[----:B------:R-:W2:Y:S02]  /*11b0*/  LDG.E.U8 R2, [R2.64] ;  /* 0x0000002402027981 */ /* 0x000ea4000c1e1100 */
[----:B--2---:R-:W-:-:S04]  /*11c0*/  ISETP.NE.AND P0, PT, R2, RZ, PT ;  /* 0x000000ff0200720c */ /* 0x004fc80003f05270 */
[----:B------:R-:W-:Y:S01]  /*11d0*/  P2R R23, PR, RZ, 0x1 ;  /* 0x00000001ff177803 */ /* 0x000fe20000000000 */
[----:B------:R-:W-:Y:S05]  /*11e0*/  BRA `(.L_x_24592) ;  /* 0x00000f4000007947 */ /* 0x000fea0003800000 */
.L_x_24589:
        /* <DEDUP_REMOVED lines=8> */
[----:B------:R-:W-:-:S04]  /*1270*/  ISETP.NE.AND.EX P0, PT, R3, RZ, PT, P0 ;  /* 0x000000ff0300720c */ /* 0x000fc80003f05300 */
[----:B------:R-:W-:Y:S01]  /*1280*/  P2R R23, PR, RZ, 0x1 ;  /* 0x00000001ff177803 */ /* 0x000fe20000000000 */
[----:B------:R-:W-:Y:S05]  /*1290*/  BRA `(.L_x_24592) ;  /* 0x00000e9000007947 */ /* 0x000fea0003800000 */
.L_x_24594:
[----:B------:R-:W2:Y:S02]  /*12a0*/  LDG.E R2, [R2.64] ;  /* 0x0000002402027981 */ /* 0x000ea4000c1e1900 */
[----:B--2---:R-:W-:-:S04]  /*12b0*/  ISETP.NE.AND P0, PT, R2, RZ, PT ;  /* 0x000000ff0200720c */ /* 0x004fc80003f05270 */
[----:B------:R-:W-:Y:S01]  /*12c0*/  P2R R23, PR, RZ, 0x1 ;  /* 0x00000001ff177803 */ /* 0x000fe20000000000 */
[----:B------:R-:W-:Y:S05]  /*12d0*/  BRA `(.L_x_24592) ;  /* 0x00000e5000007947 */ /* 0x000fea0003800000 */
.L_x_24593:
[----:B------:R-:W2:Y:S02]  /*12e0*/  LDG.E.U16 R2, [R2.64] ;  /* 0x0000002402027981 */ /* 0x000ea4000c1e1500 */
[----:B--2---:R-:W-:-:S04]  /*12f0*/  ISETP.NE.AND P0, PT, R2, RZ, PT ;  /* 0x000000ff0200720c */ /* 0x004fc80003f05270 */
[----:B------:R-:W-:Y:S01]  /*1300*/  P2R R23, PR, RZ, 0x1 ;  /* 0x00000001ff177803 */ /* 0x000fe20000000000 */
[----:B------:R-:W-:Y:S05]  /*1310*/  BRA `(.L_x_24592) ;  /* 0x00000e1000007947 */ /* 0x000fea0003800000 */
.L_x_24588:
[----:B------:R-:W-:-:S13]  /*1320*/  ISETP.GT.AND P0, PT, R4, 0x6, PT ;  /* 0x000000060400780c */ /* 0x000fda0003f04270 */
[----:B------:R-:W-:Y:S05]  /*1330*/  @P0 BRA `(.L_x_24595) ;  /* 0x000000d000000947 */ /* 0x000fea0003800000 */
[----:B------:R-:W-:-:S13]  /*1340*/  ISETP.NE.AND P0, PT, R4, 0x5, PT ;  /* 0x000000050400780c */ /* 0x000fda0003f05270 */
[----:B------:R-:W-:Y:S05]  /*1350*/  @!P0 BRA `(.L_x_24596) ;  /* 0x0000006000008947 */ /* 0x000fea0003800000 */
[----:B------:R-:W-:-:S13]  /*1360*/  ISETP.NE.AND P0, PT, R4, 0x6, PT ;  /* 0x000000060400780c */ /* 0x000fda0003f05270 */
[----:B------:R-:W-:Y:S05]  /*1370*/  @P0 BRA `(.L_x_24591) ;  /* 0x00000bd000000947 */ /* 0x000fea0003800000 */
[----:B------:R-:W2:Y:S02]  /*1380*/  LDG.E R2, [R2.64] ;  /* 0x0000002402027981 */ /* 0x000ea4000c1e1900 */
[----:B--2---:R-:W-:-:S04]  /*1390*/  FSETP.NEU.FTZ.AND P0, PT, R2, RZ, PT ;  /* 0x000000ff0200720b */ /* 0x004fc80003f1d000 */
[----:B------:R-:W-:Y:S01]  /*13a0*/  P2R R23, PR, RZ, 0x1 ;  /* 0x00000001ff177803 */ /* 0x000fe20000000000 */
[----:B------:R-:W-:Y:S05]  /*13b0*/  BRA `(.L_x_24592) ;  /* 0x00000d7000007947 */ /* 0x000fea0003800000 */
.L_x_24596:
[----:B------:R-:W2:Y:S02]  /*13c0*/  LDG.E.U16 R0, [R2.64] ;  /* 0x0000002402007981 */ /* 0x000ea4000c1e1500 */
[----:B--2---:R-:W-:-:S05]  /*13d0*/  HADD2.F32 R0, -RZ, R0.H0_H0 ;  /* 0x20000000ff007230 */ /* 0x004fca0000004100 */
[----:B------:R-:W-:-:S04]  /*13e0*/  FSETP.NEU.FTZ.AND P0, PT, R0, RZ, PT ;  /* 0x000000ff0000720b */ /* 0x000fc80003f1d000 */
[----:B------:R-:W-:Y:S01]  /*13f0*/  P2R R23, PR, RZ, 0x1 ;  /* 0x00000001ff177803 */ /* 0x000fe20000000000 */
[----:B------:R-:W-:Y:S05]  /*1400*/  BRA `(.L_x_24592) ;  /* 0x00000d2000007947 */ /* 0x000fea0003800000 */
.L_x_24595:
        /* <DEDUP_REMOVED lines=9> */
[----:B------:R-:W-:-:S04]  /*14a0*/  PLOP3.LUT P0, PT, P0, P1, PT, 0xa8, 0x0 ;  /* 0x000000000000781c */ /* 0x000fc80000703570 */
[----:B------:R-:W-:Y:S01]  /*14b0*/  P2R R23, PR, RZ, 0x1 ;  /* 0x00000001ff177803 */ /* 0x000fe20000000000 */
[----:B------:R-:W-:Y:S05]  /*14c0*/  BRA `(.L_x_24592) ;  /* 0x00000c6000007947 */ /* 0x000fea0003800000 */
.L_x_24598:
        /* <DEDUP_REMOVED lines=8> */
[----:B------:R-:W-:-:S04]  /*1550*/  ISETP.NE.AND P0, PT, R0, RZ, PT ;  /* 0x000000ff0000720c */ /* 0x000fc80003f05270 */
[----:B------:R-:W-:Y:S01]  /*1560*/  P2R R23, PR, RZ, 0x1 ;  /* 0x00000001ff177803 */ /* 0x000fe20000000000 */
[----:B------:R-:W-:Y:S05]  /*1570*/  BRA `(.L_x_24592) ;  /* 0x00000bb000007947 */ /* 0x000fea0003800000 */
.L_x_24597:
[----:B------:R-:W2:Y:S02]  /*1580*/  LDG.E.64 R2, [R2.64] ;  /* 0x0000002402027981 */ /* 0x000ea4000c1e1b00 */
[----:B--2---:R-:W0:-:S06]  /*1590*/  DSETP.NEU.AND P0, PT, R2, RZ, PT ;  /* 0x000000ff0200722a */ /* 0x004e0c0003f0d000 */
[----:B0-----:R-:W-:Y:S01]  /*15a0*/  P2R R23, PR, RZ, 0x1 ;  /* 0x00000001ff177803 */ /* 0x001fe20000000000 */
[----:B------:R-:W-:Y:S05]  /*15b0*/  BRA `(.L_x_24592) ;  /* 0x00000b7000007947 */ /* 0x000fea0003800000 */
.L_x_24587:
        /* <DEDUP_REMOVED lines=10> */
[----:B------:R-:W-:Y:S01]  /*1660*/  P2R R23, PR, RZ, 0x1 ;  /* 0x00000001ff177803 */ /* 0x000fe20000000000 */
[----:B------:R-:W-:Y:S05]  /*1670*/  BRA `(.L_x_24592) ;  /* 0x00000ab000007947 */ /* 0x000fea0003800000 */
.L_x_24601:
[----:B------:R-:W2:Y:S02]  /*1680*/  LDG.E.128 R4, [R2.64] ;  /* 0x0000002402047981 */ /* 0x000ea4000c1e1d00 */
[----:B--2---:R-:W0:-:S06]  /*1690*/  DSETP.NEU.AND P0, PT, R6, RZ, PT ;  /* 0x000000ff0600722a */ /* 0x004e0c0003f0d000 */
[----:B0-----:R-:W0:-:S06]  /*16a0*/  DSETP.NEU.OR P0, PT, R4, RZ, P0 ;  /* 0x000000ff0400722a */ /* 0x001e0c000070d400 */
[----:B0-----:R-:W-:Y:S01]  /*16b0*/  P2R R23, PR, RZ, 0x1 ;  /* 0x00000001ff177803 */ /* 0x001fe20000000000 */
[----:B------:R-:W-:Y:S05]  /*16c0*/  BRA `(.L_x_24592) ;  /* 0x00000a6000007947 */ /* 0x000fea0003800000 */
.L_x_24600:
        /* <DEDUP_REMOVED lines=25> */
[----:B------:R-:W-:-:S04]  /*1860*/  FSETP.NEU.FTZ.AND P0, PT, R5, RZ, PT ;  /* 0x000000ff0500720b */ /* 0x000fc80003f1d000 */
[----:B------:R-:W-:Y:S01]  /*1870*/  P2R R23, PR, RZ, 0x1 ;  /* 0x00000001ff177803 */ /* 0x000fe20000000000 */
[----:B------:R-:W-:Y:S05]  /*1880*/  BRA `(.L_x_24592) ;  /* 0x000008a000007947 */ /* 0x000fea0003800000 */
.L_x_24603:
        /* <DEDUP_REMOVED lines=12> */
[----:B------:R-:W-:-:S04]  /*1950*/  FSETP.NEU.FTZ.AND P0, PT, R4, RZ, PT ;  /* 0x000000ff0400720b */ /* 0x000fc80003f1d000 */
[----:B------:R-:W-:Y:S01]  /*1960*/  P2R R23, PR, RZ, 0x1 ;  /* 0x00000001ff177803 */ /* 0x000fe20000000000 */
[----:B------:R-:W-:Y:S05]  /*1970*/  BRA `(.L_x_24592) ;  /* 0x000007b000007947 */ /* 0x000fea0003800000 */
.L_x_24602:
[----:B------:R-:W2:Y:S02]  /*1980*/  LDG.E.U16 R0, [R2.64] ;  /* 0x0000002402007981 */ /* 0x000ea4000c1e1500 */
[----:B--2---:R-:W-:-:S04]  /*1990*/  PRMT R0, RZ, 0x5410, R0 ;  /* 0x00005410ff007816 */ /* 0x004fc80000000000 */
[----:B------:R-:W-:-:S04]  /*19a0*/  FSETP.NEU.FTZ.AND P0, PT, R0, RZ, PT ;  /* 0x000000ff0000720b */ /* 0x000fc80003f1d000 */
[----:B------:R-:W-:Y:S01]  /*19b0*/  P2R R23, PR, RZ, 0x1 ;  /* 0x00000001ff177803 */ /* 0x000fe20000000000 */
[----:B------:R-:W-:Y:S05]  /*19c0*/  BRA `(.L_x_24592) ;  /* 0x0000076000007947 */ /* 0x000fea0003800000 */
.L_x_24599:
        /* <DEDUP_REMOVED lines=9> */
[----:B--2---:R-:W-:-:S04]  /*1a60*/  ISETP.NE.AND P0, PT, R2, RZ, PT ;  /* 0x000000ff0200720c */ /* 0x004fc80003f05270 */
[----:B------:R-:W-:Y:S01]  /*1a70*/  P2R R23, PR, RZ, 0x1 ;  /* 0x00000001ff177803 */ /* 0x000fe20000000000 */
[----:B------:R-:W-:Y:S05]  /*1a80*/  BRA `(.L_x_24592) ;  /* 0x000006a000007947 */ /* 0x000fea0003800000 */
.L_x_24606:
        /* <DEDUP_REMOVED lines=21> */
.L_x_24610:
[----:B------:R-:W-:Y:S05]  /*1be0*/  BSYNC B1 ;  /* 0x0000000000017941 */ /* 0x000fea0003800000 */
.L_x_24609:
[----:B------:R-:W-:Y:S01]  /*1bf0*/  LEA R3, R0, 0x3b800000, 0x17 ;  /* 0x3b80000000037811 */ /* 0x000fe200078eb8ff */
[----:B------:R-:W-:-:S05]  /*1c00*/  IMAD.SHL.U32 R0, R2, 0x100000, RZ ;  /* 0x0010000002007824 */ /* 0x000fca00078e00ff */
[----:B------:R-:W-:Y:S02]  /*1c10*/  LOP3.LUT R0, R3, R0, R4, 0xfe, !PT ;  /* 0x0000000003007212 */ /* 0x000fe400078efe04 */
.L_x_24608:
[----:B------:R-:W-:Y:S05]  /*1c20*/  BSYNC B0 ;  /* 0x0000000000007941 */ /* 0x000fea0003800000 */
.L_x_24607:
[----:B------:R-:W-:-:S04]  /*1c30*/  FSETP.NEU.FTZ.AND P0, PT, R0, RZ, PT ;  /* 0x000000ff0000720b */ /* 0x000fc80003f1d000 */
[----:B------:R-:W-:Y:S01]  /*1c40*/  P2R R23, PR, RZ, 0x1 ;  /* 0x00000001ff177803 */ /* 0x000fe20000000000 */
[----:B------:R-:W-:Y:S05]  /*1c50*/  BRA `(.L_x_24592) ;  /* 0x000004d000007947 */ /* 0x000fea0003800000 */
.L_x_24605:
        /* <DEDUP_REMOVED lines=21> */
.L_x_24614:
[----:B------:R-:W-:Y:S05]  /*1db0*/  BSYNC B1 ;  /* 0x0000000000017941 */ /* 0x000fea0003800000 */
.L_x_24613:
[----:B------:R-:W-:Y:S01]  /*1dc0*/  LEA R3, R0, 0x37800000, 0x17 ;  /* 0x3780000000037811 */ /* 0x000fe200078eb8ff */
[----:B------:R-:W-:-:S05]  /*1dd0*/  IMAD.SHL.U32 R0, R2, 0x200000, RZ ;  /* 0x0020000002007824 */ /* 0x000fca00078e00ff */
[----:B------:R-:W-:Y:S02]  /*1de0*/  LOP3.LUT R0, R3, R0, R4, 0xfe, !PT ;  /* 0x0000000003007212 */ /* 0x000fe400078efe04 */
.L_x_24612:
[----:B------:R-:W-:Y:S05]  /*1df0*/  BSYNC B0 ;  /* 0x0000000000007941 */ /* 0x000fea0003800000 */
.L_x_24611:
[----:B------:R-:W-:-:S04]  /*1e00*/  FSETP.NEU.FTZ.AND P0, PT, R0, RZ, PT ;  /* 0x000000ff0000720b */ /* 0x000fc80003f1d000 */
[----:B------:R-:W-:Y:S01]  /*1e10*/  P2R R23, PR, RZ, 0x1 ;  /* 0x00000001ff177803 */ /* 0x000fe20000000000 */
[----:B------:R-:W-:Y:S05]  /*1e20*/  BRA `(.L_x_24592) ;  /* 0x0000030000007947 */ /* 0x000fea0003800000 */
.L_x_24604:
        /* <DEDUP_REMOVED lines=14> */
.L_x_24618:
[----:B------:R-:W-:Y:S05]  /*1f10*/  BSYNC B0 ;  /* 0x0000000000007941 */ /* 0x000fea0003800000 */
.L_x_24617:
[----:B------:R-:W-:-:S04]  /*1f20*/  FSETP.NEU.FTZ.AND P0, PT, R0, RZ, PT ;  /* 0x000000ff0000720b */ /* 0x000fc80003f1d000 */
[----:B------:R-:W-:Y:S01]  /*1f30*/  P2R R23, PR, RZ, 0x1 ;  /* 0x00000001ff177803 */ /* 0x000fe20000000000 */
[----:B------:R-:W-:Y:S05]  /*1f40*/  BRA `(.L_x_24592) ;  /* 0x000001e000007947 */ /* 0x000fea0003800000 */
.L_x_24591:
        /* <DEDUP_REMOVED lines=19> */
[----:B------:R-:W-:-:S04]  /*2080*/  PLOP3.LUT P0, PT, PT, PT, PT, 0x8, 0x0 ;  /* 0x000000000000781c */ /* 0x000fc80003f0e170 */
[----:B------:R-:W-:Y:S01]  /*2090*/  P2R R23, PR, RZ, 0x1 ;  /* 0x00000001ff177803 */ /* 0x000fe20000000000 */
[----:B------:R-:W-:Y:S05]  /*20a0*/  BRA `(.L_x_24592) ;  /* 0x0000008000007947 */ /* 0x000fea0003800000 */
.L_x_24616:
[----:B------:R-:W2:Y:S02]  /*20b0*/  LDG.E.64 R2, [R2.64] ;  /* 0x0000002402027981 */ /* 0x000ea4000c1e1b00 */
[----:B--2---:R-:W-:-:S04]  /*20c0*/  ISETP.NE.U32.AND P0, PT, R2, RZ, PT ;  /* 0x000000ff0200720c */ /* 0x004fc80003f05070 */
[----:B------:R-:W-:-:S04]  /*20d0*/  ISETP.NE.AND.EX P0, PT, R3, RZ, PT, P0 ;  /* 0x000000ff0300720c */ /* 0x000fc80003f05300 */
[----:B------:R-:W-:Y:S01]  /*20e0*/  P2R R23, PR, RZ, 0x1 ;  /* 0x00000001ff177803 */ /* 0x000fe20000000000 */
[----:B------:R-:W-:Y:S05]  /*20f0*/  BRA `(.L_x_24592) ;  /* 0x0000003000007947 */ /* 0x000fea0003800000 */
.L_x_24615:
[----:B------:R-:W2:Y:S02]  /*2100*/  LDG.E R2, [R2.64] ;  /* 0x0000002402027981 */ /* 0x000ea4000c1e1900 */
[----:B--2---:R-:W-:-:S04]  /*2110*/  ISETP.NE.AND P0, PT, R2, RZ, PT ;  /* 0x000000ff0200720c */ /* 0x004fc80003f05270 */
[----:B------:R-:W-:Y:S02]  /*2120*/  P2R R23, PR, RZ, 0x1 ;  /* 0x00000001ff177803 */ /* 0x000fe40000000000 */
.L_x_24592:
[----:B------:R-:W0:Y:S01]  /*2130*/  LDC.U8 R4, c[0x0][0x3e3] ;  /* 0x0000f8c0ff047b82 */ /* 0x000e220000000000 */
        /* <DEDUP_REMOVED lines=16> */
.L_x_24622:
[----:B------:R-:W2:Y:S02]  /*2240*/  LDG.E.U8 R2, [R2.64] ;  /* 0x0000002402027981 */ /* 0x000ea4000c1e1100 */
[----:B--2---:R-:W-:Y:S01]  /*2250*/  ISETP.NE.AND P0, PT, R2, RZ, PT ;  /* 0x000000ff0200720c */ /* 0x004fe20003f05270 */
[----:B------:R-:W-:Y:S05]  /*2260*/  BRA `(.L_x_24624) ;  /* 0x00000e0000007947 */ /* 0x000fea0003800000 */
.L_x_24621:
        /* <DEDUP_REMOVED lines=10> */
.L_x_24626:
[----:B------:R-:W2:Y:S02]  /*2310*/  LDG.E R2, [R2.64] ;  /* 0x0000002402027981 */ /* 0x000ea4000c1e1900 */
[----:B--2---:R-:W-:Y:S01]  /*2320*/  ISETP.NE.AND P0, PT, R2, RZ, PT ;  /* 0x000000ff0200720c */ /* 0x004fe20003f05270 */
[----:B------:R-:W-:Y:S05]  /*2330*/  BRA `(.L_x_24624) ;  /* 0x00000d3000007947 */ /* 0x000fea0003800000 */
.L_x_24625:
[----:B------:R-:W2:Y:S02]  /*2340*/  LDG.E.U16 R2, [R2.64] ;  /* 0x0000002402027981 */ /* 0x000ea4000c1e1500 */
[----:B--2---:R-:W-:Y:S01]  /*2350*/  ISETP.NE.AND P0, PT, R2, RZ, PT ;  /* 0x000000ff0200720c */ /* 0x004fe20003f05270 */
[----:B------:R-:W-:Y:S05]  /*2360*/  BRA `(.L_x_24624) ;  /* 0x00000d0000007947 */ /* 0x000fea0003800000 */
.L_x_24620:
        /* <DEDUP_REMOVED lines=9> */
.L_x_24628:
[----:B------:R-:W2:Y:S02]  /*2400*/  LDG.E.U16 R0, [R2.64] ;  /* 0x0000002402007981 */ /* 0x000ea4000c1e1500 */
[----:B--2---:R-:W-:-:S05]  /*2410*/  HADD2.F32 R0, -RZ, R0.H0_H0 ;  /* 0x20000000ff007230 */ /* 0x004fca0000004100 */
[----:B------:R-:W-:Y:S01]  /*2420*/  FSETP.NEU.FTZ.AND P0, PT, R0, RZ, PT ;  /* 0x000000ff0000720b */ /* 0x000fe20003f1d000 */
[----:B------:R-:W-:Y:S05]  /*2430*/  BRA `(.L_x_24624) ;  /* 0x00000c3000007947 */ /* 0x000fea0003800000 */
.L_x_24627:
        /* <DEDUP_REMOVED lines=11> */
.L_x_24630:
        /* <DEDUP_REMOVED lines=10> */
.L_x_24629:
[----:B------:R-:W2:Y:S02]  /*2590*/  LDG.E.64 R2, [R2.64] ;  /* 0x0000002402027981 */ /* 0x000ea4000c1e1b00 */
[----:B--2---:R0:W1:Y:S01]  /*25a0*/  DSETP.NEU.AND P0, PT, R2, RZ, PT ;  /* 0x000000ff0200722a */ /* 0x0040620003f0d000 */
[----:B------:R-:W-:Y:S05]  /*25b0*/  BRA `(.L_x_24624) ;  /* 0x00000ab000007947 */ /* 0x000fea0003800000 */
.L_x_24619:
        /* <DEDUP_REMOVED lines=11> */
.L_x_24633:
[----:B------:R-:W2:Y:S02]  /*2670*/  LDG.E.128 R4, [R2.64] ;  /* 0x0000002402047981 */ /* 0x000ea4000c1e1d00 */
[----:B--2---:R-:W0:-:S06]  /*2680*/  DSETP.NEU.AND P0, PT, R6, RZ, PT ;  /* 0x000000ff0600722a */ /* 0x004e0c0003f0d000 */
[----:B0-----:R0:W1:Y:S01]  /*2690*/  DSETP.NEU.OR P0, PT, R4, RZ, P0 ;  /* 0x000000ff0400722a */ /* 0x001062000070d400 */
[----:B------:R-:W-:Y:S05]  /*26a0*/  BRA `(.L_x_24624) ;  /* 0x000009c000007947 */ /* 0x000fea0003800000 */
.L_x_24632:
        /* <DEDUP_REMOVED lines=27> */
.L_x_24635:
        /* <DEDUP_REMOVED lines=14> */
.L_x_24634:
[----:B------:R-:W2:Y:S02]  /*2940*/  LDG.E.U16 R0, [R2.64] ;  /* 0x0000002402007981 */ /* 0x000ea4000c1e1500 */
[----:B--2---:R-:W-:-:S04]  /*2950*/  PRMT R0, RZ, 0x5410, R0 ;  /* 0x00005410ff007816 */ /* 0x004fc80000000000 */
[----:B------:R-:W-:Y:S01]  /*2960*/  FSETP.NEU.FTZ.AND P0, PT, R0, RZ, PT ;  /* 0x000000ff0000720b */ /* 0x000fe20003f1d000 */
[----:B------:R-:W-:Y:S05]  /*2970*/  BRA `(.L_x_24624) ;  /* 0x000006f000007947 */ /* 0x000fea0003800000 */
.L_x_24631:
        /* <DEDUP_REMOVED lines=11> */
.L_x_24638:
        /* <DEDUP_REMOVED lines=21> */
.L_x_24642:
[----:B------:R-:W-:Y:S05]  /*2b80*/  BSYNC B1 ;  /* 0x0000000000017941 */ /* 0x000fea0003800000 */
.L_x_24641:
[----:B------:R-:W-:Y:S01]  /*2b90*/  LEA R3, R0, 0x3b800000, 0x17 ;  /* 0x3b80000000037811 */ /* 0x000fe200078eb8ff */
[----:B------:R-:W-:-:S05]  /*2ba0*/  IMAD.SHL.U32 R0, R2, 0x100000, RZ ;  /* 0x0010000002007824 */ /* 0x000fca00078e00ff */
[----:B------:R-:W-:Y:S02]  /*2bb0*/  LOP3.LUT R0, R3, R0, R4, 0xfe, !PT ;  /* 0x0000000003007212 */ /* 0x000fe400078efe04 */
.L_x_24640:
[----:B------:R-:W-:Y:S05]  /*2bc0*/  BSYNC B0 ;  /* 0x0000000000007941 */ /* 0x000fea0003800000 */
.L_x_24639:
[----:B------:R-:W-:Y:S01]  /*2bd0*/  FSETP.NEU.FTZ.AND P0, PT, R0, RZ, PT ;  /* 0x000000ff0000720b */ /* 0x000fe20003f1d000 */
[----:B------:R-:W-:Y:S05]  /*2be0*/  BRA `(.L_x_24624) ;  /* 0x0000048000007947 */ /* 0x000fea0003800000 */
.L_x_24637:
        /* <DEDUP_REMOVED lines=21> */
.L_x_24646:
[----:B------:R-:W-:Y:S05]  /*2d40*/  BSYNC B1 ;  /* 0x0000000000017941 */ /* 0x000fea0003800000 */
.L_x_24645:
[----:B------:R-:W-:Y:S01]  /*2d50*/  LEA R3, R0, 0x37800000, 0x17 ;  /* 0x3780000000037811 */ /* 0x000fe200078eb8ff */
[----:B------:R-:W-:-:S05]  /*2d60*/  IMAD.SHL.U32 R0, R2, 0x200000, RZ ;  /* 0x0020000002007824 */ /* 0x000fca00078e00ff */
[----:B------:R-:W-:Y:S02]  /*2d70*/  LOP3.LUT R0, R3, R0, R4, 0xfe, !PT ;  /* 0x0000000003007212 */ /* 0x000fe400078efe04 */
.L_x_24644:
[----:B------:R-:W-:Y:S05]  /*2d80*/  BSYNC B0 ;  /* 0x0000000000007941 */ /* 0x000fea0003800000 */
.L_x_24643:
[----:B------:R-:W-:Y:S01]  /*2d90*/  FSETP.NEU.FTZ.AND P0, PT, R0, RZ, PT ;  /* 0x000000ff0000720b */ /* 0x000fe20003f1d000 */
[----:B------:R-:W-:Y:S05]  /*2da0*/  BRA `(.L_x_24624) ;  /* 0x000002c000007947 */ /* 0x000fea0003800000 */
.L_x_24636:
        /* <DEDUP_REMOVED lines=14> */
.L_x_24650:
[----:B------:R-:W-:Y:S05]  /*2e90*/  BSYNC B0 ;  /* 0x0000000000007941 */ /* 0x000fea0003800000 */
.L_x_24649:
[----:B------:R-:W-:Y:S01]  /*2ea0*/  FSETP.NEU.FTZ.AND P0, PT, R0, RZ, PT ;  /* 0x000000ff0000720b */ /* 0x000fe20003f1d000 */
[----:B------:R-:W-:Y:S05]  /*2eb0*/  BRA `(.L_x_24624) ;  /* 0x000001b000007947 */ /* 0x000fea0003800000 */
.L_x_24623:
        /* <DEDUP_REMOVED lines=21> */
.L_x_24648:
[----:B------:R-:W2:Y:S02]  /*3010*/  LDG.E.64 R2, [R2.64] ;  /* 0x0000002402027981 */ /* 0x000ea4000c1e1b00 */
[----:B--2---:R-:W-:-:S04]  /*3020*/  ISETP.NE.U32.AND P0, PT, R2, RZ, PT ;  /* 0x000000ff0200720c */ /* 0x004fc80003f05070 */
[----:B------:R-:W-:Y:S01]  /*3030*/  ISETP.NE.AND.EX P0, PT, R3, RZ, PT, P0 ;  /* 0x000000ff0300720c */ /* 0x000fe20003f05300 */
[----:B------:R-:W-:Y:S05]  /*3040*/  BRA `(.L_x_24624) ;  /* 0x0000002000007947 */ /* 0x000fea0003800000 */
.L_x_24647:
[----:B------:R-:W2:Y:S02]  /*3050*/  LDG.E R2, [R2.64] ;  /* 0x0000002402027981 */ /* 0x000ea4000c1e1900 */
[----:B--2---:R-:W-:Y:S02]  /*3060*/  ISETP.NE.AND P0, PT, R2, RZ, PT ;  /* 0x000000ff0200720c */ /* 0x004fe40003f05270 */
.L_x_24624:
[----:B0-----:R-:W0:Y:S01]  /*3070*/  LDC.U8 R3, c[0x0][0x3e1] ;  /* 0x0000f840ff037b82 */ /* 0x001e220000000000 */
[----:B------:R-:W-:-:S04]  /*3080*/  ISETP.NE.AND P1, PT, R23, RZ, PT ;  /* 0x000000ff1700720c */ /* 0x000fc80003f25270 */
[----:B-1----:R-:W-:-:S04]  /*3090*/  PLOP3.LUT P0, PT, P1, P0, PT, 0x80, 0x0 ;  /* 0x000000000000781c */ /* 0x002fc80000f01070 */
        /* <DEDUP_REMOVED lines=14> */
.L_x_24654:
[----:B------:R0:W-:Y:S01]  /*3180*/  STG.E.U8 [R16.64], R2 ;  /* 0x0000000210007986 */ /* 0x0001e2000c101124 */
[----:B------:R-:W-:Y:S05]  /*3190*/  BRA `(.L_x_24656) ;  /* 0x00000d5000007947 */ /* 0x000fea0003800000 */
.L_x_24653:
        /* <DEDUP_REMOVED lines=9> */
.L_x_24658:
[----:B------:R0:W-:Y:S01]  /*3230*/  STG.E [R16.64], R2 ;  /* 0x0000000210007986 */ /* 0x0001e2000c101924 */
[----:B------:R-:W-:Y:S05]  /*3240*/  BRA `(.L_x_24656) ;  /* 0x00000ca000007947 */ /* 0x000fea0003800000 */
.L_x_24657:
[----:B------:R0:W-:Y:S01]  /*3250*/  STG.E.U16 [R16.64], R2 ;  /* 0x0000000210007986 */ /* 0x0001e2000c101524 */
[----:B------:R-:W-:Y:S05]  /*3260*/  BRA `(.L_x_24656) ;  /* 0x00000c8000007947 */ /* 0x000fea0003800000 */
.L_x_24652:
        /* <DEDUP_REMOVED lines=9> */
.L_x_24660:
[----:B------:R-:W0:Y:S02]  /*3300*/  I2F.U32 R0, R2 ;  /* 0x0000000200007306 */ /* 0x000e240000201000 */
[----:B0-----:R-:W-:-:S05]  /*3310*/  F2FP.PACK_AB R0, RZ, R0 ;  /* 0x00000000ff00723e */ /* 0x001fca00000000ff */
[----:B------:R0:W-:Y:S01]  /*3320*/  STG.E.U16 [R16.64], R0 ;  /* 0x0000000010007986 */ /* 0x0001e2000c101524 */
[----:B------:R-:W-:Y:S05]  /*3330*/  BRA `(.L_x_24656) ;  /* 0x00000bb000007947 */ /* 0x000fea0003800000 */
.L_x_24659:
        /* <DEDUP_REMOVED lines=10> */
.L_x_24662:
[----:B------:R-:W0:Y:S02]  /*33e0*/  I2F.U32 R2, R2 ;  /* 0x0000000200027306 */ /* 0x000e240000201000 */
[----:B0-----:R-:W-:-:S04]  /*33f0*/  F2FP.PACK_AB R3, RZ, R2 ;  /* 0x00000002ff03723e */ /* 0x001fc800000000ff */
[----:B------:R-:W-:-:S05]  /*3400*/  PRMT R3, R3, 0x5410, RZ ;  /* 0x0000541003037816 */ /* 0x000fca00000000ff */
[----:B------:R0:W-:Y:S01]  /*3410*/  STG.E [R16.64], R3 ;  /* 0x0000000310007986 */ /* 0x0001e2000c101924 */
[----:B------:R-:W-:Y:S05]  /*3420*/  BRA `(.L_x_24656) ;  /* 0x00000ac000007947 */ /* 0x000fea0003800000 */
.L_x_24661:
[----:B------:R-:W0:Y:S02]  /*3430*/  I2F.F64.U32 R2, R2 ;  /* 0x0000000200027312 */ /* 0x000e240000201800 */
[----:B0-----:R0:W-:Y:S01]  /*3440*/  STG.E.64 [R16.64], R2 ;  /* 0x0000000210007986 */ /* 0x0011e2000c101b24 */
[----:B------:R-:W-:Y:S05]  /*3450*/  BRA `(.L_x_24656) ;  /* 0x00000a9000007947 */ /* 0x000fea0003800000 */
.L_x_24651:
        /* <DEDUP_REMOVED lines=10> */
.L_x_24665:
[----:B------:R-:W0:Y:S01]  /*3500*/  I2F.F64.U32 R4, R2 ;  /* 0x0000000200047312 */ /* 0x000e220000201800 */
[----:B------:R-:W-:-:S05]  /*3510*/  CS2R R6, SRZ ;  /* 0x0000000000067805 */ /* 0x000fca000001ff00 */
[----:B0-----:R0:W-:Y:S01]  /*3520*/  STG.E.128 [R16.64], R4 ;  /* 0x0000000410007986 */ /* 0x0011e2000c101d24 */
[----:B------:R-:W-:Y:S05]  /*3530*/  BRA `(.L_x_24656) ;  /* 0x000009b000007947 */ /* 0x000fea0003800000 */
.L_x_24664:
        /* <DEDUP_REMOVED lines=21> */
.L_x_24669:
[----:B------:R-:W-:Y:S05]  /*3690*/  BSYNC B0 ;  /* 0x0000000000007941 */ /* 0x000fea0003800000 */
.L_x_24668:
[----:B------:R-:W-:-:S05]  /*36a0*/  LOP3.LUT R3, R0, R3, RZ, 0xfc, !PT ;  /* 0x0000000300037212 */ /* 0x000fca00078efcff */
[----:B------:R0:W-:Y:S01]  /*36b0*/  STG.E.U8 [R16.64], R3 ;  /* 0x0000000310007986 */ /* 0x0001e2000c101124 */
[----:B------:R-:W-:Y:S05]  /*36c0*/  BRA `(.L_x_24656) ;  /* 0x0000082000007947 */ /* 0x000fea0003800000 */
.L_x_24667:
        /* <DEDUP_REMOVED lines=13> */
.L_x_24671:
[----:B------:R-:W-:Y:S01]  /*37a0*/  IMAD.MOV.U32 R0, RZ, RZ, 0x7f ;  /* 0x0000007fff007424 */ /* 0x000fe200078e00ff */
[----:B------:R-:W-:-:S04]  /*37b0*/  ISETP.GT.U32.AND P0, PT, R3, 0x7f800000, PT ;  /* 0x7f8000000300780c */ /* 0x000fc80003f04070 */
[----:B------:R-:W-:-:S04]  /*37c0*/  SEL R0, R0, 0x7c, P0 ;  /* 0x0000007c00007807 */ /* 0x000fc80000000000 */
.L_x_24672:
[----:B------:R-:W-:Y:S05]  /*37d0*/  BSYNC B0 ;  /* 0x0000000000007941 */ /* 0x000fea0003800000 */
.L_x_24670:
[----:B------:R-:W-:-:S04]  /*37e0*/  LOP3.LUT R2, R5, 0x80000000, RZ, 0xc0, !PT ;  /* 0x8000000005027812 */ /* 0x000fc800078ec0ff */
[----:B------:R-:W-:-:S04]  /*37f0*/  SHF.R.U32.HI R3, RZ, 0x18, R2 ;  /* 0x00000018ff037819 */ /* 0x000fc80000011602 */
[----:B------:R-:W-:-:S05]  /*3800*/  LOP3.LUT R3, R0, R3, RZ, 0xfc, !PT ;  /* 0x0000000300037212 */ /* 0x000fca00078efcff */
[----:B------:R0:W-:Y:S01]  /*3810*/  STG.E.U8 [R16.64], R3 ;  /* 0x0000000310007986 */ /* 0x0001e2000c101124 */
[----:B------:R-:W-:Y:S05]  /*3820*/  BRA `(.L_x_24656) ;  /* 0x000006c000007947 */ /* 0x000fea0003800000 */
.L_x_24666:
[----:B------:R-:W0:Y:S02]  /*3830*/  I2F.U32 R0, R2 ;  /* 0x0000000200007306 */ /* 0x000e240000201000 */
[----:B0-----:R-:W-:-:S05]  /*3840*/  F2FP.BF16.PACK_AB R0, RZ, R0 ;  /* 0x00000000ff00723e */ /* 0x001fca00000010ff */
[----:B------:R0:W-:Y:S01]  /*3850*/  STG.E.U16 [R16.64], R0 ;  /* 0x0000000010007986 */ /* 0x0001e2000c101524 */
[----:B------:R-:W-:Y:S05]  /*3860*/  BRA `(.L_x_24656) ;  /* 0x0000068000007947 */ /* 0x000fea0003800000 */
.L_x_24663:
        /* <DEDUP_REMOVED lines=10> */
.L_x_24675:
        /* <DEDUP_REMOVED lines=17> */
.L_x_24678:
[----:B------:R-:W-:-:S04]  /*3a20*/  LOP3.LUT R2, R5, 0x80000000, RZ, 0xc0, !PT ;  /* 0x8000000005027812 */ /* 0x000fc800078ec0ff */
[----:B------:R-:W-:-:S04]  /*3a30*/  SHF.R.U32.HI R3, RZ, 0x18, R2 ;  /* 0x00000018ff037819 */ /* 0x000fc80000011602 */
[----:B------:R-:W-:-:S04]  /*3a40*/  LOP3.LUT R0, R0, R3, RZ, 0xfc, !PT ;  /* 0x0000000300007212 */ /* 0x000fc800078efcff */
[----:B------:R-:W-:Y:S02]  /*3a50*/  PRMT R8, R0, 0x7610, R8 ;  /* 0x0000761000087816 */ /* 0x000fe40000000008 */
.L_x_24677:
[----:B------:R-:W-:Y:S05]  /*3a60*/  BSYNC B0 ;  /* 0x0000000000007941 */ /* 0x000fea0003800000 */
.L_x_24676:
[----:B------:R0:W-:Y:S01]  /*3a70*/  STG.E.U8 [R16.64], R8 ;  /* 0x0000000810007986 */ /* 0x0001e2000c101124 */
[----:B------:R-:W-:Y:S05]  /*3a80*/  BRA `(.L_x_24656) ;  /* 0x0000046000007947 */ /* 0x000fea0003800000 */
.L_x_24674:
        /* <DEDUP_REMOVED lines=17> */
.L_x_24681:
[----:B------:R-:W-:-:S04]  /*3ba0*/  LOP3.LUT R2, R5, 0x80000000, RZ, 0xc0, !PT ;  /* 0x8000000005027812 */ /* 0x000fc800078ec0ff */
[----:B------:R-:W-:-:S04]  /*3bb0*/  SHF.R.U32.HI R3, RZ, 0x18, R2 ;  /* 0x00000018ff037819 */ /* 0x000fc80000011602 */
[----:B------:R-:W-:-:S04]  /*3bc0*/  LOP3.LUT R0, R0, R3, RZ, 0xfc, !PT ;  /* 0x0000000300007212 */ /* 0x000fc800078efcff */
[----:B------:R-:W-:Y:S02]  /*3bd0*/  PRMT R8, R0, 0x7610, R8 ;  /* 0x0000761000087816 */ /* 0x000fe40000000008 */
.L_x_24680:
[----:B------:R-:W-:Y:S05]  /*3be0*/  BSYNC B0 ;  /* 0x0000000000007941 */ /* 0x000fea0003800000 */
.L_x_24679:
[----:B------:R0:W-:Y:S01]  /*3bf0*/  STG.E.U8 [R16.64], R8 ;  /* 0x0000000810007986 */ /* 0x0001e2000c101124 */
[----:B------:R-:W-:Y:S05]  /*3c00*/  BRA `(.L_x_24656) ;  /* 0x000002e000007947 */ /* 0x000fea0003800000 */
.L_x_24673:
        /* <DEDUP_REMOVED lines=22> */
.L_x_24655:
        /* <DEDUP_REMOVED lines=20> */
.L_x_24683:
[----:B------:R-:W-:-:S05]  /*3eb0*/  IMAD.MOV.U32 R3, RZ, RZ, RZ ;  /* 0x000000ffff037224 */ /* 0x000fca00078e00ff */
[----:B------:R0:W-:Y:S01]  /*3ec0*/  STG.E.64 [R16.64], R2 ;  /* 0x0000000210007986 */ /* 0x0001e2000c101b24 */
[----:B------:R-:W-:Y:S05]  /*3ed0*/  BRA `(.L_x_24656) ;  /* 0x0000001000007947 */ /* 0x000fea0003800000 */
.L_x_24682:
[----:B------:R0:W-:Y:S02]  /*3ee0*/  STG.E [R16.64], R2 ;  /* 0x0000000210007986 */ /* 0x0001e4000c101924 */
.L_x_24656:
[----:B------:R-:W-:-:S05]  /*3ef0*/  IMAD R18, R19, 0x200, R18 ;  /* 0x0000020013127824 */ /* 0x000fca00078e0212 */
[----:B------:R-:W-:Y:S02]  /*3f00*/  IADD3 R23, R18, 0x80, RZ ;  /* 0x0000008012177810 */ /* 0x000fe40007ffe0ff */
.L_x_24585:
[----:B------:R-:W-:Y:S05]  /*3f10*/  BSYNC B6 ;  /* 0x0000000000067941 */ /* 0x000fea0003800000 */
.L_x_24584:
        /* <DEDUP_REMOVED lines=258> */
.L_x_24686:
        /* <DEDUP_REMOVED lines=20> */
.L_x_24690:
[----:B------:R-:W2:Y:S02]  /*5080*/  LDG.E.U8 R2, [R2.64] ;  /* 0x0000002402027981 */ /* 0x000ea4000c1e1100 */
[----:B--2---:R-:W-:-:S04]  /*5090*/  ISETP.NE.AND P0, PT, R2, RZ, PT ;  /* 0x000000ff0200720c */ /* 0x004fc80003f05270 */
[----:B------:R-:W-:Y:S01]  /*50a0*/  P2R R19, PR, RZ, 0x1 ;  /* 0x00000001ff137803 */ /* 0x000fe20000000000 */
[----:B------:R-:W-:Y:S05]  /*50b0*/  BRA `(.L_x_24692) ;  /* 0x00000f4000007947 */ /* 0x000fea0003800000 */
.L_x_24689:
        /* <DEDUP_REMOVED lines=11> */
.L_x_24694:
[----:B------:R-:W2:Y:S02]  /*5170*/  LDG.E R2, [R2.64] ;  /* 0x0000002402027981 */ /* 0x000ea4000c1e1900 */
[----:B--2---:R-:W-:-:S04]  /*5180*/  ISETP.NE.AND P0, PT, R2, RZ, PT ;  /* 0x000000ff0200720c */ /* 0x004fc80003f05270 */
[----:B------:R-:W-:Y:S01]  /*5190*/  P2R R19, PR, RZ, 0x1 ;  /* 0x00000001ff137803 */ /* 0x000fe20000000000 */
[----:B------:R-:W-:Y:S05]  /*51a0*/  BRA `(.L_x_24692) ;  /* 0x00000e5000007947 */ /* 0x000fea0003800000 */
.L_x_24693:
[----:B------:R-:W2:Y:S02]  /*51b0*/  LDG.E.U16 R2, [R2.64] ;  /* 0x0000002402027981 */ /* 0x000ea4000c1e1500 */
[----:B--2---:R-:W-:-:S04]  /*51c0*/  ISETP.NE.AND P0, PT, R2, RZ, PT ;  /* 0x000000ff0200720c */ /* 0x004fc80003f05270 */
[----:B------:R-:W-:Y:S01]  /*51d0*/  P2R R19, PR, RZ, 0x1 ;  /* 0x00000001ff137803 */ /* 0x000fe20000000000 */
[----:B------:R-:W-:Y:S05]  /*51e0*/  BRA `(.L_x_24692) ;  /* 0x00000e1000007947 */ /* 0x000fea0003800000 */
.L_x_24688:
        /* <DEDUP_REMOVED lines=10> */
.L_x_24696:
[----:B------:R-:W2:Y:S02]  /*5290*/  LDG.E.U16 R0, [R2.64] ;  /* 0x0000002402007981 */ /* 0x000ea4000c1e1500 */
[----:B--2---:R-:W-:-:S05]  /*52a0*/  HADD2.F32 R0, -RZ, R0.H0_H0 ;  /* 0x20000000ff007230 */ /* 0x004fca0000004100 */
[----:B------:R-:W-:-:S04]  /*52b0*/  FSETP.NEU.FTZ.AND P0, PT, R0, RZ, PT ;  /* 0x000000ff0000720b */ /* 0x000fc80003f1d000 */
[----:B------:R-:W-:Y:S01]  /*52c0*/  P2R R19, PR, RZ, 0x1 ;  /* 0x00000001ff137803 */ /* 0x000fe20000000000 */
[----:B------:R-:W-:Y:S05]  /*52d0*/  BRA `(.L_x_24692) ;  /* 0x00000d2000007947 */ /* 0x000fea0003800000 */
.L_x_24695:
        /* <DEDUP_REMOVED lines=12> */
.L_x_24698:
        /* <DEDUP_REMOVED lines=11> */
.L_x_24697:
[----:B------:R-:W2:Y:S02]  /*5450*/  LDG.E.64 R2, [R2.64] ;  /* 0x0000002402027981 */ /* 0x000ea4000c1e1b00 */
[----:B--2---:R-:W0:-:S06]  /*5460*/  DSETP.NEU.AND P0, PT, R2, RZ, PT ;  /* 0x000000ff0200722a */ /* 0x004e0c0003f0d000 */
[----:B0-----:R-:W-:Y:S01]  /*5470*/  P2R R19, PR, RZ, 0x1 ;  /* 0x00000001ff137803 */ /* 0x001fe20000000000 */
[----:B------:R-:W-:Y:S05]  /*5480*/  BRA `(.L_x_24692) ;  /* 0x00000b7000007947 */ /* 0x000fea0003800000 */
.L_x_24687:
        /* <DEDUP_REMOVED lines=12> */
.L_x_24701:
[----:B------:R-:W2:Y:S02]  /*5550*/  LDG.E.128 R4, [R2.64] ;  /* 0x0000002402047981 */ /* 0x000ea4000c1e1d00 */
[----:B--2---:R-:W0:-:S06]  /*5560*/  DSETP.NEU.AND P0, PT, R6, RZ, PT ;  /* 0x000000ff0600722a */ /* 0x004e0c0003f0d000 */
[----:B0-----:R-:W0:-:S06]  /*5570*/  DSETP.NEU.OR P0, PT, R4, RZ, P0 ;  /* 0x000000ff0400722a */ /* 0x001e0c000070d400 */
[----:B0-----:R-:W-:Y:S01]  /*5580*/  P2R R19, PR, RZ, 0x1 ;  /* 0x00000001ff137803 */ /* 0x001fe20000000000 */
[----:B------:R-:W-:Y:S05]  /*5590*/  BRA `(.L_x_24692) ;  /* 0x00000a6000007947 */ /* 0x000fea0003800000 */
.L_x_24700:
        /* <DEDUP_REMOVED lines=28> */
.L_x_24703:
        /* <DEDUP_REMOVED lines=15> */
.L_x_24702:
[----:B------:R-:W2:Y:S02]  /*5850*/  LDG.E.U16 R0, [R2.64] ;  /* 0x0000002402007981 */ /* 0x000ea4000c1e1500 */
[----:B--2---:R-:W-:-:S04]  /*5860*/  PRMT R0, RZ, 0x5410, R0 ;  /* 0x00005410ff007816 */ /* 0x004fc80000000000 */
[----:B------:R-:W-:-:S04]  /*5870*/  FSETP.NEU.FTZ.AND P0, PT, R0, RZ, PT ;  /* 0x000000ff0000720b */ /* 0x000fc80003f1d000 */
[----:B------:R-:W-:Y:S01]  /*5880*/  P2R R19, PR, RZ, 0x1 ;  /* 0x00000001ff137803 */ /* 0x000fe20000000000 */
[----:B------:R-:W-:Y:S05]  /*5890*/  BRA `(.L_x_24692) ;  /* 0x0000076000007947 */ /* 0x000fea0003800000 */
.L_x_24699:
        /* <DEDUP_REMOVED lines=12> */
.L_x_24706:
        /* <DEDUP_REMOVED lines=21> */
.L_x_24710:
[----:B------:R-:W-:Y:S05]  /*5ab0*/  BSYNC B1 ;  /* 0x0000000000017941 */ /* 0x000fea0003800000 */
.L_x_24709:
[----:B------:R-:W-:Y:S01]  /*5ac0*/  LEA R3, R0, 0x3b800000, 0x17 ;  /* 0x3b80000000037811 */ /* 0x000fe200078eb8ff */
[----:B------:R-:W-:-:S05]  /*5ad0*/  IMAD.SHL.U32 R0, R2, 0x100000, RZ ;  /* 0x0010000002007824 */ /* 0x000fca00078e00ff */
[----:B------:R-:W-:Y:S02]  /*5ae0*/  LOP3.LUT R0, R3, R0, R4, 0xfe, !PT ;  /* 0x0000000003007212 */ /* 0x000fe400078efe04 */
.L_x_24708:
[----:B------:R-:W-:Y:S05]  /*5af0*/  BSYNC B0 ;  /* 0x0000000000007941 */ /* 0x000fea0003800000 */
.L_x_24707:
[----:B------:R-:W-:-:S04]  /*5b00*/  FSETP.NEU.FTZ.AND P0, PT, R0, RZ, PT ;  /* 0x000000ff0000720b */ /* 0x000fc80003f1d000 */
[----:B------:R-:W-:Y:S01]  /*5b10*/  P2R R19, PR, RZ, 0x1 ;  /* 0x00000001ff137803 */ /* 0x000fe20000000000 */
[----:B------:R-:W-:Y:S05]  /*5b20*/  BRA `(.L_x_24692) ;  /* 0x000004d000007947 */ /* 0x000fea0003800000 */
.L_x_24705:
        /* <DEDUP_REMOVED lines=21> */
.L_x_24714:
[----:B------:R-:W-:Y:S05]  /*5c80*/  BSYNC B1 ;  /* 0x0000000000017941 */ /* 0x000fea0003800000 */
.L_x_24713:
[----:B------:R-:W-:Y:S01]  /*5c90*/  LEA R3, R0, 0x37800000, 0x17 ;  /* 0x3780000000037811 */ /* 0x000fe200078eb8ff */
[----:B------:R-:W-:-:S05]  /*5ca0*/  IMAD.SHL.U32 R0, R2, 0x200000, RZ ;  /* 0x0020000002007824 */ /* 0x000fca00078e00ff */
[----:B------:R-:W-:Y:S02]  /*5cb0*/  LOP3.LUT R0, R3, R0, R4, 0xfe, !PT ;  /* 0x0000000003007212 */ /* 0x000fe400078efe04 */
.L_x_24712:
[----:B------:R-:W-:Y:S05]  /*5cc0*/  BSYNC B0 ;  /* 0x0000000000007941 */ /* 0x000fea0003800000 */
.L_x_24711:
[----:B------:R-:W-:-:S04]  /*5cd0*/  FSETP.NEU.FTZ.AND P0, PT, R0, RZ, PT ;  /* 0x000000ff0000720b */ /* 0x000fc80003f1d000 */
[----:B------:R-:W-:Y:S01]  /*5ce0*/  P2R R19, PR, RZ, 0x1 ;  /* 0x00000001ff137803 */ /* 0x000fe20000000000 */
[----:B------:R-:W-:Y:S05]  /*5cf0*/  BRA `(.L_x_24692) ;  /* 0x0000030000007947 */ /* 0x000fea0003800000 */
.L_x_24704:
        /* <DEDUP_REMOVED lines=14> */
.L_x_24718:
[----:B------:R-:W-:Y:S05]  /*5de0*/  BSYNC B0 ;  /* 0x0000000000007941 */ /* 0x000fea0003800000 */
.L_x_24717:
[----:B------:R-:W-:-:S04]  /*5df0*/  FSETP.NEU.FTZ.AND P0, PT, R0, RZ, PT ;  /* 0x000000ff0000720b */ /* 0x000fc80003f1d000 */
[----:B------:R-:W-:Y:S01]  /*5e00*/  P2R R19, PR, RZ, 0x1 ;  /* 0x00000001ff137803 */ /* 0x000fe20000000000 */
[----:B------:R-:W-:Y:S05]  /*5e10*/  BRA `(.L_x_24692) ;  /* 0x000001e000007947 */ /* 0x000fea0003800000 */
.L_x_24691:
        /* <DEDUP_REMOVED lines=22> */
.L_x_24716:
[----:B------:R-:W2:Y:S02]  /*5f80*/  LDG.E.64 R2, [R2.64] ;  /* 0x0000002402027981 */ /* 0x000ea4000c1e1b00 */
[----:B--2---:R-:W-:-:S04]  /*5f90*/  ISETP.NE.U32.AND P0, PT, R2, RZ, PT ;  /* 0x000000ff0200720c */ /* 0x004fc80003f05070 */
[----:B------:R-:W-:-:S04]  /*5fa0*/  ISETP.NE.AND.EX P0, PT, R3, RZ, PT, P0 ;  /* 0x000000ff0300720c */ /* 0x000fc80003f05300 */
[----:B------:R-:W-:Y:S01]  /*5fb0*/  P2R R19, PR, RZ, 0x1 ;  /* 0x00000001ff137803 */ /* 0x000fe20000000000 */
[----:B------:R-:W-:Y:S05]  /*5fc0*/  BRA `(.L_x_24692) ;  /* 0x0000003000007947 */ /* 0x000fea0003800000 */
.L_x_24715:
[----:B------:R-:W2:Y:S02]  /*5fd0*/  LDG.E R2, [R2.64] ;  /* 0x0000002402027981 */ /* 0x000ea4000c1e1900 */
[----:B--2---:R-:W-:-:S04]  /*5fe0*/  ISETP.NE.AND P0, PT, R2, RZ, PT ;  /* 0x000000ff0200720c */ /* 0x004fc80003f05270 */
[----:B------:R-:W-:Y:S02]  /*5ff0*/  P2R R19, PR, RZ, 0x1 ;  /* 0x00000001ff137803 */ /* 0x000fe40000000000 */
.L_x_24692:
        /* <DEDUP_REMOVED lines=17> */
.L_x_24722:
[----:B------:R-:W2:Y:S02]  /*6110*/  LDG.E.U8 R2, [R2.64] ;  /* 0x0000002402027981 */ /* 0x000ea4000c1e1100 */
[----:B--2---:R-:W-:Y:S01]  /*6120*/  ISETP.NE.AND P0, PT, R2, RZ, PT ;  /* 0x000000ff0200720c */ /* 0x004fe20003f05270 */
[----:B------:R-:W-:Y:S05]  /*6130*/  BRA `(.L_x_24724) ;  /* 0x00000e0000007947 */ /* 0x000fea0003800000 */
.L_x_24721:
        /* <DEDUP_REMOVED lines=10> */
.L_x_24726:
[----:B------:R-:W2:Y:S02]  /*61e0*/  LDG.E R2, [R2.64] ;  /* 0x0000002402027981 */ /* 0x000ea4000c1e1900 */
[----:B--2---:R-:W-:Y:S01]  /*61f0*/  ISETP.NE.AND P0, PT, R2, RZ, PT ;  /* 0x000000ff0200720c */ /* 0x004fe20003f05270 */
[----:B------:R-:W-:Y:S05]  /*6200*/  BRA `(.L_x_24724) ;  /* 0x00000d3000007947 */ /* 0x000fea0003800000 */
.L_x_24725:
[----:B------:R-:W2:Y:S02]  /*6210*/  LDG.E.U16 R2, [R2.64] ;  /* 0x0000002402027981 */ /* 0x000ea4000c1e1500 */
[----:B--2---:R-:W-:Y:S01]  /*6220*/  ISETP.NE.AND P0, PT, R2, RZ, PT ;  /* 0x000000ff0200720c */ /* 0x004fe20003f05270 */
[----:B------:R-:W-:Y:S05]  /*6230*/  BRA `(.L_x_24724) ;  /* 0x00000d0000007947 */ /* 0x000fea0003800000 */
.L_x_24720:
        /* <DEDUP_REMOVED lines=9> */
.L_x_24728:
[----:B------:R-:W2:Y:S02]  /*62d0*/  LDG.E.U16 R0, [R2.64] ;  /* 0x0000002402007981 */ /* 0x000ea4000c1e1500 */
[----:B--2---:R-:W-:-:S05]  /*62e0*/  HADD2.F32 R0, -RZ, R0.H0_H0 ;  /* 0x20000000ff007230 */ /* 0x004fca0000004100 */
[----:B------:R-:W-:Y:S01]  /*62f0*/  FSETP.NEU.FTZ.AND P0, PT, R0, RZ, PT ;  /* 0x000000ff0000720b */ /* 0x000fe20003f1d000 */
[----:B------:R-:W-:Y:S05]  /*6300*/  BRA `(.L_x_24724) ;  /* 0x00000c3000007947 */ /* 0x000fea0003800000 */
.L_x_24727:
        /* <DEDUP_REMOVED lines=11> */
.L_x_24730:
        /* <DEDUP_REMOVED lines=10> */
.L_x_24729:
[----:B------:R-:W2:Y:S02]  /*6460*/  LDG.E.64 R2, [R2.64] ;  /* 0x0000002402027981 */ /* 0x000ea4000c1e1b00 */
[----:B--2---:R0:W1:Y:S01]  /*6470*/  DSETP.NEU.AND P0, PT, R2, RZ, PT ;  /* 0x000000ff0200722a */ /* 0x0040620003f0d000 */
[----:B------:R-:W-:Y:S05]  /*6480*/  BRA `(.L_x_24724) ;  /* 0x00000ab000007947 */ /* 0x000fea0003800000 */
.L_x_24719:
        /* <DEDUP_REMOVED lines=11> */
.L_x_24733:
[----:B------:R-:W2:Y:S02]  /*6540*/  LDG.E.128 R4, [R2.64] ;  /* 0x0000002402047981 */ /* 0x000ea4000c1e1d00 */
[----:B--2---:R-:W0:-:S06]  /*6550*/  DSETP.NEU.AND P0, PT, R6, RZ, PT ;  /* 0x000000ff0600722a */ /* 0x004e0c0003f0d000 */
[----:B0-----:R0:W1:Y:S01]  /*6560*/  DSETP.NEU.OR P0, PT, R4, RZ, P0 ;  /* 0x000000ff0400722a */ /* 0x001062000070d400 */
[----:B------:R-:W-:Y:S05]  /*6570*/  BRA `(.L_x_24724) ;  /* 0x000009c000007947 */ /* 0x000fea0003800000 */
.L_x_24732:
        /* <DEDUP_REMOVED lines=27> */
.L_x_24735:
        /* <DEDUP_REMOVED lines=14> */
.L_x_24734:
[----:B------:R-:W2:Y:S02]  /*6810*/  LDG.E.U16 R0, [R2.64] ;  /* 0x0000002402007981 */ /* 0x000ea4000c1e1500 */
[----:B--2---:R-:W-:-:S04]  /*6820*/  PRMT R0, RZ, 0x5410, R0 ;  /* 0x00005410ff007816 */ /* 0x004fc80000000000 */
[----:B------:R-:W-:Y:S01]  /*6830*/  FSETP.NEU.FTZ.AND P0, PT, R0, RZ, PT ;  /* 0x000000ff0000720b */ /* 0x000fe20003f1d000 */
[----:B------:R-:W-:Y:S05]  /*6840*/  BRA `(.L_x_24724) ;  /* 0x000006f000007947 */ /* 0x000fea0003800000 */
.L_x_24731:
        /* <DEDUP_REMOVED lines=11> */
.L_x_24738:
        /* <DEDUP_REMOVED lines=21> */
.L_x_24742:
[----:B------:R-:W-:Y:S05]  /*6a50*/  BSYNC B1 ;  /* 0x0000000000017941 */ /* 0x000fea0003800000 */
.L_x_24741:
[----:B------:R-:W-:Y:S01]  /*6a60*/  LEA R3, R0, 0x3b800000, 0x17 ;  /* 0x3b80000000037811 */ /* 0x000fe200078eb8ff */
[----:B------:R-:W-:-:S05]  /*6a70*/  IMAD.SHL.U32 R0, R2, 0x100000, RZ ;  /* 0x0010000002007824 */ /* 0x000fca00078e00ff */
[----:B------:R-:W-:Y:S02]  /*6a80*/  LOP3.LUT R0, R3, R0, R4, 0xfe, !PT ;  /* 0x0000000003007212 */ /* 0x000fe400078efe04 */
.L_x_24740:
[----:B------:R-:W-:Y:S05]  /*6a90*/  BSYNC B0 ;  /* 0x0000000000007941 */ /* 0x000fea0003800000 */
.L_x_24739:
[----:B------:R-:W-:Y:S01]  /*6aa0*/  FSETP.NEU.FTZ.AND P0, PT, R0, RZ, PT ;  /* 0x000000ff0000720b */ /* 0x000fe20003f1d000 */
[----:B------:R-:W-:Y:S05]  /*6ab0*/  BRA `(.L_x_24724) ;  /* 0x0000048000007947 */ /* 0x000fea0003800000 */
.L_x_24737:
        /* <DEDUP_REMOVED lines=21> */
.L_x_24746:
[----:B------:R-:W-:Y:S05]  /*6c10*/  BSYNC B1 ;  /* 0x0000000000017941 */ /* 0x000fea0003800000 */
.L_x_24745:
[----:B------:R-:W-:Y:S01]  /*6c20*/  LEA R3, R0, 0x37800000, 0x17 ;  /* 0x3780000000037811 */ /* 0x000fe200078eb8ff */
[----:B------:R-:W-:-:S05]  /*6c30*/  IMAD.SHL.U32 R0, R2, 0x200000, RZ ;  /* 0x0020000002007824 */ /* 0x000fca00078e00ff */
[----:B------:R-:W-:Y:S02]  /*6c40*/  LOP3.LUT R0, R3, R0, R4, 0xfe, !PT ;  /* 0x0000000003007212 */ /* 0x000fe400078efe04 */
.L_x_24744:
[----:B------:R-:W-:Y:S05]  /*6c50*/  BSYNC B0 ;  /* 0x0000000000007941 */ /* 0x000fea0003800000 */
.L_x_24743:
[----:B------:R-:W-:Y:S01]  /*6c60*/  FSETP.NEU.FTZ.AND P0, PT, R0, RZ, PT ;  /* 0x000000ff0000720b */ /* 0x000fe20003f1d000 */
[----:B------:R-:W-:Y:S05]  /*6c70*/  BRA `(.L_x_24724) ;  /* 0x000002c000007947 */ /* 0x000fea0003800000 */
.L_x_24736:
        /* <DEDUP_REMOVED lines=14> */
.L_x_24750:
[----:B------:R-:W-:Y:S05]  /*6d60*/  BSYNC B0 ;  /* 0x0000000000007941 */ /* 0x000fea0003800000 */
.L_x_24749:
[----:B------:R-:W-:Y:S01]  /*6d70*/  FSETP.NEU.FTZ.AND P0, PT, R0, RZ, PT ;  /* 0x000000ff0000720b */ /* 0x000fe20003f1d000 */
[----:B------:R-:W-:Y:S05]  /*6d80*/  BRA `(.L_x_24724) ;  /* 0x000001b000007947 */ /* 0x000fea0003800000 */
.L_x_24723:
        /* <DEDUP_REMOVED lines=21> */
.L_x_24748:
[----:B------:R-:W2:Y:S02]  /*6ee0*/  LDG.E.64 R2, [R2.64] ;  /* 0x0000002402027981 */ /* 0x000ea4000c1e1b00 */
[----:B--2---:R-:W-:-:S04]  /*6ef0*/  ISETP.NE.U32.AND P0, PT, R2, RZ, PT ;  /* 0x000000ff0200720c */ /* 0x004fc80003f05070 */
[----:B------:R-:W-:Y:S01]  /*6f00*/  ISETP.NE.AND.EX P0, PT, R3, RZ, PT, P0 ;  /* 0x000000ff0300720c */ /* 0x000fe20003f05300 */
[----:B------:R-:W-:Y:S05]  /*6f10*/  BRA `(.L_x_24724) ;  /* 0x0000002000007947 */ /* 0x000fea0003800000 */
.L_x_24747:
[----:B------:R-:W2:Y:S02]  /*6f20*/  LDG.E R2, [R2.64] ;  /* 0x0000002402027981 */ /* 0x000ea4000c1e1900 */
[----:B--2---:R-:W-:Y:S02]  /*6f30*/  ISETP.NE.AND P0, PT, R2, RZ, PT ;  /* 0x000000ff0200720c */ /* 0x004fe40003f05270 */
.L_x_24724:
        /* <DEDUP_REMOVED lines=17> */
.L_x_24754:
[----:B------:R0:W-:Y:S01]  /*7050*/  STG.E.U8 [R16.64], R2 ;  /* 0x0000000210007986 */ /* 0x0001e2000c101124 */
[----:B------:R-:W-:Y:S05]  /*7060*/  BRA `(.L_x_24756) ;  /* 0x00000d5000007947 */ /* 0x000fea0003800000 */
.L_x_24753:
        /* <DEDUP_REMOVED lines=9> */
.L_x_24758:
[----:B------:R0:W-:Y:S01]  /*7100*/  STG.E [R16.64], R2 ;  /* 0x0000000210007986 */ /* 0x0001e2000c101924 */
[----:B------:R-:W-:Y:S05]  /*7110*/  BRA `(.L_x_24756) ;  /* 0x00000ca000007947 */ /* 0x000fea0003800000 */
.L_x_24757:
[----:B------:R0:W-:Y:S01]  /*7120*/  STG.E.U16 [R16.64], R2 ;  /* 0x0000000210007986 */ /* 0x0001e2000c101524 */
[----:B------:R-:W-:Y:S05]  /*7130*/  BRA `(.L_x_24756) ;  /* 0x00000c8000007947 */ /* 0x000fea0003800000 */
.L_x_24752:
        /* <DEDUP_REMOVED lines=9> */
.L_x_24760:
[----:B------:R-:W0:Y:S02]  /*71d0*/  I2F.U32 R0, R2 ;  /* 0x0000000200007306 */ /* 0x000e240000201000 */
[----:B0-----:R-:W-:-:S05]  /*71e0*/  F2FP.PACK_AB R0, RZ, R0 ;  /* 0x00000000ff00723e */ /* 0x001fca00000000ff */
[----:B------:R0:W-:Y:S01]  /*71f0*/  STG.E.U16 [R16.64], R0 ;  /* 0x0000000010007986 */ /* 0x0001e2000c101524 */
[----:B------:R-:W-:Y:S05]  /*7200*/  BRA `(.L_x_24756) ;  /* 0x00000bb000007947 */ /* 0x000fea0003800000 */
.L_x_24759:
        /* <DEDUP_REMOVED lines=10> */
.L_x_24762:
[----:B------:R-:W0:Y:S02]  /*72b0*/  I2F.U32 R2, R2 ;  /* 0x0000000200027306 */ /* 0x000e240000201000 */
[----:B0-----:R-:W-:-:S04]  /*72c0*/  F2FP.PACK_AB R3, RZ, R2 ;  /* 0x00000002ff03723e */ /* 0x001fc800000000ff */
[----:B------:R-:W-:-:S05]  /*72d0*/  PRMT R3, R3, 0x5410, RZ ;  /* 0x0000541003037816 */ /* 0x000fca00000000ff */
[----:B------:R0:W-:Y:S01]  /*72e0*/  STG.E [R16.64], R3 ;  /* 0x0000000310007986 */ /* 0x0001e2000c101924 */
[----:B------:R-:W-:Y:S05]  /*72f0*/  BRA `(.L_x_24756) ;  /* 0x00000ac000007947 */ /* 0x000fea0003800000 */
.L_x_24761:
[----:B------:R-:W0:Y:S02]  /*7300*/  I2F.F64.U32 R2, R2 ;  /* 0x0000000200027312 */ /* 0x000e240000201800 */
[----:B0-----:R0:W-:Y:S01]  /*7310*/  STG.E.64 [R16.64], R2 ;  /* 0x0000000210007986 */ /* 0x0011e2000c101b24 */
[----:B------:R-:W-:Y:S05]  /*7320*/  BRA `(.L_x_24756) ;  /* 0x00000a9000007947 */ /* 0x000fea0003800000 */
.L_x_24751:
        /* <DEDUP_REMOVED lines=10> */
.L_x_24765:
[----:B------:R-:W0:Y:S01]  /*73d0*/  I2F.F64.U32 R4, R2 ;  /* 0x0000000200047312 */ /* 0x000e220000201800 */
[----:B------:R-:W-:-:S05]  /*73e0*/  CS2R R6, SRZ ;  /* 0x0000000000067805 */ /* 0x000fca000001ff00 */
[----:B0-----:R0:W-:Y:S01]  /*73f0*/  STG.E.128 [R16.64], R4 ;  /* 0x0000000410007986 */ /* 0x0011e2000c101d24 */
[----:B------:R-:W-:Y:S05]  /*7400*/  BRA `(.L_x_24756) ;  /* 0x000009b000007947 */ /* 0x000fea0003800000 */
.L_x_24764:
        /* <DEDUP_REMOVED lines=21> */
.L_x_24769:
[----:B------:R-:W-:Y:S05]  /*7560*/  BSYNC B0 ;  /* 0x0000000000007941 */ /* 0x000fea0003800000 */
.L_x_24768:
[----:B------:R-:W-:-:S05]  /*7570*/  LOP3.LUT R3, R0, R3, RZ, 0xfc, !PT ;  /* 0x0000000300037212 */ /* 0x000fca00078efcff */
[----:B------:R0:W-:Y:S01]  /*7580*/  STG.E.U8 [R16.64], R3 ;  /* 0x0000000310007986 */ /* 0x0001e2000c101124 */
[----:B------:R-:W-:Y:S05]  /*7590*/  BRA `(.L_x_24756) ;  /* 0x0000082000007947 */ /* 0x000fea0003800000 */
.L_x_24767:
        /* <DEDUP_REMOVED lines=13> */
.L_x_24771:
[----:B------:R-:W-:Y:S01]  /*7670*/  IMAD.MOV.U32 R0, RZ, RZ, 0x7f ;  /* 0x0000007fff007424 */ /* 0x000fe200078e00ff */
[----:B------:R-:W-:-:S04]  /*7680*/  ISETP.GT.U32.AND P0, PT, R3, 0x7f800000, PT ;  /* 0x7f8000000300780c */ /* 0x000fc80003f04070 */
[----:B------:R-:W-:-:S04]  /*7690*/  SEL R0, R0, 0x7c, P0 ;  /* 0x0000007c00007807 */ /* 0x000fc80000000000 */
.L_x_24772:
[----:B------:R-:W-:Y:S05]  /*76a0*/  BSYNC B0 ;  /* 0x0000000000007941 */ /* 0x000fea0003800000 */
.L_x_24770:
[----:B------:R-:W-:-:S04]  /*76b0*/  LOP3.LUT R2, R5, 0x80000000, RZ, 0xc0, !PT ;  /* 0x8000000005027812 */ /* 0x000fc800078ec0ff */
[----:B------:R-:W-:-:S04]  /*76c0*/  SHF.R.U32.HI R3, RZ, 0x18, R2 ;  /* 0x00000018ff037819 */ /* 0x000fc80000011602 */
[----:B------:R-:W-:-:S05]  /*76d0*/  LOP3.LUT R3, R0, R3, RZ, 0xfc, !PT ;  /* 0x0000000300037212 */ /* 0x000fca00078efcff */
[----:B------:R0:W-:Y:S01]  /*76e0*/  STG.E.U8 [R16.64], R3 ;  /* 0x0000000310007986 */ /* 0x0001e2000c101124 */
[----:B------:R-:W-:Y:S05]  /*76f0*/  BRA `(.L_x_24756) ;  /* 0x000006c000007947 */ /* 0x000fea0003800000 */
.L_x_24766:
[----:B------:R-:W0:Y:S02]  /*7700*/  I2F.U32 R0, R2 ;  /* 0x0000000200007306 */ /* 0x000e240000201000 */
[----:B0-----:R-:W-:-:S05]  /*7710*/  F2FP.BF16.PACK_AB R0, RZ, R0 ;  /* 0x00000000ff00723e */ /* 0x001fca00000010ff */
[----:B------:R0:W-:Y:S01]  /*7720*/  STG.E.U16 [R16.64], R0 ;  /* 0x0000000010007986 */ /* 0x0001e2000c101524 */
[----:B------:R-:W-:Y:S05]  /*7730*/  BRA `(.L_x_24756) ;  /* 0x0000068000007947 */ /* 0x000fea0003800000 */
.L_x_24763:
        /* <DEDUP_REMOVED lines=10> */
.L_x_24775:
        /* <DEDUP_REMOVED lines=17> */
.L_x_24778:
[----:B------:R-:W-:-:S04]  /*78f0*/  LOP3.LUT R2, R5, 0x80000000, RZ, 0xc0, !PT ;  /* 0x8000000005027812 */ /* 0x000fc800078ec0ff */
[----:B------:R-:W-:-:S04]  /*7900*/  SHF.R.U32.HI R3, RZ, 0x18, R2 ;  /* 0x00000018ff037819 */ /* 0x000fc80000011602 */
[----:B------:R-:W-:-:S04]  /*7910*/  LOP3.LUT R0, R0, R3, RZ, 0xfc, !PT ;  /* 0x0000000300007212 */ /* 0x000fc800078efcff */
[----:B------:R-:W-:Y:S02]  /*7920*/  PRMT R8, R0, 0x7610, R8 ;  /* 0x0000761000087816 */ /* 0x000fe40000000008 */
.L_x_24777:
[----:B------:R-:W-:Y:S05]  /*7930*/  BSYNC B0 ;  /* 0x0000000000007941 */ /* 0x000fea0003800000 */
.L_x_24776:
[----:B------:R0:W-:Y:S01]  /*7940*/  STG.E.U8 [R16.64], R8 ;  /* 0x0000000810007986 */ /* 0x0001e2000c101124 */
[----:B------:R-:W-:Y:S05]  /*7950*/  BRA `(.L_x_24756) ;  /* 0x0000046000007947 */ /* 0x000fea0003800000 */
.L_x_24774:
        /* <DEDUP_REMOVED lines=17> */
.L_x_24781:
[----:B------:R-:W-:-:S04]  /*7a70*/  LOP3.LUT R2, R5, 0x80000000, RZ, 0xc0, !PT ;  /* 0x8000000005027812 */ /* 0x000fc800078ec0ff */
[----:B------:R-:W-:-:S04]  /*7a80*/  SHF.R.U32.HI R3, RZ, 0x18, R2 ;  /* 0x00000018ff037819 */ /* 0x000fc80000011602 */
[----:B------:R-:W-:-:S04]  /*7a90*/  LOP3.LUT R0, R0, R3, RZ, 0xfc, !PT ;  /* 0x0000000300007212 */ /* 0x000fc800078efcff */
[----:B------:R-:W-:Y:S02]  /*7aa0*/  PRMT R8, R0, 0x7610, R8 ;  /* 0x0000761000087816 */ /* 0x000fe40000000008 */
.L_x_24780:
[----:B------:R-:W-:Y:S05]  /*7ab0*/  BSYNC B0 ;  /* 0x0000000000007941 */ /* 0x000fea0003800000 */
.L_x_24779:
[----:B------:R0:W-:Y:S01]  /*7ac0*/  STG.E.U8 [R16.64], R8 ;  /* 0x0000000810007986 */ /* 0x0001e2000c101124 */
[----:B------:R-:W-:Y:S05]  /*7ad0*/  BRA `(.L_x_24756) ;  /* 0x000002e000007947 */ /* 0x000fea0003800000 */
.L_x_24773:
        /* <DEDUP_REMOVED lines=22> */
.L_x_24755:
        /* <DEDUP_REMOVED lines=20> */
.L_x_24783:
[----:B------:R-:W-:-:S05]  /*7d80*/  IMAD.MOV.U32 R3, RZ, RZ, RZ ;  /* 0x000000ffff037224 */ /* 0x000fca00078e00ff */
[----:B------:R0:W-:Y:S01]  /*7d90*/  STG.E.64 [R16.64], R2 ;  /* 0x0000000210007986 */ /* 0x0001e2000c101b24 */
[----:B------:R-:W-:Y:S05]  /*7da0*/  BRA `(.L_x_24756) ;  /* 0x0000001000007947 */ /* 0x000fea0003800000 */
.L_x_24782:
[----:B------:R0:W-:Y:S02]  /*7db0*/  STG.E [R16.64], R2 ;  /* 0x0000000210007986 */ /* 0x0001e4000c101924 */
.L_x_24756:
        /* <DEDUP_REMOVED lines=258> */
.L_x_24784:
        /* <DEDUP_REMOVED lines=20> */
.L_x_24788:
[----:B------:R-:W2:Y:S02]  /*8f20*/  LDG.E.U8 R2, [R2.64] ;  /* 0x0000002402027981 */ /* 0x000ea4000c1e1100 */
[----:B--2---:R-:W-:-:S04]  /*8f30*/  ISETP.NE.AND P0, PT, R2, RZ, PT ;  /* 0x000000ff0200720c */ /* 0x004fc80003f05270 */
[----:B------:R-:W-:Y:S01]  /*8f40*/  P2R R19, PR, RZ, 0x1 ;  /* 0x00000001ff137803 */ /* 0x000fe20000000000 */
[----:B------:R-:W-:Y:S05]  /*8f50*/  BRA `(.L_x_24790) ;  /* 0x00000f4000007947 */ /* 0x000fea0003800000 */
.L_x_24787:
        /* <DEDUP_REMOVED lines=11> */
.L_x_24792:
[----:B------:R-:W2:Y:S02]  /*9010*/  LDG.E R2, [R2.64] ;  /* 0x0000002402027981 */ /* 0x000ea4000c1e1900 */
[----:B--2---:R-:W-:-:S04]  /*9020*/  ISETP.NE.AND P0, PT, R2, RZ, PT ;  /* 0x000000ff0200720c */ /* 0x004fc80003f05270 */
[----:B------:R-:W-:Y:S01]  /*9030*/  P2R R19, PR, RZ, 0x1 ;  /* 0x00000001ff137803 */ /* 0x000fe20000000000 */
[----:B------:R-:W-:Y:S05]  /*9040*/  BRA `(.L_x_24790) ;  /* 0x00000e5000007947 */ /* 0x000fea0003800000 */
.L_x_24791:
[----:B------:R-:W2:Y:S02]  /*9050*/  LDG.E.U16 R2, [R2.64] ;  /* 0x0000002402027981 */ /* 0x000ea4000c1e1500 */
[----:B--2---:R-:W-:-:S04]  /*9060*/  ISETP.NE.AND P0, PT, R2, RZ, PT ;  /* 0x000000ff0200720c */ /* 0x004fc80003f05270 */
[----:B------:R-:W-:Y:S01]  /*9070*/  P2R R19, PR, RZ, 0x1 ;  /* 0x00000001ff137803 */ /* 0x000fe20000000000 */
[----:B------:R-:W-:Y:S05]  /*9080*/  BRA `(.L_x_24790) ;  /* 0x00000e1000007947 */ /* 0x000fea0003800000 */
.L_x_24786:
        /* <DEDUP_REMOVED lines=10> */
.L_x_24794:
[----:B------:R-:W2:Y:S02]  /*9130*/  LDG.E.U16 R0, [R2.64] ;  /* 0x0000002402007981 */ /* 0x000ea4000c1e1500 */
[----:B--2---:R-:W-:-:S05]  /*9140*/  HADD2.F32 R0, -RZ, R0.H0_H0 ;  /* 0x20000000ff007230 */ /* 0x004fca0000004100 */
[----:B------:R-:W-:-:S04]  /*9150*/  FSETP.NEU.FTZ.AND P0, PT, R0, RZ, PT ;  /* 0x000000ff0000720b */ /* 0x000fc80003f1d000 */
[----:B------:R-:W-:Y:S01]  /*9160*/  P2R R19, PR, RZ, 0x1 ;  /* 0x00000001ff137803 */ /* 0x000fe20000000000 */
[----:B------:R-:W-:Y:S05]  /*9170*/  BRA `(.L_x_24790) ;  /* 0x00000d2000007947 */ /* 0x000fea0003800000 */
.L_x_24793:
        /* <DEDUP_REMOVED lines=12> */
.L_x_24796:
        /* <DEDUP_REMOVED lines=11> */
.L_x_24795:
[----:B------:R-:W2:Y:S02]  /*92f0*/  LDG.E.64 R2, [R2.64] ;  /* 0x0000002402027981 */ /* 0x000ea4000c1e1b00 */
[----:B--2---:R-:W0:-:S06]  /*9300*/  DSETP.NEU.AND P0, PT, R2, RZ, PT ;  /* 0x000000ff0200722a */ /* 0x004e0c0003f0d000 */
[----:B0-----:R-:W-:Y:S01]  /*9310*/  P2R R19, PR, RZ, 0x1 ;  /* 0x00000001ff137803 */ /* 0x001fe20000000000 */
[----:B------:R-:W-:Y:S05]  /*9320*/  BRA `(.L_x_24790) ;  /* 0x00000b7000007947 */ /* 0x000fea0003800000 */
.L_x_24785:
        /* <DEDUP_REMOVED lines=12> */
.L_x_24799:
[----:B------:R-:W2:Y:S02]  /*93f0*/  LDG.E.128 R4, [R2.64] ;  /* 0x0000002402047981 */ /* 0x000ea4000c1e1d00 */
[----:B--2---:R-:W0:-:S06]  /*9400*/  DSETP.NEU.AND P0, PT, R6, RZ, PT ;  /* 0x000000ff0600722a */ /* 0x004e0c0003f0d000 */
[----:B0-----:R-:W0:-:S06]  /*9410*/  DSETP.NEU.OR P0, PT, R4, RZ, P0 ;  /* 0x000000ff0400722a */ /* 0x001e0c000070d400 */
[----:B0-----:R-:W-:Y:S01]  /*9420*/  P2R R19, PR, RZ, 0x1 ;  /* 0x00000001ff137803 */ /* 0x001fe20000000000 */
[----:B------:R-:W-:Y:S05]  /*9430*/  BRA `(.L_x_24790) ;  /* 0x00000a6000007947 */ /* 0x000fea0003800000 */
.L_x_24798:
        /* <DEDUP_REMOVED lines=28> */
.L_x_24801:
        /* <DEDUP_REMOVED lines=15> */
.L_x_24800:
[----:B------:R-:W2:Y:S02]  /*96f0*/  LDG.E.U16 R0, [R2.64] ;  /* 0x0000002402007981 */ /* 0x000ea4000c1e1500 */
[----:B--2---:R-:W-:-:S04]  /*9700*/  PRMT R0, RZ, 0x5410, R0 ;  /* 0x00005410ff007816 */ /* 0x004fc80000000000 */
[----:B------:R-:W-:-:S04]  /*9710*/  FSETP.NEU.FTZ.AND P0, PT, R0, RZ, PT ;  /* 0x000000ff0000720b */ /* 0x000fc80003f1d000 */
[----:B------:R-:W-:Y:S01]  /*9720*/  P2R R19, PR, RZ, 0x1 ;  /* 0x00000001ff137803 */ /* 0x000fe20000000000 */
[----:B------:R-:W-:Y:S05]  /*9730*/  BRA `(.L_x_24790) ;  /* 0x0000076000007947 */ /* 0x000fea0003800000 */
.L_x_24797:
        /* <DEDUP_REMOVED lines=12> */
.L_x_24804:
        /* <DEDUP_REMOVED lines=21> */
.L_x_24808:
[----:B------:R-:W-:Y:S05]  /*9950*/  BSYNC B1 ;  /* 0x0000000000017941 */ /* 0x000fea0003800000 */
.L_x_24807:
[----:B------:R-:W-:Y:S01]  /*9960*/  LEA R3, R0, 0x3b800000, 0x17 ;  /* 0x3b80000000037811 */ /* 0x000fe200078eb8ff */
[----:B------:R-:W-:-:S05]  /*9970*/  IMAD.SHL.U32 R0, R2, 0x100000, RZ ;  /* 0x0010000002007824 */ /* 0x000fca00078e00ff */
[----:B------:R-:W-:Y:S02]  /*9980*/  LOP3.LUT R0, R3, R0, R4, 0xfe, !PT ;  /* 0x0000000003007212 */ /* 0x000fe400078efe04 */
.L_x_24806:
[----:B------:R-:W-:Y:S05]  /*9990*/  BSYNC B0 ;  /* 0x0000000000007941 */ /* 0x000fea0003800000 */
.L_x_24805:
[----:B------:R-:W-:-:S04]  /*99a0*/  FSETP.NEU.FTZ.AND P0, PT, R0, RZ, PT ;  /* 0x000000ff0000720b */ /* 0x000fc80003f1d000 */
[----:B------:R-:W-:Y:S01]  /*99b0*/  P2R R19, PR, RZ, 0x1 ;  /* 0x00000001ff137803 */ /* 0x000fe20000000000 */
[----:B------:R-:W-:Y:S05]  /*99c0*/  BRA `(.L_x_24790) ;  /* 0x000004d000007947 */ /* 0x000fea0003800000 */
.L_x_24803:
        /* <DEDUP_REMOVED lines=21> */
.L_x_24812:
[----:B------:R-:W-:Y:S05]  /*9b20*/  BSYNC B1 ;  /* 0x0000000000017941 */ /* 0x000fea0003800000 */
.L_x_24811:
[----:B------:R-:W-:Y:S01]  /*9b30*/  LEA R3, R0, 0x37800000, 0x17 ;  /* 0x3780000000037811 */ /* 0x000fe200078eb8ff */
[----:B------:R-:W-:-:S05]  /*9b40*/  IMAD.SHL.U32 R0, R2, 0x200000, RZ ;  /* 0x0020000002007824 */ /* 0x000fca00078e00ff */
[----:B------:R-:W-:Y:S02]  /*9b50*/  LOP3.LUT R0, R3, R0, R4, 0xfe, !PT ;  /* 0x0000000003007212 */ /* 0x000fe400078efe04 */
.L_x_24810:
[----:B------:R-:W-:Y:S05]  /*9b60*/  BSYNC B0 ;  /* 0x0000000000007941 */ /* 0x000fea0003800000 */
.L_x_24809:
[----:B------:R-:W-:-:S04]  /*9b70*/  FSETP.NEU.FTZ.AND P0, PT, R0, RZ, PT ;  /* 0x000000ff0000720b */ /* 0x000fc80003f1d000 */
[----:B------:R-:W-:Y:S01]  /*9b80*/  P2R R19, PR, RZ, 0x1 ;  /* 0x00000001ff137803 */ /* 0x000fe20000000000 */
[----:B------:R-:W-:Y:S05]  /*9b90*/  BRA `(.L_x_24790) ;  /* 0x0000030000007947 */ /* 0x000fea0003800000 */
.L_x_24802:
        /* <DEDUP_REMOVED lines=14> */
.L_x_24816:
[----:B------:R-:W-:Y:S05]  /*9c80*/  BSYNC B0 ;  /* 0x0000000000007941 */ /* 0x000fea0003800000 */
.L_x_24815:
[----:B------:R-:W-:-:S04]  /*9c90*/  FSETP.NEU.FTZ.AND P0, PT, R0, RZ, PT ;  /* 0x000000ff0000720b */ /* 0x000fc80003f1d000 */
[----:B------:R-:W-:Y:S01]  /*9ca0*/  P2R R19, PR, RZ, 0x1 ;  /* 0x00000001ff137803 */ /* 0x000fe20000000000 */
[----:B------:R-:W-:Y:S05]  /*9cb0*/  BRA `(.L_x_24790) ;  /* 0x000001e000007947 */ /* 0x000fea0003800000 */
.L_x_24789:
        /* <DEDUP_REMOVED lines=22> */
.L_x_24814:
[----:B------:R-:W2:Y:S02]  /*9e20*/  LDG.E.64 R2, [R2.64] ;  /* 0x0000002402027981 */ /* 0x000ea4000c1e1b00 */
[----:B--2---:R-:W-:-:S04]  /*9e30*/  ISETP.NE.U32.AND P0, PT, R2, RZ, PT ;  /* 0x000000ff0200720c */ /* 0x004fc80003f05070 */
[----:B------:R-:W-:-:S04]  /*9e40*/  ISETP.NE.AND.EX P0, PT, R3, RZ, PT, P0 ;  /* 0x000000ff0300720c */ /* 0x000fc80003f05300 */
[----:B------:R-:W-:Y:S01]  /*9e50*/  P2R R19, PR, RZ, 0x1 ;  /* 0x00000001ff137803 */ /* 0x000fe20000000000 */
[----:B------:R-:W-:Y:S05]  /*9e60*/  BRA `(.L_x_24790) ;  /* 0x0000003000007947 */ /* 0x000fea0003800000 */
.L_x_24813:
[----:B------:R-:W2:Y:S02]  /*9e70*/  LDG.E R2, [R2.64] ;  /* 0x0000002402027981 */ /* 0x000ea4000c1e1900 */
[----:B--2---:R-:W-:-:S04]  /*9e80*/  ISETP.NE.AND P0, PT, R2, RZ, PT ;  /* 0x000000ff0200720c */ /* 0x004fc80003f05270 */
[----:B------:R-:W-:Y:S02]  /*9e90*/  P2R R19, PR, RZ, 0x1 ;  /* 0x00000001ff137803 */ /* 0x000fe40000000000 */
.L_x_24790:
        /* <DEDUP_REMOVED lines=17> */
.L_x_24820:
[----:B------:R-:W2:Y:S02]  /*9fb0*/  LDG.E.U8 R2, [R2.64] ;  /* 0x0000002402027981 */ /* 0x000ea4000c1e1100 */
[----:B--2---:R-:W-:Y:S01]  /*9fc0*/  ISETP.NE.AND P0, PT, R2, RZ, PT ;  /* 0x000000ff0200720c */ /* 0x004fe20003f05270 */
[----:B------:R-:W-:Y:S05]  /*9fd0*/  BRA `(.L_x_24822) ;  /* 0x00000e0000007947 */ /* 0x000fea0003800000 */
.L_x_24819:
        /* <DEDUP_REMOVED lines=10> */
.L_x_24824:
[----:B------:R-:W2:Y:S02]  /*a080*/  LDG.E R2, [R2.64] ;  /* 0x0000002402027981 */ /* 0x000ea4000c1e1900 */
[----:B--2---:R-:W-:Y:S01]  /*a090*/  ISETP.NE.AND P0, PT, R2, RZ, PT ;  /* 0x000000ff0200720c */ /* 0x004fe20003f05270 */
[----:B------:R-:W-:Y:S05]  /*a0a0*/  BRA `(.L_x_24822) ;  /* 0x00000d3000007947 */ /* 0x000fea0003800000 */
.L_x_24823:
[----:B------:R-:W2:Y:S02]  /*a0b0*/  LDG.E.U16 R2, [R2.64] ;  /* 0x0000002402027981 */ /* 0x000ea4000c1e1500 */
[----:B--2---:R-:W-:Y:S01]  /*a0c0*/  ISETP.NE.AND P0, PT, R2, RZ, PT ;  /* 0x000000ff0200720c */ /* 0x004fe20003f05270 */
[----:B------:R-:W-:Y:S05]  /*a0d0*/  BRA `(.L_x_24822) ;  /* 0x00000d0000007947 */ /* 0x000fea0003800000 */
.L_x_24818:
        /* <DEDUP_REMOVED lines=9> */
.L_x_24826:
[----:B------:R-:W2:Y:S02]  /*a170*/  LDG.E.U16 R0, [R2.64] ;  /* 0x0000002402007981 */ /* 0x000ea4000c1e1500 */
[----:B--2---:R-:W-:-:S05]  /*a180*/  HADD2.F32 R0, -RZ, R0.H0_H0 ;  /* 0x20000000ff007230 */ /* 0x004fca0000004100 */
[----:B------:R-:W-:Y:S01]  /*a190*/  FSETP.NEU.FTZ.AND P0, PT, R0, RZ, PT ;  /* 0x000000ff0000720b */ /* 0x000fe20003f1d000 */
[----:B------:R-:W-:Y:S05]  /*a1a0*/  BRA `(.L_x_24822) ;  /* 0x00000c3000007947 */ /* 0x000fea0003800000 */
.L_x_24825:
        /* <DEDUP_REMOVED lines=11> */
.L_x_24828:
        /* <DEDUP_REMOVED lines=10> */
.L_x_24827:
[----:B------:R-:W2:Y:S02]  /*a300*/  LDG.E.64 R2, [R2.64] ;  /* 0x0000002402027981 */ /* 0x000ea4000c1e1b00 */
[----:B--2---:R0:W1:Y:S01]  /*a310*/  DSETP.NEU.AND P0, PT, R2, RZ, PT ;  /* 0x000000ff0200722a */ /* 0x0040620003f0d000 */
[----:B------:R-:W-:Y:S05]  /*a320*/  BRA `(.L_x_24822) ;  /* 0x00000ab000007947 */ /* 0x000fea0003800000 */
.L_x_24817:
        /* <DEDUP_REMOVED lines=11> */
.L_x_24831:
[----:B------:R-:W2:Y:S02]  /*a3e0*/  LDG.E.128 R4, [R2.64] ;  /* 0x0000002402047981 */ /* 0x000ea4000c1e1d00 */
[----:B--2---:R-:W0:-:S06]  /*a3f0*/  DSETP.NEU.AND P0, PT, R6, RZ, PT ;  /* 0x000000ff0600722a */ /* 0x004e0c0003f0d000 */
[----:B0-----:R0:W1:Y:S01]  /*a400*/  DSETP.NEU.OR P0, PT, R4, RZ, P0 ;  /* 0x000000ff0400722a */ /* 0x001062000070d400 */
[----:B------:R-:W-:Y:S05]  /*a410*/  BRA `(.L_x_24822) ;  /* 0x000009c000007947 */ /* 0x000fea0003800000 */
.L_x_24830:
        /* <DEDUP_REMOVED lines=27> */
.L_x_24833:
        /* <DEDUP_REMOVED lines=14> */
.L_x_24832:
[----:B------:R-:W2:Y:S02]  /*a6b0*/  LDG.E.U16 R0, [R2.64] ;  /* 0x0000002402007981 */ /* 0x000ea4000c1e1500 */
[----:B--2---:R-:W-:-:S04]  /*a6c0*/  PRMT R0, RZ, 0x5410, R0 ;  /* 0x00005410ff007816 */ /* 0x004fc80000000000 */
[----:B------:R-:W-:Y:S01]  /*a6d0*/  FSETP.NEU.FTZ.AND P0, PT, R0, RZ, PT ;  /* 0x000000ff0000720b */ /* 0x000fe20003f1d000 */
[----:B------:R-:W-:Y:S05]  /*a6e0*/  BRA `(.L_x_24822) ;  /* 0x000006f000007947 */ /* 0x000fea0003800000 */
.L_x_24829:
        /* <DEDUP_REMOVED lines=11> */
.L_x_24836:
        /* <DEDUP_REMOVED lines=21> */
.L_x_24840:
[----:B------:R-:W-:Y:S05]  /*a8f0*/  BSYNC B1 ;  /* 0x0000000000017941 */ /* 0x000fea0003800000 */
.L_x_24839:
[----:B------:R-:W-:Y:S01]  /*a900*/  LEA R3, R0, 0x3b800000, 0x17 ;  /* 0x3b80000000037811 */ /* 0x000fe200078eb8ff */
[----:B------:R-:W-:-:S05]  /*a910*/  IMAD.SHL.U32 R0, R2, 0x100000, RZ ;  /* 0x0010000002007824 */ /* 0x000fca00078e00ff */
[----:B------:R-:W-:Y:S02]  /*a920*/  LOP3.LUT R0, R3, R0, R4, 0xfe, !PT ;  /* 0x0000000003007212 */ /* 0x000fe400078efe04 */
.L_x_24838:
[----:B------:R-:W-:Y:S05]  /*a930*/  BSYNC B0 ;  /* 0x0000000000007941 */ /* 0x000fea0003800000 */
.L_x_24837:
[----:B------:R-:W-:Y:S01]  /*a940*/  FSETP.NEU.FTZ.AND P0, PT, R0, RZ, PT ;  /* 0x000000ff0000720b */ /* 0x000fe20003f1d000 */
[----:B------:R-:W-:Y:S05]  /*a950*/  BRA `(.L_x_24822) ;  /* 0x0000048000007947 */ /* 0x000fea0003800000 */
.L_x_24835:
        /* <DEDUP_REMOVED lines=21> */
.L_x_24844:
[----:B------:R-:W-:Y:S05]  /*aab0*/  BSYNC B1 ;  /* 0x0000000000017941 */ /* 0x000fea0003800000 */
.L_x_24843:
[----:B------:R-:W-:Y:S01]  /*aac0*/  LEA R3, R0, 0x37800000, 0x17 ;  /* 0x3780000000037811 */ /* 0x000fe200078eb8ff */
[----:B------:R-:W-:-:S05]  /*aad0*/  IMAD.SHL.U32 R0, R2, 0x200000, RZ ;  /* 0x0020000002007824 */ /* 0x000fca00078e00ff */
[----:B------:R-:W-:Y:S02]  /*aae0*/  LOP3.LUT R0, R3, R0, R4, 0xfe, !PT ;  /* 0x0000000003007212 */ /* 0x000fe400078efe04 */
.L_x_24842:
[----:B------:R-:W-:Y:S05]  /*aaf0*/  BSYNC B0 ;  /* 0x0000000000007941 */ /* 0x000fea0003800000 */
.L_x_24841:
[----:B------:R-:W-:Y:S01]  /*ab00*/  FSETP.NEU.FTZ.AND P0, PT, R0, RZ, PT ;  /* 0x000000ff0000720b */ /* 0x000fe20003f1d000 */
[----:B------:R-:W-:Y:S05]  /*ab10*/  BRA `(.L_x_24822) ;  /* 0x000002c000007947 */ /* 0x000fea0003800000 */
.L_x_24834:
        /* <DEDUP_REMOVED lines=14> */
.L_x_24848:
[----:B------:R-:W-:Y:S05]  /*ac00*/  BSYNC B0 ;  /* 0x0000000000007941 */ /* 0x000fea0003800000 */
.L_x_24847:
[----:B------:R-:W-:Y:S01]  /*ac10*/  FSETP.NEU.FTZ.AND P0, PT, R0, RZ, PT ;  /* 0x000000ff0000720b */ /* 0x000fe20003f1d000 */
[----:B------:R-:W-:Y:S05]  /*ac20*/  BRA `(.L_x_24822) ;  /* 0x000001b000007947 */ /* 0x000fea0003800000 */
.L_x_24821:
        /* <DEDUP_REMOVED lines=21> */
.L_x_24846:
[----:B------:R-:W2:Y:S02]  /*ad80*/  LDG.E.64 R2, [R2.64] ;  /* 0x0000002402027981 */ /* 0x000ea4000c1e1b00 */
[----:B--2---:R-:W-:-:S04]  /*ad90*/  ISETP.NE.U32.AND P0, PT, R2, RZ, PT ;  /* 0x000000ff0200720c */ /* 0x004fc80003f05070 */
[----:B------:R-:W-:Y:S01]  /*ada0*/  ISETP.NE.AND.EX P0, PT, R3, RZ, PT, P0 ;  /* 0x000000ff0300720c */ /* 0x000fe20003f05300 */
[----:B------:R-:W-:Y:S05]  /*adb0*/  BRA `(.L_x_24822) ;  /* 0x0000002000007947 */ /* 0x000fea0003800000 */
.L_x_24845:
[----:B------:R-:W2:Y:S02]  /*adc0*/  LDG.E R2, [R2.64] ;  /* 0x0000002402027981 */ /* 0x000ea4000c1e1900 */
[----:B--2---:R-:W-:Y:S02]  /*add0*/  ISETP.NE.AND P0, PT, R2, RZ, PT ;  /* 0x000000ff0200720c */ /* 0x004fe40003f05270 */
.L_x_24822:
        /* <DEDUP_REMOVED lines=17> */
.L_x_24852:
[----:B------:R0:W-:Y:S01]  /*aef0*/  STG.E.U8 [R16.64], R2 ;  /* 0x0000000210007986 */ /* 0x0001e2000c101124 */
[----:B------:R-:W-:Y:S05]  /*af00*/  BRA `(.L_x_24854) ;  /* 0x00000d5000007947 */ /* 0x000fea0003800000 */
.L_x_24851:
        /* <DEDUP_REMOVED lines=9> */
.L_x_24856:
[----:B------:R0:W-:Y:S01]  /*afa0*/  STG.E [R16.64], R2 ;  /* 0x0000000210007986 */ /* 0x0001e2000c101924 */
[----:B------:R-:W-:Y:S05]  /*afb0*/  BRA `(.L_x_24854) ;  /* 0x00000ca000007947 */ /* 0x000fea0003800000 */
.L_x_24855:
[----:B------:R0:W-:Y:S01]  /*afc0*/  STG.E.U16 [R16.64], R2 ;  /* 0x0000000210007986 */ /* 0x0001e2000c101524 */
[----:B------:R-:W-:Y:S05]  /*afd0*/  BRA `(.L_x_24854) ;  /* 0x00000c8000007947 */ /* 0x000fea0003800000 */
.L_x_24850:
        /* <DEDUP_REMOVED lines=9> */
.L_x_24858:
[----:B------:R-:W0:Y:S02]  /*b070*/  I2F.U32 R0, R2 ;  /* 0x0000000200007306 */ /* 0x000e240000201000 */
[----:B0-----:R-:W-:-:S05]  /*b080*/  F2FP.PACK_AB R0, RZ, R0 ;  /* 0x00000000ff00723e */ /* 0x001fca00000000ff */
[----:B------:R0:W-:Y:S01]  /*b090*/  STG.E.U16 [R16.64], R0 ;  /* 0x0000000010007986 */ /* 0x0001e2000c101524 */
[----:B------:R-:W-:Y:S05]  /*b0a0*/  BRA `(.L_x_24854) ;  /* 0x00000bb000007947 */ /* 0x000fea0003800000 */
.L_x_24857:
        /* <DEDUP_REMOVED lines=10> */
.L_x_24860:
[----:B------:R-:W0:Y:S02]  /*b150*/  I2F.U32 R2, R2 ;  /* 0x0000000200027306 */ /* 0x000e240000201000 */
[----:B0-----:R-:W-:-:S04]  /*b160*/  F2FP.PACK_AB R3, RZ, R2 ;  /* 0x00000002ff03723e */ /* 0x001fc800000000ff */
[----:B------:R-:W-:-:S05]  /*b170*/  PRMT R3, R3, 0x5410, RZ ;  /* 0x0000541003037816 */ /* 0x000fca00000000ff */
[----:B------:R0:W-:Y:S01]  /*b180*/  STG.E [R16.64], R3 ;  /* 0x0000000310007986 */ /* 0x0001e2000c101924 */
[----:B------:R-:W-:Y:S05]  /*b190*/  BRA `(.L_x_24854) ;  /* 0x00000ac000007947 */ /* 0x000fea0003800000 */
.L_x_24859:
[----:B------:R-:W0:Y:S02]  /*b1a0*/  I2F.F64.U32 R2, R2 ;  /* 0x0000000200027312 */ /* 0x000e240000201800 */
[----:B0-----:R0:W-:Y:S01]  /*b1b0*/  STG.E.64 [R16.64], R2 ;  /* 0x0000000210007986 */ /* 0x0011e2000c101b24 */
[----:B------:R-:W-:Y:S05]  /*b1c0*/  BRA `(.L_x_24854) ;  /* 0x00000a9000007947 */ /* 0x000fea0003800000 */
.L_x_24849:
        /* <DEDUP_REMOVED lines=10> */
.L_x_24863:
[----:B------:R-:W0:Y:S01]  /*b270*/  I2F.F64.U32 R4, R2 ;  /* 0x0000000200047312 */ /* 0x000e220000201800 */
[----:B------:R-:W-:-:S05]  /*b280*/  CS2R R6, SRZ ;  /* 0x0000000000067805 */ /* 0x000fca000001ff00 */
[----:B0-----:R0:W-:Y:S01]  /*b290*/  STG.E.128 [R16.64], R4 ;  /* 0x0000000410007986 */ /* 0x0011e2000c101d24 */
[----:B------:R-:W-:Y:S05]  /*b2a0*/  BRA `(.L_x_24854) ;  /* 0x000009b000007947 */ /* 0x000fea0003800000 */
.L_x_24862:
        /* <DEDUP_REMOVED lines=21> */
.L_x_24867:
[----:B------:R-:W-:Y:S05]  /*b400*/  BSYNC B0 ;  /* 0x0000000000007941 */ /* 0x000fea0003800000 */
.L_x_24866:
[----:B------:R-:W-:-:S05]  /*b410*/  LOP3.LUT R3, R0, R3, RZ, 0xfc, !PT ;  /* 0x0000000300037212 */ /* 0x000fca00078efcff */
[----:B------:R0:W-:Y:S01]  /*b420*/  STG.E.U8 [R16.64], R3 ;  /* 0x0000000310007986 */ /* 0x0001e2000c101124 */
[----:B------:R-:W-:Y:S05]  /*b430*/  BRA `(.L_x_24854) ;  /* 0x0000082000007947 */ /* 0x000fea0003800000 */
.L_x_24865:
        /* <DEDUP_REMOVED lines=13> */
.L_x_24869:
[----:B------:R-:W-:Y:S01]  /*b510*/  IMAD.MOV.U32 R0, RZ, RZ, 0x7f ;  /* 0x0000007fff007424 */ /* 0x000fe200078e00ff */
[----:B------:R-:W-:-:S04]  /*b520*/  ISETP.GT.U32.AND P0, PT, R3, 0x7f800000, PT ;  /* 0x7f8000000300780c */ /* 0x000fc80003f04070 */
[----:B------:R-:W-:-:S04]  /*b530*/  SEL R0, R0, 0x7c, P0 ;  /* 0x0000007c00007807 */ /* 0x000fc80000000000 */
.L_x_24870:
[----:B------:R-:W-:Y:S05]  /*b540*/  BSYNC B0 ;  /* 0x0000000000007941 */ /* 0x000fea0003800000 */
.L_x_24868:
[----:B------:R-:W-:-:S04]  /*b550*/  LOP3.LUT R2, R5, 0x80000000, RZ, 0xc0, !PT ;  /* 0x8000000005027812 */ /* 0x000fc800078ec0ff */
[----:B------:R-:W-:-:S04]  /*b560*/  SHF.R.U32.HI R3, RZ, 0x18, R2 ;  /* 0x00000018ff037819 */ /* 0x000fc80000011602 */
[----:B------:R-:W-:-:S05]  /*b570*/  LOP3.LUT R3, R0, R3, RZ, 0xfc, !PT ;  /* 0x0000000300037212 */ /* 0x000fca00078efcff */
[----:B------:R0:W-:Y:S01]  /*b580*/  STG.E.U8 [R16.64], R3 ;  /* 0x0000000310007986 */ /* 0x0001e2000c101124 */
[----:B------:R-:W-:Y:S05]  /*b590*/  BRA `(.L_x_24854) ;  /* 0x000006c000007947 */ /* 0x000fea0003800000 */
.L_x_24864:
[----:B------:R-:W0:Y:S02]  /*b5a0*/  I2F.U32 R0, R2 ;  /* 0x0000000200007306 */ /* 0x000e240000201000 */
[----:B0-----:R-:W-:-:S05]  /*b5b0*/  F2FP.BF16.PACK_AB R0, RZ, R0 ;  /* 0x00000000ff00723e */ /* 0x001fca00000010ff */
[----:B------:R0:W-:Y:S01]  /*b5c0*/  STG.E.U16 [R16.64], R0 ;  /* 0x0000000010007986 */ /* 0x0001e2000c101524 */
[----:B------:R-:W-:Y:S05]  /*b5d0*/  BRA `(.L_x_24854) ;  /* 0x0000068000007947 */ /* 0x000fea0003800000 */
.L_x_24861:
        /* <DEDUP_REMOVED lines=10> */
.L_x_24873:
        /* <DEDUP_REMOVED lines=17> */
.L_x_24876:
[----:B------:R-:W-:-:S04]  /*b790*/  LOP3.LUT R2, R5, 0x80000000, RZ, 0xc0, !PT ;  /* 0x8000000005027812 */ /* 0x000fc800078ec0ff */
[----:B------:R-:W-:-:S04]  /*b7a0*/  SHF.R.U32.HI R3, RZ, 0x18, R2 ;  /* 0x00000018ff037819 */ /* 0x000fc80000011602 */
[----:B------:R-:W-:-:S04]  /*b7b0*/  LOP3.LUT R0, R0, R3, RZ, 0xfc, !PT ;  /* 0x0000000300007212 */ /* 0x000fc800078efcff */
[----:B------:R-:W-:Y:S02]  /*b7c0*/  PRMT R8, R0, 0x7610, R8 ;  /* 0x0000761000087816 */ /* 0x000fe40000000008 */
.L_x_24875:
[----:B------:R-:W-:Y:S05]  /*b7d0*/  BSYNC B0 ;  /* 0x0000000000007941 */ /* 0x000fea0003800000 */
.L_x_24874:
[----:B------:R0:W-:Y:S01]  /*b7e0*/  STG.E.U8 [R16.64], R8 ;  /* 0x0000000810007986 */ /* 0x0001e2000c101124 */
[----:B------:R-:W-:Y:S05]  /*b7f0*/  BRA `(.L_x_24854) ;  /* 0x0000046000007947 */ /* 0x000fea0003800000 */
.L_x_24872:
        /* <DEDUP_REMOVED lines=17> */
.L_x_24879:
[----:B------:R-:W-:-:S04]  /*b910*/  LOP3.LUT R2, R5, 0x80000000, RZ, 0xc0, !PT ;  /* 0x8000000005027812 */ /* 0x000fc800078ec0ff */
[----:B------:R-:W-:-:S04]  /*b920*/  SHF.R.U32.HI R3, RZ, 0x18, R2 ;  /* 0x00000018ff037819 */ /* 0x000fc80000011602 */
[----:B------:R-:W-:-:S04]  /*b930*/  LOP3.LUT R0, R0, R3, RZ, 0xfc, !PT ;  /* 0x0000000300007212 */ /* 0x000fc800078efcff */
[----:B------:R-:W-:Y:S02]  /*b940*/  PRMT R8, R0, 0x7610, R8 ;  /* 0x0000761000087816 */ /* 0x000fe40000000008 */
.L_x_24878:
[----:B------:R-:W-:Y:S05]  /*b950*/  BSYNC B0 ;  /* 0x0000000000007941 */ /* 0x000fea0003800000 */
.L_x_24877:
[----:B------:R0:W-:Y:S01]  /*b960*/  STG.E.U8 [R16.64], R8 ;  /* 0x0000000810007986 */ /* 0x0001e2000c101124 */
[----:B------:R-:W-:Y:S05]  /*b970*/  BRA `(.L_x_24854) ;  /* 0x000002e000007947 */ /* 0x000fea0003800000 */
.L_x_24871:
        /* <DEDUP_REMOVED lines=22> */
.L_x_24853:
        /* <DEDUP_REMOVED lines=20> */
.L_x_24881:
[----:B------:R-:W-:-:S05]  /*bc20*/  IMAD.MOV.U32 R3, RZ, RZ, RZ ;  /* 0x000000ffff037224 */ /* 0x000fca00078e00ff */
[----:B------:R0:W-:Y:S01]  /*bc30*/  STG.E.64 [R16.64], R2 ;  /* 0x0000000210007986 */ /* 0x0001e2000c101b24 */
[----:B------:R-:W-:Y:S05]  /*bc40*/  BRA `(.L_x_24854) ;  /* 0x0000001000007947 */ /* 0x000fea0003800000 */
.L_x_24880:
[----:B------:R0:W-:Y:S02]  /*bc50*/  STG.E [R16.64], R2 ;  /* 0x0000000210007986 */ /* 0x0001e4000c101924 */
.L_x_24854:
[----:B------:R-:W-:Y:S02]  /*bc60*/  IADD3 R23, R23, 0x80, RZ ;  /* 0x0000008017177810 */ /* 0x000fe40007ffe0ff */
.L_x_24685:
[----:B------:R-:W-:Y:S05]  /*bc70*/  BSYNC B6 ;  /* 0x0000000000067941 */ /* 0x000fea0003800000 */
.L_x_24684:
        /* <DEDUP_REMOVED lines=257> */
.L_x_24882:
        /* <DEDUP_REMOVED lines=20> */
.L_x_24886:
[----:B------:R-:W2:Y:S02]  /*cdd0*/  LDG.E.U8 R2, [R2.64] ;  /* 0x0000002402027981 */ /* 0x000ea4000c1e1100 */
[----:B--2---:R-:W-:-:S04]  /*cde0*/  ISETP.NE.AND P0, PT, R2, RZ, PT ;  /* 0x000000ff0200720c */ /* 0x004fc80003f05270 */
[----:B------:R-:W-:Y:S01]  /*cdf0*/  P2R R19, PR, RZ, 0x1 ;  /* 0x00000001ff137803 */ /* 0x000fe20000000000 */
[----:B------:R-:W-:Y:S05]  /*ce00*/  BRA `(.L_x_24888) ;  /* 0x00000f4000007947 */ /* 0x000fea0003800000 */
.L_x_24885:
        /* <DEDUP_REMOVED lines=11> */
.L_x_24890:
[----:B------:R-:W2:Y:S02]  /*cec0*/  LDG.E R2, [R2.64] ;  /* 0x0000002402027981 */ /* 0x000ea4000c1e1900 */
[----:B--2---:R-:W-:-:S04]  /*ced0*/  ISETP.NE.AND P0, PT, R2, RZ, PT ;  /* 0x000000ff0200720c */ /* 0x004fc80003f05270 */
[----:B------:R-:W-:Y:S01]  /*cee0*/  P2R R19, PR, RZ, 0x1 ;  /* 0x00000001ff137803 */ /* 0x000fe20000000000 */
[----:B------:R-:W-:Y:S05]  /*cef0*/  BRA `(.L_x_24888) ;  /* 0x00000e5000007947 */ /* 0x000fea0003800000 */
.L_x_24889:
[----:B------:R-:W2:Y:S02]  /*cf00*/  LDG.E.U16 R2, [R2.64] ;  /* 0x0000002402027981 */ /* 0x000ea4000c1e1500 */
[----:B--2---:R-:W-:-:S04]  /*cf10*/  ISETP.NE.AND P0, PT, R2, RZ, PT ;  /* 0x000000ff0200720c */ /* 0x004fc80003f05270 */
[----:B------:R-:W-:Y:S01]  /*cf20*/  P2R R19, PR, RZ, 0x1 ;  /* 0x00000001ff137803 */ /* 0x000fe20000000000 */
[----:B------:R-:W-:Y:S05]  /*cf30*/  BRA `(.L_x_24888) ;  /* 0x00000e1000007947 */ /* 0x000fea0003800000 */
.L_x_24884:
        /* <DEDUP_REMOVED lines=10> */
.L_x_24892:
[----:B------:R-:W2:Y:S02]  /*cfe0*/  LDG.E.U16 R0, [R2.64] ;  /* 0x0000002402007981 */ /* 0x000ea4000c1e1500 */
[----:B--2---:R-:W-:-:S05]  /*cff0*/  HADD2.F32 R0, -RZ, R0.H0_H0 ;  /* 0x20000000ff007230 */ /* 0x004fca0000004100 */
[----:B------:R-:W-:-:S04]  /*d000*/  FSETP.NEU.FTZ.AND P0, PT, R0, RZ, PT ;  /* 0x000000ff0000720b */ /* 0x000fc80003f1d000 */
[----:B------:R-:W-:Y:S01]  /*d010*/  P2R R19, PR, RZ, 0x1 ;  /* 0x00000001ff137803 */ /* 0x000fe20000000000 */
[----:B------:R-:W-:Y:S05]  /*d020*/  BRA `(.L_x_24888) ;  /* 0x00000d2000007947 */ /* 0x000fea0003800000 */
.L_x_24891:
        /* <DEDUP_REMOVED lines=12> */
.L_x_24894:
        /* <DEDUP_REMOVED lines=11> */
.L_x_24893:
[----:B------:R-:W2:Y:S02]  /*d1a0*/  LDG.E.64 R2, [R2.64] ;  /* 0x0000002402027981 */ /* 0x000ea4000c1e1b00 */
[----:B--2---:R-:W0:-:S06]  /*d1b0*/  DSETP.NEU.AND P0, PT, R2, RZ, PT ;  /* 0x000000ff0200722a */ /* 0x004e0c0003f0d000 */
[----:B0-----:R-:W-:Y:S01]  /*d1c0*/  P2R R19, PR, RZ, 0x1 ;  /* 0x00000001ff137803 */ /* 0x001fe20000000000 */
[----:B------:R-:W-:Y:S05]  /*d1d0*/  BRA `(.L_x_24888) ;  /* 0x00000b7000007947 */ /* 0x000fea0003800000 */
.L_x_24883:
        /* <DEDUP_REMOVED lines=12> */
.L_x_24897:
[----:B------:R-:W2:Y:S02]  /*d2a0*/  LDG.E.128 R4, [R2.64] ;  /* 0x0000002402047981 */ /* 0x000ea4000c1e1d00 */
[----:B--2---:R-:W0:-:S06]  /*d2b0*/  DSETP.NEU.AND P0, PT, R6, RZ, PT ;  /* 0x000000ff0600722a */ /* 0x004e0c0003f0d000 */
[----:B0-----:R-:W0:-:S06]  /*d2c0*/  DSETP.NEU.OR P0, PT, R4, RZ, P0 ;  /* 0x000000ff0400722a */ /* 0x001e0c000070d400 */
[----:B0-----:R-:W-:Y:S01]  /*d2d0*/  P2R R19, PR, RZ, 0x1 ;  /* 0x00000001ff137803 */ /* 0x001fe20000000000 */
[----:B------:R-:W-:Y:S05]  /*d2e0*/  BRA `(.L_x_24888) ;  /* 0x00000a6000007947 */ /* 0x000fea0003800000 */
.L_x_24896:
        /* <DEDUP_REMOVED lines=28> */
.L_x_24899:
        /* <DEDUP_REMOVED lines=15> */
.L_x_24898:
[----:B------:R-:W2:Y:S02]  /*d5a0*/  LDG.E.U16 R0, [R2.64] ;  /* 0x0000002402007981 */ /* 0x000ea4000c1e1500 */
[----:B--2---:R-:W-:-:S04]  /*d5b0*/  PRMT R0, RZ, 0x5410, R0 ;  /* 0x00005410ff007816 */ /* 0x004fc80000000000 */
[----:B------:R-:W-:-:S04]  /*d5c0*/  FSETP.NEU.FTZ.AND P0, PT, R0, RZ, PT ;  /* 0x000000ff0000720b */ /* 0x000fc80003f1d000 */
[----:B------:R-:W-:Y:S01]  /*d5d0*/  P2R R19, PR, RZ, 0x1 ;  /* 0x00000001ff137803 */ /* 0x000fe20000000000 */
[----:B------:R-:W-:Y:S05]  /*d5e0*/  BRA `(.L_x_24888) ;  /* 0x0000076000007947 */ /* 0x000fea0003800000 */
.L_x_24895:
        /* <DEDUP_REMOVED lines=12> */
.L_x_24902:
        /* <DEDUP_REMOVED lines=21> */
.L_x_24906:
[----:B------:R-:W-:Y:S05]  /*d800*/  BSYNC B1 ;  /* 0x0000000000017941 */ /* 0x000fea0003800000 */
.L_x_24905:
[----:B------:R-:W-:Y:S01]  /*d810*/  LEA R3, R0, 0x3b800000, 0x17 ;  /* 0x3b80000000037811 */ /* 0x000fe200078eb8ff */
[----:B------:R-:W-:-:S05]  /*d820*/  IMAD.SHL.U32 R0, R2, 0x100000, RZ ;  /* 0x0010000002007824 */ /* 0x000fca00078e00ff */
[----:B------:R-:W-:Y:S02]  /*d830*/  LOP3.LUT R0, R3, R0, R4, 0xfe, !PT ;  /* 0x0000000003007212 */ /* 0x000fe400078efe04 */
.L_x_24904:
[----:B------:R-:W-:Y:S05]  /*d840*/  BSYNC B0 ;  /* 0x0000000000007941 */ /* 0x000fea0003800000 */
.L_x_24903:
[----:B------:R-:W-:-:S04]  /*d850*/  FSETP.NEU.FTZ.AND P0, PT, R0, RZ, PT ;  /* 0x000000ff0000720b */ /* 0x000fc80003f1d000 */
[----:B------:R-:W-:Y:S01]  /*d860*/  P2R R19, PR, RZ, 0x1 ;  /* 0x00000001ff137803 */ /* 0x000fe20000000000 */
[----:B------:R-:W-:Y:S05]  /*d870*/  BRA `(.L_x_24888) ;  /* 0x000004d000007947 */ /* 0x000fea0003800000 */
.L_x_24901:
        /* <DEDUP_REMOVED lines=21> */
.L_x_24910:
[----:B------:R-:W-:Y:S05]  /*d9d0*/  BSYNC B1 ;  /* 0x0000000000017941 */ /* 0x000fea0003800000 */
.L_x_24909:
[----:B------:R-:W-:Y:S01]  /*d9e0*/  LEA R3, R0, 0x37800000, 0x17 ;  /* 0x3780000000037811 */ /* 0x000fe200078eb8ff */
[----:B------:R-:W-:-:S05]  /*d9f0*/  IMAD.SHL.U32 R0, R2, 0x200000, RZ ;  /* 0x0020000002007824 */ /* 0x000fca00078e00ff */
[----:B------:R-:W-:Y:S02]  /*da00*/  LOP3.LUT R0, R3, R0, R4, 0xfe, !PT ;  /* 0x0000000003007212 */ /* 0x000fe400078efe04 */
.L_x_24908:
[----:B------:R-:W-:Y:S05]  /*da10*/  BSYNC B0 ;  /* 0x0000000000007941 */ /* 0x000fea0003800000 */
.L_x_24907:
[----:B------:R-:W-:-:S04]  /*da20*/  FSETP.NEU.FTZ.AND P0, PT, R0, RZ, PT ;  /* 0x000000ff0000720b */ /* 0x000fc80003f1d000 */
[----:B------:R-:W-:Y:S01]  /*da30*/  P2R R19, PR, RZ, 0x1 ;  /* 0x00000001ff137803 */ /* 0x000fe20000000000 */
[----:B------:R-:W-:Y:S05]  /*da40*/  BRA `(.L_x_24888) ;  /* 0x0000030000007947 */ /* 0x000fea0003800000 */
.L_x_24900:
        /* <DEDUP_REMOVED lines=14> */
.L_x_24914:
[----:B------:R-:W-:Y:S05]  /*db30*/  BSYNC B0 ;  /* 0x0000000000007941 */ /* 0x000fea0003800000 */
.L_x_24913:
[----:B------:R-:W-:-:S04]  /*db40*/  FSETP.NEU.FTZ.AND P0, PT, R0, RZ, PT ;  /* 0x000000ff0000720b */ /* 0x000fc80003f1d000 */
[----:B------:R-:W-:Y:S01]  /*db50*/  P2R R19, PR, RZ, 0x1 ;  /* 0x00000001ff137803 */ /* 0x000fe20000000000 */
[----:B------:R-:W-:Y:S05]  /*db60*/  BRA `(.L_x_24888) ;  /* 0x000001e000007947 */ /* 0x000fea0003800000 */
.L_x_24887:
        /* <DEDUP_REMOVED lines=22> */
.L_x_24912:
[----:B------:R-:W2:Y:S02]  /*dcd0*/  LDG.E.64 R2, [R2.64] ;  /* 0x0000002402027981 */ /* 0x000ea4000c1e1b00 */
[----:B--2---:R-:W-:-:S04]  /*dce0*/  ISETP.NE.U32.AND P0, PT, R2, RZ, PT ;  /* 0x000000ff0200720c */ /* 0x004fc80003f05070 */
[----:B------:R-:W-:-:S04]  /*dcf0*/  ISETP.NE.AND.EX P0, PT, R3, RZ, PT, P0 ;  /* 0x000000ff0300720c */ /* 0x000fc80003f05300 */
[----:B------:R-:W-:Y:S01]  /*dd00*/  P2R R19, PR, RZ, 0x1 ;  /* 0x00000001ff137803 */ /* 0x000fe20000000000 */
[----:B------:R-:W-:Y:S05]  /*dd10*/  BRA `(.L_x_24888) ;  /* 0x0000003000007947 */ /* 0x000fea0003800000 */
.L_x_24911:
[----:B------:R-:W2:Y:S02]  /*dd20*/  LDG.E R2, [R2.64] ;  /* 0x0000002402027981 */ /* 0x000ea4000c1e1900 */
[----:B--2---:R-:W-:-:S04]  /*dd30*/  ISETP.NE.AND P0, PT, R2, RZ, PT ;  /* 0x000000ff0200720c */ /* 0x004fc80003f05270 */
[----:B------:R-:W-:Y:S02]  /*dd40*/  P2R R19, PR, RZ, 0x1 ;  /* 0x00000001ff137803 */ /* 0x000fe40000000000 */
.L_x_24888:
        /* <DEDUP_REMOVED lines=17> */
.L_x_24918:
[----:B------:R-:W2:Y:S02]  /*de60*/  LDG.E.U8 R2, [R2.64] ;  /* 0x0000002402027981 */ /* 0x000ea4000c1e1100 */
[----:B--2---:R-:W-:Y:S01]  /*de70*/  ISETP.NE.AND P0, PT, R2, RZ, PT ;  /* 0x000000ff0200720c */ /* 0x004fe20003f05270 */
[----:B------:R-:W-:Y:S05]  /*de80*/  BRA `(.L_x_24920) ;  /* 0x00000e0000007947 */ /* 0x000fea0003800000 */
.L_x_24917:
        /* <DEDUP_REMOVED lines=10> */
.L_x_24922:
[----:B------:R-:W2:Y:S02]  /*df30*/  LDG.E R2, [R2.64] ;  /* 0x0000002402027981 */ /* 0x000ea4000c1e1900 */
[----:B--2---:R-:W-:Y:S01]  /*df40*/  ISETP.NE.AND P0, PT, R2, RZ, PT ;  /* 0x000000ff0200720c */ /* 0x004fe20003f05270 */
[----:B------:R-:W-:Y:S05]  /*df50*/  BRA `(.L_x_24920) ;  /* 0x00000d3000007947 */ /* 0x000fea0003800000 */
.L_x_24921:
[----:B------:R-:W2:Y:S02]  /*df60*/  LDG.E.U16 R2, [R2.64] ;  /* 0x0000002402027981 */ /* 0x000ea4000c1e1500 */
[----:B--2---:R-:W-:Y:S01]  /*df70*/  ISETP.NE.AND P0, PT, R2, RZ, PT ;  /* 0x000000ff0200720c */ /* 0x004fe20003f05270 */
[----:B------:R-:W-:Y:S05]  /*df80*/  BRA `(.L_x_24920) ;  /* 0x00000d0000007947 */ /* 0x000fea0003800000 */
.L_x_24916:
        /* <DEDUP_REMOVED lines=9> */
.L_x_24924:
[----:B------:R-:W2:Y:S02]  /*e020*/  LDG.E.U16 R0, [R2.64] ;  /* 0x0000002402007981 */ /* 0x000ea4000c1e1500 */
[----:B--2---:R-:W-:-:S05]  /*e030*/  HADD2.F32 R0, -RZ, R0.H0_H0 ;  /* 0x20000000ff007230 */ /* 0x004fca0000004100 */
[----:B------:R-:W-:Y:S01]  /*e040*/  FSETP.NEU.FTZ.AND P0, PT, R0, RZ, PT ;  /* 0x000000ff0000720b */ /* 0x000fe20003f1d000 */
[----:B------:R-:W-:Y:S05]  /*e050*/  BRA `(.L_x_24920) ;  /* 0x00000c3000007947 */ /* 0x000fea0003800000 */
.L_x_24923:
        /* <DEDUP_REMOVED lines=11> */
.L_x_24926:
        /* <DEDUP_REMOVED lines=10> */
.L_x_24925:
[----:B------:R-:W2:Y:S02]  /*e1b0*/  LDG.E.64 R2, [R2.64] ;  /* 0x0000002402027981 */ /* 0x000ea4000c1e1b00 */
[----:B--2---:R0:W1:Y:S01]  /*e1c0*/  DSETP.NEU.AND P0, PT, R2, RZ, PT ;  /* 0x000000ff0200722a */ /* 0x0040620003f0d000 */
[----:B------:R-:W-:Y:S05]  /*e1d0*/  BRA `(.L_x_24920) ;  /* 0x00000ab000007947 */ /* 0x000fea0003800000 */
.L_x_24915:
        /* <DEDUP_REMOVED lines=11> */
.L_x_24929:
[----:B------:R-:W2:Y:S02]  /*e290*/  LDG.E.128 R4, [R2.64] ;  /* 0x0000002402047981 */ /* 0x000ea4000c1e1d00 */
[----:B--2---:R-:W0:-:S06]  /*e2a0*/  DSETP.NEU.AND P0, PT, R6, RZ, PT ;  /* 0x000000ff0600722a */ /* 0x004e0c0003f0d000 */
[----:B0-----:R0:W1:Y:S01]  /*e2b0*/  DSETP.NEU.OR P0, PT, R4, RZ, P0 ;  /* 0x000000ff0400722a */ /* 0x001062000070d400 */
[----:B------:R-:W-:Y:S05]  /*e2c0*/  BRA `(.L_x_24920) ;  /* 0x000009c000007947 */ /* 0x000fea0003800000 */
.L_x_24928:
        /* <DEDUP_REMOVED lines=27> */
.L_x_24931:
        /* <DEDUP_REMOVED lines=14> */
.L_x_24930:
[----:B------:R-:W2:Y:S02]  /*e560*/  LDG.E.U16 R0, [R2.64] ;  /* 0x0000002402007981 */ /* 0x000ea4000c1e1500 */
[----:B--2---:R-:W-:-:S04]  /*e570*/  PRMT R0, RZ, 0x5410, R0 ;  /* 0x00005410ff007816 */ /* 0x004fc80000000000 */
[----:B------:R-:W-:Y:S01]  /*e580*/  FSETP.NEU.FTZ.AND P0, PT, R0, RZ, PT ;  /* 0x000000ff0000720b */ /* 0x000fe20003f1d000 */
[----:B------:R-:W-:Y:S05]  /*e590*/  BRA `(.L_x_24920) ;  /* 0x000006f000007947 */ /* 0x000fea0003800000 */
.L_x_24927:
        /* <DEDUP_REMOVED lines=11> */
.L_x_24934:
        /* <DEDUP_REMOVED lines=21> */
.L_x_24938:
[----:B------:R-:W-:Y:S05]  /*e7a0*/  BSYNC B1 ;  /* 0x0000000000017941 */ /* 0x000fea0003800000 */
.L_x_24937:
[----:B------:R-:W-:Y:S01]  /*e7b0*/  LEA R3, R0, 0x3b800000, 0x17 ;  /* 0x3b80000000037811 */ /* 0x000fe200078eb8ff */
[----:B------:R-:W-:-:S05]  /*e7c0*/  IMAD.SHL.U32 R0, R2, 0x100000, RZ ;  /* 0x0010000002007824 */ /* 0x000fca00078e00ff */
[----:B------:R-:W-:Y:S02]  /*e7d0*/  LOP3.LUT R0, R3, R0, R4, 0xfe, !PT ;  /* 0x0000000003007212 */ /* 0x000fe400078efe04 */
.L_x_24936:
[----:B------:R-:W-:Y:S05]  /*e7e0*/  BSYNC B0 ;  /* 0x0000000000007941 */ /* 0x000fea0003800000 */
.L_x_24935:
[----:B------:R-:W-:Y:S01]  /*e7f0*/  FSETP.NEU.FTZ.AND P0, PT, R0, RZ, PT ;  /* 0x000000ff0000720b */ /* 0x000fe20003f1d000 */
[----:B------:R-:W-:Y:S05]  /*e800*/  BRA `(.L_x_24920) ;  /* 0x0000048000007947 */ /* 0x000fea0003800000 */
.L_x_24933:
        /* <DEDUP_REMOVED lines=21> */
.L_x_24942:
[----:B------:R-:W-:Y:S05]  /*e960*/  BSYNC B1 ;  /* 0x0000000000017941 */ /* 0x000fea0003800000 */
.L_x_24941:
[----:B------:R-:W-:Y:S01]  /*e970*/  LEA R3, R0, 0x37800000, 0x17 ;  /* 0x3780000000037811 */ /* 0x000fe200078eb8ff */
[----:B------:R-:W-:-:S05]  /*e980*/  IMAD.SHL.U32 R0, R2, 0x200000, RZ ;  /* 0x0020000002007824 */ /* 0x000fca00078e00ff */
[----:B------:R-:W-:Y:S02]  /*e990*/  LOP3.LUT R0, R3, R0, R4, 0xfe, !PT ;  /* 0x0000000003007212 */ /* 0x000fe400078efe04 */
.L_x_24940:
[----:B------:R-:W-:Y:S05]  /*e9a0*/  BSYNC B0 ;  /* 0x0000000000007941 */ /* 0x000fea0003800000 */
.L_x_24939:
[----:B------:R-:W-:Y:S01]  /*e9b0*/  FSETP.NEU.FTZ.AND P0, PT, R0, RZ, PT ;  /* 0x000000ff0000720b */ /* 0x000fe20003f1d000 */
[----:B------:R-:W-:Y:S05]  /*e9c0*/  BRA `(.L_x_24920) ;  /* 0x000002c000007947 */ /* 0x000fea0003800000 */
.L_x_24932:
        /* <DEDUP_REMOVED lines=14> */
.L_x_24946:
[----:B------:R-:W-:Y:S05]  /*eab0*/  BSYNC B0 ;  /* 0x0000000000007941 */ /* 0x000fea0003800000 */
.L_x_24945:
[----:B------:R-:W-:Y:S01]  /*eac0*/  FSETP.NEU.FTZ.AND P0, PT, R0, RZ, PT ;  /* 0x000000ff0000720b */ /* 0x000fe20003f1d000 */
[----:B------:R-:W-:Y:S05]  /*ead0*/  BRA `(.L_x_24920) ;  /* 0x000001b000007947 */ /* 0x000fea0003800000 */
.L_x_24919:
        /* <DEDUP_REMOVED lines=21> */
.L_x_24944:
[----:B------:R-:W2:Y:S02]  /*ec30*/  LDG.E.64 R2, [R2.64] ;  /* 0x0000002402027981 */ /* 0x000ea4000c1e1b00 */
[----:B--2---:R-:W-:-:S04]  /*ec40*/  ISETP.NE.U32.AND P0, PT, R2, RZ, PT ;  /* 0x000000ff0200720c */ /* 0x004fc80003f05070 */
[----:B------:R-:W-:Y:S01]  /*ec50*/  ISETP.NE.AND.EX P0, PT, R3, RZ, PT, P0 ;  /* 0x000000ff0300720c */ /* 0x000fe20003f05300 */
[----:B------:R-:W-:Y:S05]  /*ec60*/  BRA `(.L_x_24920) ;  /* 0x0000002000007947 */ /* 0x000fea0003800000 */
.L_x_24943:
[----:B------:R-:W2:Y:S02]  /*ec70*/  LDG.E R2, [R2.64] ;  /* 0x0000002402027981 */ /* 0x000ea4000c1e1900 */
[----:B--2---:R-:W-:Y:S02]  /*ec80*/  ISETP.NE.AND P0, PT, R2, RZ, PT ;  /* 0x000000ff0200720c */ /* 0x004fe40003f05270 */
.L_x_24920:
        /* <DEDUP_REMOVED lines=17> */
.L_x_24950:
[----:B------:R-:W-:Y:S01]  /*eda0*/  STG.E.U8 [R16.64], R2 ;  /* 0x0000000210007986 */ /* 0x000fe2000c101124 */
[----:B------:R-:W-:Y:S05]  /*edb0*/  EXIT ;  /* 0x000000000000794d */ /* 0x000fea0003800000 */
.L_x_24949:
        /* <DEDUP_REMOVED lines=9> */
.L_x_24953:
[----:B------:R-:W-:Y:S01]  /*ee50*/  STG.E [R16.64], R2 ;  /* 0x0000000210007986 */ /* 0x000fe2000c101924 */
[----:B------:R-:W-:Y:S05]  /*ee60*/  EXIT ;  /* 0x000000000000794d */ /* 0x000fea0003800000 */
.L_x_24952:
[----:B------:R-:W-:Y:S01]  /*ee70*/  STG.E.U16 [R16.64], R2 ;  /* 0x0000000210007986 */ /* 0x000fe2000c101524 */
[----:B------:R-:W-:Y:S05]  /*ee80*/  EXIT ;  /* 0x000000000000794d */ /* 0x000fea0003800000 */
.L_x_24948:
        /* <DEDUP_REMOVED lines=9> */
.L_x_24955:
[----:B------:R-:W0:Y:S02]  /*ef20*/  I2F.U32 R0, R2 ;  /* 0x0000000200007306 */ /* 0x000e240000201000 */
[----:B0-----:R-:W-:-:S05]  /*ef30*/  F2FP.PACK_AB R0, RZ, R0 ;  /* 0x00000000ff00723e */ /* 0x001fca00000000ff */
[----:B------:R-:W-:Y:S01]  /*ef40*/  STG.E.U16 [R16.64], R0 ;  /* 0x0000000010007986 */ /* 0x000fe2000c101524 */
[----:B------:R-:W-:Y:S05]  /*ef50*/  EXIT ;  /* 0x000000000000794d */ /* 0x000fea0003800000 */
.L_x_24954:
        /* <DEDUP_REMOVED lines=10> */
.L_x_24957:
[----:B------:R-:W0:Y:S02]  /*f000*/  I2F.U32 R2, R2 ;  /* 0x0000000200027306 */ /* 0x000e240000201000 */
[----:B0-----:R-:W-:-:S04]  /*f010*/  F2FP.PACK_AB R3, RZ, R2 ;  /* 0x00000002ff03723e */ /* 0x001fc800000000ff */
[----:B------:R-:W-:-:S05]  /*f020*/  PRMT R3, R3, 0x5410, RZ ;  /* 0x0000541003037816 */ /* 0x000fca00000000ff */
[----:B------:R-:W-:Y:S01]  /*f030*/  STG.E [R16.64], R3 ;  /* 0x0000000310007986 */ /* 0x000fe2000c101924 */
[----:B------:R-:W-:Y:S05]  /*f040*/  EXIT ;  /* 0x000000000000794d */ /* 0x000fea0003800000 */
.L_x_24956:
[----:B------:R-:W0:Y:S02]  /*f050*/  I2F.F64.U32 R2, R2 ;  /* 0x0000000200027312 */ /* 0x000e240000201800 */
[----:B0-----:R-:W-:Y:S01]  /*f060*/  STG.E.64 [R16.64], R2 ;  /* 0x0000000210007986 */ /* 0x001fe2000c101b24 */
[----:B------:R-:W-:Y:S05]  /*f070*/  EXIT ;  /* 0x000000000000794d */ /* 0x000fea0003800000 */
.L_x_24947:
        /* <DEDUP_REMOVED lines=10> */
.L_x_24960:
[----:B------:R-:W0:Y:S01]  /*f120*/  I2F.F64.U32 R4, R2 ;  /* 0x0000000200047312 */ /* 0x000e220000201800 */
[----:B------:R-:W-:-:S05]  /*f130*/  CS2R R6, SRZ ;  /* 0x0000000000067805 */ /* 0x000fca000001ff00 */
[----:B0-----:R-:W-:Y:S01]  /*f140*/  STG.E.128 [R16.64], R4 ;  /* 0x0000000410007986 */ /* 0x001fe2000c101d24 */
[----:B------:R-:W-:Y:S05]  /*f150*/  EXIT ;  /* 0x000000000000794d */ /* 0x000fea0003800000 */
.L_x_24959:
        /* <DEDUP_REMOVED lines=21> */
.L_x_24964:
[----:B------:R-:W-:Y:S05]  /*f2b0*/  BSYNC B0 ;  /* 0x0000000000007941 */ /* 0x000fea0003800000 */
.L_x_24963:
[----:B------:R-:W-:-:S05]  /*f2c0*/  LOP3.LUT R3, R0, R3, RZ, 0xfc, !PT ;  /* 0x0000000300037212 */ /* 0x000fca00078efcff */
[----:B------:R-:W-:Y:S01]  /*f2d0*/  STG.E.U8 [R16.64], R3 ;  /* 0x0000000310007986 */ /* 0x000fe2000c101124 */
[----:B------:R-:W-:Y:S05]  /*f2e0*/  EXIT ;  /* 0x000000000000794d */ /* 0x000fea0003800000 */
.L_x_24962:
        /* <DEDUP_REMOVED lines=13> */
.L_x_24966:
[----:B------:R-:W-:Y:S01]  /*f3c0*/  IMAD.MOV.U32 R0, RZ, RZ, 0x7f ;  /* 0x0000007fff007424 */ /* 0x000fe200078e00ff */
[----:B------:R-:W-:-:S04]  /*f3d0*/  ISETP.GT.U32.AND P0, PT, R3, 0x7f800000, PT ;  /* 0x7f8000000300780c */ /* 0x000fc80003f04070 */
[----:B------:R-:W-:-:S04]  /*f3e0*/  SEL R0, R0, 0x7c, P0 ;  /* 0x0000007c00007807 */ /* 0x000fc80000000000 */
.L_x_24967:
[----:B------:R-:W-:Y:S05]  /*f3f0*/  BSYNC B0 ;  /* 0x0000000000007941 */ /* 0x000fea0003800000 */
.L_x_24965:
[----:B------:R-:W-:-:S04]  /*f400*/  LOP3.LUT R2, R5, 0x80000000, RZ, 0xc0, !PT ;  /* 0x8000000005027812 */ /* 0x000fc800078ec0ff */
[----:B------:R-:W-:-:S04]  /*f410*/  SHF.R.U32.HI R3, RZ, 0x18, R2 ;  /* 0x00000018ff037819 */ /* 0x000fc80000011602 */
[----:B------:R-:W-:-:S05]  /*f420*/  LOP3.LUT R3, R0, R3, RZ, 0xfc, !PT ;  /* 0x0000000300037212 */ /* 0x000fca00078efcff */
[----:B------:R-:W-:Y:S01]  /*f430*/  STG.E.U8 [R16.64], R3 ;  /* 0x0000000310007986 */ /* 0x000fe2000c101124 */
[----:B------:R-:W-:Y:S05]  /*f440*/  EXIT ;  /* 0x000000000000794d */ /* 0x000fea0003800000 */
.L_x_24961:
[----:B------:R-:W0:Y:S02]  /*f450*/  I2F.U32 R0, R2 ;  /* 0x0000000200007306 */ /* 0x000e240000201000 */
[----:B0-----:R-:W-:-:S05]  /*f460*/  F2FP.BF16.PACK_AB R0, RZ, R0 ;  /* 0x00000000ff00723e */ /* 0x001fca00000010ff */
[----:B------:R-:W-:Y:S01]  /*f470*/  STG.E.U16 [R16.64], R0 ;  /* 0x0000000010007986 */ /* 0x000fe2000c101524 */
[----:B------:R-:W-:Y:S05]  /*f480*/  EXIT ;  /* 0x000000000000794d */ /* 0x000fea0003800000 */
.L_x_24958:
        /* <DEDUP_REMOVED lines=10> */
.L_x_24970:
        /* <DEDUP_REMOVED lines=17> */
.L_x_24973:
[----:B------:R-:W-:-:S04]  /*f640*/  LOP3.LUT R2, R5, 0x80000000, RZ, 0xc0, !PT ;  /* 0x8000000005027812 */ /* 0x000fc800078ec0ff */
[----:B------:R-:W-:-:S04]  /*f650*/  SHF.R.U32.HI R3, RZ, 0x18, R2 ;  /* 0x00000018ff037819 */ /* 0x000fc80000011602 */
[----:B------:R-:W-:-:S04]  /*f660*/  LOP3.LUT R0, R0, R3, RZ, 0xfc, !PT ;  /* 0x0000000300007212 */ /* 0x000fc800078efcff */
[----:B------:R-:W-:Y:S02]  /*f670*/  PRMT R8, R0, 0x7610, R8 ;  /* 0x0000761000087816 */ /* 0x000fe40000000008 */
.L_x_24972:
[----:B------:R-:W-:Y:S05]  /*f680*/  BSYNC B0 ;  /* 0x0000000000007941 */ /* 0x000fea0003800000 */
.L_x_24971:
[----:B------:R-:W-:Y:S01]  /*f690*/  STG.E.U8 [R16.64], R8 ;  /* 0x0000000810007986 */ /* 0x000fe2000c101124 */
[----:B------:R-:W-:Y:S05]  /*f6a0*/  EXIT ;  /* 0x000000000000794d */ /* 0x000fea0003800000 */
.L_x_24969:
        /* <DEDUP_REMOVED lines=17> */
.L_x_24976:
[----:B------:R-:W-:-:S04]  /*f7c0*/  LOP3.LUT R2, R5, 0x80000000, RZ, 0xc0, !PT ;  /* 0x8000000005027812 */ /* 0x000fc800078ec0ff */
[----:B------:R-:W-:-:S04]  /*f7d0*/  SHF.R.U32.HI R3, RZ, 0x18, R2 ;  /* 0x00000018ff037819 */ /* 0x000fc80000011602 */
[----:B------:R-:W-:-:S04]  /*f7e0*/  LOP3.LUT R0, R0, R3, RZ, 0xfc, !PT ;  /* 0x0000000300007212 */ /* 0x000fc800078efcff */
[----:B------:R-:W-:Y:S02]  /*f7f0*/  PRMT R8, R0, 0x7610, R8 ;  /* 0x0000761000087816 */ /* 0x000fe40000000008 */
.L_x_24975:
[----:B------:R-:W-:Y:S05]  /*f800*/  BSYNC B0 ;  /* 0x0000000000007941 */ /* 0x000fea0003800000 */
.L_x_24974:
[----:B------:R-:W-:Y:S01]  /*f810*/  STG.E.U8 [R16.64], R8 ;  /* 0x0000000810007986 */ /* 0x000fe2000c101124 */
[----:B------:R-:W-:Y:S05]  /*f820*/  EXIT ;  /* 0x000000000000794d */ /* 0x000fea0003800000 */
.L_x_24968:
        /* <DEDUP_REMOVED lines=22> */
.L_x_24951:
        /* <DEDUP_REMOVED lines=20> */
.L_x_24978:
[----:B------:R-:W-:-:S05]  /*fad0*/  IMAD.MOV.U32 R3, RZ, RZ, RZ ;  /* 0x000000ffff037224 */ /* 0x000fca00078e00ff */
[----:B------:R-:W-:Y:S01]  /*fae0*/  STG.E.64 [R16.64], R2 ;  /* 0x0000000210007986 */ /* 0x000fe2000c101b24 */
[----:B------:R-:W-:Y:S05]  /*faf0*/  EXIT ;  /* 0x000000000000794d */ /* 0x000fea0003800000 */
.L_x_24977:
[----:B------:R-:W-:Y:S01]  /*fb00*/  STG.E [R16.64], R2 ;  /* 0x0000000210007986 */ /* 0x000fe2000c101924 */
[----:B------:R-:W-:Y:S05]  /*fb10*/  EXIT ;  /* 0x000000000000794d */ /* 0x000fea0003800000 */
.L_x_24979:
        /* <DEDUP_REMOVED lines=14> */
.L_x_40184:


//--------------------- .text._ZN2at6native27unrolled_elementwise_kernelINS0_13BinaryFunctorIbbbZNS0_19minimum_kernel_cudaERNS_18TensorIteratorBaseEEUlbbE_EESt5arrayIPcLm3EELi4E23TrivialOffsetCalculatorILi2EjESA_ILi1EjENS0_6memory12LoadWithCastILi2EEENSD_13StoreWithCastILi1EEEEEviT_T0_T2_T3_T4_T5_ --------------------------
	.section	.text._ZN2at6native27unrolled_elementwise_kernelINS0_13BinaryFunctorIbbbZNS0_19minimum_kernel_cudaERNS_18TensorIteratorBaseEEUlbbE_EESt5arrayIPcLm3EELi4E23TrivialOffsetCalculatorILi2EjESA_ILi1EjENS0_6memory12LoadWithCastILi2EEENSD_13StoreWithCastILi1EEEEEviT_T0_T2_T3_T4_T5_,"ax",@progbits
	.sectioninfo	@"SHI_REGISTERS=31"
	.align	128
        .global         _ZN2at6native27unrolled_elementwise_kernelINS0_13BinaryFunctorIbbbZNS0_19minimum_kernel_cudaERNS_18TensorIteratorBaseEEUlbbE_EESt5arrayIPcLm3EELi4E23TrivialOffsetCalculatorILi2EjESA_ILi1EjENS0_6memory12LoadWithCastILi2EEENSD_13StoreWithCastILi1EEEEEviT_T0_T2_T3_T4_T5_
        .type           _ZN2at6native27unrolled_elementwise_kernelINS0_13BinaryFunctorIbbbZNS0_19minimum_kernel_cudaERNS_18TensorIteratorBaseEEUlbbE_EESt5arrayIPcLm3EELi4E23TrivialOffsetCalculatorILi2EjESA_ILi1EjENS0_6memory12LoadWithCastILi2EEENSD_13StoreWithCastILi1EEEEEviT_T0_T2_T3_T4_T5_,@function
        .size           _ZN2at6native27unrolled_elementwise_kernelINS0_13BinaryFunctorIbbbZNS0_19minimum_kernel_cudaERNS_18TensorIteratorBaseEEUlbbE_EESt5arrayIPcLm3EELi4E23TrivialOffsetCalculatorILi2EjESA_ILi1EjENS0_6memory12LoadWithCastILi2EEENSD_13StoreWithCastILi1EEEEEviT_T0_T2_T3_T4_T5_,(.L_x_40185 - _ZN2at6native27unrolled_elementwise_kernelINS0_13BinaryFunctorIbbbZNS0_19minimum_kernel_cudaERNS_18TensorIteratorBaseEEUlbbE_EESt5arrayIPcLm3EELi4E23TrivialOffsetCalculatorILi2EjESA_ILi1EjENS0_6memory12LoadWithCastILi2EEENSD_13StoreWithCastILi1EEEEEviT_T0_T2_T3_T4_T5_)
        .other          _ZN2at6native27unrolled_elementwise_kernelINS0_13BinaryFunctorIbbbZNS0_19minimum_kernel_cudaERNS_18TensorIteratorBaseEEUlbbE_EESt5arrayIPcLm3EELi4E23TrivialOffsetCalculatorILi2EjESA_ILi1EjENS0_6memory12LoadWithCastILi2EEENSD_13StoreWithCastILi1EEEEEviT_T0_T2_T3_T4_T5_,@"STO_CUDA_ENTRY STV_DEFAULT"
_ZN2at6native27unrolled_elementwise_kernelINS0_13BinaryFunctorIbbbZNS0_19minimum_kernel_cudaERNS_18TensorIteratorBaseEEUlbbE_EESt5arrayIPcLm3EELi4E23TrivialOffsetCalculatorILi2EjESA_ILi1EjENS0_6memory12LoadWithCastILi2EEENSD_13StoreWithCastILi1EEEEEviT_T0_T2_T3_T4_T5_:
.text._ZN2at6native27unrolled_elementwise_kernelINS0_13BinaryFunctorIbbbZNS0_19minimum_kernel_cudaERNS_18TensorIteratorBaseEEUlbbE_EESt5arrayIPcLm3EELi4E23TrivialOffsetCalculatorILi2EjESA_ILi1EjENS0_6memory12LoadWithCastILi2EEENSD_13StoreWithCastILi1EEEEEviT_T0_T2_T3_T4_T5_:
        /* <DEDUP_REMOVED lines=33> */
.L_x_24985:
[----:B------:R-:W2:Y:S02]  /*0210*/  LDG.E.U8 R4, [R4.64] ;  /* 0x0000002404047981 */ /* 0x000ea4000c1e1100 */
[----:B--2---:R-:W-:-:S04]  /*0220*/  ISETP.NE.AND P0, PT, R4, RZ, PT ;  /* 0x000000ff0400720c */ /* 0x004fc80003f05270 */
[----:B------:R-:W-:Y:S01]  /*0230*/  P2R R18, PR, RZ, 0x1 ;  /* 0x00000001ff127803 */ /* 0x000fe20000000000 */
[----:B------:R-:W-:Y:S05]  /*0240*/  BRA `(.L_x_24987) ;  /* 0x00000f4000007947 */ /* 0x000fea0003800000 */
.L_x_24984:
        /* <DEDUP_REMOVED lines=11> */
.L_x_24989:
[----:B------:R-:W2:Y:S02]  /*0300*/  LDG.E R4, [R4.64] ;  /* 0x0000002404047981 */ /* 0x000ea4000c1e1900 */
[----:B--2---:R-:W-:-:S04]  /*0310*/  ISETP.NE.AND P0, PT, R4, RZ, PT ;  /* 0x000000ff0400720c */ /* 0x004fc80003f05270 */
[----:B------:R-:W-:Y:S01]  /*0320*/  P2R R18, PR, RZ, 0x1 ;  /* 0x00000001ff127803 */ /* 0x000fe20000000000 */
[----:B------:R-:W-:Y:S05]  /*0330*/  BRA `(.L_x_24987) ;  /* 0x00000e5000007947 */ /* 0x000fea0003800000 */
.L_x_24988:
[----:B------:R-:W2:Y:S02]  /*0340*/  LDG.E.U16 R4, [R4.64] ;  /* 0x0000002404047981 */ /* 0x000ea4000c1e1500 */
[----:B--2---:R-:W-:-:S04]  /*0350*/  ISETP.NE.AND P0, PT, R4, RZ, PT ;  /* 0x000000ff0400720c */ /* 0x004fc80003f05270 */
[----:B------:R-:W-:Y:S01]  /*0360*/  P2R R18, PR, RZ, 0x1 ;  /* 0x00000001ff127803 */ /* 0x000fe20000000000 */
[----:B------:R-:W-:Y:S05]  /*0370*/  BRA `(.L_x_24987) ;  /* 0x00000e1000007947 */ /* 0x000fea0003800000 */
.L_x_24983:
        /* <DEDUP_REMOVED lines=10> */
.L_x_24991:
[----:B------:R-:W2:Y:S02]  /*0420*/  LDG.E.U16 R0, [R4.64] ;  /* 0x0000002404007981 */ /* 0x000ea4000c1e1500 */
[----:B--2---:R-:W-:-:S05]  /*0430*/  HADD2.F32 R0, -RZ, R0.H0_H0 ;  /* 0x20000000ff007230 */ /* 0x004fca0000004100 */
[----:B------:R-:W-:-:S04]  /*0440*/  FSETP.NEU.FTZ.AND P0, PT, R0, RZ, PT ;  /* 0x000000ff0000720b */ /* 0x000fc80003f1d000 */
[----:B------:R-:W-:Y:S01]  /*0450*/  P2R R18, PR, RZ, 0x1 ;  /* 0x00000001ff127803 */ /* 0x000fe20000000000 */
[----:B------:R-:W-:Y:S05]  /*0460*/  BRA `(.L_x_24987) ;  /* 0x00000d2000007947 */ /* 0x000fea0003800000 */
.L_x_24990:
        /* <DEDUP_REMOVED lines=12> */
.L_x_24993:
        /* <DEDUP_REMOVED lines=11> */
.L_x_24992:
[----:B------:R-:W2:Y:S02]  /*05e0*/  LDG.E.64 R4, [R4.64] ;  /* 0x0000002404047981 */ /* 0x000ea4000c1e1b00 */
[----:B--2---:R-:W0:-:S06]  /*05f0*/  DSETP.NEU.AND P0, PT, R4, RZ, PT ;  /* 0x000000ff0400722a */ /* 0x004e0c0003f0d000 */
[----:B0-----:R-:W-:Y:S01]  /*0600*/  P2R R18, PR, RZ, 0x1 ;  /* 0x00000001ff127803 */ /* 0x001fe20000000000 */
[----:B------:R-:W-:Y:S05]  /*0610*/  BRA `(.L_x_24987) ;  /* 0x00000b7000007947 */ /* 0x000fea0003800000 */
.L_x_24982:
        /* <DEDUP_REMOVED lines=12> */
.L_x_24996:
[----:B------:R-:W2:Y:S02]  /*06e0*/  LDG.E.128 R4, [R4.64] ;  /* 0x0000002404047981 */ /* 0x000ea4000c1e1d00 */
[----:B--2---:R-:W0:-:S06]  /*06f0*/  DSETP.NEU.AND P0, PT, R6, RZ, PT ;  /* 0x000000ff0600722a */ /* 0x004e0c0003f0d000 */
[----:B0-----:R-:W0:-:S06]  /*0700*/  DSETP.NEU.OR P0, PT, R4, RZ, P0 ;  /* 0x000000ff0400722a */ /* 0x001e0c000070d400 */
[----:B0-----:R-:W-:Y:S01]  /*0710*/  P2R R18, PR, RZ, 0x1 ;  /* 0x00000001ff127803 */ /* 0x001fe20000000000 */
[----:B------:R-:W-:Y:S05]  /*0720*/  BRA `(.L_x_24987) ;  /* 0x00000a6000007947 */ /* 0x000fea0003800000 */
.L_x_24995:
        /* <DEDUP_REMOVED lines=28> */
.L_x_24998:
        /* <DEDUP_REMOVED lines=12> */
[----:B------:R-:W-:-:S04]  /*09b0*/  FSETP.NEU.FTZ.AND P0, PT, R0, RZ, PT ;  /* 0x000000ff0000720b */ /* 0x000fc80003f1d000 */
[----:B------:R-:W-:Y:S01]  /*09c0*/  P2R R18, PR, RZ, 0x1 ;  /* 0x00000001ff127803 */ /* 0x000fe20000000000 */
[----:B------:R-:W-:Y:S05]  /*09d0*/  BRA `(.L_x_24987) ;  /* 0x000007b000007947 */ /* 0x000fea0003800000 */
.L_x_24997:
[----:B------:R-:W2:Y:S02]  /*09e0*/  LDG.E.U16 R0, [R4.64] ;  /* 0x0000002404007981 */ /* 0x000ea4000c1e1500 */
[----:B--2---:R-:W-:-:S04]  /*09f0*/  PRMT R0, RZ, 0x5410, R0 ;  /* 0x00005410ff007816 */ /* 0x004fc80000000000 */
[----:B------:R-:W-:-:S04]  /*0a00*/  FSETP.NEU.FTZ.AND P0, PT, R0, RZ, PT ;  /* 0x000000ff0000720b */ /* 0x000fc80003f1d000 */
[----:B------:R-:W-:Y:S01]  /*0a10*/  P2R R18, PR, RZ, 0x1 ;  /* 0x00000001ff127803 */ /* 0x000fe20000000000 */
[----:B------:R-:W-:Y:S05]  /*0a20*/  BRA `(.L_x_24987) ;  /* 0x0000076000007947 */ /* 0x000fea0003800000 */
.L_x_24994:
        /* <DEDUP_REMOVED lines=12> */
.L_x_25001:
        /* <DEDUP_REMOVED lines=21> */
.L_x_25005:
[----:B------:R-:W-:Y:S05]  /*0c40*/  BSYNC B1 ;  /* 0x0000000000017941 */ /* 0x000fea0003800000 */
.L_x_25004:
[----:B------:R-:W-:Y:S01]  /*0c50*/  LEA R5, R0, 0x3b800000, 0x17 ;  /* 0x3b80000000057811 */ /* 0x000fe200078eb8ff */
[----:B------:R-:W-:-:S05]  /*0c60*/  IMAD.SHL.U32 R0, R3, 0x100000, RZ ;  /* 0x0010000003007824 */ /* 0x000fca00078e00ff */
[----:B------:R-:W-:Y:S02]  /*0c70*/  LOP3.LUT R0, R5, R0, R6, 0xfe, !PT ;  /* 0x0000000005007212 */ /* 0x000fe400078efe06 */
.L_x_25003:
[----:B------:R-:W-:Y:S05]  /*0c80*/  BSYNC B0 ;  /* 0x0000000000007941 */ /* 0x000fea0003800000 */
.L_x_25002:
[----:B------:R-:W-:-:S04]  /*0c90*/  FSETP.NEU.FTZ.AND P0, PT, R0, RZ, PT ;  /* 0x000000ff0000720b */ /* 0x000fc80003f1d000 */
[----:B------:R-:W-:Y:S01]  /*0ca0*/  P2R R18, PR, RZ, 0x1 ;  /* 0x00000001ff127803 */ /* 0x000fe20000000000 */
[----:B------:R-:W-:Y:S05]  /*0cb0*/  BRA `(.L_x_24987) ;  /* 0x000004d000007947 */ /* 0x000fea0003800000 */
.L_x_25000:
        /* <DEDUP_REMOVED lines=21> */
.L_x_25009:
[----:B------:R-:W-:Y:S05]  /*0e10*/  BSYNC B1 ;  /* 0x0000000000017941 */ /* 0x000fea0003800000 */
.L_x_25008:
[----:B------:R-:W-:Y:S01]  /*0e20*/  LEA R5, R0, 0x37800000, 0x17 ;  /* 0x3780000000057811 */ /* 0x000fe200078eb8ff */
[----:B------:R-:W-:-:S05]  /*0e30*/  IMAD.SHL.U32 R0, R3, 0x200000, RZ ;  /* 0x0020000003007824 */ /* 0x000fca00078e00ff */
[----:B------:R-:W-:Y:S02]  /*0e40*/  LOP3.LUT R0, R5, R0, R6, 0xfe, !PT ;  /* 0x0000000005007212 */ /* 0x000fe400078efe06 */
.L_x_25007:
[----:B------:R-:W-:Y:S05]  /*0e50*/  BSYNC B0 ;  /* 0x0000000000007941 */ /* 0x000fea0003800000 */
.L_x_25006:
[----:B------:R-:W-:-:S04]  /*0e60*/  FSETP.NEU.FTZ.AND P0, PT, R0, RZ, PT ;  /* 0x000000ff0000720b */ /* 0x000fc80003f1d000 */
[----:B------:R-:W-:Y:S01]  /*0e70*/  P2R R18, PR, RZ, 0x1 ;  /* 0x00000001ff127803 */ /* 0x000fe20000000000 */
[----:B------:R-:W-:Y:S05]  /*0e80*/  BRA `(.L_x_24987) ;  /* 0x0000030000007947 */ /* 0x000fea0003800000 */
.L_x_24999:
        /* <DEDUP_REMOVED lines=14> */
.L_x_25013:
[----:B------:R-:W-:Y:S05]  /*0f70*/  BSYNC B0 ;  /* 0x0000000000007941 */ /* 0x000fea0003800000 */
.L_x_25012:
[----:B------:R-:W-:-:S04]  /*0f80*/  FSETP.NEU.FTZ.AND P0, PT, R0, RZ, PT ;  /* 0x000000ff0000720b */ /* 0x000fc80003f1d000 */
[----:B------:R-:W-:Y:S01]  /*0f90*/  P2R R18, PR, RZ, 0x1 ;  /* 0x00000001ff127803 */ /* 0x000fe20000000000 */
[----:B------:R-:W-:Y:S05]  /*0fa0*/  BRA `(.L_x_24987) ;  /* 0x000001e000007947 */ /* 0x000fea0003800000 */
.L_x_24986:
        /* <DEDUP_REMOVED lines=22> */
.L_x_25011:
[----:B------:R-:W2:Y:S02]  /*1110*/  LDG.E.64 R4, [R4.64] ;  /* 0x0000002404047981 */ /* 0x000ea4000c1e1b00 */
[----:B--2---:R-:W-:-:S04]  /*1120*/  ISETP.NE.U32.AND P0, PT, R4, RZ, PT ;  /* 0x000000ff0400720c */ /* 0x004fc80003f05070 */
[----:B------:R-:W-:-:S04]  /*1130*/  ISETP.NE.AND.EX P0, PT, R5, RZ, PT, P0 ;  /* 0x000000ff0500720c */ /* 0x000fc80003f05300 */
[----:B------:R-:W-:Y:S01]  /*1140*/  P2R R18, PR, RZ, 0x1 ;  /* 0x00000001ff127803 */ /* 0x000fe20000000000 */
[----:B------:R-:W-:Y:S05]  /*1150*/  BRA `(.L_x_24987) ;  /* 0x0000003000007947 */ /* 0x000fea0003800000 */
.L_x_25010:
[----:B------:R-:W2:Y:S02]  /*1160*/  LDG.E R4, [R4.64] ;  /* 0x0000002404047981 */ /* 0x000ea4000c1e1900 */
[----:B--2---:R-:W-:-:S04]  /*1170*/  ISETP.NE.AND P0, PT, R4, RZ, PT ;  /* 0x000000ff0400720c */ /* 0x004fc80003f05270 */
[----:B------:R-:W-:Y:S02]  /*1180*/  P2R R18, PR, RZ, 0x1 ;  /* 0x00000001ff127803 */ /* 0x000fe40000000000 */
.L_x_24987:
        /* <DEDUP_REMOVED lines=17> */
.L_x_25017:
[----:B------:R-:W2:Y:S02]  /*12a0*/  LDG.E.U8 R4, [R4.64] ;  /* 0x0000002404047981 */ /* 0x000ea4000c1e1100 */
[----:B--2---:R-:W-:Y:S01]  /*12b0*/  ISETP.NE.AND P0, PT, R4, RZ, PT ;  /* 0x000000ff0400720c */ /* 0x004fe20003f05270 */
[----:B------:R-:W-:Y:S05]  /*12c0*/  BRA `(.L_x_25019) ;  /* 0x00000e0000007947 */ /* 0x000fea0003800000 */
.L_x_25016:
        /* <DEDUP_REMOVED lines=10> */
.L_x_25021:
[----:B------:R-:W2:Y:S02]  /*1370*/  LDG.E R4, [R4.64] ;  /* 0x0000002404047981 */ /* 0x000ea4000c1e1900 */
[----:B--2---:R-:W-:Y:S01]  /*1380*/  ISETP.NE.AND P0, PT, R4, RZ, PT ;  /* 0x000000ff0400720c */ /* 0x004fe20003f05270 */
[----:B------:R-:W-:Y:S05]  /*1390*/  BRA `(.L_x_25019) ;  /* 0x00000d3000007947 */ /* 0x000fea0003800000 */
.L_x_25020:
[----:B------:R-:W2:Y:S02]  /*13a0*/  LDG.E.U16 R4, [R4.64] ;  /* 0x0000002404047981 */ /* 0x000ea4000c1e1500 */
[----:B--2---:R-:W-:Y:S01]  /*13b0*/  ISETP.NE.AND P0, PT, R4, RZ, PT ;  /* 0x000000ff0400720c */ /* 0x004fe20003f05270 */
[----:B------:R-:W-:Y:S05]  /*13c0*/  BRA `(.L_x_25019) ;  /* 0x00000d0000007947 */ /* 0x000fea0003800000 */
.L_x_25015:
        /* <DEDUP_REMOVED lines=9> */
.L_x_25023:
[----:B------:R-:W2:Y:S02]  /*1460*/  LDG.E.U16 R0, [R4.64] ;  /* 0x0000002404007981 */ /* 0x000ea4000c1e1500 */
[----:B--2---:R-:W-:-:S05]  /*1470*/  HADD2.F32 R0, -RZ, R0.H0_H0 ;  /* 0x20000000ff007230 */ /* 0x004fca0000004100 */
[----:B------:R-:W-:Y:S01]  /*1480*/  FSETP.NEU.FTZ.AND P0, PT, R0, RZ, PT ;  /* 0x000000ff0000720b */ /* 0x000fe20003f1d000 */
[----:B------:R-:W-:Y:S05]  /*1490*/  BRA `(.L_x_25019) ;  /* 0x00000c3000007947 */ /* 0x000fea0003800000 */
.L_x_25022:
        /* <DEDUP_REMOVED lines=11> */
.L_x_25025:
        /* <DEDUP_REMOVED lines=10> */
.L_x_25024:
[----:B------:R-:W2:Y:S02]  /*15f0*/  LDG.E.64 R4, [R4.64] ;  /* 0x0000002404047981 */ /* 0x000ea4000c1e1b00 */
[----:B--2---:R0:W1:Y:S01]  /*1600*/  DSETP.NEU.AND P0, PT, R4, RZ, PT ;  /* 0x000000ff0400722a */ /* 0x0040620003f0d000 */
[----:B------:R-:W-:Y:S05]  /*1610*/  BRA `(.L_x_25019) ;  /* 0x00000ab000007947 */ /* 0x000fea0003800000 */
.L_x_25014:
        /* <DEDUP_REMOVED lines=11> */
.L_x_25028:
[----:B------:R-:W2:Y:S02]  /*16d0*/  LDG.E.128 R4, [R4.64] ;  /* 0x0000002404047981 */ /* 0x000ea4000c1e1d00 */
[----:B--2---:R-:W0:-:S06]  /*16e0*/  DSETP.NEU.AND P0, PT, R6, RZ, PT ;  /* 0x000000ff0600722a */ /* 0x004e0c0003f0d000 */
[----:B0-----:R0:W1:Y:S01]  /*16f0*/  DSETP.NEU.OR P0, PT, R4, RZ, P0 ;  /* 0x000000ff0400722a */ /* 0x001062000070d400 */
[----:B------:R-:W-:Y:S05]  /*1700*/  BRA `(.L_x_25019) ;  /* 0x000009c000007947 */ /* 0x000fea0003800000 */
.L_x_25027:
        /* <DEDUP_REMOVED lines=27> */
.L_x_25030:
        /* <DEDUP_REMOVED lines=14> */
.L_x_25029:
[----:B------:R-:W2:Y:S02]  /*19a0*/  LDG.E.U16 R0, [R4.64] ;  /* 0x0000002404007981 */ /* 0x000ea4000c1e1500 */
[----:B--2---:R-:W-:-:S04]  /*19b0*/  PRMT R0, RZ, 0x5410, R0 ;  /* 0x00005410ff007816 */ /* 0x004fc80000000000 */
[----:B------:R-:W-:Y:S01]  /*19c0*/  FSETP.NEU.FTZ.AND P0, PT, R0, RZ, PT ;  /* 0x000000ff0000720b */ /* 0x000fe20003f1d000 */
[----:B------:R-:W-:Y:S05]  /*19d0*/  BRA `(.L_x_25019) ;  /* 0x000006f000007947 */ /* 0x000fea0003800000 */
.L_x_25026:
        /* <DEDUP_REMOVED lines=11> */
.L_x_25033:
        /* <DEDUP_REMOVED lines=21> */
.L_x_25037:
[----:B------:R-:W-:Y:S05]  /*1be0*/  BSYNC B1 ;  /* 0x0000000000017941 */ /* 0x000fea0003800000 */
.L_x_25036:
[----:B------:R-:W-:Y:S01]  /*1bf0*/  LEA R5, R0, 0x3b800000, 0x17 ;  /* 0x3b80000000057811 */ /* 0x000fe200078eb8ff */
[----:B------:R-:W-:-:S05]  /*1c00*/  IMAD.SHL.U32 R0, R3, 0x100000, RZ ;  /* 0x0010000003007824 */ /* 0x000fca00078e00ff */
[----:B------:R-:W-:Y:S02]  /*1c10*/  LOP3.LUT R0, R5, R0, R6, 0xfe, !PT ;  /* 0x0000000005007212 */ /* 0x000fe400078efe06 */
.L_x_25035:
[----:B------:R-:W-:Y:S05]  /*1c20*/  BSYNC B0 ;  /* 0x0000000000007941 */ /* 0x000fea0003800000 */
.L_x_25034:
[----:B------:R-:W-:Y:S01]  /*1c30*/  FSETP.NEU.FTZ.AND P0, PT, R0, RZ, PT ;  /* 0x000000ff0000720b */ /* 0x000fe20003f1d000 */
[----:B------:R-:W-:Y:S05]  /*1c40*/  BRA `(.L_x_25019) ;  /* 0x0000048000007947 */ /* 0x000fea0003800000 */
.L_x_25032:
        /* <DEDUP_REMOVED lines=21> */
.L_x_25041:
[----:B------:R-:W-:Y:S05]  /*1da0*/  BSYNC B1 ;  /* 0x0000000000017941 */ /* 0x000fea0003800000 */
.L_x_25040:
[----:B------:R-:W-:Y:S01]  /*1db0*/  LEA R5, R0, 0x37800000, 0x17 ;  /* 0x3780000000057811 */ /* 0x000fe200078eb8ff */
[----:B------:R-:W-:-:S05]  /*1dc0*/  IMAD.SHL.U32 R0, R3, 0x200000, RZ ;  /* 0x0020000003007824 */ /* 0x000fca00078e00ff */
[----:B------:R-:W-:Y:S02]  /*1dd0*/  LOP3.LUT R0, R5, R0, R6, 0xfe, !PT ;  /* 0x0000000005007212 */ /* 0x000fe400078efe06 */
.L_x_25039:
[----:B------:R-:W-:Y:S05]  /*1de0*/  BSYNC B0 ;  /* 0x0000000000007941 */ /* 0x000fea0003800000 */
.L_x_25038:
[----:B------:R-:W-:Y:S01]  /*1df0*/  FSETP.NEU.FTZ.AND P0, PT, R0, RZ, PT ;  /* 0x000000ff0000720b */ /* 0x000fe20003f1d000 */
[----:B------:R-:W-:Y:S05]  /*1e00*/  BRA `(.L_x_25019) ;  /* 0x000002c000007947 */ /* 0x000fea0003800000 */
.L_x_25031:
        /* <DEDUP_REMOVED lines=14> */
.L_x_25045:
[----:B------:R-:W-:Y:S05]  /*1ef0*/  BSYNC B0 ;  /* 0x0000000000007941 */ /* 0x000fea0003800000 */
.L_x_25044:
[----:B------:R-:W-:Y:S01]  /*1f00*/  FSETP.NEU.FTZ.AND P0, PT, R0, RZ, PT ;  /* 0x000000ff0000720b */ /* 0x000fe20003f1d000 */
[----:B------:R-:W-:Y:S05]  /*1f10*/  BRA `(.L_x_25019) ;  /* 0x000001b000007947 */ /* 0x000fea0003800000 */
.L_x_25018:
        /* <DEDUP_REMOVED lines=21> */
.L_x_25043:
[----:B------:R-:W2:Y:S02]  /*2070*/  LDG.E.64 R4, [R4.64] ;  /* 0x0000002404047981 */ /* 0x000ea4000c1e1b00 */
[----:B--2---:R-:W-:-:S04]  /*2080*/  ISETP.NE.U32.AND P0, PT, R4, RZ, PT ;  /* 0x000000ff0400720c */ /* 0x004fc80003f05070 */
[----:B------:R-:W-:Y:S01]  /*2090*/  ISETP.NE.AND.EX P0, PT, R5, RZ, PT, P0 ;  /* 0x000000ff0500720c */ /* 0x000fe20003f05300 */
[----:B------:R-:W-:Y:S05]  /*20a0*/  BRA `(.L_x_25019) ;  /* 0x0000002000007947 */ /* 0x000fea0003800000 */
.L_x_25042:
[----:B------:R-:W2:Y:S02]  /*20b0*/  LDG.E R4, [R4.64] ;  /* 0x0000002404047981 */ /* 0x000ea4000c1e1900 */
[----:B--2---:R-:W-:Y:S02]  /*20c0*/  ISETP.NE.AND P0, PT, R4, RZ, PT ;  /* 0x000000ff0400720c */ /* 0x004fe40003f05270 */
.L_x_25019:
[----:B------:R-:W-:Y:S02]  /*20d0*/  ISETP.NE.AND P1, PT, R18, RZ, PT ;  /* 0x000000ff1200720c */ /* 0x000fe40003f25270 */
[----:B-1----:R-:W-:Y:S02]  /*20e0*/  SEL R19, RZ, 0x1, !P0 ;  /* 0x00000001ff137807 */ /* 0x002fe40004000000 */
[----:B------:R-:W-:Y:S02]  /*20f0*/  SEL R18, RZ, 0x1, !P1 ;  /* 0x00000001ff127807 */ /* 0x000fe40004800000 */
[----:B------:R-:W-:-:S05]  /*2100*/  IADD3 R23, R23, 0x80, RZ ;  /* 0x0000008017177810 */ /* 0x000fca0007ffe0ff */
.L_x_24981:
[----:B-1-3--:R-:W-:Y:S05]  /*2110*/  BSYNC B6 ;  /* 0x0000000000067941 */ /* 0x00afea0003800000 */
.L_x_24980:
        /* <DEDUP_REMOVED lines=23> */
.L_x_25051:
[----:B------:R-:W2:Y:S02]  /*2290*/  LDG.E.U8 R4, [R4.64] ;  /* 0x0000002404047981 */ /* 0x000ea4000c1e1100 */
[----:B--2---:R-:W-:-:S04]  /*22a0*/  ISETP.NE.AND P0, PT, R4, RZ, PT ;  /* 0x000000ff0400720c */ /* 0x004fc80003f05270 */
[----:B------:R-:W-:Y:S01]  /*22b0*/  P2R R24, PR, RZ, 0x1 ;  /* 0x00000001ff187803 */ /* 0x000fe20000000000 */
[----:B------:R-:W-:Y:S05]  /*22c0*/  BRA `(.L_x_25053) ;  /* 0x00000f5000007947 */ /* 0x000fea0003800000 */
.L_x_25050:
        /* <DEDUP_REMOVED lines=11> */
.L_x_25055:
[----:B------:R-:W2:Y:S02]  /*2380*/  LDG.E R4, [R4.64] ;  /* 0x0000002404047981 */ /* 0x000ea4000c1e1900 */
[----:B--2---:R-:W-:-:S04]  /*2390*/  ISETP.NE.AND P0, PT, R4, RZ, PT ;  /* 0x000000ff0400720c */ /* 0x004fc80003f05270 */
[----:B------:R-:W-:Y:S01]  /*23a0*/  P2R R24, PR, RZ, 0x1 ;  /* 0x00000001ff187803 */ /* 0x000fe20000000000 */
[----:B------:R-:W-:Y:S05]  /*23b0*/  BRA `(.L_x_25053) ;  /* 0x00000e6000007947 */ /* 0x000fea0003800000 */
.L_x_25054:
[----:B------:R-:W2:Y:S02]  /*23c0*/  LDG.E.U16 R4, [R4.64] ;  /* 0x0000002404047981 */ /* 0x000ea4000c1e1500 */
[----:B--2---:R-:W-:-:S04]  /*23d0*/  ISETP.NE.AND P0, PT, R4, RZ, PT ;  /* 0x000000ff0400720c */ /* 0x004fc80003f05270 */
[----:B------:R-:W-:Y:S01]  /*23e0*/  P2R R24, PR, RZ, 0x1 ;  /* 0x00000001ff187803 */ /* 0x000fe20000000000 */
[----:B------:R-:W-:Y:S05]  /*23f0*/  BRA `(.L_x_25053) ;  /* 0x00000e2000007947 */ /* 0x000fea0003800000 */
.L_x_25049:
        /* <DEDUP_REMOVED lines=10> */
.L_x_25057:
[----:B------:R-:W2:Y:S02]  /*24a0*/  LDG.E.U16 R0, [R4.64] ;  /* 0x0000002404007981 */ /* 0x000ea4000c1e1500 */
[----:B--2---:R-:W-:-:S05]  /*24b0*/  HADD2.F32 R0, -RZ, R0.H0_H0 ;  /* 0x20000000ff007230 */ /* 0x004fca0000004100 */
[----:B------:R-:W-:-:S04]  /*24c0*/  FSETP.NEU.FTZ.AND P0, PT, R0, RZ, PT ;  /* 0x000000ff0000720b */ /* 0x000fc80003f1d000 */
[----:B------:R-:W-:Y:S01]  /*24d0*/  P2R R24, PR, RZ, 0x1 ;  /* 0x00000001ff187803 */ /* 0x000fe20000000000 */
[----:B------:R-:W-:Y:S05]  /*24e0*/  BRA `(.L_x_25053) ;  /* 0x00000d3000007947 */ /* 0x000fea0003800000 */
.L_x_25056:
        /* <DEDUP_REMOVED lines=12> */
.L_x_25059:
        /* <DEDUP_REMOVED lines=11> */
.L_x_25058:
[----:B------:R-:W2:Y:S02]  /*2660*/  LDG.E.64 R4, [R4.64] ;  /* 0x0000002404047981 */ /* 0x000ea4000c1e1b00 */
[----:B--2---:R-:W0:-:S06]  /*2670*/  DSETP.NEU.AND P0, PT, R4, RZ, PT ;  /* 0x000000ff0400722a */ /* 0x004e0c0003f0d000 */
[----:B0-----:R-:W-:Y:S01]  /*2680*/  P2R R24, PR, RZ, 0x1 ;  /* 0x00000001ff187803 */ /* 0x001fe20000000000 */
[----:B------:R-:W-:Y:S05]  /*2690*/  BRA `(.L_x_25053) ;  /* 0x00000b8000007947 */ /* 0x000fea0003800000 */
.L_x_25048:
        /* <DEDUP_REMOVED lines=12> */
.L_x_25062:
[----:B------:R-:W2:Y:S02]  /*2760*/  LDG.E.128 R4, [R4.64] ;  /* 0x0000002404047981 */ /* 0x000ea4000c1e1d00 */
[----:B--2---:R-:W0:-:S06]  /*2770*/  DSETP.NEU.AND P0, PT, R6, RZ, PT ;  /* 0x000000ff0600722a */ /* 0x004e0c0003f0d000 */
[----:B0-----:R-:W0:-:S06]  /*2780*/  DSETP.NEU.OR P0, PT, R4, RZ, P0 ;  /* 0x000000ff0400722a */ /* 0x001e0c000070d400 */
[----:B0-----:R-:W-:Y:S01]  /*2790*/  P2R R24, PR, RZ, 0x1 ;  /* 0x00000001ff187803 */ /* 0x001fe20000000000 */
[----:B------:R-:W-:Y:S05]  /*27a0*/  BRA `(.L_x_25053) ;  /* 0x00000a7000007947 */ /* 0x000fea0003800000 */
.L_x_25061:
        /* <DEDUP_REMOVED lines=28> */
.L_x_25064:
        /* <DEDUP_REMOVED lines=16> */
.L_x_25063:
[----:B------:R-:W2:Y:S02]  /*2a70*/  LDG.E.U16 R0, [R4.64] ;  /* 0x0000002404007981 */ /* 0x000ea4000c1e1500 */
[----:B--2---:R-:W-:-:S04]  /*2a80*/  PRMT R0, RZ, 0x5410, R0 ;  /* 0x00005410ff007816 */ /* 0x004fc80000000000 */
[----:B------:R-:W-:-:S04]  /*2a90*/  FSETP.NEU.FTZ.AND P0, PT, R0, RZ, PT ;  /* 0x000000ff0000720b */ /* 0x000fc80003f1d000 */
[----:B------:R-:W-:Y:S01]  /*2aa0*/  P2R R24, PR, RZ, 0x1 ;  /* 0x00000001ff187803 */ /* 0x000fe20000000000 */
[----:B------:R-:W-:Y:S05]  /*2ab0*/  BRA `(.L_x_25053) ;  /* 0x0000076000007947 */ /* 0x000fea0003800000 */
.L_x_25060:
        /* <DEDUP_REMOVED lines=12> */
.L_x_25067:
        /* <DEDUP_REMOVED lines=21> */
.L_x_25071:
[----:B------:R-:W-:Y:S05]  /*2cd0*/  BSYNC B1 ;  /* 0x0000000000017941 */ /* 0x000fea0003800000 */
.L_x_25070:
[----:B------:R-:W-:Y:S01]  /*2ce0*/  LEA R5, R0, 0x3b800000, 0x17 ;  /* 0x3b80000000057811 */ /* 0x000fe200078eb8ff */
[----:B------:R-:W-:-:S05]  /*2cf0*/  IMAD.SHL.U32 R0, R3, 0x100000, RZ ;  /* 0x0010000003007824 */ /* 0x000fca00078e00ff */
[----:B------:R-:W-:Y:S02]  /*2d00*/  LOP3.LUT R0, R5, R0, R6, 0xfe, !PT ;  /* 0x0000000005007212 */ /* 0x000fe400078efe06 */
.L_x_25069:
[----:B------:R-:W-:Y:S05]  /*2d10*/  BSYNC B0 ;  /* 0x0000000000007941 */ /* 0x000fea0003800000 */
.L_x_25068:
[----:B------:R-:W-:-:S04]  /*2d20*/  FSETP.NEU.FTZ.AND P0, PT, R0, RZ, PT ;  /* 0x000000ff0000720b */ /* 0x000fc80003f1d000 */
[----:B------:R-:W-:Y:S01]  /*2d30*/  P2R R24, PR, RZ, 0x1 ;  /* 0x00000001ff187803 */ /* 0x000fe20000000000 */
[----:B------:R-:W-:Y:S05]  /*2d40*/  BRA `(.L_x_25053) ;  /* 0x000004d000007947 */ /* 0x000fea0003800000 */
.L_x_25066:
        /* <DEDUP_REMOVED lines=21> */
.L_x_25075:
[----:B------:R-:W-:Y:S05]  /*2ea0*/  BSYNC B1 ;  /* 0x0000000000017941 */ /* 0x000fea0003800000 */
.L_x_25074:
[----:B------:R-:W-:Y:S01]  /*2eb0*/  LEA R5, R0, 0x37800000, 0x17 ;  /* 0x3780000000057811 */ /* 0x000fe200078eb8ff */
[----:B------:R-:W-:-:S05]  /*2ec0*/  IMAD.SHL.U32 R0, R3, 0x200000, RZ ;  /* 0x0020000003007824 */ /* 0x000fca00078e00ff */
[----:B------:R-:W-:Y:S02]  /*2ed0*/  LOP3.LUT R0, R5, R0, R6, 0xfe, !PT ;  /* 0x0000000005007212 */ /* 0x000fe400078efe06 */
.L_x_25073:
[----:B------:R-:W-:Y:S05]  /*2ee0*/  BSYNC B0 ;  /* 0x0000000000007941 */ /* 0x000fea0003800000 */
.L_x_25072:
[----:B------:R-:W-:-:S04]  /*2ef0*/  FSETP.NEU.FTZ.AND P0, PT, R0, RZ, PT ;  /* 0x000000ff0000720b */ /* 0x000fc80003f1d000 */
[----:B------:R-:W-:Y:S01]  /*2f00*/  P2R R24, PR, RZ, 0x1 ;  /* 0x00000001ff187803 */ /* 0x000fe20000000000 */
[----:B------:R-:W-:Y:S05]  /*2f10*/  BRA `(.L_x_25053) ;  /* 0x0000030000007947 */ /* 0x000fea0003800000 */
.L_x_25065:
        /* <DEDUP_REMOVED lines=14> */
.L_x_25079:
[----:B------:R-:W-:Y:S05]  /*3000*/  BSYNC B0 ;  /* 0x0000000000007941 */ /* 0x000fea0003800000 */
.L_x_25078:
[----:B------:R-:W-:-:S04]  /*3010*/  FSETP.NEU.FTZ.AND P0, PT, R0, RZ, PT ;  /* 0x000000ff0000720b */ /* 0x000fc80003f1d000 */
[----:B------:R-:W-:Y:S01]  /*3020*/  P2R R24, PR, RZ, 0x1 ;  /* 0x00000001ff187803 */ /* 0x000fe20000000000 */
[----:B------:R-:W-:Y:S05]  /*3030*/  BRA `(.L_x_25053) ;  /* 0x000001e000007947 */ /* 0x000fea0003800000 */
.L_x_25052:
        /* <DEDUP_REMOVED lines=22> */
.L_x_25077:
[----:B------:R-:W2:Y:S02]  /*31a0*/  LDG.E.64 R4, [R4.64] ;  /* 0x0000002404047981 */ /* 0x000ea4000c1e1b00 */
[----:B--2---:R-:W-:-:S04]  /*31b0*/  ISETP.NE.U32.AND P0, PT, R4, RZ, PT ;  /* 0x000000ff0400720c */ /* 0x004fc80003f05070 */
[----:B------:R-:W-:-:S04]  /*31c0*/  ISETP.NE.AND.EX P0, PT, R5, RZ, PT, P0 ;  /* 0x000000ff0500720c */ /* 0x000fc80003f05300 */
[----:B------:R-:W-:Y:S01]  /*31d0*/  P2R R24, PR, RZ, 0x1 ;  /* 0x00000001ff187803 */ /* 0x000fe20000000000 */
[----:B------:R-:W-:Y:S05]  /*31e0*/  BRA `(.L_x_25053) ;  /* 0x0000003000007947 */ /* 0x000fea0003800000 */
.L_x_25076:
[----:B------:R-:W2:Y:S02]  /*31f0*/  LDG.E R4, [R4.64] ;  /* 0x0000002404047981 */ /* 0x000ea4000c1e1900 */
[----:B--2---:R-:W-:-:S04]  /*3200*/  ISETP.NE.AND P0, PT, R4, RZ, PT ;  /* 0x000000ff0400720c */ /* 0x004fc80003f05270 */
[----:B------:R-:W-:Y:S02]  /*3210*/  P2R R24, PR, RZ, 0x1 ;  /* 0x00000001ff187803 */ /* 0x000fe40000000000 */
.L_x_25053:
        /* <DEDUP_REMOVED lines=17> */
.L_x_25083:
[----:B------:R-:W2:Y:S02]  /*3330*/  LDG.E.U8 R4, [R4.64] ;  /* 0x0000002404047981 */ /* 0x000ea4000c1e1100 */
[----:B--2---:R-:W-:Y:S01]  /*3340*/  ISETP.NE.AND P0, PT, R4, RZ, PT ;  /* 0x000000ff0400720c */ /* 0x004fe20003f05270 */
[----:B------:R-:W-:Y:S05]  /*3350*/  BRA `(.L_x_25085) ;  /* 0x00000e0000007947 */ /* 0x000fea0003800000 */
.L_x_25082:
        /* <DEDUP_REMOVED lines=10> */
.L_x_25087:
[----:B------:R-:W2:Y:S02]  /*3400*/  LDG.E R4, [R4.64] ;  /* 0x0000002404047981 */ /* 0x000ea4000c1e1900 */
[----:B--2---:R-:W-:Y:S01]  /*3410*/  ISETP.NE.AND P0, PT, R4, RZ, PT ;  /* 0x000000ff0400720c */ /* 0x004fe20003f05270 */
[----:B------:R-:W-:Y:S05]  /*3420*/  BRA `(.L_x_25085) ;  /* 0x00000d3000007947 */ /* 0x000fea0003800000 */
.L_x_25086:
[----:B------:R-:W2:Y:S02]  /*3430*/  LDG.E.U16 R4, [R4.64] ;  /* 0x0000002404047981 */ /* 0x000ea4000c1e1500 */
[----:B--2---:R-:W-:Y:S01]  /*3440*/  ISETP.NE.AND P0, PT, R4, RZ, PT ;  /* 0x000000ff0400720c */ /* 0x004fe20003f05270 */
[----:B------:R-:W-:Y:S05]  /*3450*/  BRA `(.L_x_25085) ;  /* 0x00000d0000007947 */ /* 0x000fea0003800000 */
.L_x_25081:
        /* <DEDUP_REMOVED lines=9> */
.L_x_25089:
[----:B------:R-:W2:Y:S02]  /*34f0*/  LDG.E.U16 R0, [R4.64] ;  /* 0x0000002404007981 */ /* 0x000ea4000c1e1500 */
[----:B--2---:R-:W-:-:S05]  /*3500*/  HADD2.F32 R0, -RZ, R0.H0_H0 ;  /* 0x20000000ff007230 */ /* 0x004fca0000004100 */
[----:B------:R-:W-:Y:S01]  /*3510*/  FSETP.NEU.FTZ.AND P0, PT, R0, RZ, PT ;  /* 0x000000ff0000720b */ /* 0x000fe20003f1d000 */
[----:B------:R-:W-:Y:S05]  /*3520*/  BRA `(.L_x_25085) ;  /* 0x00000c3000007947 */ /* 0x000fea0003800000 */
.L_x_25088:
        /* <DEDUP_REMOVED lines=11> */
.L_x_25091:
        /* <DEDUP_REMOVED lines=10> */
.L_x_25090:
[----:B------:R-:W2:Y:S02]  /*3680*/  LDG.E.64 R4, [R4.64] ;  /* 0x0000002404047981 */ /* 0x000ea4000c1e1b00 */
[----:B--2---:R0:W1:Y:S01]  /*3690*/  DSETP.NEU.AND P0, PT, R4, RZ, PT ;  /* 0x000000ff0400722a */ /* 0x0040620003f0d000 */
[----:B------:R-:W-:Y:S05]  /*36a0*/  BRA `(.L_x_25085) ;  /* 0x00000ab000007947 */ /* 0x000fea0003800000 */
.L_x_25080:
        /* <DEDUP_REMOVED lines=11> */
.L_x_25094:
[----:B------:R-:W2:Y:S02]  /*3760*/  LDG.E.128 R4, [R4.64] ;  /* 0x0000002404047981 */ /* 0x000ea4000c1e1d00 */
[----:B--2---:R-:W0:-:S06]  /*3770*/  DSETP.NEU.AND P0, PT, R6, RZ, PT ;  /* 0x000000ff0600722a */ /* 0x004e0c0003f0d000 */
[----:B0-----:R0:W1:Y:S01]  /*3780*/  DSETP.NEU.OR P0, PT, R4, RZ, P0 ;  /* 0x000000ff0400722a */ /* 0x001062000070d400 */
[----:B------:R-:W-:Y:S05]  /*3790*/  BRA `(.L_x_25085) ;  /* 0x000009c000007947 */ /* 0x000fea0003800000 */
.L_x_25093:
        /* <DEDUP_REMOVED lines=27> */
.L_x_25096:
        /* <DEDUP_REMOVED lines=14> */
.L_x_25095:
[----:B------:R-:W2:Y:S02]  /*3a30*/  LDG.E.U16 R0, [R4.64] ;  /* 0x0000002404007981 */ /* 0x000ea4000c1e1500 */
[----:B--2---:R-:W-:-:S04]  /*3a40*/  PRMT R0, RZ, 0x5410, R0 ;  /* 0x00005410ff007816 */ /* 0x004fc80000000000 */
[----:B------:R-:W-:Y:S01]  /*3a50*/  FSETP.NEU.FTZ.AND P0, PT, R0, RZ, PT ;  /* 0x000000ff0000720b */ /* 0x000fe20003f1d000 */
[----:B------:R-:W-:Y:S05]  /*3a60*/  BRA `(.L_x_25085) ;  /* 0x000006f000007947 */ /* 0x000fea0003800000 */
.L_x_25092:
        /* <DEDUP_REMOVED lines=11> */
.L_x_25099:
        /* <DEDUP_REMOVED lines=21> */
.L_x_25103:
[----:B------:R-:W-:Y:S05]  /*3c70*/  BSYNC B1 ;  /* 0x0000000000017941 */ /* 0x000fea0003800000 */
.L_x_25102:
[----:B------:R-:W-:Y:S01]  /*3c80*/  LEA R5, R0, 0x3b800000, 0x17 ;  /* 0x3b80000000057811 */ /* 0x000fe200078eb8ff */
[----:B------:R-:W-:-:S05]  /*3c90*/  IMAD.SHL.U32 R0, R3, 0x100000, RZ ;  /* 0x0010000003007824 */ /* 0x000fca00078e00ff */
[----:B------:R-:W-:Y:S02]  /*3ca0*/  LOP3.LUT R0, R5, R0, R6, 0xfe, !PT ;  /* 0x0000000005007212 */ /* 0x000fe400078efe06 */
.L_x_25101:
[----:B------:R-:W-:Y:S05]  /*3cb0*/  BSYNC B0 ;  /* 0x0000000000007941 */ /* 0x000fea0003800000 */
.L_x_25100:
[----:B------:R-:W-:Y:S01]  /*3cc0*/  FSETP.NEU.FTZ.AND P0, PT, R0, RZ, PT ;  /* 0x000000ff0000720b */ /* 0x000fe20003f1d000 */
[----:B------:R-:W-:Y:S05]  /*3cd0*/  BRA `(.L_x_25085) ;  /* 0x0000048000007947 */ /* 0x000fea0003800000 */
.L_x_25098:
        /* <DEDUP_REMOVED lines=21> */
.L_x_25107:
[----:B------:R-:W-:Y:S05]  /*3e30*/  BSYNC B1 ;  /* 0x0000000000017941 */ /* 0x000fea0003800000 */
.L_x_25106:
[----:B------:R-:W-:Y:S01]  /*3e40*/  LEA R5, R0, 0x37800000, 0x17 ;  /* 0x3780000000057811 */ /* 0x000fe200078eb8ff */
[----:B------:R-:W-:-:S05]  /*3e50*/  IMAD.SHL.U32 R0, R3, 0x200000, RZ ;  /* 0x0020000003007824 */ /* 0x000fca00078e00ff */
[----:B------:R-:W-:Y:S02]  /*3e60*/  LOP3.LUT R0, R5, R0, R6, 0xfe, !PT ;  /* 0x0000000005007212 */ /* 0x000fe400078efe06 */
.L_x_25105:
[----:B------:R-:W-:Y:S05]  /*3e70*/  BSYNC B0 ;  /* 0x0000000000007941 */ /* 0x000fea0003800000 */
.L_x_25104:
[----:B------:R-:W-:Y:S01]  /*3e80*/  FSETP.NEU.FTZ.AND P0, PT, R0, RZ, PT ;  /* 0x000000ff0000720b */ /* 0x000fe20003f1d000 */
[----:B------:R-:W-:Y:S05]  /*3e90*/  BRA `(.L_x_25085) ;  /* 0x000002c000007947 */ /* 0x000fea0003800000 */
.L_x_25097:
        /* <DEDUP_REMOVED lines=14> */
.L_x_25111:
[----:B------:R-:W-:Y:S05]  /*3f80*/  BSYNC B0 ;  /* 0x0000000000007941 */ /* 0x000fea0003800000 */
.L_x_25110:
[----:B------:R-:W-:Y:S01]  /*3f90*/  FSETP.NEU.FTZ.AND P0, PT, R0, RZ, PT ;  /* 0x000000ff0000720b */ /* 0x000fe20003f1d000 */
[----:B------:R-:W-:Y:S05]  /*3fa0*/  BRA `(.L_x_25085) ;  /* 0x000001b000007947 */ /* 0x000fea0003800000 */
.L_x_25084:
        /* <DEDUP_REMOVED lines=21> */
.L_x_25109:
[----:B------:R-:W2:Y:S02]  /*4100*/  LDG.E.64 R4, [R4.64] ;  /* 0x0000002404047981 */ /* 0x000ea4000c1e1b00 */
[----:B--2---:R-:W-:-:S04]  /*4110*/  ISETP.NE.U32.AND P0, PT, R4, RZ, PT ;  /* 0x000000ff0400720c */ /* 0x004fc80003f05070 */
[----:B------:R-:W-:Y:S01]  /*4120*/  ISETP.NE.AND.EX P0, PT, R5, RZ, PT, P0 ;  /* 0x000000ff0500720c */ /* 0x000fe20003f05300 */
[----:B------:R-:W-:Y:S05]  /*4130*/  BRA `(.L_x_25085) ;  /* 0x0000002000007947 */ /* 0x000fea0003800000 */
.L_x_25108:
[----:B------:R-:W2:Y:S02]  /*4140*/  LDG.E R4, [R4.64] ;  /* 0x0000002404047981 */ /* 0x000ea4000c1e1900 */
[----:B--2---:R-:W-:Y:S02]  /*4150*/  ISETP.NE.AND P0, PT, R4, RZ, PT ;  /* 0x000000ff0400720c */ /* 0x004fe40003f05270 */
.L_x_25085:
[----:B------:R-:W-:Y:S02]  /*4160*/  ISETP.NE.AND P1, PT, R24, RZ, PT ;  /* 0x000000ff1800720c */ /* 0x000fe40003f25270 */
[----:B-1----:R-:W-:Y:S02]  /*4170*/  SEL R25, RZ, 0x1, !P0 ;  /* 0x00000001ff197807 */ /* 0x002fe40004000000 */
[----:B------:R-:W-:Y:S02]  /*4180*/  SEL R24, RZ, 0x1, !P1 ;  /* 0x00000001ff187807 */ /* 0x000fe40004800000 */
[----:B------:R-:W-:-:S05]  /*4190*/  IADD3 R23, R23, 0x80, RZ ;  /* 0x0000008017177810 */ /* 0x000fca0007ffe0ff */
.L_x_25047:
[----:B------:R-:W-:Y:S05]  /*41a0*/  BSYNC B6 ;  /* 0x0000000000067941 */ /* 0x000fea0003800000 */
.L_x_25046:
[----:B------:R-:W-:Y:S01]  /*41b0*/  ISETP.GE.AND P0, PT, R23, R22, PT ;  /* 0x000000161700720c */ /* 0x000fe20003f06270 */
[----:B------:R-:W-:Y:S01]  /*41c0*/  BSSY B6, `(.L_x_25112) ;  /* 0x0000208000067945 */ /* 0x000fe20003800000 */
[----:B------:R-:W-:-:S02]  /*41d0*/  PRMT R28, RZ, 0x7610, R28 ;  /* 0x00007610ff1c7816 */ /* 0x000fc4000000001c */
        /* <DEDUP_REMOVED lines=22> */
.L_x_25117:
[----:B------:R-:W2:Y:S02]  /*4340*/  LDG.E.U8 R4, [R4.64] ;  /* 0x0000002404047981 */ /* 0x000ea4000c1e1100 */
[----:B--2---:R-:W-:-:S04]  /*4350*/  ISETP.NE.AND P0, PT, R4, RZ, PT ;  /* 0x000000ff0400720c */ /* 0x004fc80003f05270 */
[----:B------:R-:W-:Y:S01]  /*4360*/  P2R R27, PR, RZ, 0x1 ;  /* 0x00000001ff1b7803 */ /* 0x000fe20000000000 */
[----:B------:R-:W-:Y:S05]  /*4370*/  BRA `(.L_x_25119) ;  /* 0x00000f4000007947 */ /* 0x000fea0003800000 */
.L_x_25116:
        /* <DEDUP_REMOVED lines=11> */
.L_x_25121:
[----:B------:R-:W2:Y:S02]  /*4430*/  LDG.E R4, [R4.64] ;  /* 0x0000002404047981 */ /* 0x000ea4000c1e1900 */
[----:B--2---:R-:W-:-:S04]  /*4440*/  ISETP.NE.AND P0, PT, R4, RZ, PT ;  /* 0x000000ff0400720c */ /* 0x004fc80003f05270 */
[----:B------:R-:W-:Y:S01]  /*4450*/  P2R R27, PR, RZ, 0x1 ;  /* 0x00000001ff1b7803 */ /* 0x000fe20000000000 */
[----:B------:R-:W-:Y:S05]  /*4460*/  BRA `(.L_x_25119) ;  /* 0x00000e5000007947 */ /* 0x000fea0003800000 */
.L_x_25120:
[----:B------:R-:W2:Y:S02]  /*4470*/  LDG.E.U16 R4, [R4.64] ;  /* 0x0000002404047981 */ /* 0x000ea4000c1e1500 */
[----:B--2---:R-:W-:-:S04]  /*4480*/  ISETP.NE.AND P0, PT, R4, RZ, PT ;  /* 0x000000ff0400720c */ /* 0x004fc80003f05270 */
[----:B------:R-:W-:Y:S01]  /*4490*/  P2R R27, PR, RZ, 0x1 ;  /* 0x00000001ff1b7803 */ /* 0x000fe20000000000 */
[----:B------:R-:W-:Y:S05]  /*44a0*/  BRA `(.L_x_25119) ;  /* 0x00000e1000007947 */ /* 0x000fea0003800000 */
.L_x_25115:
        /* <DEDUP_REMOVED lines=10> */
.L_x_25123:
[----:B------:R-:W2:Y:S02]  /*4550*/  LDG.E.U16 R0, [R4.64] ;  /* 0x0000002404007981 */ /* 0x000ea4000c1e1500 */
[----:B--2---:R-:W-:-:S05]  /*4560*/  HADD2.F32 R0, -RZ, R0.H0_H0 ;  /* 0x20000000ff007230 */ /* 0x004fca0000004100 */
[----:B------:R-:W-:-:S04]  /*4570*/  FSETP.NEU.FTZ.AND P0, PT, R0, RZ, PT ;  /* 0x000000ff0000720b */ /* 0x000fc80003f1d000 */
[----:B------:R-:W-:Y:S01]  /*4580*/  P2R R27, PR, RZ, 0x1 ;  /* 0x00000001ff1b7803 */ /* 0x000fe20000000000 */
[----:B------:R-:W-:Y:S05]  /*4590*/  BRA `(.L_x_25119) ;  /* 0x00000d2000007947 */ /* 0x000fea0003800000 */
.L_x_25122:
        /* <DEDUP_REMOVED lines=12> */
.L_x_25125:
        /* <DEDUP_REMOVED lines=11> */
.L_x_25124:
[----:B------:R-:W2:Y:S02]  /*4710*/  LDG.E.64 R4, [R4.64] ;  /* 0x0000002404047981 */ /* 0x000ea4000c1e1b00 */
[----:B--2---:R-:W0:-:S06]  /*4720*/  DSETP.NEU.AND P0, PT, R4, RZ, PT ;  /* 0x000000ff0400722a */ /* 0x004e0c0003f0d000 */
[----:B0-----:R-:W-:Y:S01]  /*4730*/  P2R R27, PR, RZ, 0x1 ;  /* 0x00000001ff1b7803 */ /* 0x001fe20000000000 */
[----:B------:R-:W-:Y:S05]  /*4740*/  BRA `(.L_x_25119) ;  /* 0x00000b7000007947 */ /* 0x000fea0003800000 */
.L_x_25114:
        /* <DEDUP_REMOVED lines=12> */
.L_x_25128:
[----:B------:R-:W2:Y:S02]  /*4810*/  LDG.E.128 R4, [R4.64] ;  /* 0x0000002404047981 */ /* 0x000ea4000c1e1d00 */
[----:B--2---:R-:W0:-:S06]  /*4820*/  DSETP.NEU.AND P0, PT, R6, RZ, PT ;  /* 0x000000ff0600722a */ /* 0x004e0c0003f0d000 */
[----:B0-----:R-:W0:-:S06]  /*4830*/  DSETP.NEU.OR P0, PT, R4, RZ, P0 ;  /* 0x000000ff0400722a */ /* 0x001e0c000070d400 */
[----:B0-----:R-:W-:Y:S01]  /*4840*/  P2R R27, PR, RZ, 0x1 ;  /* 0x00000001ff1b7803 */ /* 0x001fe20000000000 */
[----:B------:R-:W-:Y:S05]  /*4850*/  BRA `(.L_x_25119) ;  /* 0x00000a6000007947 */ /* 0x000fea0003800000 */
.L_x_25127:
        /* <DEDUP_REMOVED lines=28> */
.L_x_25130:
        /* <DEDUP_REMOVED lines=15> */
.L_x_25129:
[----:B------:R-:W2:Y:S02]  /*4b10*/  LDG.E.U16 R0, [R4.64] ;  /* 0x0000002404007981 */ /* 0x000ea4000c1e1500 */
[----:B--2---:R-:W-:-:S04]  /*4b20*/  PRMT R0, RZ, 0x5410, R0 ;  /* 0x00005410ff007816 */ /* 0x004fc80000000000 */
[----:B------:R-:W-:-:S04]  /*4b30*/  FSETP.NEU.FTZ.AND P0, PT, R0, RZ, PT ;  /* 0x000000ff0000720b */ /* 0x000fc80003f1d000 */
[----:B------:R-:W-:Y:S01]  /*4b40*/  P2R R27, PR, RZ, 0x1 ;  /* 0x00000001ff1b7803 */ /* 0x000fe20000000000 */
[----:B------:R-:W-:Y:S05]  /*4b50*/  BRA `(.L_x_25119) ;  /* 0x0000076000007947 */ /* 0x000fea0003800000 */
.L_x_25126:
        /* <DEDUP_REMOVED lines=12> */
.L_x_25133:
        /* <DEDUP_REMOVED lines=21> */
.L_x_25137:
[----:B------:R-:W-:Y:S05]  /*4d70*/  BSYNC B1 ;  /* 0x0000000000017941 */ /* 0x000fea0003800000 */
.L_x_25136:
[----:B------:R-:W-:Y:S01]  /*4d80*/  LEA R5, R0, 0x3b800000, 0x17 ;  /* 0x3b80000000057811 */ /* 0x000fe200078eb8ff */
[----:B------:R-:W-:-:S05]  /*4d90*/  IMAD.SHL.U32 R0, R3, 0x100000, RZ ;  /* 0x0010000003007824 */ /* 0x000fca00078e00ff */
[----:B------:R-:W-:Y:S02]  /*4da0*/  LOP3.LUT R0, R5, R0, R6, 0xfe, !PT ;  /* 0x0000000005007212 */ /* 0x000fe400078efe06 */
.L_x_25135:
[----:B------:R-:W-:Y:S05]  /*4db0*/  BSYNC B0 ;  /* 0x0000000000007941 */ /* 0x000fea0003800000 */
.L_x_25134:
[----:B------:R-:W-:-:S04]  /*4dc0*/  FSETP.NEU.FTZ.AND P0, PT, R0, RZ, PT ;  /* 0x000000ff0000720b */ /* 0x000fc80003f1d000 */
[----:B------:R-:W-:Y:S01]  /*4dd0*/  P2R R27, PR, RZ, 0x1 ;  /* 0x00000001ff1b7803 */ /* 0x000fe20000000000 */
[----:B------:R-:W-:Y:S05]  /*4de0*/  BRA `(.L_x_25119) ;  /* 0x000004d000007947 */ /* 0x000fea0003800000 */
.L_x_25132:
        /* <DEDUP_REMOVED lines=21> */
.L_x_25141:
[----:B------:R-:W-:Y:S05]  /*4f40*/  BSYNC B1 ;  /* 0x0000000000017941 */ /* 0x000fea0003800000 */
.L_x_25140:
[----:B------:R-:W-:Y:S01]  /*4f50*/  LEA R5, R0, 0x37800000, 0x17 ;  /* 0x3780000000057811 */ /* 0x000fe200078eb8ff */
[----:B------:R-:W-:-:S05]  /*4f60*/  IMAD.SHL.U32 R0, R3, 0x200000, RZ ;  /* 0x0020000003007824 */ /* 0x000fca00078e00ff */
[----:B------:R-:W-:Y:S02]  /*4f70*/  LOP3.LUT R0, R5, R0, R6, 0xfe, !PT ;  /* 0x0000000005007212 */ /* 0x000fe400078efe06 */
.L_x_25139:
[----:B------:R-:W-:Y:S05]  /*4f80*/  BSYNC B0 ;  /* 0x0000000000007941 */ /* 0x000fea0003800000 */
.L_x_25138:
[----:B------:R-:W-:-:S04]  /*4f90*/  FSETP.NEU.FTZ.AND P0, PT, R0, RZ, PT ;  /* 0x000000ff0000720b */ /* 0x000fc80003f1d000 */
[----:B------:R-:W-:Y:S01]  /*4fa0*/  P2R R27, PR, RZ, 0x1 ;  /* 0x00000001ff1b7803 */ /* 0x000fe20000000000 */
[----:B------:R-:W-:Y:S05]  /*4fb0*/  BRA `(.L_x_25119) ;  /* 0x0000030000007947 */ /* 0x000fea0003800000 */
.L_x_25131:
        /* <DEDUP_REMOVED lines=14> */
.L_x_25145:
[----:B------:R-:W-:Y:S05]  /*50a0*/  BSYNC B0 ;  /* 0x0000000000007941 */ /* 0x000fea0003800000 */
.L_x_25144:
[----:B------:R-:W-:-:S04]  /*50b0*/  FSETP.NEU.FTZ.AND P0, PT, R0, RZ, PT ;  /* 0x000000ff0000720b */ /* 0x000fc80003f1d000 */
[----:B------:R-:W-:Y:S01]  /*50c0*/  P2R R27, PR, RZ, 0x1 ;  /* 0x00000001ff1b7803 */ /* 0x000fe20000000000 */
[----:B------:R-:W-:Y:S05]  /*50d0*/  BRA `(.L_x_25119) ;  /* 0x000001e000007947 */ /* 0x000fea0003800000 */
.L_x_25118:
        /* <DEDUP_REMOVED lines=22> */
.L_x_25143:
[----:B------:R-:W2:Y:S02]  /*5240*/  LDG.E.64 R4, [R4.64] ;  /* 0x0000002404047981 */ /* 0x000ea4000c1e1b00 */
[----:B--2---:R-:W-:-:S04]  /*5250*/  ISETP.NE.U32.AND P0, PT, R4, RZ, PT ;  /* 0x000000ff0400720c */ /* 0x004fc80003f05070 */
[----:B------:R-:W-:-:S04]  /*5260*/  ISETP.NE.AND.EX P0, PT, R5, RZ, PT, P0 ;  /* 0x000000ff0500720c */ /* 0x000fc80003f05300 */
[----:B------:R-:W-:Y:S01]  /*5270*/  P2R R27, PR, RZ, 0x1 ;  /* 0x00000001ff1b7803 */ /* 0x000fe20000000000 */
[----:B------:R-:W-:Y:S05]  /*5280*/  BRA `(.L_x_25119) ;  /* 0x0000003000007947 */ /* 0x000fea0003800000 */
.L_x_25142:
[----:B------:R-:W2:Y:S02]  /*5290*/  LDG.E R4, [R4.64] ;  /* 0x0000002404047981 */ /* 0x000ea4000c1e1900 */
[----:B--2---:R-:W-:-:S04]  /*52a0*/  ISETP.NE.AND P0, PT, R4, RZ, PT ;  /* 0x000000ff0400720c */ /* 0x004fc80003f05270 */
[----:B------:R-:W-:Y:S02]  /*52b0*/  P2R R27, PR, RZ, 0x1 ;  /* 0x00000001ff1b7803 */ /* 0x000fe40000000000 */
.L_x_25119:
        /* <DEDUP_REMOVED lines=17> */
.L_x_25149:
[----:B------:R-:W2:Y:S02]  /*53d0*/  LDG.E.U8 R4, [R4.64] ;  /* 0x0000002404047981 */ /* 0x000ea4000c1e1100 */
[----:B--2---:R-:W-:Y:S01]  /*53e0*/  ISETP.NE.AND P0, PT, R4, RZ, PT ;  /* 0x000000ff0400720c */ /* 0x004fe20003f05270 */
[----:B------:R-:W-:Y:S05]  /*53f0*/  BRA `(.L_x_25151) ;  /* 0x00000e0000007947 */ /* 0x000fea0003800000 */
.L_x_25148:
        /* <DEDUP_REMOVED lines=10> */
.L_x_25153:
[----:B------:R-:W2:Y:S02]  /*54a0*/  LDG.E R4, [R4.64] ;  /* 0x0000002404047981 */ /* 0x000ea4000c1e1900 */
[----:B--2---:R-:W-:Y:S01]  /*54b0*/  ISETP.NE.AND P0, PT, R4, RZ, PT ;  /* 0x000000ff0400720c */ /* 0x004fe20003f05270 */
[----:B------:R-:W-:Y:S05]  /*54c0*/  BRA `(.L_x_25151) ;  /* 0x00000d3000007947 */ /* 0x000fea0003800000 */
.L_x_25152:
[----:B------:R-:W2:Y:S02]  /*54d0*/  LDG.E.U16 R4, [R4.64] ;  /* 0x0000002404047981 */ /* 0x000ea4000c1e1500 */
[----:B--2---:R-:W-:Y:S01]  /*54e0*/  ISETP.NE.AND P0, PT, R4, RZ, PT ;  /* 0x000000ff0400720c */ /* 0x004fe20003f05270 */
[----:B------:R-:W-:Y:S05]  /*54f0*/  BRA `(.L_x_25151) ;  /* 0x00000d0000007947 */ /* 0x000fea0003800000 */
.L_x_25147:
        /* <DEDUP_REMOVED lines=9> */
.L_x_25155:
[----:B------:R-:W2:Y:S02]  /*5590*/  LDG.E.U16 R0, [R4.64] ;  /* 0x0000002404007981 */ /* 0x000ea4000c1e1500 */
[----:B--2---:R-:W-:-:S05]  /*55a0*/  HADD2.F32 R0, -RZ, R0.H0_H0 ;  /* 0x20000000ff007230 */ /* 0x004fca0000004100 */
[----:B------:R-:W-:Y:S01]  /*55b0*/  FSETP.NEU.FTZ.AND P0, PT, R0, RZ, PT ;  /* 0x000000ff0000720b */ /* 0x000fe20003f1d000 */
[----:B------:R-:W-:Y:S05]  /*55c0*/  BRA `(.L_x_25151) ;  /* 0x00000c3000007947 */ /* 0x000fea0003800000 */
.L_x_25154:
        /* <DEDUP_REMOVED lines=11> */
.L_x_25157:
        /* <DEDUP_REMOVED lines=10> */
.L_x_25156:
[----:B------:R-:W2:Y:S02]  /*5720*/  LDG.E.64 R4, [R4.64] ;  /* 0x0000002404047981 */ /* 0x000ea4000c1e1b00 */
[----:B--2---:R0:W1:Y:S01]  /*5730*/  DSETP.NEU.AND P0, PT, R4, RZ, PT ;  /* 0x000000ff0400722a */ /* 0x0040620003f0d000 */
[----:B------:R-:W-:Y:S05]  /*5740*/  BRA `(.L_x_25151) ;  /* 0x00000ab000007947 */ /* 0x000fea0003800000 */
.L_x_25146:
        /* <DEDUP_REMOVED lines=11> */
.L_x_25160:
[----:B------:R-:W2:Y:S02]  /*5800*/  LDG.E.128 R4, [R4.64] ;  /* 0x0000002404047981 */ /* 0x000ea4000c1e1d00 */
[----:B--2---:R-:W0:-:S06]  /*5810*/  DSETP.NEU.AND P0, PT, R6, RZ, PT ;  /* 0x000000ff0600722a */ /* 0x004e0c0003f0d000 */
[----:B0-----:R0:W1:Y:S01]  /*5820*/  DSETP.NEU.OR P0, PT, R4, RZ, P0 ;  /* 0x000000ff0400722a */ /* 0x001062000070d400 */
[----:B------:R-:W-:Y:S05]  /*5830*/  BRA `(.L_x_25151) ;  /* 0x000009c000007947 */ /* 0x000fea0003800000 */
.L_x_25159:
        /* <DEDUP_REMOVED lines=27> */
.L_x_25162:
        /* <DEDUP_REMOVED lines=14> */
.L_x_25161:
[----:B------:R-:W2:Y:S02]  /*5ad0*/  LDG.E.U16 R0, [R4.64] ;  /* 0x0000002404007981 */ /* 0x000ea4000c1e1500 */
[----:B--2---:R-:W-:-:S04]  /*5ae0*/  PRMT R0, RZ, 0x5410, R0 ;  /* 0x00005410ff007816 */ /* 0x004fc80000000000 */
[----:B------:R-:W-:Y:S01]  /*5af0*/  FSETP.NEU.FTZ.AND P0, PT, R0, RZ, PT ;  /* 0x000000ff0000720b */ /* 0x000fe20003f1d000 */
[----:B------:R-:W-:Y:S05]  /*5b00*/  BRA `(.L_x_25151) ;  /* 0x000006f000007947 */ /* 0x000fea0003800000 */
.L_x_25158:
        /* <DEDUP_REMOVED lines=11> */
.L_x_25165:
        /* <DEDUP_REMOVED lines=21> */
.L_x_25169:
[----:B------:R-:W-:Y:S05]  /*5d10*/  BSYNC B1 ;  /* 0x0000000000017941 */ /* 0x000fea0003800000 */
.L_x_25168:
[----:B------:R-:W-:Y:S01]  /*5d20*/  LEA R5, R0, 0x3b800000, 0x17 ;  /* 0x3b80000000057811 */ /* 0x000fe200078eb8ff */
[----:B------:R-:W-:-:S05]  /*5d30*/  IMAD.SHL.U32 R0, R3, 0x100000, RZ ;  /* 0x0010000003007824 */ /* 0x000fca00078e00ff */
[----:B------:R-:W-:Y:S02]  /*5d40*/  LOP3.LUT R0, R5, R0, R6, 0xfe, !PT ;  /* 0x0000000005007212 */ /* 0x000fe400078efe06 */
.L_x_25167:
[----:B------:R-:W-:Y:S05]  /*5d50*/  BSYNC B0 ;  /* 0x0000000000007941 */ /* 0x000fea0003800000 */
.L_x_25166:
[----:B------:R-:W-:Y:S01]  /*5d60*/  FSETP.NEU.FTZ.AND P0, PT, R0, RZ, PT ;  /* 0x000000ff0000720b */ /* 0x000fe20003f1d000 */
[----:B------:R-:W-:Y:S05]  /*5d70*/  BRA `(.L_x_25151) ;  /* 0x0000048000007947 */ /* 0x000fea0003800000 */
.L_x_25164:
        /* <DEDUP_REMOVED lines=21> */
.L_x_25173:
[----:B------:R-:W-:Y:S05]  /*5ed0*/  BSYNC B1 ;  /* 0x0000000000017941 */ /* 0x000fea0003800000 */
.L_x_25172:
[----:B------:R-:W-:Y:S01]  /*5ee0*/  LEA R5, R0, 0x37800000, 0x17 ;  /* 0x3780000000057811 */ /* 0x000fe200078eb8ff */
[----:B------:R-:W-:-:S05]  /*5ef0*/  IMAD.SHL.U32 R0, R3, 0x200000, RZ ;  /* 0x0020000003007824 */ /* 0x000fca00078e00ff */
[----:B------:R-:W-:Y:S02]  /*5f00*/  LOP3.LUT R0, R5, R0, R6, 0xfe, !PT ;  /* 0x0000000005007212 */ /* 0x000fe400078efe06 */
.L_x_25171:
[----:B------:R-:W-:Y:S05]  /*5f10*/  BSYNC B0 ;  /* 0x0000000000007941 */ /* 0x000fea0003800000 */
.L_x_25170:
[----:B------:R-:W-:Y:S01]  /*5f20*/  FSETP.NEU.FTZ.AND P0, PT, R0, RZ, PT ;  /* 0x000000ff0000720b */ /* 0x000fe20003f1d000 */
[----:B------:R-:W-:Y:S05]  /*5f30*/  BRA `(.L_x_25151) ;  /* 0x000002c000007947 */ /* 0x000fea0003800000 */
.L_x_25163:
        /* <DEDUP_REMOVED lines=14> */
.L_x_25177:
[----:B------:R-:W-:Y:S05]  /*6020*/  BSYNC B0 ;  /* 0x0000000000007941 */ /* 0x000fea0003800000 */
.L_x_25176:
[----:B------:R-:W-:Y:S01]  /*6030*/  FSETP.NEU.FTZ.AND P0, PT, R0, RZ, PT ;  /* 0x000000ff0000720b */ /* 0x000fe20003f1d000 */
[----:B------:R-:W-:Y:S05]  /*6040*/  BRA `(.L_x_25151) ;  /* 0x000001b000007947 */ /* 0x000fea0003800000 */
.L_x_25150:
        /* <DEDUP_REMOVED lines=21> */
.L_x_25175:
[----:B------:R-:W2:Y:S02]  /*61a0*/  LDG.E.64 R4, [R4.64] ;  /* 0x0000002404047981 */ /* 0x000ea4000c1e1b00 */
[----:B--2---:R-:W-:-:S04]  /*61b0*/  ISETP.NE.U32.AND P0, PT, R4, RZ, PT ;  /* 0x000000ff0400720c */ /* 0x004fc80003f05070 */
[----:B------:R-:W-:Y:S01]  /*61c0*/  ISETP.NE.AND.EX P0, PT, R5, RZ, PT, P0 ;  /* 0x000000ff0500720c */ /* 0x000fe20003f05300 */
[----:B------:R-:W-:Y:S05]  /*61d0*/  BRA `(.L_x_25151) ;  /* 0x0000002000007947 */ /* 0x000fea0003800000 */
.L_x_25174:
[----:B------:R-:W2:Y:S02]  /*61e0*/  LDG.E R4, [R4.64] ;  /* 0x0000002404047981 */ /* 0x000ea4000c1e1900 */
[----:B--2---:R-:W-:Y:S02]  /*61f0*/  ISETP.NE.AND P0, PT, R4, RZ, PT ;  /* 0x000000ff0400720c */ /* 0x004fe40003f05270 */
.L_x_25151:
[----:B------:R-:W-:Y:S02]  /*6200*/  ISETP.NE.AND P1, PT, R27, RZ, PT ;  /* 0x000000ff1b00720c */ /* 0x000fe40003f25270 */
[----:B-1----:R-:W-:Y:S02]  /*6210*/  SEL R26, RZ, 0x1, !P0 ;  /* 0x00000001ff1a7807 */ /* 0x002fe40004000000 */
[----:B------:R-:W-:Y:S02]  /*6220*/  SEL R27, RZ, 0x1, !P1 ;  /* 0x00000001ff1b7807 */ /* 0x000fe40004800000 */
[----:B------:R-:W-:-:S05]  /*6230*/  IADD3 R23, R23, 0x80, RZ ;  /* 0x0000008017177810 */ /* 0x000fca0007ffe0ff */
.L_x_25113:
[----:B------:R-:W-:Y:S05]  /*6240*/  BSYNC B6 ;  /* 0x0000000000067941 */ /* 0x000fea0003800000 */
.L_x_25112:
        /* <DEDUP_REMOVED lines=23> */
.L_x_25183:
[----:B------:R-:W2:Y:S02]  /*63c0*/  LDG.E.U8 R4, [R4.64] ;  /* 0x0000002404047981 */ /* 0x000ea4000c1e1100 */
[----:B--2---:R-:W-:-:S04]  /*63d0*/  ISETP.NE.AND P0, PT, R4, RZ, PT ;  /* 0x000000ff0400720c */ /* 0x004fc80003f05270 */
[----:B------:R-:W-:Y:S01]  /*63e0*/  P2R R16, PR, RZ, 0x1 ;  /* 0x00000001ff107803 */ /* 0x000fe20000000000 */
[----:B------:R-:W-:Y:S05]  /*63f0*/  BRA `(.L_x_25185) ;  /* 0x00000f4000007947 */ /* 0x000fea0003800000 */
.L_x_25182:
        /* <DEDUP_REMOVED lines=11> */
.L_x_25187:
[----:B------:R-:W2:Y:S02]  /*64b0*/  LDG.E R4, [R4.64] ;  /* 0x0000002404047981 */ /* 0x000ea4000c1e1900 */
[----:B--2---:R-:W-:-:S04]  /*64c0*/  ISETP.NE.AND P0, PT, R4, RZ, PT ;  /* 0x000000ff0400720c */ /* 0x004fc80003f05270 */
[----:B------:R-:W-:Y:S01]  /*64d0*/  P2R R16, PR, RZ, 0x1 ;  /* 0x00000001ff107803 */ /* 0x000fe20000000000 */
[----:B------:R-:W-:Y:S05]  /*64e0*/  BRA `(.L_x_25185) ;  /* 0x00000e5000007947 */ /* 0x000fea0003800000 */
.L_x_25186:
[----:B------:R-:W2:Y:S02]  /*64f0*/  LDG.E.U16 R4, [R4.64] ;  /* 0x0000002404047981 */ /* 0x000ea4000c1e1500 */
[----:B--2---:R-:W-:-:S04]  /*6500*/  ISETP.NE.AND P0, PT, R4, RZ, PT ;  /* 0x000000ff0400720c */ /* 0x004fc80003f05270 */
[----:B------:R-:W-:Y:S01]  /*6510*/  P2R R16, PR, RZ, 0x1 ;  /* 0x00000001ff107803 */ /* 0x000fe20000000000 */
[----:B------:R-:W-:Y:S05]  /*6520*/  BRA `(.L_x_25185) ;  /* 0x00000e1000007947 */ /* 0x000fea0003800000 */
.L_x_25181:
        /* <DEDUP_REMOVED lines=10> */
.L_x_25189:
[----:B------:R-:W2:Y:S02]  /*65d0*/  LDG.E.U16 R0, [R4.64] ;  /* 0x0000002404007981 */ /* 0x000ea4000c1e1500 */
[----:B--2---:R-:W-:-:S05]  /*65e0*/  HADD2.F32 R0, -RZ, R0.H0_H0 ;  /* 0x20000000ff007230 */ /* 0x004fca0000004100 */
[----:B------:R-:W-:-:S04]  /*65f0*/  FSETP.NEU.FTZ.AND P0, PT, R0, RZ, PT ;  /* 0x000000ff0000720b */ /* 0x000fc80003f1d000 */
[----:B------:R-:W-:Y:S01]  /*6600*/  P2R R16, PR, RZ, 0x1 ;  /* 0x00000001ff107803 */ /* 0x000fe20000000000 */
[----:B------:R-:W-:Y:S05]  /*6610*/  BRA `(.L_x_25185) ;  /* 0x00000d2000007947 */ /* 0x000fea0003800000 */
.L_x_25188:
        /* <DEDUP_REMOVED lines=12> */
.L_x_25191:
        /* <DEDUP_REMOVED lines=11> */
.L_x_25190:
[----:B------:R-:W2:Y:S02]  /*6790*/  LDG.E.64 R4, [R4.64] ;  /* 0x0000002404047981 */ /* 0x000ea4000c1e1b00 */
[----:B--2---:R-:W0:-:S06]  /*67a0*/  DSETP.NEU.AND P0, PT, R4, RZ, PT ;  /* 0x000000ff0400722a */ /* 0x004e0c0003f0d000 */
[----:B0-----:R-:W-:Y:S01]  /*67b0*/  P2R R16, PR, RZ, 0x1 ;  /* 0x00000001ff107803 */ /* 0x001fe20000000000 */
[----:B------:R-:W-:Y:S05]  /*67c0*/  BRA `(.L_x_25185) ;  /* 0x00000b7000007947 */ /* 0x000fea0003800000 */
.L_x_25180:
        /* <DEDUP_REMOVED lines=12> */
.L_x_25194:
[----:B------:R-:W2:Y:S02]  /*6890*/  LDG.E.128 R4, [R4.64] ;  /* 0x0000002404047981 */ /* 0x000ea4000c1e1d00 */
[----:B--2---:R-:W0:-:S06]  /*68a0*/  DSETP.NEU.AND P0, PT, R6, RZ, PT ;  /* 0x000000ff0600722a */ /* 0x004e0c0003f0d000 */
[----:B0-----:R-:W0:-:S06]  /*68b0*/  DSETP.NEU.OR P0, PT, R4, RZ, P0 ;  /* 0x000000ff0400722a */ /* 0x001e0c000070d400 */
[----:B0-----:R-:W-:Y:S01]  /*68c0*/  P2R R16, PR, RZ, 0x1 ;  /* 0x00000001ff107803 */ /* 0x001fe20000000000 */
[----:B------:R-:W-:Y:S05]  /*68d0*/  BRA `(.L_x_25185) ;  /* 0x00000a6000007947 */ /* 0x000fea0003800000 */
.L_x_25193:
        /* <DEDUP_REMOVED lines=28> */
.L_x_25196:
        /* <DEDUP_REMOVED lines=15> */
.L_x_25195:
[----:B------:R-:W2:Y:S02]  /*6b90*/  LDG.E.U16 R0, [R4.64] ;  /* 0x0000002404007981 */ /* 0x000ea4000c1e1500 */
[----:B--2---:R-:W-:-:S04]  /*6ba0*/  PRMT R0, RZ, 0x5410, R0 ;  /* 0x00005410ff007816 */ /* 0x004fc80000000000 */
[----:B------:R-:W-:-:S04]  /*6bb0*/  FSETP.NEU.FTZ.AND P0, PT, R0, RZ, PT ;  /* 0x000000ff0000720b */ /* 0x000fc80003f1d000 */
[----:B------:R-:W-:Y:S01]  /*6bc0*/  P2R R16, PR, RZ, 0x1 ;  /* 0x00000001ff107803 */ /* 0x000fe20000000000 */
[----:B------:R-:W-:Y:S05]  /*6bd0*/  BRA `(.L_x_25185) ;  /* 0x0000076000007947 */ /* 0x000fea0003800000 */
.L_x_25192:
        /* <DEDUP_REMOVED lines=12> */
.L_x_25199:
        /* <DEDUP_REMOVED lines=21> */
.L_x_25203:
[----:B------:R-:W-:Y:S05]  /*6df0*/  BSYNC B1 ;  /* 0x0000000000017941 */ /* 0x000fea0003800000 */
.L_x_25202:
[----:B------:R-:W-:Y:S01]  /*6e00*/  LEA R5, R0, 0x3b800000, 0x17 ;  /* 0x3b80000000057811 */ /* 0x000fe200078eb8ff */
[----:B------:R-:W-:-:S05]  /*6e10*/  IMAD.SHL.U32 R0, R3, 0x100000, RZ ;  /* 0x0010000003007824 */ /* 0x000fca00078e00ff */
[----:B------:R-:W-:Y:S02]  /*6e20*/  LOP3.LUT R0, R5, R0, R6, 0xfe, !PT ;  /* 0x0000000005007212 */ /* 0x000fe400078efe06 */
.L_x_25201:
[----:B------:R-:W-:Y:S05]  /*6e30*/  BSYNC B0 ;  /* 0x0000000000007941 */ /* 0x000fea0003800000 */
.L_x_25200:
[----:B------:R-:W-:-:S04]  /*6e40*/  FSETP.NEU.FTZ.AND P0, PT, R0, RZ, PT ;  /* 0x000000ff0000720b */ /* 0x000fc80003f1d000 */
[----:B------:R-:W-:Y:S01]  /*6e50*/  P2R R16, PR, RZ, 0x1 ;  /* 0x00000001ff107803 */ /* 0x000fe20000000000 */
[----:B------:R-:W-:Y:S05]  /*6e60*/  BRA `(.L_x_25185) ;  /* 0x000004d000007947 */ /* 0x000fea0003800000 */
.L_x_25198:
        /* <DEDUP_REMOVED lines=21> */
.L_x_25207:
[----:B------:R-:W-:Y:S05]  /*6fc0*/  BSYNC B1 ;  /* 0x0000000000017941 */ /* 0x000fea0003800000 */
.L_x_25206:
[----:B------:R-:W-:Y:S01]  /*6fd0*/  LEA R5, R0, 0x37800000, 0x17 ;  /* 0x3780000000057811 */ /* 0x000fe200078eb8ff */
[----:B------:R-:W-:-:S05]  /*6fe0*/  IMAD.SHL.U32 R0, R3, 0x200000, RZ ;  /* 0x0020000003007824 */ /* 0x000fca00078e00ff */
[----:B------:R-:W-:Y:S02]  /*6ff0*/  LOP3.LUT R0, R5, R0, R6, 0xfe, !PT ;  /* 0x0000000005007212 */ /* 0x000fe400078efe06 */
.L_x_25205:
[----:B------:R-:W-:Y:S05]  /*7000*/  BSYNC B0 ;  /* 0x0000000000007941 */ /* 0x000fea0003800000 */
.L_x_25204:
[----:B------:R-:W-:-:S04]  /*7010*/  FSETP.NEU.FTZ.AND P0, PT, R0, RZ, PT ;  /* 0x000000ff0000720b */ /* 0x000fc80003f1d000 */
[----:B------:R-:W-:Y:S01]  /*7020*/  P2R R16, PR, RZ, 0x1 ;  /* 0x00000001ff107803 */ /* 0x000fe20000000000 */
[----:B------:R-:W-:Y:S05]  /*7030*/  BRA `(.L_x_25185) ;  /* 0x0000030000007947 */ /* 0x000fea0003800000 */
.L_x_25197:
        /* <DEDUP_REMOVED lines=14> */
.L_x_25211:
[----:B------:R-:W-:Y:S05]  /*7120*/  BSYNC B0 ;  /* 0x0000000000007941 */ /* 0x000fea0003800000 */
.L_x_25210:
[----:B------:R-:W-:-:S04]  /*7130*/  FSETP.NEU.FTZ.AND P0, PT, R0, RZ, PT ;  /* 0x000000ff0000720b */ /* 0x000fc80003f1d000 */
[----:B------:R-:W-:Y:S01]  /*7140*/  P2R R16, PR, RZ, 0x1 ;  /* 0x00000001ff107803 */ /* 0x000fe20000000000 */
[----:B------:R-:W-:Y:S05]  /*7150*/  BRA `(.L_x_25185) ;  /* 0x000001e000007947 */ /* 0x000fea0003800000 */
.L_x_25184:
        /* <DEDUP_REMOVED lines=22> */
.L_x_25209:
[----:B------:R-:W2:Y:S02]  /*72c0*/  LDG.E.64 R4, [R4.64] ;  /* 0x0000002404047981 */ /* 0x000ea4000c1e1b00 */
[----:B--2---:R-:W-:-:S04]  /*72d0*/  ISETP.NE.U32.AND P0, PT, R4, RZ, PT ;  /* 0x000000ff0400720c */ /* 0x004fc80003f05070 */
[----:B------:R-:W-:-:S04]  /*72e0*/  ISETP.NE.AND.EX P0, PT, R5, RZ, PT, P0 ;  /* 0x000000ff0500720c */ /* 0x000fc80003f05300 */
[----:B------:R-:W-:Y:S01]  /*72f0*/  P2R R16, PR, RZ, 0x1 ;  /* 0x00000001ff107803 */ /* 0x000fe20000000000 */
[----:B------:R-:W-:Y:S05]  /*7300*/  BRA `(.L_x_25185) ;  /* 0x0000003000007947 */ /* 0x000fea0003800000 */
.L_x_25208:
[----:B------:R-:W2:Y:S02]  /*7310*/  LDG.E R4, [R4.64] ;  /* 0x0000002404047981 */ /* 0x000ea4000c1e1900 */
[----:B--2---:R-:W-:-:S04]  /*7320*/  ISETP.NE.AND P0, PT, R4, RZ, PT ;  /* 0x000000ff0400720c */ /* 0x004fc80003f05270 */
[----:B------:R-:W-:Y:S02]  /*7330*/  P2R R16, PR, RZ, 0x1 ;  /* 0x00000001ff107803 */ /* 0x000fe40000000000 */
.L_x_25185:
        /* <DEDUP_REMOVED lines=17> */
.L_x_25215:
[----:B------:R-:W2:Y:S02]  /*7450*/  LDG.E.U8 R4, [R4.64] ;  /* 0x0000002404047981 */ /* 0x000ea4000c1e1100 */
[----:B--2---:R-:W-:Y:S01]  /*7460*/  ISETP.NE.AND P0, PT, R4, RZ, PT ;  /* 0x000000ff0400720c */ /* 0x004fe20003f05270 */
[----:B------:R-:W-:Y:S05]  /*7470*/  BRA `(.L_x_25217) ;  /* 0x00000e0000007947 */ /* 0x000fea0003800000 */
.L_x_25214:
        /* <DEDUP_REMOVED lines=10> */
.L_x_25219:
[----:B------:R-:W2:Y:S02]  /*7520*/  LDG.E R4, [R4.64] ;  /* 0x0000002404047981 */ /* 0x000ea4000c1e1900 */
[----:B--2---:R-:W-:Y:S01]  /*7530*/  ISETP.NE.AND P0, PT, R4, RZ, PT ;  /* 0x000000ff0400720c */ /* 0x004fe20003f05270 */
[----:B------:R-:W-:Y:S05]  /*7540*/  BRA `(.L_x_25217) ;  /* 0x00000d3000007947 */ /* 0x000fea0003800000 */
.L_x_25218:
[----:B------:R-:W2:Y:S02]  /*7550*/  LDG.E.U16 R4, [R4.64] ;  /* 0x0000002404047981 */ /* 0x000ea4000c1e1500 */
[----:B--2---:R-:W-:Y:S01]  /*7560*/  ISETP.NE.AND P0, PT, R4, RZ, PT ;  /* 0x000000ff0400720c */ /* 0x004fe20003f05270 */
[----:B------:R-:W-:Y:S05]  /*7570*/  BRA `(.L_x_25217) ;  /* 0x00000d0000007947 */ /* 0x000fea0003800000 */
.L_x_25213:
        /* <DEDUP_REMOVED lines=9> */
.L_x_25221:
[----:B------:R-:W2:Y:S02]  /*7610*/  LDG.E.U16 R0, [R4.64] ;  /* 0x0000002404007981 */ /* 0x000ea4000c1e1500 */
[----:B--2---:R-:W-:-:S05]  /*7620*/  HADD2.F32 R0, -RZ, R0.H0_H0 ;  /* 0x20000000ff007230 */ /* 0x004fca0000004100 */
[----:B------:R-:W-:Y:S01]  /*7630*/  FSETP.NEU.FTZ.AND P0, PT, R0, RZ, PT ;  /* 0x000000ff0000720b */ /* 0x000fe20003f1d000 */
[----:B------:R-:W-:Y:S05]  /*7640*/  BRA `(.L_x_25217) ;  /* 0x00000c3000007947 */ /* 0x000fea0003800000 */
.L_x_25220:
        /* <DEDUP_REMOVED lines=11> */
.L_x_25223:
        /* <DEDUP_REMOVED lines=10> */
.L_x_25222:
[----:B------:R-:W2:Y:S02]  /*77a0*/  LDG.E.64 R4, [R4.64] ;  /* 0x0000002404047981 */ /* 0x000ea4000c1e1b00 */
[----:B--2---:R0:W1:Y:S01]  /*77b0*/  DSETP.NEU.AND P0, PT, R4, RZ, PT ;  /* 0x000000ff0400722a */ /* 0x0040620003f0d000 */
[----:B------:R-:W-:Y:S05]  /*77c0*/  BRA `(.L_x_25217) ;  /* 0x00000ab000007947 */ /* 0x000fea0003800000 */
.L_x_25212:
        /* <DEDUP_REMOVED lines=11> */
.L_x_25226:
[----:B------:R-:W2:Y:S02]  /*7880*/  LDG.E.128 R4, [R4.64] ;  /* 0x0000002404047981 */ /* 0x000ea4000c1e1d00 */
[----:B--2---:R-:W0:-:S06]  /*7890*/  DSETP.NEU.AND P0, PT, R6, RZ, PT ;  /* 0x000000ff0600722a */ /* 0x004e0c0003f0d000 */
[----:B0-----:R0:W1:Y:S01]  /*78a0*/  DSETP.NEU.OR P0, PT, R4, RZ, P0 ;  /* 0x000000ff0400722a */ /* 0x001062000070d400 */
[----:B------:R-:W-:Y:S05]  /*78b0*/  BRA `(.L_x_25217) ;  /* 0x000009c000007947 */ /* 0x000fea0003800000 */
.L_x_25225:
        /* <DEDUP_REMOVED lines=27> */
.L_x_25228:
        /* <DEDUP_REMOVED lines=14> */
.L_x_25227:
[----:B------:R-:W2:Y:S02]  /*7b50*/  LDG.E.U16 R0, [R4.64] ;  /* 0x0000002404007981 */ /* 0x000ea4000c1e1500 */
[----:B--2---:R-:W-:-:S04]  /*7b60*/  PRMT R0, RZ, 0x5410, R0 ;  /* 0x00005410ff007816 */ /* 0x004fc80000000000 */
[----:B------:R-:W-:Y:S01]  /*7b70*/  FSETP.NEU.FTZ.AND P0, PT, R0, RZ, PT ;  /* 0x000000ff0000720b */ /* 0x000fe20003f1d000 */
[----:B------:R-:W-:Y:S05]  /*7b80*/  BRA `(.L_x_25217) ;  /* 0x000006f000007947 */ /* 0x000fea0003800000 */
.L_x_25224:
        /* <DEDUP_REMOVED lines=11> */
.L_x_25231:
        /* <DEDUP_REMOVED lines=21> */
.L_x_25235:
[----:B------:R-:W-:Y:S05]  /*7d90*/  BSYNC B1 ;  /* 0x0000000000017941 */ /* 0x000fea0003800000 */
.L_x_25234:
[----:B------:R-:W-:Y:S01]  /*7da0*/  LEA R5, R0, 0x3b800000, 0x17 ;  /* 0x3b80000000057811 */ /* 0x000fe200078eb8ff */
[----:B------:R-:W-:-:S05]  /*7db0*/  IMAD.SHL.U32 R0, R3, 0x100000, RZ ;  /* 0x0010000003007824 */ /* 0x000fca00078e00ff */
[----:B------:R-:W-:Y:S02]  /*7dc0*/  LOP3.LUT R0, R5, R0, R6, 0xfe, !PT ;  /* 0x0000000005007212 */ /* 0x000fe400078efe06 */
.L_x_25233:
[----:B------:R-:W-:Y:S05]  /*7dd0*/  BSYNC B0 ;  /* 0x0000000000007941 */ /* 0x000fea0003800000 */
.L_x_25232:
[----:B------:R-:W-:Y:S01]  /*7de0*/  FSETP.NEU.FTZ.AND P0, PT, R0, RZ, PT ;  /* 0x000000ff0000720b */ /* 0x000fe20003f1d000 */
[----:B------:R-:W-:Y:S05]  /*7df0*/  BRA `(.L_x_25217) ;  /* 0x0000048000007947 */ /* 0x000fea0003800000 */
.L_x_25230:
        /* <DEDUP_REMOVED lines=21> */
.L_x_25239:
[----:B------:R-:W-:Y:S05]  /*7f50*/  BSYNC B1 ;  /* 0x0000000000017941 */ /* 0x000fea0003800000 */
.L_x_25238:
[----:B------:R-:W-:Y:S01]  /*7f60*/  LEA R5, R0, 0x37800000, 0x17 ;  /* 0x3780000000057811 */ /* 0x000fe200078eb8ff */
[----:B------:R-:W-:-:S05]  /*7f70*/  IMAD.SHL.U32 R0, R3, 0x200000, RZ ;  /* 0x0020000003007824 */ /* 0x000fca00078e00ff */
[----:B------:R-:W-:Y:S02]  /*7f80*/  LOP3.LUT R0, R5, R0, R6, 0xfe, !PT ;  /* 0x0000000005007212 */ /* 0x000fe400078efe06 */
.L_x_25237:
[----:B------:R-:W-:Y:S05]  /*7f90*/  BSYNC B0 ;  /* 0x0000000000007941 */ /* 0x000fea0003800000 */
.L_x_25236:
[----:B------:R-:W-:Y:S01]  /*7fa0*/  FSETP.NEU.FTZ.AND P0, PT, R0, RZ, PT ;  /* 0x000000ff0000720b */ /* 0x000fe20003f1d000 */
[----:B------:R-:W-:Y:S05]  /*7fb0*/  BRA `(.L_x_25217) ;  /* 0x000002c000007947 */ /* 0x000fea0003800000 */
.L_x_25229:
        /* <DEDUP_REMOVED lines=14> */
.L_x_25243:
[----:B------:R-:W-:Y:S05]  /*80a0*/  BSYNC B0 ;  /* 0x0000000000007941 */ /* 0x000fea0003800000 */
.L_x_25242:
[----:B------:R-:W-:Y:S01]  /*80b0*/  FSETP.NEU.FTZ.AND P0, PT, R0, RZ, PT ;  /* 0x000000ff0000720b */ /* 0x000fe20003f1d000 */
[----:B------:R-:W-:Y:S05]  /*80c0*/  BRA `(.L_x_25217) ;  /* 0x000001b000007947 */ /* 0x000fea0003800000 */
.L_x_25216:
        /* <DEDUP_REMOVED lines=21> */
.L_x_25241:
[----:B------:R-:W2:Y:S02]  /*8220*/  LDG.E.64 R4, [R4.64] ;  /* 0x0000002404047981 */ /* 0x000ea4000c1e1b00 */
[----:B--2---:R-:W-:-:S04]  /*8230*/  ISETP.NE.U32.AND P0, PT, R4, RZ, PT ;  /* 0x000000ff0400720c */ /* 0x004fc80003f05070 */
[----:B------:R-:W-:Y:S01]  /*8240*/  ISETP.NE.AND.EX P0, PT, R5, RZ, PT, P0 ;  /* 0x000000ff0500720c */ /* 0x000fe20003f05300 */
[----:B------:R-:W-:Y:S05]  /*8250*/  BRA `(.L_x_25217) ;  /* 0x0000002000007947 */ /* 0x000fea0003800000 */
.L_x_25240:
[----:B------:R-:W2:Y:S02]  /*8260*/  LDG.E R4, [R4.64] ;  /* 0x0000002404047981 */ /* 0x000ea4000c1e1900 */
[----:B--2---:R-:W-:Y:S02]  /*8270*/  ISETP.NE.AND P0, PT, R4, RZ, PT ;  /* 0x000000ff0400720c */ /* 0x004fe40003f05270 */
.L_x_25217:
[----:B------:R-:W-:Y:S02]  /*8280*/  ISETP.NE.AND P1, PT, R16, RZ, PT ;  /* 0x000000ff1000720c */ /* 0x000fe40003f25270 */
[----:B-1----:R-:W-:Y:S02]  /*8290*/  SEL R0, RZ, 0x1, !P0 ;  /* 0x00000001ff007807 */ /* 0x002fe40004000000 */
[----:B------:R-:W-:-:S07]  /*82a0*/  SEL R28, RZ, 0x1, !P1 ;  /* 0x00000001ff1c7807 */ /* 0x000fce0004800000 */
.L_x_25179:
[----:B------:R-:W-:Y:S05]  /*82b0*/  BSYNC B6 ;  /* 0x0000000000067941 */ /* 0x000fea0003800000 */
.L_x_25178:
[----:B------:R-:W1:Y:S01]  /*82c0*/  S2R R17, SR_TID.X ;  /* 0x0000000000117919 */ /* 0x000e620000002100 */
[----:B------:R-:W2:Y:S01]  /*82d0*/  LDC.U8 R16, c[0x0][0x190] ;  /* 0x00006400ff107b82 */ /* 0x000ea20000000000 */
[----:B------:R-:W-:Y:S01]  /*82e0*/  PRMT R19, R19, 0x9910, RZ ;  /* 0x0000991013137816 */ /* 0x000fe200000000ff */
[----:B------:R-:W-:Y:S01]  /*82f0*/  BSSY B6, `(.L_x_25244) ;  /* 0x0000104000067945 */ /* 0x000fe20003800000 */
[----:B0-----:R-:W-:-:S02]  /*8300*/  PRMT R5, R0, 0x9910, RZ ;  /* 0x0000991000057816 */ /* 0x001fc400000000ff */
[----:B------:R-:W-:Y:S01]  /*8310*/  PRMT R3, R25, 0x9910, RZ ;  /* 0x0000991019037816 */ /* 0x000fe200000000ff */
[----:B------:R-:W-:Y:S01]  /*8320*/  IMAD.MOV.U32 R0, RZ, RZ, R19 ;  /* 0x000000ffff007224 */ /* 0x000fe200078e0013 */
[----:B------:R-:W-:Y:S02]  /*8330*/  PRMT R4, R26, 0x9910, RZ ;  /* 0x000099101a047816 */ /* 0x000fe400000000ff */
[----:B------:R-:W-:Y:S02]  /*8340*/  ISETP.NE.AND P3, PT, R3, RZ, PT ;  /* 0x000000ff0300720c */ /* 0x000fe40003f65270 */
[----:B------:R-:W-:Y:S02]  /*8350*/  ISETP.NE.AND P2, PT, R0, RZ, PT ;  /* 0x000000ff0000720c */ /* 0x000fe40003f45270 */
[----:B------:R-:W-:Y:S02]  /*8360*/  ISETP.NE.AND P1, PT, R4, RZ, PT ;  /* 0x000000ff0400720c */ /* 0x000fe40003f25270 */
[----:B------:R-:W-:-:S02]  /*8370*/  ISETP.NE.AND P0, PT, R5, RZ, PT ;  /* 0x000000ff0500720c */ /* 0x000fc40003f05270 */
[----:B------:R-:W-:Y:S02]  /*8380*/  PRMT R0, R18, 0x9910, RZ ;  /* 0x0000991012007816 */ /* 0x000fe400000000ff */
[----:B------:R-:W-:Y:S02]  /*8390*/  PRMT R3, R24, 0x9910, RZ ;  /* 0x0000991018037816 */ /* 0x000fe400000000ff */
[----:B------:R-:W-:Y:S02]  /*83a0*/  PRMT R4, R27, 0x9910, RZ ;  /* 0x000099101b047816 */ /* 0x000fe400000000ff */
[----:B-1----:R-:W-:Y:S02]  /*83b0*/  ISETP.GE.AND P4, PT, R17, R22, PT ;  /* 0x000000161100720c */ /* 0x002fe40003f86270 */
[----:B------:R-:W-:Y:S02]  /*83c0*/  PRMT R5, R28, 0x9910, RZ ;  /* 0x000099101c057816 */ /* 0x000fe400000000ff */
[----:B------:R-:W-:-:S02]  /*83d0*/  ISETP.NE.AND P2, PT, R0, RZ, P2 ;  /* 0x000000ff0000720c */ /* 0x000fc40001745270 */
[----:B------:R-:W-:Y:S02]  /*83e0*/  ISETP.NE.AND P3, PT, R3, RZ, P3 ;  /* 0x000000ff0300720c */ /* 0x000fe40001f65270 */
[----:B------:R-:W-:Y:S02]  /*83f0*/  ISETP.NE.AND P1, PT, R4, RZ, P1 ;  /* 0x000000ff0400720c */ /* 0x000fe40000f25270 */
[----:B------:R-:W-:Y:S02]  /*8400*/  ISETP.NE.AND P0, PT, R5, RZ, P0 ;  /* 0x000000ff0500720c */ /* 0x000fe40000705270 */
[----:B------:R-:W-:Y:S02]  /*8410*/  SEL R3, RZ, 0x1, !P2 ;  /* 0x00000001ff037807 */ /* 0x000fe40005000000 */
[----:B------:R-:W-:Y:S02]  /*8420*/  SEL R26, RZ, 0x1, !P3 ;  /* 0x00000001ff1a7807 */ /* 0x000fe40005800000 */
[----:B------:R-:W-:-:S02]  /*8430*/  SEL R18, RZ, 0x1, !P1 ;  /* 0x00000001ff127807 */ /* 0x000fc40004800000 */
[----:B------:R-:W-:Y:S01]  /*8440*/  SEL R24, RZ, 0x1, !P0 ;  /* 0x00000001ff187807 */ /* 0x000fe20004000000 */
[----:B------:R-:W-:Y:S05]  /*8450*/  @P4 BRA `(.L_x_25245) ;  /* 0x00000ed000004947 */ /* 0x000fea0003800000 */
[----:B--2---:R-:W-:Y:S01]  /*8460*/  IMAD R0, R2, 0x200, R17 ;  /* 0x0000020002007824 */ /* 0x004fe200078e0211 */
        /* <DEDUP_REMOVED lines=18> */
.L_x_25249:
[----:B------:R0:W-:Y:S01]  /*8590*/  STG.E.U8 [R8.64], R3 ;  /* 0x0000000308007986 */ /* 0x0001e2000c101124 */
[----:B------:R-:W-:Y:S05]  /*85a0*/  BRA `(.L_x_25245) ;  /* 0x00000d8000007947 */ /* 0x000fea0003800000 */
.L_x_25248:
        /* <DEDUP_REMOVED lines=10> */
.L_x_25252:
[----:B------:R0:W-:Y:S01]  /*8650*/  STG.E [R8.64], R3 ;  /* 0x0000000308007986 */ /* 0x0001e2000c101924 */
[----:B------:R-:W-:Y:S05]  /*8660*/  BRA `(.L_x_25245) ;  /* 0x00000cc000007947 */ /* 0x000fea0003800000 */
.L_x_25251:
[----:B------:R0:W-:Y:S01]  /*8670*/  STG.E.U16 [R8.64], R3 ;  /* 0x0000000308007986 */ /* 0x0001e2000c101524 */
[----:B------:R-:W-:Y:S05]  /*8680*/  BRA `(.L_x_25245) ;  /* 0x00000ca000007947 */ /* 0x000fea0003800000 */
.L_x_25247:
        /* <DEDUP_REMOVED lines=9> */
.L_x_25254:
[----:B------:R-:W0:Y:S02]  /*8720*/  I2F.S16 R0, R3 ;  /* 0x0000000300007306 */ /* 0x000e240000101400 */
[----:B0-----:R-:W-:-:S05]  /*8730*/  F2FP.PACK_AB R0, RZ, R0 ;  /* 0x00000000ff00723e */ /* 0x001fca00000000ff */
[----:B------:R0:W-:Y:S01]  /*8740*/  STG.E.U16 [R8.64], R0 ;  /* 0x0000000008007986 */ /* 0x0001e2000c101524 */
[----:B------:R-:W-:Y:S05]  /*8750*/  BRA `(.L_x_25245) ;  /* 0x00000bd000007947 */ /* 0x000fea0003800000 */
.L_x_25253:
        /* <DEDUP_REMOVED lines=10> */
.L_x_25256:
[----:B------:R-:W0:Y:S02]  /*8800*/  I2F.S16 R3, R3 ;  /* 0x0000000300037306 */ /* 0x000e240000101400 */
[----:B0-----:R-:W-:-:S04]  /*8810*/  F2FP.PACK_AB R3, RZ, R3 ;  /* 0x00000003ff03723e */ /* 0x001fc800000000ff */
[----:B------:R-:W-:-:S05]  /*8820*/  PRMT R3, R3, 0x5410, RZ ;  /* 0x0000541003037816 */ /* 0x000fca00000000ff */
[----:B------:R0:W-:Y:S01]  /*8830*/  STG.E [R8.64], R3 ;  /* 0x0000000308007986 */ /* 0x0001e2000c101924 */
[----:B------:R-:W-:Y:S05]  /*8840*/  BRA `(.L_x_25245) ;  /* 0x00000ae000007947 */ /* 0x000fea0003800000 */
.L_x_25255:
[----:B------:R-:W0:Y:S02]  /*8850*/  I2F.F64.S16 R4, R3 ;  /* 0x0000000300047312 */ /* 0x000e240000101c00 */
[----:B0-----:R0:W-:Y:S01]  /*8860*/  STG.E.64 [R8.64], R4 ;  /* 0x0000000408007986 */ /* 0x0011e2000c101b24 */
[----:B------:R-:W-:Y:S05]  /*8870*/  BRA `(.L_x_25245) ;  /* 0x00000ab000007947 */ /* 0x000fea0003800000 */
.L_x_25246:
        /* <DEDUP_REMOVED lines=10> */
.L_x_25259:
[----:B------:R-:W0:Y:S01]  /*8920*/  I2F.F64.S16 R4, R3 ;  /* 0x0000000300047312 */ /* 0x000e220000101c00 */
[----:B------:R-:W-:-:S05]  /*8930*/  CS2R R6, SRZ ;  /* 0x0000000000067805 */ /* 0x000fca000001ff00 */
[----:B0-----:R0:W-:Y:S01]  /*8940*/  STG.E.128 [R8.64], R4 ;  /* 0x0000000408007986 */ /* 0x0011e2000c101d24 */
[----:B------:R-:W-:Y:S05]  /*8950*/  BRA `(.L_x_25245) ;  /* 0x000009d000007947 */ /* 0x000fea0003800000 */
.L_x_25258:
        /* <DEDUP_REMOVED lines=21> */
.L_x_25263:
[----:B------:R-:W-:Y:S05]  /*8ab0*/  BSYNC B0 ;  /* 0x0000000000007941 */ /* 0x000fea0003800000 */
.L_x_25262:
[----:B------:R-:W-:-:S05]  /*8ac0*/  LOP3.LUT R5, R0, R5, RZ, 0xfc, !PT ;  /* 0x0000000500057212 */ /* 0x000fca00078efcff */
[----:B------:R0:W-:Y:S01]  /*8ad0*/  STG.E.U8 [R8.64], R5 ;  /* 0x0000000508007986 */ /* 0x0001e2000c101124 */
[----:B------:R-:W-:Y:S05]  /*8ae0*/  BRA `(.L_x_25245) ;  /* 0x0000084000007947 */ /* 0x000fea0003800000 */
.L_x_25261:
        /* <DEDUP_REMOVED lines=13> */
.L_x_25265:
[----:B------:R-:W-:Y:S01]  /*8bc0*/  IMAD.MOV.U32 R0, RZ, RZ, 0x7f ;  /* 0x0000007fff007424 */ /* 0x000fe200078e00ff */
[----:B------:R-:W-:-:S04]  /*8bd0*/  ISETP.GT.U32.AND P0, PT, R4, 0x7f800000, PT ;  /* 0x7f8000000400780c */ /* 0x000fc80003f04070 */
[----:B------:R-:W-:-:S04]  /*8be0*/  SEL R0, R0, 0x7c, P0 ;  /* 0x0000007c00007807 */ /* 0x000fc80000000000 */
.L_x_25266:
[----:B------:R-:W-:Y:S05]  /*8bf0*/  BSYNC B0 ;  /* 0x0000000000007941 */ /* 0x000fea0003800000 */
.L_x_25264:
[----:B------:R-:W-:-:S04]  /*8c00*/  LOP3.LUT R3, R5, 0x80000000, RZ, 0xc0, !PT ;  /* 0x8000000005037812 */ /* 0x000fc800078ec0ff */
[----:B------:R-:W-:-:S04]  /*8c10*/  SHF.R.U32.HI R3, RZ, 0x18, R3 ;  /* 0x00000018ff037819 */ /* 0x000fc80000011603 */
[----:B------:R-:W-:-:S05]  /*8c20*/  LOP3.LUT R3, R0, R3, RZ, 0xfc, !PT ;  /* 0x0000000300037212 */ /* 0x000fca00078efcff */
[----:B------:R0:W-:Y:S01]  /*8c30*/  STG.E.U8 [R8.64], R3 ;  /* 0x0000000308007986 */ /* 0x0001e2000c101124 */
[----:B------:R-:W-:Y:S05]  /*8c40*/  BRA `(.L_x_25245) ;  /* 0x000006e000007947 */ /* 0x000fea0003800000 */
.L_x_25260:
[----:B------:R-:W0:Y:S02]  /*8c50*/  I2F.S16 R0, R3 ;  /* 0x0000000300007306 */ /* 0x000e240000101400 */
[----:B0-----:R-:W-:-:S05]  /*8c60*/  F2FP.BF16.PACK_AB R0, RZ, R0 ;  /* 0x00000000ff00723e */ /* 0x001fca00000010ff */
[----:B------:R0:W-:Y:S01]  /*8c70*/  STG.E.U16 [R8.64], R0 ;  /* 0x0000000008007986 */ /* 0x0001e2000c101524 */
[----:B------:R-:W-:Y:S05]  /*8c80*/  BRA `(.L_x_25245) ;  /* 0x000006a000007947 */ /* 0x000fea0003800000 */
.L_x_25257:
        /* <DEDUP_REMOVED lines=10> */
.L_x_25269:
        /* <DEDUP_REMOVED lines=17> */
.L_x_25272:
[----:B------:R-:W-:-:S04]  /*8e40*/  LOP3.LUT R3, R3, 0x80000000, RZ, 0xc0, !PT ;  /* 0x8000000003037812 */ /* 0x000fc800078ec0ff */
[----:B------:R-:W-:-:S04]  /*8e50*/  SHF.R.U32.HI R3, RZ, 0x18, R3 ;  /* 0x00000018ff037819 */ /* 0x000fc80000011603 */
[----:B------:R-:W-:-:S04]  /*8e60*/  LOP3.LUT R0, R0, R3, RZ, 0xfc, !PT ;  /* 0x0000000300007212 */ /* 0x000fc800078efcff */
[----:B------:R-:W-:Y:S02]  /*8e70*/  PRMT R4, R0, 0x7610, R4 ;  /* 0x0000761000047816 */ /* 0x000fe40000000004 */
.L_x_25271:
[----:B------:R-:W-:Y:S05]  /*8e80*/  BSYNC B0 ;  /* 0x0000000000007941 */ /* 0x000fea0003800000 */
.L_x_25270:
[----:B------:R0:W-:Y:S01]  /*8e90*/  STG.E.U8 [R8.64], R4 ;  /* 0x0000000408007986 */ /* 0x0001e2000c101124 */
[----:B------:R-:W-:Y:S05]  /*8ea0*/  BRA `(.L_x_25245) ;  /* 0x0000048000007947 */ /* 0x000fea0003800000 */
.L_x_25268:
        /* <DEDUP_REMOVED lines=17> */
.L_x_25275:
[----:B------:R-:W-:-:S04]  /*8fc0*/  LOP3.LUT R3, R3, 0x80000000, RZ, 0xc0, !PT ;  /* 0x8000000003037812 */ /* 0x000fc800078ec0ff */
[----:B------:R-:W-:-:S04]  /*8fd0*/  SHF.R.U32.HI R3, RZ, 0x18, R3 ;  /* 0x00000018ff037819 */ /* 0x000fc80000011603 */
[----:B------:R-:W-:-:S04]  /*8fe0*/  LOP3.LUT R0, R0, R3, RZ, 0xfc, !PT ;  /* 0x0000000300007212 */ /* 0x000fc800078efcff */
[----:B------:R-:W-:Y:S02]  /*8ff0*/  PRMT R4, R0, 0x7610, R4 ;  /* 0x0000761000047816 */ /* 0x000fe40000000004 */
.L_x_25274:
[----:B------:R-:W-:Y:S05]  /*9000*/  BSYNC B0 ;  /* 0x0000000000007941 */ /* 0x000fea0003800000 */
.L_x_25273:
[----:B------:R0:W-:Y:S01]  /*9010*/  STG.E.U8 [R8.64], R4 ;  /* 0x0000000408007986 */ /* 0x0001e2000c101124 */
[----:B------:R-:W-:Y:S05]  /*9020*/  BRA `(.L_x_25245) ;  /* 0x0000030000007947 */ /* 0x000fea0003800000 */
.L_x_25267:
        /* <DEDUP_REMOVED lines=23> */
.L_x_25250:
        /* <DEDUP_REMOVED lines=20> */
.L_x_25277:
[----:B------:R-:W-:Y:S02]  /*92e0*/  IMAD.MOV.U32 R4, RZ, RZ, R3 ;  /* 0x000000ffff047224 */ /* 0x000fe400078e0003 */
[----:B------:R-:W-:-:S05]  /*92f0*/  IMAD.MOV.U32 R5, RZ, RZ, RZ ;  /* 0x000000ffff057224 */ /* 0x000fca00078e00ff */
[----:B------:R0:W-:Y:S01]  /*9300*/  STG.E.64 [R8.64], R4 ;  /* 0x0000000408007986 */ /* 0x0001e2000c101b24 */
[----:B------:R-:W-:Y:S05]  /*9310*/  BRA `(.L_x_25245) ;  /* 0x0000001000007947 */ /* 0x000fea0003800000 */
.L_x_25276:
[----:B------:R0:W-:Y:S02]  /*9320*/  STG.E [R8.64], R3 ;  /* 0x0000000308007986 */ /* 0x0001e4000c101924 */
.L_x_25245:
[----:B--2---:R-:W-:Y:S05]  /*9330*/  BSYNC B6 ;  /* 0x0000000000067941 */ /* 0x004fea0003800000 */
.L_x_25244:
        /* <DEDUP_REMOVED lines=21> */
.L_x_25283:
[----:B------:R0:W-:Y:S01]  /*9490*/  STG.E.U8 [R8.64], R26 ;  /* 0x0000001a08007986 */ /* 0x0001e2000c101124 */
[----:B------:R-:W-:Y:S05]  /*94a0*/  BRA `(.L_x_25285) ;  /* 0x00000d5000007947 */ /* 0x000fea0003800000 */
.L_x_25282:
        /* <DEDUP_REMOVED lines=9> */
.L_x_25287:
[----:B------:R0:W-:Y:S01]  /*9540*/  STG.E [R8.64], R26 ;  /* 0x0000001a08007986 */ /* 0x0001e2000c101924 */
[----:B------:R-:W-:Y:S05]  /*9550*/  BRA `(.L_x_25285) ;  /* 0x00000ca000007947 */ /* 0x000fea0003800000 */
.L_x_25286:
[----:B------:R0:W-:Y:S01]  /*9560*/  STG.E.U16 [R8.64], R26 ;  /* 0x0000001a08007986 */ /* 0x0001e2000c101524 */
[----:B------:R-:W-:Y:S05]  /*9570*/  BRA `(.L_x_25285) ;  /* 0x00000c8000007947 */ /* 0x000fea0003800000 */
.L_x_25281:
        /* <DEDUP_REMOVED lines=9> */
.L_x_25289:
[----:B------:R-:W0:Y:S02]  /*9610*/  I2F.S16 R0, R26 ;  /* 0x0000001a00007306 */ /* 0x000e240000101400 */
[----:B0-----:R-:W-:-:S05]  /*9620*/  F2FP.PACK_AB R0, RZ, R0 ;  /* 0x00000000ff00723e */ /* 0x001fca00000000ff */
[----:B------:R0:W-:Y:S01]  /*9630*/  STG.E.U16 [R8.64], R0 ;  /* 0x0000000008007986 */ /* 0x0001e2000c101524 */
[----:B------:R-:W-:Y:S05]  /*9640*/  BRA `(.L_x_25285) ;  /* 0x00000bb000007947 */ /* 0x000fea0003800000 */
.L_x_25288:
        /* <DEDUP_REMOVED lines=10> */
.L_x_25291:
[----:B------:R-:W0:Y:S02]  /*96f0*/  I2F.S16 R26, R26 ;  /* 0x0000001a001a7306 */ /* 0x000e240000101400 */
[----:B0-----:R-:W-:-:S04]  /*9700*/  F2FP.PACK_AB R3, RZ, R26 ;  /* 0x0000001aff03723e */ /* 0x001fc800000000ff */
[----:B------:R-:W-:-:S05]  /*9710*/  PRMT R3, R3, 0x5410, RZ ;  /* 0x0000541003037816 */ /* 0x000fca00000000ff */
[----:B------:R0:W-:Y:S01]  /*9720*/  STG.E [R8.64], R3 ;  /* 0x0000000308007986 */ /* 0x0001e2000c101924 */
[----:B------:R-:W-:Y:S05]  /*9730*/  BRA `(.L_x_25285) ;  /* 0x00000ac000007947 */ /* 0x000fea0003800000 */
.L_x_25290:
[----:B------:R-:W0:Y:S02]  /*9740*/  I2F.F64.S16 R26, R26 ;  /* 0x0000001a001a7312 */ /* 0x000e240000101c00 */
[----:B0-----:R0:W-:Y:S01]  /*9750*/  STG.E.64 [R8.64], R26 ;  /* 0x0000001a08007986 */ /* 0x0011e2000c101b24 */
[----:B------:R-:W-:Y:S05]  /*9760*/  BRA `(.L_x_25285) ;  /* 0x00000a9000007947 */ /* 0x000fea0003800000 */
.L_x_25280:
        /* <DEDUP_REMOVED lines=10> */
.L_x_25294:
[----:B------:R-:W0:Y:S01]  /*9810*/  I2F.F64.S16 R4, R26 ;  /* 0x0000001a00047312 */ /* 0x000e220000101c00 */
[----:B------:R-:W-:-:S05]  /*9820*/  CS2R R6, SRZ ;  /* 0x0000000000067805 */ /* 0x000fca000001ff00 */
[----:B0-----:R0:W-:Y:S01]  /*9830*/  STG.E.128 [R8.64], R4 ;  /* 0x0000000408007986 */ /* 0x0011e2000c101d24 */
[----:B------:R-:W-:Y:S05]  /*9840*/  BRA `(.L_x_25285) ;  /* 0x000009b000007947 */ /* 0x000fea0003800000 */
.L_x_25293:
        /* <DEDUP_REMOVED lines=21> */
.L_x_25298:
[----:B------:R-:W-:Y:S05]  /*99a0*/  BSYNC B0 ;  /* 0x0000000000007941 */ /* 0x000fea0003800000 */
.L_x_25297:
[----:B------:R-:W-:-:S05]  /*99b0*/  LOP3.LUT R5, R0, R5, RZ, 0xfc, !PT ;  /* 0x0000000500057212 */ /* 0x000fca00078efcff */
[----:B------:R0:W-:Y:S01]  /*99c0*/  STG.E.U8 [R8.64], R5 ;  /* 0x0000000508007986 */ /* 0x0001e2000c101124 */
[----:B------:R-:W-:Y:S05]  /*99d0*/  BRA `(.L_x_25285) ;  /* 0x0000082000007947 */ /* 0x000fea0003800000 */
.L_x_25296:
        /* <DEDUP_REMOVED lines=13> */
.L_x_25300:
[----:B------:R-:W-:Y:S01]  /*9ab0*/  IMAD.MOV.U32 R0, RZ, RZ, 0x7f ;  /* 0x0000007fff007424 */ /* 0x000fe200078e00ff */
[----:B------:R-:W-:-:S04]  /*9ac0*/  ISETP.GT.U32.AND P0, PT, R3, 0x7f800000, PT ;  /* 0x7f8000000300780c */ /* 0x000fc80003f04070 */
[----:B------:R-:W-:-:S04]  /*9ad0*/  SEL R0, R0, 0x7c, P0 ;  /* 0x0000007c00007807 */ /* 0x000fc80000000000 */
.L_x_25301:
[----:B------:R-:W-:Y:S05]  /*9ae0*/  BSYNC B0 ;  /* 0x0000000000007941 */ /* 0x000fea0003800000 */
.L_x_25299:
[----:B------:R-:W-:-:S04]  /*9af0*/  LOP3.LUT R3, R5, 0x80000000, RZ, 0xc0, !PT ;  /* 0x8000000005037812 */ /* 0x000fc800078ec0ff */
[----:B------:R-:W-:-:S04]  /*9b00*/  SHF.R.U32.HI R3, RZ, 0x18, R3 ;  /* 0x00000018ff037819 */ /* 0x000fc80000011603 */
[----:B------:R-:W-:-:S05]  /*9b10*/  LOP3.LUT R3, R0, R3, RZ, 0xfc, !PT ;  /* 0x0000000300037212 */ /* 0x000fca00078efcff */
[----:B------:R0:W-:Y:S01]  /*9b20*/  STG.E.U8 [R8.64], R3 ;  /* 0x0000000308007986 */ /* 0x0001e2000c101124 */
[----:B------:R-:W-:Y:S05]  /*9b30*/  BRA `(.L_x_25285) ;  /* 0x000006c000007947 */ /* 0x000fea0003800000 */
.L_x_25295:
[----:B------:R-:W0:Y:S02]  /*9b40*/  I2F.S16 R0, R26 ;  /* 0x0000001a00007306 */ /* 0x000e240000101400 */
[----:B0-----:R-:W-:-:S05]  /*9b50*/  F2FP.BF16.PACK_AB R0, RZ, R0 ;  /* 0x00000000ff00723e */ /* 0x001fca00000010ff */
[----:B------:R0:W-:Y:S01]  /*9b60*/  STG.E.U16 [R8.64], R0 ;  /* 0x0000000008007986 */ /* 0x0001e2000c101524 */
[----:B------:R-:W-:Y:S05]  /*9b70*/  BRA `(.L_x_25285) ;  /* 0x0000068000007947 */ /* 0x000fea0003800000 */
.L_x_25292:
        /* <DEDUP_REMOVED lines=10> */
.L_x_25304:
        /* <DEDUP_REMOVED lines=17> */
.L_x_25307:
[----:B------:R-:W-:-:S04]  /*9d30*/  LOP3.LUT R3, R5, 0x80000000, RZ, 0xc0, !PT ;  /* 0x8000000005037812 */ /* 0x000fc800078ec0ff */
[----:B------:R-:W-:-:S04]  /*9d40*/  SHF.R.U32.HI R3, RZ, 0x18, R3 ;  /* 0x00000018ff037819 */ /* 0x000fc80000011603 */
[----:B------:R-:W-:-:S04]  /*9d50*/  LOP3.LUT R0, R0, R3, RZ, 0xfc, !PT ;  /* 0x0000000300007212 */ /* 0x000fc800078efcff */
[----:B------:R-:W-:Y:S02]  /*9d60*/  PRMT R4, R0, 0x7610, R4 ;  /* 0x0000761000047816 */ /* 0x000fe40000000004 */
.L_x_25306:
[----:B------:R-:W-:Y:S05]  /*9d70*/  BSYNC B0 ;  /* 0x0000000000007941 */ /* 0x000fea0003800000 */
.L_x_25305:
[----:B------:R0:W-:Y:S01]  /*9d80*/  STG.E.U8 [R8.64], R4 ;  /* 0x0000000408007986 */ /* 0x0001e2000c101124 */
[----:B------:R-:W-:Y:S05]  /*9d90*/  BRA `(.L_x_25285) ;  /* 0x0000046000007947 */ /* 0x000fea0003800000 */
.L_x_25303:
        /* <DEDUP_REMOVED lines=17> */
.L_x_25310:
[----:B------:R-:W-:-:S04]  /*9eb0*/  LOP3.LUT R3, R5, 0x80000000, RZ, 0xc0, !PT ;  /* 0x8000000005037812 */ /* 0x000fc800078ec0ff */
[----:B------:R-:W-:-:S04]  /*9ec0*/  SHF.R.U32.HI R3, RZ, 0x18, R3 ;  /* 0x00000018ff037819 */ /* 0x000fc80000011603 */
[----:B------:R-:W-:-:S04]  /*9ed0*/  LOP3.LUT R0, R0, R3, RZ, 0xfc, !PT ;  /* 0x0000000300007212 */ /* 0x000fc800078efcff */
[----:B------:R-:W-:Y:S02]  /*9ee0*/  PRMT R4, R0, 0x7610, R4 ;  /* 0x0000761000047816 */ /* 0x000fe40000000004 */
.L_x_25309:
[----:B------:R-:W-:Y:S05]  /*9ef0*/  BSYNC B0 ;  /* 0x0000000000007941 */ /* 0x000fea0003800000 */
.L_x_25308:
[----:B------:R0:W-:Y:S01]  /*9f00*/  STG.E.U8 [R8.64], R4 ;  /* 0x0000000408007986 */ /* 0x0001e2000c101124 */
[----:B------:R-:W-:Y:S05]  /*9f10*/  BRA `(.L_x_25285) ;  /* 0x000002e000007947 */ /* 0x000fea0003800000 */
.L_x_25302:
        /* <DEDUP_REMOVED lines=22> */
.L_x_25284:
        /* <DEDUP_REMOVED lines=20> */
.L_x_25312:
[----:B------:R-:W-:-:S05]  /*a1c0*/  IMAD.MOV.U32 R27, RZ, RZ, RZ ;  /* 0x000000ffff1b7224 */ /* 0x000fca00078e00ff */
[----:B------:R0:W-:Y:S01]  /*a1d0*/  STG.E.64 [R8.64], R26 ;  /* 0x0000001a08007986 */ /* 0x0001e2000c101b24 */
[----:B------:R-:W-:Y:S05]  /*a1e0*/  BRA `(.L_x_25285) ;  /* 0x0000001000007947 */ /* 0x000fea0003800000 */
.L_x_25311:
[----:B------:R0:W-:Y:S02]  /*a1f0*/  STG.E [R8.64], R26 ;  /* 0x0000001a08007986 */ /* 0x0001e4000c101924 */
.L_x_25285:
        /* <DEDUP_REMOVED lines=21> */
.L_x_25316:
[----:B------:R0:W-:Y:S01]  /*a350*/  STG.E.U8 [R8.64], R18 ;  /* 0x0000001208007986 */ /* 0x0001e2000c101124 */
[----:B------:R-:W-:Y:S05]  /*a360*/  BRA `(.L_x_25318) ;  /* 0x00000d5000007947 */ /* 0x000fea0003800000 */
.L_x_25315:
        /* <DEDUP_REMOVED lines=9> */
.L_x_25320:
[----:B------:R0:W-:Y:S01]  /*a400*/  STG.E [R8.64], R18 ;  /* 0x0000001208007986 */ /* 0x0001e2000c101924 */
[----:B------:R-:W-:Y:S05]  /*a410*/  BRA `(.L_x_25318) ;  /* 0x00000ca000007947 */ /* 0x000fea0003800000 */
.L_x_25319:
[----:B------:R0:W-:Y:S01]  /*a420*/  STG.E.U16 [R8.64], R18 ;  /* 0x0000001208007986 */ /* 0x0001e2000c101524 */
[----:B------:R-:W-:Y:S05]  /*a430*/  BRA `(.L_x_25318) ;  /* 0x00000c8000007947 */ /* 0x000fea0003800000 */
.L_x_25314:
        /* <DEDUP_REMOVED lines=9> */
.L_x_25322:
[----:B------:R-:W0:Y:S02]  /*a4d0*/  I2F.S16 R0, R18 ;  /* 0x0000001200007306 */ /* 0x000e240000101400 */
[----:B0-----:R-:W-:-:S05]  /*a4e0*/  F2FP.PACK_AB R0, RZ, R0 ;  /* 0x00000000ff00723e */ /* 0x001fca00000000ff */
[----:B------:R0:W-:Y:S01]  /*a4f0*/  STG.E.U16 [R8.64], R0 ;  /* 0x0000000008007986 */ /* 0x0001e2000c101524 */
[----:B------:R-:W-:Y:S05]  /*a500*/  BRA `(.L_x_25318) ;  /* 0x00000bb000007947 */ /* 0x000fea0003800000 */
.L_x_25321:
        /* <DEDUP_REMOVED lines=10> */
.L_x_25324:
[----:B------:R-:W0:Y:S02]  /*a5b0*/  I2F.S16 R18, R18 ;  /* 0x0000001200127306 */ /* 0x000e240000101400 */
[----:B0-----:R-:W-:-:S04]  /*a5c0*/  F2FP.PACK_AB R3, RZ, R18 ;  /* 0x00000012ff03723e */ /* 0x001fc800000000ff */
[----:B------:R-:W-:-:S05]  /*a5d0*/  PRMT R3, R3, 0x5410, RZ ;  /* 0x0000541003037816 */ /* 0x000fca00000000ff */
[----:B------:R0:W-:Y:S01]  /*a5e0*/  STG.E [R8.64], R3 ;  /* 0x0000000308007986 */ /* 0x0001e2000c101924 */
[----:B------:R-:W-:Y:S05]  /*a5f0*/  BRA `(.L_x_25318) ;  /* 0x00000ac000007947 */ /* 0x000fea0003800000 */
.L_x_25323:
[----:B------:R-:W0:Y:S02]  /*a600*/  I2F.F64.S16 R18, R18 ;  /* 0x0000001200127312 */ /* 0x000e240000101c00 */
[----:B0-----:R0:W-:Y:S01]  /*a610*/  STG.E.64 [R8.64], R18 ;  /* 0x0000001208007986 */ /* 0x0011e2000c101b24 */
[----:B------:R-:W-:Y:S05]  /*a620*/  BRA `(.L_x_25318) ;  /* 0x00000a9000007947 */ /* 0x000fea0003800000 */
.L_x_25313:
        /* <DEDUP_REMOVED lines=10> */
.L_x_25327:
[----:B------:R-:W0:Y:S01]  /*a6d0*/  I2F.F64.S16 R4, R18 ;  /* 0x0000001200047312 */ /* 0x000e220000101c00 */
[----:B------:R-:W-:-:S05]  /*a6e0*/  CS2R R6, SRZ ;  /* 0x0000000000067805 */ /* 0x000fca000001ff00 */
[----:B0-----:R0:W-:Y:S01]  /*a6f0*/  STG.E.128 [R8.64], R4 ;  /* 0x0000000408007986 */ /* 0x0011e2000c101d24 */
[----:B------:R-:W-:Y:S05]  /*a700*/  BRA `(.L_x_25318) ;  /* 0x000009b000007947 */ /* 0x000fea0003800000 */
.L_x_25326:
        /* <DEDUP_REMOVED lines=21> */
.L_x_25331:
[----:B------:R-:W-:Y:S05]  /*a860*/  BSYNC B0 ;  /* 0x0000000000007941 */ /* 0x000fea0003800000 */
.L_x_25330:
[----:B------:R-:W-:-:S05]  /*a870*/  LOP3.LUT R5, R0, R5, RZ, 0xfc, !PT ;  /* 0x0000000500057212 */ /* 0x000fca00078efcff */
[----:B------:R0:W-:Y:S01]  /*a880*/  STG.E.U8 [R8.64], R5 ;  /* 0x0000000508007986 */ /* 0x0001e2000c101124 */
[----:B------:R-:W-:Y:S05]  /*a890*/  BRA `(.L_x_25318) ;  /* 0x0000082000007947 */ /* 0x000fea0003800000 */
.L_x_25329:
        /* <DEDUP_REMOVED lines=13> */
.L_x_25333:
[----:B------:R-:W-:Y:S01]  /*a970*/  IMAD.MOV.U32 R0, RZ, RZ, 0x7f ;  /* 0x0000007fff007424 */ /* 0x000fe200078e00ff */
[----:B------:R-:W-:-:S04]  /*a980*/  ISETP.GT.U32.AND P0, PT, R3, 0x7f800000, PT ;  /* 0x7f8000000300780c */ /* 0x000fc80003f04070 */
[----:B------:R-:W-:-:S04]  /*a990*/  SEL R0, R0, 0x7c, P0 ;  /* 0x0000007c00007807 */ /* 0x000fc80000000000 */
.L_x_25334:
[----:B------:R-:W-:Y:S05]  /*a9a0*/  BSYNC B0 ;  /* 0x0000000000007941 */ /* 0x000fea0003800000 */
.L_x_25332:
[----:B------:R-:W-:-:S04]  /*a9b0*/  LOP3.LUT R3, R5, 0x80000000, RZ, 0xc0, !PT ;  /* 0x8000000005037812 */ /* 0x000fc800078ec0ff */
[----:B------:R-:W-:-:S04]  /*a9c0*/  SHF.R.U32.HI R3, RZ, 0x18, R3 ;  /* 0x00000018ff037819 */ /* 0x000fc80000011603 */
[----:B------:R-:W-:-:S05]  /*a9d0*/  LOP3.LUT R3, R0, R3, RZ, 0xfc, !PT ;  /* 0x0000000300037212 */ /* 0x000fca00078efcff */
[----:B------:R0:W-:Y:S01]  /*a9e0*/  STG.E.U8 [R8.64], R3 ;  /* 0x0000000308007986 */ /* 0x0001e2000c101124 */
[----:B------:R-:W-:Y:S05]  /*a9f0*/  BRA `(.L_x_25318) ;  /* 0x000006c000007947 */ /* 0x000fea0003800000 */
.L_x_25328:
[----:B------:R-:W0:Y:S02]  /*aa00*/  I2F.S16 R0, R18 ;  /* 0x0000001200007306 */ /* 0x000e240000101400 */
[----:B0-----:R-:W-:-:S05]  /*aa10*/  F2FP.BF16.PACK_AB R0, RZ, R0 ;  /* 0x00000000ff00723e */ /* 0x001fca00000010ff */
[----:B------:R0:W-:Y:S01]  /*aa20*/  STG.E.U16 [R8.64], R0 ;  /* 0x0000000008007986 */ /* 0x0001e2000c101524 */
[----:B------:R-:W-:Y:S05]  /*aa30*/  BRA `(.L_x_25318) ;  /* 0x0000068000007947 */ /* 0x000fea0003800000 */
.L_x_25325:
        /* <DEDUP_REMOVED lines=10> */
.L_x_25337:
        /* <DEDUP_REMOVED lines=17> */
.L_x_25340:
[----:B------:R-:W-:-:S04]  /*abf0*/  LOP3.LUT R3, R5, 0x80000000, RZ, 0xc0, !PT ;  /* 0x8000000005037812 */ /* 0x000fc800078ec0ff */
[----:B------:R-:W-:-:S04]  /*ac00*/  SHF.R.U32.HI R3, RZ, 0x18, R3 ;  /* 0x00000018ff037819 */ /* 0x000fc80000011603 */
[----:B------:R-:W-:-:S04]  /*ac10*/  LOP3.LUT R0, R0, R3, RZ, 0xfc, !PT ;  /* 0x0000000300007212 */ /* 0x000fc800078efcff */
[----:B------:R-:W-:Y:S02]  /*ac20*/  PRMT R4, R0, 0x7610, R4 ;  /* 0x0000761000047816 */ /* 0x000fe40000000004 */
.L_x_25339:
[----:B------:R-:W-:Y:S05]  /*ac30*/  BSYNC B0 ;  /* 0x0000000000007941 */ /* 0x000fea0003800000 */
.L_x_25338:
[----:B------:R0:W-:Y:S01]  /*ac40*/  STG.E.U8 [R8.64], R4 ;  /* 0x0000000408007986 */ /* 0x0001e2000c101124 */
[----:B------:R-:W-:Y:S05]  /*ac50*/  BRA `(.L_x_25318) ;  /* 0x0000046000007947 */ /* 0x000fea0003800000 */
.L_x_25336:
        /* <DEDUP_REMOVED lines=17> */
.L_x_25343:
[----:B------:R-:W-:-:S04]  /*ad70*/  LOP3.LUT R3, R5, 0x80000000, RZ, 0xc0, !PT ;  /* 0x8000000005037812 */ /* 0x000fc800078ec0ff */
[----:B------:R-:W-:-:S04]  /*ad80*/  SHF.R.U32.HI R3, RZ, 0x18, R3 ;  /* 0x00000018ff037819 */ /* 0x000fc80000011603 */
[----:B------:R-:W-:-:S04]  /*ad90*/  LOP3.LUT R0, R0, R3, RZ, 0xfc, !PT ;  /* 0x0000000300007212 */ /* 0x000fc800078efcff */
[----:B------:R-:W-:Y:S02]  /*ada0*/  PRMT R4, R0, 0x7610, R4 ;  /* 0x0000761000047816 */ /* 0x000fe40000000004 */
.L_x_25342:
[----:B------:R-:W-:Y:S05]  /*adb0*/  BSYNC B0 ;  /* 0x0000000000007941 */ /* 0x000fea0003800000 */
.L_x_25341:
[----:B------:R0:W-:Y:S01]  /*adc0*/  STG.E.U8 [R8.64], R4 ;  /* 0x0000000408007986 */ /* 0x0001e2000c101124 */
[----:B------:R-:W-:Y:S05]  /*add0*/  BRA `(.L_x_25318) ;  /* 0x000002e000007947 */ /* 0x000fea0003800000 */
.L_x_25335:
        /* <DEDUP_REMOVED lines=22> */
.L_x_25317:
        /* <DEDUP_REMOVED lines=20> */
.L_x_25345:
[----:B------:R-:W-:-:S05]  /*b080*/  IMAD.MOV.U32 R19, RZ, RZ, RZ ;  /* 0x000000ffff137224 */ /* 0x000fca00078e00ff */
[----:B------:R0:W-:Y:S01]  /*b090*/  STG.E.64 [R8.64], R18 ;  /* 0x0000001208007986 */ /* 0x0001e2000c101b24 */
[----:B------:R-:W-:Y:S05]  /*b0a0*/  BRA `(.L_x_25318) ;  /* 0x0000001000007947 */ /* 0x000fea0003800000 */
.L_x_25344:
[----:B------:R0:W-:Y:S02]  /*b0b0*/  STG.E [R8.64], R18 ;  /* 0x0000001208007986 */ /* 0x0001e4000c101924 */
.L_x_25318:
[----:B------:R-:W-:Y:S02]  /*b0c0*/  IADD3 R17, R17, 0x80, RZ ;  /* 0x0000008011117810 */ /* 0x000fe40007ffe0ff */
.L_x_25279:
[----:B------:R-:W-:Y:S05]  /*b0d0*/  BSYNC B6 ;  /* 0x0000000000067941 */ /* 0x000fea0003800000 */
.L_x_25278:
        /* <DEDUP_REMOVED lines=19> */
.L_x_25349:
[----:B------:R-:W-:Y:S01]  /*b210*/  STG.E.U8 [R2.64], R24 ;  /* 0x0000001802007986 */ /* 0x000fe2000c101124 */
[----:B------:R-:W-:Y:S05]  /*b220*/  EXIT ;  /* 0x000000000000794d */ /* 0x000fea0003800000 */
.L_x_25348:
        /* <DEDUP_REMOVED lines=9> */
.L_x_25352:
[----:B------:R-:W-:Y:S01]  /*b2c0*/  STG.E [R2.64], R24 ;  /* 0x0000001802007986 */ /* 0x000fe2000c101924 */
[----:B------:R-:W-:Y:S05]  /*b2d0*/  EXIT ;  /* 0x000000000000794d */ /* 0x000fea0003800000 */
.L_x_25351:
[----:B------:R-:W-:Y:S01]  /*b2e0*/  STG.E.U16 [R2.64], R24 ;  /* 0x0000001802007986 */ /* 0x000fe2000c101524 */
[----:B------:R-:W-:Y:S05]  /*b2f0*/  EXIT ;  /* 0x000000000000794d */ /* 0x000fea0003800000 */
.L_x_25347:
        /* <DEDUP_REMOVED lines=9> */
.L_x_25354:
[----:B------:R-:W0:Y:S02]  /*b390*/  I2F.S16 R0, R24 ;  /* 0x0000001800007306 */ /* 0x000e240000101400 */
[----:B0-----:R-:W-:-:S05]  /*b3a0*/  F2FP.PACK_AB R0, RZ, R0 ;  /* 0x00000000ff00723e */ /* 0x001fca00000000ff */
[----:B------:R-:W-:Y:S01]  /*b3b0*/  STG.E.U16 [R2.64], R0 ;  /* 0x0000000002007986 */ /* 0x000fe2000c101524 */
[----:B------:R-:W-:Y:S05]  /*b3c0*/  EXIT ;  /* 0x000000000000794d */ /* 0x000fea0003800000 */
.L_x_25353:
        /* <DEDUP_REMOVED lines=10> */
.L_x_25356:
[----:B------:R-:W0:Y:S02]  /*b470*/  I2F.S16 R24, R24 ;  /* 0x0000001800187306 */ /* 0x000e240000101400 */
[----:B0-----:R-:W-:-:S04]  /*b480*/  F2FP.PACK_AB R5, RZ, R24 ;  /* 0x00000018ff05723e */ /* 0x001fc800000000ff */
[----:B------:R-:W-:-:S05]  /*b490*/  PRMT R5, R5, 0x5410, RZ ;  /* 0x0000541005057816 */ /* 0x000fca00000000ff */
[----:B------:R-:W-:Y:S01]  /*b4a0*/  STG.E [R2.64], R5 ;  /* 0x0000000502007986 */ /* 0x000fe2000c101924 */
[----:B------:R-:W-:Y:S05]  /*b4b0*/  EXIT ;  /* 0x000000000000794d */ /* 0x000fea0003800000 */
.L_x_25355:
[----:B------:R-:W0:Y:S02]  /*b4c0*/  I2F.F64.S16 R24, R24 ;  /* 0x0000001800187312 */ /* 0x000e240000101c00 */
[----:B0-----:R-:W-:Y:S01]  /*b4d0*/  STG.E.64 [R2.64], R24 ;  /* 0x0000001802007986 */ /* 0x001fe2000c101b24 */
[----:B------:R-:W-:Y:S05]  /*b4e0*/  EXIT ;  /* 0x000000000000794d */ /* 0x000fea0003800000 */
.L_x_25346:
        /* <DEDUP_REMOVED lines=10> */
.L_x_25359:
[----:B------:R-:W0:Y:S01]  /*b590*/  I2F.F64.S16 R24, R24 ;  /* 0x0000001800187312 */ /* 0x000e220000101c00 */
[----:B------:R-:W-:-:S05]  /*b5a0*/  CS2R R26, SRZ ;  /* 0x00000000001a7805 */ /* 0x000fca000001ff00 */
[----:B0-----:R-:W-:Y:S01]  /*b5b0*/  STG.E.128 [R2.64], R24 ;  /* 0x0000001802007986 */ /* 0x001fe2000c101d24 */
[----:B------:R-:W-:Y:S05]  /*b5c0*/  EXIT ;  /* 0x000000000000794d */ /* 0x000fea0003800000 */
.L_x_25358:
        /* <DEDUP_REMOVED lines=21> */
.L_x_25363:
[----:B------:R-:W-:Y:S05]  /*b720*/  BSYNC B0 ;  /* 0x0000000000007941 */ /* 0x000fea0003800000 */
.L_x_25362:
[----:B------:R-:W-:-:S05]  /*b730*/  LOP3.LUT R5, R0, R5, RZ, 0xfc, !PT ;  /* 0x0000000500057212 */ /* 0x000fca00078efcff */
[----:B------:R-:W-:Y:S01]  /*b740*/  STG.E.U8 [R2.64], R5 ;  /* 0x0000000502007986 */ /* 0x000fe2000c101124 */
[----:B------:R-:W-:Y:S05]  /*b750*/  EXIT ;  /* 0x000000000000794d */ /* 0x000fea0003800000 */
.L_x_25361:
        /* <DEDUP_REMOVED lines=13> */
.L_x_25365:
[----:B------:R-:W-:Y:S01]  /*b830*/  IMAD.MOV.U32 R0, RZ, RZ, 0x7f ;  /* 0x0000007fff007424 */ /* 0x000fe200078e00ff */
[----:B------:R-:W-:-:S04]  /*b840*/  ISETP.GT.U32.AND P0, PT, R4, 0x7f800000, PT ;  /* 0x7f8000000400780c */ /* 0x000fc80003f04070 */
[----:B------:R-:W-:-:S04]  /*b850*/  SEL R0, R0, 0x7c, P0 ;  /* 0x0000007c00007807 */ /* 0x000fc80000000000 */
.L_x_25366:
[----:B------:R-:W-:Y:S05]  /*b860*/  BSYNC B0 ;  /* 0x0000000000007941 */ /* 0x000fea0003800000 */
.L_x_25364:
[----:B------:R-:W-:-:S04]  /*b870*/  LOP3.LUT R4, R5, 0x80000000, RZ, 0xc0, !PT ;  /* 0x8000000005047812 */ /* 0x000fc800078ec0ff */
[----:B------:R-:W-:-:S04]  /*b880*/  SHF.R.U32.HI R5, RZ, 0x18, R4 ;  /* 0x00000018ff057819 */ /* 0x000fc80000011604 */
[----:B------:R-:W-:-:S05]  /*b890*/  LOP3.LUT R5, R0, R5, RZ, 0xfc, !PT ;  /* 0x0000000500057212 */ /* 0x000fca00078efcff */
[----:B------:R-:W-:Y:S01]  /*b8a0*/  STG.E.U8 [R2.64], R5 ;  /* 0x0000000502007986 */ /* 0x000fe2000c101124 */
[----:B------:R-:W-:Y:S05]  /*b8b0*/  EXIT ;  /* 0x000000000000794d */ /* 0x000fea0003800000 */
.L_x_25360:
[----:B------:R-:W0:Y:S02]  /*b8c0*/  I2F.S16 R0, R24 ;  /* 0x0000001800007306 */ /* 0x000e240000101400 */
[----:B0-----:R-:W-:-:S05]  /*b8d0*/  F2FP.BF16.PACK_AB R0, RZ, R0 ;  /* 0x00000000ff00723e */ /* 0x001fca00000010ff */
[----:B------:R-:W-:Y:S01]  /*b8e0*/  STG.E.U16 [R2.64], R0 ;  /* 0x0000000002007986 */ /* 0x000fe2000c101524 */
[----:B------:R-:W-:Y:S05]  /*b8f0*/  EXIT ;  /* 0x000000000000794d */ /* 0x000fea0003800000 */
.L_x_25357:
        /* <DEDUP_REMOVED lines=10> */
.L_x_25369:
        /* <DEDUP_REMOVED lines=17> */
.L_x_25372:
[----:B------:R-:W-:-:S04]  /*bab0*/  LOP3.LUT R0, R7, 0x80000000, RZ, 0xc0, !PT ;  /* 0x8000000007007812 */ /* 0x000fc800078ec0ff */
[----:B------:R-:W-:-:S04]  /*bac0*/  SHF.R.U32.HI R5, RZ, 0x18, R0 ;  /* 0x00000018ff057819 */ /* 0x000fc80000011600 */
[----:B------:R-:W-:-:S04]  /*bad0*/  LOP3.LUT R4, R4, R5, RZ, 0xfc, !PT ;  /* 0x0000000504047212 */ /* 0x000fc800078efcff */
[----:B------:R-:W-:Y:S02]  /*bae0*/  PRMT R0, R4, 0x7610, R0 ;  /* 0x0000761004007816 */ /* 0x000fe40000000000 */
.L_x_25371:
[----:B------:R-:W-:Y:S05]  /*baf0*/  BSYNC B0 ;  /* 0x0000000000007941 */ /* 0x000fea0003800000 */
.L_x_25370:
[----:B------:R-:W-:Y:S01]  /*bb00*/  STG.E.U8 [R2.64], R0 ;  /* 0x0000000002007986 */ /* 0x000fe2000c101124 */
[----:B------:R-:W-:Y:S05]  /*bb10*/  EXIT ;  /* 0x000000000000794d */ /* 0x000fea0003800000 */
.L_x_25368:
        /* <DEDUP_REMOVED lines=17> */
.L_x_25375:
[----:B------:R-:W-:-:S04]  /*bc30*/  LOP3.LUT R0, R7, 0x80000000, RZ, 0xc0, !PT ;  /* 0x8000000007007812 */ /* 0x000fc800078ec0ff */
[----:B------:R-:W-:-:S04]  /*bc40*/  SHF.R.U32.HI R5, RZ, 0x18, R0 ;  /* 0x00000018ff057819 */ /* 0x000fc80000011600 */
[----:B------:R-:W-:-:S04]  /*bc50*/  LOP3.LUT R4, R4, R5, RZ, 0xfc, !PT ;  /* 0x0000000504047212 */ /* 0x000fc800078efcff */
[----:B------:R-:W-:Y:S02]  /*bc60*/  PRMT R0, R4, 0x7610, R0 ;  /* 0x0000761004007816 */ /* 0x000fe40000000000 */
.L_x_25374:
[----:B------:R-:W-:Y:S05]  /*bc70*/  BSYNC B0 ;  /* 0x0000000000007941 */ /* 0x000fea0003800000 */
.L_x_25373:
[----:B------:R-:W-:Y:S01]  /*bc80*/  STG.E.U8 [R2.64], R0 ;  /* 0x0000000002007986 */ /* 0x000fe2000c101124 */
[----:B------:R-:W-:Y:S05]  /*bc90*/  EXIT ;  /* 0x000000000000794d */ /* 0x000fea0003800000 */
.L_x_25367:
        /* <DEDUP_REMOVED lines=22> */
.L_x_25350:
        /* <DEDUP_REMOVED lines=20> */
.L_x_25377:
[----:B------:R-:W-:-:S05]  /*bf40*/  IMAD.MOV.U32 R25, RZ, RZ, RZ ;  /* 0x000000ffff197224 */ /* 0x000fca00078e00ff */
[----:B------:R-:W-:Y:S01]  /*bf50*/  STG.E.64 [R2.64], R24 ;  /* 0x0000001802007986 */ /* 0x000fe2000c101b24 */
[----:B------:R-:W-:Y:S05]  /*bf60*/  EXIT ;  /* 0x000000000000794d */ /* 0x000fea0003800000 */
.L_x_25376:
[----:B------:R-:W-:Y:S01]  /*bf70*/  STG.E [R2.64], R24 ;  /* 0x0000001802007986 */ /* 0x000fe2000c101924 */
[----:B------:R-:W-:Y:S05]  /*bf80*/  EXIT ;  /* 0x000000000000794d */ /* 0x000fea0003800000 */
.L_x_25378:
        /* <DEDUP_REMOVED lines=15> */
.L_x_40185:


//--------------------- .text._ZN2at6native18elementwise_kernelILi128ELi4EZNS0_22gpu_kernel_impl_nocastINS0_13BinaryFunctorIbbbZNS0_19minimum_kernel_cudaERNS_18TensorIteratorBaseEEUlbbE_EEEEvS5_RKT_EUliE_EEviT1_ --------------------------
	.section	.text._ZN2at6native18elementwise_kernelILi128ELi4EZNS0_22gpu_kernel_impl_nocastINS0_13BinaryFunctorIbbbZNS0_19minimum_kernel_cudaERNS_18TensorIteratorBaseEEUlbbE_EEEEvS5_RKT_EUliE_EEviT1_,"ax",@progbits
	.sectioninfo	@"SHI_REGISTERS=12"
	.align	128
        .global         _ZN2at6native18elementwise_kernelILi128ELi4EZNS0_22gpu_kernel_impl_nocastINS0_13BinaryFunctorIbbbZNS0_19minimum_kernel_cudaERNS_18TensorIteratorBaseEEUlbbE_EEEEvS5_RKT_EUliE_EEviT1_
        .type           _ZN2at6native18elementwise_kernelILi128ELi4EZNS0_22gpu_kernel_impl_nocastINS0_13BinaryFunctorIbbbZNS0_19minimum_kernel_cudaERNS_18TensorIteratorBaseEEUlbbE_EEEEvS5_RKT_EUliE_EEviT1_,@function
        .size           _ZN2at6native18elementwise_kernelILi128ELi4EZNS0_22gpu_kernel_impl_nocastINS0_13BinaryFunctorIbbbZNS0_19minimum_kernel_cudaERNS_18TensorIteratorBaseEEUlbbE_EEEEvS5_RKT_EUliE_EEviT1_,(.L_x_40186 - _ZN2at6native18elementwise_kernelILi128ELi4EZNS0_22gpu_kernel_impl_nocastINS0_13BinaryFunctorIbbbZNS0_19minimum_kernel_cudaERNS_18TensorIteratorBaseEEUlbbE_EEEEvS5_RKT_EUliE_EEviT1_)
        .other          _ZN2at6native18elementwise_kernelILi128ELi4EZNS0_22gpu_kernel_impl_nocastINS0_13BinaryFunctorIbbbZNS0_19minimum_kernel_cudaERNS_18TensorIteratorBaseEEUlbbE_EEEEvS5_RKT_EUliE_EEviT1_,@"STO_CUDA_ENTRY STV_DEFAULT"
_ZN2at6native18elementwise_kernelILi128ELi4EZNS0_22gpu_kernel_impl_nocastINS0_13BinaryFunctorIbbbZNS0_19minimum_kernel_cudaERNS_18TensorIteratorBaseEEUlbbE_EEEEvS5_RKT_EUliE_EEviT1_:
.text._ZN2at6native18elementwise_kernelILi128ELi4EZNS0_22gpu_kernel_impl_nocastINS0_13BinaryFunctorIbbbZNS0_19minimum_kernel_cudaERNS_18TensorIteratorBaseEEUlbbE_EEEEvS5_RKT_EUliE_EEviT1_:
        /* <DEDUP_REMOVED lines=261> */
.L_x_25381:
[----:B------:R-:W-:Y:S02]  /*1050*/  IADD3 R6, P1, R4, c[0x0][0x3d8], RZ ;  /* 0x0000f60004067a10 */ /* 0x000fe40007f3e0ff */
[----:B------:R-:W-:Y:S02]  /*1060*/  IADD3 R4, P0, R3, c[0x0][0x3d0], RZ ;  /* 0x0000f40003047a10 */ /* 0x000fe40007f1e0ff */
[----:B------:R-:W-:Y:S02]  /*1070*/  IADD3.X R7, RZ, c[0x0][0x3dc], RZ, P1, !PT ;  /* 0x0000f700ff077a10 */ /* 0x000fe40000ffe4ff */
[----:B------:R-:W-:-:S03]  /*1080*/  IADD3.X R5, RZ, c[0x0][0x3d4], RZ, P0, !PT ;  /* 0x0000f500ff057a10 */ /* 0x000fc600007fe4ff */
[----:B------:R-:W2:Y:S04]  /*1090*/  LDG.E.U8 R6, [R6.64] ;  /* 0x0000000406067981 */ /* 0x000ea8000c1e1100 */
[----:B------:R-:W3:Y:S01]  /*10a0*/  LDG.E.U8 R4, [R4.64] ;  /* 0x0000000404047981 */ /* 0x000ee2000c1e1100 */
[----:B------:R-:W-:Y:S02]  /*10b0*/  IADD3 R2, P1, R2, c[0x0][0x3c8], RZ ;  /* 0x0000f20002027a10 */ /* 0x000fe40007f3e0ff */
[----:B------:R-:W-:Y:S02]  /*10c0*/  IADD3 R0, R0, 0x80, RZ ;  /* 0x0000008000007810 */ /* 0x000fe40007ffe0ff */
[----:B------:R-:W-:Y:S02]  /*10d0*/  IADD3.X R3, RZ, c[0x0][0x3cc], RZ, P1, !PT ;  /* 0x0000f300ff037a10 */ /* 0x000fe40000ffe4ff */
[----:B--2---:R-:W-:-:S04]  /*10e0*/  ISETP.NE.AND P0, PT, R6, RZ, PT ;  /* 0x000000ff0600720c */ /* 0x004fc80003f05270 */
[----:B---3--:R-:W-:-:S04]  /*10f0*/  ISETP.NE.AND P0, PT, R4, RZ, P0 ;  /* 0x000000ff0400720c */ /* 0x008fc80000705270 */
[----:B------:R-:W-:-:S05]  /*1100*/  SEL R9, RZ, 0x1, !P0 ;  /* 0x00000001ff097807 */ /* 0x000fca0004000000 */
[----:B------:R0:W-:Y:S04]  /*1110*/  STG.E.U8 [R2.64], R9 ;  /* 0x0000000902007986 */ /* 0x0001e8000c101104 */
.L_x_25380:
[----:B------:R-:W-:Y:S05]  /*1120*/  BSYNC B0 ;  /* 0x0000000000007941 */ /* 0x000fea0003800000 */
.L_x_25379:
        /* <DEDUP_REMOVED lines=256> */
.L_x_25384:
        /* <DEDUP_REMOVED lines=11> */
[----:B------:R-:W-:Y:S02]  /*21e0*/  SEL R9, RZ, 0x1, !P0 ;  /* 0x00000001ff097807 */ /* 0x000fe40004000000 */
[----:B------:R-:W-:-:S03]  /*21f0*/  ISETP.GE.AND P0, PT, R0, c[0x0][0x160], PT ;  /* 0x0000580000007a0c */ /* 0x000fc60003f06270 */
[----:B------:R0:W-:Y:S10]  /*2200*/  STG.E.U8 [R2.64], R9 ;  /* 0x0000000902007986 */ /* 0x0001f4000c101104 */
        /* <DEDUP_REMOVED lines=254> */
.L_x_25385:
        /* <DEDUP_REMOVED lines=13> */
.L_x_25383:
[----:B------:R-:W-:Y:S05]  /*32c0*/  BSYNC B0 ;  /* 0x0000000000007941 */ /* 0x000fea0003800000 */
.L_x_25382:
        /* <DEDUP_REMOVED lines=255> */
.L_x_25386:
[----:B------:R-:W-:Y:S02]  /*42c0*/  IADD3 R6, P1, R4, c[0x0][0x3d8], RZ ;  /* 0x0000f60004067a10 */ /* 0x000fe40007f3e0ff */
[----:B------:R-:W-:Y:S02]  /*42d0*/  IADD3 R4, P0, R3, c[0x0][0x3d0], RZ ;  /* 0x0000f40003047a10 */ /* 0x000fe40007f1e0ff */
[----:B------:R-:W-:Y:S02]  /*42e0*/  IADD3.X R7, RZ, c[0x0][0x3dc], RZ, P1, !PT ;  /* 0x0000f700ff077a10 */ /* 0x000fe40000ffe4ff */
[----:B------:R-:W-:-:S03]  /*42f0*/  IADD3.X R5, RZ, c[0x0][0x3d4], RZ, P0, !PT ;  /* 0x0000f500ff057a10 */ /* 0x000fc600007fe4ff */
[----:B------:R-:W2:Y:S04]  /*4300*/  LDG.E.U8 R6, [R6.64] ;  /* 0x0000000406067981 */ /* 0x000ea8000c1e1100 */
[----:B------:R-:W3:Y:S01]  /*4310*/  LDG.E.U8 R4, [R4.64] ;  /* 0x0000000404047981 */ /* 0x000ee2000c1e1100 */
[----:B------:R-:W-:-:S04]  /*4320*/  IADD3 R2, P1, R2, c[0x0][0x3c8], RZ ;  /* 0x0000f20002027a10 */ /* 0x000fc80007f3e0ff */
[----:B------:R-:W-:Y:S02]  /*4330*/  IADD3.X R3, RZ, c[0x0][0x3cc], RZ, P1, !PT ;  /* 0x0000f300ff037a10 */ /* 0x000fe40000ffe4ff */
[----:B--2---:R-:W-:-:S04]  /*4340*/  ISETP.NE.AND P0, PT, R6, RZ, PT ;  /* 0x000000ff0600720c */ /* 0x004fc80003f05270 */
[----:B---3--:R-:W-:-:S04]  /*4350*/  ISETP.NE.AND P0, PT, R4, RZ, P0 ;  /* 0x000000ff0400720c */ /* 0x008fc80000705270 */
[----:B------:R-:W-:-:S05]  /*4360*/  SEL R9, RZ, 0x1, !P0 ;  /* 0x00000001ff097807 */ /* 0x000fca0004000000 */
[----:B------:R-:W-:Y:S01]  /*4370*/  STG.E.U8 [R2.64], R9 ;  /* 0x0000000902007986 */ /* 0x000fe2000c101104 */
[----:B------:R-:W-:Y:S05]  /*4380*/  EXIT ;  /* 0x000000000000794d */ /* 0x000fea0003800000 */
.L_x_25387:
        /* <DEDUP_REMOVED lines=15> */
.L_x_40186:


//--------------------- .text._ZN2at6native27unrolled_elementwise_kernelINS0_13BinaryFunctorIbbbZNS0_19minimum_kernel_cudaERNS_18TensorIteratorBaseEEUlbbE_EESt5arrayIPcLm3EELi4E23TrivialOffsetCalculatorILi2EjESA_ILi1EjENS0_6memory15LoadWithoutCastENSD_16StoreWithoutCastEEEviT_T0_T2_T3_T4_T5_ --------------------------
	.section	.text._ZN2at6native27unrolled_elementwise_kernelINS0_13BinaryFunctorIbbbZNS0_19minimum_kernel_cudaERNS_18TensorIteratorBaseEEUlbbE_EESt5arrayIPcLm3EELi4E23TrivialOffsetCalculatorILi2EjESA_ILi1EjENS0_6memory15LoadWithoutCastENSD_16StoreWithoutCastEEEviT_T0_T2_T3_T4_T5_,"ax",@progbits
	.sectioninfo	@"SHI_REGISTERS=23"
	.align	128
        .global         _ZN2at6native27unrolled_elementwise_kernelINS0_13BinaryFunctorIbbbZNS0_19minimum_kernel_cudaERNS_18TensorIteratorBaseEEUlbbE_EESt5arrayIPcLm3EELi4E23TrivialOffsetCalculatorILi2EjESA_ILi1EjENS0_6memory15LoadWithoutCastENSD_16StoreWithoutCastEEEviT_T0_T2_T3_T4_T5_
        .type           _ZN2at6native27unrolled_elementwise_kernelINS0_13BinaryFunctorIbbbZNS0_19minimum_kernel_cudaERNS_18TensorIteratorBaseEEUlbbE_EESt5arrayIPcLm3EELi4E23TrivialOffsetCalculatorILi2EjESA_ILi1EjENS0_6memory15LoadWithoutCastENSD_16StoreWithoutCastEEEviT_T0_T2_T3_T4_T5_,@function
        .size           _ZN2at6native27unrolled_elementwise_kernelINS0_13BinaryFunctorIbbbZNS0_19minimum_kernel_cudaERNS_18TensorIteratorBaseEEUlbbE_EESt5arrayIPcLm3EELi4E23TrivialOffsetCalculatorILi2EjESA_ILi1EjENS0_6memory15LoadWithoutCastENSD_16StoreWithoutCastEEEviT_T0_T2_T3_T4_T5_,(.L_x_40187 - _ZN2at6native27unrolled_elementwise_kernelINS0_13BinaryFunctorIbbbZNS0_19minimum_kernel_cudaERNS_18TensorIteratorBaseEEUlbbE_EESt5arrayIPcLm3EELi4E23TrivialOffsetCalculatorILi2EjESA_ILi1EjENS0_6memory15LoadWithoutCastENSD_16StoreWithoutCastEEEviT_T0_T2_T3_T4_T5_)
        .other          _ZN2at6native27unrolled_elementwise_kernelINS0_13BinaryFunctorIbbbZNS0_19minimum_kernel_cudaERNS_18TensorIteratorBaseEEUlbbE_EESt5arrayIPcLm3EELi4E23TrivialOffsetCalculatorILi2EjESA_ILi1EjENS0_6memory15LoadWithoutCastENSD_16StoreWithoutCastEEEviT_T0_T2_T3_T4_T5_,@"STO_CUDA_ENTRY STV_DEFAULT"
_ZN2at6native27unrolled_elementwise_kernelINS0_13BinaryFunctorIbbbZNS0_19minimum_kernel_cudaERNS_18TensorIteratorBaseEEUlbbE_EESt5arrayIPcLm3EELi4E23TrivialOffsetCalculatorILi2EjESA_ILi1EjENS0_6memory15LoadWithoutCastENSD_16StoreWithoutCastEEEviT_T0_T2_T3_T4_T5_:
.text._ZN2at6native27unrolled_elementwise_kernelINS0_13BinaryFunctorIbbbZNS0_19minimum_kernel_cudaERNS_18TensorIteratorBaseEEUlbbE_EESt5arrayIPcLm3EELi4E23TrivialOffsetCalculatorILi2EjESA_ILi1EjENS0_6memory15LoadWithoutCastENSD_16StoreWithoutCastEEEviT_T0_T2_T3_T4_T5_:
[----:B------:R-:W-:Y:S02]  /*0000*/  IMAD.MOV.U32 R1, RZ, RZ, c[0x0][0x28] ;  /* 0x00000a00ff017624 */ /* 0x000fe400078e00ff */
[----:B------:R-:W0:Y:S01]  /*0010*/  S2R R0, SR_CTAID.X ;  /* 0x0000000000007919 */ /* 0x000e220000002500 */
[----:B------:R-:W-:Y:S01]  /*0020*/  IMAD.MOV.U32 R5, RZ, RZ, -0x200 ;  /* 0xfffffe00ff057424 */ /* 0x000fe200078e00ff */
[----:B------:R-:W-:Y:S02]  /*0030*/  ULDC.64 UR4, c[0x0][0x118] ;  /* 0x0000460000047ab9 */ /* 0x000fe40000000a00 */
[----:B------:R-:W1:Y:S01]  /*0040*/  S2R R3, SR_TID.X ;  /* 0x0000000000037919 */ /* 0x000e620000002100 */
[----:B0-----:R-:W-:Y:S02]  /*0050*/  IMAD R2, R0, R5, c[0x0][0x160] ;  /* 0x0000580000027624 */ /* 0x001fe400078e0205 */
[----:B-1----:R-:W-:-:S03]  /*0060*/  IMAD.MOV.U32 R11, RZ, RZ, R3 ;  /* 0x000000ffff0b7224 */ /* 0x002fc600078e0003 */
[----:B------:R-:W-:-:S13]  /*0070*/  ISETP.GE.AND P4, PT, R3, R2, PT ;  /* 0x000000020300720c */ /* 0x000fda0003f86270 */
[----:B------:R-:W-:Y:S01]  /*0080*/  @!P4 IMAD R4, R0, 0x200, R11 ;  /* 0x000002000004c824 */ /* 0x000fe200078e020b */
[----:B------:R-:W-:-:S04]  /*0090*/  @!P4 IADD3 R11, R11, 0x80, RZ ;  /* 0x000000800b0bc810 */ /* 0x000fc80007ffe0ff */
[----:B------:R-:W-:Y:S02]  /*00a0*/  ISETP.GE.AND P2, PT, R11, R2, PT ;  /* 0x000000020b00720c */ /* 0x000fe40003f46270 */
[C---:B------:R-:W-:Y:S02]  /*00b0*/  @!P4 IADD3 R8, P1, R4.reuse, c[0x0][0x178], RZ ;  /* 0x00005e000408ca10 */ /* 0x040fe40007f3e0ff */
[----:B------:R-:W-:-:S03]  /*00c0*/  @!P4 IADD3 R4, P0, R4, c[0x0][0x170], RZ ;  /* 0x00005c000404ca10 */ /* 0x000fc60007f1e0ff */
[----:B------:R-:W-:Y:S02]  /*00d0*/  @!P4 IMAD.X R9, RZ, RZ, c[0x0][0x17c], P1 ;  /* 0x00005f00ff09c624 */ /* 0x000fe400008e06ff */
[----:B------:R-:W-:-:S04]  /*00e0*/  @!P4 IMAD.X R5, RZ, RZ, c[0x0][0x174], P0 ;  /* 0x00005d00ff05c624 */ /* 0x000fc800000e06ff */
[----:B------:R-:W-:Y:S01]  /*00f0*/  @!P2 IMAD R14, R0, 0x200, R11 ;  /* 0x00000200000ea824 */ /* 0x000fe200078e020b */
[----:B------:R-:W-:Y:S01]  /*0100*/  @!P2 IADD3 R11, R11, 0x80, RZ ;  /* 0x000000800b0ba810 */ /* 0x000fe20007ffe0ff */
[----:B------:R0:W2:Y:S03]  /*0110*/  @!P4 LDG.E.U8 R9, [R8.64] ;  /* 0x000000040809c981 */ /* 0x0000a6000c1e1100 */
[----:B------:R-:W-:Y:S01]  /*0120*/  ISETP.GE.AND P3, PT, R11, R2, PT ;  /* 0x000000020b00720c */ /* 0x000fe20003f66270 */
[----:B------:R1:W3:Y:S01]  /*0130*/  @!P4 LDG.E.U8 R20, [R4.64] ;  /* 0x000000040414c981 */ /* 0x0002e2000c1e1100 */
[----:B------:R-:W-:-:S11]  /*0140*/  @!P2 IADD3 R6, P0, R14, c[0x0][0x178], RZ ;  /* 0x00005e000e06aa10 */ /* 0x000fd60007f1e0ff */
[----:B------:R-:W-:-:S05]  /*0150*/  @!P3 IMAD R16, R0, 0x200, R11 ;  /* 0x000002000010b824 */ /* 0x000fca00078e020b */
[----:B------:R-:W-:Y:S01]  /*0160*/  @!P3 IADD3 R18, P1, R16, c[0x0][0x178], RZ ;  /* 0x00005e001012ba10 */ /* 0x000fe20007f3e0ff */
[----:B------:R-:W-:Y:S01]  /*0170*/  @!P2 IMAD.X R7, RZ, RZ, c[0x0][0x17c], P0 ;  /* 0x00005f00ff07a624 */ /* 0x000fe200000e06ff */
[----:B------:R-:W-:-:S03]  /*0180*/  @!P2 IADD3 R14, P0, R14, c[0x0][0x170], RZ ;  /* 0x00005c000e0eaa10 */ /* 0x000fc60007f1e0ff */
[----:B------:R-:W-:Y:S01]  /*0190*/  @!P3 IMAD.X R19, RZ, RZ, c[0x0][0x17c], P1 ;  /* 0x00005f00ff13b624 */ /* 0x000fe200008e06ff */
[----:B------:R-:W-:Y:S01]  /*01a0*/  @!P3 IADD3 R16, P1, R16, c[0x0][0x170], RZ ;  /* 0x00005c001010ba10 */ /* 0x000fe20007f3e0ff */
[----:B------:R4:W3:Y:S01]  /*01b0*/  @!P2 LDG.E.U8 R6, [R6.64] ;  /* 0x000000040606a981 */ /* 0x0008e2000c1e1100 */
[----:B------:R-:W-:-:S03]  /*01c0*/  @!P2 IMAD.X R15, RZ, RZ, c[0x0][0x174], P0 ;  /* 0x00005d00ff0fa624 */ /* 0x000fc600000e06ff */
[----:B0-----:R-:W3:Y:S01]  /*01d0*/  @!P3 LDG.E.U8 R8, [R18.64] ;  /* 0x000000041208b981 */ /* 0x001ee2000c1e1100 */
[----:B------:R-:W-:-:S03]  /*01e0*/  @!P3 IMAD.X R17, RZ, RZ, c[0x0][0x174], P1 ;  /* 0x00005d00ff11b624 */ /* 0x000fc600008e06ff */
[----:B------:R0:W3:Y:S04]  /*01f0*/  @!P2 LDG.E.U8 R15, [R14.64] ;  /* 0x000000040e0fa981 */ /* 0x0000e8000c1e1100 */
[----:B------:R-:W3:Y:S01]  /*0200*/  @!P3 LDG.E.U8 R16, [R16.64] ;  /* 0x000000041010b981 */ /* 0x000ee2000c1e1100 */
[----:B------:R-:W-:-:S04]  /*0210*/  @!P3 IADD3 R11, R11, 0x80, RZ ;  /* 0x000000800b0bb810 */ /* 0x000fc80007ffe0ff */
[----:B------:R-:W-:-:S13]  /*0220*/  ISETP.GE.AND P0, PT, R11, R2, PT ;  /* 0x000000020b00720c */ /* 0x000fda0003f06270 */
[----:B------:R-:W-:-:S05]  /*0230*/  @!P0 IMAD R12, R0, 0x200, R11 ;  /* 0x00000200000c8824 */ /* 0x000fca00078e020b */
[----:B------:R-:W-:-:S05]  /*0240*/  @!P0 IADD3 R10, P1, R12, c[0x0][0x170], RZ ;  /* 0x00005c000c0a8a10 */ /* 0x000fca0007f3e0ff */
[----:B------:R-:W-:Y:S01]  /*0250*/  @!P0 IMAD.X R11, RZ, RZ, c[0x0][0x174], P1 ;  /* 0x00005d00ff0b8624 */ /* 0x000fe200008e06ff */
[----:B------:R-:W-:Y:S02]  /*0260*/  @!P0 IADD3 R12, P1, R12, c[0x0][0x178], RZ ;  /* 0x00005e000c0c8a10 */ /* 0x000fe40007f3e0ff */
[----:B----4-:R-:W-:Y:S02]  /*0270*/  PRMT R7, RZ, 0x7610, R7 ;  /* 0x00007610ff077816 */ /* 0x010fe40000000007 */
[----:B-1----:R1:W5:Y:S01]  /*0280*/  @!P0 LDG.E.U8 R4, [R10.64] ;  /* 0x000000040a048981 */ /* 0x002362000c1e1100 */
[----:B------:R-:W-:Y:S01]  /*0290*/  @!P0 IMAD.X R13, RZ, RZ, c[0x0][0x17c], P1 ;  /* 0x00005f00ff0d8624 */ /* 0x000fe200008e06ff */
[----:B0-----:R-:W-:-:S04]  /*02a0*/  IADD3 R14, R3, 0x80, RZ ;  /* 0x00000080030e7810 */ /* 0x001fc80007ffe0ff */
[----:B------:R0:W5:Y:S01]  /*02b0*/  @!P0 LDG.E.U8 R5, [R12.64] ;  /* 0x000000040c058981 */ /* 0x000162000c1e1100 */
[----:B------:R-:W-:Y:S01]  /*02c0*/  BSSY B0, `(.L_x_25388) ;  /* 0x0000035000007945 */ /* 0x000fe20003800000 */
[----:B--2---:R-:W-:-:S04]  /*02d0*/  @!P4 ISETP.NE.AND P1, PT, R9, RZ, PT ;  /* 0x000000ff0900c20c */ /* 0x004fc80003f25270 */
[----:B------:R-:W-:Y:S02]  /*02e0*/  @!P4 SEL R7, RZ, 0x1, !P1 ;  /* 0x00000001ff07c807 */ /* 0x000fe40004800000 */
[----:B---3--:R-:W-:Y:S02]  /*02f0*/  @!P4 ISETP.NE.AND P1, PT, R20, RZ, PT ;  /* 0x000000ff1400c20c */ /* 0x008fe40003f25270 */
[----:B------:R-:W-:Y:S02]  /*0300*/  PRMT R9, RZ, 0x7610, R9 ;  /* 0x00007610ff097816 */ /* 0x000fe40000000009 */
[----:B-1----:R-:W-:Y:S02]  /*0310*/  PRMT R10, R7, 0x9910, RZ ;  /* 0x00009910070a7816 */ /* 0x002fe400000000ff */
[----:B------:R-:W-:Y:S02]  /*0320*/  @!P4 SEL R9, RZ, 0x1, !P1 ;  /* 0x00000001ff09c807 */ /* 0x000fe40004800000 */
[----:B------:R-:W-:-:S02]  /*0330*/  ISETP.NE.AND P1, PT, R10, RZ, PT ;  /* 0x000000ff0a00720c */ /* 0x000fc40003f25270 */
[----:B------:R-:W-:Y:S01]  /*0340*/  PRMT R9, R9, 0x9910, RZ ;  /* 0x0000991009097816 */ /* 0x000fe200000000ff */
[----:B------:R-:W-:Y:S01]  /*0350*/  IMAD.MOV.U32 R7, RZ, RZ, R3 ;  /* 0x000000ffff077224 */ /* 0x000fe200078e0003 */
[----:B------:R-:W-:Y:S02]  /*0360*/  @!P2 ISETP.NE.AND P6, PT, R6, RZ, PT ;  /* 0x000000ff0600a20c */ /* 0x000fe40003fc5270 */
[----:B------:R-:W-:Y:S02]  /*0370*/  @!P3 ISETP.NE.AND P5, PT, R8, RZ, PT ;  /* 0x000000ff0800b20c */ /* 0x000fe40003fa5270 */
[----:B------:R-:W-:Y:S02]  /*0380*/  PRMT R8, RZ, 0x7610, R8 ;  /* 0x00007610ff087816 */ /* 0x000fe40000000008 */
[----:B------:R-:W-:Y:S02]  /*0390*/  @!P3 SEL R8, RZ, 0x1, !P5 ;  /* 0x00000001ff08b807 */ /* 0x000fe40006800000 */
[----:B------:R-:W-:-:S02]  /*03a0*/  PRMT R6, RZ, 0x7610, R6 ;  /* 0x00007610ff067816 */ /* 0x000fc40000000006 */
[----:B------:R-:W-:Y:S02]  /*03b0*/  @!P2 SEL R6, RZ, 0x1, !P6 ;  /* 0x00000001ff06a807 */ /* 0x000fe40007000000 */
[----:B------:R-:W-:Y:S01]  /*03c0*/  PRMT R11, R8, 0x9910, RZ ;  /* 0x00009910080b7816 */ /* 0x000fe200000000ff */
[----:B------:R-:W-:Y:S01]  /*03d0*/  @!P4 IMAD R8, R0, 0x200, R3 ;  /* 0x000002000008c824 */ /* 0x000fe200078e0203 */
[----:B------:R-:W-:Y:S02]  /*03e0*/  @!P2 ISETP.NE.AND P6, PT, R15, RZ, PT ;  /* 0x000000ff0f00a20c */ /* 0x000fe40003fc5270 */
[----:B------:R-:W-:Y:S02]  /*03f0*/  @!P3 ISETP.NE.AND P5, PT, R16, RZ, PT ;  /* 0x000000ff1000b20c */ /* 0x000fe40003fa5270 */
[----:B------:R-:W-:Y:S01]  /*0400*/  PRMT R10, R6, 0x9910, RZ ;  /* 0x00009910060a7816 */ /* 0x000fe200000000ff */
[----:B------:R-:W-:Y:S01]  /*0410*/  IMAD.MOV.U32 R3, RZ, RZ, R11 ;  /* 0x000000ffff037224 */ /* 0x000fe200078e000b */
[----:B------:R-:W-:-:S02]  /*0420*/  ISETP.NE.AND P1, PT, R9, RZ, P1 ;  /* 0x000000ff0900720c */ /* 0x000fc40000f25270 */
[----:B------:R-:W-:Y:S02]  /*0430*/  PRMT R6, RZ, 0x7610, R6 ;  /* 0x00007610ff067816 */ /* 0x000fe40000000006 */
[----:B------:R-:W-:Y:S02]  /*0440*/  PRMT R9, RZ, 0x7610, R9 ;  /* 0x00007610ff097816 */ /* 0x000fe40000000009 */
[----:B------:R-:W-:Y:S02]  /*0450*/  @!P2 SEL R6, RZ, 0x1, !P6 ;  /* 0x00000001ff06a807 */ /* 0x000fe40007000000 */
[----:B------:R-:W-:Y:S02]  /*0460*/  @!P3 SEL R9, RZ, 0x1, !P5 ;  /* 0x00000001ff09b807 */ /* 0x000fe40006800000 */
[----:B------:R-:W-:Y:S02]  /*0470*/  @!P4 IADD3 R8, P6, R8, c[0x0][0x168], RZ ;  /* 0x00005a000808ca10 */ /* 0x000fe40007fde0ff */
[----:B------:R-:W-:-:S02]  /*0480*/  ISETP.NE.AND P2, PT, R10, RZ, PT ;  /* 0x000000ff0a00720c */ /* 0x000fc40003f45270 */
[----:B------:R-:W-:Y:S02]  /*0490*/  ISETP.NE.AND P3, PT, R3, RZ, PT ;  /* 0x000000ff0300720c */ /* 0x000fe40003f65270 */
[----:B------:R-:W-:Y:S01]  /*04a0*/  PRMT R10, R9, 0x9910, RZ ;  /* 0x00009910090a7816 */ /* 0x000fe200000000ff */
[----:B------:R-:W-:Y:S01]  /*04b0*/  @!P4 IMAD.X R9, RZ, RZ, c[0x0][0x16c], P6 ;  /* 0x00005b00ff09c624 */ /* 0x000fe200030e06ff */
[----:B------:R-:W-:Y:S01]  /*04c0*/  @!P4 SEL R3, RZ, 0x1, !P1 ;  /* 0x00000001ff03c807 */ /* 0x000fe20004800000 */
[----:B------:R-:W-:-:S04]  /*04d0*/  @!P4 IMAD.MOV.U32 R7, RZ, RZ, R14 ;  /* 0x000000ffff07c224 */ /* 0x000fc800078e000e */
[----:B------:R1:W-:Y:S01]  /*04e0*/  @!P4 STG.E.U8 [R8.64], R3 ;  /* 0x000000030800c986 */ /* 0x0003e2000c101104 */
[----:B------:R-:W-:Y:S02]  /*04f0*/  ISETP.GE.AND P5, PT, R7, R2, PT ;  /* 0x000000020700720c */ /* 0x000fe40003fa6270 */
[----:B------:R-:W-:Y:S02]  /*0500*/  PRMT R6, R6, 0x9910, RZ ;  /* 0x0000991006067816 */ /* 0x000fe400000000ff */
[----:B------:R-:W-:Y:S02]  /*0510*/  ISETP.NE.AND P3, PT, R10, RZ, P3 ;  /* 0x000000ff0a00720c */ /* 0x000fe40001f65270 */
[----:B------:R-:W-:Y:S02]  /*0520*/  ISETP.NE.AND P2, PT, R6, RZ, P2 ;  /* 0x000000ff0600720c */ /* 0x000fe40001745270 */
[----:B------:R-:W-:Y:S02]  /*0530*/  SEL R15, RZ, 0x1, !P3 ;  /* 0x00000001ff0f7807 */ /* 0x000fe40005800000 */
[----:B0-----:R-:W-:-:S03]  /*0540*/  SEL R13, RZ, 0x1, !P2 ;  /* 0x00000001ff0d7807 */ /* 0x001fc60005000000 */
[----:B------:R-:W-:Y:S05]  /*0550*/  @P5 BRA `(.L_x_25389) ;  /* 0x000000b000005947 */ /* 0x000fea0003800000 */
[----:B-1----:R-:W-:Y:S01]  /*0560*/  IMAD R8, R0, 0x200, R7 ;  /* 0x0000020000087824 */ /* 0x002fe200078e0207 */
        /* <DEDUP_REMOVED lines=10> */
.L_x_25389:
[----:B-1----:R-:W-:Y:S05]  /*0610*/  BSYNC B0 ;  /* 0x0000000000007941 */ /* 0x002fea0003800000 */
.L_x_25388:
[----:B------:R-:W-:Y:S02]  /*0620*/  ISETP.GE.AND P2, PT, R7, R2, PT ;  /* 0x000000020700720c */ /* 0x000fe40003f46270 */
[----:B-----5:R-:W-:-:S11]  /*0630*/  ISETP.NE.AND P1, PT, R4, RZ, !P0 ;  /* 0x000000ff0400720c */ /* 0x020fd60004725270 */
[----:B------:R-:W-:Y:S05]  /*0640*/  @P2 EXIT ;  /* 0x000000000000294d */ /* 0x000fea0003800000 */
[----:B------:R-:W-:Y:S01]  /*0650*/  IMAD R0, R0, 0x200, R7 ;  /* 0x0000020000007824 */ /* 0x000fe200078e0207 */
[----:B------:R-:W-:-:S04]  /*0660*/  ISETP.NE.AND P0, PT, R5, RZ, !P0 ;  /* 0x000000ff0500720c */ /* 0x000fc80004705270 */
[----:B------:R-:W-:Y:S02]  /*0670*/  IADD3 R2, P2, R0, c[0x0][0x168], RZ ;  /* 0x00005a0000027a10 */ /* 0x000fe40007f5e0ff */
[----:B------:R-:W-:-:S03]  /*0680*/  PLOP3.LUT P0, PT, P1, P0, PT, 0x80, 0x0 ;  /* 0x000000000000781c */ /* 0x000fc60000f01070 */
[----:B------:R-:W-:Y:S01]  /*0690*/  IMAD.X R3, RZ, RZ, c[0x0][0x16c], P2 ;  /* 0x00005b00ff037624 */ /* 0x000fe200010e06ff */
[----:B------:R-:W-:-:S05]  /*06a0*/  SEL R5, RZ, 0x1, !P0 ;  /* 0x00000001ff057807 */ /* 0x000fca0004000000 */
[----:B------:R-:W-:Y:S01]  /*06b0*/  STG.E.U8 [R2.64], R5 ;  /* 0x0000000502007986 */ /* 0x000fe2000c101104 */
[----:B------:R-:W-:Y:S05]  /*06c0*/  EXIT ;  /* 0x000000000000794d */ /* 0x000fea0003800000 */
.L_x_25390:
        /* <DEDUP_REMOVED lines=11> */
.L_x_40187:


//--------------------- .text._ZN2at6native29vectorized_elementwise_kernelILi2ENS0_13BinaryFunctorIbbbZNS0_19minimum_kernel_cudaERNS_18TensorIteratorBaseEEUlbbE_EESt5arrayIPcLm3EEEEviT0_T1_ --------------------------
	.section	.text._ZN2at6native29vectorized_elementwise_kernelILi2ENS0_13BinaryFunctorIbbbZNS0_19minimum_kernel_cudaERNS_18TensorIteratorBaseEEUlbbE_EESt5arrayIPcLm3EEEEviT0_T1_,"ax",@progbits
	.sectioninfo	@"SHI_REGISTERS=30"
	.align	128
        .global         _ZN2at6native29vectorized_elementwise_kernelILi2ENS0_13BinaryFunctorIbbbZNS0_19minimum_kernel_cudaERNS_18TensorIteratorBaseEEUlbbE_EESt5arrayIPcLm3EEEEviT0_T1_
        .type           _ZN2at6native29vectorized_elementwise_kernelILi2ENS0_13BinaryFunctorIbbbZNS0_19minimum_kernel_cudaERNS_18TensorIteratorBaseEEUlbbE_EESt5arrayIPcLm3EEEEviT0_T1_,@function
        .size           _ZN2at6native29vectorized_elementwise_kernelILi2ENS0_13BinaryFunctorIbbbZNS0_19minimum_kernel_cudaERNS_18TensorIteratorBaseEEUlbbE_EESt5arrayIPcLm3EEEEviT0_T1_,(.L_x_40188 - _ZN2at6native29vectorized_elementwise_kernelILi2ENS0_13BinaryFunctorIbbbZNS0_19minimum_kernel_cudaERNS_18TensorIteratorBaseEEUlbbE_EESt5arrayIPcLm3EEEEviT0_T1_)
        .other          _ZN2at6native29vectorized_elementwise_kernelILi2ENS0_13BinaryFunctorIbbbZNS0_19minimum_kernel_cudaERNS_18TensorIteratorBaseEEUlbbE_EESt5arrayIPcLm3EEEEviT0_T1_,@"STO_CUDA_ENTRY STV_DEFAULT"
_ZN2at6native29vectorized_elementwise_kernelILi2ENS0_13BinaryFunctorIbbbZNS0_19minimum_kernel_cudaERNS_18TensorIteratorBaseEEUlbbE_EESt5arrayIPcLm3EEEEviT0_T1_:
.text._ZN2at6native29vectorized_elementwise_kernelILi2ENS0_13BinaryFunctorIbbbZNS0_19minimum_kernel_cudaERNS_18TensorIteratorBaseEEUlbbE_EESt5arrayIPcLm3EEEEviT0_T1_:
        /* <DEDUP_REMOVED lines=9> */
[----:B------:R-:W-:-:S04]  /*0090*/  IADD3 R8, P0, R0, c[0x0][0x178], RZ ;  /* 0x00005e0000087a10 */ /* 0x000fc80007f1e0ff */
[----:B------:R-:W-:Y:S02]  /*00a0*/  IADD3.X R9, R2, c[0x0][0x17c], RZ, P0, !PT ;  /* 0x00005f0002097a10 */ /* 0x000fe400007fe4ff */
[----:B------:R-:W-:-:S04]  /*00b0*/  IADD3 R6, P0, R0, c[0x0][0x170], RZ ;  /* 0x00005c0000067a10 */ /* 0x000fc80007f1e0ff */
[----:B------:R-:W-:Y:S01]  /*00c0*/  IADD3.X R7, R2, c[0x0][0x174], RZ, P0, !PT ;  /* 0x00005d0002077a10 */ /* 0x000fe200007fe4ff */
[----:B0-----:R-:W-:-:S04]  /*00d0*/  IMAD.WIDE.U32 R8, R11, 0x2, R8 ;  /* 0x000000020b087825 */ /* 0x001fc800078e0008 */
[----:B------:R-:W-:Y:S01]  /*00e0*/  IMAD.WIDE.U32 R6, R11, 0x2, R6 ;  /* 0x000000020b067825 */ /* 0x000fe200078e0006 */
[----:B------:R-:W2:Y:S04]  /*00f0*/  LDG.E.U16 R10, [R8.64] ;  /* 0x00000004080a7981 */ /* 0x000ea8000c1e1500 */
[----:B------:R-:W3:Y:S04]  /*0100*/  LDG.E.U16 R12, [R6.64] ;  /* 0x00000004060c7981 */ /* 0x000ee8000c1e1500 */
[----:B------:R-:W4:Y:S04]  /*0110*/  LDG.E.U16 R14, [R8.64+0x100] ;  /* 0x00010004080e7981 */ /* 0x000f28000c1e1500 */
[----:B------:R4:W5:Y:S04]  /*0120*/  LDG.E.U16 R13, [R6.64+0x100] ;  /* 0x00010004060d7981 */ /* 0x000968000c1e1500 */
[----:B------:R-:W5:Y:S04]  /*0130*/  LDG.E.U16 R15, [R8.64+0x200] ;  /* 0x00020004080f7981 */ /* 0x000f68000c1e1500 */
[----:B------:R-:W5:Y:S04]  /*0140*/  LDG.E.U16 R16, [R8.64+0x300] ;  /* 0x0003000408107981 */ /* 0x000f68000c1e1500 */
[----:B------:R4:W5:Y:S04]  /*0150*/  LDG.E.U16 R4, [R6.64+0x200] ;  /* 0x0002000406047981 */ /* 0x000968000c1e1500 */
[----:B------:R4:W5:Y:S01]  /*0160*/  LDG.E.U16 R5, [R6.64+0x300] ;  /* 0x0003000406057981 */ /* 0x000962000c1e1500 */
[----:B------:R-:W-:-:S05]  /*0170*/  IADD3 R2, P0, R0, c[0x0][0x168], RZ ;  /* 0x00005a0000027a10 */ /* 0x000fca0007f1e0ff */
[----:B------:R-:W-:-:S04]  /*0180*/  IMAD.X R3, RZ, RZ, c[0x0][0x16c], P0 ;  /* 0x00005b00ff037624 */ /* 0x000fc800000e06ff */
[----:B------:R-:W-:Y:S01]  /*0190*/  IMAD.WIDE R2, R11, 0x2, R2 ;  /* 0x000000020b027825 */ /* 0x000fe200078e0202 */
[C---:B--2---:R-:W-:Y:S02]  /*01a0*/  PRMT R0, R10.reuse, 0x7770, RZ ;  /* 0x000077700a007816 */ /* 0x044fe400000000ff */
[----:B------:R-:W-:Y:S02]  /*01b0*/  PRMT R10, R10, 0x7771, RZ ;  /* 0x000077710a0a7816 */ /* 0x000fe400000000ff */
[----:B------:R-:W-:Y:S02]  /*01c0*/  ISETP.NE.AND P5, PT, R0, RZ, PT ;  /* 0x000000ff0000720c */ /* 0x000fe40003fa5270 */
[----:B---3--:R-:W-:Y:S02]  /*01d0*/  PRMT R0, R12, 0x7770, RZ ;  /* 0x000077700c007816 */ /* 0x008fe400000000ff */
[C---:B----4-:R-:W-:Y:S02]  /*01e0*/  PRMT R6, R14.reuse, 0x7771, RZ ;  /* 0x000077710e067816 */ /* 0x050fe400000000ff */
[----:B------:R-:W-:-:S02]  /*01f0*/  PRMT R11, R14, 0x7770, RZ ;  /* 0x000077700e0b7816 */ /* 0x000fc400000000ff */
[----:B------:R-:W-:Y:S02]  /*0200*/  ISETP.NE.AND P5, PT, R0, RZ, P5 ;  /* 0x000000ff0000720c */ /* 0x000fe40002fa5270 */
[----:B------:R-:W-:Y:S02]  /*0210*/  ISETP.NE.AND P0, PT, R10, RZ, PT ;  /* 0x000000ff0a00720c */ /* 0x000fe40003f05270 */
[----:B------:R-:W-:Y:S02]  /*0220*/  PRMT R0, R12, 0x7771, RZ ;  /* 0x000077710c007816 */ /* 0x000fe400000000ff */
[----:B------:R-:W-:Y:S02]  /*0230*/  ISETP.NE.AND P2, PT, R6, RZ, PT ;  /* 0x000000ff0600720c */ /* 0x000fe40003f45270 */
[----:B------:R-:W-:Y:S02]  /*0240*/  ISETP.NE.AND P1, PT, R11, RZ, PT ;  /* 0x000000ff0b00720c */ /* 0x000fe40003f25270 */
[----:B-----5:R-:W-:-:S02]  /*0250*/  PRMT R7, R13, 0x7770, RZ ;  /* 0x000077700d077816 */ /* 0x020fc400000000ff */
[----:B------:R-:W-:Y:S02]  /*0260*/  PRMT R6, R13, 0x7771, RZ ;  /* 0x000077710d067816 */ /* 0x000fe400000000ff */
[----:B------:R-:W-:Y:S02]  /*0270*/  ISETP.NE.AND P0, PT, R0, RZ, P0 ;  /* 0x000000ff0000720c */ /* 0x000fe40000705270 */
[----:B------:R-:W-:Y:S02]  /*0280*/  PRMT R0, R15, 0x7771, RZ ;  /* 0x000077710f007816 */ /* 0x000fe400000000ff */
[----:B------:R-:W-:Y:S02]  /*0290*/  ISETP.NE.AND P1, PT, R7, RZ, P1 ;  /* 0x000000ff0700720c */ /* 0x000fe40000f25270 */
[----:B------:R-:W-:Y:S02]  /*02a0*/  ISETP.NE.AND P2, PT, R6, RZ, P2 ;  /* 0x000000ff0600720c */ /* 0x000fe40001745270 */
[----:B------:R-:W-:-:S02]  /*02b0*/  PRMT R7, R15, 0x7770, RZ ;  /* 0x000077700f077816 */ /* 0x000fc400000000ff */
[C---:B------:R-:W-:Y:S02]  /*02c0*/  PRMT R6, R16.reuse, 0x7771, RZ ;  /* 0x0000777110067816 */ /* 0x040fe400000000ff */
[----:B------:R-:W-:Y:S02]  /*02d0*/  PRMT R8, R16, 0x7770, RZ ;  /* 0x0000777010087816 */ /* 0x000fe400000000ff */
[----:B------:R-:W-:Y:S02]  /*02e0*/  ISETP.NE.AND P3, PT, R0, RZ, PT ;  /* 0x000000ff0000720c */ /* 0x000fe40003f65270 */
[----:B------:R-:W-:Y:S02]  /*02f0*/  SEL R0, RZ, 0x1, !P5 ;  /* 0x00000001ff007807 */ /* 0x000fe40006800000 */
[----:B------:R-:W-:Y:S02]  /*0300*/  ISETP.NE.AND P6, PT, R7, RZ, PT ;  /* 0x000000ff0700720c */ /* 0x000fe40003fc5270 */
[----:B------:R-:W-:-:S02]  /*0310*/  ISETP.NE.AND P5, PT, R6, RZ, PT ;  /* 0x000000ff0600720c */ /* 0x000fc40003fa5270 */
[----:B------:R-:W-:Y:S02]  /*0320*/  PRMT R6, R4, 0x7770, RZ ;  /* 0x0000777004067816 */ /* 0x000fe400000000ff */
[C---:B------:R-:W-:Y:S02]  /*0330*/  PRMT R7, R5.reuse, 0x7770, RZ ;  /* 0x0000777005077816 */ /* 0x040fe400000000ff */
[----:B------:R-:W-:Y:S02]  /*0340*/  ISETP.NE.AND P4, PT, R8, RZ, PT ;  /* 0x000000ff0800720c */ /* 0x000fe40003f85270 */
[----:B------:R-:W-:Y:S02]  /*0350*/  PRMT R4, R4, 0x7771, RZ ;  /* 0x0000777104047816 */ /* 0x000fe400000000ff */
        /* <DEDUP_REMOVED lines=8> */
[----:B------:R-:W-:Y:S02]  /*03e0*/  SEL R6, RZ, 0x1, !P6 ;  /* 0x00000001ff067807 */ /* 0x000fe40007000000 */
[----:B------:R-:W-:Y:S02]  /*03f0*/  SEL R9, RZ, 0x1, !P3 ;  /* 0x00000001ff097807 */ /* 0x000fe40005800000 */
[----:B------:R-:W-:Y:S02]  /*0400*/  SEL R8, RZ, 0x1, !P4 ;  /* 0x00000001ff087807 */ /* 0x000fe40006000000 */
[----:B------:R-:W-:Y:S02]  /*0410*/  SEL R11, RZ, 0x1, !P5 ;  /* 0x00000001ff0b7807 */ /* 0x000fe40006800000 */
        /* <DEDUP_REMOVED lines=9> */
.L_x_25391:
[----:B------:R-:W0:Y:S02]  /*04b0*/  S2R R17, SR_TID.X ;  /* 0x0000000000117919 */ /* 0x000e240000002100 */
[----:B0-----:R-:W-:Y:S01]  /*04c0*/  ISETP.GE.AND P6, PT, R17, R10, PT ;  /* 0x0000000a1100720c */ /* 0x001fe20003fc6270 */
[----:B------:R-:W-:-:S12]  /*04d0*/  IMAD.MOV.U32 R25, RZ, RZ, R17 ;  /* 0x000000ffff197224 */ /* 0x000fd800078e0011 */
[----:B------:R-:W-:Y:S01]  /*04e0*/  @!P6 IMAD.IADD R11, R0, 0x1, R25 ;  /* 0x00000001000be824 */ /* 0x000fe200078e0219 */
[----:B------:R-:W-:-:S04]  /*04f0*/  @!P6 IADD3 R25, R25, 0x80, RZ ;  /* 0x000000801919e810 */ /* 0x000fc80007ffe0ff */
[----:B------:R-:W-:-:S13]  /*0500*/  ISETP.GE.AND P4, PT, R25, R10, PT ;  /* 0x0000000a1900720c */ /* 0x000fda0003f86270 */
[----:B------:R-:W-:Y:S01]  /*0510*/  @!P4 IMAD.IADD R6, R0, 0x1, R25 ;  /* 0x000000010006c824 */ /* 0x000fe200078e0219 */
[----:B------:R-:W-:-:S04]  /*0520*/  @!P4 IADD3 R25, R25, 0x80, RZ ;  /* 0x000000801919c810 */ /* 0x000fc80007ffe0ff */
[----:B------:R-:W-:Y:S02]  /*0530*/  ISETP.GE.AND P0, PT, R25, R10, PT ;  /* 0x0000000a1900720c */ /* 0x000fe40003f06270 */
[C---:B------:R-:W-:Y:S02]  /*0540*/  @!P4 IADD3 R2, P1, R6.reuse, c[0x0][0x170], RZ ;  /* 0x00005c000602ca10 */ /* 0x040fe40007f3e0ff */
[----:B------:R-:W-:-:S03]  /*0550*/  @!P4 IADD3 R6, P2, R6, c[0x0][0x178], RZ ;  /* 0x00005e000606ca10 */ /* 0x000fc60007f5e0ff */
[----:B------:R-:W-:Y:S02]  /*0560*/  @!P4 IMAD.X R3, RZ, RZ, c[0x0][0x174], P1 ;  /* 0x00005d00ff03c624 */ /* 0x000fe400008e06ff */
[----:B------:R-:W-:-:S03]  /*0570*/  @!P4 IMAD.X R7, RZ, RZ, c[0x0][0x17c], P2 ;  /* 0x00005f00ff07c624 */ /* 0x000fc600010e06ff */
[----:B------:R0:W2:Y:S01]  /*0580*/  @!P4 LDG.E.U8 R15, [R2.64] ;  /* 0x00000004020fc981 */ /* 0x0000a2000c1e1100 */
[----:B------:R-:W-:-:S03]  /*0590*/  @!P0 IMAD.IADD R4, R0, 0x1, R25 ;  /* 0x0000000100048824 */ /* 0x000fc600078e0219 */
[----:B------:R1:W3:Y:S02]  /*05a0*/  @!P4 LDG.E.U8 R16, [R6.64] ;  /* 0x000000040610c981 */ /* 0x0002e4000c1e1100 */
[----:B------:R-:W-:-:S05]  /*05b0*/  @!P0 IADD3 R8, P1, R4, c[0x0][0x170], RZ ;  /* 0x00005c0004088a10 */ /* 0x000fca0007f3e0ff */
[----:B------:R-:W-:-:S05]  /*05c0*/  @!P0 IMAD.X R9, RZ, RZ, c[0x0][0x174], P1 ;  /* 0x00005d00ff098624 */ /* 0x000fca00008e06ff */
[----:B------:R-:W4:Y:S01]  /*05d0*/  @!P0 LDG.E.U8 R8, [R8.64] ;  /* 0x0000000408088981 */ /* 0x000f22000c1e1100 */
[----:B------:R-:W-:-:S05]  /*05e0*/  @!P0 IADD3 R4, P1, R4, c[0x0][0x178], RZ ;  /* 0x00005e0004048a10 */ /* 0x000fca0007f3e0ff */
[----:B------:R-:W-:-:S05]  /*05f0*/  @!P0 IMAD.X R5, RZ, RZ, c[0x0][0x17c], P1 ;  /* 0x00005f00ff058624 */ /* 0x000fca00008e06ff */
[----:B------:R5:W4:Y:S01]  /*0600*/  @!P0 LDG.E.U8 R4, [R4.64] ;  /* 0x0000000404048981 */ /* 0x000b22000c1e1100 */
[----:B------:R-:W-:-:S04]  /*0610*/  @!P0 IADD3 R25, R25, 0x80, RZ ;  /* 0x0000008019198810 */ /* 0x000fc80007ffe0ff */
[----:B------:R-:W-:-:S13]  /*0620*/  ISETP.GE.AND P2, PT, R25, R10, PT ;  /* 0x0000000a1900720c */ /* 0x000fda0003f46270 */
[----:B------:R-:W-:Y:S01]  /*0630*/  @!P2 IMAD.IADD R12, R0, 0x1, R25 ;  /* 0x00000001000ca824 */ /* 0x000fe200078e0219 */
[----:B------:R-:W-:-:S04]  /*0640*/  @!P2 IADD3 R25, R25, 0x80, RZ ;  /* 0x000000801919a810 */ /* 0x000fc80007ffe0ff */
[----:B------:R-:W-:Y:S02]  /*0650*/  ISETP.GE.AND P1, PT, R25, R10, PT ;  /* 0x0000000a1900720c */ /* 0x000fe40003f26270 */
[C---:B------:R-:W-:Y:S02]  /*0660*/  @!P2 IADD3 R18, P3, R12.reuse, c[0x0][0x170], RZ ;  /* 0x00005c000c12aa10 */ /* 0x040fe40007f7e0ff */
[----:B------:R-:W-:-:S03]  /*0670*/  @!P2 IADD3 R12, P5, R12, c[0x0][0x178], RZ ;  /* 0x00005e000c0caa10 */ /* 0x000fc60007fbe0ff */
[----:B------:R-:W-:Y:S01]  /*0680*/  @!P2 IMAD.X R19, RZ, RZ, c[0x0][0x174], P3 ;  /* 0x00005d00ff13a624 */ /* 0x000fe200018e06ff */
[C---:B0-----:R-:W-:Y:S01]  /*0690*/  @!P6 IADD3 R2, P3, R11.reuse, c[0x0][0x170], RZ ;  /* 0x00005c000b02ea10 */ /* 0x041fe20007f7e0ff */
[----:B------:R-:W-:Y:S01]  /*06a0*/  @!P2 IMAD.X R13, RZ, RZ, c[0x0][0x17c], P5 ;  /* 0x00005f00ff0da624 */ /* 0x000fe200028e06ff */
[----:B-1----:R-:W-:Y:S02]  /*06b0*/  @!P6 IADD3 R6, P5, R11, c[0x0][0x178], RZ ;  /* 0x00005e000b06ea10 */ /* 0x002fe40007fbe0ff */
[----:B------:R0:W4:Y:S01]  /*06c0*/  @!P2 LDG.E.U8 R14, [R18.64] ;  /* 0x00000004120ea981 */ /* 0x000122000c1e1100 */
[----:B-----5:R-:W-:Y:S01]  /*06d0*/  @!P1 IMAD.IADD R5, R0, 0x1, R25 ;  /* 0x0000000100059824 */ /* 0x020fe200078e0219 */
[----:B------:R-:W-:Y:S01]  /*06e0*/  @!P1 IADD3 R25, R25, 0x80, RZ ;  /* 0x0000008019199810 */ /* 0x000fe20007ffe0ff */
[----:B------:R-:W-:Y:S01]  /*06f0*/  @!P6 IMAD.X R3, RZ, RZ, c[0x0][0x174], P3 ;  /* 0x00005d00ff03e624 */ /* 0x000fe200018e06ff */
[----:B------:R1:W5:Y:S02]  /*0700*/  @!P2 LDG.E.U8 R12, [R12.64] ;  /* 0x000000040c0ca981 */ /* 0x000364000c1e1100 */
[----:B------:R-:W-:Y:S01]  /*0710*/  ISETP.GE.AND P3, PT, R25, R10, PT ;  /* 0x0000000a1900720c */ /* 0x000fe20003f66270 */
[----:B------:R-:W-:Y:S01]  /*0720*/  @!P6 IMAD.X R7, RZ, RZ, c[0x0][0x17c], P5 ;  /* 0x00005f00ff07e624 */ /* 0x000fe200028e06ff */
[----:B0-----:R0:W5:Y:S01]  /*0730*/  @!P6 LDG.E.U8 R18, [R2.64] ;  /* 0x000000040212e981 */ /* 0x001162000c1e1100 */
[----:B-1----:R-:W-:-:S03]  /*0740*/  PRMT R13, RZ, 0x7610, R13 ;  /* 0x00007610ff0d7816 */ /* 0x002fc6000000000d */
[----:B------:R1:W5:Y:S07]  /*0750*/  @!P6 LDG.E.U8 R19, [R6.64] ;  /* 0x000000040613e981 */ /* 0x00036e000c1e1100 */
[----:B------:R-:W-:Y:S01]  /*0760*/  @!P3 IMAD.IADD R23, R0, 0x1, R25 ;  /* 0x000000010017b824 */ /* 0x000fe200078e0219 */
[----:B------:R-:W-:Y:S02]  /*0770*/  @!P3 IADD3 R25, R25, 0x80, RZ ;  /* 0x000000801919b810 */ /* 0x000fe40007ffe0ff */
[----:B------:R-:W-:-:S02]  /*0780*/  PRMT R22, RZ, 0x7610, R22 ;  /* 0x00007610ff167816 */ /* 0x000fc40000000016 */
[----:B--2---:R-:W-:Y:S02]  /*0790*/  @!P4 ISETP.NE.AND P5, PT, R15, RZ, PT ;  /* 0x000000ff0f00c20c */ /* 0x004fe40003fa5270 */
[----:B------:R-:W-:Y:S02]  /*07a0*/  PRMT R15, RZ, 0x7610, R15 ;  /* 0x00007610ff0f7816 */ /* 0x000fe4000000000f */
[----:B------:R-:W-:Y:S02]  /*07b0*/  @!P4 SEL R15, RZ, 0x1, !P5 ;  /* 0x00000001ff0fc807 */ /* 0x000fe40006800000 */
[----:B---3--:R-:W-:-:S04]  /*07c0*/  @!P4 ISETP.NE.AND P5, PT, R16, RZ, PT ;  /* 0x000000ff1000c20c */ /* 0x008fc80003fa5270 */
[----:B------:R-:W-:Y:S02]  /*07d0*/  @!P4 SEL R13, RZ, 0x1, !P5 ;  /* 0x00000001ff0dc807 */ /* 0x000fe40006800000 */
[----:B------:R-:W-:Y:S02]  /*07e0*/  PRMT R16, RZ, 0x7610, R16 ;  /* 0x00007610ff107816 */ /* 0x000fe40000000010 */
[----:B----4-:R-:W-:Y:S02]  /*07f0*/  @!P0 ISETP.NE.AND P5, PT, R8, RZ, PT ;  /* 0x000000ff0800820c */ /* 0x010fe40003fa5270 */
[----:B------:R-:W-:Y:S02]  /*0800*/  @!P1 IADD3 R26, P4, R5, c[0x0][0x170], RZ ;  /* 0x00005c00051a9a10 */ /* 0x000fe40007f9e0ff */
[----:B------:R-:W-:Y:S02]  /*0810*/  @!P0 SEL R16, RZ, 0x1, !P5 ;  /* 0x00000001ff108807 */ /* 0x000fe40006800000 */
[----:B------:R-:W-:Y:S01]  /*0820*/  ISETP.GE.AND P5, PT, R25, R10, PT ;  /* 0x0000000a1900720c */ /* 0x000fe20003fa6270 */
[----:B------:R-:W-:Y:S01]  /*0830*/  @!P1 IMAD.X R27, RZ, RZ, c[0x0][0x174], P4 ;  /* 0x00005d00ff1b9624 */ /* 0x000fe200020e06ff */
[----:B-1----:R-:W-:-:S04]  /*0840*/  @!P1 IADD3 R6, P4, R5, c[0x0][0x178], RZ ;  /* 0x00005e0005069a10 */ /* 0x002fc80007f9e0ff */
[----:B------:R-:W2:Y:S01]  /*0850*/  @!P1 LDG.E.U8 R11, [R26.64] ;  /* 0x000000041a0b9981 */ /* 0x000ea2000c1e1100 */
[----:B------:R-:W-:Y:S01]  /*0860*/  @!P1 IMAD.X R7, RZ, RZ, c[0x0][0x17c], P4 ;  /* 0x00005f00ff079624 */ /* 0x000fe200020e06ff */
[----:B------:R-:W-:-:S04]  /*0870*/  @!P3 IADD3 R8, P4, R23, c[0x0][0x178], RZ ;  /* 0x00005e001708ba10 */ /* 0x000fc80007f9e0ff */
[----:B------:R1:W3:Y:S01]  /*0880*/  @!P1 LDG.E.U8 R20, [R6.64] ;  /* 0x0000000406149981 */ /* 0x0002e2000c1e1100 */
[----:B------:R-:W-:Y:S02]  /*0890*/  @!P5 IMAD.IADD R24, R0, 0x1, R25 ;  /* 0x000000010018d824 */ /* 0x000fe400078e0219 */
[----:B------:R-:W-:-:S03]  /*08a0*/  @!P3 IMAD.X R9, RZ, RZ, c[0x0][0x17c], P4 ;  /* 0x00005f00ff09b624 */ /* 0x000fc600020e06ff */
[----:B0-----:R-:W-:Y:S02]  /*08b0*/  @!P5 IADD3 R2, P4, R24, c[0x0][0x178], RZ ;  /* 0x00005e001802da10 */ /* 0x001fe40007f9e0ff */
[----:B------:R-:W-:Y:S01]  /*08c0*/  @!P5 IADD3 R25, R25, 0x80, RZ ;  /* 0x000000801919d810 */ /* 0x000fe20007ffe0ff */
[----:B------:R0:W4:Y:S02]  /*08d0*/  @!P3 LDG.E.U8 R21, [R8.64] ;  /* 0x000000040815b981 */ /* 0x000124000c1e1100 */
[----:B------:R-:W-:Y:S01]  /*08e0*/  @!P5 IMAD.X R3, RZ, RZ, c[0x0][0x17c], P4 ;  /* 0x00005f00ff03d624 */ /* 0x000fe200020e06ff */
[----:B------:R-:W-:-:S04]  /*08f0*/  @!P0 ISETP.NE.AND P4, PT, R4, RZ, PT ;  /* 0x000000ff0400820c */ /* 0x000fc80003f85270 */
[----:B------:R-:W-:Y:S02]  /*0900*/  @!P0 SEL R22, RZ, 0x1, !P4 ;  /* 0x00000001ff168807 */ /* 0x000fe40006000000 */
[----:B------:R-:W-:Y:S02]  /*0910*/  @!P3 IADD3 R4, P0, R23, c[0x0][0x170], RZ ;  /* 0x00005c001704ba10 */ /* 0x000fe40007f1e0ff */
[----:B-1----:R-:W-:Y:S01]  /*0920*/  @!P5 IADD3 R6, P4, R24, c[0x0][0x170], RZ ;  /* 0x00005c001806da10 */ /* 0x002fe20007f9e0ff */
[----:B------:R1:W4:Y:S02]  /*0930*/  @!P5 LDG.E.U8 R23, [R2.64] ;  /* 0x000000040217d981 */ /* 0x000324000c1e1100 */
[----:B------:R-:W-:Y:S01]  /*0940*/  @!P3 IMAD.X R5, RZ, RZ, c[0x0][0x174], P0 ;  /* 0x00005d00ff05b624 */ /* 0x000fe200000e06ff */
[----:B------:R-:W-:Y:S01]  /*0950*/  ISETP.GE.AND P0, PT, R25, R10, PT ;  /* 0x0000000a1900720c */ /* 0x000fe20003f06270 */
[----:B------:R-:W-:-:S03]  /*0960*/  @!P5 IMAD.X R7, RZ, RZ, c[0x0][0x174], P4 ;  /* 0x00005d00ff07d624 */ /* 0x000fc600020e06ff */
[----:B------:R0:W4:Y:S04]  /*0970*/  @!P3 LDG.E.U8 R4, [R4.64] ;  /* 0x000000040404b981 */ /* 0x000128000c1e1100 */
[----:B------:R0:W4:Y:S05]  /*0980*/  @!P5 LDG.E.U8 R6, [R6.64] ;  /* 0x000000040606d981 */ /* 0x00012a000c1e1100 */
[----:B------:R-:W-:-:S05]  /*0990*/  @!P0 IMAD.IADD R24, R0, 0x1, R25 ;  /* 0x0000000100188824 */ /* 0x000fca00078e0219 */
[----:B0-----:R-:W-:-:S05]  /*09a0*/  @!P0 IADD3 R8, P4, R24, c[0x0][0x170], RZ ;  /* 0x00005c0018088a10 */ /* 0x001fca0007f9e0ff */
[----:B------:R-:W-:Y:S01]  /*09b0*/  @!P0 IMAD.X R9, RZ, RZ, c[0x0][0x174], P4 ;  /* 0x00005d00ff098624 */ /* 0x000fe200020e06ff */
[----:B-1----:R-:W-:-:S04]  /*09c0*/  @!P0 IADD3 R2, P4, R24, c[0x0][0x178], RZ ;  /* 0x00005e0018028a10 */ /* 0x002fc80007f9e0ff */
[----:B------:R0:W4:Y:S01]  /*09d0*/  @!P0 LDG.E.U8 R8, [R8.64] ;  /* 0x0000000408088981 */ /* 0x000122000c1e1100 */
[----:B------:R-:W-:-:S05]  /*09e0*/  @!P0 IMAD.X R3, RZ, RZ, c[0x0][0x17c], P4 ;  /* 0x00005f00ff038624 */ /* 0x000fca00020e06ff */
[----:B------:R1:W4:Y:S01]  /*09f0*/  @!P0 LDG.E.U8 R24, [R2.64] ;  /* 0x0000000402188981 */ /* 0x000322000c1e1100 */
[----:B------:R-:W-:Y:S02]  /*0a00*/  @!P2 ISETP.NE.AND P4, PT, R14, RZ, PT ;  /* 0x000000ff0e00a20c */ /* 0x000fe40003f85270 */
[----:B------:R-:W-:Y:S02]  /*0a10*/  PRMT R14, RZ, 0x7610, R14 ;  /* 0x00007610ff0e7816 */ /* 0x000fe4000000000e */
[----:B------:R-:W-:Y:S02]  /*0a20*/  @!P2 SEL R14, RZ, 0x1, !P4 ;  /* 0x00000001ff0ea807 */ /* 0x000fe40006000000 */
[----:B-----5:R-:W-:Y:S02]  /*0a30*/  @!P2 ISETP.NE.AND P4, PT, R12, RZ, PT ;  /* 0x000000ff0c00a20c */ /* 0x020fe40003f85270 */
[----:B------:R-:W-:Y:S02]  /*0a40*/  PRMT R7, RZ, 0x7610, R7 ;  /* 0x00007610ff077816 */ /* 0x000fe40000000007 */
[----:B------:R-:W-:-:S02]  /*0a50*/  @!P2 SEL R7, RZ, 0x1, !P4 ;  /* 0x00000001ff07a807 */ /* 0x000fc40006000000 */
[----:B------:R-:W-:Y:S02]  /*0a60*/  @!P6 ISETP.NE.AND P2, PT, R19, RZ, PT ;  /* 0x000000ff1300e20c */ /* 0x000fe40003f45270 */
[----:B------:R-:W-:Y:S02]  /*0a70*/  PRMT R5, RZ, 0x7610, R5 ;  /* 0x00007610ff057816 */ /* 0x000fe40000000005 */
[----:B------:R-:W-:Y:S02]  /*0a80*/  @!P6 ISETP.NE.AND P4, PT, R18, RZ, PT ;  /* 0x000000ff1200e20c */ /* 0x000fe40003f85270 */
[----:B------:R-:W-:Y:S02]  /*0a90*/  @!P6 SEL R5, RZ, 0x1, !P2 ;  /* 0x00000001ff05e807 */ /* 0x000fe40005000000 */
[----:B------:R-:W-:Y:S02]  /*0aa0*/  PRMT R15, R15, 0x9910, RZ ;  /* 0x000099100f0f7816 */ /* 0x000fe400000000ff */
[----:B0-----:R-:W-:-:S02]  /*0ab0*/  PRMT R9, R13, 0x9910, RZ ;  /* 0x000099100d097816 */ /* 0x001fc400000000ff */
[----:B-1----:R-:W-:Y:S02]  /*0ac0*/  PRMT R2, RZ, 0x7610, R2 ;  /* 0x00007610ff027816 */ /* 0x002fe40000000002 */
[----:B------:R-:W-:Y:S02]  /*0ad0*/  @!P6 SEL R2, RZ, 0x1, !P4 ;  /* 0x00000001ff02e807 */ /* 0x000fe40006000000 */
[----:B------:R-:W-:Y:S01]  /*0ae0*/  PRMT R3, R5, 0x9910, RZ ;  /* 0x0000991005037816 */ /* 0x000fe200000000ff */
[----:B------:R-:W-:Y:S01]  /*0af0*/  IMAD.MOV.U32 R5, RZ, RZ, R15 ;  /* 0x000000ffff057224 */ /* 0x000fe200078e000f */
[----:B------:R-:W-:Y:S02]  /*0b00*/  ISETP.NE.AND P2, PT, R9, RZ, PT ;  /* 0x000000ff0900720c */ /* 0x000fe40003f45270 */
[----:B------:R-:W-:Y:S02]  /*0b10*/  PRMT R2, R2, 0x9910, RZ ;  /* 0x0000991002027816 */ /* 0x000fe400000000ff */
[----:B------:R-:W-:-:S02]  /*0b20*/  ISETP.NE.AND P2, PT, R5, RZ, P2 ;  /* 0x000000ff0500720c */ /* 0x000fc40001745270 */
[----:B------:R-:W-:Y:S01]  /*0b30*/  ISETP.NE.AND P4, PT, R3, RZ, PT ;  /* 0x000000ff0300720c */ /* 0x000fe20003f85270 */
[----:B------:R-:W-:Y:S01]  /*0b40*/  IMAD.MOV.U32 R3, RZ, RZ, R2 ;  /* 0x000000ffff037224 */ /* 0x000fe200078e0002 */
[----:B------:R-:W-:Y:S01]  /*0b50*/  SEL R5, RZ, 0x1, !P2 ;  /* 0x00000001ff057807 */ /* 0x000fe20005000000 */
[----:B------:R-:W-:Y:S01]  /*0b60*/  @!P6 IMAD.IADD R2, R0, 0x1, R17 ;  /* 0x000000010002e824 */ /* 0x000fe200078e0211 */
[----:B------:R-:W-:Y:S02]  /*0b70*/  PRMT R9, RZ, 0x7610, R9 ;  /* 0x00007610ff097816 */ /* 0x000fe40000000009 */
[----:B------:R-:W-:Y:S02]  /*0b80*/  ISETP.NE.AND P4, PT, R3, RZ, P4 ;  /* 0x000000ff0300720c */ /* 0x000fe40002785270 */
[----:B------:R-:W-:Y:S02]  /*0b90*/  PRMT R12, R22, 0x9910, RZ ;  /* 0x00009910160c7816 */ /* 0x000fe400000000ff */
[----:B------:R-:W-:-:S02]  /*0ba0*/  @!P6 SEL R15, RZ, 0x1, !P4 ;  /* 0x00000001ff0fe807 */ /* 0x000fc40006000000 */
[----:B------:R-:W-:Y:S02]  /*0bb0*/  PRMT R13, R7, 0x9910, RZ ;  /* 0x00009910070d7816 */ /* 0x000fe400000000ff */
[----:B------:R-:W-:Y:S02]  /*0bc0*/  PRMT R7, RZ, 0x7610, R7 ;  /* 0x00007610ff077816 */ /* 0x000fe40000000007 */
[----:B------:R-:W-:Y:S01]  /*0bd0*/  PRMT R16, R16, 0x9910, RZ ;  /* 0x0000991010107816 */ /* 0x000fe200000000ff */
[----:B------:R-:W-:Y:S01]  /*0be0*/  BSSY B0, `(.L_x_25392) ;  /* 0x0000060000007945 */ /* 0x000fe20003800000 */
[----:B------:R-:W-:Y:S01]  /*0bf0*/  BSSY B1, `(.L_x_25393) ;  /* 0x0000058000017945 */ /* 0x000fe20003800000 */
[----:B--2---:R-:W-:-:S04]  /*0c00*/  @!P1 ISETP.NE.AND P2, PT, R11, RZ, PT ;  /* 0x000000ff0b00920c */ /* 0x004fc80003f45270 */
[----:B------:R-:W-:Y:S02]  /*0c10*/  @!P1 SEL R9, RZ, 0x1, !P2 ;  /* 0x00000001ff099807 */ /* 0x000fe40005000000 */
[----:B------:R-:W-:Y:S02]  /*0c20*/  @!P6 IADD3 R2, P2, R2, c[0x0][0x168], RZ ;  /* 0x00005a000202ea10 */ /* 0x000fe40007f5e0ff */
[----:B---3--:R-:W-:-:S03]  /*0c30*/  @!P1 ISETP.NE.AND P4, PT, R20, RZ, PT ;  /* 0x000000ff1400920c */ /* 0x008fc60003f85270 */
[----:B------:R-:W-:Y:S01]  /*0c40*/  @!P6 IMAD.X R3, RZ, RZ, c[0x0][0x16c], P2 ;  /* 0x00005b00ff03e624 */ /* 0x000fe200010e06ff */
[----:B------:R-:W-:Y:S02]  /*0c50*/  @!P1 SEL R7, RZ, 0x1, !P4 ;  /* 0x00000001ff079807 */ /* 0x000fe40006000000 */
[----:B------:R-:W-:Y:S02]  /*0c60*/  ISETP.NE.AND P1, PT, R12, RZ, PT ;  /* 0x000000ff0c00720c */ /* 0x000fe40003f25270 */
[----:B----4-:R-:W-:Y:S02]  /*0c70*/  @!P3 ISETP.NE.AND P2, PT, R21, RZ, PT ;  /* 0x000000ff1500b20c */ /* 0x010fe40003f45270 */
[----:B------:R-:W-:Y:S02]  /*0c80*/  PRMT R12, R14, 0x9910, RZ ;  /* 0x000099100e0c7816 */ /* 0x000fe400000000ff */
[----:B------:R-:W-:Y:S02]  /*0c90*/  PRMT R11, RZ, 0x7610, R11 ;  /* 0x00007610ff0b7816 */ /* 0x000fe4000000000b */
[----:B------:R-:W-:Y:S01]  /*0ca0*/  @!P3 SEL R11, RZ, 0x1, !P2 ;  /* 0x00000001ff0bb807 */ /* 0x000fe20005000000 */
[----:B------:R-:W-:Y:S01]  /*0cb0*/  IMAD.MOV.U32 R14, RZ, RZ, R16 ;  /* 0x000000ffff0e7224 */ /* 0x000fe200078e0010 */
[----:B------:R-:W-:Y:S01]  /*0cc0*/  ISETP.NE.AND P2, PT, R13, RZ, PT ;  /* 0x000000ff0d00720c */ /* 0x000fe20003f45270 */
[----:B------:R-:W-:Y:S01]  /*0cd0*/  IMAD.MOV.U32 R16, RZ, RZ, R12 ;  /* 0x000000ffff107224 */ /* 0x000fe200078e000c */
[----:B------:R-:W-:-:S02]  /*0ce0*/  IADD3 R13, R17, 0x80, RZ ;  /* 0x00000080110d7810 */ /* 0x000fc40007ffe0ff */
[----:B------:R-:W-:Y:S02]  /*0cf0*/  @!P5 ISETP.NE.AND P4, PT, R23, RZ, PT ;  /* 0x000000ff1700d20c */ /* 0x000fe40003f85270 */
[----:B------:R-:W-:Y:S02]  /*0d00*/  PRMT R12, RZ, 0x7610, R12 ;  /* 0x00007610ff0c7816 */ /* 0x000fe4000000000c */
[----:B------:R-:W-:Y:S01]  /*0d10*/  @!P5 SEL R12, RZ, 0x1, !P4 ;  /* 0x00000001ff0cd807 */ /* 0x000fe20006000000 */
[----:B------:R0:W-:Y:S01]  /*0d20*/  @!P6 STG.E.U8 [R2.64], R15 ;  /* 0x0000000f0200e986 */ /* 0x0001e2000c101104 */
[----:B------:R-:W-:Y:S01]  /*0d30*/  @!P6 IMAD.MOV.U32 R17, RZ, RZ, R13 ;  /* 0x000000ffff11e224 */ /* 0x000fe200078e000d */
[----:B------:R-:W-:Y:S02]  /*0d40*/  @!P3 ISETP.NE.AND P4, PT, R4, RZ, PT ;  /* 0x000000ff0400b20c */ /* 0x000fe40003f85270 */
[----:B------:R-:W-:Y:S02]  /*0d50*/  PRMT R4, R7, 0x9910, RZ ;  /* 0x0000991007047816 */ /* 0x000fe400000000ff */
[----:B------:R-:W-:-:S02]  /*0d60*/  @!P5 ISETP.NE.AND P6, PT, R6, RZ, PT ;  /* 0x000000ff0600d20c */ /* 0x000fc40003fc5270 */
[----:B------:R-:W-:Y:S02]  /*0d70*/  PRMT R7, R12, 0x9910, RZ ;  /* 0x000099100c077816 */ /* 0x000fe400000000ff */
[----:B------:R-:W-:Y:S02]  /*0d80*/  ISETP.NE.AND P1, PT, R14, RZ, P1 ;  /* 0x000000ff0e00720c */ /* 0x000fe40000f25270 */
[----:B0-----:R-:W-:Y:S02]  /*0d90*/  PRMT R3, RZ, 0x7610, R3 ;  /* 0x00007610ff037816 */ /* 0x001fe40000000003 */
[----:B------:R-:W-:Y:S02]  /*0da0*/  @!P5 SEL R3, RZ, 0x1, !P6 ;  /* 0x00000001ff03d807 */ /* 0x000fe40007000000 */
[----:B------:R-:W-:Y:S02]  /*0db0*/  ISETP.NE.AND P5, PT, R7, RZ, PT ;  /* 0x000000ff0700720c */ /* 0x000fe40003fa5270 */
[----:B------:R-:W-:-:S02]  /*0dc0*/  SEL R7, RZ, 0x1, !P1 ;  /* 0x00000001ff077807 */ /* 0x000fc40004800000 */
[----:B------:R-:W-:Y:S02]  /*0dd0*/  PRMT R2, RZ, 0x7610, R2 ;  /* 0x00007610ff027816 */ /* 0x000fe40000000002 */
[----:B------:R-:W-:Y:S02]  /*0de0*/  PRMT R6, R11, 0x9910, RZ ;  /* 0x000099100b067816 */ /* 0x000fe400000000ff */
[----:B------:R-:W-:Y:S02]  /*0df0*/  ISETP.NE.AND P1, PT, R8, RZ, !P0 ;  /* 0x000000ff0800720c */ /* 0x000fe40004725270 */
[----:B------:R-:W-:Y:S02]  /*0e00*/  @!P3 SEL R2, RZ, 0x1, !P4 ;  /* 0x00000001ff02b807 */ /* 0x000fe40006000000 */
[----:B------:R-:W-:Y:S02]  /*0e10*/  ISETP.NE.AND P0, PT, R24, RZ, !P0 ;  /* 0x000000ff1800720c */ /* 0x000fe40004705270 */
[----:B------:R-:W-:-:S02]  /*0e20*/  ISETP.NE.AND P3, PT, R4, RZ, PT ;  /* 0x000000ff0400720c */ /* 0x000fc40003f65270 */
[----:B------:R-:W-:Y:S02]  /*0e30*/  PLOP3.LUT P0, PT, P1, P0, PT, 0x80, 0x0 ;  /* 0x000000000000781c */ /* 0x000fe40000f01070 */
[----:B------:R-:W-:Y:S02]  /*0e40*/  ISETP.NE.AND P4, PT, R6, RZ, PT ;  /* 0x000000ff0600720c */ /* 0x000fe40003f85270 */
[----:B------:R-:W-:Y:S02]  /*0e50*/  PRMT R4, R2, 0x9910, RZ ;  /* 0x0000991002047816 */ /* 0x000fe400000000ff */
[----:B------:R-:W-:Y:S02]  /*0e60*/  ISETP.GE.AND P1, PT, R17, R10, PT ;  /* 0x0000000a1100720c */ /* 0x000fe40003f26270 */
[----:B------:R-:W-:Y:S02]  /*0e70*/  PRMT R9, R9, 0x9910, RZ ;  /* 0x0000991009097816 */ /* 0x000fe400000000ff */
[----:B------:R-:W-:Y:S01]  /*0e80*/  PRMT R6, R3, 0x9910, RZ ;  /* 0x0000991003067816 */ /* 0x000fe200000000ff */
[----:B------:R-:W-:-:S02]  /*0e90*/  IMAD.MOV.U32 R3, RZ, RZ, R4 ;  /* 0x000000ffff037224 */ /* 0x000fc400078e0004 */
[----:B------:R-:W-:Y:S02]  /*0ea0*/  IMAD.MOV.U32 R2, RZ, RZ, R9 ;  /* 0x000000ffff027224 */ /* 0x000fe400078e0009 */
[----:B------:R-:W-:Y:S01]  /*0eb0*/  IMAD.MOV.U32 R4, RZ, RZ, R6 ;  /* 0x000000ffff047224 */ /* 0x000fe200078e0006 */
[----:B------:R-:W-:Y:S02]  /*0ec0*/  ISETP.NE.AND P2, PT, R16, RZ, P2 ;  /* 0x000000ff1000720c */ /* 0x000fe40001745270 */
[----:B------:R-:W-:Y:S02]  /*0ed0*/  ISETP.NE.AND P3, PT, R2, RZ, P3 ;  /* 0x000000ff0200720c */ /* 0x000fe40001f65270 */
[----:B------:R-:W-:Y:S02]  /*0ee0*/  ISETP.NE.AND P4, PT, R3, RZ, P4 ;  /* 0x000000ff0300720c */ /* 0x000fe40002785270 */
[----:B------:R-:W-:Y:S02]  /*0ef0*/  ISETP.NE.AND P5, PT, R4, RZ, P5 ;  /* 0x000000ff0400720c */ /* 0x000fe40002fa5270 */
[----:B------:R-:W-:-:S02]  /*0f00*/  SEL R9, RZ, 0x1, !P2 ;  /* 0x00000001ff097807 */ /* 0x000fc40005000000 */
        /* <DEDUP_REMOVED lines=16> */
.L_x_25394:
[----:B------:R-:W-:-:S13]  /*1010*/  ISETP.GE.AND P1, PT, R17, R10, PT ;  /* 0x0000000a1100720c */ /* 0x000fda0003f26270 */
[----:B------:R-:W-:Y:S05]  /*1020*/  @P1 BRA `(.L_x_25396) ;  /* 0x000000c000001947 */ /* 0x000fea0003800000 */
[----:B0-----:R-:W-:Y:S01]  /*1030*/  IMAD.IADD R2, R0, 0x1, R17 ;  /* 0x0000000100027824 */ /* 0x001fe200078e0211 */
[----:B------:R-:W-:-:S04]  /*1040*/  IADD3 R17, R17, 0x80, RZ ;  /* 0x0000008011117810 */ /* 0x000fc80007ffe0ff */
[----:B------:R-:W-:-:S05]  /*1050*/  IADD3 R2, P1, R2, c[0x0][0x168], RZ ;  /* 0x00005a0002027a10 */ /* 0x000fca0007f3e0ff */
[----:B------:R-:W-:-:S05]  /*1060*/  IMAD.X R3, RZ, RZ, c[0x0][0x16c], P1 ;  /* 0x00005b00ff037624 */ /* 0x000fca00008e06ff */
[----:B------:R0:W-:Y:S03]  /*1070*/  STG.E.U8 [R2.64], R9 ;  /* 0x0000000902007986 */ /* 0x0001e6000c101104 */
.L_x_25395:
[----:B------:R-:W-:-:S13]  /*1080*/  ISETP.GE.AND P1, PT, R17, R10, PT ;  /* 0x0000000a1100720c */ /* 0x000fda0003f26270 */
[----:B------:R-:W-:Y:S05]  /*1090*/  @P1 BRA `(.L_x_25397) ;  /* 0x000000d000001947 */ /* 0x000fea0003800000 */
[----:B0-----:R-:W-:Y:S01]  /*10a0*/  IMAD.IADD R2, R0, 0x1, R17 ;  /* 0x0000000100027824 */ /* 0x001fe200078e0211 */
[----:B------:R-:W-:-:S04]  /*10b0*/  IADD3 R17, R17, 0x80, RZ ;  /* 0x0000008011117810 */ /* 0x000fc80007ffe0ff */
[----:B------:R-:W-:-:S05]  /*10c0*/  IADD3 R2, P1, R2, c[0x0][0x168], RZ ;  /* 0x00005a0002027a10 */ /* 0x000fca0007f3e0ff */
[----:B------:R-:W-:-:S05]  /*10d0*/  IMAD.X R3, RZ, RZ, c[0x0][0x16c], P1 ;  /* 0x00005b00ff037624 */ /* 0x000fca00008e06ff */
[----:B------:R0:W-:Y:S03]  /*10e0*/  STG.E.U8 [R2.64], R11 ;  /* 0x0000000b02007986 */ /* 0x0001e6000c101104 */
.L_x_25396:
        /* <DEDUP_REMOVED lines=8> */
.L_x_25397:
[----:B------:R-:W-:Y:S05]  /*1170*/  BSYNC B1 ;  /* 0x0000000000017941 */ /* 0x000fea0003800000 */
.L_x_25393:
[----:B------:R-:W-:-:S13]  /*1180*/  ISETP.GE.AND P1, PT, R17, R10, PT ;  /* 0x0000000a1100720c */ /* 0x000fda0003f26270 */
[----:B0-----:R-:W-:Y:S01]  /*1190*/  @!P1 IMAD.IADD R2, R0, 0x1, R17 ;  /* 0x0000000100029824 */ /* 0x001fe200078e0211 */
[----:B------:R-:W-:-:S04]  /*11a0*/  @!P1 IADD3 R17, R17, 0x80, RZ ;  /* 0x0000008011119810 */ /* 0x000fc80007ffe0ff */
[----:B------:R-:W-:-:S05]  /*11b0*/  @!P1 IADD3 R2, P2, R2, c[0x0][0x168], RZ ;  /* 0x00005a0002029a10 */ /* 0x000fca0007f5e0ff */
[----:B------:R-:W-:-:S05]  /*11c0*/  @!P1 IMAD.X R3, RZ, RZ, c[0x0][0x16c], P2 ;  /* 0x00005b00ff039624 */ /* 0x000fca00010e06ff */
[----:B------:R0:W-:Y:S03]  /*11d0*/  @!P1 STG.E.U8 [R2.64], R15 ;  /* 0x0000000f02009986 */ /* 0x0001e6000c101104 */
.L_x_25398:
[----:B------:R-:W-:Y:S05]  /*11e0*/  BSYNC B0 ;  /* 0x0000000000007941 */ /* 0x000fea0003800000 */
.L_x_25392:
[----:B------:R-:W-:Y:S01]  /*11f0*/  WARPSYNC 0xffffffff ;  /* 0xffffffff00007948 */ /* 0x000fe20003800000 */
[----:B------:R-:W-:-:S13]  /*1200*/  ISETP.GE.AND P1, PT, R17, R10, PT ;  /* 0x0000000a1100720c */ /* 0x000fda0003f26270 */
[----:B------:R-:W-:Y:S05]  /*1210*/  @P1 EXIT ;  /* 0x000000000000194d */ /* 0x000fea0003800000 */
[----:B------:R-:W-:Y:S01]  /*1220*/  IMAD.IADD R0, R0, 0x1, R17 ;  /* 0x0000000100007824 */ /* 0x000fe200078e0211 */
[----:B------:R-:W-:-:S04]  /*1230*/  SEL R5, RZ, 0x1, !P0 ;  /* 0x00000001ff057807 */ /* 0x000fc80004000000 */
[----:B0-----:R-:W-:-:S05]  /*1240*/  IADD3 R2, P1, R0, c[0x0][0x168], RZ ;  /* 0x00005a0000027a10 */ /* 0x001fca0007f3e0ff */
[----:B------:R-:W-:-:S05]  /*1250*/  IMAD.X R3, RZ, RZ, c[0x0][0x16c], P1 ;  /* 0x00005b00ff037624 */ /* 0x000fca00008e06ff */
[----:B------:R-:W-:Y:S01]  /*1260*/  STG.E.U8 [R2.64], R5 ;  /* 0x0000000502007986 */ /* 0x000fe2000c101104 */
[----:B------:R-:W-:Y:S05]  /*1270*/  EXIT ;  /* 0x000000000000794d */ /* 0x000fea0003800000 */
.L_x_25399:
        /* <DEDUP_REMOVED lines=16> */
.L_x_40188:


//--------------------- .text._ZN2at6native29vectorized_elementwise_kernelILi4ENS0_13BinaryFunctorIbbbZNS0_19minimum_kernel_cudaERNS_18TensorIteratorBaseEEUlbbE_EESt5arrayIPcLm3EEEEviT0_T1_ --------------------------
	.section	.text._ZN2at6native29vectorized_elementwise_kernelILi4ENS0_13BinaryFunctorIbbbZNS0_19minimum_kernel_cudaERNS_18TensorIteratorBaseEEUlbbE_EESt5arrayIPcLm3EEEEviT0_T1_,"ax",@progbits
	.sectioninfo	@"SHI_REGISTERS=30"
	.align	128
        .global         _ZN2at6native29vectorized_elementwise_kernelILi4ENS0_13BinaryFunctorIbbbZNS0_19minimum_kernel_cudaERNS_18TensorIteratorBaseEEUlbbE_EESt5arrayIPcLm3EEEEviT0_T1_
        .type           _ZN2at6native29vectorized_elementwise_kernelILi4ENS0_13BinaryFunctorIbbbZNS0_19minimum_kernel_cudaERNS_18TensorIteratorBaseEEUlbbE_EESt5arrayIPcLm3EEEEviT0_T1_,@function
        .size           _ZN2at6native29vectorized_elementwise_kernelILi4ENS0_13BinaryFunctorIbbbZNS0_19minimum_kernel_cudaERNS_18TensorIteratorBaseEEUlbbE_EESt5arrayIPcLm3EEEEviT0_T1_,(.L_x_40189 - _ZN2at6native29vectorized_elementwise_kernelILi4ENS0_13BinaryFunctorIbbbZNS0_19minimum_kernel_cudaERNS_18TensorIteratorBaseEEUlbbE_EESt5arrayIPcLm3EEEEviT0_T1_)
        .other          _ZN2at6native29vectorized_elementwise_kernelILi4ENS0_13BinaryFunctorIbbbZNS0_19minimum_kernel_cudaERNS_18TensorIteratorBaseEEUlbbE_EESt5arrayIPcLm3EEEEviT0_T1_,@"STO_CUDA_ENTRY STV_DEFAULT"
_ZN2at6native29vectorized_elementwise_kernelILi4ENS0_13BinaryFunctorIbbbZNS0_19minimum_kernel_cudaERNS_18TensorIteratorBaseEEUlbbE_EESt5arrayIPcLm3EEEEviT0_T1_:
.text._ZN2at6native29vectorized_elementwise_kernelILi4ENS0_13BinaryFunctorIbbbZNS0_19minimum_kernel_cudaERNS_18TensorIteratorBaseEEUlbbE_EESt5arrayIPcLm3EEEEviT0_T1_:
        /* <DEDUP_REMOVED lines=15> */
[----:B------:R-:W2:Y:S04]  /*00f0*/  LDG.E R10, [R6.64] ;  /* 0x00000004060a7981 */ /* 0x000ea8000c1e1900 */
[----:B------:R-:W3:Y:S04]  /*0100*/  LDG.E R11, [R4.64] ;  /* 0x00000004040b7981 */ /* 0x000ee8000c1e1900 */
[----:B------:R-:W4:Y:S04]  /*0110*/  LDG.E R13, [R6.64+0x200] ;  /* 0x00020004060d7981 */ /* 0x000f28000c1e1900 */
[----:B------:R0:W5:Y:S01]  /*0120*/  LDG.E R12, [R4.64+0x200] ;  /* 0x00020004040c7981 */ /* 0x000162000c1e1900 */
[----:B--2---:R-:W-:-:S02]  /*0130*/  PRMT R3, R10, 0x7770, RZ ;  /* 0x000077700a037816 */ /* 0x004fc400000000ff */
[C---:B------:R-:W-:Y:S02]  /*0140*/  PRMT R8, R10.reuse, 0x7771, RZ ;  /* 0x000077710a087816 */ /* 0x040fe400000000ff */
[----:B------:R-:W-:Y:S02]  /*0150*/  ISETP.NE.AND P0, PT, R3, RZ, PT ;  /* 0x000000ff0300720c */ /* 0x000fe40003f05270 */
[----:B---3--:R-:W-:Y:S02]  /*0160*/  PRMT R3, R11, 0x7770, RZ ;  /* 0x000077700b037816 */ /* 0x008fe400000000ff */
[----:B------:R-:W-:Y:S02]  /*0170*/  PRMT R9, R10, 0x7772, RZ ;  /* 0x000077720a097816 */ /* 0x000fe400000000ff */
[----:B------:R-:W-:Y:S02]  /*0180*/  ISETP.NE.AND P0, PT, R3, RZ, P0 ;  /* 0x000000ff0300720c */ /* 0x000fe40000705270 */
[----:B------:R-:W-:-:S02]  /*0190*/  ISETP.NE.AND P1, PT, R8, RZ, PT ;  /* 0x000000ff0800720c */ /* 0x000fc40003f25270 */
[----:B------:R-:W-:Y:S02]  /*01a0*/  ISETP.NE.AND P2, PT, R9, RZ, PT ;  /* 0x000000ff0900720c */ /* 0x000fe40003f45270 */
[C---:B------:R-:W-:Y:S02]  /*01b0*/  PRMT R3, R11.reuse, 0x7771, RZ ;  /* 0x000077710b037816 */ /* 0x040fe400000000ff */
[----:B0-----:R-:W-:Y:S02]  /*01c0*/  PRMT R4, R11, 0x7772, RZ ;  /* 0x000077720b047816 */ /* 0x001fe400000000ff */
[C---:B----4-:R-:W-:Y:S02]  /*01d0*/  PRMT R5, R13.reuse, 0x7770, RZ ;  /* 0x000077700d057816 */ /* 0x050fe400000000ff */
[----:B------:R-:W-:Y:S02]  /*01e0*/  PRMT R10, R10, 0x7773, RZ ;  /* 0x000077730a0a7816 */ /* 0x000fe400000000ff */
[----:B------:R-:W-:-:S02]  /*01f0*/  PRMT R6, R13, 0x7771, RZ ;  /* 0x000077710d067816 */ /* 0x000fc400000000ff */
[----:B------:R-:W-:Y:S02]  /*0200*/  ISETP.NE.AND P1, PT, R3, RZ, P1 ;  /* 0x000000ff0300720c */ /* 0x000fe40000f25270 */
[----:B------:R-:W-:Y:S02]  /*0210*/  ISETP.NE.AND P2, PT, R4, RZ, P2 ;  /* 0x000000ff0400720c */ /* 0x000fe40001745270 */
[----:B------:R-:W-:Y:S02]  /*0220*/  ISETP.NE.AND P3, PT, R5, RZ, PT ;  /* 0x000000ff0500720c */ /* 0x000fe40003f65270 */
[----:B------:R-:W-:Y:S02]  /*0230*/  ISETP.NE.AND P5, PT, R10, RZ, PT ;  /* 0x000000ff0a00720c */ /* 0x000fe40003fa5270 */
[----:B------:R-:W-:Y:S02]  /*0240*/  ISETP.NE.AND P4, PT, R6, RZ, PT ;  /* 0x000000ff0600720c */ /* 0x000fe40003f85270 */
[----:B------:R-:W-:-:S02]  /*0250*/  PRMT R3, R11, 0x7773, RZ ;  /* 0x000077730b037816 */ /* 0x000fc400000000ff */
[C---:B-----5:R-:W-:Y:S02]  /*0260*/  PRMT R4, R12.reuse, 0x7770, RZ ;  /* 0x000077700c047816 */ /* 0x060fe400000000ff */
[----:B------:R-:W-:Y:S02]  /*0270*/  PRMT R5, R12, 0x7771, RZ ;  /* 0x000077710c057816 */ /* 0x000fe400000000ff */
[----:B------:R-:W-:Y:S02]  /*0280*/  PRMT R6, R13, 0x7772, RZ ;  /* 0x000077720d067816 */ /* 0x000fe400000000ff */
[----:B------:R-:W-:Y:S02]  /*0290*/  ISETP.NE.AND P5, PT, R3, RZ, P5 ;  /* 0x000000ff0300720c */ /* 0x000fe40002fa5270 */
[----:B------:R-:W-:Y:S02]  /*02a0*/  ISETP.NE.AND P3, PT, R4, RZ, P3 ;  /* 0x000000ff0400720c */ /* 0x000fe40001f65270 */
[----:B------:R-:W-:-:S02]  /*02b0*/  ISETP.NE.AND P4, PT, R5, RZ, P4 ;  /* 0x000000ff0500720c */ /* 0x000fc40002785270 */
[----:B------:R-:W-:Y:S02]  /*02c0*/  ISETP.NE.AND P6, PT, R6, RZ, PT ;  /* 0x000000ff0600720c */ /* 0x000fe40003fc5270 */
[----:B------:R-:W-:Y:S02]  /*02d0*/  PRMT R8, R12, 0x7772, RZ ;  /* 0x000077720c087816 */ /* 0x000fe400000000ff */
[----:B------:R-:W-:Y:S02]  /*02e0*/  PRMT R3, R13, 0x7773, RZ ;  /* 0x000077730d037816 */ /* 0x000fe400000000ff */
[----:B------:R-:W-:Y:S02]  /*02f0*/  SEL R4, RZ, 0x1, !P0 ;  /* 0x00000001ff047807 */ /* 0x000fe40004000000 */
[----:B------:R-:W-:Y:S02]  /*0300*/  SEL R5, RZ, 0x1, !P1 ;  /* 0x00000001ff057807 */ /* 0x000fe40004800000 */
[----:B------:R-:W-:-:S02]  /*0310*/  SEL R6, RZ, 0x1, !P3 ;  /* 0x00000001ff067807 */ /* 0x000fc40005800000 */
[----:B------:R-:W-:Y:S02]  /*0320*/  SEL R7, RZ, 0x1, !P4 ;  /* 0x00000001ff077807 */ /* 0x000fe40006000000 */
[----:B------:R-:W-:Y:S02]  /*0330*/  ISETP.NE.AND P0, PT, R3, RZ, PT ;  /* 0x000000ff0300720c */ /* 0x000fe40003f05270 */
        /* <DEDUP_REMOVED lines=19> */
.L_x_25400:
        /* <DEDUP_REMOVED lines=182> */
.L_x_25403:
[----:B------:R-:W-:-:S13]  /*0fd0*/  ISETP.GE.AND P1, PT, R17, R10, PT ;  /* 0x0000000a1100720c */ /* 0x000fda0003f26270 */
[----:B------:R-:W-:Y:S05]  /*0fe0*/  @P1 BRA `(.L_x_25405) ;  /* 0x000000c000001947 */ /* 0x000fea0003800000 */
[----:B0-----:R-:W-:Y:S01]  /*0ff0*/  IMAD.IADD R2, R0, 0x1, R17 ;  /* 0x0000000100027824 */ /* 0x001fe200078e0211 */
[----:B------:R-:W-:-:S04]  /*1000*/  IADD3 R17, R17, 0x80, RZ ;  /* 0x0000008011117810 */ /* 0x000fc80007ffe0ff */
[----:B------:R-:W-:-:S05]  /*1010*/  IADD3 R2, P1, R2, c[0x0][0x168], RZ ;  /* 0x00005a0002027a10 */ /* 0x000fca0007f3e0ff */
[----:B------:R-:W-:-:S05]  /*1020*/  IMAD.X R3, RZ, RZ, c[0x0][0x16c], P1 ;  /* 0x00005b00ff037624 */ /* 0x000fca00008e06ff */
[----:B------:R0:W-:Y:S03]  /*1030*/  STG.E.U8 [R2.64], R9 ;  /* 0x0000000902007986 */ /* 0x0001e6000c101104 */
.L_x_25404:
[----:B------:R-:W-:-:S13]  /*1040*/  ISETP.GE.AND P1, PT, R17, R10, PT ;  /* 0x0000000a1100720c */ /* 0x000fda0003f26270 */
[----:B------:R-:W-:Y:S05]  /*1050*/  @P1 BRA `(.L_x_25406) ;  /* 0x000000d000001947 */ /* 0x000fea0003800000 */
[----:B0-----:R-:W-:Y:S01]  /*1060*/  IMAD.IADD R2, R0, 0x1, R17 ;  /* 0x0000000100027824 */ /* 0x001fe200078e0211 */
[----:B------:R-:W-:-:S04]  /*1070*/  IADD3 R17, R17, 0x80, RZ ;  /* 0x0000008011117810 */ /* 0x000fc80007ffe0ff */
[----:B------:R-:W-:-:S05]  /*1080*/  IADD3 R2, P1, R2, c[0x0][0x168], RZ ;  /* 0x00005a0002027a10 */ /* 0x000fca0007f3e0ff */
[----:B------:R-:W-:-:S05]  /*1090*/  IMAD.X R3, RZ, RZ, c[0x0][0x16c], P1 ;  /* 0x00005b00ff037624 */ /* 0x000fca00008e06ff */
[----:B------:R0:W-:Y:S03]  /*10a0*/  STG.E.U8 [R2.64], R11 ;  /* 0x0000000b02007986 */ /* 0x0001e6000c101104 */
.L_x_25405:
        /* <DEDUP_REMOVED lines=8> */
.L_x_25406:
[----:B------:R-:W-:Y:S05]  /*1130*/  BSYNC B1 ;  /* 0x0000000000017941 */ /* 0x000fea0003800000 */
.L_x_25402:
[----:B------:R-:W-:-:S13]  /*1140*/  ISETP.GE.AND P1, PT, R17, R10, PT ;  /* 0x0000000a1100720c */ /* 0x000fda0003f26270 */
[----:B0-----:R-:W-:Y:S01]  /*1150*/  @!P1 IMAD.IADD R2, R0, 0x1, R17 ;  /* 0x0000000100029824 */ /* 0x001fe200078e0211 */
[----:B------:R-:W-:-:S04]  /*1160*/  @!P1 IADD3 R17, R17, 0x80, RZ ;  /* 0x0000008011119810 */ /* 0x000fc80007ffe0ff */
[----:B------:R-:W-:-:S05]  /*1170*/  @!P1 IADD3 R2, P2, R2, c[0x0][0x168], RZ ;  /* 0x00005a0002029a10 */ /* 0x000fca0007f5e0ff */
[----:B------:R-:W-:-:S05]  /*1180*/  @!P1 IMAD.X R3, RZ, RZ, c[0x0][0x16c], P2 ;  /* 0x00005b00ff039624 */ /* 0x000fca00010e06ff */
[----:B------:R0:W-:Y:S03]  /*1190*/  @!P1 STG.E.U8 [R2.64], R15 ;  /* 0x0000000f02009986 */ /* 0x0001e6000c101104 */
.L_x_25407:
[----:B------:R-:W-:Y:S05]  /*11a0*/  BSYNC B0 ;  /* 0x0000000000007941 */ /* 0x000fea0003800000 */
.L_x_25401:
        /* <DEDUP_REMOVED lines=9> */
.L_x_25408:
        /* <DEDUP_REMOVED lines=12> */
.L_x_40189:


//--------------------- .text._ZN2at6native29vectorized_elementwise_kernelILi8ENS0_13BinaryFunctorIbbbZNS0_19minimum_kernel_cudaERNS_18TensorIteratorBaseEEUlbbE_EESt5arrayIPcLm3EEEEviT0_T1_ --------------------------
	.section	.text._ZN2at6native29vectorized_elementwise_kernelILi8ENS0_13BinaryFunctorIbbbZNS0_19minimum_kernel_cudaERNS_18TensorIteratorBaseEEUlbbE_EESt5arrayIPcLm3EEEEviT0_T1_,"ax",@progbits
	.sectioninfo	@"SHI_REGISTERS=4"
	.align	128
        .global         _ZN2at6native29vectorized_elementwise_kernelILi8ENS0_13BinaryFunctorIbbbZNS0_19minimum_kernel_cudaERNS_18TensorIteratorBaseEEUlbbE_EESt5arrayIPcLm3EEEEviT0_T1_
        .type           _ZN2at6native29vectorized_elementwise_kernelILi8ENS0_13BinaryFunctorIbbbZNS0_19minimum_kernel_cudaERNS_18TensorIteratorBaseEEUlbbE_EESt5arrayIPcLm3EEEEviT0_T1_,@function
        .size           _ZN2at6native29vectorized_elementwise_kernelILi8ENS0_13BinaryFunctorIbbbZNS0_19minimum_kernel_cudaERNS_18TensorIteratorBaseEEUlbbE_EESt5arrayIPcLm3EEEEviT0_T1_,(.L_x_40190 - _ZN2at6native29vectorized_elementwise_kernelILi8ENS0_13BinaryFunctorIbbbZNS0_19minimum_kernel_cudaERNS_18TensorIteratorBaseEEUlbbE_EESt5arrayIPcLm3EEEEviT0_T1_)
        .other          _ZN2at6native29vectorized_elementwise_kernelILi8ENS0_13BinaryFunctorIbbbZNS0_19minimum_kernel_cudaERNS_18TensorIteratorBaseEEUlbbE_EESt5arrayIPcLm3EEEEviT0_T1_,@"STO_CUDA_ENTRY STV_DEFAULT"
_ZN2at6native29vectorized_elementwise_kernelILi8ENS0_13BinaryFunctorIbbbZNS0_19minimum_kernel_cudaERNS_18TensorIteratorBaseEEUlbbE_EESt5arrayIPcLm3EEEEviT0_T1_:
.text._ZN2at6native29vectorized_elementwise_kernelILi8ENS0_13BinaryFunctorIbbbZNS0_19minimum_kernel_cudaERNS_18TensorIteratorBaseEEUlbbE_EESt5arrayIPcLm3EEEEviT0_T1_:
[----:B------:R-:W-:Y:S02]  /*0000*/  MOV R1, c[0x0][0x28] ;  /* 0x00000a0000017a02 */ /* 0x000fe40000000f00 */
[----:B------:R-:W-:Y:S05]  /*0010*/  EXIT ;  /* 0x000000000000794d */ /* 0x000fea0003800000 */
.L_x_25409:
        /* <DEDUP_REMOVED lines=14> */
.L_x_40190:


//--------------------- .text._ZN2at6native18elementwise_kernelILi128ELi4EZNS0_15gpu_kernel_implINS0_13AUnaryFunctorIN3c108BFloat16ES5_S5_ZZZNS0_19maximum_kernel_cudaERNS_18TensorIteratorBaseEENKUlvE0_clEvENKUlvE2_clEvEUlS5_S5_E_EEEEvS7_RKT_EUliE_EEviT1_ --------------------------
	.section	.text._ZN2at6native18elementwise_kernelILi128ELi4EZNS0_15gpu_kernel_implINS0_13AUnaryFunctorIN3c108BFloat16ES5_S5_ZZZNS0_19maximum_kernel_cudaERNS_18TensorIteratorBaseEENKUlvE0_clEvENKUlvE2_clEvEUlS5_S5_E_EEEEvS7_RKT_EUliE_EEviT1_,"ax",@progbits
	.sectioninfo	@"SHI_REGISTERS=26"
	.align	128
        .global         _ZN2at6native18elementwise_kernelILi128ELi4EZNS0_15gpu_kernel_implINS0_13AUnaryFunctorIN3c108BFloat16ES5_S5_ZZZNS0_19maximum_kernel_cudaERNS_18TensorIteratorBaseEENKUlvE0_clEvENKUlvE2_clEvEUlS5_S5_E_EEEEvS7_RKT_EUliE_EEviT1_
        .type           _ZN2at6native18elementwise_kernelILi128ELi4EZNS0_15gpu_kernel_implINS0_13AUnaryFunctorIN3c108BFloat16ES5_S5_ZZZNS0_19maximum_kernel_cudaERNS_18TensorIteratorBaseEENKUlvE0_clEvENKUlvE2_clEvEUlS5_S5_E_EEEEvS7_RKT_EUliE_EEviT1_,@function
        .size           _ZN2at6native18elementwise_kernelILi128ELi4EZNS0_15gpu_kernel_implINS0_13AUnaryFunctorIN3c108BFloat16ES5_S5_ZZZNS0_19maximum_kernel_cudaERNS_18TensorIteratorBaseEENKUlvE0_clEvENKUlvE2_clEvEUlS5_S5_E_EEEEvS7_RKT_EUliE_EEviT1_,(.L_x_40191 - _ZN2at6native18elementwise_kernelILi128ELi4EZNS0_15gpu_kernel_implINS0_13AUnaryFunctorIN3c108BFloat16ES5_S5_ZZZNS0_19maximum_kernel_cudaERNS_18TensorIteratorBaseEENKUlvE0_clEvENKUlvE2_clEvEUlS5_S5_E_EEEEvS7_RKT_EUliE_EEviT1_)
        .other          _ZN2at6native18elementwise_kernelILi128ELi4EZNS0_15gpu_kernel_implINS0_13AUnaryFunctorIN3c108BFloat16ES5_S5_ZZZNS0_19maximum_kernel_cudaERNS_18TensorIteratorBaseEENKUlvE0_clEvENKUlvE2_clEvEUlS5_S5_E_EEEEvS7_RKT_EUliE_EEviT1_,@"STO_CUDA_ENTRY STV_DEFAULT"
_ZN2at6native18elementwise_kernelILi128ELi4EZNS0_15gpu_kernel_implINS0_13AUnaryFunctorIN3c108BFloat16ES5_S5_ZZZNS0_19maximum_kernel_cudaERNS_18TensorIteratorBaseEENKUlvE0_clEvENKUlvE2_clEvEUlS5_S5_E_EEEEvS7_RKT_EUliE_EEviT1_:
.text._ZN2at6native18elementwise_kernelILi128ELi4EZNS0_15gpu_kernel_implINS0_13AUnaryFunctorIN3c108BFloat16ES5_S5_ZZZNS0_19maximum_kernel_cudaERNS_18TensorIteratorBaseEENKUlvE0_clEvENKUlvE2_clEvEUlS5_S5_E_EEEEvS7_RKT_EUliE_EEviT1_:
        /* <DEDUP_REMOVED lines=236> */
.L_x_25412:
        /* <DEDUP_REMOVED lines=21> */
.L_x_25416:
[----:B------:R-:W2:Y:S02]  /*1010*/  LDG.E.U8 R2, [R2.64] ;  /* 0x0000002402027981 */ /* 0x000ea4000c1e1100 */
[----:B--2---:R-:W0:Y:S02]  /*1020*/  I2F.U16 R0, R2 ;  /* 0x0000000200007306 */ /* 0x004e240000101000 */
[----:B0-----:R-:W-:-:S04]  /*1030*/  F2FP.BF16.PACK_AB R0, RZ, R0 ;  /* 0x00000000ff00723e */ /* 0x001fc800000010ff */
[----:B------:R-:W-:Y:S01]  /*1040*/  PRMT R5, R0, 0x7610, R5 ;  /* 0x0000761000057816 */ /* 0x000fe20000000005 */
[----:B------:R-:W-:Y:S05]  /*1050*/  BRA `(.L_x_25418) ;  /* 0x00000ef000007947 */ /* 0x000fea0003800000 */
.L_x_25415:
        /* <DEDUP_REMOVED lines=11> */
.L_x_25420:
[----:B------:R-:W2:Y:S02]  /*1110*/  LDG.E R2, [R2.64] ;  /* 0x0000002402027981 */ /* 0x000ea4000c1e1900 */
[----:B--2---:R-:W0:Y:S02]  /*1120*/  I2F R0, R2 ;  /* 0x0000000200007306 */ /* 0x004e240000201400 */
[----:B0-----:R-:W-:-:S04]  /*1130*/  F2FP.BF16.PACK_AB R0, RZ, R0 ;  /* 0x00000000ff00723e */ /* 0x001fc800000010ff */
[----:B------:R-:W-:Y:S01]  /*1140*/  PRMT R5, R0, 0x7610, R5 ;  /* 0x0000761000057816 */ /* 0x000fe20000000005 */
[----:B------:R-:W-:Y:S05]  /*1150*/  BRA `(.L_x_25418) ;  /* 0x00000df000007947 */ /* 0x000fea0003800000 */
.L_x_25419:
[----:B------:R-:W2:Y:S02]  /*1160*/  LDG.E.U16 R2, [R2.64] ;  /* 0x0000002402027981 */ /* 0x000ea4000c1e1500 */
[----:B--2---:R-:W0:Y:S02]  /*1170*/  I2F.S16 R0, R2 ;  /* 0x0000000200007306 */ /* 0x004e240000101400 */
[----:B0-----:R-:W-:-:S04]  /*1180*/  F2FP.BF16.PACK_AB R0, RZ, R0 ;  /* 0x00000000ff00723e */ /* 0x001fc800000010ff */
[----:B------:R-:W-:Y:S01]  /*1190*/  PRMT R5, R0, 0x7610, R5 ;  /* 0x0000761000057816 */ /* 0x000fe20000000005 */
[----:B------:R-:W-:Y:S05]  /*11a0*/  BRA `(.L_x_25418) ;  /* 0x00000da000007947 */ /* 0x000fea0003800000 */
.L_x_25414:
        /* <DEDUP_REMOVED lines=9> */
.L_x_25422:
[----:B------:R-:W2:Y:S02]  /*1240*/  LDG.E.U16 R0, [R2.64] ;  /* 0x0000002402007981 */ /* 0x000ea4000c1e1500 */
[----:B--2---:R-:W-:-:S05]  /*1250*/  HADD2.F32 R0, -RZ, R0.H0_H0 ;  /* 0x20000000ff007230 */ /* 0x004fca0000004100 */
[----:B------:R-:W-:-:S04]  /*1260*/  F2FP.BF16.PACK_AB R0, RZ, R0 ;  /* 0x00000000ff00723e */ /* 0x000fc800000010ff */
[----:B------:R-:W-:Y:S01]  /*1270*/  PRMT R5, R0, 0x7610, R5 ;  /* 0x0000761000057816 */ /* 0x000fe20000000005 */
[----:B------:R-:W-:Y:S05]  /*1280*/  BRA `(.L_x_25418) ;  /* 0x00000cc000007947 */ /* 0x000fea0003800000 */
.L_x_25421:
        /* <DEDUP_REMOVED lines=9> */
.L_x_25424:
[----:B------:R-:W2:Y:S02]  /*1320*/  LDG.E.U16 R2, [R2.64] ;  /* 0x0000002402027981 */ /* 0x000ea4000c1e1500 */
[----:B--2---:R-:W-:-:S05]  /*1330*/  HADD2.F32 R0, -RZ, R2.H0_H0 ;  /* 0x20000002ff007230 */ /* 0x004fca0000004100 */
[----:B------:R-:W-:-:S04]  /*1340*/  F2FP.BF16.PACK_AB R0, RZ, R0 ;  /* 0x00000000ff00723e */ /* 0x000fc800000010ff */
[----:B------:R-:W-:Y:S01]  /*1350*/  PRMT R5, R0, 0x7610, R5 ;  /* 0x0000761000057816 */ /* 0x000fe20000000005 */
[----:B------:R-:W-:Y:S05]  /*1360*/  BRA `(.L_x_25418) ;  /* 0x00000be000007947 */ /* 0x000fea0003800000 */
.L_x_25423:
[----:B------:R-:W2:Y:S02]  /*1370*/  LDG.E.64 R2, [R2.64] ;  /* 0x0000002402027981 */ /* 0x000ea4000c1e1b00 */
[----:B--2---:R-:W0:Y:S01]  /*1380*/  F2F.F32.F64 R0, R2 ;  /* 0x0000000200007310 */ /* 0x004e220000301000 */
[----:B------:R-:W0:-:S14]  /*1390*/  DSETP.GEU.AND P0, PT, |R2|, c[0x2][0x0], PT ;  /* 0x008000000200762a */ /* 0x000e1c0003f0e200 */
[----:B0-----:R-:W-:-:S05]  /*13a0*/  @!P0 FMUL R0, R0, 1.175494350822287508e-38 ;  /* 0x0080000000008820 */ /* 0x001fca0000400000 */
[----:B------:R-:W-:-:S04]  /*13b0*/  F2FP.BF16.PACK_AB R0, RZ, R0 ;  /* 0x00000000ff00723e */ /* 0x000fc800000010ff */
[----:B------:R-:W-:Y:S01]  /*13c0*/  PRMT R5, R0, 0x7610, R5 ;  /* 0x0000761000057816 */ /* 0x000fe20000000005 */
[----:B------:R-:W-:Y:S05]  /*13d0*/  BRA `(.L_x_25418) ;  /* 0x00000b7000007947 */ /* 0x000fea0003800000 */
.L_x_25413:
        /* <DEDUP_REMOVED lines=14> */
.L_x_25427:
[----:B------:R-:W2:Y:S02]  /*14c0*/  LDG.E.64 R2, [R2.64] ;  /* 0x0000002402027981 */ /* 0x000ea4000c1e1b00 */
[----:B--2---:R-:W0:Y:S01]  /*14d0*/  F2F.F32.F64 R0, R2 ;  /* 0x0000000200007310 */ /* 0x004e220000301000 */
[----:B------:R-:W0:-:S14]  /*14e0*/  DSETP.GEU.AND P0, PT, |R2|, c[0x2][0x0], PT ;  /* 0x008000000200762a */ /* 0x000e1c0003f0e200 */
[----:B0-----:R-:W-:-:S05]  /*14f0*/  @!P0 FMUL R0, R0, 1.175494350822287508e-38 ;  /* 0x0080000000008820 */ /* 0x001fca0000400000 */
[----:B------:R-:W-:-:S04]  /*1500*/  F2FP.BF16.PACK_AB R0, RZ, R0 ;  /* 0x00000000ff00723e */ /* 0x000fc800000010ff */
[----:B------:R-:W-:Y:S01]  /*1510*/  PRMT R5, R0, 0x7610, R5 ;  /* 0x0000761000057816 */ /* 0x000fe20000000005 */
[----:B------:R-:W-:Y:S05]  /*1520*/  BRA `(.L_x_25418) ;  /* 0x00000a2000007947 */ /* 0x000fea0003800000 */
.L_x_25426:
        /* <DEDUP_REMOVED lines=27> */
.L_x_25429:
        /* <DEDUP_REMOVED lines=15> */
.L_x_25428:
[----:B------:R0:W5:Y:S01]  /*17d0*/  LDG.E.U16 R5, [R2.64] ;  /* 0x0000002402057981 */ /* 0x000162000c1e1500 */
[----:B------:R-:W-:Y:S05]  /*17e0*/  BRA `(.L_x_25418) ;  /* 0x0000076000007947 */ /* 0x000fea0003800000 */
.L_x_25425:
        /* <DEDUP_REMOVED lines=12> */
.L_x_25432:
        /* <DEDUP_REMOVED lines=21> */
.L_x_25436:
[----:B------:R-:W-:Y:S05]  /*1a00*/  BSYNC B1 ;  /* 0x0000000000017941 */ /* 0x000fea0003800000 */
.L_x_25435:
[----:B------:R-:W-:Y:S01]  /*1a10*/  LEA R3, R0, 0x3b800000, 0x17 ;  /* 0x3b80000000037811 */ /* 0x000fe200078eb8ff */
[----:B------:R-:W-:-:S05]  /*1a20*/  IMAD.SHL.U32 R0, R2, 0x100000, RZ ;  /* 0x0010000002007824 */ /* 0x000fca00078e00ff */
[----:B------:R-:W-:Y:S02]  /*1a30*/  LOP3.LUT R0, R3, R0, R4, 0xfe, !PT ;  /* 0x0000000003007212 */ /* 0x000fe400078efe04 */
.L_x_25434:
[----:B------:R-:W-:Y:S05]  /*1a40*/  BSYNC B0 ;  /* 0x0000000000007941 */ /* 0x000fea0003800000 */
.L_x_25433:
[----:B------:R-:W-:-:S04]  /*1a50*/  F2FP.BF16.PACK_AB R0, RZ, R0 ;  /* 0x00000000ff00723e */ /* 0x000fc800000010ff */
[----:B------:R-:W-:Y:S01]  /*1a60*/  PRMT R5, R0, 0x7610, R5 ;  /* 0x0000761000057816 */ /* 0x000fe20000000005 */
[----:B------:R-:W-:Y:S05]  /*1a70*/  BRA `(.L_x_25418) ;  /* 0x000004d000007947 */ /* 0x000fea0003800000 */
.L_x_25431:
        /* <DEDUP_REMOVED lines=21> */
.L_x_25440:
[----:B------:R-:W-:Y:S05]  /*1bd0*/  BSYNC B1 ;  /* 0x0000000000017941 */ /* 0x000fea0003800000 */
.L_x_25439:
[----:B------:R-:W-:Y:S01]  /*1be0*/  LEA R3, R0, 0x37800000, 0x17 ;  /* 0x3780000000037811 */ /* 0x000fe200078eb8ff */
[----:B------:R-:W-:-:S05]  /*1bf0*/  IMAD.SHL.U32 R0, R2, 0x200000, RZ ;  /* 0x0020000002007824 */ /* 0x000fca00078e00ff */
[----:B------:R-:W-:Y:S02]  /*1c00*/  LOP3.LUT R0, R3, R0, R4, 0xfe, !PT ;  /* 0x0000000003007212 */ /* 0x000fe400078efe04 */
.L_x_25438:
[----:B------:R-:W-:Y:S05]  /*1c10*/  BSYNC B0 ;  /* 0x0000000000007941 */ /* 0x000fea0003800000 */
.L_x_25437:
[----:B------:R-:W-:-:S04]  /*1c20*/  F2FP.BF16.PACK_AB R0, RZ, R0 ;  /* 0x00000000ff00723e */ /* 0x000fc800000010ff */
[----:B------:R-:W-:Y:S01]  /*1c30*/  PRMT R5, R0, 0x7610, R5 ;  /* 0x0000761000057816 */ /* 0x000fe20000000005 */
[----:B------:R-:W-:Y:S05]  /*1c40*/  BRA `(.L_x_25418) ;  /* 0x0000030000007947 */ /* 0x000fea0003800000 */
.L_x_25430:
        /* <DEDUP_REMOVED lines=14> */
.L_x_25444:
[----:B------:R-:W-:Y:S05]  /*1d30*/  BSYNC B0 ;  /* 0x0000000000007941 */ /* 0x000fea0003800000 */
.L_x_25443:
[----:B------:R-:W-:-:S04]  /*1d40*/  F2FP.BF16.PACK_AB R0, RZ, R0 ;  /* 0x00000000ff00723e */ /* 0x000fc800000010ff */
[----:B------:R-:W-:Y:S01]  /*1d50*/  PRMT R5, R0, 0x7610, R5 ;  /* 0x0000761000057816 */ /* 0x000fe20000000005 */
[----:B------:R-:W-:Y:S05]  /*1d60*/  BRA `(.L_x_25418) ;  /* 0x000001e000007947 */ /* 0x000fea0003800000 */
.L_x_25417:
        /* <DEDUP_REMOVED lines=21> */
.L_x_25442:
[----:B------:R-:W2:Y:S02]  /*1ec0*/  LDG.E.64 R2, [R2.64] ;  /* 0x0000002402027981 */ /* 0x000ea4000c1e1b00 */
[----:B--2---:R-:W0:Y:S02]  /*1ed0*/  I2F.U64 R0, R2 ;  /* 0x0000000200007312 */ /* 0x004e240000301000 */
[----:B0-----:R-:W-:-:S04]  /*1ee0*/  F2FP.BF16.PACK_AB R0, RZ, R0 ;  /* 0x00000000ff00723e */ /* 0x001fc800000010ff */
[----:B------:R-:W-:Y:S01]  /*1ef0*/  PRMT R5, R0, 0x7610, R5 ;  /* 0x0000761000057816 */ /* 0x000fe20000000005 */
[----:B------:R-:W-:Y:S05]  /*1f00*/  BRA `(.L_x_25418) ;  /* 0x0000004000007947 */ /* 0x000fea0003800000 */
.L_x_25441:
[----:B------:R-:W2:Y:S02]  /*1f10*/  LDG.E R2, [R2.64] ;  /* 0x0000002402027981 */ /* 0x000ea4000c1e1900 */
[----:B--2---:R-:W0:Y:S02]  /*1f20*/  I2F.U32 R0, R2 ;  /* 0x0000000200007306 */ /* 0x004e240000201000 */
[----:B0-----:R-:W-:-:S04]  /*1f30*/  F2FP.BF16.PACK_AB R0, RZ, R0 ;  /* 0x00000000ff00723e */ /* 0x001fc800000010ff */
[----:B------:R-:W-:Y:S02]  /*1f40*/  PRMT R5, R0, 0x7610, R5 ;  /* 0x0000761000057816 */ /* 0x000fe40000000005 */
.L_x_25418:
        /* <DEDUP_REMOVED lines=9> */
[----:B------:R-:W-:-:S04]  /*1fe0*/  FMNMX.FTZ R0, R0, R3, !PT ;  /* 0x0000000300007209 */ /* 0x000fc80007810000 */
[----:B------:R-:W-:-:S04]  /*1ff0*/  F2FP.BF16.PACK_AB R0, RZ, R0 ;  /* 0x00000000ff00723e */ /* 0x000fc800000010ff */
[----:B------:R-:W-:Y:S01]  /*2000*/  PRMT R5, R0, 0x7610, R5 ;  /* 0x0000761000057816 */ /* 0x000fe20000000005 */
[----:B------:R-:W-:Y:S05]  /*2010*/  BRA `(.L_x_25447) ;  /* 0x0000001000007947 */ /* 0x000fea0003800000 */
.L_x_25446:
[----:B-----5:R-:W-:Y:S02]  /*2020*/  IMAD.U32 R5, RZ, RZ, UR4 ;  /* 0x00000004ff057e24 */ /* 0x020fe4000f8e00ff */
.L_x_25447:
[----:B------:R-:W-:Y:S05]  /*2030*/  BSYNC B0 ;  /* 0x0000000000007941 */ /* 0x000fea0003800000 */
.L_x_25445:
        /* <DEDUP_REMOVED lines=16> */
.L_x_25451:
[----:B------:R-:W-:-:S06]  /*2140*/  PRMT R3, RZ, 0x5410, R5 ;  /* 0x00005410ff037816 */ /* 0x000fcc0000000005 */
[----:B------:R-:W0:Y:S02]  /*2150*/  F2I.S64.TRUNC R2, R3 ;  /* 0x0000000300027311 */ /* 0x000e24000020d900 */
[----:B0-----:R0:W-:Y:S01]  /*2160*/  STG.E.U8 [R16.64], R2 ;  /* 0x0000000210007986 */ /* 0x0011e2000c101124 */
[----:B------:R-:W-:Y:S05]  /*2170*/  BRA `(.L_x_25453) ;  /* 0x00000e4000007947 */ /* 0x000fea0003800000 */
.L_x_25450:
        /* <DEDUP_REMOVED lines=10> */
.L_x_25455:
[----:B------:R-:W-:-:S06]  /*2220*/  PRMT R5, RZ, 0x5410, R5 ;  /* 0x00005410ff057816 */ /* 0x000fcc0000000005 */
[----:B------:R-:W0:Y:S02]  /*2230*/  F2I.FTZ.TRUNC.NTZ R5, R5 ;  /* 0x0000000500057305 */ /* 0x000e24000021f100 */
[----:B0-----:R0:W-:Y:S01]  /*2240*/  STG.E [R16.64], R5 ;  /* 0x0000000510007986 */ /* 0x0011e2000c101924 */
[----:B------:R-:W-:Y:S05]  /*2250*/  BRA `(.L_x_25453) ;  /* 0x00000d6000007947 */ /* 0x000fea0003800000 */
.L_x_25454:
[----:B------:R-:W-:-:S06]  /*2260*/  PRMT R5, RZ, 0x5410, R5 ;  /* 0x00005410ff057816 */ /* 0x000fcc0000000005 */
[----:B------:R-:W0:Y:S02]  /*2270*/  F2I.FTZ.TRUNC.NTZ R5, R5 ;  /* 0x0000000500057305 */ /* 0x000e24000021f100 */
[----:B0-----:R0:W-:Y:S01]  /*2280*/  STG.E.U16 [R16.64], R5 ;  /* 0x0000000510007986 */ /* 0x0011e2000c101524 */
[----:B------:R-:W-:Y:S05]  /*2290*/  BRA `(.L_x_25453) ;  /* 0x00000d2000007947 */ /* 0x000fea0003800000 */
.L_x_25449:
        /* <DEDUP_REMOVED lines=9> */
.L_x_25457:
[----:B------:R-:W-:-:S04]  /*2330*/  PRMT R0, RZ, 0x5410, R5 ;  /* 0x00005410ff007816 */ /* 0x000fc80000000005 */
[----:B------:R-:W-:-:S05]  /*2340*/  F2FP.PACK_AB R0, RZ, R0 ;  /* 0x00000000ff00723e */ /* 0x000fca00000000ff */
[----:B------:R0:W-:Y:S01]  /*2350*/  STG.E.U16 [R16.64], R0 ;  /* 0x0000000010007986 */ /* 0x0001e2000c101524 */
[----:B------:R-:W-:Y:S05]  /*2360*/  BRA `(.L_x_25453) ;  /* 0x00000c5000007947 */ /* 0x000fea0003800000 */
.L_x_25456:
        /* <DEDUP_REMOVED lines=10> */
.L_x_25459:
[----:B------:R-:W-:-:S04]  /*2410*/  PRMT R5, RZ, 0x5410, R5 ;  /* 0x00005410ff057816 */ /* 0x000fc80000000005 */
[----:B------:R-:W-:-:S04]  /*2420*/  F2FP.PACK_AB R3, RZ, R5 ;  /* 0x00000005ff03723e */ /* 0x000fc800000000ff */
[----:B------:R-:W-:-:S05]  /*2430*/  PRMT R3, R3, 0x5410, RZ ;  /* 0x0000541003037816 */ /* 0x000fca00000000ff */
[----:B------:R0:W-:Y:S01]  /*2440*/  STG.E [R16.64], R3 ;  /* 0x0000000310007986 */ /* 0x0001e2000c101924 */
[----:B------:R-:W-:Y:S05]  /*2450*/  BRA `(.L_x_25453) ;  /* 0x00000b6000007947 */ /* 0x000fea0003800000 */
.L_x_25458:
[----:B------:R-:W-:-:S05]  /*2460*/  PRMT R2, RZ, 0x5410, R5 ;  /* 0x00005410ff027816 */ /* 0x000fca0000000005 */
[----:B------:R-:W-:-:S06]  /*2470*/  FMUL.FTZ R2, R2, 1 ;  /* 0x3f80000002027820 */ /* 0x000fcc0000410000 */
[----:B------:R-:W0:Y:S02]  /*2480*/  F2F.F64.F32 R2, R2 ;  /* 0x0000000200027310 */ /* 0x000e240000201800 */
[----:B0-----:R0:W-:Y:S01]  /*2490*/  STG.E.64 [R16.64], R2 ;  /* 0x0000000210007986 */ /* 0x0011e2000c101b24 */
[----:B------:R-:W-:Y:S05]  /*24a0*/  BRA `(.L_x_25453) ;  /* 0x00000b1000007947 */ /* 0x000fea0003800000 */
.L_x_25448:
        /* <DEDUP_REMOVED lines=13> */
.L_x_25462:
[----:B------:R-:W-:Y:S01]  /*2580*/  PRMT R5, RZ, 0x5410, R5 ;  /* 0x00005410ff057816 */ /* 0x000fe20000000005 */
[----:B------:R-:W-:-:S04]  /*2590*/  CS2R R6, SRZ ;  /* 0x0000000000067805 */ /* 0x000fc8000001ff00 */
[----:B------:R-:W-:-:S06]  /*25a0*/  FMUL.FTZ R5, R5, 1 ;  /* 0x3f80000005057820 */ /* 0x000fcc0000410000 */
[----:B------:R-:W0:Y:S02]  /*25b0*/  F2F.F64.F32 R4, R5 ;  /* 0x0000000500047310 */ /* 0x000e240000201800 */
[----:B0-----:R0:W-:Y:S01]  /*25c0*/  STG.E.128 [R16.64], R4 ;  /* 0x0000000410007986 */ /* 0x0011e2000c101d24 */
[----:B------:R-:W-:Y:S05]  /*25d0*/  BRA `(.L_x_25453) ;  /* 0x000009e000007947 */ /* 0x000fea0003800000 */
.L_x_25461:
        /* <DEDUP_REMOVED lines=21> */
.L_x_25466:
[----:B------:R-:W-:Y:S05]  /*2730*/  BSYNC B0 ;  /* 0x0000000000007941 */ /* 0x000fea0003800000 */
.L_x_25465:
[----:B------:R-:W-:-:S05]  /*2740*/  LOP3.LUT R3, R0, R3, RZ, 0xfc, !PT ;  /* 0x0000000300037212 */ /* 0x000fca00078efcff */
[----:B------:R0:W-:Y:S01]  /*2750*/  STG.E.U8 [R16.64], R3 ;  /* 0x0000000310007986 */ /* 0x0001e2000c101124 */
[----:B------:R-:W-:Y:S05]  /*2760*/  BRA `(.L_x_25453) ;  /* 0x0000085000007947 */ /* 0x000fea0003800000 */
.L_x_25464:
        /* <DEDUP_REMOVED lines=13> */
.L_x_25468:
[----:B------:R-:W-:Y:S01]  /*2840*/  IMAD.MOV.U32 R0, RZ, RZ, 0x7f ;  /* 0x0000007fff007424 */ /* 0x000fe200078e00ff */
[----:B------:R-:W-:-:S04]  /*2850*/  ISETP.GT.U32.AND P0, PT, R2, 0x7f800000, PT ;  /* 0x7f8000000200780c */ /* 0x000fc80003f04070 */
[----:B------:R-:W-:-:S04]  /*2860*/  SEL R0, R0, 0x7c, P0 ;  /* 0x0000007c00007807 */ /* 0x000fc80000000000 */
.L_x_25469:
[----:B------:R-:W-:Y:S05]  /*2870*/  BSYNC B0 ;  /* 0x0000000000007941 */ /* 0x000fea0003800000 */
.L_x_25467:
[----:B------:R-:W-:-:S04]  /*2880*/  LOP3.LUT R2, R5, 0x80000000, RZ, 0xc0, !PT ;  /* 0x8000000005027812 */ /* 0x000fc800078ec0ff */
[----:B------:R-:W-:-:S04]  /*2890*/  SHF.R.U32.HI R3, RZ, 0x18, R2 ;  /* 0x00000018ff037819 */ /* 0x000fc80000011602 */
[----:B------:R-:W-:-:S05]  /*28a0*/  LOP3.LUT R3, R0, R3, RZ, 0xfc, !PT ;  /* 0x0000000300037212 */ /* 0x000fca00078efcff */
[----:B------:R0:W-:Y:S01]  /*28b0*/  STG.E.U8 [R16.64], R3 ;  /* 0x0000000310007986 */ /* 0x0001e2000c101124 */
[----:B------:R-:W-:Y:S05]  /*28c0*/  BRA `(.L_x_25453) ;  /* 0x000006f000007947 */ /* 0x000fea0003800000 */
.L_x_25463:
[----:B------:R0:W-:Y:S01]  /*28d0*/  STG.E.U16 [R16.64], R5 ;  /* 0x0000000510007986 */ /* 0x0001e2000c101524 */
[----:B------:R-:W-:Y:S05]  /*28e0*/  BRA `(.L_x_25453) ;  /* 0x000006d000007947 */ /* 0x000fea0003800000 */
.L_x_25460:
        /* <DEDUP_REMOVED lines=12> */
.L_x_25472:
        /* <DEDUP_REMOVED lines=17> */
.L_x_25475:
[----:B------:R-:W-:-:S04]  /*2ac0*/  LOP3.LUT R2, R5, 0x80000000, RZ, 0xc0, !PT ;  /* 0x8000000005027812 */ /* 0x000fc800078ec0ff */
[----:B------:R-:W-:-:S04]  /*2ad0*/  SHF.R.U32.HI R3, RZ, 0x18, R2 ;  /* 0x00000018ff037819 */ /* 0x000fc80000011602 */
[----:B------:R-:W-:-:S04]  /*2ae0*/  LOP3.LUT R0, R0, R3, RZ, 0xfc, !PT ;  /* 0x0000000300007212 */ /* 0x000fc800078efcff */
[----:B------:R-:W-:Y:S02]  /*2af0*/  PRMT R8, R0, 0x7610, R8 ;  /* 0x0000761000087816 */ /* 0x000fe40000000008 */
.L_x_25474:
[----:B------:R-:W-:Y:S05]  /*2b00*/  BSYNC B0 ;  /* 0x0000000000007941 */ /* 0x000fea0003800000 */
.L_x_25473:
[----:B------:R0:W-:Y:S01]  /*2b10*/  STG.E.U8 [R16.64], R8 ;  /* 0x0000000810007986 */ /* 0x0001e2000c101124 */
[----:B------:R-:W-:Y:S05]  /*2b20*/  BRA `(.L_x_25453) ;  /* 0x0000049000007947 */ /* 0x000fea0003800000 */
.L_x_25471:
        /* <DEDUP_REMOVED lines=17> */
.L_x_25478:
[----:B------:R-:W-:-:S04]  /*2c40*/  LOP3.LUT R2, R5, 0x80000000, RZ, 0xc0, !PT ;  /* 0x8000000005027812 */ /* 0x000fc800078ec0ff */
[----:B------:R-:W-:-:S04]  /*2c50*/  SHF.R.U32.HI R3, RZ, 0x18, R2 ;  /* 0x00000018ff037819 */ /* 0x000fc80000011602 */
[----:B------:R-:W-:-:S04]  /*2c60*/  LOP3.LUT R0, R0, R3, RZ, 0xfc, !PT ;  /* 0x0000000300007212 */ /* 0x000fc800078efcff */
[----:B------:R-:W-:Y:S02]  /*2c70*/  PRMT R8, R0, 0x7610, R8 ;  /* 0x0000761000087816 */ /* 0x000fe40000000008 */
.L_x_25477:
[----:B------:R-:W-:Y:S05]  /*2c80*/  BSYNC B0 ;  /* 0x0000000000007941 */ /* 0x000fea0003800000 */
.L_x_25476:
[----:B------:R0:W-:Y:S01]  /*2c90*/  STG.E.U8 [R16.64], R8 ;  /* 0x0000000810007986 */ /* 0x0001e2000c101124 */
[----:B------:R-:W-:Y:S05]  /*2ca0*/  BRA `(.L_x_25453) ;  /* 0x0000031000007947 */ /* 0x000fea0003800000 */
.L_x_25470:
        /* <DEDUP_REMOVED lines=22> */
.L_x_25452:
        /* <DEDUP_REMOVED lines=20> */
.L_x_25480:
[----:B------:R-:W-:-:S06]  /*2f50*/  PRMT R2, RZ, 0x5410, R5 ;  /* 0x00005410ff027816 */ /* 0x000fcc0000000005 */
[----:B------:R-:W0:Y:S02]  /*2f60*/  F2I.U64.TRUNC R2, R2 ;  /* 0x0000000200027311 */ /* 0x000e24000020d800 */
[----:B0-----:R0:W-:Y:S01]  /*2f70*/  STG.E.64 [R16.64], R2 ;  /* 0x0000000210007986 */ /* 0x0011e2000c101b24 */
[----:B------:R-:W-:Y:S05]  /*2f80*/  BRA `(.L_x_25453) ;  /* 0x0000003000007947 */ /* 0x000fea0003800000 */
.L_x_25479:
[----:B------:R-:W-:-:S06]  /*2f90*/  PRMT R5, RZ, 0x5410, R5 ;  /* 0x00005410ff057816 */ /* 0x000fcc0000000005 */
[----:B------:R-:W0:Y:S02]  /*2fa0*/  F2I.FTZ.U32.TRUNC.NTZ R5, R5 ;  /* 0x0000000500057305 */ /* 0x000e24000021f000 */
[----:B0-----:R0:W-:Y:S02]  /*2fb0*/  STG.E [R16.64], R5 ;  /* 0x0000000510007986 */ /* 0x0011e4000c101924 */
.L_x_25453:
[----:B------:R-:W-:-:S05]  /*2fc0*/  IMAD R18, R18, 0x200, R23 ;  /* 0x0000020012127824 */ /* 0x000fca00078e0217 */
[----:B------:R-:W-:Y:S02]  /*2fd0*/  IADD3 R19, R18, 0x80, RZ ;  /* 0x0000008012137810 */ /* 0x000fe40007ffe0ff */
.L_x_25411:
[----:B------:R-:W-:Y:S05]  /*2fe0*/  BSYNC B6 ;  /* 0x0000000000067941 */ /* 0x000fea0003800000 */
.L_x_25410:
        /* <DEDUP_REMOVED lines=231> */
.L_x_25483:
        /* <DEDUP_REMOVED lines=21> */
.L_x_25487:
[----:B------:R-:W2:Y:S02]  /*3fb0*/  LDG.E.U8 R2, [R2.64] ;  /* 0x0000002402027981 */ /* 0x000ea4000c1e1100 */
[----:B--2---:R-:W0:Y:S02]  /*3fc0*/  I2F.U16 R0, R2 ;  /* 0x0000000200007306 */ /* 0x004e240000101000 */
[----:B0-----:R-:W-:-:S04]  /*3fd0*/  F2FP.BF16.PACK_AB R0, RZ, R0 ;  /* 0x00000000ff00723e */ /* 0x001fc800000010ff */
[----:B------:R-:W-:Y:S01]  /*3fe0*/  PRMT R5, R0, 0x7610, R5 ;  /* 0x0000761000057816 */ /* 0x000fe20000000005 */
[----:B------:R-:W-:Y:S05]  /*3ff0*/  BRA `(.L_x_25489) ;  /* 0x00000ef000007947 */ /* 0x000fea0003800000 */
.L_x_25486:
        /* <DEDUP_REMOVED lines=11> */
.L_x_25491:
[----:B------:R-:W2:Y:S02]  /*40b0*/  LDG.E R2, [R2.64] ;  /* 0x0000002402027981 */ /* 0x000ea4000c1e1900 */
[----:B--2---:R-:W0:Y:S02]  /*40c0*/  I2F R0, R2 ;  /* 0x0000000200007306 */ /* 0x004e240000201400 */
[----:B0-----:R-:W-:-:S04]  /*40d0*/  F2FP.BF16.PACK_AB R0, RZ, R0 ;  /* 0x00000000ff00723e */ /* 0x001fc800000010ff */
[----:B------:R-:W-:Y:S01]  /*40e0*/  PRMT R5, R0, 0x7610, R5 ;  /* 0x0000761000057816 */ /* 0x000fe20000000005 */
[----:B------:R-:W-:Y:S05]  /*40f0*/  BRA `(.L_x_25489) ;  /* 0x00000df000007947 */ /* 0x000fea0003800000 */
.L_x_25490:
[----:B------:R-:W2:Y:S02]  /*4100*/  LDG.E.U16 R2, [R2.64] ;  /* 0x0000002402027981 */ /* 0x000ea4000c1e1500 */
[----:B--2---:R-:W0:Y:S02]  /*4110*/  I2F.S16 R0, R2 ;  /* 0x0000000200007306 */ /* 0x004e240000101400 */
[----:B0-----:R-:W-:-:S04]  /*4120*/  F2FP.BF16.PACK_AB R0, RZ, R0 ;  /* 0x00000000ff00723e */ /* 0x001fc800000010ff */
[----:B------:R-:W-:Y:S01]  /*4130*/  PRMT R5, R0, 0x7610, R5 ;  /* 0x0000761000057816 */ /* 0x000fe20000000005 */
[----:B------:R-:W-:Y:S05]  /*4140*/  BRA `(.L_x_25489) ;  /* 0x00000da000007947 */ /* 0x000fea0003800000 */
.L_x_25485:
        /* <DEDUP_REMOVED lines=9> */
.L_x_25493:
[----:B------:R-:W2:Y:S02]  /*41e0*/  LDG.E.U16 R0, [R2.64] ;  /* 0x0000002402007981 */ /* 0x000ea4000c1e1500 */
[----:B--2---:R-:W-:-:S05]  /*41f0*/  HADD2.F32 R0, -RZ, R0.H0_H0 ;  /* 0x20000000ff007230 */ /* 0x004fca0000004100 */
[----:B------:R-:W-:-:S04]  /*4200*/  F2FP.BF16.PACK_AB R0, RZ, R0 ;  /* 0x00000000ff00723e */ /* 0x000fc800000010ff */
[----:B------:R-:W-:Y:S01]  /*4210*/  PRMT R5, R0, 0x7610, R5 ;  /* 0x0000761000057816 */ /* 0x000fe20000000005 */
[----:B------:R-:W-:Y:S05]  /*4220*/  BRA `(.L_x_25489) ;  /* 0x00000cc000007947 */ /* 0x000fea0003800000 */
.L_x_25492:
        /* <DEDUP_REMOVED lines=9> */
.L_x_25495:
[----:B------:R-:W2:Y:S02]  /*42c0*/  LDG.E.U16 R2, [R2.64] ;  /* 0x0000002402027981 */ /* 0x000ea4000c1e1500 */
[----:B--2---:R-:W-:-:S05]  /*42d0*/  HADD2.F32 R0, -RZ, R2.H0_H0 ;  /* 0x20000002ff007230 */ /* 0x004fca0000004100 */
[----:B------:R-:W-:-:S04]  /*42e0*/  F2FP.BF16.PACK_AB R0, RZ, R0 ;  /* 0x00000000ff00723e */ /* 0x000fc800000010ff */
[----:B------:R-:W-:Y:S01]  /*42f0*/  PRMT R5, R0, 0x7610, R5 ;  /* 0x0000761000057816 */ /* 0x000fe20000000005 */
[----:B------:R-:W-:Y:S05]  /*4300*/  BRA `(.L_x_25489) ;  /* 0x00000be000007947 */ /* 0x000fea0003800000 */
.L_x_25494:
[----:B------:R-:W2:Y:S02]  /*4310*/  LDG.E.64 R2, [R2.64] ;  /* 0x0000002402027981 */ /* 0x000ea4000c1e1b00 */
[----:B--2---:R-:W0:Y:S01]  /*4320*/  F2F.F32.F64 R0, R2 ;  /* 0x0000000200007310 */ /* 0x004e220000301000 */
[----:B------:R-:W0:-:S14]  /*4330*/  DSETP.GEU.AND P0, PT, |R2|, c[0x2][0x0], PT ;  /* 0x008000000200762a */ /* 0x000e1c0003f0e200 */
[----:B0-----:R-:W-:-:S05]  /*4340*/  @!P0 FMUL R0, R0, 1.175494350822287508e-38 ;  /* 0x0080000000008820 */ /* 0x001fca0000400000 */
[----:B------:R-:W-:-:S04]  /*4350*/  F2FP.BF16.PACK_AB R0, RZ, R0 ;  /* 0x00000000ff00723e */ /* 0x000fc800000010ff */
[----:B------:R-:W-:Y:S01]  /*4360*/  PRMT R5, R0, 0x7610, R5 ;  /* 0x0000761000057816 */ /* 0x000fe20000000005 */
[----:B------:R-:W-:Y:S05]  /*4370*/  BRA `(.L_x_25489) ;  /* 0x00000b7000007947 */ /* 0x000fea0003800000 */
.L_x_25484:
        /* <DEDUP_REMOVED lines=14> */
.L_x_25498:
[----:B------:R-:W2:Y:S02]  /*4460*/  LDG.E.64 R2, [R2.64] ;  /* 0x0000002402027981 */ /* 0x000ea4000c1e1b00 */
[----:B--2---:R-:W0:Y:S01]  /*4470*/  F2F.F32.F64 R0, R2 ;  /* 0x0000000200007310 */ /* 0x004e220000301000 */
[----:B------:R-:W0:-:S14]  /*4480*/  DSETP.GEU.AND P0, PT, |R2|, c[0x2][0x0], PT ;  /* 0x008000000200762a */ /* 0x000e1c0003f0e200 */
[----:B0-----:R-:W-:-:S05]  /*4490*/  @!P0 FMUL R0, R0, 1.175494350822287508e-38 ;  /* 0x0080000000008820 */ /* 0x001fca0000400000 */
[----:B------:R-:W-:-:S04]  /*44a0*/  F2FP.BF16.PACK_AB R0, RZ, R0 ;  /* 0x00000000ff00723e */ /* 0x000fc800000010ff */
[----:B------:R-:W-:Y:S01]  /*44b0*/  PRMT R5, R0, 0x7610, R5 ;  /* 0x0000761000057816 */ /* 0x000fe20000000005 */
[----:B------:R-:W-:Y:S05]  /*44c0*/  BRA `(.L_x_25489) ;  /* 0x00000a2000007947 */ /* 0x000fea0003800000 */
.L_x_25497:
        /* <DEDUP_REMOVED lines=27> */
.L_x_25500:
        /* <DEDUP_REMOVED lines=15> */
.L_x_25499:
[----:B------:R0:W5:Y:S01]  /*4770*/  LDG.E.U16 R5, [R2.64] ;  /* 0x0000002402057981 */ /* 0x000162000c1e1500 */
[----:B------:R-:W-:Y:S05]  /*4780*/  BRA `(.L_x_25489) ;  /* 0x0000076000007947 */ /* 0x000fea0003800000 */
.L_x_25496:
        /* <DEDUP_REMOVED lines=12> */
.L_x_25503:
        /* <DEDUP_REMOVED lines=21> */
.L_x_25507:
[----:B------:R-:W-:Y:S05]  /*49a0*/  BSYNC B1 ;  /* 0x0000000000017941 */ /* 0x000fea0003800000 */
.L_x_25506:
[----:B------:R-:W-:Y:S01]  /*49b0*/  LEA R3, R0, 0x3b800000, 0x17 ;  /* 0x3b80000000037811 */ /* 0x000fe200078eb8ff */
[----:B------:R-:W-:-:S05]  /*49c0*/  IMAD.SHL.U32 R0, R2, 0x100000, RZ ;  /* 0x0010000002007824 */ /* 0x000fca00078e00ff */
[----:B------:R-:W-:Y:S02]  /*49d0*/  LOP3.LUT R0, R3, R0, R4, 0xfe, !PT ;  /* 0x0000000003007212 */ /* 0x000fe400078efe04 */
.L_x_25505:
[----:B------:R-:W-:Y:S05]  /*49e0*/  BSYNC B0 ;  /* 0x0000000000007941 */ /* 0x000fea0003800000 */
.L_x_25504:
[----:B------:R-:W-:-:S04]  /*49f0*/  F2FP.BF16.PACK_AB R0, RZ, R0 ;  /* 0x00000000ff00723e */ /* 0x000fc800000010ff */
[----:B------:R-:W-:Y:S01]  /*4a00*/  PRMT R5, R0, 0x7610, R5 ;  /* 0x0000761000057816 */ /* 0x000fe20000000005 */
[----:B------:R-:W-:Y:S05]  /*4a10*/  BRA `(.L_x_25489) ;  /* 0x000004d000007947 */ /* 0x000fea0003800000 */
.L_x_25502:
        /* <DEDUP_REMOVED lines=21> */
.L_x_25511:
[----:B------:R-:W-:Y:S05]  /*4b70*/  BSYNC B1 ;  /* 0x0000000000017941 */ /* 0x000fea0003800000 */
.L_x_25510:
[----:B------:R-:W-:Y:S01]  /*4b80*/  LEA R3, R0, 0x37800000, 0x17 ;  /* 0x3780000000037811 */ /* 0x000fe200078eb8ff */
[----:B------:R-:W-:-:S05]  /*4b90*/  IMAD.SHL.U32 R0, R2, 0x200000, RZ ;  /* 0x0020000002007824 */ /* 0x000fca00078e00ff */
[----:B------:R-:W-:Y:S02]  /*4ba0*/  LOP3.LUT R0, R3, R0, R4, 0xfe, !PT ;  /* 0x0000000003007212 */ /* 0x000fe400078efe04 */
.L_x_25509:
[----:B------:R-:W-:Y:S05]  /*4bb0*/  BSYNC B0 ;  /* 0x0000000000007941 */ /* 0x000fea0003800000 */
.L_x_25508:
[----:B------:R-:W-:-:S04]  /*4bc0*/  F2FP.BF16.PACK_AB R0, RZ, R0 ;  /* 0x00000000ff00723e */ /* 0x000fc800000010ff */
[----:B------:R-:W-:Y:S01]  /*4bd0*/  PRMT R5, R0, 0x7610, R5 ;  /* 0x0000761000057816 */ /* 0x000fe20000000005 */
[----:B------:R-:W-:Y:S05]  /*4be0*/  BRA `(.L_x_25489) ;  /* 0x0000030000007947 */ /* 0x000fea0003800000 */
.L_x_25501:
        /* <DEDUP_REMOVED lines=14> */
.L_x_25515:
[----:B------:R-:W-:Y:S05]  /*4cd0*/  BSYNC B0 ;  /* 0x0000000000007941 */ /* 0x000fea0003800000 */
.L_x_25514:
[----:B------:R-:W-:-:S04]  /*4ce0*/  F2FP.BF16.PACK_AB R0, RZ, R0 ;  /* 0x00000000ff00723e */ /* 0x000fc800000010ff */
[----:B------:R-:W-:Y:S01]  /*4cf0*/  PRMT R5, R0, 0x7610, R5 ;  /* 0x0000761000057816 */ /* 0x000fe20000000005 */
[----:B------:R-:W-:Y:S05]  /*4d00*/  BRA `(.L_x_25489) ;  /* 0x000001e000007947 */ /* 0x000fea0003800000 */
.L_x_25488:
        /* <DEDUP_REMOVED lines=21> */
.L_x_25513:
[----:B------:R-:W2:Y:S02]  /*4e60*/  LDG.E.64 R2, [R2.64] ;  /* 0x0000002402027981 */ /* 0x000ea4000c1e1b00 */
[----:B--2---:R-:W0:Y:S02]  /*4e70*/  I2F.U64 R0, R2 ;  /* 0x0000000200007312 */ /* 0x004e240000301000 */
[----:B0-----:R-:W-:-:S04]  /*4e80*/  F2FP.BF16.PACK_AB R0, RZ, R0 ;  /* 0x00000000ff00723e */ /* 0x001fc800000010ff */
[----:B------:R-:W-:Y:S01]  /*4e90*/  PRMT R5, R0, 0x7610, R5 ;  /* 0x0000761000057816 */ /* 0x000fe20000000005 */
[----:B------:R-:W-:Y:S05]  /*4ea0*/  BRA `(.L_x_25489) ;  /* 0x0000004000007947 */ /* 0x000fea0003800000 */
.L_x_25512:
[----:B------:R-:W2:Y:S02]  /*4eb0*/  LDG.E R2, [R2.64] ;  /* 0x0000002402027981 */ /* 0x000ea4000c1e1900 */
[----:B--2---:R-:W0:Y:S02]  /*4ec0*/  I2F.U32 R0, R2 ;  /* 0x0000000200007306 */ /* 0x004e240000201000 */
[----:B0-----:R-:W-:-:S04]  /*4ed0*/  F2FP.BF16.PACK_AB R0, RZ, R0 ;  /* 0x00000000ff00723e */ /* 0x001fc800000010ff */
[----:B------:R-:W-:Y:S02]  /*4ee0*/  PRMT R5, R0, 0x7610, R5 ;  /* 0x0000761000057816 */ /* 0x000fe40000000005 */
.L_x_25489:
        /* <DEDUP_REMOVED lines=9> */
[----:B------:R-:W-:-:S04]  /*4f80*/  FMNMX.FTZ R0, R3, R0, !PT ;  /* 0x0000000003007209 */ /* 0x000fc80007810000 */
[----:B------:R-:W-:-:S04]  /*4f90*/  F2FP.BF16.PACK_AB R0, RZ, R0 ;  /* 0x00000000ff00723e */ /* 0x000fc800000010ff */
[----:B------:R-:W-:Y:S01]  /*4fa0*/  PRMT R5, R0, 0x7610, R5 ;  /* 0x0000761000057816 */ /* 0x000fe20000000005 */
[----:B------:R-:W-:Y:S05]  /*4fb0*/  BRA `(.L_x_25518) ;  /* 0x0000001000007947 */ /* 0x000fea0003800000 */
.L_x_25517:
[----:B-----5:R-:W-:Y:S02]  /*4fc0*/  IMAD.U32 R5, RZ, RZ, UR4 ;  /* 0x00000004ff057e24 */ /* 0x020fe4000f8e00ff */
.L_x_25518:
[----:B------:R-:W-:Y:S05]  /*4fd0*/  BSYNC B0 ;  /* 0x0000000000007941 */ /* 0x000fea0003800000 */
.L_x_25516:
        /* <DEDUP_REMOVED lines=16> */
.L_x_25522:
[----:B------:R-:W-:-:S06]  /*50e0*/  PRMT R3, RZ, 0x5410, R5 ;  /* 0x00005410ff037816 */ /* 0x000fcc0000000005 */
[----:B------:R-:W0:Y:S02]  /*50f0*/  F2I.S64.TRUNC R2, R3 ;  /* 0x0000000300027311 */ /* 0x000e24000020d900 */
[----:B0-----:R0:W-:Y:S01]  /*5100*/  STG.E.U8 [R16.64], R2 ;  /* 0x0000000210007986 */ /* 0x0011e2000c101124 */
[----:B------:R-:W-:Y:S05]  /*5110*/  BRA `(.L_x_25524) ;  /* 0x00000e4000007947 */ /* 0x000fea0003800000 */
.L_x_25521:
        /* <DEDUP_REMOVED lines=10> */
.L_x_25526:
[----:B------:R-:W-:-:S06]  /*51c0*/  PRMT R5, RZ, 0x5410, R5 ;  /* 0x00005410ff057816 */ /* 0x000fcc0000000005 */
[----:B------:R-:W0:Y:S02]  /*51d0*/  F2I.FTZ.TRUNC.NTZ R5, R5 ;  /* 0x0000000500057305 */ /* 0x000e24000021f100 */
[----:B0-----:R0:W-:Y:S01]  /*51e0*/  STG.E [R16.64], R5 ;  /* 0x0000000510007986 */ /* 0x0011e2000c101924 */
[----:B------:R-:W-:Y:S05]  /*51f0*/  BRA `(.L_x_25524) ;  /* 0x00000d6000007947 */ /* 0x000fea0003800000 */
.L_x_25525:
[----:B------:R-:W-:-:S06]  /*5200*/  PRMT R5, RZ, 0x5410, R5 ;  /* 0x00005410ff057816 */ /* 0x000fcc0000000005 */
[----:B------:R-:W0:Y:S02]  /*5210*/  F2I.FTZ.TRUNC.NTZ R5, R5 ;  /* 0x0000000500057305 */ /* 0x000e24000021f100 */
[----:B0-----:R0:W-:Y:S01]  /*5220*/  STG.E.U16 [R16.64], R5 ;  /* 0x0000000510007986 */ /* 0x0011e2000c101524 */
[----:B------:R-:W-:Y:S05]  /*5230*/  BRA `(.L_x_25524) ;  /* 0x00000d2000007947 */ /* 0x000fea0003800000 */
.L_x_25520:
        /* <DEDUP_REMOVED lines=9> */
.L_x_25528:
[----:B------:R-:W-:-:S04]  /*52d0*/  PRMT R0, RZ, 0x5410, R5 ;  /* 0x00005410ff007816 */ /* 0x000fc80000000005 */
[----:B------:R-:W-:-:S05]  /*52e0*/  F2FP.PACK_AB R0, RZ, R0 ;  /* 0x00000000ff00723e */ /* 0x000fca00000000ff */
[----:B------:R0:W-:Y:S01]  /*52f0*/  STG.E.U16 [R16.64], R0 ;  /* 0x0000000010007986 */ /* 0x0001e2000c101524 */
[----:B------:R-:W-:Y:S05]  /*5300*/  BRA `(.L_x_25524) ;  /* 0x00000c5000007947 */ /* 0x000fea0003800000 */
.L_x_25527:
        /* <DEDUP_REMOVED lines=10> */
.L_x_25530:
[----:B------:R-:W-:-:S04]  /*53b0*/  PRMT R5, RZ, 0x5410, R5 ;  /* 0x00005410ff057816 */ /* 0x000fc80000000005 */
[----:B------:R-:W-:-:S04]  /*53c0*/  F2FP.PACK_AB R3, RZ, R5 ;  /* 0x00000005ff03723e */ /* 0x000fc800000000ff */
[----:B------:R-:W-:-:S05]  /*53d0*/  PRMT R3, R3, 0x5410, RZ ;  /* 0x0000541003037816 */ /* 0x000fca00000000ff */
[----:B------:R0:W-:Y:S01]  /*53e0*/  STG.E [R16.64], R3 ;  /* 0x0000000310007986 */ /* 0x0001e2000c101924 */
[----:B------:R-:W-:Y:S05]  /*53f0*/  BRA `(.L_x_25524) ;  /* 0x00000b6000007947 */ /* 0x000fea0003800000 */
.L_x_25529:
[----:B------:R-:W-:-:S05]  /*5400*/  PRMT R2, RZ, 0x5410, R5 ;  /* 0x00005410ff027816 */ /* 0x000fca0000000005 */
[----:B------:R-:W-:-:S06]  /*5410*/  FMUL.FTZ R2, R2, 1 ;  /* 0x3f80000002027820 */ /* 0x000fcc0000410000 */
[----:B------:R-:W0:Y:S02]  /*5420*/  F2F.F64.F32 R2, R2 ;  /* 0x0000000200027310 */ /* 0x000e240000201800 */
[----:B0-----:R0:W-:Y:S01]  /*5430*/  STG.E.64 [R16.64], R2 ;  /* 0x0000000210007986 */ /* 0x0011e2000c101b24 */
[----:B------:R-:W-:Y:S05]  /*5440*/  BRA `(.L_x_25524) ;  /* 0x00000b1000007947 */ /* 0x000fea0003800000 */
.L_x_25519:
        /* <DEDUP_REMOVED lines=13> */
.L_x_25533:
[----:B------:R-:W-:Y:S01]  /*5520*/  PRMT R5, RZ, 0x5410, R5 ;  /* 0x00005410ff057816 */ /* 0x000fe20000000005 */
[----:B------:R-:W-:-:S04]  /*5530*/  CS2R R6, SRZ ;  /* 0x0000000000067805 */ /* 0x000fc8000001ff00 */
[----:B------:R-:W-:-:S06]  /*5540*/  FMUL.FTZ R5, R5, 1 ;  /* 0x3f80000005057820 */ /* 0x000fcc0000410000 */
[----:B------:R-:W0:Y:S02]  /*5550*/  F2F.F64.F32 R4, R5 ;  /* 0x0000000500047310 */ /* 0x000e240000201800 */
[----:B0-----:R0:W-:Y:S01]  /*5560*/  STG.E.128 [R16.64], R4 ;  /* 0x0000000410007986 */ /* 0x0011e2000c101d24 */
[----:B------:R-:W-:Y:S05]  /*5570*/  BRA `(.L_x_25524) ;  /* 0x000009e000007947 */ /* 0x000fea0003800000 */
.L_x_25532:
        /* <DEDUP_REMOVED lines=21> */
.L_x_25537:
[----:B------:R-:W-:Y:S05]  /*56d0*/  BSYNC B0 ;  /* 0x0000000000007941 */ /* 0x000fea0003800000 */
.L_x_25536:
[----:B------:R-:W-:-:S05]  /*56e0*/  LOP3.LUT R3, R0, R3, RZ, 0xfc, !PT ;  /* 0x0000000300037212 */ /* 0x000fca00078efcff */
[----:B------:R0:W-:Y:S01]  /*56f0*/  STG.E.U8 [R16.64], R3 ;  /* 0x0000000310007986 */ /* 0x0001e2000c101124 */
[----:B------:R-:W-:Y:S05]  /*5700*/  BRA `(.L_x_25524) ;  /* 0x0000085000007947 */ /* 0x000fea0003800000 */
.L_x_25535:
        /* <DEDUP_REMOVED lines=13> */
.L_x_25539:
[----:B------:R-:W-:Y:S01]  /*57e0*/  IMAD.MOV.U32 R0, RZ, RZ, 0x7f ;  /* 0x0000007fff007424 */ /* 0x000fe200078e00ff */
[----:B------:R-:W-:-:S04]  /*57f0*/  ISETP.GT.U32.AND P0, PT, R2, 0x7f800000, PT ;  /* 0x7f8000000200780c */ /* 0x000fc80003f04070 */
[----:B------:R-:W-:-:S04]  /*5800*/  SEL R0, R0, 0x7c, P0 ;  /* 0x0000007c00007807 */ /* 0x000fc80000000000 */
.L_x_25540:
[----:B------:R-:W-:Y:S05]  /*5810*/  BSYNC B0 ;  /* 0x0000000000007941 */ /* 0x000fea0003800000 */
.L_x_25538:
[----:B------:R-:W-:-:S04]  /*5820*/  LOP3.LUT R2, R5, 0x80000000, RZ, 0xc0, !PT ;  /* 0x8000000005027812 */ /* 0x000fc800078ec0ff */
[----:B------:R-:W-:-:S04]  /*5830*/  SHF.R.U32.HI R3, RZ, 0x18, R2 ;  /* 0x00000018ff037819 */ /* 0x000fc80000011602 */
[----:B------:R-:W-:-:S05]  /*5840*/  LOP3.LUT R3, R0, R3, RZ, 0xfc, !PT ;  /* 0x0000000300037212 */ /* 0x000fca00078efcff */
[----:B------:R0:W-:Y:S01]  /*5850*/  STG.E.U8 [R16.64], R3 ;  /* 0x0000000310007986 */ /* 0x0001e2000c101124 */
[----:B------:R-:W-:Y:S05]  /*5860*/  BRA `(.L_x_25524) ;  /* 0x000006f000007947 */ /* 0x000fea0003800000 */
.L_x_25534:
[----:B------:R0:W-:Y:S01]  /*5870*/  STG.E.U16 [R16.64], R5 ;  /* 0x0000000510007986 */ /* 0x0001e2000c101524 */
[----:B------:R-:W-:Y:S05]  /*5880*/  BRA `(.L_x_25524) ;  /* 0x000006d000007947 */ /* 0x000fea0003800000 */
.L_x_25531:
        /* <DEDUP_REMOVED lines=12> */
.L_x_25543:
        /* <DEDUP_REMOVED lines=17> */
.L_x_25546:
[----:B------:R-:W-:-:S04]  /*5a60*/  LOP3.LUT R2, R5, 0x80000000, RZ, 0xc0, !PT ;  /* 0x8000000005027812 */ /* 0x000fc800078ec0ff */
[----:B------:R-:W-:-:S04]  /*5a70*/  SHF.R.U32.HI R3, RZ, 0x18, R2 ;  /* 0x00000018ff037819 */ /* 0x000fc80000011602 */
[----:B------:R-:W-:-:S04]  /*5a80*/  LOP3.LUT R0, R0, R3, RZ, 0xfc, !PT ;  /* 0x0000000300007212 */ /* 0x000fc800078efcff */
[----:B------:R-:W-:Y:S02]  /*5a90*/  PRMT R8, R0, 0x7610, R8 ;  /* 0x0000761000087816 */ /* 0x000fe40000000008 */
.L_x_25545:
[----:B------:R-:W-:Y:S05]  /*5aa0*/  BSYNC B0 ;  /* 0x0000000000007941 */ /* 0x000fea0003800000 */
.L_x_25544:
[----:B------:R0:W-:Y:S01]  /*5ab0*/  STG.E.U8 [R16.64], R8 ;  /* 0x0000000810007986 */ /* 0x0001e2000c101124 */
[----:B------:R-:W-:Y:S05]  /*5ac0*/  BRA `(.L_x_25524) ;  /* 0x0000049000007947 */ /* 0x000fea0003800000 */
.L_x_25542:
        /* <DEDUP_REMOVED lines=17> */
.L_x_25549:
[----:B------:R-:W-:-:S04]  /*5be0*/  LOP3.LUT R2, R5, 0x80000000, RZ, 0xc0, !PT ;  /* 0x8000000005027812 */ /* 0x000fc800078ec0ff */
[----:B------:R-:W-:-:S04]  /*5bf0*/  SHF.R.U32.HI R3, RZ, 0x18, R2 ;  /* 0x00000018ff037819 */ /* 0x000fc80000011602 */
[----:B------:R-:W-:-:S04]  /*5c00*/  LOP3.LUT R0, R0, R3, RZ, 0xfc, !PT ;  /* 0x0000000300007212 */ /* 0x000fc800078efcff */
[----:B------:R-:W-:Y:S02]  /*5c10*/  PRMT R8, R0, 0x7610, R8 ;  /* 0x0000761000087816 */ /* 0x000fe40000000008 */
.L_x_25548:
[----:B------:R-:W-:Y:S05]  /*5c20*/  BSYNC B0 ;  /* 0x0000000000007941 */ /* 0x000fea0003800000 */
.L_x_25547:
[----:B------:R0:W-:Y:S01]  /*5c30*/  STG.E.U8 [R16.64], R8 ;  /* 0x0000000810007986 */ /* 0x0001e2000c101124 */
[----:B------:R-:W-:Y:S05]  /*5c40*/  BRA `(.L_x_25524) ;  /* 0x0000031000007947 */ /* 0x000fea0003800000 */
.L_x_25541:
        /* <DEDUP_REMOVED lines=22> */
.L_x_25523:
        /* <DEDUP_REMOVED lines=20> */
.L_x_25551:
[----:B------:R-:W-:-:S06]  /*5ef0*/  PRMT R2, RZ, 0x5410, R5 ;  /* 0x00005410ff027816 */ /* 0x000fcc0000000005 */
[----:B------:R-:W0:Y:S02]  /*5f00*/  F2I.U64.TRUNC R2, R2 ;  /* 0x0000000200027311 */ /* 0x000e24000020d800 */
[----:B0-----:R0:W-:Y:S01]  /*5f10*/  STG.E.64 [R16.64], R2 ;  /* 0x0000000210007986 */ /* 0x0011e2000c101b24 */
[----:B------:R-:W-:Y:S05]  /*5f20*/  BRA `(.L_x_25524) ;  /* 0x0000003000007947 */ /* 0x000fea0003800000 */
.L_x_25550:
[----:B------:R-:W-:-:S06]  /*5f30*/  PRMT R5, RZ, 0x5410, R5 ;  /* 0x00005410ff057816 */ /* 0x000fcc0000000005 */
[----:B------:R-:W0:Y:S02]  /*5f40*/  F2I.FTZ.U32.TRUNC.NTZ R5, R5 ;  /* 0x0000000500057305 */ /* 0x000e24000021f000 */
[----:B0-----:R0:W-:Y:S02]  /*5f50*/  STG.E [R16.64], R5 ;  /* 0x0000000510007986 */ /* 0x0011e4000c101924 */
.L_x_25524:
        /* <DEDUP_REMOVED lines=231> */
.L_x_25552:
        /* <DEDUP_REMOVED lines=21> */
.L_x_25556:
[----:B------:R-:W2:Y:S02]  /*6f20*/  LDG.E.U8 R2, [R2.64] ;  /* 0x0000002402027981 */ /* 0x000ea4000c1e1100 */
[----:B--2---:R-:W0:Y:S02]  /*6f30*/  I2F.U16 R0, R2 ;  /* 0x0000000200007306 */ /* 0x004e240000101000 */
[----:B0-----:R-:W-:-:S04]  /*6f40*/  F2FP.BF16.PACK_AB R0, RZ, R0 ;  /* 0x00000000ff00723e */ /* 0x001fc800000010ff */
[----:B------:R-:W-:Y:S01]  /*6f50*/  PRMT R5, R0, 0x7610, R5 ;  /* 0x0000761000057816 */ /* 0x000fe20000000005 */
[----:B------:R-:W-:Y:S05]  /*6f60*/  BRA `(.L_x_25558) ;  /* 0x00000ef000007947 */ /* 0x000fea0003800000 */
.L_x_25555:
        /* <DEDUP_REMOVED lines=11> */
.L_x_25560:
[----:B------:R-:W2:Y:S02]  /*7020*/  LDG.E R2, [R2.64] ;  /* 0x0000002402027981 */ /* 0x000ea4000c1e1900 */
[----:B--2---:R-:W0:Y:S02]  /*7030*/  I2F R0, R2 ;  /* 0x0000000200007306 */ /* 0x004e240000201400 */
[----:B0-----:R-:W-:-:S04]  /*7040*/  F2FP.BF16.PACK_AB R0, RZ, R0 ;  /* 0x00000000ff00723e */ /* 0x001fc800000010ff */
[----:B------:R-:W-:Y:S01]  /*7050*/  PRMT R5, R0, 0x7610, R5 ;  /* 0x0000761000057816 */ /* 0x000fe20000000005 */
[----:B------:R-:W-:Y:S05]  /*7060*/  BRA `(.L_x_25558) ;  /* 0x00000df000007947 */ /* 0x000fea0003800000 */
.L_x_25559:
[----:B------:R-:W2:Y:S02]  /*7070*/  LDG.E.U16 R2, [R2.64] ;  /* 0x0000002402027981 */ /* 0x000ea4000c1e1500 */
[----:B--2---:R-:W0:Y:S02]  /*7080*/  I2F.S16 R0, R2 ;  /* 0x0000000200007306 */ /* 0x004e240000101400 */
[----:B0-----:R-:W-:-:S04]  /*7090*/  F2FP.BF16.PACK_AB R0, RZ, R0 ;  /* 0x00000000ff00723e */ /* 0x001fc800000010ff */
[----:B------:R-:W-:Y:S01]  /*70a0*/  PRMT R5, R0, 0x7610, R5 ;  /* 0x0000761000057816 */ /* 0x000fe20000000005 */
[----:B------:R-:W-:Y:S05]  /*70b0*/  BRA `(.L_x_25558) ;  /* 0x00000da000007947 */ /* 0x000fea0003800000 */
.L_x_25554:
        /* <DEDUP_REMOVED lines=9> */
.L_x_25562:
[----:B------:R-:W2:Y:S02]  /*7150*/  LDG.E.U16 R0, [R2.64] ;  /* 0x0000002402007981 */ /* 0x000ea4000c1e1500 */
[----:B--2---:R-:W-:-:S05]  /*7160*/  HADD2.F32 R0, -RZ, R0.H0_H0 ;  /* 0x20000000ff007230 */ /* 0x004fca0000004100 */
[----:B------:R-:W-:-:S04]  /*7170*/  F2FP.BF16.PACK_AB R0, RZ, R0 ;  /* 0x00000000ff00723e */ /* 0x000fc800000010ff */
[----:B------:R-:W-:Y:S01]  /*7180*/  PRMT R5, R0, 0x7610, R5 ;  /* 0x0000761000057816 */ /* 0x000fe20000000005 */
[----:B------:R-:W-:Y:S05]  /*7190*/  BRA `(.L_x_25558) ;  /* 0x00000cc000007947 */ /* 0x000fea0003800000 */
.L_x_25561:
        /* <DEDUP_REMOVED lines=9> */
.L_x_25564:
[----:B------:R-:W2:Y:S02]  /*7230*/  LDG.E.U16 R2, [R2.64] ;  /* 0x0000002402027981 */ /* 0x000ea4000c1e1500 */
[----:B--2---:R-:W-:-:S05]  /*7240*/  HADD2.F32 R0, -RZ, R2.H0_H0 ;  /* 0x20000002ff007230 */ /* 0x004fca0000004100 */
[----:B------:R-:W-:-:S04]  /*7250*/  F2FP.BF16.PACK_AB R0, RZ, R0 ;  /* 0x00000000ff00723e */ /* 0x000fc800000010ff */
[----:B------:R-:W-:Y:S01]  /*7260*/  PRMT R5, R0, 0x7610, R5 ;  /* 0x0000761000057816 */ /* 0x000fe20000000005 */
[----:B------:R-:W-:Y:S05]  /*7270*/  BRA `(.L_x_25558) ;  /* 0x00000be000007947 */ /* 0x000fea0003800000 */
.L_x_25563:
[----:B------:R-:W2:Y:S02]  /*7280*/  LDG.E.64 R2, [R2.64] ;  /* 0x0000002402027981 */ /* 0x000ea4000c1e1b00 */
[----:B--2---:R-:W0:Y:S01]  /*7290*/  F2F.F32.F64 R0, R2 ;  /* 0x0000000200007310 */ /* 0x004e220000301000 */
[----:B------:R-:W0:-:S14]  /*72a0*/  DSETP.GEU.AND P0, PT, |R2|, c[0x2][0x0], PT ;  /* 0x008000000200762a */ /* 0x000e1c0003f0e200 */
[----:B0-----:R-:W-:-:S05]  /*72b0*/  @!P0 FMUL R0, R0, 1.175494350822287508e-38 ;  /* 0x0080000000008820 */ /* 0x001fca0000400000 */
[----:B------:R-:W-:-:S04]  /*72c0*/  F2FP.BF16.PACK_AB R0, RZ, R0 ;  /* 0x00000000ff00723e */ /* 0x000fc800000010ff */
[----:B------:R-:W-:Y:S01]  /*72d0*/  PRMT R5, R0, 0x7610, R5 ;  /* 0x0000761000057816 */ /* 0x000fe20000000005 */
[----:B------:R-:W-:Y:S05]  /*72e0*/  BRA `(.L_x_25558) ;  /* 0x00000b7000007947 */ /* 0x000fea0003800000 */
.L_x_25553:
        /* <DEDUP_REMOVED lines=14> */
.L_x_25567:
[----:B------:R-:W2:Y:S02]  /*73d0*/  LDG.E.64 R2, [R2.64] ;  /* 0x0000002402027981 */ /* 0x000ea4000c1e1b00 */
[----:B--2---:R-:W0:Y:S01]  /*73e0*/  F2F.F32.F64 R0, R2 ;  /* 0x0000000200007310 */ /* 0x004e220000301000 */
[----:B------:R-:W0:-:S14]  /*73f0*/  DSETP.GEU.AND P0, PT, |R2|, c[0x2][0x0], PT ;  /* 0x008000000200762a */ /* 0x000e1c0003f0e200 */
[----:B0-----:R-:W-:-:S05]  /*7400*/  @!P0 FMUL R0, R0, 1.175494350822287508e-38 ;  /* 0x0080000000008820 */ /* 0x001fca0000400000 */
[----:B------:R-:W-:-:S04]  /*7410*/  F2FP.BF16.PACK_AB R0, RZ, R0 ;  /* 0x00000000ff00723e */ /* 0x000fc800000010ff */
[----:B------:R-:W-:Y:S01]  /*7420*/  PRMT R5, R0, 0x7610, R5 ;  /* 0x0000761000057816 */ /* 0x000fe20000000005 */
[----:B------:R-:W-:Y:S05]  /*7430*/  BRA `(.L_x_25558) ;  /* 0x00000a2000007947 */ /* 0x000fea0003800000 */
.L_x_25566:
        /* <DEDUP_REMOVED lines=27> */
.L_x_25569:
        /* <DEDUP_REMOVED lines=15> */
.L_x_25568:
[----:B------:R0:W5:Y:S01]  /*76e0*/  LDG.E.U16 R5, [R2.64] ;  /* 0x0000002402057981 */ /* 0x000162000c1e1500 */
[----:B------:R-:W-:Y:S05]  /*76f0*/  BRA `(.L_x_25558) ;  /* 0x0000076000007947 */ /* 0x000fea0003800000 */
.L_x_25565:
        /* <DEDUP_REMOVED lines=12> */
.L_x_25572:
        /* <DEDUP_REMOVED lines=21> */
.L_x_25576:
[----:B------:R-:W-:Y:S05]  /*7910*/  BSYNC B1 ;  /* 0x0000000000017941 */ /* 0x000fea0003800000 */
.L_x_25575:
[----:B------:R-:W-:Y:S01]  /*7920*/  LEA R3, R0, 0x3b800000, 0x17 ;  /* 0x3b80000000037811 */ /* 0x000fe200078eb8ff */
[----:B------:R-:W-:-:S05]  /*7930*/  IMAD.SHL.U32 R0, R2, 0x100000, RZ ;  /* 0x0010000002007824 */ /* 0x000fca00078e00ff */
[----:B------:R-:W-:Y:S02]  /*7940*/  LOP3.LUT R0, R3, R0, R4, 0xfe, !PT ;  /* 0x0000000003007212 */ /* 0x000fe400078efe04 */
.L_x_25574:
[----:B------:R-:W-:Y:S05]  /*7950*/  BSYNC B0 ;  /* 0x0000000000007941 */ /* 0x000fea0003800000 */
.L_x_25573:
[----:B------:R-:W-:-:S04]  /*7960*/  F2FP.BF16.PACK_AB R0, RZ, R0 ;  /* 0x00000000ff00723e */ /* 0x000fc800000010ff */
[----:B------:R-:W-:Y:S01]  /*7970*/  PRMT R5, R0, 0x7610, R5 ;  /* 0x0000761000057816 */ /* 0x000fe20000000005 */
[----:B------:R-:W-:Y:S05]  /*7980*/  BRA `(.L_x_25558) ;  /* 0x000004d000007947 */ /* 0x000fea0003800000 */
.L_x_25571:
        /* <DEDUP_REMOVED lines=21> */
.L_x_25580:
[----:B------:R-:W-:Y:S05]  /*7ae0*/  BSYNC B1 ;  /* 0x0000000000017941 */ /* 0x000fea0003800000 */
.L_x_25579:
[----:B------:R-:W-:Y:S01]  /*7af0*/  LEA R3, R0, 0x37800000, 0x17 ;  /* 0x3780000000037811 */ /* 0x000fe200078eb8ff */
[----:B------:R-:W-:-:S05]  /*7b00*/  IMAD.SHL.U32 R0, R2, 0x200000, RZ ;  /* 0x0020000002007824 */ /* 0x000fca00078e00ff */
[----:B------:R-:W-:Y:S02]  /*7b10*/  LOP3.LUT R0, R3, R0, R4, 0xfe, !PT ;  /* 0x0000000003007212 */ /* 0x000fe400078efe04 */
.L_x_25578:
[----:B------:R-:W-:Y:S05]  /*7b20*/  BSYNC B0 ;  /* 0x0000000000007941 */ /* 0x000fea0003800000 */
.L_x_25577:
[----:B------:R-:W-:-:S04]  /*7b30*/  F2FP.BF16.PACK_AB R0, RZ, R0 ;  /* 0x00000000ff00723e */ /* 0x000fc800000010ff */
[----:B------:R-:W-:Y:S01]  /*7b40*/  PRMT R5, R0, 0x7610, R5 ;  /* 0x0000761000057816 */ /* 0x000fe20000000005 */
[----:B------:R-:W-:Y:S05]  /*7b50*/  BRA `(.L_x_25558) ;  /* 0x0000030000007947 */ /* 0x000fea0003800000 */
.L_x_25570:
        /* <DEDUP_REMOVED lines=14> */
.L_x_25584:
[----:B------:R-:W-:Y:S05]  /*7c40*/  BSYNC B0 ;  /* 0x0000000000007941 */ /* 0x000fea0003800000 */
.L_x_25583:
[----:B------:R-:W-:-:S04]  /*7c50*/  F2FP.BF16.PACK_AB R0, RZ, R0 ;  /* 0x00000000ff00723e */ /* 0x000fc800000010ff */
[----:B------:R-:W-:Y:S01]  /*7c60*/  PRMT R5, R0, 0x7610, R5 ;  /* 0x0000761000057816 */ /* 0x000fe20000000005 */
[----:B------:R-:W-:Y:S05]  /*7c70*/  BRA `(.L_x_25558) ;  /* 0x000001e000007947 */ /* 0x000fea0003800000 */
.L_x_25557:
        /* <DEDUP_REMOVED lines=21> */
.L_x_25582:
[----:B------:R-:W2:Y:S02]  /*7dd0*/  LDG.E.64 R2, [R2.64] ;  /* 0x0000002402027981 */ /* 0x000ea4000c1e1b00 */
[----:B--2---:R-:W0:Y:S02]  /*7de0*/  I2F.U64 R0, R2 ;  /* 0x0000000200007312 */ /* 0x004e240000301000 */
[----:B0-----:R-:W-:-:S04]  /*7df0*/  F2FP.BF16.PACK_AB R0, RZ, R0 ;  /* 0x00000000ff00723e */ /* 0x001fc800000010ff */
[----:B------:R-:W-:Y:S01]  /*7e00*/  PRMT R5, R0, 0x7610, R5 ;  /* 0x0000761000057816 */ /* 0x000fe20000000005 */
[----:B------:R-:W-:Y:S05]  /*7e10*/  BRA `(.L_x_25558) ;  /* 0x0000004000007947 */ /* 0x000fea0003800000 */
.L_x_25581:
[----:B------:R-:W2:Y:S02]  /*7e20*/  LDG.E R2, [R2.64] ;  /* 0x0000002402027981 */ /* 0x000ea4000c1e1900 */
[----:B--2---:R-:W0:Y:S02]  /*7e30*/  I2F.U32 R0, R2 ;  /* 0x0000000200007306 */ /* 0x004e240000201000 */
[----:B0-----:R-:W-:-:S04]  /*7e40*/  F2FP.BF16.PACK_AB R0, RZ, R0 ;  /* 0x00000000ff00723e */ /* 0x001fc800000010ff */
[----:B------:R-:W-:Y:S02]  /*7e50*/  PRMT R5, R0, 0x7610, R5 ;  /* 0x0000761000057816 */ /* 0x000fe40000000005 */
.L_x_25558:
        /* <DEDUP_REMOVED lines=13> */
.L_x_25586:
[----:B-----5:R-:W-:Y:S02]  /*7f30*/  IMAD.U32 R5, RZ, RZ, UR4 ;  /* 0x00000004ff057e24 */ /* 0x020fe4000f8e00ff */
.L_x_25587:
[----:B------:R-:W-:Y:S05]  /*7f40*/  BSYNC B0 ;  /* 0x0000000000007941 */ /* 0x000fea0003800000 */
.L_x_25585:
        /* <DEDUP_REMOVED lines=16> */
.L_x_25591:
[----:B------:R-:W-:-:S06]  /*8050*/  PRMT R3, RZ, 0x5410, R5 ;  /* 0x00005410ff037816 */ /* 0x000fcc0000000005 */
[----:B------:R-:W0:Y:S02]  /*8060*/  F2I.S64.TRUNC R2, R3 ;  /* 0x0000000300027311 */ /* 0x000e24000020d900 */
[----:B0-----:R0:W-:Y:S01]  /*8070*/  STG.E.U8 [R16.64], R2 ;  /* 0x0000000210007986 */ /* 0x0011e2000c101124 */
[----:B------:R-:W-:Y:S05]  /*8080*/  BRA `(.L_x_25593) ;  /* 0x00000e4000007947 */ /* 0x000fea0003800000 */
.L_x_25590:
        /* <DEDUP_REMOVED lines=10> */
.L_x_25595:
[----:B------:R-:W-:-:S06]  /*8130*/  PRMT R5, RZ, 0x5410, R5 ;  /* 0x00005410ff057816 */ /* 0x000fcc0000000005 */
[----:B------:R-:W0:Y:S02]  /*8140*/  F2I.FTZ.TRUNC.NTZ R5, R5 ;  /* 0x0000000500057305 */ /* 0x000e24000021f100 */
[----:B0-----:R0:W-:Y:S01]  /*8150*/  STG.E [R16.64], R5 ;  /* 0x0000000510007986 */ /* 0x0011e2000c101924 */
[----:B------:R-:W-:Y:S05]  /*8160*/  BRA `(.L_x_25593) ;  /* 0x00000d6000007947 */ /* 0x000fea0003800000 */
.L_x_25594:
[----:B------:R-:W-:-:S06]  /*8170*/  PRMT R5, RZ, 0x5410, R5 ;  /* 0x00005410ff057816 */ /* 0x000fcc0000000005 */
[----:B------:R-:W0:Y:S02]  /*8180*/  F2I.FTZ.TRUNC.NTZ R5, R5 ;  /* 0x0000000500057305 */ /* 0x000e24000021f100 */
[----:B0-----:R0:W-:Y:S01]  /*8190*/  STG.E.U16 [R16.64], R5 ;  /* 0x0000000510007986 */ /* 0x0011e2000c101524 */
[----:B------:R-:W-:Y:S05]  /*81a0*/  BRA `(.L_x_25593) ;  /* 0x00000d2000007947 */ /* 0x000fea0003800000 */
.L_x_25589:
        /* <DEDUP_REMOVED lines=9> */
.L_x_25597:
[----:B------:R-:W-:-:S04]  /*8240*/  PRMT R0, RZ, 0x5410, R5 ;  /* 0x00005410ff007816 */ /* 0x000fc80000000005 */
[----:B------:R-:W-:-:S05]  /*8250*/  F2FP.PACK_AB R0, RZ, R0 ;  /* 0x00000000ff00723e */ /* 0x000fca00000000ff */
[----:B------:R0:W-:Y:S01]  /*8260*/  STG.E.U16 [R16.64], R0 ;  /* 0x0000000010007986 */ /* 0x0001e2000c101524 */
[----:B------:R-:W-:Y:S05]  /*8270*/  BRA `(.L_x_25593) ;  /* 0x00000c5000007947 */ /* 0x000fea0003800000 */
.L_x_25596:
        /* <DEDUP_REMOVED lines=10> */
.L_x_25599:
[----:B------:R-:W-:-:S04]  /*8320*/  PRMT R5, RZ, 0x5410, R5 ;  /* 0x00005410ff057816 */ /* 0x000fc80000000005 */
[----:B------:R-:W-:-:S04]  /*8330*/  F2FP.PACK_AB R3, RZ, R5 ;  /* 0x00000005ff03723e */ /* 0x000fc800000000ff */
[----:B------:R-:W-:-:S05]  /*8340*/  PRMT R3, R3, 0x5410, RZ ;  /* 0x0000541003037816 */ /* 0x000fca00000000ff */
[----:B------:R0:W-:Y:S01]  /*8350*/  STG.E [R16.64], R3 ;  /* 0x0000000310007986 */ /* 0x0001e2000c101924 */
[----:B------:R-:W-:Y:S05]  /*8360*/  BRA `(.L_x_25593) ;  /* 0x00000b6000007947 */ /* 0x000fea0003800000 */
.L_x_25598:
[----:B------:R-:W-:-:S05]  /*8370*/  PRMT R2, RZ, 0x5410, R5 ;  /* 0x00005410ff027816 */ /* 0x000fca0000000005 */
[----:B------:R-:W-:-:S06]  /*8380*/  FMUL.FTZ R2, R2, 1 ;  /* 0x3f80000002027820 */ /* 0x000fcc0000410000 */
[----:B------:R-:W0:Y:S02]  /*8390*/  F2F.F64.F32 R2, R2 ;  /* 0x0000000200027310 */ /* 0x000e240000201800 */
[----:B0-----:R0:W-:Y:S01]  /*83a0*/  STG.E.64 [R16.64], R2 ;  /* 0x0000000210007986 */ /* 0x0011e2000c101b24 */
[----:B------:R-:W-:Y:S05]  /*83b0*/  BRA `(.L_x_25593) ;  /* 0x00000b1000007947 */ /* 0x000fea0003800000 */
.L_x_25588:
        /* <DEDUP_REMOVED lines=13> */
.L_x_25602:
[----:B------:R-:W-:Y:S01]  /*8490*/  PRMT R5, RZ, 0x5410, R5 ;  /* 0x00005410ff057816 */ /* 0x000fe20000000005 */
[----:B------:R-:W-:-:S04]  /*84a0*/  CS2R R6, SRZ ;  /* 0x0000000000067805 */ /* 0x000fc8000001ff00 */
[----:B------:R-:W-:-:S06]  /*84b0*/  FMUL.FTZ R5, R5, 1 ;  /* 0x3f80000005057820 */ /* 0x000fcc0000410000 */
[----:B------:R-:W0:Y:S02]  /*84c0*/  F2F.F64.F32 R4, R5 ;  /* 0x0000000500047310 */ /* 0x000e240000201800 */
[----:B0-----:R0:W-:Y:S01]  /*84d0*/  STG.E.128 [R16.64], R4 ;  /* 0x0000000410007986 */ /* 0x0011e2000c101d24 */
[----:B------:R-:W-:Y:S05]  /*84e0*/  BRA `(.L_x_25593) ;  /* 0x000009e000007947 */ /* 0x000fea0003800000 */
.L_x_25601:
        /* <DEDUP_REMOVED lines=21> */
.L_x_25606:
[----:B------:R-:W-:Y:S05]  /*8640*/  BSYNC B0 ;  /* 0x0000000000007941 */ /* 0x000fea0003800000 */
.L_x_25605:
[----:B------:R-:W-:-:S05]  /*8650*/  LOP3.LUT R3, R0, R3, RZ, 0xfc, !PT ;  /* 0x0000000300037212 */ /* 0x000fca00078efcff */
[----:B------:R0:W-:Y:S01]  /*8660*/  STG.E.U8 [R16.64], R3 ;  /* 0x0000000310007986 */ /* 0x0001e2000c101124 */
[----:B------:R-:W-:Y:S05]  /*8670*/  BRA `(.L_x_25593) ;  /* 0x0000085000007947 */ /* 0x000fea0003800000 */
.L_x_25604:
        /* <DEDUP_REMOVED lines=13> */
.L_x_25608:
[----:B------:R-:W-:Y:S01]  /*8750*/  IMAD.MOV.U32 R0, RZ, RZ, 0x7f ;  /* 0x0000007fff007424 */ /* 0x000fe200078e00ff */
[----:B------:R-:W-:-:S04]  /*8760*/  ISETP.GT.U32.AND P0, PT, R2, 0x7f800000, PT ;  /* 0x7f8000000200780c */ /* 0x000fc80003f04070 */
[----:B------:R-:W-:-:S04]  /*8770*/  SEL R0, R0, 0x7c, P0 ;  /* 0x0000007c00007807 */ /* 0x000fc80000000000 */
.L_x_25609:
[----:B------:R-:W-:Y:S05]  /*8780*/  BSYNC B0 ;  /* 0x0000000000007941 */ /* 0x000fea0003800000 */
.L_x_25607:
[----:B------:R-:W-:-:S04]  /*8790*/  LOP3.LUT R2, R5, 0x80000000, RZ, 0xc0, !PT ;  /* 0x8000000005027812 */ /* 0x000fc800078ec0ff */
[----:B------:R-:W-:-:S04]  /*87a0*/  SHF.R.U32.HI R3, RZ, 0x18, R2 ;  /* 0x00000018ff037819 */ /* 0x000fc80000011602 */
[----:B------:R-:W-:-:S05]  /*87b0*/  LOP3.LUT R3, R0, R3, RZ, 0xfc, !PT ;  /* 0x0000000300037212 */ /* 0x000fca00078efcff */
[----:B------:R0:W-:Y:S01]  /*87c0*/  STG.E.U8 [R16.64], R3 ;  /* 0x0000000310007986 */ /* 0x0001e2000c101124 */
[----:B------:R-:W-:Y:S05]  /*87d0*/  BRA `(.L_x_25593) ;  /* 0x000006f000007947 */ /* 0x000fea0003800000 */
.L_x_25603:
[----:B------:R0:W-:Y:S01]  /*87e0*/  STG.E.U16 [R16.64], R5 ;  /* 0x0000000510007986 */ /* 0x0001e2000c101524 */
[----:B------:R-:W-:Y:S05]  /*87f0*/  BRA `(.L_x_25593) ;  /* 0x000006d000007947 */ /* 0x000fea0003800000 */
.L_x_25600:
        /* <DEDUP_REMOVED lines=12> */
.L_x_25612:
        /* <DEDUP_REMOVED lines=17> */
.L_x_25615:
[----:B------:R-:W-:-:S04]  /*89d0*/  LOP3.LUT R2, R5, 0x80000000, RZ, 0xc0, !PT ;  /* 0x8000000005027812 */ /* 0x000fc800078ec0ff */
[----:B------:R-:W-:-:S04]  /*89e0*/  SHF.R.U32.HI R3, RZ, 0x18, R2 ;  /* 0x00000018ff037819 */ /* 0x000fc80000011602 */
[----:B------:R-:W-:-:S04]  /*89f0*/  LOP3.LUT R0, R0, R3, RZ, 0xfc, !PT ;  /* 0x0000000300007212 */ /* 0x000fc800078efcff */
[----:B------:R-:W-:Y:S02]  /*8a00*/  PRMT R8, R0, 0x7610, R8 ;  /* 0x0000761000087816 */ /* 0x000fe40000000008 */
.L_x_25614:
[----:B------:R-:W-:Y:S05]  /*8a10*/  BSYNC B0 ;  /* 0x0000000000007941 */ /* 0x000fea0003800000 */
.L_x_25613:
[----:B------:R0:W-:Y:S01]  /*8a20*/  STG.E.U8 [R16.64], R8 ;  /* 0x0000000810007986 */ /* 0x0001e2000c101124 */
[----:B------:R-:W-:Y:S05]  /*8a30*/  BRA `(.L_x_25593) ;  /* 0x0000049000007947 */ /* 0x000fea0003800000 */
.L_x_25611:
        /* <DEDUP_REMOVED lines=17> */
.L_x_25618:
[----:B------:R-:W-:-:S04]  /*8b50*/  LOP3.LUT R2, R5, 0x80000000, RZ, 0xc0, !PT ;  /* 0x8000000005027812 */ /* 0x000fc800078ec0ff */
[----:B------:R-:W-:-:S04]  /*8b60*/  SHF.R.U32.HI R3, RZ, 0x18, R2 ;  /* 0x00000018ff037819 */ /* 0x000fc80000011602 */
[----:B------:R-:W-:-:S04]  /*8b70*/  LOP3.LUT R0, R0, R3, RZ, 0xfc, !PT ;  /* 0x0000000300007212 */ /* 0x000fc800078efcff */
[----:B------:R-:W-:Y:S02]  /*8b80*/  PRMT R8, R0, 0x7610, R8 ;  /* 0x0000761000087816 */ /* 0x000fe40000000008 */
.L_x_25617:
[----:B------:R-:W-:Y:S05]  /*8b90*/  BSYNC B0 ;  /* 0x0000000000007941 */ /* 0x000fea0003800000 */
.L_x_25616:
[----:B------:R0:W-:Y:S01]  /*8ba0*/  STG.E.U8 [R16.64], R8 ;  /* 0x0000000810007986 */ /* 0x0001e2000c101124 */
[----:B------:R-:W-:Y:S05]  /*8bb0*/  BRA `(.L_x_25593) ;  /* 0x0000031000007947 */ /* 0x000fea0003800000 */
.L_x_25610:
        /* <DEDUP_REMOVED lines=22> */
.L_x_25592:
        /* <DEDUP_REMOVED lines=20> */
.L_x_25620:
[----:B------:R-:W-:-:S06]  /*8e60*/  PRMT R2, RZ, 0x5410, R5 ;  /* 0x00005410ff027816 */ /* 0x000fcc0000000005 */
[----:B------:R-:W0:Y:S02]  /*8e70*/  F2I.U64.TRUNC R2, R2 ;  /* 0x0000000200027311 */ /* 0x000e24000020d800 */
[----:B0-----:R0:W-:Y:S01]  /*8e80*/  STG.E.64 [R16.64], R2 ;  /* 0x0000000210007986 */ /* 0x0011e2000c101b24 */
[----:B------:R-:W-:Y:S05]  /*8e90*/  BRA `(.L_x_25593) ;  /* 0x0000003000007947 */ /* 0x000fea0003800000 */
.L_x_25619:
[----:B------:R-:W-:-:S06]  /*8ea0*/  PRMT R5, RZ, 0x5410, R5 ;  /* 0x00005410ff057816 */ /* 0x000fcc0000000005 */
[----:B------:R-:W0:Y:S02]  /*8eb0*/  F2I.FTZ.U32.TRUNC.NTZ R5, R5 ;  /* 0x0000000500057305 */ /* 0x000e24000021f000 */
[----:B0-----:R0:W-:Y:S02]  /*8ec0*/  STG.E [R16.64], R5 ;  /* 0x0000000510007986 */ /* 0x0011e4000c101924 */
.L_x_25593:
[----:B------:R-:W-:Y:S02]  /*8ed0*/  IADD3 R19, R19, 0x80, RZ ;  /* 0x0000008013137810 */ /* 0x000fe40007ffe0ff */
.L_x_25482:
[----:B------:R-:W-:Y:S05]  /*8ee0*/  BSYNC B6 ;  /* 0x0000000000067941 */ /* 0x000fea0003800000 */
.L_x_25481:
        /* <DEDUP_REMOVED lines=230> */
.L_x_25621:
        /* <DEDUP_REMOVED lines=21> */
.L_x_25625:
[----:B------:R-:W2:Y:S02]  /*9ea0*/  LDG.E.U8 R2, [R2.64] ;  /* 0x0000002402027981 */ /* 0x000ea4000c1e1100 */
[----:B--2---:R-:W0:Y:S02]  /*9eb0*/  I2F.U16 R0, R2 ;  /* 0x0000000200007306 */ /* 0x004e240000101000 */
[----:B0-----:R-:W-:-:S04]  /*9ec0*/  F2FP.BF16.PACK_AB R0, RZ, R0 ;  /* 0x00000000ff00723e */ /* 0x001fc800000010ff */
[----:B------:R-:W-:Y:S01]  /*9ed0*/  PRMT R5, R0, 0x7610, R5 ;  /* 0x0000761000057816 */ /* 0x000fe20000000005 */
[----:B------:R-:W-:Y:S05]  /*9ee0*/  BRA `(.L_x_25627) ;  /* 0x00000ef000007947 */ /* 0x000fea0003800000 */
.L_x_25624:
        /* <DEDUP_REMOVED lines=11> */
.L_x_25629:
[----:B------:R-:W2:Y:S02]  /*9fa0*/  LDG.E R2, [R2.64] ;  /* 0x0000002402027981 */ /* 0x000ea4000c1e1900 */
[----:B--2---:R-:W0:Y:S02]  /*9fb0*/  I2F R0, R2 ;  /* 0x0000000200007306 */ /* 0x004e240000201400 */
[----:B0-----:R-:W-:-:S04]  /*9fc0*/  F2FP.BF16.PACK_AB R0, RZ, R0 ;  /* 0x00000000ff00723e */ /* 0x001fc800000010ff */
[----:B------:R-:W-:Y:S01]  /*9fd0*/  PRMT R5, R0, 0x7610, R5 ;  /* 0x0000761000057816 */ /* 0x000fe20000000005 */
[----:B------:R-:W-:Y:S05]  /*9fe0*/  BRA `(.L_x_25627) ;  /* 0x00000df000007947 */ /* 0x000fea0003800000 */
.L_x_25628:
[----:B------:R-:W2:Y:S02]  /*9ff0*/  LDG.E.U16 R2, [R2.64] ;  /* 0x0000002402027981 */ /* 0x000ea4000c1e1500 */
[----:B--2---:R-:W0:Y:S02]  /*a000*/  I2F.S16 R0, R2 ;  /* 0x0000000200007306 */ /* 0x004e240000101400 */
[----:B0-----:R-:W-:-:S04]  /*a010*/  F2FP.BF16.PACK_AB R0, RZ, R0 ;  /* 0x00000000ff00723e */ /* 0x001fc800000010ff */
[----:B------:R-:W-:Y:S01]  /*a020*/  PRMT R5, R0, 0x7610, R5 ;  /* 0x0000761000057816 */ /* 0x000fe20000000005 */
[----:B------:R-:W-:Y:S05]  /*a030*/  BRA `(.L_x_25627) ;  /* 0x00000da000007947 */ /* 0x000fea0003800000 */
.L_x_25623:
        /* <DEDUP_REMOVED lines=9> */
.L_x_25631:
[----:B------:R-:W2:Y:S02]  /*a0d0*/  LDG.E.U16 R0, [R2.64] ;  /* 0x0000002402007981 */ /* 0x000ea4000c1e1500 */
[----:B--2---:R-:W-:-:S05]  /*a0e0*/  HADD2.F32 R0, -RZ, R0.H0_H0 ;  /* 0x20000000ff007230 */ /* 0x004fca0000004100 */
[----:B------:R-:W-:-:S04]  /*a0f0*/  F2FP.BF16.PACK_AB R0, RZ, R0 ;  /* 0x00000000ff00723e */ /* 0x000fc800000010ff */
[----:B------:R-:W-:Y:S01]  /*a100*/  PRMT R5, R0, 0x7610, R5 ;  /* 0x0000761000057816 */ /* 0x000fe20000000005 */
[----:B------:R-:W-:Y:S05]  /*a110*/  BRA `(.L_x_25627) ;  /* 0x00000cc000007947 */ /* 0x000fea0003800000 */
.L_x_25630:
        /* <DEDUP_REMOVED lines=9> */
.L_x_25633:
[----:B------:R-:W2:Y:S02]  /*a1b0*/  LDG.E.U16 R2, [R2.64] ;  /* 0x0000002402027981 */ /* 0x000ea4000c1e1500 */
[----:B--2---:R-:W-:-:S05]  /*a1c0*/  HADD2.F32 R0, -RZ, R2.H0_H0 ;  /* 0x20000002ff007230 */ /* 0x004fca0000004100 */
[----:B------:R-:W-:-:S04]  /*a1d0*/  F2FP.BF16.PACK_AB R0, RZ, R0 ;  /* 0x00000000ff00723e */ /* 0x000fc800000010ff */
[----:B------:R-:W-:Y:S01]  /*a1e0*/  PRMT R5, R0, 0x7610, R5 ;  /* 0x0000761000057816 */ /* 0x000fe20000000005 */
[----:B------:R-:W-:Y:S05]  /*a1f0*/  BRA `(.L_x_25627) ;  /* 0x00000be000007947 */ /* 0x000fea0003800000 */
.L_x_25632:
[----:B------:R-:W2:Y:S02]  /*a200*/  LDG.E.64 R2, [R2.64] ;  /* 0x0000002402027981 */ /* 0x000ea4000c1e1b00 */
[----:B--2---:R-:W0:Y:S01]  /*a210*/  F2F.F32.F64 R0, R2 ;  /* 0x0000000200007310 */ /* 0x004e220000301000 */
[----:B------:R-:W0:-:S14]  /*a220*/  DSETP.GEU.AND P0, PT, |R2|, c[0x2][0x0], PT ;  /* 0x008000000200762a */ /* 0x000e1c0003f0e200 */
[----:B0-----:R-:W-:-:S05]  /*a230*/  @!P0 FMUL R0, R0, 1.175494350822287508e-38 ;  /* 0x0080000000008820 */ /* 0x001fca0000400000 */
[----:B------:R-:W-:-:S04]  /*a240*/  F2FP.BF16.PACK_AB R0, RZ, R0 ;  /* 0x00000000ff00723e */ /* 0x000fc800000010ff */
[----:B------:R-:W-:Y:S01]  /*a250*/  PRMT R5, R0, 0x7610, R5 ;  /* 0x0000761000057816 */ /* 0x000fe20000000005 */
[----:B------:R-:W-:Y:S05]  /*a260*/  BRA `(.L_x_25627) ;  /* 0x00000b7000007947 */ /* 0x000fea0003800000 */
.L_x_25622:
        /* <DEDUP_REMOVED lines=14> */
.L_x_25636:
[----:B------:R-:W2:Y:S02]  /*a350*/  LDG.E.64 R2, [R2.64] ;  /* 0x0000002402027981 */ /* 0x000ea4000c1e1b00 */
[----:B--2---:R-:W0:Y:S01]  /*a360*/  F2F.F32.F64 R0, R2 ;  /* 0x0000000200007310 */ /* 0x004e220000301000 */
[----:B------:R-:W0:-:S14]  /*a370*/  DSETP.GEU.AND P0, PT, |R2|, c[0x2][0x0], PT ;  /* 0x008000000200762a */ /* 0x000e1c0003f0e200 */
[----:B0-----:R-:W-:-:S05]  /*a380*/  @!P0 FMUL R0, R0, 1.175494350822287508e-38 ;  /* 0x0080000000008820 */ /* 0x001fca0000400000 */
[----:B------:R-:W-:-:S04]  /*a390*/  F2FP.BF16.PACK_AB R0, RZ, R0 ;  /* 0x00000000ff00723e */ /* 0x000fc800000010ff */
[----:B------:R-:W-:Y:S01]  /*a3a0*/  PRMT R5, R0, 0x7610, R5 ;  /* 0x0000761000057816 */ /* 0x000fe20000000005 */
[----:B------:R-:W-:Y:S05]  /*a3b0*/  BRA `(.L_x_25627) ;  /* 0x00000a2000007947 */ /* 0x000fea0003800000 */
.L_x_25635:
        /* <DEDUP_REMOVED lines=27> */
.L_x_25638:
        /* <DEDUP_REMOVED lines=15> */
.L_x_25637:
[----:B------:R0:W5:Y:S01]  /*a660*/  LDG.E.U16 R5, [R2.64] ;  /* 0x0000002402057981 */ /* 0x000162000c1e1500 */
[----:B------:R-:W-:Y:S05]  /*a670*/  BRA `(.L_x_25627) ;  /* 0x0000076000007947 */ /* 0x000fea0003800000 */
.L_x_25634:
        /* <DEDUP_REMOVED lines=12> */
.L_x_25641:
        /* <DEDUP_REMOVED lines=21> */
.L_x_25645:
[----:B------:R-:W-:Y:S05]  /*a890*/  BSYNC B1 ;  /* 0x0000000000017941 */ /* 0x000fea0003800000 */
.L_x_25644:
[----:B------:R-:W-:Y:S01]  /*a8a0*/  LEA R3, R0, 0x3b800000, 0x17 ;  /* 0x3b80000000037811 */ /* 0x000fe200078eb8ff */
[----:B------:R-:W-:-:S05]  /*a8b0*/  IMAD.SHL.U32 R0, R2, 0x100000, RZ ;  /* 0x0010000002007824 */ /* 0x000fca00078e00ff */
[----:B------:R-:W-:Y:S02]  /*a8c0*/  LOP3.LUT R0, R3, R0, R4, 0xfe, !PT ;  /* 0x0000000003007212 */ /* 0x000fe400078efe04 */
.L_x_25643:
[----:B------:R-:W-:Y:S05]  /*a8d0*/  BSYNC B0 ;  /* 0x0000000000007941 */ /* 0x000fea0003800000 */
.L_x_25642:
[----:B------:R-:W-:-:S04]  /*a8e0*/  F2FP.BF16.PACK_AB R0, RZ, R0 ;  /* 0x00000000ff00723e */ /* 0x000fc800000010ff */
[----:B------:R-:W-:Y:S01]  /*a8f0*/  PRMT R5, R0, 0x7610, R5 ;  /* 0x0000761000057816 */ /* 0x000fe20000000005 */
[----:B------:R-:W-:Y:S05]  /*a900*/  BRA `(.L_x_25627) ;  /* 0x000004d000007947 */ /* 0x000fea0003800000 */
.L_x_25640:
        /* <DEDUP_REMOVED lines=21> */
.L_x_25649:
[----:B------:R-:W-:Y:S05]  /*aa60*/  BSYNC B1 ;  /* 0x0000000000017941 */ /* 0x000fea0003800000 */
.L_x_25648:
[----:B------:R-:W-:Y:S01]  /*aa70*/  LEA R3, R0, 0x37800000, 0x17 ;  /* 0x3780000000037811 */ /* 0x000fe200078eb8ff */
[----:B------:R-:W-:-:S05]  /*aa80*/  IMAD.SHL.U32 R0, R2, 0x200000, RZ ;  /* 0x0020000002007824 */ /* 0x000fca00078e00ff */
[----:B------:R-:W-:Y:S02]  /*aa90*/  LOP3.LUT R0, R3, R0, R4, 0xfe, !PT ;  /* 0x0000000003007212 */ /* 0x000fe400078efe04 */
.L_x_25647:
[----:B------:R-:W-:Y:S05]  /*aaa0*/  BSYNC B0 ;  /* 0x0000000000007941 */ /* 0x000fea0003800000 */
.L_x_25646:
[----:B------:R-:W-:-:S04]  /*aab0*/  F2FP.BF16.PACK_AB R0, RZ, R0 ;  /* 0x00000000ff00723e */ /* 0x000fc800000010ff */
[----:B------:R-:W-:Y:S01]  /*aac0*/  PRMT R5, R0, 0x7610, R5 ;  /* 0x0000761000057816 */ /* 0x000fe20000000005 */
[----:B------:R-:W-:Y:S05]  /*aad0*/  BRA `(.L_x_25627) ;  /* 0x0000030000007947 */ /* 0x000fea0003800000 */
.L_x_25639:
        /* <DEDUP_REMOVED lines=14> */
.L_x_25653:
[----:B------:R-:W-:Y:S05]  /*abc0*/  BSYNC B0 ;  /* 0x0000000000007941 */ /* 0x000fea0003800000 */
.L_x_25652:
[----:B------:R-:W-:-:S04]  /*abd0*/  F2FP.BF16.PACK_AB R0, RZ, R0 ;  /* 0x00000000ff00723e */ /* 0x000fc800000010ff */
[----:B------:R-:W-:Y:S01]  /*abe0*/  PRMT R5, R0, 0x7610, R5 ;  /* 0x0000761000057816 */ /* 0x000fe20000000005 */
[----:B------:R-:W-:Y:S05]  /*abf0*/  BRA `(.L_x_25627) ;  /* 0x000001e000007947 */ /* 0x000fea0003800000 */
.L_x_25626:
        /* <DEDUP_REMOVED lines=21> */
.L_x_25651:
[----:B------:R-:W2:Y:S02]  /*ad50*/  LDG.E.64 R2, [R2.64] ;  /* 0x0000002402027981 */ /* 0x000ea4000c1e1b00 */
[----:B--2---:R-:W0:Y:S02]  /*ad60*/  I2F.U64 R0, R2 ;  /* 0x0000000200007312 */ /* 0x004e240000301000 */
[----:B0-----:R-:W-:-:S04]  /*ad70*/  F2FP.BF16.PACK_AB R0, RZ, R0 ;  /* 0x00000000ff00723e */ /* 0x001fc800000010ff */
[----:B------:R-:W-:Y:S01]  /*ad80*/  PRMT R5, R0, 0x7610, R5 ;  /* 0x0000761000057816 */ /* 0x000fe20000000005 */
[----:B------:R-:W-:Y:S05]  /*ad90*/  BRA `(.L_x_25627) ;  /* 0x0000004000007947 */ /* 0x000fea0003800000 */
.L_x_25650:
[----:B------:R-:W2:Y:S02]  /*ada0*/  LDG.E R2, [R2.64] ;  /* 0x0000002402027981 */ /* 0x000ea4000c1e1900 */
[----:B--2---:R-:W0:Y:S02]  /*adb0*/  I2F.U32 R0, R2 ;  /* 0x0000000200007306 */ /* 0x004e240000201000 */
[----:B0-----:R-:W-:-:S04]  /*adc0*/  F2FP.BF16.PACK_AB R0, RZ, R0 ;  /* 0x00000000ff00723e */ /* 0x001fc800000010ff */
[----:B------:R-:W-:Y:S02]  /*add0*/  PRMT R5, R0, 0x7610, R5 ;  /* 0x0000761000057816 */ /* 0x000fe40000000005 */
.L_x_25627:
        /* <DEDUP_REMOVED lines=13> */
.L_x_25655:
[----:B-----5:R-:W-:Y:S02]  /*aeb0*/  IMAD.U32 R5, RZ, RZ, UR4 ;  /* 0x00000004ff057e24 */ /* 0x020fe4000f8e00ff */
.L_x_25656:
[----:B------:R-:W-:Y:S05]  /*aec0*/  BSYNC B0 ;  /* 0x0000000000007941 */ /* 0x000fea0003800000 */
.L_x_25654:
        /* <DEDUP_REMOVED lines=16> */
.L_x_25660:
[----:B------:R-:W-:-:S06]  /*afd0*/  PRMT R3, RZ, 0x5410, R5 ;  /* 0x00005410ff037816 */ /* 0x000fcc0000000005 */
[----:B------:R-:W0:Y:S02]  /*afe0*/  F2I.S64.TRUNC R2, R3 ;  /* 0x0000000300027311 */ /* 0x000e24000020d900 */
[----:B0-----:R-:W-:Y:S01]  /*aff0*/  STG.E.U8 [R16.64], R2 ;  /* 0x0000000210007986 */ /* 0x001fe2000c101124 */
[----:B------:R-:W-:Y:S05]  /*b000*/  EXIT ;  /* 0x000000000000794d */ /* 0x000fea0003800000 */
.L_x_25659:
        /* <DEDUP_REMOVED lines=10> */
.L_x_25663:
[----:B------:R-:W-:-:S06]  /*b0b0*/  PRMT R5, RZ, 0x5410, R5 ;  /* 0x00005410ff057816 */ /* 0x000fcc0000000005 */
[----:B------:R-:W0:Y:S02]  /*b0c0*/  F2I.FTZ.TRUNC.NTZ R5, R5 ;  /* 0x0000000500057305 */ /* 0x000e24000021f100 */
[----:B0-----:R-:W-:Y:S01]  /*b0d0*/  STG.E [R16.64], R5 ;  /* 0x0000000510007986 */ /* 0x001fe2000c101924 */
[----:B------:R-:W-:Y:S05]  /*b0e0*/  EXIT ;  /* 0x000000000000794d */ /* 0x000fea0003800000 */
.L_x_25662:
[----:B------:R-:W-:-:S06]  /*b0f0*/  PRMT R5, RZ, 0x5410, R5 ;  /* 0x00005410ff057816 */ /* 0x000fcc0000000005 */
[----:B------:R-:W0:Y:S02]  /*b100*/  F2I.FTZ.TRUNC.NTZ R5, R5 ;  /* 0x0000000500057305 */ /* 0x000e24000021f100 */
[----:B0-----:R-:W-:Y:S01]  /*b110*/  STG.E.U16 [R16.64], R5 ;  /* 0x0000000510007986 */ /* 0x001fe2000c101524 */
[----:B------:R-:W-:Y:S05]  /*b120*/  EXIT ;  /* 0x000000000000794d */ /* 0x000fea0003800000 */
.L_x_25658:
        /* <DEDUP_REMOVED lines=9> */
.L_x_25665:
[----:B------:R-:W-:-:S04]  /*b1c0*/  PRMT R0, RZ, 0x5410, R5 ;  /* 0x00005410ff007816 */ /* 0x000fc80000000005 */
[----:B------:R-:W-:-:S05]  /*b1d0*/  F2FP.PACK_AB R0, RZ, R0 ;  /* 0x00000000ff00723e */ /* 0x000fca00000000ff */
[----:B------:R-:W-:Y:S01]  /*b1e0*/  STG.E.U16 [R16.64], R0 ;  /* 0x0000000010007986 */ /* 0x000fe2000c101524 */
[----:B------:R-:W-:Y:S05]  /*b1f0*/  EXIT ;  /* 0x000000000000794d */ /* 0x000fea0003800000 */
.L_x_25664:
        /* <DEDUP_REMOVED lines=10> */
.L_x_25667:
[----:B------:R-:W-:-:S04]  /*b2a0*/  PRMT R5, RZ, 0x5410, R5 ;  /* 0x00005410ff057816 */ /* 0x000fc80000000005 */
[----:B------:R-:W-:-:S04]  /*b2b0*/  F2FP.PACK_AB R3, RZ, R5 ;  /* 0x00000005ff03723e */ /* 0x000fc800000000ff */
[----:B------:R-:W-:-:S05]  /*b2c0*/  PRMT R3, R3, 0x5410, RZ ;  /* 0x0000541003037816 */ /* 0x000fca00000000ff */
[----:B------:R-:W-:Y:S01]  /*b2d0*/  STG.E [R16.64], R3 ;  /* 0x0000000310007986 */ /* 0x000fe2000c101924 */
[----:B------:R-:W-:Y:S05]  /*b2e0*/  EXIT ;  /* 0x000000000000794d */ /* 0x000fea0003800000 */
.L_x_25666:
[----:B------:R-:W-:-:S05]  /*b2f0*/  PRMT R2, RZ, 0x5410, R5 ;  /* 0x00005410ff027816 */ /* 0x000fca0000000005 */
[----:B------:R-:W-:-:S06]  /*b300*/  FMUL.FTZ R2, R2, 1 ;  /* 0x3f80000002027820 */ /* 0x000fcc0000410000 */
[----:B------:R-:W0:Y:S02]  /*b310*/  F2F.F64.F32 R2, R2 ;  /* 0x0000000200027310 */ /* 0x000e240000201800 */
[----:B0-----:R-:W-:Y:S01]  /*b320*/  STG.E.64 [R16.64], R2 ;  /* 0x0000000210007986 */ /* 0x001fe2000c101b24 */
[----:B------:R-:W-:Y:S05]  /*b330*/  EXIT ;  /* 0x000000000000794d */ /* 0x000fea0003800000 */
.L_x_25657:
        /* <DEDUP_REMOVED lines=13> */
.L_x_25670:
[----:B------:R-:W-:Y:S01]  /*b410*/  PRMT R5, RZ, 0x5410, R5 ;  /* 0x00005410ff057816 */ /* 0x000fe20000000005 */
[----:B------:R-:W-:-:S04]  /*b420*/  CS2R R6, SRZ ;  /* 0x0000000000067805 */ /* 0x000fc8000001ff00 */
[----:B------:R-:W-:-:S06]  /*b430*/  FMUL.FTZ R5, R5, 1 ;  /* 0x3f80000005057820 */ /* 0x000fcc0000410000 */
[----:B------:R-:W0:Y:S02]  /*b440*/  F2F.F64.F32 R4, R5 ;  /* 0x0000000500047310 */ /* 0x000e240000201800 */
[----:B0-----:R-:W-:Y:S01]  /*b450*/  STG.E.128 [R16.64], R4 ;  /* 0x0000000410007986 */ /* 0x001fe2000c101d24 */
[----:B------:R-:W-:Y:S05]  /*b460*/  EXIT ;  /* 0x000000000000794d */ /* 0x000fea0003800000 */
.L_x_25669:
        /* <DEDUP_REMOVED lines=21> */
.L_x_25674:
[----:B------:R-:W-:Y:S05]  /*b5c0*/  BSYNC B0 ;  /* 0x0000000000007941 */ /* 0x000fea0003800000 */
.L_x_25673:
[----:B------:R-:W-:-:S05]  /*b5d0*/  LOP3.LUT R3, R0, R3, RZ, 0xfc, !PT ;  /* 0x0000000300037212 */ /* 0x000fca00078efcff */
[----:B------:R-:W-:Y:S01]  /*b5e0*/  STG.E.U8 [R16.64], R3 ;  /* 0x0000000310007986 */ /* 0x000fe2000c101124 */
[----:B------:R-:W-:Y:S05]  /*b5f0*/  EXIT ;  /* 0x000000000000794d */ /* 0x000fea0003800000 */
.L_x_25672:
        /* <DEDUP_REMOVED lines=13> */
.L_x_25676:
[----:B------:R-:W-:Y:S01]  /*b6d0*/  IMAD.MOV.U32 R0, RZ, RZ, 0x7f ;  /* 0x0000007fff007424 */ /* 0x000fe200078e00ff */
[----:B------:R-:W-:-:S04]  /*b6e0*/  ISETP.GT.U32.AND P0, PT, R2, 0x7f800000, PT ;  /* 0x7f8000000200780c */ /* 0x000fc80003f04070 */
[----:B------:R-:W-:-:S04]  /*b6f0*/  SEL R0, R0, 0x7c, P0 ;  /* 0x0000007c00007807 */ /* 0x000fc80000000000 */
.L_x_25677:
[----:B------:R-:W-:Y:S05]  /*b700*/  BSYNC B0 ;  /* 0x0000000000007941 */ /* 0x000fea0003800000 */
.L_x_25675:
[----:B------:R-:W-:-:S04]  /*b710*/  LOP3.LUT R2, R5, 0x80000000, RZ, 0xc0, !PT ;  /* 0x8000000005027812 */ /* 0x000fc800078ec0ff */
[----:B------:R-:W-:-:S04]  /*b720*/  SHF.R.U32.HI R3, RZ, 0x18, R2 ;  /* 0x00000018ff037819 */ /* 0x000fc80000011602 */
[----:B------:R-:W-:-:S05]  /*b730*/  LOP3.LUT R3, R0, R3, RZ, 0xfc, !PT ;  /* 0x0000000300037212 */ /* 0x000fca00078efcff */
[----:B------:R-:W-:Y:S01]  /*b740*/  STG.E.U8 [R16.64], R3 ;  /* 0x0000000310007986 */ /* 0x000fe2000c101124 */
[----:B------:R-:W-:Y:S05]  /*b750*/  EXIT ;  /* 0x000000000000794d */ /* 0x000fea0003800000 */
.L_x_25671:
[----:B------:R-:W-:Y:S01]  /*b760*/  STG.E.U16 [R16.64], R5 ;  /* 0x0000000510007986 */ /* 0x000fe2000c101524 */
[----:B------:R-:W-:Y:S05]  /*b770*/  EXIT ;  /* 0x000000000000794d */ /* 0x000fea0003800000 */
.L_x_25668:
        /* <DEDUP_REMOVED lines=12> */
.L_x_25680:
        /* <DEDUP_REMOVED lines=17> */
.L_x_25683:
[----:B------:R-:W-:-:S04]  /*b950*/  LOP3.LUT R2, R5, 0x80000000, RZ, 0xc0, !PT ;  /* 0x8000000005027812 */ /* 0x000fc800078ec0ff */
[----:B------:R-:W-:-:S04]  /*b960*/  SHF.R.U32.HI R3, RZ, 0x18, R2 ;  /* 0x00000018ff037819 */ /* 0x000fc80000011602 */
[----:B------:R-:W-:-:S04]  /*b970*/  LOP3.LUT R0, R0, R3, RZ, 0xfc, !PT ;  /* 0x0000000300007212 */ /* 0x000fc800078efcff */
[----:B------:R-:W-:Y:S02]  /*b980*/  PRMT R8, R0, 0x7610, R8 ;  /* 0x0000761000087816 */ /* 0x000fe40000000008 */
.L_x_25682:
[----:B------:R-:W-:Y:S05]  /*b990*/  BSYNC B0 ;  /* 0x0000000000007941 */ /* 0x000fea0003800000 */
.L_x_25681:
[----:B------:R-:W-:Y:S01]  /*b9a0*/  STG.E.U8 [R16.64], R8 ;  /* 0x0000000810007986 */ /* 0x000fe2000c101124 */
[----:B------:R-:W-:Y:S05]  /*b9b0*/  EXIT ;  /* 0x000000000000794d */ /* 0x000fea0003800000 */
.L_x_25679:
        /* <DEDUP_REMOVED lines=17> */
.L_x_25686:
[----:B------:R-:W-:-:S04]  /*bad0*/  LOP3.LUT R2, R5, 0x80000000, RZ, 0xc0, !PT ;  /* 0x8000000005027812 */ /* 0x000fc800078ec0ff */
[----:B------:R-:W-:-:S04]  /*bae0*/  SHF.R.U32.HI R3, RZ, 0x18, R2 ;  /* 0x00000018ff037819 */ /* 0x000fc80000011602 */
[----:B------:R-:W-:-:S04]  /*baf0*/  LOP3.LUT R0, R0, R3, RZ, 0xfc, !PT ;  /* 0x0000000300007212 */ /* 0x000fc800078efcff */
[----:B------:R-:W-:Y:S02]  /*bb00*/  PRMT R8, R0, 0x7610, R8 ;  /* 0x0000761000087816 */ /* 0x000fe40000000008 */
.L_x_25685:
[----:B------:R-:W-:Y:S05]  /*bb10*/  BSYNC B0 ;  /* 0x0000000000007941 */ /* 0x000fea0003800000 */
.L_x_25684:
[----:B------:R-:W-:Y:S01]  /*bb20*/  STG.E.U8 [R16.64], R8 ;  /* 0x0000000810007986 */ /* 0x000fe2000c101124 */
[----:B------:R-:W-:Y:S05]  /*bb30*/  EXIT ;  /* 0x000000000000794d */ /* 0x000fea0003800000 */
.L_x_25678:
        /* <DEDUP_REMOVED lines=22> */
.L_x_25661:
        /* <DEDUP_REMOVED lines=20> */
.L_x_25688:
[----:B------:R-:W-:-:S06]  /*bde0*/  PRMT R2, RZ, 0x5410, R5 ;  /* 0x00005410ff027816 */ /* 0x000fcc0000000005 */
[----:B------:R-:W0:Y:S02]  /*bdf0*/  F2I.U64.TRUNC R2, R2 ;  /* 0x0000000200027311 */ /* 0x000e24000020d800 */
[----:B0-----:R-:W-:Y:S01]  /*be00*/  STG.E.64 [R16.64], R2 ;  /* 0x0000000210007986 */ /* 0x001fe2000c101b24 */
[----:B------:R-:W-:Y:S05]  /*be10*/  EXIT ;  /* 0x000000000000794d */ /* 0x000fea0003800000 */
.L_x_25687:
[----:B------:R-:W-:-:S06]  /*be20*/  PRMT R5, RZ, 0x5410, R5 ;  /* 0x00005410ff057816 */ /* 0x000fcc0000000005 */
[----:B------:R-:W0:Y:S02]  /*be30*/  F2I.FTZ.U32.TRUNC.NTZ R5, R5 ;  /* 0x0000000500057305 */ /* 0x000e24000021f000 */
[----:B0-----:R-:W-:Y:S01]  /*be40*/  STG.E [R16.64], R5 ;  /* 0x0000000510007986 */ /* 0x001fe2000c101924 */
[----:B------:R-:W-:Y:S05]  /*be50*/  EXIT ;  /* 0x000000000000794d */ /* 0x000fea0003800000 */
.L_x_25689:
        /* <DEDUP_REMOVED lines=10> */
.L_x_40191:


//--------------------- .text._ZN2at6native27unrolled_elementwise_kernelINS0_13AUnaryFunctorIN3c108BFloat16ES4_S4_ZZZNS0_19maximum_kernel_cudaERNS_18TensorIteratorBaseEENKUlvE0_clEvENKUlvE2_clEvEUlS4_S4_E_EESt5arrayIPcLm2EELi4E23TrivialOffsetCalculatorILi1EjESF_NS0_6memory12LoadWithCastILi1EEENSG_13StoreWithCastILi1EEEEEviT_T0_T2_T3_T4_T5_ --------------------------
	.section	.text._ZN2at6native27unrolled_elementwise_kernelINS0_13AUnaryFunctorIN3c108BFloat16ES4_S4_ZZZNS0_19maximum_kernel_cudaERNS_18TensorIteratorBaseEENKUlvE0_clEvENKUlvE2_clEvEUlS4_S4_E_EESt5arrayIPcLm2EELi4E23TrivialOffsetCalculatorILi1EjESF_NS0_6memory12LoadWithCastILi1EEENSG_13StoreWithCastILi1EEEEEviT_T0_T2_T3_T4_T5_,"ax",@progbits
	.sectioninfo	@"SHI_REGISTERS=28"
	.align	128
        .global         _ZN2at6native27unrolled_elementwise_kernelINS0_13AUnaryFunctorIN3c108BFloat16ES4_S4_ZZZNS0_19maximum_kernel_cudaERNS_18TensorIteratorBaseEENKUlvE0_clEvENKUlvE2_clEvEUlS4_S4_E_EESt5arrayIPcLm2EELi4E23TrivialOffsetCalculatorILi1EjESF_NS0_6memory12LoadWithCastILi1EEENSG_13StoreWithCastILi1EEEEEviT_T0_T2_T3_T4_T5_
        .type           _ZN2at6native27unrolled_elementwise_kernelINS0_13AUnaryFunctorIN3c108BFloat16ES4_S4_ZZZNS0_19maximum_kernel_cudaERNS_18TensorIteratorBaseEENKUlvE0_clEvENKUlvE2_clEvEUlS4_S4_E_EESt5arrayIPcLm2EELi4E23TrivialOffsetCalculatorILi1EjESF_NS0_6memory12LoadWithCastILi1EEENSG_13StoreWithCastILi1EEEEEviT_T0_T2_T3_T4_T5_,@function
        .size           _ZN2at6native27unrolled_elementwise_kernelINS0_13AUnaryFunctorIN3c108BFloat16ES4_S4_ZZZNS0_19maximum_kernel_cudaERNS_18TensorIteratorBaseEENKUlvE0_clEvENKUlvE2_clEvEUlS4_S4_E_EESt5arrayIPcLm2EELi4E23TrivialOffsetCalculatorILi1EjESF_NS0_6memory12LoadWithCastILi1EEENSG_13StoreWithCastILi1EEEEEviT_T0_T2_T3_T4_T5_,(.L_x_40192 - _ZN2at6native27unrolled_elementwise_kernelINS0_13AUnaryFunctorIN3c108BFloat16ES4_S4_ZZZNS0_19maximum_kernel_cudaERNS_18TensorIteratorBaseEENKUlvE0_clEvENKUlvE2_clEvEUlS4_S4_E_EESt5arrayIPcLm2EELi4E23TrivialOffsetCalculatorILi1EjESF_NS0_6memory12LoadWithCastILi1EEENSG_13StoreWithCastILi1EEEEEviT_T0_T2_T3_T4_T5_)
        .other          _ZN2at6native27unrolled_elementwise_kernelINS0_13AUnaryFunctorIN3c108BFloat16ES4_S4_ZZZNS0_19maximum_kernel_cudaERNS_18TensorIteratorBaseEENKUlvE0_clEvENKUlvE2_clEvEUlS4_S4_E_EESt5arrayIPcLm2EELi4E23TrivialOffsetCalculatorILi1EjESF_NS0_6memory12LoadWithCastILi1EEENSG_13StoreWithCastILi1EEEEEviT_T0_T2_T3_T4_T5_,@"STO_CUDA_ENTRY STV_DEFAULT"
_ZN2at6native27unrolled_elementwise_kernelINS0_13AUnaryFunctorIN3c108BFloat16ES4_S4_ZZZNS0_19maximum_kernel_cudaERNS_18TensorIteratorBaseEENKUlvE0_clEvENKUlvE2_clEvEUlS4_S4_E_EESt5arrayIPcLm2EELi4E23TrivialOffsetCalculatorILi1EjESF_NS0_6memory12LoadWithCastILi1EEENSG_13StoreWithCastILi1EEEEEviT_T0_T2_T3_T4_T5_:
.text._ZN2at6native27unrolled_elementwise_kernelINS0_13AUnaryFunctorIN3c108BFloat16ES4_S4_ZZZNS0_19maximum_kernel_cudaERNS_18TensorIteratorBaseEENKUlvE0_clEvENKUlvE2_clEvEUlS4_S4_E_EESt5arrayIPcLm2EELi4E23TrivialOffsetCalculatorILi1EjESF_NS0_6memory12LoadWithCastILi1EEENSG_13StoreWithCastILi1EEEEEviT_T0_T2_T3_T4_T5_:
        /* <DEDUP_REMOVED lines=34> */
.L_x_25695:
[----:B------:R-:W2:Y:S02]  /*0220*/  LDG.E.U8 R2, [R2.64] ;  /* 0x0000002402027981 */ /* 0x000ea4000c1e1100 */
[----:B--2---:R-:W0:Y:S02]  /*0230*/  I2F.U16 R0, R2 ;  /* 0x0000000200007306 */ /* 0x004e240000101000 */
[----:B0-----:R-:W-:-:S04]  /*0240*/  F2FP.BF16.PACK_AB R0, RZ, R0 ;  /* 0x00000000ff00723e */ /* 0x001fc800000010ff */
[----:B------:R-:W-:Y:S01]  /*0250*/  PRMT R25, R0, 0x7610, R25 ;  /* 0x0000761000197816 */ /* 0x000fe20000000019 */
[----:B------:R-:W-:Y:S05]  /*0260*/  BRA `(.L_x_25697) ;  /* 0x00000f1000007947 */ /* 0x000fea0003800000 */
.L_x_25694:
        /* <DEDUP_REMOVED lines=11> */
.L_x_25699:
[----:B------:R-:W2:Y:S02]  /*0320*/  LDG.E R2, [R2.64] ;  /* 0x0000002402027981 */ /* 0x000ea4000c1e1900 */
[----:B--2---:R-:W0:Y:S02]  /*0330*/  I2F R0, R2 ;  /* 0x0000000200007306 */ /* 0x004e240000201400 */
[----:B0-----:R-:W-:-:S04]  /*0340*/  F2FP.BF16.PACK_AB R0, RZ, R0 ;  /* 0x00000000ff00723e */ /* 0x001fc800000010ff */
[----:B------:R-:W-:Y:S01]  /*0350*/  PRMT R25, R0, 0x7610, R25 ;  /* 0x0000761000197816 */ /* 0x000fe20000000019 */
[----:B------:R-:W-:Y:S05]  /*0360*/  BRA `(.L_x_25697) ;  /* 0x00000e1000007947 */ /* 0x000fea0003800000 */
.L_x_25698:
[----:B------:R-:W2:Y:S02]  /*0370*/  LDG.E.U16 R2, [R2.64] ;  /* 0x0000002402027981 */ /* 0x000ea4000c1e1500 */
[----:B--2---:R-:W0:Y:S02]  /*0380*/  I2F.S16 R0, R2 ;  /* 0x0000000200007306 */ /* 0x004e240000101400 */
[----:B0-----:R-:W-:-:S04]  /*0390*/  F2FP.BF16.PACK_AB R0, RZ, R0 ;  /* 0x00000000ff00723e */ /* 0x001fc800000010ff */
[----:B------:R-:W-:Y:S01]  /*03a0*/  PRMT R25, R0, 0x7610, R25 ;  /* 0x0000761000197816 */ /* 0x000fe20000000019 */
[----:B------:R-:W-:Y:S05]  /*03b0*/  BRA `(.L_x_25697) ;  /* 0x00000dc000007947 */ /* 0x000fea0003800000 */
.L_x_25693:
        /* <DEDUP_REMOVED lines=9> */
.L_x_25701:
[----:B------:R-:W2:Y:S02]  /*0450*/  LDG.E.U16 R0, [R2.64] ;  /* 0x0000002402007981 */ /* 0x000ea4000c1e1500 */
[----:B--2---:R-:W-:-:S05]  /*0460*/  HADD2.F32 R0, -RZ, R0.H0_H0 ;  /* 0x20000000ff007230 */ /* 0x004fca0000004100 */
[----:B------:R-:W-:-:S04]  /*0470*/  F2FP.BF16.PACK_AB R0, RZ, R0 ;  /* 0x00000000ff00723e */ /* 0x000fc800000010ff */
[----:B------:R-:W-:Y:S01]  /*0480*/  PRMT R25, R0, 0x7610, R25 ;  /* 0x0000761000197816 */ /* 0x000fe20000000019 */
[----:B------:R-:W-:Y:S05]  /*0490*/  BRA `(.L_x_25697) ;  /* 0x00000ce000007947 */ /* 0x000fea0003800000 */
.L_x_25700:
        /* <DEDUP_REMOVED lines=9> */
.L_x_25703:
[----:B------:R-:W2:Y:S02]  /*0530*/  LDG.E.U16 R2, [R2.64] ;  /* 0x0000002402027981 */ /* 0x000ea4000c1e1500 */
[----:B--2---:R-:W-:-:S05]  /*0540*/  HADD2.F32 R0, -RZ, R2.H0_H0 ;  /* 0x20000002ff007230 */ /* 0x004fca0000004100 */
[----:B------:R-:W-:-:S04]  /*0550*/  F2FP.BF16.PACK_AB R0, RZ, R0 ;  /* 0x00000000ff00723e */ /* 0x000fc800000010ff */
[----:B------:R-:W-:Y:S01]  /*0560*/  PRMT R25, R0, 0x7610, R25 ;  /* 0x0000761000197816 */ /* 0x000fe20000000019 */
[----:B------:R-:W-:Y:S05]  /*0570*/  BRA `(.L_x_25697) ;  /* 0x00000c0000007947 */ /* 0x000fea0003800000 */
.L_x_25702:
[----:B------:R-:W2:Y:S02]  /*0580*/  LDG.E.64 R2, [R2.64] ;  /* 0x0000002402027981 */ /* 0x000ea4000c1e1b00 */
[----:B--2---:R-:W0:Y:S01]  /*0590*/  F2F.F32.F64 R0, R2 ;  /* 0x0000000200007310 */ /* 0x004e220000301000 */
[----:B------:R-:W0:-:S14]  /*05a0*/  DSETP.GEU.AND P0, PT, |R2|, c[0x2][0x0], PT ;  /* 0x008000000200762a */ /* 0x000e1c0003f0e200 */
[----:B0-----:R-:W-:-:S05]  /*05b0*/  @!P0 FMUL R0, R0, 1.175494350822287508e-38 ;  /* 0x0080000000008820 */ /* 0x001fca0000400000 */
[----:B------:R-:W-:-:S04]  /*05c0*/  F2FP.BF16.PACK_AB R0, RZ, R0 ;  /* 0x00000000ff00723e */ /* 0x000fc800000010ff */
[----:B------:R-:W-:Y:S01]  /*05d0*/  PRMT R25, R0, 0x7610, R25 ;  /* 0x0000761000197816 */ /* 0x000fe20000000019 */
[----:B------:R-:W-:Y:S05]  /*05e0*/  BRA `(.L_x_25697) ;  /* 0x00000b9000007947 */ /* 0x000fea0003800000 */
.L_x_25692:
        /* <DEDUP_REMOVED lines=14> */
.L_x_25706:
[----:B------:R-:W2:Y:S02]  /*06d0*/  LDG.E.64 R2, [R2.64] ;  /* 0x0000002402027981 */ /* 0x000ea4000c1e1b00 */
[----:B--2---:R-:W0:Y:S01]  /*06e0*/  F2F.F32.F64 R0, R2 ;  /* 0x0000000200007310 */ /* 0x004e220000301000 */
[----:B------:R-:W0:-:S14]  /*06f0*/  DSETP.GEU.AND P0, PT, |R2|, c[0x2][0x0], PT ;  /* 0x008000000200762a */ /* 0x000e1c0003f0e200 */
[----:B0-----:R-:W-:-:S05]  /*0700*/  @!P0 FMUL R0, R0, 1.175494350822287508e-38 ;  /* 0x0080000000008820 */ /* 0x001fca0000400000 */
[----:B------:R-:W-:-:S04]  /*0710*/  F2FP.BF16.PACK_AB R0, RZ, R0 ;  /* 0x00000000ff00723e */ /* 0x000fc800000010ff */
[----:B------:R-:W-:Y:S01]  /*0720*/  PRMT R25, R0, 0x7610, R25 ;  /* 0x0000761000197816 */ /* 0x000fe20000000019 */
[----:B------:R-:W-:Y:S05]  /*0730*/  BRA `(.L_x_25697) ;  /* 0x00000a4000007947 */ /* 0x000fea0003800000 */
.L_x_25705:
        /* <DEDUP_REMOVED lines=28> */
.L_x_25708:
        /* <DEDUP_REMOVED lines=16> */
.L_x_25707:
[----:B------:R0:W5:Y:S01]  /*0a00*/  LDG.E.U16 R25, [R2.64] ;  /* 0x0000002402197981 */ /* 0x000162000c1e1500 */
[----:B------:R-:W-:Y:S05]  /*0a10*/  BRA `(.L_x_25697) ;  /* 0x0000076000007947 */ /* 0x000fea0003800000 */
.L_x_25704:
        /* <DEDUP_REMOVED lines=12> */
.L_x_25711:
        /* <DEDUP_REMOVED lines=21> */
.L_x_25715:
[----:B------:R-:W-:Y:S05]  /*0c30*/  BSYNC B1 ;  /* 0x0000000000017941 */ /* 0x000fea0003800000 */
.L_x_25714:
[----:B------:R-:W-:Y:S01]  /*0c40*/  LEA R3, R0, 0x3b800000, 0x17 ;  /* 0x3b80000000037811 */ /* 0x000fe200078eb8ff */
[----:B------:R-:W-:-:S05]  /*0c50*/  IMAD.SHL.U32 R0, R2, 0x100000, RZ ;  /* 0x0010000002007824 */ /* 0x000fca00078e00ff */
[----:B------:R-:W-:Y:S02]  /*0c60*/  LOP3.LUT R0, R3, R0, R4, 0xfe, !PT ;  /* 0x0000000003007212 */ /* 0x000fe400078efe04 */
.L_x_25713:
[----:B------:R-:W-:Y:S05]  /*0c70*/  BSYNC B0 ;  /* 0x0000000000007941 */ /* 0x000fea0003800000 */
.L_x_25712:
[----:B------:R-:W-:-:S04]  /*0c80*/  F2FP.BF16.PACK_AB R0, RZ, R0 ;  /* 0x00000000ff00723e */ /* 0x000fc800000010ff */
[----:B------:R-:W-:Y:S01]  /*0c90*/  PRMT R25, R0, 0x7610, R25 ;  /* 0x0000761000197816 */ /* 0x000fe20000000019 */
[----:B------:R-:W-:Y:S05]  /*0ca0*/  BRA `(.L_x_25697) ;  /* 0x000004d000007947 */ /* 0x000fea0003800000 */
.L_x_25710:
        /* <DEDUP_REMOVED lines=21> */
.L_x_25719:
[----:B------:R-:W-:Y:S05]  /*0e00*/  BSYNC B1 ;  /* 0x0000000000017941 */ /* 0x000fea0003800000 */
.L_x_25718:
[----:B------:R-:W-:Y:S01]  /*0e10*/  LEA R3, R0, 0x37800000, 0x17 ;  /* 0x3780000000037811 */ /* 0x000fe200078eb8ff */
[----:B------:R-:W-:-:S05]  /*0e20*/  IMAD.SHL.U32 R0, R2, 0x200000, RZ ;  /* 0x0020000002007824 */ /* 0x000fca00078e00ff */
[----:B------:R-:W-:Y:S02]  /*0e30*/  LOP3.LUT R0, R3, R0, R4, 0xfe, !PT ;  /* 0x0000000003007212 */ /* 0x000fe400078efe04 */
.L_x_25717:
[----:B------:R-:W-:Y:S05]  /*0e40*/  BSYNC B0 ;  /* 0x0000000000007941 */ /* 0x000fea0003800000 */
.L_x_25716:
[----:B------:R-:W-:-:S04]  /*0e50*/  F2FP.BF16.PACK_AB R0, RZ, R0 ;  /* 0x00000000ff00723e */ /* 0x000fc800000010ff */
[----:B------:R-:W-:Y:S01]  /*0e60*/  PRMT R25, R0, 0x7610, R25 ;  /* 0x0000761000197816 */ /* 0x000fe20000000019 */
[----:B------:R-:W-:Y:S05]  /*0e70*/  BRA `(.L_x_25697) ;  /* 0x0000030000007947 */ /* 0x000fea0003800000 */
.L_x_25709:
        /* <DEDUP_REMOVED lines=14> */
.L_x_25723:
[----:B------:R-:W-:Y:S05]  /*0f60*/  BSYNC B0 ;  /* 0x0000000000007941 */ /* 0x000fea0003800000 */
.L_x_25722:
[----:B------:R-:W-:-:S04]  /*0f70*/  F2FP.BF16.PACK_AB R0, RZ, R0 ;  /* 0x00000000ff00723e */ /* 0x000fc800000010ff */
[----:B------:R-:W-:Y:S01]  /*0f80*/  PRMT R25, R0, 0x7610, R25 ;  /* 0x0000761000197816 */ /* 0x000fe20000000019 */
[----:B------:R-:W-:Y:S05]  /*0f90*/  BRA `(.L_x_25697) ;  /* 0x000001e000007947 */ /* 0x000fea0003800000 */
.L_x_25696:
        /* <DEDUP_REMOVED lines=21> */
.L_x_25721:
[----:B------:R-:W2:Y:S02]  /*10f0*/  LDG.E.64 R2, [R2.64] ;  /* 0x0000002402027981 */ /* 0x000ea4000c1e1b00 */
[----:B--2---:R-:W0:Y:S02]  /*1100*/  I2F.U64 R0, R2 ;  /* 0x0000000200007312 */ /* 0x004e240000301000 */
[----:B0-----:R-:W-:-:S04]  /*1110*/  F2FP.BF16.PACK_AB R0, RZ, R0 ;  /* 0x00000000ff00723e */ /* 0x001fc800000010ff */
[----:B------:R-:W-:Y:S01]  /*1120*/  PRMT R25, R0, 0x7610, R25 ;  /* 0x0000761000197816 */ /* 0x000fe20000000019 */
[----:B------:R-:W-:Y:S05]  /*1130*/  BRA `(.L_x_25697) ;  /* 0x0000004000007947 */ /* 0x000fea0003800000 */
.L_x_25720:
[----:B------:R-:W2:Y:S02]  /*1140*/  LDG.E R2, [R2.64] ;  /* 0x0000002402027981 */ /* 0x000ea4000c1e1900 */
[----:B--2---:R-:W0:Y:S02]  /*1150*/  I2F.U32 R0, R2 ;  /* 0x0000000200007306 */ /* 0x004e240000201000 */
[----:B0-----:R-:W-:-:S04]  /*1160*/  F2FP.BF16.PACK_AB R0, RZ, R0 ;  /* 0x00000000ff00723e */ /* 0x001fc800000010ff */
[----:B------:R-:W-:Y:S02]  /*1170*/  PRMT R25, R0, 0x7610, R25 ;  /* 0x0000761000197816 */ /* 0x000fe40000000019 */
.L_x_25697:
[----:B------:R-:W1:Y:S02]  /*1180*/  S2R R23, SR_TID.X ;  /* 0x0000000000177919 */ /* 0x000e640000002100 */
[----:B-1----:R-:W-:-:S03]  /*1190*/  IADD3 R23, R23, 0x80, RZ ;  /* 0x0000008017177810 */ /* 0x002fc60007ffe0ff */
.L_x_25691:
[----:B-1----:R-:W-:Y:S05]  /*11a0*/  BSYNC B6 ;  /* 0x0000000000067941 */ /* 0x002fea0003800000 */
.L_x_25690:
        /* <DEDUP_REMOVED lines=24> */
.L_x_25729:
[----:B------:R-:W2:Y:S02]  /*1330*/  LDG.E.U8 R2, [R2.64] ;  /* 0x0000002402027981 */ /* 0x000ea4000c1e1100 */
[----:B--2---:R-:W0:Y:S02]  /*1340*/  I2F.U16 R0, R2 ;  /* 0x0000000200007306 */ /* 0x004e240000101000 */
[----:B0-----:R-:W-:-:S04]  /*1350*/  F2FP.BF16.PACK_AB R0, RZ, R0 ;  /* 0x00000000ff00723e */ /* 0x001fc800000010ff */
[----:B------:R-:W-:Y:S01]  /*1360*/  PRMT R22, R0, 0x7610, R22 ;  /* 0x0000761000167816 */ /* 0x000fe20000000016 */
[----:B------:R-:W-:Y:S05]  /*1370*/  BRA `(.L_x_25731) ;  /* 0x00000f0000007947 */ /* 0x000fea0003800000 */
.L_x_25728:
        /* <DEDUP_REMOVED lines=11> */
.L_x_25733:
[----:B------:R-:W2:Y:S02]  /*1430*/  LDG.E R2, [R2.64] ;  /* 0x0000002402027981 */ /* 0x000ea4000c1e1900 */
[----:B--2---:R-:W0:Y:S02]  /*1440*/  I2F R0, R2 ;  /* 0x0000000200007306 */ /* 0x004e240000201400 */
[----:B0-----:R-:W-:-:S04]  /*1450*/  F2FP.BF16.PACK_AB R0, RZ, R0 ;  /* 0x00000000ff00723e */ /* 0x001fc800000010ff */
[----:B------:R-:W-:Y:S01]  /*1460*/  PRMT R22, R0, 0x7610, R22 ;  /* 0x0000761000167816 */ /* 0x000fe20000000016 */
[----:B------:R-:W-:Y:S05]  /*1470*/  BRA `(.L_x_25731) ;  /* 0x00000e0000007947 */ /* 0x000fea0003800000 */
.L_x_25732:
[----:B------:R-:W2:Y:S02]  /*1480*/  LDG.E.U16 R2, [R2.64] ;  /* 0x0000002402027981 */ /* 0x000ea4000c1e1500 */
[----:B--2---:R-:W0:Y:S02]  /*1490*/  I2F.S16 R0, R2 ;  /* 0x0000000200007306 */ /* 0x004e240000101400 */
[----:B0-----:R-:W-:-:S04]  /*14a0*/  F2FP.BF16.PACK_AB R0, RZ, R0 ;  /* 0x00000000ff00723e */ /* 0x001fc800000010ff */
[----:B------:R-:W-:Y:S01]  /*14b0*/  PRMT R22, R0, 0x7610, R22 ;  /* 0x0000761000167816 */ /* 0x000fe20000000016 */
[----:B------:R-:W-:Y:S05]  /*14c0*/  BRA `(.L_x_25731) ;  /* 0x00000db000007947 */ /* 0x000fea0003800000 */
.L_x_25727:
        /* <DEDUP_REMOVED lines=9> */
.L_x_25735:
[----:B------:R-:W2:Y:S02]  /*1560*/  LDG.E.U16 R0, [R2.64] ;  /* 0x0000002402007981 */ /* 0x000ea4000c1e1500 */
[----:B--2---:R-:W-:-:S05]  /*1570*/  HADD2.F32 R0, -RZ, R0.H0_H0 ;  /* 0x20000000ff007230 */ /* 0x004fca0000004100 */
[----:B------:R-:W-:-:S04]  /*1580*/  F2FP.BF16.PACK_AB R0, RZ, R0 ;  /* 0x00000000ff00723e */ /* 0x000fc800000010ff */
[----:B------:R-:W-:Y:S01]  /*1590*/  PRMT R22, R0, 0x7610, R22 ;  /* 0x0000761000167816 */ /* 0x000fe20000000016 */
[----:B------:R-:W-:Y:S05]  /*15a0*/  BRA `(.L_x_25731) ;  /* 0x00000cd000007947 */ /* 0x000fea0003800000 */
.L_x_25734:
        /* <DEDUP_REMOVED lines=9> */
.L_x_25737:
[----:B------:R-:W2:Y:S02]  /*1640*/  LDG.E.U16 R2, [R2.64] ;  /* 0x0000002402027981 */ /* 0x000ea4000c1e1500 */
[----:B--2---:R-:W-:-:S05]  /*1650*/  HADD2.F32 R0, -RZ, R2.H0_H0 ;  /* 0x20000002ff007230 */ /* 0x004fca0000004100 */
[----:B------:R-:W-:-:S04]  /*1660*/  F2FP.BF16.PACK_AB R0, RZ, R0 ;  /* 0x00000000ff00723e */ /* 0x000fc800000010ff */
[----:B------:R-:W-:Y:S01]  /*1670*/  PRMT R22, R0, 0x7610, R22 ;  /* 0x0000761000167816 */ /* 0x000fe20000000016 */
[----:B------:R-:W-:Y:S05]  /*1680*/  BRA `(.L_x_25731) ;  /* 0x00000bf000007947 */ /* 0x000fea0003800000 */
.L_x_25736:
[----:B------:R-:W2:Y:S02]  /*1690*/  LDG.E.64 R2, [R2.64] ;  /* 0x0000002402027981 */ /* 0x000ea4000c1e1b00 */
[----:B--2---:R-:W0:Y:S01]  /*16a0*/  F2F.F32.F64 R0, R2 ;  /* 0x0000000200007310 */ /* 0x004e220000301000 */
[----:B------:R-:W0:-:S14]  /*16b0*/  DSETP.GEU.AND P0, PT, |R2|, c[0x2][0x0], PT ;  /* 0x008000000200762a */ /* 0x000e1c0003f0e200 */
[----:B0-----:R-:W-:-:S05]  /*16c0*/  @!P0 FMUL R0, R0, 1.175494350822287508e-38 ;  /* 0x0080000000008820 */ /* 0x001fca0000400000 */
[----:B------:R-:W-:-:S04]  /*16d0*/  F2FP.BF16.PACK_AB R0, RZ, R0 ;  /* 0x00000000ff00723e */ /* 0x000fc800000010ff */
[----:B------:R-:W-:Y:S01]  /*16e0*/  PRMT R22, R0, 0x7610, R22 ;  /* 0x0000761000167816 */ /* 0x000fe20000000016 */
[----:B------:R-:W-:Y:S05]  /*16f0*/  BRA `(.L_x_25731) ;  /* 0x00000b8000007947 */ /* 0x000fea0003800000 */
.L_x_25726:
        /* <DEDUP_REMOVED lines=14> */
.L_x_25740:
[----:B------:R-:W2:Y:S02]  /*17e0*/  LDG.E.64 R2, [R2.64] ;  /* 0x0000002402027981 */ /* 0x000ea4000c1e1b00 */
[----:B--2---:R-:W0:Y:S01]  /*17f0*/  F2F.F32.F64 R0, R2 ;  /* 0x0000000200007310 */ /* 0x004e220000301000 */
[----:B------:R-:W0:-:S14]  /*1800*/  DSETP.GEU.AND P0, PT, |R2|, c[0x2][0x0], PT ;  /* 0x008000000200762a */ /* 0x000e1c0003f0e200 */
[----:B0-----:R-:W-:-:S05]  /*1810*/  @!P0 FMUL R0, R0, 1.175494350822287508e-38 ;  /* 0x0080000000008820 */ /* 0x001fca0000400000 */
[----:B------:R-:W-:-:S04]  /*1820*/  F2FP.BF16.PACK_AB R0, RZ, R0 ;  /* 0x00000000ff00723e */ /* 0x000fc800000010ff */
[----:B------:R-:W-:Y:S01]  /*1830*/  PRMT R22, R0, 0x7610, R22 ;  /* 0x0000761000167816 */ /* 0x000fe20000000016 */
[----:B------:R-:W-:Y:S05]  /*1840*/  BRA `(.L_x_25731) ;  /* 0x00000a3000007947 */ /* 0x000fea0003800000 */
.L_x_25739:
        /* <DEDUP_REMOVED lines=28> */
.L_x_25742:
        /* <DEDUP_REMOVED lines=15> */
.L_x_25741:
[----:B------:R0:W5:Y:S01]  /*1b00*/  LDG.E.U16 R22, [R2.64] ;  /* 0x0000002402167981 */ /* 0x000162000c1e1500 */
[----:B------:R-:W-:Y:S05]  /*1b10*/  BRA `(.L_x_25731) ;  /* 0x0000076000007947 */ /* 0x000fea0003800000 */
.L_x_25738:
        /* <DEDUP_REMOVED lines=12> */
.L_x_25745:
        /* <DEDUP_REMOVED lines=21> */
.L_x_25749:
[----:B------:R-:W-:Y:S05]  /*1d30*/  BSYNC B1 ;  /* 0x0000000000017941 */ /* 0x000fea0003800000 */
.L_x_25748:
[----:B------:R-:W-:Y:S01]  /*1d40*/  LEA R3, R0, 0x3b800000, 0x17 ;  /* 0x3b80000000037811 */ /* 0x000fe200078eb8ff */
[----:B------:R-:W-:-:S05]  /*1d50*/  IMAD.SHL.U32 R0, R2, 0x100000, RZ ;  /* 0x0010000002007824 */ /* 0x000fca00078e00ff */
[----:B------:R-:W-:Y:S02]  /*1d60*/  LOP3.LUT R0, R3, R0, R4, 0xfe, !PT ;  /* 0x0000000003007212 */ /* 0x000fe400078efe04 */
.L_x_25747:
[----:B------:R-:W-:Y:S05]  /*1d70*/  BSYNC B0 ;  /* 0x0000000000007941 */ /* 0x000fea0003800000 */
.L_x_25746:
[----:B------:R-:W-:-:S04]  /*1d80*/  F2FP.BF16.PACK_AB R0, RZ, R0 ;  /* 0x00000000ff00723e */ /* 0x000fc800000010ff */
[----:B------:R-:W-:Y:S01]  /*1d90*/  PRMT R22, R0, 0x7610, R22 ;  /* 0x0000761000167816 */ /* 0x000fe20000000016 */
[----:B------:R-:W-:Y:S05]  /*1da0*/  BRA `(.L_x_25731) ;  /* 0x000004d000007947 */ /* 0x000fea0003800000 */
.L_x_25744:
        /* <DEDUP_REMOVED lines=21> */
.L_x_25753:
[----:B------:R-:W-:Y:S05]  /*1f00*/  BSYNC B1 ;  /* 0x0000000000017941 */ /* 0x000fea0003800000 */
.L_x_25752:
[----:B------:R-:W-:Y:S01]  /*1f10*/  LEA R3, R0, 0x37800000, 0x17 ;  /* 0x3780000000037811 */ /* 0x000fe200078eb8ff */
[----:B------:R-:W-:-:S05]  /*1f20*/  IMAD.SHL.U32 R0, R2, 0x200000, RZ ;  /* 0x0020000002007824 */ /* 0x000fca00078e00ff */
[----:B------:R-:W-:Y:S02]  /*1f30*/  LOP3.LUT R0, R3, R0, R4, 0xfe, !PT ;  /* 0x0000000003007212 */ /* 0x000fe400078efe04 */
.L_x_25751:
[----:B------:R-:W-:Y:S05]  /*1f40*/  BSYNC B0 ;  /* 0x0000000000007941 */ /* 0x000fea0003800000 */
.L_x_25750:
[----:B------:R-:W-:-:S04]  /*1f50*/  F2FP.BF16.PACK_AB R0, RZ, R0 ;  /* 0x00000000ff00723e */ /* 0x000fc800000010ff */
[----:B------:R-:W-:Y:S01]  /*1f60*/  PRMT R22, R0, 0x7610, R22 ;  /* 0x0000761000167816 */ /* 0x000fe20000000016 */
[----:B------:R-:W-:Y:S05]  /*1f70*/  BRA `(.L_x_25731) ;  /* 0x0000030000007947 */ /* 0x000fea0003800000 */
.L_x_25743:
        /* <DEDUP_REMOVED lines=14> */
.L_x_25757:
[----:B------:R-:W-:Y:S05]  /*2060*/  BSYNC B0 ;  /* 0x0000000000007941 */ /* 0x000fea0003800000 */
.L_x_25756:
[----:B------:R-:W-:-:S04]  /*2070*/  F2FP.BF16.PACK_AB R0, RZ, R0 ;  /* 0x00000000ff00723e */ /* 0x000fc800000010ff */
[----:B------:R-:W-:Y:S01]  /*2080*/  PRMT R22, R0, 0x7610, R22 ;  /* 0x0000761000167816 */ /* 0x000fe20000000016 */
[----:B------:R-:W-:Y:S05]  /*2090*/  BRA `(.L_x_25731) ;  /* 0x000001e000007947 */ /* 0x000fea0003800000 */
.L_x_25730:
        /* <DEDUP_REMOVED lines=21> */
.L_x_25755:
[----:B------:R-:W2:Y:S02]  /*21f0*/  LDG.E.64 R2, [R2.64] ;  /* 0x0000002402027981 */ /* 0x000ea4000c1e1b00 */
[----:B--2---:R-:W0:Y:S02]  /*2200*/  I2F.U64 R0, R2 ;  /* 0x0000000200007312 */ /* 0x004e240000301000 */
[----:B0-----:R-:W-:-:S04]  /*2210*/  F2FP.BF16.PACK_AB R0, RZ, R0 ;  /* 0x00000000ff00723e */ /* 0x001fc800000010ff */
[----:B------:R-:W-:Y:S01]  /*2220*/  PRMT R22, R0, 0x7610, R22 ;  /* 0x0000761000167816 */ /* 0x000fe20000000016 */
[----:B------:R-:W-:Y:S05]  /*2230*/  BRA `(.L_x_25731) ;  /* 0x0000004000007947 */ /* 0x000fea0003800000 */
.L_x_25754:
[----:B------:R-:W2:Y:S02]  /*2240*/  LDG.E R2, [R2.64] ;  /* 0x0000002402027981 */ /* 0x000ea4000c1e1900 */
[----:B--2---:R-:W0:Y:S02]  /*2250*/  I2F.U32 R0, R2 ;  /* 0x0000000200007306 */ /* 0x004e240000201000 */
[----:B0-----:R-:W-:-:S04]  /*2260*/  F2FP.BF16.PACK_AB R0, RZ, R0 ;  /* 0x00000000ff00723e */ /* 0x001fc800000010ff */
[----:B------:R-:W-:Y:S02]  /*2270*/  PRMT R22, R0, 0x7610, R22 ;  /* 0x0000761000167816 */ /* 0x000fe40000000016 */
.L_x_25731:
[----:B------:R-:W-:-:S05]  /*2280*/  IADD3 R23, R23, 0x80, RZ ;  /* 0x0000008017177810 */ /* 0x000fca0007ffe0ff */
.L_x_25725:
[----:B------:R-:W-:Y:S05]  /*2290*/  BSYNC B6 ;  /* 0x0000000000067941 */ /* 0x000fea0003800000 */
.L_x_25724:
        /* <DEDUP_REMOVED lines=26> */
.L_x_25763:
[----:B------:R-:W2:Y:S02]  /*2440*/  LDG.E.U8 R4, [R4.64] ;  /* 0x0000002404047981 */ /* 0x000ea4000c1e1100 */
[----:B--2---:R-:W0:Y:S02]  /*2450*/  I2F.U16 R0, R4 ;  /* 0x0000000400007306 */ /* 0x004e240000101000 */
[----:B0-----:R-:W-:-:S04]  /*2460*/  F2FP.BF16.PACK_AB R0, RZ, R0 ;  /* 0x00000000ff00723e */ /* 0x001fc800000010ff */
[----:B------:R-:W-:Y:S01]  /*2470*/  PRMT R2, R0, 0x7610, R2 ;  /* 0x0000761000027816 */ /* 0x000fe20000000002 */
[----:B------:R-:W-:Y:S05]  /*2480*/  BRA `(.L_x_25765) ;  /* 0x00000ef000007947 */ /* 0x000fea0003800000 */
.L_x_25762:
        /* <DEDUP_REMOVED lines=11> */
.L_x_25767:
[----:B------:R-:W2:Y:S02]  /*2540*/  LDG.E R4, [R4.64] ;  /* 0x0000002404047981 */ /* 0x000ea4000c1e1900 */
[----:B--2---:R-:W0:Y:S02]  /*2550*/  I2F R0, R4 ;  /* 0x0000000400007306 */ /* 0x004e240000201400 */
[----:B0-----:R-:W-:-:S04]  /*2560*/  F2FP.BF16.PACK_AB R0, RZ, R0 ;  /* 0x00000000ff00723e */ /* 0x001fc800000010ff */
[----:B------:R-:W-:Y:S01]  /*2570*/  PRMT R2, R0, 0x7610, R2 ;  /* 0x0000761000027816 */ /* 0x000fe20000000002 */
[----:B------:R-:W-:Y:S05]  /*2580*/  BRA `(.L_x_25765) ;  /* 0x00000df000007947 */ /* 0x000fea0003800000 */
.L_x_25766:
[----:B------:R-:W2:Y:S02]  /*2590*/  LDG.E.U16 R4, [R4.64] ;  /* 0x0000002404047981 */ /* 0x000ea4000c1e1500 */
[----:B--2---:R-:W0:Y:S02]  /*25a0*/  I2F.S16 R0, R4 ;  /* 0x0000000400007306 */ /* 0x004e240000101400 */
[----:B0-----:R-:W-:-:S04]  /*25b0*/  F2FP.BF16.PACK_AB R0, RZ, R0 ;  /* 0x00000000ff00723e */ /* 0x001fc800000010ff */
[----:B------:R-:W-:Y:S01]  /*25c0*/  PRMT R2, R0, 0x7610, R2 ;  /* 0x0000761000027816 */ /* 0x000fe20000000002 */
[----:B------:R-:W-:Y:S05]  /*25d0*/  BRA `(.L_x_25765) ;  /* 0x00000da000007947 */ /* 0x000fea0003800000 */
.L_x_25761:
        /* <DEDUP_REMOVED lines=9> */
.L_x_25769:
[----:B------:R-:W2:Y:S02]  /*2670*/  LDG.E.U16 R0, [R4.64] ;  /* 0x0000002404007981 */ /* 0x000ea4000c1e1500 */
[----:B--2---:R-:W-:-:S05]  /*2680*/  HADD2.F32 R0, -RZ, R0.H0_H0 ;  /* 0x20000000ff007230 */ /* 0x004fca0000004100 */
[----:B------:R-:W-:-:S04]  /*2690*/  F2FP.BF16.PACK_AB R0, RZ, R0 ;  /* 0x00000000ff00723e */ /* 0x000fc800000010ff */
[----:B------:R-:W-:Y:S01]  /*26a0*/  PRMT R2, R0, 0x7610, R2 ;  /* 0x0000761000027816 */ /* 0x000fe20000000002 */
[----:B------:R-:W-:Y:S05]  /*26b0*/  BRA `(.L_x_25765) ;  /* 0x00000cc000007947 */ /* 0x000fea0003800000 */
.L_x_25768:
        /* <DEDUP_REMOVED lines=9> */
.L_x_25771:
[----:B------:R-:W2:Y:S02]  /*2750*/  LDG.E.U16 R4, [R4.64] ;  /* 0x0000002404047981 */ /* 0x000ea4000c1e1500 */
[----:B--2---:R-:W-:-:S05]  /*2760*/  HADD2.F32 R0, -RZ, R4.H0_H0 ;  /* 0x20000004ff007230 */ /* 0x004fca0000004100 */
[----:B------:R-:W-:-:S04]  /*2770*/  F2FP.BF16.PACK_AB R0, RZ, R0 ;  /* 0x00000000ff00723e */ /* 0x000fc800000010ff */
[----:B------:R-:W-:Y:S01]  /*2780*/  PRMT R2, R0, 0x7610, R2 ;  /* 0x0000761000027816 */ /* 0x000fe20000000002 */
[----:B------:R-:W-:Y:S05]  /*2790*/  BRA `(.L_x_25765) ;  /* 0x00000be000007947 */ /* 0x000fea0003800000 */
.L_x_25770:
[----:B------:R-:W2:Y:S02]  /*27a0*/  LDG.E.64 R4, [R4.64] ;  /* 0x0000002404047981 */ /* 0x000ea4000c1e1b00 */
[----:B--2---:R-:W0:Y:S01]  /*27b0*/  F2F.F32.F64 R0, R4 ;  /* 0x0000000400007310 */ /* 0x004e220000301000 */
[----:B------:R-:W0:-:S14]  /*27c0*/  DSETP.GEU.AND P0, PT, |R4|, c[0x2][0x0], PT ;  /* 0x008000000400762a */ /* 0x000e1c0003f0e200 */
[----:B0-----:R-:W-:-:S05]  /*27d0*/  @!P0 FMUL R0, R0, 1.175494350822287508e-38 ;  /* 0x0080000000008820 */ /* 0x001fca0000400000 */
[----:B------:R-:W-:-:S04]  /*27e0*/  F2FP.BF16.PACK_AB R0, RZ, R0 ;  /* 0x00000000ff00723e */ /* 0x000fc800000010ff */
[----:B------:R-:W-:Y:S01]  /*27f0*/  PRMT R2, R0, 0x7610, R2 ;  /* 0x0000761000027816 */ /* 0x000fe20000000002 */
[----:B------:R-:W-:Y:S05]  /*2800*/  BRA `(.L_x_25765) ;  /* 0x00000b7000007947 */ /* 0x000fea0003800000 */
.L_x_25760:
        /* <DEDUP_REMOVED lines=14> */
.L_x_25774:
[----:B------:R-:W2:Y:S02]  /*28f0*/  LDG.E.64 R4, [R4.64] ;  /* 0x0000002404047981 */ /* 0x000ea4000c1e1b00 */
[----:B--2---:R-:W0:Y:S01]  /*2900*/  F2F.F32.F64 R0, R4 ;  /* 0x0000000400007310 */ /* 0x004e220000301000 */
[----:B------:R-:W0:-:S14]  /*2910*/  DSETP.GEU.AND P0, PT, |R4|, c[0x2][0x0], PT ;  /* 0x008000000400762a */ /* 0x000e1c0003f0e200 */
[----:B0-----:R-:W-:-:S05]  /*2920*/  @!P0 FMUL R0, R0, 1.175494350822287508e-38 ;  /* 0x0080000000008820 */ /* 0x001fca0000400000 */
[----:B------:R-:W-:-:S04]  /*2930*/  F2FP.BF16.PACK_AB R0, RZ, R0 ;  /* 0x00000000ff00723e */ /* 0x000fc800000010ff */
[----:B------:R-:W-:Y:S01]  /*2940*/  PRMT R2, R0, 0x7610, R2 ;  /* 0x0000761000027816 */ /* 0x000fe20000000002 */
[----:B------:R-:W-:Y:S05]  /*2950*/  BRA `(.L_x_25765) ;  /* 0x00000a2000007947 */ /* 0x000fea0003800000 */
.L_x_25773:
        /* <DEDUP_REMOVED lines=28> */
.L_x_25776:
        /* <DEDUP_REMOVED lines=14> */
.L_x_25775:
[----:B------:R0:W5:Y:S01]  /*2c00*/  LDG.E.U16 R2, [R4.64] ;  /* 0x0000002404027981 */ /* 0x000162000c1e1500 */
[----:B------:R-:W-:Y:S05]  /*2c10*/  BRA `(.L_x_25765) ;  /* 0x0000076000007947 */ /* 0x000fea0003800000 */
.L_x_25772:
        /* <DEDUP_REMOVED lines=12> */
.L_x_25779:
        /* <DEDUP_REMOVED lines=21> */
.L_x_25783:
[----:B------:R-:W-:Y:S05]  /*2e30*/  BSYNC B1 ;  /* 0x0000000000017941 */ /* 0x000fea0003800000 */
.L_x_25782:
[----:B------:R-:W-:Y:S01]  /*2e40*/  LEA R3, R0, 0x3b800000, 0x17 ;  /* 0x3b80000000037811 */ /* 0x000fe200078eb8ff */
[----:B------:R-:W-:-:S05]  /*2e50*/  IMAD.SHL.U32 R0, R2, 0x100000, RZ ;  /* 0x0010000002007824 */ /* 0x000fca00078e00ff */
[----:B------:R-:W-:Y:S02]  /*2e60*/  LOP3.LUT R0, R3, R0, R4, 0xfe, !PT ;  /* 0x0000000003007212 */ /* 0x000fe400078efe04 */
.L_x_25781:
[----:B------:R-:W-:Y:S05]  /*2e70*/  BSYNC B0 ;  /* 0x0000000000007941 */ /* 0x000fea0003800000 */
.L_x_25780:
[----:B------:R-:W-:-:S04]  /*2e80*/  F2FP.BF16.PACK_AB R0, RZ, R0 ;  /* 0x00000000ff00723e */ /* 0x000fc800000010ff */
[----:B------:R-:W-:Y:S01]  /*2e90*/  PRMT R2, R0, 0x7610, R2 ;  /* 0x0000761000027816 */ /* 0x000fe20000000002 */
[----:B------:R-:W-:Y:S05]  /*2ea0*/  BRA `(.L_x_25765) ;  /* 0x000004d000007947 */ /* 0x000fea0003800000 */
.L_x_25778:
        /* <DEDUP_REMOVED lines=21> */
.L_x_25787:
[----:B------:R-:W-:Y:S05]  /*3000*/  BSYNC B1 ;  /* 0x0000000000017941 */ /* 0x000fea0003800000 */
.L_x_25786:
[----:B------:R-:W-:Y:S01]  /*3010*/  LEA R3, R0, 0x37800000, 0x17 ;  /* 0x3780000000037811 */ /* 0x000fe200078eb8ff */
[----:B------:R-:W-:-:S05]  /*3020*/  IMAD.SHL.U32 R0, R2, 0x200000, RZ ;  /* 0x0020000002007824 */ /* 0x000fca00078e00ff */
[----:B------:R-:W-:Y:S02]  /*3030*/  LOP3.LUT R0, R3, R0, R4, 0xfe, !PT ;  /* 0x0000000003007212 */ /* 0x000fe400078efe04 */
.L_x_25785:
[----:B------:R-:W-:Y:S05]  /*3040*/  BSYNC B0 ;  /* 0x0000000000007941 */ /* 0x000fea0003800000 */
.L_x_25784:
[----:B------:R-:W-:-:S04]  /*3050*/  F2FP.BF16.PACK_AB R0, RZ, R0 ;  /* 0x00000000ff00723e */ /* 0x000fc800000010ff */
[----:B------:R-:W-:Y:S01]  /*3060*/  PRMT R2, R0, 0x7610, R2 ;  /* 0x0000761000027816 */ /* 0x000fe20000000002 */
[----:B------:R-:W-:Y:S05]  /*3070*/  BRA `(.L_x_25765) ;  /* 0x0000030000007947 */ /* 0x000fea0003800000 */
.L_x_25777:
        /* <DEDUP_REMOVED lines=14> */
.L_x_25791:
[----:B------:R-:W-:Y:S05]  /*3160*/  BSYNC B0 ;  /* 0x0000000000007941 */ /* 0x000fea0003800000 */
.L_x_25790:
[----:B------:R-:W-:-:S04]  /*3170*/  F2FP.BF16.PACK_AB R0, RZ, R0 ;  /* 0x00000000ff00723e */ /* 0x000fc800000010ff */
[----:B------:R-:W-:Y:S01]  /*3180*/  PRMT R2, R0, 0x7610, R2 ;  /* 0x0000761000027816 */ /* 0x000fe20000000002 */
[----:B------:R-:W-:Y:S05]  /*3190*/  BRA `(.L_x_25765) ;  /* 0x000001e000007947 */ /* 0x000fea0003800000 */
.L_x_25764:
        /* <DEDUP_REMOVED lines=21> */
.L_x_25789:
[----:B------:R-:W2:Y:S02]  /*32f0*/  LDG.E.64 R4, [R4.64] ;  /* 0x0000002404047981 */ /* 0x000ea4000c1e1b00 */
[----:B--2---:R-:W0:Y:S02]  /*3300*/  I2F.U64 R0, R4 ;  /* 0x0000000400007312 */ /* 0x004e240000301000 */
[----:B0-----:R-:W-:-:S04]  /*3310*/  F2FP.BF16.PACK_AB R0, RZ, R0 ;  /* 0x00000000ff00723e */ /* 0x001fc800000010ff */
[----:B------:R-:W-:Y:S01]  /*3320*/  PRMT R2, R0, 0x7610, R2 ;  /* 0x0000761000027816 */ /* 0x000fe20000000002 */
[----:B------:R-:W-:Y:S05]  /*3330*/  BRA `(.L_x_25765) ;  /* 0x0000004000007947 */ /* 0x000fea0003800000 */
.L_x_25788:
[----:B------:R-:W2:Y:S02]  /*3340*/  LDG.E R4, [R4.64] ;  /* 0x0000002404047981 */ /* 0x000ea4000c1e1900 */
[----:B--2---:R-:W0:Y:S02]  /*3350*/  I2F.U32 R0, R4 ;  /* 0x0000000400007306 */ /* 0x004e240000201000 */
[----:B0-----:R-:W-:-:S04]  /*3360*/  F2FP.BF16.PACK_AB R0, RZ, R0 ;  /* 0x00000000ff00723e */ /* 0x001fc800000010ff */
[----:B------:R-:W-:Y:S02]  /*3370*/  PRMT R2, R0, 0x7610, R2 ;  /* 0x0000761000027816 */ /* 0x000fe40000000002 */
.L_x_25765:
[----:B------:R-:W-:-:S05]  /*3380*/  IADD3 R23, R23, 0x80, RZ ;  /* 0x0000008017177810 */ /* 0x000fca0007ffe0ff */
.L_x_25759:
[----:B------:R-:W-:Y:S05]  /*3390*/  BSYNC B6 ;  /* 0x0000000000067941 */ /* 0x000fea0003800000 */
.L_x_25758:
        /* <DEDUP_REMOVED lines=23> */
.L_x_25797:
[----:B------:R-:W2:Y:S02]  /*3510*/  LDG.E.U8 R4, [R4.64] ;  /* 0x0000002404047981 */ /* 0x000ea4000c1e1100 */
[----:B--2---:R-:W0:Y:S02]  /*3520*/  I2F.U16 R0, R4 ;  /* 0x0000000400007306 */ /* 0x004e240000101000 */
[----:B0-----:R-:W-:-:S04]  /*3530*/  F2FP.BF16.PACK_AB R0, RZ, R0 ;  /* 0x00000000ff00723e */ /* 0x001fc800000010ff */
[----:B------:R-:W-:Y:S01]  /*3540*/  PRMT R19, R0, 0x7610, R19 ;  /* 0x0000761000137816 */ /* 0x000fe20000000013 */
[----:B------:R-:W-:Y:S05]  /*3550*/  BRA `(.L_x_25793) ;  /* 0x00000f0000007947 */ /* 0x000fea0003800000 */
.L_x_25796:
        /* <DEDUP_REMOVED lines=11> */
.L_x_25800:
[----:B------:R-:W2:Y:S02]  /*3610*/  LDG.E R4, [R4.64] ;  /* 0x0000002404047981 */ /* 0x000ea4000c1e1900 */
[----:B--2---:R-:W0:Y:S02]  /*3620*/  I2F R0, R4 ;  /* 0x0000000400007306 */ /* 0x004e240000201400 */
[----:B0-----:R-:W-:-:S04]  /*3630*/  F2FP.BF16.PACK_AB R0, RZ, R0 ;  /* 0x00000000ff00723e */ /* 0x001fc800000010ff */
[----:B------:R-:W-:Y:S01]  /*3640*/  PRMT R19, R0, 0x7610, R19 ;  /* 0x0000761000137816 */ /* 0x000fe20000000013 */
[----:B------:R-:W-:Y:S05]  /*3650*/  BRA `(.L_x_25793) ;  /* 0x00000e0000007947 */ /* 0x000fea0003800000 */
.L_x_25799:
[----:B------:R-:W2:Y:S02]  /*3660*/  LDG.E.U16 R4, [R4.64] ;  /* 0x0000002404047981 */ /* 0x000ea4000c1e1500 */
[----:B--2---:R-:W0:Y:S02]  /*3670*/  I2F.S16 R0, R4 ;  /* 0x0000000400007306 */ /* 0x004e240000101400 */
[----:B0-----:R-:W-:-:S04]  /*3680*/  F2FP.BF16.PACK_AB R0, RZ, R0 ;  /* 0x00000000ff00723e */ /* 0x001fc800000010ff */
[----:B------:R-:W-:Y:S01]  /*3690*/  PRMT R19, R0, 0x7610, R19 ;  /* 0x0000761000137816 */ /* 0x000fe20000000013 */
[----:B------:R-:W-:Y:S05]  /*36a0*/  BRA `(.L_x_25793) ;  /* 0x00000db000007947 */ /* 0x000fea0003800000 */
.L_x_25795:
        /* <DEDUP_REMOVED lines=9> */
.L_x_25802:
[----:B------:R-:W2:Y:S02]  /*3740*/  LDG.E.U16 R0, [R4.64] ;  /* 0x0000002404007981 */ /* 0x000ea4000c1e1500 */
[----:B--2---:R-:W-:-:S05]  /*3750*/  HADD2.F32 R0, -RZ, R0.H0_H0 ;  /* 0x20000000ff007230 */ /* 0x004fca0000004100 */
[----:B------:R-:W-:-:S04]  /*3760*/  F2FP.BF16.PACK_AB R0, RZ, R0 ;  /* 0x00000000ff00723e */ /* 0x000fc800000010ff */
[----:B------:R-:W-:Y:S01]  /*3770*/  PRMT R19, R0, 0x7610, R19 ;  /* 0x0000761000137816 */ /* 0x000fe20000000013 */
[----:B------:R-:W-:Y:S05]  /*3780*/  BRA `(.L_x_25793) ;  /* 0x00000cd000007947 */ /* 0x000fea0003800000 */
.L_x_25801:
        /* <DEDUP_REMOVED lines=9> */
.L_x_25804:
[----:B------:R-:W2:Y:S02]  /*3820*/  LDG.E.U16 R4, [R4.64] ;  /* 0x0000002404047981 */ /* 0x000ea4000c1e1500 */
[----:B--2---:R-:W-:-:S05]  /*3830*/  HADD2.F32 R0, -RZ, R4.H0_H0 ;  /* 0x20000004ff007230 */ /* 0x004fca0000004100 */
[----:B------:R-:W-:-:S04]  /*3840*/  F2FP.BF16.PACK_AB R0, RZ, R0 ;  /* 0x00000000ff00723e */ /* 0x000fc800000010ff */
[----:B------:R-:W-:Y:S01]  /*3850*/  PRMT R19, R0, 0x7610, R19 ;  /* 0x0000761000137816 */ /* 0x000fe20000000013 */
[----:B------:R-:W-:Y:S05]  /*3860*/  BRA `(.L_x_25793) ;  /* 0x00000bf000007947 */ /* 0x000fea0003800000 */
.L_x_25803:
[----:B------:R-:W2:Y:S02]  /*3870*/  LDG.E.64 R4, [R4.64] ;  /* 0x0000002404047981 */ /* 0x000ea4000c1e1b00 */
[----:B--2---:R-:W0:Y:S01]  /*3880*/  F2F.F32.F64 R0, R4 ;  /* 0x0000000400007310 */ /* 0x004e220000301000 */
[----:B------:R-:W0:-:S14]  /*3890*/  DSETP.GEU.AND P0, PT, |R4|, c[0x2][0x0], PT ;  /* 0x008000000400762a */ /* 0x000e1c0003f0e200 */
[----:B0-----:R-:W-:-:S05]  /*38a0*/  @!P0 FMUL R0, R0, 1.175494350822287508e-38 ;  /* 0x0080000000008820 */ /* 0x001fca0000400000 */
[----:B------:R-:W-:-:S04]  /*38b0*/  F2FP.BF16.PACK_AB R0, RZ, R0 ;  /* 0x00000000ff00723e */ /* 0x000fc800000010ff */
[----:B------:R-:W-:Y:S01]  /*38c0*/  PRMT R19, R0, 0x7610, R19 ;  /* 0x0000761000137816 */ /* 0x000fe20000000013 */
[----:B------:R-:W-:Y:S05]  /*38d0*/  BRA `(.L_x_25793) ;  /* 0x00000b8000007947 */ /* 0x000fea0003800000 */
.L_x_25794:
        /* <DEDUP_REMOVED lines=14> */
.L_x_25807:
[----:B------:R-:W2:Y:S02]  /*39c0*/  LDG.E.64 R4, [R4.64] ;  /* 0x0000002404047981 */ /* 0x000ea4000c1e1b00 */
[----:B--2---:R-:W0:Y:S01]  /*39d0*/  F2F.F32.F64 R0, R4 ;  /* 0x0000000400007310 */ /* 0x004e220000301000 */
[----:B------:R-:W0:-:S14]  /*39e0*/  DSETP.GEU.AND P0, PT, |R4|, c[0x2][0x0], PT ;  /* 0x008000000400762a */ /* 0x000e1c0003f0e200 */
[----:B0-----:R-:W-:-:S05]  /*39f0*/  @!P0 FMUL R0, R0, 1.175494350822287508e-38 ;  /* 0x0080000000008820 */ /* 0x001fca0000400000 */
[----:B------:R-:W-:-:S04]  /*3a00*/  F2FP.BF16.PACK_AB R0, RZ, R0 ;  /* 0x00000000ff00723e */ /* 0x000fc800000010ff */
[----:B------:R-:W-:Y:S01]  /*3a10*/  PRMT R19, R0, 0x7610, R19 ;  /* 0x0000761000137816 */ /* 0x000fe20000000013 */
[----:B------:R-:W-:Y:S05]  /*3a20*/  BRA `(.L_x_25793) ;  /* 0x00000a3000007947 */ /* 0x000fea0003800000 */
.L_x_25806:
        /* <DEDUP_REMOVED lines=28> */
.L_x_25809:
        /* <DEDUP_REMOVED lines=15> */
.L_x_25808:
[----:B------:R0:W5:Y:S01]  /*3ce0*/  LDG.E.U16 R19, [R4.64] ;  /* 0x0000002404137981 */ /* 0x000162000c1e1500 */
[----:B------:R-:W-:Y:S05]  /*3cf0*/  BRA `(.L_x_25793) ;  /* 0x0000076000007947 */ /* 0x000fea0003800000 */
.L_x_25805:
        /* <DEDUP_REMOVED lines=12> */
.L_x_25812:
        /* <DEDUP_REMOVED lines=21> */
.L_x_25816:
[----:B------:R-:W-:Y:S05]  /*3f10*/  BSYNC B1 ;  /* 0x0000000000017941 */ /* 0x000fea0003800000 */
.L_x_25815:
[----:B------:R-:W-:Y:S01]  /*3f20*/  LEA R5, R0, 0x3b800000, 0x17 ;  /* 0x3b80000000057811 */ /* 0x000fe200078eb8ff */
[----:B------:R-:W-:-:S05]  /*3f30*/  IMAD.SHL.U32 R0, R3, 0x100000, RZ ;  /* 0x0010000003007824 */ /* 0x000fca00078e00ff */
[----:B------:R-:W-:Y:S02]  /*3f40*/  LOP3.LUT R0, R5, R0, R6, 0xfe, !PT ;  /* 0x0000000005007212 */ /* 0x000fe400078efe06 */
.L_x_25814:
[----:B------:R-:W-:Y:S05]  /*3f50*/  BSYNC B0 ;  /* 0x0000000000007941 */ /* 0x000fea0003800000 */
.L_x_25813:
[----:B------:R-:W-:-:S04]  /*3f60*/  F2FP.BF16.PACK_AB R0, RZ, R0 ;  /* 0x00000000ff00723e */ /* 0x000fc800000010ff */
[----:B------:R-:W-:Y:S01]  /*3f70*/  PRMT R19, R0, 0x7610, R19 ;  /* 0x0000761000137816 */ /* 0x000fe20000000013 */
[----:B------:R-:W-:Y:S05]  /*3f80*/  BRA `(.L_x_25793) ;  /* 0x000004d000007947 */ /* 0x000fea0003800000 */
.L_x_25811:
        /* <DEDUP_REMOVED lines=21> */
.L_x_25820:
[----:B------:R-:W-:Y:S05]  /*40e0*/  BSYNC B1 ;  /* 0x0000000000017941 */ /* 0x000fea0003800000 */
.L_x_25819:
[----:B------:R-:W-:Y:S01]  /*40f0*/  LEA R5, R0, 0x37800000, 0x17 ;  /* 0x3780000000057811 */ /* 0x000fe200078eb8ff */
[----:B------:R-:W-:-:S05]  /*4100*/  IMAD.SHL.U32 R0, R3, 0x200000, RZ ;  /* 0x0020000003007824 */ /* 0x000fca00078e00ff */
[----:B------:R-:W-:Y:S02]  /*4110*/  LOP3.LUT R0, R5, R0, R6, 0xfe, !PT ;  /* 0x0000000005007212 */ /* 0x000fe400078efe06 */
.L_x_25818:
[----:B------:R-:W-:Y:S05]  /*4120*/  BSYNC B0 ;  /* 0x0000000000007941 */ /* 0x000fea0003800000 */
.L_x_25817:
[----:B------:R-:W-:-:S04]  /*4130*/  F2FP.BF16.PACK_AB R0, RZ, R0 ;  /* 0x00000000ff00723e */ /* 0x000fc800000010ff */
[----:B------:R-:W-:Y:S01]  /*4140*/  PRMT R19, R0, 0x7610, R19 ;  /* 0x0000761000137816 */ /* 0x000fe20000000013 */
[----:B------:R-:W-:Y:S05]  /*4150*/  BRA `(.L_x_25793) ;  /* 0x0000030000007947 */ /* 0x000fea0003800000 */
.L_x_25810:
        /* <DEDUP_REMOVED lines=14> */
.L_x_25824:
[----:B------:R-:W-:Y:S05]  /*4240*/  BSYNC B0 ;  /* 0x0000000000007941 */ /* 0x000fea0003800000 */
.L_x_25823:
[----:B------:R-:W-:-:S04]  /*4250*/  F2FP.BF16.PACK_AB R0, RZ, R0 ;  /* 0x00000000ff00723e */ /* 0x000fc800000010ff */
[----:B------:R-:W-:Y:S01]  /*4260*/  PRMT R19, R0, 0x7610, R19 ;  /* 0x0000761000137816 */ /* 0x000fe20000000013 */
[----:B------:R-:W-:Y:S05]  /*4270*/  BRA `(.L_x_25793) ;  /* 0x000001e000007947 */ /* 0x000fea0003800000 */
.L_x_25798:
        /* <DEDUP_REMOVED lines=21> */
.L_x_25822:
[----:B------:R-:W2:Y:S02]  /*43d0*/  LDG.E.64 R4, [R4.64] ;  /* 0x0000002404047981 */ /* 0x000ea4000c1e1b00 */
[----:B--2---:R-:W0:Y:S02]  /*43e0*/  I2F.U64 R0, R4 ;  /* 0x0000000400007312 */ /* 0x004e240000301000 */
[----:B0-----:R-:W-:-:S04]  /*43f0*/  F2FP.BF16.PACK_AB R0, RZ, R0 ;  /* 0x00000000ff00723e */ /* 0x001fc800000010ff */
[----:B------:R-:W-:Y:S01]  /*4400*/  PRMT R19, R0, 0x7610, R19 ;  /* 0x0000761000137816 */ /* 0x000fe20000000013 */
[----:B------:R-:W-:Y:S05]  /*4410*/  BRA `(.L_x_25793) ;  /* 0x0000004000007947 */ /* 0x000fea0003800000 */
.L_x_25821:
[----:B------:R-:W2:Y:S02]  /*4420*/  LDG.E R4, [R4.64] ;  /* 0x0000002404047981 */ /* 0x000ea4000c1e1900 */
[----:B--2---:R-:W0:Y:S02]  /*4430*/  I2F.U32 R0, R4 ;  /* 0x0000000400007306 */ /* 0x004e240000201000 */
[----:B0-----:R-:W-:-:S04]  /*4440*/  F2FP.BF16.PACK_AB R0, RZ, R0 ;  /* 0x00000000ff00723e */ /* 0x001fc800000010ff */
[----:B------:R-:W-:Y:S02]  /*4450*/  PRMT R19, R0, 0x7610, R19 ;  /* 0x0000761000137816 */ /* 0x000fe40000000013 */
.L_x_25793:
[----:B------:R-:W-:Y:S05]  /*4460*/  BSYNC B6 ;  /* 0x0000000000067941 */ /* 0x000fea0003800000 */
.L_x_25792:
        /* <DEDUP_REMOVED lines=16> */
[----:B------:R-:W-:-:S04]  /*4570*/  @!P3 FMNMX.FTZ R0, R0, R3, !PT ;  /* 0x000000030000b209 */ /* 0x000fc80007810000 */
[----:B------:R-:W-:-:S04]  /*4580*/  @!P3 F2FP.BF16.PACK_AB R0, RZ, R0 ;  /* 0x00000000ff00b23e */ /* 0x000fc800000010ff */
[----:B------:R-:W-:-:S04]  /*4590*/  @!P3 PRMT R3, R0, 0x7610, R3 ;  /* 0x000076100003b816 */ /* 0x000fc80000000003 */
[----:B------:R-:W-:Y:S02]  /*45a0*/  @P3 PRMT R3, R25, 0x7610, R3 ;  /* 0x0000761019033816 */ /* 0x000fe40000000003 */
.L_x_25826:
[----:B------:R-:W-:Y:S05]  /*45b0*/  BSYNC B0 ;  /* 0x0000000000007941 */ /* 0x000fea0003800000 */
.L_x_25825:
        /* <DEDUP_REMOVED lines=10> */
[----:B------:R-:W-:-:S04]  /*4660*/  @!P2 FMNMX.FTZ R0, R5, R0, !PT ;  /* 0x000000000500a209 */ /* 0x000fc80007810000 */
[----:B------:R-:W-:-:S04]  /*4670*/  @!P2 F2FP.BF16.PACK_AB R0, RZ, R0 ;  /* 0x00000000ff00a23e */ /* 0x000fc800000010ff */
[----:B------:R-:W-:-:S04]  /*4680*/  @!P2 PRMT R25, R0, 0x7610, R25 ;  /* 0x000076100019a816 */ /* 0x000fc80000000019 */
[----:B------:R-:W-:Y:S02]  /*4690*/  @P2 PRMT R25, R22, 0x7610, R25 ;  /* 0x0000761016192816 */ /* 0x000fe40000000019 */
.L_x_25828:
[----:B------:R-:W-:Y:S05]  /*46a0*/  BSYNC B0 ;  /* 0x0000000000007941 */ /* 0x000fea0003800000 */
.L_x_25827:
        /* <DEDUP_REMOVED lines=14> */
.L_x_25830:
[----:B------:R-:W-:Y:S05]  /*4790*/  BSYNC B0 ;  /* 0x0000000000007941 */ /* 0x000fea0003800000 */
.L_x_25829:
        /* <DEDUP_REMOVED lines=11> */
[----:B------:R-:W-:-:S04]  /*4850*/  @!P0 FMNMX.FTZ R0, R5, R0, !PT ;  /* 0x0000000005008209 */ /* 0x000fc80007810000 */
[----:B------:R-:W-:-:S04]  /*4860*/  @!P0 F2FP.BF16.PACK_AB R0, RZ, R0 ;  /* 0x00000000ff00823e */ /* 0x000fc800000010ff */
[----:B------:R-:W-:-:S04]  /*4870*/  @!P0 PRMT R18, R0, 0x7610, R18 ;  /* 0x0000761000128816 */ /* 0x000fc80000000012 */
[----:B------:R-:W-:Y:S02]  /*4880*/  @P0 PRMT R18, R19, 0x7610, R18 ;  /* 0x0000761013120816 */ /* 0x000fe40000000012 */
.L_x_25832:
[----:B-1----:R-:W-:Y:S05]  /*4890*/  BSYNC B0 ;  /* 0x0000000000007941 */ /* 0x002fea0003800000 */
.L_x_25831:
        /* <DEDUP_REMOVED lines=22> */
.L_x_25838:
[----:B------:R-:W-:Y:S01]  /*4a00*/  PRMT R5, RZ, 0x5410, R3 ;  /* 0x00005410ff057816 */ /* 0x000fe20000000003 */
[----:B------:R-:W-:-:S05]  /*4a10*/  IMAD.MOV.U32 R23, RZ, RZ, R24 ;  /* 0x000000ffff177224 */ /* 0x000fca00078e0018 */
[----:B------:R-:W0:Y:S02]  /*4a20*/  F2I.S64.TRUNC R4, R5 ;  /* 0x0000000500047311 */ /* 0x000e24000020d900 */
[----:B0-----:R0:W-:Y:S01]  /*4a30*/  STG.E.U8 [R8.64], R4 ;  /* 0x0000000408007986 */ /* 0x0011e2000c101124 */
[----:B------:R-:W-:Y:S05]  /*4a40*/  BRA `(.L_x_25834) ;  /* 0x00000f8000007947 */ /* 0x000fea0003800000 */
.L_x_25837:
        /* <DEDUP_REMOVED lines=11> */
.L_x_25841:
[----:B------:R-:W-:Y:S01]  /*4b00*/  PRMT R3, RZ, 0x5410, R3 ;  /* 0x00005410ff037816 */ /* 0x000fe20000000003 */
[----:B------:R-:W-:-:S05]  /*4b10*/  IMAD.MOV.U32 R23, RZ, RZ, R24 ;  /* 0x000000ffff177224 */ /* 0x000fca00078e0018 */
[----:B------:R-:W0:Y:S02]  /*4b20*/  F2I.FTZ.TRUNC.NTZ R3, R3 ;  /* 0x0000000300037305 */ /* 0x000e24000021f100 */
[----:B0-----:R0:W-:Y:S01]  /*4b30*/  STG.E [R8.64], R3 ;  /* 0x0000000308007986 */ /* 0x0011e2000c101924 */
[----:B------:R-:W-:Y:S05]  /*4b40*/  BRA `(.L_x_25834) ;  /* 0x00000e8000007947 */ /* 0x000fea0003800000 */
.L_x_25840:
[----:B------:R-:W-:Y:S01]  /*4b50*/  PRMT R3, RZ, 0x5410, R3 ;  /* 0x00005410ff037816 */ /* 0x000fe20000000003 */
[----:B------:R-:W-:-:S05]  /*4b60*/  IMAD.MOV.U32 R23, RZ, RZ, R24 ;  /* 0x000000ffff177224 */ /* 0x000fca00078e0018 */
[----:B------:R-:W0:Y:S02]  /*4b70*/  F2I.FTZ.TRUNC.NTZ R3, R3 ;  /* 0x0000000300037305 */ /* 0x000e24000021f100 */
[----:B0-----:R0:W-:Y:S01]  /*4b80*/  STG.E.U16 [R8.64], R3 ;  /* 0x0000000308007986 */ /* 0x0011e2000c101524 */
[----:B------:R-:W-:Y:S05]  /*4b90*/  BRA `(.L_x_25834) ;  /* 0x00000e3000007947 */ /* 0x000fea0003800000 */
.L_x_25836:
        /* <DEDUP_REMOVED lines=10> */
.L_x_25843:
[----:B------:R-:W-:Y:S01]  /*4c40*/  PRMT R0, RZ, 0x5410, R3 ;  /* 0x00005410ff007816 */ /* 0x000fe20000000003 */
[----:B------:R-:W-:-:S03]  /*4c50*/  IMAD.MOV.U32 R23, RZ, RZ, R24 ;  /* 0x000000ffff177224 */ /* 0x000fc600078e0018 */
[----:B------:R-:W-:-:S05]  /*4c60*/  F2FP.PACK_AB R0, RZ, R0 ;  /* 0x00000000ff00723e */ /* 0x000fca00000000ff */
[----:B------:R0:W-:Y:S01]  /*4c70*/  STG.E.U16 [R8.64], R0 ;  /* 0x0000000008007986 */ /* 0x0001e2000c101524 */
[----:B------:R-:W-:Y:S05]  /*4c80*/  BRA `(.L_x_25834) ;  /* 0x00000d4000007947 */ /* 0x000fea0003800000 */
.L_x_25842:
        /* <DEDUP_REMOVED lines=11> */
.L_x_25845:
[----:B------:R-:W-:Y:S01]  /*4d40*/  PRMT R3, RZ, 0x5410, R3 ;  /* 0x00005410ff037816 */ /* 0x000fe20000000003 */
[----:B------:R-:W-:-:S03]  /*4d50*/  IMAD.MOV.U32 R23, RZ, RZ, R24 ;  /* 0x000000ffff177224 */ /* 0x000fc600078e0018 */
[----:B------:R-:W-:-:S04]  /*4d60*/  F2FP.PACK_AB R3, RZ, R3 ;  /* 0x00000003ff03723e */ /* 0x000fc800000000ff */
[----:B------:R-:W-:-:S05]  /*4d70*/  PRMT R3, R3, 0x5410, RZ ;  /* 0x0000541003037816 */ /* 0x000fca00000000ff */
[----:B------:R0:W-:Y:S01]  /*4d80*/  STG.E [R8.64], R3 ;  /* 0x0000000308007986 */ /* 0x0001e2000c101924 */
[----:B------:R-:W-:Y:S05]  /*4d90*/  BRA `(.L_x_25834) ;  /* 0x00000c3000007947 */ /* 0x000fea0003800000 */
.L_x_25844:
[----:B------:R-:W-:Y:S01]  /*4da0*/  PRMT R4, RZ, 0x5410, R3 ;  /* 0x00005410ff047816 */ /* 0x000fe20000000003 */
[----:B------:R-:W-:-:S04]  /*4db0*/  IMAD.MOV.U32 R23, RZ, RZ, R24 ;  /* 0x000000ffff177224 */ /* 0x000fc800078e0018 */
[----:B------:R-:W-:-:S06]  /*4dc0*/  FMUL.FTZ R4, R4, 1 ;  /* 0x3f80000004047820 */ /* 0x000fcc0000410000 */
[----:B------:R-:W0:Y:S02]  /*4dd0*/  F2F.F64.F32 R4, R4 ;  /* 0x0000000400047310 */ /* 0x000e240000201800 */
[----:B0-----:R0:W-:Y:S01]  /*4de0*/  STG.E.64 [R8.64], R4 ;  /* 0x0000000408007986 */ /* 0x0011e2000c101b24 */
[----:B------:R-:W-:Y:S05]  /*4df0*/  BRA `(.L_x_25834) ;  /* 0x00000bd000007947 */ /* 0x000fea0003800000 */
.L_x_25835:
        /* <DEDUP_REMOVED lines=14> */
.L_x_25848:
[----:B------:R-:W-:Y:S01]  /*4ee0*/  PRMT R3, RZ, 0x5410, R3 ;  /* 0x00005410ff037816 */ /* 0x000fe20000000003 */
[----:B------:R-:W-:Y:S01]  /*4ef0*/  CS2R R6, SRZ ;  /* 0x0000000000067805 */ /* 0x000fe2000001ff00 */
[----:B------:R-:W-:-:S03]  /*4f00*/  IMAD.MOV.U32 R23, RZ, RZ, R24 ;  /* 0x000000ffff177224 */ /* 0x000fc600078e0018 */
[----:B------:R-:W-:-:S04]  /*4f10*/  FMUL.FTZ R3, R3, 1 ;  /* 0x3f80000003037820 */ /* 0x000fc80000410000 */
[----:B------:R-:W0:Y:S02]  /*4f20*/  F2F.F64.F32 R4, R3 ;  /* 0x0000000300047310 */ /* 0x000e240000201800 */
[----:B0-----:R0:W-:Y:S01]  /*4f30*/  STG.E.128 [R8.64], R4 ;  /* 0x0000000408007986 */ /* 0x0011e2000c101d24 */
[----:B------:R-:W-:Y:S05]  /*4f40*/  BRA `(.L_x_25834) ;  /* 0x00000a8000007947 */ /* 0x000fea0003800000 */
.L_x_25847:
        /* <DEDUP_REMOVED lines=21> */
.L_x_25852:
[----:B------:R-:W-:Y:S05]  /*50a0*/  BSYNC B0 ;  /* 0x0000000000007941 */ /* 0x000fea0003800000 */
.L_x_25851:
[----:B------:R-:W-:Y:S01]  /*50b0*/  LOP3.LUT R5, R0, R5, RZ, 0xfc, !PT ;  /* 0x0000000500057212 */ /* 0x000fe200078efcff */
[----:B------:R-:W-:-:S04]  /*50c0*/  IMAD.MOV.U32 R23, RZ, RZ, R24 ;  /* 0x000000ffff177224 */ /* 0x000fc800078e0018 */
[----:B------:R0:W-:Y:S01]  /*50d0*/  STG.E.U8 [R8.64], R5 ;  /* 0x0000000508007986 */ /* 0x0001e2000c101124 */
[----:B------:R-:W-:Y:S05]  /*50e0*/  BRA `(.L_x_25834) ;  /* 0x000008e000007947 */ /* 0x000fea0003800000 */
.L_x_25850:
        /* <DEDUP_REMOVED lines=13> */
.L_x_25854:
[----:B------:R-:W-:Y:S01]  /*51c0*/  IMAD.MOV.U32 R0, RZ, RZ, 0x7f ;  /* 0x0000007fff007424 */ /* 0x000fe200078e00ff */
[----:B------:R-:W-:-:S04]  /*51d0*/  ISETP.GT.U32.AND P0, PT, R3, 0x7f800000, PT ;  /* 0x7f8000000300780c */ /* 0x000fc80003f04070 */
[----:B------:R-:W-:-:S04]  /*51e0*/  SEL R0, R0, 0x7c, P0 ;  /* 0x0000007c00007807 */ /* 0x000fc80000000000 */
.L_x_25855:
[----:B------:R-:W-:Y:S05]  /*51f0*/  BSYNC B0 ;  /* 0x0000000000007941 */ /* 0x000fea0003800000 */
.L_x_25853:
[----:B------:R-:W-:Y:S01]  /*5200*/  LOP3.LUT R3, R5, 0x80000000, RZ, 0xc0, !PT ;  /* 0x8000000005037812 */ /* 0x000fe200078ec0ff */
[----:B------:R-:W-:-:S03]  /*5210*/  IMAD.MOV.U32 R23, RZ, RZ, R24 ;  /* 0x000000ffff177224 */ /* 0x000fc600078e0018 */
[----:B------:R-:W-:-:S04]  /*5220*/  SHF.R.U32.HI R3, RZ, 0x18, R3 ;  /* 0x00000018ff037819 */ /* 0x000fc80000011603 */
[----:B------:R-:W-:-:S05]  /*5230*/  LOP3.LUT R3, R0, R3, RZ, 0xfc, !PT ;  /* 0x0000000300037212 */ /* 0x000fca00078efcff */
[----:B------:R0:W-:Y:S01]  /*5240*/  STG.E.U8 [R8.64], R3 ;  /* 0x0000000308007986 */ /* 0x0001e2000c101124 */
[----:B------:R-:W-:Y:S05]  /*5250*/  BRA `(.L_x_25834) ;  /* 0x0000077000007947 */ /* 0x000fea0003800000 */
.L_x_25849:
[----:B------:R0:W-:Y:S01]  /*5260*/  STG.E.U16 [R8.64], R3 ;  /* 0x0000000308007986 */ /* 0x0001e2000c101524 */
[----:B------:R-:W-:Y:S01]  /*5270*/  IMAD.MOV.U32 R23, RZ, RZ, R24 ;  /* 0x000000ffff177224 */ /* 0x000fe200078e0018 */
[----:B------:R-:W-:Y:S05]  /*5280*/  BRA `(.L_x_25834) ;  /* 0x0000074000007947 */ /* 0x000fea0003800000 */
.L_x_25846:
        /* <DEDUP_REMOVED lines=13> */
.L_x_25858:
        /* <DEDUP_REMOVED lines=17> */
.L_x_25861:
[----:B------:R-:W-:-:S04]  /*5470*/  LOP3.LUT R3, R5, 0x80000000, RZ, 0xc0, !PT ;  /* 0x8000000005037812 */ /* 0x000fc800078ec0ff */
[----:B------:R-:W-:-:S04]  /*5480*/  SHF.R.U32.HI R3, RZ, 0x18, R3 ;  /* 0x00000018ff037819 */ /* 0x000fc80000011603 */
[----:B------:R-:W-:-:S04]  /*5490*/  LOP3.LUT R0, R0, R3, RZ, 0xfc, !PT ;  /* 0x0000000300007212 */ /* 0x000fc800078efcff */
[----:B------:R-:W-:Y:S02]  /*54a0*/  PRMT R4, R0, 0x7610, R4 ;  /* 0x0000761000047816 */ /* 0x000fe40000000004 */
.L_x_25860:
[----:B------:R-:W-:Y:S05]  /*54b0*/  BSYNC B0 ;  /* 0x0000000000007941 */ /* 0x000fea0003800000 */
.L_x_25859:
[----:B------:R0:W-:Y:S01]  /*54c0*/  STG.E.U8 [R8.64], R4 ;  /* 0x0000000408007986 */ /* 0x0001e2000c101124 */
[----:B------:R-:W-:Y:S01]  /*54d0*/  IMAD.MOV.U32 R23, RZ, RZ, R24 ;  /* 0x000000ffff177224 */ /* 0x000fe200078e0018 */
[----:B------:R-:W-:Y:S05]  /*54e0*/  BRA `(.L_x_25834) ;  /* 0x000004e000007947 */ /* 0x000fea0003800000 */
.L_x_25857:
        /* <DEDUP_REMOVED lines=17> */
.L_x_25864:
[----:B------:R-:W-:-:S04]  /*5600*/  LOP3.LUT R3, R5, 0x80000000, RZ, 0xc0, !PT ;  /* 0x8000000005037812 */ /* 0x000fc800078ec0ff */
[----:B------:R-:W-:-:S04]  /*5610*/  SHF.R.U32.HI R3, RZ, 0x18, R3 ;  /* 0x00000018ff037819 */ /* 0x000fc80000011603 */
[----:B------:R-:W-:-:S04]  /*5620*/  LOP3.LUT R0, R0, R3, RZ, 0xfc, !PT ;  /* 0x0000000300007212 */ /* 0x000fc800078efcff */
[----:B------:R-:W-:Y:S02]  /*5630*/  PRMT R4, R0, 0x7610, R4 ;  /* 0x0000761000047816 */ /* 0x000fe40000000004 */
.L_x_25863:
[----:B------:R-:W-:Y:S05]  /*5640*/  BSYNC B0 ;  /* 0x0000000000007941 */ /* 0x000fea0003800000 */
.L_x_25862:
[----:B------:R0:W-:Y:S01]  /*5650*/  STG.E.U8 [R8.64], R4 ;  /* 0x0000000408007986 */ /* 0x0001e2000c101124 */
[----:B------:R-:W-:Y:S01]  /*5660*/  IMAD.MOV.U32 R23, RZ, RZ, R24 ;  /* 0x000000ffff177224 */ /* 0x000fe200078e0018 */
[----:B------:R-:W-:Y:S05]  /*5670*/  BRA `(.L_x_25834) ;  /* 0x0000035000007947 */ /* 0x000fea0003800000 */
.L_x_25856:
        /* <DEDUP_REMOVED lines=23> */
.L_x_25839:
        /* <DEDUP_REMOVED lines=21> */
.L_x_25866:
[----:B------:R-:W-:Y:S01]  /*5940*/  PRMT R4, RZ, 0x5410, R3 ;  /* 0x00005410ff047816 */ /* 0x000fe20000000003 */
[----:B------:R-:W-:-:S05]  /*5950*/  IMAD.MOV.U32 R23, RZ, RZ, R24 ;  /* 0x000000ffff177224 */ /* 0x000fca00078e0018 */
[----:B------:R-:W0:Y:S02]  /*5960*/  F2I.U64.TRUNC R4, R4 ;  /* 0x0000000400047311 */ /* 0x000e24000020d800 */
[----:B0-----:R0:W-:Y:S01]  /*5970*/  STG.E.64 [R8.64], R4 ;  /* 0x0000000408007986 */ /* 0x0011e2000c101b24 */
[----:B------:R-:W-:Y:S05]  /*5980*/  BRA `(.L_x_25834) ;  /* 0x0000004000007947 */ /* 0x000fea0003800000 */
.L_x_25865:
[----:B------:R-:W-:Y:S01]  /*5990*/  PRMT R3, RZ, 0x5410, R3 ;  /* 0x00005410ff037816 */ /* 0x000fe20000000003 */
[----:B------:R-:W-:-:S05]  /*59a0*/  IMAD.MOV.U32 R23, RZ, RZ, R24 ;  /* 0x000000ffff177224 */ /* 0x000fca00078e0018 */
[----:B------:R-:W0:Y:S02]  /*59b0*/  F2I.FTZ.U32.TRUNC.NTZ R3, R3 ;  /* 0x0000000300037305 */ /* 0x000e24000021f000 */
[----:B0-----:R0:W-:Y:S02]  /*59c0*/  STG.E [R8.64], R3 ;  /* 0x0000000308007986 */ /* 0x0011e4000c101924 */
.L_x_25834:
[----:B------:R-:W-:Y:S05]  /*59d0*/  BSYNC B6 ;  /* 0x0000000000067941 */ /* 0x000fea0003800000 */
.L_x_25833:
        /* <DEDUP_REMOVED lines=23> */
.L_x_25872:
[----:B------:R-:W-:-:S06]  /*5b50*/  PRMT R5, RZ, 0x5410, R25 ;  /* 0x00005410ff057816 */ /* 0x000fcc0000000019 */
[----:B------:R-:W0:Y:S02]  /*5b60*/  F2I.S64.TRUNC R4, R5 ;  /* 0x0000000500047311 */ /* 0x000e24000020d900 */
[----:B0-----:R0:W-:Y:S01]  /*5b70*/  STG.E.U8 [R8.64], R4 ;  /* 0x0000000408007986 */ /* 0x0011e2000c101124 */
[----:B------:R-:W-:Y:S05]  /*5b80*/  BRA `(.L_x_25874) ;  /* 0x00000e4000007947 */ /* 0x000fea0003800000 */
.L_x_25871:
        /* <DEDUP_REMOVED lines=10> */
.L_x_25876:
[----:B------:R-:W-:-:S06]  /*5c30*/  PRMT R25, RZ, 0x5410, R25 ;  /* 0x00005410ff197816 */ /* 0x000fcc0000000019 */
[----:B------:R-:W0:Y:S02]  /*5c40*/  F2I.FTZ.TRUNC.NTZ R25, R25 ;  /* 0x0000001900197305 */ /* 0x000e24000021f100 */
[----:B0-----:R0:W-:Y:S01]  /*5c50*/  STG.E [R8.64], R25 ;  /* 0x0000001908007986 */ /* 0x0011e2000c101924 */
[----:B------:R-:W-:Y:S05]  /*5c60*/  BRA `(.L_x_25874) ;  /* 0x00000d6000007947 */ /* 0x000fea0003800000 */
.L_x_25875:
[----:B------:R-:W-:-:S06]  /*5c70*/  PRMT R25, RZ, 0x5410, R25 ;  /* 0x00005410ff197816 */ /* 0x000fcc0000000019 */
[----:B------:R-:W0:Y:S02]  /*5c80*/  F2I.FTZ.TRUNC.NTZ R25, R25 ;  /* 0x0000001900197305 */ /* 0x000e24000021f100 */
[----:B0-----:R0:W-:Y:S01]  /*5c90*/  STG.E.U16 [R8.64], R25 ;  /* 0x0000001908007986 */ /* 0x0011e2000c101524 */
[----:B------:R-:W-:Y:S05]  /*5ca0*/  BRA `(.L_x_25874) ;  /* 0x00000d2000007947 */ /* 0x000fea0003800000 */
.L_x_25870:
        /* <DEDUP_REMOVED lines=9> */
.L_x_25878:
[----:B------:R-:W-:-:S04]  /*5d40*/  PRMT R0, RZ, 0x5410, R25 ;  /* 0x00005410ff007816 */ /* 0x000fc80000000019 */
[----:B------:R-:W-:-:S05]  /*5d50*/  F2FP.PACK_AB R0, RZ, R0 ;  /* 0x00000000ff00723e */ /* 0x000fca00000000ff */
[----:B------:R0:W-:Y:S01]  /*5d60*/  STG.E.U16 [R8.64], R0 ;  /* 0x0000000008007986 */ /* 0x0001e2000c101524 */
[----:B------:R-:W-:Y:S05]  /*5d70*/  BRA `(.L_x_25874) ;  /* 0x00000c5000007947 */ /* 0x000fea0003800000 */
.L_x_25877:
        /* <DEDUP_REMOVED lines=10> */
.L_x_25880:
[----:B------:R-:W-:-:S04]  /*5e20*/  PRMT R25, RZ, 0x5410, R25 ;  /* 0x00005410ff197816 */ /* 0x000fc80000000019 */
[----:B------:R-:W-:-:S04]  /*5e30*/  F2FP.PACK_AB R3, RZ, R25 ;  /* 0x00000019ff03723e */ /* 0x000fc800000000ff */
[----:B------:R-:W-:-:S05]  /*5e40*/  PRMT R3, R3, 0x5410, RZ ;  /* 0x0000541003037816 */ /* 0x000fca00000000ff */
[----:B------:R0:W-:Y:S01]  /*5e50*/  STG.E [R8.64], R3 ;  /* 0x0000000308007986 */ /* 0x0001e2000c101924 */
[----:B------:R-:W-:Y:S05]  /*5e60*/  BRA `(.L_x_25874) ;  /* 0x00000b6000007947 */ /* 0x000fea0003800000 */
.L_x_25879:
[----:B------:R-:W-:-:S05]  /*5e70*/  PRMT R4, RZ, 0x5410, R25 ;  /* 0x00005410ff047816 */ /* 0x000fca0000000019 */
[----:B------:R-:W-:-:S06]  /*5e80*/  FMUL.FTZ R4, R4, 1 ;  /* 0x3f80000004047820 */ /* 0x000fcc0000410000 */
[----:B------:R-:W0:Y:S02]  /*5e90*/  F2F.F64.F32 R4, R4 ;  /* 0x0000000400047310 */ /* 0x000e240000201800 */
[----:B0-----:R0:W-:Y:S01]  /*5ea0*/  STG.E.64 [R8.64], R4 ;  /* 0x0000000408007986 */ /* 0x0011e2000c101b24 */
[----:B------:R-:W-:Y:S05]  /*5eb0*/  BRA `(.L_x_25874) ;  /* 0x00000b1000007947 */ /* 0x000fea0003800000 */
.L_x_25869:
        /* <DEDUP_REMOVED lines=13> */
.L_x_25883:
[----:B------:R-:W-:Y:S01]  /*5f90*/  PRMT R25, RZ, 0x5410, R25 ;  /* 0x00005410ff197816 */ /* 0x000fe20000000019 */
[----:B------:R-:W-:-:S04]  /*5fa0*/  CS2R R6, SRZ ;  /* 0x0000000000067805 */ /* 0x000fc8000001ff00 */
[----:B------:R-:W-:-:S06]  /*5fb0*/  FMUL.FTZ R4, R25, 1 ;  /* 0x3f80000019047820 */ /* 0x000fcc0000410000 */
[----:B------:R-:W0:Y:S02]  /*5fc0*/  F2F.F64.F32 R4, R4 ;  /* 0x0000000400047310 */ /* 0x000e240000201800 */
[----:B0-----:R0:W-:Y:S01]  /*5fd0*/  STG.E.128 [R8.64], R4 ;  /* 0x0000000408007986 */ /* 0x0011e2000c101d24 */
[----:B------:R-:W-:Y:S05]  /*5fe0*/  BRA `(.L_x_25874) ;  /* 0x000009e000007947 */ /* 0x000fea0003800000 */
.L_x_25882:
        /* <DEDUP_REMOVED lines=21> */
.L_x_25887:
[----:B------:R-:W-:Y:S05]  /*6140*/  BSYNC B0 ;  /* 0x0000000000007941 */ /* 0x000fea0003800000 */
.L_x_25886:
[----:B------:R-:W-:-:S05]  /*6150*/  LOP3.LUT R5, R0, R5, RZ, 0xfc, !PT ;  /* 0x0000000500057212 */ /* 0x000fca00078efcff */
[----:B------:R0:W-:Y:S01]  /*6160*/  STG.E.U8 [R8.64], R5 ;  /* 0x0000000508007986 */ /* 0x0001e2000c101124 */
[----:B------:R-:W-:Y:S05]  /*6170*/  BRA `(.L_x_25874) ;  /* 0x0000085000007947 */ /* 0x000fea0003800000 */
.L_x_25885:
        /* <DEDUP_REMOVED lines=13> */
.L_x_25889:
[----:B------:R-:W-:Y:S01]  /*6250*/  IMAD.MOV.U32 R0, RZ, RZ, 0x7f ;  /* 0x0000007fff007424 */ /* 0x000fe200078e00ff */
[----:B------:R-:W-:-:S04]  /*6260*/  ISETP.GT.U32.AND P0, PT, R3, 0x7f800000, PT ;  /* 0x7f8000000300780c */ /* 0x000fc80003f04070 */
[----:B------:R-:W-:-:S04]  /*6270*/  SEL R0, R0, 0x7c, P0 ;  /* 0x0000007c00007807 */ /* 0x000fc80000000000 */
.L_x_25890:
[----:B------:R-:W-:Y:S05]  /*6280*/  BSYNC B0 ;  /* 0x0000000000007941 */ /* 0x000fea0003800000 */
.L_x_25888:
[----:B------:R-:W-:-:S04]  /*6290*/  LOP3.LUT R3, R25, 0x80000000, RZ, 0xc0, !PT ;  /* 0x8000000019037812 */ /* 0x000fc800078ec0ff */
[----:B------:R-:W-:-:S04]  /*62a0*/  SHF.R.U32.HI R3, RZ, 0x18, R3 ;  /* 0x00000018ff037819 */ /* 0x000fc80000011603 */
[----:B------:R-:W-:-:S05]  /*62b0*/  LOP3.LUT R3, R0, R3, RZ, 0xfc, !PT ;  /* 0x0000000300037212 */ /* 0x000fca00078efcff */
[----:B------:R0:W-:Y:S01]  /*62c0*/  STG.E.U8 [R8.64], R3 ;  /* 0x0000000308007986 */ /* 0x0001e2000c101124 */
[----:B------:R-:W-:Y:S05]  /*62d0*/  BRA `(.L_x_25874) ;  /* 0x000006f000007947 */ /* 0x000fea0003800000 */
.L_x_25884:
[----:B------:R0:W-:Y:S01]  /*62e0*/  STG.E.U16 [R8.64], R25 ;  /* 0x0000001908007986 */ /* 0x0001e2000c101524 */
[----:B------:R-:W-:Y:S05]  /*62f0*/  BRA `(.L_x_25874) ;  /* 0x000006d000007947 */ /* 0x000fea0003800000 */
.L_x_25881:
        /* <DEDUP_REMOVED lines=12> */
.L_x_25893:
        /* <DEDUP_REMOVED lines=17> */
.L_x_25896:
[----:B------:R-:W-:-:S04]  /*64d0*/  LOP3.LUT R3, R25, 0x80000000, RZ, 0xc0, !PT ;  /* 0x8000000019037812 */ /* 0x000fc800078ec0ff */
[----:B------:R-:W-:-:S04]  /*64e0*/  SHF.R.U32.HI R3, RZ, 0x18, R3 ;  /* 0x00000018ff037819 */ /* 0x000fc80000011603 */
[----:B------:R-:W-:-:S04]  /*64f0*/  LOP3.LUT R0, R0, R3, RZ, 0xfc, !PT ;  /* 0x0000000300007212 */ /* 0x000fc800078efcff */
[----:B------:R-:W-:Y:S02]  /*6500*/  PRMT R4, R0, 0x7610, R4 ;  /* 0x0000761000047816 */ /* 0x000fe40000000004 */
.L_x_25895:
[----:B------:R-:W-:Y:S05]  /*6510*/  BSYNC B0 ;  /* 0x0000000000007941 */ /* 0x000fea0003800000 */
.L_x_25894:
[----:B------:R0:W-:Y:S01]  /*6520*/  STG.E.U8 [R8.64], R4 ;  /* 0x0000000408007986 */ /* 0x0001e2000c101124 */
[----:B------:R-:W-:Y:S05]  /*6530*/  BRA `(.L_x_25874) ;  /* 0x0000049000007947 */ /* 0x000fea0003800000 */
.L_x_25892:
        /* <DEDUP_REMOVED lines=17> */
.L_x_25899:
[----:B------:R-:W-:-:S04]  /*6650*/  LOP3.LUT R3, R25, 0x80000000, RZ, 0xc0, !PT ;  /* 0x8000000019037812 */ /* 0x000fc800078ec0ff */
[----:B------:R-:W-:-:S04]  /*6660*/  SHF.R.U32.HI R3, RZ, 0x18, R3 ;  /* 0x00000018ff037819 */ /* 0x000fc80000011603 */
[----:B------:R-:W-:-:S04]  /*6670*/  LOP3.LUT R0, R0, R3, RZ, 0xfc, !PT ;  /* 0x0000000300007212 */ /* 0x000fc800078efcff */
[----:B------:R-:W-:Y:S02]  /*6680*/  PRMT R4, R0, 0x7610, R4 ;  /* 0x0000761000047816 */ /* 0x000fe40000000004 */
.L_x_25898:
[----:B------:R-:W-:Y:S05]  /*6690*/  BSYNC B0 ;  /* 0x0000000000007941 */ /* 0x000fea0003800000 */
.L_x_25897:
[----:B------:R0:W-:Y:S01]  /*66a0*/  STG.E.U8 [R8.64], R4 ;  /* 0x0000000408007986 */ /* 0x0001e2000c101124 */
[----:B------:R-:W-:Y:S05]  /*66b0*/  BRA `(.L_x_25874) ;  /* 0x0000031000007947 */ /* 0x000fea0003800000 */
.L_x_25891:
        /* <DEDUP_REMOVED lines=22> */
.L_x_25873:
        /* <DEDUP_REMOVED lines=20> */
.L_x_25901:
[----:B------:R-:W-:-:S06]  /*6960*/  PRMT R4, RZ, 0x5410, R25 ;  /* 0x00005410ff047816 */ /* 0x000fcc0000000019 */
[----:B------:R-:W0:Y:S02]  /*6970*/  F2I.U64.TRUNC R4, R4 ;  /* 0x0000000400047311 */ /* 0x000e24000020d800 */
[----:B0-----:R0:W-:Y:S01]  /*6980*/  STG.E.64 [R8.64], R4 ;  /* 0x0000000408007986 */ /* 0x0011e2000c101b24 */
[----:B------:R-:W-:Y:S05]  /*6990*/  BRA `(.L_x_25874) ;  /* 0x0000003000007947 */ /* 0x000fea0003800000 */
.L_x_25900:
[----:B------:R-:W-:-:S06]  /*69a0*/  PRMT R25, RZ, 0x5410, R25 ;  /* 0x00005410ff197816 */ /* 0x000fcc0000000019 */
[----:B------:R-:W0:Y:S02]  /*69b0*/  F2I.FTZ.U32.TRUNC.NTZ R25, R25 ;  /* 0x0000001900197305 */ /* 0x000e24000021f000 */
[----:B0-----:R0:W-:Y:S02]  /*69c0*/  STG.E [R8.64], R25 ;  /* 0x0000001908007986 */ /* 0x0011e4000c101924 */
.L_x_25874:
        /* <DEDUP_REMOVED lines=23> */
.L_x_25905:
[----:B------:R-:W-:-:S06]  /*6b40*/  PRMT R5, RZ, 0x5410, R22 ;  /* 0x00005410ff057816 */ /* 0x000fcc0000000016 */
[----:B------:R-:W0:Y:S02]  /*6b50*/  F2I.S64.TRUNC R4, R5 ;  /* 0x0000000500047311 */ /* 0x000e24000020d900 */
[----:B0-----:R0:W-:Y:S01]  /*6b60*/  STG.E.U8 [R8.64], R4 ;  /* 0x0000000408007986 */ /* 0x0011e2000c101124 */
[----:B------:R-:W-:Y:S05]  /*6b70*/  BRA `(.L_x_25907) ;  /* 0x00000e4000007947 */ /* 0x000fea0003800000 */
.L_x_25904:
        /* <DEDUP_REMOVED lines=10> */
.L_x_25909:
[----:B------:R-:W-:-:S04]  /*6c20*/  PRMT R22, RZ, 0x5410, R22 ;  /* 0x00005410ff167816 */ /* 0x000fc80000000016 */
[----:B------:R-:W0:Y:S02]  /*6c30*/  F2I.FTZ.TRUNC.NTZ R3, R22 ;  /* 0x0000001600037305 */ /* 0x000e24000021f100 */
[----:B0-----:R0:W-:Y:S01]  /*6c40*/  STG.E [R8.64], R3 ;  /* 0x0000000308007986 */ /* 0x0011e2000c101924 */
[----:B------:R-:W-:Y:S05]  /*6c50*/  BRA `(.L_x_25907) ;  /* 0x00000d6000007947 */ /* 0x000fea0003800000 */
.L_x_25908:
[----:B------:R-:W-:-:S04]  /*6c60*/  PRMT R22, RZ, 0x5410, R22 ;  /* 0x00005410ff167816 */ /* 0x000fc80000000016 */
[----:B------:R-:W0:Y:S02]  /*6c70*/  F2I.FTZ.TRUNC.NTZ R3, R22 ;  /* 0x0000001600037305 */ /* 0x000e24000021f100 */
[----:B0-----:R0:W-:Y:S01]  /*6c80*/  STG.E.U16 [R8.64], R3 ;  /* 0x0000000308007986 */ /* 0x0011e2000c101524 */
[----:B------:R-:W-:Y:S05]  /*6c90*/  BRA `(.L_x_25907) ;  /* 0x00000d2000007947 */ /* 0x000fea0003800000 */
.L_x_25903:
        /* <DEDUP_REMOVED lines=9> */
.L_x_25911:
[----:B------:R-:W-:-:S04]  /*6d30*/  PRMT R0, RZ, 0x5410, R22 ;  /* 0x00005410ff007816 */ /* 0x000fc80000000016 */
[----:B------:R-:W-:-:S05]  /*6d40*/  F2FP.PACK_AB R0, RZ, R0 ;  /* 0x00000000ff00723e */ /* 0x000fca00000000ff */
[----:B------:R0:W-:Y:S01]  /*6d50*/  STG.E.U16 [R8.64], R0 ;  /* 0x0000000008007986 */ /* 0x0001e2000c101524 */
[----:B------:R-:W-:Y:S05]  /*6d60*/  BRA `(.L_x_25907) ;  /* 0x00000c5000007947 */ /* 0x000fea0003800000 */
.L_x_25910:
        /* <DEDUP_REMOVED lines=10> */
.L_x_25913:
[----:B------:R-:W-:-:S04]  /*6e10*/  PRMT R22, RZ, 0x5410, R22 ;  /* 0x00005410ff167816 */ /* 0x000fc80000000016 */
[----:B------:R-:W-:-:S04]  /*6e20*/  F2FP.PACK_AB R3, RZ, R22 ;  /* 0x00000016ff03723e */ /* 0x000fc800000000ff */
[----:B------:R-:W-:-:S05]  /*6e30*/  PRMT R3, R3, 0x5410, RZ ;  /* 0x0000541003037816 */ /* 0x000fca00000000ff */
[----:B------:R0:W-:Y:S01]  /*6e40*/  STG.E [R8.64], R3 ;  /* 0x0000000308007986 */ /* 0x0001e2000c101924 */
[----:B------:R-:W-:Y:S05]  /*6e50*/  BRA `(.L_x_25907) ;  /* 0x00000b6000007947 */ /* 0x000fea0003800000 */
.L_x_25912:
[----:B------:R-:W-:-:S05]  /*6e60*/  PRMT R4, RZ, 0x5410, R22 ;  /* 0x00005410ff047816 */ /* 0x000fca0000000016 */
[----:B------:R-:W-:-:S06]  /*6e70*/  FMUL.FTZ R4, R4, 1 ;  /* 0x3f80000004047820 */ /* 0x000fcc0000410000 */
[----:B------:R-:W0:Y:S02]  /*6e80*/  F2F.F64.F32 R4, R4 ;  /* 0x0000000400047310 */ /* 0x000e240000201800 */
[----:B0-----:R0:W-:Y:S01]  /*6e90*/  STG.E.64 [R8.64], R4 ;  /* 0x0000000408007986 */ /* 0x0011e2000c101b24 */
[----:B------:R-:W-:Y:S05]  /*6ea0*/  BRA `(.L_x_25907) ;  /* 0x00000b1000007947 */ /* 0x000fea0003800000 */
.L_x_25902:
        /* <DEDUP_REMOVED lines=13> */
.L_x_25916:
[----:B------:R-:W-:Y:S01]  /*6f80*/  PRMT R22, RZ, 0x5410, R22 ;  /* 0x00005410ff167816 */ /* 0x000fe20000000016 */
[----:B------:R-:W-:-:S04]  /*6f90*/  CS2R R6, SRZ ;  /* 0x0000000000067805 */ /* 0x000fc8000001ff00 */
[----:B------:R-:W-:-:S06]  /*6fa0*/  FMUL.FTZ R4, R22, 1 ;  /* 0x3f80000016047820 */ /* 0x000fcc0000410000 */
[----:B------:R-:W0:Y:S02]  /*6fb0*/  F2F.F64.F32 R4, R4 ;  /* 0x0000000400047310 */ /* 0x000e240000201800 */
[----:B0-----:R0:W-:Y:S01]  /*6fc0*/  STG.E.128 [R8.64], R4 ;  /* 0x0000000408007986 */ /* 0x0011e2000c101d24 */
[----:B------:R-:W-:Y:S05]  /*6fd0*/  BRA `(.L_x_25907) ;  /* 0x000009e000007947 */ /* 0x000fea0003800000 */
.L_x_25915:
        /* <DEDUP_REMOVED lines=21> */
.L_x_25920:
[----:B------:R-:W-:Y:S05]  /*7130*/  BSYNC B0 ;  /* 0x0000000000007941 */ /* 0x000fea0003800000 */
.L_x_25919:
[----:B------:R-:W-:-:S05]  /*7140*/  LOP3.LUT R5, R0, R5, RZ, 0xfc, !PT ;  /* 0x0000000500057212 */ /* 0x000fca00078efcff */
[----:B------:R0:W-:Y:S01]  /*7150*/  STG.E.U8 [R8.64], R5 ;  /* 0x0000000508007986 */ /* 0x0001e2000c101124 */
[----:B------:R-:W-:Y:S05]  /*7160*/  BRA `(.L_x_25907) ;  /* 0x0000085000007947 */ /* 0x000fea0003800000 */
.L_x_25918:
        /* <DEDUP_REMOVED lines=13> */
.L_x_25922:
[----:B------:R-:W-:Y:S01]  /*7240*/  IMAD.MOV.U32 R0, RZ, RZ, 0x7f ;  /* 0x0000007fff007424 */ /* 0x000fe200078e00ff */
[----:B------:R-:W-:-:S04]  /*7250*/  ISETP.GT.U32.AND P0, PT, R3, 0x7f800000, PT ;  /* 0x7f8000000300780c */ /* 0x000fc80003f04070 */
[----:B------:R-:W-:-:S04]  /*7260*/  SEL R0, R0, 0x7c, P0 ;  /* 0x0000007c00007807 */ /* 0x000fc80000000000 */
.L_x_25923:
[----:B------:R-:W-:Y:S05]  /*7270*/  BSYNC B0 ;  /* 0x0000000000007941 */ /* 0x000fea0003800000 */
.L_x_25921:
[----:B------:R-:W-:-:S04]  /*7280*/  LOP3.LUT R3, R5, 0x80000000, RZ, 0xc0, !PT ;  /* 0x8000000005037812 */ /* 0x000fc800078ec0ff */
[----:B------:R-:W-:-:S04]  /*7290*/  SHF.R.U32.HI R3, RZ, 0x18, R3 ;  /* 0x00000018ff037819 */ /* 0x000fc80000011603 */
[----:B------:R-:W-:-:S05]  /*72a0*/  LOP3.LUT R3, R0, R3, RZ, 0xfc, !PT ;  /* 0x0000000300037212 */ /* 0x000fca00078efcff */
[----:B------:R0:W-:Y:S01]  /*72b0*/  STG.E.U8 [R8.64], R3 ;  /* 0x0000000308007986 */ /* 0x0001e2000c101124 */
[----:B------:R-:W-:Y:S05]  /*72c0*/  BRA `(.L_x_25907) ;  /* 0x000006f000007947 */ /* 0x000fea0003800000 */
.L_x_25917:
[----:B------:R0:W-:Y:S01]  /*72d0*/  STG.E.U16 [R8.64], R22 ;  /* 0x0000001608007986 */ /* 0x0001e2000c101524 */
[----:B------:R-:W-:Y:S05]  /*72e0*/  BRA `(.L_x_25907) ;  /* 0x000006d000007947 */ /* 0x000fea0003800000 */
.L_x_25914:
        /* <DEDUP_REMOVED lines=12> */
.L_x_25926:
        /* <DEDUP_REMOVED lines=17> */
.L_x_25929:
[----:B------:R-:W-:-:S04]  /*74c0*/  LOP3.LUT R3, R5, 0x80000000, RZ, 0xc0, !PT ;  /* 0x8000000005037812 */ /* 0x000fc800078ec0ff */
[----:B------:R-:W-:-:S04]  /*74d0*/  SHF.R.U32.HI R3, RZ, 0x18, R3 ;  /* 0x00000018ff037819 */ /* 0x000fc80000011603 */
[----:B------:R-:W-:-:S04]  /*74e0*/  LOP3.LUT R0, R0, R3, RZ, 0xfc, !PT ;  /* 0x0000000300007212 */ /* 0x000fc800078efcff */
[----:B------:R-:W-:Y:S02]  /*74f0*/  PRMT R4, R0, 0x7610, R4 ;  /* 0x0000761000047816 */ /* 0x000fe40000000004 */
.L_x_25928:
[----:B------:R-:W-:Y:S05]  /*7500*/  BSYNC B0 ;  /* 0x0000000000007941 */ /* 0x000fea0003800000 */
.L_x_25927:
[----:B------:R0:W-:Y:S01]  /*7510*/  STG.E.U8 [R8.64], R4 ;  /* 0x0000000408007986 */ /* 0x0001e2000c101124 */
[----:B------:R-:W-:Y:S05]  /*7520*/  BRA `(.L_x_25907) ;  /* 0x0000049000007947 */ /* 0x000fea0003800000 */
.L_x_25925:
        /* <DEDUP_REMOVED lines=17> */
.L_x_25932:
[----:B------:R-:W-:-:S04]  /*7640*/  LOP3.LUT R3, R5, 0x80000000, RZ, 0xc0, !PT ;  /* 0x8000000005037812 */ /* 0x000fc800078ec0ff */
[----:B------:R-:W-:-:S04]  /*7650*/  SHF.R.U32.HI R3, RZ, 0x18, R3 ;  /* 0x00000018ff037819 */ /* 0x000fc80000011603 */
[----:B------:R-:W-:-:S04]  /*7660*/  LOP3.LUT R0, R0, R3, RZ, 0xfc, !PT ;  /* 0x0000000300007212 */ /* 0x000fc800078efcff */
[----:B------:R-:W-:Y:S02]  /*7670*/  PRMT R4, R0, 0x7610, R4 ;  /* 0x0000761000047816 */ /* 0x000fe40000000004 */
.L_x_25931:
[----:B------:R-:W-:Y:S05]  /*7680*/  BSYNC B0 ;  /* 0x0000000000007941 */ /* 0x000fea0003800000 */
.L_x_25930:
[----:B------:R0:W-:Y:S01]  /*7690*/  STG.E.U8 [R8.64], R4 ;  /* 0x0000000408007986 */ /* 0x0001e2000c101124 */
[----:B------:R-:W-:Y:S05]  /*76a0*/  BRA `(.L_x_25907) ;  /* 0x0000031000007947 */ /* 0x000fea0003800000 */
.L_x_25924:
        /* <DEDUP_REMOVED lines=22> */
.L_x_25906:
        /* <DEDUP_REMOVED lines=20> */
.L_x_25934:
[----:B------:R-:W-:-:S06]  /*7950*/  PRMT R4, RZ, 0x5410, R22 ;  /* 0x00005410ff047816 */ /* 0x000fcc0000000016 */
[----:B------:R-:W0:Y:S02]  /*7960*/  F2I.U64.TRUNC R4, R4 ;  /* 0x0000000400047311 */ /* 0x000e24000020d800 */
[----:B0-----:R0:W-:Y:S01]  /*7970*/  STG.E.64 [R8.64], R4 ;  /* 0x0000000408007986 */ /* 0x0011e2000c101b24 */
[----:B------:R-:W-:Y:S05]  /*7980*/  BRA `(.L_x_25907) ;  /* 0x0000003000007947 */ /* 0x000fea0003800000 */
.L_x_25933:
[----:B------:R-:W-:-:S04]  /*7990*/  PRMT R22, RZ, 0x5410, R22 ;  /* 0x00005410ff167816 */ /* 0x000fc80000000016 */
[----:B------:R-:W0:Y:S02]  /*79a0*/  F2I.FTZ.U32.TRUNC.NTZ R3, R22 ;  /* 0x0000001600037305 */ /* 0x000e24000021f000 */
[----:B0-----:R0:W-:Y:S02]  /*79b0*/  STG.E [R8.64], R3 ;  /* 0x0000000308007986 */ /* 0x0011e4000c101924 */
.L_x_25907:
[----:B------:R-:W-:Y:S02]  /*79c0*/  IADD3 R23, R23, 0x80, RZ ;  /* 0x0000008017177810 */ /* 0x000fe40007ffe0ff */
.L_x_25868:
[----:B------:R-:W-:Y:S05]  /*79d0*/  BSYNC B6 ;  /* 0x0000000000067941 */ /* 0x000fea0003800000 */
.L_x_25867:
        /* <DEDUP_REMOVED lines=21> */
.L_x_25938:
[----:B------:R-:W-:-:S06]  /*7b30*/  PRMT R3, RZ, 0x5410, R18 ;  /* 0x00005410ff037816 */ /* 0x000fcc0000000012 */
[----:B------:R-:W0:Y:S02]  /*7b40*/  F2I.S64.TRUNC R2, R3 ;  /* 0x0000000300027311 */ /* 0x000e24000020d900 */
[----:B0-----:R-:W-:Y:S01]  /*7b50*/  STG.E.U8 [R4.64], R2 ;  /* 0x0000000204007986 */ /* 0x001fe2000c101124 */
[----:B------:R-:W-:Y:S05]  /*7b60*/  EXIT ;  /* 0x000000000000794d */ /* 0x000fea0003800000 */
.L_x_25937:
        /* <DEDUP_REMOVED lines=10> */
.L_x_25941:
[----:B------:R-:W-:-:S04]  /*7c10*/  PRMT R18, RZ, 0x5410, R18 ;  /* 0x00005410ff127816 */ /* 0x000fc80000000012 */
[----:B------:R-:W0:Y:S02]  /*7c20*/  F2I.FTZ.TRUNC.NTZ R3, R18 ;  /* 0x0000001200037305 */ /* 0x000e24000021f100 */
[----:B0-----:R-:W-:Y:S01]  /*7c30*/  STG.E [R4.64], R3 ;  /* 0x0000000304007986 */ /* 0x001fe2000c101924 */
[----:B------:R-:W-:Y:S05]  /*7c40*/  EXIT ;  /* 0x000000000000794d */ /* 0x000fea0003800000 */
.L_x_25940:
[----:B------:R-:W-:-:S04]  /*7c50*/  PRMT R18, RZ, 0x5410, R18 ;  /* 0x00005410ff127816 */ /* 0x000fc80000000012 */
[----:B------:R-:W0:Y:S02]  /*7c60*/  F2I.FTZ.TRUNC.NTZ R3, R18 ;  /* 0x0000001200037305 */ /* 0x000e24000021f100 */
[----:B0-----:R-:W-:Y:S01]  /*7c70*/  STG.E.U16 [R4.64], R3 ;  /* 0x0000000304007986 */ /* 0x001fe2000c101524 */
[----:B------:R-:W-:Y:S05]  /*7c80*/  EXIT ;  /* 0x000000000000794d */ /* 0x000fea0003800000 */
.L_x_25936:
        /* <DEDUP_REMOVED lines=9> */
.L_x_25943:
[----:B------:R-:W-:-:S04]  /*7d20*/  PRMT R0, RZ, 0x5410, R18 ;  /* 0x00005410ff007816 */ /* 0x000fc80000000012 */
[----:B------:R-:W-:-:S05]  /*7d30*/  F2FP.PACK_AB R0, RZ, R0 ;  /* 0x00000000ff00723e */ /* 0x000fca00000000ff */
[----:B------:R-:W-:Y:S01]  /*7d40*/  STG.E.U16 [R4.64], R0 ;  /* 0x0000000004007986 */ /* 0x000fe2000c101524 */
[----:B------:R-:W-:Y:S05]  /*7d50*/  EXIT ;  /* 0x000000000000794d */ /* 0x000fea0003800000 */
.L_x_25942:
        /* <DEDUP_REMOVED lines=10> */
.L_x_25945:
[----:B------:R-:W-:-:S04]  /*7e00*/  PRMT R18, RZ, 0x5410, R18 ;  /* 0x00005410ff127816 */ /* 0x000fc80000000012 */
[----:B------:R-:W-:-:S04]  /*7e10*/  F2FP.PACK_AB R3, RZ, R18 ;  /* 0x00000012ff03723e */ /* 0x000fc800000000ff */
[----:B------:R-:W-:-:S05]  /*7e20*/  PRMT R3, R3, 0x5410, RZ ;  /* 0x0000541003037816 */ /* 0x000fca00000000ff */
[----:B------:R-:W-:Y:S01]  /*7e30*/  STG.E [R4.64], R3 ;  /* 0x0000000304007986 */ /* 0x000fe2000c101924 */
[----:B------:R-:W-:Y:S05]  /*7e40*/  EXIT ;  /* 0x000000000000794d */ /* 0x000fea0003800000 */
.L_x_25944:
[----:B------:R-:W-:-:S05]  /*7e50*/  PRMT R2, RZ, 0x5410, R18 ;  /* 0x00005410ff027816 */ /* 0x000fca0000000012 */
[----:B------:R-:W-:-:S06]  /*7e60*/  FMUL.FTZ R2, R2, 1 ;  /* 0x3f80000002027820 */ /* 0x000fcc0000410000 */
[----:B------:R-:W0:Y:S02]  /*7e70*/  F2F.F64.F32 R2, R2 ;  /* 0x0000000200027310 */ /* 0x000e240000201800 */
[----:B0-----:R-:W-:Y:S01]  /*7e80*/  STG.E.64 [R4.64], R2 ;  /* 0x0000000204007986 */ /* 0x001fe2000c101b24 */
[----:B------:R-:W-:Y:S05]  /*7e90*/  EXIT ;  /* 0x000000000000794d */ /* 0x000fea0003800000 */
.L_x_25935:
        /* <DEDUP_REMOVED lines=13> */
.L_x_25948:
[----:B------:R-:W-:Y:S01]  /*7f70*/  PRMT R18, RZ, 0x5410, R18 ;  /* 0x00005410ff127816 */ /* 0x000fe20000000012 */
[----:B------:R-:W-:-:S04]  /*7f80*/  CS2R R10, SRZ ;  /* 0x00000000000a7805 */ /* 0x000fc8000001ff00 */
[----:B------:R-:W-:-:S06]  /*7f90*/  FMUL.FTZ R8, R18, 1 ;  /* 0x3f80000012087820 */ /* 0x000fcc0000410000 */
[----:B------:R-:W0:Y:S02]  /*7fa0*/  F2F.F64.F32 R8, R8 ;  /* 0x0000000800087310 */ /* 0x000e240000201800 */
[----:B0-----:R-:W-:Y:S01]  /*7fb0*/  STG.E.128 [R4.64], R8 ;  /* 0x0000000804007986 */ /* 0x001fe2000c101d24 */
[----:B------:R-:W-:Y:S05]  /*7fc0*/  EXIT ;  /* 0x000000000000794d */ /* 0x000fea0003800000 */
.L_x_25947:
        /* <DEDUP_REMOVED lines=21> */
.L_x_25952:
[----:B------:R-:W-:Y:S05]  /*8120*/  BSYNC B0 ;  /* 0x0000000000007941 */ /* 0x000fea0003800000 */
.L_x_25951:
[----:B------:R-:W-:-:S05]  /*8130*/  LOP3.LUT R3, R0, R3, RZ, 0xfc, !PT ;  /* 0x0000000300037212 */ /* 0x000fca00078efcff */
[----:B------:R-:W-:Y:S01]  /*8140*/  STG.E.U8 [R4.64], R3 ;  /* 0x0000000304007986 */ /* 0x000fe2000c101124 */
[----:B------:R-:W-:Y:S05]  /*8150*/  EXIT ;  /* 0x000000000000794d */ /* 0x000fea0003800000 */
.L_x_25950:
        /* <DEDUP_REMOVED lines=13> */
.L_x_25954:
[----:B------:R-:W-:Y:S01]  /*8230*/  IMAD.MOV.U32 R0, RZ, RZ, 0x7f ;  /* 0x0000007fff007424 */ /* 0x000fe200078e00ff */
[----:B------:R-:W-:-:S04]  /*8240*/  ISETP.GT.U32.AND P0, PT, R2, 0x7f800000, PT ;  /* 0x7f8000000200780c */ /* 0x000fc80003f04070 */
[----:B------:R-:W-:-:S04]  /*8250*/  SEL R0, R0, 0x7c, P0 ;  /* 0x0000007c00007807 */ /* 0x000fc80000000000 */
.L_x_25955:
[----:B------:R-:W-:Y:S05]  /*8260*/  BSYNC B0 ;  /* 0x0000000000007941 */ /* 0x000fea0003800000 */
.L_x_25953:
[----:B------:R-:W-:-:S04]  /*8270*/  LOP3.LUT R2, R3, 0x80000000, RZ, 0xc0, !PT ;  /* 0x8000000003027812 */ /* 0x000fc800078ec0ff */
[----:B------:R-:W-:-:S04]  /*8280*/  SHF.R.U32.HI R3, RZ, 0x18, R2 ;  /* 0x00000018ff037819 */ /* 0x000fc80000011602 */
[----:B------:R-:W-:-:S05]  /*8290*/  LOP3.LUT R3, R0, R3, RZ, 0xfc, !PT ;  /* 0x0000000300037212 */ /* 0x000fca00078efcff */
[----:B------:R-:W-:Y:S01]  /*82a0*/  STG.E.U8 [R4.64], R3 ;  /* 0x0000000304007986 */ /* 0x000fe2000c101124 */
[----:B------:R-:W-:Y:S05]  /*82b0*/  EXIT ;  /* 0x000000000000794d */ /* 0x000fea0003800000 */
.L_x_25949:
[----:B------:R-:W-:Y:S01]  /*82c0*/  STG.E.U16 [R4.64], R18 ;  /* 0x0000001204007986 */ /* 0x000fe2000c101524 */
[----:B------:R-:W-:Y:S05]  /*82d0*/  EXIT ;  /* 0x000000000000794d */ /* 0x000fea0003800000 */
.L_x_25946:
        /* <DEDUP_REMOVED lines=12> */
.L_x_25958:
        /* <DEDUP_REMOVED lines=17> */
.L_x_25961:
[----:B------:R-:W-:-:S04]  /*84b0*/  LOP3.LUT R2, R7, 0x80000000, RZ, 0xc0, !PT ;  /* 0x8000000007027812 */ /* 0x000fc800078ec0ff */
[----:B------:R-:W-:-:S04]  /*84c0*/  SHF.R.U32.HI R3, RZ, 0x18, R2 ;  /* 0x00000018ff037819 */ /* 0x000fc80000011602 */
[----:B------:R-:W-:-:S04]  /*84d0*/  LOP3.LUT R0, R0, R3, RZ, 0xfc, !PT ;  /* 0x0000000300007212 */ /* 0x000fc800078efcff */
[----:B------:R-:W-:Y:S02]  /*84e0*/  PRMT R2, R0, 0x7610, R2 ;  /* 0x0000761000027816 */ /* 0x000fe40000000002 */
.L_x_25960:
[----:B------:R-:W-:Y:S05]  /*84f0*/  BSYNC B0 ;  /* 0x0000000000007941 */ /* 0x000fea0003800000 */
.L_x_25959:
[----:B------:R-:W-:Y:S01]  /*8500*/  STG.E.U8 [R4.64], R2 ;  /* 0x0000000204007986 */ /* 0x000fe2000c101124 */
[----:B------:R-:W-:Y:S05]  /*8510*/  EXIT ;  /* 0x000000000000794d */ /* 0x000fea0003800000 */
.L_x_25957:
        /* <DEDUP_REMOVED lines=17> */
.L_x_25964:
[----:B------:R-:W-:-:S04]  /*8630*/  LOP3.LUT R2, R7, 0x80000000, RZ, 0xc0, !PT ;  /* 0x8000000007027812 */ /* 0x000fc800078ec0ff */
[----:B------:R-:W-:-:S04]  /*8640*/  SHF.R.U32.HI R3, RZ, 0x18, R2 ;  /* 0x00000018ff037819 */ /* 0x000fc80000011602 */
[----:B------:R-:W-:-:S04]  /*8650*/  LOP3.LUT R0, R0, R3, RZ, 0xfc, !PT ;  /* 0x0000000300007212 */ /* 0x000fc800078efcff */
[----:B------:R-:W-:Y:S02]  /*8660*/  PRMT R2, R0, 0x7610, R2 ;  /* 0x0000761000027816 */ /* 0x000fe40000000002 */
.L_x_25963:
[----:B------:R-:W-:Y:S05]  /*8670*/  BSYNC B0 ;  /* 0x0000000000007941 */ /* 0x000fea0003800000 */
.L_x_25962:
[----:B------:R-:W-:Y:S01]  /*8680*/  STG.E.U8 [R4.64], R2 ;  /* 0x0000000204007986 */ /* 0x000fe2000c101124 */
[----:B------:R-:W-:Y:S05]  /*8690*/  EXIT ;  /* 0x000000000000794d */ /* 0x000fea0003800000 */
.L_x_25956:
        /* <DEDUP_REMOVED lines=22> */
.L_x_25939:
        /* <DEDUP_REMOVED lines=20> */
.L_x_25966:
[----:B------:R-:W-:-:S06]  /*8940*/  PRMT R2, RZ, 0x5410, R18 ;  /* 0x00005410ff027816 */ /* 0x000fcc0000000012 */
[----:B------:R-:W0:Y:S02]  /*8950*/  F2I.U64.TRUNC R2, R2 ;  /* 0x0000000200027311 */ /* 0x000e24000020d800 */
[----:B0-----:R-:W-:Y:S01]  /*8960*/  STG.E.64 [R4.64], R2 ;  /* 0x0000000204007986 */ /* 0x001fe2000c101b24 */
[----:B------:R-:W-:Y:S05]  /*8970*/  EXIT ;  /* 0x000000000000794d */ /* 0x000fea0003800000 */
.L_x_25965:
[----:B------:R-:W-:-:S04]  /*8980*/  PRMT R18, RZ, 0x5410, R18 ;  /* 0x00005410ff127816 */ /* 0x000fc80000000012 */
[----:B------:R-:W0:Y:S02]  /*8990*/  F2I.FTZ.U32.TRUNC.NTZ R3, R18 ;  /* 0x0000001200037305 */ /* 0x000e24000021f000 */
[----:B0-----:R-:W-:Y:S01]  /*89a0*/  STG.E [R4.64], R3 ;  /* 0x0000000304007986 */ /* 0x001fe2000c101924 */
[----:B------:R-:W-:Y:S05]  /*89b0*/  EXIT ;  /* 0x000000000000794d */ /* 0x000fea0003800000 */
.L_x_25967:
        /* <DEDUP_REMOVED lines=12> */
.L_x_40192:


//--------------------- .text._ZN2at6native18elementwise_kernelILi128ELi4EZNS0_22gpu_kernel_impl_nocastINS0_13AUnaryFunctorIN3c108BFloat16ES5_S5_ZZZNS0_19maximum_kernel_cudaERNS_18TensorIteratorBaseEENKUlvE0_clEvENKUlvE2_clEvEUlS5_S5_E_EEEEvS7_RKT_EUliE_EEviT1_ --------------------------
	.section	.text._ZN2at6native18elementwise_kernelILi128ELi4EZNS0_22gpu_kernel_impl_nocastINS0_13AUnaryFunctorIN3c108BFloat16ES5_S5_ZZZNS0_19maximum_kernel_cudaERNS_18TensorIteratorBaseEENKUlvE0_clEvENKUlvE2_clEvEUlS5_S5_E_EEEEvS7_RKT_EUliE_EEviT1_,"ax",@progbits
	.sectioninfo	@"SHI_REGISTERS=12"
	.align	128
        .global         _ZN2at6native18elementwise_kernelILi128ELi4EZNS0_22gpu_kernel_impl_nocastINS0_13AUnaryFunctorIN3c108BFloat16ES5_S5_ZZZNS0_19maximum_kernel_cudaERNS_18TensorIteratorBaseEENKUlvE0_clEvENKUlvE2_clEvEUlS5_S5_E_EEEEvS7_RKT_EUliE_EEviT1_
        .type           _ZN2at6native18elementwise_kernelILi128ELi4EZNS0_22gpu_kernel_impl_nocastINS0_13AUnaryFunctorIN3c108BFloat16ES5_S5_ZZZNS0_19maximum_kernel_cudaERNS_18TensorIteratorBaseEENKUlvE0_clEvENKUlvE2_clEvEUlS5_S5_E_EEEEvS7_RKT_EUliE_EEviT1_,@function
        .size           _ZN2at6native18elementwise_kernelILi128ELi4EZNS0_22gpu_kernel_impl_nocastINS0_13AUnaryFunctorIN3c108BFloat16ES5_S5_ZZZNS0_19maximum_kernel_cudaERNS_18TensorIteratorBaseEENKUlvE0_clEvENKUlvE2_clEvEUlS5_S5_E_EEEEvS7_RKT_EUliE_EEviT1_,(.L_x_40193 - _ZN2at6native18elementwise_kernelILi128ELi4EZNS0_22gpu_kernel_impl_nocastINS0_13AUnaryFunctorIN3c108BFloat16ES5_S5_ZZZNS0_19maximum_kernel_cudaERNS_18TensorIteratorBaseEENKUlvE0_clEvENKUlvE2_clEvEUlS5_S5_E_EEEEvS7_RKT_EUliE_EEviT1_)
        .other          _ZN2at6native18elementwise_kernelILi128ELi4EZNS0_22gpu_kernel_impl_nocastINS0_13AUnaryFunctorIN3c108BFloat16ES5_S5_ZZZNS0_19maximum_kernel_cudaERNS_18TensorIteratorBaseEENKUlvE0_clEvENKUlvE2_clEvEUlS5_S5_E_EEEEvS7_RKT_EUliE_EEviT1_,@"STO_CUDA_ENTRY STV_DEFAULT"
_ZN2at6native18elementwise_kernelILi128ELi4EZNS0_22gpu_kernel_impl_nocastINS0_13AUnaryFunctorIN3c108BFloat16ES5_S5_ZZZNS0_19maximum_kernel_cudaERNS_18TensorIteratorBaseEENKUlvE0_clEvENKUlvE2_clEvEUlS5_S5_E_EEEEvS7_RKT_EUliE_EEviT1_:
.text._ZN2at6native18elementwise_kernelILi128ELi4EZNS0_22gpu_kernel_impl_nocastINS0_13AUnaryFunctorIN3c108BFloat16ES5_S5_ZZZNS0_19maximum_kernel_cudaERNS_18TensorIteratorBaseEENKUlvE0_clEvENKUlvE2_clEvEUlS5_S5_E_EEEEvS7_RKT_EUliE_EEviT1_:
        /* <DEDUP_REMOVED lines=238> */
.L_x_25970:
        /* <DEDUP_REMOVED lines=12> */
[----:B------:R-:W-:-:S04]  /*0fa0*/  @!P0 FMNMX.FTZ R3, R3, R4, !PT ;  /* 0x0000000403038209 */ /* 0x000fc80007810000 */
[----:B------:R-:W-:-:S04]  /*0fb0*/  @!P0 F2FP.BF16.PACK_AB R3, RZ, R3 ;  /* 0x00000003ff03823e */ /* 0x000fc800000010ff */
[----:B------:R-:W-:-:S04]  /*0fc0*/  @!P0 PRMT R9, R3, 0x7610, R9 ;  /* 0x0000761003098816 */ /* 0x000fc80000000009 */
[----:B------:R-:W-:-:S05]  /*0fd0*/  @P0 PRMT R9, R5, 0x7610, R9 ;  /* 0x0000761005090816 */ /* 0x000fca0000000009 */
.L_x_25971:
[----:B------:R0:W-:Y:S01]  /*0fe0*/  STG.E.U16 [R6.64], R9 ;  /* 0x0000000906007986 */ /* 0x0001e2000c101504 */
[----:B------:R-:W-:-:S03]  /*0ff0*/  IADD3 R2, R2, 0x80, RZ ;  /* 0x0000008002027810 */ /* 0x000fc60007ffe0ff */
.L_x_25969:
[----:B------:R-:W-:Y:S05]  /*1000*/  BSYNC B0 ;  /* 0x0000000000007941 */ /* 0x000fea0003800000 */
.L_x_25968:
        /* <DEDUP_REMOVED lines=231> */
.L_x_25974:
        /* <DEDUP_REMOVED lines=12> */
[----:B------:R-:W-:-:S04]  /*1f40*/  @!P0 FMNMX.FTZ R3, R8, R3, !PT ;  /* 0x0000000308038209 */ /* 0x000fc80007810000 */
[----:B------:R-:W-:-:S04]  /*1f50*/  @!P0 F2FP.BF16.PACK_AB R3, RZ, R3 ;  /* 0x00000003ff03823e */ /* 0x000fc800000010ff */
[----:B------:R-:W-:-:S05]  /*1f60*/  @P0 PRMT R3, R4, 0x7610, R3 ;  /* 0x0000761004030816 */ /* 0x000fca0000000003 */
.L_x_25975:
        /* <DEDUP_REMOVED lines=232> */
.L_x_25976:
        /* <DEDUP_REMOVED lines=12> */
[----:B------:R-:W-:-:S04]  /*2eb0*/  @!P0 FMNMX.FTZ R3, R8, R3, !PT ;  /* 0x0000000308038209 */ /* 0x000fc80007810000 */
[----:B------:R-:W-:-:S04]  /*2ec0*/  @!P0 F2FP.BF16.PACK_AB R3, RZ, R3 ;  /* 0x00000003ff03823e */ /* 0x000fc800000010ff */
[----:B------:R-:W-:-:S05]  /*2ed0*/  @P0 PRMT R3, R4, 0x7610, R3 ;  /* 0x0000761004030816 */ /* 0x000fca0000000003 */
.L_x_25977:
[----:B------:R0:W-:Y:S01]  /*2ee0*/  STG.E.U16 [R6.64], R3 ;  /* 0x0000000306007986 */ /* 0x0001e2000c101504 */
[----:B------:R-:W-:-:S03]  /*2ef0*/  IADD3 R2, R2, 0x80, RZ ;  /* 0x0000008002027810 */ /* 0x000fc60007ffe0ff */
.L_x_25973:
[----:B0-----:R-:W-:Y:S05]  /*2f00*/  BSYNC B0 ;  /* 0x0000000000007941 */ /* 0x001fea0003800000 */
.L_x_25972:
        /* <DEDUP_REMOVED lines=230> */
.L_x_25978:
        /* <DEDUP_REMOVED lines=11> */
[----:B------:R-:W-:-:S04]  /*3e20*/  @!P0 FMNMX.FTZ R0, R7, R0, !PT ;  /* 0x0000000007008209 */ /* 0x000fc80007810000 */
[----:B------:R-:W-:-:S04]  /*3e30*/  @!P0 F2FP.BF16.PACK_AB R0, RZ, R0 ;  /* 0x00000000ff00823e */ /* 0x000fc800000010ff */
[----:B------:R-:W-:-:S05]  /*3e40*/  @P0 PRMT R0, R2, 0x7610, R0 ;  /* 0x0000761002000816 */ /* 0x000fca0000000000 */
.L_x_25979:
[----:B------:R-:W-:Y:S01]  /*3e50*/  STG.E.U16 [R4.64], R0 ;  /* 0x0000000004007986 */ /* 0x000fe2000c101504 */
[----:B------:R-:W-:Y:S05]  /*3e60*/  EXIT ;  /* 0x000000000000794d */ /* 0x000fea0003800000 */
.L_x_25980:
        /* <DEDUP_REMOVED lines=9> */
.L_x_40193:


//--------------------- .text._ZN2at6native27unrolled_elementwise_kernelINS0_13AUnaryFunctorIN3c108BFloat16ES4_S4_ZZZNS0_19maximum_kernel_cudaERNS_18TensorIteratorBaseEENKUlvE0_clEvENKUlvE2_clEvEUlS4_S4_E_EESt5arrayIPcLm2EELi4E23TrivialOffsetCalculatorILi1EjESF_NS0_6memory15LoadWithoutCastENSG_16StoreWithoutCastEEEviT_T0_T2_T3_T4_T5_ --------------------------
	.section	.text._ZN2at6native27unrolled_elementwise_kernelINS0_13AUnaryFunctorIN3c108BFloat16ES4_S4_ZZZNS0_19maximum_kernel_cudaERNS_18TensorIteratorBaseEENKUlvE0_clEvENKUlvE2_clEvEUlS4_S4_E_EESt5arrayIPcLm2EELi4E23TrivialOffsetCalculatorILi1EjESF_NS0_6memory15LoadWithoutCastENSG_16StoreWithoutCastEEEviT_T0_T2_T3_T4_T5_,"ax",@progbits
	.sectioninfo	@"SHI_REGISTERS=20"
	.align	128
        .global         _ZN2at6native27unrolled_elementwise_kernelINS0_13AUnaryFunctorIN3c108BFloat16ES4_S4_ZZZNS0_19maximum_kernel_cudaERNS_18TensorIteratorBaseEENKUlvE0_clEvENKUlvE2_clEvEUlS4_S4_E_EESt5arrayIPcLm2EELi4E23TrivialOffsetCalculatorILi1EjESF_NS0_6memory15LoadWithoutCastENSG_16StoreWithoutCastEEEviT_T0_T2_T3_T4_T5_
        .type           _ZN2at6native27unrolled_elementwise_kernelINS0_13AUnaryFunctorIN3c108BFloat16ES4_S4_ZZZNS0_19maximum_kernel_cudaERNS_18TensorIteratorBaseEENKUlvE0_clEvENKUlvE2_clEvEUlS4_S4_E_EESt5arrayIPcLm2EELi4E23TrivialOffsetCalculatorILi1EjESF_NS0_6memory15LoadWithoutCastENSG_16StoreWithoutCastEEEviT_T0_T2_T3_T4_T5_,@function
        .size           _ZN2at6native27unrolled_elementwise_kernelINS0_13AUnaryFunctorIN3c108BFloat16ES4_S4_ZZZNS0_19maximum_kernel_cudaERNS_18TensorIteratorBaseEENKUlvE0_clEvENKUlvE2_clEvEUlS4_S4_E_EESt5arrayIPcLm2EELi4E23TrivialOffsetCalculatorILi1EjESF_NS0_6memory15LoadWithoutCastENSG_16StoreWithoutCastEEEviT_T0_T2_T3_T4_T5_,(.L_x_40194 - _ZN2at6native27unrolled_elementwise_kernelINS0_13AUnaryFunctorIN3c108BFloat16ES4_S4_ZZZNS0_19maximum_kernel_cudaERNS_18TensorIteratorBaseEENKUlvE0_clEvENKUlvE2_clEvEUlS4_S4_E_EESt5arrayIPcLm2EELi4E23TrivialOffsetCalculatorILi1EjESF_NS0_6memory15LoadWithoutCastENSG_16StoreWithoutCastEEEviT_T0_T2_T3_T4_T5_)
        .other          _ZN2at6native27unrolled_elementwise_kernelINS0_13AUnaryFunctorIN3c108BFloat16ES4_S4_ZZZNS0_19maximum_kernel_cudaERNS_18TensorIteratorBaseEENKUlvE0_clEvENKUlvE2_clEvEUlS4_S4_E_EESt5arrayIPcLm2EELi4E23TrivialOffsetCalculatorILi1EjESF_NS0_6memory15LoadWithoutCastENSG_16StoreWithoutCastEEEviT_T0_T2_T3_T4_T5_,@"STO_CUDA_ENTRY STV_DEFAULT"
_ZN2at6native27unrolled_elementwise_kernelINS0_13AUnaryFunctorIN3c108BFloat16ES4_S4_ZZZNS0_19maximum_kernel_cudaERNS_18TensorIteratorBaseEENKUlvE0_clEvENKUlvE2_clEvEUlS4_S4_E_EESt5arrayIPcLm2EELi4E23TrivialOffsetCalculatorILi1EjESF_NS0_6memory15LoadWithoutCastENSG_16StoreWithoutCastEEEviT_T0_T2_T3_T4_T5_:
.text._ZN2at6native27unrolled_elementwise_kernelINS0_13AUnaryFunctorIN3c108BFloat16ES4_S4_ZZZNS0_19maximum_kernel_cudaERNS_18TensorIteratorBaseEENKUlvE0_clEvENKUlvE2_clEvEUlS4_S4_E_EESt5arrayIPcLm2EELi4E23TrivialOffsetCalculatorILi1EjESF_NS0_6memory15LoadWithoutCastENSG_16StoreWithoutCastEEEviT_T0_T2_T3_T4_T5_:
        /* <DEDUP_REMOVED lines=64> */
.L_x_25982:
[----:B------:R-:W-:Y:S05]  /*0400*/  BSYNC B0 ;  /* 0x0000000000007941 */ /* 0x000fea0003800000 */
.L_x_25981:
        /* <DEDUP_REMOVED lines=13> */
.L_x_25984:
[----:B------:R-:W-:Y:S05]  /*04e0*/  BSYNC B0 ;  /* 0x0000000000007941 */ /* 0x000fea0003800000 */
.L_x_25983:
        /* <DEDUP_REMOVED lines=13> */
.L_x_25986:
[----:B------:R-:W-:Y:S05]  /*05c0*/  BSYNC B0 ;  /* 0x0000000000007941 */ /* 0x000fea0003800000 */
.L_x_25985:
[----:B------:R-:W-:Y:S01]  /*05d0*/  BSSY B0, `(.L_x_25987) ;  /* 0x0000007000007945 */ /* 0x000fe20003800000 */
[----:B------:R-:W-:Y:S05]  /*05e0*/  @P0 BRA `(.L_x_25988) ;  /* 0x0000005000000947 */ /* 0x000fea0003800000 */
[----:B-----5:R-:W-:-:S04]  /*05f0*/  PRMT R8, RZ, 0x5410, R6 ;  /* 0x00005410ff087816 */ /* 0x020fc80000000006 */
[----:B------:R-:W-:-:S13]  /*0600*/  FSETP.NEU.FTZ.AND P0, PT, R8, R8, PT ;  /* 0x000000080800720b */ /* 0x000fda0003f1d000 */
[----:B------:R-:W-:-:S04]  /*0610*/  @!P0 FMNMX.FTZ R8, R9, R8, !PT ;  /* 0x0000000809088209 */ /* 0x000fc80007810000 */
[----:B------:R-:W-:-:S04]  /*0620*/  @!P0 F2FP.BF16.PACK_AB R8, RZ, R8 ;  /* 0x00000008ff08823e */ /* 0x000fc800000010ff */
[----:B------:R-:W-:Y:S02]  /*0630*/  @P0 PRMT R8, R6, 0x7610, R8 ;  /* 0x0000761006080816 */ /* 0x000fe40000000008 */
.L_x_25988:
[----:B------:R-:W-:Y:S05]  /*0640*/  BSYNC B0 ;  /* 0x0000000000007941 */ /* 0x000fea0003800000 */
.L_x_25987:
        /* <DEDUP_REMOVED lines=13> */
.L_x_25990:
[----:B------:R-:W-:Y:S05]  /*0720*/  BSYNC B0 ;  /* 0x0000000000007941 */ /* 0x000fea0003800000 */
.L_x_25989:
[----:B------:R-:W-:-:S13]  /*0730*/  ISETP.GE.AND P0, PT, R7, R2, PT ;  /* 0x000000020700720c */ /* 0x000fda0003f06270 */
[----:B------:R-:W-:Y:S05]  /*0740*/  @P0 EXIT ;  /* 0x000000000000094d */ /* 0x000fea0003800000 */
[----:B------:R-:W-:Y:S02]  /*0750*/  IMAD R2, R0, 0x200, R7 ;  /* 0x0000020000027824 */ /* 0x000fe400078e0207 */
[----:B-----5:R-:W-:-:S04]  /*0760*/  IMAD.MOV.U32 R3, RZ, RZ, 0x2 ;  /* 0x00000002ff037424 */ /* 0x020fc800078e00ff */
[----:B------:R-:W-:-:S05]  /*0770*/  IMAD.WIDE.U32 R2, R2, R3, c[0x0][0x168] ;  /* 0x00005a0002027625 */ /* 0x000fca00078e0003 */
[----:B------:R-:W-:Y:S01]  /*0780*/  STG.E.U16 [R2.64], R8 ;  /* 0x0000000802007986 */ /* 0x000fe2000c101504 */
[----:B------:R-:W-:Y:S05]  /*0790*/  EXIT ;  /* 0x000000000000794d */ /* 0x000fea0003800000 */
.L_x_25991:
        /* <DEDUP_REMOVED lines=14> */
.L_x_40194:


//--------------------- .text._ZN2at6native29vectorized_elementwise_kernelILi2ENS0_13AUnaryFunctorIN3c108BFloat16ES4_S4_ZZZNS0_19maximum_kernel_cudaERNS_18TensorIteratorBaseEENKUlvE0_clEvENKUlvE2_clEvEUlS4_S4_E_EESt5arrayIPcLm2EEEEviT0_T1_ --------------------------
	.section	.text._ZN2at6native29vectorized_elementwise_kernelILi2ENS0_13AUnaryFunctorIN3c108BFloat16ES4_S4_ZZZNS0_19maximum_kernel_cudaERNS_18TensorIteratorBaseEENKUlvE0_clEvENKUlvE2_clEvEUlS4_S4_E_EESt5arrayIPcLm2EEEEviT0_T1_,"ax",@progbits
	.sectioninfo	@"SHI_REGISTERS=27"
	.align	128
        .global         _ZN2at6native29vectorized_elementwise_kernelILi2ENS0_13AUnaryFunctorIN3c108BFloat16ES4_S4_ZZZNS0_19maximum_kernel_cudaERNS_18TensorIteratorBaseEENKUlvE0_clEvENKUlvE2_clEvEUlS4_S4_E_EESt5arrayIPcLm2EEEEviT0_T1_
        .type           _ZN2at6native29vectorized_elementwise_kernelILi2ENS0_13AUnaryFunctorIN3c108BFloat16ES4_S4_ZZZNS0_19maximum_kernel_cudaERNS_18TensorIteratorBaseEENKUlvE0_clEvENKUlvE2_clEvEUlS4_S4_E_EESt5arrayIPcLm2EEEEviT0_T1_,@function
        .size           _ZN2at6native29vectorized_elementwise_kernelILi2ENS0_13AUnaryFunctorIN3c108BFloat16ES4_S4_ZZZNS0_19maximum_kernel_cudaERNS_18TensorIteratorBaseEENKUlvE0_clEvENKUlvE2_clEvEUlS4_S4_E_EESt5arrayIPcLm2EEEEviT0_T1_,(.L_x_40195 - _ZN2at6native29vectorized_elementwise_kernelILi2ENS0_13AUnaryFunctorIN3c108BFloat16ES4_S4_ZZZNS0_19maximum_kernel_cudaERNS_18TensorIteratorBaseEENKUlvE0_clEvENKUlvE2_clEvEUlS4_S4_E_EESt5arrayIPcLm2EEEEviT0_T1_)
        .other          _ZN2at6native29vectorized_elementwise_kernelILi2ENS0_13AUnaryFunctorIN3c108BFloat16ES4_S4_ZZZNS0_19maximum_kernel_cudaERNS_18TensorIteratorBaseEENKUlvE0_clEvENKUlvE2_clEvEUlS4_S4_E_EESt5arrayIPcLm2EEEEviT0_T1_,@"STO_CUDA_ENTRY STV_DEFAULT"
_ZN2at6native29vectorized_elementwise_kernelILi2ENS0_13AUnaryFunctorIN3c108BFloat16ES4_S4_ZZZNS0_19maximum_kernel_cudaERNS_18TensorIteratorBaseEENKUlvE0_clEvENKUlvE2_clEvEUlS4_S4_E_EESt5arrayIPcLm2EEEEviT0_T1_:
.text._ZN2at6native29vectorized_elementwise_kernelILi2ENS0_13AUnaryFunctorIN3c108BFloat16ES4_S4_ZZZNS0_19maximum_kernel_cudaERNS_18TensorIteratorBaseEENKUlvE0_clEvENKUlvE2_clEvEUlS4_S4_E_EESt5arrayIPcLm2EEEEviT0_T1_:
        /* <DEDUP_REMOVED lines=27> */
[----:B------:R-:W-:-:S04]  /*01b0*/  @!P1 FMNMX.FTZ R8, R5, R8, !PT ;  /* 0x0000000805089209 */ /* 0x000fc80007810000 */
[----:B------:R-:W-:-:S04]  /*01c0*/  @!P1 F2FP.BF16.PACK_AB R8, RZ, R8 ;  /* 0x00000008ff08923e */ /* 0x000fc800000010ff */
[----:B------:R-:W-:Y:S02]  /*01d0*/  @P1 PRMT R8, R9, 0x7610, R8 ;  /* 0x0000761009081816 */ /* 0x000fe40000000008 */
.L_x_25993:
[----:B0-----:R-:W-:Y:S05]  /*01e0*/  @P0 BRA `(.L_x_25994) ;  /* 0x0000006000000947 */ /* 0x001fea0003800000 */
[----:B-----5:R-:W-:-:S04]  /*01f0*/  PRMT R10, RZ, 0x7610, R9 ;  /* 0x00007610ff0a7816 */ /* 0x020fc80000000009 */
[----:B------:R-:W-:-:S13]  /*0200*/  FSETP.NEU.FTZ.AND P1, PT, R10, R10, PT ;  /* 0x0000000a0a00720b */ /* 0x000fda0003f3d000 */
[----:B------:R-:W-:-:S04]  /*0210*/  @!P1 FMNMX.FTZ R10, R5, R10, !PT ;  /* 0x0000000a050a9209 */ /* 0x000fc80007810000 */
[----:B------:R-:W-:-:S04]  /*0220*/  @!P1 F2FP.BF16.PACK_AB R10, RZ, R10 ;  /* 0x0000000aff0a923e */ /* 0x000fc800000010ff */
[----:B------:R-:W-:-:S04]  /*0230*/  @!P1 PRMT R7, R10, 0x7610, R7 ;  /* 0x000076100a079816 */ /* 0x000fc80000000007 */
[----:B------:R-:W-:Y:S02]  /*0240*/  @P1 PRMT R7, R9, 0x7632, R7 ;  /* 0x0000763209071816 */ /* 0x000fe40000000007 */
.L_x_25994:
[----:B-----5:R-:W-:Y:S02]  /*0250*/  IMAD.U32 R9, RZ, RZ, UR6 ;  /* 0x00000006ff097e24 */ /* 0x020fe4000f8e00ff */
[----:B------:R-:W-:Y:S01]  /*0260*/  IMAD.U32 R10, RZ, RZ, UR6 ;  /* 0x00000006ff0a7e24 */ /* 0x000fe2000f8e00ff */
[----:B------:R-:W-:Y:S05]  /*0270*/  @P0 BRA `(.L_x_25995) ;  /* 0x0000005000000947 */ /* 0x000fea0003800000 */
[----:B------:R-:W-:-:S04]  /*0280*/  PRMT R10, RZ, 0x5410, R13 ;  /* 0x00005410ff0a7816 */ /* 0x000fc8000000000d */
[----:B------:R-:W-:-:S13]  /*0290*/  FSETP.NEU.FTZ.AND P1, PT, R10, R10, PT ;  /* 0x0000000a0a00720b */ /* 0x000fda0003f3d000 */
[----:B------:R-:W-:-:S04]  /*02a0*/  @!P1 FMNMX.FTZ R10, R5, R10, !PT ;  /* 0x0000000a050a9209 */ /* 0x000fc80007810000 */
[----:B------:R-:W-:-:S04]  /*02b0*/  @!P1 F2FP.BF16.PACK_AB R10, RZ, R10 ;  /* 0x0000000aff0a923e */ /* 0x000fc800000010ff */
[----:B------:R-:W-:Y:S02]  /*02c0*/  @P1 PRMT R10, R13, 0x7610, R10 ;  /* 0x000076100d0a1816 */ /* 0x000fe4000000000a */
.L_x_25995:
[----:B------:R-:W-:Y:S05]  /*02d0*/  @P0 BRA `(.L_x_25996) ;  /* 0x0000006000000947 */ /* 0x000fea0003800000 */
[----:B------:R-:W-:-:S04]  /*02e0*/  PRMT R12, RZ, 0x7610, R13 ;  /* 0x00007610ff0c7816 */ /* 0x000fc8000000000d */
[----:B------:R-:W-:-:S13]  /*02f0*/  FSETP.NEU.FTZ.AND P1, PT, R12, R12, PT ;  /* 0x0000000c0c00720b */ /* 0x000fda0003f3d000 */
[----:B------:R-:W-:-:S04]  /*0300*/  @!P1 FMNMX.FTZ R12, R5, R12, !PT ;  /* 0x0000000c050c9209 */ /* 0x000fc80007810000 */
[----:B------:R-:W-:-:S04]  /*0310*/  @!P1 F2FP.BF16.PACK_AB R12, RZ, R12 ;  /* 0x0000000cff0c923e */ /* 0x000fc800000010ff */
[----:B------:R-:W-:-:S04]  /*0320*/  @!P1 PRMT R9, R12, 0x7610, R9 ;  /* 0x000076100c099816 */ /* 0x000fc80000000009 */
[----:B------:R-:W-:Y:S02]  /*0330*/  @P1 PRMT R9, R13, 0x7632, R9 ;  /* 0x000076320d091816 */ /* 0x000fe40000000009 */
.L_x_25996:
[----:B------:R-:W-:Y:S02]  /*0340*/  IMAD.U32 R14, RZ, RZ, UR6 ;  /* 0x00000006ff0e7e24 */ /* 0x000fe4000f8e00ff */
[----:B------:R-:W-:Y:S01]  /*0350*/  IMAD.U32 R11, RZ, RZ, UR6 ;  /* 0x00000006ff0b7e24 */ /* 0x000fe2000f8e00ff */
[----:B------:R-:W-:Y:S05]  /*0360*/  @P0 BRA `(.L_x_25997) ;  /* 0x0000006000000947 */ /* 0x000fea0003800000 */
[----:B------:R-:W-:-:S04]  /*0370*/  PRMT R12, RZ, 0x5410, R6 ;  /* 0x00005410ff0c7816 */ /* 0x000fc80000000006 */
[----:B------:R-:W-:-:S13]  /*0380*/  FSETP.NEU.FTZ.AND P1, PT, R12, R12, PT ;  /* 0x0000000c0c00720b */ /* 0x000fda0003f3d000 */
[----:B------:R-:W-:-:S04]  /*0390*/  @!P1 FMNMX.FTZ R12, R5, R12, !PT ;  /* 0x0000000c050c9209 */ /* 0x000fc80007810000 */
[----:B------:R-:W-:-:S04]  /*03a0*/  @!P1 F2FP.BF16.PACK_AB R12, RZ, R12 ;  /* 0x0000000cff0c923e */ /* 0x000fc800000010ff */
[----:B------:R-:W-:-:S04]  /*03b0*/  @!P1 PRMT R11, R12, 0x7610, R11 ;  /* 0x000076100c0b9816 */ /* 0x000fc8000000000b */
[----:B------:R-:W-:Y:S02]  /*03c0*/  @P1 PRMT R11, R6, 0x7610, R11 ;  /* 0x00007610060b1816 */ /* 0x000fe4000000000b */
.L_x_25997:
[----:B------:R-:W-:Y:S05]  /*03d0*/  @P0 BRA `(.L_x_25998) ;  /* 0x0000006000000947 */ /* 0x000fea0003800000 */
[----:B------:R-:W-:-:S04]  /*03e0*/  PRMT R6, RZ, 0x7610, R6 ;  /* 0x00007610ff067816 */ /* 0x000fc80000000006 */
[----:B------:R-:W-:-:S13]  /*03f0*/  FSETP.NEU.FTZ.AND P1, PT, R6, R6, PT ;  /* 0x000000060600720b */ /* 0x000fda0003f3d000 */
[----:B------:R-:W-:-:S04]  /*0400*/  @!P1 FMNMX.FTZ R12, R5, R6, !PT ;  /* 0x00000006050c9209 */ /* 0x000fc80007810000 */
[----:B------:R-:W-:-:S04]  /*0410*/  @!P1 F2FP.BF16.PACK_AB R12, RZ, R12 ;  /* 0x0000000cff0c923e */ /* 0x000fc800000010ff */
[----:B------:R-:W-:-:S04]  /*0420*/  @!P1 PRMT R14, R12, 0x7610, R14 ;  /* 0x000076100c0e9816 */ /* 0x000fc8000000000e */
[----:B------:R-:W-:Y:S02]  /*0430*/  @P1 PRMT R14, R6, 0x7632, R14 ;  /* 0x00007632060e1816 */ /* 0x000fe4000000000e */
.L_x_25998:
        /* <DEDUP_REMOVED lines=8> */
.L_x_25999:
[----:B------:R-:W-:Y:S05]  /*04c0*/  @P0 BRA `(.L_x_26000) ;  /* 0x0000005000000947 */ /* 0x000fea0003800000 */
[----:B------:R-:W-:-:S04]  /*04d0*/  PRMT R0, RZ, 0x7610, R4 ;  /* 0x00007610ff007816 */ /* 0x000fc80000000004 */
[----:B------:R-:W-:-:S13]  /*04e0*/  FSETP.NEU.FTZ.AND P0, PT, R0, R0, PT ;  /* 0x000000000000720b */ /* 0x000fda0003f1d000 */
[----:B------:R-:W-:-:S04]  /*04f0*/  @!P0 FMNMX.FTZ R0, R5, R0, !PT ;  /* 0x0000000005008209 */ /* 0x000fc80007810000 */
[----:B------:R-:W-:-:S04]  /*0500*/  @!P0 F2FP.BF16.PACK_AB R0, RZ, R0 ;  /* 0x00000000ff00823e */ /* 0x000fc800000010ff */
[----:B------:R-:W-:Y:S02]  /*0510*/  @P0 PRMT R0, R4, 0x7632, R0 ;  /* 0x0000763204000816 */ /* 0x000fe40000000000 */
.L_x_26000:
        /* <DEDUP_REMOVED lines=9> */
.L_x_25992:
        /* <DEDUP_REMOVED lines=81> */
.L_x_26002:
[----:B-1----:R-:W-:Y:S05]  /*0ac0*/  BSYNC B0 ;  /* 0x0000000000007941 */ /* 0x002fea0003800000 */
.L_x_26001:
        /* <DEDUP_REMOVED lines=17> */
.L_x_26004:
[----:B------:R-:W-:Y:S05]  /*0be0*/  BSYNC B0 ;  /* 0x0000000000007941 */ /* 0x000fea0003800000 */
.L_x_26003:
        /* <DEDUP_REMOVED lines=16> */
[----:B------:R-:W-:Y:S02]  /*0cf0*/  @P5 PRMT R13, R21, 0x7610, R13 ;  /* 0x00007610150d5816 */ /* 0x000fe4000000000d */
.L_x_26006:
[----:B------:R-:W-:Y:S05]  /*0d00*/  BSYNC B0 ;  /* 0x0000000000007941 */ /* 0x000fea0003800000 */
.L_x_26005:
        /* <DEDUP_REMOVED lines=12> */
.L_x_26008:
[----:B------:R-:W-:Y:S05]  /*0dd0*/  BSYNC B0 ;  /* 0x0000000000007941 */ /* 0x000fea0003800000 */
.L_x_26007:
        /* <DEDUP_REMOVED lines=12> */
.L_x_26010:
[----:B------:R-:W-:Y:S05]  /*0ea0*/  BSYNC B0 ;  /* 0x0000000000007941 */ /* 0x000fea0003800000 */
.L_x_26009:
        /* <DEDUP_REMOVED lines=12> */
.L_x_26012:
[----:B------:R-:W-:Y:S05]  /*0f70*/  BSYNC B0 ;  /* 0x0000000000007941 */ /* 0x000fea0003800000 */
.L_x_26011:
        /* <DEDUP_REMOVED lines=12> */
.L_x_26014:
[----:B------:R-:W-:Y:S05]  /*1040*/  BSYNC B0 ;  /* 0x0000000000007941 */ /* 0x000fea0003800000 */
.L_x_26013:
[----:B------:R-:W-:Y:S01]  /*1050*/  BSSY B0, `(.L_x_26015) ;  /* 0x0000008000007945 */ /* 0x000fe20003800000 */
[----:B------:R-:W-:Y:S05]  /*1060*/  @P0 BRA `(.L_x_26016) ;  /* 0x0000006000000947 */ /* 0x000fea0003800000 */
[----:B------:R-:W-:-:S04]  /*1070*/  PRMT R9, RZ, 0x5410, R15 ;  /* 0x00005410ff097816 */ /* 0x000fc8000000000f */
[----:B------:R-:W-:-:S13]  /*1080*/  FSETP.NEU.FTZ.AND P0, PT, R9, R9, PT ;  /* 0x000000090900720b */ /* 0x000fda0003f1d000 */
[----:B------:R-:W-:-:S04]  /*1090*/  @!P0 FMNMX.FTZ R9, R10, R9, !PT ;  /* 0x000000090a098209 */ /* 0x000fc80007810000 */
[----:B------:R-:W-:-:S04]  /*10a0*/  @!P0 F2FP.BF16.PACK_AB R9, RZ, R9 ;  /* 0x00000009ff09823e */ /* 0x000fc800000010ff */
[----:B------:R-:W-:-:S04]  /*10b0*/  @!P0 PRMT R0, R9, 0x7610, R0 ;  /* 0x0000761009008816 */ /* 0x000fc80000000000 */
[----:B------:R-:W-:Y:S02]  /*10c0*/  @P0 PRMT R0, R15, 0x7610, R0 ;  /* 0x000076100f000816 */ /* 0x000fe40000000000 */
.L_x_26016:
[----:B------:R-:W-:Y:S05]  /*10d0*/  BSYNC B0 ;  /* 0x0000000000007941 */ /* 0x000fea0003800000 */
.L_x_26015:
        /* <DEDUP_REMOVED lines=18> */
.L_x_26019:
[----:B0-----:R-:W-:-:S13]  /*1200*/  ISETP.GE.AND P0, PT, R8, R7, PT ;  /* 0x000000070800720c */ /* 0x001fda0003f06270 */
[----:B------:R-:W-:Y:S05]  /*1210*/  @P0 BRA `(.L_x_26021) ;  /* 0x000000c000000947 */ /* 0x000fea0003800000 */
[----:B------:R-:W-:Y:S01]  /*1220*/  IMAD.IADD R4, R2, 0x1, R8 ;  /* 0x0000000102047824 */ /* 0x000fe200078e0208 */
[----:B------:R-:W-:Y:S01]  /*1230*/  IADD3 R8, R8, 0x80, RZ ;  /* 0x0000008008087810 */ /* 0x000fe20007ffe0ff */
[----:B------:R-:W-:-:S04]  /*1240*/  IMAD.MOV.U32 R5, RZ, RZ, 0x2 ;  /* 0x00000002ff057424 */ /* 0x000fc800078e00ff */
[----:B------:R-:W-:-:S05]  /*1250*/  IMAD.WIDE.U32 R4, R4, R5, c[0x0][0x168] ;  /* 0x00005a0004047625 */ /* 0x000fca00078e0005 */
[----:B------:R0:W-:Y:S02]  /*1260*/  STG.E.U16 [R4.64], R16 ;  /* 0x0000001004007986 */ /* 0x0001e4000c101504 */
.L_x_26020:
[----:B------:R-:W-:-:S13]  /*1270*/  ISETP.GE.AND P0, PT, R8, R7, PT ;  /* 0x000000070800720c */ /* 0x000fda0003f06270 */
[----:B------:R-:W-:Y:S05]  /*1280*/  @P0 BRA `(.L_x_26022) ;  /* 0x000000d000000947 */ /* 0x000fea0003800000 */
[----:B0-----:R-:W-:Y:S01]  /*1290*/  IMAD.IADD R4, R2, 0x1, R8 ;  /* 0x0000000102047824 */ /* 0x001fe200078e0208 */
[----:B------:R-:W-:Y:S01]  /*12a0*/  IADD3 R8, R8, 0x80, RZ ;  /* 0x0000008008087810 */ /* 0x000fe20007ffe0ff */
[----:B------:R-:W-:-:S04]  /*12b0*/  IMAD.MOV.U32 R5, RZ, RZ, 0x2 ;  /* 0x00000002ff057424 */ /* 0x000fc800078e00ff */
[----:B------:R-:W-:-:S05]  /*12c0*/  IMAD.WIDE.U32 R4, R4, R5, c[0x0][0x168] ;  /* 0x00005a0004047625 */ /* 0x000fca00078e0005 */
[----:B------:R0:W-:Y:S02]  /*12d0*/  STG.E.U16 [R4.64], R6 ;  /* 0x0000000604007986 */ /* 0x0001e4000c101504 */
.L_x_26021:
        /* <DEDUP_REMOVED lines=8> */
.L_x_26022:
[----:B------:R-:W-:Y:S05]  /*1360*/  BSYNC B1 ;  /* 0x0000000000017941 */ /* 0x000fea0003800000 */
.L_x_26018:
[----:B------:R-:W-:-:S13]  /*1370*/  ISETP.GE.AND P0, PT, R8, R7, PT ;  /* 0x000000070800720c */ /* 0x000fda0003f06270 */
[----:B0-----:R-:W-:Y:S01]  /*1380*/  @!P0 IMAD.IADD R4, R2, 0x1, R8 ;  /* 0x0000000102048824 */ /* 0x001fe200078e0208 */
[----:B------:R-:W-:Y:S01]  /*1390*/  @!P0 IADD3 R8, R8, 0x80, RZ ;  /* 0x0000008008088810 */ /* 0x000fe20007ffe0ff */
[----:B------:R-:W-:-:S04]  /*13a0*/  @!P0 IMAD.MOV.U32 R5, RZ, RZ, 0x2 ;  /* 0x00000002ff058424 */ /* 0x000fc800078e00ff */
[----:B------:R-:W-:-:S05]  /*13b0*/  @!P0 IMAD.WIDE.U32 R4, R4, R5, c[0x0][0x168] ;  /* 0x00005a0004048625 */ /* 0x000fca00078e0005 */
[----:B------:R0:W-:Y:S02]  /*13c0*/  @!P0 STG.E.U16 [R4.64], R14 ;  /* 0x0000000e04008986 */ /* 0x0001e4000c101504 */
.L_x_26023:
[----:B------:R-:W-:Y:S05]  /*13d0*/  BSYNC B0 ;  /* 0x0000000000007941 */ /* 0x000fea0003800000 */
.L_x_26017:
        /* <DEDUP_REMOVED lines=8> */
.L_x_26024:
        /* <DEDUP_REMOVED lines=10> */
.L_x_40195:


//--------------------- .text._ZN2at6native29vectorized_elementwise_kernelILi4ENS0_13AUnaryFunctorIN3c108BFloat16ES4_S4_ZZZNS0_19maximum_kernel_cudaERNS_18TensorIteratorBaseEENKUlvE0_clEvENKUlvE2_clEvEUlS4_S4_E_EESt5arrayIPcLm2EEEEviT0_T1_ --------------------------
	.section	.text._ZN2at6native29vectorized_elementwise_kernelILi4ENS0_13AUnaryFunctorIN3c108BFloat16ES4_S4_ZZZNS0_19maximum_kernel_cudaERNS_18TensorIteratorBaseEENKUlvE0_clEvENKUlvE2_clEvEUlS4_S4_E_EESt5arrayIPcLm2EEEEviT0_T1_,"ax",@progbits
	.sectioninfo	@"SHI_REGISTERS=27"
	.align	128
        .global         _ZN2at6native29vectorized_elementwise_kernelILi4ENS0_13AUnaryFunctorIN3c108BFloat16ES4_S4_ZZZNS0_19maximum_kernel_cudaERNS_18TensorIteratorBaseEENKUlvE0_clEvENKUlvE2_clEvEUlS4_S4_E_EESt5arrayIPcLm2EEEEviT0_T1_
        .type           _ZN2at6native29vectorized_elementwise_kernelILi4ENS0_13AUnaryFunctorIN3c108BFloat16ES4_S4_ZZZNS0_19maximum_kernel_cudaERNS_18TensorIteratorBaseEENKUlvE0_clEvENKUlvE2_clEvEUlS4_S4_E_EESt5arrayIPcLm2EEEEviT0_T1_,@function
        .size           _ZN2at6native29vectorized_elementwise_kernelILi4ENS0_13AUnaryFunctorIN3c108BFloat16ES4_S4_ZZZNS0_19maximum_kernel_cudaERNS_18TensorIteratorBaseEENKUlvE0_clEvENKUlvE2_clEvEUlS4_S4_E_EESt5arrayIPcLm2EEEEviT0_T1_,(.L_x_40196 - _ZN2at6native29vectorized_elementwise_kernelILi4ENS0_13AUnaryFunctorIN3c108BFloat16ES4_S4_ZZZNS0_19maximum_kernel_cudaERNS_18TensorIteratorBaseEENKUlvE0_clEvENKUlvE2_clEvEUlS4_S4_E_EESt5arrayIPcLm2EEEEviT0_T1_)
        .other          _ZN2at6native29vectorized_elementwise_kernelILi4ENS0_13AUnaryFunctorIN3c108BFloat16ES4_S4_ZZZNS0_19maximum_kernel_cudaERNS_18TensorIteratorBaseEENKUlvE0_clEvENKUlvE2_clEvEUlS4_S4_E_EESt5arrayIPcLm2EEEEviT0_T1_,@"STO_CUDA_ENTRY STV_DEFAULT"
_ZN2at6native29vectorized_elementwise_kernelILi4ENS0_13AUnaryFunctorIN3c108BFloat16ES4_S4_ZZZNS0_19maximum_kernel_cudaERNS_18TensorIteratorBaseEENKUlvE0_clEvENKUlvE2_clEvEUlS4_S4_E_EESt5arrayIPcLm2EEEEviT0_T1_:
.text._ZN2at6native29vectorized_elementwise_kernelILi4ENS0_13AUnaryFunctorIN3c108BFloat16ES4_S4_ZZZNS0_19maximum_kernel_cudaERNS_18TensorIteratorBaseEENKUlvE0_clEvENKUlvE2_clEvEUlS4_S4_E_EESt5arrayIPcLm2EEEEviT0_T1_:
        /* <DEDUP_REMOVED lines=27> */
[----:B------:R-:W-:-:S04]  /*01b0*/  @!P1 PRMT R8, R9, 0x7610, R8 ;  /* 0x0000761009089816 */ /* 0x000fc80000000008 */
[----:B------:R-:W-:Y:S02]  /*01c0*/  @P1 PRMT R8, R4, 0x7610, R8 ;  /* 0x0000761004081816 */ /* 0x000fe40000000008 */
.L_x_26026:
[----:B0-----:R-:W-:Y:S05]  /*01d0*/  @P0 BRA `(.L_x_26027) ;  /* 0x0000005000000947 */ /* 0x001fea0003800000 */
[----:B-----5:R-:W-:-:S04]  /*01e0*/  PRMT R7, RZ, 0x7610, R4 ;  /* 0x00007610ff077816 */ /* 0x020fc80000000004 */
[----:B------:R-:W-:-:S13]  /*01f0*/  FSETP.NEU.FTZ.AND P1, PT, R7, R7, PT ;  /* 0x000000070700720b */ /* 0x000fda0003f3d000 */
[----:B------:R-:W-:-:S04]  /*0200*/  @!P1 FMNMX.FTZ R7, R6, R7, !PT ;  /* 0x0000000706079209 */ /* 0x000fc80007810000 */
[----:B------:R-:W-:-:S04]  /*0210*/  @!P1 F2FP.BF16.PACK_AB R7, RZ, R7 ;  /* 0x00000007ff07923e */ /* 0x000fc800000010ff */
[----:B------:R-:W-:Y:S02]  /*0220*/  @P1 PRMT R7, R4, 0x7632, R7 ;  /* 0x0000763204071816 */ /* 0x000fe40000000007 */
.L_x_26027:
        /* <DEDUP_REMOVED lines=8> */
.L_x_26028:
[----:B------:R-:W-:Y:S05]  /*02b0*/  @P0 BRA `(.L_x_26029) ;  /* 0x0000005000000947 */ /* 0x000fea0003800000 */
[----:B------:R-:W-:-:S04]  /*02c0*/  PRMT R5, RZ, 0x7610, R5 ;  /* 0x00007610ff057816 */ /* 0x000fc80000000005 */
[----:B------:R-:W-:-:S13]  /*02d0*/  FSETP.NEU.FTZ.AND P1, PT, R5, R5, PT ;  /* 0x000000050500720b */ /* 0x000fda0003f3d000 */
[----:B------:R-:W-:-:S04]  /*02e0*/  @!P1 FMNMX.FTZ R4, R6, R5, !PT ;  /* 0x0000000506049209 */ /* 0x000fc80007810000 */
[----:B------:R-:W-:-:S04]  /*02f0*/  @!P1 F2FP.BF16.PACK_AB R4, RZ, R4 ;  /* 0x00000004ff04923e */ /* 0x000fc800000010ff */
[----:B------:R-:W-:Y:S02]  /*0300*/  @P1 PRMT R4, R5, 0x7632, R4 ;  /* 0x0000763205041816 */ /* 0x000fe40000000004 */
.L_x_26029:
[----:B------:R-:W-:Y:S02]  /*0310*/  IMAD.U32 R10, RZ, RZ, UR6 ;  /* 0x00000006ff0a7e24 */ /* 0x000fe4000f8e00ff */
[----:B------:R-:W-:Y:S02]  /*0320*/  IMAD.U32 R15, RZ, RZ, UR6 ;  /* 0x00000006ff0f7e24 */ /* 0x000fe4000f8e00ff */
[----:B------:R-:W-:Y:S01]  /*0330*/  IMAD.U32 R5, RZ, RZ, UR6 ;  /* 0x00000006ff057e24 */ /* 0x000fe2000f8e00ff */
[----:B------:R-:W-:Y:S05]  /*0340*/  @P0 BRA `(.L_x_26030) ;  /* 0x0000005000000947 */ /* 0x000fea0003800000 */
[----:B------:R-:W-:-:S04]  /*0350*/  PRMT R5, RZ, 0x5410, R12 ;  /* 0x00005410ff057816 */ /* 0x000fc8000000000c */
[----:B------:R-:W-:-:S13]  /*0360*/  FSETP.NEU.FTZ.AND P1, PT, R5, R5, PT ;  /* 0x000000050500720b */ /* 0x000fda0003f3d000 */
[----:B------:R-:W-:-:S04]  /*0370*/  @!P1 FMNMX.FTZ R5, R6, R5, !PT ;  /* 0x0000000506059209 */ /* 0x000fc80007810000 */
[----:B------:R-:W-:-:S04]  /*0380*/  @!P1 F2FP.BF16.PACK_AB R5, RZ, R5 ;  /* 0x00000005ff05923e */ /* 0x000fc800000010ff */
[----:B------:R-:W-:Y:S02]  /*0390*/  @P1 PRMT R5, R12, 0x7610, R5 ;  /* 0x000076100c051816 */ /* 0x000fe40000000005 */
.L_x_26030:
[----:B------:R-:W-:Y:S05]  /*03a0*/  @P0 BRA `(.L_x_26031) ;  /* 0x0000006000000947 */ /* 0x000fea0003800000 */
[----:B------:R-:W-:-:S04]  /*03b0*/  PRMT R11, RZ, 0x7610, R12 ;  /* 0x00007610ff0b7816 */ /* 0x000fc8000000000c */
[----:B------:R-:W-:-:S13]  /*03c0*/  FSETP.NEU.FTZ.AND P1, PT, R11, R11, PT ;  /* 0x0000000b0b00720b */ /* 0x000fda0003f3d000 */
[----:B------:R-:W-:-:S04]  /*03d0*/  @!P1 FMNMX.FTZ R11, R6, R11, !PT ;  /* 0x0000000b060b9209 */ /* 0x000fc80007810000 */
[----:B------:R-:W-:-:S04]  /*03e0*/  @!P1 F2FP.BF16.PACK_AB R11, RZ, R11 ;  /* 0x0000000bff0b923e */ /* 0x000fc800000010ff */
[----:B------:R-:W-:-:S04]  /*03f0*/  @!P1 PRMT R10, R11, 0x7610, R10 ;  /* 0x000076100b0a9816 */ /* 0x000fc8000000000a */
[----:B------:R-:W-:Y:S02]  /*0400*/  @P1 PRMT R10, R12, 0x7632, R10 ;  /* 0x000076320c0a1816 */ /* 0x000fe4000000000a */
.L_x_26031:
[----:B------:R-:W-:Y:S05]  /*0410*/  @P0 BRA `(.L_x_26032) ;  /* 0x0000006000000947 */ /* 0x000fea0003800000 */
[----:B------:R-:W-:-:S04]  /*0420*/  PRMT R11, RZ, 0x5410, R13 ;  /* 0x00005410ff0b7816 */ /* 0x000fc8000000000d */
[----:B------:R-:W-:-:S13]  /*0430*/  FSETP.NEU.FTZ.AND P1, PT, R11, R11, PT ;  /* 0x0000000b0b00720b */ /* 0x000fda0003f3d000 */
[----:B------:R-:W-:-:S04]  /*0440*/  @!P1 FMNMX.FTZ R11, R6, R11, !PT ;  /* 0x0000000b060b9209 */ /* 0x000fc80007810000 */
[----:B------:R-:W-:-:S04]  /*0450*/  @!P1 F2FP.BF16.PACK_AB R11, RZ, R11 ;  /* 0x0000000bff0b923e */ /* 0x000fc800000010ff */
[----:B------:R-:W-:-:S04]  /*0460*/  @!P1 PRMT R15, R11, 0x7610, R15 ;  /* 0x000076100b0f9816 */ /* 0x000fc8000000000f */
[----:B------:R-:W-:Y:S02]  /*0470*/  @P1 PRMT R15, R13, 0x7610, R15 ;  /* 0x000076100d0f1816 */ /* 0x000fe4000000000f */
.L_x_26032:
[----:B------:R-:W-:Y:S05]  /*0480*/  @P0 BRA `(.L_x_26033) ;  /* 0x0000006000000947 */ /* 0x000fea0003800000 */
[----:B------:R-:W-:-:S04]  /*0490*/  PRMT R11, RZ, 0x7610, R13 ;  /* 0x00007610ff0b7816 */ /* 0x000fc8000000000d */
[----:B------:R-:W-:-:S13]  /*04a0*/  FSETP.NEU.FTZ.AND P0, PT, R11, R11, PT ;  /* 0x0000000b0b00720b */ /* 0x000fda0003f1d000 */
[----:B------:R-:W-:-:S04]  /*04b0*/  @!P0 FMNMX.FTZ R6, R6, R11, !PT ;  /* 0x0000000b06068209 */ /* 0x000fc80007810000 */
[----:B------:R-:W-:-:S04]  /*04c0*/  @!P0 F2FP.BF16.PACK_AB R6, RZ, R6 ;  /* 0x00000006ff06823e */ /* 0x000fc800000010ff */
[----:B------:R-:W-:-:S04]  /*04d0*/  @!P0 PRMT R0, R6, 0x7610, R0 ;  /* 0x0000761006008816 */ /* 0x000fc80000000000 */
[----:B------:R-:W-:Y:S02]  /*04e0*/  @P0 PRMT R0, R13, 0x7632, R0 ;  /* 0x000076320d000816 */ /* 0x000fe40000000000 */
.L_x_26033:
[----:B------:R-:W-:Y:S02]  /*04f0*/  PRMT R8, R8, 0x5410, R7 ;  /* 0x0000541008087816 */ /* 0x000fe40000000007 */
[----:B------:R-:W-:Y:S02]  /*0500*/  PRMT R9, R9, 0x5410, R4 ;  /* 0x0000541009097816 */ /* 0x000fe40000000004 */
[----:B------:R-:W-:Y:S02]  /*0510*/  PRMT R10, R5, 0x5410, R10 ;  /* 0x00005410050a7816 */ /* 0x000fe4000000000a */
[----:B------:R-:W-:Y:S01]  /*0520*/  PRMT R11, R15, 0x5410, R0 ;  /* 0x000054100f0b7816 */ /* 0x000fe20000000000 */
[----:B------:R-:W-:Y:S04]  /*0530*/  STG.E.64 [R2.64], R8 ;  /* 0x0000000802007986 */ /* 0x000fe8000c101b04 */
[----:B------:R-:W-:Y:S01]  /*0540*/  STG.E.64 [R2.64+0x400], R10 ;  /* 0x0004000a02007986 */ /* 0x000fe2000c101b04 */
[----:B------:R-:W-:Y:S05]  /*0550*/  EXIT ;  /* 0x000000000000794d */ /* 0x000fea0003800000 */
.L_x_26025:
        /* <DEDUP_REMOVED lines=81> */
.L_x_26035:
[----:B-1----:R-:W-:Y:S05]  /*0a70*/  BSYNC B0 ;  /* 0x0000000000007941 */ /* 0x002fea0003800000 */
.L_x_26034:
        /* <DEDUP_REMOVED lines=17> */
.L_x_26037:
[----:B------:R-:W-:Y:S05]  /*0b90*/  BSYNC B0 ;  /* 0x0000000000007941 */ /* 0x000fea0003800000 */
.L_x_26036:
        /* <DEDUP_REMOVED lines=17> */
.L_x_26039:
[----:B------:R-:W-:Y:S05]  /*0cb0*/  BSYNC B0 ;  /* 0x0000000000007941 */ /* 0x000fea0003800000 */
.L_x_26038:
        /* <DEDUP_REMOVED lines=12> */
.L_x_26041:
[----:B------:R-:W-:Y:S05]  /*0d80*/  BSYNC B0 ;  /* 0x0000000000007941 */ /* 0x000fea0003800000 */
.L_x_26040:
        /* <DEDUP_REMOVED lines=12> */
.L_x_26043:
[----:B------:R-:W-:Y:S05]  /*0e50*/  BSYNC B0 ;  /* 0x0000000000007941 */ /* 0x000fea0003800000 */
.L_x_26042:
        /* <DEDUP_REMOVED lines=12> */
.L_x_26045:
[----:B------:R-:W-:Y:S05]  /*0f20*/  BSYNC B0 ;  /* 0x0000000000007941 */ /* 0x000fea0003800000 */
.L_x_26044:
        /* <DEDUP_REMOVED lines=12> */
.L_x_26047:
[----:B------:R-:W-:Y:S05]  /*0ff0*/  BSYNC B0 ;  /* 0x0000000000007941 */ /* 0x000fea0003800000 */
.L_x_26046:
        /* <DEDUP_REMOVED lines=8> */
.L_x_26049:
[----:B------:R-:W-:Y:S05]  /*1080*/  BSYNC B0 ;  /* 0x0000000000007941 */ /* 0x000fea0003800000 */
.L_x_26048:
        /* <DEDUP_REMOVED lines=18> */
.L_x_26052:
[----:B0-----:R-:W-:-:S13]  /*11b0*/  ISETP.GE.AND P0, PT, R8, R7, PT ;  /* 0x000000070800720c */ /* 0x001fda0003f06270 */
[----:B------:R-:W-:Y:S05]  /*11c0*/  @P0 BRA `(.L_x_26054) ;  /* 0x000000c000000947 */ /* 0x000fea0003800000 */
[----:B------:R-:W-:Y:S01]  /*11d0*/  IMAD.IADD R4, R2, 0x1, R8 ;  /* 0x0000000102047824 */ /* 0x000fe200078e0208 */
[----:B------:R-:W-:Y:S01]  /*11e0*/  IADD3 R8, R8, 0x80, RZ ;  /* 0x0000008008087810 */ /* 0x000fe20007ffe0ff */
[----:B------:R-:W-:-:S04]  /*11f0*/  IMAD.MOV.U32 R5, RZ, RZ, 0x2 ;  /* 0x00000002ff057424 */ /* 0x000fc800078e00ff */
[----:B------:R-:W-:-:S05]  /*1200*/  IMAD.WIDE.U32 R4, R4, R5, c[0x0][0x168] ;  /* 0x00005a0004047625 */ /* 0x000fca00078e0005 */
[----:B------:R0:W-:Y:S02]  /*1210*/  STG.E.U16 [R4.64], R16 ;  /* 0x0000001004007986 */ /* 0x0001e4000c101504 */
.L_x_26053:
[----:B------:R-:W-:-:S13]  /*1220*/  ISETP.GE.AND P0, PT, R8, R7, PT ;  /* 0x000000070800720c */ /* 0x000fda0003f06270 */
[----:B------:R-:W-:Y:S05]  /*1230*/  @P0 BRA `(.L_x_26055) ;  /* 0x000000d000000947 */ /* 0x000fea0003800000 */
[----:B0-----:R-:W-:Y:S01]  /*1240*/  IMAD.IADD R4, R2, 0x1, R8 ;  /* 0x0000000102047824 */ /* 0x001fe200078e0208 */
[----:B------:R-:W-:Y:S01]  /*1250*/  IADD3 R8, R8, 0x80, RZ ;  /* 0x0000008008087810 */ /* 0x000fe20007ffe0ff */
[----:B------:R-:W-:-:S04]  /*1260*/  IMAD.MOV.U32 R5, RZ, RZ, 0x2 ;  /* 0x00000002ff057424 */ /* 0x000fc800078e00ff */
[----:B------:R-:W-:-:S05]  /*1270*/  IMAD.WIDE.U32 R4, R4, R5, c[0x0][0x168] ;  /* 0x00005a0004047625 */ /* 0x000fca00078e0005 */
[----:B------:R0:W-:Y:S02]  /*1280*/  STG.E.U16 [R4.64], R6 ;  /* 0x0000000604007986 */ /* 0x0001e4000c101504 */
.L_x_26054:
        /* <DEDUP_REMOVED lines=8> */
.L_x_26055:
[----:B------:R-:W-:Y:S05]  /*1310*/  BSYNC B1 ;  /* 0x0000000000017941 */ /* 0x000fea0003800000 */
.L_x_26051:
[----:B------:R-:W-:-:S13]  /*1320*/  ISETP.GE.AND P0, PT, R8, R7, PT ;  /* 0x000000070800720c */ /* 0x000fda0003f06270 */
[----:B0-----:R-:W-:Y:S01]  /*1330*/  @!P0 IMAD.IADD R4, R2, 0x1, R8 ;  /* 0x0000000102048824 */ /* 0x001fe200078e0208 */
[----:B------:R-:W-:Y:S01]  /*1340*/  @!P0 IADD3 R8, R8, 0x80, RZ ;  /* 0x0000008008088810 */ /* 0x000fe20007ffe0ff */
[----:B------:R-:W-:-:S04]  /*1350*/  @!P0 IMAD.MOV.U32 R5, RZ, RZ, 0x2 ;  /* 0x00000002ff058424 */ /* 0x000fc800078e00ff */
[----:B------:R-:W-:-:S05]  /*1360*/  @!P0 IMAD.WIDE.U32 R4, R4, R5, c[0x0][0x168] ;  /* 0x00005a0004048625 */ /* 0x000fca00078e0005 */
[----:B------:R0:W-:Y:S02]  /*1370*/  @!P0 STG.E.U16 [R4.64], R14 ;  /* 0x0000000e04008986 */ /* 0x0001e4000c101504 */
.L_x_26056:
[----:B------:R-:W-:Y:S05]  /*1380*/  BSYNC B0 ;  /* 0x0000000000007941 */ /* 0x000fea0003800000 */
.L_x_26050:
        /* <DEDUP_REMOVED lines=8> */
.L_x_26057:
        /* <DEDUP_REMOVED lines=15> */
.L_x_40196:


//--------------------- .text._ZN2at6native29vectorized_elementwise_kernelILi8ENS0_13AUnaryFunctorIN3c108BFloat16ES4_S4_ZZZNS0_19maximum_kernel_cudaERNS_18TensorIteratorBaseEENKUlvE0_clEvENKUlvE2_clEvEUlS4_S4_E_EESt5arrayIPcLm2EEEEviT0_T1_ --------------------------
	.section	.text._ZN2at6native29vectorized_elementwise_kernelILi8ENS0_13AUnaryFunctorIN3c108BFloat16ES4_S4_ZZZNS0_19maximum_kernel_cudaERNS_18TensorIteratorBaseEENKUlvE0_clEvENKUlvE2_clEvEUlS4_S4_E_EESt5arrayIPcLm2EEEEviT0_T1_,"ax",@progbits
	.sectioninfo	@"SHI_REGISTERS=4"
	.align	128
        .global         _ZN2at6native29vectorized_elementwise_kernelILi8ENS0_13AUnaryFunctorIN3c108BFloat16ES4_S4_ZZZNS0_19maximum_kernel_cudaERNS_18TensorIteratorBaseEENKUlvE0_clEvENKUlvE2_clEvEUlS4_S4_E_EESt5arrayIPcLm2EEEEviT0_T1_
        .type           _ZN2at6native29vectorized_elementwise_kernelILi8ENS0_13AUnaryFunctorIN3c108BFloat16ES4_S4_ZZZNS0_19maximum_kernel_cudaERNS_18TensorIteratorBaseEENKUlvE0_clEvENKUlvE2_clEvEUlS4_S4_E_EESt5arrayIPcLm2EEEEviT0_T1_,@function
        .size           _ZN2at6native29vectorized_elementwise_kernelILi8ENS0_13AUnaryFunctorIN3c108BFloat16ES4_S4_ZZZNS0_19maximum_kernel_cudaERNS_18TensorIteratorBaseEENKUlvE0_clEvENKUlvE2_clEvEUlS4_S4_E_EESt5arrayIPcLm2EEEEviT0_T1_,(.L_x_40197 - _ZN2at6native29vectorized_elementwise_kernelILi8ENS0_13AUnaryFunctorIN3c108BFloat16ES4_S4_ZZZNS0_19maximum_kernel_cudaERNS_18TensorIteratorBaseEENKUlvE0_clEvENKUlvE2_clEvEUlS4_S4_E_EESt5arrayIPcLm2EEEEviT0_T1_)
        .other          _ZN2at6native29vectorized_elementwise_kernelILi8ENS0_13AUnaryFunctorIN3c108BFloat16ES4_S4_ZZZNS0_19maximum_kernel_cudaERNS_18TensorIteratorBaseEENKUlvE0_clEvENKUlvE2_clEvEUlS4_S4_E_EESt5arrayIPcLm2EEEEviT0_T1_,@"STO_CUDA_ENTRY STV_DEFAULT"
_ZN2at6native29vectorized_elementwise_kernelILi8ENS0_13AUnaryFunctorIN3c108BFloat16ES4_S4_ZZZNS0_19maximum_kernel_cudaERNS_18TensorIteratorBaseEENKUlvE0_clEvENKUlvE2_clEvEUlS4_S4_E_EESt5arrayIPcLm2EEEEviT0_T1_:
.text._ZN2at6native29vectorized_elementwise_kernelILi8ENS0_13AUnaryFunctorIN3c108BFloat16ES4_S4_ZZZNS0_19maximum_kernel_cudaERNS_18TensorIteratorBaseEENKUlvE0_clEvENKUlvE2_clEvEUlS4_S4_E_EESt5arrayIPcLm2EEEEviT0_T1_:
[----:B------:R-:W-:Y:S02]  /*0000*/  MOV R1, c[0x0][0x28] ;  /* 0x00000a0000017a02 */ /* 0x000fe40000000f00 */
[----:B------:R-:W-:Y:S05]  /*0010*/  EXIT ;  /* 0x000000000000794d */ /* 0x000fea0003800000 */
.L_x_26058:
        /* <DEDUP_REMOVED lines=14> */
.L_x_40197:


//--------------------- .text._ZN2at6native18elementwise_kernelILi128ELi4EZNS0_15gpu_kernel_implINS0_13BinaryFunctorIN3c108BFloat16ES5_S5_ZZZNS0_19maximum_kernel_cudaERNS_18TensorIteratorBaseEENKUlvE0_clEvENKUlvE2_clEvEUlS5_S5_E_EEEEvS7_RKT_EUliE_EEviT1_ --------------------------
	.section	.text._ZN2at6native18elementwise_kernelILi128ELi4EZNS0_15gpu_kernel_implINS0_13BinaryFunctorIN3c108BFloat16ES5_S5_ZZZNS0_19maximum_kernel_cudaERNS_18TensorIteratorBaseEENKUlvE0_clEvENKUlvE2_clEvEUlS5_S5_E_EEEEvS7_RKT_EUliE_EEviT1_,"ax",@progbits
	.sectioninfo	@"SHI_REGISTERS=26"
	.align	128
        .global         _ZN2at6native18elementwise_kernelILi128ELi4EZNS0_15gpu_kernel_implINS0_13BinaryFunctorIN3c108BFloat16ES5_S5_ZZZNS0_19maximum_kernel_cudaERNS_18TensorIteratorBaseEENKUlvE0_clEvENKUlvE2_clEvEUlS5_S5_E_EEEEvS7_RKT_EUliE_EEviT1_
        .type           _ZN2at6native18elementwise_kernelILi128ELi4EZNS0_15gpu_kernel_implINS0_13BinaryFunctorIN3c108BFloat16ES5_S5_ZZZNS0_19maximum_kernel_cudaERNS_18TensorIteratorBaseEENKUlvE0_clEvENKUlvE2_clEvEUlS5_S5_E_EEEEvS7_RKT_EUliE_EEviT1_,@function
        .size           _ZN2at6native18elementwise_kernelILi128ELi4EZNS0_15gpu_kernel_implINS0_13BinaryFunctorIN3c108BFloat16ES5_S5_ZZZNS0_19maximum_kernel_cudaERNS_18TensorIteratorBaseEENKUlvE0_clEvENKUlvE2_clEvEUlS5_S5_E_EEEEvS7_RKT_EUliE_EEviT1_,(.L_x_40198 - _ZN2at6native18elementwise_kernelILi128ELi4EZNS0_15gpu_kernel_implINS0_13BinaryFunctorIN3c108BFloat16ES5_S5_ZZZNS0_19maximum_kernel_cudaERNS_18TensorIteratorBaseEENKUlvE0_clEvENKUlvE2_clEvEUlS5_S5_E_EEEEvS7_RKT_EUliE_EEviT1_)
        .other          _ZN2at6native18elementwise_kernelILi128ELi4EZNS0_15gpu_kernel_implINS0_13BinaryFunctorIN3c108BFloat16ES5_S5_ZZZNS0_19maximum_kernel_cudaERNS_18TensorIteratorBaseEENKUlvE0_clEvENKUlvE2_clEvEUlS5_S5_E_EEEEvS7_RKT_EUliE_EEviT1_,@"STO_CUDA_ENTRY STV_DEFAULT"
_ZN2at6native18elementwise_kernelILi128ELi4EZNS0_15gpu_kernel_implINS0_13BinaryFunctorIN3c108BFloat16ES5_S5_ZZZNS0_19maximum_kernel_cudaERNS_18TensorIteratorBaseEENKUlvE0_clEvENKUlvE2_clEvEUlS5_S5_E_EEEEvS7_RKT_EUliE_EEviT1_:
.text._ZN2at6native18elementwise_kernelILi128ELi4EZNS0_15gpu_kernel_implINS0_13BinaryFunctorIN3c108BFloat16ES5_S5_ZZZNS0_19maximum_kernel_cudaERNS_18TensorIteratorBaseEENKUlvE0_clEvENKUlvE2_clEvEUlS5_S5_E_EEEEvS7_RKT_EUliE_EEviT1_:
        /* <DEDUP_REMOVED lines=263> */
.L_x_26061:
        /* <DEDUP_REMOVED lines=21> */
.L_x_26065:
[----:B------:R-:W2:Y:S02]  /*11c0*/  LDG.E.U8 R2, [R2.64] ;  /* 0x0000002402027981 */ /* 0x000ea4000c1e1100 */
[----:B--2---:R-:W0:Y:S02]  /*11d0*/  I2F.U16 R0, R2 ;  /* 0x0000000200007306 */ /* 0x004e240000101000 */
[----:B0-----:R-:W-:-:S04]  /*11e0*/  F2FP.BF16.PACK_AB R0, RZ, R0 ;  /* 0x00000000ff00723e */ /* 0x001fc800000010ff */
[----:B------:R-:W-:Y:S01]  /*11f0*/  PRMT R23, R0, 0x7610, R23 ;  /* 0x0000761000177816 */ /* 0x000fe20000000017 */
[----:B------:R-:W-:Y:S05]  /*1200*/  BRA `(.L_x_26067) ;  /* 0x00000f0000007947 */ /* 0x000fea0003800000 */
.L_x_26064:
        /* <DEDUP_REMOVED lines=11> */
.L_x_26069:
[----:B------:R-:W2:Y:S02]  /*12c0*/  LDG.E R2, [R2.64] ;  /* 0x0000002402027981 */ /* 0x000ea4000c1e1900 */
[----:B--2---:R-:W0:Y:S02]  /*12d0*/  I2F R0, R2 ;  /* 0x0000000200007306 */ /* 0x004e240000201400 */
[----:B0-----:R-:W-:-:S04]  /*12e0*/  F2FP.BF16.PACK_AB R0, RZ, R0 ;  /* 0x00000000ff00723e */ /* 0x001fc800000010ff */
[----:B------:R-:W-:Y:S01]  /*12f0*/  PRMT R23, R0, 0x7610, R23 ;  /* 0x0000761000177816 */ /* 0x000fe20000000017 */
[----:B------:R-:W-:Y:S05]  /*1300*/  BRA `(.L_x_26067) ;  /* 0x00000e0000007947 */ /* 0x000fea0003800000 */
.L_x_26068:
[----:B------:R-:W2:Y:S02]  /*1310*/  LDG.E.U16 R2, [R2.64] ;  /* 0x0000002402027981 */ /* 0x000ea4000c1e1500 */
[----:B--2---:R-:W0:Y:S02]  /*1320*/  I2F.S16 R0, R2 ;  /* 0x0000000200007306 */ /* 0x004e240000101400 */
[----:B0-----:R-:W-:-:S04]  /*1330*/  F2FP.BF16.PACK_AB R0, RZ, R0 ;  /* 0x00000000ff00723e */ /* 0x001fc800000010ff */
[----:B------:R-:W-:Y:S01]  /*1340*/  PRMT R23, R0, 0x7610, R23 ;  /* 0x0000761000177816 */ /* 0x000fe20000000017 */
[----:B------:R-:W-:Y:S05]  /*1350*/  BRA `(.L_x_26067) ;  /* 0x00000db000007947 */ /* 0x000fea0003800000 */
.L_x_26063:
        /* <DEDUP_REMOVED lines=9> */
.L_x_26071:
[----:B------:R-:W2:Y:S02]  /*13f0*/  LDG.E.U16 R0, [R2.64] ;  /* 0x0000002402007981 */ /* 0x000ea4000c1e1500 */
[----:B--2---:R-:W-:-:S05]  /*1400*/  HADD2.F32 R0, -RZ, R0.H0_H0 ;  /* 0x20000000ff007230 */ /* 0x004fca0000004100 */
[----:B------:R-:W-:-:S04]  /*1410*/  F2FP.BF16.PACK_AB R0, RZ, R0 ;  /* 0x00000000ff00723e */ /* 0x000fc800000010ff */
[----:B------:R-:W-:Y:S01]  /*1420*/  PRMT R23, R0, 0x7610, R23 ;  /* 0x0000761000177816 */ /* 0x000fe20000000017 */
[----:B------:R-:W-:Y:S05]  /*1430*/  BRA `(.L_x_26067) ;  /* 0x00000cd000007947 */ /* 0x000fea0003800000 */
.L_x_26070:
        /* <DEDUP_REMOVED lines=9> */
.L_x_26073:
[----:B------:R-:W2:Y:S02]  /*14d0*/  LDG.E.U16 R2, [R2.64] ;  /* 0x0000002402027981 */ /* 0x000ea4000c1e1500 */
[----:B--2---:R-:W-:-:S05]  /*14e0*/  HADD2.F32 R0, -RZ, R2.H0_H0 ;  /* 0x20000002ff007230 */ /* 0x004fca0000004100 */
[----:B------:R-:W-:-:S04]  /*14f0*/  F2FP.BF16.PACK_AB R0, RZ, R0 ;  /* 0x00000000ff00723e */ /* 0x000fc800000010ff */
[----:B------:R-:W-:Y:S01]  /*1500*/  PRMT R23, R0, 0x7610, R23 ;  /* 0x0000761000177816 */ /* 0x000fe20000000017 */
[----:B------:R-:W-:Y:S05]  /*1510*/  BRA `(.L_x_26067) ;  /* 0x00000bf000007947 */ /* 0x000fea0003800000 */
.L_x_26072:
[----:B------:R-:W2:Y:S02]  /*1520*/  LDG.E.64 R2, [R2.64] ;  /* 0x0000002402027981 */ /* 0x000ea4000c1e1b00 */
[----:B--2---:R-:W0:Y:S01]  /*1530*/  F2F.F32.F64 R0, R2 ;  /* 0x0000000200007310 */ /* 0x004e220000301000 */
[----:B------:R-:W0:-:S14]  /*1540*/  DSETP.GEU.AND P0, PT, |R2|, c[0x2][0x0], PT ;  /* 0x008000000200762a */ /* 0x000e1c0003f0e200 */
[----:B0-----:R-:W-:-:S05]  /*1550*/  @!P0 FMUL R0, R0, 1.175494350822287508e-38 ;  /* 0x0080000000008820 */ /* 0x001fca0000400000 */
[----:B------:R-:W-:-:S04]  /*1560*/  F2FP.BF16.PACK_AB R0, RZ, R0 ;  /* 0x00000000ff00723e */ /* 0x000fc800000010ff */
[----:B------:R-:W-:Y:S01]  /*1570*/  PRMT R23, R0, 0x7610, R23 ;  /* 0x0000761000177816 */ /* 0x000fe20000000017 */
[----:B------:R-:W-:Y:S05]  /*1580*/  BRA `(.L_x_26067) ;  /* 0x00000b8000007947 */ /* 0x000fea0003800000 */
.L_x_26062:
        /* <DEDUP_REMOVED lines=14> */
.L_x_26076:
[----:B------:R-:W2:Y:S02]  /*1670*/  LDG.E.64 R2, [R2.64] ;  /* 0x0000002402027981 */ /* 0x000ea4000c1e1b00 */
[----:B--2---:R-:W0:Y:S01]  /*1680*/  F2F.F32.F64 R0, R2 ;  /* 0x0000000200007310 */ /* 0x004e220000301000 */
[----:B------:R-:W0:-:S14]  /*1690*/  DSETP.GEU.AND P0, PT, |R2|, c[0x2][0x0], PT ;  /* 0x008000000200762a */ /* 0x000e1c0003f0e200 */
[----:B0-----:R-:W-:-:S05]  /*16a0*/  @!P0 FMUL R0, R0, 1.175494350822287508e-38 ;  /* 0x0080000000008820 */ /* 0x001fca0000400000 */
[----:B------:R-:W-:-:S04]  /*16b0*/  F2FP.BF16.PACK_AB R0, RZ, R0 ;  /* 0x00000000ff00723e */ /* 0x000fc800000010ff */
[----:B------:R-:W-:Y:S01]  /*16c0*/  PRMT R23, R0, 0x7610, R23 ;  /* 0x0000761000177816 */ /* 0x000fe20000000017 */
[----:B------:R-:W-:Y:S05]  /*16d0*/  BRA `(.L_x_26067) ;  /* 0x00000a3000007947 */ /* 0x000fea0003800000 */
.L_x_26075:
        /* <DEDUP_REMOVED lines=28> */
.L_x_26078:
        /* <DEDUP_REMOVED lines=15> */
.L_x_26077:
[----:B------:R0:W5:Y:S01]  /*1990*/  LDG.E.U16 R23, [R2.64] ;  /* 0x0000002402177981 */ /* 0x000162000c1e1500 */
[----:B------:R-:W-:Y:S05]  /*19a0*/  BRA `(.L_x_26067) ;  /* 0x0000076000007947 */ /* 0x000fea0003800000 */
.L_x_26074:
        /* <DEDUP_REMOVED lines=12> */
.L_x_26081:
        /* <DEDUP_REMOVED lines=21> */
.L_x_26085:
[----:B------:R-:W-:Y:S05]  /*1bc0*/  BSYNC B1 ;  /* 0x0000000000017941 */ /* 0x000fea0003800000 */
.L_x_26084:
[----:B------:R-:W-:Y:S01]  /*1bd0*/  LEA R3, R0, 0x3b800000, 0x17 ;  /* 0x3b80000000037811 */ /* 0x000fe200078eb8ff */
[----:B------:R-:W-:-:S05]  /*1be0*/  IMAD.SHL.U32 R0, R2, 0x100000, RZ ;  /* 0x0010000002007824 */ /* 0x000fca00078e00ff */
[----:B------:R-:W-:Y:S02]  /*1bf0*/  LOP3.LUT R0, R3, R0, R4, 0xfe, !PT ;  /* 0x0000000003007212 */ /* 0x000fe400078efe04 */
.L_x_26083:
[----:B------:R-:W-:Y:S05]  /*1c00*/  BSYNC B0 ;  /* 0x0000000000007941 */ /* 0x000fea0003800000 */
.L_x_26082:
[----:B------:R-:W-:-:S04]  /*1c10*/  F2FP.BF16.PACK_AB R0, RZ, R0 ;  /* 0x00000000ff00723e */ /* 0x000fc800000010ff */
[----:B------:R-:W-:Y:S01]  /*1c20*/  PRMT R23, R0, 0x7610, R23 ;  /* 0x0000761000177816 */ /* 0x000fe20000000017 */
[----:B------:R-:W-:Y:S05]  /*1c30*/  BRA `(.L_x_26067) ;  /* 0x000004d000007947 */ /* 0x000fea0003800000 */
.L_x_26080:
        /* <DEDUP_REMOVED lines=21> */
.L_x_26089:
[----:B------:R-:W-:Y:S05]  /*1d90*/  BSYNC B1 ;  /* 0x0000000000017941 */ /* 0x000fea0003800000 */
.L_x_26088:
[----:B------:R-:W-:Y:S01]  /*1da0*/  LEA R3, R0, 0x37800000, 0x17 ;  /* 0x3780000000037811 */ /* 0x000fe200078eb8ff */
[----:B------:R-:W-:-:S05]  /*1db0*/  IMAD.SHL.U32 R0, R2, 0x200000, RZ ;  /* 0x0020000002007824 */ /* 0x000fca00078e00ff */
[----:B------:R-:W-:Y:S02]  /*1dc0*/  LOP3.LUT R0, R3, R0, R4, 0xfe, !PT ;  /* 0x0000000003007212 */ /* 0x000fe400078efe04 */
.L_x_26087:
[----:B------:R-:W-:Y:S05]  /*1dd0*/  BSYNC B0 ;  /* 0x0000000000007941 */ /* 0x000fea0003800000 */
.L_x_26086:
[----:B------:R-:W-:-:S04]  /*1de0*/  F2FP.BF16.PACK_AB R0, RZ, R0 ;  /* 0x00000000ff00723e */ /* 0x000fc800000010ff */
[----:B------:R-:W-:Y:S01]  /*1df0*/  PRMT R23, R0, 0x7610, R23 ;  /* 0x0000761000177816 */ /* 0x000fe20000000017 */
[----:B------:R-:W-:Y:S05]  /*1e00*/  BRA `(.L_x_26067) ;  /* 0x0000030000007947 */ /* 0x000fea0003800000 */
.L_x_26079:
        /* <DEDUP_REMOVED lines=14> */
.L_x_26093:
[----:B------:R-:W-:Y:S05]  /*1ef0*/  BSYNC B0 ;  /* 0x0000000000007941 */ /* 0x000fea0003800000 */
.L_x_26092:
[----:B------:R-:W-:-:S04]  /*1f00*/  F2FP.BF16.PACK_AB R0, RZ, R0 ;  /* 0x00000000ff00723e */ /* 0x000fc800000010ff */
[----:B------:R-:W-:Y:S01]  /*1f10*/  PRMT R23, R0, 0x7610, R23 ;  /* 0x0000761000177816 */ /* 0x000fe20000000017 */
[----:B------:R-:W-:Y:S05]  /*1f20*/  BRA `(.L_x_26067) ;  /* 0x000001e000007947 */ /* 0x000fea0003800000 */
.L_x_26066:
        /* <DEDUP_REMOVED lines=21> */
.L_x_26091:
[----:B------:R-:W2:Y:S02]  /*2080*/  LDG.E.64 R2, [R2.64] ;  /* 0x0000002402027981 */ /* 0x000ea4000c1e1b00 */
[----:B--2---:R-:W0:Y:S02]  /*2090*/  I2F.U64 R0, R2 ;  /* 0x0000000200007312 */ /* 0x004e240000301000 */
[----:B0-----:R-:W-:-:S04]  /*20a0*/  F2FP.BF16.PACK_AB R0, RZ, R0 ;  /* 0x00000000ff00723e */ /* 0x001fc800000010ff */
[----:B------:R-:W-:Y:S01]  /*20b0*/  PRMT R23, R0, 0x7610, R23 ;  /* 0x0000761000177816 */ /* 0x000fe20000000017 */
[----:B------:R-:W-:Y:S05]  /*20c0*/  BRA `(.L_x_26067) ;  /* 0x0000004000007947 */ /* 0x000fea0003800000 */
.L_x_26090:
[----:B------:R-:W2:Y:S02]  /*20d0*/  LDG.E R2, [R2.64] ;  /* 0x0000002402027981 */ /* 0x000ea4000c1e1900 */
[----:B--2---:R-:W0:Y:S02]  /*20e0*/  I2F.U32 R0, R2 ;  /* 0x0000000200007306 */ /* 0x004e240000201000 */
[----:B0-----:R-:W-:-:S04]  /*20f0*/  F2FP.BF16.PACK_AB R0, RZ, R0 ;  /* 0x00000000ff00723e */ /* 0x001fc800000010ff */
[----:B------:R-:W-:Y:S02]  /*2100*/  PRMT R23, R0, 0x7610, R23 ;  /* 0x0000761000177816 */ /* 0x000fe40000000017 */
.L_x_26067:
        /* <DEDUP_REMOVED lines=19> */
.L_x_26097:
[----:B------:R-:W2:Y:S02]  /*2240*/  LDG.E.U8 R2, [R2.64] ;  /* 0x0000002402027981 */ /* 0x000ea4000c1e1100 */
[----:B--2---:R-:W0:Y:S02]  /*2250*/  I2F.U16 R0, R2 ;  /* 0x0000000200007306 */ /* 0x004e240000101000 */
[----:B0-----:R-:W-:-:S04]  /*2260*/  F2FP.BF16.PACK_AB R0, RZ, R0 ;  /* 0x00000000ff00723e */ /* 0x001fc800000010ff */
[----:B------:R-:W-:Y:S01]  /*2270*/  PRMT R5, R0, 0x7610, R5 ;  /* 0x0000761000057816 */ /* 0x000fe20000000005 */
[----:B------:R-:W-:Y:S05]  /*2280*/  BRA `(.L_x_26099) ;  /* 0x00000ef000007947 */ /* 0x000fea0003800000 */
.L_x_26096:
        /* <DEDUP_REMOVED lines=11> */
.L_x_26101:
[----:B------:R-:W2:Y:S02]  /*2340*/  LDG.E R2, [R2.64] ;  /* 0x0000002402027981 */ /* 0x000ea4000c1e1900 */
[----:B--2---:R-:W0:Y:S02]  /*2350*/  I2F R0, R2 ;  /* 0x0000000200007306 */ /* 0x004e240000201400 */
[----:B0-----:R-:W-:-:S04]  /*2360*/  F2FP.BF16.PACK_AB R0, RZ, R0 ;  /* 0x00000000ff00723e */ /* 0x001fc800000010ff */
[----:B------:R-:W-:Y:S01]  /*2370*/  PRMT R5, R0, 0x7610, R5 ;  /* 0x0000761000057816 */ /* 0x000fe20000000005 */
[----:B------:R-:W-:Y:S05]  /*2380*/  BRA `(.L_x_26099) ;  /* 0x00000df000007947 */ /* 0x000fea0003800000 */
.L_x_26100:
[----:B------:R-:W2:Y:S02]  /*2390*/  LDG.E.U16 R2, [R2.64] ;  /* 0x0000002402027981 */ /* 0x000ea4000c1e1500 */
[----:B--2---:R-:W0:Y:S02]  /*23a0*/  I2F.S16 R0, R2 ;  /* 0x0000000200007306 */ /* 0x004e240000101400 */
[----:B0-----:R-:W-:-:S04]  /*23b0*/  F2FP.BF16.PACK_AB R0, RZ, R0 ;  /* 0x00000000ff00723e */ /* 0x001fc800000010ff */
[----:B------:R-:W-:Y:S01]  /*23c0*/  PRMT R5, R0, 0x7610, R5 ;  /* 0x0000761000057816 */ /* 0x000fe20000000005 */
[----:B------:R-:W-:Y:S05]  /*23d0*/  BRA `(.L_x_26099) ;  /* 0x00000da000007947 */ /* 0x000fea0003800000 */
.L_x_26095:
        /* <DEDUP_REMOVED lines=9> */
.L_x_26103:
[----:B------:R-:W2:Y:S02]  /*2470*/  LDG.E.U16 R0, [R2.64] ;  /* 0x0000002402007981 */ /* 0x000ea4000c1e1500 */
[----:B--2---:R-:W-:-:S05]  /*2480*/  HADD2.F32 R0, -RZ, R0.H0_H0 ;  /* 0x20000000ff007230 */ /* 0x004fca0000004100 */
[----:B------:R-:W-:-:S04]  /*2490*/  F2FP.BF16.PACK_AB R0, RZ, R0 ;  /* 0x00000000ff00723e */ /* 0x000fc800000010ff */
[----:B------:R-:W-:Y:S01]  /*24a0*/  PRMT R5, R0, 0x7610, R5 ;  /* 0x0000761000057816 */ /* 0x000fe20000000005 */
[----:B------:R-:W-:Y:S05]  /*24b0*/  BRA `(.L_x_26099) ;  /* 0x00000cc000007947 */ /* 0x000fea0003800000 */
.L_x_26102:
        /* <DEDUP_REMOVED lines=9> */
.L_x_26105:
[----:B------:R-:W2:Y:S02]  /*2550*/  LDG.E.U16 R2, [R2.64] ;  /* 0x0000002402027981 */ /* 0x000ea4000c1e1500 */
[----:B--2---:R-:W-:-:S05]  /*2560*/  HADD2.F32 R0, -RZ, R2.H0_H0 ;  /* 0x20000002ff007230 */ /* 0x004fca0000004100 */
[----:B------:R-:W-:-:S04]  /*2570*/  F2FP.BF16.PACK_AB R0, RZ, R0 ;  /* 0x00000000ff00723e */ /* 0x000fc800000010ff */
[----:B------:R-:W-:Y:S01]  /*2580*/  PRMT R5, R0, 0x7610, R5 ;  /* 0x0000761000057816 */ /* 0x000fe20000000005 */
[----:B------:R-:W-:Y:S05]  /*2590*/  BRA `(.L_x_26099) ;  /* 0x00000be000007947 */ /* 0x000fea0003800000 */
.L_x_26104:
[----:B------:R-:W2:Y:S02]  /*25a0*/  LDG.E.64 R2, [R2.64] ;  /* 0x0000002402027981 */ /* 0x000ea4000c1e1b00 */
[----:B--2---:R-:W0:Y:S01]  /*25b0*/  F2F.F32.F64 R0, R2 ;  /* 0x0000000200007310 */ /* 0x004e220000301000 */
[----:B------:R-:W0:-:S14]  /*25c0*/  DSETP.GEU.AND P0, PT, |R2|, c[0x2][0x0], PT ;  /* 0x008000000200762a */ /* 0x000e1c0003f0e200 */
[----:B0-----:R-:W-:-:S05]  /*25d0*/  @!P0 FMUL R0, R0, 1.175494350822287508e-38 ;  /* 0x0080000000008820 */ /* 0x001fca0000400000 */
[----:B------:R-:W-:-:S04]  /*25e0*/  F2FP.BF16.PACK_AB R0, RZ, R0 ;  /* 0x00000000ff00723e */ /* 0x000fc800000010ff */
[----:B------:R-:W-:Y:S01]  /*25f0*/  PRMT R5, R0, 0x7610, R5 ;  /* 0x0000761000057816 */ /* 0x000fe20000000005 */
[----:B------:R-:W-:Y:S05]  /*2600*/  BRA `(.L_x_26099) ;  /* 0x00000b7000007947 */ /* 0x000fea0003800000 */
.L_x_26094:
        /* <DEDUP_REMOVED lines=14> */
.L_x_26108:
[----:B------:R-:W2:Y:S02]  /*26f0*/  LDG.E.64 R2, [R2.64] ;  /* 0x0000002402027981 */ /* 0x000ea4000c1e1b00 */
[----:B--2---:R-:W0:Y:S01]  /*2700*/  F2F.F32.F64 R0, R2 ;  /* 0x0000000200007310 */ /* 0x004e220000301000 */
[----:B------:R-:W0:-:S14]  /*2710*/  DSETP.GEU.AND P0, PT, |R2|, c[0x2][0x0], PT ;  /* 0x008000000200762a */ /* 0x000e1c0003f0e200 */
[----:B0-----:R-:W-:-:S05]  /*2720*/  @!P0 FMUL R0, R0, 1.175494350822287508e-38 ;  /* 0x0080000000008820 */ /* 0x001fca0000400000 */
[----:B------:R-:W-:-:S04]  /*2730*/  F2FP.BF16.PACK_AB R0, RZ, R0 ;  /* 0x00000000ff00723e */ /* 0x000fc800000010ff */
[----:B------:R-:W-:Y:S01]  /*2740*/  PRMT R5, R0, 0x7610, R5 ;  /* 0x0000761000057816 */ /* 0x000fe20000000005 */
[----:B------:R-:W-:Y:S05]  /*2750*/  BRA `(.L_x_26099) ;  /* 0x00000a2000007947 */ /* 0x000fea0003800000 */
.L_x_26107:
        /* <DEDUP_REMOVED lines=27> */
.L_x_26110:
        /* <DEDUP_REMOVED lines=15> */
.L_x_26109:
[----:B------:R0:W5:Y:S01]  /*2a00*/  LDG.E.U16 R5, [R2.64] ;  /* 0x0000002402057981 */ /* 0x000162000c1e1500 */
[----:B------:R-:W-:Y:S05]  /*2a10*/  BRA `(.L_x_26099) ;  /* 0x0000076000007947 */ /* 0x000fea0003800000 */
.L_x_26106:
        /* <DEDUP_REMOVED lines=12> */
.L_x_26113:
        /* <DEDUP_REMOVED lines=21> */
.L_x_26117:
[----:B------:R-:W-:Y:S05]  /*2c30*/  BSYNC B1 ;  /* 0x0000000000017941 */ /* 0x000fea0003800000 */
.L_x_26116:
[----:B------:R-:W-:Y:S01]  /*2c40*/  LEA R3, R0, 0x3b800000, 0x17 ;  /* 0x3b80000000037811 */ /* 0x000fe200078eb8ff */
[----:B------:R-:W-:-:S05]  /*2c50*/  IMAD.SHL.U32 R0, R2, 0x100000, RZ ;  /* 0x0010000002007824 */ /* 0x000fca00078e00ff */
[----:B------:R-:W-:Y:S02]  /*2c60*/  LOP3.LUT R0, R3, R0, R4, 0xfe, !PT ;  /* 0x0000000003007212 */ /* 0x000fe400078efe04 */
.L_x_26115:
[----:B------:R-:W-:Y:S05]  /*2c70*/  BSYNC B0 ;  /* 0x0000000000007941 */ /* 0x000fea0003800000 */
.L_x_26114:
[----:B------:R-:W-:-:S04]  /*2c80*/  F2FP.BF16.PACK_AB R0, RZ, R0 ;  /* 0x00000000ff00723e */ /* 0x000fc800000010ff */
[----:B------:R-:W-:Y:S01]  /*2c90*/  PRMT R5, R0, 0x7610, R5 ;  /* 0x0000761000057816 */ /* 0x000fe20000000005 */
[----:B------:R-:W-:Y:S05]  /*2ca0*/  BRA `(.L_x_26099) ;  /* 0x000004d000007947 */ /* 0x000fea0003800000 */
.L_x_26112:
        /* <DEDUP_REMOVED lines=21> */
.L_x_26121:
[----:B------:R-:W-:Y:S05]  /*2e00*/  BSYNC B1 ;  /* 0x0000000000017941 */ /* 0x000fea0003800000 */
.L_x_26120:
[----:B------:R-:W-:Y:S01]  /*2e10*/  LEA R3, R0, 0x37800000, 0x17 ;  /* 0x3780000000037811 */ /* 0x000fe200078eb8ff */
[----:B------:R-:W-:-:S05]  /*2e20*/  IMAD.SHL.U32 R0, R2, 0x200000, RZ ;  /* 0x0020000002007824 */ /* 0x000fca00078e00ff */
[----:B------:R-:W-:Y:S02]  /*2e30*/  LOP3.LUT R0, R3, R0, R4, 0xfe, !PT ;  /* 0x0000000003007212 */ /* 0x000fe400078efe04 */
.L_x_26119:
[----:B------:R-:W-:Y:S05]  /*2e40*/  BSYNC B0 ;  /* 0x0000000000007941 */ /* 0x000fea0003800000 */
.L_x_26118:
[----:B------:R-:W-:-:S04]  /*2e50*/  F2FP.BF16.PACK_AB R0, RZ, R0 ;  /* 0x00000000ff00723e */ /* 0x000fc800000010ff */
[----:B------:R-:W-:Y:S01]  /*2e60*/  PRMT R5, R0, 0x7610, R5 ;  /* 0x0000761000057816 */ /* 0x000fe20000000005 */
[----:B------:R-:W-:Y:S05]  /*2e70*/  BRA `(.L_x_26099) ;  /* 0x0000030000007947 */ /* 0x000fea0003800000 */
.L_x_26111:
        /* <DEDUP_REMOVED lines=14> */
.L_x_26125:
[----:B------:R-:W-:Y:S05]  /*2f60*/  BSYNC B0 ;  /* 0x0000000000007941 */ /* 0x000fea0003800000 */
.L_x_26124:
[----:B------:R-:W-:-:S04]  /*2f70*/  F2FP.BF16.PACK_AB R0, RZ, R0 ;  /* 0x00000000ff00723e */ /* 0x000fc800000010ff */
[----:B------:R-:W-:Y:S01]  /*2f80*/  PRMT R5, R0, 0x7610, R5 ;  /* 0x0000761000057816 */ /* 0x000fe20000000005 */
[----:B------:R-:W-:Y:S05]  /*2f90*/  BRA `(.L_x_26099) ;  /* 0x000001e000007947 */ /* 0x000fea0003800000 */
.L_x_26098:
        /* <DEDUP_REMOVED lines=21> */
.L_x_26123:
[----:B------:R-:W2:Y:S02]  /*30f0*/  LDG.E.64 R2, [R2.64] ;  /* 0x0000002402027981 */ /* 0x000ea4000c1e1b00 */
[----:B--2---:R-:W0:Y:S02]  /*3100*/  I2F.U64 R0, R2 ;  /* 0x0000000200007312 */ /* 0x004e240000301000 */
[----:B0-----:R-:W-:-:S04]  /*3110*/  F2FP.BF16.PACK_AB R0, RZ, R0 ;  /* 0x00000000ff00723e */ /* 0x001fc800000010ff */
[----:B------:R-:W-:Y:S01]  /*3120*/  PRMT R5, R0, 0x7610, R5 ;  /* 0x0000761000057816 */ /* 0x000fe20000000005 */
[----:B------:R-:W-:Y:S05]  /*3130*/  BRA `(.L_x_26099) ;  /* 0x0000004000007947 */ /* 0x000fea0003800000 */
.L_x_26122:
[----:B------:R-:W2:Y:S02]  /*3140*/  LDG.E R2, [R2.64] ;  /* 0x0000002402027981 */ /* 0x000ea4000c1e1900 */
[----:B--2---:R-:W0:Y:S02]  /*3150*/  I2F.U32 R0, R2 ;  /* 0x0000000200007306 */ /* 0x004e240000201000 */
[----:B0-----:R-:W-:-:S04]  /*3160*/  F2FP.BF16.PACK_AB R0, RZ, R0 ;  /* 0x00000000ff00723e */ /* 0x001fc800000010ff */
[----:B------:R-:W-:Y:S02]  /*3170*/  PRMT R5, R0, 0x7610, R5 ;  /* 0x0000761000057816 */ /* 0x000fe40000000005 */
.L_x_26099:
[----:B-----5:R-:W-:Y:S01]  /*3180*/  PRMT R0, RZ, 0x5410, R23 ;  /* 0x00005410ff007816 */ /* 0x020fe20000000017 */
[----:B------:R-:W-:Y:S03]  /*3190*/  BSSY B0, `(.L_x_26126) ;  /* 0x000000b000007945 */ /* 0x000fe60003800000 */
[----:B------:R-:W-:-:S13]  /*31a0*/  FSETP.NEU.FTZ.AND P0, PT, R0, R0, PT ;  /* 0x000000000000720b */ /* 0x000fda0003f1d000 */
[----:B------:R-:W-:Y:S05]  /*31b0*/  @P0 BRA `(.L_x_26127) ;  /* 0x0000007000000947 */ /* 0x000fea0003800000 */
[----:B0-----:R-:W-:-:S04]  /*31c0*/  PRMT R3, RZ, 0x5410, R5 ;  /* 0x00005410ff037816 */ /* 0x001fc80000000005 */
[----:B------:R-:W-:-:S13]  /*31d0*/  FSETP.NEU.FTZ.AND P0, PT, R3, R3, PT ;  /* 0x000000030300720b */ /* 0x000fda0003f1d000 */
[----:B------:R-:W-:Y:S05]  /*31e0*/  @P0 BRA `(.L_x_26128) ;  /* 0x0000005000000947 */ /* 0x000fea0003800000 */
[----:B------:R-:W-:-:S04]  /*31f0*/  FMNMX.FTZ R0, R0, R3, !PT ;  /* 0x0000000300007209 */ /* 0x000fc80007810000 */
[----:B------:R-:W-:-:S04]  /*3200*/  F2FP.BF16.PACK_AB R0, RZ, R0 ;  /* 0x00000000ff00723e */ /* 0x000fc800000010ff */
[----:B------:R-:W-:Y:S01]  /*3210*/  PRMT R5, R0, 0x7610, R5 ;  /* 0x0000761000057816 */ /* 0x000fe20000000005 */
[----:B------:R-:W-:Y:S05]  /*3220*/  BRA `(.L_x_26128) ;  /* 0x0000001000007947 */ /* 0x000fea0003800000 */
.L_x_26127:
[----:B------:R-:W-:Y:S02]  /*3230*/  PRMT R5, R23, 0x7610, R5 ;  /* 0x0000761017057816 */ /* 0x000fe40000000005 */
.L_x_26128:
[----:B------:R-:W-:Y:S05]  /*3240*/  BSYNC B0 ;  /* 0x0000000000007941 */ /* 0x000fea0003800000 */
.L_x_26126:
        /* <DEDUP_REMOVED lines=16> */
.L_x_26132:
[----:B------:R-:W-:-:S06]  /*3350*/  PRMT R3, RZ, 0x5410, R5 ;  /* 0x00005410ff037816 */ /* 0x000fcc0000000005 */
[----:B------:R-:W0:Y:S02]  /*3360*/  F2I.S64.TRUNC R2, R3 ;  /* 0x0000000300027311 */ /* 0x000e24000020d900 */
[----:B0-----:R0:W-:Y:S01]  /*3370*/  STG.E.U8 [R16.64], R2 ;  /* 0x0000000210007986 */ /* 0x0011e2000c101124 */
[----:B------:R-:W-:Y:S05]  /*3380*/  BRA `(.L_x_26134) ;  /* 0x00000e4000007947 */ /* 0x000fea0003800000 */
.L_x_26131:
        /* <DEDUP_REMOVED lines=10> */
.L_x_26136:
[----:B------:R-:W-:-:S06]  /*3430*/  PRMT R5, RZ, 0x5410, R5 ;  /* 0x00005410ff057816 */ /* 0x000fcc0000000005 */
[----:B------:R-:W0:Y:S02]  /*3440*/  F2I.FTZ.TRUNC.NTZ R5, R5 ;  /* 0x0000000500057305 */ /* 0x000e24000021f100 */
[----:B0-----:R0:W-:Y:S01]  /*3450*/  STG.E [R16.64], R5 ;  /* 0x0000000510007986 */ /* 0x0011e2000c101924 */
[----:B------:R-:W-:Y:S05]  /*3460*/  BRA `(.L_x_26134) ;  /* 0x00000d6000007947 */ /* 0x000fea0003800000 */
.L_x_26135:
[----:B------:R-:W-:-:S06]  /*3470*/  PRMT R5, RZ, 0x5410, R5 ;  /* 0x00005410ff057816 */ /* 0x000fcc0000000005 */
[----:B------:R-:W0:Y:S02]  /*3480*/  F2I.FTZ.TRUNC.NTZ R5, R5 ;  /* 0x0000000500057305 */ /* 0x000e24000021f100 */
[----:B0-----:R0:W-:Y:S01]  /*3490*/  STG.E.U16 [R16.64], R5 ;  /* 0x0000000510007986 */ /* 0x0011e2000c101524 */
[----:B------:R-:W-:Y:S05]  /*34a0*/  BRA `(.L_x_26134) ;  /* 0x00000d2000007947 */ /* 0x000fea0003800000 */
.L_x_26130:
        /* <DEDUP_REMOVED lines=9> */
.L_x_26138:
[----:B------:R-:W-:-:S04]  /*3540*/  PRMT R0, RZ, 0x5410, R5 ;  /* 0x00005410ff007816 */ /* 0x000fc80000000005 */
[----:B------:R-:W-:-:S05]  /*3550*/  F2FP.PACK_AB R0, RZ, R0 ;  /* 0x00000000ff00723e */ /* 0x000fca00000000ff */
[----:B------:R0:W-:Y:S01]  /*3560*/  STG.E.U16 [R16.64], R0 ;  /* 0x0000000010007986 */ /* 0x0001e2000c101524 */
[----:B------:R-:W-:Y:S05]  /*3570*/  BRA `(.L_x_26134) ;  /* 0x00000c5000007947 */ /* 0x000fea0003800000 */
.L_x_26137:
        /* <DEDUP_REMOVED lines=10> */
.L_x_26140:
[----:B------:R-:W-:-:S04]  /*3620*/  PRMT R5, RZ, 0x5410, R5 ;  /* 0x00005410ff057816 */ /* 0x000fc80000000005 */
[----:B------:R-:W-:-:S04]  /*3630*/  F2FP.PACK_AB R3, RZ, R5 ;  /* 0x00000005ff03723e */ /* 0x000fc800000000ff */
[----:B------:R-:W-:-:S05]  /*3640*/  PRMT R3, R3, 0x5410, RZ ;  /* 0x0000541003037816 */ /* 0x000fca00000000ff */
[----:B------:R0:W-:Y:S01]  /*3650*/  STG.E [R16.64], R3 ;  /* 0x0000000310007986 */ /* 0x0001e2000c101924 */
[----:B------:R-:W-:Y:S05]  /*3660*/  BRA `(.L_x_26134) ;  /* 0x00000b6000007947 */ /* 0x000fea0003800000 */
.L_x_26139:
[----:B------:R-:W-:-:S05]  /*3670*/  PRMT R2, RZ, 0x5410, R5 ;  /* 0x00005410ff027816 */ /* 0x000fca0000000005 */
[----:B------:R-:W-:-:S06]  /*3680*/  FMUL.FTZ R2, R2, 1 ;  /* 0x3f80000002027820 */ /* 0x000fcc0000410000 */
[----:B------:R-:W0:Y:S02]  /*3690*/  F2F.F64.F32 R2, R2 ;  /* 0x0000000200027310 */ /* 0x000e240000201800 */
[----:B0-----:R0:W-:Y:S01]  /*36a0*/  STG.E.64 [R16.64], R2 ;  /* 0x0000000210007986 */ /* 0x0011e2000c101b24 */
[----:B------:R-:W-:Y:S05]  /*36b0*/  BRA `(.L_x_26134) ;  /* 0x00000b1000007947 */ /* 0x000fea0003800000 */
.L_x_26129:
        /* <DEDUP_REMOVED lines=13> */
.L_x_26143:
[----:B------:R-:W-:Y:S01]  /*3790*/  PRMT R5, RZ, 0x5410, R5 ;  /* 0x00005410ff057816 */ /* 0x000fe20000000005 */
[----:B------:R-:W-:-:S04]  /*37a0*/  CS2R R6, SRZ ;  /* 0x0000000000067805 */ /* 0x000fc8000001ff00 */
[----:B------:R-:W-:-:S06]  /*37b0*/  FMUL.FTZ R5, R5, 1 ;  /* 0x3f80000005057820 */ /* 0x000fcc0000410000 */
[----:B------:R-:W0:Y:S02]  /*37c0*/  F2F.F64.F32 R4, R5 ;  /* 0x0000000500047310 */ /* 0x000e240000201800 */
[----:B0-----:R0:W-:Y:S01]  /*37d0*/  STG.E.128 [R16.64], R4 ;  /* 0x0000000410007986 */ /* 0x0011e2000c101d24 */
[----:B------:R-:W-:Y:S05]  /*37e0*/  BRA `(.L_x_26134) ;  /* 0x000009e000007947 */ /* 0x000fea0003800000 */
.L_x_26142:
        /* <DEDUP_REMOVED lines=21> */
.L_x_26147:
[----:B------:R-:W-:Y:S05]  /*3940*/  BSYNC B0 ;  /* 0x0000000000007941 */ /* 0x000fea0003800000 */
.L_x_26146:
[----:B------:R-:W-:-:S05]  /*3950*/  LOP3.LUT R3, R0, R3, RZ, 0xfc, !PT ;  /* 0x0000000300037212 */ /* 0x000fca00078efcff */
[----:B------:R0:W-:Y:S01]  /*3960*/  STG.E.U8 [R16.64], R3 ;  /* 0x0000000310007986 */ /* 0x0001e2000c101124 */
[----:B------:R-:W-:Y:S05]  /*3970*/  BRA `(.L_x_26134) ;  /* 0x0000085000007947 */ /* 0x000fea0003800000 */
.L_x_26145:
        /* <DEDUP_REMOVED lines=13> */
.L_x_26149:
[----:B------:R-:W-:Y:S01]  /*3a50*/  IMAD.MOV.U32 R0, RZ, RZ, 0x7f ;  /* 0x0000007fff007424 */ /* 0x000fe200078e00ff */
[----:B------:R-:W-:-:S04]  /*3a60*/  ISETP.GT.U32.AND P0, PT, R2, 0x7f800000, PT ;  /* 0x7f8000000200780c */ /* 0x000fc80003f04070 */
[----:B------:R-:W-:-:S04]  /*3a70*/  SEL R0, R0, 0x7c, P0 ;  /* 0x0000007c00007807 */ /* 0x000fc80000000000 */
.L_x_26150:
[----:B------:R-:W-:Y:S05]  /*3a80*/  BSYNC B0 ;  /* 0x0000000000007941 */ /* 0x000fea0003800000 */
.L_x_26148:
[----:B------:R-:W-:-:S04]  /*3a90*/  LOP3.LUT R2, R5, 0x80000000, RZ, 0xc0, !PT ;  /* 0x8000000005027812 */ /* 0x000fc800078ec0ff */
[----:B------:R-:W-:-:S04]  /*3aa0*/  SHF.R.U32.HI R3, RZ, 0x18, R2 ;  /* 0x00000018ff037819 */ /* 0x000fc80000011602 */
[----:B------:R-:W-:-:S05]  /*3ab0*/  LOP3.LUT R3, R0, R3, RZ, 0xfc, !PT ;  /* 0x0000000300037212 */ /* 0x000fca00078efcff */
[----:B------:R0:W-:Y:S01]  /*3ac0*/  STG.E.U8 [R16.64], R3 ;  /* 0x0000000310007986 */ /* 0x0001e2000c101124 */
[----:B------:R-:W-:Y:S05]  /*3ad0*/  BRA `(.L_x_26134) ;  /* 0x000006f000007947 */ /* 0x000fea0003800000 */
.L_x_26144:
[----:B------:R0:W-:Y:S01]  /*3ae0*/  STG.E.U16 [R16.64], R5 ;  /* 0x0000000510007986 */ /* 0x0001e2000c101524 */
[----:B------:R-:W-:Y:S05]  /*3af0*/  BRA `(.L_x_26134) ;  /* 0x000006d000007947 */ /* 0x000fea0003800000 */
.L_x_26141:
        /* <DEDUP_REMOVED lines=12> */
.L_x_26153:
        /* <DEDUP_REMOVED lines=17> */
.L_x_26156:
[----:B------:R-:W-:-:S04]  /*3cd0*/  LOP3.LUT R2, R5, 0x80000000, RZ, 0xc0, !PT ;  /* 0x8000000005027812 */ /* 0x000fc800078ec0ff */
[----:B------:R-:W-:-:S04]  /*3ce0*/  SHF.R.U32.HI R3, RZ, 0x18, R2 ;  /* 0x00000018ff037819 */ /* 0x000fc80000011602 */
[----:B------:R-:W-:-:S04]  /*3cf0*/  LOP3.LUT R0, R0, R3, RZ, 0xfc, !PT ;  /* 0x0000000300007212 */ /* 0x000fc800078efcff */
[----:B------:R-:W-:Y:S02]  /*3d00*/  PRMT R8, R0, 0x7610, R8 ;  /* 0x0000761000087816 */ /* 0x000fe40000000008 */
.L_x_26155:
[----:B------:R-:W-:Y:S05]  /*3d10*/  BSYNC B0 ;  /* 0x0000000000007941 */ /* 0x000fea0003800000 */
.L_x_26154:
[----:B------:R0:W-:Y:S01]  /*3d20*/  STG.E.U8 [R16.64], R8 ;  /* 0x0000000810007986 */ /* 0x0001e2000c101124 */
[----:B------:R-:W-:Y:S05]  /*3d30*/  BRA `(.L_x_26134) ;  /* 0x0000049000007947 */ /* 0x000fea0003800000 */
.L_x_26152:
        /* <DEDUP_REMOVED lines=17> */
.L_x_26159:
[----:B------:R-:W-:-:S04]  /*3e50*/  LOP3.LUT R2, R5, 0x80000000, RZ, 0xc0, !PT ;  /* 0x8000000005027812 */ /* 0x000fc800078ec0ff */
[----:B------:R-:W-:-:S04]  /*3e60*/  SHF.R.U32.HI R3, RZ, 0x18, R2 ;  /* 0x00000018ff037819 */ /* 0x000fc80000011602 */
[----:B------:R-:W-:-:S04]  /*3e70*/  LOP3.LUT R0, R0, R3, RZ, 0xfc, !PT ;  /* 0x0000000300007212 */ /* 0x000fc800078efcff */
[----:B------:R-:W-:Y:S02]  /*3e80*/  PRMT R8, R0, 0x7610, R8 ;  /* 0x0000761000087816 */ /* 0x000fe40000000008 */
.L_x_26158:
[----:B------:R-:W-:Y:S05]  /*3e90*/  BSYNC B0 ;  /* 0x0000000000007941 */ /* 0x000fea0003800000 */
.L_x_26157:
[----:B------:R0:W-:Y:S01]  /*3ea0*/  STG.E.U8 [R16.64], R8 ;  /* 0x0000000810007986 */ /* 0x0001e2000c101124 */
[----:B------:R-:W-:Y:S05]  /*3eb0*/  BRA `(.L_x_26134) ;  /* 0x0000031000007947 */ /* 0x000fea0003800000 */
.L_x_26151:
        /* <DEDUP_REMOVED lines=22> */
.L_x_26133:
        /* <DEDUP_REMOVED lines=20> */
.L_x_26161:
[----:B------:R-:W-:-:S06]  /*4160*/  PRMT R2, RZ, 0x5410, R5 ;  /* 0x00005410ff027816 */ /* 0x000fcc0000000005 */
[----:B------:R-:W0:Y:S02]  /*4170*/  F2I.U64.TRUNC R2, R2 ;  /* 0x0000000200027311 */ /* 0x000e24000020d800 */
[----:B0-----:R0:W-:Y:S01]  /*4180*/  STG.E.64 [R16.64], R2 ;  /* 0x0000000210007986 */ /* 0x0011e2000c101b24 */
[----:B------:R-:W-:Y:S05]  /*4190*/  BRA `(.L_x_26134) ;  /* 0x0000003000007947 */ /* 0x000fea0003800000 */
.L_x_26160:
[----:B------:R-:W-:-:S06]  /*41a0*/  PRMT R5, RZ, 0x5410, R5 ;  /* 0x00005410ff057816 */ /* 0x000fcc0000000005 */
[----:B------:R-:W0:Y:S02]  /*41b0*/  F2I.FTZ.U32.TRUNC.NTZ R5, R5 ;  /* 0x0000000500057305 */ /* 0x000e24000021f000 */
[----:B0-----:R0:W-:Y:S02]  /*41c0*/  STG.E [R16.64], R5 ;  /* 0x0000000510007986 */ /* 0x0011e4000c101924 */
.L_x_26134:
[----:B------:R-:W-:-:S05]  /*41d0*/  IMAD R18, R19, 0x200, R18 ;  /* 0x0000020013127824 */ /* 0x000fca00078e0212 */
[----:B------:R-:W-:Y:S02]  /*41e0*/  IADD3 R23, R18, 0x80, RZ ;  /* 0x0000008012177810 */ /* 0x000fe40007ffe0ff */
.L_x_26060:
[----:B------:R-:W-:Y:S05]  /*41f0*/  BSYNC B6 ;  /* 0x0000000000067941 */ /* 0x000fea0003800000 */
.L_x_26059:
        /* <DEDUP_REMOVED lines=258> */
.L_x_26164:
        /* <DEDUP_REMOVED lines=21> */
.L_x_26168:
[----:B------:R-:W2:Y:S02]  /*5370*/  LDG.E.U8 R2, [R2.64] ;  /* 0x0000002402027981 */ /* 0x000ea4000c1e1100 */
[----:B--2---:R-:W0:Y:S02]  /*5380*/  I2F.U16 R0, R2 ;  /* 0x0000000200007306 */ /* 0x004e240000101000 */
[----:B0-----:R-:W-:-:S04]  /*5390*/  F2FP.BF16.PACK_AB R0, RZ, R0 ;  /* 0x00000000ff00723e */ /* 0x001fc800000010ff */
[----:B------:R-:W-:Y:S01]  /*53a0*/  PRMT R19, R0, 0x7610, R19 ;  /* 0x0000761000137816 */ /* 0x000fe20000000013 */
[----:B------:R-:W-:Y:S05]  /*53b0*/  BRA `(.L_x_26170) ;  /* 0x00000f0000007947 */ /* 0x000fea0003800000 */
.L_x_26167:
        /* <DEDUP_REMOVED lines=11> */
.L_x_26172:
[----:B------:R-:W2:Y:S02]  /*5470*/  LDG.E R2, [R2.64] ;  /* 0x0000002402027981 */ /* 0x000ea4000c1e1900 */
[----:B--2---:R-:W0:Y:S02]  /*5480*/  I2F R0, R2 ;  /* 0x0000000200007306 */ /* 0x004e240000201400 */
[----:B0-----:R-:W-:-:S04]  /*5490*/  F2FP.BF16.PACK_AB R0, RZ, R0 ;  /* 0x00000000ff00723e */ /* 0x001fc800000010ff */
[----:B------:R-:W-:Y:S01]  /*54a0*/  PRMT R19, R0, 0x7610, R19 ;  /* 0x0000761000137816 */ /* 0x000fe20000000013 */
[----:B------:R-:W-:Y:S05]  /*54b0*/  BRA `(.L_x_26170) ;  /* 0x00000e0000007947 */ /* 0x000fea0003800000 */
.L_x_26171:
[----:B------:R-:W2:Y:S02]  /*54c0*/  LDG.E.U16 R2, [R2.64] ;  /* 0x0000002402027981 */ /* 0x000ea4000c1e1500 */
[----:B--2---:R-:W0:Y:S02]  /*54d0*/  I2F.S16 R0, R2 ;  /* 0x0000000200007306 */ /* 0x004e240000101400 */
[----:B0-----:R-:W-:-:S04]  /*54e0*/  F2FP.BF16.PACK_AB R0, RZ, R0 ;  /* 0x00000000ff00723e */ /* 0x001fc800000010ff */
[----:B------:R-:W-:Y:S01]  /*54f0*/  PRMT R19, R0, 0x7610, R19 ;  /* 0x0000761000137816 */ /* 0x000fe20000000013 */
[----:B------:R-:W-:Y:S05]  /*5500*/  BRA `(.L_x_26170) ;  /* 0x00000db000007947 */ /* 0x000fea0003800000 */
.L_x_26166:
        /* <DEDUP_REMOVED lines=9> */
.L_x_26174:
[----:B------:R-:W2:Y:S02]  /*55a0*/  LDG.E.U16 R0, [R2.64] ;  /* 0x0000002402007981 */ /* 0x000ea4000c1e1500 */
[----:B--2---:R-:W-:-:S05]  /*55b0*/  HADD2.F32 R0, -RZ, R0.H0_H0 ;  /* 0x20000000ff007230 */ /* 0x004fca0000004100 */
[----:B------:R-:W-:-:S04]  /*55c0*/  F2FP.BF16.PACK_AB R0, RZ, R0 ;  /* 0x00000000ff00723e */ /* 0x000fc800000010ff */
[----:B------:R-:W-:Y:S01]  /*55d0*/  PRMT R19, R0, 0x7610, R19 ;  /* 0x0000761000137816 */ /* 0x000fe20000000013 */
[----:B------:R-:W-:Y:S05]  /*55e0*/  BRA `(.L_x_26170) ;  /* 0x00000cd000007947 */ /* 0x000fea0003800000 */
.L_x_26173:
        /* <DEDUP_REMOVED lines=9> */
.L_x_26176:
[----:B------:R-:W2:Y:S02]  /*5680*/  LDG.E.U16 R2, [R2.64] ;  /* 0x0000002402027981 */ /* 0x000ea4000c1e1500 */
[----:B--2---:R-:W-:-:S05]  /*5690*/  HADD2.F32 R0, -RZ, R2.H0_H0 ;  /* 0x20000002ff007230 */ /* 0x004fca0000004100 */
[----:B------:R-:W-:-:S04]  /*56a0*/  F2FP.BF16.PACK_AB R0, RZ, R0 ;  /* 0x00000000ff00723e */ /* 0x000fc800000010ff */
[----:B------:R-:W-:Y:S01]  /*56b0*/  PRMT R19, R0, 0x7610, R19 ;  /* 0x0000761000137816 */ /* 0x000fe20000000013 */
[----:B------:R-:W-:Y:S05]  /*56c0*/  BRA `(.L_x_26170) ;  /* 0x00000bf000007947 */ /* 0x000fea0003800000 */
.L_x_26175:
[----:B------:R-:W2:Y:S02]  /*56d0*/  LDG.E.64 R2, [R2.64] ;  /* 0x0000002402027981 */ /* 0x000ea4000c1e1b00 */
[----:B--2---:R-:W0:Y:S01]  /*56e0*/  F2F.F32.F64 R0, R2 ;  /* 0x0000000200007310 */ /* 0x004e220000301000 */
[----:B------:R-:W0:-:S14]  /*56f0*/  DSETP.GEU.AND P0, PT, |R2|, c[0x2][0x0], PT ;  /* 0x008000000200762a */ /* 0x000e1c0003f0e200 */
[----:B0-----:R-:W-:-:S05]  /*5700*/  @!P0 FMUL R0, R0, 1.175494350822287508e-38 ;  /* 0x0080000000008820 */ /* 0x001fca0000400000 */
[----:B------:R-:W-:-:S04]  /*5710*/  F2FP.BF16.PACK_AB R0, RZ, R0 ;  /* 0x00000000ff00723e */ /* 0x000fc800000010ff */
[----:B------:R-:W-:Y:S01]  /*5720*/  PRMT R19, R0, 0x7610, R19 ;  /* 0x0000761000137816 */ /* 0x000fe20000000013 */
[----:B------:R-:W-:Y:S05]  /*5730*/  BRA `(.L_x_26170) ;  /* 0x00000b8000007947 */ /* 0x000fea0003800000 */
.L_x_26165:
        /* <DEDUP_REMOVED lines=14> */
.L_x_26179:
[----:B------:R-:W2:Y:S02]  /*5820*/  LDG.E.64 R2, [R2.64] ;  /* 0x0000002402027981 */ /* 0x000ea4000c1e1b00 */
[----:B--2---:R-:W0:Y:S01]  /*5830*/  F2F.F32.F64 R0, R2 ;  /* 0x0000000200007310 */ /* 0x004e220000301000 */
[----:B------:R-:W0:-:S14]  /*5840*/  DSETP.GEU.AND P0, PT, |R2|, c[0x2][0x0], PT ;  /* 0x008000000200762a */ /* 0x000e1c0003f0e200 */
[----:B0-----:R-:W-:-:S05]  /*5850*/  @!P0 FMUL R0, R0, 1.175494350822287508e-38 ;  /* 0x0080000000008820 */ /* 0x001fca0000400000 */
[----:B------:R-:W-:-:S04]  /*5860*/  F2FP.BF16.PACK_AB R0, RZ, R0 ;  /* 0x00000000ff00723e */ /* 0x000fc800000010ff */
[----:B------:R-:W-:Y:S01]  /*5870*/  PRMT R19, R0, 0x7610, R19 ;  /* 0x0000761000137816 */ /* 0x000fe20000000013 */
[----:B------:R-:W-:Y:S05]  /*5880*/  BRA `(.L_x_26170) ;  /* 0x00000a3000007947 */ /* 0x000fea0003800000 */
.L_x_26178:
        /* <DEDUP_REMOVED lines=28> */
.L_x_26181:
        /* <DEDUP_REMOVED lines=15> */
.L_x_26180:
[----:B------:R0:W5:Y:S01]  /*5b40*/  LDG.E.U16 R19, [R2.64] ;  /* 0x0000002402137981 */ /* 0x000162000c1e1500 */
[----:B------:R-:W-:Y:S05]  /*5b50*/  BRA `(.L_x_26170) ;  /* 0x0000076000007947 */ /* 0x000fea0003800000 */
.L_x_26177:
        /* <DEDUP_REMOVED lines=12> */
.L_x_26184:
        /* <DEDUP_REMOVED lines=21> */
.L_x_26188:
[----:B------:R-:W-:Y:S05]  /*5d70*/  BSYNC B1 ;  /* 0x0000000000017941 */ /* 0x000fea0003800000 */
.L_x_26187:
[----:B------:R-:W-:Y:S01]  /*5d80*/  LEA R3, R0, 0x3b800000, 0x17 ;  /* 0x3b80000000037811 */ /* 0x000fe200078eb8ff */
[----:B------:R-:W-:-:S05]  /*5d90*/  IMAD.SHL.U32 R0, R2, 0x100000, RZ ;  /* 0x0010000002007824 */ /* 0x000fca00078e00ff */
[----:B------:R-:W-:Y:S02]  /*5da0*/  LOP3.LUT R0, R3, R0, R4, 0xfe, !PT ;  /* 0x0000000003007212 */ /* 0x000fe400078efe04 */
.L_x_26186:
[----:B------:R-:W-:Y:S05]  /*5db0*/  BSYNC B0 ;  /* 0x0000000000007941 */ /* 0x000fea0003800000 */
.L_x_26185:
[----:B------:R-:W-:-:S04]  /*5dc0*/  F2FP.BF16.PACK_AB R0, RZ, R0 ;  /* 0x00000000ff00723e */ /* 0x000fc800000010ff */
[----:B------:R-:W-:Y:S01]  /*5dd0*/  PRMT R19, R0, 0x7610, R19 ;  /* 0x0000761000137816 */ /* 0x000fe20000000013 */
[----:B------:R-:W-:Y:S05]  /*5de0*/  BRA `(.L_x_26170) ;  /* 0x000004d000007947 */ /* 0x000fea0003800000 */
.L_x_26183:
        /* <DEDUP_REMOVED lines=21> */
.L_x_26192:
[----:B------:R-:W-:Y:S05]  /*5f40*/  BSYNC B1 ;  /* 0x0000000000017941 */ /* 0x000fea0003800000 */
.L_x_26191:
[----:B------:R-:W-:Y:S01]  /*5f50*/  LEA R3, R0, 0x37800000, 0x17 ;  /* 0x3780000000037811 */ /* 0x000fe200078eb8ff */
[----:B------:R-:W-:-:S05]  /*5f60*/  IMAD.SHL.U32 R0, R2, 0x200000, RZ ;  /* 0x0020000002007824 */ /* 0x000fca00078e00ff */
[----:B------:R-:W-:Y:S02]  /*5f70*/  LOP3.LUT R0, R3, R0, R4, 0xfe, !PT ;  /* 0x0000000003007212 */ /* 0x000fe400078efe04 */
.L_x_26190:
[----:B------:R-:W-:Y:S05]  /*5f80*/  BSYNC B0 ;  /* 0x0000000000007941 */ /* 0x000fea0003800000 */
.L_x_26189:
[----:B------:R-:W-:-:S04]  /*5f90*/  F2FP.BF16.PACK_AB R0, RZ, R0 ;  /* 0x00000000ff00723e */ /* 0x000fc800000010ff */
[----:B------:R-:W-:Y:S01]  /*5fa0*/  PRMT R19, R0, 0x7610, R19 ;  /* 0x0000761000137816 */ /* 0x000fe20000000013 */
[----:B------:R-:W-:Y:S05]  /*5fb0*/  BRA `(.L_x_26170) ;  /* 0x0000030000007947 */ /* 0x000fea0003800000 */
.L_x_26182:
        /* <DEDUP_REMOVED lines=14> */
.L_x_26196:
[----:B------:R-:W-:Y:S05]  /*60a0*/  BSYNC B0 ;  /* 0x0000000000007941 */ /* 0x000fea0003800000 */
.L_x_26195:
[----:B------:R-:W-:-:S04]  /*60b0*/  F2FP.BF16.PACK_AB R0, RZ, R0 ;  /* 0x00000000ff00723e */ /* 0x000fc800000010ff */
[----:B------:R-:W-:Y:S01]  /*60c0*/  PRMT R19, R0, 0x7610, R19 ;  /* 0x0000761000137816 */ /* 0x000fe20000000013 */
[----:B------:R-:W-:Y:S05]  /*60d0*/  BRA `(.L_x_26170) ;  /* 0x000001e000007947 */ /* 0x000fea0003800000 */
.L_x_26169:
        /* <DEDUP_REMOVED lines=21> */
.L_x_26194:
[----:B------:R-:W2:Y:S02]  /*6230*/  LDG.E.64 R2, [R2.64] ;  /* 0x0000002402027981 */ /* 0x000ea4000c1e1b00 */
[----:B--2---:R-:W0:Y:S02]  /*6240*/  I2F.U64 R0, R2 ;  /* 0x0000000200007312 */ /* 0x004e240000301000 */
[----:B0-----:R-:W-:-:S04]  /*6250*/  F2FP.BF16.PACK_AB R0, RZ, R0 ;  /* 0x00000000ff00723e */ /* 0x001fc800000010ff */
[----:B------:R-:W-:Y:S01]  /*6260*/  PRMT R19, R0, 0x7610, R19 ;  /* 0x0000761000137816 */ /* 0x000fe20000000013 */
[----:B------:R-:W-:Y:S05]  /*6270*/  BRA `(.L_x_26170) ;  /* 0x0000004000007947 */ /* 0x000fea0003800000 */
.L_x_26193:
[----:B------:R-:W2:Y:S02]  /*6280*/  LDG.E R2, [R2.64] ;  /* 0x0000002402027981 */ /* 0x000ea4000c1e1900 */
[----:B--2---:R-:W0:Y:S02]  /*6290*/  I2F.U32 R0, R2 ;  /* 0x0000000200007306 */ /* 0x004e240000201000 */
[----:B0-----:R-:W-:-:S04]  /*62a0*/  F2FP.BF16.PACK_AB R0, RZ, R0 ;  /* 0x00000000ff00723e */ /* 0x001fc800000010ff */
[----:B------:R-:W-:Y:S02]  /*62b0*/  PRMT R19, R0, 0x7610, R19 ;  /* 0x0000761000137816 */ /* 0x000fe40000000013 */
.L_x_26170:
        /* <DEDUP_REMOVED lines=19> */
.L_x_26200:
[----:B------:R-:W2:Y:S02]  /*63f0*/  LDG.E.U8 R2, [R2.64] ;  /* 0x0000002402027981 */ /* 0x000ea4000c1e1100 */
[----:B--2---:R-:W0:Y:S02]  /*6400*/  I2F.U16 R0, R2 ;  /* 0x0000000200007306 */ /* 0x004e240000101000 */
[----:B0-----:R-:W-:-:S04]  /*6410*/  F2FP.BF16.PACK_AB R0, RZ, R0 ;  /* 0x00000000ff00723e */ /* 0x001fc800000010ff */
[----:B------:R-:W-:Y:S01]  /*6420*/  PRMT R5, R0, 0x7610, R5 ;  /* 0x0000761000057816 */ /* 0x000fe20000000005 */
[----:B------:R-:W-:Y:S05]  /*6430*/  BRA `(.L_x_26202) ;  /* 0x00000ef000007947 */ /* 0x000fea0003800000 */
.L_x_26199:
        /* <DEDUP_REMOVED lines=11> */
.L_x_26204:
[----:B------:R-:W2:Y:S02]  /*64f0*/  LDG.E R2, [R2.64] ;  /* 0x0000002402027981 */ /* 0x000ea4000c1e1900 */
[----:B--2---:R-:W0:Y:S02]  /*6500*/  I2F R0, R2 ;  /* 0x0000000200007306 */ /* 0x004e240000201400 */
[----:B0-----:R-:W-:-:S04]  /*6510*/  F2FP.BF16.PACK_AB R0, RZ, R0 ;  /* 0x00000000ff00723e */ /* 0x001fc800000010ff */
[----:B------:R-:W-:Y:S01]  /*6520*/  PRMT R5, R0, 0x7610, R5 ;  /* 0x0000761000057816 */ /* 0x000fe20000000005 */
[----:B------:R-:W-:Y:S05]  /*6530*/  BRA `(.L_x_26202) ;  /* 0x00000df000007947 */ /* 0x000fea0003800000 */
.L_x_26203:
[----:B------:R-:W2:Y:S02]  /*6540*/  LDG.E.U16 R2, [R2.64] ;  /* 0x0000002402027981 */ /* 0x000ea4000c1e1500 */
[----:B--2---:R-:W0:Y:S02]  /*6550*/  I2F.S16 R0, R2 ;  /* 0x0000000200007306 */ /* 0x004e240000101400 */
[----:B0-----:R-:W-:-:S04]  /*6560*/  F2FP.BF16.PACK_AB R0, RZ, R0 ;  /* 0x00000000ff00723e */ /* 0x001fc800000010ff */
[----:B------:R-:W-:Y:S01]  /*6570*/  PRMT R5, R0, 0x7610, R5 ;  /* 0x0000761000057816 */ /* 0x000fe20000000005 */
[----:B------:R-:W-:Y:S05]  /*6580*/  BRA `(.L_x_26202) ;  /* 0x00000da000007947 */ /* 0x000fea0003800000 */
.L_x_26198:
        /* <DEDUP_REMOVED lines=9> */
.L_x_26206:
[----:B------:R-:W2:Y:S02]  /*6620*/  LDG.E.U16 R0, [R2.64] ;  /* 0x0000002402007981 */ /* 0x000ea4000c1e1500 */
[----:B--2---:R-:W-:-:S05]  /*6630*/  HADD2.F32 R0, -RZ, R0.H0_H0 ;  /* 0x20000000ff007230 */ /* 0x004fca0000004100 */
[----:B------:R-:W-:-:S04]  /*6640*/  F2FP.BF16.PACK_AB R0, RZ, R0 ;  /* 0x00000000ff00723e */ /* 0x000fc800000010ff */
[----:B------:R-:W-:Y:S01]  /*6650*/  PRMT R5, R0, 0x7610, R5 ;  /* 0x0000761000057816 */ /* 0x000fe20000000005 */
[----:B------:R-:W-:Y:S05]  /*6660*/  BRA `(.L_x_26202) ;  /* 0x00000cc000007947 */ /* 0x000fea0003800000 */
.L_x_26205:
        /* <DEDUP_REMOVED lines=9> */
.L_x_26208:
[----:B------:R-:W2:Y:S02]  /*6700*/  LDG.E.U16 R2, [R2.64] ;  /* 0x0000002402027981 */ /* 0x000ea4000c1e1500 */
[----:B--2---:R-:W-:-:S05]  /*6710*/  HADD2.F32 R0, -RZ, R2.H0_H0 ;  /* 0x20000002ff007230 */ /* 0x004fca0000004100 */
[----:B------:R-:W-:-:S04]  /*6720*/  F2FP.BF16.PACK_AB R0, RZ, R0 ;  /* 0x00000000ff00723e */ /* 0x000fc800000010ff */
[----:B------:R-:W-:Y:S01]  /*6730*/  PRMT R5, R0, 0x7610, R5 ;  /* 0x0000761000057816 */ /* 0x000fe20000000005 */
[----:B------:R-:W-:Y:S05]  /*6740*/  BRA `(.L_x_26202) ;  /* 0x00000be000007947 */ /* 0x000fea0003800000 */
.L_x_26207:
[----:B------:R-:W2:Y:S02]  /*6750*/  LDG.E.64 R2, [R2.64] ;  /* 0x0000002402027981 */ /* 0x000ea4000c1e1b00 */
[----:B--2---:R-:W0:Y:S01]  /*6760*/  F2F.F32.F64 R0, R2 ;  /* 0x0000000200007310 */ /* 0x004e220000301000 */
[----:B------:R-:W0:-:S14]  /*6770*/  DSETP.GEU.AND P0, PT, |R2|, c[0x2][0x0], PT ;  /* 0x008000000200762a */ /* 0x000e1c0003f0e200 */
[----:B0-----:R-:W-:-:S05]  /*6780*/  @!P0 FMUL R0, R0, 1.175494350822287508e-38 ;  /* 0x0080000000008820 */ /* 0x001fca0000400000 */
[----:B------:R-:W-:-:S04]  /*6790*/  F2FP.BF16.PACK_AB R0, RZ, R0 ;  /* 0x00000000ff00723e */ /* 0x000fc800000010ff */
[----:B------:R-:W-:Y:S01]  /*67a0*/  PRMT R5, R0, 0x7610, R5 ;  /* 0x0000761000057816 */ /* 0x000fe20000000005 */
[----:B------:R-:W-:Y:S05]  /*67b0*/  BRA `(.L_x_26202) ;  /* 0x00000b7000007947 */ /* 0x000fea0003800000 */
.L_x_26197:
        /* <DEDUP_REMOVED lines=14> */
.L_x_26211:
[----:B------:R-:W2:Y:S02]  /*68a0*/  LDG.E.64 R2, [R2.64] ;  /* 0x0000002402027981 */ /* 0x000ea4000c1e1b00 */
[----:B--2---:R-:W0:Y:S01]  /*68b0*/  F2F.F32.F64 R0, R2 ;  /* 0x0000000200007310 */ /* 0x004e220000301000 */
[----:B------:R-:W0:-:S14]  /*68c0*/  DSETP.GEU.AND P0, PT, |R2|, c[0x2][0x0], PT ;  /* 0x008000000200762a */ /* 0x000e1c0003f0e200 */
[----:B0-----:R-:W-:-:S05]  /*68d0*/  @!P0 FMUL R0, R0, 1.175494350822287508e-38 ;  /* 0x0080000000008820 */ /* 0x001fca0000400000 */
[----:B------:R-:W-:-:S04]  /*68e0*/  F2FP.BF16.PACK_AB R0, RZ, R0 ;  /* 0x00000000ff00723e */ /* 0x000fc800000010ff */
[----:B------:R-:W-:Y:S01]  /*68f0*/  PRMT R5, R0, 0x7610, R5 ;  /* 0x0000761000057816 */ /* 0x000fe20000000005 */
[----:B------:R-:W-:Y:S05]  /*6900*/  BRA `(.L_x_26202) ;  /* 0x00000a2000007947 */ /* 0x000fea0003800000 */
.L_x_26210:
        /* <DEDUP_REMOVED lines=27> */
.L_x_26213:
        /* <DEDUP_REMOVED lines=15> */
.L_x_26212:
[----:B------:R0:W5:Y:S01]  /*6bb0*/  LDG.E.U16 R5, [R2.64] ;  /* 0x0000002402057981 */ /* 0x000162000c1e1500 */
[----:B------:R-:W-:Y:S05]  /*6bc0*/  BRA `(.L_x_26202) ;  /* 0x0000076000007947 */ /* 0x000fea0003800000 */
.L_x_26209:
        /* <DEDUP_REMOVED lines=12> */
.L_x_26216:
        /* <DEDUP_REMOVED lines=21> */
.L_x_26220:
[----:B------:R-:W-:Y:S05]  /*6de0*/  BSYNC B1 ;  /* 0x0000000000017941 */ /* 0x000fea0003800000 */
.L_x_26219:
[----:B------:R-:W-:Y:S01]  /*6df0*/  LEA R3, R0, 0x3b800000, 0x17 ;  /* 0x3b80000000037811 */ /* 0x000fe200078eb8ff */
[----:B------:R-:W-:-:S05]  /*6e00*/  IMAD.SHL.U32 R0, R2, 0x100000, RZ ;  /* 0x0010000002007824 */ /* 0x000fca00078e00ff */
[----:B------:R-:W-:Y:S02]  /*6e10*/  LOP3.LUT R0, R3, R0, R4, 0xfe, !PT ;  /* 0x0000000003007212 */ /* 0x000fe400078efe04 */
.L_x_26218:
[----:B------:R-:W-:Y:S05]  /*6e20*/  BSYNC B0 ;  /* 0x0000000000007941 */ /* 0x000fea0003800000 */
.L_x_26217:
[----:B------:R-:W-:-:S04]  /*6e30*/  F2FP.BF16.PACK_AB R0, RZ, R0 ;  /* 0x00000000ff00723e */ /* 0x000fc800000010ff */
[----:B------:R-:W-:Y:S01]  /*6e40*/  PRMT R5, R0, 0x7610, R5 ;  /* 0x0000761000057816 */ /* 0x000fe20000000005 */
[----:B------:R-:W-:Y:S05]  /*6e50*/  BRA `(.L_x_26202) ;  /* 0x000004d000007947 */ /* 0x000fea0003800000 */
.L_x_26215:
        /* <DEDUP_REMOVED lines=21> */
.L_x_26224:
[----:B------:R-:W-:Y:S05]  /*6fb0*/  BSYNC B1 ;  /* 0x0000000000017941 */ /* 0x000fea0003800000 */
.L_x_26223:
[----:B------:R-:W-:Y:S01]  /*6fc0*/  LEA R3, R0, 0x37800000, 0x17 ;  /* 0x3780000000037811 */ /* 0x000fe200078eb8ff */
[----:B------:R-:W-:-:S05]  /*6fd0*/  IMAD.SHL.U32 R0, R2, 0x200000, RZ ;  /* 0x0020000002007824 */ /* 0x000fca00078e00ff */
[----:B------:R-:W-:Y:S02]  /*6fe0*/  LOP3.LUT R0, R3, R0, R4, 0xfe, !PT ;  /* 0x0000000003007212 */ /* 0x000fe400078efe04 */
.L_x_26222:
[----:B------:R-:W-:Y:S05]  /*6ff0*/  BSYNC B0 ;  /* 0x0000000000007941 */ /* 0x000fea0003800000 */
.L_x_26221:
[----:B------:R-:W-:-:S04]  /*7000*/  F2FP.BF16.PACK_AB R0, RZ, R0 ;  /* 0x00000000ff00723e */ /* 0x000fc800000010ff */
[----:B------:R-:W-:Y:S01]  /*7010*/  PRMT R5, R0, 0x7610, R5 ;  /* 0x0000761000057816 */ /* 0x000fe20000000005 */
[----:B------:R-:W-:Y:S05]  /*7020*/  BRA `(.L_x_26202) ;  /* 0x0000030000007947 */ /* 0x000fea0003800000 */
.L_x_26214:
        /* <DEDUP_REMOVED lines=14> */
.L_x_26228:
[----:B------:R-:W-:Y:S05]  /*7110*/  BSYNC B0 ;  /* 0x0000000000007941 */ /* 0x000fea0003800000 */
.L_x_26227:
[----:B------:R-:W-:-:S04]  /*7120*/  F2FP.BF16.PACK_AB R0, RZ, R0 ;  /* 0x00000000ff00723e */ /* 0x000fc800000010ff */
[----:B------:R-:W-:Y:S01]  /*7130*/  PRMT R5, R0, 0x7610, R5 ;  /* 0x0000761000057816 */ /* 0x000fe20000000005 */
[----:B------:R-:W-:Y:S05]  /*7140*/  BRA `(.L_x_26202) ;  /* 0x000001e000007947 */ /* 0x000fea0003800000 */
.L_x_26201:
        /* <DEDUP_REMOVED lines=21> */
.L_x_26226:
[----:B------:R-:W2:Y:S02]  /*72a0*/  LDG.E.64 R2, [R2.64] ;  /* 0x0000002402027981 */ /* 0x000ea4000c1e1b00 */
[----:B--2---:R-:W0:Y:S02]  /*72b0*/  I2F.U64 R0, R2 ;  /* 0x0000000200007312 */ /* 0x004e240000301000 */
[----:B0-----:R-:W-:-:S04]  /*72c0*/  F2FP.BF16.PACK_AB R0, RZ, R0 ;  /* 0x00000000ff00723e */ /* 0x001fc800000010ff */
[----:B------:R-:W-:Y:S01]  /*72d0*/  PRMT R5, R0, 0x7610, R5 ;  /* 0x0000761000057816 */ /* 0x000fe20000000005 */
[----:B------:R-:W-:Y:S05]  /*72e0*/  BRA `(.L_x_26202) ;  /* 0x0000004000007947 */ /* 0x000fea0003800000 */
.L_x_26225:
[----:B------:R-:W2:Y:S02]  /*72f0*/  LDG.E R2, [R2.64] ;  /* 0x0000002402027981 */ /* 0x000ea4000c1e1900 */
[----:B--2---:R-:W0:Y:S02]  /*7300*/  I2F.U32 R0, R2 ;  /* 0x0000000200007306 */ /* 0x004e240000201000 */
[----:B0-----:R-:W-:-:S04]  /*7310*/  F2FP.BF16.PACK_AB R0, RZ, R0 ;  /* 0x00000000ff00723e */ /* 0x001fc800000010ff */
[----:B------:R-:W-:Y:S02]  /*7320*/  PRMT R5, R0, 0x7610, R5 ;  /* 0x0000761000057816 */ /* 0x000fe40000000005 */
.L_x_26202:
        /* <DEDUP_REMOVED lines=11> */
.L_x_26230:
[----:B------:R-:W-:Y:S02]  /*73e0*/  PRMT R5, R19, 0x7610, R5 ;  /* 0x0000761013057816 */ /* 0x000fe40000000005 */
.L_x_26231:
[----:B------:R-:W-:Y:S05]  /*73f0*/  BSYNC B0 ;  /* 0x0000000000007941 */ /* 0x000fea0003800000 */
.L_x_26229:
        /* <DEDUP_REMOVED lines=16> */
.L_x_26235:
[----:B------:R-:W-:-:S06]  /*7500*/  PRMT R3, RZ, 0x5410, R5 ;  /* 0x00005410ff037816 */ /* 0x000fcc0000000005 */
[----:B------:R-:W0:Y:S02]  /*7510*/  F2I.S64.TRUNC R2, R3 ;  /* 0x0000000300027311 */ /* 0x000e24000020d900 */
[----:B0-----:R0:W-:Y:S01]  /*7520*/  STG.E.U8 [R16.64], R2 ;  /* 0x0000000210007986 */ /* 0x0011e2000c101124 */
[----:B------:R-:W-:Y:S05]  /*7530*/  BRA `(.L_x_26237) ;  /* 0x00000e4000007947 */ /* 0x000fea0003800000 */
.L_x_26234:
        /* <DEDUP_REMOVED lines=10> */
.L_x_26239:
[----:B------:R-:W-:-:S06]  /*75e0*/  PRMT R5, RZ, 0x5410, R5 ;  /* 0x00005410ff057816 */ /* 0x000fcc0000000005 */
[----:B------:R-:W0:Y:S02]  /*75f0*/  F2I.FTZ.TRUNC.NTZ R5, R5 ;  /* 0x0000000500057305 */ /* 0x000e24000021f100 */
[----:B0-----:R0:W-:Y:S01]  /*7600*/  STG.E [R16.64], R5 ;  /* 0x0000000510007986 */ /* 0x0011e2000c101924 */
[----:B------:R-:W-:Y:S05]  /*7610*/  BRA `(.L_x_26237) ;  /* 0x00000d6000007947 */ /* 0x000fea0003800000 */
.L_x_26238:
[----:B------:R-:W-:-:S06]  /*7620*/  PRMT R5, RZ, 0x5410, R5 ;  /* 0x00005410ff057816 */ /* 0x000fcc0000000005 */
[----:B------:R-:W0:Y:S02]  /*7630*/  F2I.FTZ.TRUNC.NTZ R5, R5 ;  /* 0x0000000500057305 */ /* 0x000e24000021f100 */
[----:B0-----:R0:W-:Y:S01]  /*7640*/  STG.E.U16 [R16.64], R5 ;  /* 0x0000000510007986 */ /* 0x0011e2000c101524 */
[----:B------:R-:W-:Y:S05]  /*7650*/  BRA `(.L_x_26237) ;  /* 0x00000d2000007947 */ /* 0x000fea0003800000 */
.L_x_26233:
        /* <DEDUP_REMOVED lines=9> */
.L_x_26241:
[----:B------:R-:W-:-:S04]  /*76f0*/  PRMT R0, RZ, 0x5410, R5 ;  /* 0x00005410ff007816 */ /* 0x000fc80000000005 */
[----:B------:R-:W-:-:S05]  /*7700*/  F2FP.PACK_AB R0, RZ, R0 ;  /* 0x00000000ff00723e */ /* 0x000fca00000000ff */
[----:B------:R0:W-:Y:S01]  /*7710*/  STG.E.U16 [R16.64], R0 ;  /* 0x0000000010007986 */ /* 0x0001e2000c101524 */
[----:B------:R-:W-:Y:S05]  /*7720*/  BRA `(.L_x_26237) ;  /* 0x00000c5000007947 */ /* 0x000fea0003800000 */
.L_x_26240:
        /* <DEDUP_REMOVED lines=10> */
.L_x_26243:
[----:B------:R-:W-:-:S04]  /*77d0*/  PRMT R5, RZ, 0x5410, R5 ;  /* 0x00005410ff057816 */ /* 0x000fc80000000005 */
[----:B------:R-:W-:-:S04]  /*77e0*/  F2FP.PACK_AB R3, RZ, R5 ;  /* 0x00000005ff03723e */ /* 0x000fc800000000ff */
[----:B------:R-:W-:-:S05]  /*77f0*/  PRMT R3, R3, 0x5410, RZ ;  /* 0x0000541003037816 */ /* 0x000fca00000000ff */
[----:B------:R0:W-:Y:S01]  /*7800*/  STG.E [R16.64], R3 ;  /* 0x0000000310007986 */ /* 0x0001e2000c101924 */
[----:B------:R-:W-:Y:S05]  /*7810*/  BRA `(.L_x_26237) ;  /* 0x00000b6000007947 */ /* 0x000fea0003800000 */
.L_x_26242:
[----:B------:R-:W-:-:S05]  /*7820*/  PRMT R2, RZ, 0x5410, R5 ;  /* 0x00005410ff027816 */ /* 0x000fca0000000005 */
[----:B------:R-:W-:-:S06]  /*7830*/  FMUL.FTZ R2, R2, 1 ;  /* 0x3f80000002027820 */ /* 0x000fcc0000410000 */
[----:B------:R-:W0:Y:S02]  /*7840*/  F2F.F64.F32 R2, R2 ;  /* 0x0000000200027310 */ /* 0x000e240000201800 */
[----:B0-----:R0:W-:Y:S01]  /*7850*/  STG.E.64 [R16.64], R2 ;  /* 0x0000000210007986 */ /* 0x0011e2000c101b24 */
[----:B------:R-:W-:Y:S05]  /*7860*/  BRA `(.L_x_26237) ;  /* 0x00000b1000007947 */ /* 0x000fea0003800000 */
.L_x_26232:
        /* <DEDUP_REMOVED lines=13> */
.L_x_26246:
[----:B------:R-:W-:Y:S01]  /*7940*/  PRMT R5, RZ, 0x5410, R5 ;  /* 0x00005410ff057816 */ /* 0x000fe20000000005 */
[----:B------:R-:W-:-:S04]  /*7950*/  CS2R R6, SRZ ;  /* 0x0000000000067805 */ /* 0x000fc8000001ff00 */
[----:B------:R-:W-:-:S06]  /*7960*/  FMUL.FTZ R5, R5, 1 ;  /* 0x3f80000005057820 */ /* 0x000fcc0000410000 */
[----:B------:R-:W0:Y:S02]  /*7970*/  F2F.F64.F32 R4, R5 ;  /* 0x0000000500047310 */ /* 0x000e240000201800 */
[----:B0-----:R0:W-:Y:S01]  /*7980*/  STG.E.128 [R16.64], R4 ;  /* 0x0000000410007986 */ /* 0x0011e2000c101d24 */
[----:B------:R-:W-:Y:S05]  /*7990*/  BRA `(.L_x_26237) ;  /* 0x000009e000007947 */ /* 0x000fea0003800000 */
.L_x_26245:
        /* <DEDUP_REMOVED lines=21> */
.L_x_26250:
[----:B------:R-:W-:Y:S05]  /*7af0*/  BSYNC B0 ;  /* 0x0000000000007941 */ /* 0x000fea0003800000 */
.L_x_26249:
[----:B------:R-:W-:-:S05]  /*7b00*/  LOP3.LUT R3, R0, R3, RZ, 0xfc, !PT ;  /* 0x0000000300037212 */ /* 0x000fca00078efcff */
[----:B------:R0:W-:Y:S01]  /*7b10*/  STG.E.U8 [R16.64], R3 ;  /* 0x0000000310007986 */ /* 0x0001e2000c101124 */
[----:B------:R-:W-:Y:S05]  /*7b20*/  BRA `(.L_x_26237) ;  /* 0x0000085000007947 */ /* 0x000fea0003800000 */
.L_x_26248:
        /* <DEDUP_REMOVED lines=13> */
.L_x_26252:
[----:B------:R-:W-:Y:S01]  /*7c00*/  IMAD.MOV.U32 R0, RZ, RZ, 0x7f ;  /* 0x0000007fff007424 */ /* 0x000fe200078e00ff */
[----:B------:R-:W-:-:S04]  /*7c10*/  ISETP.GT.U32.AND P0, PT, R2, 0x7f800000, PT ;  /* 0x7f8000000200780c */ /* 0x000fc80003f04070 */
[----:B------:R-:W-:-:S04]  /*7c20*/  SEL R0, R0, 0x7c, P0 ;  /* 0x0000007c00007807 */ /* 0x000fc80000000000 */
.L_x_26253:
[----:B------:R-:W-:Y:S05]  /*7c30*/  BSYNC B0 ;  /* 0x0000000000007941 */ /* 0x000fea0003800000 */
.L_x_26251:
[----:B------:R-:W-:-:S04]  /*7c40*/  LOP3.LUT R2, R5, 0x80000000, RZ, 0xc0, !PT ;  /* 0x8000000005027812 */ /* 0x000fc800078ec0ff */
[----:B------:R-:W-:-:S04]  /*7c50*/  SHF.R.U32.HI R3, RZ, 0x18, R2 ;  /* 0x00000018ff037819 */ /* 0x000fc80000011602 */
[----:B------:R-:W-:-:S05]  /*7c60*/  LOP3.LUT R3, R0, R3, RZ, 0xfc, !PT ;  /* 0x0000000300037212 */ /* 0x000fca00078efcff */
[----:B------:R0:W-:Y:S01]  /*7c70*/  STG.E.U8 [R16.64], R3 ;  /* 0x0000000310007986 */ /* 0x0001e2000c101124 */
[----:B------:R-:W-:Y:S05]  /*7c80*/  BRA `(.L_x_26237) ;  /* 0x000006f000007947 */ /* 0x000fea0003800000 */
.L_x_26247:
[----:B------:R0:W-:Y:S01]  /*7c90*/  STG.E.U16 [R16.64], R5 ;  /* 0x0000000510007986 */ /* 0x0001e2000c101524 */
[----:B------:R-:W-:Y:S05]  /*7ca0*/  BRA `(.L_x_26237) ;  /* 0x000006d000007947 */ /* 0x000fea0003800000 */
.L_x_26244:
        /* <DEDUP_REMOVED lines=12> */
.L_x_26256:
        /* <DEDUP_REMOVED lines=17> */
.L_x_26259:
[----:B------:R-:W-:-:S04]  /*7e80*/  LOP3.LUT R2, R5, 0x80000000, RZ, 0xc0, !PT ;  /* 0x8000000005027812 */ /* 0x000fc800078ec0ff */
[----:B------:R-:W-:-:S04]  /*7e90*/  SHF.R.U32.HI R3, RZ, 0x18, R2 ;  /* 0x00000018ff037819 */ /* 0x000fc80000011602 */
[----:B------:R-:W-:-:S04]  /*7ea0*/  LOP3.LUT R0, R0, R3, RZ, 0xfc, !PT ;  /* 0x0000000300007212 */ /* 0x000fc800078efcff */
[----:B------:R-:W-:Y:S02]  /*7eb0*/  PRMT R8, R0, 0x7610, R8 ;  /* 0x0000761000087816 */ /* 0x000fe40000000008 */
.L_x_26258:
[----:B------:R-:W-:Y:S05]  /*7ec0*/  BSYNC B0 ;  /* 0x0000000000007941 */ /* 0x000fea0003800000 */
.L_x_26257:
[----:B------:R0:W-:Y:S01]  /*7ed0*/  STG.E.U8 [R16.64], R8 ;  /* 0x0000000810007986 */ /* 0x0001e2000c101124 */
[----:B------:R-:W-:Y:S05]  /*7ee0*/  BRA `(.L_x_26237) ;  /* 0x0000049000007947 */ /* 0x000fea0003800000 */
.L_x_26255:
        /* <DEDUP_REMOVED lines=17> */
.L_x_26262:
[----:B------:R-:W-:-:S04]  /*8000*/  LOP3.LUT R2, R5, 0x80000000, RZ, 0xc0, !PT ;  /* 0x8000000005027812 */ /* 0x000fc800078ec0ff */
[----:B------:R-:W-:-:S04]  /*8010*/  SHF.R.U32.HI R3, RZ, 0x18, R2 ;  /* 0x00000018ff037819 */ /* 0x000fc80000011602 */
[----:B------:R-:W-:-:S04]  /*8020*/  LOP3.LUT R0, R0, R3, RZ, 0xfc, !PT ;  /* 0x0000000300007212 */ /* 0x000fc800078efcff */
[----:B------:R-:W-:Y:S02]  /*8030*/  PRMT R8, R0, 0x7610, R8 ;  /* 0x0000761000087816 */ /* 0x000fe40000000008 */
.L_x_26261:
[----:B------:R-:W-:Y:S05]  /*8040*/  BSYNC B0 ;  /* 0x0000000000007941 */ /* 0x000fea0003800000 */
.L_x_26260:
[----:B------:R0:W-:Y:S01]  /*8050*/  STG.E.U8 [R16.64], R8 ;  /* 0x0000000810007986 */ /* 0x0001e2000c101124 */
[----:B------:R-:W-:Y:S05]  /*8060*/  BRA `(.L_x_26237) ;  /* 0x0000031000007947 */ /* 0x000fea0003800000 */
.L_x_26254:
        /* <DEDUP_REMOVED lines=22> */
.L_x_26236:
        /* <DEDUP_REMOVED lines=20> */
.L_x_26264:
[----:B------:R-:W-:-:S06]  /*8310*/  PRMT R2, RZ, 0x5410, R5 ;  /* 0x00005410ff027816 */ /* 0x000fcc0000000005 */
[----:B------:R-:W0:Y:S02]  /*8320*/  F2I.U64.TRUNC R2, R2 ;  /* 0x0000000200027311 */ /* 0x000e24000020d800 */
[----:B0-----:R0:W-:Y:S01]  /*8330*/  STG.E.64 [R16.64], R2 ;  /* 0x0000000210007986 */ /* 0x0011e2000c101b24 */
[----:B------:R-:W-:Y:S05]  /*8340*/  BRA `(.L_x_26237) ;  /* 0x0000003000007947 */ /* 0x000fea0003800000 */
.L_x_26263:
[----:B------:R-:W-:-:S06]  /*8350*/  PRMT R5, RZ, 0x5410, R5 ;  /* 0x00005410ff057816 */ /* 0x000fcc0000000005 */
[----:B------:R-:W0:Y:S02]  /*8360*/  F2I.FTZ.U32.TRUNC.NTZ R5, R5 ;  /* 0x0000000500057305 */ /* 0x000e24000021f000 */
[----:B0-----:R0:W-:Y:S02]  /*8370*/  STG.E [R16.64], R5 ;  /* 0x0000000510007986 */ /* 0x0011e4000c101924 */
.L_x_26237:
        /* <DEDUP_REMOVED lines=258> */
.L_x_26265:
        /* <DEDUP_REMOVED lines=21> */
.L_x_26269:
[----:B------:R-:W2:Y:S02]  /*94f0*/  LDG.E.U8 R2, [R2.64] ;  /* 0x0000002402027981 */ /* 0x000ea4000c1e1100 */
[----:B--2---:R-:W0:Y:S02]  /*9500*/  I2F.U16 R0, R2 ;  /* 0x0000000200007306 */ /* 0x004e240000101000 */
[----:B0-----:R-:W-:-:S04]  /*9510*/  F2FP.BF16.PACK_AB R0, RZ, R0 ;  /* 0x00000000ff00723e */ /* 0x001fc800000010ff */
[----:B------:R-:W-:Y:S01]  /*9520*/  PRMT R19, R0, 0x7610, R19 ;  /* 0x0000761000137816 */ /* 0x000fe20000000013 */
[----:B------:R-:W-:Y:S05]  /*9530*/  BRA `(.L_x_26271) ;  /* 0x00000f0000007947 */ /* 0x000fea0003800000 */
.L_x_26268:
        /* <DEDUP_REMOVED lines=11> */
.L_x_26273:
[----:B------:R-:W2:Y:S02]  /*95f0*/  LDG.E R2, [R2.64] ;  /* 0x0000002402027981 */ /* 0x000ea4000c1e1900 */
[----:B--2---:R-:W0:Y:S02]  /*9600*/  I2F R0, R2 ;  /* 0x0000000200007306 */ /* 0x004e240000201400 */
[----:B0-----:R-:W-:-:S04]  /*9610*/  F2FP.BF16.PACK_AB R0, RZ, R0 ;  /* 0x00000000ff00723e */ /* 0x001fc800000010ff */
[----:B------:R-:W-:Y:S01]  /*9620*/  PRMT R19, R0, 0x7610, R19 ;  /* 0x0000761000137816 */ /* 0x000fe20000000013 */
[----:B------:R-:W-:Y:S05]  /*9630*/  BRA `(.L_x_26271) ;  /* 0x00000e0000007947 */ /* 0x000fea0003800000 */
.L_x_26272:
[----:B------:R-:W2:Y:S02]  /*9640*/  LDG.E.U16 R2, [R2.64] ;  /* 0x0000002402027981 */ /* 0x000ea4000c1e1500 */
[----:B--2---:R-:W0:Y:S02]  /*9650*/  I2F.S16 R0, R2 ;  /* 0x0000000200007306 */ /* 0x004e240000101400 */
[----:B0-----:R-:W-:-:S04]  /*9660*/  F2FP.BF16.PACK_AB R0, RZ, R0 ;  /* 0x00000000ff00723e */ /* 0x001fc800000010ff */
[----:B------:R-:W-:Y:S01]  /*9670*/  PRMT R19, R0, 0x7610, R19 ;  /* 0x0000761000137816 */ /* 0x000fe20000000013 */
[----:B------:R-:W-:Y:S05]  /*9680*/  BRA `(.L_x_26271) ;  /* 0x00000db000007947 */ /* 0x000fea0003800000 */
.L_x_26267:
        /* <DEDUP_REMOVED lines=9> */
.L_x_26275:
[----:B------:R-:W2:Y:S02]  /*9720*/  LDG.E.U16 R0, [R2.64] ;  /* 0x0000002402007981 */ /* 0x000ea4000c1e1500 */
[----:B--2---:R-:W-:-:S05]  /*9730*/  HADD2.F32 R0, -RZ, R0.H0_H0 ;  /* 0x20000000ff007230 */ /* 0x004fca0000004100 */
[----:B------:R-:W-:-:S04]  /*9740*/  F2FP.BF16.PACK_AB R0, RZ, R0 ;  /* 0x00000000ff00723e */ /* 0x000fc800000010ff */
[----:B------:R-:W-:Y:S01]  /*9750*/  PRMT R19, R0, 0x7610, R19 ;  /* 0x0000761000137816 */ /* 0x000fe20000000013 */
[----:B------:R-:W-:Y:S05]  /*9760*/  BRA `(.L_x_26271) ;  /* 0x00000cd000007947 */ /* 0x000fea0003800000 */
.L_x_26274:
        /* <DEDUP_REMOVED lines=9> */
.L_x_26277:
[----:B------:R-:W2:Y:S02]  /*9800*/  LDG.E.U16 R2, [R2.64] ;  /* 0x0000002402027981 */ /* 0x000ea4000c1e1500 */
[----:B--2---:R-:W-:-:S05]  /*9810*/  HADD2.F32 R0, -RZ, R2.H0_H0 ;  /* 0x20000002ff007230 */ /* 0x004fca0000004100 */
[----:B------:R-:W-:-:S04]  /*9820*/  F2FP.BF16.PACK_AB R0, RZ, R0 ;  /* 0x00000000ff00723e */ /* 0x000fc800000010ff */
[----:B------:R-:W-:Y:S01]  /*9830*/  PRMT R19, R0, 0x7610, R19 ;  /* 0x0000761000137816 */ /* 0x000fe20000000013 */
[----:B------:R-:W-:Y:S05]  /*9840*/  BRA `(.L_x_26271) ;  /* 0x00000bf000007947 */ /* 0x000fea0003800000 */
.L_x_26276:
[----:B------:R-:W2:Y:S02]  /*9850*/  LDG.E.64 R2, [R2.64] ;  /* 0x0000002402027981 */ /* 0x000ea4000c1e1b00 */
[----:B--2---:R-:W0:Y:S01]  /*9860*/  F2F.F32.F64 R0, R2 ;  /* 0x0000000200007310 */ /* 0x004e220000301000 */
[----:B------:R-:W0:-:S14]  /*9870*/  DSETP.GEU.AND P0, PT, |R2|, c[0x2][0x0], PT ;  /* 0x008000000200762a */ /* 0x000e1c0003f0e200 */
[----:B0-----:R-:W-:-:S05]  /*9880*/  @!P0 FMUL R0, R0, 1.175494350822287508e-38 ;  /* 0x0080000000008820 */ /* 0x001fca0000400000 */
[----:B------:R-:W-:-:S04]  /*9890*/  F2FP.BF16.PACK_AB R0, RZ, R0 ;  /* 0x00000000ff00723e */ /* 0x000fc800000010ff */
[----:B------:R-:W-:Y:S01]  /*98a0*/  PRMT R19, R0, 0x7610, R19 ;  /* 0x0000761000137816 */ /* 0x000fe20000000013 */
[----:B------:R-:W-:Y:S05]  /*98b0*/  BRA `(.L_x_26271) ;  /* 0x00000b8000007947 */ /* 0x000fea0003800000 */
.L_x_26266:
        /* <DEDUP_REMOVED lines=14> */
.L_x_26280:
[----:B------:R-:W2:Y:S02]  /*99a0*/  LDG.E.64 R2, [R2.64] ;  /* 0x0000002402027981 */ /* 0x000ea4000c1e1b00 */
[----:B--2---:R-:W0:Y:S01]  /*99b0*/  F2F.F32.F64 R0, R2 ;  /* 0x0000000200007310 */ /* 0x004e220000301000 */
[----:B------:R-:W0:-:S14]  /*99c0*/  DSETP.GEU.AND P0, PT, |R2|, c[0x2][0x0], PT ;  /* 0x008000000200762a */ /* 0x000e1c0003f0e200 */
[----:B0-----:R-:W-:-:S05]  /*99d0*/  @!P0 FMUL R0, R0, 1.175494350822287508e-38 ;  /* 0x0080000000008820 */ /* 0x001fca0000400000 */
[----:B------:R-:W-:-:S04]  /*99e0*/  F2FP.BF16.PACK_AB R0, RZ, R0 ;  /* 0x00000000ff00723e */ /* 0x000fc800000010ff */
[----:B------:R-:W-:Y:S01]  /*99f0*/  PRMT R19, R0, 0x7610, R19 ;  /* 0x0000761000137816 */ /* 0x000fe20000000013 */
[----:B------:R-:W-:Y:S05]  /*9a00*/  BRA `(.L_x_26271) ;  /* 0x00000a3000007947 */ /* 0x000fea0003800000 */
.L_x_26279:
        /* <DEDUP_REMOVED lines=28> */
.L_x_26282:
        /* <DEDUP_REMOVED lines=15> */
.L_x_26281:
[----:B------:R0:W5:Y:S01]  /*9cc0*/  LDG.E.U16 R19, [R2.64] ;  /* 0x0000002402137981 */ /* 0x000162000c1e1500 */
[----:B------:R-:W-:Y:S05]  /*9cd0*/  BRA `(.L_x_26271) ;  /* 0x0000076000007947 */ /* 0x000fea0003800000 */
.L_x_26278:
        /* <DEDUP_REMOVED lines=12> */
.L_x_26285:
        /* <DEDUP_REMOVED lines=21> */
.L_x_26289:
[----:B------:R-:W-:Y:S05]  /*9ef0*/  BSYNC B1 ;  /* 0x0000000000017941 */ /* 0x000fea0003800000 */
.L_x_26288:
[----:B------:R-:W-:Y:S01]  /*9f00*/  LEA R3, R0, 0x3b800000, 0x17 ;  /* 0x3b80000000037811 */ /* 0x000fe200078eb8ff */
[----:B------:R-:W-:-:S05]  /*9f10*/  IMAD.SHL.U32 R0, R2, 0x100000, RZ ;  /* 0x0010000002007824 */ /* 0x000fca00078e00ff */
[----:B------:R-:W-:Y:S02]  /*9f20*/  LOP3.LUT R0, R3, R0, R4, 0xfe, !PT ;  /* 0x0000000003007212 */ /* 0x000fe400078efe04 */
.L_x_26287:
[----:B------:R-:W-:Y:S05]  /*9f30*/  BSYNC B0 ;  /* 0x0000000000007941 */ /* 0x000fea0003800000 */
.L_x_26286:
[----:B------:R-:W-:-:S04]  /*9f40*/  F2FP.BF16.PACK_AB R0, RZ, R0 ;  /* 0x00000000ff00723e */ /* 0x000fc800000010ff */
[----:B------:R-:W-:Y:S01]  /*9f50*/  PRMT R19, R0, 0x7610, R19 ;  /* 0x0000761000137816 */ /* 0x000fe20000000013 */
[----:B------:R-:W-:Y:S05]  /*9f60*/  BRA `(.L_x_26271) ;  /* 0x000004d000007947 */ /* 0x000fea0003800000 */
.L_x_26284:
        /* <DEDUP_REMOVED lines=21> */
.L_x_26293:
[----:B------:R-:W-:Y:S05]  /*a0c0*/  BSYNC B1 ;  /* 0x0000000000017941 */ /* 0x000fea0003800000 */
.L_x_26292:
[----:B------:R-:W-:Y:S01]  /*a0d0*/  LEA R3, R0, 0x37800000, 0x17 ;  /* 0x3780000000037811 */ /* 0x000fe200078eb8ff */
[----:B------:R-:W-:-:S05]  /*a0e0*/  IMAD.SHL.U32 R0, R2, 0x200000, RZ ;  /* 0x0020000002007824 */ /* 0x000fca00078e00ff */
[----:B------:R-:W-:Y:S02]  /*a0f0*/  LOP3.LUT R0, R3, R0, R4, 0xfe, !PT ;  /* 0x0000000003007212 */ /* 0x000fe400078efe04 */
.L_x_26291:
[----:B------:R-:W-:Y:S05]  /*a100*/  BSYNC B0 ;  /* 0x0000000000007941 */ /* 0x000fea0003800000 */
.L_x_26290:
[----:B------:R-:W-:-:S04]  /*a110*/  F2FP.BF16.PACK_AB R0, RZ, R0 ;  /* 0x00000000ff00723e */ /* 0x000fc800000010ff */
[----:B------:R-:W-:Y:S01]  /*a120*/  PRMT R19, R0, 0x7610, R19 ;  /* 0x0000761000137816 */ /* 0x000fe20000000013 */
[----:B------:R-:W-:Y:S05]  /*a130*/  BRA `(.L_x_26271) ;  /* 0x0000030000007947 */ /* 0x000fea0003800000 */
.L_x_26283:
        /* <DEDUP_REMOVED lines=14> */
.L_x_26297:
[----:B------:R-:W-:Y:S05]  /*a220*/  BSYNC B0 ;  /* 0x0000000000007941 */ /* 0x000fea0003800000 */
.L_x_26296:
[----:B------:R-:W-:-:S04]  /*a230*/  F2FP.BF16.PACK_AB R0, RZ, R0 ;  /* 0x00000000ff00723e */ /* 0x000fc800000010ff */
[----:B------:R-:W-:Y:S01]  /*a240*/  PRMT R19, R0, 0x7610, R19 ;  /* 0x0000761000137816 */ /* 0x000fe20000000013 */
[----:B------:R-:W-:Y:S05]  /*a250*/  BRA `(.L_x_26271) ;  /* 0x000001e000007947 */ /* 0x000fea0003800000 */
.L_x_26270:
        /* <DEDUP_REMOVED lines=21> */
.L_x_26295:
[----:B------:R-:W2:Y:S02]  /*a3b0*/  LDG.E.64 R2, [R2.64] ;  /* 0x0000002402027981 */ /* 0x000ea4000c1e1b00 */
[----:B--2---:R-:W0:Y:S02]  /*a3c0*/  I2F.U64 R0, R2 ;  /* 0x0000000200007312 */ /* 0x004e240000301000 */
[----:B0-----:R-:W-:-:S04]  /*a3d0*/  F2FP.BF16.PACK_AB R0, RZ, R0 ;  /* 0x00000000ff00723e */ /* 0x001fc800000010ff */
[----:B------:R-:W-:Y:S01]  /*a3e0*/  PRMT R19, R0, 0x7610, R19 ;  /* 0x0000761000137816 */ /* 0x000fe20000000013 */
[----:B------:R-:W-:Y:S05]  /*a3f0*/  BRA `(.L_x_26271) ;  /* 0x0000004000007947 */ /* 0x000fea0003800000 */
.L_x_26294:
[----:B------:R-:W2:Y:S02]  /*a400*/  LDG.E R2, [R2.64] ;  /* 0x0000002402027981 */ /* 0x000ea4000c1e1900 */
[----:B--2---:R-:W0:Y:S02]  /*a410*/  I2F.U32 R0, R2 ;  /* 0x0000000200007306 */ /* 0x004e240000201000 */
[----:B0-----:R-:W-:-:S04]  /*a420*/  F2FP.BF16.PACK_AB R0, RZ, R0 ;  /* 0x00000000ff00723e */ /* 0x001fc800000010ff */
[----:B------:R-:W-:Y:S02]  /*a430*/  PRMT R19, R0, 0x7610, R19 ;  /* 0x0000761000137816 */ /* 0x000fe40000000013 */
.L_x_26271:
        /* <DEDUP_REMOVED lines=19> */
.L_x_26301:
[----:B------:R-:W2:Y:S02]  /*a570*/  LDG.E.U8 R2, [R2.64] ;  /* 0x0000002402027981 */ /* 0x000ea4000c1e1100 */
[----:B--2---:R-:W0:Y:S02]  /*a580*/  I2F.U16 R0, R2 ;  /* 0x0000000200007306 */ /* 0x004e240000101000 */
[----:B0-----:R-:W-:-:S04]  /*a590*/  F2FP.BF16.PACK_AB R0, RZ, R0 ;  /* 0x00000000ff00723e */ /* 0x001fc800000010ff */
[----:B------:R-:W-:Y:S01]  /*a5a0*/  PRMT R5, R0, 0x7610, R5 ;  /* 0x0000761000057816 */ /* 0x000fe20000000005 */
[----:B------:R-:W-:Y:S05]  /*a5b0*/  BRA `(.L_x_26303) ;  /* 0x00000ef000007947 */ /* 0x000fea0003800000 */
.L_x_26300:
        /* <DEDUP_REMOVED lines=11> */
.L_x_26305:
[----:B------:R-:W2:Y:S02]  /*a670*/  LDG.E R2, [R2.64] ;  /* 0x0000002402027981 */ /* 0x000ea4000c1e1900 */
[----:B--2---:R-:W0:Y:S02]  /*a680*/  I2F R0, R2 ;  /* 0x0000000200007306 */ /* 0x004e240000201400 */
[----:B0-----:R-:W-:-:S04]  /*a690*/  F2FP.BF16.PACK_AB R0, RZ, R0 ;  /* 0x00000000ff00723e */ /* 0x001fc800000010ff */
[----:B------:R-:W-:Y:S01]  /*a6a0*/  PRMT R5, R0, 0x7610, R5 ;  /* 0x0000761000057816 */ /* 0x000fe20000000005 */
[----:B------:R-:W-:Y:S05]  /*a6b0*/  BRA `(.L_x_26303) ;  /* 0x00000df000007947 */ /* 0x000fea0003800000 */
.L_x_26304:
[----:B------:R-:W2:Y:S02]  /*a6c0*/  LDG.E.U16 R2, [R2.64] ;  /* 0x0000002402027981 */ /* 0x000ea4000c1e1500 */
[----:B--2---:R-:W0:Y:S02]  /*a6d0*/  I2F.S16 R0, R2 ;  /* 0x0000000200007306 */ /* 0x004e240000101400 */
[----:B0-----:R-:W-:-:S04]  /*a6e0*/  F2FP.BF16.PACK_AB R0, RZ, R0 ;  /* 0x00000000ff00723e */ /* 0x001fc800000010ff */
[----:B------:R-:W-:Y:S01]  /*a6f0*/  PRMT R5, R0, 0x7610, R5 ;  /* 0x0000761000057816 */ /* 0x000fe20000000005 */
[----:B------:R-:W-:Y:S05]  /*a700*/  BRA `(.L_x_26303) ;  /* 0x00000da000007947 */ /* 0x000fea0003800000 */
.L_x_26299:
        /* <DEDUP_REMOVED lines=9> */
.L_x_26307:
[----:B------:R-:W2:Y:S02]  /*a7a0*/  LDG.E.U16 R0, [R2.64] ;  /* 0x0000002402007981 */ /* 0x000ea4000c1e1500 */
[----:B--2---:R-:W-:-:S05]  /*a7b0*/  HADD2.F32 R0, -RZ, R0.H0_H0 ;  /* 0x20000000ff007230 */ /* 0x004fca0000004100 */
[----:B------:R-:W-:-:S04]  /*a7c0*/  F2FP.BF16.PACK_AB R0, RZ, R0 ;  /* 0x00000000ff00723e */ /* 0x000fc800000010ff */
[----:B------:R-:W-:Y:S01]  /*a7d0*/  PRMT R5, R0, 0x7610, R5 ;  /* 0x0000761000057816 */ /* 0x000fe20000000005 */
[----:B------:R-:W-:Y:S05]  /*a7e0*/  BRA `(.L_x_26303) ;  /* 0x00000cc000007947 */ /* 0x000fea0003800000 */
.L_x_26306:
        /* <DEDUP_REMOVED lines=9> */
.L_x_26309:
[----:B------:R-:W2:Y:S02]  /*a880*/  LDG.E.U16 R2, [R2.64] ;  /* 0x0000002402027981 */ /* 0x000ea4000c1e1500 */
[----:B--2---:R-:W-:-:S05]  /*a890*/  HADD2.F32 R0, -RZ, R2.H0_H0 ;  /* 0x20000002ff007230 */ /* 0x004fca0000004100 */
[----:B------:R-:W-:-:S04]  /*a8a0*/  F2FP.BF16.PACK_AB R0, RZ, R0 ;  /* 0x00000000ff00723e */ /* 0x000fc800000010ff */
[----:B------:R-:W-:Y:S01]  /*a8b0*/  PRMT R5, R0, 0x7610, R5 ;  /* 0x0000761000057816 */ /* 0x000fe20000000005 */
[----:B------:R-:W-:Y:S05]  /*a8c0*/  BRA `(.L_x_26303) ;  /* 0x00000be000007947 */ /* 0x000fea0003800000 */
.L_x_26308:
[----:B------:R-:W2:Y:S02]  /*a8d0*/  LDG.E.64 R2, [R2.64] ;  /* 0x0000002402027981 */ /* 0x000ea4000c1e1b00 */
[----:B--2---:R-:W0:Y:S01]  /*a8e0*/  F2F.F32.F64 R0, R2 ;  /* 0x0000000200007310 */ /* 0x004e220000301000 */
[----:B------:R-:W0:-:S14]  /*a8f0*/  DSETP.GEU.AND P0, PT, |R2|, c[0x2][0x0], PT ;  /* 0x008000000200762a */ /* 0x000e1c0003f0e200 */
[----:B0-----:R-:W-:-:S05]  /*a900*/  @!P0 FMUL R0, R0, 1.175494350822287508e-38 ;  /* 0x0080000000008820 */ /* 0x001fca0000400000 */
[----:B------:R-:W-:-:S04]  /*a910*/  F2FP.BF16.PACK_AB R0, RZ, R0 ;  /* 0x00000000ff00723e */ /* 0x000fc800000010ff */
[----:B------:R-:W-:Y:S01]  /*a920*/  PRMT R5, R0, 0x7610, R5 ;  /* 0x0000761000057816 */ /* 0x000fe20000000005 */
[----:B------:R-:W-:Y:S05]  /*a930*/  BRA `(.L_x_26303) ;  /* 0x00000b7000007947 */ /* 0x000fea0003800000 */
.L_x_26298:
        /* <DEDUP_REMOVED lines=14> */
.L_x_26312:
[----:B------:R-:W2:Y:S02]  /*aa20*/  LDG.E.64 R2, [R2.64] ;  /* 0x0000002402027981 */ /* 0x000ea4000c1e1b00 */
[----:B--2---:R-:W0:Y:S01]  /*aa30*/  F2F.F32.F64 R0, R2 ;  /* 0x0000000200007310 */ /* 0x004e220000301000 */
[----:B------:R-:W0:-:S14]  /*aa40*/  DSETP.GEU.AND P0, PT, |R2|, c[0x2][0x0], PT ;  /* 0x008000000200762a */ /* 0x000e1c0003f0e200 */
[----:B0-----:R-:W-:-:S05]  /*aa50*/  @!P0 FMUL R0, R0, 1.175494350822287508e-38 ;  /* 0x0080000000008820 */ /* 0x001fca0000400000 */
[----:B------:R-:W-:-:S04]  /*aa60*/  F2FP.BF16.PACK_AB R0, RZ, R0 ;  /* 0x00000000ff00723e */ /* 0x000fc800000010ff */
[----:B------:R-:W-:Y:S01]  /*aa70*/  PRMT R5, R0, 0x7610, R5 ;  /* 0x0000761000057816 */ /* 0x000fe20000000005 */
[----:B------:R-:W-:Y:S05]  /*aa80*/  BRA `(.L_x_26303) ;  /* 0x00000a2000007947 */ /* 0x000fea0003800000 */
.L_x_26311:
        /* <DEDUP_REMOVED lines=27> */
.L_x_26314:
        /* <DEDUP_REMOVED lines=15> */
.L_x_26313:
[----:B------:R0:W5:Y:S01]  /*ad30*/  LDG.E.U16 R5, [R2.64] ;  /* 0x0000002402057981 */ /* 0x000162000c1e1500 */
[----:B------:R-:W-:Y:S05]  /*ad40*/  BRA `(.L_x_26303) ;  /* 0x0000076000007947 */ /* 0x000fea0003800000 */
.L_x_26310:
        /* <DEDUP_REMOVED lines=12> */
.L_x_26317:
        /* <DEDUP_REMOVED lines=21> */
.L_x_26321:
[----:B------:R-:W-:Y:S05]  /*af60*/  BSYNC B1 ;  /* 0x0000000000017941 */ /* 0x000fea0003800000 */
.L_x_26320:
[----:B------:R-:W-:Y:S01]  /*af70*/  LEA R3, R0, 0x3b800000, 0x17 ;  /* 0x3b80000000037811 */ /* 0x000fe200078eb8ff */
[----:B------:R-:W-:-:S05]  /*af80*/  IMAD.SHL.U32 R0, R2, 0x100000, RZ ;  /* 0x0010000002007824 */ /* 0x000fca00078e00ff */
[----:B------:R-:W-:Y:S02]  /*af90*/  LOP3.LUT R0, R3, R0, R4, 0xfe, !PT ;  /* 0x0000000003007212 */ /* 0x000fe400078efe04 */
.L_x_26319:
[----:B------:R-:W-:Y:S05]  /*afa0*/  BSYNC B0 ;  /* 0x0000000000007941 */ /* 0x000fea0003800000 */
.L_x_26318:
[----:B------:R-:W-:-:S04]  /*afb0*/  F2FP.BF16.PACK_AB R0, RZ, R0 ;  /* 0x00000000ff00723e */ /* 0x000fc800000010ff */
[----:B------:R-:W-:Y:S01]  /*afc0*/  PRMT R5, R0, 0x7610, R5 ;  /* 0x0000761000057816 */ /* 0x000fe20000000005 */
[----:B------:R-:W-:Y:S05]  /*afd0*/  BRA `(.L_x_26303) ;  /* 0x000004d000007947 */ /* 0x000fea0003800000 */
.L_x_26316:
        /* <DEDUP_REMOVED lines=21> */
.L_x_26325:
[----:B------:R-:W-:Y:S05]  /*b130*/  BSYNC B1 ;  /* 0x0000000000017941 */ /* 0x000fea0003800000 */
.L_x_26324:
[----:B------:R-:W-:Y:S01]  /*b140*/  LEA R3, R0, 0x37800000, 0x17 ;  /* 0x3780000000037811 */ /* 0x000fe200078eb8ff */
[----:B------:R-:W-:-:S05]  /*b150*/  IMAD.SHL.U32 R0, R2, 0x200000, RZ ;  /* 0x0020000002007824 */ /* 0x000fca00078e00ff */
[----:B------:R-:W-:Y:S02]  /*b160*/  LOP3.LUT R0, R3, R0, R4, 0xfe, !PT ;  /* 0x0000000003007212 */ /* 0x000fe400078efe04 */
.L_x_26323:
[----:B------:R-:W-:Y:S05]  /*b170*/  BSYNC B0 ;  /* 0x0000000000007941 */ /* 0x000fea0003800000 */
.L_x_26322:
[----:B------:R-:W-:-:S04]  /*b180*/  F2FP.BF16.PACK_AB R0, RZ, R0 ;  /* 0x00000000ff00723e */ /* 0x000fc800000010ff */
[----:B------:R-:W-:Y:S01]  /*b190*/  PRMT R5, R0, 0x7610, R5 ;  /* 0x0000761000057816 */ /* 0x000fe20000000005 */
[----:B------:R-:W-:Y:S05]  /*b1a0*/  BRA `(.L_x_26303) ;  /* 0x0000030000007947 */ /* 0x000fea0003800000 */
.L_x_26315:
        /* <DEDUP_REMOVED lines=14> */
.L_x_26329:
[----:B------:R-:W-:Y:S05]  /*b290*/  BSYNC B0 ;  /* 0x0000000000007941 */ /* 0x000fea0003800000 */
.L_x_26328:
[----:B------:R-:W-:-:S04]  /*b2a0*/  F2FP.BF16.PACK_AB R0, RZ, R0 ;  /* 0x00000000ff00723e */ /* 0x000fc800000010ff */
[----:B------:R-:W-:Y:S01]  /*b2b0*/  PRMT R5, R0, 0x7610, R5 ;  /* 0x0000761000057816 */ /* 0x000fe20000000005 */
[----:B------:R-:W-:Y:S05]  /*b2c0*/  BRA `(.L_x_26303) ;  /* 0x000001e000007947 */ /* 0x000fea0003800000 */
.L_x_26302:
        /* <DEDUP_REMOVED lines=21> */
.L_x_26327:
[----:B------:R-:W2:Y:S02]  /*b420*/  LDG.E.64 R2, [R2.64] ;  /* 0x0000002402027981 */ /* 0x000ea4000c1e1b00 */
[----:B--2---:R-:W0:Y:S02]  /*b430*/  I2F.U64 R0, R2 ;  /* 0x0000000200007312 */ /* 0x004e240000301000 */
[----:B0-----:R-:W-:-:S04]  /*b440*/  F2FP.BF16.PACK_AB R0, RZ, R0 ;  /* 0x00000000ff00723e */ /* 0x001fc800000010ff */
[----:B------:R-:W-:Y:S01]  /*b450*/  PRMT R5, R0, 0x7610, R5 ;  /* 0x0000761000057816 */ /* 0x000fe20000000005 */
[----:B------:R-:W-:Y:S05]  /*b460*/  BRA `(.L_x_26303) ;  /* 0x0000004000007947 */ /* 0x000fea0003800000 */
.L_x_26326:
[----:B------:R-:W2:Y:S02]  /*b470*/  LDG.E R2, [R2.64] ;  /* 0x0000002402027981 */ /* 0x000ea4000c1e1900 */
[----:B--2---:R-:W0:Y:S02]  /*b480*/  I2F.U32 R0, R2 ;  /* 0x0000000200007306 */ /* 0x004e240000201000 */
[----:B0-----:R-:W-:-:S04]  /*b490*/  F2FP.BF16.PACK_AB R0, RZ, R0 ;  /* 0x00000000ff00723e */ /* 0x001fc800000010ff */
[----:B------:R-:W-:Y:S02]  /*b4a0*/  PRMT R5, R0, 0x7610, R5 ;  /* 0x0000761000057816 */ /* 0x000fe40000000005 */
.L_x_26303:
        /* <DEDUP_REMOVED lines=11> */
.L_x_26331:
[----:B------:R-:W-:Y:S02]  /*b560*/  PRMT R5, R19, 0x7610, R5 ;  /* 0x0000761013057816 */ /* 0x000fe40000000005 */
.L_x_26332:
[----:B------:R-:W-:Y:S05]  /*b570*/  BSYNC B0 ;  /* 0x0000000000007941 */ /* 0x000fea0003800000 */
.L_x_26330:
        /* <DEDUP_REMOVED lines=16> */
.L_x_26336:
[----:B------:R-:W-:-:S06]  /*b680*/  PRMT R3, RZ, 0x5410, R5 ;  /* 0x00005410ff037816 */ /* 0x000fcc0000000005 */
[----:B------:R-:W0:Y:S02]  /*b690*/  F2I.S64.TRUNC R2, R3 ;  /* 0x0000000300027311 */ /* 0x000e24000020d900 */
[----:B0-----:R0:W-:Y:S01]  /*b6a0*/  STG.E.U8 [R16.64], R2 ;  /* 0x0000000210007986 */ /* 0x0011e2000c101124 */
[----:B------:R-:W-:Y:S05]  /*b6b0*/  BRA `(.L_x_26338) ;  /* 0x00000e4000007947 */ /* 0x000fea0003800000 */
.L_x_26335:
        /* <DEDUP_REMOVED lines=10> */
.L_x_26340:
[----:B------:R-:W-:-:S06]  /*b760*/  PRMT R5, RZ, 0x5410, R5 ;  /* 0x00005410ff057816 */ /* 0x000fcc0000000005 */
[----:B------:R-:W0:Y:S02]  /*b770*/  F2I.FTZ.TRUNC.NTZ R5, R5 ;  /* 0x0000000500057305 */ /* 0x000e24000021f100 */
[----:B0-----:R0:W-:Y:S01]  /*b780*/  STG.E [R16.64], R5 ;  /* 0x0000000510007986 */ /* 0x0011e2000c101924 */
[----:B------:R-:W-:Y:S05]  /*b790*/  BRA `(.L_x_26338) ;  /* 0x00000d6000007947 */ /* 0x000fea0003800000 */
.L_x_26339:
[----:B------:R-:W-:-:S06]  /*b7a0*/  PRMT R5, RZ, 0x5410, R5 ;  /* 0x00005410ff057816 */ /* 0x000fcc0000000005 */
[----:B------:R-:W0:Y:S02]  /*b7b0*/  F2I.FTZ.TRUNC.NTZ R5, R5 ;  /* 0x0000000500057305 */ /* 0x000e24000021f100 */
[----:B0-----:R0:W-:Y:S01]  /*b7c0*/  STG.E.U16 [R16.64], R5 ;  /* 0x0000000510007986 */ /* 0x0011e2000c101524 */
[----:B------:R-:W-:Y:S05]  /*b7d0*/  BRA `(.L_x_26338) ;  /* 0x00000d2000007947 */ /* 0x000fea0003800000 */
.L_x_26334:
        /* <DEDUP_REMOVED lines=9> */
.L_x_26342:
[----:B------:R-:W-:-:S04]  /*b870*/  PRMT R0, RZ, 0x5410, R5 ;  /* 0x00005410ff007816 */ /* 0x000fc80000000005 */
[----:B------:R-:W-:-:S05]  /*b880*/  F2FP.PACK_AB R0, RZ, R0 ;  /* 0x00000000ff00723e */ /* 0x000fca00000000ff */
[----:B------:R0:W-:Y:S01]  /*b890*/  STG.E.U16 [R16.64], R0 ;  /* 0x0000000010007986 */ /* 0x0001e2000c101524 */
[----:B------:R-:W-:Y:S05]  /*b8a0*/  BRA `(.L_x_26338) ;  /* 0x00000c5000007947 */ /* 0x000fea0003800000 */
.L_x_26341:
        /* <DEDUP_REMOVED lines=10> */
.L_x_26344:
[----:B------:R-:W-:-:S04]  /*b950*/  PRMT R5, RZ, 0x5410, R5 ;  /* 0x00005410ff057816 */ /* 0x000fc80000000005 */
[----:B------:R-:W-:-:S04]  /*b960*/  F2FP.PACK_AB R3, RZ, R5 ;  /* 0x00000005ff03723e */ /* 0x000fc800000000ff */
[----:B------:R-:W-:-:S05]  /*b970*/  PRMT R3, R3, 0x5410, RZ ;  /* 0x0000541003037816 */ /* 0x000fca00000000ff */
[----:B------:R0:W-:Y:S01]  /*b980*/  STG.E [R16.64], R3 ;  /* 0x0000000310007986 */ /* 0x0001e2000c101924 */
[----:B------:R-:W-:Y:S05]  /*b990*/  BRA `(.L_x_26338) ;  /* 0x00000b6000007947 */ /* 0x000fea0003800000 */
.L_x_26343:
[----:B------:R-:W-:-:S05]  /*b9a0*/  PRMT R2, RZ, 0x5410, R5 ;  /* 0x00005410ff027816 */ /* 0x000fca0000000005 */
[----:B------:R-:W-:-:S06]  /*b9b0*/  FMUL.FTZ R2, R2, 1 ;  /* 0x3f80000002027820 */ /* 0x000fcc0000410000 */
[----:B------:R-:W0:Y:S02]  /*b9c0*/  F2F.F64.F32 R2, R2 ;  /* 0x0000000200027310 */ /* 0x000e240000201800 */
[----:B0-----:R0:W-:Y:S01]  /*b9d0*/  STG.E.64 [R16.64], R2 ;  /* 0x0000000210007986 */ /* 0x0011e2000c101b24 */
[----:B------:R-:W-:Y:S05]  /*b9e0*/  BRA `(.L_x_26338) ;  /* 0x00000b1000007947 */ /* 0x000fea0003800000 */
.L_x_26333:
        /* <DEDUP_REMOVED lines=13> */
.L_x_26347:
[----:B------:R-:W-:Y:S01]  /*bac0*/  PRMT R5, RZ, 0x5410, R5 ;  /* 0x00005410ff057816 */ /* 0x000fe20000000005 */
[----:B------:R-:W-:-:S04]  /*bad0*/  CS2R R6, SRZ ;  /* 0x0000000000067805 */ /* 0x000fc8000001ff00 */
[----:B------:R-:W-:-:S06]  /*bae0*/  FMUL.FTZ R5, R5, 1 ;  /* 0x3f80000005057820 */ /* 0x000fcc0000410000 */
[----:B------:R-:W0:Y:S02]  /*baf0*/  F2F.F64.F32 R4, R5 ;  /* 0x0000000500047310 */ /* 0x000e240000201800 */
[----:B0-----:R0:W-:Y:S01]  /*bb00*/  STG.E.128 [R16.64], R4 ;  /* 0x0000000410007986 */ /* 0x0011e2000c101d24 */
[----:B------:R-:W-:Y:S05]  /*bb10*/  BRA `(.L_x_26338) ;  /* 0x000009e000007947 */ /* 0x000fea0003800000 */
.L_x_26346:
        /* <DEDUP_REMOVED lines=21> */
.L_x_26351:
[----:B------:R-:W-:Y:S05]  /*bc70*/  BSYNC B0 ;  /* 0x0000000000007941 */ /* 0x000fea0003800000 */
.L_x_26350:
[----:B------:R-:W-:-:S05]  /*bc80*/  LOP3.LUT R3, R0, R3, RZ, 0xfc, !PT ;  /* 0x0000000300037212 */ /* 0x000fca00078efcff */
[----:B------:R0:W-:Y:S01]  /*bc90*/  STG.E.U8 [R16.64], R3 ;  /* 0x0000000310007986 */ /* 0x0001e2000c101124 */
[----:B------:R-:W-:Y:S05]  /*bca0*/  BRA `(.L_x_26338) ;  /* 0x0000085000007947 */ /* 0x000fea0003800000 */
.L_x_26349:
        /* <DEDUP_REMOVED lines=13> */
.L_x_26353:
[----:B------:R-:W-:Y:S01]  /*bd80*/  IMAD.MOV.U32 R0, RZ, RZ, 0x7f ;  /* 0x0000007fff007424 */ /* 0x000fe200078e00ff */
[----:B------:R-:W-:-:S04]  /*bd90*/  ISETP.GT.U32.AND P0, PT, R2, 0x7f800000, PT ;  /* 0x7f8000000200780c */ /* 0x000fc80003f04070 */
[----:B------:R-:W-:-:S04]  /*bda0*/  SEL R0, R0, 0x7c, P0 ;  /* 0x0000007c00007807 */ /* 0x000fc80000000000 */
.L_x_26354:
[----:B------:R-:W-:Y:S05]  /*bdb0*/  BSYNC B0 ;  /* 0x0000000000007941 */ /* 0x000fea0003800000 */
.L_x_26352:
[----:B------:R-:W-:-:S04]  /*bdc0*/  LOP3.LUT R2, R5, 0x80000000, RZ, 0xc0, !PT ;  /* 0x8000000005027812 */ /* 0x000fc800078ec0ff */
[----:B------:R-:W-:-:S04]  /*bdd0*/  SHF.R.U32.HI R3, RZ, 0x18, R2 ;  /* 0x00000018ff037819 */ /* 0x000fc80000011602 */
[----:B------:R-:W-:-:S05]  /*bde0*/  LOP3.LUT R3, R0, R3, RZ, 0xfc, !PT ;  /* 0x0000000300037212 */ /* 0x000fca00078efcff */
[----:B------:R0:W-:Y:S01]  /*bdf0*/  STG.E.U8 [R16.64], R3 ;  /* 0x0000000310007986 */ /* 0x0001e2000c101124 */
[----:B------:R-:W-:Y:S05]  /*be00*/  BRA `(.L_x_26338) ;  /* 0x000006f000007947 */ /* 0x000fea0003800000 */
.L_x_26348:
[----:B------:R0:W-:Y:S01]  /*be10*/  STG.E.U16 [R16.64], R5 ;  /* 0x0000000510007986 */ /* 0x0001e2000c101524 */
[----:B------:R-:W-:Y:S05]  /*be20*/  BRA `(.L_x_26338) ;  /* 0x000006d000007947 */ /* 0x000fea0003800000 */
.L_x_26345:
        /* <DEDUP_REMOVED lines=12> */
.L_x_26357:
        /* <DEDUP_REMOVED lines=17> */
.L_x_26360:
[----:B------:R-:W-:-:S04]  /*c000*/  LOP3.LUT R2, R5, 0x80000000, RZ, 0xc0, !PT ;  /* 0x8000000005027812 */ /* 0x000fc800078ec0ff */
[----:B------:R-:W-:-:S04]  /*c010*/  SHF.R.U32.HI R3, RZ, 0x18, R2 ;  /* 0x00000018ff037819 */ /* 0x000fc80000011602 */
[----:B------:R-:W-:-:S04]  /*c020*/  LOP3.LUT R0, R0, R3, RZ, 0xfc, !PT ;  /* 0x0000000300007212 */ /* 0x000fc800078efcff */
[----:B------:R-:W-:Y:S02]  /*c030*/  PRMT R8, R0, 0x7610, R8 ;  /* 0x0000761000087816 */ /* 0x000fe40000000008 */
.L_x_26359:
[----:B------:R-:W-:Y:S05]  /*c040*/  BSYNC B0 ;  /* 0x0000000000007941 */ /* 0x000fea0003800000 */
.L_x_26358:
[----:B------:R0:W-:Y:S01]  /*c050*/  STG.E.U8 [R16.64], R8 ;  /* 0x0000000810007986 */ /* 0x0001e2000c101124 */
[----:B------:R-:W-:Y:S05]  /*c060*/  BRA `(.L_x_26338) ;  /* 0x0000049000007947 */ /* 0x000fea0003800000 */
.L_x_26356:
        /* <DEDUP_REMOVED lines=17> */
.L_x_26363:
[----:B------:R-:W-:-:S04]  /*c180*/  LOP3.LUT R2, R5, 0x80000000, RZ, 0xc0, !PT ;  /* 0x8000000005027812 */ /* 0x000fc800078ec0ff */
[----:B------:R-:W-:-:S04]  /*c190*/  SHF.R.U32.HI R3, RZ, 0x18, R2 ;  /* 0x00000018ff037819 */ /* 0x000fc80000011602 */
[----:B------:R-:W-:-:S04]  /*c1a0*/  LOP3.LUT R0, R0, R3, RZ, 0xfc, !PT ;  /* 0x0000000300007212 */ /* 0x000fc800078efcff */
[----:B------:R-:W-:Y:S02]  /*c1b0*/  PRMT R8, R0, 0x7610, R8 ;  /* 0x0000761000087816 */ /* 0x000fe40000000008 */
.L_x_26362:
[----:B------:R-:W-:Y:S05]  /*c1c0*/  BSYNC B0 ;  /* 0x0000000000007941 */ /* 0x000fea0003800000 */
.L_x_26361:
[----:B------:R0:W-:Y:S01]  /*c1d0*/  STG.E.U8 [R16.64], R8 ;  /* 0x0000000810007986 */ /* 0x0001e2000c101124 */
[----:B------:R-:W-:Y:S05]  /*c1e0*/  BRA `(.L_x_26338) ;  /* 0x0000031000007947 */ /* 0x000fea0003800000 */
.L_x_26355:
        /* <DEDUP_REMOVED lines=22> */
.L_x_26337:
        /* <DEDUP_REMOVED lines=20> */
.L_x_26365:
[----:B------:R-:W-:-:S06]  /*c490*/  PRMT R2, RZ, 0x5410, R5 ;  /* 0x00005410ff027816 */ /* 0x000fcc0000000005 */
[----:B------:R-:W0:Y:S02]  /*c4a0*/  F2I.U64.TRUNC R2, R2 ;  /* 0x0000000200027311 */ /* 0x000e24000020d800 */
[----:B0-----:R0:W-:Y:S01]  /*c4b0*/  STG.E.64 [R16.64], R2 ;  /* 0x0000000210007986 */ /* 0x0011e2000c101b24 */
[----:B------:R-:W-:Y:S05]  /*c4c0*/  BRA `(.L_x_26338) ;  /* 0x0000003000007947 */ /* 0x000fea0003800000 */
.L_x_26364:
[----:B------:R-:W-:-:S06]  /*c4d0*/  PRMT R5, RZ, 0x5410, R5 ;  /* 0x00005410ff057816 */ /* 0x000fcc0000000005 */
[----:B------:R-:W0:Y:S02]  /*c4e0*/  F2I.FTZ.U32.TRUNC.NTZ R5, R5 ;  /* 0x0000000500057305 */ /* 0x000e24000021f000 */
[----:B0-----:R0:W-:Y:S02]  /*c4f0*/  STG.E [R16.64], R5 ;  /* 0x0000000510007986 */ /* 0x0011e4000c101924 */
.L_x_26338:
[----:B------:R-:W-:Y:S02]  /*c500*/  IADD3 R23, R23, 0x80, RZ ;  /* 0x0000008017177810 */ /* 0x000fe40007ffe0ff */
.L_x_26163:
[----:B------:R-:W-:Y:S05]  /*c510*/  BSYNC B6 ;  /* 0x0000000000067941 */ /* 0x000fea0003800000 */
.L_x_26162:
        /* <DEDUP_REMOVED lines=257> */
.L_x_26366:
        /* <DEDUP_REMOVED lines=21> */
.L_x_26370:
[----:B------:R-:W2:Y:S02]  /*d680*/  LDG.E.U8 R2, [R2.64] ;  /* 0x0000002402027981 */ /* 0x000ea4000c1e1100 */
[----:B--2---:R-:W0:Y:S02]  /*d690*/  I2F.U16 R0, R2 ;  /* 0x0000000200007306 */ /* 0x004e240000101000 */
[----:B0-----:R-:W-:-:S04]  /*d6a0*/  F2FP.BF16.PACK_AB R0, RZ, R0 ;  /* 0x00000000ff00723e */ /* 0x001fc800000010ff */
[----:B------:R-:W-:Y:S01]  /*d6b0*/  PRMT R19, R0, 0x7610, R19 ;  /* 0x0000761000137816 */ /* 0x000fe20000000013 */
[----:B------:R-:W-:Y:S05]  /*d6c0*/  BRA `(.L_x_26372) ;  /* 0x00000f0000007947 */ /* 0x000fea0003800000 */
.L_x_26369:
        /* <DEDUP_REMOVED lines=11> */
.L_x_26374:
[----:B------:R-:W2:Y:S02]  /*d780*/  LDG.E R2, [R2.64] ;  /* 0x0000002402027981 */ /* 0x000ea4000c1e1900 */
[----:B--2---:R-:W0:Y:S02]  /*d790*/  I2F R0, R2 ;  /* 0x0000000200007306 */ /* 0x004e240000201400 */
[----:B0-----:R-:W-:-:S04]  /*d7a0*/  F2FP.BF16.PACK_AB R0, RZ, R0 ;  /* 0x00000000ff00723e */ /* 0x001fc800000010ff */
[----:B------:R-:W-:Y:S01]  /*d7b0*/  PRMT R19, R0, 0x7610, R19 ;  /* 0x0000761000137816 */ /* 0x000fe20000000013 */
[----:B------:R-:W-:Y:S05]  /*d7c0*/  BRA `(.L_x_26372) ;  /* 0x00000e0000007947 */ /* 0x000fea0003800000 */
.L_x_26373:
[----:B------:R-:W2:Y:S02]  /*d7d0*/  LDG.E.U16 R2, [R2.64] ;  /* 0x0000002402027981 */ /* 0x000ea4000c1e1500 */
[----:B--2---:R-:W0:Y:S02]  /*d7e0*/  I2F.S16 R0, R2 ;  /* 0x0000000200007306 */ /* 0x004e240000101400 */
[----:B0-----:R-:W-:-:S04]  /*d7f0*/  F2FP.BF16.PACK_AB R0, RZ, R0 ;  /* 0x00000000ff00723e */ /* 0x001fc800000010ff */
[----:B------:R-:W-:Y:S01]  /*d800*/  PRMT R19, R0, 0x7610, R19 ;  /* 0x0000761000137816 */ /* 0x000fe20000000013 */
[----:B------:R-:W-:Y:S05]  /*d810*/  BRA `(.L_x_26372) ;  /* 0x00000db000007947 */ /* 0x000fea0003800000 */
.L_x_26368:
        /* <DEDUP_REMOVED lines=9> */
.L_x_26376:
[----:B------:R-:W2:Y:S02]  /*d8b0*/  LDG.E.U16 R0, [R2.64] ;  /* 0x0000002402007981 */ /* 0x000ea4000c1e1500 */
[----:B--2---:R-:W-:-:S05]  /*d8c0*/  HADD2.F32 R0, -RZ, R0.H0_H0 ;  /* 0x20000000ff007230 */ /* 0x004fca0000004100 */
[----:B------:R-:W-:-:S04]  /*d8d0*/  F2FP.BF16.PACK_AB R0, RZ, R0 ;  /* 0x00000000ff00723e */ /* 0x000fc800000010ff */
[----:B------:R-:W-:Y:S01]  /*d8e0*/  PRMT R19, R0, 0x7610, R19 ;  /* 0x0000761000137816 */ /* 0x000fe20000000013 */
[----:B------:R-:W-:Y:S05]  /*d8f0*/  BRA `(.L_x_26372) ;  /* 0x00000cd000007947 */ /* 0x000fea0003800000 */
.L_x_26375:
        /* <DEDUP_REMOVED lines=9> */
.L_x_26378:
[----:B------:R-:W2:Y:S02]  /*d990*/  LDG.E.U16 R2, [R2.64] ;  /* 0x0000002402027981 */ /* 0x000ea4000c1e1500 */
[----:B--2---:R-:W-:-:S05]  /*d9a0*/  HADD2.F32 R0, -RZ, R2.H0_H0 ;  /* 0x20000002ff007230 */ /* 0x004fca0000004100 */
[----:B------:R-:W-:-:S04]  /*d9b0*/  F2FP.BF16.PACK_AB R0, RZ, R0 ;  /* 0x00000000ff00723e */ /* 0x000fc800000010ff */
[----:B------:R-:W-:Y:S01]  /*d9c0*/  PRMT R19, R0, 0x7610, R19 ;  /* 0x0000761000137816 */ /* 0x000fe20000000013 */
[----:B------:R-:W-:Y:S05]  /*d9d0*/  BRA `(.L_x_26372) ;  /* 0x00000bf000007947 */ /* 0x000fea0003800000 */
.L_x_26377:
[----:B------:R-:W2:Y:S02]  /*d9e0*/  LDG.E.64 R2, [R2.64] ;  /* 0x0000002402027981 */ /* 0x000ea4000c1e1b00 */
[----:B--2---:R-:W0:Y:S01]  /*d9f0*/  F2F.F32.F64 R0, R2 ;  /* 0x0000000200007310 */ /* 0x004e220000301000 */
[----:B------:R-:W0:-:S14]  /*da00*/  DSETP.GEU.AND P0, PT, |R2|, c[0x2][0x0], PT ;  /* 0x008000000200762a */ /* 0x000e1c0003f0e200 */
[----:B0-----:R-:W-:-:S05]  /*da10*/  @!P0 FMUL R0, R0, 1.175494350822287508e-38 ;  /* 0x0080000000008820 */ /* 0x001fca0000400000 */
[----:B------:R-:W-:-:S04]  /*da20*/  F2FP.BF16.PACK_AB R0, RZ, R0 ;  /* 0x00000000ff00723e */ /* 0x000fc800000010ff */
[----:B------:R-:W-:Y:S01]  /*da30*/  PRMT R19, R0, 0x7610, R19 ;  /* 0x0000761000137816 */ /* 0x000fe20000000013 */
[----:B------:R-:W-:Y:S05]  /*da40*/  BRA `(.L_x_26372) ;  /* 0x00000b8000007947 */ /* 0x000fea0003800000 */
.L_x_26367:
        /* <DEDUP_REMOVED lines=14> */
.L_x_26381:
[----:B------:R-:W2:Y:S02]  /*db30*/  LDG.E.64 R2, [R2.64] ;  /* 0x0000002402027981 */ /* 0x000ea4000c1e1b00 */
[----:B--2---:R-:W0:Y:S01]  /*db40*/  F2F.F32.F64 R0, R2 ;  /* 0x0000000200007310 */ /* 0x004e220000301000 */
[----:B------:R-:W0:-:S14]  /*db50*/  DSETP.GEU.AND P0, PT, |R2|, c[0x2][0x0], PT ;  /* 0x008000000200762a */ /* 0x000e1c0003f0e200 */
[----:B0-----:R-:W-:-:S05]  /*db60*/  @!P0 FMUL R0, R0, 1.175494350822287508e-38 ;  /* 0x0080000000008820 */ /* 0x001fca0000400000 */
[----:B------:R-:W-:-:S04]  /*db70*/  F2FP.BF16.PACK_AB R0, RZ, R0 ;  /* 0x00000000ff00723e */ /* 0x000fc800000010ff */
[----:B------:R-:W-:Y:S01]  /*db80*/  PRMT R19, R0, 0x7610, R19 ;  /* 0x0000761000137816 */ /* 0x000fe20000000013 */
[----:B------:R-:W-:Y:S05]  /*db90*/  BRA `(.L_x_26372) ;  /* 0x00000a3000007947 */ /* 0x000fea0003800000 */
.L_x_26380:
        /* <DEDUP_REMOVED lines=28> */
.L_x_26383:
        /* <DEDUP_REMOVED lines=15> */
.L_x_26382:
[----:B------:R0:W5:Y:S01]  /*de50*/  LDG.E.U16 R19, [R2.64] ;  /* 0x0000002402137981 */ /* 0x000162000c1e1500 */
[----:B------:R-:W-:Y:S05]  /*de60*/  BRA `(.L_x_26372) ;  /* 0x0000076000007947 */ /* 0x000fea0003800000 */
.L_x_26379:
        /* <DEDUP_REMOVED lines=12> */
.L_x_26386:
        /* <DEDUP_REMOVED lines=21> */
.L_x_26390:
[----:B------:R-:W-:Y:S05]  /*e080*/  BSYNC B1 ;  /* 0x0000000000017941 */ /* 0x000fea0003800000 */
.L_x_26389:
[----:B------:R-:W-:Y:S01]  /*e090*/  LEA R3, R0, 0x3b800000, 0x17 ;  /* 0x3b80000000037811 */ /* 0x000fe200078eb8ff */
[----:B------:R-:W-:-:S05]  /*e0a0*/  IMAD.SHL.U32 R0, R2, 0x100000, RZ ;  /* 0x0010000002007824 */ /* 0x000fca00078e00ff */
[----:B------:R-:W-:Y:S02]  /*e0b0*/  LOP3.LUT R0, R3, R0, R4, 0xfe, !PT ;  /* 0x0000000003007212 */ /* 0x000fe400078efe04 */
.L_x_26388:
[----:B------:R-:W-:Y:S05]  /*e0c0*/  BSYNC B0 ;  /* 0x0000000000007941 */ /* 0x000fea0003800000 */
.L_x_26387:
[----:B------:R-:W-:-:S04]  /*e0d0*/  F2FP.BF16.PACK_AB R0, RZ, R0 ;  /* 0x00000000ff00723e */ /* 0x000fc800000010ff */
[----:B------:R-:W-:Y:S01]  /*e0e0*/  PRMT R19, R0, 0x7610, R19 ;  /* 0x0000761000137816 */ /* 0x000fe20000000013 */
[----:B------:R-:W-:Y:S05]  /*e0f0*/  BRA `(.L_x_26372) ;  /* 0x000004d000007947 */ /* 0x000fea0003800000 */
.L_x_26385:
        /* <DEDUP_REMOVED lines=21> */
.L_x_26394:
[----:B------:R-:W-:Y:S05]  /*e250*/  BSYNC B1 ;  /* 0x0000000000017941 */ /* 0x000fea0003800000 */
.L_x_26393:
[----:B------:R-:W-:Y:S01]  /*e260*/  LEA R3, R0, 0x37800000, 0x17 ;  /* 0x3780000000037811 */ /* 0x000fe200078eb8ff */
[----:B------:R-:W-:-:S05]  /*e270*/  IMAD.SHL.U32 R0, R2, 0x200000, RZ ;  /* 0x0020000002007824 */ /* 0x000fca00078e00ff */
[----:B------:R-:W-:Y:S02]  /*e280*/  LOP3.LUT R0, R3, R0, R4, 0xfe, !PT ;  /* 0x0000000003007212 */ /* 0x000fe400078efe04 */
.L_x_26392:
[----:B------:R-:W-:Y:S05]  /*e290*/  BSYNC B0 ;  /* 0x0000000000007941 */ /* 0x000fea0003800000 */
.L_x_26391:
[----:B------:R-:W-:-:S04]  /*e2a0*/  F2FP.BF16.PACK_AB R0, RZ, R0 ;  /* 0x00000000ff00723e */ /* 0x000fc800000010ff */
[----:B------:R-:W-:Y:S01]  /*e2b0*/  PRMT R19, R0, 0x7610, R19 ;  /* 0x0000761000137816 */ /* 0x000fe20000000013 */
[----:B------:R-:W-:Y:S05]  /*e2c0*/  BRA `(.L_x_26372) ;  /* 0x0000030000007947 */ /* 0x000fea0003800000 */
.L_x_26384:
        /* <DEDUP_REMOVED lines=14> */
.L_x_26398:
[----:B------:R-:W-:Y:S05]  /*e3b0*/  BSYNC B0 ;  /* 0x0000000000007941 */ /* 0x000fea0003800000 */
.L_x_26397:
[----:B------:R-:W-:-:S04]  /*e3c0*/  F2FP.BF16.PACK_AB R0, RZ, R0 ;  /* 0x00000000ff00723e */ /* 0x000fc800000010ff */
[----:B------:R-:W-:Y:S01]  /*e3d0*/  PRMT R19, R0, 0x7610, R19 ;  /* 0x0000761000137816 */ /* 0x000fe20000000013 */
[----:B------:R-:W-:Y:S05]  /*e3e0*/  BRA `(.L_x_26372) ;  /* 0x000001e000007947 */ /* 0x000fea0003800000 */
.L_x_26371:
        /* <DEDUP_REMOVED lines=21> */
.L_x_26396:
[----:B------:R-:W2:Y:S02]  /*e540*/  LDG.E.64 R2, [R2.64] ;  /* 0x0000002402027981 */ /* 0x000ea4000c1e1b00 */
[----:B--2---:R-:W0:Y:S02]  /*e550*/  I2F.U64 R0, R2 ;  /* 0x0000000200007312 */ /* 0x004e240000301000 */
[----:B0-----:R-:W-:-:S04]  /*e560*/  F2FP.BF16.PACK_AB R0, RZ, R0 ;  /* 0x00000000ff00723e */ /* 0x001fc800000010ff */
[----:B------:R-:W-:Y:S01]  /*e570*/  PRMT R19, R0, 0x7610, R19 ;  /* 0x0000761000137816 */ /* 0x000fe20000000013 */
[----:B------:R-:W-:Y:S05]  /*e580*/  BRA `(.L_x_26372) ;  /* 0x0000004000007947 */ /* 0x000fea0003800000 */
.L_x_26395:
[----:B------:R-:W2:Y:S02]  /*e590*/  LDG.E R2, [R2.64] ;  /* 0x0000002402027981 */ /* 0x000ea4000c1e1900 */
[----:B--2---:R-:W0:Y:S02]  /*e5a0*/  I2F.U32 R0, R2 ;  /* 0x0000000200007306 */ /* 0x004e240000201000 */
[----:B0-----:R-:W-:-:S04]  /*e5b0*/  F2FP.BF16.PACK_AB R0, RZ, R0 ;  /* 0x00000000ff00723e */ /* 0x001fc800000010ff */
[----:B------:R-:W-:Y:S02]  /*e5c0*/  PRMT R19, R0, 0x7610, R19 ;  /* 0x0000761000137816 */ /* 0x000fe40000000013 */
.L_x_26372:
        /* <DEDUP_REMOVED lines=19> */
.L_x_26402:
[----:B------:R-:W2:Y:S02]  /*e700*/  LDG.E.U8 R2, [R2.64] ;  /* 0x0000002402027981 */ /* 0x000ea4000c1e1100 */
[----:B--2---:R-:W0:Y:S02]  /*e710*/  I2F.U16 R0, R2 ;  /* 0x0000000200007306 */ /* 0x004e240000101000 */
[----:B0-----:R-:W-:-:S04]  /*e720*/  F2FP.BF16.PACK_AB R0, RZ, R0 ;  /* 0x00000000ff00723e */ /* 0x001fc800000010ff */
[----:B------:R-:W-:Y:S01]  /*e730*/  PRMT R5, R0, 0x7610, R5 ;  /* 0x0000761000057816 */ /* 0x000fe20000000005 */
[----:B------:R-:W-:Y:S05]  /*e740*/  BRA `(.L_x_26404) ;  /* 0x00000ef000007947 */ /* 0x000fea0003800000 */
.L_x_26401:
        /* <DEDUP_REMOVED lines=11> */
.L_x_26406:
[----:B------:R-:W2:Y:S02]  /*e800*/  LDG.E R2, [R2.64] ;  /* 0x0000002402027981 */ /* 0x000ea4000c1e1900 */
[----:B--2---:R-:W0:Y:S02]  /*e810*/  I2F R0, R2 ;  /* 0x0000000200007306 */ /* 0x004e240000201400 */
[----:B0-----:R-:W-:-:S04]  /*e820*/  F2FP.BF16.PACK_AB R0, RZ, R0 ;  /* 0x00000000ff00723e */ /* 0x001fc800000010ff */
[----:B------:R-:W-:Y:S01]  /*e830*/  PRMT R5, R0, 0x7610, R5 ;  /* 0x0000761000057816 */ /* 0x000fe20000000005 */
[----:B------:R-:W-:Y:S05]  /*e840*/  BRA `(.L_x_26404) ;  /* 0x00000df000007947 */ /* 0x000fea0003800000 */
.L_x_26405:
[----:B------:R-:W2:Y:S02]  /*e850*/  LDG.E.U16 R2, [R2.64] ;  /* 0x0000002402027981 */ /* 0x000ea4000c1e1500 */
[----:B--2---:R-:W0:Y:S02]  /*e860*/  I2F.S16 R0, R2 ;  /* 0x0000000200007306 */ /* 0x004e240000101400 */
[----:B0-----:R-:W-:-:S04]  /*e870*/  F2FP.BF16.PACK_AB R0, RZ, R0 ;  /* 0x00000000ff00723e */ /* 0x001fc800000010ff */
[----:B------:R-:W-:Y:S01]  /*e880*/  PRMT R5, R0, 0x7610, R5 ;  /* 0x0000761000057816 */ /* 0x000fe20000000005 */
[----:B------:R-:W-:Y:S05]  /*e890*/  BRA `(.L_x_26404) ;  /* 0x00000da000007947 */ /* 0x000fea0003800000 */
.L_x_26400:
        /* <DEDUP_REMOVED lines=9> */
.L_x_26408:
[----:B------:R-:W2:Y:S02]  /*e930*/  LDG.E.U16 R0, [R2.64] ;  /* 0x0000002402007981 */ /* 0x000ea4000c1e1500 */
[----:B--2---:R-:W-:-:S05]  /*e940*/  HADD2.F32 R0, -RZ, R0.H0_H0 ;  /* 0x20000000ff007230 */ /* 0x004fca0000004100 */
[----:B------:R-:W-:-:S04]  /*e950*/  F2FP.BF16.PACK_AB R0, RZ, R0 ;  /* 0x00000000ff00723e */ /* 0x000fc800000010ff */
[----:B------:R-:W-:Y:S01]  /*e960*/  PRMT R5, R0, 0x7610, R5 ;  /* 0x0000761000057816 */ /* 0x000fe20000000005 */
[----:B------:R-:W-:Y:S05]  /*e970*/  BRA `(.L_x_26404) ;  /* 0x00000cc000007947 */ /* 0x000fea0003800000 */
.L_x_26407:
        /* <DEDUP_REMOVED lines=9> */
.L_x_26410:
[----:B------:R-:W2:Y:S02]  /*ea10*/  LDG.E.U16 R2, [R2.64] ;  /* 0x0000002402027981 */ /* 0x000ea4000c1e1500 */
[----:B--2---:R-:W-:-:S05]  /*ea20*/  HADD2.F32 R0, -RZ, R2.H0_H0 ;  /* 0x20000002ff007230 */ /* 0x004fca0000004100 */
[----:B------:R-:W-:-:S04]  /*ea30*/  F2FP.BF16.PACK_AB R0, RZ, R0 ;  /* 0x00000000ff00723e */ /* 0x000fc800000010ff */
[----:B------:R-:W-:Y:S01]  /*ea40*/  PRMT R5, R0, 0x7610, R5 ;  /* 0x0000761000057816 */ /* 0x000fe20000000005 */
[----:B------:R-:W-:Y:S05]  /*ea50*/  BRA `(.L_x_26404) ;  /* 0x00000be000007947 */ /* 0x000fea0003800000 */
.L_x_26409:
[----:B------:R-:W2:Y:S02]  /*ea60*/  LDG.E.64 R2, [R2.64] ;  /* 0x0000002402027981 */ /* 0x000ea4000c1e1b00 */
[----:B--2---:R-:W0:Y:S01]  /*ea70*/  F2F.F32.F64 R0, R2 ;  /* 0x0000000200007310 */ /* 0x004e220000301000 */
[----:B------:R-:W0:-:S14]  /*ea80*/  DSETP.GEU.AND P0, PT, |R2|, c[0x2][0x0], PT ;  /* 0x008000000200762a */ /* 0x000e1c0003f0e200 */
[----:B0-----:R-:W-:-:S05]  /*ea90*/  @!P0 FMUL R0, R0, 1.175494350822287508e-38 ;  /* 0x0080000000008820 */ /* 0x001fca0000400000 */
[----:B------:R-:W-:-:S04]  /*eaa0*/  F2FP.BF16.PACK_AB R0, RZ, R0 ;  /* 0x00000000ff00723e */ /* 0x000fc800000010ff */
[----:B------:R-:W-:Y:S01]  /*eab0*/  PRMT R5, R0, 0x7610, R5 ;  /* 0x0000761000057816 */ /* 0x000fe20000000005 */
[----:B------:R-:W-:Y:S05]  /*eac0*/  BRA `(.L_x_26404) ;  /* 0x00000b7000007947 */ /* 0x000fea0003800000 */
.L_x_26399:
        /* <DEDUP_REMOVED lines=14> */
.L_x_26413:
[----:B------:R-:W2:Y:S02]  /*ebb0*/  LDG.E.64 R2, [R2.64] ;  /* 0x0000002402027981 */ /* 0x000ea4000c1e1b00 */
[----:B--2---:R-:W0:Y:S01]  /*ebc0*/  F2F.F32.F64 R0, R2 ;  /* 0x0000000200007310 */ /* 0x004e220000301000 */
[----:B------:R-:W0:-:S14]  /*ebd0*/  DSETP.GEU.AND P0, PT, |R2|, c[0x2][0x0], PT ;  /* 0x008000000200762a */ /* 0x000e1c0003f0e200 */
[----:B0-----:R-:W-:-:S05]  /*ebe0*/  @!P0 FMUL R0, R0, 1.175494350822287508e-38 ;  /* 0x0080000000008820 */ /* 0x001fca0000400000 */
[----:B------:R-:W-:-:S04]  /*ebf0*/  F2FP.BF16.PACK_AB R0, RZ, R0 ;  /* 0x00000000ff00723e */ /* 0x000fc800000010ff */
[----:B------:R-:W-:Y:S01]  /*ec00*/  PRMT R5, R0, 0x7610, R5 ;  /* 0x0000761000057816 */ /* 0x000fe20000000005 */
[----:B------:R-:W-:Y:S05]  /*ec10*/  BRA `(.L_x_26404) ;  /* 0x00000a2000007947 */ /* 0x000fea0003800000 */
.L_x_26412:
        /* <DEDUP_REMOVED lines=27> */
.L_x_26415:
        /* <DEDUP_REMOVED lines=15> */
.L_x_26414:
[----:B------:R0:W5:Y:S01]  /*eec0*/  LDG.E.U16 R5, [R2.64] ;  /* 0x0000002402057981 */ /* 0x000162000c1e1500 */
[----:B------:R-:W-:Y:S05]  /*eed0*/  BRA `(.L_x_26404) ;  /* 0x0000076000007947 */ /* 0x000fea0003800000 */
.L_x_26411:
        /* <DEDUP_REMOVED lines=12> */
.L_x_26418:
        /* <DEDUP_REMOVED lines=21> */
.L_x_26422:
[----:B------:R-:W-:Y:S05]  /*f0f0*/  BSYNC B1 ;  /* 0x0000000000017941 */ /* 0x000fea0003800000 */
.L_x_26421:
[----:B------:R-:W-:Y:S01]  /*f100*/  LEA R3, R0, 0x3b800000, 0x17 ;  /* 0x3b80000000037811 */ /* 0x000fe200078eb8ff */
[----:B------:R-:W-:-:S05]  /*f110*/  IMAD.SHL.U32 R0, R2, 0x100000, RZ ;  /* 0x0010000002007824 */ /* 0x000fca00078e00ff */
[----:B------:R-:W-:Y:S02]  /*f120*/  LOP3.LUT R0, R3, R0, R4, 0xfe, !PT ;  /* 0x0000000003007212 */ /* 0x000fe400078efe04 */
.L_x_26420:
[----:B------:R-:W-:Y:S05]  /*f130*/  BSYNC B0 ;  /* 0x0000000000007941 */ /* 0x000fea0003800000 */
.L_x_26419:
[----:B------:R-:W-:-:S04]  /*f140*/  F2FP.BF16.PACK_AB R0, RZ, R0 ;  /* 0x00000000ff00723e */ /* 0x000fc800000010ff */
[----:B------:R-:W-:Y:S01]  /*f150*/  PRMT R5, R0, 0x7610, R5 ;  /* 0x0000761000057816 */ /* 0x000fe20000000005 */
[----:B------:R-:W-:Y:S05]  /*f160*/  BRA `(.L_x_26404) ;  /* 0x000004d000007947 */ /* 0x000fea0003800000 */
.L_x_26417:
        /* <DEDUP_REMOVED lines=21> */
.L_x_26426:
[----:B------:R-:W-:Y:S05]  /*f2c0*/  BSYNC B1 ;  /* 0x0000000000017941 */ /* 0x000fea0003800000 */
.L_x_26425:
[----:B------:R-:W-:Y:S01]  /*f2d0*/  LEA R3, R0, 0x37800000, 0x17 ;  /* 0x3780000000037811 */ /* 0x000fe200078eb8ff */
[----:B------:R-:W-:-:S05]  /*f2e0*/  IMAD.SHL.U32 R0, R2, 0x200000, RZ ;  /* 0x0020000002007824 */ /* 0x000fca00078e00ff */
[----:B------:R-:W-:Y:S02]  /*f2f0*/  LOP3.LUT R0, R3, R0, R4, 0xfe, !PT ;  /* 0x0000000003007212 */ /* 0x000fe400078efe04 */
.L_x_26424:
[----:B------:R-:W-:Y:S05]  /*f300*/  BSYNC B0 ;  /* 0x0000000000007941 */ /* 0x000fea0003800000 */
.L_x_26423:
[----:B------:R-:W-:-:S04]  /*f310*/  F2FP.BF16.PACK_AB R0, RZ, R0 ;  /* 0x00000000ff00723e */ /* 0x000fc800000010ff */
[----:B------:R-:W-:Y:S01]  /*f320*/  PRMT R5, R0, 0x7610, R5 ;  /* 0x0000761000057816 */ /* 0x000fe20000000005 */
[----:B------:R-:W-:Y:S05]  /*f330*/  BRA `(.L_x_26404) ;  /* 0x0000030000007947 */ /* 0x000fea0003800000 */
.L_x_26416:
        /* <DEDUP_REMOVED lines=14> */
.L_x_26430:
[----:B------:R-:W-:Y:S05]  /*f420*/  BSYNC B0 ;  /* 0x0000000000007941 */ /* 0x000fea0003800000 */
.L_x_26429:
[----:B------:R-:W-:-:S04]  /*f430*/  F2FP.BF16.PACK_AB R0, RZ, R0 ;  /* 0x00000000ff00723e */ /* 0x000fc800000010ff */
[----:B------:R-:W-:Y:S01]  /*f440*/  PRMT R5, R0, 0x7610, R5 ;  /* 0x0000761000057816 */ /* 0x000fe20000000005 */
[----:B------:R-:W-:Y:S05]  /*f450*/  BRA `(.L_x_26404) ;  /* 0x000001e000007947 */ /* 0x000fea0003800000 */
.L_x_26403:
        /* <DEDUP_REMOVED lines=21> */
.L_x_26428:
[----:B------:R-:W2:Y:S02]  /*f5b0*/  LDG.E.64 R2, [R2.64] ;  /* 0x0000002402027981 */ /* 0x000ea4000c1e1b00 */
[----:B--2---:R-:W0:Y:S02]  /*f5c0*/  I2F.U64 R0, R2 ;  /* 0x0000000200007312 */ /* 0x004e240000301000 */
[----:B0-----:R-:W-:-:S04]  /*f5d0*/  F2FP.BF16.PACK_AB R0, RZ, R0 ;  /* 0x00000000ff00723e */ /* 0x001fc800000010ff */
[----:B------:R-:W-:Y:S01]  /*f5e0*/  PRMT R5, R0, 0x7610, R5 ;  /* 0x0000761000057816 */ /* 0x000fe20000000005 */
[----:B------:R-:W-:Y:S05]  /*f5f0*/  BRA `(.L_x_26404) ;  /* 0x0000004000007947 */ /* 0x000fea0003800000 */
.L_x_26427:
[----:B------:R-:W2:Y:S02]  /*f600*/  LDG.E R2, [R2.64] ;  /* 0x0000002402027981 */ /* 0x000ea4000c1e1900 */
[----:B--2---:R-:W0:Y:S02]  /*f610*/  I2F.U32 R0, R2 ;  /* 0x0000000200007306 */ /* 0x004e240000201000 */
[----:B0-----:R-:W-:-:S04]  /*f620*/  F2FP.BF16.PACK_AB R0, RZ, R0 ;  /* 0x00000000ff00723e */ /* 0x001fc800000010ff */
[----:B------:R-:W-:Y:S02]  /*f630*/  PRMT R5, R0, 0x7610, R5 ;  /* 0x0000761000057816 */ /* 0x000fe40000000005 */
.L_x_26404:
        /* <DEDUP_REMOVED lines=11> */
.L_x_26432:
[----:B------:R-:W-:Y:S02]  /*f6f0*/  PRMT R5, R19, 0x7610, R5 ;  /* 0x0000761013057816 */ /* 0x000fe40000000005 */
.L_x_26433:
[----:B------:R-:W-:Y:S05]  /*f700*/  BSYNC B0 ;  /* 0x0000000000007941 */ /* 0x000fea0003800000 */
.L_x_26431:
        /* <DEDUP_REMOVED lines=16> */
.L_x_26437:
[----:B------:R-:W-:-:S06]  /*f810*/  PRMT R3, RZ, 0x5410, R5 ;  /* 0x00005410ff037816 */ /* 0x000fcc0000000005 */
[----:B------:R-:W0:Y:S02]  /*f820*/  F2I.S64.TRUNC R2, R3 ;  /* 0x0000000300027311 */ /* 0x000e24000020d900 */
[----:B0-----:R-:W-:Y:S01]  /*f830*/  STG.E.U8 [R16.64], R2 ;  /* 0x0000000210007986 */ /* 0x001fe2000c101124 */
[----:B------:R-:W-:Y:S05]  /*f840*/  EXIT ;  /* 0x000000000000794d */ /* 0x000fea0003800000 */
.L_x_26436:
        /* <DEDUP_REMOVED lines=10> */
.L_x_26440:
[----:B------:R-:W-:-:S06]  /*f8f0*/  PRMT R5, RZ, 0x5410, R5 ;  /* 0x00005410ff057816 */ /* 0x000fcc0000000005 */
[----:B------:R-:W0:Y:S02]  /*f900*/  F2I.FTZ.TRUNC.NTZ R5, R5 ;  /* 0x0000000500057305 */ /* 0x000e24000021f100 */
[----:B0-----:R-:W-:Y:S01]  /*f910*/  STG.E [R16.64], R5 ;  /* 0x0000000510007986 */ /* 0x001fe2000c101924 */
[----:B------:R-:W-:Y:S05]  /*f920*/  EXIT ;  /* 0x000000000000794d */ /* 0x000fea0003800000 */
.L_x_26439:
[----:B------:R-:W-:-:S06]  /*f930*/  PRMT R5, RZ, 0x5410, R5 ;  /* 0x00005410ff057816 */ /* 0x000fcc0000000005 */
[----:B------:R-:W0:Y:S02]  /*f940*/  F2I.FTZ.TRUNC.NTZ R5, R5 ;  /* 0x0000000500057305 */ /* 0x000e24000021f100 */
[----:B0-----:R-:W-:Y:S01]  /*f950*/  STG.E.U16 [R16.64], R5 ;  /* 0x0000000510007986 */ /* 0x001fe2000c101524 */
[----:B------:R-:W-:Y:S05]  /*f960*/  EXIT ;  /* 0x000000000000794d */ /* 0x000fea0003800000 */
.L_x_26435:
        /* <DEDUP_REMOVED lines=9> */
.L_x_26442:
[----:B------:R-:W-:-:S04]  /*fa00*/  PRMT R0, RZ, 0x5410, R5 ;  /* 0x00005410ff007816 */ /* 0x000fc80000000005 */
[----:B------:R-:W-:-:S05]  /*fa10*/  F2FP.PACK_AB R0, RZ, R0 ;  /* 0x00000000ff00723e */ /* 0x000fca00000000ff */
[----:B------:R-:W-:Y:S01]  /*fa20*/  STG.E.U16 [R16.64], R0 ;  /* 0x0000000010007986 */ /* 0x000fe2000c101524 */
[----:B------:R-:W-:Y:S05]  /*fa30*/  EXIT ;  /* 0x000000000000794d */ /* 0x000fea0003800000 */
.L_x_26441:
        /* <DEDUP_REMOVED lines=10> */
.L_x_26444:
[----:B------:R-:W-:-:S04]  /*fae0*/  PRMT R5, RZ, 0x5410, R5 ;  /* 0x00005410ff057816 */ /* 0x000fc80000000005 */
[----:B------:R-:W-:-:S04]  /*faf0*/  F2FP.PACK_AB R3, RZ, R5 ;  /* 0x00000005ff03723e */ /* 0x000fc800000000ff */
[----:B------:R-:W-:-:S05]  /*fb00*/  PRMT R3, R3, 0x5410, RZ ;  /* 0x0000541003037816 */ /* 0x000fca00000000ff */
[----:B------:R-:W-:Y:S01]  /*fb10*/  STG.E [R16.64], R3 ;  /* 0x0000000310007986 */ /* 0x000fe2000c101924 */
[----:B------:R-:W-:Y:S05]  /*fb20*/  EXIT ;  /* 0x000000000000794d */ /* 0x000fea0003800000 */
.L_x_26443:
[----:B------:R-:W-:-:S05]  /*fb30*/  PRMT R2, RZ, 0x5410, R5 ;  /* 0x00005410ff027816 */ /* 0x000fca0000000005 */
[----:B------:R-:W-:-:S06]  /*fb40*/  FMUL.FTZ R2, R2, 1 ;  /* 0x3f80000002027820 */ /* 0x000fcc0000410000 */
[----:B------:R-:W0:Y:S02]  /*fb50*/  F2F.F64.F32 R2, R2 ;  /* 0x0000000200027310 */ /* 0x000e240000201800 */
[----:B0-----:R-:W-:Y:S01]  /*fb60*/  STG.E.64 [R16.64], R2 ;  /* 0x0000000210007986 */ /* 0x001fe2000c101b24 */
[----:B------:R-:W-:Y:S05]  /*fb70*/  EXIT ;  /* 0x000000000000794d */ /* 0x000fea0003800000 */
.L_x_26434:
        /* <DEDUP_REMOVED lines=13> */
.L_x_26447:
[----:B------:R-:W-:Y:S01]  /*fc50*/  PRMT R5, RZ, 0x5410, R5 ;  /* 0x00005410ff057816 */ /* 0x000fe20000000005 */
[----:B------:R-:W-:-:S04]  /*fc60*/  CS2R R6, SRZ ;  /* 0x0000000000067805 */ /* 0x000fc8000001ff00 */
[----:B------:R-:W-:-:S06]  /*fc70*/  FMUL.FTZ R5, R5, 1 ;  /* 0x3f80000005057820 */ /* 0x000fcc0000410000 */
[----:B------:R-:W0:Y:S02]  /*fc80*/  F2F.F64.F32 R4, R5 ;  /* 0x0000000500047310 */ /* 0x000e240000201800 */
[----:B0-----:R-:W-:Y:S01]  /*fc90*/  STG.E.128 [R16.64], R4 ;  /* 0x0000000410007986 */ /* 0x001fe2000c101d24 */
[----:B------:R-:W-:Y:S05]  /*fca0*/  EXIT ;  /* 0x000000000000794d */ /* 0x000fea0003800000 */
.L_x_26446:
        /* <DEDUP_REMOVED lines=21> */
.L_x_26451:
[----:B------:R-:W-:Y:S05]  /*fe00*/  BSYNC B0 ;  /* 0x0000000000007941 */ /* 0x000fea0003800000 */
.L_x_26450:
[----:B------:R-:W-:-:S05]  /*fe10*/  LOP3.LUT R3, R0, R3, RZ, 0xfc, !PT ;  /* 0x0000000300037212 */ /* 0x000fca00078efcff */
[----:B------:R-:W-:Y:S01]  /*fe20*/  STG.E.U8 [R16.64], R3 ;  /* 0x0000000310007986 */ /* 0x000fe2000c101124 */
[----:B------:R-:W-:Y:S05]  /*fe30*/  EXIT ;  /* 0x000000000000794d */ /* 0x000fea0003800000 */
.L_x_26449:
        /* <DEDUP_REMOVED lines=13> */
.L_x_26453:
[----:B------:R-:W-:Y:S01]  /*ff10*/  IMAD.MOV.U32 R0, RZ, RZ, 0x7f ;  /* 0x0000007fff007424 */ /* 0x000fe200078e00ff */
[----:B------:R-:W-:-:S04]  /*ff20*/  ISETP.GT.U32.AND P0, PT, R2, 0x7f800000, PT ;  /* 0x7f8000000200780c */ /* 0x000fc80003f04070 */
[----:B------:R-:W-:-:S04]  /*ff30*/  SEL R0, R0, 0x7c, P0 ;  /* 0x0000007c00007807 */ /* 0x000fc80000000000 */
.L_x_26454:
[----:B------:R-:W-:Y:S05]  /*ff40*/  BSYNC B0 ;  /* 0x0000000000007941 */ /* 0x000fea0003800000 */
.L_x_26452:
[----:B------:R-:W-:-:S04]  /*ff50*/  LOP3.LUT R2, R5, 0x80000000, RZ, 0xc0, !PT ;  /* 0x8000000005027812 */ /* 0x000fc800078ec0ff */
[----:B------:R-:W-:-:S04]  /*ff60*/  SHF.R.U32.HI R3, RZ, 0x18, R2 ;  /* 0x00000018ff037819 */ /* 0x000fc80000011602 */
[----:B------:R-:W-:-:S05]  /*ff70*/  LOP3.LUT R3, R0, R3, RZ, 0xfc, !PT ;  /* 0x0000000300037212 */ /* 0x000fca00078efcff */
[----:B------:R-:W-:Y:S01]  /*ff80*/  STG.E.U8 [R16.64], R3 ;  /* 0x0000000310007986 */ /* 0x000fe2000c101124 */
[----:B------:R-:W-:Y:S05]  /*ff90*/  EXIT ;  /* 0x000000000000794d */ /* 0x000fea0003800000 */
.L_x_26448:
[----:B------:R-:W-:Y:S01]  /*ffa0*/  STG.E.U16 [R16.64], R5 ;  /* 0x0000000510007986 */ /* 0x000fe2000c101524 */
[----:B------:R-:W-:Y:S05]  /*ffb0*/  EXIT ;  /* 0x000000000000794d */ /* 0x000fea0003800000 */
.L_x_26445:
        /* <DEDUP_REMOVED lines=12> */
.L_x_26457:
        /* <DEDUP_REMOVED lines=17> */
.L_x_26460:
[----:B------:R-:W-:-:S04]  /*10190*/  LOP3.LUT R2, R5, 0x80000000, RZ, 0xc0, !PT ;  /* 0x8000000005027812 */ /* 0x000fc800078ec0ff */
[----:B------:R-:W-:-:S04]  /*101a0*/  SHF.R.U32.HI R3, RZ, 0x18, R2 ;  /* 0x00000018ff037819 */ /* 0x000fc80000011602 */
[----:B------:R-:W-:-:S04]  /*101b0*/  LOP3.LUT R0, R0, R3, RZ, 0xfc, !PT ;  /* 0x0000000300007212 */ /* 0x000fc800078efcff */
[----:B------:R-:W-:Y:S02]  /*101c0*/  PRMT R8, R0, 0x7610, R8 ;  /* 0x0000761000087816 */ /* 0x000fe40000000008 */
.L_x_26459:
[----:B------:R-:W-:Y:S05]  /*101d0*/  BSYNC B0 ;  /* 0x0000000000007941 */ /* 0x000fea0003800000 */
.L_x_26458:
[----:B------:R-:W-:Y:S01]  /*101e0*/  STG.E.U8 [R16.64], R8 ;  /* 0x0000000810007986 */ /* 0x000fe2000c101124 */
[----:B------:R-:W-:Y:S05]  /*101f0*/  EXIT ;  /* 0x000000000000794d */ /* 0x000fea0003800000 */
.L_x_26456:
        /* <DEDUP_REMOVED lines=17> */
.L_x_26463:
[----:B------:R-:W-:-:S04]  /*10310*/  LOP3.LUT R2, R5, 0x80000000, RZ, 0xc0, !PT ;  /* 0x8000000005027812 */ /* 0x000fc800078ec0ff */
[----:B------:R-:W-:-:S04]  /*10320*/  SHF.R.U32.HI R3, RZ, 0x18, R2 ;  /* 0x00000018ff037819 */ /* 0x000fc80000011602 */
[----:B------:R-:W-:-:S04]  /*10330*/  LOP3.LUT R0, R0, R3, RZ, 0xfc, !PT ;  /* 0x0000000300007212 */ /* 0x000fc800078efcff */
[----:B------:R-:W-:Y:S02]  /*10340*/  PRMT R8, R0, 0x7610, R8 ;  /* 0x0000761000087816 */ /* 0x000fe40000000008 */
.L_x_26462:
[----:B------:R-:W-:Y:S05]  /*10350*/  BSYNC B0 ;  /* 0x0000000000007941 */ /* 0x000fea0003800000 */
.L_x_26461:
[----:B------:R-:W-:Y:S01]  /*10360*/  STG.E.U8 [R16.64], R8 ;  /* 0x0000000810007986 */ /* 0x000fe2000c101124 */
[----:B------:R-:W-:Y:S05]  /*10370*/  EXIT ;  /* 0x000000000000794d */ /* 0x000fea0003800000 */
.L_x_26455:
        /* <DEDUP_REMOVED lines=22> */
.L_x_26438:
        /* <DEDUP_REMOVED lines=20> */
.L_x_26465:
[----:B------:R-:W-:-:S06]  /*10620*/  PRMT R2, RZ, 0x5410, R5 ;  /* 0x00005410ff027816 */ /* 0x000fcc0000000005 */
[----:B------:R-:W0:Y:S02]  /*10630*/  F2I.U64.TRUNC R2, R2 ;  /* 0x0000000200027311 */ /* 0x000e24000020d800 */
[----:B0-----:R-:W-:Y:S01]  /*10640*/  STG.E.64 [R16.64], R2 ;  /* 0x0000000210007986 */ /* 0x001fe2000c101b24 */
[----:B------:R-:W-:Y:S05]  /*10650*/  EXIT ;  /* 0x000000000000794d */ /* 0x000fea0003800000 */
.L_x_26464:
[----:B------:R-:W-:-:S06]  /*10660*/  PRMT R5, RZ, 0x5410, R5 ;  /* 0x00005410ff057816 */ /* 0x000fcc0000000005 */
[----:B------:R-:W0:Y:S02]  /*10670*/  F2I.FTZ.U32.TRUNC.NTZ R5, R5 ;  /* 0x0000000500057305 */ /* 0x000e24000021f000 */
[----:B0-----:R-:W-:Y:S01]  /*10680*/  STG.E [R16.64], R5 ;  /* 0x0000000510007986 */ /* 0x001fe2000c101924 */
[----:B------:R-:W-:Y:S05]  /*10690*/  EXIT ;  /* 0x000000000000794d */ /* 0x000fea0003800000 */
.L_x_26466:
        /* <DEDUP_REMOVED lines=14> */
.L_x_40198:


//--------------------- .text._ZN2at6native27unrolled_elementwise_kernelINS0_13BinaryFunctorIN3c108BFloat16ES4_S4_ZZZNS0_19maximum_kernel_cudaERNS_18TensorIteratorBaseEENKUlvE0_clEvENKUlvE2_clEvEUlS4_S4_E_EESt5arrayIPcLm3EELi4E23TrivialOffsetCalculatorILi2EjESE_ILi1EjENS0_6memory12LoadWithCastILi2EEENSH_13StoreWithCastILi1EEEEEviT_T0_T2_T3_T4_T5_ --------------------------
	.section	.text._ZN2at6native27unrolled_elementwise_kernelINS0_13BinaryFunctorIN3c108BFloat16ES4_S4_ZZZNS0_19maximum_kernel_cudaERNS_18TensorIteratorBaseEENKUlvE0_clEvENKUlvE2_clEvEUlS4_S4_E_EESt5arrayIPcLm3EELi4E23TrivialOffsetCalculatorILi2EjESE_ILi1EjENS0_6memory12LoadWithCastILi2EEENSH_13StoreWithCastILi1EEEEEviT_T0_T2_T3_T4_T5_,"ax",@progbits
	.sectioninfo	@"SHI_REGISTERS=32"
	.align	128
        .global         _ZN2at6native27unrolled_elementwise_kernelINS0_13BinaryFunctorIN3c108BFloat16ES4_S4_ZZZNS0_19maximum_kernel_cudaERNS_18TensorIteratorBaseEENKUlvE0_clEvENKUlvE2_clEvEUlS4_S4_E_EESt5arrayIPcLm3EELi4E23TrivialOffsetCalculatorILi2EjESE_ILi1EjENS0_6memory12LoadWithCastILi2EEENSH_13StoreWithCastILi1EEEEEviT_T0_T2_T3_T4_T5_
        .type           _ZN2at6native27unrolled_elementwise_kernelINS0_13BinaryFunctorIN3c108BFloat16ES4_S4_ZZZNS0_19maximum_kernel_cudaERNS_18TensorIteratorBaseEENKUlvE0_clEvENKUlvE2_clEvEUlS4_S4_E_EESt5arrayIPcLm3EELi4E23TrivialOffsetCalculatorILi2EjESE_ILi1EjENS0_6memory12LoadWithCastILi2EEENSH_13StoreWithCastILi1EEEEEviT_T0_T2_T3_T4_T5_,@function
        .size           _ZN2at6native27unrolled_elementwise_kernelINS0_13BinaryFunctorIN3c108BFloat16ES4_S4_ZZZNS0_19maximum_kernel_cudaERNS_18TensorIteratorBaseEENKUlvE0_clEvENKUlvE2_clEvEUlS4_S4_E_EESt5arrayIPcLm3EELi4E23TrivialOffsetCalculatorILi2EjESE_ILi1EjENS0_6memory12LoadWithCastILi2EEENSH_13StoreWithCastILi1EEEEEviT_T0_T2_T3_T4_T5_,(.L_x_40199 - _ZN2at6native27unrolled_elementwise_kernelINS0_13BinaryFunctorIN3c108BFloat16ES4_S4_ZZZNS0_19maximum_kernel_cudaERNS_18TensorIteratorBaseEENKUlvE0_clEvENKUlvE2_clEvEUlS4_S4_E_EESt5arrayIPcLm3EELi4E23TrivialOffsetCalculatorILi2EjESE_ILi1EjENS0_6memory12LoadWithCastILi2EEENSH_13StoreWithCastILi1EEEEEviT_T0_T2_T3_T4_T5_)
        .other          _ZN2at6native27unrolled_elementwise_kernelINS0_13BinaryFunctorIN3c108BFloat16ES4_S4_ZZZNS0_19maximum_kernel_cudaERNS_18TensorIteratorBaseEENKUlvE0_clEvENKUlvE2_clEvEUlS4_S4_E_EESt5arrayIPcLm3EELi4E23TrivialOffsetCalculatorILi2EjESE_ILi1EjENS0_6memory12LoadWithCastILi2EEENSH_13StoreWithCastILi1EEEEEviT_T0_T2_T3_T4_T5_,@"STO_CUDA_ENTRY STV_DEFAULT"
_ZN2at6native27unrolled_elementwise_kernelINS0_13BinaryFunctorIN3c108BFloat16ES4_S4_ZZZNS0_19maximum_kernel_cudaERNS_18TensorIteratorBaseEENKUlvE0_clEvENKUlvE2_clEvEUlS4_S4_E_EESt5arrayIPcLm3EELi4E23TrivialOffsetCalculatorILi2EjESE_ILi1EjENS0_6memory12LoadWithCastILi2EEENSH_13StoreWithCastILi1EEEEEviT_T0_T2_T3_T4_T5_:
.text._ZN2at6native27unrolled_elementwise_kernelINS0_13BinaryFunctorIN3c108BFloat16ES4_S4_ZZZNS0_19maximum_kernel_cudaERNS_18TensorIteratorBaseEENKUlvE0_clEvENKUlvE2_clEvEUlS4_S4_E_EESt5arrayIPcLm3EELi4E23TrivialOffsetCalculatorILi2EjESE_ILi1EjENS0_6memory12LoadWithCastILi2EEENSH_13StoreWithCastILi1EEEEEviT_T0_T2_T3_T4_T5_:
        /* <DEDUP_REMOVED lines=34> */
.L_x_26472:
[----:B------:R-:W2:Y:S02]  /*0220*/  LDG.E.U8 R4, [R4.64] ;  /* 0x0000002404047981 */ /* 0x000ea4000c1e1100 */
[----:B--2---:R-:W0:Y:S02]  /*0230*/  I2F.U16 R0, R4 ;  /* 0x0000000400007306 */ /* 0x004e240000101000 */
[----:B0-----:R-:W-:-:S04]  /*0240*/  F2FP.BF16.PACK_AB R0, RZ, R0 ;  /* 0x00000000ff00723e */ /* 0x001fc800000010ff */
[----:B------:R-:W-:Y:S01]  /*0250*/  PRMT R25, R0, 0x7610, R25 ;  /* 0x0000761000197816 */ /* 0x000fe20000000019 */
[----:B------:R-:W-:Y:S05]  /*0260*/  BRA `(.L_x_26474) ;  /* 0x00000f0000007947 */ /* 0x000fea0003800000 */
.L_x_26471:
        /* <DEDUP_REMOVED lines=11> */
.L_x_26476:
[----:B------:R-:W2:Y:S02]  /*0320*/  LDG.E R4, [R4.64] ;  /* 0x0000002404047981 */ /* 0x000ea4000c1e1900 */
[----:B--2---:R-:W0:Y:S02]  /*0330*/  I2F R0, R4 ;  /* 0x0000000400007306 */ /* 0x004e240000201400 */
[----:B0-----:R-:W-:-:S04]  /*0340*/  F2FP.BF16.PACK_AB R0, RZ, R0 ;  /* 0x00000000ff00723e */ /* 0x001fc800000010ff */
[----:B------:R-:W-:Y:S01]  /*0350*/  PRMT R25, R0, 0x7610, R25 ;  /* 0x0000761000197816 */ /* 0x000fe20000000019 */
[----:B------:R-:W-:Y:S05]  /*0360*/  BRA `(.L_x_26474) ;  /* 0x00000e0000007947 */ /* 0x000fea0003800000 */
.L_x_26475:
[----:B------:R-:W2:Y:S02]  /*0370*/  LDG.E.U16 R4, [R4.64] ;  /* 0x0000002404047981 */ /* 0x000ea4000c1e1500 */
[----:B--2---:R-:W0:Y:S02]  /*0380*/  I2F.S16 R0, R4 ;  /* 0x0000000400007306 */ /* 0x004e240000101400 */
[----:B0-----:R-:W-:-:S04]  /*0390*/  F2FP.BF16.PACK_AB R0, RZ, R0 ;  /* 0x00000000ff00723e */ /* 0x001fc800000010ff */
[----:B------:R-:W-:Y:S01]  /*03a0*/  PRMT R25, R0, 0x7610, R25 ;  /* 0x0000761000197816 */ /* 0x000fe20000000019 */
[----:B------:R-:W-:Y:S05]  /*03b0*/  BRA `(.L_x_26474) ;  /* 0x00000db000007947 */ /* 0x000fea0003800000 */
.L_x_26470:
        /* <DEDUP_REMOVED lines=9> */
.L_x_26478:
[----:B------:R-:W2:Y:S02]  /*0450*/  LDG.E.U16 R0, [R4.64] ;  /* 0x0000002404007981 */ /* 0x000ea4000c1e1500 */
[----:B--2---:R-:W-:-:S05]  /*0460*/  HADD2.F32 R0, -RZ, R0.H0_H0 ;  /* 0x20000000ff007230 */ /* 0x004fca0000004100 */
[----:B------:R-:W-:-:S04]  /*0470*/  F2FP.BF16.PACK_AB R0, RZ, R0 ;  /* 0x00000000ff00723e */ /* 0x000fc800000010ff */
[----:B------:R-:W-:Y:S01]  /*0480*/  PRMT R25, R0, 0x7610, R25 ;  /* 0x0000761000197816 */ /* 0x000fe20000000019 */
[----:B------:R-:W-:Y:S05]  /*0490*/  BRA `(.L_x_26474) ;  /* 0x00000cd000007947 */ /* 0x000fea0003800000 */
.L_x_26477:
        /* <DEDUP_REMOVED lines=9> */
.L_x_26480:
[----:B------:R-:W2:Y:S02]  /*0530*/  LDG.E.U16 R4, [R4.64] ;  /* 0x0000002404047981 */ /* 0x000ea4000c1e1500 */
[----:B--2---:R-:W-:-:S05]  /*0540*/  HADD2.F32 R0, -RZ, R4.H0_H0 ;  /* 0x20000004ff007230 */ /* 0x004fca0000004100 */
[----:B------:R-:W-:-:S04]  /*0550*/  F2FP.BF16.PACK_AB R0, RZ, R0 ;  /* 0x00000000ff00723e */ /* 0x000fc800000010ff */
[----:B------:R-:W-:Y:S01]  /*0560*/  PRMT R25, R0, 0x7610, R25 ;  /* 0x0000761000197816 */ /* 0x000fe20000000019 */
[----:B------:R-:W-:Y:S05]  /*0570*/  BRA `(.L_x_26474) ;  /* 0x00000bf000007947 */ /* 0x000fea0003800000 */
.L_x_26479:
[----:B------:R-:W2:Y:S02]  /*0580*/  LDG.E.64 R4, [R4.64] ;  /* 0x0000002404047981 */ /* 0x000ea4000c1e1b00 */
[----:B--2---:R-:W0:Y:S01]  /*0590*/  F2F.F32.F64 R0, R4 ;  /* 0x0000000400007310 */ /* 0x004e220000301000 */
[----:B------:R-:W0:-:S14]  /*05a0*/  DSETP.GEU.AND P0, PT, |R4|, c[0x2][0x0], PT ;  /* 0x008000000400762a */ /* 0x000e1c0003f0e200 */
[----:B0-----:R-:W-:-:S05]  /*05b0*/  @!P0 FMUL R0, R0, 1.175494350822287508e-38 ;  /* 0x0080000000008820 */ /* 0x001fca0000400000 */
[----:B------:R-:W-:-:S04]  /*05c0*/  F2FP.BF16.PACK_AB R0, RZ, R0 ;  /* 0x00000000ff00723e */ /* 0x000fc800000010ff */
[----:B------:R-:W-:Y:S01]  /*05d0*/  PRMT R25, R0, 0x7610, R25 ;  /* 0x0000761000197816 */ /* 0x000fe20000000019 */
[----:B------:R-:W-:Y:S05]  /*05e0*/  BRA `(.L_x_26474) ;  /* 0x00000b8000007947 */ /* 0x000fea0003800000 */
.L_x_26469:
        /* <DEDUP_REMOVED lines=14> */
.L_x_26483:
[----:B------:R-:W2:Y:S02]  /*06d0*/  LDG.E.64 R4, [R4.64] ;  /* 0x0000002404047981 */ /* 0x000ea4000c1e1b00 */
[----:B--2---:R-:W0:Y:S01]  /*06e0*/  F2F.F32.F64 R0, R4 ;  /* 0x0000000400007310 */ /* 0x004e220000301000 */
[----:B------:R-:W0:-:S14]  /*06f0*/  DSETP.GEU.AND P0, PT, |R4|, c[0x2][0x0], PT ;  /* 0x008000000400762a */ /* 0x000e1c0003f0e200 */
[----:B0-----:R-:W-:-:S05]  /*0700*/  @!P0 FMUL R0, R0, 1.175494350822287508e-38 ;  /* 0x0080000000008820 */ /* 0x001fca0000400000 */
[----:B------:R-:W-:-:S04]  /*0710*/  F2FP.BF16.PACK_AB R0, RZ, R0 ;  /* 0x00000000ff00723e */ /* 0x000fc800000010ff */
[----:B------:R-:W-:Y:S01]  /*0720*/  PRMT R25, R0, 0x7610, R25 ;  /* 0x0000761000197816 */ /* 0x000fe20000000019 */
[----:B------:R-:W-:Y:S05]  /*0730*/  BRA `(.L_x_26474) ;  /* 0x00000a3000007947 */ /* 0x000fea0003800000 */
.L_x_26482:
        /* <DEDUP_REMOVED lines=28> */
.L_x_26485:
        /* <DEDUP_REMOVED lines=15> */
.L_x_26484:
[----:B------:R0:W5:Y:S01]  /*09f0*/  LDG.E.U16 R25, [R4.64] ;  /* 0x0000002404197981 */ /* 0x000162000c1e1500 */
[----:B------:R-:W-:Y:S05]  /*0a00*/  BRA `(.L_x_26474) ;  /* 0x0000076000007947 */ /* 0x000fea0003800000 */
.L_x_26481:
        /* <DEDUP_REMOVED lines=12> */
.L_x_26488:
        /* <DEDUP_REMOVED lines=21> */
.L_x_26492:
[----:B------:R-:W-:Y:S05]  /*0c20*/  BSYNC B1 ;  /* 0x0000000000017941 */ /* 0x000fea0003800000 */
.L_x_26491:
[----:B------:R-:W-:Y:S01]  /*0c30*/  LEA R5, R0, 0x3b800000, 0x17 ;  /* 0x3b80000000057811 */ /* 0x000fe200078eb8ff */
[----:B------:R-:W-:-:S05]  /*0c40*/  IMAD.SHL.U32 R0, R3, 0x100000, RZ ;  /* 0x0010000003007824 */ /* 0x000fca00078e00ff */
[----:B------:R-:W-:Y:S02]  /*0c50*/  LOP3.LUT R0, R5, R0, R6, 0xfe, !PT ;  /* 0x0000000005007212 */ /* 0x000fe400078efe06 */
.L_x_26490:
[----:B------:R-:W-:Y:S05]  /*0c60*/  BSYNC B0 ;  /* 0x0000000000007941 */ /* 0x000fea0003800000 */
.L_x_26489:
[----:B------:R-:W-:-:S04]  /*0c70*/  F2FP.BF16.PACK_AB R0, RZ, R0 ;  /* 0x00000000ff00723e */ /* 0x000fc800000010ff */
[----:B------:R-:W-:Y:S01]  /*0c80*/  PRMT R25, R0, 0x7610, R25 ;  /* 0x0000761000197816 */ /* 0x000fe20000000019 */
[----:B------:R-:W-:Y:S05]  /*0c90*/  BRA `(.L_x_26474) ;  /* 0x000004d000007947 */ /* 0x000fea0003800000 */
.L_x_26487:
        /* <DEDUP_REMOVED lines=21> */
.L_x_26496:
[----:B------:R-:W-:Y:S05]  /*0df0*/  BSYNC B1 ;  /* 0x0000000000017941 */ /* 0x000fea0003800000 */
.L_x_26495:
[----:B------:R-:W-:Y:S01]  /*0e00*/  LEA R5, R0, 0x37800000, 0x17 ;  /* 0x3780000000057811 */ /* 0x000fe200078eb8ff */
[----:B------:R-:W-:-:S05]  /*0e10*/  IMAD.SHL.U32 R0, R3, 0x200000, RZ ;  /* 0x0020000003007824 */ /* 0x000fca00078e00ff */
[----:B------:R-:W-:Y:S02]  /*0e20*/  LOP3.LUT R0, R5, R0, R6, 0xfe, !PT ;  /* 0x0000000005007212 */ /* 0x000fe400078efe06 */
.L_x_26494:
[----:B------:R-:W-:Y:S05]  /*0e30*/  BSYNC B0 ;  /* 0x0000000000007941 */ /* 0x000fea0003800000 */
.L_x_26493:
[----:B------:R-:W-:-:S04]  /*0e40*/  F2FP.BF16.PACK_AB R0, RZ, R0 ;  /* 0x00000000ff00723e */ /* 0x000fc800000010ff */
[----:B------:R-:W-:Y:S01]  /*0e50*/  PRMT R25, R0, 0x7610, R25 ;  /* 0x0000761000197816 */ /* 0x000fe20000000019 */
[----:B------:R-:W-:Y:S05]  /*0e60*/  BRA `(.L_x_26474) ;  /* 0x0000030000007947 */ /* 0x000fea0003800000 */
.L_x_26486:
        /* <DEDUP_REMOVED lines=14> */
.L_x_26500:
[----:B------:R-:W-:Y:S05]  /*0f50*/  BSYNC B0 ;  /* 0x0000000000007941 */ /* 0x000fea0003800000 */
.L_x_26499:
[----:B------:R-:W-:-:S04]  /*0f60*/  F2FP.BF16.PACK_AB R0, RZ, R0 ;  /* 0x00000000ff00723e */ /* 0x000fc800000010ff */
[----:B------:R-:W-:Y:S01]  /*0f70*/  PRMT R25, R0, 0x7610, R25 ;  /* 0x0000761000197816 */ /* 0x000fe20000000019 */
[----:B------:R-:W-:Y:S05]  /*0f80*/  BRA `(.L_x_26474) ;  /* 0x000001e000007947 */ /* 0x000fea0003800000 */
.L_x_26473:
        /* <DEDUP_REMOVED lines=21> */
.L_x_26498:
[----:B------:R-:W2:Y:S02]  /*10e0*/  LDG.E.64 R4, [R4.64] ;  /* 0x0000002404047981 */ /* 0x000ea4000c1e1b00 */
[----:B--2---:R-:W0:Y:S02]  /*10f0*/  I2F.U64 R0, R4 ;  /* 0x0000000400007312 */ /* 0x004e240000301000 */
[----:B0-----:R-:W-:-:S04]  /*1100*/  F2FP.BF16.PACK_AB R0, RZ, R0 ;  /* 0x00000000ff00723e */ /* 0x001fc800000010ff */
[----:B------:R-:W-:Y:S01]  /*1110*/  PRMT R25, R0, 0x7610, R25 ;  /* 0x0000761000197816 */ /* 0x000fe20000000019 */
[----:B------:R-:W-:Y:S05]  /*1120*/  BRA `(.L_x_26474) ;  /* 0x0000004000007947 */ /* 0x000fea0003800000 */
.L_x_26497:
[----:B------:R-:W2:Y:S02]  /*1130*/  LDG.E R4, [R4.64] ;  /* 0x0000002404047981 */ /* 0x000ea4000c1e1900 */
[----:B--2---:R-:W0:Y:S02]  /*1140*/  I2F.U32 R0, R4 ;  /* 0x0000000400007306 */ /* 0x004e240000201000 */
[----:B0-----:R-:W-:-:S04]  /*1150*/  F2FP.BF16.PACK_AB R0, RZ, R0 ;  /* 0x00000000ff00723e */ /* 0x001fc800000010ff */
[----:B------:R-:W-:Y:S02]  /*1160*/  PRMT R25, R0, 0x7610, R25 ;  /* 0x0000761000197816 */ /* 0x000fe40000000019 */
.L_x_26474:
        /* <DEDUP_REMOVED lines=19> */
.L_x_26504:
[----:B------:R-:W2:Y:S02]  /*12a0*/  LDG.E.U8 R4, [R4.64] ;  /* 0x0000002404047981 */ /* 0x000ea4000c1e1100 */
[----:B--2---:R-:W0:Y:S02]  /*12b0*/  I2F.U16 R0, R4 ;  /* 0x0000000400007306 */ /* 0x004e240000101000 */
[----:B0-----:R-:W-:-:S04]  /*12c0*/  F2FP.BF16.PACK_AB R0, RZ, R0 ;  /* 0x00000000ff00723e */ /* 0x001fc800000010ff */
[----:B------:R-:W-:Y:S01]  /*12d0*/  PRMT R24, R0, 0x7610, R24 ;  /* 0x0000761000187816 */ /* 0x000fe20000000018 */
[----:B------:R-:W-:Y:S05]  /*12e0*/  BRA `(.L_x_26506) ;  /* 0x00000f0000007947 */ /* 0x000fea0003800000 */
.L_x_26503:
        /* <DEDUP_REMOVED lines=11> */
.L_x_26508:
[----:B------:R-:W2:Y:S02]  /*13a0*/  LDG.E R4, [R4.64] ;  /* 0x0000002404047981 */ /* 0x000ea4000c1e1900 */
[----:B--2---:R-:W0:Y:S02]  /*13b0*/  I2F R0, R4 ;  /* 0x0000000400007306 */ /* 0x004e240000201400 */
[----:B0-----:R-:W-:-:S04]  /*13c0*/  F2FP.BF16.PACK_AB R0, RZ, R0 ;  /* 0x00000000ff00723e */ /* 0x001fc800000010ff */
[----:B------:R-:W-:Y:S01]  /*13d0*/  PRMT R24, R0, 0x7610, R24 ;  /* 0x0000761000187816 */ /* 0x000fe20000000018 */
[----:B------:R-:W-:Y:S05]  /*13e0*/  BRA `(.L_x_26506) ;  /* 0x00000e0000007947 */ /* 0x000fea0003800000 */
.L_x_26507:
[----:B------:R-:W2:Y:S02]  /*13f0*/  LDG.E.U16 R4, [R4.64] ;  /* 0x0000002404047981 */ /* 0x000ea4000c1e1500 */
[----:B--2---:R-:W0:Y:S02]  /*1400*/  I2F.S16 R0, R4 ;  /* 0x0000000400007306 */ /* 0x004e240000101400 */
[----:B0-----:R-:W-:-:S04]  /*1410*/  F2FP.BF16.PACK_AB R0, RZ, R0 ;  /* 0x00000000ff00723e */ /* 0x001fc800000010ff */
[----:B------:R-:W-:Y:S01]  /*1420*/  PRMT R24, R0, 0x7610, R24 ;  /* 0x0000761000187816 */ /* 0x000fe20000000018 */
[----:B------:R-:W-:Y:S05]  /*1430*/  BRA `(.L_x_26506) ;  /* 0x00000db000007947 */ /* 0x000fea0003800000 */
.L_x_26502:
        /* <DEDUP_REMOVED lines=9> */
.L_x_26510:
[----:B------:R-:W2:Y:S02]  /*14d0*/  LDG.E.U16 R0, [R4.64] ;  /* 0x0000002404007981 */ /* 0x000ea4000c1e1500 */
[----:B--2---:R-:W-:-:S05]  /*14e0*/  HADD2.F32 R0, -RZ, R0.H0_H0 ;  /* 0x20000000ff007230 */ /* 0x004fca0000004100 */
[----:B------:R-:W-:-:S04]  /*14f0*/  F2FP.BF16.PACK_AB R0, RZ, R0 ;  /* 0x00000000ff00723e */ /* 0x000fc800000010ff */
[----:B------:R-:W-:Y:S01]  /*1500*/  PRMT R24, R0, 0x7610, R24 ;  /* 0x0000761000187816 */ /* 0x000fe20000000018 */
[----:B------:R-:W-:Y:S05]  /*1510*/  BRA `(.L_x_26506) ;  /* 0x00000cd000007947 */ /* 0x000fea0003800000 */
.L_x_26509:
        /* <DEDUP_REMOVED lines=9> */
.L_x_26512:
[----:B------:R-:W2:Y:S02]  /*15b0*/  LDG.E.U16 R4, [R4.64] ;  /* 0x0000002404047981 */ /* 0x000ea4000c1e1500 */
[----:B--2---:R-:W-:-:S05]  /*15c0*/  HADD2.F32 R0, -RZ, R4.H0_H0 ;  /* 0x20000004ff007230 */ /* 0x004fca0000004100 */
[----:B------:R-:W-:-:S04]  /*15d0*/  F2FP.BF16.PACK_AB R0, RZ, R0 ;  /* 0x00000000ff00723e */ /* 0x000fc800000010ff */
[----:B------:R-:W-:Y:S01]  /*15e0*/  PRMT R24, R0, 0x7610, R24 ;  /* 0x0000761000187816 */ /* 0x000fe20000000018 */
[----:B------:R-:W-:Y:S05]  /*15f0*/  BRA `(.L_x_26506) ;  /* 0x00000bf000007947 */ /* 0x000fea0003800000 */
.L_x_26511:
[----:B------:R-:W2:Y:S02]  /*1600*/  LDG.E.64 R4, [R4.64] ;  /* 0x0000002404047981 */ /* 0x000ea4000c1e1b00 */
[----:B--2---:R-:W0:Y:S01]  /*1610*/  F2F.F32.F64 R0, R4 ;  /* 0x0000000400007310 */ /* 0x004e220000301000 */
[----:B------:R-:W0:-:S14]  /*1620*/  DSETP.GEU.AND P0, PT, |R4|, c[0x2][0x0], PT ;  /* 0x008000000400762a */ /* 0x000e1c0003f0e200 */
[----:B0-----:R-:W-:-:S05]  /*1630*/  @!P0 FMUL R0, R0, 1.175494350822287508e-38 ;  /* 0x0080000000008820 */ /* 0x001fca0000400000 */
[----:B------:R-:W-:-:S04]  /*1640*/  F2FP.BF16.PACK_AB R0, RZ, R0 ;  /* 0x00000000ff00723e */ /* 0x000fc800000010ff */
[----:B------:R-:W-:Y:S01]  /*1650*/  PRMT R24, R0, 0x7610, R24 ;  /* 0x0000761000187816 */ /* 0x000fe20000000018 */
[----:B------:R-:W-:Y:S05]  /*1660*/  BRA `(.L_x_26506) ;  /* 0x00000b8000007947 */ /* 0x000fea0003800000 */
.L_x_26501:
        /* <DEDUP_REMOVED lines=14> */
.L_x_26515:
[----:B------:R-:W2:Y:S02]  /*1750*/  LDG.E.64 R4, [R4.64] ;  /* 0x0000002404047981 */ /* 0x000ea4000c1e1b00 */
[----:B--2---:R-:W0:Y:S01]  /*1760*/  F2F.F32.F64 R0, R4 ;  /* 0x0000000400007310 */ /* 0x004e220000301000 */
[----:B------:R-:W0:-:S14]  /*1770*/  DSETP.GEU.AND P0, PT, |R4|, c[0x2][0x0], PT ;  /* 0x008000000400762a */ /* 0x000e1c0003f0e200 */
[----:B0-----:R-:W-:-:S05]  /*1780*/  @!P0 FMUL R0, R0, 1.175494350822287508e-38 ;  /* 0x0080000000008820 */ /* 0x001fca0000400000 */
[----:B------:R-:W-:-:S04]  /*1790*/  F2FP.BF16.PACK_AB R0, RZ, R0 ;  /* 0x00000000ff00723e */ /* 0x000fc800000010ff */
[----:B------:R-:W-:Y:S01]  /*17a0*/  PRMT R24, R0, 0x7610, R24 ;  /* 0x0000761000187816 */ /* 0x000fe20000000018 */
[----:B------:R-:W-:Y:S05]  /*17b0*/  BRA `(.L_x_26506) ;  /* 0x00000a3000007947 */ /* 0x000fea0003800000 */
.L_x_26514:
        /* <DEDUP_REMOVED lines=28> */
.L_x_26517:
        /* <DEDUP_REMOVED lines=15> */
.L_x_26516:
[----:B------:R0:W5:Y:S01]  /*1a70*/  LDG.E.U16 R24, [R4.64] ;  /* 0x0000002404187981 */ /* 0x000162000c1e1500 */
[----:B------:R-:W-:Y:S05]  /*1a80*/  BRA `(.L_x_26506) ;  /* 0x0000076000007947 */ /* 0x000fea0003800000 */
.L_x_26513:
        /* <DEDUP_REMOVED lines=12> */
.L_x_26520:
        /* <DEDUP_REMOVED lines=21> */
.L_x_26524:
[----:B------:R-:W-:Y:S05]  /*1ca0*/  BSYNC B1 ;  /* 0x0000000000017941 */ /* 0x000fea0003800000 */
.L_x_26523:
[----:B------:R-:W-:Y:S01]  /*1cb0*/  LEA R5, R0, 0x3b800000, 0x17 ;  /* 0x3b80000000057811 */ /* 0x000fe200078eb8ff */
[----:B------:R-:W-:-:S05]  /*1cc0*/  IMAD.SHL.U32 R0, R3, 0x100000, RZ ;  /* 0x0010000003007824 */ /* 0x000fca00078e00ff */
[----:B------:R-:W-:Y:S02]  /*1cd0*/  LOP3.LUT R0, R5, R0, R6, 0xfe, !PT ;  /* 0x0000000005007212 */ /* 0x000fe400078efe06 */
.L_x_26522:
[----:B------:R-:W-:Y:S05]  /*1ce0*/  BSYNC B0 ;  /* 0x0000000000007941 */ /* 0x000fea0003800000 */
.L_x_26521:
[----:B------:R-:W-:-:S04]  /*1cf0*/  F2FP.BF16.PACK_AB R0, RZ, R0 ;  /* 0x00000000ff00723e */ /* 0x000fc800000010ff */
[----:B------:R-:W-:Y:S01]  /*1d00*/  PRMT R24, R0, 0x7610, R24 ;  /* 0x0000761000187816 */ /* 0x000fe20000000018 */
[----:B------:R-:W-:Y:S05]  /*1d10*/  BRA `(.L_x_26506) ;  /* 0x000004d000007947 */ /* 0x000fea0003800000 */
.L_x_26519:
        /* <DEDUP_REMOVED lines=21> */
.L_x_26528:
[----:B------:R-:W-:Y:S05]  /*1e70*/  BSYNC B1 ;  /* 0x0000000000017941 */ /* 0x000fea0003800000 */
.L_x_26527:
[----:B------:R-:W-:Y:S01]  /*1e80*/  LEA R5, R0, 0x37800000, 0x17 ;  /* 0x3780000000057811 */ /* 0x000fe200078eb8ff */
[----:B------:R-:W-:-:S05]  /*1e90*/  IMAD.SHL.U32 R0, R3, 0x200000, RZ ;  /* 0x0020000003007824 */ /* 0x000fca00078e00ff */
[----:B------:R-:W-:Y:S02]  /*1ea0*/  LOP3.LUT R0, R5, R0, R6, 0xfe, !PT ;  /* 0x0000000005007212 */ /* 0x000fe400078efe06 */
.L_x_26526:
[----:B------:R-:W-:Y:S05]  /*1eb0*/  BSYNC B0 ;  /* 0x0000000000007941 */ /* 0x000fea0003800000 */
.L_x_26525:
[----:B------:R-:W-:-:S04]  /*1ec0*/  F2FP.BF16.PACK_AB R0, RZ, R0 ;  /* 0x00000000ff00723e */ /* 0x000fc800000010ff */
[----:B------:R-:W-:Y:S01]  /*1ed0*/  PRMT R24, R0, 0x7610, R24 ;  /* 0x0000761000187816 */ /* 0x000fe20000000018 */
[----:B------:R-:W-:Y:S05]  /*1ee0*/  BRA `(.L_x_26506) ;  /* 0x0000030000007947 */ /* 0x000fea0003800000 */
.L_x_26518:
        /* <DEDUP_REMOVED lines=14> */
.L_x_26532:
[----:B------:R-:W-:Y:S05]  /*1fd0*/  BSYNC B0 ;  /* 0x0000000000007941 */ /* 0x000fea0003800000 */
.L_x_26531:
[----:B------:R-:W-:-:S04]  /*1fe0*/  F2FP.BF16.PACK_AB R0, RZ, R0 ;  /* 0x00000000ff00723e */ /* 0x000fc800000010ff */
[----:B------:R-:W-:Y:S01]  /*1ff0*/  PRMT R24, R0, 0x7610, R24 ;  /* 0x0000761000187816 */ /* 0x000fe20000000018 */
[----:B------:R-:W-:Y:S05]  /*2000*/  BRA `(.L_x_26506) ;  /* 0x000001e000007947 */ /* 0x000fea0003800000 */
.L_x_26505:
        /* <DEDUP_REMOVED lines=21> */
.L_x_26530:
[----:B------:R-:W2:Y:S02]  /*2160*/  LDG.E.64 R4, [R4.64] ;  /* 0x0000002404047981 */ /* 0x000ea4000c1e1b00 */
[----:B--2---:R-:W0:Y:S02]  /*2170*/  I2F.U64 R0, R4 ;  /* 0x0000000400007312 */ /* 0x004e240000301000 */
[----:B0-----:R-:W-:-:S04]  /*2180*/  F2FP.BF16.PACK_AB R0, RZ, R0 ;  /* 0x00000000ff00723e */ /* 0x001fc800000010ff */
[----:B------:R-:W-:Y:S01]  /*2190*/  PRMT R24, R0, 0x7610, R24 ;  /* 0x0000761000187816 */ /* 0x000fe20000000018 */
[----:B------:R-:W-:Y:S05]  /*21a0*/  BRA `(.L_x_26506) ;  /* 0x0000004000007947 */ /* 0x000fea0003800000 */
.L_x_26529:
[----:B------:R-:W2:Y:S02]  /*21b0*/  LDG.E R4, [R4.64] ;  /* 0x0000002404047981 */ /* 0x000ea4000c1e1900 */
[----:B--2---:R-:W0:Y:S02]  /*21c0*/  I2F.U32 R0, R4 ;  /* 0x0000000400007306 */ /* 0x004e240000201000 */
[----:B0-----:R-:W-:-:S04]  /*21d0*/  F2FP.BF16.PACK_AB R0, RZ, R0 ;  /* 0x00000000ff00723e */ /* 0x001fc800000010ff */
[----:B------:R-:W-:Y:S02]  /*21e0*/  PRMT R24, R0, 0x7610, R24 ;  /* 0x0000761000187816 */ /* 0x000fe40000000018 */
.L_x_26506:
[----:B------:R-:W-:-:S05]  /*21f0*/  IADD3 R29, R29, 0x80, RZ ;  /* 0x000000801d1d7810 */ /* 0x000fca0007ffe0ff */
.L_x_26468:
[----:B-1-3--:R-:W-:Y:S05]  /*2200*/  BSYNC B6 ;  /* 0x0000000000067941 */ /* 0x00afea0003800000 */
.L_x_26467:
        /* <DEDUP_REMOVED lines=24> */
.L_x_26538:
[----:B------:R-:W2:Y:S02]  /*2390*/  LDG.E.U8 R4, [R4.64] ;  /* 0x0000002404047981 */ /* 0x000ea4000c1e1100 */
[----:B--2---:R-:W0:Y:S02]  /*23a0*/  I2F.U16 R0, R4 ;  /* 0x0000000400007306 */ /* 0x004e240000101000 */
[----:B0-----:R-:W-:-:S04]  /*23b0*/  F2FP.BF16.PACK_AB R0, RZ, R0 ;  /* 0x00000000ff00723e */ /* 0x001fc800000010ff */
[----:B------:R-:W-:Y:S01]  /*23c0*/  PRMT R19, R0, 0x7610, R19 ;  /* 0x0000761000137816 */ /* 0x000fe20000000013 */
[----:B------:R-:W-:Y:S05]  /*23d0*/  BRA `(.L_x_26540) ;  /* 0x00000f1000007947 */ /* 0x000fea0003800000 */
.L_x_26537:
        /* <DEDUP_REMOVED lines=11> */
.L_x_26542:
[----:B------:R-:W2:Y:S02]  /*2490*/  LDG.E R4, [R4.64] ;  /* 0x0000002404047981 */ /* 0x000ea4000c1e1900 */
[----:B--2---:R-:W0:Y:S02]  /*24a0*/  I2F R0, R4 ;  /* 0x0000000400007306 */ /* 0x004e240000201400 */
[----:B0-----:R-:W-:-:S04]  /*24b0*/  F2FP.BF16.PACK_AB R0, RZ, R0 ;  /* 0x00000000ff00723e */ /* 0x001fc800000010ff */
[----:B------:R-:W-:Y:S01]  /*24c0*/  PRMT R19, R0, 0x7610, R19 ;  /* 0x0000761000137816 */ /* 0x000fe20000000013 */
[----:B------:R-:W-:Y:S05]  /*24d0*/  BRA `(.L_x_26540) ;  /* 0x00000e1000007947 */ /* 0x000fea0003800000 */
.L_x_26541:
[----:B------:R-:W2:Y:S02]  /*24e0*/  LDG.E.U16 R4, [R4.64] ;  /* 0x0000002404047981 */ /* 0x000ea4000c1e1500 */
[----:B--2---:R-:W0:Y:S02]  /*24f0*/  I2F.S16 R0, R4 ;  /* 0x0000000400007306 */ /* 0x004e240000101400 */
[----:B0-----:R-:W-:-:S04]  /*2500*/  F2FP.BF16.PACK_AB R0, RZ, R0 ;  /* 0x00000000ff00723e */ /* 0x001fc800000010ff */
[----:B------:R-:W-:Y:S01]  /*2510*/  PRMT R19, R0, 0x7610, R19 ;  /* 0x0000761000137816 */ /* 0x000fe20000000013 */
[----:B------:R-:W-:Y:S05]  /*2520*/  BRA `(.L_x_26540) ;  /* 0x00000dc000007947 */ /* 0x000fea0003800000 */
.L_x_26536:
        /* <DEDUP_REMOVED lines=9> */
.L_x_26544:
[----:B------:R-:W2:Y:S02]  /*25c0*/  LDG.E.U16 R0, [R4.64] ;  /* 0x0000002404007981 */ /* 0x000ea4000c1e1500 */
[----:B--2---:R-:W-:-:S05]  /*25d0*/  HADD2.F32 R0, -RZ, R0.H0_H0 ;  /* 0x20000000ff007230 */ /* 0x004fca0000004100 */
[----:B------:R-:W-:-:S04]  /*25e0*/  F2FP.BF16.PACK_AB R0, RZ, R0 ;  /* 0x00000000ff00723e */ /* 0x000fc800000010ff */
[----:B------:R-:W-:Y:S01]  /*25f0*/  PRMT R19, R0, 0x7610, R19 ;  /* 0x0000761000137816 */ /* 0x000fe20000000013 */
[----:B------:R-:W-:Y:S05]  /*2600*/  BRA `(.L_x_26540) ;  /* 0x00000ce000007947 */ /* 0x000fea0003800000 */
.L_x_26543:
        /* <DEDUP_REMOVED lines=9> */
.L_x_26546:
[----:B------:R-:W2:Y:S02]  /*26a0*/  LDG.E.U16 R4, [R4.64] ;  /* 0x0000002404047981 */ /* 0x000ea4000c1e1500 */
[----:B--2---:R-:W-:-:S05]  /*26b0*/  HADD2.F32 R0, -RZ, R4.H0_H0 ;  /* 0x20000004ff007230 */ /* 0x004fca0000004100 */
[----:B------:R-:W-:-:S04]  /*26c0*/  F2FP.BF16.PACK_AB R0, RZ, R0 ;  /* 0x00000000ff00723e */ /* 0x000fc800000010ff */
[----:B------:R-:W-:Y:S01]  /*26d0*/  PRMT R19, R0, 0x7610, R19 ;  /* 0x0000761000137816 */ /* 0x000fe20000000013 */
[----:B------:R-:W-:Y:S05]  /*26e0*/  BRA `(.L_x_26540) ;  /* 0x00000c0000007947 */ /* 0x000fea0003800000 */
.L_x_26545:
[----:B------:R-:W2:Y:S02]  /*26f0*/  LDG.E.64 R4, [R4.64] ;  /* 0x0000002404047981 */ /* 0x000ea4000c1e1b00 */
[----:B--2---:R-:W0:Y:S01]  /*2700*/  F2F.F32.F64 R0, R4 ;  /* 0x0000000400007310 */ /* 0x004e220000301000 */
[----:B------:R-:W0:-:S14]  /*2710*/  DSETP.GEU.AND P0, PT, |R4|, c[0x2][0x0], PT ;  /* 0x008000000400762a */ /* 0x000e1c0003f0e200 */
[----:B0-----:R-:W-:-:S05]  /*2720*/  @!P0 FMUL R0, R0, 1.175494350822287508e-38 ;  /* 0x0080000000008820 */ /* 0x001fca0000400000 */
[----:B------:R-:W-:-:S04]  /*2730*/  F2FP.BF16.PACK_AB R0, RZ, R0 ;  /* 0x00000000ff00723e */ /* 0x000fc800000010ff */
[----:B------:R-:W-:Y:S01]  /*2740*/  PRMT R19, R0, 0x7610, R19 ;  /* 0x0000761000137816 */ /* 0x000fe20000000013 */
[----:B------:R-:W-:Y:S05]  /*2750*/  BRA `(.L_x_26540) ;  /* 0x00000b9000007947 */ /* 0x000fea0003800000 */
.L_x_26535:
        /* <DEDUP_REMOVED lines=14> */
.L_x_26549:
[----:B------:R-:W2:Y:S02]  /*2840*/  LDG.E.64 R4, [R4.64] ;  /* 0x0000002404047981 */ /* 0x000ea4000c1e1b00 */
[----:B--2---:R-:W0:Y:S01]  /*2850*/  F2F.F32.F64 R0, R4 ;  /* 0x0000000400007310 */ /* 0x004e220000301000 */
[----:B------:R-:W0:-:S14]  /*2860*/  DSETP.GEU.AND P0, PT, |R4|, c[0x2][0x0], PT ;  /* 0x008000000400762a */ /* 0x000e1c0003f0e200 */
[----:B0-----:R-:W-:-:S05]  /*2870*/  @!P0 FMUL R0, R0, 1.175494350822287508e-38 ;  /* 0x0080000000008820 */ /* 0x001fca0000400000 */
[----:B------:R-:W-:-:S04]  /*2880*/  F2FP.BF16.PACK_AB R0, RZ, R0 ;  /* 0x00000000ff00723e */ /* 0x000fc800000010ff */
[----:B------:R-:W-:Y:S01]  /*2890*/  PRMT R19, R0, 0x7610, R19 ;  /* 0x0000761000137816 */ /* 0x000fe20000000013 */
[----:B------:R-:W-:Y:S05]  /*28a0*/  BRA `(.L_x_26540) ;  /* 0x00000a4000007947 */ /* 0x000fea0003800000 */
.L_x_26548:
        /* <DEDUP_REMOVED lines=28> */
.L_x_26551:
        /* <DEDUP_REMOVED lines=16> */
.L_x_26550:
[----:B------:R0:W5:Y:S01]  /*2b70*/  LDG.E.U16 R19, [R4.64] ;  /* 0x0000002404137981 */ /* 0x000162000c1e1500 */
[----:B------:R-:W-:Y:S05]  /*2b80*/  BRA `(.L_x_26540) ;  /* 0x0000076000007947 */ /* 0x000fea0003800000 */
.L_x_26547:
        /* <DEDUP_REMOVED lines=12> */
.L_x_26554:
        /* <DEDUP_REMOVED lines=21> */
.L_x_26558:
[----:B------:R-:W-:Y:S05]  /*2da0*/  BSYNC B1 ;  /* 0x0000000000017941 */ /* 0x000fea0003800000 */
.L_x_26557:
[----:B------:R-:W-:Y:S01]  /*2db0*/  LEA R5, R0, 0x3b800000, 0x17 ;  /* 0x3b80000000057811 */ /* 0x000fe200078eb8ff */
[----:B------:R-:W-:-:S05]  /*2dc0*/  IMAD.SHL.U32 R0, R3, 0x100000, RZ ;  /* 0x0010000003007824 */ /* 0x000fca00078e00ff */
[----:B------:R-:W-:Y:S02]  /*2dd0*/  LOP3.LUT R0, R5, R0, R6, 0xfe, !PT ;  /* 0x0000000005007212 */ /* 0x000fe400078efe06 */
.L_x_26556:
[----:B------:R-:W-:Y:S05]  /*2de0*/  BSYNC B0 ;  /* 0x0000000000007941 */ /* 0x000fea0003800000 */
.L_x_26555:
[----:B------:R-:W-:-:S04]  /*2df0*/  F2FP.BF16.PACK_AB R0, RZ, R0 ;  /* 0x00000000ff00723e */ /* 0x000fc800000010ff */
[----:B------:R-:W-:Y:S01]  /*2e00*/  PRMT R19, R0, 0x7610, R19 ;  /* 0x0000761000137816 */ /* 0x000fe20000000013 */
[----:B------:R-:W-:Y:S05]  /*2e10*/  BRA `(.L_x_26540) ;  /* 0x000004d000007947 */ /* 0x000fea0003800000 */
.L_x_26553:
        /* <DEDUP_REMOVED lines=21> */
.L_x_26562:
[----:B------:R-:W-:Y:S05]  /*2f70*/  BSYNC B1 ;  /* 0x0000000000017941 */ /* 0x000fea0003800000 */
.L_x_26561:
[----:B------:R-:W-:Y:S01]  /*2f80*/  LEA R5, R0, 0x37800000, 0x17 ;  /* 0x3780000000057811 */ /* 0x000fe200078eb8ff */
[----:B------:R-:W-:-:S05]  /*2f90*/  IMAD.SHL.U32 R0, R3, 0x200000, RZ ;  /* 0x0020000003007824 */ /* 0x000fca00078e00ff */
[----:B------:R-:W-:Y:S02]  /*2fa0*/  LOP3.LUT R0, R5, R0, R6, 0xfe, !PT ;  /* 0x0000000005007212 */ /* 0x000fe400078efe06 */
.L_x_26560:
[----:B------:R-:W-:Y:S05]  /*2fb0*/  BSYNC B0 ;  /* 0x0000000000007941 */ /* 0x000fea0003800000 */
.L_x_26559:
[----:B------:R-:W-:-:S04]  /*2fc0*/  F2FP.BF16.PACK_AB R0, RZ, R0 ;  /* 0x00000000ff00723e */ /* 0x000fc800000010ff */
[----:B------:R-:W-:Y:S01]  /*2fd0*/  PRMT R19, R0, 0x7610, R19 ;  /* 0x0000761000137816 */ /* 0x000fe20000000013 */
[----:B------:R-:W-:Y:S05]  /*2fe0*/  BRA `(.L_x_26540) ;  /* 0x0000030000007947 */ /* 0x000fea0003800000 */
.L_x_26552:
        /* <DEDUP_REMOVED lines=14> */
.L_x_26566:
[----:B------:R-:W-:Y:S05]  /*30d0*/  BSYNC B0 ;  /* 0x0000000000007941 */ /* 0x000fea0003800000 */
.L_x_26565:
[----:B------:R-:W-:-:S04]  /*30e0*/  F2FP.BF16.PACK_AB R0, RZ, R0 ;  /* 0x00000000ff00723e */ /* 0x000fc800000010ff */
[----:B------:R-:W-:Y:S01]  /*30f0*/  PRMT R19, R0, 0x7610, R19 ;  /* 0x0000761000137816 */ /* 0x000fe20000000013 */
[----:B------:R-:W-:Y:S05]  /*3100*/  BRA `(.L_x_26540) ;  /* 0x000001e000007947 */ /* 0x000fea0003800000 */
.L_x_26539:
        /* <DEDUP_REMOVED lines=21> */
.L_x_26564:
[----:B------:R-:W2:Y:S02]  /*3260*/  LDG.E.64 R4, [R4.64] ;  /* 0x0000002404047981 */ /* 0x000ea4000c1e1b00 */
[----:B--2---:R-:W0:Y:S02]  /*3270*/  I2F.U64 R0, R4 ;  /* 0x0000000400007312 */ /* 0x004e240000301000 */
[----:B0-----:R-:W-:-:S04]  /*3280*/  F2FP.BF16.PACK_AB R0, RZ, R0 ;  /* 0x00000000ff00723e */ /* 0x001fc800000010ff */
[----:B------:R-:W-:Y:S01]  /*3290*/  PRMT R19, R0, 0x7610, R19 ;  /* 0x0000761000137816 */ /* 0x000fe20000000013 */
[----:B------:R-:W-:Y:S05]  /*32a0*/  BRA `(.L_x_26540) ;  /* 0x0000004000007947 */ /* 0x000fea0003800000 */
.L_x_26563:
[----:B------:R-:W2:Y:S02]  /*32b0*/  LDG.E R4, [R4.64] ;  /* 0x0000002404047981 */ /* 0x000ea4000c1e1900 */
[----:B--2---:R-:W0:Y:S02]  /*32c0*/  I2F.U32 R0, R4 ;  /* 0x0000000400007306 */ /* 0x004e240000201000 */
[----:B0-----:R-:W-:-:S04]  /*32d0*/  F2FP.BF16.PACK_AB R0, RZ, R0 ;  /* 0x00000000ff00723e */ /* 0x001fc800000010ff */
[----:B------:R-:W-:Y:S02]  /*32e0*/  PRMT R19, R0, 0x7610, R19 ;  /* 0x0000761000137816 */ /* 0x000fe40000000013 */
.L_x_26540:
        /* <DEDUP_REMOVED lines=19> */
.L_x_26570:
[----:B------:R-:W2:Y:S02]  /*3420*/  LDG.E.U8 R4, [R4.64] ;  /* 0x0000002404047981 */ /* 0x000ea4000c1e1100 */
[----:B--2---:R-:W0:Y:S02]  /*3430*/  I2F.U16 R0, R4 ;  /* 0x0000000400007306 */ /* 0x004e240000101000 */
[----:B0-----:R-:W-:-:S04]  /*3440*/  F2FP.BF16.PACK_AB R0, RZ, R0 ;  /* 0x00000000ff00723e */ /* 0x001fc800000010ff */
[----:B------:R-:W-:Y:S01]  /*3450*/  PRMT R22, R0, 0x7610, R22 ;  /* 0x0000761000167816 */ /* 0x000fe20000000016 */
[----:B------:R-:W-:Y:S05]  /*3460*/  BRA `(.L_x_26572) ;  /* 0x00000f0000007947 */ /* 0x000fea0003800000 */
.L_x_26569:
        /* <DEDUP_REMOVED lines=11> */
.L_x_26574:
[----:B------:R-:W2:Y:S02]  /*3520*/  LDG.E R4, [R4.64] ;  /* 0x0000002404047981 */ /* 0x000ea4000c1e1900 */
[----:B--2---:R-:W0:Y:S02]  /*3530*/  I2F R0, R4 ;  /* 0x0000000400007306 */ /* 0x004e240000201400 */
[----:B0-----:R-:W-:-:S04]  /*3540*/  F2FP.BF16.PACK_AB R0, RZ, R0 ;  /* 0x00000000ff00723e */ /* 0x001fc800000010ff */
[----:B------:R-:W-:Y:S01]  /*3550*/  PRMT R22, R0, 0x7610, R22 ;  /* 0x0000761000167816 */ /* 0x000fe20000000016 */
[----:B------:R-:W-:Y:S05]  /*3560*/  BRA `(.L_x_26572) ;  /* 0x00000e0000007947 */ /* 0x000fea0003800000 */
.L_x_26573:
[----:B------:R-:W2:Y:S02]  /*3570*/  LDG.E.U16 R4, [R4.64] ;  /* 0x0000002404047981 */ /* 0x000ea4000c1e1500 */
[----:B--2---:R-:W0:Y:S02]  /*3580*/  I2F.S16 R0, R4 ;  /* 0x0000000400007306 */ /* 0x004e240000101400 */
[----:B0-----:R-:W-:-:S04]  /*3590*/  F2FP.BF16.PACK_AB R0, RZ, R0 ;  /* 0x00000000ff00723e */ /* 0x001fc800000010ff */
[----:B------:R-:W-:Y:S01]  /*35a0*/  PRMT R22, R0, 0x7610, R22 ;  /* 0x0000761000167816 */ /* 0x000fe20000000016 */
[----:B------:R-:W-:Y:S05]  /*35b0*/  BRA `(.L_x_26572) ;  /* 0x00000db000007947 */ /* 0x000fea0003800000 */
.L_x_26568:
        /* <DEDUP_REMOVED lines=9> */
.L_x_26576:
[----:B------:R-:W2:Y:S02]  /*3650*/  LDG.E.U16 R0, [R4.64] ;  /* 0x0000002404007981 */ /* 0x000ea4000c1e1500 */
[----:B--2---:R-:W-:-:S05]  /*3660*/  HADD2.F32 R0, -RZ, R0.H0_H0 ;  /* 0x20000000ff007230 */ /* 0x004fca0000004100 */
[----:B------:R-:W-:-:S04]  /*3670*/  F2FP.BF16.PACK_AB R0, RZ, R0 ;  /* 0x00000000ff00723e */ /* 0x000fc800000010ff */
[----:B------:R-:W-:Y:S01]  /*3680*/  PRMT R22, R0, 0x7610, R22 ;  /* 0x0000761000167816 */ /* 0x000fe20000000016 */
[----:B------:R-:W-:Y:S05]  /*3690*/  BRA `(.L_x_26572) ;  /* 0x00000cd000007947 */ /* 0x000fea0003800000 */
.L_x_26575:
        /* <DEDUP_REMOVED lines=9> */
.L_x_26578:
[----:B------:R-:W2:Y:S02]  /*3730*/  LDG.E.U16 R4, [R4.64] ;  /* 0x0000002404047981 */ /* 0x000ea4000c1e1500 */
[----:B--2---:R-:W-:-:S05]  /*3740*/  HADD2.F32 R0, -RZ, R4.H0_H0 ;  /* 0x20000004ff007230 */ /* 0x004fca0000004100 */
[----:B------:R-:W-:-:S04]  /*3750*/  F2FP.BF16.PACK_AB R0, RZ, R0 ;  /* 0x00000000ff00723e */ /* 0x000fc800000010ff */
[----:B------:R-:W-:Y:S01]  /*3760*/  PRMT R22, R0, 0x7610, R22 ;  /* 0x0000761000167816 */ /* 0x000fe20000000016 */
[----:B------:R-:W-:Y:S05]  /*3770*/  BRA `(.L_x_26572) ;  /* 0x00000bf000007947 */ /* 0x000fea0003800000 */
.L_x_26577:
[----:B------:R-:W2:Y:S02]  /*3780*/  LDG.E.64 R4, [R4.64] ;  /* 0x0000002404047981 */ /* 0x000ea4000c1e1b00 */
[----:B--2---:R-:W0:Y:S01]  /*3790*/  F2F.F32.F64 R0, R4 ;  /* 0x0000000400007310 */ /* 0x004e220000301000 */
[----:B------:R-:W0:-:S14]  /*37a0*/  DSETP.GEU.AND P0, PT, |R4|, c[0x2][0x0], PT ;  /* 0x008000000400762a */ /* 0x000e1c0003f0e200 */
[----:B0-----:R-:W-:-:S05]  /*37b0*/  @!P0 FMUL R0, R0, 1.175494350822287508e-38 ;  /* 0x0080000000008820 */ /* 0x001fca0000400000 */
[----:B------:R-:W-:-:S04]  /*37c0*/  F2FP.BF16.PACK_AB R0, RZ, R0 ;  /* 0x00000000ff00723e */ /* 0x000fc800000010ff */
[----:B------:R-:W-:Y:S01]  /*37d0*/  PRMT R22, R0, 0x7610, R22 ;  /* 0x0000761000167816 */ /* 0x000fe20000000016 */
[----:B------:R-:W-:Y:S05]  /*37e0*/  BRA `(.L_x_26572) ;  /* 0x00000b8000007947 */ /* 0x000fea0003800000 */
.L_x_26567:
        /* <DEDUP_REMOVED lines=14> */
.L_x_26581:
[----:B------:R-:W2:Y:S02]  /*38d0*/  LDG.E.64 R4, [R4.64] ;  /* 0x0000002404047981 */ /* 0x000ea4000c1e1b00 */
[----:B--2---:R-:W0:Y:S01]  /*38e0*/  F2F.F32.F64 R0, R4 ;  /* 0x0000000400007310 */ /* 0x004e220000301000 */
[----:B------:R-:W0:-:S14]  /*38f0*/  DSETP.GEU.AND P0, PT, |R4|, c[0x2][0x0], PT ;  /* 0x008000000400762a */ /* 0x000e1c0003f0e200 */
[----:B0-----:R-:W-:-:S05]  /*3900*/  @!P0 FMUL R0, R0, 1.175494350822287508e-38 ;  /* 0x0080000000008820 */ /* 0x001fca0000400000 */
[----:B------:R-:W-:-:S04]  /*3910*/  F2FP.BF16.PACK_AB R0, RZ, R0 ;  /* 0x00000000ff00723e */ /* 0x000fc800000010ff */
[----:B------:R-:W-:Y:S01]  /*3920*/  PRMT R22, R0, 0x7610, R22 ;  /* 0x0000761000167816 */ /* 0x000fe20000000016 */
[----:B------:R-:W-:Y:S05]  /*3930*/  BRA `(.L_x_26572) ;  /* 0x00000a3000007947 */ /* 0x000fea0003800000 */
.L_x_26580:
        /* <DEDUP_REMOVED lines=28> */
.L_x_26583:
        /* <DEDUP_REMOVED lines=15> */
.L_x_26582:
[----:B------:R0:W5:Y:S01]  /*3bf0*/  LDG.E.U16 R22, [R4.64] ;  /* 0x0000002404167981 */ /* 0x000162000c1e1500 */
[----:B------:R-:W-:Y:S05]  /*3c00*/  BRA `(.L_x_26572) ;  /* 0x0000076000007947 */ /* 0x000fea0003800000 */
.L_x_26579:
        /* <DEDUP_REMOVED lines=12> */
.L_x_26586:
        /* <DEDUP_REMOVED lines=21> */
.L_x_26590:
[----:B------:R-:W-:Y:S05]  /*3e20*/  BSYNC B1 ;  /* 0x0000000000017941 */ /* 0x000fea0003800000 */
.L_x_26589:
[----:B------:R-:W-:Y:S01]  /*3e30*/  LEA R5, R0, 0x3b800000, 0x17 ;  /* 0x3b80000000057811 */ /* 0x000fe200078eb8ff */
[----:B------:R-:W-:-:S05]  /*3e40*/  IMAD.SHL.U32 R0, R3, 0x100000, RZ ;  /* 0x0010000003007824 */ /* 0x000fca00078e00ff */
[----:B------:R-:W-:Y:S02]  /*3e50*/  LOP3.LUT R0, R5, R0, R6, 0xfe, !PT ;  /* 0x0000000005007212 */ /* 0x000fe400078efe06 */
.L_x_26588:
[----:B------:R-:W-:Y:S05]  /*3e60*/  BSYNC B0 ;  /* 0x0000000000007941 */ /* 0x000fea0003800000 */
.L_x_26587:
[----:B------:R-:W-:-:S04]  /*3e70*/  F2FP.BF16.PACK_AB R0, RZ, R0 ;  /* 0x00000000ff00723e */ /* 0x000fc800000010ff */
[----:B------:R-:W-:Y:S01]  /*3e80*/  PRMT R22, R0, 0x7610, R22 ;  /* 0x0000761000167816 */ /* 0x000fe20000000016 */
[----:B------:R-:W-:Y:S05]  /*3e90*/  BRA `(.L_x_26572) ;  /* 0x000004d000007947 */ /* 0x000fea0003800000 */
.L_x_26585:
        /* <DEDUP_REMOVED lines=21> */
.L_x_26594:
[----:B------:R-:W-:Y:S05]  /*3ff0*/  BSYNC B1 ;  /* 0x0000000000017941 */ /* 0x000fea0003800000 */
.L_x_26593:
[----:B------:R-:W-:Y:S01]  /*4000*/  LEA R5, R0, 0x37800000, 0x17 ;  /* 0x3780000000057811 */ /* 0x000fe200078eb8ff */
[----:B------:R-:W-:-:S05]  /*4010*/  IMAD.SHL.U32 R0, R3, 0x200000, RZ ;  /* 0x0020000003007824 */ /* 0x000fca00078e00ff */
[----:B------:R-:W-:Y:S02]  /*4020*/  LOP3.LUT R0, R5, R0, R6, 0xfe, !PT ;  /* 0x0000000005007212 */ /* 0x000fe400078efe06 */
.L_x_26592:
[----:B------:R-:W-:Y:S05]  /*4030*/  BSYNC B0 ;  /* 0x0000000000007941 */ /* 0x000fea0003800000 */
.L_x_26591:
[----:B------:R-:W-:-:S04]  /*4040*/  F2FP.BF16.PACK_AB R0, RZ, R0 ;  /* 0x00000000ff00723e */ /* 0x000fc800000010ff */
[----:B------:R-:W-:Y:S01]  /*4050*/  PRMT R22, R0, 0x7610, R22 ;  /* 0x0000761000167816 */ /* 0x000fe20000000016 */
[----:B------:R-:W-:Y:S05]  /*4060*/  BRA `(.L_x_26572) ;  /* 0x0000030000007947 */ /* 0x000fea0003800000 */
.L_x_26584:
        /* <DEDUP_REMOVED lines=14> */
.L_x_26598:
[----:B------:R-:W-:Y:S05]  /*4150*/  BSYNC B0 ;  /* 0x0000000000007941 */ /* 0x000fea0003800000 */
.L_x_26597:
[----:B------:R-:W-:-:S04]  /*4160*/  F2FP.BF16.PACK_AB R0, RZ, R0 ;  /* 0x00000000ff00723e */ /* 0x000fc800000010ff */
[----:B------:R-:W-:Y:S01]  /*4170*/  PRMT R22, R0, 0x7610, R22 ;  /* 0x0000761000167816 */ /* 0x000fe20000000016 */
[----:B------:R-:W-:Y:S05]  /*4180*/  BRA `(.L_x_26572) ;  /* 0x000001e000007947 */ /* 0x000fea0003800000 */
.L_x_26571:
        /* <DEDUP_REMOVED lines=21> */
.L_x_26596:
[----:B------:R-:W2:Y:S02]  /*42e0*/  LDG.E.64 R4, [R4.64] ;  /* 0x0000002404047981 */ /* 0x000ea4000c1e1b00 */
[----:B--2---:R-:W0:Y:S02]  /*42f0*/  I2F.U64 R0, R4 ;  /* 0x0000000400007312 */ /* 0x004e240000301000 */
[----:B0-----:R-:W-:-:S04]  /*4300*/  F2FP.BF16.PACK_AB R0, RZ, R0 ;  /* 0x00000000ff00723e */ /* 0x001fc800000010ff */
[----:B------:R-:W-:Y:S01]  /*4310*/  PRMT R22, R0, 0x7610, R22 ;  /* 0x0000761000167816 */ /* 0x000fe20000000016 */
[----:B------:R-:W-:Y:S05]  /*4320*/  BRA `(.L_x_26572) ;  /* 0x0000004000007947 */ /* 0x000fea0003800000 */
.L_x_26595:
[----:B------:R-:W2:Y:S02]  /*4330*/  LDG.E R4, [R4.64] ;  /* 0x0000002404047981 */ /* 0x000ea4000c1e1900 */
[----:B--2---:R-:W0:Y:S02]  /*4340*/  I2F.U32 R0, R4 ;  /* 0x0000000400007306 */ /* 0x004e240000201000 */
[----:B0-----:R-:W-:-:S04]  /*4350*/  F2FP.BF16.PACK_AB R0, RZ, R0 ;  /* 0x00000000ff00723e */ /* 0x001fc800000010ff */
[----:B------:R-:W-:Y:S02]  /*4360*/  PRMT R22, R0, 0x7610, R22 ;  /* 0x0000761000167816 */ /* 0x000fe40000000016 */
.L_x_26572:
[----:B------:R-:W-:-:S05]  /*4370*/  IADD3 R29, R29, 0x80, RZ ;  /* 0x000000801d1d7810 */ /* 0x000fca0007ffe0ff */
.L_x_26534:
[----:B------:R-:W-:Y:S05]  /*4380*/  BSYNC B6 ;  /* 0x0000000000067941 */ /* 0x000fea0003800000 */
.L_x_26533:
        /* <DEDUP_REMOVED lines=26> */
.L_x_26604:
[----:B------:R-:W2:Y:S02]  /*4530*/  LDG.E.U8 R4, [R4.64] ;  /* 0x0000002404047981 */ /* 0x000ea4000c1e1100 */
[----:B--2---:R-:W0:Y:S02]  /*4540*/  I2F.U16 R0, R4 ;  /* 0x0000000400007306 */ /* 0x004e240000101000 */
[----:B0-----:R-:W-:-:S04]  /*4550*/  F2FP.BF16.PACK_AB R0, RZ, R0 ;  /* 0x00000000ff00723e */ /* 0x001fc800000010ff */
[----:B------:R-:W-:Y:S01]  /*4560*/  PRMT R27, R0, 0x7610, R27 ;  /* 0x00007610001b7816 */ /* 0x000fe2000000001b */
[----:B------:R-:W-:Y:S05]  /*4570*/  BRA `(.L_x_26606) ;  /* 0x00000f0000007947 */ /* 0x000fea0003800000 */
.L_x_26603:
        /* <DEDUP_REMOVED lines=11> */
.L_x_26608:
[----:B------:R-:W2:Y:S02]  /*4630*/  LDG.E R4, [R4.64] ;  /* 0x0000002404047981 */ /* 0x000ea4000c1e1900 */
[----:B--2---:R-:W0:Y:S02]  /*4640*/  I2F R0, R4 ;  /* 0x0000000400007306 */ /* 0x004e240000201400 */
[----:B0-----:R-:W-:-:S04]  /*4650*/  F2FP.BF16.PACK_AB R0, RZ, R0 ;  /* 0x00000000ff00723e */ /* 0x001fc800000010ff */
[----:B------:R-:W-:Y:S01]  /*4660*/  PRMT R27, R0, 0x7610, R27 ;  /* 0x00007610001b7816 */ /* 0x000fe2000000001b */
[----:B------:R-:W-:Y:S05]  /*4670*/  BRA `(.L_x_26606) ;  /* 0x00000e0000007947 */ /* 0x000fea0003800000 */
.L_x_26607:
[----:B------:R-:W2:Y:S02]  /*4680*/  LDG.E.U16 R4, [R4.64] ;  /* 0x0000002404047981 */ /* 0x000ea4000c1e1500 */
[----:B--2---:R-:W0:Y:S02]  /*4690*/  I2F.S16 R0, R4 ;  /* 0x0000000400007306 */ /* 0x004e240000101400 */
[----:B0-----:R-:W-:-:S04]  /*46a0*/  F2FP.BF16.PACK_AB R0, RZ, R0 ;  /* 0x00000000ff00723e */ /* 0x001fc800000010ff */
[----:B------:R-:W-:Y:S01]  /*46b0*/  PRMT R27, R0, 0x7610, R27 ;  /* 0x00007610001b7816 */ /* 0x000fe2000000001b */
[----:B------:R-:W-:Y:S05]  /*46c0*/  BRA `(.L_x_26606) ;  /* 0x00000db000007947 */ /* 0x000fea0003800000 */
.L_x_26602:
        /* <DEDUP_REMOVED lines=9> */
.L_x_26610:
[----:B------:R-:W2:Y:S02]  /*4760*/  LDG.E.U16 R0, [R4.64] ;  /* 0x0000002404007981 */ /* 0x000ea4000c1e1500 */
[----:B--2---:R-:W-:-:S05]  /*4770*/  HADD2.F32 R0, -RZ, R0.H0_H0 ;  /* 0x20000000ff007230 */ /* 0x004fca0000004100 */
[----:B------:R-:W-:-:S04]  /*4780*/  F2FP.BF16.PACK_AB R0, RZ, R0 ;  /* 0x00000000ff00723e */ /* 0x000fc800000010ff */
[----:B------:R-:W-:Y:S01]  /*4790*/  PRMT R27, R0, 0x7610, R27 ;  /* 0x00007610001b7816 */ /* 0x000fe2000000001b */
[----:B------:R-:W-:Y:S05]  /*47a0*/  BRA `(.L_x_26606) ;  /* 0x00000cd000007947 */ /* 0x000fea0003800000 */
.L_x_26609:
        /* <DEDUP_REMOVED lines=9> */
.L_x_26612:
[----:B------:R-:W2:Y:S02]  /*4840*/  LDG.E.U16 R4, [R4.64] ;  /* 0x0000002404047981 */ /* 0x000ea4000c1e1500 */
[----:B--2---:R-:W-:-:S05]  /*4850*/  HADD2.F32 R0, -RZ, R4.H0_H0 ;  /* 0x20000004ff007230 */ /* 0x004fca0000004100 */
[----:B------:R-:W-:-:S04]  /*4860*/  F2FP.BF16.PACK_AB R0, RZ, R0 ;  /* 0x00000000ff00723e */ /* 0x000fc800000010ff */
[----:B------:R-:W-:Y:S01]  /*4870*/  PRMT R27, R0, 0x7610, R27 ;  /* 0x00007610001b7816 */ /* 0x000fe2000000001b */
[----:B------:R-:W-:Y:S05]  /*4880*/  BRA `(.L_x_26606) ;  /* 0x00000bf000007947 */ /* 0x000fea0003800000 */
.L_x_26611:
[----:B------:R-:W2:Y:S02]  /*4890*/  LDG.E.64 R4, [R4.64] ;  /* 0x0000002404047981 */ /* 0x000ea4000c1e1b00 */
[----:B--2---:R-:W0:Y:S01]  /*48a0*/  F2F.F32.F64 R0, R4 ;  /* 0x0000000400007310 */ /* 0x004e220000301000 */
[----:B------:R-:W0:-:S14]  /*48b0*/  DSETP.GEU.AND P0, PT, |R4|, c[0x2][0x0], PT ;  /* 0x008000000400762a */ /* 0x000e1c0003f0e200 */
[----:B0-----:R-:W-:-:S05]  /*48c0*/  @!P0 FMUL R0, R0, 1.175494350822287508e-38 ;  /* 0x0080000000008820 */ /* 0x001fca0000400000 */
[----:B------:R-:W-:-:S04]  /*48d0*/  F2FP.BF16.PACK_AB R0, RZ, R0 ;  /* 0x00000000ff00723e */ /* 0x000fc800000010ff */
[----:B------:R-:W-:Y:S01]  /*48e0*/  PRMT R27, R0, 0x7610, R27 ;  /* 0x00007610001b7816 */ /* 0x000fe2000000001b */
[----:B------:R-:W-:Y:S05]  /*48f0*/  BRA `(.L_x_26606) ;  /* 0x00000b8000007947 */ /* 0x000fea0003800000 */
.L_x_26601:
        /* <DEDUP_REMOVED lines=14> */
.L_x_26615:
[----:B------:R-:W2:Y:S02]  /*49e0*/  LDG.E.64 R4, [R4.64] ;  /* 0x0000002404047981 */ /* 0x000ea4000c1e1b00 */
[----:B--2---:R-:W0:Y:S01]  /*49f0*/  F2F.F32.F64 R0, R4 ;  /* 0x0000000400007310 */ /* 0x004e220000301000 */
[----:B------:R-:W0:-:S14]  /*4a00*/  DSETP.GEU.AND P0, PT, |R4|, c[0x2][0x0], PT ;  /* 0x008000000400762a */ /* 0x000e1c0003f0e200 */
[----:B0-----:R-:W-:-:S05]  /*4a10*/  @!P0 FMUL R0, R0, 1.175494350822287508e-38 ;  /* 0x0080000000008820 */ /* 0x001fca0000400000 */
[----:B------:R-:W-:-:S04]  /*4a20*/  F2FP.BF16.PACK_AB R0, RZ, R0 ;  /* 0x00000000ff00723e */ /* 0x000fc800000010ff */
[----:B------:R-:W-:Y:S01]  /*4a30*/  PRMT R27, R0, 0x7610, R27 ;  /* 0x00007610001b7816 */ /* 0x000fe2000000001b */
[----:B------:R-:W-:Y:S05]  /*4a40*/  BRA `(.L_x_26606) ;  /* 0x00000a3000007947 */ /* 0x000fea0003800000 */
.L_x_26614:
        /* <DEDUP_REMOVED lines=28> */
.L_x_26617:
        /* <DEDUP_REMOVED lines=15> */
.L_x_26616:
[----:B------:R0:W5:Y:S01]  /*4d00*/  LDG.E.U16 R27, [R4.64] ;  /* 0x00000024041b7981 */ /* 0x000162000c1e1500 */
[----:B------:R-:W-:Y:S05]  /*4d10*/  BRA `(.L_x_26606) ;  /* 0x0000076000007947 */ /* 0x000fea0003800000 */
.L_x_26613:
        /* <DEDUP_REMOVED lines=12> */
.L_x_26620:
        /* <DEDUP_REMOVED lines=21> */
.L_x_26624:
[----:B------:R-:W-:Y:S05]  /*4f30*/  BSYNC B1 ;  /* 0x0000000000017941 */ /* 0x000fea0003800000 */
.L_x_26623:
[----:B------:R-:W-:Y:S01]  /*4f40*/  LEA R5, R0, 0x3b800000, 0x17 ;  /* 0x3b80000000057811 */ /* 0x000fe200078eb8ff */
[----:B------:R-:W-:-:S05]  /*4f50*/  IMAD.SHL.U32 R0, R3, 0x100000, RZ ;  /* 0x0010000003007824 */ /* 0x000fca00078e00ff */
[----:B------:R-:W-:Y:S02]  /*4f60*/  LOP3.LUT R0, R5, R0, R6, 0xfe, !PT ;  /* 0x0000000005007212 */ /* 0x000fe400078efe06 */
.L_x_26622:
[----:B------:R-:W-:Y:S05]  /*4f70*/  BSYNC B0 ;  /* 0x0000000000007941 */ /* 0x000fea0003800000 */
.L_x_26621:
[----:B------:R-:W-:-:S04]  /*4f80*/  F2FP.BF16.PACK_AB R0, RZ, R0 ;  /* 0x00000000ff00723e */ /* 0x000fc800000010ff */
[----:B------:R-:W-:Y:S01]  /*4f90*/  PRMT R27, R0, 0x7610, R27 ;  /* 0x00007610001b7816 */ /* 0x000fe2000000001b */
[----:B------:R-:W-:Y:S05]  /*4fa0*/  BRA `(.L_x_26606) ;  /* 0x000004d000007947 */ /* 0x000fea0003800000 */
.L_x_26619:
        /* <DEDUP_REMOVED lines=21> */
.L_x_26628:
[----:B------:R-:W-:Y:S05]  /*5100*/  BSYNC B1 ;  /* 0x0000000000017941 */ /* 0x000fea0003800000 */
.L_x_26627:
[----:B------:R-:W-:Y:S01]  /*5110*/  LEA R5, R0, 0x37800000, 0x17 ;  /* 0x3780000000057811 */ /* 0x000fe200078eb8ff */
[----:B------:R-:W-:-:S05]  /*5120*/  IMAD.SHL.U32 R0, R3, 0x200000, RZ ;  /* 0x0020000003007824 */ /* 0x000fca00078e00ff */
[----:B------:R-:W-:Y:S02]  /*5130*/  LOP3.LUT R0, R5, R0, R6, 0xfe, !PT ;  /* 0x0000000005007212 */ /* 0x000fe400078efe06 */
.L_x_26626:
[----:B------:R-:W-:Y:S05]  /*5140*/  BSYNC B0 ;  /* 0x0000000000007941 */ /* 0x000fea0003800000 */
.L_x_26625:
[----:B------:R-:W-:-:S04]  /*5150*/  F2FP.BF16.PACK_AB R0, RZ, R0 ;  /* 0x00000000ff00723e */ /* 0x000fc800000010ff */
[----:B------:R-:W-:Y:S01]  /*5160*/  PRMT R27, R0, 0x7610, R27 ;  /* 0x00007610001b7816 */ /* 0x000fe2000000001b */
[----:B------:R-:W-:Y:S05]  /*5170*/  BRA `(.L_x_26606) ;  /* 0x0000030000007947 */ /* 0x000fea0003800000 */
.L_x_26618:
        /* <DEDUP_REMOVED lines=14> */
.L_x_26632:
[----:B------:R-:W-:Y:S05]  /*5260*/  BSYNC B0 ;  /* 0x0000000000007941 */ /* 0x000fea0003800000 */
.L_x_26631:
[----:B------:R-:W-:-:S04]  /*5270*/  F2FP.BF16.PACK_AB R0, RZ, R0 ;  /* 0x00000000ff00723e */ /* 0x000fc800000010ff */
[----:B------:R-:W-:Y:S01]  /*5280*/  PRMT R27, R0, 0x7610, R27 ;  /* 0x00007610001b7816 */ /* 0x000fe2000000001b */
[----:B------:R-:W-:Y:S05]  /*5290*/  BRA `(.L_x_26606) ;  /* 0x000001e000007947 */ /* 0x000fea0003800000 */
.L_x_26605:
        /* <DEDUP_REMOVED lines=21> */
.L_x_26630:
[----:B------:R-:W2:Y:S02]  /*53f0*/  LDG.E.64 R4, [R4.64] ;  /* 0x0000002404047981 */ /* 0x000ea4000c1e1b00 */
[----:B--2---:R-:W0:Y:S02]  /*5400*/  I2F.U64 R0, R4 ;  /* 0x0000000400007312 */ /* 0x004e240000301000 */
[----:B0-----:R-:W-:-:S04]  /*5410*/  F2FP.BF16.PACK_AB R0, RZ, R0 ;  /* 0x00000000ff00723e */ /* 0x001fc800000010ff */
[----:B------:R-:W-:Y:S01]  /*5420*/  PRMT R27, R0, 0x7610, R27 ;  /* 0x00007610001b7816 */ /* 0x000fe2000000001b */
[----:B------:R-:W-:Y:S05]  /*5430*/  BRA `(.L_x_26606) ;  /* 0x0000004000007947 */ /* 0x000fea0003800000 */
.L_x_26629:
[----:B------:R-:W2:Y:S02]  /*5440*/  LDG.E R4, [R4.64] ;  /* 0x0000002404047981 */ /* 0x000ea4000c1e1900 */
[----:B--2---:R-:W0:Y:S02]  /*5450*/  I2F.U32 R0, R4 ;  /* 0x0000000400007306 */ /* 0x004e240000201000 */
[----:B0-----:R-:W-:-:S04]  /*5460*/  F2FP.BF16.PACK_AB R0, RZ, R0 ;  /* 0x00000000ff00723e */ /* 0x001fc800000010ff */
[----:B------:R-:W-:Y:S02]  /*5470*/  PRMT R27, R0, 0x7610, R27 ;  /* 0x00007610001b7816 */ /* 0x000fe4000000001b */
.L_x_26606:
        /* <DEDUP_REMOVED lines=19> */
.L_x_26636:
[----:B------:R-:W2:Y:S02]  /*55b0*/  LDG.E.U8 R4, [R4.64] ;  /* 0x0000002404047981 */ /* 0x000ea4000c1e1100 */
[----:B--2---:R-:W0:Y:S02]  /*55c0*/  I2F.U16 R0, R4 ;  /* 0x0000000400007306 */ /* 0x004e240000101000 */
[----:B0-----:R-:W-:-:S04]  /*55d0*/  F2FP.BF16.PACK_AB R0, RZ, R0 ;  /* 0x00000000ff00723e */ /* 0x001fc800000010ff */
[----:B------:R-:W-:Y:S01]  /*55e0*/  PRMT R17, R0, 0x7610, R17 ;  /* 0x0000761000117816 */ /* 0x000fe20000000011 */
[----:B------:R-:W-:Y:S05]  /*55f0*/  BRA `(.L_x_26638) ;  /* 0x00000f0000007947 */ /* 0x000fea0003800000 */
.L_x_26635:
        /* <DEDUP_REMOVED lines=11> */
.L_x_26640:
[----:B------:R-:W2:Y:S02]  /*56b0*/  LDG.E R4, [R4.64] ;  /* 0x0000002404047981 */ /* 0x000ea4000c1e1900 */
[----:B--2---:R-:W0:Y:S02]  /*56c0*/  I2F R0, R4 ;  /* 0x0000000400007306 */ /* 0x004e240000201400 */
[----:B0-----:R-:W-:-:S04]  /*56d0*/  F2FP.BF16.PACK_AB R0, RZ, R0 ;  /* 0x00000000ff00723e */ /* 0x001fc800000010ff */
[----:B------:R-:W-:Y:S01]  /*56e0*/  PRMT R17, R0, 0x7610, R17 ;  /* 0x0000761000117816 */ /* 0x000fe20000000011 */
[----:B------:R-:W-:Y:S05]  /*56f0*/  BRA `(.L_x_26638) ;  /* 0x00000e0000007947 */ /* 0x000fea0003800000 */
.L_x_26639:
[----:B------:R-:W2:Y:S02]  /*5700*/  LDG.E.U16 R4, [R4.64] ;  /* 0x0000002404047981 */ /* 0x000ea4000c1e1500 */
[----:B--2---:R-:W0:Y:S02]  /*5710*/  I2F.S16 R0, R4 ;  /* 0x0000000400007306 */ /* 0x004e240000101400 */
[----:B0-----:R-:W-:-:S04]  /*5720*/  F2FP.BF16.PACK_AB R0, RZ, R0 ;  /* 0x00000000ff00723e */ /* 0x001fc800000010ff */
[----:B------:R-:W-:Y:S01]  /*5730*/  PRMT R17, R0, 0x7610, R17 ;  /* 0x0000761000117816 */ /* 0x000fe20000000011 */
[----:B------:R-:W-:Y:S05]  /*5740*/  BRA `(.L_x_26638) ;  /* 0x00000db000007947 */ /* 0x000fea0003800000 */
.L_x_26634:
        /* <DEDUP_REMOVED lines=9> */
.L_x_26642:
[----:B------:R-:W2:Y:S02]  /*57e0*/  LDG.E.U16 R0, [R4.64] ;  /* 0x0000002404007981 */ /* 0x000ea4000c1e1500 */
[----:B--2---:R-:W-:-:S05]  /*57f0*/  HADD2.F32 R0, -RZ, R0.H0_H0 ;  /* 0x20000000ff007230 */ /* 0x004fca0000004100 */
[----:B------:R-:W-:-:S04]  /*5800*/  F2FP.BF16.PACK_AB R0, RZ, R0 ;  /* 0x00000000ff00723e */ /* 0x000fc800000010ff */
[----:B------:R-:W-:Y:S01]  /*5810*/  PRMT R17, R0, 0x7610, R17 ;  /* 0x0000761000117816 */ /* 0x000fe20000000011 */
[----:B------:R-:W-:Y:S05]  /*5820*/  BRA `(.L_x_26638) ;  /* 0x00000cd000007947 */ /* 0x000fea0003800000 */
.L_x_26641:
        /* <DEDUP_REMOVED lines=9> */
.L_x_26644:
[----:B------:R-:W2:Y:S02]  /*58c0*/  LDG.E.U16 R4, [R4.64] ;  /* 0x0000002404047981 */ /* 0x000ea4000c1e1500 */
[----:B--2---:R-:W-:-:S05]  /*58d0*/  HADD2.F32 R0, -RZ, R4.H0_H0 ;  /* 0x20000004ff007230 */ /* 0x004fca0000004100 */
[----:B------:R-:W-:-:S04]  /*58e0*/  F2FP.BF16.PACK_AB R0, RZ, R0 ;  /* 0x00000000ff00723e */ /* 0x000fc800000010ff */
[----:B------:R-:W-:Y:S01]  /*58f0*/  PRMT R17, R0, 0x7610, R17 ;  /* 0x0000761000117816 */ /* 0x000fe20000000011 */
[----:B------:R-:W-:Y:S05]  /*5900*/  BRA `(.L_x_26638) ;  /* 0x00000bf000007947 */ /* 0x000fea0003800000 */
.L_x_26643:
[----:B------:R-:W2:Y:S02]  /*5910*/  LDG.E.64 R4, [R4.64] ;  /* 0x0000002404047981 */ /* 0x000ea4000c1e1b00 */
[----:B--2---:R-:W0:Y:S01]  /*5920*/  F2F.F32.F64 R0, R4 ;  /* 0x0000000400007310 */ /* 0x004e220000301000 */
[----:B------:R-:W0:-:S14]  /*5930*/  DSETP.GEU.AND P0, PT, |R4|, c[0x2][0x0], PT ;  /* 0x008000000400762a */ /* 0x000e1c0003f0e200 */
[----:B0-----:R-:W-:-:S05]  /*5940*/  @!P0 FMUL R0, R0, 1.175494350822287508e-38 ;  /* 0x0080000000008820 */ /* 0x001fca0000400000 */
[----:B------:R-:W-:-:S04]  /*5950*/  F2FP.BF16.PACK_AB R0, RZ, R0 ;  /* 0x00000000ff00723e */ /* 0x000fc800000010ff */
[----:B------:R-:W-:Y:S01]  /*5960*/  PRMT R17, R0, 0x7610, R17 ;  /* 0x0000761000117816 */ /* 0x000fe20000000011 */
[----:B------:R-:W-:Y:S05]  /*5970*/  BRA `(.L_x_26638) ;  /* 0x00000b8000007947 */ /* 0x000fea0003800000 */
.L_x_26633:
        /* <DEDUP_REMOVED lines=14> */
.L_x_26647:
[----:B------:R-:W2:Y:S02]  /*5a60*/  LDG.E.64 R4, [R4.64] ;  /* 0x0000002404047981 */ /* 0x000ea4000c1e1b00 */
[----:B--2---:R-:W0:Y:S01]  /*5a70*/  F2F.F32.F64 R0, R4 ;  /* 0x0000000400007310 */ /* 0x004e220000301000 */
[----:B------:R-:W0:-:S14]  /*5a80*/  DSETP.GEU.AND P0, PT, |R4|, c[0x2][0x0], PT ;  /* 0x008000000400762a */ /* 0x000e1c0003f0e200 */
[----:B0-----:R-:W-:-:S05]  /*5a90*/  @!P0 FMUL R0, R0, 1.175494350822287508e-38 ;  /* 0x0080000000008820 */ /* 0x001fca0000400000 */
[----:B------:R-:W-:-:S04]  /*5aa0*/  F2FP.BF16.PACK_AB R0, RZ, R0 ;  /* 0x00000000ff00723e */ /* 0x000fc800000010ff */
[----:B------:R-:W-:Y:S01]  /*5ab0*/  PRMT R17, R0, 0x7610, R17 ;  /* 0x0000761000117816 */ /* 0x000fe20000000011 */
[----:B------:R-:W-:Y:S05]  /*5ac0*/  BRA `(.L_x_26638) ;  /* 0x00000a3000007947 */ /* 0x000fea0003800000 */
.L_x_26646:
        /* <DEDUP_REMOVED lines=28> */
.L_x_26649:
        /* <DEDUP_REMOVED lines=15> */
.L_x_26648:
[----:B------:R0:W5:Y:S01]  /*5d80*/  LDG.E.U16 R17, [R4.64] ;  /* 0x0000002404117981 */ /* 0x000162000c1e1500 */
[----:B------:R-:W-:Y:S05]  /*5d90*/  BRA `(.L_x_26638) ;  /* 0x0000076000007947 */ /* 0x000fea0003800000 */
.L_x_26645:
        /* <DEDUP_REMOVED lines=12> */
.L_x_26652:
        /* <DEDUP_REMOVED lines=21> */
.L_x_26656:
[----:B------:R-:W-:Y:S05]  /*5fb0*/  BSYNC B1 ;  /* 0x0000000000017941 */ /* 0x000fea0003800000 */
.L_x_26655:
[----:B------:R-:W-:Y:S01]  /*5fc0*/  LEA R5, R0, 0x3b800000, 0x17 ;  /* 0x3b80000000057811 */ /* 0x000fe200078eb8ff */
[----:B------:R-:W-:-:S05]  /*5fd0*/  IMAD.SHL.U32 R0, R3, 0x100000, RZ ;  /* 0x0010000003007824 */ /* 0x000fca00078e00ff */
[----:B------:R-:W-:Y:S02]  /*5fe0*/  LOP3.LUT R0, R5, R0, R6, 0xfe, !PT ;  /* 0x0000000005007212 */ /* 0x000fe400078efe06 */
.L_x_26654:
[----:B------:R-:W-:Y:S05]  /*5ff0*/  BSYNC B0 ;  /* 0x0000000000007941 */ /* 0x000fea0003800000 */
.L_x_26653:
[----:B------:R-:W-:-:S04]  /*6000*/  F2FP.BF16.PACK_AB R0, RZ, R0 ;  /* 0x00000000ff00723e */ /* 0x000fc800000010ff */
[----:B------:R-:W-:Y:S01]  /*6010*/  PRMT R17, R0, 0x7610, R17 ;  /* 0x0000761000117816 */ /* 0x000fe20000000011 */
[----:B------:R-:W-:Y:S05]  /*6020*/  BRA `(.L_x_26638) ;  /* 0x000004d000007947 */ /* 0x000fea0003800000 */
.L_x_26651:
        /* <DEDUP_REMOVED lines=21> */
.L_x_26660:
[----:B------:R-:W-:Y:S05]  /*6180*/  BSYNC B1 ;  /* 0x0000000000017941 */ /* 0x000fea0003800000 */
.L_x_26659:
[----:B------:R-:W-:Y:S01]  /*6190*/  LEA R5, R0, 0x37800000, 0x17 ;  /* 0x3780000000057811 */ /* 0x000fe200078eb8ff */
[----:B------:R-:W-:-:S05]  /*61a0*/  IMAD.SHL.U32 R0, R3, 0x200000, RZ ;  /* 0x0020000003007824 */ /* 0x000fca00078e00ff */
[----:B------:R-:W-:Y:S02]  /*61b0*/  LOP3.LUT R0, R5, R0, R6, 0xfe, !PT ;  /* 0x0000000005007212 */ /* 0x000fe400078efe06 */
.L_x_26658:
[----:B------:R-:W-:Y:S05]  /*61c0*/  BSYNC B0 ;  /* 0x0000000000007941 */ /* 0x000fea0003800000 */
.L_x_26657:
[----:B------:R-:W-:-:S04]  /*61d0*/  F2FP.BF16.PACK_AB R0, RZ, R0 ;  /* 0x00000000ff00723e */ /* 0x000fc800000010ff */
[----:B------:R-:W-:Y:S01]  /*61e0*/  PRMT R17, R0, 0x7610, R17 ;  /* 0x0000761000117816 */ /* 0x000fe20000000011 */
[----:B------:R-:W-:Y:S05]  /*61f0*/  BRA `(.L_x_26638) ;  /* 0x0000030000007947 */ /* 0x000fea0003800000 */
.L_x_26650:
        /* <DEDUP_REMOVED lines=14> */
.L_x_26664:
[----:B------:R-:W-:Y:S05]  /*62e0*/  BSYNC B0 ;  /* 0x0000000000007941 */ /* 0x000fea0003800000 */
.L_x_26663:
[----:B------:R-:W-:-:S04]  /*62f0*/  F2FP.BF16.PACK_AB R0, RZ, R0 ;  /* 0x00000000ff00723e */ /* 0x000fc800000010ff */
[----:B------:R-:W-:Y:S01]  /*6300*/  PRMT R17, R0, 0x7610, R17 ;  /* 0x0000761000117816 */ /* 0x000fe20000000011 */
[----:B------:R-:W-:Y:S05]  /*6310*/  BRA `(.L_x_26638) ;  /* 0x000001e000007947 */ /* 0x000fea0003800000 */
.L_x_26637:
        /* <DEDUP_REMOVED lines=21> */
.L_x_26662:
[----:B------:R-:W2:Y:S02]  /*6470*/  LDG.E.64 R4, [R4.64] ;  /* 0x0000002404047981 */ /* 0x000ea4000c1e1b00 */
[----:B--2---:R-:W0:Y:S02]  /*6480*/  I2F.U64 R0, R4 ;  /* 0x0000000400007312 */ /* 0x004e240000301000 */
[----:B0-----:R-:W-:-:S04]  /*6490*/  F2FP.BF16.PACK_AB R0, RZ, R0 ;  /* 0x00000000ff00723e */ /* 0x001fc800000010ff */
[----:B------:R-:W-:Y:S01]  /*64a0*/  PRMT R17, R0, 0x7610, R17 ;  /* 0x0000761000117816 */ /* 0x000fe20000000011 */
[----:B------:R-:W-:Y:S05]  /*64b0*/  BRA `(.L_x_26638) ;  /* 0x0000004000007947 */ /* 0x000fea0003800000 */
.L_x_26661:
[----:B------:R-:W2:Y:S02]  /*64c0*/  LDG.E R4, [R4.64] ;  /* 0x0000002404047981 */ /* 0x000ea4000c1e1900 */
[----:B--2---:R-:W0:Y:S02]  /*64d0*/  I2F.U32 R0, R4 ;  /* 0x0000000400007306 */ /* 0x004e240000201000 */
[----:B0-----:R-:W-:-:S04]  /*64e0*/  F2FP.BF16.PACK_AB R0, RZ, R0 ;  /* 0x00000000ff00723e */ /* 0x001fc800000010ff */
[----:B------:R-:W-:Y:S02]  /*64f0*/  PRMT R17, R0, 0x7610, R17 ;  /* 0x0000761000117816 */ /* 0x000fe40000000011 */
.L_x_26638:
[----:B------:R-:W-:-:S05]  /*6500*/  IADD3 R29, R29, 0x80, RZ ;  /* 0x000000801d1d7810 */ /* 0x000fca0007ffe0ff */
.L_x_26600:
[----:B------:R-:W-:Y:S05]  /*6510*/  BSYNC B6 ;  /* 0x0000000000067941 */ /* 0x000fea0003800000 */
.L_x_26599:
        /* <DEDUP_REMOVED lines=24> */
.L_x_26670:
[----:B------:R-:W2:Y:S02]  /*66a0*/  LDG.E.U8 R4, [R4.64] ;  /* 0x0000002404047981 */ /* 0x000ea4000c1e1100 */
[----:B--2---:R-:W0:Y:S02]  /*66b0*/  I2F.U16 R0, R4 ;  /* 0x0000000400007306 */ /* 0x004e240000101000 */
[----:B0-----:R-:W-:-:S04]  /*66c0*/  F2FP.BF16.PACK_AB R0, RZ, R0 ;  /* 0x00000000ff00723e */ /* 0x001fc800000010ff */
[----:B------:R-:W-:Y:S01]  /*66d0*/  PRMT R26, R0, 0x7610, R26 ;  /* 0x00007610001a7816 */ /* 0x000fe2000000001a */
[----:B------:R-:W-:Y:S05]  /*66e0*/  BRA `(.L_x_26672) ;  /* 0x00000f0000007947 */ /* 0x000fea0003800000 */
.L_x_26669:
        /* <DEDUP_REMOVED lines=11> */
.L_x_26674:
[----:B------:R-:W2:Y:S02]  /*67a0*/  LDG.E R4, [R4.64] ;  /* 0x0000002404047981 */ /* 0x000ea4000c1e1900 */
[----:B--2---:R-:W0:Y:S02]  /*67b0*/  I2F R0, R4 ;  /* 0x0000000400007306 */ /* 0x004e240000201400 */
[----:B0-----:R-:W-:-:S04]  /*67c0*/  F2FP.BF16.PACK_AB R0, RZ, R0 ;  /* 0x00000000ff00723e */ /* 0x001fc800000010ff */
[----:B------:R-:W-:Y:S01]  /*67d0*/  PRMT R26, R0, 0x7610, R26 ;  /* 0x00007610001a7816 */ /* 0x000fe2000000001a */
[----:B------:R-:W-:Y:S05]  /*67e0*/  BRA `(.L_x_26672) ;  /* 0x00000e0000007947 */ /* 0x000fea0003800000 */
.L_x_26673:
[----:B------:R-:W2:Y:S02]  /*67f0*/  LDG.E.U16 R4, [R4.64] ;  /* 0x0000002404047981 */ /* 0x000ea4000c1e1500 */
[----:B--2---:R-:W0:Y:S02]  /*6800*/  I2F.S16 R0, R4 ;  /* 0x0000000400007306 */ /* 0x004e240000101400 */
[----:B0-----:R-:W-:-:S04]  /*6810*/  F2FP.BF16.PACK_AB R0, RZ, R0 ;  /* 0x00000000ff00723e */ /* 0x001fc800000010ff */
[----:B------:R-:W-:Y:S01]  /*6820*/  PRMT R26, R0, 0x7610, R26 ;  /* 0x00007610001a7816 */ /* 0x000fe2000000001a */
[----:B------:R-:W-:Y:S05]  /*6830*/  BRA `(.L_x_26672) ;  /* 0x00000db000007947 */ /* 0x000fea0003800000 */
.L_x_26668:
        /* <DEDUP_REMOVED lines=9> */
.L_x_26676:
[----:B------:R-:W2:Y:S02]  /*68d0*/  LDG.E.U16 R0, [R4.64] ;  /* 0x0000002404007981 */ /* 0x000ea4000c1e1500 */
[----:B--2---:R-:W-:-:S05]  /*68e0*/  HADD2.F32 R0, -RZ, R0.H0_H0 ;  /* 0x20000000ff007230 */ /* 0x004fca0000004100 */
[----:B------:R-:W-:-:S04]  /*68f0*/  F2FP.BF16.PACK_AB R0, RZ, R0 ;  /* 0x00000000ff00723e */ /* 0x000fc800000010ff */
[----:B------:R-:W-:Y:S01]  /*6900*/  PRMT R26, R0, 0x7610, R26 ;  /* 0x00007610001a7816 */ /* 0x000fe2000000001a */
[----:B------:R-:W-:Y:S05]  /*6910*/  BRA `(.L_x_26672) ;  /* 0x00000cd000007947 */ /* 0x000fea0003800000 */
.L_x_26675:
        /* <DEDUP_REMOVED lines=9> */
.L_x_26678:
[----:B------:R-:W2:Y:S02]  /*69b0*/  LDG.E.U16 R4, [R4.64] ;  /* 0x0000002404047981 */ /* 0x000ea4000c1e1500 */
[----:B--2---:R-:W-:-:S05]  /*69c0*/  HADD2.F32 R0, -RZ, R4.H0_H0 ;  /* 0x20000004ff007230 */ /* 0x004fca0000004100 */
[----:B------:R-:W-:-:S04]  /*69d0*/  F2FP.BF16.PACK_AB R0, RZ, R0 ;  /* 0x00000000ff00723e */ /* 0x000fc800000010ff */
[----:B------:R-:W-:Y:S01]  /*69e0*/  PRMT R26, R0, 0x7610, R26 ;  /* 0x00007610001a7816 */ /* 0x000fe2000000001a */
[----:B------:R-:W-:Y:S05]  /*69f0*/  BRA `(.L_x_26672) ;  /* 0x00000bf000007947 */ /* 0x000fea0003800000 */
.L_x_26677:
[----:B------:R-:W2:Y:S02]  /*6a00*/  LDG.E.64 R4, [R4.64] ;  /* 0x0000002404047981 */ /* 0x000ea4000c1e1b00 */
[----:B--2---:R-:W0:Y:S01]  /*6a10*/  F2F.F32.F64 R0, R4 ;  /* 0x0000000400007310 */ /* 0x004e220000301000 */
[----:B------:R-:W0:-:S14]  /*6a20*/  DSETP.GEU.AND P0, PT, |R4|, c[0x2][0x0], PT ;  /* 0x008000000400762a */ /* 0x000e1c0003f0e200 */
[----:B0-----:R-:W-:-:S05]  /*6a30*/  @!P0 FMUL R0, R0, 1.175494350822287508e-38 ;  /* 0x0080000000008820 */ /* 0x001fca0000400000 */
[----:B------:R-:W-:-:S04]  /*6a40*/  F2FP.BF16.PACK_AB R0, RZ, R0 ;  /* 0x00000000ff00723e */ /* 0x000fc800000010ff */
[----:B------:R-:W-:Y:S01]  /*6a50*/  PRMT R26, R0, 0x7610, R26 ;  /* 0x00007610001a7816 */ /* 0x000fe2000000001a */
[----:B------:R-:W-:Y:S05]  /*6a60*/  BRA `(.L_x_26672) ;  /* 0x00000b8000007947 */ /* 0x000fea0003800000 */
.L_x_26667:
        /* <DEDUP_REMOVED lines=14> */
.L_x_26681:
[----:B------:R-:W2:Y:S02]  /*6b50*/  LDG.E.64 R4, [R4.64] ;  /* 0x0000002404047981 */ /* 0x000ea4000c1e1b00 */
[----:B--2---:R-:W0:Y:S01]  /*6b60*/  F2F.F32.F64 R0, R4 ;  /* 0x0000000400007310 */ /* 0x004e220000301000 */
[----:B------:R-:W0:-:S14]  /*6b70*/  DSETP.GEU.AND P0, PT, |R4|, c[0x2][0x0], PT ;  /* 0x008000000400762a */ /* 0x000e1c0003f0e200 */
[----:B0-----:R-:W-:-:S05]  /*6b80*/  @!P0 FMUL R0, R0, 1.175494350822287508e-38 ;  /* 0x0080000000008820 */ /* 0x001fca0000400000 */
[----:B------:R-:W-:-:S04]  /*6b90*/  F2FP.BF16.PACK_AB R0, RZ, R0 ;  /* 0x00000000ff00723e */ /* 0x000fc800000010ff */
[----:B------:R-:W-:Y:S01]  /*6ba0*/  PRMT R26, R0, 0x7610, R26 ;  /* 0x00007610001a7816 */ /* 0x000fe2000000001a */
[----:B------:R-:W-:Y:S05]  /*6bb0*/  BRA `(.L_x_26672) ;  /* 0x00000a3000007947 */ /* 0x000fea0003800000 */
.L_x_26680:
        /* <DEDUP_REMOVED lines=28> */
.L_x_26683:
        /* <DEDUP_REMOVED lines=15> */
.L_x_26682:
[----:B------:R0:W5:Y:S01]  /*6e70*/  LDG.E.U16 R26, [R4.64] ;  /* 0x00000024041a7981 */ /* 0x000162000c1e1500 */
[----:B------:R-:W-:Y:S05]  /*6e80*/  BRA `(.L_x_26672) ;  /* 0x0000076000007947 */ /* 0x000fea0003800000 */
.L_x_26679:
        /* <DEDUP_REMOVED lines=12> */
.L_x_26686:
        /* <DEDUP_REMOVED lines=21> */
.L_x_26690:
[----:B------:R-:W-:Y:S05]  /*70a0*/  BSYNC B1 ;  /* 0x0000000000017941 */ /* 0x000fea0003800000 */
.L_x_26689:
[----:B------:R-:W-:Y:S01]  /*70b0*/  LEA R5, R0, 0x3b800000, 0x17 ;  /* 0x3b80000000057811 */ /* 0x000fe200078eb8ff */
[----:B------:R-:W-:-:S05]  /*70c0*/  IMAD.SHL.U32 R0, R3, 0x100000, RZ ;  /* 0x0010000003007824 */ /* 0x000fca00078e00ff */
[----:B------:R-:W-:Y:S02]  /*70d0*/  LOP3.LUT R0, R5, R0, R6, 0xfe, !PT ;  /* 0x0000000005007212 */ /* 0x000fe400078efe06 */
.L_x_26688:
[----:B------:R-:W-:Y:S05]  /*70e0*/  BSYNC B0 ;  /* 0x0000000000007941 */ /* 0x000fea0003800000 */
.L_x_26687:
[----:B------:R-:W-:-:S04]  /*70f0*/  F2FP.BF16.PACK_AB R0, RZ, R0 ;  /* 0x00000000ff00723e */ /* 0x000fc800000010ff */
[----:B------:R-:W-:Y:S01]  /*7100*/  PRMT R26, R0, 0x7610, R26 ;  /* 0x00007610001a7816 */ /* 0x000fe2000000001a */
[----:B------:R-:W-:Y:S05]  /*7110*/  BRA `(.L_x_26672) ;  /* 0x000004d000007947 */ /* 0x000fea0003800000 */
.L_x_26685:
        /* <DEDUP_REMOVED lines=21> */
.L_x_26694:
[----:B------:R-:W-:Y:S05]  /*7270*/  BSYNC B1 ;  /* 0x0000000000017941 */ /* 0x000fea0003800000 */
.L_x_26693:
[----:B------:R-:W-:Y:S01]  /*7280*/  LEA R5, R0, 0x37800000, 0x17 ;  /* 0x3780000000057811 */ /* 0x000fe200078eb8ff */
[----:B------:R-:W-:-:S05]  /*7290*/  IMAD.SHL.U32 R0, R3, 0x200000, RZ ;  /* 0x0020000003007824 */ /* 0x000fca00078e00ff */
[----:B------:R-:W-:Y:S02]  /*72a0*/  LOP3.LUT R0, R5, R0, R6, 0xfe, !PT ;  /* 0x0000000005007212 */ /* 0x000fe400078efe06 */
.L_x_26692:
[----:B------:R-:W-:Y:S05]  /*72b0*/  BSYNC B0 ;  /* 0x0000000000007941 */ /* 0x000fea0003800000 */
.L_x_26691:
[----:B------:R-:W-:-:S04]  /*72c0*/  F2FP.BF16.PACK_AB R0, RZ, R0 ;  /* 0x00000000ff00723e */ /* 0x000fc800000010ff */
[----:B------:R-:W-:Y:S01]  /*72d0*/  PRMT R26, R0, 0x7610, R26 ;  /* 0x00007610001a7816 */ /* 0x000fe2000000001a */
[----:B------:R-:W-:Y:S05]  /*72e0*/  BRA `(.L_x_26672) ;  /* 0x0000030000007947 */ /* 0x000fea0003800000 */
.L_x_26684:
        /* <DEDUP_REMOVED lines=14> */
.L_x_26698:
[----:B------:R-:W-:Y:S05]  /*73d0*/  BSYNC B0 ;  /* 0x0000000000007941 */ /* 0x000fea0003800000 */
.L_x_26697:
[----:B------:R-:W-:-:S04]  /*73e0*/  F2FP.BF16.PACK_AB R0, RZ, R0 ;  /* 0x00000000ff00723e */ /* 0x000fc800000010ff */
[----:B------:R-:W-:Y:S01]  /*73f0*/  PRMT R26, R0, 0x7610, R26 ;  /* 0x00007610001a7816 */ /* 0x000fe2000000001a */
[----:B------:R-:W-:Y:S05]  /*7400*/  BRA `(.L_x_26672) ;  /* 0x000001e000007947 */ /* 0x000fea0003800000 */
.L_x_26671:
        /* <DEDUP_REMOVED lines=21> */
.L_x_26696:
[----:B------:R-:W2:Y:S02]  /*7560*/  LDG.E.64 R4, [R4.64] ;  /* 0x0000002404047981 */ /* 0x000ea4000c1e1b00 */
[----:B--2---:R-:W0:Y:S02]  /*7570*/  I2F.U64 R0, R4 ;  /* 0x0000000400007312 */ /* 0x004e240000301000 */
[----:B0-----:R-:W-:-:S04]  /*7580*/  F2FP.BF16.PACK_AB R0, RZ, R0 ;  /* 0x00000000ff00723e */ /* 0x001fc800000010ff */
[----:B------:R-:W-:Y:S01]  /*7590*/  PRMT R26, R0, 0x7610, R26 ;  /* 0x00007610001a7816 */ /* 0x000fe2000000001a */
[----:B------:R-:W-:Y:S05]  /*75a0*/  BRA `(.L_x_26672) ;  /* 0x0000004000007947 */ /* 0x000fea0003800000 */
.L_x_26695:
[----:B------:R-:W2:Y:S02]  /*75b0*/  LDG.E R4, [R4.64] ;  /* 0x0000002404047981 */ /* 0x000ea4000c1e1900 */
[----:B--2---:R-:W0:Y:S02]  /*75c0*/  I2F.U32 R0, R4 ;  /* 0x0000000400007306 */ /* 0x004e240000201000 */
[----:B0-----:R-:W-:-:S04]  /*75d0*/  F2FP.BF16.PACK_AB R0, RZ, R0 ;  /* 0x00000000ff00723e */ /* 0x001fc800000010ff */
[----:B------:R-:W-:Y:S02]  /*75e0*/  PRMT R26, R0, 0x7610, R26 ;  /* 0x00007610001a7816 */ /* 0x000fe4000000001a */
.L_x_26672:
        /* <DEDUP_REMOVED lines=19> */
.L_x_26702:
[----:B------:R-:W2:Y:S02]  /*7720*/  LDG.E.U8 R4, [R4.64] ;  /* 0x0000002404047981 */ /* 0x000ea4000c1e1100 */
[----:B--2---:R-:W0:Y:S02]  /*7730*/  I2F.U16 R0, R4 ;  /* 0x0000000400007306 */ /* 0x004e240000101000 */
[----:B0-----:R-:W-:-:S04]  /*7740*/  F2FP.BF16.PACK_AB R0, RZ, R0 ;  /* 0x00000000ff00723e */ /* 0x001fc800000010ff */
[----:B------:R-:W-:Y:S01]  /*7750*/  PRMT R18, R0, 0x7610, R18 ;  /* 0x0000761000127816 */ /* 0x000fe20000000012 */
[----:B------:R-:W-:Y:S05]  /*7760*/  BRA `(.L_x_26666) ;  /* 0x00000f0000007947 */ /* 0x000fea0003800000 */
.L_x_26701:
        /* <DEDUP_REMOVED lines=11> */
.L_x_26705:
[----:B------:R-:W2:Y:S02]  /*7820*/  LDG.E R4, [R4.64] ;  /* 0x0000002404047981 */ /* 0x000ea4000c1e1900 */
[----:B--2---:R-:W0:Y:S02]  /*7830*/  I2F R0, R4 ;  /* 0x0000000400007306 */ /* 0x004e240000201400 */
[----:B0-----:R-:W-:-:S04]  /*7840*/  F2FP.BF16.PACK_AB R0, RZ, R0 ;  /* 0x00000000ff00723e */ /* 0x001fc800000010ff */
[----:B------:R-:W-:Y:S01]  /*7850*/  PRMT R18, R0, 0x7610, R18 ;  /* 0x0000761000127816 */ /* 0x000fe20000000012 */
[----:B------:R-:W-:Y:S05]  /*7860*/  BRA `(.L_x_26666) ;  /* 0x00000e0000007947 */ /* 0x000fea0003800000 */
.L_x_26704:
[----:B------:R-:W2:Y:S02]  /*7870*/  LDG.E.U16 R4, [R4.64] ;  /* 0x0000002404047981 */ /* 0x000ea4000c1e1500 */
[----:B--2---:R-:W0:Y:S02]  /*7880*/  I2F.S16 R0, R4 ;  /* 0x0000000400007306 */ /* 0x004e240000101400 */
[----:B0-----:R-:W-:-:S04]  /*7890*/  F2FP.BF16.PACK_AB R0, RZ, R0 ;  /* 0x00000000ff00723e */ /* 0x001fc800000010ff */
[----:B------:R-:W-:Y:S01]  /*78a0*/  PRMT R18, R0, 0x7610, R18 ;  /* 0x0000761000127816 */ /* 0x000fe20000000012 */
[----:B------:R-:W-:Y:S05]  /*78b0*/  BRA `(.L_x_26666) ;  /* 0x00000db000007947 */ /* 0x000fea0003800000 */
.L_x_26700:
        /* <DEDUP_REMOVED lines=9> */
.L_x_26707:
[----:B------:R-:W2:Y:S02]  /*7950*/  LDG.E.U16 R0, [R4.64] ;  /* 0x0000002404007981 */ /* 0x000ea4000c1e1500 */
[----:B--2---:R-:W-:-:S05]  /*7960*/  HADD2.F32 R0, -RZ, R0.H0_H0 ;  /* 0x20000000ff007230 */ /* 0x004fca0000004100 */
[----:B------:R-:W-:-:S04]  /*7970*/  F2FP.BF16.PACK_AB R0, RZ, R0 ;  /* 0x00000000ff00723e */ /* 0x000fc800000010ff */
[----:B------:R-:W-:Y:S01]  /*7980*/  PRMT R18, R0, 0x7610, R18 ;  /* 0x0000761000127816 */ /* 0x000fe20000000012 */
[----:B------:R-:W-:Y:S05]  /*7990*/  BRA `(.L_x_26666) ;  /* 0x00000cd000007947 */ /* 0x000fea0003800000 */
.L_x_26706:
        /* <DEDUP_REMOVED lines=9> */
.L_x_26709:
[----:B------:R-:W2:Y:S02]  /*7a30*/  LDG.E.U16 R4, [R4.64] ;  /* 0x0000002404047981 */ /* 0x000ea4000c1e1500 */
[----:B--2---:R-:W-:-:S05]  /*7a40*/  HADD2.F32 R0, -RZ, R4.H0_H0 ;  /* 0x20000004ff007230 */ /* 0x004fca0000004100 */
[----:B------:R-:W-:-:S04]  /*7a50*/  F2FP.BF16.PACK_AB R0, RZ, R0 ;  /* 0x00000000ff00723e */ /* 0x000fc800000010ff */
[----:B------:R-:W-:Y:S01]  /*7a60*/  PRMT R18, R0, 0x7610, R18 ;  /* 0x0000761000127816 */ /* 0x000fe20000000012 */
[----:B------:R-:W-:Y:S05]  /*7a70*/  BRA `(.L_x_26666) ;  /* 0x00000bf000007947 */ /* 0x000fea0003800000 */
.L_x_26708:
[----:B------:R-:W2:Y:S02]  /*7a80*/  LDG.E.64 R4, [R4.64] ;  /* 0x0000002404047981 */ /* 0x000ea4000c1e1b00 */
[----:B--2---:R-:W0:Y:S01]  /*7a90*/  F2F.F32.F64 R0, R4 ;  /* 0x0000000400007310 */ /* 0x004e220000301000 */
[----:B------:R-:W0:-:S14]  /*7aa0*/  DSETP.GEU.AND P0, PT, |R4|, c[0x2][0x0], PT ;  /* 0x008000000400762a */ /* 0x000e1c0003f0e200 */
[----:B0-----:R-:W-:-:S05]  /*7ab0*/  @!P0 FMUL R0, R0, 1.175494350822287508e-38 ;  /* 0x0080000000008820 */ /* 0x001fca0000400000 */
[----:B------:R-:W-:-:S04]  /*7ac0*/  F2FP.BF16.PACK_AB R0, RZ, R0 ;  /* 0x00000000ff00723e */ /* 0x000fc800000010ff */
[----:B------:R-:W-:Y:S01]  /*7ad0*/  PRMT R18, R0, 0x7610, R18 ;  /* 0x0000761000127816 */ /* 0x000fe20000000012 */
[----:B------:R-:W-:Y:S05]  /*7ae0*/  BRA `(.L_x_26666) ;  /* 0x00000b8000007947 */ /* 0x000fea0003800000 */
.L_x_26699:
        /* <DEDUP_REMOVED lines=14> */
.L_x_26712:
[----:B------:R-:W2:Y:S02]  /*7bd0*/  LDG.E.64 R4, [R4.64] ;  /* 0x0000002404047981 */ /* 0x000ea4000c1e1b00 */
[----:B--2---:R-:W0:Y:S01]  /*7be0*/  F2F.F32.F64 R0, R4 ;  /* 0x0000000400007310 */ /* 0x004e220000301000 */
[----:B------:R-:W0:-:S14]  /*7bf0*/  DSETP.GEU.AND P0, PT, |R4|, c[0x2][0x0], PT ;  /* 0x008000000400762a */ /* 0x000e1c0003f0e200 */
[----:B0-----:R-:W-:-:S05]  /*7c00*/  @!P0 FMUL R0, R0, 1.175494350822287508e-38 ;  /* 0x0080000000008820 */ /* 0x001fca0000400000 */
[----:B------:R-:W-:-:S04]  /*7c10*/  F2FP.BF16.PACK_AB R0, RZ, R0 ;  /* 0x00000000ff00723e */ /* 0x000fc800000010ff */
[----:B------:R-:W-:Y:S01]  /*7c20*/  PRMT R18, R0, 0x7610, R18 ;  /* 0x0000761000127816 */ /* 0x000fe20000000012 */
[----:B------:R-:W-:Y:S05]  /*7c30*/  BRA `(.L_x_26666) ;  /* 0x00000a3000007947 */ /* 0x000fea0003800000 */
.L_x_26711:
        /* <DEDUP_REMOVED lines=28> */
.L_x_26714:
        /* <DEDUP_REMOVED lines=15> */
.L_x_26713:
[----:B------:R0:W5:Y:S01]  /*7ef0*/  LDG.E.U16 R18, [R4.64] ;  /* 0x0000002404127981 */ /* 0x000162000c1e1500 */
[----:B------:R-:W-:Y:S05]  /*7f00*/  BRA `(.L_x_26666) ;  /* 0x0000076000007947 */ /* 0x000fea0003800000 */
.L_x_26710:
        /* <DEDUP_REMOVED lines=12> */
.L_x_26717:
        /* <DEDUP_REMOVED lines=21> */
.L_x_26721:
[----:B------:R-:W-:Y:S05]  /*8120*/  BSYNC B1 ;  /* 0x0000000000017941 */ /* 0x000fea0003800000 */
.L_x_26720:
[----:B------:R-:W-:Y:S01]  /*8130*/  LEA R5, R0, 0x3b800000, 0x17 ;  /* 0x3b80000000057811 */ /* 0x000fe200078eb8ff */
[----:B------:R-:W-:-:S05]  /*8140*/  IMAD.SHL.U32 R0, R3, 0x100000, RZ ;  /* 0x0010000003007824 */ /* 0x000fca00078e00ff */
[----:B------:R-:W-:Y:S02]  /*8150*/  LOP3.LUT R0, R5, R0, R6, 0xfe, !PT ;  /* 0x0000000005007212 */ /* 0x000fe400078efe06 */
.L_x_26719:
[----:B------:R-:W-:Y:S05]  /*8160*/  BSYNC B0 ;  /* 0x0000000000007941 */ /* 0x000fea0003800000 */
.L_x_26718:
[----:B------:R-:W-:-:S04]  /*8170*/  F2FP.BF16.PACK_AB R0, RZ, R0 ;  /* 0x00000000ff00723e */ /* 0x000fc800000010ff */
[----:B------:R-:W-:Y:S01]  /*8180*/  PRMT R18, R0, 0x7610, R18 ;  /* 0x0000761000127816 */ /* 0x000fe20000000012 */
[----:B------:R-:W-:Y:S05]  /*8190*/  BRA `(.L_x_26666) ;  /* 0x000004d000007947 */ /* 0x000fea0003800000 */
.L_x_26716:
        /* <DEDUP_REMOVED lines=21> */
.L_x_26725:
[----:B------:R-:W-:Y:S05]  /*82f0*/  BSYNC B1 ;  /* 0x0000000000017941 */ /* 0x000fea0003800000 */
.L_x_26724:
[----:B------:R-:W-:Y:S01]  /*8300*/  LEA R5, R0, 0x37800000, 0x17 ;  /* 0x3780000000057811 */ /* 0x000fe200078eb8ff */
[----:B------:R-:W-:-:S05]  /*8310*/  IMAD.SHL.U32 R0, R3, 0x200000, RZ ;  /* 0x0020000003007824 */ /* 0x000fca00078e00ff */
[----:B------:R-:W-:Y:S02]  /*8320*/  LOP3.LUT R0, R5, R0, R6, 0xfe, !PT ;  /* 0x0000000005007212 */ /* 0x000fe400078efe06 */
.L_x_26723:
[----:B------:R-:W-:Y:S05]  /*8330*/  BSYNC B0 ;  /* 0x0000000000007941 */ /* 0x000fea0003800000 */
.L_x_26722:
[----:B------:R-:W-:-:S04]  /*8340*/  F2FP.BF16.PACK_AB R0, RZ, R0 ;  /* 0x00000000ff00723e */ /* 0x000fc800000010ff */
[----:B------:R-:W-:Y:S01]  /*8350*/  PRMT R18, R0, 0x7610, R18 ;  /* 0x0000761000127816 */ /* 0x000fe20000000012 */
[----:B------:R-:W-:Y:S05]  /*8360*/  BRA `(.L_x_26666) ;  /* 0x0000030000007947 */ /* 0x000fea0003800000 */
.L_x_26715:
        /* <DEDUP_REMOVED lines=14> */
.L_x_26729:
[----:B------:R-:W-:Y:S05]  /*8450*/  BSYNC B0 ;  /* 0x0000000000007941 */ /* 0x000fea0003800000 */
.L_x_26728:
[----:B------:R-:W-:-:S04]  /*8460*/  F2FP.BF16.PACK_AB R0, RZ, R0 ;  /* 0x00000000ff00723e */ /* 0x000fc800000010ff */
[----:B------:R-:W-:Y:S01]  /*8470*/  PRMT R18, R0, 0x7610, R18 ;  /* 0x0000761000127816 */ /* 0x000fe20000000012 */
[----:B------:R-:W-:Y:S05]  /*8480*/  BRA `(.L_x_26666) ;  /* 0x000001e000007947 */ /* 0x000fea0003800000 */
.L_x_26703:
        /* <DEDUP_REMOVED lines=21> */
.L_x_26727:
[----:B------:R-:W2:Y:S02]  /*85e0*/  LDG.E.64 R4, [R4.64] ;  /* 0x0000002404047981 */ /* 0x000ea4000c1e1b00 */
[----:B--2---:R-:W0:Y:S02]  /*85f0*/  I2F.U64 R0, R4 ;  /* 0x0000000400007312 */ /* 0x004e240000301000 */
[----:B0-----:R-:W-:-:S04]  /*8600*/  F2FP.BF16.PACK_AB R0, RZ, R0 ;  /* 0x00000000ff00723e */ /* 0x001fc800000010ff */
[----:B------:R-:W-:Y:S01]  /*8610*/  PRMT R18, R0, 0x7610, R18 ;  /* 0x0000761000127816 */ /* 0x000fe20000000012 */
[----:B------:R-:W-:Y:S05]  /*8620*/  BRA `(.L_x_26666) ;  /* 0x0000004000007947 */ /* 0x000fea0003800000 */
.L_x_26726:
[----:B------:R-:W2:Y:S02]  /*8630*/  LDG.E R4, [R4.64] ;  /* 0x0000002404047981 */ /* 0x000ea4000c1e1900 */
[----:B--2---:R-:W0:Y:S02]  /*8640*/  I2F.U32 R0, R4 ;  /* 0x0000000400007306 */ /* 0x004e240000201000 */
[----:B0-----:R-:W-:-:S04]  /*8650*/  F2FP.BF16.PACK_AB R0, RZ, R0 ;  /* 0x00000000ff00723e */ /* 0x001fc800000010ff */
[----:B------:R-:W-:Y:S02]  /*8660*/  PRMT R18, R0, 0x7610, R18 ;  /* 0x0000761000127816 */ /* 0x000fe40000000012 */
.L_x_26666:
[----:B------:R-:W-:Y:S05]  /*8670*/  BSYNC B6 ;  /* 0x0000000000067941 */ /* 0x000fea0003800000 */
.L_x_26665:
        /* <DEDUP_REMOVED lines=10> */
[----:B------:R-:W-:-:S04]  /*8720*/  FMNMX.FTZ R0, R0, R3, !PT ;  /* 0x0000000300007209 */ /* 0x000fc80007810000 */
[----:B------:R-:W-:-:S04]  /*8730*/  F2FP.BF16.PACK_AB R0, RZ, R0 ;  /* 0x00000000ff00723e */ /* 0x000fc800000010ff */
[----:B------:R-:W-:Y:S01]  /*8740*/  PRMT R24, R0, 0x7610, R24 ;  /* 0x0000761000187816 */ /* 0x000fe20000000018 */
[----:B------:R-:W-:Y:S05]  /*8750*/  BRA `(.L_x_26731) ;  /* 0x0000001000007947 */ /* 0x000fea0003800000 */
.L_x_26732:
[----:B------:R-:W-:Y:S02]  /*8760*/  PRMT R24, R25, 0x7610, R24 ;  /* 0x0000761019187816 */ /* 0x000fe40000000018 */
.L_x_26731:
[----:B------:R-:W-:Y:S05]  /*8770*/  BSYNC B0 ;  /* 0x0000000000007941 */ /* 0x000fea0003800000 */
.L_x_26730:
        /* <DEDUP_REMOVED lines=14> */
.L_x_26735:
[----:B------:R-:W-:Y:S02]  /*8860*/  PRMT R22, R19, 0x7610, R22 ;  /* 0x0000761013167816 */ /* 0x000fe40000000016 */
.L_x_26734:
[----:B------:R-:W-:Y:S05]  /*8870*/  BSYNC B0 ;  /* 0x0000000000007941 */ /* 0x000fea0003800000 */
.L_x_26733:
        /* <DEDUP_REMOVED lines=14> */
.L_x_26738:
[----:B------:R-:W-:Y:S02]  /*8960*/  PRMT R17, R27, 0x7610, R17 ;  /* 0x000076101b117816 */ /* 0x000fe40000000011 */
.L_x_26737:
[----:B------:R-:W-:Y:S05]  /*8970*/  BSYNC B0 ;  /* 0x0000000000007941 */ /* 0x000fea0003800000 */
.L_x_26736:
        /* <DEDUP_REMOVED lines=14> */
.L_x_26741:
[----:B------:R-:W-:Y:S02]  /*8a60*/  PRMT R18, R26, 0x7610, R18 ;  /* 0x000076101a127816 */ /* 0x000fe40000000012 */
.L_x_26740:
[----:B------:R-:W-:Y:S05]  /*8a70*/  BSYNC B0 ;  /* 0x0000000000007941 */ /* 0x000fea0003800000 */
.L_x_26739:
        /* <DEDUP_REMOVED lines=23> */
.L_x_26747:
[----:B0-----:R-:W-:Y:S01]  /*8bf0*/  PRMT R5, RZ, 0x5410, R24 ;  /* 0x00005410ff057816 */ /* 0x001fe20000000018 */
[----:B------:R-:W-:-:S05]  /*8c00*/  IMAD.MOV.U32 R23, RZ, RZ, R25 ;  /* 0x000000ffff177224 */ /* 0x000fca00078e0019 */
[----:B------:R-:W0:Y:S02]  /*8c10*/  F2I.S64.TRUNC R4, R5 ;  /* 0x0000000500047311 */ /* 0x000e24000020d900 */
[----:B0-----:R0:W-:Y:S01]  /*8c20*/  STG.E.U8 [R8.64], R4 ;  /* 0x0000000408007986 */ /* 0x0011e2000c101124 */
[----:B------:R-:W-:Y:S05]  /*8c30*/  BRA `(.L_x_26743) ;  /* 0x00000f8000007947 */ /* 0x000fea0003800000 */
.L_x_26746:
        /* <DEDUP_REMOVED lines=11> */
.L_x_26750:
[----:B------:R-:W-:Y:S01]  /*8cf0*/  PRMT R24, RZ, 0x5410, R24 ;  /* 0x00005410ff187816 */ /* 0x000fe20000000018 */
[----:B------:R-:W-:-:S03]  /*8d00*/  IMAD.MOV.U32 R23, RZ, RZ, R25 ;  /* 0x000000ffff177224 */ /* 0x000fc600078e0019 */
[----:B------:R-:W1:Y:S02]  /*8d10*/  F2I.FTZ.TRUNC.NTZ R3, R24 ;  /* 0x0000001800037305 */ /* 0x000e64000021f100 */
[----:B-1----:R1:W-:Y:S01]  /*8d20*/  STG.E [R8.64], R3 ;  /* 0x0000000308007986 */ /* 0x0023e2000c101924 */
[----:B------:R-:W-:Y:S05]  /*8d30*/  BRA `(.L_x_26743) ;  /* 0x00000e8000007947 */ /* 0x000fea0003800000 */
.L_x_26749:
[----:B------:R-:W-:Y:S01]  /*8d40*/  PRMT R24, RZ, 0x5410, R24 ;  /* 0x00005410ff187816 */ /* 0x000fe20000000018 */
[----:B------:R-:W-:-:S03]  /*8d50*/  IMAD.MOV.U32 R23, RZ, RZ, R25 ;  /* 0x000000ffff177224 */ /* 0x000fc600078e0019 */
[----:B------:R-:W1:Y:S02]  /*8d60*/  F2I.FTZ.TRUNC.NTZ R3, R24 ;  /* 0x0000001800037305 */ /* 0x000e64000021f100 */
[----:B-1----:R1:W-:Y:S01]  /*8d70*/  STG.E.U16 [R8.64], R3 ;  /* 0x0000000308007986 */ /* 0x0023e2000c101524 */
[----:B------:R-:W-:Y:S05]  /*8d80*/  BRA `(.L_x_26743) ;  /* 0x00000e3000007947 */ /* 0x000fea0003800000 */
.L_x_26745:
        /* <DEDUP_REMOVED lines=10> */
.L_x_26752:
[----:B------:R-:W-:Y:S01]  /*8e30*/  PRMT R0, RZ, 0x5410, R24 ;  /* 0x00005410ff007816 */ /* 0x000fe20000000018 */
[----:B------:R-:W-:-:S03]  /*8e40*/  IMAD.MOV.U32 R23, RZ, RZ, R25 ;  /* 0x000000ffff177224 */ /* 0x000fc600078e0019 */
[----:B------:R-:W-:-:S05]  /*8e50*/  F2FP.PACK_AB R0, RZ, R0 ;  /* 0x00000000ff00723e */ /* 0x000fca00000000ff */
[----:B------:R1:W-:Y:S01]  /*8e60*/  STG.E.U16 [R8.64], R0 ;  /* 0x0000000008007986 */ /* 0x0003e2000c101524 */
[----:B------:R-:W-:Y:S05]  /*8e70*/  BRA `(.L_x_26743) ;  /* 0x00000d4000007947 */ /* 0x000fea0003800000 */
.L_x_26751:
        /* <DEDUP_REMOVED lines=11> */
.L_x_26754:
[----:B------:R-:W-:Y:S01]  /*8f30*/  PRMT R24, RZ, 0x5410, R24 ;  /* 0x00005410ff187816 */ /* 0x000fe20000000018 */
[----:B------:R-:W-:-:S03]  /*8f40*/  IMAD.MOV.U32 R23, RZ, RZ, R25 ;  /* 0x000000ffff177224 */ /* 0x000fc600078e0019 */
[----:B------:R-:W-:-:S04]  /*8f50*/  F2FP.PACK_AB R3, RZ, R24 ;  /* 0x00000018ff03723e */ /* 0x000fc800000000ff */
[----:B------:R-:W-:-:S05]  /*8f60*/  PRMT R3, R3, 0x5410, RZ ;  /* 0x0000541003037816 */ /* 0x000fca00000000ff */
[----:B------:R1:W-:Y:S01]  /*8f70*/  STG.E [R8.64], R3 ;  /* 0x0000000308007986 */ /* 0x0003e2000c101924 */
[----:B------:R-:W-:Y:S05]  /*8f80*/  BRA `(.L_x_26743) ;  /* 0x00000c3000007947 */ /* 0x000fea0003800000 */
.L_x_26753:
[----:B0-----:R-:W-:Y:S01]  /*8f90*/  PRMT R4, RZ, 0x5410, R24 ;  /* 0x00005410ff047816 */ /* 0x001fe20000000018 */
[----:B------:R-:W-:-:S04]  /*8fa0*/  IMAD.MOV.U32 R23, RZ, RZ, R25 ;  /* 0x000000ffff177224 */ /* 0x000fc800078e0019 */
[----:B------:R-:W-:-:S06]  /*8fb0*/  FMUL.FTZ R4, R4, 1 ;  /* 0x3f80000004047820 */ /* 0x000fcc0000410000 */
[----:B------:R-:W0:Y:S02]  /*8fc0*/  F2F.F64.F32 R4, R4 ;  /* 0x0000000400047310 */ /* 0x000e240000201800 */
[----:B0-----:R0:W-:Y:S01]  /*8fd0*/  STG.E.64 [R8.64], R4 ;  /* 0x0000000408007986 */ /* 0x0011e2000c101b24 */
[----:B------:R-:W-:Y:S05]  /*8fe0*/  BRA `(.L_x_26743) ;  /* 0x00000bd000007947 */ /* 0x000fea0003800000 */
.L_x_26744:
        /* <DEDUP_REMOVED lines=14> */
.L_x_26757:
[----:B------:R-:W-:Y:S01]  /*90d0*/  PRMT R24, RZ, 0x5410, R24 ;  /* 0x00005410ff187816 */ /* 0x000fe20000000018 */
[----:B------:R-:W-:Y:S01]  /*90e0*/  CS2R R6, SRZ ;  /* 0x0000000000067805 */ /* 0x000fe2000001ff00 */
[----:B------:R-:W-:-:S03]  /*90f0*/  IMAD.MOV.U32 R23, RZ, RZ, R25 ;  /* 0x000000ffff177224 */ /* 0x000fc600078e0019 */
[----:B0-----:R-:W-:-:S06]  /*9100*/  FMUL.FTZ R4, R24, 1 ;  /* 0x3f80000018047820 */ /* 0x001fcc0000410000 */
[----:B------:R-:W0:Y:S02]  /*9110*/  F2F.F64.F32 R4, R4 ;  /* 0x0000000400047310 */ /* 0x000e240000201800 */
[----:B0-----:R0:W-:Y:S01]  /*9120*/  STG.E.128 [R8.64], R4 ;  /* 0x0000000408007986 */ /* 0x0011e2000c101d24 */
[----:B------:R-:W-:Y:S05]  /*9130*/  BRA `(.L_x_26743) ;  /* 0x00000a8000007947 */ /* 0x000fea0003800000 */
.L_x_26756:
        /* <DEDUP_REMOVED lines=21> */
.L_x_26761:
[----:B------:R-:W-:Y:S05]  /*9290*/  BSYNC B0 ;  /* 0x0000000000007941 */ /* 0x000fea0003800000 */
.L_x_26760:
[----:B------:R-:W-:Y:S01]  /*92a0*/  LOP3.LUT R5, R0, R5, RZ, 0xfc, !PT ;  /* 0x0000000500057212 */ /* 0x000fe200078efcff */
[----:B------:R-:W-:-:S04]  /*92b0*/  IMAD.MOV.U32 R23, RZ, RZ, R25 ;  /* 0x000000ffff177224 */ /* 0x000fc800078e0019 */
[----:B------:R0:W-:Y:S01]  /*92c0*/  STG.E.U8 [R8.64], R5 ;  /* 0x0000000508007986 */ /* 0x0001e2000c101124 */
[----:B------:R-:W-:Y:S05]  /*92d0*/  BRA `(.L_x_26743) ;  /* 0x000008e000007947 */ /* 0x000fea0003800000 */
.L_x_26759:
        /* <DEDUP_REMOVED lines=13> */
.L_x_26763:
[----:B------:R-:W-:Y:S01]  /*93b0*/  IMAD.MOV.U32 R0, RZ, RZ, 0x7f ;  /* 0x0000007fff007424 */ /* 0x000fe200078e00ff */
[----:B------:R-:W-:-:S04]  /*93c0*/  ISETP.GT.U32.AND P0, PT, R3, 0x7f800000, PT ;  /* 0x7f8000000300780c */ /* 0x000fc80003f04070 */
[----:B------:R-:W-:-:S04]  /*93d0*/  SEL R0, R0, 0x7c, P0 ;  /* 0x0000007c00007807 */ /* 0x000fc80000000000 */
.L_x_26764:
[----:B------:R-:W-:Y:S05]  /*93e0*/  BSYNC B0 ;  /* 0x0000000000007941 */ /* 0x000fea0003800000 */
.L_x_26762:
[----:B------:R-:W-:Y:S01]  /*93f0*/  LOP3.LUT R3, R5, 0x80000000, RZ, 0xc0, !PT ;  /* 0x8000000005037812 */ /* 0x000fe200078ec0ff */
[----:B------:R-:W-:-:S03]  /*9400*/  IMAD.MOV.U32 R23, RZ, RZ, R25 ;  /* 0x000000ffff177224 */ /* 0x000fc600078e0019 */
[----:B------:R-:W-:-:S04]  /*9410*/  SHF.R.U32.HI R3, RZ, 0x18, R3 ;  /* 0x00000018ff037819 */ /* 0x000fc80000011603 */
[----:B------:R-:W-:-:S05]  /*9420*/  LOP3.LUT R3, R0, R3, RZ, 0xfc, !PT ;  /* 0x0000000300037212 */ /* 0x000fca00078efcff */
[----:B------:R0:W-:Y:S01]  /*9430*/  STG.E.U8 [R8.64], R3 ;  /* 0x0000000308007986 */ /* 0x0001e2000c101124 */
[----:B------:R-:W-:Y:S05]  /*9440*/  BRA `(.L_x_26743) ;  /* 0x0000077000007947 */ /* 0x000fea0003800000 */
.L_x_26758:
[----:B------:R1:W-:Y:S01]  /*9450*/  STG.E.U16 [R8.64], R24 ;  /* 0x0000001808007986 */ /* 0x0003e2000c101524 */
[----:B------:R-:W-:Y:S01]  /*9460*/  IMAD.MOV.U32 R23, RZ, RZ, R25 ;  /* 0x000000ffff177224 */ /* 0x000fe200078e0019 */
[----:B------:R-:W-:Y:S05]  /*9470*/  BRA `(.L_x_26743) ;  /* 0x0000074000007947 */ /* 0x000fea0003800000 */
.L_x_26755:
        /* <DEDUP_REMOVED lines=13> */
.L_x_26767:
        /* <DEDUP_REMOVED lines=17> */
.L_x_26770:
[----:B------:R-:W-:-:S04]  /*9660*/  LOP3.LUT R3, R5, 0x80000000, RZ, 0xc0, !PT ;  /* 0x8000000005037812 */ /* 0x000fc800078ec0ff */
[----:B------:R-:W-:-:S04]  /*9670*/  SHF.R.U32.HI R3, RZ, 0x18, R3 ;  /* 0x00000018ff037819 */ /* 0x000fc80000011603 */
[----:B------:R-:W-:-:S04]  /*9680*/  LOP3.LUT R0, R0, R3, RZ, 0xfc, !PT ;  /* 0x0000000300007212 */ /* 0x000fc800078efcff */
[----:B------:R-:W-:Y:S02]  /*9690*/  PRMT R4, R0, 0x7610, R4 ;  /* 0x0000761000047816 */ /* 0x000fe40000000004 */
.L_x_26769:
[----:B------:R-:W-:Y:S05]  /*96a0*/  BSYNC B0 ;  /* 0x0000000000007941 */ /* 0x000fea0003800000 */
.L_x_26768:
[----:B------:R0:W-:Y:S01]  /*96b0*/  STG.E.U8 [R8.64], R4 ;  /* 0x0000000408007986 */ /* 0x0001e2000c101124 */
[----:B------:R-:W-:Y:S01]  /*96c0*/  IMAD.MOV.U32 R23, RZ, RZ, R25 ;  /* 0x000000ffff177224 */ /* 0x000fe200078e0019 */
[----:B------:R-:W-:Y:S05]  /*96d0*/  BRA `(.L_x_26743) ;  /* 0x000004e000007947 */ /* 0x000fea0003800000 */
.L_x_26766:
        /* <DEDUP_REMOVED lines=17> */
.L_x_26773:
[----:B------:R-:W-:-:S04]  /*97f0*/  LOP3.LUT R3, R5, 0x80000000, RZ, 0xc0, !PT ;  /* 0x8000000005037812 */ /* 0x000fc800078ec0ff */
[----:B------:R-:W-:-:S04]  /*9800*/  SHF.R.U32.HI R3, RZ, 0x18, R3 ;  /* 0x00000018ff037819 */ /* 0x000fc80000011603 */
[----:B------:R-:W-:-:S04]  /*9810*/  LOP3.LUT R0, R0, R3, RZ, 0xfc, !PT ;  /* 0x0000000300007212 */ /* 0x000fc800078efcff */
[----:B------:R-:W-:Y:S02]  /*9820*/  PRMT R4, R0, 0x7610, R4 ;  /* 0x0000761000047816 */ /* 0x000fe40000000004 */
.L_x_26772:
[----:B------:R-:W-:Y:S05]  /*9830*/  BSYNC B0 ;  /* 0x0000000000007941 */ /* 0x000fea0003800000 */
.L_x_26771:
[----:B------:R0:W-:Y:S01]  /*9840*/  STG.E.U8 [R8.64], R4 ;  /* 0x0000000408007986 */ /* 0x0001e2000c101124 */
[----:B------:R-:W-:Y:S01]  /*9850*/  IMAD.MOV.U32 R23, RZ, RZ, R25 ;  /* 0x000000ffff177224 */ /* 0x000fe200078e0019 */
[----:B------:R-:W-:Y:S05]  /*9860*/  BRA `(.L_x_26743) ;  /* 0x0000035000007947 */ /* 0x000fea0003800000 */
.L_x_26765:
        /* <DEDUP_REMOVED lines=23> */
.L_x_26748:
        /* <DEDUP_REMOVED lines=21> */
.L_x_26775:
[----:B0-----:R-:W-:Y:S01]  /*9b30*/  PRMT R4, RZ, 0x5410, R24 ;  /* 0x00005410ff047816 */ /* 0x001fe20000000018 */
[----:B------:R-:W-:-:S05]  /*9b40*/  IMAD.MOV.U32 R23, RZ, RZ, R25 ;  /* 0x000000ffff177224 */ /* 0x000fca00078e0019 */
[----:B------:R-:W0:Y:S02]  /*9b50*/  F2I.U64.TRUNC R4, R4 ;  /* 0x0000000400047311 */ /* 0x000e24000020d800 */
[----:B0-----:R0:W-:Y:S01]  /*9b60*/  STG.E.64 [R8.64], R4 ;  /* 0x0000000408007986 */ /* 0x0011e2000c101b24 */
[----:B------:R-:W-:Y:S05]  /*9b70*/  BRA `(.L_x_26743) ;  /* 0x0000004000007947 */ /* 0x000fea0003800000 */
.L_x_26774:
[----:B------:R-:W-:Y:S01]  /*9b80*/  PRMT R24, RZ, 0x5410, R24 ;  /* 0x00005410ff187816 */ /* 0x000fe20000000018 */
[----:B------:R-:W-:-:S03]  /*9b90*/  IMAD.MOV.U32 R23, RZ, RZ, R25 ;  /* 0x000000ffff177224 */ /* 0x000fc600078e0019 */
[----:B------:R-:W1:Y:S02]  /*9ba0*/  F2I.FTZ.U32.TRUNC.NTZ R3, R24 ;  /* 0x0000001800037305 */ /* 0x000e64000021f000 */
[----:B-1----:R1:W-:Y:S02]  /*9bb0*/  STG.E [R8.64], R3 ;  /* 0x0000000308007986 */ /* 0x0023e4000c101924 */
.L_x_26743:
[----:B------:R-:W-:Y:S05]  /*9bc0*/  BSYNC B6 ;  /* 0x0000000000067941 */ /* 0x000fea0003800000 */
.L_x_26742:
        /* <DEDUP_REMOVED lines=23> */
.L_x_26781:
[----:B------:R-:W-:-:S06]  /*9d40*/  PRMT R5, RZ, 0x5410, R22 ;  /* 0x00005410ff057816 */ /* 0x000fcc0000000016 */
[----:B------:R-:W0:Y:S02]  /*9d50*/  F2I.S64.TRUNC R4, R5 ;  /* 0x0000000500047311 */ /* 0x000e24000020d900 */
[----:B0-----:R0:W-:Y:S01]  /*9d60*/  STG.E.U8 [R8.64], R4 ;  /* 0x0000000408007986 */ /* 0x0011e2000c101124 */
[----:B------:R-:W-:Y:S05]  /*9d70*/  BRA `(.L_x_26783) ;  /* 0x00000e4000007947 */ /* 0x000fea0003800000 */
.L_x_26780:
        /* <DEDUP_REMOVED lines=10> */
.L_x_26785:
[----:B------:R-:W-:-:S04]  /*9e20*/  PRMT R22, RZ, 0x5410, R22 ;  /* 0x00005410ff167816 */ /* 0x000fc80000000016 */
[----:B------:R-:W0:Y:S02]  /*9e30*/  F2I.FTZ.TRUNC.NTZ R3, R22 ;  /* 0x0000001600037305 */ /* 0x000e24000021f100 */
[----:B0-----:R0:W-:Y:S01]  /*9e40*/  STG.E [R8.64], R3 ;  /* 0x0000000308007986 */ /* 0x0011e2000c101924 */
[----:B------:R-:W-:Y:S05]  /*9e50*/  BRA `(.L_x_26783) ;  /* 0x00000d6000007947 */ /* 0x000fea0003800000 */
.L_x_26784:
[----:B------:R-:W-:-:S04]  /*9e60*/  PRMT R22, RZ, 0x5410, R22 ;  /* 0x00005410ff167816 */ /* 0x000fc80000000016 */
[----:B------:R-:W0:Y:S02]  /*9e70*/  F2I.FTZ.TRUNC.NTZ R3, R22 ;  /* 0x0000001600037305 */ /* 0x000e24000021f100 */
[----:B0-----:R0:W-:Y:S01]  /*9e80*/  STG.E.U16 [R8.64], R3 ;  /* 0x0000000308007986 */ /* 0x0011e2000c101524 */
[----:B------:R-:W-:Y:S05]  /*9e90*/  BRA `(.L_x_26783) ;  /* 0x00000d2000007947 */ /* 0x000fea0003800000 */
.L_x_26779:
        /* <DEDUP_REMOVED lines=9> */
.L_x_26787:
[----:B------:R-:W-:-:S04]  /*9f30*/  PRMT R0, RZ, 0x5410, R22 ;  /* 0x00005410ff007816 */ /* 0x000fc80000000016 */
[----:B------:R-:W-:-:S05]  /*9f40*/  F2FP.PACK_AB R0, RZ, R0 ;  /* 0x00000000ff00723e */ /* 0x000fca00000000ff */
[----:B------:R0:W-:Y:S01]  /*9f50*/  STG.E.U16 [R8.64], R0 ;  /* 0x0000000008007986 */ /* 0x0001e2000c101524 */
[----:B------:R-:W-:Y:S05]  /*9f60*/  BRA `(.L_x_26783) ;  /* 0x00000c5000007947 */ /* 0x000fea0003800000 */
.L_x_26786:
        /* <DEDUP_REMOVED lines=10> */
.L_x_26789:
[----:B------:R-:W-:-:S04]  /*a010*/  PRMT R22, RZ, 0x5410, R22 ;  /* 0x00005410ff167816 */ /* 0x000fc80000000016 */
[----:B------:R-:W-:-:S04]  /*a020*/  F2FP.PACK_AB R3, RZ, R22 ;  /* 0x00000016ff03723e */ /* 0x000fc800000000ff */
[----:B------:R-:W-:-:S05]  /*a030*/  PRMT R3, R3, 0x5410, RZ ;  /* 0x0000541003037816 */ /* 0x000fca00000000ff */
[----:B------:R0:W-:Y:S01]  /*a040*/  STG.E [R8.64], R3 ;  /* 0x0000000308007986 */ /* 0x0001e2000c101924 */
[----:B------:R-:W-:Y:S05]  /*a050*/  BRA `(.L_x_26783) ;  /* 0x00000b6000007947 */ /* 0x000fea0003800000 */
.L_x_26788:
[----:B------:R-:W-:-:S05]  /*a060*/  PRMT R4, RZ, 0x5410, R22 ;  /* 0x00005410ff047816 */ /* 0x000fca0000000016 */
[----:B------:R-:W-:-:S06]  /*a070*/  FMUL.FTZ R4, R4, 1 ;  /* 0x3f80000004047820 */ /* 0x000fcc0000410000 */
[----:B------:R-:W0:Y:S02]  /*a080*/  F2F.F64.F32 R4, R4 ;  /* 0x0000000400047310 */ /* 0x000e240000201800 */
[----:B0-----:R0:W-:Y:S01]  /*a090*/  STG.E.64 [R8.64], R4 ;  /* 0x0000000408007986 */ /* 0x0011e2000c101b24 */
[----:B------:R-:W-:Y:S05]  /*a0a0*/  BRA `(.L_x_26783) ;  /* 0x00000b1000007947 */ /* 0x000fea0003800000 */
.L_x_26778:
        /* <DEDUP_REMOVED lines=13> */
.L_x_26792:
[----:B------:R-:W-:Y:S01]  /*a180*/  PRMT R22, RZ, 0x5410, R22 ;  /* 0x00005410ff167816 */ /* 0x000fe20000000016 */
[----:B------:R-:W-:-:S04]  /*a190*/  CS2R R6, SRZ ;  /* 0x0000000000067805 */ /* 0x000fc8000001ff00 */
[----:B------:R-:W-:-:S06]  /*a1a0*/  FMUL.FTZ R4, R22, 1 ;  /* 0x3f80000016047820 */ /* 0x000fcc0000410000 */
[----:B------:R-:W0:Y:S02]  /*a1b0*/  F2F.F64.F32 R4, R4 ;  /* 0x0000000400047310 */ /* 0x000e240000201800 */
[----:B0-----:R0:W-:Y:S01]  /*a1c0*/  STG.E.128 [R8.64], R4 ;  /* 0x0000000408007986 */ /* 0x0011e2000c101d24 */
[----:B------:R-:W-:Y:S05]  /*a1d0*/  BRA `(.L_x_26783) ;  /* 0x000009e000007947 */ /* 0x000fea0003800000 */
.L_x_26791:
        /* <DEDUP_REMOVED lines=21> */
.L_x_26796:
[----:B------:R-:W-:Y:S05]  /*a330*/  BSYNC B0 ;  /* 0x0000000000007941 */ /* 0x000fea0003800000 */
.L_x_26795:
[----:B------:R-:W-:-:S05]  /*a340*/  LOP3.LUT R5, R0, R5, RZ, 0xfc, !PT ;  /* 0x0000000500057212 */ /* 0x000fca00078efcff */
[----:B------:R0:W-:Y:S01]  /*a350*/  STG.E.U8 [R8.64], R5 ;  /* 0x0000000508007986 */ /* 0x0001e2000c101124 */
[----:B------:R-:W-:Y:S05]  /*a360*/  BRA `(.L_x_26783) ;  /* 0x0000085000007947 */ /* 0x000fea0003800000 */
.L_x_26794:
        /* <DEDUP_REMOVED lines=13> */
.L_x_26798:
[----:B------:R-:W-:Y:S01]  /*a440*/  IMAD.MOV.U32 R0, RZ, RZ, 0x7f ;  /* 0x0000007fff007424 */ /* 0x000fe200078e00ff */
[----:B------:R-:W-:-:S04]  /*a450*/  ISETP.GT.U32.AND P0, PT, R3, 0x7f800000, PT ;  /* 0x7f8000000300780c */ /* 0x000fc80003f04070 */
[----:B------:R-:W-:-:S04]  /*a460*/  SEL R0, R0, 0x7c, P0 ;  /* 0x0000007c00007807 */ /* 0x000fc80000000000 */
.L_x_26799:
[----:B------:R-:W-:Y:S05]  /*a470*/  BSYNC B0 ;  /* 0x0000000000007941 */ /* 0x000fea0003800000 */
.L_x_26797:
[----:B------:R-:W-:-:S04]  /*a480*/  LOP3.LUT R3, R5, 0x80000000, RZ, 0xc0, !PT ;  /* 0x8000000005037812 */ /* 0x000fc800078ec0ff */
[----:B------:R-:W-:-:S04]  /*a490*/  SHF.R.U32.HI R3, RZ, 0x18, R3 ;  /* 0x00000018ff037819 */ /* 0x000fc80000011603 */
[----:B------:R-:W-:-:S05]  /*a4a0*/  LOP3.LUT R3, R0, R3, RZ, 0xfc, !PT ;  /* 0x0000000300037212 */ /* 0x000fca00078efcff */
[----:B------:R0:W-:Y:S01]  /*a4b0*/  STG.E.U8 [R8.64], R3 ;  /* 0x0000000308007986 */ /* 0x0001e2000c101124 */
[----:B------:R-:W-:Y:S05]  /*a4c0*/  BRA `(.L_x_26783) ;  /* 0x000006f000007947 */ /* 0x000fea0003800000 */
.L_x_26793:
[----:B------:R0:W-:Y:S01]  /*a4d0*/  STG.E.U16 [R8.64], R22 ;  /* 0x0000001608007986 */ /* 0x0001e2000c101524 */
[----:B------:R-:W-:Y:S05]  /*a4e0*/  BRA `(.L_x_26783) ;  /* 0x000006d000007947 */ /* 0x000fea0003800000 */
.L_x_26790:
        /* <DEDUP_REMOVED lines=12> */
.L_x_26802:
        /* <DEDUP_REMOVED lines=17> */
.L_x_26805:
[----:B------:R-:W-:-:S04]  /*a6c0*/  LOP3.LUT R3, R5, 0x80000000, RZ, 0xc0, !PT ;  /* 0x8000000005037812 */ /* 0x000fc800078ec0ff */
[----:B------:R-:W-:-:S04]  /*a6d0*/  SHF.R.U32.HI R3, RZ, 0x18, R3 ;  /* 0x00000018ff037819 */ /* 0x000fc80000011603 */
[----:B------:R-:W-:-:S04]  /*a6e0*/  LOP3.LUT R0, R0, R3, RZ, 0xfc, !PT ;  /* 0x0000000300007212 */ /* 0x000fc800078efcff */
[----:B------:R-:W-:Y:S02]  /*a6f0*/  PRMT R4, R0, 0x7610, R4 ;  /* 0x0000761000047816 */ /* 0x000fe40000000004 */
.L_x_26804:
[----:B------:R-:W-:Y:S05]  /*a700*/  BSYNC B0 ;  /* 0x0000000000007941 */ /* 0x000fea0003800000 */
.L_x_26803:
[----:B------:R0:W-:Y:S01]  /*a710*/  STG.E.U8 [R8.64], R4 ;  /* 0x0000000408007986 */ /* 0x0001e2000c101124 */
[----:B------:R-:W-:Y:S05]  /*a720*/  BRA `(.L_x_26783) ;  /* 0x0000049000007947 */ /* 0x000fea0003800000 */
.L_x_26801:
        /* <DEDUP_REMOVED lines=17> */
.L_x_26808:
[----:B------:R-:W-:-:S04]  /*a840*/  LOP3.LUT R3, R5, 0x80000000, RZ, 0xc0, !PT ;  /* 0x8000000005037812 */ /* 0x000fc800078ec0ff */
[----:B------:R-:W-:-:S04]  /*a850*/  SHF.R.U32.HI R3, RZ, 0x18, R3 ;  /* 0x00000018ff037819 */ /* 0x000fc80000011603 */
[----:B------:R-:W-:-:S04]  /*a860*/  LOP3.LUT R0, R0, R3, RZ, 0xfc, !PT ;  /* 0x0000000300007212 */ /* 0x000fc800078efcff */
[----:B------:R-:W-:Y:S02]  /*a870*/  PRMT R4, R0, 0x7610, R4 ;  /* 0x0000761000047816 */ /* 0x000fe40000000004 */
.L_x_26807:
[----:B------:R-:W-:Y:S05]  /*a880*/  BSYNC B0 ;  /* 0x0000000000007941 */ /* 0x000fea0003800000 */
.L_x_26806:
[----:B------:R0:W-:Y:S01]  /*a890*/  STG.E.U8 [R8.64], R4 ;  /* 0x0000000408007986 */ /* 0x0001e2000c101124 */
[----:B------:R-:W-:Y:S05]  /*a8a0*/  BRA `(.L_x_26783) ;  /* 0x0000031000007947 */ /* 0x000fea0003800000 */
.L_x_26800:
        /* <DEDUP_REMOVED lines=22> */
.L_x_26782:
        /* <DEDUP_REMOVED lines=20> */
.L_x_26810:
[----:B------:R-:W-:-:S06]  /*ab50*/  PRMT R4, RZ, 0x5410, R22 ;  /* 0x00005410ff047816 */ /* 0x000fcc0000000016 */
[----:B------:R-:W0:Y:S02]  /*ab60*/  F2I.U64.TRUNC R4, R4 ;  /* 0x0000000400047311 */ /* 0x000e24000020d800 */
[----:B0-----:R0:W-:Y:S01]  /*ab70*/  STG.E.64 [R8.64], R4 ;  /* 0x0000000408007986 */ /* 0x0011e2000c101b24 */
[----:B------:R-:W-:Y:S05]  /*ab80*/  BRA `(.L_x_26783) ;  /* 0x0000003000007947 */ /* 0x000fea0003800000 */
.L_x_26809:
[----:B------:R-:W-:-:S04]  /*ab90*/  PRMT R22, RZ, 0x5410, R22 ;  /* 0x00005410ff167816 */ /* 0x000fc80000000016 */
[----:B------:R-:W0:Y:S02]  /*aba0*/  F2I.FTZ.U32.TRUNC.NTZ R3, R22 ;  /* 0x0000001600037305 */ /* 0x000e24000021f000 */
[----:B0-----:R0:W-:Y:S02]  /*abb0*/  STG.E [R8.64], R3 ;  /* 0x0000000308007986 */ /* 0x0011e4000c101924 */
.L_x_26783:
        /* <DEDUP_REMOVED lines=23> */
.L_x_26814:
[----:B------:R-:W-:-:S06]  /*ad30*/  PRMT R5, RZ, 0x5410, R17 ;  /* 0x00005410ff057816 */ /* 0x000fcc0000000011 */
[----:B------:R-:W0:Y:S02]  /*ad40*/  F2I.S64.TRUNC R4, R5 ;  /* 0x0000000500047311 */ /* 0x000e24000020d900 */
[----:B0-----:R0:W-:Y:S01]  /*ad50*/  STG.E.U8 [R8.64], R4 ;  /* 0x0000000408007986 */ /* 0x0011e2000c101124 */
[----:B------:R-:W-:Y:S05]  /*ad60*/  BRA `(.L_x_26816) ;  /* 0x00000e4000007947 */ /* 0x000fea0003800000 */
.L_x_26813:
        /* <DEDUP_REMOVED lines=10> */
.L_x_26818:
[----:B------:R-:W-:-:S06]  /*ae10*/  PRMT R17, RZ, 0x5410, R17 ;  /* 0x00005410ff117816 */ /* 0x000fcc0000000011 */
[----:B------:R-:W0:Y:S02]  /*ae20*/  F2I.FTZ.TRUNC.NTZ R17, R17 ;  /* 0x0000001100117305 */ /* 0x000e24000021f100 */
[----:B0-----:R0:W-:Y:S01]  /*ae30*/  STG.E [R8.64], R17 ;  /* 0x0000001108007986 */ /* 0x0011e2000c101924 */
[----:B------:R-:W-:Y:S05]  /*ae40*/  BRA `(.L_x_26816) ;  /* 0x00000d6000007947 */ /* 0x000fea0003800000 */
.L_x_26817:
[----:B------:R-:W-:-:S06]  /*ae50*/  PRMT R17, RZ, 0x5410, R17 ;  /* 0x00005410ff117816 */ /* 0x000fcc0000000011 */
[----:B------:R-:W0:Y:S02]  /*ae60*/  F2I.FTZ.TRUNC.NTZ R17, R17 ;  /* 0x0000001100117305 */ /* 0x000e24000021f100 */
[----:B0-----:R0:W-:Y:S01]  /*ae70*/  STG.E.U16 [R8.64], R17 ;  /* 0x0000001108007986 */ /* 0x0011e2000c101524 */
[----:B------:R-:W-:Y:S05]  /*ae80*/  BRA `(.L_x_26816) ;  /* 0x00000d2000007947 */ /* 0x000fea0003800000 */
.L_x_26812:
        /* <DEDUP_REMOVED lines=9> */
.L_x_26820:
[----:B------:R-:W-:-:S04]  /*af20*/  PRMT R0, RZ, 0x5410, R17 ;  /* 0x00005410ff007816 */ /* 0x000fc80000000011 */
[----:B------:R-:W-:-:S05]  /*af30*/  F2FP.PACK_AB R0, RZ, R0 ;  /* 0x00000000ff00723e */ /* 0x000fca00000000ff */
[----:B------:R0:W-:Y:S01]  /*af40*/  STG.E.U16 [R8.64], R0 ;  /* 0x0000000008007986 */ /* 0x0001e2000c101524 */
[----:B------:R-:W-:Y:S05]  /*af50*/  BRA `(.L_x_26816) ;  /* 0x00000c5000007947 */ /* 0x000fea0003800000 */
.L_x_26819:
        /* <DEDUP_REMOVED lines=10> */
.L_x_26822:
[----:B------:R-:W-:-:S04]  /*b000*/  PRMT R17, RZ, 0x5410, R17 ;  /* 0x00005410ff117816 */ /* 0x000fc80000000011 */
[----:B------:R-:W-:-:S04]  /*b010*/  F2FP.PACK_AB R3, RZ, R17 ;  /* 0x00000011ff03723e */ /* 0x000fc800000000ff */
[----:B------:R-:W-:-:S05]  /*b020*/  PRMT R3, R3, 0x5410, RZ ;  /* 0x0000541003037816 */ /* 0x000fca00000000ff */
[----:B------:R0:W-:Y:S01]  /*b030*/  STG.E [R8.64], R3 ;  /* 0x0000000308007986 */ /* 0x0001e2000c101924 */
[----:B------:R-:W-:Y:S05]  /*b040*/  BRA `(.L_x_26816) ;  /* 0x00000b6000007947 */ /* 0x000fea0003800000 */
.L_x_26821:
[----:B------:R-:W-:-:S05]  /*b050*/  PRMT R4, RZ, 0x5410, R17 ;  /* 0x00005410ff047816 */ /* 0x000fca0000000011 */
[----:B------:R-:W-:-:S06]  /*b060*/  FMUL.FTZ R4, R4, 1 ;  /* 0x3f80000004047820 */ /* 0x000fcc0000410000 */
[----:B------:R-:W0:Y:S02]  /*b070*/  F2F.F64.F32 R4, R4 ;  /* 0x0000000400047310 */ /* 0x000e240000201800 */
[----:B0-----:R0:W-:Y:S01]  /*b080*/  STG.E.64 [R8.64], R4 ;  /* 0x0000000408007986 */ /* 0x0011e2000c101b24 */
[----:B------:R-:W-:Y:S05]  /*b090*/  BRA `(.L_x_26816) ;  /* 0x00000b1000007947 */ /* 0x000fea0003800000 */
.L_x_26811:
        /* <DEDUP_REMOVED lines=13> */
.L_x_26825:
[----:B------:R-:W-:Y:S01]  /*b170*/  PRMT R17, RZ, 0x5410, R17 ;  /* 0x00005410ff117816 */ /* 0x000fe20000000011 */
[----:B------:R-:W-:-:S04]  /*b180*/  CS2R R6, SRZ ;  /* 0x0000000000067805 */ /* 0x000fc8000001ff00 */
[----:B------:R-:W-:-:S06]  /*b190*/  FMUL.FTZ R4, R17, 1 ;  /* 0x3f80000011047820 */ /* 0x000fcc0000410000 */
[----:B------:R-:W0:Y:S02]  /*b1a0*/  F2F.F64.F32 R4, R4 ;  /* 0x0000000400047310 */ /* 0x000e240000201800 */
[----:B0-----:R0:W-:Y:S01]  /*b1b0*/  STG.E.128 [R8.64], R4 ;  /* 0x0000000408007986 */ /* 0x0011e2000c101d24 */
[----:B------:R-:W-:Y:S05]  /*b1c0*/  BRA `(.L_x_26816) ;  /* 0x000009e000007947 */ /* 0x000fea0003800000 */
.L_x_26824:
        /* <DEDUP_REMOVED lines=21> */
.L_x_26829:
[----:B------:R-:W-:Y:S05]  /*b320*/  BSYNC B0 ;  /* 0x0000000000007941 */ /* 0x000fea0003800000 */
.L_x_26828:
[----:B------:R-:W-:-:S05]  /*b330*/  LOP3.LUT R5, R0, R5, RZ, 0xfc, !PT ;  /* 0x0000000500057212 */ /* 0x000fca00078efcff */
[----:B------:R0:W-:Y:S01]  /*b340*/  STG.E.U8 [R8.64], R5 ;  /* 0x0000000508007986 */ /* 0x0001e2000c101124 */
[----:B------:R-:W-:Y:S05]  /*b350*/  BRA `(.L_x_26816) ;  /* 0x0000085000007947 */ /* 0x000fea0003800000 */
.L_x_26827:
        /* <DEDUP_REMOVED lines=13> */
.L_x_26831:
[----:B------:R-:W-:Y:S01]  /*b430*/  IMAD.MOV.U32 R0, RZ, RZ, 0x7f ;  /* 0x0000007fff007424 */ /* 0x000fe200078e00ff */
[----:B------:R-:W-:-:S04]  /*b440*/  ISETP.GT.U32.AND P0, PT, R3, 0x7f800000, PT ;  /* 0x7f8000000300780c */ /* 0x000fc80003f04070 */
[----:B------:R-:W-:-:S04]  /*b450*/  SEL R0, R0, 0x7c, P0 ;  /* 0x0000007c00007807 */ /* 0x000fc80000000000 */
.L_x_26832:
[----:B------:R-:W-:Y:S05]  /*b460*/  BSYNC B0 ;  /* 0x0000000000007941 */ /* 0x000fea0003800000 */
.L_x_26830:
[----:B------:R-:W-:-:S04]  /*b470*/  LOP3.LUT R3, R17, 0x80000000, RZ, 0xc0, !PT ;  /* 0x8000000011037812 */ /* 0x000fc800078ec0ff */
[----:B------:R-:W-:-:S04]  /*b480*/  SHF.R.U32.HI R3, RZ, 0x18, R3 ;  /* 0x00000018ff037819 */ /* 0x000fc80000011603 */
[----:B------:R-:W-:-:S05]  /*b490*/  LOP3.LUT R3, R0, R3, RZ, 0xfc, !PT ;  /* 0x0000000300037212 */ /* 0x000fca00078efcff */
[----:B------:R0:W-:Y:S01]  /*b4a0*/  STG.E.U8 [R8.64], R3 ;  /* 0x0000000308007986 */ /* 0x0001e2000c101124 */
[----:B------:R-:W-:Y:S05]  /*b4b0*/  BRA `(.L_x_26816) ;  /* 0x000006f000007947 */ /* 0x000fea0003800000 */
.L_x_26826:
[----:B------:R0:W-:Y:S01]  /*b4c0*/  STG.E.U16 [R8.64], R17 ;  /* 0x0000001108007986 */ /* 0x0001e2000c101524 */
[----:B------:R-:W-:Y:S05]  /*b4d0*/  BRA `(.L_x_26816) ;  /* 0x000006d000007947 */ /* 0x000fea0003800000 */
.L_x_26823:
        /* <DEDUP_REMOVED lines=12> */
.L_x_26835:
        /* <DEDUP_REMOVED lines=17> */
.L_x_26838:
[----:B------:R-:W-:-:S04]  /*b6b0*/  LOP3.LUT R3, R17, 0x80000000, RZ, 0xc0, !PT ;  /* 0x8000000011037812 */ /* 0x000fc800078ec0ff */
[----:B------:R-:W-:-:S04]  /*b6c0*/  SHF.R.U32.HI R3, RZ, 0x18, R3 ;  /* 0x00000018ff037819 */ /* 0x000fc80000011603 */
[----:B------:R-:W-:-:S04]  /*b6d0*/  LOP3.LUT R0, R0, R3, RZ, 0xfc, !PT ;  /* 0x0000000300007212 */ /* 0x000fc800078efcff */
[----:B------:R-:W-:Y:S02]  /*b6e0*/  PRMT R4, R0, 0x7610, R4 ;  /* 0x0000761000047816 */ /* 0x000fe40000000004 */
.L_x_26837:
[----:B------:R-:W-:Y:S05]  /*b6f0*/  BSYNC B0 ;  /* 0x0000000000007941 */ /* 0x000fea0003800000 */
.L_x_26836:
[----:B------:R0:W-:Y:S01]  /*b700*/  STG.E.U8 [R8.64], R4 ;  /* 0x0000000408007986 */ /* 0x0001e2000c101124 */
[----:B------:R-:W-:Y:S05]  /*b710*/  BRA `(.L_x_26816) ;  /* 0x0000049000007947 */ /* 0x000fea0003800000 */
.L_x_26834:
        /* <DEDUP_REMOVED lines=17> */
.L_x_26841:
[----:B------:R-:W-:-:S04]  /*b830*/  LOP3.LUT R3, R17, 0x80000000, RZ, 0xc0, !PT ;  /* 0x8000000011037812 */ /* 0x000fc800078ec0ff */
[----:B------:R-:W-:-:S04]  /*b840*/  SHF.R.U32.HI R3, RZ, 0x18, R3 ;  /* 0x00000018ff037819 */ /* 0x000fc80000011603 */
[----:B------:R-:W-:-:S04]  /*b850*/  LOP3.LUT R0, R0, R3, RZ, 0xfc, !PT ;  /* 0x0000000300007212 */ /* 0x000fc800078efcff */
[----:B------:R-:W-:Y:S02]  /*b860*/  PRMT R4, R0, 0x7610, R4 ;  /* 0x0000761000047816 */ /* 0x000fe40000000004 */
.L_x_26840:
[----:B------:R-:W-:Y:S05]  /*b870*/  BSYNC B0 ;  /* 0x0000000000007941 */ /* 0x000fea0003800000 */
.L_x_26839:
[----:B------:R0:W-:Y:S01]  /*b880*/  STG.E.U8 [R8.64], R4 ;  /* 0x0000000408007986 */ /* 0x0001e2000c101124 */
[----:B------:R-:W-:Y:S05]  /*b890*/  BRA `(.L_x_26816) ;  /* 0x0000031000007947 */ /* 0x000fea0003800000 */
.L_x_26833:
        /* <DEDUP_REMOVED lines=22> */
.L_x_26815:
        /* <DEDUP_REMOVED lines=20> */
.L_x_26843:
[----:B------:R-:W-:-:S06]  /*bb40*/  PRMT R4, RZ, 0x5410, R17 ;  /* 0x00005410ff047816 */ /* 0x000fcc0000000011 */
[----:B------:R-:W0:Y:S02]  /*bb50*/  F2I.U64.TRUNC R4, R4 ;  /* 0x0000000400047311 */ /* 0x000e24000020d800 */
[----:B0-----:R0:W-:Y:S01]  /*bb60*/  STG.E.64 [R8.64], R4 ;  /* 0x0000000408007986 */ /* 0x0011e2000c101b24 */
[----:B------:R-:W-:Y:S05]  /*bb70*/  BRA `(.L_x_26816) ;  /* 0x0000003000007947 */ /* 0x000fea0003800000 */
.L_x_26842:
[----:B------:R-:W-:-:S06]  /*bb80*/  PRMT R17, RZ, 0x5410, R17 ;  /* 0x00005410ff117816 */ /* 0x000fcc0000000011 */
[----:B------:R-:W0:Y:S02]  /*bb90*/  F2I.FTZ.U32.TRUNC.NTZ R17, R17 ;  /* 0x0000001100117305 */ /* 0x000e24000021f000 */
[----:B0-----:R0:W-:Y:S02]  /*bba0*/  STG.E [R8.64], R17 ;  /* 0x0000001108007986 */ /* 0x0011e4000c101924 */
.L_x_26816:
[----:B------:R-:W-:Y:S02]  /*bbb0*/  IADD3 R23, R23, 0x80, RZ ;  /* 0x0000008017177810 */ /* 0x000fe40007ffe0ff */
.L_x_26777:
[----:B------:R-:W-:Y:S05]  /*bbc0*/  BSYNC B6 ;  /* 0x0000000000067941 */ /* 0x000fea0003800000 */
.L_x_26776:
        /* <DEDUP_REMOVED lines=21> */
.L_x_26847:
[----:B------:R-:W-:-:S06]  /*bd20*/  PRMT R5, RZ, 0x5410, R18 ;  /* 0x00005410ff057816 */ /* 0x000fcc0000000012 */
[----:B------:R-:W0:Y:S02]  /*bd30*/  F2I.S64.TRUNC R4, R5 ;  /* 0x0000000500047311 */ /* 0x000e24000020d900 */
[----:B0-----:R-:W-:Y:S01]  /*bd40*/  STG.E.U8 [R2.64], R4 ;  /* 0x0000000402007986 */ /* 0x001fe2000c101124 */
[----:B------:R-:W-:Y:S05]  /*bd50*/  EXIT ;  /* 0x000000000000794d */ /* 0x000fea0003800000 */
.L_x_26846:
        /* <DEDUP_REMOVED lines=10> */
.L_x_26850:
[----:B------:R-:W-:-:S04]  /*be00*/  PRMT R18, RZ, 0x5410, R18 ;  /* 0x00005410ff127816 */ /* 0x000fc80000000012 */
[----:B------:R-:W0:Y:S02]  /*be10*/  F2I.FTZ.TRUNC.NTZ R5, R18 ;  /* 0x0000001200057305 */ /* 0x000e24000021f100 */
[----:B0-----:R-:W-:Y:S01]  /*be20*/  STG.E [R2.64], R5 ;  /* 0x0000000502007986 */ /* 0x001fe2000c101924 */
[----:B------:R-:W-:Y:S05]  /*be30*/  EXIT ;  /* 0x000000000000794d */ /* 0x000fea0003800000 */
.L_x_26849:
[----:B------:R-:W-:-:S04]  /*be40*/  PRMT R18, RZ, 0x5410, R18 ;  /* 0x00005410ff127816 */ /* 0x000fc80000000012 */
[----:B------:R-:W0:Y:S02]  /*be50*/  F2I.FTZ.TRUNC.NTZ R5, R18 ;  /* 0x0000001200057305 */ /* 0x000e24000021f100 */
[----:B0-----:R-:W-:Y:S01]  /*be60*/  STG.E.U16 [R2.64], R5 ;  /* 0x0000000502007986 */ /* 0x001fe2000c101524 */
[----:B------:R-:W-:Y:S05]  /*be70*/  EXIT ;  /* 0x000000000000794d */ /* 0x000fea0003800000 */
.L_x_26845:
        /* <DEDUP_REMOVED lines=9> */
.L_x_26852:
[----:B------:R-:W-:-:S04]  /*bf10*/  PRMT R0, RZ, 0x5410, R18 ;  /* 0x00005410ff007816 */ /* 0x000fc80000000012 */
[----:B------:R-:W-:-:S05]  /*bf20*/  F2FP.PACK_AB R0, RZ, R0 ;  /* 0x00000000ff00723e */ /* 0x000fca00000000ff */
[----:B------:R-:W-:Y:S01]  /*bf30*/  STG.E.U16 [R2.64], R0 ;  /* 0x0000000002007986 */ /* 0x000fe2000c101524 */
[----:B------:R-:W-:Y:S05]  /*bf40*/  EXIT ;  /* 0x000000000000794d */ /* 0x000fea0003800000 */
.L_x_26851:
        /* <DEDUP_REMOVED lines=10> */
.L_x_26854:
[----:B------:R-:W-:-:S04]  /*bff0*/  PRMT R18, RZ, 0x5410, R18 ;  /* 0x00005410ff127816 */ /* 0x000fc80000000012 */
[----:B------:R-:W-:-:S04]  /*c000*/  F2FP.PACK_AB R5, RZ, R18 ;  /* 0x00000012ff05723e */ /* 0x000fc800000000ff */
[----:B------:R-:W-:-:S05]  /*c010*/  PRMT R5, R5, 0x5410, RZ ;  /* 0x0000541005057816 */ /* 0x000fca00000000ff */
[----:B------:R-:W-:Y:S01]  /*c020*/  STG.E [R2.64], R5 ;  /* 0x0000000502007986 */ /* 0x000fe2000c101924 */
[----:B------:R-:W-:Y:S05]  /*c030*/  EXIT ;  /* 0x000000000000794d */ /* 0x000fea0003800000 */
.L_x_26853:
[----:B------:R-:W-:-:S05]  /*c040*/  PRMT R4, RZ, 0x5410, R18 ;  /* 0x00005410ff047816 */ /* 0x000fca0000000012 */
[----:B------:R-:W-:-:S06]  /*c050*/  FMUL.FTZ R4, R4, 1 ;  /* 0x3f80000004047820 */ /* 0x000fcc0000410000 */
[----:B------:R-:W0:Y:S02]  /*c060*/  F2F.F64.F32 R4, R4 ;  /* 0x0000000400047310 */ /* 0x000e240000201800 */
[----:B0-----:R-:W-:Y:S01]  /*c070*/  STG.E.64 [R2.64], R4 ;  /* 0x0000000402007986 */ /* 0x001fe2000c101b24 */
[----:B------:R-:W-:Y:S05]  /*c080*/  EXIT ;  /* 0x000000000000794d */ /* 0x000fea0003800000 */
.L_x_26844:
        /* <DEDUP_REMOVED lines=13> */
.L_x_26857:
[----:B------:R-:W-:Y:S01]  /*c160*/  PRMT R18, RZ, 0x5410, R18 ;  /* 0x00005410ff127816 */ /* 0x000fe20000000012 */
[----:B------:R-:W-:-:S04]  /*c170*/  CS2R R6, SRZ ;  /* 0x0000000000067805 */ /* 0x000fc8000001ff00 */
[----:B------:R-:W-:-:S06]  /*c180*/  FMUL.FTZ R4, R18, 1 ;  /* 0x3f80000012047820 */ /* 0x000fcc0000410000 */
[----:B------:R-:W0:Y:S02]  /*c190*/  F2F.F64.F32 R4, R4 ;  /* 0x0000000400047310 */ /* 0x000e240000201800 */
[----:B0-----:R-:W-:Y:S01]  /*c1a0*/  STG.E.128 [R2.64], R4 ;  /* 0x0000000402007986 */ /* 0x001fe2000c101d24 */
[----:B------:R-:W-:Y:S05]  /*c1b0*/  EXIT ;  /* 0x000000000000794d */ /* 0x000fea0003800000 */
.L_x_26856:
        /* <DEDUP_REMOVED lines=21> */
.L_x_26861:
[----:B------:R-:W-:Y:S05]  /*c310*/  BSYNC B0 ;  /* 0x0000000000007941 */ /* 0x000fea0003800000 */
.L_x_26860:
[----:B------:R-:W-:-:S05]  /*c320*/  LOP3.LUT R5, R0, R5, RZ, 0xfc, !PT ;  /* 0x0000000500057212 */ /* 0x000fca00078efcff */
[----:B------:R-:W-:Y:S01]  /*c330*/  STG.E.U8 [R2.64], R5 ;  /* 0x0000000502007986 */ /* 0x000fe2000c101124 */
[----:B------:R-:W-:Y:S05]  /*c340*/  EXIT ;  /* 0x000000000000794d */ /* 0x000fea0003800000 */
.L_x_26859:
        /* <DEDUP_REMOVED lines=13> */
.L_x_26863:
[----:B------:R-:W-:Y:S01]  /*c420*/  IMAD.MOV.U32 R0, RZ, RZ, 0x7f ;  /* 0x0000007fff007424 */ /* 0x000fe200078e00ff */
[----:B------:R-:W-:-:S04]  /*c430*/  ISETP.GT.U32.AND P0, PT, R4, 0x7f800000, PT ;  /* 0x7f8000000400780c */ /* 0x000fc80003f04070 */
[----:B------:R-:W-:-:S04]  /*c440*/  SEL R0, R0, 0x7c, P0 ;  /* 0x0000007c00007807 */ /* 0x000fc80000000000 */
.L_x_26864:
[----:B------:R-:W-:Y:S05]  /*c450*/  BSYNC B0 ;  /* 0x0000000000007941 */ /* 0x000fea0003800000 */
.L_x_26862:
[----:B------:R-:W-:-:S04]  /*c460*/  LOP3.LUT R4, R5, 0x80000000, RZ, 0xc0, !PT ;  /* 0x8000000005047812 */ /* 0x000fc800078ec0ff */
[----:B------:R-:W-:-:S04]  /*c470*/  SHF.R.U32.HI R5, RZ, 0x18, R4 ;  /* 0x00000018ff057819 */ /* 0x000fc80000011604 */
[----:B------:R-:W-:-:S05]  /*c480*/  LOP3.LUT R5, R0, R5, RZ, 0xfc, !PT ;  /* 0x0000000500057212 */ /* 0x000fca00078efcff */
[----:B------:R-:W-:Y:S01]  /*c490*/  STG.E.U8 [R2.64], R5 ;  /* 0x0000000502007986 */ /* 0x000fe2000c101124 */
[----:B------:R-:W-:Y:S05]  /*c4a0*/  EXIT ;  /* 0x000000000000794d */ /* 0x000fea0003800000 */
.L_x_26858:
[----:B------:R-:W-:Y:S01]  /*c4b0*/  STG.E.U16 [R2.64], R18 ;  /* 0x0000001202007986 */ /* 0x000fe2000c101524 */
[----:B------:R-:W-:Y:S05]  /*c4c0*/  EXIT ;  /* 0x000000000000794d */ /* 0x000fea0003800000 */
.L_x_26855:
        /* <DEDUP_REMOVED lines=12> */
.L_x_26867:
        /* <DEDUP_REMOVED lines=17> */
.L_x_26870:
[----:B------:R-:W-:-:S04]  /*c6a0*/  LOP3.LUT R0, R7, 0x80000000, RZ, 0xc0, !PT ;  /* 0x8000000007007812 */ /* 0x000fc800078ec0ff */
[----:B------:R-:W-:-:S04]  /*c6b0*/  SHF.R.U32.HI R5, RZ, 0x18, R0 ;  /* 0x00000018ff057819 */ /* 0x000fc80000011600 */
[----:B------:R-:W-:-:S04]  /*c6c0*/  LOP3.LUT R4, R4, R5, RZ, 0xfc, !PT ;  /* 0x0000000504047212 */ /* 0x000fc800078efcff */
[----:B------:R-:W-:Y:S02]  /*c6d0*/  PRMT R0, R4, 0x7610, R0 ;  /* 0x0000761004007816 */ /* 0x000fe40000000000 */
.L_x_26869:
[----:B------:R-:W-:Y:S05]  /*c6e0*/  BSYNC B0 ;  /* 0x0000000000007941 */ /* 0x000fea0003800000 */
.L_x_26868:
[----:B------:R-:W-:Y:S01]  /*c6f0*/  STG.E.U8 [R2.64], R0 ;  /* 0x0000000002007986 */ /* 0x000fe2000c101124 */
[----:B------:R-:W-:Y:S05]  /*c700*/  EXIT ;  /* 0x000000000000794d */ /* 0x000fea0003800000 */
.L_x_26866:
        /* <DEDUP_REMOVED lines=17> */
.L_x_26873:
[----:B------:R-:W-:-:S04]  /*c820*/  LOP3.LUT R0, R7, 0x80000000, RZ, 0xc0, !PT ;  /* 0x8000000007007812 */ /* 0x000fc800078ec0ff */
[----:B------:R-:W-:-:S04]  /*c830*/  SHF.R.U32.HI R5, RZ, 0x18, R0 ;  /* 0x00000018ff057819 */ /* 0x000fc80000011600 */
[----:B------:R-:W-:-:S04]  /*c840*/  LOP3.LUT R4, R4, R5, RZ, 0xfc, !PT ;  /* 0x0000000504047212 */ /* 0x000fc800078efcff */
[----:B------:R-:W-:Y:S02]  /*c850*/  PRMT R0, R4, 0x7610, R0 ;  /* 0x0000761004007816 */ /* 0x000fe40000000000 */
.L_x_26872:
[----:B------:R-:W-:Y:S05]  /*c860*/  BSYNC B0 ;  /* 0x0000000000007941 */ /* 0x000fea0003800000 */
.L_x_26871:
[----:B------:R-:W-:Y:S01]  /*c870*/  STG.E.U8 [R2.64], R0 ;  /* 0x0000000002007986 */ /* 0x000fe2000c101124 */
[----:B------:R-:W-:Y:S05]  /*c880*/  EXIT ;  /* 0x000000000000794d */ /* 0x000fea0003800000 */
.L_x_26865:
        /* <DEDUP_REMOVED lines=22> */
.L_x_26848:
        /* <DEDUP_REMOVED lines=20> */
.L_x_26875:
[----:B------:R-:W-:-:S06]  /*cb30*/  PRMT R4, RZ, 0x5410, R18 ;  /* 0x00005410ff047816 */ /* 0x000fcc0000000012 */
[----:B------:R-:W0:Y:S02]  /*cb40*/  F2I.U64.TRUNC R4, R4 ;  /* 0x0000000400047311 */ /* 0x000e24000020d800 */
[----:B0-----:R-:W-:Y:S01]  /*cb50*/  STG.E.64 [R2.64], R4 ;  /* 0x0000000402007986 */ /* 0x001fe2000c101b24 */
[----:B------:R-:W-:Y:S05]  /*cb60*/  EXIT ;  /* 0x000000000000794d */ /* 0x000fea0003800000 */
.L_x_26874:
[----:B------:R-:W-:-:S04]  /*cb70*/  PRMT R18, RZ, 0x5410, R18 ;  /* 0x00005410ff127816 */ /* 0x000fc80000000012 */
[----:B------:R-:W0:Y:S02]  /*cb80*/  F2I.FTZ.U32.TRUNC.NTZ R5, R18 ;  /* 0x0000001200057305 */ /* 0x000e24000021f000 */
[----:B0-----:R-:W-:Y:S01]  /*cb90*/  STG.E [R2.64], R5 ;  /* 0x0000000502007986 */ /* 0x001fe2000c101924 */
[----:B------:R-:W-:Y:S05]  /*cba0*/  EXIT ;  /* 0x000000000000794d */ /* 0x000fea0003800000 */
.L_x_26876:
        /* <DEDUP_REMOVED lines=13> */
.L_x_40199:


//--------------------- .text._ZN2at6native18elementwise_kernelILi128ELi4EZNS0_22gpu_kernel_impl_nocastINS0_13BinaryFunctorIN3c108BFloat16ES5_S5_ZZZNS0_19maximum_kernel_cudaERNS_18TensorIteratorBaseEENKUlvE0_clEvENKUlvE2_clEvEUlS5_S5_E_EEEEvS7_RKT_EUliE_EEviT1_ --------------------------
	.section	.text._ZN2at6native18elementwise_kernelILi128ELi4EZNS0_22gpu_kernel_impl_nocastINS0_13BinaryFunctorIN3c108BFloat16ES5_S5_ZZZNS0_19maximum_kernel_cudaERNS_18TensorIteratorBaseEENKUlvE0_clEvENKUlvE2_clEvEUlS5_S5_E_EEEEvS7_RKT_EUliE_EEviT1_,"ax",@progbits
	.sectioninfo	@"SHI_REGISTERS=12"
	.align	128
        .global         _ZN2at6native18elementwise_kernelILi128ELi4EZNS0_22gpu_kernel_impl_nocastINS0_13BinaryFunctorIN3c108BFloat16ES5_S5_ZZZNS0_19maximum_kernel_cudaERNS_18TensorIteratorBaseEENKUlvE0_clEvENKUlvE2_clEvEUlS5_S5_E_EEEEvS7_RKT_EUliE_EEviT1_
        .type           _ZN2at6native18elementwise_kernelILi128ELi4EZNS0_22gpu_kernel_impl_nocastINS0_13BinaryFunctorIN3c108BFloat16ES5_S5_ZZZNS0_19maximum_kernel_cudaERNS_18TensorIteratorBaseEENKUlvE0_clEvENKUlvE2_clEvEUlS5_S5_E_EEEEvS7_RKT_EUliE_EEviT1_,@function
        .size           _ZN2at6native18elementwise_kernelILi128ELi4EZNS0_22gpu_kernel_impl_nocastINS0_13BinaryFunctorIN3c108BFloat16ES5_S5_ZZZNS0_19maximum_kernel_cudaERNS_18TensorIteratorBaseEENKUlvE0_clEvENKUlvE2_clEvEUlS5_S5_E_EEEEvS7_RKT_EUliE_EEviT1_,(.L_x_40200 - _ZN2at6native18elementwise_kernelILi128ELi4EZNS0_22gpu_kernel_impl_nocastINS0_13BinaryFunctorIN3c108BFloat16ES5_S5_ZZZNS0_19maximum_kernel_cudaERNS_18TensorIteratorBaseEENKUlvE0_clEvENKUlvE2_clEvEUlS5_S5_E_EEEEvS7_RKT_EUliE_EEviT1_)
        .other          _ZN2at6native18elementwise_kernelILi128ELi4EZNS0_22gpu_kernel_impl_nocastINS0_13BinaryFunctorIN3c108BFloat16ES5_S5_ZZZNS0_19maximum_kernel_cudaERNS_18TensorIteratorBaseEENKUlvE0_clEvENKUlvE2_clEvEUlS5_S5_E_EEEEvS7_RKT_EUliE_EEviT1_,@"STO_CUDA_ENTRY STV_DEFAULT"
_ZN2at6native18elementwise_kernelILi128ELi4EZNS0_22gpu_kernel_impl_nocastINS0_13BinaryFunctorIN3c108BFloat16ES5_S5_ZZZNS0_19maximum_kernel_cudaERNS_18TensorIteratorBaseEENKUlvE0_clEvENKUlvE2_clEvEUlS5_S5_E_EEEEvS7_RKT_EUliE_EEviT1_:
.text._ZN2at6native18elementwise_kernelILi128ELi4EZNS0_22gpu_kernel_impl_nocastINS0_13BinaryFunctorIN3c108BFloat16ES5_S5_ZZZNS0_19maximum_kernel_cudaERNS_18TensorIteratorBaseEENKUlvE0_clEvENKUlvE2_clEvEUlS5_S5_E_EEEEvS7_RKT_EUliE_EEviT1_:
        /* <DEDUP_REMOVED lines=261> */
.L_x_26879:
        /* <DEDUP_REMOVED lines=15> */
[----:B------:R-:W-:-:S04]  /*1140*/  FMNMX.FTZ R4, R4, R5, !PT ;  /* 0x0000000504047209 */ /* 0x000fc80007810000 */
[----:B------:R-:W-:-:S04]  /*1150*/  F2FP.BF16.PACK_AB R4, RZ, R4 ;  /* 0x00000004ff04723e */ /* 0x000fc800000010ff */
[----:B------:R-:W-:Y:S01]  /*1160*/  PRMT R3, R4, 0x7610, R3 ;  /* 0x0000761004037816 */ /* 0x000fe20000000003 */
[----:B------:R-:W-:Y:S05]  /*1170*/  BRA `(.L_x_26882) ;  /* 0x0000001000007947 */ /* 0x000fea0003800000 */
.L_x_26881:
[----:B------:R-:W-:Y:S02]  /*1180*/  PRMT R3, R5, 0x7610, R3 ;  /* 0x0000761005037816 */ /* 0x000fe40000000003 */
.L_x_26882:
[----:B------:R-:W-:Y:S05]  /*1190*/  BSYNC B1 ;  /* 0x0000000000017941 */ /* 0x000fea0003800000 */
.L_x_26880:
[----:B------:R0:W-:Y:S01]  /*11a0*/  STG.E.U16 [R6.64], R3 ;  /* 0x0000000306007986 */ /* 0x0001e2000c101504 */
[----:B------:R-:W-:-:S03]  /*11b0*/  IADD3 R0, R0, 0x80, RZ ;  /* 0x0000008000007810 */ /* 0x000fc60007ffe0ff */
.L_x_26878:
[----:B------:R-:W-:Y:S05]  /*11c0*/  BSYNC B0 ;  /* 0x0000000000007941 */ /* 0x000fea0003800000 */
.L_x_26877:
        /* <DEDUP_REMOVED lines=256> */
.L_x_26885:
        /* <DEDUP_REMOVED lines=19> */
.L_x_26887:
[----:B------:R-:W-:Y:S02]  /*2300*/  PRMT R3, R5, 0x7610, R3 ;  /* 0x0000761005037816 */ /* 0x000fe40000000003 */
.L_x_26888:
[----:B------:R-:W-:Y:S05]  /*2310*/  BSYNC B1 ;  /* 0x0000000000017941 */ /* 0x000fea0003800000 */
.L_x_26886:
        /* <DEDUP_REMOVED lines=257> */
.L_x_26889:
        /* <DEDUP_REMOVED lines=19> */
.L_x_26891:
[----:B------:R-:W-:Y:S02]  /*3460*/  PRMT R3, R5, 0x7610, R3 ;  /* 0x0000761005037816 */ /* 0x000fe40000000003 */
.L_x_26892:
[----:B------:R-:W-:Y:S05]  /*3470*/  BSYNC B1 ;  /* 0x0000000000017941 */ /* 0x000fea0003800000 */
.L_x_26890:
[----:B------:R0:W-:Y:S01]  /*3480*/  STG.E.U16 [R6.64], R3 ;  /* 0x0000000306007986 */ /* 0x0001e2000c101504 */
[----:B------:R-:W-:-:S03]  /*3490*/  IADD3 R0, R0, 0x80, RZ ;  /* 0x0000008000007810 */ /* 0x000fc60007ffe0ff */
.L_x_26884:
[----:B0-----:R-:W-:Y:S05]  /*34a0*/  BSYNC B0 ;  /* 0x0000000000007941 */ /* 0x001fea0003800000 */
.L_x_26883:
        /* <DEDUP_REMOVED lines=255> */
.L_x_26893:
        /* <DEDUP_REMOVED lines=19> */
.L_x_26895:
[----:B------:R-:W-:Y:S02]  /*45d0*/  PRMT R3, R4, 0x7610, R3 ;  /* 0x0000761004037816 */ /* 0x000fe40000000003 */
.L_x_26896:
[----:B------:R-:W-:Y:S05]  /*45e0*/  BSYNC B0 ;  /* 0x0000000000007941 */ /* 0x000fea0003800000 */
.L_x_26894:
[----:B------:R-:W-:Y:S01]  /*45f0*/  STG.E.U16 [R6.64], R3 ;  /* 0x0000000306007986 */ /* 0x000fe2000c101504 */
[----:B------:R-:W-:Y:S05]  /*4600*/  EXIT ;  /* 0x000000000000794d */ /* 0x000fea0003800000 */
.L_x_26897:
        /* <DEDUP_REMOVED lines=15> */
.L_x_40200:


//--------------------- .text._ZN2at6native27unrolled_elementwise_kernelINS0_13BinaryFunctorIN3c108BFloat16ES4_S4_ZZZNS0_19maximum_kernel_cudaERNS_18TensorIteratorBaseEENKUlvE0_clEvENKUlvE2_clEvEUlS4_S4_E_EESt5arrayIPcLm3EELi4E23TrivialOffsetCalculatorILi2EjESE_ILi1EjENS0_6memory15LoadWithoutCastENSH_16StoreWithoutCastEEEviT_T0_T2_T3_T4_T5_ --------------------------
	.section	.text._ZN2at6native27unrolled_elementwise_kernelINS0_13BinaryFunctorIN3c108BFloat16ES4_S4_ZZZNS0_19maximum_kernel_cudaERNS_18TensorIteratorBaseEENKUlvE0_clEvENKUlvE2_clEvEUlS4_S4_E_EESt5arrayIPcLm3EELi4E23TrivialOffsetCalculatorILi2EjESE_ILi1EjENS0_6memory15LoadWithoutCastENSH_16StoreWithoutCastEEEviT_T0_T2_T3_T4_T5_,"ax",@progbits
	.sectioninfo	@"SHI_REGISTERS=28"
	.align	128
        .global         _ZN2at6native27unrolled_elementwise_kernelINS0_13BinaryFunctorIN3c108BFloat16ES4_S4_ZZZNS0_19maximum_kernel_cudaERNS_18TensorIteratorBaseEENKUlvE0_clEvENKUlvE2_clEvEUlS4_S4_E_EESt5arrayIPcLm3EELi4E23TrivialOffsetCalculatorILi2EjESE_ILi1EjENS0_6memory15LoadWithoutCastENSH_16StoreWithoutCastEEEviT_T0_T2_T3_T4_T5_
        .type           _ZN2at6native27unrolled_elementwise_kernelINS0_13BinaryFunctorIN3c108BFloat16ES4_S4_ZZZNS0_19maximum_kernel_cudaERNS_18TensorIteratorBaseEENKUlvE0_clEvENKUlvE2_clEvEUlS4_S4_E_EESt5arrayIPcLm3EELi4E23TrivialOffsetCalculatorILi2EjESE_ILi1EjENS0_6memory15LoadWithoutCastENSH_16StoreWithoutCastEEEviT_T0_T2_T3_T4_T5_,@function
        .size           _ZN2at6native27unrolled_elementwise_kernelINS0_13BinaryFunctorIN3c108BFloat16ES4_S4_ZZZNS0_19maximum_kernel_cudaERNS_18TensorIteratorBaseEENKUlvE0_clEvENKUlvE2_clEvEUlS4_S4_E_EESt5arrayIPcLm3EELi4E23TrivialOffsetCalculatorILi2EjESE_ILi1EjENS0_6memory15LoadWithoutCastENSH_16StoreWithoutCastEEEviT_T0_T2_T3_T4_T5_,(.L_x_40201 - _ZN2at6native27unrolled_elementwise_kernelINS0_13BinaryFunctorIN3c108BFloat16ES4_S4_ZZZNS0_19maximum_kernel_cudaERNS_18TensorIteratorBaseEENKUlvE0_clEvENKUlvE2_clEvEUlS4_S4_E_EESt5arrayIPcLm3EELi4E23TrivialOffsetCalculatorILi2EjESE_ILi1EjENS0_6memory15LoadWithoutCastENSH_16StoreWithoutCastEEEviT_T0_T2_T3_T4_T5_)
        .other          _ZN2at6native27unrolled_elementwise_kernelINS0_13BinaryFunctorIN3c108BFloat16ES4_S4_ZZZNS0_19maximum_kernel_cudaERNS_18TensorIteratorBaseEENKUlvE0_clEvENKUlvE2_clEvEUlS4_S4_E_EESt5arrayIPcLm3EELi4E23TrivialOffsetCalculatorILi2EjESE_ILi1EjENS0_6memory15LoadWithoutCastENSH_16StoreWithoutCastEEEviT_T0_T2_T3_T4_T5_,@"STO_CUDA_ENTRY STV_DEFAULT"
_ZN2at6native27unrolled_elementwise_kernelINS0_13BinaryFunctorIN3c108BFloat16ES4_S4_ZZZNS0_19maximum_kernel_cudaERNS_18TensorIteratorBaseEENKUlvE0_clEvENKUlvE2_clEvEUlS4_S4_E_EESt5arrayIPcLm3EELi4E23TrivialOffsetCalculatorILi2EjESE_ILi1EjENS0_6memory15LoadWithoutCastENSH_16StoreWithoutCastEEEviT_T0_T2_T3_T4_T5_:
.text._ZN2at6native27unrolled_elementwise_kernelINS0_13BinaryFunctorIN3c108BFloat16ES4_S4_ZZZNS0_19maximum_kernel_cudaERNS_18TensorIteratorBaseEENKUlvE0_clEvENKUlvE2_clEvEUlS4_S4_E_EESt5arrayIPcLm3EELi4E23TrivialOffsetCalculatorILi2EjESE_ILi1EjENS0_6memory15LoadWithoutCastENSH_16StoreWithoutCastEEEviT_T0_T2_T3_T4_T5_:
        /* <DEDUP_REMOVED lines=59> */
.L_x_26900:
[----:B------:R-:W-:Y:S02]  /*03b0*/  PRMT R13, R16, 0x7610, R13 ;  /* 0x00007610100d7816 */ /* 0x000fe4000000000d */
.L_x_26899:
[----:B------:R-:W-:Y:S05]  /*03c0*/  BSYNC B0 ;  /* 0x0000000000007941 */ /* 0x000fea0003800000 */
.L_x_26898:
        /* <DEDUP_REMOVED lines=14> */
.L_x_26903:
[----:B------:R-:W-:Y:S02]  /*04b0*/  PRMT R18, R17, 0x7610, R18 ;  /* 0x0000761011127816 */ /* 0x000fe40000000012 */
.L_x_26902:
[----:B------:R-:W-:Y:S05]  /*04c0*/  BSYNC B0 ;  /* 0x0000000000007941 */ /* 0x000fea0003800000 */
.L_x_26901:
        /* <DEDUP_REMOVED lines=14> */
.L_x_26906:
[----:B------:R-:W-:Y:S02]  /*05b0*/  PRMT R19, R21, 0x7610, R19 ;  /* 0x0000761015137816 */ /* 0x000fe40000000013 */
.L_x_26905:
[----:B------:R-:W-:Y:S05]  /*05c0*/  BSYNC B0 ;  /* 0x0000000000007941 */ /* 0x000fea0003800000 */
.L_x_26904:
        /* <DEDUP_REMOVED lines=14> */
.L_x_26909:
[----:B------:R-:W-:Y:S02]  /*06b0*/  PRMT R14, R20, 0x7610, R14 ;  /* 0x00007610140e7816 */ /* 0x000fe4000000000e */
.L_x_26908:
[----:B------:R-:W-:Y:S05]  /*06c0*/  BSYNC B0 ;  /* 0x0000000000007941 */ /* 0x000fea0003800000 */
.L_x_26907:
        /* <DEDUP_REMOVED lines=18> */
.L_x_26911:
[----:B------:R-:W-:Y:S05]  /*07f0*/  BSYNC B0 ;  /* 0x0000000000007941 */ /* 0x000fea0003800000 */
.L_x_26910:
[----:B------:R-:W-:-:S13]  /*0800*/  ISETP.GE.AND P0, PT, R23, R12, PT ;  /* 0x0000000c1700720c */ /* 0x000fda0003f06270 */
[----:B------:R-:W-:Y:S05]  /*0810*/  @P0 EXIT ;  /* 0x000000000000094d */ /* 0x000fea0003800000 */
[----:B0-----:R-:W-:Y:S02]  /*0820*/  IMAD R2, R0, 0x200, R23 ;  /* 0x0000020000027824 */ /* 0x001fe400078e0217 */
[----:B------:R-:W-:-:S04]  /*0830*/  IMAD.MOV.U32 R3, RZ, RZ, 0x2 ;  /* 0x00000002ff037424 */ /* 0x000fc800078e00ff */
[----:B------:R-:W-:-:S05]  /*0840*/  IMAD.WIDE.U32 R2, R2, R3, c[0x0][0x168] ;  /* 0x00005a0002027625 */ /* 0x000fca00078e0003 */
[----:B------:R-:W-:Y:S01]  /*0850*/  STG.E.U16 [R2.64], R14 ;  /* 0x0000000e02007986 */ /* 0x000fe2000c101504 */
[----:B------:R-:W-:Y:S05]  /*0860*/  EXIT ;  /* 0x000000000000794d */ /* 0x000fea0003800000 */
.L_x_26912:
        /* <DEDUP_REMOVED lines=9> */
.L_x_40201:


//--------------------- .text._ZN2at6native29vectorized_elementwise_kernelILi2ENS0_13BinaryFunctorIN3c108BFloat16ES4_S4_ZZZNS0_19maximum_kernel_cudaERNS_18TensorIteratorBaseEENKUlvE0_clEvENKUlvE2_clEvEUlS4_S4_E_EESt5arrayIPcLm3EEEEviT0_T1_ --------------------------
	.section	.text._ZN2at6native29vectorized_elementwise_kernelILi2ENS0_13BinaryFunctorIN3c108BFloat16ES4_S4_ZZZNS0_19maximum_kernel_cudaERNS_18TensorIteratorBaseEENKUlvE0_clEvENKUlvE2_clEvEUlS4_S4_E_EESt5arrayIPcLm3EEEEviT0_T1_,"ax",@progbits
	.sectioninfo	@"SHI_REGISTERS=32"
	.align	128
        .global         _ZN2at6native29vectorized_elementwise_kernelILi2ENS0_13BinaryFunctorIN3c108BFloat16ES4_S4_ZZZNS0_19maximum_kernel_cudaERNS_18TensorIteratorBaseEENKUlvE0_clEvENKUlvE2_clEvEUlS4_S4_E_EESt5arrayIPcLm3EEEEviT0_T1_
        .type           _ZN2at6native29vectorized_elementwise_kernelILi2ENS0_13BinaryFunctorIN3c108BFloat16ES4_S4_ZZZNS0_19maximum_kernel_cudaERNS_18TensorIteratorBaseEENKUlvE0_clEvENKUlvE2_clEvEUlS4_S4_E_EESt5arrayIPcLm3EEEEviT0_T1_,@function
        .size           _ZN2at6native29vectorized_elementwise_kernelILi2ENS0_13BinaryFunctorIN3c108BFloat16ES4_S4_ZZZNS0_19maximum_kernel_cudaERNS_18TensorIteratorBaseEENKUlvE0_clEvENKUlvE2_clEvEUlS4_S4_E_EESt5arrayIPcLm3EEEEviT0_T1_,(.L_x_40202 - _ZN2at6native29vectorized_elementwise_kernelILi2ENS0_13BinaryFunctorIN3c108BFloat16ES4_S4_ZZZNS0_19maximum_kernel_cudaERNS_18TensorIteratorBaseEENKUlvE0_clEvENKUlvE2_clEvEUlS4_S4_E_EESt5arrayIPcLm3EEEEviT0_T1_)
        .other          _ZN2at6native29vectorized_elementwise_kernelILi2ENS0_13BinaryFunctorIN3c108BFloat16ES4_S4_ZZZNS0_19maximum_kernel_cudaERNS_18TensorIteratorBaseEENKUlvE0_clEvENKUlvE2_clEvEUlS4_S4_E_EESt5arrayIPcLm3EEEEviT0_T1_,@"STO_CUDA_ENTRY STV_DEFAULT"
_ZN2at6native29vectorized_elementwise_kernelILi2ENS0_13BinaryFunctorIN3c108BFloat16ES4_S4_ZZZNS0_19maximum_kernel_cudaERNS_18TensorIteratorBaseEENKUlvE0_clEvENKUlvE2_clEvEUlS4_S4_E_EESt5arrayIPcLm3EEEEviT0_T1_:
.text._ZN2at6native29vectorized_elementwise_kernelILi2ENS0_13BinaryFunctorIN3c108BFloat16ES4_S4_ZZZNS0_19maximum_kernel_cudaERNS_18TensorIteratorBaseEENKUlvE0_clEvENKUlvE2_clEvEUlS4_S4_E_EESt5arrayIPcLm3EEEEviT0_T1_:
        /* <DEDUP_REMOVED lines=36> */
[----:B------:R-:W-:-:S04]  /*0240*/  FMNMX.FTZ R8, R15, R16, !PT ;  /* 0x000000100f087209 */ /* 0x000fc80007810000 */
[----:B------:R-:W-:Y:S01]  /*0250*/  F2FP.BF16.PACK_AB R8, RZ, R8 ;  /* 0x00000008ff08723e */ /* 0x000fe200000010ff */
[----:B------:R-:W-:Y:S05]  /*0260*/  BRA `(.L_x_26916) ;  /* 0x0000001000007947 */ /* 0x000fea0003800000 */
.L_x_26915:
[----:B0-----:R-:W-:Y:S02]  /*0270*/  PRMT R8, R18, 0x7610, R8 ;  /* 0x0000761012087816 */ /* 0x001fe40000000008 */
.L_x_26916:
[----:B------:R-:W-:Y:S05]  /*0280*/  BSYNC B0 ;  /* 0x0000000000007941 */ /* 0x000fea0003800000 */
.L_x_26914:
[----:B------:R-:W-:Y:S01]  /*0290*/  PRMT R15, RZ, 0x7610, R18 ;  /* 0x00007610ff0f7816 */ /* 0x000fe20000000012 */
[----:B------:R-:W-:Y:S03]  /*02a0*/  BSSY B0, `(.L_x_26917) ;  /* 0x000000a000007945 */ /* 0x000fe60003800000 */
[----:B------:R-:W-:-:S13]  /*02b0*/  FSETP.NEU.FTZ.AND P0, PT, R15, R15, PT ;  /* 0x0000000f0f00720b */ /* 0x000fda0003f1d000 */
[----:B------:R-:W-:Y:S05]  /*02c0*/  @P0 BRA `(.L_x_26918) ;  /* 0x0000006000000947 */ /* 0x000fea0003800000 */
[----:B------:R-:W-:-:S04]  /*02d0*/  PRMT R16, RZ, 0x5410, R9 ;  /* 0x00005410ff107816 */ /* 0x000fc80000000009 */
[----:B------:R-:W-:-:S13]  /*02e0*/  FSETP.NEU.FTZ.AND P0, PT, R16, R16, PT ;  /* 0x000000101000720b */ /* 0x000fda0003f1d000 */
[----:B------:R-:W-:Y:S05]  /*02f0*/  @P0 BRA `(.L_x_26919) ;  /* 0x0000004000000947 */ /* 0x000fea0003800000 */
[----:B------:R-:W-:-:S04]  /*0300*/  FMNMX.FTZ R9, R15, R16, !PT ;  /* 0x000000100f097209 */ /* 0x000fc80007810000 */
[----:B------:R-:W-:Y:S01]  /*0310*/  F2FP.BF16.PACK_AB R9, RZ, R9 ;  /* 0x00000009ff09723e */ /* 0x000fe200000010ff */
[----:B------:R-:W-:Y:S05]  /*0320*/  BRA `(.L_x_26919) ;  /* 0x0000001000007947 */ /* 0x000fea0003800000 */
.L_x_26918:
[----:B------:R-:W-:Y:S02]  /*0330*/  PRMT R9, R18, 0x7632, R9 ;  /* 0x0000763212097816 */ /* 0x000fe40000000009 */
.L_x_26919:
[----:B------:R-:W-:Y:S05]  /*0340*/  BSYNC B0 ;  /* 0x0000000000007941 */ /* 0x000fea0003800000 */
.L_x_26917:
[----:B-----5:R-:W-:Y:S01]  /*0350*/  PRMT R15, RZ, 0x5410, R14 ;  /* 0x00005410ff0f7816 */ /* 0x020fe2000000000e */
        /* <DEDUP_REMOVED lines=9> */
.L_x_26921:
[----:B------:R-:W-:Y:S02]  /*03f0*/  PRMT R11, R14, 0x7610, R11 ;  /* 0x000076100e0b7816 */ /* 0x000fe4000000000b */
.L_x_26922:
[----:B------:R-:W-:Y:S05]  /*0400*/  BSYNC B0 ;  /* 0x0000000000007941 */ /* 0x000fea0003800000 */
.L_x_26920:
        /* <DEDUP_REMOVED lines=10> */
.L_x_26924:
[----:B------:R-:W-:Y:S02]  /*04b0*/  PRMT R10, R14, 0x7632, R10 ;  /* 0x000076320e0a7816 */ /* 0x000fe4000000000a */
.L_x_26925:
[----:B------:R-:W-:Y:S05]  /*04c0*/  BSYNC B0 ;  /* 0x0000000000007941 */ /* 0x000fea0003800000 */
.L_x_26923:
        /* <DEDUP_REMOVED lines=10> */
.L_x_26927:
[----:B------:R-:W-:Y:S02]  /*0570*/  PRMT R4, R12, 0x7610, R4 ;  /* 0x000076100c047816 */ /* 0x000fe40000000004 */
.L_x_26928:
[----:B------:R-:W-:Y:S05]  /*0580*/  BSYNC B0 ;  /* 0x0000000000007941 */ /* 0x000fea0003800000 */
.L_x_26926:
        /* <DEDUP_REMOVED lines=10> */
.L_x_26930:
[----:B------:R-:W-:Y:S02]  /*0630*/  PRMT R5, R12, 0x7632, R5 ;  /* 0x000076320c057816 */ /* 0x000fe40000000005 */
.L_x_26931:
[----:B------:R-:W-:Y:S05]  /*0640*/  BSYNC B0 ;  /* 0x0000000000007941 */ /* 0x000fea0003800000 */
.L_x_26929:
        /* <DEDUP_REMOVED lines=10> */
.L_x_26933:
[----:B------:R-:W-:Y:S02]  /*06f0*/  PRMT R6, R13, 0x7610, R6 ;  /* 0x000076100d067816 */ /* 0x000fe40000000006 */
.L_x_26934:
[----:B------:R-:W-:Y:S05]  /*0700*/  BSYNC B0 ;  /* 0x0000000000007941 */ /* 0x000fea0003800000 */
.L_x_26932:
        /* <DEDUP_REMOVED lines=10> */
.L_x_26936:
[----:B------:R-:W-:Y:S02]  /*07b0*/  PRMT R7, R13, 0x7632, R7 ;  /* 0x000076320d077816 */ /* 0x000fe40000000007 */
.L_x_26937:
[----:B------:R-:W-:Y:S05]  /*07c0*/  BSYNC B0 ;  /* 0x0000000000007941 */ /* 0x000fea0003800000 */
.L_x_26935:
        /* <DEDUP_REMOVED lines=11> */
.L_x_26913:
        /* <DEDUP_REMOVED lines=93> */
.L_x_26940:
[----:B------:R-:W-:Y:S02]  /*0e50*/  PRMT R15, R14, 0x7610, R15 ;  /* 0x000076100e0f7816 */ /* 0x000fe4000000000f */
.L_x_26939:
[----:B------:R-:W-:Y:S05]  /*0e60*/  BSYNC B0 ;  /* 0x0000000000007941 */ /* 0x000fea0003800000 */
.L_x_26938:
        /* <DEDUP_REMOVED lines=14> */
.L_x_26943:
[----:B------:R-:W-:Y:S02]  /*0f50*/  PRMT R17, R16, 0x7610, R17 ;  /* 0x0000761010117816 */ /* 0x000fe40000000011 */
.L_x_26942:
[----:B------:R-:W-:Y:S05]  /*0f60*/  BSYNC B0 ;  /* 0x0000000000007941 */ /* 0x000fea0003800000 */
.L_x_26941:
        /* <DEDUP_REMOVED lines=14> */
.L_x_26946:
[----:B------:R-:W-:Y:S02]  /*1050*/  PRMT R19, R18, 0x7610, R19 ;  /* 0x0000761012137816 */ /* 0x000fe40000000013 */
.L_x_26945:
[----:B------:R-:W-:Y:S05]  /*1060*/  BSYNC B0 ;  /* 0x0000000000007941 */ /* 0x000fea0003800000 */
.L_x_26944:
        /* <DEDUP_REMOVED lines=14> */
.L_x_26949:
[----:B------:R-:W-:Y:S02]  /*1150*/  PRMT R21, R20, 0x7610, R21 ;  /* 0x0000761014157816 */ /* 0x000fe40000000015 */
.L_x_26948:
[----:B------:R-:W-:Y:S05]  /*1160*/  BSYNC B0 ;  /* 0x0000000000007941 */ /* 0x000fea0003800000 */
.L_x_26947:
        /* <DEDUP_REMOVED lines=14> */
.L_x_26952:
[----:B------:R-:W-:Y:S02]  /*1250*/  PRMT R22, R26, 0x7610, R22 ;  /* 0x000076101a167816 */ /* 0x000fe40000000016 */
.L_x_26951:
[----:B------:R-:W-:Y:S05]  /*1260*/  BSYNC B0 ;  /* 0x0000000000007941 */ /* 0x000fea0003800000 */
.L_x_26950:
        /* <DEDUP_REMOVED lines=14> */
.L_x_26955:
[----:B------:R-:W-:Y:S02]  /*1350*/  PRMT R29, R28, 0x7610, R29 ;  /* 0x000076101c1d7816 */ /* 0x000fe4000000001d */
.L_x_26954:
[----:B------:R-:W-:Y:S05]  /*1360*/  BSYNC B0 ;  /* 0x0000000000007941 */ /* 0x000fea0003800000 */
.L_x_26953:
        /* <DEDUP_REMOVED lines=14> */
.L_x_26958:
[----:B------:R-:W-:Y:S02]  /*1450*/  PRMT R23, R27, 0x7610, R23 ;  /* 0x000076101b177816 */ /* 0x000fe40000000017 */
.L_x_26957:
[----:B------:R-:W-:Y:S05]  /*1460*/  BSYNC B0 ;  /* 0x0000000000007941 */ /* 0x000fea0003800000 */
.L_x_26956:
        /* <DEDUP_REMOVED lines=14> */
.L_x_26961:
[----:B------:R-:W-:Y:S02]  /*1550*/  PRMT R24, R25, 0x7610, R24 ;  /* 0x0000761019187816 */ /* 0x000fe40000000018 */
.L_x_26960:
[----:B------:R-:W-:Y:S05]  /*1560*/  BSYNC B0 ;  /* 0x0000000000007941 */ /* 0x000fea0003800000 */
.L_x_26959:
        /* <DEDUP_REMOVED lines=21> */
.L_x_26964:
[----:B0-----:R-:W-:-:S13]  /*16c0*/  ISETP.GE.AND P0, PT, R13, R12, PT ;  /* 0x0000000c0d00720c */ /* 0x001fda0003f06270 */
[----:B------:R-:W-:Y:S05]  /*16d0*/  @P0 BRA `(.L_x_26966) ;  /* 0x000000c000000947 */ /* 0x000fea0003800000 */
[----:B------:R-:W-:Y:S01]  /*16e0*/  IMAD.IADD R2, R0, 0x1, R13 ;  /* 0x0000000100027824 */ /* 0x000fe200078e020d */
[----:B------:R-:W-:Y:S01]  /*16f0*/  IADD3 R13, R13, 0x80, RZ ;  /* 0x000000800d0d7810 */ /* 0x000fe20007ffe0ff */
[----:B------:R-:W-:-:S04]  /*1700*/  IMAD.MOV.U32 R3, RZ, RZ, 0x2 ;  /* 0x00000002ff037424 */ /* 0x000fc800078e00ff */
[----:B------:R-:W-:-:S05]  /*1710*/  IMAD.WIDE.U32 R2, R2, R3, c[0x0][0x168] ;  /* 0x00005a0002027625 */ /* 0x000fca00078e0003 */
[----:B------:R0:W-:Y:S02]  /*1720*/  STG.E.U16 [R2.64], R21 ;  /* 0x0000001502007986 */ /* 0x0001e4000c101504 */
.L_x_26965:
[----:B------:R-:W-:-:S13]  /*1730*/  ISETP.GE.AND P0, PT, R13, R12, PT ;  /* 0x0000000c0d00720c */ /* 0x000fda0003f06270 */
[----:B------:R-:W-:Y:S05]  /*1740*/  @P0 BRA `(.L_x_26967) ;  /* 0x000000d000000947 */ /* 0x000fea0003800000 */
[----:B0-----:R-:W-:Y:S01]  /*1750*/  IMAD.IADD R2, R0, 0x1, R13 ;  /* 0x0000000100027824 */ /* 0x001fe200078e020d */
[----:B------:R-:W-:Y:S01]  /*1760*/  IADD3 R13, R13, 0x80, RZ ;  /* 0x000000800d0d7810 */ /* 0x000fe20007ffe0ff */
[----:B------:R-:W-:-:S04]  /*1770*/  IMAD.MOV.U32 R3, RZ, RZ, 0x2 ;  /* 0x00000002ff037424 */ /* 0x000fc800078e00ff */
[----:B------:R-:W-:-:S05]  /*1780*/  IMAD.WIDE.U32 R2, R2, R3, c[0x0][0x168] ;  /* 0x00005a0002027625 */ /* 0x000fca00078e0003 */
[----:B------:R0:W-:Y:S02]  /*1790*/  STG.E.U16 [R2.64], R22 ;  /* 0x0000001602007986 */ /* 0x0001e4000c101504 */
.L_x_26966:
        /* <DEDUP_REMOVED lines=8> */
.L_x_26967:
[----:B------:R-:W-:Y:S05]  /*1820*/  BSYNC B1 ;  /* 0x0000000000017941 */ /* 0x000fea0003800000 */
.L_x_26963:
[----:B------:R-:W-:-:S13]  /*1830*/  ISETP.GE.AND P0, PT, R13, R12, PT ;  /* 0x0000000c0d00720c */ /* 0x000fda0003f06270 */
[----:B0-----:R-:W-:Y:S01]  /*1840*/  @!P0 IMAD.IADD R2, R0, 0x1, R13 ;  /* 0x0000000100028824 */ /* 0x001fe200078e020d */
[----:B------:R-:W-:Y:S01]  /*1850*/  @!P0 IADD3 R13, R13, 0x80, RZ ;  /* 0x000000800d0d8810 */ /* 0x000fe20007ffe0ff */
[----:B------:R-:W-:-:S04]  /*1860*/  @!P0 IMAD.MOV.U32 R3, RZ, RZ, 0x2 ;  /* 0x00000002ff038424 */ /* 0x000fc800078e00ff */
[----:B------:R-:W-:-:S05]  /*1870*/  @!P0 IMAD.WIDE.U32 R2, R2, R3, c[0x0][0x168] ;  /* 0x00005a0002028625 */ /* 0x000fca00078e0003 */
[----:B------:R0:W-:Y:S02]  /*1880*/  @!P0 STG.E.U16 [R2.64], R23 ;  /* 0x0000001702008986 */ /* 0x0001e4000c101504 */
.L_x_26968:
[----:B------:R-:W-:Y:S05]  /*1890*/  BSYNC B0 ;  /* 0x0000000000007941 */ /* 0x000fea0003800000 */
.L_x_26962:
        /* <DEDUP_REMOVED lines=8> */
.L_x_26969:
        /* <DEDUP_REMOVED lines=14> */
.L_x_40202:


//--------------------- .text._ZN2at6native29vectorized_elementwise_kernelILi4ENS0_13BinaryFunctorIN3c108BFloat16ES4_S4_ZZZNS0_19maximum_kernel_cudaERNS_18TensorIteratorBaseEENKUlvE0_clEvENKUlvE2_clEvEUlS4_S4_E_EESt5arrayIPcLm3EEEEviT0_T1_ --------------------------
	.section	.text._ZN2at6native29vectorized_elementwise_kernelILi4ENS0_13BinaryFunctorIN3c108BFloat16ES4_S4_ZZZNS0_19maximum_kernel_cudaERNS_18TensorIteratorBaseEENKUlvE0_clEvENKUlvE2_clEvEUlS4_S4_E_EESt5arrayIPcLm3EEEEviT0_T1_,"ax",@progbits
	.sectioninfo	@"SHI_REGISTERS=32"
	.align	128
        .global         _ZN2at6native29vectorized_elementwise_kernelILi4ENS0_13BinaryFunctorIN3c108BFloat16ES4_S4_ZZZNS0_19maximum_kernel_cudaERNS_18TensorIteratorBaseEENKUlvE0_clEvENKUlvE2_clEvEUlS4_S4_E_EESt5arrayIPcLm3EEEEviT0_T1_
        .type           _ZN2at6native29vectorized_elementwise_kernelILi4ENS0_13BinaryFunctorIN3c108BFloat16ES4_S4_ZZZNS0_19maximum_kernel_cudaERNS_18TensorIteratorBaseEENKUlvE0_clEvENKUlvE2_clEvEUlS4_S4_E_EESt5arrayIPcLm3EEEEviT0_T1_,@function
        .size           _ZN2at6native29vectorized_elementwise_kernelILi4ENS0_13BinaryFunctorIN3c108BFloat16ES4_S4_ZZZNS0_19maximum_kernel_cudaERNS_18TensorIteratorBaseEENKUlvE0_clEvENKUlvE2_clEvEUlS4_S4_E_EESt5arrayIPcLm3EEEEviT0_T1_,(.L_x_40203 - _ZN2at6native29vectorized_elementwise_kernelILi4ENS0_13BinaryFunctorIN3c108BFloat16ES4_S4_ZZZNS0_19maximum_kernel_cudaERNS_18TensorIteratorBaseEENKUlvE0_clEvENKUlvE2_clEvEUlS4_S4_E_EESt5arrayIPcLm3EEEEviT0_T1_)
        .other          _ZN2at6native29vectorized_elementwise_kernelILi4ENS0_13BinaryFunctorIN3c108BFloat16ES4_S4_ZZZNS0_19maximum_kernel_cudaERNS_18TensorIteratorBaseEENKUlvE0_clEvENKUlvE2_clEvEUlS4_S4_E_EESt5arrayIPcLm3EEEEviT0_T1_,@"STO_CUDA_ENTRY STV_DEFAULT"
_ZN2at6native29vectorized_elementwise_kernelILi4ENS0_13BinaryFunctorIN3c108BFloat16ES4_S4_ZZZNS0_19maximum_kernel_cudaERNS_18TensorIteratorBaseEENKUlvE0_clEvENKUlvE2_clEvEUlS4_S4_E_EESt5arrayIPcLm3EEEEviT0_T1_:
.text._ZN2at6native29vectorized_elementwise_kernelILi4ENS0_13BinaryFunctorIN3c108BFloat16ES4_S4_ZZZNS0_19maximum_kernel_cudaERNS_18TensorIteratorBaseEENKUlvE0_clEvENKUlvE2_clEvEUlS4_S4_E_EESt5arrayIPcLm3EEEEviT0_T1_:
        /* <DEDUP_REMOVED lines=31> */
[----:B------:R-:W-:-:S04]  /*01f0*/  FMNMX.FTZ R4, R16, R17, !PT ;  /* 0x0000001110047209 */ /* 0x000fc80007810000 */
[----:B------:R-:W-:Y:S01]  /*0200*/  F2FP.BF16.PACK_AB R4, RZ, R4 ;  /* 0x00000004ff04723e */ /* 0x000fe200000010ff */
[----:B------:R-:W-:Y:S05]  /*0210*/  BRA `(.L_x_26973) ;  /* 0x0000001000007947 */ /* 0x000fea0003800000 */
.L_x_26972:
[----:B------:R-:W-:Y:S02]  /*0220*/  PRMT R4, R2, 0x7610, R4 ;  /* 0x0000761002047816 */ /* 0x000fe40000000004 */
.L_x_26973:
[----:B------:R-:W-:Y:S05]  /*0230*/  BSYNC B0 ;  /* 0x0000000000007941 */ /* 0x000fea0003800000 */
.L_x_26971:
        /* <DEDUP_REMOVED lines=10> */
.L_x_26975:
[----:B------:R-:W-:Y:S02]  /*02e0*/  PRMT R14, R2, 0x7632, R14 ;  /* 0x00007632020e7816 */ /* 0x000fe4000000000e */
.L_x_26976:
[----:B------:R-:W-:Y:S05]  /*02f0*/  BSYNC B0 ;  /* 0x0000000000007941 */ /* 0x000fea0003800000 */
.L_x_26974:
        /* <DEDUP_REMOVED lines=10> */
.L_x_26978:
[----:B------:R-:W-:Y:S02]  /*03a0*/  PRMT R15, R3, 0x7610, R15 ;  /* 0x00007610030f7816 */ /* 0x000fe4000000000f */
.L_x_26979:
[----:B------:R-:W-:Y:S05]  /*03b0*/  BSYNC B0 ;  /* 0x0000000000007941 */ /* 0x000fea0003800000 */
.L_x_26977:
        /* <DEDUP_REMOVED lines=10> */
.L_x_26981:
[----:B------:R-:W-:Y:S02]  /*0460*/  PRMT R13, R3, 0x7632, R13 ;  /* 0x00007632030d7816 */ /* 0x000fe4000000000d */
.L_x_26982:
[----:B------:R-:W-:Y:S05]  /*0470*/  BSYNC B0 ;  /* 0x0000000000007941 */ /* 0x000fea0003800000 */
.L_x_26980:
        /* <DEDUP_REMOVED lines=10> */
.L_x_26984:
[----:B------:R-:W-:Y:S02]  /*0520*/  PRMT R12, R6, 0x7610, R12 ;  /* 0x00007610060c7816 */ /* 0x000fe4000000000c */
.L_x_26985:
[----:B------:R-:W-:Y:S05]  /*0530*/  BSYNC B0 ;  /* 0x0000000000007941 */ /* 0x000fea0003800000 */
.L_x_26983:
        /* <DEDUP_REMOVED lines=10> */
.L_x_26987:
[----:B------:R-:W-:Y:S02]  /*05e0*/  PRMT R11, R6, 0x7632, R11 ;  /* 0x00007632060b7816 */ /* 0x000fe4000000000b */
.L_x_26988:
[----:B------:R-:W-:Y:S05]  /*05f0*/  BSYNC B0 ;  /* 0x0000000000007941 */ /* 0x000fea0003800000 */
.L_x_26986:
        /* <DEDUP_REMOVED lines=10> */
.L_x_26990:
[----:B------:R-:W-:Y:S02]  /*06a0*/  PRMT R10, R7, 0x7610, R10 ;  /* 0x00007610070a7816 */ /* 0x000fe4000000000a */
.L_x_26991:
[----:B------:R-:W-:Y:S05]  /*06b0*/  BSYNC B0 ;  /* 0x0000000000007941 */ /* 0x000fea0003800000 */
.L_x_26989:
        /* <DEDUP_REMOVED lines=10> */
.L_x_26993:
[----:B------:R-:W-:Y:S02]  /*0760*/  PRMT R5, R7, 0x7632, R5 ;  /* 0x0000763207057816 */ /* 0x000fe40000000005 */
.L_x_26994:
[----:B------:R-:W-:Y:S05]  /*0770*/  BSYNC B0 ;  /* 0x0000000000007941 */ /* 0x000fea0003800000 */
.L_x_26992:
        /* <DEDUP_REMOVED lines=9> */
.L_x_26970:
        /* <DEDUP_REMOVED lines=93> */
.L_x_26997:
[----:B------:R-:W-:Y:S02]  /*0de0*/  PRMT R15, R14, 0x7610, R15 ;  /* 0x000076100e0f7816 */ /* 0x000fe4000000000f */
.L_x_26996:
[----:B------:R-:W-:Y:S05]  /*0df0*/  BSYNC B0 ;  /* 0x0000000000007941 */ /* 0x000fea0003800000 */
.L_x_26995:
        /* <DEDUP_REMOVED lines=14> */
.L_x_27000:
[----:B------:R-:W-:Y:S02]  /*0ee0*/  PRMT R17, R16, 0x7610, R17 ;  /* 0x0000761010117816 */ /* 0x000fe40000000011 */
.L_x_26999:
[----:B------:R-:W-:Y:S05]  /*0ef0*/  BSYNC B0 ;  /* 0x0000000000007941 */ /* 0x000fea0003800000 */
.L_x_26998:
        /* <DEDUP_REMOVED lines=14> */
.L_x_27003:
[----:B------:R-:W-:Y:S02]  /*0fe0*/  PRMT R19, R18, 0x7610, R19 ;  /* 0x0000761012137816 */ /* 0x000fe40000000013 */
.L_x_27002:
[----:B------:R-:W-:Y:S05]  /*0ff0*/  BSYNC B0 ;  /* 0x0000000000007941 */ /* 0x000fea0003800000 */
.L_x_27001:
        /* <DEDUP_REMOVED lines=14> */
.L_x_27006:
[----:B------:R-:W-:Y:S02]  /*10e0*/  PRMT R21, R20, 0x7610, R21 ;  /* 0x0000761014157816 */ /* 0x000fe40000000015 */
.L_x_27005:
[----:B------:R-:W-:Y:S05]  /*10f0*/  BSYNC B0 ;  /* 0x0000000000007941 */ /* 0x000fea0003800000 */
.L_x_27004:
        /* <DEDUP_REMOVED lines=14> */
.L_x_27009:
[----:B------:R-:W-:Y:S02]  /*11e0*/  PRMT R22, R26, 0x7610, R22 ;  /* 0x000076101a167816 */ /* 0x000fe40000000016 */
.L_x_27008:
[----:B------:R-:W-:Y:S05]  /*11f0*/  BSYNC B0 ;  /* 0x0000000000007941 */ /* 0x000fea0003800000 */
.L_x_27007:
        /* <DEDUP_REMOVED lines=14> */
.L_x_27012:
[----:B------:R-:W-:Y:S02]  /*12e0*/  PRMT R29, R28, 0x7610, R29 ;  /* 0x000076101c1d7816 */ /* 0x000fe4000000001d */
.L_x_27011:
[----:B------:R-:W-:Y:S05]  /*12f0*/  BSYNC B0 ;  /* 0x0000000000007941 */ /* 0x000fea0003800000 */
.L_x_27010:
        /* <DEDUP_REMOVED lines=14> */
.L_x_27015:
[----:B------:R-:W-:Y:S02]  /*13e0*/  PRMT R23, R27, 0x7610, R23 ;  /* 0x000076101b177816 */ /* 0x000fe40000000017 */
.L_x_27014:
[----:B------:R-:W-:Y:S05]  /*13f0*/  BSYNC B0 ;  /* 0x0000000000007941 */ /* 0x000fea0003800000 */
.L_x_27013:
        /* <DEDUP_REMOVED lines=14> */
.L_x_27018:
[----:B------:R-:W-:Y:S02]  /*14e0*/  PRMT R24, R25, 0x7610, R24 ;  /* 0x0000761019187816 */ /* 0x000fe40000000018 */
.L_x_27017:
[----:B------:R-:W-:Y:S05]  /*14f0*/  BSYNC B0 ;  /* 0x0000000000007941 */ /* 0x000fea0003800000 */
.L_x_27016:
        /* <DEDUP_REMOVED lines=21> */
.L_x_27021:
[----:B0-----:R-:W-:-:S13]  /*1650*/  ISETP.GE.AND P0, PT, R13, R12, PT ;  /* 0x0000000c0d00720c */ /* 0x001fda0003f06270 */
[----:B------:R-:W-:Y:S05]  /*1660*/  @P0 BRA `(.L_x_27023) ;  /* 0x000000c000000947 */ /* 0x000fea0003800000 */
[----:B------:R-:W-:Y:S01]  /*1670*/  IMAD.IADD R2, R0, 0x1, R13 ;  /* 0x0000000100027824 */ /* 0x000fe200078e020d */
[----:B------:R-:W-:Y:S01]  /*1680*/  IADD3 R13, R13, 0x80, RZ ;  /* 0x000000800d0d7810 */ /* 0x000fe20007ffe0ff */
[----:B------:R-:W-:-:S04]  /*1690*/  IMAD.MOV.U32 R3, RZ, RZ, 0x2 ;  /* 0x00000002ff037424 */ /* 0x000fc800078e00ff */
[----:B------:R-:W-:-:S05]  /*16a0*/  IMAD.WIDE.U32 R2, R2, R3, c[0x0][0x168] ;  /* 0x00005a0002027625 */ /* 0x000fca00078e0003 */
[----:B------:R0:W-:Y:S02]  /*16b0*/  STG.E.U16 [R2.64], R21 ;  /* 0x0000001502007986 */ /* 0x0001e4000c101504 */
.L_x_27022:
[----:B------:R-:W-:-:S13]  /*16c0*/  ISETP.GE.AND P0, PT, R13, R12, PT ;  /* 0x0000000c0d00720c */ /* 0x000fda0003f06270 */
[----:B------:R-:W-:Y:S05]  /*16d0*/  @P0 BRA `(.L_x_27024) ;  /* 0x000000d000000947 */ /* 0x000fea0003800000 */
[----:B0-----:R-:W-:Y:S01]  /*16e0*/  IMAD.IADD R2, R0, 0x1, R13 ;  /* 0x0000000100027824 */ /* 0x001fe200078e020d */
[----:B------:R-:W-:Y:S01]  /*16f0*/  IADD3 R13, R13, 0x80, RZ ;  /* 0x000000800d0d7810 */ /* 0x000fe20007ffe0ff */
[----:B------:R-:W-:-:S04]  /*1700*/  IMAD.MOV.U32 R3, RZ, RZ, 0x2 ;  /* 0x00000002ff037424 */ /* 0x000fc800078e00ff */
[----:B------:R-:W-:-:S05]  /*1710*/  IMAD.WIDE.U32 R2, R2, R3, c[0x0][0x168] ;  /* 0x00005a0002027625 */ /* 0x000fca00078e0003 */
[----:B------:R0:W-:Y:S02]  /*1720*/  STG.E.U16 [R2.64], R22 ;  /* 0x0000001602007986 */ /* 0x0001e4000c101504 */
.L_x_27023:
        /* <DEDUP_REMOVED lines=8> */
.L_x_27024:
[----:B------:R-:W-:Y:S05]  /*17b0*/  BSYNC B1 ;  /* 0x0000000000017941 */ /* 0x000fea0003800000 */
.L_x_27020:
[----:B------:R-:W-:-:S13]  /*17c0*/  ISETP.GE.AND P0, PT, R13, R12, PT ;  /* 0x0000000c0d00720c */ /* 0x000fda0003f06270 */
[----:B0-----:R-:W-:Y:S01]  /*17d0*/  @!P0 IMAD.IADD R2, R0, 0x1, R13 ;  /* 0x0000000100028824 */ /* 0x001fe200078e020d */
[----:B------:R-:W-:Y:S01]  /*17e0*/  @!P0 IADD3 R13, R13, 0x80, RZ ;  /* 0x000000800d0d8810 */ /* 0x000fe20007ffe0ff */
[----:B------:R-:W-:-:S04]  /*17f0*/  @!P0 IMAD.MOV.U32 R3, RZ, RZ, 0x2 ;  /* 0x00000002ff038424 */ /* 0x000fc800078e00ff */
[----:B------:R-:W-:-:S05]  /*1800*/  @!P0 IMAD.WIDE.U32 R2, R2, R3, c[0x0][0x168] ;  /* 0x00005a0002028625 */ /* 0x000fca00078e0003 */
[----:B------:R0:W-:Y:S02]  /*1810*/  @!P0 STG.E.U16 [R2.64], R23 ;  /* 0x0000001702008986 */ /* 0x0001e4000c101504 */
.L_x_27025:
[----:B------:R-:W-:Y:S05]  /*1820*/  BSYNC B0 ;  /* 0x0000000000007941 */ /* 0x000fea0003800000 */
.L_x_27019:
        /* <DEDUP_REMOVED lines=8> */
.L_x_27026:
        /* <DEDUP_REMOVED lines=13> */
.L_x_40203:


//--------------------- .text._ZN2at6native29vectorized_elementwise_kernelILi8ENS0_13BinaryFunctorIN3c108BFloat16ES4_S4_ZZZNS0_19maximum_kernel_cudaERNS_18TensorIteratorBaseEENKUlvE0_clEvENKUlvE2_clEvEUlS4_S4_E_EESt5arrayIPcLm3EEEEviT0_T1_ --------------------------
	.section	.text._ZN2at6native29vectorized_elementwise_kernelILi8ENS0_13BinaryFunctorIN3c108BFloat16ES4_S4_ZZZNS0_19maximum_kernel_cudaERNS_18TensorIteratorBaseEENKUlvE0_clEvENKUlvE2_clEvEUlS4_S4_E_EESt5arrayIPcLm3EEEEviT0_T1_,"ax",@progbits
	.sectioninfo	@"SHI_REGISTERS=4"
	.align	128
        .global         _ZN2at6native29vectorized_elementwise_kernelILi8ENS0_13BinaryFunctorIN3c108BFloat16ES4_S4_ZZZNS0_19maximum_kernel_cudaERNS_18TensorIteratorBaseEENKUlvE0_clEvENKUlvE2_clEvEUlS4_S4_E_EESt5arrayIPcLm3EEEEviT0_T1_
        .type           _ZN2at6native29vectorized_elementwise_kernelILi8ENS0_13BinaryFunctorIN3c108BFloat16ES4_S4_ZZZNS0_19maximum_kernel_cudaERNS_18TensorIteratorBaseEENKUlvE0_clEvENKUlvE2_clEvEUlS4_S4_E_EESt5arrayIPcLm3EEEEviT0_T1_,@function
        .size           _ZN2at6native29vectorized_elementwise_kernelILi8ENS0_13BinaryFunctorIN3c108BFloat16ES4_S4_ZZZNS0_19maximum_kernel_cudaERNS_18TensorIteratorBaseEENKUlvE0_clEvENKUlvE2_clEvEUlS4_S4_E_EESt5arrayIPcLm3EEEEviT0_T1_,(.L_x_40204 - _ZN2at6native29vectorized_elementwise_kernelILi8ENS0_13BinaryFunctorIN3c108BFloat16ES4_S4_ZZZNS0_19maximum_kernel_cudaERNS_18TensorIteratorBaseEENKUlvE0_clEvENKUlvE2_clEvEUlS4_S4_E_EESt5arrayIPcLm3EEEEviT0_T1_)
        .other          _ZN2at6native29vectorized_elementwise_kernelILi8ENS0_13BinaryFunctorIN3c108BFloat16ES4_S4_ZZZNS0_19maximum_kernel_cudaERNS_18TensorIteratorBaseEENKUlvE0_clEvENKUlvE2_clEvEUlS4_S4_E_EESt5arrayIPcLm3EEEEviT0_T1_,@"STO_CUDA_ENTRY STV_DEFAULT"
_ZN2at6native29vectorized_elementwise_kernelILi8ENS0_13BinaryFunctorIN3c108BFloat16ES4_S4_ZZZNS0_19maximum_kernel_cudaERNS_18TensorIteratorBaseEENKUlvE0_clEvENKUlvE2_clEvEUlS4_S4_E_EESt5arrayIPcLm3EEEEviT0_T1_:
.text._ZN2at6native29vectorized_elementwise_kernelILi8ENS0_13BinaryFunctorIN3c108BFloat16ES4_S4_ZZZNS0_19maximum_kernel_cudaERNS_18TensorIteratorBaseEENKUlvE0_clEvENKUlvE2_clEvEUlS4_S4_E_EESt5arrayIPcLm3EEEEviT0_T1_:
[----:B------:R-:W-:Y:S02]  /*0000*/  MOV R1, c[0x0][0x28] ;  /* 0x00000a0000017a02 */ /* 0x000fe40000000f00 */
[----:B------:R-:W-:Y:S05]  /*0010*/  EXIT ;  /* 0x000000000000794d */ /* 0x000fea0003800000 */
.L_x_27027:
        /* <DEDUP_REMOVED lines=14> */
.L_x_40204:


//--------------------- .text._ZN2at6native18elementwise_kernelILi128ELi4EZNS0_15gpu_kernel_implINS0_13AUnaryFunctorIN3c104HalfES5_S5_ZZZNS0_19maximum_kernel_cudaERNS_18TensorIteratorBaseEENKUlvE0_clEvENKUlvE1_clEvEUlS5_S5_E_EEEEvS7_RKT_EUliE_EEviT1_ --------------------------
	.section	.text._ZN2at6native18elementwise_kernelILi128ELi4EZNS0_15gpu_kernel_implINS0_13AUnaryFunctorIN3c104HalfES5_S5_ZZZNS0_19maximum_kernel_cudaERNS_18TensorIteratorBaseEENKUlvE0_clEvENKUlvE1_clEvEUlS5_S5_E_EEEEvS7_RKT_EUliE_EEviT1_,"ax",@progbits
	.sectioninfo	@"SHI_REGISTERS=26"
	.align	128
        .global         _ZN2at6native18elementwise_kernelILi128ELi4EZNS0_15gpu_kernel_implINS0_13AUnaryFunctorIN3c104HalfES5_S5_ZZZNS0_19maximum_kernel_cudaERNS_18TensorIteratorBaseEENKUlvE0_clEvENKUlvE1_clEvEUlS5_S5_E_EEEEvS7_RKT_EUliE_EEviT1_
        .type           _ZN2at6native18elementwise_kernelILi128ELi4EZNS0_15gpu_kernel_implINS0_13AUnaryFunctorIN3c104HalfES5_S5_ZZZNS0_19maximum_kernel_cudaERNS_18TensorIteratorBaseEENKUlvE0_clEvENKUlvE1_clEvEUlS5_S5_E_EEEEvS7_RKT_EUliE_EEviT1_,@function
        .size           _ZN2at6native18elementwise_kernelILi128ELi4EZNS0_15gpu_kernel_implINS0_13AUnaryFunctorIN3c104HalfES5_S5_ZZZNS0_19maximum_kernel_cudaERNS_18TensorIteratorBaseEENKUlvE0_clEvENKUlvE1_clEvEUlS5_S5_E_EEEEvS7_RKT_EUliE_EEviT1_,(.L_x_40205 - _ZN2at6native18elementwise_kernelILi128ELi4EZNS0_15gpu_kernel_implINS0_13AUnaryFunctorIN3c104HalfES5_S5_ZZZNS0_19maximum_kernel_cudaERNS_18TensorIteratorBaseEENKUlvE0_clEvENKUlvE1_clEvEUlS5_S5_E_EEEEvS7_RKT_EUliE_EEviT1_)
        .other          _ZN2at6native18elementwise_kernelILi128ELi4EZNS0_15gpu_kernel_implINS0_13AUnaryFunctorIN3c104HalfES5_S5_ZZZNS0_19maximum_kernel_cudaERNS_18TensorIteratorBaseEENKUlvE0_clEvENKUlvE1_clEvEUlS5_S5_E_EEEEvS7_RKT_EUliE_EEviT1_,@"STO_CUDA_ENTRY STV_DEFAULT"
_ZN2at6native18elementwise_kernelILi128ELi4EZNS0_15gpu_kernel_implINS0_13AUnaryFunctorIN3c104HalfES5_S5_ZZZNS0_19maximum_kernel_cudaERNS_18TensorIteratorBaseEENKUlvE0_clEvENKUlvE1_clEvEUlS5_S5_E_EEEEvS7_RKT_EUliE_EEviT1_:
.text._ZN2at6native18elementwise_kernelILi128ELi4EZNS0_15gpu_kernel_implINS0_13AUnaryFunctorIN3c104HalfES5_S5_ZZZNS0_19maximum_kernel_cudaERNS_18TensorIteratorBaseEENKUlvE0_clEvENKUlvE1_clEvEUlS5_S5_E_EEEEvS7_RKT_EUliE_EEviT1_:
        /* <DEDUP_REMOVED lines=236> */
.L_x_27030:
        /* <DEDUP_REMOVED lines=21> */
.L_x_27034:
[----:B------:R-:W2:Y:S02]  /*1010*/  LDG.E.U8 R2, [R2.64] ;  /* 0x0000002402027981 */ /* 0x000ea4000c1e1100 */
[----:B--2---:R-:W0:Y:S02]  /*1020*/  I2F.U16 R0, R2 ;  /* 0x0000000200007306 */ /* 0x004e240000101000 */
[----:B0-----:R-:W-:-:S04]  /*1030*/  F2FP.PACK_AB R0, RZ, R0 ;  /* 0x00000000ff00723e */ /* 0x001fc800000000ff */
[----:B------:R-:W-:Y:S01]  /*1040*/  PRMT R5, R0, 0x7610, R5 ;  /* 0x0000761000057816 */ /* 0x000fe20000000005 */
[----:B------:R-:W-:Y:S05]  /*1050*/  BRA `(.L_x_27036) ;  /* 0x00000ec000007947 */ /* 0x000fea0003800000 */
.L_x_27033:
        /* <DEDUP_REMOVED lines=11> */
.L_x_27038:
[----:B------:R-:W2:Y:S02]  /*1110*/  LDG.E R2, [R2.64] ;  /* 0x0000002402027981 */ /* 0x000ea4000c1e1900 */
[----:B--2---:R-:W0:Y:S02]  /*1120*/  I2F R0, R2 ;  /* 0x0000000200007306 */ /* 0x004e240000201400 */
[----:B0-----:R-:W-:-:S04]  /*1130*/  F2FP.PACK_AB R0, RZ, R0 ;  /* 0x00000000ff00723e */ /* 0x001fc800000000ff */
[----:B------:R-:W-:Y:S01]  /*1140*/  PRMT R5, R0, 0x7610, R5 ;  /* 0x0000761000057816 */ /* 0x000fe20000000005 */
[----:B------:R-:W-:Y:S05]  /*1150*/  BRA `(.L_x_27036) ;  /* 0x00000dc000007947 */ /* 0x000fea0003800000 */
.L_x_27037:
[----:B------:R-:W2:Y:S02]  /*1160*/  LDG.E.U16 R2, [R2.64] ;  /* 0x0000002402027981 */ /* 0x000ea4000c1e1500 */
[----:B--2---:R-:W0:Y:S02]  /*1170*/  I2F.S16 R0, R2 ;  /* 0x0000000200007306 */ /* 0x004e240000101400 */
[----:B0-----:R-:W-:-:S04]  /*1180*/  F2FP.PACK_AB R0, RZ, R0 ;  /* 0x00000000ff00723e */ /* 0x001fc800000000ff */
[----:B------:R-:W-:Y:S01]  /*1190*/  PRMT R5, R0, 0x7610, R5 ;  /* 0x0000761000057816 */ /* 0x000fe20000000005 */
[----:B------:R-:W-:Y:S05]  /*11a0*/  BRA `(.L_x_27036) ;  /* 0x00000d7000007947 */ /* 0x000fea0003800000 */
.L_x_27032:
        /* <DEDUP_REMOVED lines=9> */
.L_x_27040:
[----:B------:R0:W5:Y:S01]  /*1240*/  LDG.E.U16 R5, [R2.64] ;  /* 0x0000002402057981 */ /* 0x000162000c1e1500 */
[----:B------:R-:W-:Y:S05]  /*1250*/  BRA `(.L_x_27036) ;  /* 0x00000cc000007947 */ /* 0x000fea0003800000 */
.L_x_27039:
        /* <DEDUP_REMOVED lines=9> */
.L_x_27042:
[----:B------:R0:W5:Y:S01]  /*12f0*/  LDG.E.U16 R5, [R2.64] ;  /* 0x0000002402057981 */ /* 0x000162000c1e1500 */
[----:B------:R-:W-:Y:S05]  /*1300*/  BRA `(.L_x_27036) ;  /* 0x00000c1000007947 */ /* 0x000fea0003800000 */
.L_x_27041:
[----:B------:R-:W2:Y:S02]  /*1310*/  LDG.E.64 R2, [R2.64] ;  /* 0x0000002402027981 */ /* 0x000ea4000c1e1b00 */
[----:B--2---:R-:W0:Y:S01]  /*1320*/  F2F.F32.F64 R0, R2 ;  /* 0x0000000200007310 */ /* 0x004e220000301000 */
[----:B------:R-:W0:-:S14]  /*1330*/  DSETP.GEU.AND P0, PT, |R2|, c[0x2][0x0], PT ;  /* 0x008000000200762a */ /* 0x000e1c0003f0e200 */
[----:B0-----:R-:W-:-:S05]  /*1340*/  @!P0 FMUL R0, R0, 1.175494350822287508e-38 ;  /* 0x0080000000008820 */ /* 0x001fca0000400000 */
[----:B------:R-:W-:-:S04]  /*1350*/  F2FP.PACK_AB R0, RZ, R0 ;  /* 0x00000000ff00723e */ /* 0x000fc800000000ff */
[----:B------:R-:W-:Y:S01]  /*1360*/  PRMT R5, R0, 0x7610, R5 ;  /* 0x0000761000057816 */ /* 0x000fe20000000005 */
[----:B------:R-:W-:Y:S05]  /*1370*/  BRA `(.L_x_27036) ;  /* 0x00000ba000007947 */ /* 0x000fea0003800000 */
.L_x_27031:
        /* <DEDUP_REMOVED lines=14> */
.L_x_27045:
[----:B------:R-:W2:Y:S02]  /*1460*/  LDG.E.64 R2, [R2.64] ;  /* 0x0000002402027981 */ /* 0x000ea4000c1e1b00 */
[----:B--2---:R-:W0:Y:S01]  /*1470*/  F2F.F32.F64 R0, R2 ;  /* 0x0000000200007310 */ /* 0x004e220000301000 */
[----:B------:R-:W0:-:S14]  /*1480*/  DSETP.GEU.AND P0, PT, |R2|, c[0x2][0x0], PT ;  /* 0x008000000200762a */ /* 0x000e1c0003f0e200 */
[----:B0-----:R-:W-:-:S05]  /*1490*/  @!P0 FMUL R0, R0, 1.175494350822287508e-38 ;  /* 0x0080000000008820 */ /* 0x001fca0000400000 */
[----:B------:R-:W-:-:S04]  /*14a0*/  F2FP.PACK_AB R0, RZ, R0 ;  /* 0x00000000ff00723e */ /* 0x000fc800000000ff */
[----:B------:R-:W-:Y:S01]  /*14b0*/  PRMT R5, R0, 0x7610, R5 ;  /* 0x0000761000057816 */ /* 0x000fe20000000005 */
[----:B------:R-:W-:Y:S05]  /*14c0*/  BRA `(.L_x_27036) ;  /* 0x00000a5000007947 */ /* 0x000fea0003800000 */
.L_x_27044:
        /* <DEDUP_REMOVED lines=27> */
.L_x_27047:
        /* <DEDUP_REMOVED lines=15> */
.L_x_27046:
[----:B------:R-:W2:Y:S02]  /*1770*/  LDG.E.U16 R0, [R2.64] ;  /* 0x0000002402007981 */ /* 0x000ea4000c1e1500 */
[----:B--2---:R-:W-:-:S04]  /*1780*/  PRMT R0, RZ, 0x5410, R0 ;  /* 0x00005410ff007816 */ /* 0x004fc80000000000 */
[----:B------:R-:W-:-:S04]  /*1790*/  F2FP.PACK_AB R0, RZ, R0 ;  /* 0x00000000ff00723e */ /* 0x000fc800000000ff */
[----:B------:R-:W-:Y:S01]  /*17a0*/  PRMT R5, R0, 0x7610, R5 ;  /* 0x0000761000057816 */ /* 0x000fe20000000005 */
[----:B------:R-:W-:Y:S05]  /*17b0*/  BRA `(.L_x_27036) ;  /* 0x0000076000007947 */ /* 0x000fea0003800000 */
.L_x_27043:
        /* <DEDUP_REMOVED lines=12> */
.L_x_27050:
        /* <DEDUP_REMOVED lines=21> */
.L_x_27054:
[----:B------:R-:W-:Y:S05]  /*19d0*/  BSYNC B1 ;  /* 0x0000000000017941 */ /* 0x000fea0003800000 */
.L_x_27053:
[----:B------:R-:W-:Y:S01]  /*19e0*/  LEA R3, R0, 0x3b800000, 0x17 ;  /* 0x3b80000000037811 */ /* 0x000fe200078eb8ff */
[----:B------:R-:W-:-:S05]  /*19f0*/  IMAD.SHL.U32 R0, R2, 0x100000, RZ ;  /* 0x0010000002007824 */ /* 0x000fca00078e00ff */
[----:B------:R-:W-:Y:S02]  /*1a00*/  LOP3.LUT R0, R3, R0, R4, 0xfe, !PT ;  /* 0x0000000003007212 */ /* 0x000fe400078efe04 */
.L_x_27052:
[----:B------:R-:W-:Y:S05]  /*1a10*/  BSYNC B0 ;  /* 0x0000000000007941 */ /* 0x000fea0003800000 */
.L_x_27051:
[----:B------:R-:W-:-:S04]  /*1a20*/  F2FP.PACK_AB R0, RZ, R0 ;  /* 0x00000000ff00723e */ /* 0x000fc800000000ff */
[----:B------:R-:W-:Y:S01]  /*1a30*/  PRMT R5, R0, 0x7610, R5 ;  /* 0x0000761000057816 */ /* 0x000fe20000000005 */
[----:B------:R-:W-:Y:S05]  /*1a40*/  BRA `(.L_x_27036) ;  /* 0x000004d000007947 */ /* 0x000fea0003800000 */
.L_x_27049:
        /* <DEDUP_REMOVED lines=21> */
.L_x_27058:
[----:B------:R-:W-:Y:S05]  /*1ba0*/  BSYNC B1 ;  /* 0x0000000000017941 */ /* 0x000fea0003800000 */
.L_x_27057:
[----:B------:R-:W-:Y:S01]  /*1bb0*/  LEA R3, R0, 0x37800000, 0x17 ;  /* 0x3780000000037811 */ /* 0x000fe200078eb8ff */
[----:B------:R-:W-:-:S05]  /*1bc0*/  IMAD.SHL.U32 R0, R2, 0x200000, RZ ;  /* 0x0020000002007824 */ /* 0x000fca00078e00ff */
[----:B------:R-:W-:Y:S02]  /*1bd0*/  LOP3.LUT R0, R3, R0, R4, 0xfe, !PT ;  /* 0x0000000003007212 */ /* 0x000fe400078efe04 */
.L_x_27056:
[----:B------:R-:W-:Y:S05]  /*1be0*/  BSYNC B0 ;  /* 0x0000000000007941 */ /* 0x000fea0003800000 */
.L_x_27055:
[----:B------:R-:W-:-:S04]  /*1bf0*/  F2FP.PACK_AB R0, RZ, R0 ;  /* 0x00000000ff00723e */ /* 0x000fc800000000ff */
[----:B------:R-:W-:Y:S01]  /*1c00*/  PRMT R5, R0, 0x7610, R5 ;  /* 0x0000761000057816 */ /* 0x000fe20000000005 */
[----:B------:R-:W-:Y:S05]  /*1c10*/  BRA `(.L_x_27036) ;  /* 0x0000030000007947 */ /* 0x000fea0003800000 */
.L_x_27048:
        /* <DEDUP_REMOVED lines=14> */
.L_x_27062:
[----:B------:R-:W-:Y:S05]  /*1d00*/  BSYNC B0 ;  /* 0x0000000000007941 */ /* 0x000fea0003800000 */
.L_x_27061:
[----:B------:R-:W-:-:S04]  /*1d10*/  F2FP.PACK_AB R0, RZ, R0 ;  /* 0x00000000ff00723e */ /* 0x000fc800000000ff */
[----:B------:R-:W-:Y:S01]  /*1d20*/  PRMT R5, R0, 0x7610, R5 ;  /* 0x0000761000057816 */ /* 0x000fe20000000005 */
[----:B------:R-:W-:Y:S05]  /*1d30*/  BRA `(.L_x_27036) ;  /* 0x000001e000007947 */ /* 0x000fea0003800000 */
.L_x_27035:
        /* <DEDUP_REMOVED lines=21> */
.L_x_27060:
[----:B------:R-:W2:Y:S02]  /*1e90*/  LDG.E.64 R2, [R2.64] ;  /* 0x0000002402027981 */ /* 0x000ea4000c1e1b00 */
[----:B--2---:R-:W0:Y:S02]  /*1ea0*/  I2F.U64 R0, R2 ;  /* 0x0000000200007312 */ /* 0x004e240000301000 */
[----:B0-----:R-:W-:-:S04]  /*1eb0*/  F2FP.PACK_AB R0, RZ, R0 ;  /* 0x00000000ff00723e */ /* 0x001fc800000000ff */
[----:B------:R-:W-:Y:S01]  /*1ec0*/  PRMT R5, R0, 0x7610, R5 ;  /* 0x0000761000057816 */ /* 0x000fe20000000005 */
[----:B------:R-:W-:Y:S05]  /*1ed0*/  BRA `(.L_x_27036) ;  /* 0x0000004000007947 */ /* 0x000fea0003800000 */
.L_x_27059:
[----:B------:R-:W2:Y:S02]  /*1ee0*/  LDG.E R2, [R2.64] ;  /* 0x0000002402027981 */ /* 0x000ea4000c1e1900 */
[----:B--2---:R-:W0:Y:S02]  /*1ef0*/  I2F.U32 R0, R2 ;  /* 0x0000000200007306 */ /* 0x004e240000201000 */
[----:B0-----:R-:W-:-:S04]  /*1f00*/  F2FP.PACK_AB R0, RZ, R0 ;  /* 0x00000000ff00723e */ /* 0x001fc800000000ff */
[----:B------:R-:W-:Y:S02]  /*1f10*/  PRMT R5, R0, 0x7610, R5 ;  /* 0x0000761000057816 */ /* 0x000fe40000000005 */
.L_x_27036:
        /* <DEDUP_REMOVED lines=8> */
[----:B------:R-:W-:-:S04]  /*1fa0*/  FMNMX.FTZ R0, R0, R3, !PT ;  /* 0x0000000300007209 */ /* 0x000fc80007810000 */
[----:B------:R-:W-:-:S04]  /*1fb0*/  F2FP.PACK_AB R0, RZ, R0 ;  /* 0x00000000ff00723e */ /* 0x000fc800000000ff */
[----:B------:R-:W-:Y:S01]  /*1fc0*/  PRMT R5, R0, 0x7610, R5 ;  /* 0x0000761000057816 */ /* 0x000fe20000000005 */
[----:B------:R-:W-:Y:S05]  /*1fd0*/  BRA `(.L_x_27065) ;  /* 0x0000001000007947 */ /* 0x000fea0003800000 */
.L_x_27064:
[----:B-----5:R-:W-:Y:S02]  /*1fe0*/  IMAD.MOV.U32 R5, RZ, RZ, R2 ;  /* 0x000000ffff057224 */ /* 0x020fe400078e0002 */
.L_x_27065:
[----:B------:R-:W-:Y:S05]  /*1ff0*/  BSYNC B0 ;  /* 0x0000000000007941 */ /* 0x000fea0003800000 */
.L_x_27063:
        /* <DEDUP_REMOVED lines=16> */
.L_x_27069:
[----:B------:R-:W-:-:S06]  /*2100*/  HADD2.F32 R3, -RZ, R5.H0_H0 ;  /* 0x20000005ff037230 */ /* 0x000fcc0000004100 */
[----:B------:R-:W0:Y:S02]  /*2110*/  F2I.S64.TRUNC R2, R3 ;  /* 0x0000000300027311 */ /* 0x000e24000020d900 */
[----:B0-----:R0:W-:Y:S01]  /*2120*/  STG.E.U8 [R16.64], R2 ;  /* 0x0000000210007986 */ /* 0x0011e2000c101124 */
[----:B------:R-:W-:Y:S05]  /*2130*/  BRA `(.L_x_27071) ;  /* 0x00000e4000007947 */ /* 0x000fea0003800000 */
.L_x_27068:
        /* <DEDUP_REMOVED lines=10> */
.L_x_27073:
[----:B------:R-:W-:-:S06]  /*21e0*/  HADD2.F32 R5, -RZ, R5.H0_H0 ;  /* 0x20000005ff057230 */ /* 0x000fcc0000004100 */
[----:B------:R-:W0:Y:S02]  /*21f0*/  F2I.FTZ.TRUNC.NTZ R5, R5 ;  /* 0x0000000500057305 */ /* 0x000e24000021f100 */
[----:B0-----:R0:W-:Y:S01]  /*2200*/  STG.E [R16.64], R5 ;  /* 0x0000000510007986 */ /* 0x0011e2000c101924 */
[----:B------:R-:W-:Y:S05]  /*2210*/  BRA `(.L_x_27071) ;  /* 0x00000d6000007947 */ /* 0x000fea0003800000 */
.L_x_27072:
[----:B------:R-:W-:-:S06]  /*2220*/  HADD2.F32 R5, -RZ, R5.H0_H0 ;  /* 0x20000005ff057230 */ /* 0x000fcc0000004100 */
[----:B------:R-:W0:Y:S02]  /*2230*/  F2I.FTZ.TRUNC.NTZ R5, R5 ;  /* 0x0000000500057305 */ /* 0x000e24000021f100 */
[----:B0-----:R0:W-:Y:S01]  /*2240*/  STG.E.U16 [R16.64], R5 ;  /* 0x0000000510007986 */ /* 0x0011e2000c101524 */
[----:B------:R-:W-:Y:S05]  /*2250*/  BRA `(.L_x_27071) ;  /* 0x00000d2000007947 */ /* 0x000fea0003800000 */
.L_x_27067:
        /* <DEDUP_REMOVED lines=9> */
.L_x_27075:
[----:B------:R0:W-:Y:S01]  /*22f0*/  STG.E.U16 [R16.64], R5 ;  /* 0x0000000510007986 */ /* 0x0001e2000c101524 */
[----:B------:R-:W-:Y:S05]  /*2300*/  BRA `(.L_x_27071) ;  /* 0x00000c7000007947 */ /* 0x000fea0003800000 */
.L_x_27074:
        /* <DEDUP_REMOVED lines=10> */
.L_x_27077:
[----:B------:R-:W-:-:S05]  /*23b0*/  HADD2.F32 R0, -RZ, R5.H0_H0 ;  /* 0x20000005ff007230 */ /* 0x000fca0000004100 */
[----:B------:R-:W-:-:S04]  /*23c0*/  F2FP.PACK_AB R0, RZ, R0 ;  /* 0x00000000ff00723e */ /* 0x000fc800000000ff */
[----:B------:R-:W-:-:S05]  /*23d0*/  PRMT R0, R0, 0x5410, RZ ;  /* 0x0000541000007816 */ /* 0x000fca00000000ff */
[----:B------:R0:W-:Y:S01]  /*23e0*/  STG.E [R16.64], R0 ;  /* 0x0000000010007986 */ /* 0x0001e2000c101924 */
[----:B------:R-:W-:Y:S05]  /*23f0*/  BRA `(.L_x_27071) ;  /* 0x00000b8000007947 */ /* 0x000fea0003800000 */
.L_x_27076:
[----:B------:R-:W-:-:S05]  /*2400*/  HADD2.F32 R2, -RZ, R5.H0_H0 ;  /* 0x20000005ff027230 */ /* 0x000fca0000004100 */
[----:B------:R-:W-:-:S06]  /*2410*/  FMUL.FTZ R2, R2, 1 ;  /* 0x3f80000002027820 */ /* 0x000fcc0000410000 */
[----:B------:R-:W0:Y:S02]  /*2420*/  F2F.F64.F32 R2, R2 ;  /* 0x0000000200027310 */ /* 0x000e240000201800 */
[----:B0-----:R0:W-:Y:S01]  /*2430*/  STG.E.64 [R16.64], R2 ;  /* 0x0000000210007986 */ /* 0x0011e2000c101b24 */
[----:B------:R-:W-:Y:S05]  /*2440*/  BRA `(.L_x_27071) ;  /* 0x00000b3000007947 */ /* 0x000fea0003800000 */
.L_x_27066:
        /* <DEDUP_REMOVED lines=13> */
.L_x_27080:
[----:B------:R-:W-:Y:S01]  /*2520*/  HADD2.F32 R5, -RZ, R5.H0_H0 ;  /* 0x20000005ff057230 */ /* 0x000fe20000004100 */
[----:B------:R-:W-:-:S04]  /*2530*/  CS2R R6, SRZ ;  /* 0x0000000000067805 */ /* 0x000fc8000001ff00 */
[----:B------:R-:W-:-:S06]  /*2540*/  FMUL.FTZ R5, R5, 1 ;  /* 0x3f80000005057820 */ /* 0x000fcc0000410000 */
[----:B------:R-:W0:Y:S02]  /*2550*/  F2F.F64.F32 R4, R5 ;  /* 0x0000000500047310 */ /* 0x000e240000201800 */
[----:B0-----:R0:W-:Y:S01]  /*2560*/  STG.E.128 [R16.64], R4 ;  /* 0x0000000410007986 */ /* 0x0011e2000c101d24 */
[----:B------:R-:W-:Y:S05]  /*2570*/  BRA `(.L_x_27071) ;  /* 0x00000a0000007947 */ /* 0x000fea0003800000 */
.L_x_27079:
        /* <DEDUP_REMOVED lines=21> */
.L_x_27084:
[----:B------:R-:W-:Y:S05]  /*26d0*/  BSYNC B0 ;  /* 0x0000000000007941 */ /* 0x000fea0003800000 */
.L_x_27083:
[----:B------:R-:W-:-:S05]  /*26e0*/  LOP3.LUT R3, R0, R3, RZ, 0xfc, !PT ;  /* 0x0000000300037212 */ /* 0x000fca00078efcff */
[----:B------:R0:W-:Y:S01]  /*26f0*/  STG.E.U8 [R16.64], R3 ;  /* 0x0000000310007986 */ /* 0x0001e2000c101124 */
[----:B------:R-:W-:Y:S05]  /*2700*/  BRA `(.L_x_27071) ;  /* 0x0000087000007947 */ /* 0x000fea0003800000 */
.L_x_27082:
        /* <DEDUP_REMOVED lines=13> */
.L_x_27086:
[----:B------:R-:W-:Y:S01]  /*27e0*/  IMAD.MOV.U32 R0, RZ, RZ, 0x7f ;  /* 0x0000007fff007424 */ /* 0x000fe200078e00ff */
[----:B------:R-:W-:-:S04]  /*27f0*/  ISETP.GT.U32.AND P0, PT, R2, 0x7f800000, PT ;  /* 0x7f8000000200780c */ /* 0x000fc80003f04070 */
[----:B------:R-:W-:-:S04]  /*2800*/  SEL R0, R0, 0x7c, P0 ;  /* 0x0000007c00007807 */ /* 0x000fc80000000000 */
.L_x_27087:
[----:B------:R-:W-:Y:S05]  /*2810*/  BSYNC B0 ;  /* 0x0000000000007941 */ /* 0x000fea0003800000 */
.L_x_27085:
[----:B------:R-:W-:-:S04]  /*2820*/  LOP3.LUT R2, R5, 0x80000000, RZ, 0xc0, !PT ;  /* 0x8000000005027812 */ /* 0x000fc800078ec0ff */
[----:B------:R-:W-:-:S04]  /*2830*/  SHF.R.U32.HI R3, RZ, 0x18, R2 ;  /* 0x00000018ff037819 */ /* 0x000fc80000011602 */
[----:B------:R-:W-:-:S05]  /*2840*/  LOP3.LUT R3, R0, R3, RZ, 0xfc, !PT ;  /* 0x0000000300037212 */ /* 0x000fca00078efcff */
[----:B------:R0:W-:Y:S01]  /*2850*/  STG.E.U8 [R16.64], R3 ;  /* 0x0000000310007986 */ /* 0x0001e2000c101124 */
[----:B------:R-:W-:Y:S05]  /*2860*/  BRA `(.L_x_27071) ;  /* 0x0000071000007947 */ /* 0x000fea0003800000 */
.L_x_27081:
[----:B------:R-:W-:-:S05]  /*2870*/  HADD2.F32 R0, -RZ, R5.H0_H0 ;  /* 0x20000005ff007230 */ /* 0x000fca0000004100 */
[----:B------:R-:W-:-:S05]  /*2880*/  F2FP.BF16.PACK_AB R0, RZ, R0 ;  /* 0x00000000ff00723e */ /* 0x000fca00000010ff */
[----:B------:R0:W-:Y:S01]  /*2890*/  STG.E.U16 [R16.64], R0 ;  /* 0x0000000010007986 */ /* 0x0001e2000c101524 */
[----:B------:R-:W-:Y:S05]  /*28a0*/  BRA `(.L_x_27071) ;  /* 0x000006d000007947 */ /* 0x000fea0003800000 */
.L_x_27078:
        /* <DEDUP_REMOVED lines=12> */
.L_x_27090:
        /* <DEDUP_REMOVED lines=17> */
.L_x_27093:
[----:B------:R-:W-:-:S04]  /*2a80*/  LOP3.LUT R2, R5, 0x80000000, RZ, 0xc0, !PT ;  /* 0x8000000005027812 */ /* 0x000fc800078ec0ff */
[----:B------:R-:W-:-:S04]  /*2a90*/  SHF.R.U32.HI R3, RZ, 0x18, R2 ;  /* 0x00000018ff037819 */ /* 0x000fc80000011602 */
[----:B------:R-:W-:-:S04]  /*2aa0*/  LOP3.LUT R0, R0, R3, RZ, 0xfc, !PT ;  /* 0x0000000300007212 */ /* 0x000fc800078efcff */
[----:B------:R-:W-:Y:S02]  /*2ab0*/  PRMT R8, R0, 0x7610, R8 ;  /* 0x0000761000087816 */ /* 0x000fe40000000008 */
.L_x_27092:
[----:B------:R-:W-:Y:S05]  /*2ac0*/  BSYNC B0 ;  /* 0x0000000000007941 */ /* 0x000fea0003800000 */
.L_x_27091:
[----:B------:R0:W-:Y:S01]  /*2ad0*/  STG.E.U8 [R16.64], R8 ;  /* 0x0000000810007986 */ /* 0x0001e2000c101124 */
[----:B------:R-:W-:Y:S05]  /*2ae0*/  BRA `(.L_x_27071) ;  /* 0x0000049000007947 */ /* 0x000fea0003800000 */
.L_x_27089:
        /* <DEDUP_REMOVED lines=17> */
.L_x_27096:
[----:B------:R-:W-:-:S04]  /*2c00*/  LOP3.LUT R2, R5, 0x80000000, RZ, 0xc0, !PT ;  /* 0x8000000005027812 */ /* 0x000fc800078ec0ff */
[----:B------:R-:W-:-:S04]  /*2c10*/  SHF.R.U32.HI R3, RZ, 0x18, R2 ;  /* 0x00000018ff037819 */ /* 0x000fc80000011602 */
[----:B------:R-:W-:-:S04]  /*2c20*/  LOP3.LUT R0, R0, R3, RZ, 0xfc, !PT ;  /* 0x0000000300007212 */ /* 0x000fc800078efcff */
[----:B------:R-:W-:Y:S02]  /*2c30*/  PRMT R8, R0, 0x7610, R8 ;  /* 0x0000761000087816 */ /* 0x000fe40000000008 */
.L_x_27095:
[----:B------:R-:W-:Y:S05]  /*2c40*/  BSYNC B0 ;  /* 0x0000000000007941 */ /* 0x000fea0003800000 */
.L_x_27094:
[----:B------:R0:W-:Y:S01]  /*2c50*/  STG.E.U8 [R16.64], R8 ;  /* 0x0000000810007986 */ /* 0x0001e2000c101124 */
[----:B------:R-:W-:Y:S05]  /*2c60*/  BRA `(.L_x_27071) ;  /* 0x0000031000007947 */ /* 0x000fea0003800000 */
.L_x_27088:
        /* <DEDUP_REMOVED lines=22> */
.L_x_27070:
        /* <DEDUP_REMOVED lines=20> */
.L_x_27098:
[----:B------:R-:W-:-:S06]  /*2f10*/  HADD2.F32 R2, -RZ, R5.H0_H0 ;  /* 0x20000005ff027230 */ /* 0x000fcc0000004100 */
[----:B------:R-:W0:Y:S02]  /*2f20*/  F2I.U64.TRUNC R2, R2 ;  /* 0x0000000200027311 */ /* 0x000e24000020d800 */
[----:B0-----:R0:W-:Y:S01]  /*2f30*/  STG.E.64 [R16.64], R2 ;  /* 0x0000000210007986 */ /* 0x0011e2000c101b24 */
[----:B------:R-:W-:Y:S05]  /*2f40*/  BRA `(.L_x_27071) ;  /* 0x0000003000007947 */ /* 0x000fea0003800000 */
.L_x_27097:
[----:B------:R-:W-:-:S06]  /*2f50*/  HADD2.F32 R5, -RZ, R5.H0_H0 ;  /* 0x20000005ff057230 */ /* 0x000fcc0000004100 */
[----:B------:R-:W0:Y:S02]  /*2f60*/  F2I.FTZ.U32.TRUNC.NTZ R5, R5 ;  /* 0x0000000500057305 */ /* 0x000e24000021f000 */
[----:B0-----:R0:W-:Y:S02]  /*2f70*/  STG.E [R16.64], R5 ;  /* 0x0000000510007986 */ /* 0x0011e4000c101924 */
.L_x_27071:
[----:B------:R-:W-:-:S05]  /*2f80*/  IMAD R18, R18, 0x200, R23 ;  /* 0x0000020012127824 */ /* 0x000fca00078e0217 */
[----:B------:R-:W-:Y:S02]  /*2f90*/  IADD3 R19, R18, 0x80, RZ ;  /* 0x0000008012137810 */ /* 0x000fe40007ffe0ff */
.L_x_27029:
[----:B------:R-:W-:Y:S05]  /*2fa0*/  BSYNC B6 ;  /* 0x0000000000067941 */ /* 0x000fea0003800000 */
.L_x_27028:
        /* <DEDUP_REMOVED lines=231> */
.L_x_27101:
        /* <DEDUP_REMOVED lines=21> */
.L_x_27105:
[----:B------:R-:W2:Y:S02]  /*3f70*/  LDG.E.U8 R2, [R2.64] ;  /* 0x0000002402027981 */ /* 0x000ea4000c1e1100 */
[----:B--2---:R-:W0:Y:S02]  /*3f80*/  I2F.U16 R0, R2 ;  /* 0x0000000200007306 */ /* 0x004e240000101000 */
[----:B0-----:R-:W-:-:S04]  /*3f90*/  F2FP.PACK_AB R0, RZ, R0 ;  /* 0x00000000ff00723e */ /* 0x001fc800000000ff */
[----:B------:R-:W-:Y:S01]  /*3fa0*/  PRMT R5, R0, 0x7610, R5 ;  /* 0x0000761000057816 */ /* 0x000fe20000000005 */
[----:B------:R-:W-:Y:S05]  /*3fb0*/  BRA `(.L_x_27107) ;  /* 0x00000ec000007947 */ /* 0x000fea0003800000 */
.L_x_27104:
        /* <DEDUP_REMOVED lines=11> */
.L_x_27109:
[----:B------:R-:W2:Y:S02]  /*4070*/  LDG.E R2, [R2.64] ;  /* 0x0000002402027981 */ /* 0x000ea4000c1e1900 */
[----:B--2---:R-:W0:Y:S02]  /*4080*/  I2F R0, R2 ;  /* 0x0000000200007306 */ /* 0x004e240000201400 */
[----:B0-----:R-:W-:-:S04]  /*4090*/  F2FP.PACK_AB R0, RZ, R0 ;  /* 0x00000000ff00723e */ /* 0x001fc800000000ff */
[----:B------:R-:W-:Y:S01]  /*40a0*/  PRMT R5, R0, 0x7610, R5 ;  /* 0x0000761000057816 */ /* 0x000fe20000000005 */
[----:B------:R-:W-:Y:S05]  /*40b0*/  BRA `(.L_x_27107) ;  /* 0x00000dc000007947 */ /* 0x000fea0003800000 */
.L_x_27108:
[----:B------:R-:W2:Y:S02]  /*40c0*/  LDG.E.U16 R2, [R2.64] ;  /* 0x0000002402027981 */ /* 0x000ea4000c1e1500 */
[----:B--2---:R-:W0:Y:S02]  /*40d0*/  I2F.S16 R0, R2 ;  /* 0x0000000200007306 */ /* 0x004e240000101400 */
[----:B0-----:R-:W-:-:S04]  /*40e0*/  F2FP.PACK_AB R0, RZ, R0 ;  /* 0x00000000ff00723e */ /* 0x001fc800000000ff */
[----:B------:R-:W-:Y:S01]  /*40f0*/  PRMT R5, R0, 0x7610, R5 ;  /* 0x0000761000057816 */ /* 0x000fe20000000005 */
[----:B------:R-:W-:Y:S05]  /*4100*/  BRA `(.L_x_27107) ;  /* 0x00000d7000007947 */ /* 0x000fea0003800000 */
.L_x_27103:
        /* <DEDUP_REMOVED lines=9> */
.L_x_27111:
[----:B------:R0:W5:Y:S01]  /*41a0*/  LDG.E.U16 R5, [R2.64] ;  /* 0x0000002402057981 */ /* 0x000162000c1e1500 */
[----:B------:R-:W-:Y:S05]  /*41b0*/  BRA `(.L_x_27107) ;  /* 0x00000cc000007947 */ /* 0x000fea0003800000 */
.L_x_27110:
        /* <DEDUP_REMOVED lines=9> */
.L_x_27113:
[----:B------:R0:W5:Y:S01]  /*4250*/  LDG.E.U16 R5, [R2.64] ;  /* 0x0000002402057981 */ /* 0x000162000c1e1500 */
[----:B------:R-:W-:Y:S05]  /*4260*/  BRA `(.L_x_27107) ;  /* 0x00000c1000007947 */ /* 0x000fea0003800000 */
.L_x_27112:
[----:B------:R-:W2:Y:S02]  /*4270*/  LDG.E.64 R2, [R2.64] ;  /* 0x0000002402027981 */ /* 0x000ea4000c1e1b00 */
[----:B--2---:R-:W0:Y:S01]  /*4280*/  F2F.F32.F64 R0, R2 ;  /* 0x0000000200007310 */ /* 0x004e220000301000 */
[----:B------:R-:W0:-:S14]  /*4290*/  DSETP.GEU.AND P0, PT, |R2|, c[0x2][0x0], PT ;  /* 0x008000000200762a */ /* 0x000e1c0003f0e200 */
[----:B0-----:R-:W-:-:S05]  /*42a0*/  @!P0 FMUL R0, R0, 1.175494350822287508e-38 ;  /* 0x0080000000008820 */ /* 0x001fca0000400000 */
[----:B------:R-:W-:-:S04]  /*42b0*/  F2FP.PACK_AB R0, RZ, R0 ;  /* 0x00000000ff00723e */ /* 0x000fc800000000ff */
[----:B------:R-:W-:Y:S01]  /*42c0*/  PRMT R5, R0, 0x7610, R5 ;  /* 0x0000761000057816 */ /* 0x000fe20000000005 */
[----:B------:R-:W-:Y:S05]  /*42d0*/  BRA `(.L_x_27107) ;  /* 0x00000ba000007947 */ /* 0x000fea0003800000 */
.L_x_27102:
        /* <DEDUP_REMOVED lines=14> */
.L_x_27116:
[----:B------:R-:W2:Y:S02]  /*43c0*/  LDG.E.64 R2, [R2.64] ;  /* 0x0000002402027981 */ /* 0x000ea4000c1e1b00 */
[----:B--2---:R-:W0:Y:S01]  /*43d0*/  F2F.F32.F64 R0, R2 ;  /* 0x0000000200007310 */ /* 0x004e220000301000 */
[----:B------:R-:W0:-:S14]  /*43e0*/  DSETP.GEU.AND P0, PT, |R2|, c[0x2][0x0], PT ;  /* 0x008000000200762a */ /* 0x000e1c0003f0e200 */
[----:B0-----:R-:W-:-:S05]  /*43f0*/  @!P0 FMUL R0, R0, 1.175494350822287508e-38 ;  /* 0x0080000000008820 */ /* 0x001fca0000400000 */
[----:B------:R-:W-:-:S04]  /*4400*/  F2FP.PACK_AB R0, RZ, R0 ;  /* 0x00000000ff00723e */ /* 0x000fc800000000ff */
[----:B------:R-:W-:Y:S01]  /*4410*/  PRMT R5, R0, 0x7610, R5 ;  /* 0x0000761000057816 */ /* 0x000fe20000000005 */
[----:B------:R-:W-:Y:S05]  /*4420*/  BRA `(.L_x_27107) ;  /* 0x00000a5000007947 */ /* 0x000fea0003800000 */
.L_x_27115:
        /* <DEDUP_REMOVED lines=27> */
.L_x_27118:
        /* <DEDUP_REMOVED lines=15> */
.L_x_27117:
[----:B------:R-:W2:Y:S02]  /*46d0*/  LDG.E.U16 R0, [R2.64] ;  /* 0x0000002402007981 */ /* 0x000ea4000c1e1500 */
[----:B--2---:R-:W-:-:S04]  /*46e0*/  PRMT R0, RZ, 0x5410, R0 ;  /* 0x00005410ff007816 */ /* 0x004fc80000000000 */
[----:B------:R-:W-:-:S04]  /*46f0*/  F2FP.PACK_AB R0, RZ, R0 ;  /* 0x00000000ff00723e */ /* 0x000fc800000000ff */
[----:B------:R-:W-:Y:S01]  /*4700*/  PRMT R5, R0, 0x7610, R5 ;  /* 0x0000761000057816 */ /* 0x000fe20000000005 */
[----:B------:R-:W-:Y:S05]  /*4710*/  BRA `(.L_x_27107) ;  /* 0x0000076000007947 */ /* 0x000fea0003800000 */
.L_x_27114:
        /* <DEDUP_REMOVED lines=12> */
.L_x_27121:
        /* <DEDUP_REMOVED lines=21> */
.L_x_27125:
[----:B------:R-:W-:Y:S05]  /*4930*/  BSYNC B1 ;  /* 0x0000000000017941 */ /* 0x000fea0003800000 */
.L_x_27124:
[----:B------:R-:W-:Y:S01]  /*4940*/  LEA R3, R0, 0x3b800000, 0x17 ;  /* 0x3b80000000037811 */ /* 0x000fe200078eb8ff */
[----:B------:R-:W-:-:S05]  /*4950*/  IMAD.SHL.U32 R0, R2, 0x100000, RZ ;  /* 0x0010000002007824 */ /* 0x000fca00078e00ff */
[----:B------:R-:W-:Y:S02]  /*4960*/  LOP3.LUT R0, R3, R0, R4, 0xfe, !PT ;  /* 0x0000000003007212 */ /* 0x000fe400078efe04 */
.L_x_27123:
[----:B------:R-:W-:Y:S05]  /*4970*/  BSYNC B0 ;  /* 0x0000000000007941 */ /* 0x000fea0003800000 */
.L_x_27122:
[----:B------:R-:W-:-:S04]  /*4980*/  F2FP.PACK_AB R0, RZ, R0 ;  /* 0x00000000ff00723e */ /* 0x000fc800000000ff */
[----:B------:R-:W-:Y:S01]  /*4990*/  PRMT R5, R0, 0x7610, R5 ;  /* 0x0000761000057816 */ /* 0x000fe20000000005 */
[----:B------:R-:W-:Y:S05]  /*49a0*/  BRA `(.L_x_27107) ;  /* 0x000004d000007947 */ /* 0x000fea0003800000 */
.L_x_27120:
        /* <DEDUP_REMOVED lines=21> */
.L_x_27129:
[----:B------:R-:W-:Y:S05]  /*4b00*/  BSYNC B1 ;  /* 0x0000000000017941 */ /* 0x000fea0003800000 */
.L_x_27128:
[----:B------:R-:W-:Y:S01]  /*4b10*/  LEA R3, R0, 0x37800000, 0x17 ;  /* 0x3780000000037811 */ /* 0x000fe200078eb8ff */
[----:B------:R-:W-:-:S05]  /*4b20*/  IMAD.SHL.U32 R0, R2, 0x200000, RZ ;  /* 0x0020000002007824 */ /* 0x000fca00078e00ff */
[----:B------:R-:W-:Y:S02]  /*4b30*/  LOP3.LUT R0, R3, R0, R4, 0xfe, !PT ;  /* 0x0000000003007212 */ /* 0x000fe400078efe04 */
.L_x_27127:
[----:B------:R-:W-:Y:S05]  /*4b40*/  BSYNC B0 ;  /* 0x0000000000007941 */ /* 0x000fea0003800000 */
.L_x_27126:
[----:B------:R-:W-:-:S04]  /*4b50*/  F2FP.PACK_AB R0, RZ, R0 ;  /* 0x00000000ff00723e */ /* 0x000fc800000000ff */
[----:B------:R-:W-:Y:S01]  /*4b60*/  PRMT R5, R0, 0x7610, R5 ;  /* 0x0000761000057816 */ /* 0x000fe20000000005 */
[----:B------:R-:W-:Y:S05]  /*4b70*/  BRA `(.L_x_27107) ;  /* 0x0000030000007947 */ /* 0x000fea0003800000 */
.L_x_27119:
        /* <DEDUP_REMOVED lines=14> */
.L_x_27133:
[----:B------:R-:W-:Y:S05]  /*4c60*/  BSYNC B0 ;  /* 0x0000000000007941 */ /* 0x000fea0003800000 */
.L_x_27132:
[----:B------:R-:W-:-:S04]  /*4c70*/  F2FP.PACK_AB R0, RZ, R0 ;  /* 0x00000000ff00723e */ /* 0x000fc800000000ff */
[----:B------:R-:W-:Y:S01]  /*4c80*/  PRMT R5, R0, 0x7610, R5 ;  /* 0x0000761000057816 */ /* 0x000fe20000000005 */
[----:B------:R-:W-:Y:S05]  /*4c90*/  BRA `(.L_x_27107) ;  /* 0x000001e000007947 */ /* 0x000fea0003800000 */
.L_x_27106:
        /* <DEDUP_REMOVED lines=21> */
.L_x_27131:
[----:B------:R-:W2:Y:S02]  /*4df0*/  LDG.E.64 R2, [R2.64] ;  /* 0x0000002402027981 */ /* 0x000ea4000c1e1b00 */
[----:B--2---:R-:W0:Y:S02]  /*4e00*/  I2F.U64 R0, R2 ;  /* 0x0000000200007312 */ /* 0x004e240000301000 */
[----:B0-----:R-:W-:-:S04]  /*4e10*/  F2FP.PACK_AB R0, RZ, R0 ;  /* 0x00000000ff00723e */ /* 0x001fc800000000ff */
[----:B------:R-:W-:Y:S01]  /*4e20*/  PRMT R5, R0, 0x7610, R5 ;  /* 0x0000761000057816 */ /* 0x000fe20000000005 */
[----:B------:R-:W-:Y:S05]  /*4e30*/  BRA `(.L_x_27107) ;  /* 0x0000004000007947 */ /* 0x000fea0003800000 */
.L_x_27130:
[----:B------:R-:W2:Y:S02]  /*4e40*/  LDG.E R2, [R2.64] ;  /* 0x0000002402027981 */ /* 0x000ea4000c1e1900 */
[----:B--2---:R-:W0:Y:S02]  /*4e50*/  I2F.U32 R0, R2 ;  /* 0x0000000200007306 */ /* 0x004e240000201000 */
[----:B0-----:R-:W-:-:S04]  /*4e60*/  F2FP.PACK_AB R0, RZ, R0 ;  /* 0x00000000ff00723e */ /* 0x001fc800000000ff */
[----:B------:R-:W-:Y:S02]  /*4e70*/  PRMT R5, R0, 0x7610, R5 ;  /* 0x0000761000057816 */ /* 0x000fe40000000005 */
.L_x_27107:
        /* <DEDUP_REMOVED lines=12> */
.L_x_27135:
[----:B-----5:R-:W-:Y:S02]  /*4f40*/  IMAD.MOV.U32 R5, RZ, RZ, R0 ;  /* 0x000000ffff057224 */ /* 0x020fe400078e0000 */
.L_x_27136:
[----:B------:R-:W-:Y:S05]  /*4f50*/  BSYNC B0 ;  /* 0x0000000000007941 */ /* 0x000fea0003800000 */
.L_x_27134:
        /* <DEDUP_REMOVED lines=16> */
.L_x_27140:
[----:B------:R-:W-:-:S06]  /*5060*/  HADD2.F32 R3, -RZ, R5.H0_H0 ;  /* 0x20000005ff037230 */ /* 0x000fcc0000004100 */
[----:B------:R-:W0:Y:S02]  /*5070*/  F2I.S64.TRUNC R2, R3 ;  /* 0x0000000300027311 */ /* 0x000e24000020d900 */
[----:B0-----:R0:W-:Y:S01]  /*5080*/  STG.E.U8 [R16.64], R2 ;  /* 0x0000000210007986 */ /* 0x0011e2000c101124 */
[----:B------:R-:W-:Y:S05]  /*5090*/  BRA `(.L_x_27142) ;  /* 0x00000e4000007947 */ /* 0x000fea0003800000 */
.L_x_27139:
        /* <DEDUP_REMOVED lines=10> */
.L_x_27144:
[----:B------:R-:W-:-:S06]  /*5140*/  HADD2.F32 R5, -RZ, R5.H0_H0 ;  /* 0x20000005ff057230 */ /* 0x000fcc0000004100 */
[----:B------:R-:W0:Y:S02]  /*5150*/  F2I.FTZ.TRUNC.NTZ R5, R5 ;  /* 0x0000000500057305 */ /* 0x000e24000021f100 */
[----:B0-----:R0:W-:Y:S01]  /*5160*/  STG.E [R16.64], R5 ;  /* 0x0000000510007986 */ /* 0x0011e2000c101924 */
[----:B------:R-:W-:Y:S05]  /*5170*/  BRA `(.L_x_27142) ;  /* 0x00000d6000007947 */ /* 0x000fea0003800000 */
.L_x_27143:
[----:B------:R-:W-:-:S06]  /*5180*/  HADD2.F32 R5, -RZ, R5.H0_H0 ;  /* 0x20000005ff057230 */ /* 0x000fcc0000004100 */
[----:B------:R-:W0:Y:S02]  /*5190*/  F2I.FTZ.TRUNC.NTZ R5, R5 ;  /* 0x0000000500057305 */ /* 0x000e24000021f100 */
[----:B0-----:R0:W-:Y:S01]  /*51a0*/  STG.E.U16 [R16.64], R5 ;  /* 0x0000000510007986 */ /* 0x0011e2000c101524 */
[----:B------:R-:W-:Y:S05]  /*51b0*/  BRA `(.L_x_27142) ;  /* 0x00000d2000007947 */ /* 0x000fea0003800000 */
.L_x_27138:
        /* <DEDUP_REMOVED lines=9> */
.L_x_27146:
[----:B------:R0:W-:Y:S01]  /*5250*/  STG.E.U16 [R16.64], R5 ;  /* 0x0000000510007986 */ /* 0x0001e2000c101524 */
[----:B------:R-:W-:Y:S05]  /*5260*/  BRA `(.L_x_27142) ;  /* 0x00000c7000007947 */ /* 0x000fea0003800000 */
.L_x_27145:
        /* <DEDUP_REMOVED lines=10> */
.L_x_27148:
[----:B------:R-:W-:-:S05]  /*5310*/  HADD2.F32 R0, -RZ, R5.H0_H0 ;  /* 0x20000005ff007230 */ /* 0x000fca0000004100 */
[----:B------:R-:W-:-:S04]  /*5320*/  F2FP.PACK_AB R0, RZ, R0 ;  /* 0x00000000ff00723e */ /* 0x000fc800000000ff */
[----:B------:R-:W-:-:S05]  /*5330*/  PRMT R0, R0, 0x5410, RZ ;  /* 0x0000541000007816 */ /* 0x000fca00000000ff */
[----:B------:R0:W-:Y:S01]  /*5340*/  STG.E [R16.64], R0 ;  /* 0x0000000010007986 */ /* 0x0001e2000c101924 */
[----:B------:R-:W-:Y:S05]  /*5350*/  BRA `(.L_x_27142) ;  /* 0x00000b8000007947 */ /* 0x000fea0003800000 */
.L_x_27147:
[----:B------:R-:W-:-:S05]  /*5360*/  HADD2.F32 R2, -RZ, R5.H0_H0 ;  /* 0x20000005ff027230 */ /* 0x000fca0000004100 */
[----:B------:R-:W-:-:S06]  /*5370*/  FMUL.FTZ R2, R2, 1 ;  /* 0x3f80000002027820 */ /* 0x000fcc0000410000 */
[----:B------:R-:W0:Y:S02]  /*5380*/  F2F.F64.F32 R2, R2 ;  /* 0x0000000200027310 */ /* 0x000e240000201800 */
[----:B0-----:R0:W-:Y:S01]  /*5390*/  STG.E.64 [R16.64], R2 ;  /* 0x0000000210007986 */ /* 0x0011e2000c101b24 */
[----:B------:R-:W-:Y:S05]  /*53a0*/  BRA `(.L_x_27142) ;  /* 0x00000b3000007947 */ /* 0x000fea0003800000 */
.L_x_27137:
        /* <DEDUP_REMOVED lines=13> */
.L_x_27151:
[----:B------:R-:W-:Y:S01]  /*5480*/  HADD2.F32 R5, -RZ, R5.H0_H0 ;  /* 0x20000005ff057230 */ /* 0x000fe20000004100 */
[----:B------:R-:W-:-:S04]  /*5490*/  CS2R R6, SRZ ;  /* 0x0000000000067805 */ /* 0x000fc8000001ff00 */
[----:B------:R-:W-:-:S06]  /*54a0*/  FMUL.FTZ R5, R5, 1 ;  /* 0x3f80000005057820 */ /* 0x000fcc0000410000 */
[----:B------:R-:W0:Y:S02]  /*54b0*/  F2F.F64.F32 R4, R5 ;  /* 0x0000000500047310 */ /* 0x000e240000201800 */
[----:B0-----:R0:W-:Y:S01]  /*54c0*/  STG.E.128 [R16.64], R4 ;  /* 0x0000000410007986 */ /* 0x0011e2000c101d24 */
[----:B------:R-:W-:Y:S05]  /*54d0*/  BRA `(.L_x_27142) ;  /* 0x00000a0000007947 */ /* 0x000fea0003800000 */
.L_x_27150:
        /* <DEDUP_REMOVED lines=21> */
.L_x_27155:
[----:B------:R-:W-:Y:S05]  /*5630*/  BSYNC B0 ;  /* 0x0000000000007941 */ /* 0x000fea0003800000 */
.L_x_27154:
[----:B------:R-:W-:-:S05]  /*5640*/  LOP3.LUT R3, R0, R3, RZ, 0xfc, !PT ;  /* 0x0000000300037212 */ /* 0x000fca00078efcff */
[----:B------:R0:W-:Y:S01]  /*5650*/  STG.E.U8 [R16.64], R3 ;  /* 0x0000000310007986 */ /* 0x0001e2000c101124 */
[----:B------:R-:W-:Y:S05]  /*5660*/  BRA `(.L_x_27142) ;  /* 0x0000087000007947 */ /* 0x000fea0003800000 */
.L_x_27153:
        /* <DEDUP_REMOVED lines=13> */
.L_x_27157:
[----:B------:R-:W-:Y:S01]  /*5740*/  IMAD.MOV.U32 R0, RZ, RZ, 0x7f ;  /* 0x0000007fff007424 */ /* 0x000fe200078e00ff */
[----:B------:R-:W-:-:S04]  /*5750*/  ISETP.GT.U32.AND P0, PT, R2, 0x7f800000, PT ;  /* 0x7f8000000200780c */ /* 0x000fc80003f04070 */
[----:B------:R-:W-:-:S04]  /*5760*/  SEL R0, R0, 0x7c, P0 ;  /* 0x0000007c00007807 */ /* 0x000fc80000000000 */
.L_x_27158:
[----:B------:R-:W-:Y:S05]  /*5770*/  BSYNC B0 ;  /* 0x0000000000007941 */ /* 0x000fea0003800000 */
.L_x_27156:
[----:B------:R-:W-:-:S04]  /*5780*/  LOP3.LUT R2, R5, 0x80000000, RZ, 0xc0, !PT ;  /* 0x8000000005027812 */ /* 0x000fc800078ec0ff */
[----:B------:R-:W-:-:S04]  /*5790*/  SHF.R.U32.HI R3, RZ, 0x18, R2 ;  /* 0x00000018ff037819 */ /* 0x000fc80000011602 */
[----:B------:R-:W-:-:S05]  /*57a0*/  LOP3.LUT R3, R0, R3, RZ, 0xfc, !PT ;  /* 0x0000000300037212 */ /* 0x000fca00078efcff */
[----:B------:R0:W-:Y:S01]  /*57b0*/  STG.E.U8 [R16.64], R3 ;  /* 0x0000000310007986 */ /* 0x0001e2000c101124 */
[----:B------:R-:W-:Y:S05]  /*57c0*/  BRA `(.L_x_27142) ;  /* 0x0000071000007947 */ /* 0x000fea0003800000 */
.L_x_27152:
[----:B------:R-:W-:-:S05]  /*57d0*/  HADD2.F32 R0, -RZ, R5.H0_H0 ;  /* 0x20000005ff007230 */ /* 0x000fca0000004100 */
[----:B------:R-:W-:-:S05]  /*57e0*/  F2FP.BF16.PACK_AB R0, RZ, R0 ;  /* 0x00000000ff00723e */ /* 0x000fca00000010ff */
[----:B------:R0:W-:Y:S01]  /*57f0*/  STG.E.U16 [R16.64], R0 ;  /* 0x0000000010007986 */ /* 0x0001e2000c101524 */
[----:B------:R-:W-:Y:S05]  /*5800*/  BRA `(.L_x_27142) ;  /* 0x000006d000007947 */ /* 0x000fea0003800000 */
.L_x_27149:
        /* <DEDUP_REMOVED lines=12> */
.L_x_27161:
        /* <DEDUP_REMOVED lines=17> */
.L_x_27164:
[----:B------:R-:W-:-:S04]  /*59e0*/  LOP3.LUT R2, R5, 0x80000000, RZ, 0xc0, !PT ;  /* 0x8000000005027812 */ /* 0x000fc800078ec0ff */
[----:B------:R-:W-:-:S04]  /*59f0*/  SHF.R.U32.HI R3, RZ, 0x18, R2 ;  /* 0x00000018ff037819 */ /* 0x000fc80000011602 */
[----:B------:R-:W-:-:S04]  /*5a00*/  LOP3.LUT R0, R0, R3, RZ, 0xfc, !PT ;  /* 0x0000000300007212 */ /* 0x000fc800078efcff */
[----:B------:R-:W-:Y:S02]  /*5a10*/  PRMT R8, R0, 0x7610, R8 ;  /* 0x0000761000087816 */ /* 0x000fe40000000008 */
.L_x_27163:
[----:B------:R-:W-:Y:S05]  /*5a20*/  BSYNC B0 ;  /* 0x0000000000007941 */ /* 0x000fea0003800000 */
.L_x_27162:
[----:B------:R0:W-:Y:S01]  /*5a30*/  STG.E.U8 [R16.64], R8 ;  /* 0x0000000810007986 */ /* 0x0001e2000c101124 */
[----:B------:R-:W-:Y:S05]  /*5a40*/  BRA `(.L_x_27142) ;  /* 0x0000049000007947 */ /* 0x000fea0003800000 */
.L_x_27160:
        /* <DEDUP_REMOVED lines=17> */
.L_x_27167:
[----:B------:R-:W-:-:S04]  /*5b60*/  LOP3.LUT R2, R5, 0x80000000, RZ, 0xc0, !PT ;  /* 0x8000000005027812 */ /* 0x000fc800078ec0ff */
[----:B------:R-:W-:-:S04]  /*5b70*/  SHF.R.U32.HI R3, RZ, 0x18, R2 ;  /* 0x00000018ff037819 */ /* 0x000fc80000011602 */
[----:B------:R-:W-:-:S04]  /*5b80*/  LOP3.LUT R0, R0, R3, RZ, 0xfc, !PT ;  /* 0x0000000300007212 */ /* 0x000fc800078efcff */
[----:B------:R-:W-:Y:S02]  /*5b90*/  PRMT R8, R0, 0x7610, R8 ;  /* 0x0000761000087816 */ /* 0x000fe40000000008 */
.L_x_27166:
[----:B------:R-:W-:Y:S05]  /*5ba0*/  BSYNC B0 ;  /* 0x0000000000007941 */ /* 0x000fea0003800000 */
.L_x_27165:
[----:B------:R0:W-:Y:S01]  /*5bb0*/  STG.E.U8 [R16.64], R8 ;  /* 0x0000000810007986 */ /* 0x0001e2000c101124 */
[----:B------:R-:W-:Y:S05]  /*5bc0*/  BRA `(.L_x_27142) ;  /* 0x0000031000007947 */ /* 0x000fea0003800000 */
.L_x_27159:
        /* <DEDUP_REMOVED lines=22> */
.L_x_27141:
        /* <DEDUP_REMOVED lines=20> */
.L_x_27169:
[----:B------:R-:W-:-:S06]  /*5e70*/  HADD2.F32 R2, -RZ, R5.H0_H0 ;  /* 0x20000005ff027230 */ /* 0x000fcc0000004100 */
[----:B------:R-:W0:Y:S02]  /*5e80*/  F2I.U64.TRUNC R2, R2 ;  /* 0x0000000200027311 */ /* 0x000e24000020d800 */
[----:B0-----:R0:W-:Y:S01]  /*5e90*/  STG.E.64 [R16.64], R2 ;  /* 0x0000000210007986 */ /* 0x0011e2000c101b24 */
[----:B------:R-:W-:Y:S05]  /*5ea0*/  BRA `(.L_x_27142) ;  /* 0x0000003000007947 */ /* 0x000fea0003800000 */
.L_x_27168:
[----:B------:R-:W-:-:S06]  /*5eb0*/  HADD2.F32 R5, -RZ, R5.H0_H0 ;  /* 0x20000005ff057230 */ /* 0x000fcc0000004100 */
[----:B------:R-:W0:Y:S02]  /*5ec0*/  F2I.FTZ.U32.TRUNC.NTZ R5, R5 ;  /* 0x0000000500057305 */ /* 0x000e24000021f000 */
[----:B0-----:R0:W-:Y:S02]  /*5ed0*/  STG.E [R16.64], R5 ;  /* 0x0000000510007986 */ /* 0x0011e4000c101924 */
.L_x_27142:
        /* <DEDUP_REMOVED lines=231> */
.L_x_27170:
        /* <DEDUP_REMOVED lines=21> */
.L_x_27174:
[----:B------:R-:W2:Y:S02]  /*6ea0*/  LDG.E.U8 R2, [R2.64] ;  /* 0x0000002402027981 */ /* 0x000ea4000c1e1100 */
[----:B--2---:R-:W0:Y:S02]  /*6eb0*/  I2F.U16 R0, R2 ;  /* 0x0000000200007306 */ /* 0x004e240000101000 */
[----:B0-----:R-:W-:-:S04]  /*6ec0*/  F2FP.PACK_AB R0, RZ, R0 ;  /* 0x00000000ff00723e */ /* 0x001fc800000000ff */
[----:B------:R-:W-:Y:S01]  /*6ed0*/  PRMT R5, R0, 0x7610, R5 ;  /* 0x0000761000057816 */ /* 0x000fe20000000005 */
[----:B------:R-:W-:Y:S05]  /*6ee0*/  BRA `(.L_x_27176) ;  /* 0x00000ec000007947 */ /* 0x000fea0003800000 */
.L_x_27173:
        /* <DEDUP_REMOVED lines=11> */
.L_x_27178:
[----:B------:R-:W2:Y:S02]  /*6fa0*/  LDG.E R2, [R2.64] ;  /* 0x0000002402027981 */ /* 0x000ea4000c1e1900 */
[----:B--2---:R-:W0:Y:S02]  /*6fb0*/  I2F R0, R2 ;  /* 0x0000000200007306 */ /* 0x004e240000201400 */
[----:B0-----:R-:W-:-:S04]  /*6fc0*/  F2FP.PACK_AB R0, RZ, R0 ;  /* 0x00000000ff00723e */ /* 0x001fc800000000ff */
[----:B------:R-:W-:Y:S01]  /*6fd0*/  PRMT R5, R0, 0x7610, R5 ;  /* 0x0000761000057816 */ /* 0x000fe20000000005 */
[----:B------:R-:W-:Y:S05]  /*6fe0*/  BRA `(.L_x_27176) ;  /* 0x00000dc000007947 */ /* 0x000fea0003800000 */
.L_x_27177:
[----:B------:R-:W2:Y:S02]  /*6ff0*/  LDG.E.U16 R2, [R2.64] ;  /* 0x0000002402027981 */ /* 0x000ea4000c1e1500 */
[----:B--2---:R-:W0:Y:S02]  /*7000*/  I2F.S16 R0, R2 ;  /* 0x0000000200007306 */ /* 0x004e240000101400 */
[----:B0-----:R-:W-:-:S04]  /*7010*/  F2FP.PACK_AB R0, RZ, R0 ;  /* 0x00000000ff00723e */ /* 0x001fc800000000ff */
[----:B------:R-:W-:Y:S01]  /*7020*/  PRMT R5, R0, 0x7610, R5 ;  /* 0x0000761000057816 */ /* 0x000fe20000000005 */
[----:B------:R-:W-:Y:S05]  /*7030*/  BRA `(.L_x_27176) ;  /* 0x00000d7000007947 */ /* 0x000fea0003800000 */
.L_x_27172:
        /* <DEDUP_REMOVED lines=9> */
.L_x_27180:
[----:B------:R0:W5:Y:S01]  /*70d0*/  LDG.E.U16 R5, [R2.64] ;  /* 0x0000002402057981 */ /* 0x000162000c1e1500 */
[----:B------:R-:W-:Y:S05]  /*70e0*/  BRA `(.L_x_27176) ;  /* 0x00000cc000007947 */ /* 0x000fea0003800000 */
.L_x_27179:
        /* <DEDUP_REMOVED lines=9> */
.L_x_27182:
[----:B------:R0:W5:Y:S01]  /*7180*/  LDG.E.U16 R5, [R2.64] ;  /* 0x0000002402057981 */ /* 0x000162000c1e1500 */
[----:B------:R-:W-:Y:S05]  /*7190*/  BRA `(.L_x_27176) ;  /* 0x00000c1000007947 */ /* 0x000fea0003800000 */
.L_x_27181:
[----:B------:R-:W2:Y:S02]  /*71a0*/  LDG.E.64 R2, [R2.64] ;  /* 0x0000002402027981 */ /* 0x000ea4000c1e1b00 */
[----:B--2---:R-:W0:Y:S01]  /*71b0*/  F2F.F32.F64 R0, R2 ;  /* 0x0000000200007310 */ /* 0x004e220000301000 */
[----:B------:R-:W0:-:S14]  /*71c0*/  DSETP.GEU.AND P0, PT, |R2|, c[0x2][0x0], PT ;  /* 0x008000000200762a */ /* 0x000e1c0003f0e200 */
[----:B0-----:R-:W-:-:S05]  /*71d0*/  @!P0 FMUL R0, R0, 1.175494350822287508e-38 ;  /* 0x0080000000008820 */ /* 0x001fca0000400000 */
[----:B------:R-:W-:-:S04]  /*71e0*/  F2FP.PACK_AB R0, RZ, R0 ;  /* 0x00000000ff00723e */ /* 0x000fc800000000ff */
[----:B------:R-:W-:Y:S01]  /*71f0*/  PRMT R5, R0, 0x7610, R5 ;  /* 0x0000761000057816 */ /* 0x000fe20000000005 */
[----:B------:R-:W-:Y:S05]  /*7200*/  BRA `(.L_x_27176) ;  /* 0x00000ba000007947 */ /* 0x000fea0003800000 */
.L_x_27171:
        /* <DEDUP_REMOVED lines=14> */
.L_x_27185:
[----:B------:R-:W2:Y:S02]  /*72f0*/  LDG.E.64 R2, [R2.64] ;  /* 0x0000002402027981 */ /* 0x000ea4000c1e1b00 */
[----:B--2---:R-:W0:Y:S01]  /*7300*/  F2F.F32.F64 R0, R2 ;  /* 0x0000000200007310 */ /* 0x004e220000301000 */
[----:B------:R-:W0:-:S14]  /*7310*/  DSETP.GEU.AND P0, PT, |R2|, c[0x2][0x0], PT ;  /* 0x008000000200762a */ /* 0x000e1c0003f0e200 */
[----:B0-----:R-:W-:-:S05]  /*7320*/  @!P0 FMUL R0, R0, 1.175494350822287508e-38 ;  /* 0x0080000000008820 */ /* 0x001fca0000400000 */
[----:B------:R-:W-:-:S04]  /*7330*/  F2FP.PACK_AB R0, RZ, R0 ;  /* 0x00000000ff00723e */ /* 0x000fc800000000ff */
[----:B------:R-:W-:Y:S01]  /*7340*/  PRMT R5, R0, 0x7610, R5 ;  /* 0x0000761000057816 */ /* 0x000fe20000000005 */
[----:B------:R-:W-:Y:S05]  /*7350*/  BRA `(.L_x_27176) ;  /* 0x00000a5000007947 */ /* 0x000fea0003800000 */
.L_x_27184:
        /* <DEDUP_REMOVED lines=27> */
.L_x_27187:
        /* <DEDUP_REMOVED lines=15> */
.L_x_27186:
[----:B------:R-:W2:Y:S02]  /*7600*/  LDG.E.U16 R0, [R2.64] ;  /* 0x0000002402007981 */ /* 0x000ea4000c1e1500 */
[----:B--2---:R-:W-:-:S04]  /*7610*/  PRMT R0, RZ, 0x5410, R0 ;  /* 0x00005410ff007816 */ /* 0x004fc80000000000 */
[----:B------:R-:W-:-:S04]  /*7620*/  F2FP.PACK_AB R0, RZ, R0 ;  /* 0x00000000ff00723e */ /* 0x000fc800000000ff */
[----:B------:R-:W-:Y:S01]  /*7630*/  PRMT R5, R0, 0x7610, R5 ;  /* 0x0000761000057816 */ /* 0x000fe20000000005 */
[----:B------:R-:W-:Y:S05]  /*7640*/  BRA `(.L_x_27176) ;  /* 0x0000076000007947 */ /* 0x000fea0003800000 */
.L_x_27183:
        /* <DEDUP_REMOVED lines=12> */
.L_x_27190:
        /* <DEDUP_REMOVED lines=21> */
.L_x_27194:
[----:B------:R-:W-:Y:S05]  /*7860*/  BSYNC B1 ;  /* 0x0000000000017941 */ /* 0x000fea0003800000 */
.L_x_27193:
[----:B------:R-:W-:Y:S01]  /*7870*/  LEA R3, R0, 0x3b800000, 0x17 ;  /* 0x3b80000000037811 */ /* 0x000fe200078eb8ff */
[----:B------:R-:W-:-:S05]  /*7880*/  IMAD.SHL.U32 R0, R2, 0x100000, RZ ;  /* 0x0010000002007824 */ /* 0x000fca00078e00ff */
[----:B------:R-:W-:Y:S02]  /*7890*/  LOP3.LUT R0, R3, R0, R4, 0xfe, !PT ;  /* 0x0000000003007212 */ /* 0x000fe400078efe04 */
.L_x_27192:
[----:B------:R-:W-:Y:S05]  /*78a0*/  BSYNC B0 ;  /* 0x0000000000007941 */ /* 0x000fea0003800000 */
.L_x_27191:
[----:B------:R-:W-:-:S04]  /*78b0*/  F2FP.PACK_AB R0, RZ, R0 ;  /* 0x00000000ff00723e */ /* 0x000fc800000000ff */
[----:B------:R-:W-:Y:S01]  /*78c0*/  PRMT R5, R0, 0x7610, R5 ;  /* 0x0000761000057816 */ /* 0x000fe20000000005 */
[----:B------:R-:W-:Y:S05]  /*78d0*/  BRA `(.L_x_27176) ;  /* 0x000004d000007947 */ /* 0x000fea0003800000 */
.L_x_27189:
        /* <DEDUP_REMOVED lines=21> */
.L_x_27198:
[----:B------:R-:W-:Y:S05]  /*7a30*/  BSYNC B1 ;  /* 0x0000000000017941 */ /* 0x000fea0003800000 */
.L_x_27197:
[----:B------:R-:W-:Y:S01]  /*7a40*/  LEA R3, R0, 0x37800000, 0x17 ;  /* 0x3780000000037811 */ /* 0x000fe200078eb8ff */
[----:B------:R-:W-:-:S05]  /*7a50*/  IMAD.SHL.U32 R0, R2, 0x200000, RZ ;  /* 0x0020000002007824 */ /* 0x000fca00078e00ff */
[----:B------:R-:W-:Y:S02]  /*7a60*/  LOP3.LUT R0, R3, R0, R4, 0xfe, !PT ;  /* 0x0000000003007212 */ /* 0x000fe400078efe04 */
.L_x_27196:
[----:B------:R-:W-:Y:S05]  /*7a70*/  BSYNC B0 ;  /* 0x0000000000007941 */ /* 0x000fea0003800000 */
.L_x_27195:
[----:B------:R-:W-:-:S04]  /*7a80*/  F2FP.PACK_AB R0, RZ, R0 ;  /* 0x00000000ff00723e */ /* 0x000fc800000000ff */
[----:B------:R-:W-:Y:S01]  /*7a90*/  PRMT R5, R0, 0x7610, R5 ;  /* 0x0000761000057816 */ /* 0x000fe20000000005 */
[----:B------:R-:W-:Y:S05]  /*7aa0*/  BRA `(.L_x_27176) ;  /* 0x0000030000007947 */ /* 0x000fea0003800000 */
.L_x_27188:
        /* <DEDUP_REMOVED lines=14> */
.L_x_27202:
[----:B------:R-:W-:Y:S05]  /*7b90*/  BSYNC B0 ;  /* 0x0000000000007941 */ /* 0x000fea0003800000 */
.L_x_27201:
[----:B------:R-:W-:-:S04]  /*7ba0*/  F2FP.PACK_AB R0, RZ, R0 ;  /* 0x00000000ff00723e */ /* 0x000fc800000000ff */
[----:B------:R-:W-:Y:S01]  /*7bb0*/  PRMT R5, R0, 0x7610, R5 ;  /* 0x0000761000057816 */ /* 0x000fe20000000005 */
[----:B------:R-:W-:Y:S05]  /*7bc0*/  BRA `(.L_x_27176) ;  /* 0x000001e000007947 */ /* 0x000fea0003800000 */
.L_x_27175:
        /* <DEDUP_REMOVED lines=21> */
.L_x_27200:
[----:B------:R-:W2:Y:S02]  /*7d20*/  LDG.E.64 R2, [R2.64] ;  /* 0x0000002402027981 */ /* 0x000ea4000c1e1b00 */
[----:B--2---:R-:W0:Y:S02]  /*7d30*/  I2F.U64 R0, R2 ;  /* 0x0000000200007312 */ /* 0x004e240000301000 */
[----:B0-----:R-:W-:-:S04]  /*7d40*/  F2FP.PACK_AB R0, RZ, R0 ;  /* 0x00000000ff00723e */ /* 0x001fc800000000ff */
[----:B------:R-:W-:Y:S01]  /*7d50*/  PRMT R5, R0, 0x7610, R5 ;  /* 0x0000761000057816 */ /* 0x000fe20000000005 */
[----:B------:R-:W-:Y:S05]  /*7d60*/  BRA `(.L_x_27176) ;  /* 0x0000004000007947 */ /* 0x000fea0003800000 */
.L_x_27199:
[----:B------:R-:W2:Y:S02]  /*7d70*/  LDG.E R2, [R2.64] ;  /* 0x0000002402027981 */ /* 0x000ea4000c1e1900 */
[----:B--2---:R-:W0:Y:S02]  /*7d80*/  I2F.U32 R0, R2 ;  /* 0x0000000200007306 */ /* 0x004e240000201000 */
[----:B0-----:R-:W-:-:S04]  /*7d90*/  F2FP.PACK_AB R0, RZ, R0 ;  /* 0x00000000ff00723e */ /* 0x001fc800000000ff */
[----:B------:R-:W-:Y:S02]  /*7da0*/  PRMT R5, R0, 0x7610, R5 ;  /* 0x0000761000057816 */ /* 0x000fe40000000005 */
.L_x_27176:
        /* <DEDUP_REMOVED lines=12> */
.L_x_27204:
[----:B-----5:R-:W-:Y:S02]  /*7e70*/  IMAD.MOV.U32 R5, RZ, RZ, R0 ;  /* 0x000000ffff057224 */ /* 0x020fe400078e0000 */
.L_x_27205:
[----:B------:R-:W-:Y:S05]  /*7e80*/  BSYNC B0 ;  /* 0x0000000000007941 */ /* 0x000fea0003800000 */
.L_x_27203:
        /* <DEDUP_REMOVED lines=16> */
.L_x_27209:
[----:B------:R-:W-:-:S06]  /*7f90*/  HADD2.F32 R3, -RZ, R5.H0_H0 ;  /* 0x20000005ff037230 */ /* 0x000fcc0000004100 */
[----:B------:R-:W0:Y:S02]  /*7fa0*/  F2I.S64.TRUNC R2, R3 ;  /* 0x0000000300027311 */ /* 0x000e24000020d900 */
[----:B0-----:R0:W-:Y:S01]  /*7fb0*/  STG.E.U8 [R16.64], R2 ;  /* 0x0000000210007986 */ /* 0x0011e2000c101124 */
[----:B------:R-:W-:Y:S05]  /*7fc0*/  BRA `(.L_x_27211) ;  /* 0x00000e4000007947 */ /* 0x000fea0003800000 */
.L_x_27208:
        /* <DEDUP_REMOVED lines=10> */
.L_x_27213:
[----:B------:R-:W-:-:S06]  /*8070*/  HADD2.F32 R5, -RZ, R5.H0_H0 ;  /* 0x20000005ff057230 */ /* 0x000fcc0000004100 */
[----:B------:R-:W0:Y:S02]  /*8080*/  F2I.FTZ.TRUNC.NTZ R5, R5 ;  /* 0x0000000500057305 */ /* 0x000e24000021f100 */
[----:B0-----:R0:W-:Y:S01]  /*8090*/  STG.E [R16.64], R5 ;  /* 0x0000000510007986 */ /* 0x0011e2000c101924 */
[----:B------:R-:W-:Y:S05]  /*80a0*/  BRA `(.L_x_27211) ;  /* 0x00000d6000007947 */ /* 0x000fea0003800000 */
.L_x_27212:
[----:B------:R-:W-:-:S06]  /*80b0*/  HADD2.F32 R5, -RZ, R5.H0_H0 ;  /* 0x20000005ff057230 */ /* 0x000fcc0000004100 */
[----:B------:R-:W0:Y:S02]  /*80c0*/  F2I.FTZ.TRUNC.NTZ R5, R5 ;  /* 0x0000000500057305 */ /* 0x000e24000021f100 */
[----:B0-----:R0:W-:Y:S01]  /*80d0*/  STG.E.U16 [R16.64], R5 ;  /* 0x0000000510007986 */ /* 0x0011e2000c101524 */
[----:B------:R-:W-:Y:S05]  /*80e0*/  BRA `(.L_x_27211) ;  /* 0x00000d2000007947 */ /* 0x000fea0003800000 */
.L_x_27207:
        /* <DEDUP_REMOVED lines=9> */
.L_x_27215:
[----:B------:R0:W-:Y:S01]  /*8180*/  STG.E.U16 [R16.64], R5 ;  /* 0x0000000510007986 */ /* 0x0001e2000c101524 */
[----:B------:R-:W-:Y:S05]  /*8190*/  BRA `(.L_x_27211) ;  /* 0x00000c7000007947 */ /* 0x000fea0003800000 */
.L_x_27214:
        /* <DEDUP_REMOVED lines=10> */
.L_x_27217:
[----:B------:R-:W-:-:S05]  /*8240*/  HADD2.F32 R0, -RZ, R5.H0_H0 ;  /* 0x20000005ff007230 */ /* 0x000fca0000004100 */
[----:B------:R-:W-:-:S04]  /*8250*/  F2FP.PACK_AB R0, RZ, R0 ;  /* 0x00000000ff00723e */ /* 0x000fc800000000ff */
[----:B------:R-:W-:-:S05]  /*8260*/  PRMT R0, R0, 0x5410, RZ ;  /* 0x0000541000007816 */ /* 0x000fca00000000ff */
[----:B------:R0:W-:Y:S01]  /*8270*/  STG.E [R16.64], R0 ;  /* 0x0000000010007986 */ /* 0x0001e2000c101924 */
[----:B------:R-:W-:Y:S05]  /*8280*/  BRA `(.L_x_27211) ;  /* 0x00000b8000007947 */ /* 0x000fea0003800000 */
.L_x_27216:
[----:B------:R-:W-:-:S05]  /*8290*/  HADD2.F32 R2, -RZ, R5.H0_H0 ;  /* 0x20000005ff027230 */ /* 0x000fca0000004100 */
[----:B------:R-:W-:-:S06]  /*82a0*/  FMUL.FTZ R2, R2, 1 ;  /* 0x3f80000002027820 */ /* 0x000fcc0000410000 */
[----:B------:R-:W0:Y:S02]  /*82b0*/  F2F.F64.F32 R2, R2 ;  /* 0x0000000200027310 */ /* 0x000e240000201800 */
[----:B0-----:R0:W-:Y:S01]  /*82c0*/  STG.E.64 [R16.64], R2 ;  /* 0x0000000210007986 */ /* 0x0011e2000c101b24 */
[----:B------:R-:W-:Y:S05]  /*82d0*/  BRA `(.L_x_27211) ;  /* 0x00000b3000007947 */ /* 0x000fea0003800000 */
.L_x_27206:
        /* <DEDUP_REMOVED lines=13> */
.L_x_27220:
[----:B------:R-:W-:Y:S01]  /*83b0*/  HADD2.F32 R5, -RZ, R5.H0_H0 ;  /* 0x20000005ff057230 */ /* 0x000fe20000004100 */
[----:B------:R-:W-:-:S04]  /*83c0*/  CS2R R6, SRZ ;  /* 0x0000000000067805 */ /* 0x000fc8000001ff00 */
[----:B------:R-:W-:-:S06]  /*83d0*/  FMUL.FTZ R5, R5, 1 ;  /* 0x3f80000005057820 */ /* 0x000fcc0000410000 */
[----:B------:R-:W0:Y:S02]  /*83e0*/  F2F.F64.F32 R4, R5 ;  /* 0x0000000500047310 */ /* 0x000e240000201800 */
[----:B0-----:R0:W-:Y:S01]  /*83f0*/  STG.E.128 [R16.64], R4 ;  /* 0x0000000410007986 */ /* 0x0011e2000c101d24 */
[----:B------:R-:W-:Y:S05]  /*8400*/  BRA `(.L_x_27211) ;  /* 0x00000a0000007947 */ /* 0x000fea0003800000 */
.L_x_27219:
        /* <DEDUP_REMOVED lines=21> */
.L_x_27224:
[----:B------:R-:W-:Y:S05]  /*8560*/  BSYNC B0 ;  /* 0x0000000000007941 */ /* 0x000fea0003800000 */
.L_x_27223:
[----:B------:R-:W-:-:S05]  /*8570*/  LOP3.LUT R3, R0, R3, RZ, 0xfc, !PT ;  /* 0x0000000300037212 */ /* 0x000fca00078efcff */
[----:B------:R0:W-:Y:S01]  /*8580*/  STG.E.U8 [R16.64], R3 ;  /* 0x0000000310007986 */ /* 0x0001e2000c101124 */
[----:B------:R-:W-:Y:S05]  /*8590*/  BRA `(.L_x_27211) ;  /* 0x0000087000007947 */ /* 0x000fea0003800000 */
.L_x_27222:
        /* <DEDUP_REMOVED lines=13> */
.L_x_27226:
[----:B------:R-:W-:Y:S01]  /*8670*/  IMAD.MOV.U32 R0, RZ, RZ, 0x7f ;  /* 0x0000007fff007424 */ /* 0x000fe200078e00ff */
[----:B------:R-:W-:-:S04]  /*8680*/  ISETP.GT.U32.AND P0, PT, R2, 0x7f800000, PT ;  /* 0x7f8000000200780c */ /* 0x000fc80003f04070 */
[----:B------:R-:W-:-:S04]  /*8690*/  SEL R0, R0, 0x7c, P0 ;  /* 0x0000007c00007807 */ /* 0x000fc80000000000 */
.L_x_27227:
[----:B------:R-:W-:Y:S05]  /*86a0*/  BSYNC B0 ;  /* 0x0000000000007941 */ /* 0x000fea0003800000 */
.L_x_27225:
[----:B------:R-:W-:-:S04]  /*86b0*/  LOP3.LUT R2, R5, 0x80000000, RZ, 0xc0, !PT ;  /* 0x8000000005027812 */ /* 0x000fc800078ec0ff */
[----:B------:R-:W-:-:S04]  /*86c0*/  SHF.R.U32.HI R3, RZ, 0x18, R2 ;  /* 0x00000018ff037819 */ /* 0x000fc80000011602 */
[----:B------:R-:W-:-:S05]  /*86d0*/  LOP3.LUT R3, R0, R3, RZ, 0xfc, !PT ;  /* 0x0000000300037212 */ /* 0x000fca00078efcff */
[----:B------:R0:W-:Y:S01]  /*86e0*/  STG.E.U8 [R16.64], R3 ;  /* 0x0000000310007986 */ /* 0x0001e2000c101124 */
[----:B------:R-:W-:Y:S05]  /*86f0*/  BRA `(.L_x_27211) ;  /* 0x0000071000007947 */ /* 0x000fea0003800000 */
.L_x_27221:
[----:B------:R-:W-:-:S05]  /*8700*/  HADD2.F32 R0, -RZ, R5.H0_H0 ;  /* 0x20000005ff007230 */ /* 0x000fca0000004100 */
[----:B------:R-:W-:-:S05]  /*8710*/  F2FP.BF16.PACK_AB R0, RZ, R0 ;  /* 0x00000000ff00723e */ /* 0x000fca00000010ff */
[----:B------:R0:W-:Y:S01]  /*8720*/  STG.E.U16 [R16.64], R0 ;  /* 0x0000000010007986 */ /* 0x0001e2000c101524 */
[----:B------:R-:W-:Y:S05]  /*8730*/  BRA `(.L_x_27211) ;  /* 0x000006d000007947 */ /* 0x000fea0003800000 */
.L_x_27218:
        /* <DEDUP_REMOVED lines=12> */
.L_x_27230:
        /* <DEDUP_REMOVED lines=17> */
.L_x_27233:
[----:B------:R-:W-:-:S04]  /*8910*/  LOP3.LUT R2, R5, 0x80000000, RZ, 0xc0, !PT ;  /* 0x8000000005027812 */ /* 0x000fc800078ec0ff */
[----:B------:R-:W-:-:S04]  /*8920*/  SHF.R.U32.HI R3, RZ, 0x18, R2 ;  /* 0x00000018ff037819 */ /* 0x000fc80000011602 */
[----:B------:R-:W-:-:S04]  /*8930*/  LOP3.LUT R0, R0, R3, RZ, 0xfc, !PT ;  /* 0x0000000300007212 */ /* 0x000fc800078efcff */
[----:B------:R-:W-:Y:S02]  /*8940*/  PRMT R8, R0, 0x7610, R8 ;  /* 0x0000761000087816 */ /* 0x000fe40000000008 */
.L_x_27232:
[----:B------:R-:W-:Y:S05]  /*8950*/  BSYNC B0 ;  /* 0x0000000000007941 */ /* 0x000fea0003800000 */
.L_x_27231:
[----:B------:R0:W-:Y:S01]  /*8960*/  STG.E.U8 [R16.64], R8 ;  /* 0x0000000810007986 */ /* 0x0001e2000c101124 */
[----:B------:R-:W-:Y:S05]  /*8970*/  BRA `(.L_x_27211) ;  /* 0x0000049000007947 */ /* 0x000fea0003800000 */
.L_x_27229:
        /* <DEDUP_REMOVED lines=17> */
.L_x_27236:
[----:B------:R-:W-:-:S04]  /*8a90*/  LOP3.LUT R2, R5, 0x80000000, RZ, 0xc0, !PT ;  /* 0x8000000005027812 */ /* 0x000fc800078ec0ff */
[----:B------:R-:W-:-:S04]  /*8aa0*/  SHF.R.U32.HI R3, RZ, 0x18, R2 ;  /* 0x00000018ff037819 */ /* 0x000fc80000011602 */
[----:B------:R-:W-:-:S04]  /*8ab0*/  LOP3.LUT R0, R0, R3, RZ, 0xfc, !PT ;  /* 0x0000000300007212 */ /* 0x000fc800078efcff */
[----:B------:R-:W-:Y:S02]  /*8ac0*/  PRMT R8, R0, 0x7610, R8 ;  /* 0x0000761000087816 */ /* 0x000fe40000000008 */
.L_x_27235:
[----:B------:R-:W-:Y:S05]  /*8ad0*/  BSYNC B0 ;  /* 0x0000000000007941 */ /* 0x000fea0003800000 */
.L_x_27234:
[----:B------:R0:W-:Y:S01]  /*8ae0*/  STG.E.U8 [R16.64], R8 ;  /* 0x0000000810007986 */ /* 0x0001e2000c101124 */
[----:B------:R-:W-:Y:S05]  /*8af0*/  BRA `(.L_x_27211) ;  /* 0x0000031000007947 */ /* 0x000fea0003800000 */
.L_x_27228:
        /* <DEDUP_REMOVED lines=22> */
.L_x_27210:
        /* <DEDUP_REMOVED lines=20> */
.L_x_27238:
[----:B------:R-:W-:-:S06]  /*8da0*/  HADD2.F32 R2, -RZ, R5.H0_H0 ;  /* 0x20000005ff027230 */ /* 0x000fcc0000004100 */
[----:B------:R-:W0:Y:S02]  /*8db0*/  F2I.U64.TRUNC R2, R2 ;  /* 0x0000000200027311 */ /* 0x000e24000020d800 */
[----:B0-----:R0:W-:Y:S01]  /*8dc0*/  STG.E.64 [R16.64], R2 ;  /* 0x0000000210007986 */ /* 0x0011e2000c101b24 */
[----:B------:R-:W-:Y:S05]  /*8dd0*/  BRA `(.L_x_27211) ;  /* 0x0000003000007947 */ /* 0x000fea0003800000 */
.L_x_27237:
[----:B------:R-:W-:-:S06]  /*8de0*/  HADD2.F32 R5, -RZ, R5.H0_H0 ;  /* 0x20000005ff057230 */ /* 0x000fcc0000004100 */
[----:B------:R-:W0:Y:S02]  /*8df0*/  F2I.FTZ.U32.TRUNC.NTZ R5, R5 ;  /* 0x0000000500057305 */ /* 0x000e24000021f000 */
[----:B0-----:R0:W-:Y:S02]  /*8e00*/  STG.E [R16.64], R5 ;  /* 0x0000000510007986 */ /* 0x0011e4000c101924 */
.L_x_27211:
[----:B------:R-:W-:Y:S02]  /*8e10*/  IADD3 R19, R19, 0x80, RZ ;  /* 0x0000008013137810 */ /* 0x000fe40007ffe0ff */
.L_x_27100:
[----:B------:R-:W-:Y:S05]  /*8e20*/  BSYNC B6 ;  /* 0x0000000000067941 */ /* 0x000fea0003800000 */
.L_x_27099:
        /* <DEDUP_REMOVED lines=230> */
.L_x_27239:
        /* <DEDUP_REMOVED lines=21> */
.L_x_27243:
[----:B------:R-:W2:Y:S02]  /*9de0*/  LDG.E.U8 R2, [R2.64] ;  /* 0x0000002402027981 */ /* 0x000ea4000c1e1100 */
[----:B--2---:R-:W0:Y:S02]  /*9df0*/  I2F.U16 R0, R2 ;  /* 0x0000000200007306 */ /* 0x004e240000101000 */
[----:B0-----:R-:W-:-:S04]  /*9e00*/  F2FP.PACK_AB R0, RZ, R0 ;  /* 0x00000000ff00723e */ /* 0x001fc800000000ff */
[----:B------:R-:W-:Y:S01]  /*9e10*/  PRMT R5, R0, 0x7610, R5 ;  /* 0x0000761000057816 */ /* 0x000fe20000000005 */
[----:B------:R-:W-:Y:S05]  /*9e20*/  BRA `(.L_x_27245) ;  /* 0x00000ec000007947 */ /* 0x000fea0003800000 */
.L_x_27242:
        /* <DEDUP_REMOVED lines=11> */
.L_x_27247:
[----:B------:R-:W2:Y:S02]  /*9ee0*/  LDG.E R2, [R2.64] ;  /* 0x0000002402027981 */ /* 0x000ea4000c1e1900 */
[----:B--2---:R-:W0:Y:S02]  /*9ef0*/  I2F R0, R2 ;  /* 0x0000000200007306 */ /* 0x004e240000201400 */
[----:B0-----:R-:W-:-:S04]  /*9f00*/  F2FP.PACK_AB R0, RZ, R0 ;  /* 0x00000000ff00723e */ /* 0x001fc800000000ff */
[----:B------:R-:W-:Y:S01]  /*9f10*/  PRMT R5, R0, 0x7610, R5 ;  /* 0x0000761000057816 */ /* 0x000fe20000000005 */
[----:B------:R-:W-:Y:S05]  /*9f20*/  BRA `(.L_x_27245) ;  /* 0x00000dc000007947 */ /* 0x000fea0003800000 */
.L_x_27246:
[----:B------:R-:W2:Y:S02]  /*9f30*/  LDG.E.U16 R2, [R2.64] ;  /* 0x0000002402027981 */ /* 0x000ea4000c1e1500 */
[----:B--2---:R-:W0:Y:S02]  /*9f40*/  I2F.S16 R0, R2 ;  /* 0x0000000200007306 */ /* 0x004e240000101400 */
[----:B0-----:R-:W-:-:S04]  /*9f50*/  F2FP.PACK_AB R0, RZ, R0 ;  /* 0x00000000ff00723e */ /* 0x001fc800000000ff */
[----:B------:R-:W-:Y:S01]  /*9f60*/  PRMT R5, R0, 0x7610, R5 ;  /* 0x0000761000057816 */ /* 0x000fe20000000005 */
[----:B------:R-:W-:Y:S05]  /*9f70*/  BRA `(.L_x_27245) ;  /* 0x00000d7000007947 */ /* 0x000fea0003800000 */
.L_x_27241:
        /* <DEDUP_REMOVED lines=9> */
.L_x_27249:
[----:B------:R0:W5:Y:S01]  /*a010*/  LDG.E.U16 R5, [R2.64] ;  /* 0x0000002402057981 */ /* 0x000162000c1e1500 */
[----:B------:R-:W-:Y:S05]  /*a020*/  BRA `(.L_x_27245) ;  /* 0x00000cc000007947 */ /* 0x000fea0003800000 */
.L_x_27248:
        /* <DEDUP_REMOVED lines=9> */
.L_x_27251:
[----:B------:R0:W5:Y:S01]  /*a0c0*/  LDG.E.U16 R5, [R2.64] ;  /* 0x0000002402057981 */ /* 0x000162000c1e1500 */
[----:B------:R-:W-:Y:S05]  /*a0d0*/  BRA `(.L_x_27245) ;  /* 0x00000c1000007947 */ /* 0x000fea0003800000 */
.L_x_27250:
[----:B------:R-:W2:Y:S02]  /*a0e0*/  LDG.E.64 R2, [R2.64] ;  /* 0x0000002402027981 */ /* 0x000ea4000c1e1b00 */
[----:B--2---:R-:W0:Y:S01]  /*a0f0*/  F2F.F32.F64 R0, R2 ;  /* 0x0000000200007310 */ /* 0x004e220000301000 */
[----:B------:R-:W0:-:S14]  /*a100*/  DSETP.GEU.AND P0, PT, |R2|, c[0x2][0x0], PT ;  /* 0x008000000200762a */ /* 0x000e1c0003f0e200 */
[----:B0-----:R-:W-:-:S05]  /*a110*/  @!P0 FMUL R0, R0, 1.175494350822287508e-38 ;  /* 0x0080000000008820 */ /* 0x001fca0000400000 */
[----:B------:R-:W-:-:S04]  /*a120*/  F2FP.PACK_AB R0, RZ, R0 ;  /* 0x00000000ff00723e */ /* 0x000fc800000000ff */
[----:B------:R-:W-:Y:S01]  /*a130*/  PRMT R5, R0, 0x7610, R5 ;  /* 0x0000761000057816 */ /* 0x000fe20000000005 */
[----:B------:R-:W-:Y:S05]  /*a140*/  BRA `(.L_x_27245) ;  /* 0x00000ba000007947 */ /* 0x000fea0003800000 */
.L_x_27240:
        /* <DEDUP_REMOVED lines=14> */
.L_x_27254:
[----:B------:R-:W2:Y:S02]  /*a230*/  LDG.E.64 R2, [R2.64] ;  /* 0x0000002402027981 */ /* 0x000ea4000c1e1b00 */
[----:B--2---:R-:W0:Y:S01]  /*a240*/  F2F.F32.F64 R0, R2 ;  /* 0x0000000200007310 */ /* 0x004e220000301000 */
[----:B------:R-:W0:-:S14]  /*a250*/  DSETP.GEU.AND P0, PT, |R2|, c[0x2][0x0], PT ;  /* 0x008000000200762a */ /* 0x000e1c0003f0e200 */
[----:B0-----:R-:W-:-:S05]  /*a260*/  @!P0 FMUL R0, R0, 1.175494350822287508e-38 ;  /* 0x0080000000008820 */ /* 0x001fca0000400000 */
[----:B------:R-:W-:-:S04]  /*a270*/  F2FP.PACK_AB R0, RZ, R0 ;  /* 0x00000000ff00723e */ /* 0x000fc800000000ff */
[----:B------:R-:W-:Y:S01]  /*a280*/  PRMT R5, R0, 0x7610, R5 ;  /* 0x0000761000057816 */ /* 0x000fe20000000005 */
[----:B------:R-:W-:Y:S05]  /*a290*/  BRA `(.L_x_27245) ;  /* 0x00000a5000007947 */ /* 0x000fea0003800000 */
.L_x_27253:
        /* <DEDUP_REMOVED lines=27> */
.L_x_27256:
        /* <DEDUP_REMOVED lines=15> */
.L_x_27255:
[----:B------:R-:W2:Y:S02]  /*a540*/  LDG.E.U16 R0, [R2.64] ;  /* 0x0000002402007981 */ /* 0x000ea4000c1e1500 */
[----:B--2---:R-:W-:-:S04]  /*a550*/  PRMT R0, RZ, 0x5410, R0 ;  /* 0x00005410ff007816 */ /* 0x004fc80000000000 */
[----:B------:R-:W-:-:S04]  /*a560*/  F2FP.PACK_AB R0, RZ, R0 ;  /* 0x00000000ff00723e */ /* 0x000fc800000000ff */
[----:B------:R-:W-:Y:S01]  /*a570*/  PRMT R5, R0, 0x7610, R5 ;  /* 0x0000761000057816 */ /* 0x000fe20000000005 */
[----:B------:R-:W-:Y:S05]  /*a580*/  BRA `(.L_x_27245) ;  /* 0x0000076000007947 */ /* 0x000fea0003800000 */
.L_x_27252:
        /* <DEDUP_REMOVED lines=12> */
.L_x_27259:
        /* <DEDUP_REMOVED lines=21> */
.L_x_27263:
[----:B------:R-:W-:Y:S05]  /*a7a0*/  BSYNC B1 ;  /* 0x0000000000017941 */ /* 0x000fea0003800000 */
.L_x_27262:
[----:B------:R-:W-:Y:S01]  /*a7b0*/  LEA R3, R0, 0x3b800000, 0x17 ;  /* 0x3b80000000037811 */ /* 0x000fe200078eb8ff */
[----:B------:R-:W-:-:S05]  /*a7c0*/  IMAD.SHL.U32 R0, R2, 0x100000, RZ ;  /* 0x0010000002007824 */ /* 0x000fca00078e00ff */
[----:B------:R-:W-:Y:S02]  /*a7d0*/  LOP3.LUT R0, R3, R0, R4, 0xfe, !PT ;  /* 0x0000000003007212 */ /* 0x000fe400078efe04 */
.L_x_27261:
[----:B------:R-:W-:Y:S05]  /*a7e0*/  BSYNC B0 ;  /* 0x0000000000007941 */ /* 0x000fea0003800000 */
.L_x_27260:
[----:B------:R-:W-:-:S04]  /*a7f0*/  F2FP.PACK_AB R0, RZ, R0 ;  /* 0x00000000ff00723e */ /* 0x000fc800000000ff */
[----:B------:R-:W-:Y:S01]  /*a800*/  PRMT R5, R0, 0x7610, R5 ;  /* 0x0000761000057816 */ /* 0x000fe20000000005 */
[----:B------:R-:W-:Y:S05]  /*a810*/  BRA `(.L_x_27245) ;  /* 0x000004d000007947 */ /* 0x000fea0003800000 */
.L_x_27258:
        /* <DEDUP_REMOVED lines=21> */
.L_x_27267:
[----:B------:R-:W-:Y:S05]  /*a970*/  BSYNC B1 ;  /* 0x0000000000017941 */ /* 0x000fea0003800000 */
.L_x_27266:
[----:B------:R-:W-:Y:S01]  /*a980*/  LEA R3, R0, 0x37800000, 0x17 ;  /* 0x3780000000037811 */ /* 0x000fe200078eb8ff */
[----:B------:R-:W-:-:S05]  /*a990*/  IMAD.SHL.U32 R0, R2, 0x200000, RZ ;  /* 0x0020000002007824 */ /* 0x000fca00078e00ff */
[----:B------:R-:W-:Y:S02]  /*a9a0*/  LOP3.LUT R0, R3, R0, R4, 0xfe, !PT ;  /* 0x0000000003007212 */ /* 0x000fe400078efe04 */
.L_x_27265:
[----:B------:R-:W-:Y:S05]  /*a9b0*/  BSYNC B0 ;  /* 0x0000000000007941 */ /* 0x000fea0003800000 */
.L_x_27264:
[----:B------:R-:W-:-:S04]  /*a9c0*/  F2FP.PACK_AB R0, RZ, R0 ;  /* 0x00000000ff00723e */ /* 0x000fc800000000ff */
[----:B------:R-:W-:Y:S01]  /*a9d0*/  PRMT R5, R0, 0x7610, R5 ;  /* 0x0000761000057816 */ /* 0x000fe20000000005 */
[----:B------:R-:W-:Y:S05]  /*a9e0*/  BRA `(.L_x_27245) ;  /* 0x0000030000007947 */ /* 0x000fea0003800000 */
.L_x_27257:
        /* <DEDUP_REMOVED lines=14> */
.L_x_27271:
[----:B------:R-:W-:Y:S05]  /*aad0*/  BSYNC B0 ;  /* 0x0000000000007941 */ /* 0x000fea0003800000 */
.L_x_27270:
[----:B------:R-:W-:-:S04]  /*aae0*/  F2FP.PACK_AB R0, RZ, R0 ;  /* 0x00000000ff00723e */ /* 0x000fc800000000ff */
[----:B------:R-:W-:Y:S01]  /*aaf0*/  PRMT R5, R0, 0x7610, R5 ;  /* 0x0000761000057816 */ /* 0x000fe20000000005 */
[----:B------:R-:W-:Y:S05]  /*ab00*/  BRA `(.L_x_27245) ;  /* 0x000001e000007947 */ /* 0x000fea0003800000 */
.L_x_27244:
        /* <DEDUP_REMOVED lines=21> */
.L_x_27269:
[----:B------:R-:W2:Y:S02]  /*ac60*/  LDG.E.64 R2, [R2.64] ;  /* 0x0000002402027981 */ /* 0x000ea4000c1e1b00 */
[----:B--2---:R-:W0:Y:S02]  /*ac70*/  I2F.U64 R0, R2 ;  /* 0x0000000200007312 */ /* 0x004e240000301000 */
[----:B0-----:R-:W-:-:S04]  /*ac80*/  F2FP.PACK_AB R0, RZ, R0 ;  /* 0x00000000ff00723e */ /* 0x001fc800000000ff */
[----:B------:R-:W-:Y:S01]  /*ac90*/  PRMT R5, R0, 0x7610, R5 ;  /* 0x0000761000057816 */ /* 0x000fe20000000005 */
[----:B------:R-:W-:Y:S05]  /*aca0*/  BRA `(.L_x_27245) ;  /* 0x0000004000007947 */ /* 0x000fea0003800000 */
.L_x_27268:
[----:B------:R-:W2:Y:S02]  /*acb0*/  LDG.E R2, [R2.64] ;  /* 0x0000002402027981 */ /* 0x000ea4000c1e1900 */
[----:B--2---:R-:W0:Y:S02]  /*acc0*/  I2F.U32 R0, R2 ;  /* 0x0000000200007306 */ /* 0x004e240000201000 */
[----:B0-----:R-:W-:-:S04]  /*acd0*/  F2FP.PACK_AB R0, RZ, R0 ;  /* 0x00000000ff00723e */ /* 0x001fc800000000ff */
[----:B------:R-:W-:Y:S02]  /*ace0*/  PRMT R5, R0, 0x7610, R5 ;  /* 0x0000761000057816 */ /* 0x000fe40000000005 */
.L_x_27245:
        /* <DEDUP_REMOVED lines=12> */
.L_x_27273:
[----:B-----5:R-:W-:Y:S02]  /*adb0*/  IMAD.MOV.U32 R5, RZ, RZ, R0 ;  /* 0x000000ffff057224 */ /* 0x020fe400078e0000 */
.L_x_27274:
[----:B------:R-:W-:Y:S05]  /*adc0*/  BSYNC B0 ;  /* 0x0000000000007941 */ /* 0x000fea0003800000 */
.L_x_27272:
        /* <DEDUP_REMOVED lines=16> */
.L_x_27278:
[----:B------:R-:W-:-:S06]  /*aed0*/  HADD2.F32 R3, -RZ, R5.H0_H0 ;  /* 0x20000005ff037230 */ /* 0x000fcc0000004100 */
[----:B------:R-:W0:Y:S02]  /*aee0*/  F2I.S64.TRUNC R2, R3 ;  /* 0x0000000300027311 */ /* 0x000e24000020d900 */
[----:B0-----:R-:W-:Y:S01]  /*aef0*/  STG.E.U8 [R16.64], R2 ;  /* 0x0000000210007986 */ /* 0x001fe2000c101124 */
[----:B------:R-:W-:Y:S05]  /*af00*/  EXIT ;  /* 0x000000000000794d */ /* 0x000fea0003800000 */
.L_x_27277:
        /* <DEDUP_REMOVED lines=10> */
.L_x_27281:
[----:B------:R-:W-:-:S06]  /*afb0*/  HADD2.F32 R5, -RZ, R5.H0_H0 ;  /* 0x20000005ff057230 */ /* 0x000fcc0000004100 */
[----:B------:R-:W0:Y:S02]  /*afc0*/  F2I.FTZ.TRUNC.NTZ R5, R5 ;  /* 0x0000000500057305 */ /* 0x000e24000021f100 */
[----:B0-----:R-:W-:Y:S01]  /*afd0*/  STG.E [R16.64], R5 ;  /* 0x0000000510007986 */ /* 0x001fe2000c101924 */
[----:B------:R-:W-:Y:S05]  /*afe0*/  EXIT ;  /* 0x000000000000794d */ /* 0x000fea0003800000 */
.L_x_27280:
[----:B------:R-:W-:-:S06]  /*aff0*/  HADD2.F32 R5, -RZ, R5.H0_H0 ;  /* 0x20000005ff057230 */ /* 0x000fcc0000004100 */
[----:B------:R-:W0:Y:S02]  /*b000*/  F2I.FTZ.TRUNC.NTZ R5, R5 ;  /* 0x0000000500057305 */ /* 0x000e24000021f100 */
[----:B0-----:R-:W-:Y:S01]  /*b010*/  STG.E.U16 [R16.64], R5 ;  /* 0x0000000510007986 */ /* 0x001fe2000c101524 */
[----:B------:R-:W-:Y:S05]  /*b020*/  EXIT ;  /* 0x000000000000794d */ /* 0x000fea0003800000 */
.L_x_27276:
        /* <DEDUP_REMOVED lines=9> */
.L_x_27283:
[----:B------:R-:W-:Y:S01]  /*b0c0*/  STG.E.U16 [R16.64], R5 ;  /* 0x0000000510007986 */ /* 0x000fe2000c101524 */
[----:B------:R-:W-:Y:S05]  /*b0d0*/  EXIT ;  /* 0x000000000000794d */ /* 0x000fea0003800000 */
.L_x_27282:
        /* <DEDUP_REMOVED lines=10> */
.L_x_27285:
[----:B------:R-:W-:-:S05]  /*b180*/  HADD2.F32 R0, -RZ, R5.H0_H0 ;  /* 0x20000005ff007230 */ /* 0x000fca0000004100 */
[----:B------:R-:W-:-:S04]  /*b190*/  F2FP.PACK_AB R0, RZ, R0 ;  /* 0x00000000ff00723e */ /* 0x000fc800000000ff */
[----:B------:R-:W-:-:S05]  /*b1a0*/  PRMT R0, R0, 0x5410, RZ ;  /* 0x0000541000007816 */ /* 0x000fca00000000ff */
[----:B------:R-:W-:Y:S01]  /*b1b0*/  STG.E [R16.64], R0 ;  /* 0x0000000010007986 */ /* 0x000fe2000c101924 */
[----:B------:R-:W-:Y:S05]  /*b1c0*/  EXIT ;  /* 0x000000000000794d */ /* 0x000fea0003800000 */
.L_x_27284:
[----:B------:R-:W-:-:S05]  /*b1d0*/  HADD2.F32 R2, -RZ, R5.H0_H0 ;  /* 0x20000005ff027230 */ /* 0x000fca0000004100 */
[----:B------:R-:W-:-:S06]  /*b1e0*/  FMUL.FTZ R2, R2, 1 ;  /* 0x3f80000002027820 */ /* 0x000fcc0000410000 */
[----:B------:R-:W0:Y:S02]  /*b1f0*/  F2F.F64.F32 R2, R2 ;  /* 0x0000000200027310 */ /* 0x000e240000201800 */
[----:B0-----:R-:W-:Y:S01]  /*b200*/  STG.E.64 [R16.64], R2 ;  /* 0x0000000210007986 */ /* 0x001fe2000c101b24 */
[----:B------:R-:W-:Y:S05]  /*b210*/  EXIT ;  /* 0x000000000000794d */ /* 0x000fea0003800000 */
.L_x_27275:
        /* <DEDUP_REMOVED lines=13> */
.L_x_27288:
[----:B------:R-:W-:Y:S01]  /*b2f0*/  HADD2.F32 R5, -RZ, R5.H0_H0 ;  /* 0x20000005ff057230 */ /* 0x000fe20000004100 */
[----:B------:R-:W-:-:S04]  /*b300*/  CS2R R6, SRZ ;  /* 0x0000000000067805 */ /* 0x000fc8000001ff00 */
[----:B------:R-:W-:-:S06]  /*b310*/  FMUL.FTZ R5, R5, 1 ;  /* 0x3f80000005057820 */ /* 0x000fcc0000410000 */
[----:B------:R-:W0:Y:S02]  /*b320*/  F2F.F64.F32 R4, R5 ;  /* 0x0000000500047310 */ /* 0x000e240000201800 */
[----:B0-----:R-:W-:Y:S01]  /*b330*/  STG.E.128 [R16.64], R4 ;  /* 0x0000000410007986 */ /* 0x001fe2000c101d24 */
[----:B------:R-:W-:Y:S05]  /*b340*/  EXIT ;  /* 0x000000000000794d */ /* 0x000fea0003800000 */
.L_x_27287:
        /* <DEDUP_REMOVED lines=21> */
.L_x_27292:
[----:B------:R-:W-:Y:S05]  /*b4a0*/  BSYNC B0 ;  /* 0x0000000000007941 */ /* 0x000fea0003800000 */
.L_x_27291:
[----:B------:R-:W-:-:S05]  /*b4b0*/  LOP3.LUT R3, R0, R3, RZ, 0xfc, !PT ;  /* 0x0000000300037212 */ /* 0x000fca00078efcff */
[----:B------:R-:W-:Y:S01]  /*b4c0*/  STG.E.U8 [R16.64], R3 ;  /* 0x0000000310007986 */ /* 0x000fe2000c101124 */
[----:B------:R-:W-:Y:S05]  /*b4d0*/  EXIT ;  /* 0x000000000000794d */ /* 0x000fea0003800000 */
.L_x_27290:
        /* <DEDUP_REMOVED lines=13> */
.L_x_27294:
[----:B------:R-:W-:Y:S01]  /*b5b0*/  IMAD.MOV.U32 R0, RZ, RZ, 0x7f ;  /* 0x0000007fff007424 */ /* 0x000fe200078e00ff */
[----:B------:R-:W-:-:S04]  /*b5c0*/  ISETP.GT.U32.AND P0, PT, R2, 0x7f800000, PT ;  /* 0x7f8000000200780c */ /* 0x000fc80003f04070 */
[----:B------:R-:W-:-:S04]  /*b5d0*/  SEL R0, R0, 0x7c, P0 ;  /* 0x0000007c00007807 */ /* 0x000fc80000000000 */
.L_x_27295:
[----:B------:R-:W-:Y:S05]  /*b5e0*/  BSYNC B0 ;  /* 0x0000000000007941 */ /* 0x000fea0003800000 */
.L_x_27293:
[----:B------:R-:W-:-:S04]  /*b5f0*/  LOP3.LUT R2, R5, 0x80000000, RZ, 0xc0, !PT ;  /* 0x8000000005027812 */ /* 0x000fc800078ec0ff */
[----:B------:R-:W-:-:S04]  /*b600*/  SHF.R.U32.HI R3, RZ, 0x18, R2 ;  /* 0x00000018ff037819 */ /* 0x000fc80000011602 */
[----:B------:R-:W-:-:S05]  /*b610*/  LOP3.LUT R3, R0, R3, RZ, 0xfc, !PT ;  /* 0x0000000300037212 */ /* 0x000fca00078efcff */
[----:B------:R-:W-:Y:S01]  /*b620*/  STG.E.U8 [R16.64], R3 ;  /* 0x0000000310007986 */ /* 0x000fe2000c101124 */
[----:B------:R-:W-:Y:S05]  /*b630*/  EXIT ;  /* 0x000000000000794d */ /* 0x000fea0003800000 */
.L_x_27289:
[----:B------:R-:W-:-:S05]  /*b640*/  HADD2.F32 R0, -RZ, R5.H0_H0 ;  /* 0x20000005ff007230 */ /* 0x000fca0000004100 */
[----:B------:R-:W-:-:S05]  /*b650*/  F2FP.BF16.PACK_AB R0, RZ, R0 ;  /* 0x00000000ff00723e */ /* 0x000fca00000010ff */
[----:B------:R-:W-:Y:S01]  /*b660*/  STG.E.U16 [R16.64], R0 ;  /* 0x0000000010007986 */ /* 0x000fe2000c101524 */
[----:B------:R-:W-:Y:S05]  /*b670*/  EXIT ;  /* 0x000000000000794d */ /* 0x000fea0003800000 */
.L_x_27286:
        /* <DEDUP_REMOVED lines=12> */
.L_x_27298:
        /* <DEDUP_REMOVED lines=17> */
.L_x_27301:
[----:B------:R-:W-:-:S04]  /*b850*/  LOP3.LUT R2, R5, 0x80000000, RZ, 0xc0, !PT ;  /* 0x8000000005027812 */ /* 0x000fc800078ec0ff */
[----:B------:R-:W-:-:S04]  /*b860*/  SHF.R.U32.HI R3, RZ, 0x18, R2 ;  /* 0x00000018ff037819 */ /* 0x000fc80000011602 */
[----:B------:R-:W-:-:S04]  /*b870*/  LOP3.LUT R0, R0, R3, RZ, 0xfc, !PT ;  /* 0x0000000300007212 */ /* 0x000fc800078efcff */
[----:B------:R-:W-:Y:S02]  /*b880*/  PRMT R8, R0, 0x7610, R8 ;  /* 0x0000761000087816 */ /* 0x000fe40000000008 */
.L_x_27300:
[----:B------:R-:W-:Y:S05]  /*b890*/  BSYNC B0 ;  /* 0x0000000000007941 */ /* 0x000fea0003800000 */
.L_x_27299:
[----:B------:R-:W-:Y:S01]  /*b8a0*/  STG.E.U8 [R16.64], R8 ;  /* 0x0000000810007986 */ /* 0x000fe2000c101124 */
[----:B------:R-:W-:Y:S05]  /*b8b0*/  EXIT ;  /* 0x000000000000794d */ /* 0x000fea0003800000 */
.L_x_27297:
        /* <DEDUP_REMOVED lines=17> */
.L_x_27304:
[----:B------:R-:W-:-:S04]  /*b9d0*/  LOP3.LUT R2, R5, 0x80000000, RZ, 0xc0, !PT ;  /* 0x8000000005027812 */ /* 0x000fc800078ec0ff */
[----:B------:R-:W-:-:S04]  /*b9e0*/  SHF.R.U32.HI R3, RZ, 0x18, R2 ;  /* 0x00000018ff037819 */ /* 0x000fc80000011602 */
[----:B------:R-:W-:-:S04]  /*b9f0*/  LOP3.LUT R0, R0, R3, RZ, 0xfc, !PT ;  /* 0x0000000300007212 */ /* 0x000fc800078efcff */
[----:B------:R-:W-:Y:S02]  /*ba00*/  PRMT R8, R0, 0x7610, R8 ;  /* 0x0000761000087816 */ /* 0x000fe40000000008 */
.L_x_27303:
[----:B------:R-:W-:Y:S05]  /*ba10*/  BSYNC B0 ;  /* 0x0000000000007941 */ /* 0x000fea0003800000 */
.L_x_27302:
[----:B------:R-:W-:Y:S01]  /*ba20*/  STG.E.U8 [R16.64], R8 ;  /* 0x0000000810007986 */ /* 0x000fe2000c101124 */
[----:B------:R-:W-:Y:S05]  /*ba30*/  EXIT ;  /* 0x000000000000794d */ /* 0x000fea0003800000 */
.L_x_27296:
        /* <DEDUP_REMOVED lines=22> */
.L_x_27279:
        /* <DEDUP_REMOVED lines=20> */
.L_x_27306:
[----:B------:R-:W-:-:S06]  /*bce0*/  HADD2.F32 R2, -RZ, R5.H0_H0 ;  /* 0x20000005ff027230 */ /* 0x000fcc0000004100 */
[----:B------:R-:W0:Y:S02]  /*bcf0*/  F2I.U64.TRUNC R2, R2 ;  /* 0x0000000200027311 */ /* 0x000e24000020d800 */
[----:B0-----:R-:W-:Y:S01]  /*bd00*/  STG.E.64 [R16.64], R2 ;  /* 0x0000000210007986 */ /* 0x001fe2000c101b24 */
[----:B------:R-:W-:Y:S05]  /*bd10*/  EXIT ;  /* 0x000000000000794d */ /* 0x000fea0003800000 */
.L_x_27305:
[----:B------:R-:W-:-:S06]  /*bd20*/  HADD2.F32 R5, -RZ, R5.H0_H0 ;  /* 0x20000005ff057230 */ /* 0x000fcc0000004100 */
[----:B------:R-:W0:Y:S02]  /*bd30*/  F2I.FTZ.U32.TRUNC.NTZ R5, R5 ;  /* 0x0000000500057305 */ /* 0x000e24000021f000 */
[----:B0-----:R-:W-:Y:S01]  /*bd40*/  STG.E [R16.64], R5 ;  /* 0x0000000510007986 */ /* 0x001fe2000c101924 */
[----:B------:R-:W-:Y:S05]  /*bd50*/  EXIT ;  /* 0x000000000000794d */ /* 0x000fea0003800000 */
.L_x_27307:
        /* <DEDUP_REMOVED lines=10> */
.L_x_40205:


//--------------------- .text._ZN2at6native27unrolled_elementwise_kernelINS0_13AUnaryFunctorIN3c104HalfES4_S4_ZZZNS0_19maximum_kernel_cudaERNS_18TensorIteratorBaseEENKUlvE0_clEvENKUlvE1_clEvEUlS4_S4_E_EESt5arrayIPcLm2EELi4E23TrivialOffsetCalculatorILi1EjESF_NS0_6memory12LoadWithCastILi1EEENSG_13StoreWithCastILi1EEEEEviT_T0_T2_T3_T4_T5_ --------------------------
	.section	.text._ZN2at6native27unrolled_elementwise_kernelINS0_13AUnaryFunctorIN3c104HalfES4_S4_ZZZNS0_19maximum_kernel_cudaERNS_18TensorIteratorBaseEENKUlvE0_clEvENKUlvE1_clEvEUlS4_S4_E_EESt5arrayIPcLm2EELi4E23TrivialOffsetCalculatorILi1EjESF_NS0_6memory12LoadWithCastILi1EEENSG_13StoreWithCastILi1EEEEEviT_T0_T2_T3_T4_T5_,"ax",@progbits
	.sectioninfo	@"SHI_REGISTERS=29"
	.align	128
        .global         _ZN2at6native27unrolled_elementwise_kernelINS0_13AUnaryFunctorIN3c104HalfES4_S4_ZZZNS0_19maximum_kernel_cudaERNS_18TensorIteratorBaseEENKUlvE0_clEvENKUlvE1_clEvEUlS4_S4_E_EESt5arrayIPcLm2EELi4E23TrivialOffsetCalculatorILi1EjESF_NS0_6memory12LoadWithCastILi1EEENSG_13StoreWithCastILi1EEEEEviT_T0_T2_T3_T4_T5_
        .type           _ZN2at6native27unrolled_elementwise_kernelINS0_13AUnaryFunctorIN3c104HalfES4_S4_ZZZNS0_19maximum_kernel_cudaERNS_18TensorIteratorBaseEENKUlvE0_clEvENKUlvE1_clEvEUlS4_S4_E_EESt5arrayIPcLm2EELi4E23TrivialOffsetCalculatorILi1EjESF_NS0_6memory12LoadWithCastILi1EEENSG_13StoreWithCastILi1EEEEEviT_T0_T2_T3_T4_T5_,@function
        .size           _ZN2at6native27unrolled_elementwise_kernelINS0_13AUnaryFunctorIN3c104HalfES4_S4_ZZZNS0_19maximum_kernel_cudaERNS_18TensorIteratorBaseEENKUlvE0_clEvENKUlvE1_clEvEUlS4_S4_E_EESt5arrayIPcLm2EELi4E23TrivialOffsetCalculatorILi1EjESF_NS0_6memory12LoadWithCastILi1EEENSG_13StoreWithCastILi1EEEEEviT_T0_T2_T3_T4_T5_,(.L_x_40206 - _ZN2at6native27unrolled_elementwise_kernelINS0_13AUnaryFunctorIN3c104HalfES4_S4_ZZZNS0_19maximum_kernel_cudaERNS_18TensorIteratorBaseEENKUlvE0_clEvENKUlvE1_clEvEUlS4_S4_E_EESt5arrayIPcLm2EELi4E23TrivialOffsetCalculatorILi1EjESF_NS0_6memory12LoadWithCastILi1EEENSG_13StoreWithCastILi1EEEEEviT_T0_T2_T3_T4_T5_)
        .other          _ZN2at6native27unrolled_elementwise_kernelINS0_13AUnaryFunctorIN3c104HalfES4_S4_ZZZNS0_19maximum_kernel_cudaERNS_18TensorIteratorBaseEENKUlvE0_clEvENKUlvE1_clEvEUlS4_S4_E_EESt5arrayIPcLm2EELi4E23TrivialOffsetCalculatorILi1EjESF_NS0_6memory12LoadWithCastILi1EEENSG_13StoreWithCastILi1EEEEEviT_T0_T2_T3_T4_T5_,@"STO_CUDA_ENTRY STV_DEFAULT"
_ZN2at6native27unrolled_elementwise_kernelINS0_13AUnaryFunctorIN3c104HalfES4_S4_ZZZNS0_19maximum_kernel_cudaERNS_18TensorIteratorBaseEENKUlvE0_clEvENKUlvE1_clEvEUlS4_S4_E_EESt5arrayIPcLm2EELi4E23TrivialOffsetCalculatorILi1EjESF_NS0_6memory12LoadWithCastILi1EEENSG_13StoreWithCastILi1EEEEEviT_T0_T2_T3_T4_T5_:
.text._ZN2at6native27unrolled_elementwise_kernelINS0_13AUnaryFunctorIN3c104HalfES4_S4_ZZZNS0_19maximum_kernel_cudaERNS_18TensorIteratorBaseEENKUlvE0_clEvENKUlvE1_clEvEUlS4_S4_E_EESt5arrayIPcLm2EELi4E23TrivialOffsetCalculatorILi1EjESF_NS0_6memory12LoadWithCastILi1EEENSG_13StoreWithCastILi1EEEEEviT_T0_T2_T3_T4_T5_:
        /* <DEDUP_REMOVED lines=34> */
.L_x_27313:
[----:B------:R-:W2:Y:S02]  /*0220*/  LDG.E.U8 R2, [R2.64] ;  /* 0x0000002402027981 */ /* 0x000ea4000c1e1100 */
[----:B--2---:R-:W0:Y:S02]  /*0230*/  I2F.U16 R0, R2 ;  /* 0x0000000200007306 */ /* 0x004e240000101000 */
[----:B0-----:R-:W-:-:S04]  /*0240*/  F2FP.PACK_AB R0, RZ, R0 ;  /* 0x00000000ff00723e */ /* 0x001fc800000000ff */
[----:B------:R-:W-:Y:S01]  /*0250*/  PRMT R25, R0, 0x7610, R25 ;  /* 0x0000761000197816 */ /* 0x000fe20000000019 */
[----:B------:R-:W-:Y:S05]  /*0260*/  BRA `(.L_x_27315) ;  /* 0x00000ee000007947 */ /* 0x000fea0003800000 */
.L_x_27312:
        /* <DEDUP_REMOVED lines=11> */
.L_x_27317:
[----:B------:R-:W2:Y:S02]  /*0320*/  LDG.E R2, [R2.64] ;  /* 0x0000002402027981 */ /* 0x000ea4000c1e1900 */
[----:B--2---:R-:W0:Y:S02]  /*0330*/  I2F R0, R2 ;  /* 0x0000000200007306 */ /* 0x004e240000201400 */
[----:B0-----:R-:W-:-:S04]  /*0340*/  F2FP.PACK_AB R0, RZ, R0 ;  /* 0x00000000ff00723e */ /* 0x001fc800000000ff */
[----:B------:R-:W-:Y:S01]  /*0350*/  PRMT R25, R0, 0x7610, R25 ;  /* 0x0000761000197816 */ /* 0x000fe20000000019 */
[----:B------:R-:W-:Y:S05]  /*0360*/  BRA `(.L_x_27315) ;  /* 0x00000de000007947 */ /* 0x000fea0003800000 */
.L_x_27316:
[----:B------:R-:W2:Y:S02]  /*0370*/  LDG.E.U16 R2, [R2.64] ;  /* 0x0000002402027981 */ /* 0x000ea4000c1e1500 */
[----:B--2---:R-:W0:Y:S02]  /*0380*/  I2F.S16 R0, R2 ;  /* 0x0000000200007306 */ /* 0x004e240000101400 */
[----:B0-----:R-:W-:-:S04]  /*0390*/  F2FP.PACK_AB R0, RZ, R0 ;  /* 0x00000000ff00723e */ /* 0x001fc800000000ff */
[----:B------:R-:W-:Y:S01]  /*03a0*/  PRMT R25, R0, 0x7610, R25 ;  /* 0x0000761000197816 */ /* 0x000fe20000000019 */
[----:B------:R-:W-:Y:S05]  /*03b0*/  BRA `(.L_x_27315) ;  /* 0x00000d9000007947 */ /* 0x000fea0003800000 */
.L_x_27311:
        /* <DEDUP_REMOVED lines=9> */
.L_x_27319:
[----:B------:R0:W5:Y:S01]  /*0450*/  LDG.E.U16 R25, [R2.64] ;  /* 0x0000002402197981 */ /* 0x000162000c1e1500 */
[----:B------:R-:W-:Y:S05]  /*0460*/  BRA `(.L_x_27315) ;  /* 0x00000ce000007947 */ /* 0x000fea0003800000 */
.L_x_27318:
        /* <DEDUP_REMOVED lines=9> */
.L_x_27321:
[----:B------:R0:W5:Y:S01]  /*0500*/  LDG.E.U16 R25, [R2.64] ;  /* 0x0000002402197981 */ /* 0x000162000c1e1500 */
[----:B------:R-:W-:Y:S05]  /*0510*/  BRA `(.L_x_27315) ;  /* 0x00000c3000007947 */ /* 0x000fea0003800000 */
.L_x_27320:
[----:B------:R-:W2:Y:S02]  /*0520*/  LDG.E.64 R2, [R2.64] ;  /* 0x0000002402027981 */ /* 0x000ea4000c1e1b00 */
[----:B--2---:R-:W0:Y:S01]  /*0530*/  F2F.F32.F64 R0, R2 ;  /* 0x0000000200007310 */ /* 0x004e220000301000 */
[----:B------:R-:W0:-:S14]  /*0540*/  DSETP.GEU.AND P0, PT, |R2|, c[0x2][0x0], PT ;  /* 0x008000000200762a */ /* 0x000e1c0003f0e200 */
[----:B0-----:R-:W-:-:S05]  /*0550*/  @!P0 FMUL R0, R0, 1.175494350822287508e-38 ;  /* 0x0080000000008820 */ /* 0x001fca0000400000 */
[----:B------:R-:W-:-:S04]  /*0560*/  F2FP.PACK_AB R0, RZ, R0 ;  /* 0x00000000ff00723e */ /* 0x000fc800000000ff */
[----:B------:R-:W-:Y:S01]  /*0570*/  PRMT R25, R0, 0x7610, R25 ;  /* 0x0000761000197816 */ /* 0x000fe20000000019 */
[----:B------:R-:W-:Y:S05]  /*0580*/  BRA `(.L_x_27315) ;  /* 0x00000bc000007947 */ /* 0x000fea0003800000 */
.L_x_27310:
        /* <DEDUP_REMOVED lines=14> */
.L_x_27324:
[----:B------:R-:W2:Y:S02]  /*0670*/  LDG.E.64 R2, [R2.64] ;  /* 0x0000002402027981 */ /* 0x000ea4000c1e1b00 */
[----:B--2---:R-:W0:Y:S01]  /*0680*/  F2F.F32.F64 R0, R2 ;  /* 0x0000000200007310 */ /* 0x004e220000301000 */
[----:B------:R-:W0:-:S14]  /*0690*/  DSETP.GEU.AND P0, PT, |R2|, c[0x2][0x0], PT ;  /* 0x008000000200762a */ /* 0x000e1c0003f0e200 */
[----:B0-----:R-:W-:-:S05]  /*06a0*/  @!P0 FMUL R0, R0, 1.175494350822287508e-38 ;  /* 0x0080000000008820 */ /* 0x001fca0000400000 */
[----:B------:R-:W-:-:S04]  /*06b0*/  F2FP.PACK_AB R0, RZ, R0 ;  /* 0x00000000ff00723e */ /* 0x000fc800000000ff */
[----:B------:R-:W-:Y:S01]  /*06c0*/  PRMT R25, R0, 0x7610, R25 ;  /* 0x0000761000197816 */ /* 0x000fe20000000019 */
[----:B------:R-:W-:Y:S05]  /*06d0*/  BRA `(.L_x_27315) ;  /* 0x00000a7000007947 */ /* 0x000fea0003800000 */
.L_x_27323:
        /* <DEDUP_REMOVED lines=28> */
.L_x_27326:
        /* <DEDUP_REMOVED lines=16> */
.L_x_27325:
[----:B------:R-:W2:Y:S02]  /*09a0*/  LDG.E.U16 R0, [R2.64] ;  /* 0x0000002402007981 */ /* 0x000ea4000c1e1500 */
[----:B--2---:R-:W-:-:S04]  /*09b0*/  PRMT R0, RZ, 0x5410, R0 ;  /* 0x00005410ff007816 */ /* 0x004fc80000000000 */
[----:B------:R-:W-:-:S04]  /*09c0*/  F2FP.PACK_AB R0, RZ, R0 ;  /* 0x00000000ff00723e */ /* 0x000fc800000000ff */
[----:B------:R-:W-:Y:S01]  /*09d0*/  PRMT R25, R0, 0x7610, R25 ;  /* 0x0000761000197816 */ /* 0x000fe20000000019 */
[----:B------:R-:W-:Y:S05]  /*09e0*/  BRA `(.L_x_27315) ;  /* 0x0000076000007947 */ /* 0x000fea0003800000 */
.L_x_27322:
        /* <DEDUP_REMOVED lines=12> */
.L_x_27329:
        /* <DEDUP_REMOVED lines=21> */
.L_x_27333:
[----:B------:R-:W-:Y:S05]  /*0c00*/  BSYNC B1 ;  /* 0x0000000000017941 */ /* 0x000fea0003800000 */
.L_x_27332:
[----:B------:R-:W-:Y:S01]  /*0c10*/  LEA R3, R0, 0x3b800000, 0x17 ;  /* 0x3b80000000037811 */ /* 0x000fe200078eb8ff */
[----:B------:R-:W-:-:S05]  /*0c20*/  IMAD.SHL.U32 R0, R2, 0x100000, RZ ;  /* 0x0010000002007824 */ /* 0x000fca00078e00ff */
[----:B------:R-:W-:Y:S02]  /*0c30*/  LOP3.LUT R0, R3, R0, R4, 0xfe, !PT ;  /* 0x0000000003007212 */ /* 0x000fe400078efe04 */
.L_x_27331:
[----:B------:R-:W-:Y:S05]  /*0c40*/  BSYNC B0 ;  /* 0x0000000000007941 */ /* 0x000fea0003800000 */
.L_x_27330:
[----:B------:R-:W-:-:S04]  /*0c50*/  F2FP.PACK_AB R0, RZ, R0 ;  /* 0x00000000ff00723e */ /* 0x000fc800000000ff */
[----:B------:R-:W-:Y:S01]  /*0c60*/  PRMT R25, R0, 0x7610, R25 ;  /* 0x0000761000197816 */ /* 0x000fe20000000019 */
[----:B------:R-:W-:Y:S05]  /*0c70*/  BRA `(.L_x_27315) ;  /* 0x000004d000007947 */ /* 0x000fea0003800000 */
.L_x_27328:
        /* <DEDUP_REMOVED lines=21> */
.L_x_27337:
[----:B------:R-:W-:Y:S05]  /*0dd0*/  BSYNC B1 ;  /* 0x0000000000017941 */ /* 0x000fea0003800000 */
.L_x_27336:
[----:B------:R-:W-:Y:S01]  /*0de0*/  LEA R3, R0, 0x37800000, 0x17 ;  /* 0x3780000000037811 */ /* 0x000fe200078eb8ff */
[----:B------:R-:W-:-:S05]  /*0df0*/  IMAD.SHL.U32 R0, R2, 0x200000, RZ ;  /* 0x0020000002007824 */ /* 0x000fca00078e00ff */
[----:B------:R-:W-:Y:S02]  /*0e00*/  LOP3.LUT R0, R3, R0, R4, 0xfe, !PT ;  /* 0x0000000003007212 */ /* 0x000fe400078efe04 */
.L_x_27335:
[----:B------:R-:W-:Y:S05]  /*0e10*/  BSYNC B0 ;  /* 0x0000000000007941 */ /* 0x000fea0003800000 */
.L_x_27334:
[----:B------:R-:W-:-:S04]  /*0e20*/  F2FP.PACK_AB R0, RZ, R0 ;  /* 0x00000000ff00723e */ /* 0x000fc800000000ff */
[----:B------:R-:W-:Y:S01]  /*0e30*/  PRMT R25, R0, 0x7610, R25 ;  /* 0x0000761000197816 */ /* 0x000fe20000000019 */
[----:B------:R-:W-:Y:S05]  /*0e40*/  BRA `(.L_x_27315) ;  /* 0x0000030000007947 */ /* 0x000fea0003800000 */
.L_x_27327:
        /* <DEDUP_REMOVED lines=14> */
.L_x_27341:
[----:B------:R-:W-:Y:S05]  /*0f30*/  BSYNC B0 ;  /* 0x0000000000007941 */ /* 0x000fea0003800000 */
.L_x_27340:
[----:B------:R-:W-:-:S04]  /*0f40*/  F2FP.PACK_AB R0, RZ, R0 ;  /* 0x00000000ff00723e */ /* 0x000fc800000000ff */
[----:B------:R-:W-:Y:S01]  /*0f50*/  PRMT R25, R0, 0x7610, R25 ;  /* 0x0000761000197816 */ /* 0x000fe20000000019 */
[----:B------:R-:W-:Y:S05]  /*0f60*/  BRA `(.L_x_27315) ;  /* 0x000001e000007947 */ /* 0x000fea0003800000 */
.L_x_27314:
        /* <DEDUP_REMOVED lines=21> */
.L_x_27339:
[----:B------:R-:W2:Y:S02]  /*10c0*/  LDG.E.64 R2, [R2.64] ;  /* 0x0000002402027981 */ /* 0x000ea4000c1e1b00 */
[----:B--2---:R-:W0:Y:S02]  /*10d0*/  I2F.U64 R0, R2 ;  /* 0x0000000200007312 */ /* 0x004e240000301000 */
[----:B0-----:R-:W-:-:S04]  /*10e0*/  F2FP.PACK_AB R0, RZ, R0 ;  /* 0x00000000ff00723e */ /* 0x001fc800000000ff */
[----:B------:R-:W-:Y:S01]  /*10f0*/  PRMT R25, R0, 0x7610, R25 ;  /* 0x0000761000197816 */ /* 0x000fe20000000019 */
[----:B------:R-:W-:Y:S05]  /*1100*/  BRA `(.L_x_27315) ;  /* 0x0000004000007947 */ /* 0x000fea0003800000 */
.L_x_27338:
[----:B------:R-:W2:Y:S02]  /*1110*/  LDG.E R2, [R2.64] ;  /* 0x0000002402027981 */ /* 0x000ea4000c1e1900 */
[----:B--2---:R-:W0:Y:S02]  /*1120*/  I2F.U32 R0, R2 ;  /* 0x0000000200007306 */ /* 0x004e240000201000 */
[----:B0-----:R-:W-:-:S04]  /*1130*/  F2FP.PACK_AB R0, RZ, R0 ;  /* 0x00000000ff00723e */ /* 0x001fc800000000ff */
[----:B------:R-:W-:Y:S02]  /*1140*/  PRMT R25, R0, 0x7610, R25 ;  /* 0x0000761000197816 */ /* 0x000fe40000000019 */
.L_x_27315:
[----:B------:R-:W1:Y:S02]  /*1150*/  S2R R23, SR_TID.X ;  /* 0x0000000000177919 */ /* 0x000e640000002100 */
[----:B-1----:R-:W-:-:S03]  /*1160*/  IADD3 R23, R23, 0x80, RZ ;  /* 0x0000008017177810 */ /* 0x002fc60007ffe0ff */
.L_x_27309:
[----:B-1----:R-:W-:Y:S05]  /*1170*/  BSYNC B6 ;  /* 0x0000000000067941 */ /* 0x002fea0003800000 */
.L_x_27308:
        /* <DEDUP_REMOVED lines=24> */
.L_x_27347:
[----:B------:R-:W2:Y:S02]  /*1300*/  LDG.E.U8 R2, [R2.64] ;  /* 0x0000002402027981 */ /* 0x000ea4000c1e1100 */
[----:B--2---:R-:W0:Y:S02]  /*1310*/  I2F.U16 R0, R2 ;  /* 0x0000000200007306 */ /* 0x004e240000101000 */
[----:B0-----:R-:W-:-:S04]  /*1320*/  F2FP.PACK_AB R0, RZ, R0 ;  /* 0x00000000ff00723e */ /* 0x001fc800000000ff */
[----:B------:R-:W-:Y:S01]  /*1330*/  PRMT R22, R0, 0x7610, R22 ;  /* 0x0000761000167816 */ /* 0x000fe20000000016 */
[----:B------:R-:W-:Y:S05]  /*1340*/  BRA `(.L_x_27349) ;  /* 0x00000ed000007947 */ /* 0x000fea0003800000 */
.L_x_27346:
        /* <DEDUP_REMOVED lines=11> */
.L_x_27351:
[----:B------:R-:W2:Y:S02]  /*1400*/  LDG.E R2, [R2.64] ;  /* 0x0000002402027981 */ /* 0x000ea4000c1e1900 */
[----:B--2---:R-:W0:Y:S02]  /*1410*/  I2F R0, R2 ;  /* 0x0000000200007306 */ /* 0x004e240000201400 */
[----:B0-----:R-:W-:-:S04]  /*1420*/  F2FP.PACK_AB R0, RZ, R0 ;  /* 0x00000000ff00723e */ /* 0x001fc800000000ff */
[----:B------:R-:W-:Y:S01]  /*1430*/  PRMT R22, R0, 0x7610, R22 ;  /* 0x0000761000167816 */ /* 0x000fe20000000016 */
[----:B------:R-:W-:Y:S05]  /*1440*/  BRA `(.L_x_27349) ;  /* 0x00000dd000007947 */ /* 0x000fea0003800000 */
.L_x_27350:
[----:B------:R-:W2:Y:S02]  /*1450*/  LDG.E.U16 R2, [R2.64] ;  /* 0x0000002402027981 */ /* 0x000ea4000c1e1500 */
[----:B--2---:R-:W0:Y:S02]  /*1460*/  I2F.S16 R0, R2 ;  /* 0x0000000200007306 */ /* 0x004e240000101400 */
[----:B0-----:R-:W-:-:S04]  /*1470*/  F2FP.PACK_AB R0, RZ, R0 ;  /* 0x00000000ff00723e */ /* 0x001fc800000000ff */
[----:B------:R-:W-:Y:S01]  /*1480*/  PRMT R22, R0, 0x7610, R22 ;  /* 0x0000761000167816 */ /* 0x000fe20000000016 */
[----:B------:R-:W-:Y:S05]  /*1490*/  BRA `(.L_x_27349) ;  /* 0x00000d8000007947 */ /* 0x000fea0003800000 */
.L_x_27345:
        /* <DEDUP_REMOVED lines=9> */
.L_x_27353:
[----:B------:R0:W5:Y:S01]  /*1530*/  LDG.E.U16 R22, [R2.64] ;  /* 0x0000002402167981 */ /* 0x000162000c1e1500 */
[----:B------:R-:W-:Y:S05]  /*1540*/  BRA `(.L_x_27349) ;  /* 0x00000cd000007947 */ /* 0x000fea0003800000 */
.L_x_27352:
        /* <DEDUP_REMOVED lines=9> */
.L_x_27355:
[----:B------:R0:W5:Y:S01]  /*15e0*/  LDG.E.U16 R22, [R2.64] ;  /* 0x0000002402167981 */ /* 0x000162000c1e1500 */
[----:B------:R-:W-:Y:S05]  /*15f0*/  BRA `(.L_x_27349) ;  /* 0x00000c2000007947 */ /* 0x000fea0003800000 */
.L_x_27354:
[----:B------:R-:W2:Y:S02]  /*1600*/  LDG.E.64 R2, [R2.64] ;  /* 0x0000002402027981 */ /* 0x000ea4000c1e1b00 */
[----:B--2---:R-:W0:Y:S01]  /*1610*/  F2F.F32.F64 R0, R2 ;  /* 0x0000000200007310 */ /* 0x004e220000301000 */
[----:B------:R-:W0:-:S14]  /*1620*/  DSETP.GEU.AND P0, PT, |R2|, c[0x2][0x0], PT ;  /* 0x008000000200762a */ /* 0x000e1c0003f0e200 */
[----:B0-----:R-:W-:-:S05]  /*1630*/  @!P0 FMUL R0, R0, 1.175494350822287508e-38 ;  /* 0x0080000000008820 */ /* 0x001fca0000400000 */
[----:B------:R-:W-:-:S04]  /*1640*/  F2FP.PACK_AB R0, RZ, R0 ;  /* 0x00000000ff00723e */ /* 0x000fc800000000ff */
[----:B------:R-:W-:Y:S01]  /*1650*/  PRMT R22, R0, 0x7610, R22 ;  /* 0x0000761000167816 */ /* 0x000fe20000000016 */
[----:B------:R-:W-:Y:S05]  /*1660*/  BRA `(.L_x_27349) ;  /* 0x00000bb000007947 */ /* 0x000fea0003800000 */
.L_x_27344:
        /* <DEDUP_REMOVED lines=14> */
.L_x_27358:
[----:B------:R-:W2:Y:S02]  /*1750*/  LDG.E.64 R2, [R2.64] ;  /* 0x0000002402027981 */ /* 0x000ea4000c1e1b00 */
[----:B--2---:R-:W0:Y:S01]  /*1760*/  F2F.F32.F64 R0, R2 ;  /* 0x0000000200007310 */ /* 0x004e220000301000 */
[----:B------:R-:W0:-:S14]  /*1770*/  DSETP.GEU.AND P0, PT, |R2|, c[0x2][0x0], PT ;  /* 0x008000000200762a */ /* 0x000e1c0003f0e200 */
[----:B0-----:R-:W-:-:S05]  /*1780*/  @!P0 FMUL R0, R0, 1.175494350822287508e-38 ;  /* 0x0080000000008820 */ /* 0x001fca0000400000 */
[----:B------:R-:W-:-:S04]  /*1790*/  F2FP.PACK_AB R0, RZ, R0 ;  /* 0x00000000ff00723e */ /* 0x000fc800000000ff */
[----:B------:R-:W-:Y:S01]  /*17a0*/  PRMT R22, R0, 0x7610, R22 ;  /* 0x0000761000167816 */ /* 0x000fe20000000016 */
[----:B------:R-:W-:Y:S05]  /*17b0*/  BRA `(.L_x_27349) ;  /* 0x00000a6000007947 */ /* 0x000fea0003800000 */
.L_x_27357:
        /* <DEDUP_REMOVED lines=28> */
.L_x_27360:
        /* <DEDUP_REMOVED lines=15> */
.L_x_27359:
[----:B------:R-:W2:Y:S02]  /*1a70*/  LDG.E.U16 R0, [R2.64] ;  /* 0x0000002402007981 */ /* 0x000ea4000c1e1500 */
[----:B--2---:R-:W-:-:S04]  /*1a80*/  PRMT R0, RZ, 0x5410, R0 ;  /* 0x00005410ff007816 */ /* 0x004fc80000000000 */
[----:B------:R-:W-:-:S04]  /*1a90*/  F2FP.PACK_AB R0, RZ, R0 ;  /* 0x00000000ff00723e */ /* 0x000fc800000000ff */
[----:B------:R-:W-:Y:S01]  /*1aa0*/  PRMT R22, R0, 0x7610, R22 ;  /* 0x0000761000167816 */ /* 0x000fe20000000016 */
[----:B------:R-:W-:Y:S05]  /*1ab0*/  BRA `(.L_x_27349) ;  /* 0x0000076000007947 */ /* 0x000fea0003800000 */
.L_x_27356:
        /* <DEDUP_REMOVED lines=12> */
.L_x_27363:
        /* <DEDUP_REMOVED lines=21> */
.L_x_27367:
[----:B------:R-:W-:Y:S05]  /*1cd0*/  BSYNC B1 ;  /* 0x0000000000017941 */ /* 0x000fea0003800000 */
.L_x_27366:
[----:B------:R-:W-:Y:S01]  /*1ce0*/  LEA R3, R0, 0x3b800000, 0x17 ;  /* 0x3b80000000037811 */ /* 0x000fe200078eb8ff */
[----:B------:R-:W-:-:S05]  /*1cf0*/  IMAD.SHL.U32 R0, R2, 0x100000, RZ ;  /* 0x0010000002007824 */ /* 0x000fca00078e00ff */
[----:B------:R-:W-:Y:S02]  /*1d00*/  LOP3.LUT R0, R3, R0, R4, 0xfe, !PT ;  /* 0x0000000003007212 */ /* 0x000fe400078efe04 */
.L_x_27365:
[----:B------:R-:W-:Y:S05]  /*1d10*/  BSYNC B0 ;  /* 0x0000000000007941 */ /* 0x000fea0003800000 */
.L_x_27364:
[----:B------:R-:W-:-:S04]  /*1d20*/  F2FP.PACK_AB R0, RZ, R0 ;  /* 0x00000000ff00723e */ /* 0x000fc800000000ff */
[----:B------:R-:W-:Y:S01]  /*1d30*/  PRMT R22, R0, 0x7610, R22 ;  /* 0x0000761000167816 */ /* 0x000fe20000000016 */
[----:B------:R-:W-:Y:S05]  /*1d40*/  BRA `(.L_x_27349) ;  /* 0x000004d000007947 */ /* 0x000fea0003800000 */
.L_x_27362:
        /* <DEDUP_REMOVED lines=21> */
.L_x_27371:
[----:B------:R-:W-:Y:S05]  /*1ea0*/  BSYNC B1 ;  /* 0x0000000000017941 */ /* 0x000fea0003800000 */
.L_x_27370:
[----:B------:R-:W-:Y:S01]  /*1eb0*/  LEA R3, R0, 0x37800000, 0x17 ;  /* 0x3780000000037811 */ /* 0x000fe200078eb8ff */
[----:B------:R-:W-:-:S05]  /*1ec0*/  IMAD.SHL.U32 R0, R2, 0x200000, RZ ;  /* 0x0020000002007824 */ /* 0x000fca00078e00ff */
[----:B------:R-:W-:Y:S02]  /*1ed0*/  LOP3.LUT R0, R3, R0, R4, 0xfe, !PT ;  /* 0x0000000003007212 */ /* 0x000fe400078efe04 */
.L_x_27369:
[----:B------:R-:W-:Y:S05]  /*1ee0*/  BSYNC B0 ;  /* 0x0000000000007941 */ /* 0x000fea0003800000 */
.L_x_27368:
[----:B------:R-:W-:-:S04]  /*1ef0*/  F2FP.PACK_AB R0, RZ, R0 ;  /* 0x00000000ff00723e */ /* 0x000fc800000000ff */
[----:B------:R-:W-:Y:S01]  /*1f00*/  PRMT R22, R0, 0x7610, R22 ;  /* 0x0000761000167816 */ /* 0x000fe20000000016 */
[----:B------:R-:W-:Y:S05]  /*1f10*/  BRA `(.L_x_27349) ;  /* 0x0000030000007947 */ /* 0x000fea0003800000 */
.L_x_27361:
        /* <DEDUP_REMOVED lines=14> */
.L_x_27375:
[----:B------:R-:W-:Y:S05]  /*2000*/  BSYNC B0 ;  /* 0x0000000000007941 */ /* 0x000fea0003800000 */
.L_x_27374:
[----:B------:R-:W-:-:S04]  /*2010*/  F2FP.PACK_AB R0, RZ, R0 ;  /* 0x00000000ff00723e */ /* 0x000fc800000000ff */
[----:B------:R-:W-:Y:S01]  /*2020*/  PRMT R22, R0, 0x7610, R22 ;  /* 0x0000761000167816 */ /* 0x000fe20000000016 */
[----:B------:R-:W-:Y:S05]  /*2030*/  BRA `(.L_x_27349) ;  /* 0x000001e000007947 */ /* 0x000fea0003800000 */
.L_x_27348:
        /* <DEDUP_REMOVED lines=21> */
.L_x_27373:
[----:B------:R-:W2:Y:S02]  /*2190*/  LDG.E.64 R2, [R2.64] ;  /* 0x0000002402027981 */ /* 0x000ea4000c1e1b00 */
[----:B--2---:R-:W0:Y:S02]  /*21a0*/  I2F.U64 R0, R2 ;  /* 0x0000000200007312 */ /* 0x004e240000301000 */
[----:B0-----:R-:W-:-:S04]  /*21b0*/  F2FP.PACK_AB R0, RZ, R0 ;  /* 0x00000000ff00723e */ /* 0x001fc800000000ff */
[----:B------:R-:W-:Y:S01]  /*21c0*/  PRMT R22, R0, 0x7610, R22 ;  /* 0x0000761000167816 */ /* 0x000fe20000000016 */
[----:B------:R-:W-:Y:S05]  /*21d0*/  BRA `(.L_x_27349) ;  /* 0x0000004000007947 */ /* 0x000fea0003800000 */
.L_x_27372:
[----:B------:R-:W2:Y:S02]  /*21e0*/  LDG.E R2, [R2.64] ;  /* 0x0000002402027981 */ /* 0x000ea4000c1e1900 */
[----:B--2---:R-:W0:Y:S02]  /*21f0*/  I2F.U32 R0, R2 ;  /* 0x0000000200007306 */ /* 0x004e240000201000 */
[----:B0-----:R-:W-:-:S04]  /*2200*/  F2FP.PACK_AB R0, RZ, R0 ;  /* 0x00000000ff00723e */ /* 0x001fc800000000ff */
[----:B------:R-:W-:Y:S02]  /*2210*/  PRMT R22, R0, 0x7610, R22 ;  /* 0x0000761000167816 */ /* 0x000fe40000000016 */
.L_x_27349:
[----:B------:R-:W-:-:S05]  /*2220*/  IADD3 R23, R23, 0x80, RZ ;  /* 0x0000008017177810 */ /* 0x000fca0007ffe0ff */
.L_x_27343:
[----:B------:R-:W-:Y:S05]  /*2230*/  BSYNC B6 ;  /* 0x0000000000067941 */ /* 0x000fea0003800000 */
.L_x_27342:
        /* <DEDUP_REMOVED lines=26> */
.L_x_27381:
[----:B------:R-:W2:Y:S02]  /*23e0*/  LDG.E.U8 R2, [R2.64] ;  /* 0x0000002402027981 */ /* 0x000ea4000c1e1100 */
[----:B--2---:R-:W0:Y:S02]  /*23f0*/  I2F.U16 R0, R2 ;  /* 0x0000000200007306 */ /* 0x004e240000101000 */
[----:B0-----:R-:W-:-:S04]  /*2400*/  F2FP.PACK_AB R0, RZ, R0 ;  /* 0x00000000ff00723e */ /* 0x001fc800000000ff */
[----:B------:R-:W-:Y:S01]  /*2410*/  PRMT R26, R0, 0x7610, R26 ;  /* 0x00007610001a7816 */ /* 0x000fe2000000001a */
[----:B------:R-:W-:Y:S05]  /*2420*/  BRA `(.L_x_27383) ;  /* 0x00000ed000007947 */ /* 0x000fea0003800000 */
.L_x_27380:
        /* <DEDUP_REMOVED lines=11> */
.L_x_27385:
[----:B------:R-:W2:Y:S02]  /*24e0*/  LDG.E R2, [R2.64] ;  /* 0x0000002402027981 */ /* 0x000ea4000c1e1900 */
[----:B--2---:R-:W0:Y:S02]  /*24f0*/  I2F R0, R2 ;  /* 0x0000000200007306 */ /* 0x004e240000201400 */
[----:B0-----:R-:W-:-:S04]  /*2500*/  F2FP.PACK_AB R0, RZ, R0 ;  /* 0x00000000ff00723e */ /* 0x001fc800000000ff */
[----:B------:R-:W-:Y:S01]  /*2510*/  PRMT R26, R0, 0x7610, R26 ;  /* 0x00007610001a7816 */ /* 0x000fe2000000001a */
[----:B------:R-:W-:Y:S05]  /*2520*/  BRA `(.L_x_27383) ;  /* 0x00000dd000007947 */ /* 0x000fea0003800000 */
.L_x_27384:
[----:B------:R-:W2:Y:S02]  /*2530*/  LDG.E.U16 R2, [R2.64] ;  /* 0x0000002402027981 */ /* 0x000ea4000c1e1500 */
[----:B--2---:R-:W0:Y:S02]  /*2540*/  I2F.S16 R0, R2 ;  /* 0x0000000200007306 */ /* 0x004e240000101400 */
[----:B0-----:R-:W-:-:S04]  /*2550*/  F2FP.PACK_AB R0, RZ, R0 ;  /* 0x00000000ff00723e */ /* 0x001fc800000000ff */
[----:B------:R-:W-:Y:S01]  /*2560*/  PRMT R26, R0, 0x7610, R26 ;  /* 0x00007610001a7816 */ /* 0x000fe2000000001a */
[----:B------:R-:W-:Y:S05]  /*2570*/  BRA `(.L_x_27383) ;  /* 0x00000d8000007947 */ /* 0x000fea0003800000 */
.L_x_27379:
        /* <DEDUP_REMOVED lines=9> */
.L_x_27387:
[----:B------:R0:W5:Y:S01]  /*2610*/  LDG.E.U16 R26, [R2.64] ;  /* 0x00000024021a7981 */ /* 0x000162000c1e1500 */
[----:B------:R-:W-:Y:S05]  /*2620*/  BRA `(.L_x_27383) ;  /* 0x00000cd000007947 */ /* 0x000fea0003800000 */
.L_x_27386:
        /* <DEDUP_REMOVED lines=9> */
.L_x_27389:
[----:B------:R0:W5:Y:S01]  /*26c0*/  LDG.E.U16 R26, [R2.64] ;  /* 0x00000024021a7981 */ /* 0x000162000c1e1500 */
[----:B------:R-:W-:Y:S05]  /*26d0*/  BRA `(.L_x_27383) ;  /* 0x00000c2000007947 */ /* 0x000fea0003800000 */
.L_x_27388:
[----:B------:R-:W2:Y:S02]  /*26e0*/  LDG.E.64 R2, [R2.64] ;  /* 0x0000002402027981 */ /* 0x000ea4000c1e1b00 */
[----:B--2---:R-:W0:Y:S01]  /*26f0*/  F2F.F32.F64 R0, R2 ;  /* 0x0000000200007310 */ /* 0x004e220000301000 */
[----:B------:R-:W0:-:S14]  /*2700*/  DSETP.GEU.AND P0, PT, |R2|, c[0x2][0x0], PT ;  /* 0x008000000200762a */ /* 0x000e1c0003f0e200 */
[----:B0-----:R-:W-:-:S05]  /*2710*/  @!P0 FMUL R0, R0, 1.175494350822287508e-38 ;  /* 0x0080000000008820 */ /* 0x001fca0000400000 */
[----:B------:R-:W-:-:S04]  /*2720*/  F2FP.PACK_AB R0, RZ, R0 ;  /* 0x00000000ff00723e */ /* 0x000fc800000000ff */
[----:B------:R-:W-:Y:S01]  /*2730*/  PRMT R26, R0, 0x7610, R26 ;  /* 0x00007610001a7816 */ /* 0x000fe2000000001a */
[----:B------:R-:W-:Y:S05]  /*2740*/  BRA `(.L_x_27383) ;  /* 0x00000bb000007947 */ /* 0x000fea0003800000 */
.L_x_27378:
        /* <DEDUP_REMOVED lines=14> */
.L_x_27392:
[----:B------:R-:W2:Y:S02]  /*2830*/  LDG.E.64 R2, [R2.64] ;  /* 0x0000002402027981 */ /* 0x000ea4000c1e1b00 */
[----:B--2---:R-:W0:Y:S01]  /*2840*/  F2F.F32.F64 R0, R2 ;  /* 0x0000000200007310 */ /* 0x004e220000301000 */
[----:B------:R-:W0:-:S14]  /*2850*/  DSETP.GEU.AND P0, PT, |R2|, c[0x2][0x0], PT ;  /* 0x008000000200762a */ /* 0x000e1c0003f0e200 */
[----:B0-----:R-:W-:-:S05]  /*2860*/  @!P0 FMUL R0, R0, 1.175494350822287508e-38 ;  /* 0x0080000000008820 */ /* 0x001fca0000400000 */
[----:B------:R-:W-:-:S04]  /*2870*/  F2FP.PACK_AB R0, RZ, R0 ;  /* 0x00000000ff00723e */ /* 0x000fc800000000ff */
[----:B------:R-:W-:Y:S01]  /*2880*/  PRMT R26, R0, 0x7610, R26 ;  /* 0x00007610001a7816 */ /* 0x000fe2000000001a */
[----:B------:R-:W-:Y:S05]  /*2890*/  BRA `(.L_x_27383) ;  /* 0x00000a6000007947 */ /* 0x000fea0003800000 */
.L_x_27391:
        /* <DEDUP_REMOVED lines=28> */
.L_x_27394:
        /* <DEDUP_REMOVED lines=15> */
.L_x_27393:
[----:B------:R-:W2:Y:S02]  /*2b50*/  LDG.E.U16 R0, [R2.64] ;  /* 0x0000002402007981 */ /* 0x000ea4000c1e1500 */
[----:B--2---:R-:W-:-:S04]  /*2b60*/  PRMT R0, RZ, 0x5410, R0 ;  /* 0x00005410ff007816 */ /* 0x004fc80000000000 */
[----:B------:R-:W-:-:S04]  /*2b70*/  F2FP.PACK_AB R0, RZ, R0 ;  /* 0x00000000ff00723e */ /* 0x000fc800000000ff */
[----:B------:R-:W-:Y:S01]  /*2b80*/  PRMT R26, R0, 0x7610, R26 ;  /* 0x00007610001a7816 */ /* 0x000fe2000000001a */
[----:B------:R-:W-:Y:S05]  /*2b90*/  BRA `(.L_x_27383) ;  /* 0x0000076000007947 */ /* 0x000fea0003800000 */
.L_x_27390:
        /* <DEDUP_REMOVED lines=12> */
.L_x_27397:
        /* <DEDUP_REMOVED lines=21> */
.L_x_27401:
[----:B------:R-:W-:Y:S05]  /*2db0*/  BSYNC B1 ;  /* 0x0000000000017941 */ /* 0x000fea0003800000 */
.L_x_27400:
[----:B------:R-:W-:Y:S01]  /*2dc0*/  LEA R3, R0, 0x3b800000, 0x17 ;  /* 0x3b80000000037811 */ /* 0x000fe200078eb8ff */
[----:B------:R-:W-:-:S05]  /*2dd0*/  IMAD.SHL.U32 R0, R2, 0x100000, RZ ;  /* 0x0010000002007824 */ /* 0x000fca00078e00ff */
[----:B------:R-:W-:Y:S02]  /*2de0*/  LOP3.LUT R0, R3, R0, R4, 0xfe, !PT ;  /* 0x0000000003007212 */ /* 0x000fe400078efe04 */
.L_x_27399:
[----:B------:R-:W-:Y:S05]  /*2df0*/  BSYNC B0 ;  /* 0x0000000000007941 */ /* 0x000fea0003800000 */
.L_x_27398:
[----:B------:R-:W-:-:S04]  /*2e00*/  F2FP.PACK_AB R0, RZ, R0 ;  /* 0x00000000ff00723e */ /* 0x000fc800000000ff */
[----:B------:R-:W-:Y:S01]  /*2e10*/  PRMT R26, R0, 0x7610, R26 ;  /* 0x00007610001a7816 */ /* 0x000fe2000000001a */
[----:B------:R-:W-:Y:S05]  /*2e20*/  BRA `(.L_x_27383) ;  /* 0x000004d000007947 */ /* 0x000fea0003800000 */
.L_x_27396:
        /* <DEDUP_REMOVED lines=21> */
.L_x_27405:
[----:B------:R-:W-:Y:S05]  /*2f80*/  BSYNC B1 ;  /* 0x0000000000017941 */ /* 0x000fea0003800000 */
.L_x_27404:
[----:B------:R-:W-:Y:S01]  /*2f90*/  LEA R3, R0, 0x37800000, 0x17 ;  /* 0x3780000000037811 */ /* 0x000fe200078eb8ff */
[----:B------:R-:W-:-:S05]  /*2fa0*/  IMAD.SHL.U32 R0, R2, 0x200000, RZ ;  /* 0x0020000002007824 */ /* 0x000fca00078e00ff */
[----:B------:R-:W-:Y:S02]  /*2fb0*/  LOP3.LUT R0, R3, R0, R4, 0xfe, !PT ;  /* 0x0000000003007212 */ /* 0x000fe400078efe04 */
.L_x_27403:
[----:B------:R-:W-:Y:S05]  /*2fc0*/  BSYNC B0 ;  /* 0x0000000000007941 */ /* 0x000fea0003800000 */
.L_x_27402:
[----:B------:R-:W-:-:S04]  /*2fd0*/  F2FP.PACK_AB R0, RZ, R0 ;  /* 0x00000000ff00723e */ /* 0x000fc800000000ff */
[----:B------:R-:W-:Y:S01]  /*2fe0*/  PRMT R26, R0, 0x7610, R26 ;  /* 0x00007610001a7816 */ /* 0x000fe2000000001a */
[----:B------:R-:W-:Y:S05]  /*2ff0*/  BRA `(.L_x_27383) ;  /* 0x0000030000007947 */ /* 0x000fea0003800000 */
.L_x_27395:
        /* <DEDUP_REMOVED lines=14> */
.L_x_27409:
[----:B------:R-:W-:Y:S05]  /*30e0*/  BSYNC B0 ;  /* 0x0000000000007941 */ /* 0x000fea0003800000 */
.L_x_27408:
[----:B------:R-:W-:-:S04]  /*30f0*/  F2FP.PACK_AB R0, RZ, R0 ;  /* 0x00000000ff00723e */ /* 0x000fc800000000ff */
[----:B------:R-:W-:Y:S01]  /*3100*/  PRMT R26, R0, 0x7610, R26 ;  /* 0x00007610001a7816 */ /* 0x000fe2000000001a */
[----:B------:R-:W-:Y:S05]  /*3110*/  BRA `(.L_x_27383) ;  /* 0x000001e000007947 */ /* 0x000fea0003800000 */
.L_x_27382:
        /* <DEDUP_REMOVED lines=21> */
.L_x_27407:
[----:B------:R-:W2:Y:S02]  /*3270*/  LDG.E.64 R2, [R2.64] ;  /* 0x0000002402027981 */ /* 0x000ea4000c1e1b00 */
[----:B--2---:R-:W0:Y:S02]  /*3280*/  I2F.U64 R0, R2 ;  /* 0x0000000200007312 */ /* 0x004e240000301000 */
[----:B0-----:R-:W-:-:S04]  /*3290*/  F2FP.PACK_AB R0, RZ, R0 ;  /* 0x00000000ff00723e */ /* 0x001fc800000000ff */
[----:B------:R-:W-:Y:S01]  /*32a0*/  PRMT R26, R0, 0x7610, R26 ;  /* 0x00007610001a7816 */ /* 0x000fe2000000001a */
[----:B------:R-:W-:Y:S05]  /*32b0*/  BRA `(.L_x_27383) ;  /* 0x0000004000007947 */ /* 0x000fea0003800000 */
.L_x_27406:
[----:B------:R-:W2:Y:S02]  /*32c0*/  LDG.E R2, [R2.64] ;  /* 0x0000002402027981 */ /* 0x000ea4000c1e1900 */
[----:B--2---:R-:W0:Y:S02]  /*32d0*/  I2F.U32 R0, R2 ;  /* 0x0000000200007306 */ /* 0x004e240000201000 */
[----:B0-----:R-:W-:-:S04]  /*32e0*/  F2FP.PACK_AB R0, RZ, R0 ;  /* 0x00000000ff00723e */ /* 0x001fc800000000ff */
[----:B------:R-:W-:Y:S02]  /*32f0*/  PRMT R26, R0, 0x7610, R26 ;  /* 0x00007610001a7816 */ /* 0x000fe4000000001a */
.L_x_27383:
[----:B------:R-:W-:-:S05]  /*3300*/  IADD3 R23, R23, 0x80, RZ ;  /* 0x0000008017177810 */ /* 0x000fca0007ffe0ff */
.L_x_27377:
[----:B------:R-:W-:Y:S05]  /*3310*/  BSYNC B6 ;  /* 0x0000000000067941 */ /* 0x000fea0003800000 */
.L_x_27376:
        /* <DEDUP_REMOVED lines=23> */
.L_x_27415:
[----:B------:R-:W2:Y:S02]  /*3490*/  LDG.E.U8 R2, [R2.64] ;  /* 0x0000002402027981 */ /* 0x000ea4000c1e1100 */
[----:B--2---:R-:W0:Y:S02]  /*34a0*/  I2F.U16 R0, R2 ;  /* 0x0000000200007306 */ /* 0x004e240000101000 */
[----:B0-----:R-:W-:-:S04]  /*34b0*/  F2FP.PACK_AB R0, RZ, R0 ;  /* 0x00000000ff00723e */ /* 0x001fc800000000ff */
[----:B------:R-:W-:Y:S01]  /*34c0*/  PRMT R19, R0, 0x7610, R19 ;  /* 0x0000761000137816 */ /* 0x000fe20000000013 */
[----:B------:R-:W-:Y:S05]  /*34d0*/  BRA `(.L_x_27411) ;  /* 0x00000ed000007947 */ /* 0x000fea0003800000 */
.L_x_27414:
        /* <DEDUP_REMOVED lines=11> */
.L_x_27418:
[----:B------:R-:W2:Y:S02]  /*3590*/  LDG.E R2, [R2.64] ;  /* 0x0000002402027981 */ /* 0x000ea4000c1e1900 */
[----:B--2---:R-:W0:Y:S02]  /*35a0*/  I2F R0, R2 ;  /* 0x0000000200007306 */ /* 0x004e240000201400 */
[----:B0-----:R-:W-:-:S04]  /*35b0*/  F2FP.PACK_AB R0, RZ, R0 ;  /* 0x00000000ff00723e */ /* 0x001fc800000000ff */
[----:B------:R-:W-:Y:S01]  /*35c0*/  PRMT R19, R0, 0x7610, R19 ;  /* 0x0000761000137816 */ /* 0x000fe20000000013 */
[----:B------:R-:W-:Y:S05]  /*35d0*/  BRA `(.L_x_27411) ;  /* 0x00000dd000007947 */ /* 0x000fea0003800000 */
.L_x_27417:
[----:B------:R-:W2:Y:S02]  /*35e0*/  LDG.E.U16 R2, [R2.64] ;  /* 0x0000002402027981 */ /* 0x000ea4000c1e1500 */
[----:B--2---:R-:W0:Y:S02]  /*35f0*/  I2F.S16 R0, R2 ;  /* 0x0000000200007306 */ /* 0x004e240000101400 */
[----:B0-----:R-:W-:-:S04]  /*3600*/  F2FP.PACK_AB R0, RZ, R0 ;  /* 0x00000000ff00723e */ /* 0x001fc800000000ff */
[----:B------:R-:W-:Y:S01]  /*3610*/  PRMT R19, R0, 0x7610, R19 ;  /* 0x0000761000137816 */ /* 0x000fe20000000013 */
[----:B------:R-:W-:Y:S05]  /*3620*/  BRA `(.L_x_27411) ;  /* 0x00000d8000007947 */ /* 0x000fea0003800000 */
.L_x_27413:
        /* <DEDUP_REMOVED lines=9> */
.L_x_27420:
[----:B------:R0:W5:Y:S01]  /*36c0*/  LDG.E.U16 R19, [R2.64] ;  /* 0x0000002402137981 */ /* 0x000162000c1e1500 */
[----:B------:R-:W-:Y:S05]  /*36d0*/  BRA `(.L_x_27411) ;  /* 0x00000cd000007947 */ /* 0x000fea0003800000 */
.L_x_27419:
        /* <DEDUP_REMOVED lines=9> */
.L_x_27422:
[----:B------:R0:W5:Y:S01]  /*3770*/  LDG.E.U16 R19, [R2.64] ;  /* 0x0000002402137981 */ /* 0x000162000c1e1500 */
[----:B------:R-:W-:Y:S05]  /*3780*/  BRA `(.L_x_27411) ;  /* 0x00000c2000007947 */ /* 0x000fea0003800000 */
.L_x_27421:
[----:B------:R-:W2:Y:S02]  /*3790*/  LDG.E.64 R2, [R2.64] ;  /* 0x0000002402027981 */ /* 0x000ea4000c1e1b00 */
[----:B--2---:R-:W0:Y:S01]  /*37a0*/  F2F.F32.F64 R0, R2 ;  /* 0x0000000200007310 */ /* 0x004e220000301000 */
[----:B------:R-:W0:-:S14]  /*37b0*/  DSETP.GEU.AND P0, PT, |R2|, c[0x2][0x0], PT ;  /* 0x008000000200762a */ /* 0x000e1c0003f0e200 */
[----:B0-----:R-:W-:-:S05]  /*37c0*/  @!P0 FMUL R0, R0, 1.175494350822287508e-38 ;  /* 0x0080000000008820 */ /* 0x001fca0000400000 */
[----:B------:R-:W-:-:S04]  /*37d0*/  F2FP.PACK_AB R0, RZ, R0 ;  /* 0x00000000ff00723e */ /* 0x000fc800000000ff */
[----:B------:R-:W-:Y:S01]  /*37e0*/  PRMT R19, R0, 0x7610, R19 ;  /* 0x0000761000137816 */ /* 0x000fe20000000013 */
[----:B------:R-:W-:Y:S05]  /*37f0*/  BRA `(.L_x_27411) ;  /* 0x00000bb000007947 */ /* 0x000fea0003800000 */
.L_x_27412:
        /* <DEDUP_REMOVED lines=14> */
.L_x_27425:
[----:B------:R-:W2:Y:S02]  /*38e0*/  LDG.E.64 R2, [R2.64] ;  /* 0x0000002402027981 */ /* 0x000ea4000c1e1b00 */
[----:B--2---:R-:W0:Y:S01]  /*38f0*/  F2F.F32.F64 R0, R2 ;  /* 0x0000000200007310 */ /* 0x004e220000301000 */
[----:B------:R-:W0:-:S14]  /*3900*/  DSETP.GEU.AND P0, PT, |R2|, c[0x2][0x0], PT ;  /* 0x008000000200762a */ /* 0x000e1c0003f0e200 */
[----:B0-----:R-:W-:-:S05]  /*3910*/  @!P0 FMUL R0, R0, 1.175494350822287508e-38 ;  /* 0x0080000000008820 */ /* 0x001fca0000400000 */
[----:B------:R-:W-:-:S04]  /*3920*/  F2FP.PACK_AB R0, RZ, R0 ;  /* 0x00000000ff00723e */ /* 0x000fc800000000ff */
[----:B------:R-:W-:Y:S01]  /*3930*/  PRMT R19, R0, 0x7610, R19 ;  /* 0x0000761000137816 */ /* 0x000fe20000000013 */
[----:B------:R-:W-:Y:S05]  /*3940*/  BRA `(.L_x_27411) ;  /* 0x00000a6000007947 */ /* 0x000fea0003800000 */
.L_x_27424:
        /* <DEDUP_REMOVED lines=28> */
.L_x_27427:
        /* <DEDUP_REMOVED lines=15> */
.L_x_27426:
[----:B------:R-:W2:Y:S02]  /*3c00*/  LDG.E.U16 R0, [R2.64] ;  /* 0x0000002402007981 */ /* 0x000ea4000c1e1500 */
[----:B--2---:R-:W-:-:S04]  /*3c10*/  PRMT R0, RZ, 0x5410, R0 ;  /* 0x00005410ff007816 */ /* 0x004fc80000000000 */
[----:B------:R-:W-:-:S04]  /*3c20*/  F2FP.PACK_AB R0, RZ, R0 ;  /* 0x00000000ff00723e */ /* 0x000fc800000000ff */
[----:B------:R-:W-:Y:S01]  /*3c30*/  PRMT R19, R0, 0x7610, R19 ;  /* 0x0000761000137816 */ /* 0x000fe20000000013 */
[----:B------:R-:W-:Y:S05]  /*3c40*/  BRA `(.L_x_27411) ;  /* 0x0000076000007947 */ /* 0x000fea0003800000 */
.L_x_27423:
        /* <DEDUP_REMOVED lines=12> */
.L_x_27430:
        /* <DEDUP_REMOVED lines=21> */
.L_x_27434:
[----:B------:R-:W-:Y:S05]  /*3e60*/  BSYNC B1 ;  /* 0x0000000000017941 */ /* 0x000fea0003800000 */
.L_x_27433:
[----:B------:R-:W-:Y:S01]  /*3e70*/  LEA R3, R0, 0x3b800000, 0x17 ;  /* 0x3b80000000037811 */ /* 0x000fe200078eb8ff */
[----:B------:R-:W-:-:S05]  /*3e80*/  IMAD.SHL.U32 R0, R2, 0x100000, RZ ;  /* 0x0010000002007824 */ /* 0x000fca00078e00ff */
[----:B------:R-:W-:Y:S02]  /*3e90*/  LOP3.LUT R0, R3, R0, R4, 0xfe, !PT ;  /* 0x0000000003007212 */ /* 0x000fe400078efe04 */
.L_x_27432:
[----:B------:R-:W-:Y:S05]  /*3ea0*/  BSYNC B0 ;  /* 0x0000000000007941 */ /* 0x000fea0003800000 */
.L_x_27431:
[----:B------:R-:W-:-:S04]  /*3eb0*/  F2FP.PACK_AB R0, RZ, R0 ;  /* 0x00000000ff00723e */ /* 0x000fc800000000ff */
[----:B------:R-:W-:Y:S01]  /*3ec0*/  PRMT R19, R0, 0x7610, R19 ;  /* 0x0000761000137816 */ /* 0x000fe20000000013 */
[----:B------:R-:W-:Y:S05]  /*3ed0*/  BRA `(.L_x_27411) ;  /* 0x000004d000007947 */ /* 0x000fea0003800000 */
.L_x_27429:
        /* <DEDUP_REMOVED lines=21> */
.L_x_27438:
[----:B------:R-:W-:Y:S05]  /*4030*/  BSYNC B1 ;  /* 0x0000000000017941 */ /* 0x000fea0003800000 */
.L_x_27437:
[----:B------:R-:W-:Y:S01]  /*4040*/  LEA R3, R0, 0x37800000, 0x17 ;  /* 0x3780000000037811 */ /* 0x000fe200078eb8ff */
[----:B------:R-:W-:-:S05]  /*4050*/  IMAD.SHL.U32 R0, R2, 0x200000, RZ ;  /* 0x0020000002007824 */ /* 0x000fca00078e00ff */
[----:B------:R-:W-:Y:S02]  /*4060*/  LOP3.LUT R0, R3, R0, R4, 0xfe, !PT ;  /* 0x0000000003007212 */ /* 0x000fe400078efe04 */
.L_x_27436:
[----:B------:R-:W-:Y:S05]  /*4070*/  BSYNC B0 ;  /* 0x0000000000007941 */ /* 0x000fea0003800000 */
.L_x_27435:
[----:B------:R-:W-:-:S04]  /*4080*/  F2FP.PACK_AB R0, RZ, R0 ;  /* 0x00000000ff00723e */ /* 0x000fc800000000ff */
[----:B------:R-:W-:Y:S01]  /*4090*/  PRMT R19, R0, 0x7610, R19 ;  /* 0x0000761000137816 */ /* 0x000fe20000000013 */
[----:B------:R-:W-:Y:S05]  /*40a0*/  BRA `(.L_x_27411) ;  /* 0x0000030000007947 */ /* 0x000fea0003800000 */
.L_x_27428:
        /* <DEDUP_REMOVED lines=14> */
.L_x_27442:
[----:B------:R-:W-:Y:S05]  /*4190*/  BSYNC B0 ;  /* 0x0000000000007941 */ /* 0x000fea0003800000 */
.L_x_27441:
[----:B------:R-:W-:-:S04]  /*41a0*/  F2FP.PACK_AB R0, RZ, R0 ;  /* 0x00000000ff00723e */ /* 0x000fc800000000ff */
[----:B------:R-:W-:Y:S01]  /*41b0*/  PRMT R19, R0, 0x7610, R19 ;  /* 0x0000761000137816 */ /* 0x000fe20000000013 */
[----:B------:R-:W-:Y:S05]  /*41c0*/  BRA `(.L_x_27411) ;  /* 0x000001e000007947 */ /* 0x000fea0003800000 */
.L_x_27416:
        /* <DEDUP_REMOVED lines=21> */
.L_x_27440:
[----:B------:R-:W2:Y:S02]  /*4320*/  LDG.E.64 R2, [R2.64] ;  /* 0x0000002402027981 */ /* 0x000ea4000c1e1b00 */
[----:B--2---:R-:W0:Y:S02]  /*4330*/  I2F.U64 R0, R2 ;  /* 0x0000000200007312 */ /* 0x004e240000301000 */
[----:B0-----:R-:W-:-:S04]  /*4340*/  F2FP.PACK_AB R0, RZ, R0 ;  /* 0x00000000ff00723e */ /* 0x001fc800000000ff */
[----:B------:R-:W-:Y:S01]  /*4350*/  PRMT R19, R0, 0x7610, R19 ;  /* 0x0000761000137816 */ /* 0x000fe20000000013 */
[----:B------:R-:W-:Y:S05]  /*4360*/  BRA `(.L_x_27411) ;  /* 0x0000004000007947 */ /* 0x000fea0003800000 */
.L_x_27439:
[----:B------:R-:W2:Y:S02]  /*4370*/  LDG.E R2, [R2.64] ;  /* 0x0000002402027981 */ /* 0x000ea4000c1e1900 */
[----:B--2---:R-:W0:Y:S02]  /*4380*/  I2F.U32 R0, R2 ;  /* 0x0000000200007306 */ /* 0x004e240000201000 */
[----:B0-----:R-:W-:-:S04]  /*4390*/  F2FP.PACK_AB R0, RZ, R0 ;  /* 0x00000000ff00723e */ /* 0x001fc800000000ff */
[----:B------:R-:W-:Y:S02]  /*43a0*/  PRMT R19, R0, 0x7610, R19 ;  /* 0x0000761000137816 */ /* 0x000fe40000000013 */
.L_x_27411:
[----:B------:R-:W-:Y:S05]  /*43b0*/  BSYNC B6 ;  /* 0x0000000000067941 */ /* 0x000fea0003800000 */
.L_x_27410:
        /* <DEDUP_REMOVED lines=20> */
[----:B------:R-:W-:-:S04]  /*4500*/  @!P4 FMNMX.FTZ R3, R4, R3, !PT ;  /* 0x000000030403c209 */ /* 0x000fc80007810000 */
[----:B------:R-:W-:-:S04]  /*4510*/  @!P4 F2FP.PACK_AB R3, RZ, R3 ;  /* 0x00000003ff03c23e */ /* 0x000fc800000000ff */
[----:B------:R-:W-:Y:S02]  /*4520*/  @P4 PRMT R3, R25, 0x7610, R3 ;  /* 0x0000761019034816 */ /* 0x000fe40000000003 */
.L_x_27444:
[----:B0-----:R-:W-:Y:S05]  /*4530*/  BSYNC B0 ;  /* 0x0000000000007941 */ /* 0x001fea0003800000 */
.L_x_27443:
        /* <DEDUP_REMOVED lines=8> */
[----:B------:R-:W-:-:S04]  /*45c0*/  @!P3 FMNMX.FTZ R4, R5, R4, !PT ;  /* 0x000000040504b209 */ /* 0x000fc80007810000 */
[----:B------:R-:W-:-:S04]  /*45d0*/  @!P3 F2FP.PACK_AB R4, RZ, R4 ;  /* 0x00000004ff04b23e */ /* 0x000fc800000000ff */
[----:B------:R-:W-:-:S04]  /*45e0*/  @!P3 PRMT R25, R4, 0x7610, R25 ;  /* 0x000076100419b816 */ /* 0x000fc80000000019 */
[----:B------:R-:W-:Y:S02]  /*45f0*/  @P3 PRMT R25, R22, 0x7610, R25 ;  /* 0x0000761016193816 */ /* 0x000fe40000000019 */
.L_x_27446:
[----:B------:R-:W-:Y:S05]  /*4600*/  BSYNC B0 ;  /* 0x0000000000007941 */ /* 0x000fea0003800000 */
.L_x_27445:
        /* <DEDUP_REMOVED lines=12> */
.L_x_27448:
[----:B------:R-:W-:Y:S05]  /*46d0*/  BSYNC B0 ;  /* 0x0000000000007941 */ /* 0x000fea0003800000 */
.L_x_27447:
[----:B------:R-:W-:Y:S01]  /*46e0*/  BSSY B0, `(.L_x_27449) ;  /* 0x0000008000007945 */ /* 0x000fe20003800000 */
[----:B------:R-:W-:Y:S05]  /*46f0*/  @P0 BRA `(.L_x_27450) ;  /* 0x0000006000000947 */ /* 0x000fea0003800000 */
[----:B-----5:R-:W-:-:S05]  /*4700*/  HADD2.F32 R5, -RZ, R19.H0_H0 ;  /* 0x20000013ff057230 */ /* 0x020fca0000004100 */
[----:B------:R-:W-:-:S13]  /*4710*/  FSETP.NEU.FTZ.AND P0, PT, R5, R5, PT ;  /* 0x000000050500720b */ /* 0x000fda0003f1d000 */
[----:B------:R-:W-:-:S04]  /*4720*/  @!P0 FMNMX.FTZ R0, R0, R5, !PT ;  /* 0x0000000500008209 */ /* 0x000fc80007810000 */
[----:B------:R-:W-:-:S04]  /*4730*/  @!P0 F2FP.PACK_AB R0, RZ, R0 ;  /* 0x00000000ff00823e */ /* 0x000fc800000000ff */
[----:B------:R-:W-:-:S04]  /*4740*/  @!P0 PRMT R18, R0, 0x7610, R18 ;  /* 0x0000761000128816 */ /* 0x000fc80000000012 */
[----:B------:R-:W-:Y:S02]  /*4750*/  @P0 PRMT R18, R19, 0x7610, R18 ;  /* 0x0000761013120816 */ /* 0x000fe40000000012 */
.L_x_27450:
[----:B------:R-:W-:Y:S05]  /*4760*/  BSYNC B0 ;  /* 0x0000000000007941 */ /* 0x000fea0003800000 */
.L_x_27449:
        /* <DEDUP_REMOVED lines=22> */
.L_x_27456:
[----:B------:R-:W-:Y:S01]  /*48d0*/  HADD2.F32 R5, -RZ, R3.H0_H0 ;  /* 0x20000003ff057230 */ /* 0x000fe20000004100 */
[----:B------:R-:W-:-:S05]  /*48e0*/  IMAD.MOV.U32 R23, RZ, RZ, R24 ;  /* 0x000000ffff177224 */ /* 0x000fca00078e0018 */
[----:B------:R-:W0:Y:S02]  /*48f0*/  F2I.S64.TRUNC R4, R5 ;  /* 0x0000000500047311 */ /* 0x000e24000020d900 */
[----:B0-----:R0:W-:Y:S01]  /*4900*/  STG.E.U8 [R8.64], R4 ;  /* 0x0000000408007986 */ /* 0x0011e2000c101124 */
[----:B------:R-:W-:Y:S05]  /*4910*/  BRA `(.L_x_27452) ;  /* 0x00000f8000007947 */ /* 0x000fea0003800000 */
.L_x_27455:
        /* <DEDUP_REMOVED lines=11> */
.L_x_27459:
[----:B------:R-:W-:Y:S01]  /*49d0*/  HADD2.F32 R3, -RZ, R3.H0_H0 ;  /* 0x20000003ff037230 */ /* 0x000fe20000004100 */
[----:B------:R-:W-:-:S05]  /*49e0*/  IMAD.MOV.U32 R23, RZ, RZ, R24 ;  /* 0x000000ffff177224 */ /* 0x000fca00078e0018 */
[----:B------:R-:W0:Y:S02]  /*49f0*/  F2I.FTZ.TRUNC.NTZ R3, R3 ;  /* 0x0000000300037305 */ /* 0x000e24000021f100 */
[----:B0-----:R0:W-:Y:S01]  /*4a00*/  STG.E [R8.64], R3 ;  /* 0x0000000308007986 */ /* 0x0011e2000c101924 */
[----:B------:R-:W-:Y:S05]  /*4a10*/  BRA `(.L_x_27452) ;  /* 0x00000e8000007947 */ /* 0x000fea0003800000 */
.L_x_27458:
[----:B------:R-:W-:Y:S01]  /*4a20*/  HADD2.F32 R3, -RZ, R3.H0_H0 ;  /* 0x20000003ff037230 */ /* 0x000fe20000004100 */
[----:B------:R-:W-:-:S05]  /*4a30*/  IMAD.MOV.U32 R23, RZ, RZ, R24 ;  /* 0x000000ffff177224 */ /* 0x000fca00078e0018 */
[----:B------:R-:W0:Y:S02]  /*4a40*/  F2I.FTZ.TRUNC.NTZ R3, R3 ;  /* 0x0000000300037305 */ /* 0x000e24000021f100 */
[----:B0-----:R0:W-:Y:S01]  /*4a50*/  STG.E.U16 [R8.64], R3 ;  /* 0x0000000308007986 */ /* 0x0011e2000c101524 */
[----:B------:R-:W-:Y:S05]  /*4a60*/  BRA `(.L_x_27452) ;  /* 0x00000e3000007947 */ /* 0x000fea0003800000 */
.L_x_27454:
        /* <DEDUP_REMOVED lines=10> */
.L_x_27461:
[----:B------:R0:W-:Y:S01]  /*4b10*/  STG.E.U16 [R8.64], R3 ;  /* 0x0000000308007986 */ /* 0x0001e2000c101524 */
[----:B------:R-:W-:Y:S01]  /*4b20*/  IMAD.MOV.U32 R23, RZ, RZ, R24 ;  /* 0x000000ffff177224 */ /* 0x000fe200078e0018 */
[----:B------:R-:W-:Y:S05]  /*4b30*/  BRA `(.L_x_27452) ;  /* 0x00000d6000007947 */ /* 0x000fea0003800000 */
.L_x_27460:
        /* <DEDUP_REMOVED lines=11> */
.L_x_27463:
[----:B------:R-:W-:Y:S01]  /*4bf0*/  HADD2.F32 R0, -RZ, R3.H0_H0 ;  /* 0x20000003ff007230 */ /* 0x000fe20000004100 */
[----:B------:R-:W-:-:S04]  /*4c00*/  IMAD.MOV.U32 R23, RZ, RZ, R24 ;  /* 0x000000ffff177224 */ /* 0x000fc800078e0018 */
[----:B------:R-:W-:-:S04]  /*4c10*/  F2FP.PACK_AB R0, RZ, R0 ;  /* 0x00000000ff00723e */ /* 0x000fc800000000ff */
[----:B------:R-:W-:-:S05]  /*4c20*/  PRMT R0, R0, 0x5410, RZ ;  /* 0x0000541000007816 */ /* 0x000fca00000000ff */
[----:B------:R0:W-:Y:S01]  /*4c30*/  STG.E [R8.64], R0 ;  /* 0x0000000008007986 */ /* 0x0001e2000c101924 */
[----:B------:R-:W-:Y:S05]  /*4c40*/  BRA `(.L_x_27452) ;  /* 0x00000c5000007947 */ /* 0x000fea0003800000 */
.L_x_27462:
[----:B------:R-:W-:Y:S01]  /*4c50*/  HADD2.F32 R4, -RZ, R3.H0_H0 ;  /* 0x20000003ff047230 */ /* 0x000fe20000004100 */
[----:B------:R-:W-:-:S04]  /*4c60*/  IMAD.MOV.U32 R23, RZ, RZ, R24 ;  /* 0x000000ffff177224 */ /* 0x000fc800078e0018 */
[----:B------:R-:W-:-:S06]  /*4c70*/  FMUL.FTZ R4, R4, 1 ;  /* 0x3f80000004047820 */ /* 0x000fcc0000410000 */
[----:B------:R-:W0:Y:S02]  /*4c80*/  F2F.F64.F32 R4, R4 ;  /* 0x0000000400047310 */ /* 0x000e240000201800 */
[----:B0-----:R0:W-:Y:S01]  /*4c90*/  STG.E.64 [R8.64], R4 ;  /* 0x0000000408007986 */ /* 0x0011e2000c101b24 */
[----:B------:R-:W-:Y:S05]  /*4ca0*/  BRA `(.L_x_27452) ;  /* 0x00000bf000007947 */ /* 0x000fea0003800000 */
.L_x_27453:
        /* <DEDUP_REMOVED lines=14> */
.L_x_27466:
[----:B------:R-:W-:Y:S01]  /*4d90*/  HADD2.F32 R3, -RZ, R3.H0_H0 ;  /* 0x20000003ff037230 */ /* 0x000fe20000004100 */
[----:B------:R-:W-:Y:S01]  /*4da0*/  CS2R R6, SRZ ;  /* 0x0000000000067805 */ /* 0x000fe2000001ff00 */
[----:B------:R-:W-:-:S03]  /*4db0*/  IMAD.MOV.U32 R23, RZ, RZ, R24 ;  /* 0x000000ffff177224 */ /* 0x000fc600078e0018 */
[----:B------:R-:W-:-:S04]  /*4dc0*/  FMUL.FTZ R3, R3, 1 ;  /* 0x3f80000003037820 */ /* 0x000fc80000410000 */
[----:B------:R-:W0:Y:S02]  /*4dd0*/  F2F.F64.F32 R4, R3 ;  /* 0x0000000300047310 */ /* 0x000e240000201800 */
[----:B0-----:R0:W-:Y:S01]  /*4de0*/  STG.E.128 [R8.64], R4 ;  /* 0x0000000408007986 */ /* 0x0011e2000c101d24 */
[----:B------:R-:W-:Y:S05]  /*4df0*/  BRA `(.L_x_27452) ;  /* 0x00000aa000007947 */ /* 0x000fea0003800000 */
.L_x_27465:
        /* <DEDUP_REMOVED lines=21> */
.L_x_27470:
[----:B------:R-:W-:Y:S05]  /*4f50*/  BSYNC B0 ;  /* 0x0000000000007941 */ /* 0x000fea0003800000 */
.L_x_27469:
[----:B------:R-:W-:Y:S01]  /*4f60*/  LOP3.LUT R5, R0, R5, RZ, 0xfc, !PT ;  /* 0x0000000500057212 */ /* 0x000fe200078efcff */
[----:B------:R-:W-:-:S04]  /*4f70*/  IMAD.MOV.U32 R23, RZ, RZ, R24 ;  /* 0x000000ffff177224 */ /* 0x000fc800078e0018 */
[----:B------:R0:W-:Y:S01]  /*4f80*/  STG.E.U8 [R8.64], R5 ;  /* 0x0000000508007986 */ /* 0x0001e2000c101124 */
[----:B------:R-:W-:Y:S05]  /*4f90*/  BRA `(.L_x_27452) ;  /* 0x0000090000007947 */ /* 0x000fea0003800000 */
.L_x_27468:
        /* <DEDUP_REMOVED lines=13> */
.L_x_27472:
[----:B------:R-:W-:Y:S01]  /*5070*/  IMAD.MOV.U32 R0, RZ, RZ, 0x7f ;  /* 0x0000007fff007424 */ /* 0x000fe200078e00ff */
[----:B------:R-:W-:-:S04]  /*5080*/  ISETP.GT.U32.AND P0, PT, R3, 0x7f800000, PT ;  /* 0x7f8000000300780c */ /* 0x000fc80003f04070 */
[----:B------:R-:W-:-:S04]  /*5090*/  SEL R0, R0, 0x7c, P0 ;  /* 0x0000007c00007807 */ /* 0x000fc80000000000 */
.L_x_27473:
[----:B------:R-:W-:Y:S05]  /*50a0*/  BSYNC B0 ;  /* 0x0000000000007941 */ /* 0x000fea0003800000 */
.L_x_27471:
[----:B------:R-:W-:Y:S01]  /*50b0*/  LOP3.LUT R3, R5, 0x80000000, RZ, 0xc0, !PT ;  /* 0x8000000005037812 */ /* 0x000fe200078ec0ff */
[----:B------:R-:W-:-:S03]  /*50c0*/  IMAD.MOV.U32 R23, RZ, RZ, R24 ;  /* 0x000000ffff177224 */ /* 0x000fc600078e0018 */
[----:B------:R-:W-:-:S04]  /*50d0*/  SHF.R.U32.HI R3, RZ, 0x18, R3 ;  /* 0x00000018ff037819 */ /* 0x000fc80000011603 */
[----:B------:R-:W-:-:S05]  /*50e0*/  LOP3.LUT R3, R0, R3, RZ, 0xfc, !PT ;  /* 0x0000000300037212 */ /* 0x000fca00078efcff */
[----:B------:R0:W-:Y:S01]  /*50f0*/  STG.E.U8 [R8.64], R3 ;  /* 0x0000000308007986 */ /* 0x0001e2000c101124 */
[----:B------:R-:W-:Y:S05]  /*5100*/  BRA `(.L_x_27452) ;  /* 0x0000079000007947 */ /* 0x000fea0003800000 */
.L_x_27467:
[----:B------:R-:W-:Y:S01]  /*5110*/  HADD2.F32 R0, -RZ, R3.H0_H0 ;  /* 0x20000003ff007230 */ /* 0x000fe20000004100 */
[----:B------:R-:W-:-:S04]  /*5120*/  IMAD.MOV.U32 R23, RZ, RZ, R24 ;  /* 0x000000ffff177224 */ /* 0x000fc800078e0018 */
[----:B------:R-:W-:-:S05]  /*5130*/  F2FP.BF16.PACK_AB R0, RZ, R0 ;  /* 0x00000000ff00723e */ /* 0x000fca00000010ff */
[----:B------:R0:W-:Y:S01]  /*5140*/  STG.E.U16 [R8.64], R0 ;  /* 0x0000000008007986 */ /* 0x0001e2000c101524 */
[----:B------:R-:W-:Y:S05]  /*5150*/  BRA `(.L_x_27452) ;  /* 0x0000074000007947 */ /* 0x000fea0003800000 */
.L_x_27464:
        /* <DEDUP_REMOVED lines=13> */
.L_x_27476:
        /* <DEDUP_REMOVED lines=17> */
.L_x_27479:
[----:B------:R-:W-:-:S04]  /*5340*/  LOP3.LUT R3, R5, 0x80000000, RZ, 0xc0, !PT ;  /* 0x8000000005037812 */ /* 0x000fc800078ec0ff */
[----:B------:R-:W-:-:S04]  /*5350*/  SHF.R.U32.HI R3, RZ, 0x18, R3 ;  /* 0x00000018ff037819 */ /* 0x000fc80000011603 */
[----:B------:R-:W-:-:S04]  /*5360*/  LOP3.LUT R0, R0, R3, RZ, 0xfc, !PT ;  /* 0x0000000300007212 */ /* 0x000fc800078efcff */
[----:B------:R-:W-:Y:S02]  /*5370*/  PRMT R4, R0, 0x7610, R4 ;  /* 0x0000761000047816 */ /* 0x000fe40000000004 */
.L_x_27478:
[----:B------:R-:W-:Y:S05]  /*5380*/  BSYNC B0 ;  /* 0x0000000000007941 */ /* 0x000fea0003800000 */
.L_x_27477:
[----:B------:R0:W-:Y:S01]  /*5390*/  STG.E.U8 [R8.64], R4 ;  /* 0x0000000408007986 */ /* 0x0001e2000c101124 */
[----:B------:R-:W-:Y:S01]  /*53a0*/  IMAD.MOV.U32 R23, RZ, RZ, R24 ;  /* 0x000000ffff177224 */ /* 0x000fe200078e0018 */
[----:B------:R-:W-:Y:S05]  /*53b0*/  BRA `(.L_x_27452) ;  /* 0x000004e000007947 */ /* 0x000fea0003800000 */
.L_x_27475:
        /* <DEDUP_REMOVED lines=17> */
.L_x_27482:
[----:B------:R-:W-:-:S04]  /*54d0*/  LOP3.LUT R3, R5, 0x80000000, RZ, 0xc0, !PT ;  /* 0x8000000005037812 */ /* 0x000fc800078ec0ff */
[----:B------:R-:W-:-:S04]  /*54e0*/  SHF.R.U32.HI R3, RZ, 0x18, R3 ;  /* 0x00000018ff037819 */ /* 0x000fc80000011603 */
[----:B------:R-:W-:-:S04]  /*54f0*/  LOP3.LUT R0, R0, R3, RZ, 0xfc, !PT ;  /* 0x0000000300007212 */ /* 0x000fc800078efcff */
[----:B------:R-:W-:Y:S02]  /*5500*/  PRMT R4, R0, 0x7610, R4 ;  /* 0x0000761000047816 */ /* 0x000fe40000000004 */
.L_x_27481:
[----:B------:R-:W-:Y:S05]  /*5510*/  BSYNC B0 ;  /* 0x0000000000007941 */ /* 0x000fea0003800000 */
.L_x_27480:
[----:B------:R0:W-:Y:S01]  /*5520*/  STG.E.U8 [R8.64], R4 ;  /* 0x0000000408007986 */ /* 0x0001e2000c101124 */
[----:B------:R-:W-:Y:S01]  /*5530*/  IMAD.MOV.U32 R23, RZ, RZ, R24 ;  /* 0x000000ffff177224 */ /* 0x000fe200078e0018 */
[----:B------:R-:W-:Y:S05]  /*5540*/  BRA `(.L_x_27452) ;  /* 0x0000035000007947 */ /* 0x000fea0003800000 */
.L_x_27474:
        /* <DEDUP_REMOVED lines=23> */
.L_x_27457:
        /* <DEDUP_REMOVED lines=21> */
.L_x_27484:
[----:B------:R-:W-:Y:S01]  /*5810*/  HADD2.F32 R4, -RZ, R3.H0_H0 ;  /* 0x20000003ff047230 */ /* 0x000fe20000004100 */
[----:B------:R-:W-:-:S05]  /*5820*/  IMAD.MOV.U32 R23, RZ, RZ, R24 ;  /* 0x000000ffff177224 */ /* 0x000fca00078e0018 */
[----:B------:R-:W0:Y:S02]  /*5830*/  F2I.U64.TRUNC R4, R4 ;  /* 0x0000000400047311 */ /* 0x000e24000020d800 */
[----:B0-----:R0:W-:Y:S01]  /*5840*/  STG.E.64 [R8.64], R4 ;  /* 0x0000000408007986 */ /* 0x0011e2000c101b24 */
[----:B------:R-:W-:Y:S05]  /*5850*/  BRA `(.L_x_27452) ;  /* 0x0000004000007947 */ /* 0x000fea0003800000 */
.L_x_27483:
[----:B------:R-:W-:Y:S01]  /*5860*/  HADD2.F32 R3, -RZ, R3.H0_H0 ;  /* 0x20000003ff037230 */ /* 0x000fe20000004100 */
[----:B------:R-:W-:-:S05]  /*5870*/  IMAD.MOV.U32 R23, RZ, RZ, R24 ;  /* 0x000000ffff177224 */ /* 0x000fca00078e0018 */
[----:B------:R-:W0:Y:S02]  /*5880*/  F2I.FTZ.U32.TRUNC.NTZ R3, R3 ;  /* 0x0000000300037305 */ /* 0x000e24000021f000 */
[----:B0-----:R0:W-:Y:S02]  /*5890*/  STG.E [R8.64], R3 ;  /* 0x0000000308007986 */ /* 0x0011e4000c101924 */
.L_x_27452:
[----:B------:R-:W-:Y:S05]  /*58a0*/  BSYNC B6 ;  /* 0x0000000000067941 */ /* 0x000fea0003800000 */
.L_x_27451:
        /* <DEDUP_REMOVED lines=23> */
.L_x_27490:
[----:B-----5:R-:W-:-:S06]  /*5a20*/  HADD2.F32 R5, -RZ, R25.H0_H0 ;  /* 0x20000019ff057230 */ /* 0x020fcc0000004100 */
[----:B------:R-:W0:Y:S02]  /*5a30*/  F2I.S64.TRUNC R4, R5 ;  /* 0x0000000500047311 */ /* 0x000e24000020d900 */
[----:B0-----:R0:W-:Y:S01]  /*5a40*/  STG.E.U8 [R8.64], R4 ;  /* 0x0000000408007986 */ /* 0x0011e2000c101124 */
[----:B------:R-:W-:Y:S05]  /*5a50*/  BRA `(.L_x_27492) ;  /* 0x00000e4000007947 */ /* 0x000fea0003800000 */
.L_x_27489:
        /* <DEDUP_REMOVED lines=10> */
.L_x_27494:
[----:B-----5:R-:W-:-:S06]  /*5b00*/  HADD2.F32 R25, -RZ, R25.H0_H0 ;  /* 0x20000019ff197230 */ /* 0x020fcc0000004100 */
[----:B------:R-:W0:Y:S02]  /*5b10*/  F2I.FTZ.TRUNC.NTZ R25, R25 ;  /* 0x0000001900197305 */ /* 0x000e24000021f100 */
[----:B0-----:R0:W-:Y:S01]  /*5b20*/  STG.E [R8.64], R25 ;  /* 0x0000001908007986 */ /* 0x0011e2000c101924 */
[----:B------:R-:W-:Y:S05]  /*5b30*/  BRA `(.L_x_27492) ;  /* 0x00000d6000007947 */ /* 0x000fea0003800000 */
.L_x_27493:
[----:B-----5:R-:W-:-:S06]  /*5b40*/  HADD2.F32 R25, -RZ, R25.H0_H0 ;  /* 0x20000019ff197230 */ /* 0x020fcc0000004100 */
[----:B------:R-:W0:Y:S02]  /*5b50*/  F2I.FTZ.TRUNC.NTZ R25, R25 ;  /* 0x0000001900197305 */ /* 0x000e24000021f100 */
[----:B0-----:R0:W-:Y:S01]  /*5b60*/  STG.E.U16 [R8.64], R25 ;  /* 0x0000001908007986 */ /* 0x0011e2000c101524 */
[----:B------:R-:W-:Y:S05]  /*5b70*/  BRA `(.L_x_27492) ;  /* 0x00000d2000007947 */ /* 0x000fea0003800000 */
.L_x_27488:
        /* <DEDUP_REMOVED lines=9> */
.L_x_27496:
[----:B-----5:R0:W-:Y:S01]  /*5c10*/  STG.E.U16 [R8.64], R25 ;  /* 0x0000001908007986 */ /* 0x0201e2000c101524 */
[----:B------:R-:W-:Y:S05]  /*5c20*/  BRA `(.L_x_27492) ;  /* 0x00000c7000007947 */ /* 0x000fea0003800000 */
.L_x_27495:
        /* <DEDUP_REMOVED lines=10> */
.L_x_27498:
[----:B-----5:R-:W-:-:S05]  /*5cd0*/  HADD2.F32 R0, -RZ, R25.H0_H0 ;  /* 0x20000019ff007230 */ /* 0x020fca0000004100 */
[----:B------:R-:W-:-:S04]  /*5ce0*/  F2FP.PACK_AB R0, RZ, R0 ;  /* 0x00000000ff00723e */ /* 0x000fc800000000ff */
[----:B------:R-:W-:-:S05]  /*5cf0*/  PRMT R0, R0, 0x5410, RZ ;  /* 0x0000541000007816 */ /* 0x000fca00000000ff */
[----:B------:R0:W-:Y:S01]  /*5d00*/  STG.E [R8.64], R0 ;  /* 0x0000000008007986 */ /* 0x0001e2000c101924 */
[----:B------:R-:W-:Y:S05]  /*5d10*/  BRA `(.L_x_27492) ;  /* 0x00000b8000007947 */ /* 0x000fea0003800000 */
.L_x_27497:
[----:B-----5:R-:W-:-:S05]  /*5d20*/  HADD2.F32 R4, -RZ, R25.H0_H0 ;  /* 0x20000019ff047230 */ /* 0x020fca0000004100 */
[----:B------:R-:W-:-:S06]  /*5d30*/  FMUL.FTZ R4, R4, 1 ;  /* 0x3f80000004047820 */ /* 0x000fcc0000410000 */
[----:B------:R-:W0:Y:S02]  /*5d40*/  F2F.F64.F32 R4, R4 ;  /* 0x0000000400047310 */ /* 0x000e240000201800 */
[----:B0-----:R0:W-:Y:S01]  /*5d50*/  STG.E.64 [R8.64], R4 ;  /* 0x0000000408007986 */ /* 0x0011e2000c101b24 */
[----:B------:R-:W-:Y:S05]  /*5d60*/  BRA `(.L_x_27492) ;  /* 0x00000b3000007947 */ /* 0x000fea0003800000 */
.L_x_27487:
        /* <DEDUP_REMOVED lines=13> */
.L_x_27501:
[----:B-----5:R-:W-:Y:S01]  /*5e40*/  HADD2.F32 R25, -RZ, R25.H0_H0 ;  /* 0x20000019ff197230 */ /* 0x020fe20000004100 */
[----:B------:R-:W-:-:S04]  /*5e50*/  CS2R R6, SRZ ;  /* 0x0000000000067805 */ /* 0x000fc8000001ff00 */
[----:B------:R-:W-:-:S06]  /*5e60*/  FMUL.FTZ R4, R25, 1 ;  /* 0x3f80000019047820 */ /* 0x000fcc0000410000 */
[----:B------:R-:W0:Y:S02]  /*5e70*/  F2F.F64.F32 R4, R4 ;  /* 0x0000000400047310 */ /* 0x000e240000201800 */
[----:B0-----:R0:W-:Y:S01]  /*5e80*/  STG.E.128 [R8.64], R4 ;  /* 0x0000000408007986 */ /* 0x0011e2000c101d24 */
[----:B------:R-:W-:Y:S05]  /*5e90*/  BRA `(.L_x_27492) ;  /* 0x00000a0000007947 */ /* 0x000fea0003800000 */
.L_x_27500:
        /* <DEDUP_REMOVED lines=21> */
.L_x_27505:
[----:B------:R-:W-:Y:S05]  /*5ff0*/  BSYNC B0 ;  /* 0x0000000000007941 */ /* 0x000fea0003800000 */
.L_x_27504:
[----:B------:R-:W-:-:S05]  /*6000*/  LOP3.LUT R5, R0, R5, RZ, 0xfc, !PT ;  /* 0x0000000500057212 */ /* 0x000fca00078efcff */
[----:B------:R0:W-:Y:S01]  /*6010*/  STG.E.U8 [R8.64], R5 ;  /* 0x0000000508007986 */ /* 0x0001e2000c101124 */
[----:B------:R-:W-:Y:S05]  /*6020*/  BRA `(.L_x_27492) ;  /* 0x0000087000007947 */ /* 0x000fea0003800000 */
.L_x_27503:
        /* <DEDUP_REMOVED lines=13> */
.L_x_27507:
[----:B------:R-:W-:Y:S01]  /*6100*/  IMAD.MOV.U32 R0, RZ, RZ, 0x7f ;  /* 0x0000007fff007424 */ /* 0x000fe200078e00ff */
[----:B------:R-:W-:-:S04]  /*6110*/  ISETP.GT.U32.AND P0, PT, R3, 0x7f800000, PT ;  /* 0x7f8000000300780c */ /* 0x000fc80003f04070 */
[----:B------:R-:W-:-:S04]  /*6120*/  SEL R0, R0, 0x7c, P0 ;  /* 0x0000007c00007807 */ /* 0x000fc80000000000 */
.L_x_27508:
[----:B------:R-:W-:Y:S05]  /*6130*/  BSYNC B0 ;  /* 0x0000000000007941 */ /* 0x000fea0003800000 */
.L_x_27506:
[----:B------:R-:W-:-:S04]  /*6140*/  LOP3.LUT R3, R25, 0x80000000, RZ, 0xc0, !PT ;  /* 0x8000000019037812 */ /* 0x000fc800078ec0ff */
[----:B------:R-:W-:-:S04]  /*6150*/  SHF.R.U32.HI R3, RZ, 0x18, R3 ;  /* 0x00000018ff037819 */ /* 0x000fc80000011603 */
[----:B------:R-:W-:-:S05]  /*6160*/  LOP3.LUT R3, R0, R3, RZ, 0xfc, !PT ;  /* 0x0000000300037212 */ /* 0x000fca00078efcff */
[----:B------:R0:W-:Y:S01]  /*6170*/  STG.E.U8 [R8.64], R3 ;  /* 0x0000000308007986 */ /* 0x0001e2000c101124 */
[----:B------:R-:W-:Y:S05]  /*6180*/  BRA `(.L_x_27492) ;  /* 0x0000071000007947 */ /* 0x000fea0003800000 */
.L_x_27502:
[----:B-----5:R-:W-:-:S05]  /*6190*/  HADD2.F32 R0, -RZ, R25.H0_H0 ;  /* 0x20000019ff007230 */ /* 0x020fca0000004100 */
[----:B------:R-:W-:-:S05]  /*61a0*/  F2FP.BF16.PACK_AB R0, RZ, R0 ;  /* 0x00000000ff00723e */ /* 0x000fca00000010ff */
[----:B------:R0:W-:Y:S01]  /*61b0*/  STG.E.U16 [R8.64], R0 ;  /* 0x0000000008007986 */ /* 0x0001e2000c101524 */
[----:B------:R-:W-:Y:S05]  /*61c0*/  BRA `(.L_x_27492) ;  /* 0x000006d000007947 */ /* 0x000fea0003800000 */
.L_x_27499:
        /* <DEDUP_REMOVED lines=12> */
.L_x_27511:
        /* <DEDUP_REMOVED lines=17> */
.L_x_27514:
[----:B------:R-:W-:-:S04]  /*63a0*/  LOP3.LUT R3, R25, 0x80000000, RZ, 0xc0, !PT ;  /* 0x8000000019037812 */ /* 0x000fc800078ec0ff */
[----:B------:R-:W-:-:S04]  /*63b0*/  SHF.R.U32.HI R3, RZ, 0x18, R3 ;  /* 0x00000018ff037819 */ /* 0x000fc80000011603 */
[----:B------:R-:W-:-:S04]  /*63c0*/  LOP3.LUT R0, R0, R3, RZ, 0xfc, !PT ;  /* 0x0000000300007212 */ /* 0x000fc800078efcff */
[----:B------:R-:W-:Y:S02]  /*63d0*/  PRMT R4, R0, 0x7610, R4 ;  /* 0x0000761000047816 */ /* 0x000fe40000000004 */
.L_x_27513:
[----:B------:R-:W-:Y:S05]  /*63e0*/  BSYNC B0 ;  /* 0x0000000000007941 */ /* 0x000fea0003800000 */
.L_x_27512:
[----:B------:R0:W-:Y:S01]  /*63f0*/  STG.E.U8 [R8.64], R4 ;  /* 0x0000000408007986 */ /* 0x0001e2000c101124 */
[----:B------:R-:W-:Y:S05]  /*6400*/  BRA `(.L_x_27492) ;  /* 0x0000049000007947 */ /* 0x000fea0003800000 */
.L_x_27510:
        /* <DEDUP_REMOVED lines=17> */
.L_x_27517:
[----:B------:R-:W-:-:S04]  /*6520*/  LOP3.LUT R3, R25, 0x80000000, RZ, 0xc0, !PT ;  /* 0x8000000019037812 */ /* 0x000fc800078ec0ff */
[----:B------:R-:W-:-:S04]  /*6530*/  SHF.R.U32.HI R3, RZ, 0x18, R3 ;  /* 0x00000018ff037819 */ /* 0x000fc80000011603 */
[----:B------:R-:W-:-:S04]  /*6540*/  LOP3.LUT R0, R0, R3, RZ, 0xfc, !PT ;  /* 0x0000000300007212 */ /* 0x000fc800078efcff */
[----:B------:R-:W-:Y:S02]  /*6550*/  PRMT R4, R0, 0x7610, R4 ;  /* 0x0000761000047816 */ /* 0x000fe40000000004 */
.L_x_27516:
[----:B------:R-:W-:Y:S05]  /*6560*/  BSYNC B0 ;  /* 0x0000000000007941 */ /* 0x000fea0003800000 */
.L_x_27515:
[----:B------:R0:W-:Y:S01]  /*6570*/  STG.E.U8 [R8.64], R4 ;  /* 0x0000000408007986 */ /* 0x0001e2000c101124 */
[----:B------:R-:W-:Y:S05]  /*6580*/  BRA `(.L_x_27492) ;  /* 0x0000031000007947 */ /* 0x000fea0003800000 */
.L_x_27509:
        /* <DEDUP_REMOVED lines=22> */
.L_x_27491:
        /* <DEDUP_REMOVED lines=20> */
.L_x_27519:
[----:B-----5:R-:W-:-:S06]  /*6830*/  HADD2.F32 R4, -RZ, R25.H0_H0 ;  /* 0x20000019ff047230 */ /* 0x020fcc0000004100 */
[----:B------:R-:W0:Y:S02]  /*6840*/  F2I.U64.TRUNC R4, R4 ;  /* 0x0000000400047311 */ /* 0x000e24000020d800 */
[----:B0-----:R0:W-:Y:S01]  /*6850*/  STG.E.64 [R8.64], R4 ;  /* 0x0000000408007986 */ /* 0x0011e2000c101b24 */
[----:B------:R-:W-:Y:S05]  /*6860*/  BRA `(.L_x_27492) ;  /* 0x0000003000007947 */ /* 0x000fea0003800000 */
.L_x_27518:
[----:B-----5:R-:W-:-:S06]  /*6870*/  HADD2.F32 R25, -RZ, R25.H0_H0 ;  /* 0x20000019ff197230 */ /* 0x020fcc0000004100 */
[----:B------:R-:W0:Y:S02]  /*6880*/  F2I.FTZ.U32.TRUNC.NTZ R25, R25 ;  /* 0x0000001900197305 */ /* 0x000e24000021f000 */
[----:B0-----:R0:W-:Y:S02]  /*6890*/  STG.E [R8.64], R25 ;  /* 0x0000001908007986 */ /* 0x0011e4000c101924 */
.L_x_27492:
        /* <DEDUP_REMOVED lines=23> */
.L_x_27523:
[----:B------:R-:W-:-:S06]  /*6a10*/  HADD2.F32 R5, -RZ, R22.H0_H0 ;  /* 0x20000016ff057230 */ /* 0x000fcc0000004100 */
[----:B------:R-:W0:Y:S02]  /*6a20*/  F2I.S64.TRUNC R4, R5 ;  /* 0x0000000500047311 */ /* 0x000e24000020d900 */
[----:B0-----:R0:W-:Y:S01]  /*6a30*/  STG.E.U8 [R8.64], R4 ;  /* 0x0000000408007986 */ /* 0x0011e2000c101124 */
[----:B------:R-:W-:Y:S05]  /*6a40*/  BRA `(.L_x_27525) ;  /* 0x00000e4000007947 */ /* 0x000fea0003800000 */
.L_x_27522:
        /* <DEDUP_REMOVED lines=10> */
.L_x_27527:
[----:B------:R-:W-:-:S04]  /*6af0*/  HADD2.F32 R22, -RZ, R22.H0_H0 ;  /* 0x20000016ff167230 */ /* 0x000fc80000004100 */
[----:B------:R-:W0:Y:S02]  /*6b00*/  F2I.FTZ.TRUNC.NTZ R3, R22 ;  /* 0x0000001600037305 */ /* 0x000e24000021f100 */
[----:B0-----:R0:W-:Y:S01]  /*6b10*/  STG.E [R8.64], R3 ;  /* 0x0000000308007986 */ /* 0x0011e2000c101924 */
[----:B------:R-:W-:Y:S05]  /*6b20*/  BRA `(.L_x_27525) ;  /* 0x00000d6000007947 */ /* 0x000fea0003800000 */
.L_x_27526:
[----:B------:R-:W-:-:S04]  /*6b30*/  HADD2.F32 R22, -RZ, R22.H0_H0 ;  /* 0x20000016ff167230 */ /* 0x000fc80000004100 */
[----:B------:R-:W0:Y:S02]  /*6b40*/  F2I.FTZ.TRUNC.NTZ R3, R22 ;  /* 0x0000001600037305 */ /* 0x000e24000021f100 */
[----:B0-----:R0:W-:Y:S01]  /*6b50*/  STG.E.U16 [R8.64], R3 ;  /* 0x0000000308007986 */ /* 0x0011e2000c101524 */
[----:B------:R-:W-:Y:S05]  /*6b60*/  BRA `(.L_x_27525) ;  /* 0x00000d2000007947 */ /* 0x000fea0003800000 */
.L_x_27521:
        /* <DEDUP_REMOVED lines=9> */
.L_x_27529:
[----:B------:R0:W-:Y:S01]  /*6c00*/  STG.E.U16 [R8.64], R22 ;  /* 0x0000001608007986 */ /* 0x0001e2000c101524 */
[----:B------:R-:W-:Y:S05]  /*6c10*/  BRA `(.L_x_27525) ;  /* 0x00000c7000007947 */ /* 0x000fea0003800000 */
.L_x_27528:
        /* <DEDUP_REMOVED lines=10> */
.L_x_27531:
[----:B------:R-:W-:-:S05]  /*6cc0*/  HADD2.F32 R0, -RZ, R22.H0_H0 ;  /* 0x20000016ff007230 */ /* 0x000fca0000004100 */
[----:B------:R-:W-:-:S04]  /*6cd0*/  F2FP.PACK_AB R0, RZ, R0 ;  /* 0x00000000ff00723e */ /* 0x000fc800000000ff */
[----:B------:R-:W-:-:S05]  /*6ce0*/  PRMT R0, R0, 0x5410, RZ ;  /* 0x0000541000007816 */ /* 0x000fca00000000ff */
[----:B------:R0:W-:Y:S01]  /*6cf0*/  STG.E [R8.64], R0 ;  /* 0x0000000008007986 */ /* 0x0001e2000c101924 */
[----:B------:R-:W-:Y:S05]  /*6d00*/  BRA `(.L_x_27525) ;  /* 0x00000b8000007947 */ /* 0x000fea0003800000 */
.L_x_27530:
[----:B------:R-:W-:-:S05]  /*6d10*/  HADD2.F32 R4, -RZ, R22.H0_H0 ;  /* 0x20000016ff047230 */ /* 0x000fca0000004100 */
[----:B------:R-:W-:-:S06]  /*6d20*/  FMUL.FTZ R4, R4, 1 ;  /* 0x3f80000004047820 */ /* 0x000fcc0000410000 */
[----:B------:R-:W0:Y:S02]  /*6d30*/  F2F.F64.F32 R4, R4 ;  /* 0x0000000400047310 */ /* 0x000e240000201800 */
[----:B0-----:R0:W-:Y:S01]  /*6d40*/  STG.E.64 [R8.64], R4 ;  /* 0x0000000408007986 */ /* 0x0011e2000c101b24 */
[----:B------:R-:W-:Y:S05]  /*6d50*/  BRA `(.L_x_27525) ;  /* 0x00000b3000007947 */ /* 0x000fea0003800000 */
.L_x_27520:
        /* <DEDUP_REMOVED lines=13> */
.L_x_27534:
[----:B------:R-:W-:Y:S01]  /*6e30*/  HADD2.F32 R22, -RZ, R22.H0_H0 ;  /* 0x20000016ff167230 */ /* 0x000fe20000004100 */
[----:B------:R-:W-:-:S04]  /*6e40*/  CS2R R6, SRZ ;  /* 0x0000000000067805 */ /* 0x000fc8000001ff00 */
[----:B------:R-:W-:-:S06]  /*6e50*/  FMUL.FTZ R4, R22, 1 ;  /* 0x3f80000016047820 */ /* 0x000fcc0000410000 */
[----:B------:R-:W0:Y:S02]  /*6e60*/  F2F.F64.F32 R4, R4 ;  /* 0x0000000400047310 */ /* 0x000e240000201800 */
[----:B0-----:R0:W-:Y:S01]  /*6e70*/  STG.E.128 [R8.64], R4 ;  /* 0x0000000408007986 */ /* 0x0011e2000c101d24 */
[----:B------:R-:W-:Y:S05]  /*6e80*/  BRA `(.L_x_27525) ;  /* 0x00000a0000007947 */ /* 0x000fea0003800000 */
.L_x_27533:
        /* <DEDUP_REMOVED lines=21> */
.L_x_27538:
[----:B------:R-:W-:Y:S05]  /*6fe0*/  BSYNC B0 ;  /* 0x0000000000007941 */ /* 0x000fea0003800000 */
.L_x_27537:
[----:B------:R-:W-:-:S05]  /*6ff0*/  LOP3.LUT R5, R0, R5, RZ, 0xfc, !PT ;  /* 0x0000000500057212 */ /* 0x000fca00078efcff */
[----:B------:R0:W-:Y:S01]  /*7000*/  STG.E.U8 [R8.64], R5 ;  /* 0x0000000508007986 */ /* 0x0001e2000c101124 */
[----:B------:R-:W-:Y:S05]  /*7010*/  BRA `(.L_x_27525) ;  /* 0x0000087000007947 */ /* 0x000fea0003800000 */
.L_x_27536:
        /* <DEDUP_REMOVED lines=13> */
.L_x_27540:
[----:B------:R-:W-:Y:S01]  /*70f0*/  IMAD.MOV.U32 R0, RZ, RZ, 0x7f ;  /* 0x0000007fff007424 */ /* 0x000fe200078e00ff */
[----:B------:R-:W-:-:S04]  /*7100*/  ISETP.GT.U32.AND P0, PT, R3, 0x7f800000, PT ;  /* 0x7f8000000300780c */ /* 0x000fc80003f04070 */
[----:B------:R-:W-:-:S04]  /*7110*/  SEL R0, R0, 0x7c, P0 ;  /* 0x0000007c00007807 */ /* 0x000fc80000000000 */
.L_x_27541:
[----:B------:R-:W-:Y:S05]  /*7120*/  BSYNC B0 ;  /* 0x0000000000007941 */ /* 0x000fea0003800000 */
.L_x_27539:
[----:B------:R-:W-:-:S04]  /*7130*/  LOP3.LUT R3, R5, 0x80000000, RZ, 0xc0, !PT ;  /* 0x8000000005037812 */ /* 0x000fc800078ec0ff */
[----:B------:R-:W-:-:S04]  /*7140*/  SHF.R.U32.HI R3, RZ, 0x18, R3 ;  /* 0x00000018ff037819 */ /* 0x000fc80000011603 */
[----:B------:R-:W-:-:S05]  /*7150*/  LOP3.LUT R3, R0, R3, RZ, 0xfc, !PT ;  /* 0x0000000300037212 */ /* 0x000fca00078efcff */
[----:B------:R0:W-:Y:S01]  /*7160*/  STG.E.U8 [R8.64], R3 ;  /* 0x0000000308007986 */ /* 0x0001e2000c101124 */
[----:B------:R-:W-:Y:S05]  /*7170*/  BRA `(.L_x_27525) ;  /* 0x0000071000007947 */ /* 0x000fea0003800000 */
.L_x_27535:
[----:B------:R-:W-:-:S05]  /*7180*/  HADD2.F32 R0, -RZ, R22.H0_H0 ;  /* 0x20000016ff007230 */ /* 0x000fca0000004100 */
[----:B------:R-:W-:-:S05]  /*7190*/  F2FP.BF16.PACK_AB R0, RZ, R0 ;  /* 0x00000000ff00723e */ /* 0x000fca00000010ff */
[----:B------:R0:W-:Y:S01]  /*71a0*/  STG.E.U16 [R8.64], R0 ;  /* 0x0000000008007986 */ /* 0x0001e2000c101524 */
[----:B------:R-:W-:Y:S05]  /*71b0*/  BRA `(.L_x_27525) ;  /* 0x000006d000007947 */ /* 0x000fea0003800000 */
.L_x_27532:
        /* <DEDUP_REMOVED lines=12> */
.L_x_27544:
        /* <DEDUP_REMOVED lines=17> */
.L_x_27547:
[----:B------:R-:W-:-:S04]  /*7390*/  LOP3.LUT R3, R5, 0x80000000, RZ, 0xc0, !PT ;  /* 0x8000000005037812 */ /* 0x000fc800078ec0ff */
[----:B------:R-:W-:-:S04]  /*73a0*/  SHF.R.U32.HI R3, RZ, 0x18, R3 ;  /* 0x00000018ff037819 */ /* 0x000fc80000011603 */
[----:B------:R-:W-:-:S04]  /*73b0*/  LOP3.LUT R0, R0, R3, RZ, 0xfc, !PT ;  /* 0x0000000300007212 */ /* 0x000fc800078efcff */
[----:B------:R-:W-:Y:S02]  /*73c0*/  PRMT R4, R0, 0x7610, R4 ;  /* 0x0000761000047816 */ /* 0x000fe40000000004 */
.L_x_27546:
[----:B------:R-:W-:Y:S05]  /*73d0*/  BSYNC B0 ;  /* 0x0000000000007941 */ /* 0x000fea0003800000 */
.L_x_27545:
[----:B------:R0:W-:Y:S01]  /*73e0*/  STG.E.U8 [R8.64], R4 ;  /* 0x0000000408007986 */ /* 0x0001e2000c101124 */
[----:B------:R-:W-:Y:S05]  /*73f0*/  BRA `(.L_x_27525) ;  /* 0x0000049000007947 */ /* 0x000fea0003800000 */
.L_x_27543:
        /* <DEDUP_REMOVED lines=17> */
.L_x_27550:
[----:B------:R-:W-:-:S04]  /*7510*/  LOP3.LUT R3, R5, 0x80000000, RZ, 0xc0, !PT ;  /* 0x8000000005037812 */ /* 0x000fc800078ec0ff */
[----:B------:R-:W-:-:S04]  /*7520*/  SHF.R.U32.HI R3, RZ, 0x18, R3 ;  /* 0x00000018ff037819 */ /* 0x000fc80000011603 */
[----:B------:R-:W-:-:S04]  /*7530*/  LOP3.LUT R0, R0, R3, RZ, 0xfc, !PT ;  /* 0x0000000300007212 */ /* 0x000fc800078efcff */
[----:B------:R-:W-:Y:S02]  /*7540*/  PRMT R4, R0, 0x7610, R4 ;  /* 0x0000761000047816 */ /* 0x000fe40000000004 */
.L_x_27549:
[----:B------:R-:W-:Y:S05]  /*7550*/  BSYNC B0 ;  /* 0x0000000000007941 */ /* 0x000fea0003800000 */
.L_x_27548:
[----:B------:R0:W-:Y:S01]  /*7560*/  STG.E.U8 [R8.64], R4 ;  /* 0x0000000408007986 */ /* 0x0001e2000c101124 */
[----:B------:R-:W-:Y:S05]  /*7570*/  BRA `(.L_x_27525) ;  /* 0x0000031000007947 */ /* 0x000fea0003800000 */
.L_x_27542:
        /* <DEDUP_REMOVED lines=22> */
.L_x_27524:
        /* <DEDUP_REMOVED lines=20> */
.L_x_27552:
[----:B------:R-:W-:-:S06]  /*7820*/  HADD2.F32 R4, -RZ, R22.H0_H0 ;  /* 0x20000016ff047230 */ /* 0x000fcc0000004100 */
[----:B------:R-:W0:Y:S02]  /*7830*/  F2I.U64.TRUNC R4, R4 ;  /* 0x0000000400047311 */ /* 0x000e24000020d800 */
[----:B0-----:R0:W-:Y:S01]  /*7840*/  STG.E.64 [R8.64], R4 ;  /* 0x0000000408007986 */ /* 0x0011e2000c101b24 */
[----:B------:R-:W-:Y:S05]  /*7850*/  BRA `(.L_x_27525) ;  /* 0x0000003000007947 */ /* 0x000fea0003800000 */
.L_x_27551:
[----:B------:R-:W-:-:S04]  /*7860*/  HADD2.F32 R22, -RZ, R22.H0_H0 ;  /* 0x20000016ff167230 */ /* 0x000fc80000004100 */
[----:B------:R-:W0:Y:S02]  /*7870*/  F2I.FTZ.U32.TRUNC.NTZ R3, R22 ;  /* 0x0000001600037305 */ /* 0x000e24000021f000 */
[----:B0-----:R0:W-:Y:S02]  /*7880*/  STG.E [R8.64], R3 ;  /* 0x0000000308007986 */ /* 0x0011e4000c101924 */
.L_x_27525:
[----:B------:R-:W-:Y:S02]  /*7890*/  IADD3 R23, R23, 0x80, RZ ;  /* 0x0000008017177810 */ /* 0x000fe40007ffe0ff */
.L_x_27486:
[----:B------:R-:W-:Y:S05]  /*78a0*/  BSYNC B6 ;  /* 0x0000000000067941 */ /* 0x000fea0003800000 */
.L_x_27485:
        /* <DEDUP_REMOVED lines=21> */
.L_x_27556:
[----:B------:R-:W-:-:S06]  /*7a00*/  HADD2.F32 R3, -RZ, R18.H0_H0 ;  /* 0x20000012ff037230 */ /* 0x000fcc0000004100 */
[----:B------:R-:W0:Y:S02]  /*7a10*/  F2I.S64.TRUNC R2, R3 ;  /* 0x0000000300027311 */ /* 0x000e24000020d900 */
[----:B0-----:R-:W-:Y:S01]  /*7a20*/  STG.E.U8 [R4.64], R2 ;  /* 0x0000000204007986 */ /* 0x001fe2000c101124 */
[----:B------:R-:W-:Y:S05]  /*7a30*/  EXIT ;  /* 0x000000000000794d */ /* 0x000fea0003800000 */
.L_x_27555:
        /* <DEDUP_REMOVED lines=10> */
.L_x_27559:
[----:B------:R-:W-:-:S04]  /*7ae0*/  HADD2.F32 R18, -RZ, R18.H0_H0 ;  /* 0x20000012ff127230 */ /* 0x000fc80000004100 */
[----:B------:R-:W0:Y:S02]  /*7af0*/  F2I.FTZ.TRUNC.NTZ R3, R18 ;  /* 0x0000001200037305 */ /* 0x000e24000021f100 */
[----:B0-----:R-:W-:Y:S01]  /*7b00*/  STG.E [R4.64], R3 ;  /* 0x0000000304007986 */ /* 0x001fe2000c101924 */
[----:B------:R-:W-:Y:S05]  /*7b10*/  EXIT ;  /* 0x000000000000794d */ /* 0x000fea0003800000 */
.L_x_27558:
[----:B------:R-:W-:-:S04]  /*7b20*/  HADD2.F32 R18, -RZ, R18.H0_H0 ;  /* 0x20000012ff127230 */ /* 0x000fc80000004100 */
[----:B------:R-:W0:Y:S02]  /*7b30*/  F2I.FTZ.TRUNC.NTZ R3, R18 ;  /* 0x0000001200037305 */ /* 0x000e24000021f100 */
[----:B0-----:R-:W-:Y:S01]  /*7b40*/  STG.E.U16 [R4.64], R3 ;  /* 0x0000000304007986 */ /* 0x001fe2000c101524 */
[----:B------:R-:W-:Y:S05]  /*7b50*/  EXIT ;  /* 0x000000000000794d */ /* 0x000fea0003800000 */
.L_x_27554:
        /* <DEDUP_REMOVED lines=9> */
.L_x_27561:
[----:B------:R-:W-:Y:S01]  /*7bf0*/  STG.E.U16 [R4.64], R18 ;  /* 0x0000001204007986 */ /* 0x000fe2000c101524 */
[----:B------:R-:W-:Y:S05]  /*7c00*/  EXIT ;  /* 0x000000000000794d */ /* 0x000fea0003800000 */
.L_x_27560:
        /* <DEDUP_REMOVED lines=10> */
.L_x_27563:
[----:B------:R-:W-:-:S05]  /*7cb0*/  HADD2.F32 R0, -RZ, R18.H0_H0 ;  /* 0x20000012ff007230 */ /* 0x000fca0000004100 */
[----:B------:R-:W-:-:S04]  /*7cc0*/  F2FP.PACK_AB R0, RZ, R0 ;  /* 0x00000000ff00723e */ /* 0x000fc800000000ff */
[----:B------:R-:W-:-:S05]  /*7cd0*/  PRMT R0, R0, 0x5410, RZ ;  /* 0x0000541000007816 */ /* 0x000fca00000000ff */
[----:B------:R-:W-:Y:S01]  /*7ce0*/  STG.E [R4.64], R0 ;  /* 0x0000000004007986 */ /* 0x000fe2000c101924 */
[----:B------:R-:W-:Y:S05]  /*7cf0*/  EXIT ;  /* 0x000000000000794d */ /* 0x000fea0003800000 */
.L_x_27562:
[----:B------:R-:W-:-:S05]  /*7d00*/  HADD2.F32 R2, -RZ, R18.H0_H0 ;  /* 0x20000012ff027230 */ /* 0x000fca0000004100 */
[----:B------:R-:W-:-:S06]  /*7d10*/  FMUL.FTZ R2, R2, 1 ;  /* 0x3f80000002027820 */ /* 0x000fcc0000410000 */
[----:B------:R-:W0:Y:S02]  /*7d20*/  F2F.F64.F32 R2, R2 ;  /* 0x0000000200027310 */ /* 0x000e240000201800 */
[----:B0-----:R-:W-:Y:S01]  /*7d30*/  STG.E.64 [R4.64], R2 ;  /* 0x0000000204007986 */ /* 0x001fe2000c101b24 */
[----:B------:R-:W-:Y:S05]  /*7d40*/  EXIT ;  /* 0x000000000000794d */ /* 0x000fea0003800000 */
.L_x_27553:
        /* <DEDUP_REMOVED lines=13> */
.L_x_27566:
[----:B------:R-:W-:Y:S01]  /*7e20*/  HADD2.F32 R18, -RZ, R18.H0_H0 ;  /* 0x20000012ff127230 */ /* 0x000fe20000004100 */
[----:B------:R-:W-:-:S04]  /*7e30*/  CS2R R10, SRZ ;  /* 0x00000000000a7805 */ /* 0x000fc8000001ff00 */
[----:B------:R-:W-:-:S06]  /*7e40*/  FMUL.FTZ R8, R18, 1 ;  /* 0x3f80000012087820 */ /* 0x000fcc0000410000 */
[----:B------:R-:W0:Y:S02]  /*7e50*/  F2F.F64.F32 R8, R8 ;  /* 0x0000000800087310 */ /* 0x000e240000201800 */
[----:B0-----:R-:W-:Y:S01]  /*7e60*/  STG.E.128 [R4.64], R8 ;  /* 0x0000000804007986 */ /* 0x001fe2000c101d24 */
[----:B------:R-:W-:Y:S05]  /*7e70*/  EXIT ;  /* 0x000000000000794d */ /* 0x000fea0003800000 */
.L_x_27565:
        /* <DEDUP_REMOVED lines=21> */
.L_x_27570:
[----:B------:R-:W-:Y:S05]  /*7fd0*/  BSYNC B0 ;  /* 0x0000000000007941 */ /* 0x000fea0003800000 */
.L_x_27569:
[----:B------:R-:W-:-:S05]  /*7fe0*/  LOP3.LUT R3, R0, R3, RZ, 0xfc, !PT ;  /* 0x0000000300037212 */ /* 0x000fca00078efcff */
[----:B------:R-:W-:Y:S01]  /*7ff0*/  STG.E.U8 [R4.64], R3 ;  /* 0x0000000304007986 */ /* 0x000fe2000c101124 */
[----:B------:R-:W-:Y:S05]  /*8000*/  EXIT ;  /* 0x000000000000794d */ /* 0x000fea0003800000 */
.L_x_27568:
        /* <DEDUP_REMOVED lines=13> */
.L_x_27572:
[----:B------:R-:W-:Y:S01]  /*80e0*/  IMAD.MOV.U32 R0, RZ, RZ, 0x7f ;  /* 0x0000007fff007424 */ /* 0x000fe200078e00ff */
[----:B------:R-:W-:-:S04]  /*80f0*/  ISETP.GT.U32.AND P0, PT, R2, 0x7f800000, PT ;  /* 0x7f8000000200780c */ /* 0x000fc80003f04070 */
[----:B------:R-:W-:-:S04]  /*8100*/  SEL R0, R0, 0x7c, P0 ;  /* 0x0000007c00007807 */ /* 0x000fc80000000000 */
.L_x_27573:
[----:B------:R-:W-:Y:S05]  /*8110*/  BSYNC B0 ;  /* 0x0000000000007941 */ /* 0x000fea0003800000 */
.L_x_27571:
[----:B------:R-:W-:-:S04]  /*8120*/  LOP3.LUT R2, R3, 0x80000000, RZ, 0xc0, !PT ;  /* 0x8000000003027812 */ /* 0x000fc800078ec0ff */
[----:B------:R-:W-:-:S04]  /*8130*/  SHF.R.U32.HI R3, RZ, 0x18, R2 ;  /* 0x00000018ff037819 */ /* 0x000fc80000011602 */
[----:B------:R-:W-:-:S05]  /*8140*/  LOP3.LUT R3, R0, R3, RZ, 0xfc, !PT ;  /* 0x0000000300037212 */ /* 0x000fca00078efcff */
[----:B------:R-:W-:Y:S01]  /*8150*/  STG.E.U8 [R4.64], R3 ;  /* 0x0000000304007986 */ /* 0x000fe2000c101124 */
[----:B------:R-:W-:Y:S05]  /*8160*/  EXIT ;  /* 0x000000000000794d */ /* 0x000fea0003800000 */
.L_x_27567:
[----:B------:R-:W-:-:S05]  /*8170*/  HADD2.F32 R0, -RZ, R18.H0_H0 ;  /* 0x20000012ff007230 */ /* 0x000fca0000004100 */
[----:B------:R-:W-:-:S05]  /*8180*/  F2FP.BF16.PACK_AB R0, RZ, R0 ;  /* 0x00000000ff00723e */ /* 0x000fca00000010ff */
[----:B------:R-:W-:Y:S01]  /*8190*/  STG.E.U16 [R4.64], R0 ;  /* 0x0000000004007986 */ /* 0x000fe2000c101524 */
[----:B------:R-:W-:Y:S05]  /*81a0*/  EXIT ;  /* 0x000000000000794d */ /* 0x000fea0003800000 */
.L_x_27564:
        /* <DEDUP_REMOVED lines=12> */
.L_x_27576:
        /* <DEDUP_REMOVED lines=17> */
.L_x_27579:
[----:B------:R-:W-:-:S04]  /*8380*/  LOP3.LUT R2, R7, 0x80000000, RZ, 0xc0, !PT ;  /* 0x8000000007027812 */ /* 0x000fc800078ec0ff */
[----:B------:R-:W-:-:S04]  /*8390*/  SHF.R.U32.HI R3, RZ, 0x18, R2 ;  /* 0x00000018ff037819 */ /* 0x000fc80000011602 */
[----:B------:R-:W-:-:S04]  /*83a0*/  LOP3.LUT R0, R0, R3, RZ, 0xfc, !PT ;  /* 0x0000000300007212 */ /* 0x000fc800078efcff */
[----:B------:R-:W-:Y:S02]  /*83b0*/  PRMT R2, R0, 0x7610, R2 ;  /* 0x0000761000027816 */ /* 0x000fe40000000002 */
.L_x_27578:
[----:B------:R-:W-:Y:S05]  /*83c0*/  BSYNC B0 ;  /* 0x0000000000007941 */ /* 0x000fea0003800000 */
.L_x_27577:
[----:B------:R-:W-:Y:S01]  /*83d0*/  STG.E.U8 [R4.64], R2 ;  /* 0x0000000204007986 */ /* 0x000fe2000c101124 */
[----:B------:R-:W-:Y:S05]  /*83e0*/  EXIT ;  /* 0x000000000000794d */ /* 0x000fea0003800000 */
.L_x_27575:
        /* <DEDUP_REMOVED lines=17> */
.L_x_27582:
[----:B------:R-:W-:-:S04]  /*8500*/  LOP3.LUT R2, R7, 0x80000000, RZ, 0xc0, !PT ;  /* 0x8000000007027812 */ /* 0x000fc800078ec0ff */
[----:B------:R-:W-:-:S04]  /*8510*/  SHF.R.U32.HI R3, RZ, 0x18, R2 ;  /* 0x00000018ff037819 */ /* 0x000fc80000011602 */
[----:B------:R-:W-:-:S04]  /*8520*/  LOP3.LUT R0, R0, R3, RZ, 0xfc, !PT ;  /* 0x0000000300007212 */ /* 0x000fc800078efcff */
[----:B------:R-:W-:Y:S02]  /*8530*/  PRMT R2, R0, 0x7610, R2 ;  /* 0x0000761000027816 */ /* 0x000fe40000000002 */
.L_x_27581:
[----:B------:R-:W-:Y:S05]  /*8540*/  BSYNC B0 ;  /* 0x0000000000007941 */ /* 0x000fea0003800000 */
.L_x_27580:
[----:B------:R-:W-:Y:S01]  /*8550*/  STG.E.U8 [R4.64], R2 ;  /* 0x0000000204007986 */ /* 0x000fe2000c101124 */
[----:B------:R-:W-:Y:S05]  /*8560*/  EXIT ;  /* 0x000000000000794d */ /* 0x000fea0003800000 */
.L_x_27574:
        /* <DEDUP_REMOVED lines=22> */
.L_x_27557:
        /* <DEDUP_REMOVED lines=20> */
.L_x_27584:
[----:B------:R-:W-:-:S06]  /*8810*/  HADD2.F32 R2, -RZ, R18.H0_H0 ;  /* 0x20000012ff027230 */ /* 0x000fcc0000004100 */
[----:B------:R-:W0:Y:S02]  /*8820*/  F2I.U64.TRUNC R2, R2 ;  /* 0x0000000200027311 */ /* 0x000e24000020d800 */
[----:B0-----:R-:W-:Y:S01]  /*8830*/  STG.E.64 [R4.64], R2 ;  /* 0x0000000204007986 */ /* 0x001fe2000c101b24 */
[----:B------:R-:W-:Y:S05]  /*8840*/  EXIT ;  /* 0x000000000000794d */ /* 0x000fea0003800000 */
.L_x_27583:
[----:B------:R-:W-:-:S04]  /*8850*/  HADD2.F32 R18, -RZ, R18.H0_H0 ;  /* 0x20000012ff127230 */ /* 0x000fc80000004100 */
[----:B------:R-:W0:Y:S02]  /*8860*/  F2I.FTZ.U32.TRUNC.NTZ R3, R18 ;  /* 0x0000001200037305 */ /* 0x000e24000021f000 */
[----:B0-----:R-:W-:Y:S01]  /*8870*/  STG.E [R4.64], R3 ;  /* 0x0000000304007986 */ /* 0x001fe2000c101924 */
[----:B------:R-:W-:Y:S05]  /*8880*/  EXIT ;  /* 0x000000000000794d */ /* 0x000fea0003800000 */
.L_x_27585:
        /* <DEDUP_REMOVED lines=15> */
.L_x_40206:


//--------------------- .text._ZN2at6native18elementwise_kernelILi128ELi4EZNS0_22gpu_kernel_impl_nocastINS0_13AUnaryFunctorIN3c104HalfES5_S5_ZZZNS0_19maximum_kernel_cudaERNS_18TensorIteratorBaseEENKUlvE0_clEvENKUlvE1_clEvEUlS5_S5_E_EEEEvS7_RKT_EUliE_EEviT1_ --------------------------
	.section	.text._ZN2at6native18elementwise_kernelILi128ELi4EZNS0_22gpu_kernel_impl_nocastINS0_13AUnaryFunctorIN3c104HalfES5_S5_ZZZNS0_19maximum_kernel_cudaERNS_18TensorIteratorBaseEENKUlvE0_clEvENKUlvE1_clEvEUlS5_S5_E_EEEEvS7_RKT_EUliE_EEviT1_,"ax",@progbits
	.sectioninfo	@"SHI_REGISTERS=12"
	.align	128
        .global         _ZN2at6native18elementwise_kernelILi128ELi4EZNS0_22gpu_kernel_impl_nocastINS0_13AUnaryFunctorIN3c104HalfES5_S5_ZZZNS0_19maximum_kernel_cudaERNS_18TensorIteratorBaseEENKUlvE0_clEvENKUlvE1_clEvEUlS5_S5_E_EEEEvS7_RKT_EUliE_EEviT1_
        .type           _ZN2at6native18elementwise_kernelILi128ELi4EZNS0_22gpu_kernel_impl_nocastINS0_13AUnaryFunctorIN3c104HalfES5_S5_ZZZNS0_19maximum_kernel_cudaERNS_18TensorIteratorBaseEENKUlvE0_clEvENKUlvE1_clEvEUlS5_S5_E_EEEEvS7_RKT_EUliE_EEviT1_,@function
        .size           _ZN2at6native18elementwise_kernelILi128ELi4EZNS0_22gpu_kernel_impl_nocastINS0_13AUnaryFunctorIN3c104HalfES5_S5_ZZZNS0_19maximum_kernel_cudaERNS_18TensorIteratorBaseEENKUlvE0_clEvENKUlvE1_clEvEUlS5_S5_E_EEEEvS7_RKT_EUliE_EEviT1_,(.L_x_40207 - _ZN2at6native18elementwise_kernelILi128ELi4EZNS0_22gpu_kernel_impl_nocastINS0_13AUnaryFunctorIN3c104HalfES5_S5_ZZZNS0_19maximum_kernel_cudaERNS_18TensorIteratorBaseEENKUlvE0_clEvENKUlvE1_clEvEUlS5_S5_E_EEEEvS7_RKT_EUliE_EEviT1_)
        .other          _ZN2at6native18elementwise_kernelILi128ELi4EZNS0_22gpu_kernel_impl_nocastINS0_13AUnaryFunctorIN3c104HalfES5_S5_ZZZNS0_19maximum_kernel_cudaERNS_18TensorIteratorBaseEENKUlvE0_clEvENKUlvE1_clEvEUlS5_S5_E_EEEEvS7_RKT_EUliE_EEviT1_,@"STO_CUDA_ENTRY STV_DEFAULT"
_ZN2at6native18elementwise_kernelILi128ELi4EZNS0_22gpu_kernel_impl_nocastINS0_13AUnaryFunctorIN3c104HalfES5_S5_ZZZNS0_19maximum_kernel_cudaERNS_18TensorIteratorBaseEENKUlvE0_clEvENKUlvE1_clEvEUlS5_S5_E_EEEEvS7_RKT_EUliE_EEviT1_:
.text._ZN2at6native18elementwise_kernelILi128ELi4EZNS0_22gpu_kernel_impl_nocastINS0_13AUnaryFunctorIN3c104HalfES5_S5_ZZZNS0_19maximum_kernel_cudaERNS_18TensorIteratorBaseEENKUlvE0_clEvENKUlvE1_clEvEUlS5_S5_E_EEEEvS7_RKT_EUliE_EEviT1_:
        /* <DEDUP_REMOVED lines=237> */
.L_x_27588:
        /* <DEDUP_REMOVED lines=11> */
[----:B------:R-:W-:-:S04]  /*0f80*/  @!P0 FMNMX.FTZ R3, R8, R3, !PT ;  /* 0x0000000308038209 */ /* 0x000fc80007810000 */
[----:B------:R-:W-:-:S04]  /*0f90*/  @!P0 F2FP.PACK_AB R3, RZ, R3 ;  /* 0x00000003ff03823e */ /* 0x000fc800000000ff */
[----:B------:R-:W-:-:S05]  /*0fa0*/  @P0 PRMT R3, R4, 0x7610, R3 ;  /* 0x0000761004030816 */ /* 0x000fca0000000003 */
.L_x_27589:
[----:B------:R0:W-:Y:S01]  /*0fb0*/  STG.E.U16 [R6.64], R3 ;  /* 0x0000000306007986 */ /* 0x0001e2000c101504 */
[----:B------:R-:W-:-:S03]  /*0fc0*/  IADD3 R2, R2, 0x80, RZ ;  /* 0x0000008002027810 */ /* 0x000fc60007ffe0ff */
.L_x_27587:
[----:B-1----:R-:W-:Y:S05]  /*0fd0*/  BSYNC B0 ;  /* 0x0000000000007941 */ /* 0x002fea0003800000 */
.L_x_27586:
        /* <DEDUP_REMOVED lines=231> */
.L_x_27592:
        /* <DEDUP_REMOVED lines=14> */
.L_x_27593:
        /* <DEDUP_REMOVED lines=232> */
.L_x_27594:
        /* <DEDUP_REMOVED lines=14> */
.L_x_27595:
[----:B------:R0:W-:Y:S01]  /*2e90*/  STG.E.U16 [R6.64], R3 ;  /* 0x0000000306007986 */ /* 0x0001e2000c101504 */
[----:B------:R-:W-:-:S03]  /*2ea0*/  IADD3 R2, R2, 0x80, RZ ;  /* 0x0000008002027810 */ /* 0x000fc60007ffe0ff */
.L_x_27591:
[----:B0-----:R-:W-:Y:S05]  /*2eb0*/  BSYNC B0 ;  /* 0x0000000000007941 */ /* 0x001fea0003800000 */
.L_x_27590:
        /* <DEDUP_REMOVED lines=230> */
.L_x_27596:
        /* <DEDUP_REMOVED lines=10> */
[----:B------:R-:W-:-:S04]  /*3dc0*/  @!P0 FMNMX.FTZ R0, R7, R0, !PT ;  /* 0x0000000007008209 */ /* 0x000fc80007810000 */
[----:B------:R-:W-:-:S04]  /*3dd0*/  @!P0 F2FP.PACK_AB R0, RZ, R0 ;  /* 0x00000000ff00823e */ /* 0x000fc800000000ff */
[----:B------:R-:W-:-:S05]  /*3de0*/  @P0 PRMT R0, R4, 0x7610, R0 ;  /* 0x0000761004000816 */ /* 0x000fca0000000000 */
.L_x_27597:
[----:B------:R-:W-:Y:S01]  /*3df0*/  STG.E.U16 [R2.64], R0 ;  /* 0x0000000002007986 */ /* 0x000fe2000c101504 */
[----:B------:R-:W-:Y:S05]  /*3e00*/  EXIT ;  /* 0x000000000000794d */ /* 0x000fea0003800000 */
.L_x_27598:
        /* <DEDUP_REMOVED lines=15> */
.L_x_40207:


//--------------------- .text._ZN2at6native27unrolled_elementwise_kernelINS0_13AUnaryFunctorIN3c104HalfES4_S4_ZZZNS0_19maximum_kernel_cudaERNS_18TensorIteratorBaseEENKUlvE0_clEvENKUlvE1_clEvEUlS4_S4_E_EESt5arrayIPcLm2EELi4E23TrivialOffsetCalculatorILi1EjESF_NS0_6memory15LoadWithoutCastENSG_16StoreWithoutCastEEEviT_T0_T2_T3_T4_T5_ --------------------------
	.section	.text._ZN2at6native27unrolled_elementwise_kernelINS0_13AUnaryFunctorIN3c104HalfES4_S4_ZZZNS0_19maximum_kernel_cudaERNS_18TensorIteratorBaseEENKUlvE0_clEvENKUlvE1_clEvEUlS4_S4_E_EESt5arrayIPcLm2EELi4E23TrivialOffsetCalculatorILi1EjESF_NS0_6memory15LoadWithoutCastENSG_16StoreWithoutCastEEEviT_T0_T2_T3_T4_T5_,"ax",@progbits
	.sectioninfo	@"SHI_REGISTERS=23"
	.align	128
        .global         _ZN2at6native27unrolled_elementwise_kernelINS0_13AUnaryFunctorIN3c104HalfES4_S4_ZZZNS0_19maximum_kernel_cudaERNS_18TensorIteratorBaseEENKUlvE0_clEvENKUlvE1_clEvEUlS4_S4_E_EESt5arrayIPcLm2EELi4E23TrivialOffsetCalculatorILi1EjESF_NS0_6memory15LoadWithoutCastENSG_16StoreWithoutCastEEEviT_T0_T2_T3_T4_T5_
        .type           _ZN2at6native27unrolled_elementwise_kernelINS0_13AUnaryFunctorIN3c104HalfES4_S4_ZZZNS0_19maximum_kernel_cudaERNS_18TensorIteratorBaseEENKUlvE0_clEvENKUlvE1_clEvEUlS4_S4_E_EESt5arrayIPcLm2EELi4E23TrivialOffsetCalculatorILi1EjESF_NS0_6memory15LoadWithoutCastENSG_16StoreWithoutCastEEEviT_T0_T2_T3_T4_T5_,@function
        .size           _ZN2at6native27unrolled_elementwise_kernelINS0_13AUnaryFunctorIN3c104HalfES4_S4_ZZZNS0_19maximum_kernel_cudaERNS_18TensorIteratorBaseEENKUlvE0_clEvENKUlvE1_clEvEUlS4_S4_E_EESt5arrayIPcLm2EELi4E23TrivialOffsetCalculatorILi1EjESF_NS0_6memory15LoadWithoutCastENSG_16StoreWithoutCastEEEviT_T0_T2_T3_T4_T5_,(.L_x_40208 - _ZN2at6native27unrolled_elementwise_kernelINS0_13AUnaryFunctorIN3c104HalfES4_S4_ZZZNS0_19maximum_kernel_cudaERNS_18TensorIteratorBaseEENKUlvE0_clEvENKUlvE1_clEvEUlS4_S4_E_EESt5arrayIPcLm2EELi4E23TrivialOffsetCalculatorILi1EjESF_NS0_6memory15LoadWithoutCastENSG_16StoreWithoutCastEEEviT_T0_T2_T3_T4_T5_)
        .other          _ZN2at6native27unrolled_elementwise_kernelINS0_13AUnaryFunctorIN3c104HalfES4_S4_ZZZNS0_19maximum_kernel_cudaERNS_18TensorIteratorBaseEENKUlvE0_clEvENKUlvE1_clEvEUlS4_S4_E_EESt5arrayIPcLm2EELi4E23TrivialOffsetCalculatorILi1EjESF_NS0_6memory15LoadWithoutCastENSG_16StoreWithoutCastEEEviT_T0_T2_T3_T4_T5_,@"STO_CUDA_ENTRY STV_DEFAULT"
_ZN2at6native27unrolled_elementwise_kernelINS0_13AUnaryFunctorIN3c104HalfES4_S4_ZZZNS0_19maximum_kernel_cudaERNS_18TensorIteratorBaseEENKUlvE0_clEvENKUlvE1_clEvEUlS4_S4_E_EESt5arrayIPcLm2EELi4E23TrivialOffsetCalculatorILi1EjESF_NS0_6memory15LoadWithoutCastENSG_16StoreWithoutCastEEEviT_T0_T2_T3_T4_T5_:
.text._ZN2at6native27unrolled_elementwise_kernelINS0_13AUnaryFunctorIN3c104HalfES4_S4_ZZZNS0_19maximum_kernel_cudaERNS_18TensorIteratorBaseEENKUlvE0_clEvENKUlvE1_clEvEUlS4_S4_E_EESt5arrayIPcLm2EELi4E23TrivialOffsetCalculatorILi1EjESF_NS0_6memory15LoadWithoutCastENSG_16StoreWithoutCastEEEviT_T0_T2_T3_T4_T5_:
        /* <DEDUP_REMOVED lines=57> */
[----:B------:R-:W-:-:S04]  /*0390*/  @!P5 FMNMX.FTZ R10, R10, R11, !PT ;  /* 0x0000000b0a0ad209 */ /* 0x000fc80007810000 */
[----:B------:R-:W-:-:S04]  /*03a0*/  @!P5 F2FP.PACK_AB R10, RZ, R10 ;  /* 0x0000000aff0ad23e */ /* 0x000fc800000000ff */
[----:B------:R-:W-:-:S04]  /*03b0*/  @!P5 PRMT R11, R10, 0x7610, R11 ;  /* 0x000076100a0bd816 */ /* 0x000fc8000000000b */
[----:B------:R-:W-:Y:S02]  /*03c0*/  @P5 PRMT R11, R18, 0x7610, R11 ;  /* 0x00007610120b5816 */ /* 0x000fe4000000000b */
.L_x_27600:
[----:B0-----:R-:W-:Y:S05]  /*03d0*/  BSYNC B0 ;  /* 0x0000000000007941 */ /* 0x001fea0003800000 */
.L_x_27599:
        /* <DEDUP_REMOVED lines=12> */
.L_x_27602:
[----:B------:R-:W-:Y:S05]  /*04a0*/  BSYNC B0 ;  /* 0x0000000000007941 */ /* 0x000fea0003800000 */
.L_x_27601:
        /* <DEDUP_REMOVED lines=12> */
.L_x_27604:
[----:B------:R-:W-:Y:S05]  /*0570*/  BSYNC B0 ;  /* 0x0000000000007941 */ /* 0x000fea0003800000 */
.L_x_27603:
[----:B------:R-:W-:Y:S01]  /*0580*/  BSSY B0, `(.L_x_27605) ;  /* 0x0000007000007945 */ /* 0x000fe20003800000 */
[----:B------:R-:W-:Y:S05]  /*0590*/  @P0 BRA `(.L_x_27606) ;  /* 0x0000005000000947 */ /* 0x000fea0003800000 */
[----:B-----5:R-:W-:-:S05]  /*05a0*/  HADD2.F32 R8, -RZ, R6.H0_H0 ;  /* 0x20000006ff087230 */ /* 0x020fca0000004100 */
[----:B------:R-:W-:-:S13]  /*05b0*/  FSETP.NEU.FTZ.AND P0, PT, R8, R8, PT ;  /* 0x000000080800720b */ /* 0x000fda0003f1d000 */
[----:B------:R-:W-:-:S04]  /*05c0*/  @!P0 FMNMX.FTZ R8, R9, R8, !PT ;  /* 0x0000000809088209 */ /* 0x000fc80007810000 */
[----:B------:R-:W-:-:S04]  /*05d0*/  @!P0 F2FP.PACK_AB R8, RZ, R8 ;  /* 0x00000008ff08823e */ /* 0x000fc800000000ff */
[----:B------:R-:W-:Y:S02]  /*05e0*/  @P0 PRMT R8, R6, 0x7610, R8 ;  /* 0x0000761006080816 */ /* 0x000fe40000000008 */
.L_x_27606:
[----:B------:R-:W-:Y:S05]  /*05f0*/  BSYNC B0 ;  /* 0x0000000000007941 */ /* 0x000fea0003800000 */
.L_x_27605:
        /* <DEDUP_REMOVED lines=13> */
.L_x_27608:
[----:B------:R-:W-:Y:S05]  /*06d0*/  BSYNC B0 ;  /* 0x0000000000007941 */ /* 0x000fea0003800000 */
.L_x_27607:
[----:B------:R-:W-:-:S13]  /*06e0*/  ISETP.GE.AND P0, PT, R7, R2, PT ;  /* 0x000000020700720c */ /* 0x000fda0003f06270 */
[----:B------:R-:W-:Y:S05]  /*06f0*/  @P0 EXIT ;  /* 0x000000000000094d */ /* 0x000fea0003800000 */
[----:B------:R-:W-:Y:S02]  /*0700*/  IMAD R2, R0, 0x200, R7 ;  /* 0x0000020000027824 */ /* 0x000fe400078e0207 */
[----:B-----5:R-:W-:-:S04]  /*0710*/  IMAD.MOV.U32 R3, RZ, RZ, 0x2 ;  /* 0x00000002ff037424 */ /* 0x020fc800078e00ff */
[----:B------:R-:W-:-:S05]  /*0720*/  IMAD.WIDE.U32 R2, R2, R3, c[0x0][0x168] ;  /* 0x00005a0002027625 */ /* 0x000fca00078e0003 */
[----:B------:R-:W-:Y:S01]  /*0730*/  STG.E.U16 [R2.64], R8 ;  /* 0x0000000802007986 */ /* 0x000fe2000c101504 */
[----:B------:R-:W-:Y:S05]  /*0740*/  EXIT ;  /* 0x000000000000794d */ /* 0x000fea0003800000 */
.L_x_27609:
        /* <DEDUP_REMOVED lines=11> */
.L_x_40208:


//--------------------- .text._ZN2at6native29vectorized_elementwise_kernelILi2ENS0_13AUnaryFunctorIN3c104HalfES4_S4_ZZZNS0_19maximum_kernel_cudaERNS_18TensorIteratorBaseEENKUlvE0_clEvENKUlvE1_clEvEUlS4_S4_E_EESt5arrayIPcLm2EEEEviT0_T1_ --------------------------
	.section	.text._ZN2at6native29vectorized_elementwise_kernelILi2ENS0_13AUnaryFunctorIN3c104HalfES4_S4_ZZZNS0_19maximum_kernel_cudaERNS_18TensorIteratorBaseEENKUlvE0_clEvENKUlvE1_clEvEUlS4_S4_E_EESt5arrayIPcLm2EEEEviT0_T1_,"ax",@progbits
	.sectioninfo	@"SHI_REGISTERS=27"
	.align	128
        .global         _ZN2at6native29vectorized_elementwise_kernelILi2ENS0_13AUnaryFunctorIN3c104HalfES4_S4_ZZZNS0_19maximum_kernel_cudaERNS_18TensorIteratorBaseEENKUlvE0_clEvENKUlvE1_clEvEUlS4_S4_E_EESt5arrayIPcLm2EEEEviT0_T1_
        .type           _ZN2at6native29vectorized_elementwise_kernelILi2ENS0_13AUnaryFunctorIN3c104HalfES4_S4_ZZZNS0_19maximum_kernel_cudaERNS_18TensorIteratorBaseEENKUlvE0_clEvENKUlvE1_clEvEUlS4_S4_E_EESt5arrayIPcLm2EEEEviT0_T1_,@function
        .size           _ZN2at6native29vectorized_elementwise_kernelILi2ENS0_13AUnaryFunctorIN3c104HalfES4_S4_ZZZNS0_19maximum_kernel_cudaERNS_18TensorIteratorBaseEENKUlvE0_clEvENKUlvE1_clEvEUlS4_S4_E_EESt5arrayIPcLm2EEEEviT0_T1_,(.L_x_40209 - _ZN2at6native29vectorized_elementwise_kernelILi2ENS0_13AUnaryFunctorIN3c104HalfES4_S4_ZZZNS0_19maximum_kernel_cudaERNS_18TensorIteratorBaseEENKUlvE0_clEvENKUlvE1_clEvEUlS4_S4_E_EESt5arrayIPcLm2EEEEviT0_T1_)
        .other          _ZN2at6native29vectorized_elementwise_kernelILi2ENS0_13AUnaryFunctorIN3c104HalfES4_S4_ZZZNS0_19maximum_kernel_cudaERNS_18TensorIteratorBaseEENKUlvE0_clEvENKUlvE1_clEvEUlS4_S4_E_EESt5arrayIPcLm2EEEEviT0_T1_,@"STO_CUDA_ENTRY STV_DEFAULT"
_ZN2at6native29vectorized_elementwise_kernelILi2ENS0_13AUnaryFunctorIN3c104HalfES4_S4_ZZZNS0_19maximum_kernel_cudaERNS_18TensorIteratorBaseEENKUlvE0_clEvENKUlvE1_clEvEUlS4_S4_E_EESt5arrayIPcLm2EEEEviT0_T1_:
.text._ZN2at6native29vectorized_elementwise_kernelILi2ENS0_13AUnaryFunctorIN3c104HalfES4_S4_ZZZNS0_19maximum_kernel_cudaERNS_18TensorIteratorBaseEENKUlvE0_clEvENKUlvE1_clEvEUlS4_S4_E_EESt5arrayIPcLm2EEEEviT0_T1_:
        /* <DEDUP_REMOVED lines=25> */
[----:B------:R-:W-:-:S04]  /*0190*/  @!P1 FMNMX.FTZ R9, R6, R9, !PT ;  /* 0x0000000906099209 */ /* 0x000fc80007810000 */
[----:B------:R-:W-:-:S04]  /*01a0*/  @!P1 F2FP.PACK_AB R9, RZ, R9 ;  /* 0x00000009ff09923e */ /* 0x000fc800000000ff */
[----:B------:R-:W-:-:S04]  /*01b0*/  @!P1 PRMT R8, R9, 0x7610, R8 ;  /* 0x0000761009089816 */ /* 0x000fc80000000008 */
[----:B------:R-:W-:Y:S02]  /*01c0*/  @P1 PRMT R8, R12, 0x7610, R8 ;  /* 0x000076100c081816 */ /* 0x000fe40000000008 */
.L_x_27611:
[----:B0-----:R-:W-:Y:S05]  /*01d0*/  @P0 BRA `(.L_x_27612) ;  /* 0x0000005000000947 */ /* 0x001fea0003800000 */
[----:B-----5:R-:W-:-:S05]  /*01e0*/  HADD2.F32 R7, -RZ, R12.H1_H1 ;  /* 0x3000000cff077230 */ /* 0x020fca0000004100 */
[----:B------:R-:W-:-:S13]  /*01f0*/  FSETP.NEU.FTZ.AND P1, PT, R7, R7, PT ;  /* 0x000000070700720b */ /* 0x000fda0003f3d000 */
[----:B------:R-:W-:-:S04]  /*0200*/  @!P1 FMNMX.FTZ R7, R6, R7, !PT ;  /* 0x0000000706079209 */ /* 0x000fc80007810000 */
[----:B------:R-:W-:-:S04]  /*0210*/  @!P1 F2FP.PACK_AB R7, RZ, R7 ;  /* 0x00000007ff07923e */ /* 0x000fc800000000ff */
[----:B------:R-:W-:Y:S02]  /*0220*/  @P1 PRMT R7, R12, 0x7632, R7 ;  /* 0x000076320c071816 */ /* 0x000fe40000000007 */
.L_x_27612:
[--C-:B------:R-:W-:Y:S02]  /*0230*/  IMAD.MOV.U32 R9, RZ, RZ, R0.reuse ;  /* 0x000000ffff097224 */ /* 0x100fe400078e0000 */
[----:B------:R-:W-:Y:S01]  /*0240*/  IMAD.MOV.U32 R10, RZ, RZ, R0 ;  /* 0x000000ffff0a7224 */ /* 0x000fe200078e0000 */
[----:B------:R-:W-:Y:S05]  /*0250*/  @P0 BRA `(.L_x_27613) ;  /* 0x0000006000000947 */ /* 0x000fea0003800000 */
[----:B-----5:R-:W-:-:S05]  /*0260*/  HADD2.F32 R11, -RZ, R13.H0_H0 ;  /* 0x2000000dff0b7230 */ /* 0x020fca0000004100 */
[----:B------:R-:W-:-:S13]  /*0270*/  FSETP.NEU.FTZ.AND P1, PT, R11, R11, PT ;  /* 0x0000000b0b00720b */ /* 0x000fda0003f3d000 */
[----:B------:R-:W-:-:S04]  /*0280*/  @!P1 FMNMX.FTZ R11, R6, R11, !PT ;  /* 0x0000000b060b9209 */ /* 0x000fc80007810000 */
[----:B------:R-:W-:-:S04]  /*0290*/  @!P1 F2FP.PACK_AB R11, RZ, R11 ;  /* 0x0000000bff0b923e */ /* 0x000fc800000000ff */
[----:B------:R-:W-:-:S04]  /*02a0*/  @!P1 PRMT R10, R11, 0x7610, R10 ;  /* 0x000076100b0a9816 */ /* 0x000fc8000000000a */
[----:B------:R-:W-:Y:S02]  /*02b0*/  @P1 PRMT R10, R13, 0x7610, R10 ;  /* 0x000076100d0a1816 */ /* 0x000fe4000000000a */
.L_x_27613:
[----:B------:R-:W-:Y:S05]  /*02c0*/  @P0 BRA `(.L_x_27614) ;  /* 0x0000005000000947 */ /* 0x000fea0003800000 */
[----:B-----5:R-:W-:-:S05]  /*02d0*/  HADD2.F32 R9, -RZ, R13.H1_H1 ;  /* 0x3000000dff097230 */ /* 0x020fca0000004100 */
[----:B------:R-:W-:-:S13]  /*02e0*/  FSETP.NEU.FTZ.AND P1, PT, R9, R9, PT ;  /* 0x000000090900720b */ /* 0x000fda0003f3d000 */
[----:B------:R-:W-:-:S04]  /*02f0*/  @!P1 FMNMX.FTZ R9, R6, R9, !PT ;  /* 0x0000000906099209 */ /* 0x000fc80007810000 */
[----:B------:R-:W-:-:S04]  /*0300*/  @!P1 F2FP.PACK_AB R9, RZ, R9 ;  /* 0x00000009ff09923e */ /* 0x000fc800000000ff */
[----:B------:R-:W-:Y:S02]  /*0310*/  @P1 PRMT R9, R13, 0x7632, R9 ;  /* 0x000076320d091816 */ /* 0x000fe40000000009 */
.L_x_27614:
[--C-:B-----5:R-:W-:Y:S02]  /*0320*/  IMAD.MOV.U32 R12, RZ, RZ, R0.reuse ;  /* 0x000000ffff0c7224 */ /* 0x120fe400078e0000 */
[----:B------:R-:W-:Y:S01]  /*0330*/  IMAD.MOV.U32 R11, RZ, RZ, R0 ;  /* 0x000000ffff0b7224 */ /* 0x000fe200078e0000 */
[----:B------:R-:W-:Y:S05]  /*0340*/  @P0 BRA `(.L_x_27615) ;  /* 0x0000005000000947 */ /* 0x000fea0003800000 */
[----:B------:R-:W-:-:S05]  /*0350*/  HADD2.F32 R11, -RZ, R5.H0_H0 ;  /* 0x20000005ff0b7230 */ /* 0x000fca0000004100 */
[----:B------:R-:W-:-:S13]  /*0360*/  FSETP.NEU.FTZ.AND P1, PT, R11, R11, PT ;  /* 0x0000000b0b00720b */ /* 0x000fda0003f3d000 */
[----:B------:R-:W-:-:S04]  /*0370*/  @!P1 FMNMX.FTZ R11, R6, R11, !PT ;  /* 0x0000000b060b9209 */ /* 0x000fc80007810000 */
[----:B------:R-:W-:-:S04]  /*0380*/  @!P1 F2FP.PACK_AB R11, RZ, R11 ;  /* 0x0000000bff0b923e */ /* 0x000fc800000000ff */
[----:B------:R-:W-:Y:S02]  /*0390*/  @P1 PRMT R11, R5, 0x7610, R11 ;  /* 0x00007610050b1816 */ /* 0x000fe4000000000b */
.L_x_27615:
[----:B------:R-:W-:Y:S05]  /*03a0*/  @P0 BRA `(.L_x_27616) ;  /* 0x0000006000000947 */ /* 0x000fea0003800000 */
[----:B------:R-:W-:-:S05]  /*03b0*/  HADD2.F32 R13, -RZ, R5.H1_H1 ;  /* 0x30000005ff0d7230 */ /* 0x000fca0000004100 */
[----:B------:R-:W-:-:S13]  /*03c0*/  FSETP.NEU.FTZ.AND P1, PT, R13, R13, PT ;  /* 0x0000000d0d00720b */ /* 0x000fda0003f3d000 */
[----:B------:R-:W-:-:S04]  /*03d0*/  @!P1 FMNMX.FTZ R13, R6, R13, !PT ;  /* 0x0000000d060d9209 */ /* 0x000fc80007810000 */
[----:B------:R-:W-:-:S04]  /*03e0*/  @!P1 F2FP.PACK_AB R13, RZ, R13 ;  /* 0x0000000dff0d923e */ /* 0x000fc800000000ff */
[----:B------:R-:W-:-:S04]  /*03f0*/  @!P1 PRMT R12, R13, 0x7610, R12 ;  /* 0x000076100d0c9816 */ /* 0x000fc8000000000c */
[----:B------:R-:W-:Y:S02]  /*0400*/  @P1 PRMT R12, R5, 0x7632, R12 ;  /* 0x00007632050c1816 */ /* 0x000fe4000000000c */
.L_x_27616:
[----:B------:R-:W-:Y:S01]  /*0410*/  IMAD.MOV.U32 R5, RZ, RZ, R0 ;  /* 0x000000ffff057224 */ /* 0x000fe200078e0000 */
[----:B------:R-:W-:Y:S05]  /*0420*/  @P0 BRA `(.L_x_27617) ;  /* 0x0000005000000947 */ /* 0x000fea0003800000 */
[----:B------:R-:W-:-:S05]  /*0430*/  HADD2.F32 R5, -RZ, R4.H0_H0 ;  /* 0x20000004ff057230 */ /* 0x000fca0000004100 */
[----:B------:R-:W-:-:S13]  /*0440*/  FSETP.NEU.FTZ.AND P1, PT, R5, R5, PT ;  /* 0x000000050500720b */ /* 0x000fda0003f3d000 */
[----:B------:R-:W-:-:S04]  /*0450*/  @!P1 FMNMX.FTZ R5, R6, R5, !PT ;  /* 0x0000000506059209 */ /* 0x000fc80007810000 */
[----:B------:R-:W-:-:S04]  /*0460*/  @!P1 F2FP.PACK_AB R5, RZ, R5 ;  /* 0x00000005ff05923e */ /* 0x000fc800000000ff */
[----:B------:R-:W-:Y:S02]  /*0470*/  @P1 PRMT R5, R4, 0x7610, R5 ;  /* 0x0000761004051816 */ /* 0x000fe40000000005 */
.L_x_27617:
[----:B------:R-:W-:Y:S05]  /*0480*/  @P0 BRA `(.L_x_27618) ;  /* 0x0000006000000947 */ /* 0x000fea0003800000 */
[----:B------:R-:W-:-:S05]  /*0490*/  HADD2.F32 R13, -RZ, R4.H1_H1 ;  /* 0x30000004ff0d7230 */ /* 0x000fca0000004100 */
[----:B------:R-:W-:-:S13]  /*04a0*/  FSETP.NEU.FTZ.AND P0, PT, R13, R13, PT ;  /* 0x0000000d0d00720b */ /* 0x000fda0003f1d000 */
[----:B------:R-:W-:-:S04]  /*04b0*/  @!P0 FMNMX.FTZ R6, R6, R13, !PT ;  /* 0x0000000d06068209 */ /* 0x000fc80007810000 */
[----:B------:R-:W-:-:S04]  /*04c0*/  @!P0 F2FP.PACK_AB R6, RZ, R6 ;  /* 0x00000006ff06823e */ /* 0x000fc800000000ff */
[----:B------:R-:W-:-:S04]  /*04d0*/  @!P0 PRMT R0, R6, 0x7610, R0 ;  /* 0x0000761006008816 */ /* 0x000fc80000000000 */
[----:B------:R-:W-:Y:S02]  /*04e0*/  @P0 PRMT R0, R4, 0x7632, R0 ;  /* 0x0000763204000816 */ /* 0x000fe40000000000 */
.L_x_27618:
        /* <DEDUP_REMOVED lines=9> */
.L_x_27610:
        /* <DEDUP_REMOVED lines=80> */
.L_x_27620:
[----:B--2---:R-:W-:Y:S05]  /*0a80*/  BSYNC B0 ;  /* 0x0000000000007941 */ /* 0x004fea0003800000 */
.L_x_27619:
        /* <DEDUP_REMOVED lines=15> */
.L_x_27622:
[----:B------:R-:W-:Y:S05]  /*0b80*/  BSYNC B0 ;  /* 0x0000000000007941 */ /* 0x000fea0003800000 */
.L_x_27621:
        /* <DEDUP_REMOVED lines=15> */
[----:B------:R-:W-:Y:S02]  /*0c80*/  @P5 PRMT R14, R10, 0x7610, R14 ;  /* 0x000076100a0e5816 */ /* 0x000fe4000000000e */
.L_x_27624:
[----:B------:R-:W-:Y:S05]  /*0c90*/  BSYNC B0 ;  /* 0x0000000000007941 */ /* 0x000fea0003800000 */
.L_x_27623:
        /* <DEDUP_REMOVED lines=8> */
[----:B------:R-:W-:-:S04]  /*0d20*/  @!P4 FMNMX.FTZ R10, R15, R10, !PT ;  /* 0x0000000a0f0ac209 */ /* 0x000fc80007810000 */
[----:B------:R-:W-:-:S04]  /*0d30*/  @!P4 F2FP.PACK_AB R10, RZ, R10 ;  /* 0x0000000aff0ac23e */ /* 0x000fc800000000ff */
[----:B------:R-:W-:Y:S02]  /*0d40*/  @P4 PRMT R10, R6, 0x7610, R10 ;  /* 0x00007610060a4816 */ /* 0x000fe4000000000a */
.L_x_27626:
[----:B------:R-:W-:Y:S05]  /*0d50*/  BSYNC B0 ;  /* 0x0000000000007941 */ /* 0x000fea0003800000 */
.L_x_27625:
        /* <DEDUP_REMOVED lines=11> */
.L_x_27628:
[----:B------:R-:W-:Y:S05]  /*0e10*/  BSYNC B0 ;  /* 0x0000000000007941 */ /* 0x000fea0003800000 */
.L_x_27627:
        /* <DEDUP_REMOVED lines=11> */
.L_x_27630:
[----:B------:R-:W-:Y:S05]  /*0ed0*/  BSYNC B0 ;  /* 0x0000000000007941 */ /* 0x000fea0003800000 */
.L_x_27629:
        /* <DEDUP_REMOVED lines=11> */
.L_x_27632:
[----:B------:R-:W-:Y:S05]  /*0f90*/  BSYNC B0 ;  /* 0x0000000000007941 */ /* 0x000fea0003800000 */
.L_x_27631:
[----:B------:R-:W-:Y:S01]  /*0fa0*/  BSSY B0, `(.L_x_27633) ;  /* 0x0000007000007945 */ /* 0x000fe20003800000 */
[----:B------:R-:W-:Y:S05]  /*0fb0*/  @P0 BRA `(.L_x_27634) ;  /* 0x0000005000000947 */ /* 0x000fea0003800000 */
[----:B-----5:R-:W-:-:S05]  /*0fc0*/  HADD2.F32 R0, -RZ, R19.H0_H0 ;  /* 0x20000013ff007230 */ /* 0x020fca0000004100 */
[----:B------:R-:W-:-:S13]  /*0fd0*/  FSETP.NEU.FTZ.AND P0, PT, R0, R0, PT ;  /* 0x000000000000720b */ /* 0x000fda0003f1d000 */
[----:B------:R-:W-:-:S04]  /*0fe0*/  @!P0 FMNMX.FTZ R0, R11, R0, !PT ;  /* 0x000000000b008209 */ /* 0x000fc80007810000 */
[----:B------:R-:W-:-:S04]  /*0ff0*/  @!P0 F2FP.PACK_AB R0, RZ, R0 ;  /* 0x00000000ff00823e */ /* 0x000fc800000000ff */
[----:B------:R-:W-:Y:S02]  /*1000*/  @P0 PRMT R0, R19, 0x7610, R0 ;  /* 0x0000761013000816 */ /* 0x000fe40000000000 */
.L_x_27634:
[----:B------:R-:W-:Y:S05]  /*1010*/  BSYNC B0 ;  /* 0x0000000000007941 */ /* 0x000fea0003800000 */
.L_x_27633:
        /* <DEDUP_REMOVED lines=18> */
.L_x_27637:
[----:B0-----:R-:W-:-:S13]  /*1140*/  ISETP.GE.AND P0, PT, R8, R7, PT ;  /* 0x000000070800720c */ /* 0x001fda0003f06270 */
[----:B------:R-:W-:Y:S05]  /*1150*/  @P0 BRA `(.L_x_27639) ;  /* 0x000000c000000947 */ /* 0x000fea0003800000 */
[----:B------:R-:W-:Y:S01]  /*1160*/  IMAD.IADD R4, R2, 0x1, R8 ;  /* 0x0000000102047824 */ /* 0x000fe200078e0208 */
[----:B------:R-:W-:Y:S01]  /*1170*/  IADD3 R8, R8, 0x80, RZ ;  /* 0x0000008008087810 */ /* 0x000fe20007ffe0ff */
[----:B------:R-:W-:-:S04]  /*1180*/  IMAD.MOV.U32 R5, RZ, RZ, 0x2 ;  /* 0x00000002ff057424 */ /* 0x000fc800078e00ff */
[----:B------:R-:W-:-:S05]  /*1190*/  IMAD.WIDE.U32 R4, R4, R5, c[0x0][0x168] ;  /* 0x00005a0004047625 */ /* 0x000fca00078e0005 */
[----:B-----5:R0:W-:Y:S02]  /*11a0*/  STG.E.U16 [R4.64], R10 ;  /* 0x0000000a04007986 */ /* 0x0201e4000c101504 */
.L_x_27638:
[----:B------:R-:W-:-:S13]  /*11b0*/  ISETP.GE.AND P0, PT, R8, R7, PT ;  /* 0x000000070800720c */ /* 0x000fda0003f06270 */
[----:B------:R-:W-:Y:S05]  /*11c0*/  @P0 BRA `(.L_x_27640) ;  /* 0x000000d000000947 */ /* 0x000fea0003800000 */
[----:B0-----:R-:W-:Y:S01]  /*11d0*/  IMAD.IADD R4, R2, 0x1, R8 ;  /* 0x0000000102047824 */ /* 0x001fe200078e0208 */
[----:B------:R-:W-:Y:S01]  /*11e0*/  IADD3 R8, R8, 0x80, RZ ;  /* 0x0000008008087810 */ /* 0x000fe20007ffe0ff */
[----:B------:R-:W-:-:S04]  /*11f0*/  IMAD.MOV.U32 R5, RZ, RZ, 0x2 ;  /* 0x00000002ff057424 */ /* 0x000fc800078e00ff */
[----:B------:R-:W-:-:S05]  /*1200*/  IMAD.WIDE.U32 R4, R4, R5, c[0x0][0x168] ;  /* 0x00005a0004047625 */ /* 0x000fca00078e0005 */
[----:B-----5:R0:W-:Y:S02]  /*1210*/  STG.E.U16 [R4.64], R6 ;  /* 0x0000000604007986 */ /* 0x0201e4000c101504 */
.L_x_27639:
        /* <DEDUP_REMOVED lines=8> */
.L_x_27640:
[----:B------:R-:W-:Y:S05]  /*12a0*/  BSYNC B1 ;  /* 0x0000000000017941 */ /* 0x000fea0003800000 */
.L_x_27636:
[----:B------:R-:W-:-:S13]  /*12b0*/  ISETP.GE.AND P0, PT, R8, R7, PT ;  /* 0x000000070800720c */ /* 0x000fda0003f06270 */
[----:B0-----:R-:W-:Y:S01]  /*12c0*/  @!P0 IMAD.IADD R4, R2, 0x1, R8 ;  /* 0x0000000102048824 */ /* 0x001fe200078e0208 */
[----:B------:R-:W-:Y:S01]  /*12d0*/  @!P0 IADD3 R8, R8, 0x80, RZ ;  /* 0x0000008008088810 */ /* 0x000fe20007ffe0ff */
[----:B------:R-:W-:-:S04]  /*12e0*/  @!P0 IMAD.MOV.U32 R5, RZ, RZ, 0x2 ;  /* 0x00000002ff058424 */ /* 0x000fc800078e00ff */
[----:B------:R-:W-:-:S05]  /*12f0*/  @!P0 IMAD.WIDE.U32 R4, R4, R5, c[0x0][0x168] ;  /* 0x00005a0004048625 */ /* 0x000fca00078e0005 */
[----:B-----5:R0:W-:Y:S02]  /*1300*/  @!P0 STG.E.U16 [R4.64], R9 ;  /* 0x0000000904008986 */ /* 0x0201e4000c101504 */
.L_x_27641:
[----:B------:R-:W-:Y:S05]  /*1310*/  BSYNC B0 ;  /* 0x0000000000007941 */ /* 0x000fea0003800000 */
.L_x_27635:
        /* <DEDUP_REMOVED lines=8> */
.L_x_27642:
        /* <DEDUP_REMOVED lines=14> */
.L_x_40209:


//--------------------- .text._ZN2at6native29vectorized_elementwise_kernelILi4ENS0_13AUnaryFunctorIN3c104HalfES4_S4_ZZZNS0_19maximum_kernel_cudaERNS_18TensorIteratorBaseEENKUlvE0_clEvENKUlvE1_clEvEUlS4_S4_E_EESt5arrayIPcLm2EEEEviT0_T1_ --------------------------
	.section	.text._ZN2at6native29vectorized_elementwise_kernelILi4ENS0_13AUnaryFunctorIN3c104HalfES4_S4_ZZZNS0_19maximum_kernel_cudaERNS_18TensorIteratorBaseEENKUlvE0_clEvENKUlvE1_clEvEUlS4_S4_E_EESt5arrayIPcLm2EEEEviT0_T1_,"ax",@progbits
	.sectioninfo	@"SHI_REGISTERS=27"
	.align	128
        .global         _ZN2at6native29vectorized_elementwise_kernelILi4ENS0_13AUnaryFunctorIN3c104HalfES4_S4_ZZZNS0_19maximum_kernel_cudaERNS_18TensorIteratorBaseEENKUlvE0_clEvENKUlvE1_clEvEUlS4_S4_E_EESt5arrayIPcLm2EEEEviT0_T1_
        .type           _ZN2at6native29vectorized_elementwise_kernelILi4ENS0_13AUnaryFunctorIN3c104HalfES4_S4_ZZZNS0_19maximum_kernel_cudaERNS_18TensorIteratorBaseEENKUlvE0_clEvENKUlvE1_clEvEUlS4_S4_E_EESt5arrayIPcLm2EEEEviT0_T1_,@function
        .size           _ZN2at6native29vectorized_elementwise_kernelILi4ENS0_13AUnaryFunctorIN3c104HalfES4_S4_ZZZNS0_19maximum_kernel_cudaERNS_18TensorIteratorBaseEENKUlvE0_clEvENKUlvE1_clEvEUlS4_S4_E_EESt5arrayIPcLm2EEEEviT0_T1_,(.L_x_40210 - _ZN2at6native29vectorized_elementwise_kernelILi4ENS0_13AUnaryFunctorIN3c104HalfES4_S4_ZZZNS0_19maximum_kernel_cudaERNS_18TensorIteratorBaseEENKUlvE0_clEvENKUlvE1_clEvEUlS4_S4_E_EESt5arrayIPcLm2EEEEviT0_T1_)
        .other          _ZN2at6native29vectorized_elementwise_kernelILi4ENS0_13AUnaryFunctorIN3c104HalfES4_S4_ZZZNS0_19maximum_kernel_cudaERNS_18TensorIteratorBaseEENKUlvE0_clEvENKUlvE1_clEvEUlS4_S4_E_EESt5arrayIPcLm2EEEEviT0_T1_,@"STO_CUDA_ENTRY STV_DEFAULT"
_ZN2at6native29vectorized_elementwise_kernelILi4ENS0_13AUnaryFunctorIN3c104HalfES4_S4_ZZZNS0_19maximum_kernel_cudaERNS_18TensorIteratorBaseEENKUlvE0_clEvENKUlvE1_clEvEUlS4_S4_E_EESt5arrayIPcLm2EEEEviT0_T1_:
.text._ZN2at6native29vectorized_elementwise_kernelILi4ENS0_13AUnaryFunctorIN3c104HalfES4_S4_ZZZNS0_19maximum_kernel_cudaERNS_18TensorIteratorBaseEENKUlvE0_clEvENKUlvE1_clEvEUlS4_S4_E_EESt5arrayIPcLm2EEEEviT0_T1_:
        /* <DEDUP_REMOVED lines=27> */
.L_x_27644:
[----:B0-----:R-:W-:Y:S05]  /*01b0*/  @P0 BRA `(.L_x_27645) ;  /* 0x0000005000000947 */ /* 0x001fea0003800000 */
[----:B-----5:R-:W-:-:S05]  /*01c0*/  HADD2.F32 R7, -RZ, R4.H1_H1 ;  /* 0x30000004ff077230 */ /* 0x020fca0000004100 */
[----:B------:R-:W-:-:S13]  /*01d0*/  FSETP.NEU.FTZ.AND P1, PT, R7, R7, PT ;  /* 0x000000070700720b */ /* 0x000fda0003f3d000 */
[----:B------:R-:W-:-:S04]  /*01e0*/  @!P1 FMNMX.FTZ R7, R6, R7, !PT ;  /* 0x0000000706079209 */ /* 0x000fc80007810000 */
[----:B------:R-:W-:-:S04]  /*01f0*/  @!P1 F2FP.PACK_AB R7, RZ, R7 ;  /* 0x00000007ff07923e */ /* 0x000fc800000000ff */
[----:B------:R-:W-:Y:S02]  /*0200*/  @P1 PRMT R7, R4, 0x7632, R7 ;  /* 0x0000763204071816 */ /* 0x000fe40000000007 */
.L_x_27645:
        /* <DEDUP_REMOVED lines=8> */
.L_x_27646:
[----:B------:R-:W-:Y:S05]  /*0290*/  @P0 BRA `(.L_x_27647) ;  /* 0x0000006000000947 */ /* 0x000fea0003800000 */
[----:B------:R-:W-:-:S05]  /*02a0*/  HADD2.F32 R11, -RZ, R5.H1_H1 ;  /* 0x30000005ff0b7230 */ /* 0x000fca0000004100 */
[----:B------:R-:W-:-:S13]  /*02b0*/  FSETP.NEU.FTZ.AND P1, PT, R11, R11, PT ;  /* 0x0000000b0b00720b */ /* 0x000fda0003f3d000 */
[----:B------:R-:W-:-:S04]  /*02c0*/  @!P1 FMNMX.FTZ R11, R6, R11, !PT ;  /* 0x0000000b060b9209 */ /* 0x000fc80007810000 */
[----:B------:R-:W-:-:S04]  /*02d0*/  @!P1 F2FP.PACK_AB R11, RZ, R11 ;  /* 0x0000000bff0b923e */ /* 0x000fc800000000ff */
[----:B------:R-:W-:-:S04]  /*02e0*/  @!P1 PRMT R4, R11, 0x7610, R4 ;  /* 0x000076100b049816 */ /* 0x000fc80000000004 */
[----:B------:R-:W-:Y:S02]  /*02f0*/  @P1 PRMT R4, R5, 0x7632, R4 ;  /* 0x0000763205041816 */ /* 0x000fe40000000004 */
.L_x_27647:
[--C-:B------:R-:W-:Y:S02]  /*0300*/  IMAD.MOV.U32 R10, RZ, RZ, R0.reuse ;  /* 0x000000ffff0a7224 */ /* 0x100fe400078e0000 */
[--C-:B------:R-:W-:Y:S02]  /*0310*/  IMAD.MOV.U32 R15, RZ, RZ, R0.reuse ;  /* 0x000000ffff0f7224 */ /* 0x100fe400078e0000 */
[----:B------:R-:W-:Y:S01]  /*0320*/  IMAD.MOV.U32 R5, RZ, RZ, R0 ;  /* 0x000000ffff057224 */ /* 0x000fe200078e0000 */
[----:B------:R-:W-:Y:S05]  /*0330*/  @P0 BRA `(.L_x_27648) ;  /* 0x0000005000000947 */ /* 0x000fea0003800000 */
[----:B------:R-:W-:-:S05]  /*0340*/  HADD2.F32 R5, -RZ, R12.H0_H0 ;  /* 0x2000000cff057230 */ /* 0x000fca0000004100 */
[----:B------:R-:W-:-:S13]  /*0350*/  FSETP.NEU.FTZ.AND P1, PT, R5, R5, PT ;  /* 0x000000050500720b */ /* 0x000fda0003f3d000 */
[----:B------:R-:W-:-:S04]  /*0360*/  @!P1 FMNMX.FTZ R5, R6, R5, !PT ;  /* 0x0000000506059209 */ /* 0x000fc80007810000 */
[----:B------:R-:W-:-:S04]  /*0370*/  @!P1 F2FP.PACK_AB R5, RZ, R5 ;  /* 0x00000005ff05923e */ /* 0x000fc800000000ff */
[----:B------:R-:W-:Y:S02]  /*0380*/  @P1 PRMT R5, R12, 0x7610, R5 ;  /* 0x000076100c051816 */ /* 0x000fe40000000005 */
.L_x_27648:
[----:B------:R-:W-:Y:S05]  /*0390*/  @P0 BRA `(.L_x_27649) ;  /* 0x0000006000000947 */ /* 0x000fea0003800000 */
[----:B------:R-:W-:-:S05]  /*03a0*/  HADD2.F32 R11, -RZ, R12.H1_H1 ;  /* 0x3000000cff0b7230 */ /* 0x000fca0000004100 */
[----:B------:R-:W-:-:S13]  /*03b0*/  FSETP.NEU.FTZ.AND P1, PT, R11, R11, PT ;  /* 0x0000000b0b00720b */ /* 0x000fda0003f3d000 */
[----:B------:R-:W-:-:S04]  /*03c0*/  @!P1 FMNMX.FTZ R11, R6, R11, !PT ;  /* 0x0000000b060b9209 */ /* 0x000fc80007810000 */
[----:B------:R-:W-:-:S04]  /*03d0*/  @!P1 F2FP.PACK_AB R11, RZ, R11 ;  /* 0x0000000bff0b923e */ /* 0x000fc800000000ff */
[----:B------:R-:W-:-:S04]  /*03e0*/  @!P1 PRMT R10, R11, 0x7610, R10 ;  /* 0x000076100b0a9816 */ /* 0x000fc8000000000a */
[----:B------:R-:W-:Y:S02]  /*03f0*/  @P1 PRMT R10, R12, 0x7632, R10 ;  /* 0x000076320c0a1816 */ /* 0x000fe4000000000a */
.L_x_27649:
[----:B------:R-:W-:Y:S05]  /*0400*/  @P0 BRA `(.L_x_27650) ;  /* 0x0000006000000947 */ /* 0x000fea0003800000 */
[----:B------:R-:W-:-:S05]  /*0410*/  HADD2.F32 R11, -RZ, R13.H0_H0 ;  /* 0x2000000dff0b7230 */ /* 0x000fca0000004100 */
[----:B------:R-:W-:-:S13]  /*0420*/  FSETP.NEU.FTZ.AND P1, PT, R11, R11, PT ;  /* 0x0000000b0b00720b */ /* 0x000fda0003f3d000 */
[----:B------:R-:W-:-:S04]  /*0430*/  @!P1 FMNMX.FTZ R11, R6, R11, !PT ;  /* 0x0000000b060b9209 */ /* 0x000fc80007810000 */
[----:B------:R-:W-:-:S04]  /*0440*/  @!P1 F2FP.PACK_AB R11, RZ, R11 ;  /* 0x0000000bff0b923e */ /* 0x000fc800000000ff */
[----:B------:R-:W-:-:S04]  /*0450*/  @!P1 PRMT R15, R11, 0x7610, R15 ;  /* 0x000076100b0f9816 */ /* 0x000fc8000000000f */
[----:B------:R-:W-:Y:S02]  /*0460*/  @P1 PRMT R15, R13, 0x7610, R15 ;  /* 0x000076100d0f1816 */ /* 0x000fe4000000000f */
.L_x_27650:
[----:B------:R-:W-:Y:S05]  /*0470*/  @P0 BRA `(.L_x_27651) ;  /* 0x0000006000000947 */ /* 0x000fea0003800000 */
[----:B------:R-:W-:-:S05]  /*0480*/  HADD2.F32 R11, -RZ, R13.H1_H1 ;  /* 0x3000000dff0b7230 */ /* 0x000fca0000004100 */
[----:B------:R-:W-:-:S13]  /*0490*/  FSETP.NEU.FTZ.AND P0, PT, R11, R11, PT ;  /* 0x0000000b0b00720b */ /* 0x000fda0003f1d000 */
[----:B------:R-:W-:-:S04]  /*04a0*/  @!P0 FMNMX.FTZ R6, R6, R11, !PT ;  /* 0x0000000b06068209 */ /* 0x000fc80007810000 */
[----:B------:R-:W-:-:S04]  /*04b0*/  @!P0 F2FP.PACK_AB R6, RZ, R6 ;  /* 0x00000006ff06823e */ /* 0x000fc800000000ff */
[----:B------:R-:W-:-:S04]  /*04c0*/  @!P0 PRMT R0, R6, 0x7610, R0 ;  /* 0x0000761006008816 */ /* 0x000fc80000000000 */
[----:B------:R-:W-:Y:S02]  /*04d0*/  @P0 PRMT R0, R13, 0x7632, R0 ;  /* 0x000076320d000816 */ /* 0x000fe40000000000 */
.L_x_27651:
[----:B------:R-:W-:Y:S02]  /*04e0*/  PRMT R8, R8, 0x5410, R7 ;  /* 0x0000541008087816 */ /* 0x000fe40000000007 */
[----:B------:R-:W-:Y:S02]  /*04f0*/  PRMT R9, R9, 0x5410, R4 ;  /* 0x0000541009097816 */ /* 0x000fe40000000004 */
[----:B------:R-:W-:Y:S02]  /*0500*/  PRMT R10, R5, 0x5410, R10 ;  /* 0x00005410050a7816 */ /* 0x000fe4000000000a */
[----:B------:R-:W-:Y:S01]  /*0510*/  PRMT R11, R15, 0x5410, R0 ;  /* 0x000054100f0b7816 */ /* 0x000fe20000000000 */
[----:B------:R-:W-:Y:S04]  /*0520*/  STG.E.64 [R2.64], R8 ;  /* 0x0000000802007986 */ /* 0x000fe8000c101b04 */
[----:B------:R-:W-:Y:S01]  /*0530*/  STG.E.64 [R2.64+0x400], R10 ;  /* 0x0004000a02007986 */ /* 0x000fe2000c101b04 */
[----:B------:R-:W-:Y:S05]  /*0540*/  EXIT ;  /* 0x000000000000794d */ /* 0x000fea0003800000 */
.L_x_27643:
        /* <DEDUP_REMOVED lines=80> */
.L_x_27653:
[----:B--2---:R-:W-:Y:S05]  /*0a50*/  BSYNC B0 ;  /* 0x0000000000007941 */ /* 0x004fea0003800000 */
.L_x_27652:
        /* <DEDUP_REMOVED lines=15> */
.L_x_27655:
[----:B------:R-:W-:Y:S05]  /*0b50*/  BSYNC B0 ;  /* 0x0000000000007941 */ /* 0x000fea0003800000 */
.L_x_27654:
        /* <DEDUP_REMOVED lines=16> */
.L_x_27657:
[----:B------:R-:W-:Y:S05]  /*0c60*/  BSYNC B0 ;  /* 0x0000000000007941 */ /* 0x000fea0003800000 */
.L_x_27656:
        /* <DEDUP_REMOVED lines=11> */
.L_x_27659:
[----:B------:R-:W-:Y:S05]  /*0d20*/  BSYNC B0 ;  /* 0x0000000000007941 */ /* 0x000fea0003800000 */
.L_x_27658:
        /* <DEDUP_REMOVED lines=11> */
.L_x_27661:
[----:B------:R-:W-:Y:S05]  /*0de0*/  BSYNC B0 ;  /* 0x0000000000007941 */ /* 0x000fea0003800000 */
.L_x_27660:
        /* <DEDUP_REMOVED lines=11> */
.L_x_27663:
[----:B------:R-:W-:Y:S05]  /*0ea0*/  BSYNC B0 ;  /* 0x0000000000007941 */ /* 0x000fea0003800000 */
.L_x_27662:
        /* <DEDUP_REMOVED lines=11> */
.L_x_27665:
[----:B------:R-:W-:Y:S05]  /*0f60*/  BSYNC B0 ;  /* 0x0000000000007941 */ /* 0x000fea0003800000 */
.L_x_27664:
[----:B------:R-:W-:Y:S01]  /*0f70*/  BSSY B0, `(.L_x_27666) ;  /* 0x0000007000007945 */ /* 0x000fe20003800000 */
[----:B------:R-:W-:Y:S05]  /*0f80*/  @P0 BRA `(.L_x_27667) ;  /* 0x0000005000000947 */ /* 0x000fea0003800000 */
[----:B-----5:R-:W-:-:S05]  /*0f90*/  HADD2.F32 R0, -RZ, R19.H0_H0 ;  /* 0x20000013ff007230 */ /* 0x020fca0000004100 */
[----:B------:R-:W-:-:S13]  /*0fa0*/  FSETP.NEU.FTZ.AND P0, PT, R0, R0, PT ;  /* 0x000000000000720b */ /* 0x000fda0003f1d000 */
[----:B------:R-:W-:-:S04]  /*0fb0*/  @!P0 FMNMX.FTZ R0, R11, R0, !PT ;  /* 0x000000000b008209 */ /* 0x000fc80007810000 */
[----:B------:R-:W-:-:S04]  /*0fc0*/  @!P0 F2FP.PACK_AB R0, RZ, R0 ;  /* 0x00000000ff00823e */ /* 0x000fc800000000ff */
[----:B------:R-:W-:Y:S02]  /*0fd0*/  @P0 PRMT R0, R19, 0x7610, R0 ;  /* 0x0000761013000816 */ /* 0x000fe40000000000 */
.L_x_27667:
[----:B------:R-:W-:Y:S05]  /*0fe0*/  BSYNC B0 ;  /* 0x0000000000007941 */ /* 0x000fea0003800000 */
.L_x_27666:
        /* <DEDUP_REMOVED lines=18> */
.L_x_27670:
[----:B0-----:R-:W-:-:S13]  /*1110*/  ISETP.GE.AND P0, PT, R8, R7, PT ;  /* 0x000000070800720c */ /* 0x001fda0003f06270 */
[----:B------:R-:W-:Y:S05]  /*1120*/  @P0 BRA `(.L_x_27672) ;  /* 0x000000c000000947 */ /* 0x000fea0003800000 */
[----:B------:R-:W-:Y:S01]  /*1130*/  IMAD.IADD R4, R2, 0x1, R8 ;  /* 0x0000000102047824 */ /* 0x000fe200078e0208 */
[----:B------:R-:W-:Y:S01]  /*1140*/  IADD3 R8, R8, 0x80, RZ ;  /* 0x0000008008087810 */ /* 0x000fe20007ffe0ff */
[----:B------:R-:W-:-:S04]  /*1150*/  IMAD.MOV.U32 R5, RZ, RZ, 0x2 ;  /* 0x00000002ff057424 */ /* 0x000fc800078e00ff */
[----:B------:R-:W-:-:S05]  /*1160*/  IMAD.WIDE.U32 R4, R4, R5, c[0x0][0x168] ;  /* 0x00005a0004047625 */ /* 0x000fca00078e0005 */
[----:B-----5:R0:W-:Y:S02]  /*1170*/  STG.E.U16 [R4.64], R10 ;  /* 0x0000000a04007986 */ /* 0x0201e4000c101504 */
.L_x_27671:
[----:B------:R-:W-:-:S13]  /*1180*/  ISETP.GE.AND P0, PT, R8, R7, PT ;  /* 0x000000070800720c */ /* 0x000fda0003f06270 */
[----:B------:R-:W-:Y:S05]  /*1190*/  @P0 BRA `(.L_x_27673) ;  /* 0x000000d000000947 */ /* 0x000fea0003800000 */
[----:B0-----:R-:W-:Y:S01]  /*11a0*/  IMAD.IADD R4, R2, 0x1, R8 ;  /* 0x0000000102047824 */ /* 0x001fe200078e0208 */
[----:B------:R-:W-:Y:S01]  /*11b0*/  IADD3 R8, R8, 0x80, RZ ;  /* 0x0000008008087810 */ /* 0x000fe20007ffe0ff */
[----:B------:R-:W-:-:S04]  /*11c0*/  IMAD.MOV.U32 R5, RZ, RZ, 0x2 ;  /* 0x00000002ff057424 */ /* 0x000fc800078e00ff */
[----:B------:R-:W-:-:S05]  /*11d0*/  IMAD.WIDE.U32 R4, R4, R5, c[0x0][0x168] ;  /* 0x00005a0004047625 */ /* 0x000fca00078e0005 */
[----:B-----5:R0:W-:Y:S02]  /*11e0*/  STG.E.U16 [R4.64], R6 ;  /* 0x0000000604007986 */ /* 0x0201e4000c101504 */
.L_x_27672:
        /* <DEDUP_REMOVED lines=8> */
.L_x_27673:
[----:B------:R-:W-:Y:S05]  /*1270*/  BSYNC B1 ;  /* 0x0000000000017941 */ /* 0x000fea0003800000 */
.L_x_27669:
[----:B------:R-:W-:-:S13]  /*1280*/  ISETP.GE.AND P0, PT, R8, R7, PT ;  /* 0x000000070800720c */ /* 0x000fda0003f06270 */
[----:B0-----:R-:W-:Y:S01]  /*1290*/  @!P0 IMAD.IADD R4, R2, 0x1, R8 ;  /* 0x0000000102048824 */ /* 0x001fe200078e0208 */
[----:B------:R-:W-:Y:S01]  /*12a0*/  @!P0 IADD3 R8, R8, 0x80, RZ ;  /* 0x0000008008088810 */ /* 0x000fe20007ffe0ff */
[----:B------:R-:W-:-:S04]  /*12b0*/  @!P0 IMAD.MOV.U32 R5, RZ, RZ, 0x2 ;  /* 0x00000002ff058424 */ /* 0x000fc800078e00ff */
[----:B------:R-:W-:-:S05]  /*12c0*/  @!P0 IMAD.WIDE.U32 R4, R4, R5, c[0x0][0x168] ;  /* 0x00005a0004048625 */ /* 0x000fca00078e0005 */
[----:B-----5:R0:W-:Y:S02]  /*12d0*/  @!P0 STG.E.U16 [R4.64], R9 ;  /* 0x0000000904008986 */ /* 0x0201e4000c101504 */
.L_x_27674:
[----:B------:R-:W-:Y:S05]  /*12e0*/  BSYNC B0 ;  /* 0x0000000000007941 */ /* 0x000fea0003800000 */
.L_x_27668:
        /* <DEDUP_REMOVED lines=8> */
.L_x_27675:
        /* <DEDUP_REMOVED lines=9> */
.L_x_40210:


//--------------------- .text._ZN2at6native29vectorized_elementwise_kernelILi8ENS0_13AUnaryFunctorIN3c104HalfES4_S4_ZZZNS0_19maximum_kernel_cudaERNS_18TensorIteratorBaseEENKUlvE0_clEvENKUlvE1_clEvEUlS4_S4_E_EESt5arrayIPcLm2EEEEviT0_T1_ --------------------------
	.section	.text._ZN2at6native29vectorized_elementwise_kernelILi8ENS0_13AUnaryFunctorIN3c104HalfES4_S4_ZZZNS0_19maximum_kernel_cudaERNS_18TensorIteratorBaseEENKUlvE0_clEvENKUlvE1_clEvEUlS4_S4_E_EESt5arrayIPcLm2EEEEviT0_T1_,"ax",@progbits
	.sectioninfo	@"SHI_REGISTERS=4"
	.align	128
        .global         _ZN2at6native29vectorized_elementwise_kernelILi8ENS0_13AUnaryFunctorIN3c104HalfES4_S4_ZZZNS0_19maximum_kernel_cudaERNS_18TensorIteratorBaseEENKUlvE0_clEvENKUlvE1_clEvEUlS4_S4_E_EESt5arrayIPcLm2EEEEviT0_T1_
        .type           _ZN2at6native29vectorized_elementwise_kernelILi8ENS0_13AUnaryFunctorIN3c104HalfES4_S4_ZZZNS0_19maximum_kernel_cudaERNS_18TensorIteratorBaseEENKUlvE0_clEvENKUlvE1_clEvEUlS4_S4_E_EESt5arrayIPcLm2EEEEviT0_T1_,@function
        .size           _ZN2at6native29vectorized_elementwise_kernelILi8ENS0_13AUnaryFunctorIN3c104HalfES4_S4_ZZZNS0_19maximum_kernel_cudaERNS_18TensorIteratorBaseEENKUlvE0_clEvENKUlvE1_clEvEUlS4_S4_E_EESt5arrayIPcLm2EEEEviT0_T1_,(.L_x_40211 - _ZN2at6native29vectorized_elementwise_kernelILi8ENS0_13AUnaryFunctorIN3c104HalfES4_S4_ZZZNS0_19maximum_kernel_cudaERNS_18TensorIteratorBaseEENKUlvE0_clEvENKUlvE1_clEvEUlS4_S4_E_EESt5arrayIPcLm2EEEEviT0_T1_)
        .other          _ZN2at6native29vectorized_elementwise_kernelILi8ENS0_13AUnaryFunctorIN3c104HalfES4_S4_ZZZNS0_19maximum_kernel_cudaERNS_18TensorIteratorBaseEENKUlvE0_clEvENKUlvE1_clEvEUlS4_S4_E_EESt5arrayIPcLm2EEEEviT0_T1_,@"STO_CUDA_ENTRY STV_DEFAULT"
_ZN2at6native29vectorized_elementwise_kernelILi8ENS0_13AUnaryFunctorIN3c104HalfES4_S4_ZZZNS0_19maximum_kernel_cudaERNS_18TensorIteratorBaseEENKUlvE0_clEvENKUlvE1_clEvEUlS4_S4_E_EESt5arrayIPcLm2EEEEviT0_T1_:
.text._ZN2at6native29vectorized_elementwise_kernelILi8ENS0_13AUnaryFunctorIN3c104HalfES4_S4_ZZZNS0_19maximum_kernel_cudaERNS_18TensorIteratorBaseEENKUlvE0_clEvENKUlvE1_clEvEUlS4_S4_E_EESt5arrayIPcLm2EEEEviT0_T1_:
[----:B------:R-:W-:Y:S02]  /*0000*/  MOV R1, c[0x0][0x28] ;  /* 0x00000a0000017a02 */ /* 0x000fe40000000f00 */
[----:B------:R-:W-:Y:S05]  /*0010*/  EXIT ;  /* 0x000000000000794d */ /* 0x000fea0003800000 */
.L_x_27676:
        /* <DEDUP_REMOVED lines=14> */
.L_x_40211:


//--------------------- .text._ZN2at6native18elementwise_kernelILi128ELi4EZNS0_15gpu_kernel_implINS0_13BinaryFunctorIN3c104HalfES5_S5_ZZZNS0_19maximum_kernel_cudaERNS_18TensorIteratorBaseEENKUlvE0_clEvENKUlvE1_clEvEUlS5_S5_E_EEEEvS7_RKT_EUliE_EEviT1_ --------------------------
	.section	.text._ZN2at6native18elementwise_kernelILi128ELi4EZNS0_15gpu_kernel_implINS0_13BinaryFunctorIN3c104HalfES5_S5_ZZZNS0_19maximum_kernel_cudaERNS_18TensorIteratorBaseEENKUlvE0_clEvENKUlvE1_clEvEUlS5_S5_E_EEEEvS7_RKT_EUliE_EEviT1_,"ax",@progbits
	.sectioninfo	@"SHI_REGISTERS=26"
	.align	128
        .global         _ZN2at6native18elementwise_kernelILi128ELi4EZNS0_15gpu_kernel_implINS0_13BinaryFunctorIN3c104HalfES5_S5_ZZZNS0_19maximum_kernel_cudaERNS_18TensorIteratorBaseEENKUlvE0_clEvENKUlvE1_clEvEUlS5_S5_E_EEEEvS7_RKT_EUliE_EEviT1_
        .type           _ZN2at6native18elementwise_kernelILi128ELi4EZNS0_15gpu_kernel_implINS0_13BinaryFunctorIN3c104HalfES5_S5_ZZZNS0_19maximum_kernel_cudaERNS_18TensorIteratorBaseEENKUlvE0_clEvENKUlvE1_clEvEUlS5_S5_E_EEEEvS7_RKT_EUliE_EEviT1_,@function
        .size           _ZN2at6native18elementwise_kernelILi128ELi4EZNS0_15gpu_kernel_implINS0_13BinaryFunctorIN3c104HalfES5_S5_ZZZNS0_19maximum_kernel_cudaERNS_18TensorIteratorBaseEENKUlvE0_clEvENKUlvE1_clEvEUlS5_S5_E_EEEEvS7_RKT_EUliE_EEviT1_,(.L_x_40212 - _ZN2at6native18elementwise_kernelILi128ELi4EZNS0_15gpu_kernel_implINS0_13BinaryFunctorIN3c104HalfES5_S5_ZZZNS0_19maximum_kernel_cudaERNS_18TensorIteratorBaseEENKUlvE0_clEvENKUlvE1_clEvEUlS5_S5_E_EEEEvS7_RKT_EUliE_EEviT1_)
        .other          _ZN2at6native18elementwise_kernelILi128ELi4EZNS0_15gpu_kernel_implINS0_13BinaryFunctorIN3c104HalfES5_S5_ZZZNS0_19maximum_kernel_cudaERNS_18TensorIteratorBaseEENKUlvE0_clEvENKUlvE1_clEvEUlS5_S5_E_EEEEvS7_RKT_EUliE_EEviT1_,@"STO_CUDA_ENTRY STV_DEFAULT"
_ZN2at6native18elementwise_kernelILi128ELi4EZNS0_15gpu_kernel_implINS0_13BinaryFunctorIN3c104HalfES5_S5_ZZZNS0_19maximum_kernel_cudaERNS_18TensorIteratorBaseEENKUlvE0_clEvENKUlvE1_clEvEUlS5_S5_E_EEEEvS7_RKT_EUliE_EEviT1_:
.text._ZN2at6native18elementwise_kernelILi128ELi4EZNS0_15gpu_kernel_implINS0_13BinaryFunctorIN3c104HalfES5_S5_ZZZNS0_19maximum_kernel_cudaERNS_18TensorIteratorBaseEENKUlvE0_clEvENKUlvE1_clEvEUlS5_S5_E_EEEEvS7_RKT_EUliE_EEviT1_:
        /* <DEDUP_REMOVED lines=263> */
.L_x_27679:
        /* <DEDUP_REMOVED lines=21> */
.L_x_27683:
[----:B------:R-:W2:Y:S02]  /*11c0*/  LDG.E.U8 R2, [R2.64] ;  /* 0x0000002402027981 */ /* 0x000ea4000c1e1100 */
[----:B--2---:R-:W0:Y:S02]  /*11d0*/  I2F.U16 R0, R2 ;  /* 0x0000000200007306 */ /* 0x004e240000101000 */
[----:B0-----:R-:W-:-:S04]  /*11e0*/  F2FP.PACK_AB R0, RZ, R0 ;  /* 0x00000000ff00723e */ /* 0x001fc800000000ff */
[----:B------:R-:W-:Y:S01]  /*11f0*/  PRMT R23, R0, 0x7610, R23 ;  /* 0x0000761000177816 */ /* 0x000fe20000000017 */
[----:B------:R-:W-:Y:S05]  /*1200*/  BRA `(.L_x_27685) ;  /* 0x00000ed000007947 */ /* 0x000fea0003800000 */
.L_x_27682:
        /* <DEDUP_REMOVED lines=11> */
.L_x_27687:
[----:B------:R-:W2:Y:S02]  /*12c0*/  LDG.E R2, [R2.64] ;  /* 0x0000002402027981 */ /* 0x000ea4000c1e1900 */
[----:B--2---:R-:W0:Y:S02]  /*12d0*/  I2F R0, R2 ;  /* 0x0000000200007306 */ /* 0x004e240000201400 */
[----:B0-----:R-:W-:-:S04]  /*12e0*/  F2FP.PACK_AB R0, RZ, R0 ;  /* 0x00000000ff00723e */ /* 0x001fc800000000ff */
[----:B------:R-:W-:Y:S01]  /*12f0*/  PRMT R23, R0, 0x7610, R23 ;  /* 0x0000761000177816 */ /* 0x000fe20000000017 */
[----:B------:R-:W-:Y:S05]  /*1300*/  BRA `(.L_x_27685) ;  /* 0x00000dd000007947 */ /* 0x000fea0003800000 */
.L_x_27686:
[----:B------:R-:W2:Y:S02]  /*1310*/  LDG.E.U16 R2, [R2.64] ;  /* 0x0000002402027981 */ /* 0x000ea4000c1e1500 */
[----:B--2---:R-:W0:Y:S02]  /*1320*/  I2F.S16 R0, R2 ;  /* 0x0000000200007306 */ /* 0x004e240000101400 */
[----:B0-----:R-:W-:-:S04]  /*1330*/  F2FP.PACK_AB R0, RZ, R0 ;  /* 0x00000000ff00723e */ /* 0x001fc800000000ff */
[----:B------:R-:W-:Y:S01]  /*1340*/  PRMT R23, R0, 0x7610, R23 ;  /* 0x0000761000177816 */ /* 0x000fe20000000017 */
[----:B------:R-:W-:Y:S05]  /*1350*/  BRA `(.L_x_27685) ;  /* 0x00000d8000007947 */ /* 0x000fea0003800000 */
.L_x_27681:
        /* <DEDUP_REMOVED lines=9> */
.L_x_27689:
[----:B------:R0:W5:Y:S01]  /*13f0*/  LDG.E.U16 R23, [R2.64] ;  /* 0x0000002402177981 */ /* 0x000162000c1e1500 */
[----:B------:R-:W-:Y:S05]  /*1400*/  BRA `(.L_x_27685) ;  /* 0x00000cd000007947 */ /* 0x000fea0003800000 */
.L_x_27688:
        /* <DEDUP_REMOVED lines=9> */
.L_x_27691:
[----:B------:R0:W5:Y:S01]  /*14a0*/  LDG.E.U16 R23, [R2.64] ;  /* 0x0000002402177981 */ /* 0x000162000c1e1500 */
[----:B------:R-:W-:Y:S05]  /*14b0*/  BRA `(.L_x_27685) ;  /* 0x00000c2000007947 */ /* 0x000fea0003800000 */
.L_x_27690:
[----:B------:R-:W2:Y:S02]  /*14c0*/  LDG.E.64 R2, [R2.64] ;  /* 0x0000002402027981 */ /* 0x000ea4000c1e1b00 */
[----:B--2---:R-:W0:Y:S01]  /*14d0*/  F2F.F32.F64 R0, R2 ;  /* 0x0000000200007310 */ /* 0x004e220000301000 */
[----:B------:R-:W0:-:S14]  /*14e0*/  DSETP.GEU.AND P0, PT, |R2|, c[0x2][0x0], PT ;  /* 0x008000000200762a */ /* 0x000e1c0003f0e200 */
[----:B0-----:R-:W-:-:S05]  /*14f0*/  @!P0 FMUL R0, R0, 1.175494350822287508e-38 ;  /* 0x0080000000008820 */ /* 0x001fca0000400000 */
[----:B------:R-:W-:-:S04]  /*1500*/  F2FP.PACK_AB R0, RZ, R0 ;  /* 0x00000000ff00723e */ /* 0x000fc800000000ff */
[----:B------:R-:W-:Y:S01]  /*1510*/  PRMT R23, R0, 0x7610, R23 ;  /* 0x0000761000177816 */ /* 0x000fe20000000017 */
[----:B------:R-:W-:Y:S05]  /*1520*/  BRA `(.L_x_27685) ;  /* 0x00000bb000007947 */ /* 0x000fea0003800000 */
.L_x_27680:
        /* <DEDUP_REMOVED lines=14> */
.L_x_27694:
[----:B------:R-:W2:Y:S02]  /*1610*/  LDG.E.64 R2, [R2.64] ;  /* 0x0000002402027981 */ /* 0x000ea4000c1e1b00 */
[----:B--2---:R-:W0:Y:S01]  /*1620*/  F2F.F32.F64 R0, R2 ;  /* 0x0000000200007310 */ /* 0x004e220000301000 */
[----:B------:R-:W0:-:S14]  /*1630*/  DSETP.GEU.AND P0, PT, |R2|, c[0x2][0x0], PT ;  /* 0x008000000200762a */ /* 0x000e1c0003f0e200 */
[----:B0-----:R-:W-:-:S05]  /*1640*/  @!P0 FMUL R0, R0, 1.175494350822287508e-38 ;  /* 0x0080000000008820 */ /* 0x001fca0000400000 */
[----:B------:R-:W-:-:S04]  /*1650*/  F2FP.PACK_AB R0, RZ, R0 ;  /* 0x00000000ff00723e */ /* 0x000fc800000000ff */
[----:B------:R-:W-:Y:S01]  /*1660*/  PRMT R23, R0, 0x7610, R23 ;  /* 0x0000761000177816 */ /* 0x000fe20000000017 */
[----:B------:R-:W-:Y:S05]  /*1670*/  BRA `(.L_x_27685) ;  /* 0x00000a6000007947 */ /* 0x000fea0003800000 */
.L_x_27693:
        /* <DEDUP_REMOVED lines=28> */
.L_x_27696:
        /* <DEDUP_REMOVED lines=15> */
.L_x_27695:
[----:B------:R-:W2:Y:S02]  /*1930*/  LDG.E.U16 R0, [R2.64] ;  /* 0x0000002402007981 */ /* 0x000ea4000c1e1500 */
[----:B--2---:R-:W-:-:S04]  /*1940*/  PRMT R0, RZ, 0x5410, R0 ;  /* 0x00005410ff007816 */ /* 0x004fc80000000000 */
[----:B------:R-:W-:-:S04]  /*1950*/  F2FP.PACK_AB R0, RZ, R0 ;  /* 0x00000000ff00723e */ /* 0x000fc800000000ff */
[----:B------:R-:W-:Y:S01]  /*1960*/  PRMT R23, R0, 0x7610, R23 ;  /* 0x0000761000177816 */ /* 0x000fe20000000017 */
[----:B------:R-:W-:Y:S05]  /*1970*/  BRA `(.L_x_27685) ;  /* 0x0000076000007947 */ /* 0x000fea0003800000 */
.L_x_27692:
        /* <DEDUP_REMOVED lines=12> */
.L_x_27699:
        /* <DEDUP_REMOVED lines=21> */
.L_x_27703:
[----:B------:R-:W-:Y:S05]  /*1b90*/  BSYNC B1 ;  /* 0x0000000000017941 */ /* 0x000fea0003800000 */
.L_x_27702:
[----:B------:R-:W-:Y:S01]  /*1ba0*/  LEA R3, R0, 0x3b800000, 0x17 ;  /* 0x3b80000000037811 */ /* 0x000fe200078eb8ff */
[----:B------:R-:W-:-:S05]  /*1bb0*/  IMAD.SHL.U32 R0, R2, 0x100000, RZ ;  /* 0x0010000002007824 */ /* 0x000fca00078e00ff */
[----:B------:R-:W-:Y:S02]  /*1bc0*/  LOP3.LUT R0, R3, R0, R4, 0xfe, !PT ;  /* 0x0000000003007212 */ /* 0x000fe400078efe04 */
.L_x_27701:
[----:B------:R-:W-:Y:S05]  /*1bd0*/  BSYNC B0 ;  /* 0x0000000000007941 */ /* 0x000fea0003800000 */
.L_x_27700:
[----:B------:R-:W-:-:S04]  /*1be0*/  F2FP.PACK_AB R0, RZ, R0 ;  /* 0x00000000ff00723e */ /* 0x000fc800000000ff */
[----:B------:R-:W-:Y:S01]  /*1bf0*/  PRMT R23, R0, 0x7610, R23 ;  /* 0x0000761000177816 */ /* 0x000fe20000000017 */
[----:B------:R-:W-:Y:S05]  /*1c00*/  BRA `(.L_x_27685) ;  /* 0x000004d000007947 */ /* 0x000fea0003800000 */
.L_x_27698:
        /* <DEDUP_REMOVED lines=21> */
.L_x_27707:
[----:B------:R-:W-:Y:S05]  /*1d60*/  BSYNC B1 ;  /* 0x0000000000017941 */ /* 0x000fea0003800000 */
.L_x_27706:
[----:B------:R-:W-:Y:S01]  /*1d70*/  LEA R3, R0, 0x37800000, 0x17 ;  /* 0x3780000000037811 */ /* 0x000fe200078eb8ff */
[----:B------:R-:W-:-:S05]  /*1d80*/  IMAD.SHL.U32 R0, R2, 0x200000, RZ ;  /* 0x0020000002007824 */ /* 0x000fca00078e00ff */
[----:B------:R-:W-:Y:S02]  /*1d90*/  LOP3.LUT R0, R3, R0, R4, 0xfe, !PT ;  /* 0x0000000003007212 */ /* 0x000fe400078efe04 */
.L_x_27705:
[----:B------:R-:W-:Y:S05]  /*1da0*/  BSYNC B0 ;  /* 0x0000000000007941 */ /* 0x000fea0003800000 */
.L_x_27704:
[----:B------:R-:W-:-:S04]  /*1db0*/  F2FP.PACK_AB R0, RZ, R0 ;  /* 0x00000000ff00723e */ /* 0x000fc800000000ff */
[----:B------:R-:W-:Y:S01]  /*1dc0*/  PRMT R23, R0, 0x7610, R23 ;  /* 0x0000761000177816 */ /* 0x000fe20000000017 */
[----:B------:R-:W-:Y:S05]  /*1dd0*/  BRA `(.L_x_27685) ;  /* 0x0000030000007947 */ /* 0x000fea0003800000 */
.L_x_27697:
        /* <DEDUP_REMOVED lines=14> */
.L_x_27711:
[----:B------:R-:W-:Y:S05]  /*1ec0*/  BSYNC B0 ;  /* 0x0000000000007941 */ /* 0x000fea0003800000 */
.L_x_27710:
[----:B------:R-:W-:-:S04]  /*1ed0*/  F2FP.PACK_AB R0, RZ, R0 ;  /* 0x00000000ff00723e */ /* 0x000fc800000000ff */
[----:B------:R-:W-:Y:S01]  /*1ee0*/  PRMT R23, R0, 0x7610, R23 ;  /* 0x0000761000177816 */ /* 0x000fe20000000017 */
[----:B------:R-:W-:Y:S05]  /*1ef0*/  BRA `(.L_x_27685) ;  /* 0x000001e000007947 */ /* 0x000fea0003800000 */
.L_x_27684:
        /* <DEDUP_REMOVED lines=21> */
.L_x_27709:
[----:B------:R-:W2:Y:S02]  /*2050*/  LDG.E.64 R2, [R2.64] ;  /* 0x0000002402027981 */ /* 0x000ea4000c1e1b00 */
[----:B--2---:R-:W0:Y:S02]  /*2060*/  I2F.U64 R0, R2 ;  /* 0x0000000200007312 */ /* 0x004e240000301000 */
[----:B0-----:R-:W-:-:S04]  /*2070*/  F2FP.PACK_AB R0, RZ, R0 ;  /* 0x00000000ff00723e */ /* 0x001fc800000000ff */
[----:B------:R-:W-:Y:S01]  /*2080*/  PRMT R23, R0, 0x7610, R23 ;  /* 0x0000761000177816 */ /* 0x000fe20000000017 */
[----:B------:R-:W-:Y:S05]  /*2090*/  BRA `(.L_x_27685) ;  /* 0x0000004000007947 */ /* 0x000fea0003800000 */
.L_x_27708:
[----:B------:R-:W2:Y:S02]  /*20a0*/  LDG.E R2, [R2.64] ;  /* 0x0000002402027981 */ /* 0x000ea4000c1e1900 */
[----:B--2---:R-:W0:Y:S02]  /*20b0*/  I2F.U32 R0, R2 ;  /* 0x0000000200007306 */ /* 0x004e240000201000 */
[----:B0-----:R-:W-:-:S04]  /*20c0*/  F2FP.PACK_AB R0, RZ, R0 ;  /* 0x00000000ff00723e */ /* 0x001fc800000000ff */
[----:B------:R-:W-:Y:S02]  /*20d0*/  PRMT R23, R0, 0x7610, R23 ;  /* 0x0000761000177816 */ /* 0x000fe40000000017 */
.L_x_27685:
        /* <DEDUP_REMOVED lines=19> */
.L_x_27715:
[----:B------:R-:W2:Y:S02]  /*2210*/  LDG.E.U8 R2, [R2.64] ;  /* 0x0000002402027981 */ /* 0x000ea4000c1e1100 */
[----:B--2---:R-:W0:Y:S02]  /*2220*/  I2F.U16 R0, R2 ;  /* 0x0000000200007306 */ /* 0x004e240000101000 */
[----:B0-----:R-:W-:-:S04]  /*2230*/  F2FP.PACK_AB R0, RZ, R0 ;  /* 0x00000000ff00723e */ /* 0x001fc800000000ff */
[----:B------:R-:W-:Y:S01]  /*2240*/  PRMT R5, R0, 0x7610, R5 ;  /* 0x0000761000057816 */ /* 0x000fe20000000005 */
[----:B------:R-:W-:Y:S05]  /*2250*/  BRA `(.L_x_27717) ;  /* 0x00000ec000007947 */ /* 0x000fea0003800000 */
.L_x_27714:
        /* <DEDUP_REMOVED lines=11> */
.L_x_27719:
[----:B------:R-:W2:Y:S02]  /*2310*/  LDG.E R2, [R2.64] ;  /* 0x0000002402027981 */ /* 0x000ea4000c1e1900 */
[----:B--2---:R-:W0:Y:S02]  /*2320*/  I2F R0, R2 ;  /* 0x0000000200007306 */ /* 0x004e240000201400 */
[----:B0-----:R-:W-:-:S04]  /*2330*/  F2FP.PACK_AB R0, RZ, R0 ;  /* 0x00000000ff00723e */ /* 0x001fc800000000ff */
[----:B------:R-:W-:Y:S01]  /*2340*/  PRMT R5, R0, 0x7610, R5 ;  /* 0x0000761000057816 */ /* 0x000fe20000000005 */
[----:B------:R-:W-:Y:S05]  /*2350*/  BRA `(.L_x_27717) ;  /* 0x00000dc000007947 */ /* 0x000fea0003800000 */
.L_x_27718:
[----:B------:R-:W2:Y:S02]  /*2360*/  LDG.E.U16 R2, [R2.64] ;  /* 0x0000002402027981 */ /* 0x000ea4000c1e1500 */
[----:B--2---:R-:W0:Y:S02]  /*2370*/  I2F.S16 R0, R2 ;  /* 0x0000000200007306 */ /* 0x004e240000101400 */
[----:B0-----:R-:W-:-:S04]  /*2380*/  F2FP.PACK_AB R0, RZ, R0 ;  /* 0x00000000ff00723e */ /* 0x001fc800000000ff */
[----:B------:R-:W-:Y:S01]  /*2390*/  PRMT R5, R0, 0x7610, R5 ;  /* 0x0000761000057816 */ /* 0x000fe20000000005 */
[----:B------:R-:W-:Y:S05]  /*23a0*/  BRA `(.L_x_27717) ;  /* 0x00000d7000007947 */ /* 0x000fea0003800000 */
.L_x_27713:
        /* <DEDUP_REMOVED lines=9> */
.L_x_27721:
[----:B------:R0:W5:Y:S01]  /*2440*/  LDG.E.U16 R5, [R2.64] ;  /* 0x0000002402057981 */ /* 0x000162000c1e1500 */
[----:B------:R-:W-:Y:S05]  /*2450*/  BRA `(.L_x_27717) ;  /* 0x00000cc000007947 */ /* 0x000fea0003800000 */
.L_x_27720:
        /* <DEDUP_REMOVED lines=9> */
.L_x_27723:
[----:B------:R0:W5:Y:S01]  /*24f0*/  LDG.E.U16 R5, [R2.64] ;  /* 0x0000002402057981 */ /* 0x000162000c1e1500 */
[----:B------:R-:W-:Y:S05]  /*2500*/  BRA `(.L_x_27717) ;  /* 0x00000c1000007947 */ /* 0x000fea0003800000 */
.L_x_27722:
[----:B------:R-:W2:Y:S02]  /*2510*/  LDG.E.64 R2, [R2.64] ;  /* 0x0000002402027981 */ /* 0x000ea4000c1e1b00 */
[----:B--2---:R-:W0:Y:S01]  /*2520*/  F2F.F32.F64 R0, R2 ;  /* 0x0000000200007310 */ /* 0x004e220000301000 */
[----:B------:R-:W0:-:S14]  /*2530*/  DSETP.GEU.AND P0, PT, |R2|, c[0x2][0x0], PT ;  /* 0x008000000200762a */ /* 0x000e1c0003f0e200 */
[----:B0-----:R-:W-:-:S05]  /*2540*/  @!P0 FMUL R0, R0, 1.175494350822287508e-38 ;  /* 0x0080000000008820 */ /* 0x001fca0000400000 */
[----:B------:R-:W-:-:S04]  /*2550*/  F2FP.PACK_AB R0, RZ, R0 ;  /* 0x00000000ff00723e */ /* 0x000fc800000000ff */
[----:B------:R-:W-:Y:S01]  /*2560*/  PRMT R5, R0, 0x7610, R5 ;  /* 0x0000761000057816 */ /* 0x000fe20000000005 */
[----:B------:R-:W-:Y:S05]  /*2570*/  BRA `(.L_x_27717) ;  /* 0x00000ba000007947 */ /* 0x000fea0003800000 */
.L_x_27712:
        /* <DEDUP_REMOVED lines=14> */
.L_x_27726:
[----:B------:R-:W2:Y:S02]  /*2660*/  LDG.E.64 R2, [R2.64] ;  /* 0x0000002402027981 */ /* 0x000ea4000c1e1b00 */
[----:B--2---:R-:W0:Y:S01]  /*2670*/  F2F.F32.F64 R0, R2 ;  /* 0x0000000200007310 */ /* 0x004e220000301000 */
[----:B------:R-:W0:-:S14]  /*2680*/  DSETP.GEU.AND P0, PT, |R2|, c[0x2][0x0], PT ;  /* 0x008000000200762a */ /* 0x000e1c0003f0e200 */
[----:B0-----:R-:W-:-:S05]  /*2690*/  @!P0 FMUL R0, R0, 1.175494350822287508e-38 ;  /* 0x0080000000008820 */ /* 0x001fca0000400000 */
[----:B------:R-:W-:-:S04]  /*26a0*/  F2FP.PACK_AB R0, RZ, R0 ;  /* 0x00000000ff00723e */ /* 0x000fc800000000ff */
[----:B------:R-:W-:Y:S01]  /*26b0*/  PRMT R5, R0, 0x7610, R5 ;  /* 0x0000761000057816 */ /* 0x000fe20000000005 */
[----:B------:R-:W-:Y:S05]  /*26c0*/  BRA `(.L_x_27717) ;  /* 0x00000a5000007947 */ /* 0x000fea0003800000 */
.L_x_27725:
        /* <DEDUP_REMOVED lines=27> */
.L_x_27728:
        /* <DEDUP_REMOVED lines=15> */
.L_x_27727:
[----:B------:R-:W2:Y:S02]  /*2970*/  LDG.E.U16 R0, [R2.64] ;  /* 0x0000002402007981 */ /* 0x000ea4000c1e1500 */
[----:B--2---:R-:W-:-:S04]  /*2980*/  PRMT R0, RZ, 0x5410, R0 ;  /* 0x00005410ff007816 */ /* 0x004fc80000000000 */
[----:B------:R-:W-:-:S04]  /*2990*/  F2FP.PACK_AB R0, RZ, R0 ;  /* 0x00000000ff00723e */ /* 0x000fc800000000ff */
[----:B------:R-:W-:Y:S01]  /*29a0*/  PRMT R5, R0, 0x7610, R5 ;  /* 0x0000761000057816 */ /* 0x000fe20000000005 */
[----:B------:R-:W-:Y:S05]  /*29b0*/  BRA `(.L_x_27717) ;  /* 0x0000076000007947 */ /* 0x000fea0003800000 */
.L_x_27724:
        /* <DEDUP_REMOVED lines=12> */
.L_x_27731:
        /* <DEDUP_REMOVED lines=21> */
.L_x_27735:
[----:B------:R-:W-:Y:S05]  /*2bd0*/  BSYNC B1 ;  /* 0x0000000000017941 */ /* 0x000fea0003800000 */
.L_x_27734:
[----:B------:R-:W-:Y:S01]  /*2be0*/  LEA R3, R0, 0x3b800000, 0x17 ;  /* 0x3b80000000037811 */ /* 0x000fe200078eb8ff */
[----:B------:R-:W-:-:S05]  /*2bf0*/  IMAD.SHL.U32 R0, R2, 0x100000, RZ ;  /* 0x0010000002007824 */ /* 0x000fca00078e00ff */
[----:B------:R-:W-:Y:S02]  /*2c00*/  LOP3.LUT R0, R3, R0, R4, 0xfe, !PT ;  /* 0x0000000003007212 */ /* 0x000fe400078efe04 */
.L_x_27733:
[----:B------:R-:W-:Y:S05]  /*2c10*/  BSYNC B0 ;  /* 0x0000000000007941 */ /* 0x000fea0003800000 */
.L_x_27732:
[----:B------:R-:W-:-:S04]  /*2c20*/  F2FP.PACK_AB R0, RZ, R0 ;  /* 0x00000000ff00723e */ /* 0x000fc800000000ff */
[----:B------:R-:W-:Y:S01]  /*2c30*/  PRMT R5, R0, 0x7610, R5 ;  /* 0x0000761000057816 */ /* 0x000fe20000000005 */
[----:B------:R-:W-:Y:S05]  /*2c40*/  BRA `(.L_x_27717) ;  /* 0x000004d000007947 */ /* 0x000fea0003800000 */
.L_x_27730:
        /* <DEDUP_REMOVED lines=21> */
.L_x_27739:
[----:B------:R-:W-:Y:S05]  /*2da0*/  BSYNC B1 ;  /* 0x0000000000017941 */ /* 0x000fea0003800000 */
.L_x_27738:
[----:B------:R-:W-:Y:S01]  /*2db0*/  LEA R3, R0, 0x37800000, 0x17 ;  /* 0x3780000000037811 */ /* 0x000fe200078eb8ff */
[----:B------:R-:W-:-:S05]  /*2dc0*/  IMAD.SHL.U32 R0, R2, 0x200000, RZ ;  /* 0x0020000002007824 */ /* 0x000fca00078e00ff */
[----:B------:R-:W-:Y:S02]  /*2dd0*/  LOP3.LUT R0, R3, R0, R4, 0xfe, !PT ;  /* 0x0000000003007212 */ /* 0x000fe400078efe04 */
.L_x_27737:
[----:B------:R-:W-:Y:S05]  /*2de0*/  BSYNC B0 ;  /* 0x0000000000007941 */ /* 0x000fea0003800000 */
.L_x_27736:
[----:B------:R-:W-:-:S04]  /*2df0*/  F2FP.PACK_AB R0, RZ, R0 ;  /* 0x00000000ff00723e */ /* 0x000fc800000000ff */
[----:B------:R-:W-:Y:S01]  /*2e00*/  PRMT R5, R0, 0x7610, R5 ;  /* 0x0000761000057816 */ /* 0x000fe20000000005 */
[----:B------:R-:W-:Y:S05]  /*2e10*/  BRA `(.L_x_27717) ;  /* 0x0000030000007947 */ /* 0x000fea0003800000 */
.L_x_27729:
        /* <DEDUP_REMOVED lines=14> */
.L_x_27743:
[----:B------:R-:W-:Y:S05]  /*2f00*/  BSYNC B0 ;  /* 0x0000000000007941 */ /* 0x000fea0003800000 */
.L_x_27742:
[----:B------:R-:W-:-:S04]  /*2f10*/  F2FP.PACK_AB R0, RZ, R0 ;  /* 0x00000000ff00723e */ /* 0x000fc800000000ff */
[----:B------:R-:W-:Y:S01]  /*2f20*/  PRMT R5, R0, 0x7610, R5 ;  /* 0x0000761000057816 */ /* 0x000fe20000000005 */
[----:B------:R-:W-:Y:S05]  /*2f30*/  BRA `(.L_x_27717) ;  /* 0x000001e000007947 */ /* 0x000fea0003800000 */
.L_x_27716:
        /* <DEDUP_REMOVED lines=21> */
.L_x_27741:
[----:B------:R-:W2:Y:S02]  /*3090*/  LDG.E.64 R2, [R2.64] ;  /* 0x0000002402027981 */ /* 0x000ea4000c1e1b00 */
[----:B--2---:R-:W0:Y:S02]  /*30a0*/  I2F.U64 R0, R2 ;  /* 0x0000000200007312 */ /* 0x004e240000301000 */
[----:B0-----:R-:W-:-:S04]  /*30b0*/  F2FP.PACK_AB R0, RZ, R0 ;  /* 0x00000000ff00723e */ /* 0x001fc800000000ff */
[----:B------:R-:W-:Y:S01]  /*30c0*/  PRMT R5, R0, 0x7610, R5 ;  /* 0x0000761000057816 */ /* 0x000fe20000000005 */
[----:B------:R-:W-:Y:S05]  /*30d0*/  BRA `(.L_x_27717) ;  /* 0x0000004000007947 */ /* 0x000fea0003800000 */
.L_x_27740:
[----:B------:R-:W2:Y:S02]  /*30e0*/  LDG.E R2, [R2.64] ;  /* 0x0000002402027981 */ /* 0x000ea4000c1e1900 */
[----:B--2---:R-:W0:Y:S02]  /*30f0*/  I2F.U32 R0, R2 ;  /* 0x0000000200007306 */ /* 0x004e240000201000 */
[----:B0-----:R-:W-:-:S04]  /*3100*/  F2FP.PACK_AB R0, RZ, R0 ;  /* 0x00000000ff00723e */ /* 0x001fc800000000ff */
[----:B------:R-:W-:Y:S02]  /*3110*/  PRMT R5, R0, 0x7610, R5 ;  /* 0x0000761000057816 */ /* 0x000fe40000000005 */
.L_x_27717:
[----:B-----5:R-:W-:Y:S01]  /*3120*/  HADD2.F32 R0, -RZ, R23.H0_H0 ;  /* 0x20000017ff007230 */ /* 0x020fe20000004100 */
[----:B------:R-:W-:Y:S04]  /*3130*/  BSSY B0, `(.L_x_27744) ;  /* 0x000000b000007945 */ /* 0x000fe80003800000 */
[----:B------:R-:W-:-:S13]  /*3140*/  FSETP.NEU.FTZ.AND P0, PT, R0, R0, PT ;  /* 0x000000000000720b */ /* 0x000fda0003f1d000 */
[----:B------:R-:W-:Y:S05]  /*3150*/  @P0 BRA `(.L_x_27745) ;  /* 0x0000007000000947 */ /* 0x000fea0003800000 */
[----:B0-----:R-:W-:-:S05]  /*3160*/  HADD2.F32 R3, -RZ, R5.H0_H0 ;  /* 0x20000005ff037230 */ /* 0x001fca0000004100 */
[----:B------:R-:W-:-:S13]  /*3170*/  FSETP.NEU.FTZ.AND P0, PT, R3, R3, PT ;  /* 0x000000030300720b */ /* 0x000fda0003f1d000 */
[----:B------:R-:W-:Y:S05]  /*3180*/  @P0 BRA `(.L_x_27746) ;  /* 0x0000005000000947 */ /* 0x000fea0003800000 */
[----:B------:R-:W-:-:S04]  /*3190*/  FMNMX.FTZ R0, R0, R3, !PT ;  /* 0x0000000300007209 */ /* 0x000fc80007810000 */
[----:B------:R-:W-:-:S04]  /*31a0*/  F2FP.PACK_AB R0, RZ, R0 ;  /* 0x00000000ff00723e */ /* 0x000fc800000000ff */
[----:B------:R-:W-:Y:S01]  /*31b0*/  PRMT R5, R0, 0x7610, R5 ;  /* 0x0000761000057816 */ /* 0x000fe20000000005 */
[----:B------:R-:W-:Y:S05]  /*31c0*/  BRA `(.L_x_27746) ;  /* 0x0000001000007947 */ /* 0x000fea0003800000 */
.L_x_27745:
[----:B------:R-:W-:Y:S02]  /*31d0*/  PRMT R5, R23, 0x7610, R5 ;  /* 0x0000761017057816 */ /* 0x000fe40000000005 */
.L_x_27746:
[----:B------:R-:W-:Y:S05]  /*31e0*/  BSYNC B0 ;  /* 0x0000000000007941 */ /* 0x000fea0003800000 */
.L_x_27744:
        /* <DEDUP_REMOVED lines=16> */
.L_x_27750:
[----:B------:R-:W-:-:S06]  /*32f0*/  HADD2.F32 R3, -RZ, R5.H0_H0 ;  /* 0x20000005ff037230 */ /* 0x000fcc0000004100 */
[----:B------:R-:W0:Y:S02]  /*3300*/  F2I.S64.TRUNC R2, R3 ;  /* 0x0000000300027311 */ /* 0x000e24000020d900 */
[----:B0-----:R0:W-:Y:S01]  /*3310*/  STG.E.U8 [R16.64], R2 ;  /* 0x0000000210007986 */ /* 0x0011e2000c101124 */
[----:B------:R-:W-:Y:S05]  /*3320*/  BRA `(.L_x_27752) ;  /* 0x00000e4000007947 */ /* 0x000fea0003800000 */
.L_x_27749:
        /* <DEDUP_REMOVED lines=10> */
.L_x_27754:
[----:B------:R-:W-:-:S06]  /*33d0*/  HADD2.F32 R5, -RZ, R5.H0_H0 ;  /* 0x20000005ff057230 */ /* 0x000fcc0000004100 */
[----:B------:R-:W0:Y:S02]  /*33e0*/  F2I.FTZ.TRUNC.NTZ R5, R5 ;  /* 0x0000000500057305 */ /* 0x000e24000021f100 */
[----:B0-----:R0:W-:Y:S01]  /*33f0*/  STG.E [R16.64], R5 ;  /* 0x0000000510007986 */ /* 0x0011e2000c101924 */
[----:B------:R-:W-:Y:S05]  /*3400*/  BRA `(.L_x_27752) ;  /* 0x00000d6000007947 */ /* 0x000fea0003800000 */
.L_x_27753:
[----:B------:R-:W-:-:S06]  /*3410*/  HADD2.F32 R5, -RZ, R5.H0_H0 ;  /* 0x20000005ff057230 */ /* 0x000fcc0000004100 */
[----:B------:R-:W0:Y:S02]  /*3420*/  F2I.FTZ.TRUNC.NTZ R5, R5 ;  /* 0x0000000500057305 */ /* 0x000e24000021f100 */
[----:B0-----:R0:W-:Y:S01]  /*3430*/  STG.E.U16 [R16.64], R5 ;  /* 0x0000000510007986 */ /* 0x0011e2000c101524 */
[----:B------:R-:W-:Y:S05]  /*3440*/  BRA `(.L_x_27752) ;  /* 0x00000d2000007947 */ /* 0x000fea0003800000 */
.L_x_27748:
        /* <DEDUP_REMOVED lines=9> */
.L_x_27756:
[----:B------:R0:W-:Y:S01]  /*34e0*/  STG.E.U16 [R16.64], R5 ;  /* 0x0000000510007986 */ /* 0x0001e2000c101524 */
[----:B------:R-:W-:Y:S05]  /*34f0*/  BRA `(.L_x_27752) ;  /* 0x00000c7000007947 */ /* 0x000fea0003800000 */
.L_x_27755:
        /* <DEDUP_REMOVED lines=10> */
.L_x_27758:
[----:B------:R-:W-:-:S05]  /*35a0*/  HADD2.F32 R0, -RZ, R5.H0_H0 ;  /* 0x20000005ff007230 */ /* 0x000fca0000004100 */
[----:B------:R-:W-:-:S04]  /*35b0*/  F2FP.PACK_AB R0, RZ, R0 ;  /* 0x00000000ff00723e */ /* 0x000fc800000000ff */
[----:B------:R-:W-:-:S05]  /*35c0*/  PRMT R0, R0, 0x5410, RZ ;  /* 0x0000541000007816 */ /* 0x000fca00000000ff */
[----:B------:R0:W-:Y:S01]  /*35d0*/  STG.E [R16.64], R0 ;  /* 0x0000000010007986 */ /* 0x0001e2000c101924 */
[----:B------:R-:W-:Y:S05]  /*35e0*/  BRA `(.L_x_27752) ;  /* 0x00000b8000007947 */ /* 0x000fea0003800000 */
.L_x_27757:
[----:B------:R-:W-:-:S05]  /*35f0*/  HADD2.F32 R2, -RZ, R5.H0_H0 ;  /* 0x20000005ff027230 */ /* 0x000fca0000004100 */
[----:B------:R-:W-:-:S06]  /*3600*/  FMUL.FTZ R2, R2, 1 ;  /* 0x3f80000002027820 */ /* 0x000fcc0000410000 */
[----:B------:R-:W0:Y:S02]  /*3610*/  F2F.F64.F32 R2, R2 ;  /* 0x0000000200027310 */ /* 0x000e240000201800 */
[----:B0-----:R0:W-:Y:S01]  /*3620*/  STG.E.64 [R16.64], R2 ;  /* 0x0000000210007986 */ /* 0x0011e2000c101b24 */
[----:B------:R-:W-:Y:S05]  /*3630*/  BRA `(.L_x_27752) ;  /* 0x00000b3000007947 */ /* 0x000fea0003800000 */
.L_x_27747:
        /* <DEDUP_REMOVED lines=13> */
.L_x_27761:
[----:B------:R-:W-:Y:S01]  /*3710*/  HADD2.F32 R5, -RZ, R5.H0_H0 ;  /* 0x20000005ff057230 */ /* 0x000fe20000004100 */
[----:B------:R-:W-:-:S04]  /*3720*/  CS2R R6, SRZ ;  /* 0x0000000000067805 */ /* 0x000fc8000001ff00 */
[----:B------:R-:W-:-:S06]  /*3730*/  FMUL.FTZ R5, R5, 1 ;  /* 0x3f80000005057820 */ /* 0x000fcc0000410000 */
[----:B------:R-:W0:Y:S02]  /*3740*/  F2F.F64.F32 R4, R5 ;  /* 0x0000000500047310 */ /* 0x000e240000201800 */
[----:B0-----:R0:W-:Y:S01]  /*3750*/  STG.E.128 [R16.64], R4 ;  /* 0x0000000410007986 */ /* 0x0011e2000c101d24 */
[----:B------:R-:W-:Y:S05]  /*3760*/  BRA `(.L_x_27752) ;  /* 0x00000a0000007947 */ /* 0x000fea0003800000 */
.L_x_27760:
        /* <DEDUP_REMOVED lines=21> */
.L_x_27765:
[----:B------:R-:W-:Y:S05]  /*38c0*/  BSYNC B0 ;  /* 0x0000000000007941 */ /* 0x000fea0003800000 */
.L_x_27764:
[----:B------:R-:W-:-:S05]  /*38d0*/  LOP3.LUT R3, R0, R3, RZ, 0xfc, !PT ;  /* 0x0000000300037212 */ /* 0x000fca00078efcff */
[----:B------:R0:W-:Y:S01]  /*38e0*/  STG.E.U8 [R16.64], R3 ;  /* 0x0000000310007986 */ /* 0x0001e2000c101124 */
[----:B------:R-:W-:Y:S05]  /*38f0*/  BRA `(.L_x_27752) ;  /* 0x0000087000007947 */ /* 0x000fea0003800000 */
.L_x_27763:
        /* <DEDUP_REMOVED lines=13> */
.L_x_27767:
[----:B------:R-:W-:Y:S01]  /*39d0*/  IMAD.MOV.U32 R0, RZ, RZ, 0x7f ;  /* 0x0000007fff007424 */ /* 0x000fe200078e00ff */
[----:B------:R-:W-:-:S04]  /*39e0*/  ISETP.GT.U32.AND P0, PT, R2, 0x7f800000, PT ;  /* 0x7f8000000200780c */ /* 0x000fc80003f04070 */
[----:B------:R-:W-:-:S04]  /*39f0*/  SEL R0, R0, 0x7c, P0 ;  /* 0x0000007c00007807 */ /* 0x000fc80000000000 */
.L_x_27768:
[----:B------:R-:W-:Y:S05]  /*3a00*/  BSYNC B0 ;  /* 0x0000000000007941 */ /* 0x000fea0003800000 */
.L_x_27766:
[----:B------:R-:W-:-:S04]  /*3a10*/  LOP3.LUT R2, R5, 0x80000000, RZ, 0xc0, !PT ;  /* 0x8000000005027812 */ /* 0x000fc800078ec0ff */
[----:B------:R-:W-:-:S04]  /*3a20*/  SHF.R.U32.HI R3, RZ, 0x18, R2 ;  /* 0x00000018ff037819 */ /* 0x000fc80000011602 */
[----:B------:R-:W-:-:S05]  /*3a30*/  LOP3.LUT R3, R0, R3, RZ, 0xfc, !PT ;  /* 0x0000000300037212 */ /* 0x000fca00078efcff */
[----:B------:R0:W-:Y:S01]  /*3a40*/  STG.E.U8 [R16.64], R3 ;  /* 0x0000000310007986 */ /* 0x0001e2000c101124 */
[----:B------:R-:W-:Y:S05]  /*3a50*/  BRA `(.L_x_27752) ;  /* 0x0000071000007947 */ /* 0x000fea0003800000 */
.L_x_27762:
[----:B------:R-:W-:-:S05]  /*3a60*/  HADD2.F32 R0, -RZ, R5.H0_H0 ;  /* 0x20000005ff007230 */ /* 0x000fca0000004100 */
[----:B------:R-:W-:-:S05]  /*3a70*/  F2FP.BF16.PACK_AB R0, RZ, R0 ;  /* 0x00000000ff00723e */ /* 0x000fca00000010ff */
[----:B------:R0:W-:Y:S01]  /*3a80*/  STG.E.U16 [R16.64], R0 ;  /* 0x0000000010007986 */ /* 0x0001e2000c101524 */
[----:B------:R-:W-:Y:S05]  /*3a90*/  BRA `(.L_x_27752) ;  /* 0x000006d000007947 */ /* 0x000fea0003800000 */
.L_x_27759:
        /* <DEDUP_REMOVED lines=12> */
.L_x_27771:
        /* <DEDUP_REMOVED lines=17> */
.L_x_27774:
[----:B------:R-:W-:-:S04]  /*3c70*/  LOP3.LUT R2, R5, 0x80000000, RZ, 0xc0, !PT ;  /* 0x8000000005027812 */ /* 0x000fc800078ec0ff */
[----:B------:R-:W-:-:S04]  /*3c80*/  SHF.R.U32.HI R3, RZ, 0x18, R2 ;  /* 0x00000018ff037819 */ /* 0x000fc80000011602 */
[----:B------:R-:W-:-:S04]  /*3c90*/  LOP3.LUT R0, R0, R3, RZ, 0xfc, !PT ;  /* 0x0000000300007212 */ /* 0x000fc800078efcff */
[----:B------:R-:W-:Y:S02]  /*3ca0*/  PRMT R8, R0, 0x7610, R8 ;  /* 0x0000761000087816 */ /* 0x000fe40000000008 */
.L_x_27773:
[----:B------:R-:W-:Y:S05]  /*3cb0*/  BSYNC B0 ;  /* 0x0000000000007941 */ /* 0x000fea0003800000 */
.L_x_27772:
[----:B------:R0:W-:Y:S01]  /*3cc0*/  STG.E.U8 [R16.64], R8 ;  /* 0x0000000810007986 */ /* 0x0001e2000c101124 */
[----:B------:R-:W-:Y:S05]  /*3cd0*/  BRA `(.L_x_27752) ;  /* 0x0000049000007947 */ /* 0x000fea0003800000 */
.L_x_27770:
        /* <DEDUP_REMOVED lines=17> */
.L_x_27777:
[----:B------:R-:W-:-:S04]  /*3df0*/  LOP3.LUT R2, R5, 0x80000000, RZ, 0xc0, !PT ;  /* 0x8000000005027812 */ /* 0x000fc800078ec0ff */
[----:B------:R-:W-:-:S04]  /*3e00*/  SHF.R.U32.HI R3, RZ, 0x18, R2 ;  /* 0x00000018ff037819 */ /* 0x000fc80000011602 */
[----:B------:R-:W-:-:S04]  /*3e10*/  LOP3.LUT R0, R0, R3, RZ, 0xfc, !PT ;  /* 0x0000000300007212 */ /* 0x000fc800078efcff */
[----:B------:R-:W-:Y:S02]  /*3e20*/  PRMT R8, R0, 0x7610, R8 ;  /* 0x0000761000087816 */ /* 0x000fe40000000008 */
.L_x_27776:
[----:B------:R-:W-:Y:S05]  /*3e30*/  BSYNC B0 ;  /* 0x0000000000007941 */ /* 0x000fea0003800000 */
.L_x_27775:
[----:B------:R0:W-:Y:S01]  /*3e40*/  STG.E.U8 [R16.64], R8 ;  /* 0x0000000810007986 */ /* 0x0001e2000c101124 */
[----:B------:R-:W-:Y:S05]  /*3e50*/  BRA `(.L_x_27752) ;  /* 0x0000031000007947 */ /* 0x000fea0003800000 */
.L_x_27769:
        /* <DEDUP_REMOVED lines=22> */
.L_x_27751:
        /* <DEDUP_REMOVED lines=20> */
.L_x_27779:
[----:B------:R-:W-:-:S06]  /*4100*/  HADD2.F32 R2, -RZ, R5.H0_H0 ;  /* 0x20000005ff027230 */ /* 0x000fcc0000004100 */
[----:B------:R-:W0:Y:S02]  /*4110*/  F2I.U64.TRUNC R2, R2 ;  /* 0x0000000200027311 */ /* 0x000e24000020d800 */
[----:B0-----:R0:W-:Y:S01]  /*4120*/  STG.E.64 [R16.64], R2 ;  /* 0x0000000210007986 */ /* 0x0011e2000c101b24 */
[----:B------:R-:W-:Y:S05]  /*4130*/  BRA `(.L_x_27752) ;  /* 0x0000003000007947 */ /* 0x000fea0003800000 */
.L_x_27778:
[----:B------:R-:W-:-:S06]  /*4140*/  HADD2.F32 R5, -RZ, R5.H0_H0 ;  /* 0x20000005ff057230 */ /* 0x000fcc0000004100 */
[----:B------:R-:W0:Y:S02]  /*4150*/  F2I.FTZ.U32.TRUNC.NTZ R5, R5 ;  /* 0x0000000500057305 */ /* 0x000e24000021f000 */
[----:B0-----:R0:W-:Y:S02]  /*4160*/  STG.E [R16.64], R5 ;  /* 0x0000000510007986 */ /* 0x0011e4000c101924 */
.L_x_27752:
[----:B------:R-:W-:-:S05]  /*4170*/  IMAD R18, R19, 0x200, R18 ;  /* 0x0000020013127824 */ /* 0x000fca00078e0212 */
[----:B------:R-:W-:Y:S02]  /*4180*/  IADD3 R23, R18, 0x80, RZ ;  /* 0x0000008012177810 */ /* 0x000fe40007ffe0ff */
.L_x_27678:
[----:B------:R-:W-:Y:S05]  /*4190*/  BSYNC B6 ;  /* 0x0000000000067941 */ /* 0x000fea0003800000 */
.L_x_27677:
        /* <DEDUP_REMOVED lines=258> */
.L_x_27782:
        /* <DEDUP_REMOVED lines=21> */
.L_x_27786:
[----:B------:R-:W2:Y:S02]  /*5310*/  LDG.E.U8 R2, [R2.64] ;  /* 0x0000002402027981 */ /* 0x000ea4000c1e1100 */
[----:B--2---:R-:W0:Y:S02]  /*5320*/  I2F.U16 R0, R2 ;  /* 0x0000000200007306 */ /* 0x004e240000101000 */
[----:B0-----:R-:W-:-:S04]  /*5330*/  F2FP.PACK_AB R0, RZ, R0 ;  /* 0x00000000ff00723e */ /* 0x001fc800000000ff */
[----:B------:R-:W-:Y:S01]  /*5340*/  PRMT R19, R0, 0x7610, R19 ;  /* 0x0000761000137816 */ /* 0x000fe20000000013 */
[----:B------:R-:W-:Y:S05]  /*5350*/  BRA `(.L_x_27788) ;  /* 0x00000ed000007947 */ /* 0x000fea0003800000 */
.L_x_27785:
        /* <DEDUP_REMOVED lines=11> */
.L_x_27790:
[----:B------:R-:W2:Y:S02]  /*5410*/  LDG.E R2, [R2.64] ;  /* 0x0000002402027981 */ /* 0x000ea4000c1e1900 */
[----:B--2---:R-:W0:Y:S02]  /*5420*/  I2F R0, R2 ;  /* 0x0000000200007306 */ /* 0x004e240000201400 */
[----:B0-----:R-:W-:-:S04]  /*5430*/  F2FP.PACK_AB R0, RZ, R0 ;  /* 0x00000000ff00723e */ /* 0x001fc800000000ff */
[----:B------:R-:W-:Y:S01]  /*5440*/  PRMT R19, R0, 0x7610, R19 ;  /* 0x0000761000137816 */ /* 0x000fe20000000013 */
[----:B------:R-:W-:Y:S05]  /*5450*/  BRA `(.L_x_27788) ;  /* 0x00000dd000007947 */ /* 0x000fea0003800000 */
.L_x_27789:
[----:B------:R-:W2:Y:S02]  /*5460*/  LDG.E.U16 R2, [R2.64] ;  /* 0x0000002402027981 */ /* 0x000ea4000c1e1500 */
[----:B--2---:R-:W0:Y:S02]  /*5470*/  I2F.S16 R0, R2 ;  /* 0x0000000200007306 */ /* 0x004e240000101400 */
[----:B0-----:R-:W-:-:S04]  /*5480*/  F2FP.PACK_AB R0, RZ, R0 ;  /* 0x00000000ff00723e */ /* 0x001fc800000000ff */
[----:B------:R-:W-:Y:S01]  /*5490*/  PRMT R19, R0, 0x7610, R19 ;  /* 0x0000761000137816 */ /* 0x000fe20000000013 */
[----:B------:R-:W-:Y:S05]  /*54a0*/  BRA `(.L_x_27788) ;  /* 0x00000d8000007947 */ /* 0x000fea0003800000 */
.L_x_27784:
        /* <DEDUP_REMOVED lines=9> */
.L_x_27792:
[----:B------:R0:W5:Y:S01]  /*5540*/  LDG.E.U16 R19, [R2.64] ;  /* 0x0000002402137981 */ /* 0x000162000c1e1500 */
[----:B------:R-:W-:Y:S05]  /*5550*/  BRA `(.L_x_27788) ;  /* 0x00000cd000007947 */ /* 0x000fea0003800000 */
.L_x_27791:
        /* <DEDUP_REMOVED lines=9> */
.L_x_27794:
[----:B------:R0:W5:Y:S01]  /*55f0*/  LDG.E.U16 R19, [R2.64] ;  /* 0x0000002402137981 */ /* 0x000162000c1e1500 */
[----:B------:R-:W-:Y:S05]  /*5600*/  BRA `(.L_x_27788) ;  /* 0x00000c2000007947 */ /* 0x000fea0003800000 */
.L_x_27793:
[----:B------:R-:W2:Y:S02]  /*5610*/  LDG.E.64 R2, [R2.64] ;  /* 0x0000002402027981 */ /* 0x000ea4000c1e1b00 */
[----:B--2---:R-:W0:Y:S01]  /*5620*/  F2F.F32.F64 R0, R2 ;  /* 0x0000000200007310 */ /* 0x004e220000301000 */
[----:B------:R-:W0:-:S14]  /*5630*/  DSETP.GEU.AND P0, PT, |R2|, c[0x2][0x0], PT ;  /* 0x008000000200762a */ /* 0x000e1c0003f0e200 */
[----:B0-----:R-:W-:-:S05]  /*5640*/  @!P0 FMUL R0, R0, 1.175494350822287508e-38 ;  /* 0x0080000000008820 */ /* 0x001fca0000400000 */
[----:B------:R-:W-:-:S04]  /*5650*/  F2FP.PACK_AB R0, RZ, R0 ;  /* 0x00000000ff00723e */ /* 0x000fc800000000ff */
[----:B------:R-:W-:Y:S01]  /*5660*/  PRMT R19, R0, 0x7610, R19 ;  /* 0x0000761000137816 */ /* 0x000fe20000000013 */
[----:B------:R-:W-:Y:S05]  /*5670*/  BRA `(.L_x_27788) ;  /* 0x00000bb000007947 */ /* 0x000fea0003800000 */
.L_x_27783:
        /* <DEDUP_REMOVED lines=14> */
.L_x_27797:
[----:B------:R-:W2:Y:S02]  /*5760*/  LDG.E.64 R2, [R2.64] ;  /* 0x0000002402027981 */ /* 0x000ea4000c1e1b00 */
[----:B--2---:R-:W0:Y:S01]  /*5770*/  F2F.F32.F64 R0, R2 ;  /* 0x0000000200007310 */ /* 0x004e220000301000 */
[----:B------:R-:W0:-:S14]  /*5780*/  DSETP.GEU.AND P0, PT, |R2|, c[0x2][0x0], PT ;  /* 0x008000000200762a */ /* 0x000e1c0003f0e200 */
[----:B0-----:R-:W-:-:S05]  /*5790*/  @!P0 FMUL R0, R0, 1.175494350822287508e-38 ;  /* 0x0080000000008820 */ /* 0x001fca0000400000 */
[----:B------:R-:W-:-:S04]  /*57a0*/  F2FP.PACK_AB R0, RZ, R0 ;  /* 0x00000000ff00723e */ /* 0x000fc800000000ff */
[----:B------:R-:W-:Y:S01]  /*57b0*/  PRMT R19, R0, 0x7610, R19 ;  /* 0x0000761000137816 */ /* 0x000fe20000000013 */
[----:B------:R-:W-:Y:S05]  /*57c0*/  BRA `(.L_x_27788) ;  /* 0x00000a6000007947 */ /* 0x000fea0003800000 */
.L_x_27796:
        /* <DEDUP_REMOVED lines=28> */
.L_x_27799:
        /* <DEDUP_REMOVED lines=15> */
.L_x_27798:
[----:B------:R-:W2:Y:S02]  /*5a80*/  LDG.E.U16 R0, [R2.64] ;  /* 0x0000002402007981 */ /* 0x000ea4000c1e1500 */
[----:B--2---:R-:W-:-:S04]  /*5a90*/  PRMT R0, RZ, 0x5410, R0 ;  /* 0x00005410ff007816 */ /* 0x004fc80000000000 */
[----:B------:R-:W-:-:S04]  /*5aa0*/  F2FP.PACK_AB R0, RZ, R0 ;  /* 0x00000000ff00723e */ /* 0x000fc800000000ff */
[----:B------:R-:W-:Y:S01]  /*5ab0*/  PRMT R19, R0, 0x7610, R19 ;  /* 0x0000761000137816 */ /* 0x000fe20000000013 */
[----:B------:R-:W-:Y:S05]  /*5ac0*/  BRA `(.L_x_27788) ;  /* 0x0000076000007947 */ /* 0x000fea0003800000 */
.L_x_27795:
        /* <DEDUP_REMOVED lines=12> */
.L_x_27802:
        /* <DEDUP_REMOVED lines=21> */
.L_x_27806:
[----:B------:R-:W-:Y:S05]  /*5ce0*/  BSYNC B1 ;  /* 0x0000000000017941 */ /* 0x000fea0003800000 */
.L_x_27805:
[----:B------:R-:W-:Y:S01]  /*5cf0*/  LEA R3, R0, 0x3b800000, 0x17 ;  /* 0x3b80000000037811 */ /* 0x000fe200078eb8ff */
[----:B------:R-:W-:-:S05]  /*5d00*/  IMAD.SHL.U32 R0, R2, 0x100000, RZ ;  /* 0x0010000002007824 */ /* 0x000fca00078e00ff */
[----:B------:R-:W-:Y:S02]  /*5d10*/  LOP3.LUT R0, R3, R0, R4, 0xfe, !PT ;  /* 0x0000000003007212 */ /* 0x000fe400078efe04 */
.L_x_27804:
[----:B------:R-:W-:Y:S05]  /*5d20*/  BSYNC B0 ;  /* 0x0000000000007941 */ /* 0x000fea0003800000 */
.L_x_27803:
[----:B------:R-:W-:-:S04]  /*5d30*/  F2FP.PACK_AB R0, RZ, R0 ;  /* 0x00000000ff00723e */ /* 0x000fc800000000ff */
[----:B------:R-:W-:Y:S01]  /*5d40*/  PRMT R19, R0, 0x7610, R19 ;  /* 0x0000761000137816 */ /* 0x000fe20000000013 */
[----:B------:R-:W-:Y:S05]  /*5d50*/  BRA `(.L_x_27788) ;  /* 0x000004d000007947 */ /* 0x000fea0003800000 */
.L_x_27801:
        /* <DEDUP_REMOVED lines=21> */
.L_x_27810:
[----:B------:R-:W-:Y:S05]  /*5eb0*/  BSYNC B1 ;  /* 0x0000000000017941 */ /* 0x000fea0003800000 */
.L_x_27809:
[----:B------:R-:W-:Y:S01]  /*5ec0*/  LEA R3, R0, 0x37800000, 0x17 ;  /* 0x3780000000037811 */ /* 0x000fe200078eb8ff */
[----:B------:R-:W-:-:S05]  /*5ed0*/  IMAD.SHL.U32 R0, R2, 0x200000, RZ ;  /* 0x0020000002007824 */ /* 0x000fca00078e00ff */
[----:B------:R-:W-:Y:S02]  /*5ee0*/  LOP3.LUT R0, R3, R0, R4, 0xfe, !PT ;  /* 0x0000000003007212 */ /* 0x000fe400078efe04 */
.L_x_27808:
[----:B------:R-:W-:Y:S05]  /*5ef0*/  BSYNC B0 ;  /* 0x0000000000007941 */ /* 0x000fea0003800000 */
.L_x_27807:
[----:B------:R-:W-:-:S04]  /*5f00*/  F2FP.PACK_AB R0, RZ, R0 ;  /* 0x00000000ff00723e */ /* 0x000fc800000000ff */
[----:B------:R-:W-:Y:S01]  /*5f10*/  PRMT R19, R0, 0x7610, R19 ;  /* 0x0000761000137816 */ /* 0x000fe20000000013 */
[----:B------:R-:W-:Y:S05]  /*5f20*/  BRA `(.L_x_27788) ;  /* 0x0000030000007947 */ /* 0x000fea0003800000 */
.L_x_27800:
        /* <DEDUP_REMOVED lines=14> */
.L_x_27814:
[----:B------:R-:W-:Y:S05]  /*6010*/  BSYNC B0 ;  /* 0x0000000000007941 */ /* 0x000fea0003800000 */
.L_x_27813:
[----:B------:R-:W-:-:S04]  /*6020*/  F2FP.PACK_AB R0, RZ, R0 ;  /* 0x00000000ff00723e */ /* 0x000fc800000000ff */
[----:B------:R-:W-:Y:S01]  /*6030*/  PRMT R19, R0, 0x7610, R19 ;  /* 0x0000761000137816 */ /* 0x000fe20000000013 */
[----:B------:R-:W-:Y:S05]  /*6040*/  BRA `(.L_x_27788) ;  /* 0x000001e000007947 */ /* 0x000fea0003800000 */
.L_x_27787:
        /* <DEDUP_REMOVED lines=21> */
.L_x_27812:
[----:B------:R-:W2:Y:S02]  /*61a0*/  LDG.E.64 R2, [R2.64] ;  /* 0x0000002402027981 */ /* 0x000ea4000c1e1b00 */
[----:B--2---:R-:W0:Y:S02]  /*61b0*/  I2F.U64 R0, R2 ;  /* 0x0000000200007312 */ /* 0x004e240000301000 */
[----:B0-----:R-:W-:-:S04]  /*61c0*/  F2FP.PACK_AB R0, RZ, R0 ;  /* 0x00000000ff00723e */ /* 0x001fc800000000ff */
[----:B------:R-:W-:Y:S01]  /*61d0*/  PRMT R19, R0, 0x7610, R19 ;  /* 0x0000761000137816 */ /* 0x000fe20000000013 */
[----:B------:R-:W-:Y:S05]  /*61e0*/  BRA `(.L_x_27788) ;  /* 0x0000004000007947 */ /* 0x000fea0003800000 */
.L_x_27811:
[----:B------:R-:W2:Y:S02]  /*61f0*/  LDG.E R2, [R2.64] ;  /* 0x0000002402027981 */ /* 0x000ea4000c1e1900 */
[----:B--2---:R-:W0:Y:S02]  /*6200*/  I2F.U32 R0, R2 ;  /* 0x0000000200007306 */ /* 0x004e240000201000 */
[----:B0-----:R-:W-:-:S04]  /*6210*/  F2FP.PACK_AB R0, RZ, R0 ;  /* 0x00000000ff00723e */ /* 0x001fc800000000ff */
[----:B------:R-:W-:Y:S02]  /*6220*/  PRMT R19, R0, 0x7610, R19 ;  /* 0x0000761000137816 */ /* 0x000fe40000000013 */
.L_x_27788:
        /* <DEDUP_REMOVED lines=19> */
.L_x_27818:
[----:B------:R-:W2:Y:S02]  /*6360*/  LDG.E.U8 R2, [R2.64] ;  /* 0x0000002402027981 */ /* 0x000ea4000c1e1100 */
[----:B--2---:R-:W0:Y:S02]  /*6370*/  I2F.U16 R0, R2 ;  /* 0x0000000200007306 */ /* 0x004e240000101000 */
[----:B0-----:R-:W-:-:S04]  /*6380*/  F2FP.PACK_AB R0, RZ, R0 ;  /* 0x00000000ff00723e */ /* 0x001fc800000000ff */
[----:B------:R-:W-:Y:S01]  /*6390*/  PRMT R5, R0, 0x7610, R5 ;  /* 0x0000761000057816 */ /* 0x000fe20000000005 */
[----:B------:R-:W-:Y:S05]  /*63a0*/  BRA `(.L_x_27820) ;  /* 0x00000ec000007947 */ /* 0x000fea0003800000 */
.L_x_27817:
        /* <DEDUP_REMOVED lines=11> */
.L_x_27822:
[----:B------:R-:W2:Y:S02]  /*6460*/  LDG.E R2, [R2.64] ;  /* 0x0000002402027981 */ /* 0x000ea4000c1e1900 */
[----:B--2---:R-:W0:Y:S02]  /*6470*/  I2F R0, R2 ;  /* 0x0000000200007306 */ /* 0x004e240000201400 */
[----:B0-----:R-:W-:-:S04]  /*6480*/  F2FP.PACK_AB R0, RZ, R0 ;  /* 0x00000000ff00723e */ /* 0x001fc800000000ff */
[----:B------:R-:W-:Y:S01]  /*6490*/  PRMT R5, R0, 0x7610, R5 ;  /* 0x0000761000057816 */ /* 0x000fe20000000005 */
[----:B------:R-:W-:Y:S05]  /*64a0*/  BRA `(.L_x_27820) ;  /* 0x00000dc000007947 */ /* 0x000fea0003800000 */
.L_x_27821:
[----:B------:R-:W2:Y:S02]  /*64b0*/  LDG.E.U16 R2, [R2.64] ;  /* 0x0000002402027981 */ /* 0x000ea4000c1e1500 */
[----:B--2---:R-:W0:Y:S02]  /*64c0*/  I2F.S16 R0, R2 ;  /* 0x0000000200007306 */ /* 0x004e240000101400 */
[----:B0-----:R-:W-:-:S04]  /*64d0*/  F2FP.PACK_AB R0, RZ, R0 ;  /* 0x00000000ff00723e */ /* 0x001fc800000000ff */
[----:B------:R-:W-:Y:S01]  /*64e0*/  PRMT R5, R0, 0x7610, R5 ;  /* 0x0000761000057816 */ /* 0x000fe20000000005 */
[----:B------:R-:W-:Y:S05]  /*64f0*/  BRA `(.L_x_27820) ;  /* 0x00000d7000007947 */ /* 0x000fea0003800000 */
.L_x_27816:
        /* <DEDUP_REMOVED lines=9> */
.L_x_27824:
[----:B------:R0:W5:Y:S01]  /*6590*/  LDG.E.U16 R5, [R2.64] ;  /* 0x0000002402057981 */ /* 0x000162000c1e1500 */
[----:B------:R-:W-:Y:S05]  /*65a0*/  BRA `(.L_x_27820) ;  /* 0x00000cc000007947 */ /* 0x000fea0003800000 */
.L_x_27823:
        /* <DEDUP_REMOVED lines=9> */
.L_x_27826:
[----:B------:R0:W5:Y:S01]  /*6640*/  LDG.E.U16 R5, [R2.64] ;  /* 0x0000002402057981 */ /* 0x000162000c1e1500 */
[----:B------:R-:W-:Y:S05]  /*6650*/  BRA `(.L_x_27820) ;  /* 0x00000c1000007947 */ /* 0x000fea0003800000 */
.L_x_27825:
[----:B------:R-:W2:Y:S02]  /*6660*/  LDG.E.64 R2, [R2.64] ;  /* 0x0000002402027981 */ /* 0x000ea4000c1e1b00 */
[----:B--2---:R-:W0:Y:S01]  /*6670*/  F2F.F32.F64 R0, R2 ;  /* 0x0000000200007310 */ /* 0x004e220000301000 */
[----:B------:R-:W0:-:S14]  /*6680*/  DSETP.GEU.AND P0, PT, |R2|, c[0x2][0x0], PT ;  /* 0x008000000200762a */ /* 0x000e1c0003f0e200 */
[----:B0-----:R-:W-:-:S05]  /*6690*/  @!P0 FMUL R0, R0, 1.175494350822287508e-38 ;  /* 0x0080000000008820 */ /* 0x001fca0000400000 */
[----:B------:R-:W-:-:S04]  /*66a0*/  F2FP.PACK_AB R0, RZ, R0 ;  /* 0x00000000ff00723e */ /* 0x000fc800000000ff */
[----:B------:R-:W-:Y:S01]  /*66b0*/  PRMT R5, R0, 0x7610, R5 ;  /* 0x0000761000057816 */ /* 0x000fe20000000005 */
[----:B------:R-:W-:Y:S05]  /*66c0*/  BRA `(.L_x_27820) ;  /* 0x00000ba000007947 */ /* 0x000fea0003800000 */
.L_x_27815:
        /* <DEDUP_REMOVED lines=14> */
.L_x_27829:
[----:B------:R-:W2:Y:S02]  /*67b0*/  LDG.E.64 R2, [R2.64] ;  /* 0x0000002402027981 */ /* 0x000ea4000c1e1b00 */
[----:B--2---:R-:W0:Y:S01]  /*67c0*/  F2F.F32.F64 R0, R2 ;  /* 0x0000000200007310 */ /* 0x004e220000301000 */
[----:B------:R-:W0:-:S14]  /*67d0*/  DSETP.GEU.AND P0, PT, |R2|, c[0x2][0x0], PT ;  /* 0x008000000200762a */ /* 0x000e1c0003f0e200 */
[----:B0-----:R-:W-:-:S05]  /*67e0*/  @!P0 FMUL R0, R0, 1.175494350822287508e-38 ;  /* 0x0080000000008820 */ /* 0x001fca0000400000 */
[----:B------:R-:W-:-:S04]  /*67f0*/  F2FP.PACK_AB R0, RZ, R0 ;  /* 0x00000000ff00723e */ /* 0x000fc800000000ff */
[----:B------:R-:W-:Y:S01]  /*6800*/  PRMT R5, R0, 0x7610, R5 ;  /* 0x0000761000057816 */ /* 0x000fe20000000005 */
[----:B------:R-:W-:Y:S05]  /*6810*/  BRA `(.L_x_27820) ;  /* 0x00000a5000007947 */ /* 0x000fea0003800000 */
.L_x_27828:
        /* <DEDUP_REMOVED lines=27> */
.L_x_27831:
        /* <DEDUP_REMOVED lines=15> */
.L_x_27830:
[----:B------:R-:W2:Y:S02]  /*6ac0*/  LDG.E.U16 R0, [R2.64] ;  /* 0x0000002402007981 */ /* 0x000ea4000c1e1500 */
[----:B--2---:R-:W-:-:S04]  /*6ad0*/  PRMT R0, RZ, 0x5410, R0 ;  /* 0x00005410ff007816 */ /* 0x004fc80000000000 */
[----:B------:R-:W-:-:S04]  /*6ae0*/  F2FP.PACK_AB R0, RZ, R0 ;  /* 0x00000000ff00723e */ /* 0x000fc800000000ff */
[----:B------:R-:W-:Y:S01]  /*6af0*/  PRMT R5, R0, 0x7610, R5 ;  /* 0x0000761000057816 */ /* 0x000fe20000000005 */
[----:B------:R-:W-:Y:S05]  /*6b00*/  BRA `(.L_x_27820) ;  /* 0x0000076000007947 */ /* 0x000fea0003800000 */
.L_x_27827:
        /* <DEDUP_REMOVED lines=12> */
.L_x_27834:
        /* <DEDUP_REMOVED lines=21> */
.L_x_27838:
[----:B------:R-:W-:Y:S05]  /*6d20*/  BSYNC B1 ;  /* 0x0000000000017941 */ /* 0x000fea0003800000 */
.L_x_27837:
[----:B------:R-:W-:Y:S01]  /*6d30*/  LEA R3, R0, 0x3b800000, 0x17 ;  /* 0x3b80000000037811 */ /* 0x000fe200078eb8ff */
[----:B------:R-:W-:-:S05]  /*6d40*/  IMAD.SHL.U32 R0, R2, 0x100000, RZ ;  /* 0x0010000002007824 */ /* 0x000fca00078e00ff */
[----:B------:R-:W-:Y:S02]  /*6d50*/  LOP3.LUT R0, R3, R0, R4, 0xfe, !PT ;  /* 0x0000000003007212 */ /* 0x000fe400078efe04 */
.L_x_27836:
[----:B------:R-:W-:Y:S05]  /*6d60*/  BSYNC B0 ;  /* 0x0000000000007941 */ /* 0x000fea0003800000 */
.L_x_27835:
[----:B------:R-:W-:-:S04]  /*6d70*/  F2FP.PACK_AB R0, RZ, R0 ;  /* 0x00000000ff00723e */ /* 0x000fc800000000ff */
[----:B------:R-:W-:Y:S01]  /*6d80*/  PRMT R5, R0, 0x7610, R5 ;  /* 0x0000761000057816 */ /* 0x000fe20000000005 */
[----:B------:R-:W-:Y:S05]  /*6d90*/  BRA `(.L_x_27820) ;  /* 0x000004d000007947 */ /* 0x000fea0003800000 */
.L_x_27833:
        /* <DEDUP_REMOVED lines=21> */
.L_x_27842:
[----:B------:R-:W-:Y:S05]  /*6ef0*/  BSYNC B1 ;  /* 0x0000000000017941 */ /* 0x000fea0003800000 */
.L_x_27841:
[----:B------:R-:W-:Y:S01]  /*6f00*/  LEA R3, R0, 0x37800000, 0x17 ;  /* 0x3780000000037811 */ /* 0x000fe200078eb8ff */
[----:B------:R-:W-:-:S05]  /*6f10*/  IMAD.SHL.U32 R0, R2, 0x200000, RZ ;  /* 0x0020000002007824 */ /* 0x000fca00078e00ff */
[----:B------:R-:W-:Y:S02]  /*6f20*/  LOP3.LUT R0, R3, R0, R4, 0xfe, !PT ;  /* 0x0000000003007212 */ /* 0x000fe400078efe04 */
.L_x_27840:
[----:B------:R-:W-:Y:S05]  /*6f30*/  BSYNC B0 ;  /* 0x0000000000007941 */ /* 0x000fea0003800000 */
.L_x_27839:
[----:B------:R-:W-:-:S04]  /*6f40*/  F2FP.PACK_AB R0, RZ, R0 ;  /* 0x00000000ff00723e */ /* 0x000fc800000000ff */
[----:B------:R-:W-:Y:S01]  /*6f50*/  PRMT R5, R0, 0x7610, R5 ;  /* 0x0000761000057816 */ /* 0x000fe20000000005 */
[----:B------:R-:W-:Y:S05]  /*6f60*/  BRA `(.L_x_27820) ;  /* 0x0000030000007947 */ /* 0x000fea0003800000 */
.L_x_27832:
        /* <DEDUP_REMOVED lines=14> */
.L_x_27846:
[----:B------:R-:W-:Y:S05]  /*7050*/  BSYNC B0 ;  /* 0x0000000000007941 */ /* 0x000fea0003800000 */
.L_x_27845:
[----:B------:R-:W-:-:S04]  /*7060*/  F2FP.PACK_AB R0, RZ, R0 ;  /* 0x00000000ff00723e */ /* 0x000fc800000000ff */
[----:B------:R-:W-:Y:S01]  /*7070*/  PRMT R5, R0, 0x7610, R5 ;  /* 0x0000761000057816 */ /* 0x000fe20000000005 */
[----:B------:R-:W-:Y:S05]  /*7080*/  BRA `(.L_x_27820) ;  /* 0x000001e000007947 */ /* 0x000fea0003800000 */
.L_x_27819:
        /* <DEDUP_REMOVED lines=21> */
.L_x_27844:
[----:B------:R-:W2:Y:S02]  /*71e0*/  LDG.E.64 R2, [R2.64] ;  /* 0x0000002402027981 */ /* 0x000ea4000c1e1b00 */
[----:B--2---:R-:W0:Y:S02]  /*71f0*/  I2F.U64 R0, R2 ;  /* 0x0000000200007312 */ /* 0x004e240000301000 */
[----:B0-----:R-:W-:-:S04]  /*7200*/  F2FP.PACK_AB R0, RZ, R0 ;  /* 0x00000000ff00723e */ /* 0x001fc800000000ff */
[----:B------:R-:W-:Y:S01]  /*7210*/  PRMT R5, R0, 0x7610, R5 ;  /* 0x0000761000057816 */ /* 0x000fe20000000005 */
[----:B------:R-:W-:Y:S05]  /*7220*/  BRA `(.L_x_27820) ;  /* 0x0000004000007947 */ /* 0x000fea0003800000 */
.L_x_27843:
[----:B------:R-:W2:Y:S02]  /*7230*/  LDG.E R2, [R2.64] ;  /* 0x0000002402027981 */ /* 0x000ea4000c1e1900 */
[----:B--2---:R-:W0:Y:S02]  /*7240*/  I2F.U32 R0, R2 ;  /* 0x0000000200007306 */ /* 0x004e240000201000 */
[----:B0-----:R-:W-:-:S04]  /*7250*/  F2FP.PACK_AB R0, RZ, R0 ;  /* 0x00000000ff00723e */ /* 0x001fc800000000ff */
[----:B------:R-:W-:Y:S02]  /*7260*/  PRMT R5, R0, 0x7610, R5 ;  /* 0x0000761000057816 */ /* 0x000fe40000000005 */
.L_x_27820:
        /* <DEDUP_REMOVED lines=11> */
.L_x_27848:
[----:B------:R-:W-:Y:S02]  /*7320*/  PRMT R5, R19, 0x7610, R5 ;  /* 0x0000761013057816 */ /* 0x000fe40000000005 */
.L_x_27849:
[----:B------:R-:W-:Y:S05]  /*7330*/  BSYNC B0 ;  /* 0x0000000000007941 */ /* 0x000fea0003800000 */
.L_x_27847:
        /* <DEDUP_REMOVED lines=16> */
.L_x_27853:
[----:B------:R-:W-:-:S06]  /*7440*/  HADD2.F32 R3, -RZ, R5.H0_H0 ;  /* 0x20000005ff037230 */ /* 0x000fcc0000004100 */
[----:B------:R-:W0:Y:S02]  /*7450*/  F2I.S64.TRUNC R2, R3 ;  /* 0x0000000300027311 */ /* 0x000e24000020d900 */
[----:B0-----:R0:W-:Y:S01]  /*7460*/  STG.E.U8 [R16.64], R2 ;  /* 0x0000000210007986 */ /* 0x0011e2000c101124 */
[----:B------:R-:W-:Y:S05]  /*7470*/  BRA `(.L_x_27855) ;  /* 0x00000e4000007947 */ /* 0x000fea0003800000 */
.L_x_27852:
        /* <DEDUP_REMOVED lines=10> */
.L_x_27857:
[----:B------:R-:W-:-:S06]  /*7520*/  HADD2.F32 R5, -RZ, R5.H0_H0 ;  /* 0x20000005ff057230 */ /* 0x000fcc0000004100 */
[----:B------:R-:W0:Y:S02]  /*7530*/  F2I.FTZ.TRUNC.NTZ R5, R5 ;  /* 0x0000000500057305 */ /* 0x000e24000021f100 */
[----:B0-----:R0:W-:Y:S01]  /*7540*/  STG.E [R16.64], R5 ;  /* 0x0000000510007986 */ /* 0x0011e2000c101924 */
[----:B------:R-:W-:Y:S05]  /*7550*/  BRA `(.L_x_27855) ;  /* 0x00000d6000007947 */ /* 0x000fea0003800000 */
.L_x_27856:
[----:B------:R-:W-:-:S06]  /*7560*/  HADD2.F32 R5, -RZ, R5.H0_H0 ;  /* 0x20000005ff057230 */ /* 0x000fcc0000004100 */
[----:B------:R-:W0:Y:S02]  /*7570*/  F2I.FTZ.TRUNC.NTZ R5, R5 ;  /* 0x0000000500057305 */ /* 0x000e24000021f100 */
[----:B0-----:R0:W-:Y:S01]  /*7580*/  STG.E.U16 [R16.64], R5 ;  /* 0x0000000510007986 */ /* 0x0011e2000c101524 */
[----:B------:R-:W-:Y:S05]  /*7590*/  BRA `(.L_x_27855) ;  /* 0x00000d2000007947 */ /* 0x000fea0003800000 */
.L_x_27851:
        /* <DEDUP_REMOVED lines=9> */
.L_x_27859:
[----:B------:R0:W-:Y:S01]  /*7630*/  STG.E.U16 [R16.64], R5 ;  /* 0x0000000510007986 */ /* 0x0001e2000c101524 */
[----:B------:R-:W-:Y:S05]  /*7640*/  BRA `(.L_x_27855) ;  /* 0x00000c7000007947 */ /* 0x000fea0003800000 */
.L_x_27858:
        /* <DEDUP_REMOVED lines=10> */
.L_x_27861:
[----:B------:R-:W-:-:S05]  /*76f0*/  HADD2.F32 R0, -RZ, R5.H0_H0 ;  /* 0x20000005ff007230 */ /* 0x000fca0000004100 */
[----:B------:R-:W-:-:S04]  /*7700*/  F2FP.PACK_AB R0, RZ, R0 ;  /* 0x00000000ff00723e */ /* 0x000fc800000000ff */
[----:B------:R-:W-:-:S05]  /*7710*/  PRMT R0, R0, 0x5410, RZ ;  /* 0x0000541000007816 */ /* 0x000fca00000000ff */
[----:B------:R0:W-:Y:S01]  /*7720*/  STG.E [R16.64], R0 ;  /* 0x0000000010007986 */ /* 0x0001e2000c101924 */
[----:B------:R-:W-:Y:S05]  /*7730*/  BRA `(.L_x_27855) ;  /* 0x00000b8000007947 */ /* 0x000fea0003800000 */
.L_x_27860:
[----:B------:R-:W-:-:S05]  /*7740*/  HADD2.F32 R2, -RZ, R5.H0_H0 ;  /* 0x20000005ff027230 */ /* 0x000fca0000004100 */
[----:B------:R-:W-:-:S06]  /*7750*/  FMUL.FTZ R2, R2, 1 ;  /* 0x3f80000002027820 */ /* 0x000fcc0000410000 */
[----:B------:R-:W0:Y:S02]  /*7760*/  F2F.F64.F32 R2, R2 ;  /* 0x0000000200027310 */ /* 0x000e240000201800 */
[----:B0-----:R0:W-:Y:S01]  /*7770*/  STG.E.64 [R16.64], R2 ;  /* 0x0000000210007986 */ /* 0x0011e2000c101b24 */
[----:B------:R-:W-:Y:S05]  /*7780*/  BRA `(.L_x_27855) ;  /* 0x00000b3000007947 */ /* 0x000fea0003800000 */
.L_x_27850:
        /* <DEDUP_REMOVED lines=13> */
.L_x_27864:
[----:B------:R-:W-:Y:S01]  /*7860*/  HADD2.F32 R5, -RZ, R5.H0_H0 ;  /* 0x20000005ff057230 */ /* 0x000fe20000004100 */
[----:B------:R-:W-:-:S04]  /*7870*/  CS2R R6, SRZ ;  /* 0x0000000000067805 */ /* 0x000fc8000001ff00 */
[----:B------:R-:W-:-:S06]  /*7880*/  FMUL.FTZ R5, R5, 1 ;  /* 0x3f80000005057820 */ /* 0x000fcc0000410000 */
[----:B------:R-:W0:Y:S02]  /*7890*/  F2F.F64.F32 R4, R5 ;  /* 0x0000000500047310 */ /* 0x000e240000201800 */
[----:B0-----:R0:W-:Y:S01]  /*78a0*/  STG.E.128 [R16.64], R4 ;  /* 0x0000000410007986 */ /* 0x0011e2000c101d24 */
[----:B------:R-:W-:Y:S05]  /*78b0*/  BRA `(.L_x_27855) ;  /* 0x00000a0000007947 */ /* 0x000fea0003800000 */
.L_x_27863:
        /* <DEDUP_REMOVED lines=21> */
.L_x_27868:
[----:B------:R-:W-:Y:S05]  /*7a10*/  BSYNC B0 ;  /* 0x0000000000007941 */ /* 0x000fea0003800000 */
.L_x_27867:
[----:B------:R-:W-:-:S05]  /*7a20*/  LOP3.LUT R3, R0, R3, RZ, 0xfc, !PT ;  /* 0x0000000300037212 */ /* 0x000fca00078efcff */
[----:B------:R0:W-:Y:S01]  /*7a30*/  STG.E.U8 [R16.64], R3 ;  /* 0x0000000310007986 */ /* 0x0001e2000c101124 */
[----:B------:R-:W-:Y:S05]  /*7a40*/  BRA `(.L_x_27855) ;  /* 0x0000087000007947 */ /* 0x000fea0003800000 */
.L_x_27866:
        /* <DEDUP_REMOVED lines=13> */
.L_x_27870:
[----:B------:R-:W-:Y:S01]  /*7b20*/  IMAD.MOV.U32 R0, RZ, RZ, 0x7f ;  /* 0x0000007fff007424 */ /* 0x000fe200078e00ff */
[----:B------:R-:W-:-:S04]  /*7b30*/  ISETP.GT.U32.AND P0, PT, R2, 0x7f800000, PT ;  /* 0x7f8000000200780c */ /* 0x000fc80003f04070 */
[----:B------:R-:W-:-:S04]  /*7b40*/  SEL R0, R0, 0x7c, P0 ;  /* 0x0000007c00007807 */ /* 0x000fc80000000000 */
.L_x_27871:
[----:B------:R-:W-:Y:S05]  /*7b50*/  BSYNC B0 ;  /* 0x0000000000007941 */ /* 0x000fea0003800000 */
.L_x_27869:
[----:B------:R-:W-:-:S04]  /*7b60*/  LOP3.LUT R2, R5, 0x80000000, RZ, 0xc0, !PT ;  /* 0x8000000005027812 */ /* 0x000fc800078ec0ff */
[----:B------:R-:W-:-:S04]  /*7b70*/  SHF.R.U32.HI R3, RZ, 0x18, R2 ;  /* 0x00000018ff037819 */ /* 0x000fc80000011602 */
[----:B------:R-:W-:-:S05]  /*7b80*/  LOP3.LUT R3, R0, R3, RZ, 0xfc, !PT ;  /* 0x0000000300037212 */ /* 0x000fca00078efcff */
[----:B------:R0:W-:Y:S01]  /*7b90*/  STG.E.U8 [R16.64], R3 ;  /* 0x0000000310007986 */ /* 0x0001e2000c101124 */
[----:B------:R-:W-:Y:S05]  /*7ba0*/  BRA `(.L_x_27855) ;  /* 0x0000071000007947 */ /* 0x000fea0003800000 */
.L_x_27865:
[----:B------:R-:W-:-:S05]  /*7bb0*/  HADD2.F32 R0, -RZ, R5.H0_H0 ;  /* 0x20000005ff007230 */ /* 0x000fca0000004100 */
[----:B------:R-:W-:-:S05]  /*7bc0*/  F2FP.BF16.PACK_AB R0, RZ, R0 ;  /* 0x00000000ff00723e */ /* 0x000fca00000010ff */
[----:B------:R0:W-:Y:S01]  /*7bd0*/  STG.E.U16 [R16.64], R0 ;  /* 0x0000000010007986 */ /* 0x0001e2000c101524 */
[----:B------:R-:W-:Y:S05]  /*7be0*/  BRA `(.L_x_27855) ;  /* 0x000006d000007947 */ /* 0x000fea0003800000 */
.L_x_27862:
        /* <DEDUP_REMOVED lines=12> */
.L_x_27874:
        /* <DEDUP_REMOVED lines=17> */
.L_x_27877:
[----:B------:R-:W-:-:S04]  /*7dc0*/  LOP3.LUT R2, R5, 0x80000000, RZ, 0xc0, !PT ;  /* 0x8000000005027812 */ /* 0x000fc800078ec0ff */
[----:B------:R-:W-:-:S04]  /*7dd0*/  SHF.R.U32.HI R3, RZ, 0x18, R2 ;  /* 0x00000018ff037819 */ /* 0x000fc80000011602 */
[----:B------:R-:W-:-:S04]  /*7de0*/  LOP3.LUT R0, R0, R3, RZ, 0xfc, !PT ;  /* 0x0000000300007212 */ /* 0x000fc800078efcff */
[----:B------:R-:W-:Y:S02]  /*7df0*/  PRMT R8, R0, 0x7610, R8 ;  /* 0x0000761000087816 */ /* 0x000fe40000000008 */
.L_x_27876:
[----:B------:R-:W-:Y:S05]  /*7e00*/  BSYNC B0 ;  /* 0x0000000000007941 */ /* 0x000fea0003800000 */
.L_x_27875:
[----:B------:R0:W-:Y:S01]  /*7e10*/  STG.E.U8 [R16.64], R8 ;  /* 0x0000000810007986 */ /* 0x0001e2000c101124 */
[----:B------:R-:W-:Y:S05]  /*7e20*/  BRA `(.L_x_27855) ;  /* 0x0000049000007947 */ /* 0x000fea0003800000 */
.L_x_27873:
        /* <DEDUP_REMOVED lines=17> */
.L_x_27880:
[----:B------:R-:W-:-:S04]  /*7f40*/  LOP3.LUT R2, R5, 0x80000000, RZ, 0xc0, !PT ;  /* 0x8000000005027812 */ /* 0x000fc800078ec0ff */
[----:B------:R-:W-:-:S04]  /*7f50*/  SHF.R.U32.HI R3, RZ, 0x18, R2 ;  /* 0x00000018ff037819 */ /* 0x000fc80000011602 */
[----:B------:R-:W-:-:S04]  /*7f60*/  LOP3.LUT R0, R0, R3, RZ, 0xfc, !PT ;  /* 0x0000000300007212 */ /* 0x000fc800078efcff */
[----:B------:R-:W-:Y:S02]  /*7f70*/  PRMT R8, R0, 0x7610, R8 ;  /* 0x0000761000087816 */ /* 0x000fe40000000008 */
.L_x_27879:
[----:B------:R-:W-:Y:S05]  /*7f80*/  BSYNC B0 ;  /* 0x0000000000007941 */ /* 0x000fea0003800000 */
.L_x_27878:
[----:B------:R0:W-:Y:S01]  /*7f90*/  STG.E.U8 [R16.64], R8 ;  /* 0x0000000810007986 */ /* 0x0001e2000c101124 */
[----:B------:R-:W-:Y:S05]  /*7fa0*/  BRA `(.L_x_27855) ;  /* 0x0000031000007947 */ /* 0x000fea0003800000 */
.L_x_27872:
        /* <DEDUP_REMOVED lines=22> */
.L_x_27854:
        /* <DEDUP_REMOVED lines=20> */
.L_x_27882:
[----:B------:R-:W-:-:S06]  /*8250*/  HADD2.F32 R2, -RZ, R5.H0_H0 ;  /* 0x20000005ff027230 */ /* 0x000fcc0000004100 */
[----:B------:R-:W0:Y:S02]  /*8260*/  F2I.U64.TRUNC R2, R2 ;  /* 0x0000000200027311 */ /* 0x000e24000020d800 */
[----:B0-----:R0:W-:Y:S01]  /*8270*/  STG.E.64 [R16.64], R2 ;  /* 0x0000000210007986 */ /* 0x0011e2000c101b24 */
[----:B------:R-:W-:Y:S05]  /*8280*/  BRA `(.L_x_27855) ;  /* 0x0000003000007947 */ /* 0x000fea0003800000 */
.L_x_27881:
[----:B------:R-:W-:-:S06]  /*8290*/  HADD2.F32 R5, -RZ, R5.H0_H0 ;  /* 0x20000005ff057230 */ /* 0x000fcc0000004100 */
[----:B------:R-:W0:Y:S02]  /*82a0*/  F2I.FTZ.U32.TRUNC.NTZ R5, R5 ;  /* 0x0000000500057305 */ /* 0x000e24000021f000 */
[----:B0-----:R0:W-:Y:S02]  /*82b0*/  STG.E [R16.64], R5 ;  /* 0x0000000510007986 */ /* 0x0011e4000c101924 */
.L_x_27855:
        /* <DEDUP_REMOVED lines=258> */
.L_x_27883:
        /* <DEDUP_REMOVED lines=21> */
.L_x_27887:
[----:B------:R-:W2:Y:S02]  /*9430*/  LDG.E.U8 R2, [R2.64] ;  /* 0x0000002402027981 */ /* 0x000ea4000c1e1100 */
[----:B--2---:R-:W0:Y:S02]  /*9440*/  I2F.U16 R0, R2 ;  /* 0x0000000200007306 */ /* 0x004e240000101000 */
[----:B0-----:R-:W-:-:S04]  /*9450*/  F2FP.PACK_AB R0, RZ, R0 ;  /* 0x00000000ff00723e */ /* 0x001fc800000000ff */
[----:B------:R-:W-:Y:S01]  /*9460*/  PRMT R19, R0, 0x7610, R19 ;  /* 0x0000761000137816 */ /* 0x000fe20000000013 */
[----:B------:R-:W-:Y:S05]  /*9470*/  BRA `(.L_x_27889) ;  /* 0x00000ed000007947 */ /* 0x000fea0003800000 */
.L_x_27886:
        /* <DEDUP_REMOVED lines=11> */
.L_x_27891:
[----:B------:R-:W2:Y:S02]  /*9530*/  LDG.E R2, [R2.64] ;  /* 0x0000002402027981 */ /* 0x000ea4000c1e1900 */
[----:B--2---:R-:W0:Y:S02]  /*9540*/  I2F R0, R2 ;  /* 0x0000000200007306 */ /* 0x004e240000201400 */
[----:B0-----:R-:W-:-:S04]  /*9550*/  F2FP.PACK_AB R0, RZ, R0 ;  /* 0x00000000ff00723e */ /* 0x001fc800000000ff */
[----:B------:R-:W-:Y:S01]  /*9560*/  PRMT R19, R0, 0x7610, R19 ;  /* 0x0000761000137816 */ /* 0x000fe20000000013 */
[----:B------:R-:W-:Y:S05]  /*9570*/  BRA `(.L_x_27889) ;  /* 0x00000dd000007947 */ /* 0x000fea0003800000 */
.L_x_27890:
[----:B------:R-:W2:Y:S02]  /*9580*/  LDG.E.U16 R2, [R2.64] ;  /* 0x0000002402027981 */ /* 0x000ea4000c1e1500 */
[----:B--2---:R-:W0:Y:S02]  /*9590*/  I2F.S16 R0, R2 ;  /* 0x0000000200007306 */ /* 0x004e240000101400 */
[----:B0-----:R-:W-:-:S04]  /*95a0*/  F2FP.PACK_AB R0, RZ, R0 ;  /* 0x00000000ff00723e */ /* 0x001fc800000000ff */
[----:B------:R-:W-:Y:S01]  /*95b0*/  PRMT R19, R0, 0x7610, R19 ;  /* 0x0000761000137816 */ /* 0x000fe20000000013 */
[----:B------:R-:W-:Y:S05]  /*95c0*/  BRA `(.L_x_27889) ;  /* 0x00000d8000007947 */ /* 0x000fea0003800000 */
.L_x_27885:
        /* <DEDUP_REMOVED lines=9> */
.L_x_27893:
[----:B------:R0:W5:Y:S01]  /*9660*/  LDG.E.U16 R19, [R2.64] ;  /* 0x0000002402137981 */ /* 0x000162000c1e1500 */
[----:B------:R-:W-:Y:S05]  /*9670*/  BRA `(.L_x_27889) ;  /* 0x00000cd000007947 */ /* 0x000fea0003800000 */
.L_x_27892:
        /* <DEDUP_REMOVED lines=9> */
.L_x_27895:
[----:B------:R0:W5:Y:S01]  /*9710*/  LDG.E.U16 R19, [R2.64] ;  /* 0x0000002402137981 */ /* 0x000162000c1e1500 */
[----:B------:R-:W-:Y:S05]  /*9720*/  BRA `(.L_x_27889) ;  /* 0x00000c2000007947 */ /* 0x000fea0003800000 */
.L_x_27894:
[----:B------:R-:W2:Y:S02]  /*9730*/  LDG.E.64 R2, [R2.64] ;  /* 0x0000002402027981 */ /* 0x000ea4000c1e1b00 */
[----:B--2---:R-:W0:Y:S01]  /*9740*/  F2F.F32.F64 R0, R2 ;  /* 0x0000000200007310 */ /* 0x004e220000301000 */
[----:B------:R-:W0:-:S14]  /*9750*/  DSETP.GEU.AND P0, PT, |R2|, c[0x2][0x0], PT ;  /* 0x008000000200762a */ /* 0x000e1c0003f0e200 */
[----:B0-----:R-:W-:-:S05]  /*9760*/  @!P0 FMUL R0, R0, 1.175494350822287508e-38 ;  /* 0x0080000000008820 */ /* 0x001fca0000400000 */
[----:B------:R-:W-:-:S04]  /*9770*/  F2FP.PACK_AB R0, RZ, R0 ;  /* 0x00000000ff00723e */ /* 0x000fc800000000ff */
[----:B------:R-:W-:Y:S01]  /*9780*/  PRMT R19, R0, 0x7610, R19 ;  /* 0x0000761000137816 */ /* 0x000fe20000000013 */
[----:B------:R-:W-:Y:S05]  /*9790*/  BRA `(.L_x_27889) ;  /* 0x00000bb000007947 */ /* 0x000fea0003800000 */
.L_x_27884:
        /* <DEDUP_REMOVED lines=14> */
.L_x_27898:
[----:B------:R-:W2:Y:S02]  /*9880*/  LDG.E.64 R2, [R2.64] ;  /* 0x0000002402027981 */ /* 0x000ea4000c1e1b00 */
[----:B--2---:R-:W0:Y:S01]  /*9890*/  F2F.F32.F64 R0, R2 ;  /* 0x0000000200007310 */ /* 0x004e220000301000 */
[----:B------:R-:W0:-:S14]  /*98a0*/  DSETP.GEU.AND P0, PT, |R2|, c[0x2][0x0], PT ;  /* 0x008000000200762a */ /* 0x000e1c0003f0e200 */
[----:B0-----:R-:W-:-:S05]  /*98b0*/  @!P0 FMUL R0, R0, 1.175494350822287508e-38 ;  /* 0x0080000000008820 */ /* 0x001fca0000400000 */
[----:B------:R-:W-:-:S04]  /*98c0*/  F2FP.PACK_AB R0, RZ, R0 ;  /* 0x00000000ff00723e */ /* 0x000fc800000000ff */
[----:B------:R-:W-:Y:S01]  /*98d0*/  PRMT R19, R0, 0x7610, R19 ;  /* 0x0000761000137816 */ /* 0x000fe20000000013 */
[----:B------:R-:W-:Y:S05]  /*98e0*/  BRA `(.L_x_27889) ;  /* 0x00000a6000007947 */ /* 0x000fea0003800000 */
.L_x_27897:
        /* <DEDUP_REMOVED lines=28> */
.L_x_27900:
        /* <DEDUP_REMOVED lines=15> */
.L_x_27899:
[----:B------:R-:W2:Y:S02]  /*9ba0*/  LDG.E.U16 R0, [R2.64] ;  /* 0x0000002402007981 */ /* 0x000ea4000c1e1500 */
[----:B--2---:R-:W-:-:S04]  /*9bb0*/  PRMT R0, RZ, 0x5410, R0 ;  /* 0x00005410ff007816 */ /* 0x004fc80000000000 */
[----:B------:R-:W-:-:S04]  /*9bc0*/  F2FP.PACK_AB R0, RZ, R0 ;  /* 0x00000000ff00723e */ /* 0x000fc800000000ff */
[----:B------:R-:W-:Y:S01]  /*9bd0*/  PRMT R19, R0, 0x7610, R19 ;  /* 0x0000761000137816 */ /* 0x000fe20000000013 */
[----:B------:R-:W-:Y:S05]  /*9be0*/  BRA `(.L_x_27889) ;  /* 0x0000076000007947 */ /* 0x000fea0003800000 */
.L_x_27896:
        /* <DEDUP_REMOVED lines=12> */
.L_x_27903:
        /* <DEDUP_REMOVED lines=21> */
.L_x_27907:
[----:B------:R-:W-:Y:S05]  /*9e00*/  BSYNC B1 ;  /* 0x0000000000017941 */ /* 0x000fea0003800000 */
.L_x_27906:
[----:B------:R-:W-:Y:S01]  /*9e10*/  LEA R3, R0, 0x3b800000, 0x17 ;  /* 0x3b80000000037811 */ /* 0x000fe200078eb8ff */
[----:B------:R-:W-:-:S05]  /*9e20*/  IMAD.SHL.U32 R0, R2, 0x100000, RZ ;  /* 0x0010000002007824 */ /* 0x000fca00078e00ff */
[----:B------:R-:W-:Y:S02]  /*9e30*/  LOP3.LUT R0, R3, R0, R4, 0xfe, !PT ;  /* 0x0000000003007212 */ /* 0x000fe400078efe04 */
.L_x_27905:
[----:B------:R-:W-:Y:S05]  /*9e40*/  BSYNC B0 ;  /* 0x0000000000007941 */ /* 0x000fea0003800000 */
.L_x_27904:
[----:B------:R-:W-:-:S04]  /*9e50*/  F2FP.PACK_AB R0, RZ, R0 ;  /* 0x00000000ff00723e */ /* 0x000fc800000000ff */
[----:B------:R-:W-:Y:S01]  /*9e60*/  PRMT R19, R0, 0x7610, R19 ;  /* 0x0000761000137816 */ /* 0x000fe20000000013 */
[----:B------:R-:W-:Y:S05]  /*9e70*/  BRA `(.L_x_27889) ;  /* 0x000004d000007947 */ /* 0x000fea0003800000 */
.L_x_27902:
        /* <DEDUP_REMOVED lines=21> */
.L_x_27911:
[----:B------:R-:W-:Y:S05]  /*9fd0*/  BSYNC B1 ;  /* 0x0000000000017941 */ /* 0x000fea0003800000 */
.L_x_27910:
[----:B------:R-:W-:Y:S01]  /*9fe0*/  LEA R3, R0, 0x37800000, 0x17 ;  /* 0x3780000000037811 */ /* 0x000fe200078eb8ff */
[----:B------:R-:W-:-:S05]  /*9ff0*/  IMAD.SHL.U32 R0, R2, 0x200000, RZ ;  /* 0x0020000002007824 */ /* 0x000fca00078e00ff */
[----:B------:R-:W-:Y:S02]  /*a000*/  LOP3.LUT R0, R3, R0, R4, 0xfe, !PT ;  /* 0x0000000003007212 */ /* 0x000fe400078efe04 */
.L_x_27909:
[----:B------:R-:W-:Y:S05]  /*a010*/  BSYNC B0 ;  /* 0x0000000000007941 */ /* 0x000fea0003800000 */
.L_x_27908:
[----:B------:R-:W-:-:S04]  /*a020*/  F2FP.PACK_AB R0, RZ, R0 ;  /* 0x00000000ff00723e */ /* 0x000fc800000000ff */
[----:B------:R-:W-:Y:S01]  /*a030*/  PRMT R19, R0, 0x7610, R19 ;  /* 0x0000761000137816 */ /* 0x000fe20000000013 */
[----:B------:R-:W-:Y:S05]  /*a040*/  BRA `(.L_x_27889) ;  /* 0x0000030000007947 */ /* 0x000fea0003800000 */
.L_x_27901:
        /* <DEDUP_REMOVED lines=14> */
.L_x_27915:
[----:B------:R-:W-:Y:S05]  /*a130*/  BSYNC B0 ;  /* 0x0000000000007941 */ /* 0x000fea0003800000 */
.L_x_27914:
[----:B------:R-:W-:-:S04]  /*a140*/  F2FP.PACK_AB R0, RZ, R0 ;  /* 0x00000000ff00723e */ /* 0x000fc800000000ff */
[----:B------:R-:W-:Y:S01]  /*a150*/  PRMT R19, R0, 0x7610, R19 ;  /* 0x0000761000137816 */ /* 0x000fe20000000013 */
[----:B------:R-:W-:Y:S05]  /*a160*/  BRA `(.L_x_27889) ;  /* 0x000001e000007947 */ /* 0x000fea0003800000 */
.L_x_27888:
        /* <DEDUP_REMOVED lines=21> */
.L_x_27913:
[----:B------:R-:W2:Y:S02]  /*a2c0*/  LDG.E.64 R2, [R2.64] ;  /* 0x0000002402027981 */ /* 0x000ea4000c1e1b00 */
[----:B--2---:R-:W0:Y:S02]  /*a2d0*/  I2F.U64 R0, R2 ;  /* 0x0000000200007312 */ /* 0x004e240000301000 */
[----:B0-----:R-:W-:-:S04]  /*a2e0*/  F2FP.PACK_AB R0, RZ, R0 ;  /* 0x00000000ff00723e */ /* 0x001fc800000000ff */
[----:B------:R-:W-:Y:S01]  /*a2f0*/  PRMT R19, R0, 0x7610, R19 ;  /* 0x0000761000137816 */ /* 0x000fe20000000013 */
[----:B------:R-:W-:Y:S05]  /*a300*/  BRA `(.L_x_27889) ;  /* 0x0000004000007947 */ /* 0x000fea0003800000 */
.L_x_27912:
[----:B------:R-:W2:Y:S02]  /*a310*/  LDG.E R2, [R2.64] ;  /* 0x0000002402027981 */ /* 0x000ea4000c1e1900 */
[----:B--2---:R-:W0:Y:S02]  /*a320*/  I2F.U32 R0, R2 ;  /* 0x0000000200007306 */ /* 0x004e240000201000 */
[----:B0-----:R-:W-:-:S04]  /*a330*/  F2FP.PACK_AB R0, RZ, R0 ;  /* 0x00000000ff00723e */ /* 0x001fc800000000ff */
[----:B------:R-:W-:Y:S02]  /*a340*/  PRMT R19, R0, 0x7610, R19 ;  /* 0x0000761000137816 */ /* 0x000fe40000000013 */
.L_x_27889:
        /* <DEDUP_REMOVED lines=19> */
.L_x_27919:
[----:B------:R-:W2:Y:S02]  /*a480*/  LDG.E.U8 R2, [R2.64] ;  /* 0x0000002402027981 */ /* 0x000ea4000c1e1100 */
[----:B--2---:R-:W0:Y:S02]  /*a490*/  I2F.U16 R0, R2 ;  /* 0x0000000200007306 */ /* 0x004e240000101000 */
[----:B0-----:R-:W-:-:S04]  /*a4a0*/  F2FP.PACK_AB R0, RZ, R0 ;  /* 0x00000000ff00723e */ /* 0x001fc800000000ff */
[----:B------:R-:W-:Y:S01]  /*a4b0*/  PRMT R5, R0, 0x7610, R5 ;  /* 0x0000761000057816 */ /* 0x000fe20000000005 */
[----:B------:R-:W-:Y:S05]  /*a4c0*/  BRA `(.L_x_27921) ;  /* 0x00000ec000007947 */ /* 0x000fea0003800000 */
.L_x_27918:
        /* <DEDUP_REMOVED lines=11> */
.L_x_27923:
[----:B------:R-:W2:Y:S02]  /*a580*/  LDG.E R2, [R2.64] ;  /* 0x0000002402027981 */ /* 0x000ea4000c1e1900 */
[----:B--2---:R-:W0:Y:S02]  /*a590*/  I2F R0, R2 ;  /* 0x0000000200007306 */ /* 0x004e240000201400 */
[----:B0-----:R-:W-:-:S04]  /*a5a0*/  F2FP.PACK_AB R0, RZ, R0 ;  /* 0x00000000ff00723e */ /* 0x001fc800000000ff */
[----:B------:R-:W-:Y:S01]  /*a5b0*/  PRMT R5, R0, 0x7610, R5 ;  /* 0x0000761000057816 */ /* 0x000fe20000000005 */
[----:B------:R-:W-:Y:S05]  /*a5c0*/  BRA `(.L_x_27921) ;  /* 0x00000dc000007947 */ /* 0x000fea0003800000 */
.L_x_27922:
[----:B------:R-:W2:Y:S02]  /*a5d0*/  LDG.E.U16 R2, [R2.64] ;  /* 0x0000002402027981 */ /* 0x000ea4000c1e1500 */
[----:B--2---:R-:W0:Y:S02]  /*a5e0*/  I2F.S16 R0, R2 ;  /* 0x0000000200007306 */ /* 0x004e240000101400 */
[----:B0-----:R-:W-:-:S04]  /*a5f0*/  F2FP.PACK_AB R0, RZ, R0 ;  /* 0x00000000ff00723e */ /* 0x001fc800000000ff */
[----:B------:R-:W-:Y:S01]  /*a600*/  PRMT R5, R0, 0x7610, R5 ;  /* 0x0000761000057816 */ /* 0x000fe20000000005 */
[----:B------:R-:W-:Y:S05]  /*a610*/  BRA `(.L_x_27921) ;  /* 0x00000d7000007947 */ /* 0x000fea0003800000 */
.L_x_27917:
        /* <DEDUP_REMOVED lines=9> */
.L_x_27925:
[----:B------:R0:W5:Y:S01]  /*a6b0*/  LDG.E.U16 R5, [R2.64] ;  /* 0x0000002402057981 */ /* 0x000162000c1e1500 */
[----:B------:R-:W-:Y:S05]  /*a6c0*/  BRA `(.L_x_27921) ;  /* 0x00000cc000007947 */ /* 0x000fea0003800000 */
.L_x_27924:
        /* <DEDUP_REMOVED lines=9> */
.L_x_27927:
[----:B------:R0:W5:Y:S01]  /*a760*/  LDG.E.U16 R5, [R2.64] ;  /* 0x0000002402057981 */ /* 0x000162000c1e1500 */
[----:B------:R-:W-:Y:S05]  /*a770*/  BRA `(.L_x_27921) ;  /* 0x00000c1000007947 */ /* 0x000fea0003800000 */
.L_x_27926:
[----:B------:R-:W2:Y:S02]  /*a780*/  LDG.E.64 R2, [R2.64] ;  /* 0x0000002402027981 */ /* 0x000ea4000c1e1b00 */
[----:B--2---:R-:W0:Y:S01]  /*a790*/  F2F.F32.F64 R0, R2 ;  /* 0x0000000200007310 */ /* 0x004e220000301000 */
[----:B------:R-:W0:-:S14]  /*a7a0*/  DSETP.GEU.AND P0, PT, |R2|, c[0x2][0x0], PT ;  /* 0x008000000200762a */ /* 0x000e1c0003f0e200 */
[----:B0-----:R-:W-:-:S05]  /*a7b0*/  @!P0 FMUL R0, R0, 1.175494350822287508e-38 ;  /* 0x0080000000008820 */ /* 0x001fca0000400000 */
[----:B------:R-:W-:-:S04]  /*a7c0*/  F2FP.PACK_AB R0, RZ, R0 ;  /* 0x00000000ff00723e */ /* 0x000fc800000000ff */
[----:B------:R-:W-:Y:S01]  /*a7d0*/  PRMT R5, R0, 0x7610, R5 ;  /* 0x0000761000057816 */ /* 0x000fe20000000005 */
[----:B------:R-:W-:Y:S05]  /*a7e0*/  BRA `(.L_x_27921) ;  /* 0x00000ba000007947 */ /* 0x000fea0003800000 */
.L_x_27916:
        /* <DEDUP_REMOVED lines=14> */
.L_x_27930:
[----:B------:R-:W2:Y:S02]  /*a8d0*/  LDG.E.64 R2, [R2.64] ;  /* 0x0000002402027981 */ /* 0x000ea4000c1e1b00 */
[----:B--2---:R-:W0:Y:S01]  /*a8e0*/  F2F.F32.F64 R0, R2 ;  /* 0x0000000200007310 */ /* 0x004e220000301000 */
[----:B------:R-:W0:-:S14]  /*a8f0*/  DSETP.GEU.AND P0, PT, |R2|, c[0x2][0x0], PT ;  /* 0x008000000200762a */ /* 0x000e1c0003f0e200 */
[----:B0-----:R-:W-:-:S05]  /*a900*/  @!P0 FMUL R0, R0, 1.175494350822287508e-38 ;  /* 0x0080000000008820 */ /* 0x001fca0000400000 */
[----:B------:R-:W-:-:S04]  /*a910*/  F2FP.PACK_AB R0, RZ, R0 ;  /* 0x00000000ff00723e */ /* 0x000fc800000000ff */
[----:B------:R-:W-:Y:S01]  /*a920*/  PRMT R5, R0, 0x7610, R5 ;  /* 0x0000761000057816 */ /* 0x000fe20000000005 */
[----:B------:R-:W-:Y:S05]  /*a930*/  BRA `(.L_x_27921) ;  /* 0x00000a5000007947 */ /* 0x000fea0003800000 */
.L_x_27929:
        /* <DEDUP_REMOVED lines=27> */
.L_x_27932:
        /* <DEDUP_REMOVED lines=15> */
.L_x_27931:
[----:B------:R-:W2:Y:S02]  /*abe0*/  LDG.E.U16 R0, [R2.64] ;  /* 0x0000002402007981 */ /* 0x000ea4000c1e1500 */
[----:B--2---:R-:W-:-:S04]  /*abf0*/  PRMT R0, RZ, 0x5410, R0 ;  /* 0x00005410ff007816 */ /* 0x004fc80000000000 */
[----:B------:R-:W-:-:S04]  /*ac00*/  F2FP.PACK_AB R0, RZ, R0 ;  /* 0x00000000ff00723e */ /* 0x000fc800000000ff */
[----:B------:R-:W-:Y:S01]  /*ac10*/  PRMT R5, R0, 0x7610, R5 ;  /* 0x0000761000057816 */ /* 0x000fe20000000005 */
[----:B------:R-:W-:Y:S05]  /*ac20*/  BRA `(.L_x_27921) ;  /* 0x0000076000007947 */ /* 0x000fea0003800000 */
.L_x_27928:
        /* <DEDUP_REMOVED lines=12> */
.L_x_27935:
        /* <DEDUP_REMOVED lines=21> */
.L_x_27939:
[----:B------:R-:W-:Y:S05]  /*ae40*/  BSYNC B1 ;  /* 0x0000000000017941 */ /* 0x000fea0003800000 */
.L_x_27938:
[----:B------:R-:W-:Y:S01]  /*ae50*/  LEA R3, R0, 0x3b800000, 0x17 ;  /* 0x3b80000000037811 */ /* 0x000fe200078eb8ff */
[----:B------:R-:W-:-:S05]  /*ae60*/  IMAD.SHL.U32 R0, R2, 0x100000, RZ ;  /* 0x0010000002007824 */ /* 0x000fca00078e00ff */
[----:B------:R-:W-:Y:S02]  /*ae70*/  LOP3.LUT R0, R3, R0, R4, 0xfe, !PT ;  /* 0x0000000003007212 */ /* 0x000fe400078efe04 */
.L_x_27937:
[----:B------:R-:W-:Y:S05]  /*ae80*/  BSYNC B0 ;  /* 0x0000000000007941 */ /* 0x000fea0003800000 */
.L_x_27936:
[----:B------:R-:W-:-:S04]  /*ae90*/  F2FP.PACK_AB R0, RZ, R0 ;  /* 0x00000000ff00723e */ /* 0x000fc800000000ff */
[----:B------:R-:W-:Y:S01]  /*aea0*/  PRMT R5, R0, 0x7610, R5 ;  /* 0x0000761000057816 */ /* 0x000fe20000000005 */
[----:B------:R-:W-:Y:S05]  /*aeb0*/  BRA `(.L_x_27921) ;  /* 0x000004d000007947 */ /* 0x000fea0003800000 */
.L_x_27934:
        /* <DEDUP_REMOVED lines=21> */
.L_x_27943:
[----:B------:R-:W-:Y:S05]  /*b010*/  BSYNC B1 ;  /* 0x0000000000017941 */ /* 0x000fea0003800000 */
.L_x_27942:
[----:B------:R-:W-:Y:S01]  /*b020*/  LEA R3, R0, 0x37800000, 0x17 ;  /* 0x3780000000037811 */ /* 0x000fe200078eb8ff */
[----:B------:R-:W-:-:S05]  /*b030*/  IMAD.SHL.U32 R0, R2, 0x200000, RZ ;  /* 0x0020000002007824 */ /* 0x000fca00078e00ff */
[----:B------:R-:W-:Y:S02]  /*b040*/  LOP3.LUT R0, R3, R0, R4, 0xfe, !PT ;  /* 0x0000000003007212 */ /* 0x000fe400078efe04 */
.L_x_27941:
[----:B------:R-:W-:Y:S05]  /*b050*/  BSYNC B0 ;  /* 0x0000000000007941 */ /* 0x000fea0003800000 */
.L_x_27940:
[----:B------:R-:W-:-:S04]  /*b060*/  F2FP.PACK_AB R0, RZ, R0 ;  /* 0x00000000ff00723e */ /* 0x000fc800000000ff */
[----:B------:R-:W-:Y:S01]  /*b070*/  PRMT R5, R0, 0x7610, R5 ;  /* 0x0000761000057816 */ /* 0x000fe20000000005 */
[----:B------:R-:W-:Y:S05]  /*b080*/  BRA `(.L_x_27921) ;  /* 0x0000030000007947 */ /* 0x000fea0003800000 */
.L_x_27933:
        /* <DEDUP_REMOVED lines=14> */
.L_x_27947:
[----:B------:R-:W-:Y:S05]  /*b170*/  BSYNC B0 ;  /* 0x0000000000007941 */ /* 0x000fea0003800000 */
.L_x_27946:
[----:B------:R-:W-:-:S04]  /*b180*/  F2FP.PACK_AB R0, RZ, R0 ;  /* 0x00000000ff00723e */ /* 0x000fc800000000ff */
[----:B------:R-:W-:Y:S01]  /*b190*/  PRMT R5, R0, 0x7610, R5 ;  /* 0x0000761000057816 */ /* 0x000fe20000000005 */
[----:B------:R-:W-:Y:S05]  /*b1a0*/  BRA `(.L_x_27921) ;  /* 0x000001e000007947 */ /* 0x000fea0003800000 */
.L_x_27920:
        /* <DEDUP_REMOVED lines=21> */
.L_x_27945:
[----:B------:R-:W2:Y:S02]  /*b300*/  LDG.E.64 R2, [R2.64] ;  /* 0x0000002402027981 */ /* 0x000ea4000c1e1b00 */
[----:B--2---:R-:W0:Y:S02]  /*b310*/  I2F.U64 R0, R2 ;  /* 0x0000000200007312 */ /* 0x004e240000301000 */
[----:B0-----:R-:W-:-:S04]  /*b320*/  F2FP.PACK_AB R0, RZ, R0 ;  /* 0x00000000ff00723e */ /* 0x001fc800000000ff */
[----:B------:R-:W-:Y:S01]  /*b330*/  PRMT R5, R0, 0x7610, R5 ;  /* 0x0000761000057816 */ /* 0x000fe20000000005 */
[----:B------:R-:W-:Y:S05]  /*b340*/  BRA `(.L_x_27921) ;  /* 0x0000004000007947 */ /* 0x000fea0003800000 */
.L_x_27944:
[----:B------:R-:W2:Y:S02]  /*b350*/  LDG.E R2, [R2.64] ;  /* 0x0000002402027981 */ /* 0x000ea4000c1e1900 */
[----:B--2---:R-:W0:Y:S02]  /*b360*/  I2F.U32 R0, R2 ;  /* 0x0000000200007306 */ /* 0x004e240000201000 */
[----:B0-----:R-:W-:-:S04]  /*b370*/  F2FP.PACK_AB R0, RZ, R0 ;  /* 0x00000000ff00723e */ /* 0x001fc800000000ff */
[----:B------:R-:W-:Y:S02]  /*b380*/  PRMT R5, R0, 0x7610, R5 ;  /* 0x0000761000057816 */ /* 0x000fe40000000005 */
.L_x_27921:
        /* <DEDUP_REMOVED lines=11> */
.L_x_27949:
[----:B------:R-:W-:Y:S02]  /*b440*/  PRMT R5, R19, 0x7610, R5 ;  /* 0x0000761013057816 */ /* 0x000fe40000000005 */
.L_x_27950:
[----:B------:R-:W-:Y:S05]  /*b450*/  BSYNC B0 ;  /* 0x0000000000007941 */ /* 0x000fea0003800000 */
.L_x_27948:
        /* <DEDUP_REMOVED lines=16> */
.L_x_27954:
[----:B------:R-:W-:-:S06]  /*b560*/  HADD2.F32 R3, -RZ, R5.H0_H0 ;  /* 0x20000005ff037230 */ /* 0x000fcc0000004100 */
[----:B------:R-:W0:Y:S02]  /*b570*/  F2I.S64.TRUNC R2, R3 ;  /* 0x0000000300027311 */ /* 0x000e24000020d900 */
[----:B0-----:R0:W-:Y:S01]  /*b580*/  STG.E.U8 [R16.64], R2 ;  /* 0x0000000210007986 */ /* 0x0011e2000c101124 */
[----:B------:R-:W-:Y:S05]  /*b590*/  BRA `(.L_x_27956) ;  /* 0x00000e4000007947 */ /* 0x000fea0003800000 */
.L_x_27953:
        /* <DEDUP_REMOVED lines=10> */
.L_x_27958:
[----:B------:R-:W-:-:S06]  /*b640*/  HADD2.F32 R5, -RZ, R5.H0_H0 ;  /* 0x20000005ff057230 */ /* 0x000fcc0000004100 */
[----:B------:R-:W0:Y:S02]  /*b650*/  F2I.FTZ.TRUNC.NTZ R5, R5 ;  /* 0x0000000500057305 */ /* 0x000e24000021f100 */
[----:B0-----:R0:W-:Y:S01]  /*b660*/  STG.E [R16.64], R5 ;  /* 0x0000000510007986 */ /* 0x0011e2000c101924 */
[----:B------:R-:W-:Y:S05]  /*b670*/  BRA `(.L_x_27956) ;  /* 0x00000d6000007947 */ /* 0x000fea0003800000 */
.L_x_27957:
[----:B------:R-:W-:-:S06]  /*b680*/  HADD2.F32 R5, -RZ, R5.H0_H0 ;  /* 0x20000005ff057230 */ /* 0x000fcc0000004100 */
[----:B------:R-:W0:Y:S02]  /*b690*/  F2I.FTZ.TRUNC.NTZ R5, R5 ;  /* 0x0000000500057305 */ /* 0x000e24000021f100 */
[----:B0-----:R0:W-:Y:S01]  /*b6a0*/  STG.E.U16 [R16.64], R5 ;  /* 0x0000000510007986 */ /* 0x0011e2000c101524 */
[----:B------:R-:W-:Y:S05]  /*b6b0*/  BRA `(.L_x_27956) ;  /* 0x00000d2000007947 */ /* 0x000fea0003800000 */
.L_x_27952:
        /* <DEDUP_REMOVED lines=9> */
.L_x_27960:
[----:B------:R0:W-:Y:S01]  /*b750*/  STG.E.U16 [R16.64], R5 ;  /* 0x0000000510007986 */ /* 0x0001e2000c101524 */
[----:B------:R-:W-:Y:S05]  /*b760*/  BRA `(.L_x_27956) ;  /* 0x00000c7000007947 */ /* 0x000fea0003800000 */
.L_x_27959:
        /* <DEDUP_REMOVED lines=10> */
.L_x_27962:
[----:B------:R-:W-:-:S05]  /*b810*/  HADD2.F32 R0, -RZ, R5.H0_H0 ;  /* 0x20000005ff007230 */ /* 0x000fca0000004100 */
[----:B------:R-:W-:-:S04]  /*b820*/  F2FP.PACK_AB R0, RZ, R0 ;  /* 0x00000000ff00723e */ /* 0x000fc800000000ff */
[----:B------:R-:W-:-:S05]  /*b830*/  PRMT R0, R0, 0x5410, RZ ;  /* 0x0000541000007816 */ /* 0x000fca00000000ff */
[----:B------:R0:W-:Y:S01]  /*b840*/  STG.E [R16.64], R0 ;  /* 0x0000000010007986 */ /* 0x0001e2000c101924 */
[----:B------:R-:W-:Y:S05]  /*b850*/  BRA `(.L_x_27956) ;  /* 0x00000b8000007947 */ /* 0x000fea0003800000 */
.L_x_27961:
[----:B------:R-:W-:-:S05]  /*b860*/  HADD2.F32 R2, -RZ, R5.H0_H0 ;  /* 0x20000005ff027230 */ /* 0x000fca0000004100 */
[----:B------:R-:W-:-:S06]  /*b870*/  FMUL.FTZ R2, R2, 1 ;  /* 0x3f80000002027820 */ /* 0x000fcc0000410000 */
[----:B------:R-:W0:Y:S02]  /*b880*/  F2F.F64.F32 R2, R2 ;  /* 0x0000000200027310 */ /* 0x000e240000201800 */
[----:B0-----:R0:W-:Y:S01]  /*b890*/  STG.E.64 [R16.64], R2 ;  /* 0x0000000210007986 */ /* 0x0011e2000c101b24 */
[----:B------:R-:W-:Y:S05]  /*b8a0*/  BRA `(.L_x_27956) ;  /* 0x00000b3000007947 */ /* 0x000fea0003800000 */
.L_x_27951:
        /* <DEDUP_REMOVED lines=13> */
.L_x_27965:
[----:B------:R-:W-:Y:S01]  /*b980*/  HADD2.F32 R5, -RZ, R5.H0_H0 ;  /* 0x20000005ff057230 */ /* 0x000fe20000004100 */
[----:B------:R-:W-:-:S04]  /*b990*/  CS2R R6, SRZ ;  /* 0x0000000000067805 */ /* 0x000fc8000001ff00 */
[----:B------:R-:W-:-:S06]  /*b9a0*/  FMUL.FTZ R5, R5, 1 ;  /* 0x3f80000005057820 */ /* 0x000fcc0000410000 */
[----:B------:R-:W0:Y:S02]  /*b9b0*/  F2F.F64.F32 R4, R5 ;  /* 0x0000000500047310 */ /* 0x000e240000201800 */
[----:B0-----:R0:W-:Y:S01]  /*b9c0*/  STG.E.128 [R16.64], R4 ;  /* 0x0000000410007986 */ /* 0x0011e2000c101d24 */
[----:B------:R-:W-:Y:S05]  /*b9d0*/  BRA `(.L_x_27956) ;  /* 0x00000a0000007947 */ /* 0x000fea0003800000 */
.L_x_27964:
        /* <DEDUP_REMOVED lines=21> */
.L_x_27969:
[----:B------:R-:W-:Y:S05]  /*bb30*/  BSYNC B0 ;  /* 0x0000000000007941 */ /* 0x000fea0003800000 */
.L_x_27968:
[----:B------:R-:W-:-:S05]  /*bb40*/  LOP3.LUT R3, R0, R3, RZ, 0xfc, !PT ;  /* 0x0000000300037212 */ /* 0x000fca00078efcff */
[----:B------:R0:W-:Y:S01]  /*bb50*/  STG.E.U8 [R16.64], R3 ;  /* 0x0000000310007986 */ /* 0x0001e2000c101124 */
[----:B------:R-:W-:Y:S05]  /*bb60*/  BRA `(.L_x_27956) ;  /* 0x0000087000007947 */ /* 0x000fea0003800000 */
.L_x_27967:
        /* <DEDUP_REMOVED lines=13> */
.L_x_27971:
[----:B------:R-:W-:Y:S01]  /*bc40*/  IMAD.MOV.U32 R0, RZ, RZ, 0x7f ;  /* 0x0000007fff007424 */ /* 0x000fe200078e00ff */
[----:B------:R-:W-:-:S04]  /*bc50*/  ISETP.GT.U32.AND P0, PT, R2, 0x7f800000, PT ;  /* 0x7f8000000200780c */ /* 0x000fc80003f04070 */
[----:B------:R-:W-:-:S04]  /*bc60*/  SEL R0, R0, 0x7c, P0 ;  /* 0x0000007c00007807 */ /* 0x000fc80000000000 */
.L_x_27972:
[----:B------:R-:W-:Y:S05]  /*bc70*/  BSYNC B0 ;  /* 0x0000000000007941 */ /* 0x000fea0003800000 */
.L_x_27970:
[----:B------:R-:W-:-:S04]  /*bc80*/  LOP3.LUT R2, R5, 0x80000000, RZ, 0xc0, !PT ;  /* 0x8000000005027812 */ /* 0x000fc800078ec0ff */
[----:B------:R-:W-:-:S04]  /*bc90*/  SHF.R.U32.HI R3, RZ, 0x18, R2 ;  /* 0x00000018ff037819 */ /* 0x000fc80000011602 */
[----:B------:R-:W-:-:S05]  /*bca0*/  LOP3.LUT R3, R0, R3, RZ, 0xfc, !PT ;  /* 0x0000000300037212 */ /* 0x000fca00078efcff */
[----:B------:R0:W-:Y:S01]  /*bcb0*/  STG.E.U8 [R16.64], R3 ;  /* 0x0000000310007986 */ /* 0x0001e2000c101124 */
[----:B------:R-:W-:Y:S05]  /*bcc0*/  BRA `(.L_x_27956) ;  /* 0x0000071000007947 */ /* 0x000fea0003800000 */
.L_x_27966:
[----:B------:R-:W-:-:S05]  /*bcd0*/  HADD2.F32 R0, -RZ, R5.H0_H0 ;  /* 0x20000005ff007230 */ /* 0x000fca0000004100 */
[----:B------:R-:W-:-:S05]  /*bce0*/  F2FP.BF16.PACK_AB R0, RZ, R0 ;  /* 0x00000000ff00723e */ /* 0x000fca00000010ff */
[----:B------:R0:W-:Y:S01]  /*bcf0*/  STG.E.U16 [R16.64], R0 ;  /* 0x0000000010007986 */ /* 0x0001e2000c101524 */
[----:B------:R-:W-:Y:S05]  /*bd00*/  BRA `(.L_x_27956) ;  /* 0x000006d000007947 */ /* 0x000fea0003800000 */
.L_x_27963:
        /* <DEDUP_REMOVED lines=12> */
.L_x_27975:
        /* <DEDUP_REMOVED lines=17> */
.L_x_27978:
[----:B------:R-:W-:-:S04]  /*bee0*/  LOP3.LUT R2, R5, 0x80000000, RZ, 0xc0, !PT ;  /* 0x8000000005027812 */ /* 0x000fc800078ec0ff */
[----:B------:R-:W-:-:S04]  /*bef0*/  SHF.R.U32.HI R3, RZ, 0x18, R2 ;  /* 0x00000018ff037819 */ /* 0x000fc80000011602 */
[----:B------:R-:W-:-:S04]  /*bf00*/  LOP3.LUT R0, R0, R3, RZ, 0xfc, !PT ;  /* 0x0000000300007212 */ /* 0x000fc800078efcff */
[----:B------:R-:W-:Y:S02]  /*bf10*/  PRMT R8, R0, 0x7610, R8 ;  /* 0x0000761000087816 */ /* 0x000fe40000000008 */
.L_x_27977:
[----:B------:R-:W-:Y:S05]  /*bf20*/  BSYNC B0 ;  /* 0x0000000000007941 */ /* 0x000fea0003800000 */
.L_x_27976:
[----:B------:R0:W-:Y:S01]  /*bf30*/  STG.E.U8 [R16.64], R8 ;  /* 0x0000000810007986 */ /* 0x0001e2000c101124 */
[----:B------:R-:W-:Y:S05]  /*bf40*/  BRA `(.L_x_27956) ;  /* 0x0000049000007947 */ /* 0x000fea0003800000 */
.L_x_27974:
        /* <DEDUP_REMOVED lines=17> */
.L_x_27981:
[----:B------:R-:W-:-:S04]  /*c060*/  LOP3.LUT R2, R5, 0x80000000, RZ, 0xc0, !PT ;  /* 0x8000000005027812 */ /* 0x000fc800078ec0ff */
[----:B------:R-:W-:-:S04]  /*c070*/  SHF.R.U32.HI R3, RZ, 0x18, R2 ;  /* 0x00000018ff037819 */ /* 0x000fc80000011602 */
[----:B------:R-:W-:-:S04]  /*c080*/  LOP3.LUT R0, R0, R3, RZ, 0xfc, !PT ;  /* 0x0000000300007212 */ /* 0x000fc800078efcff */
[----:B------:R-:W-:Y:S02]  /*c090*/  PRMT R8, R0, 0x7610, R8 ;  /* 0x0000761000087816 */ /* 0x000fe40000000008 */
.L_x_27980:
[----:B------:R-:W-:Y:S05]  /*c0a0*/  BSYNC B0 ;  /* 0x0000000000007941 */ /* 0x000fea0003800000 */
.L_x_27979:
[----:B------:R0:W-:Y:S01]  /*c0b0*/  STG.E.U8 [R16.64], R8 ;  /* 0x0000000810007986 */ /* 0x0001e2000c101124 */
[----:B------:R-:W-:Y:S05]  /*c0c0*/  BRA `(.L_x_27956) ;  /* 0x0000031000007947 */ /* 0x000fea0003800000 */
.L_x_27973:
        /* <DEDUP_REMOVED lines=22> */
.L_x_27955:
        /* <DEDUP_REMOVED lines=20> */
.L_x_27983:
[----:B------:R-:W-:-:S06]  /*c370*/  HADD2.F32 R2, -RZ, R5.H0_H0 ;  /* 0x20000005ff027230 */ /* 0x000fcc0000004100 */
[----:B------:R-:W0:Y:S02]  /*c380*/  F2I.U64.TRUNC R2, R2 ;  /* 0x0000000200027311 */ /* 0x000e24000020d800 */
[----:B0-----:R0:W-:Y:S01]  /*c390*/  STG.E.64 [R16.64], R2 ;  /* 0x0000000210007986 */ /* 0x0011e2000c101b24 */
[----:B------:R-:W-:Y:S05]  /*c3a0*/  BRA `(.L_x_27956) ;  /* 0x0000003000007947 */ /* 0x000fea0003800000 */
.L_x_27982:
[----:B------:R-:W-:-:S06]  /*c3b0*/  HADD2.F32 R5, -RZ, R5.H0_H0 ;  /* 0x20000005ff057230 */ /* 0x000fcc0000004100 */
[----:B------:R-:W0:Y:S02]  /*c3c0*/  F2I.FTZ.U32.TRUNC.NTZ R5, R5 ;  /* 0x0000000500057305 */ /* 0x000e24000021f000 */
[----:B0-----:R0:W-:Y:S02]  /*c3d0*/  STG.E [R16.64], R5 ;  /* 0x0000000510007986 */ /* 0x0011e4000c101924 */
.L_x_27956:
[----:B------:R-:W-:Y:S02]  /*c3e0*/  IADD3 R23, R23, 0x80, RZ ;  /* 0x0000008017177810 */ /* 0x000fe40007ffe0ff */
.L_x_27781:
[----:B------:R-:W-:Y:S05]  /*c3f0*/  BSYNC B6 ;  /* 0x0000000000067941 */ /* 0x000fea0003800000 */
.L_x_27780:
        /* <DEDUP_REMOVED lines=257> */
.L_x_27984:
        /* <DEDUP_REMOVED lines=21> */
.L_x_27988:
[----:B------:R-:W2:Y:S02]  /*d560*/  LDG.E.U8 R2, [R2.64] ;  /* 0x0000002402027981 */ /* 0x000ea4000c1e1100 */
[----:B--2---:R-:W0:Y:S02]  /*d570*/  I2F.U16 R0, R2 ;  /* 0x0000000200007306 */ /* 0x004e240000101000 */
[----:B0-----:R-:W-:-:S04]  /*d580*/  F2FP.PACK_AB R0, RZ, R0 ;  /* 0x00000000ff00723e */ /* 0x001fc800000000ff */
[----:B------:R-:W-:Y:S01]  /*d590*/  PRMT R19, R0, 0x7610, R19 ;  /* 0x0000761000137816 */ /* 0x000fe20000000013 */
[----:B------:R-:W-:Y:S05]  /*d5a0*/  BRA `(.L_x_27990) ;  /* 0x00000ed000007947 */ /* 0x000fea0003800000 */
.L_x_27987:
        /* <DEDUP_REMOVED lines=11> */
.L_x_27992:
[----:B------:R-:W2:Y:S02]  /*d660*/  LDG.E R2, [R2.64] ;  /* 0x0000002402027981 */ /* 0x000ea4000c1e1900 */
[----:B--2---:R-:W0:Y:S02]  /*d670*/  I2F R0, R2 ;  /* 0x0000000200007306 */ /* 0x004e240000201400 */
[----:B0-----:R-:W-:-:S04]  /*d680*/  F2FP.PACK_AB R0, RZ, R0 ;  /* 0x00000000ff00723e */ /* 0x001fc800000000ff */
[----:B------:R-:W-:Y:S01]  /*d690*/  PRMT R19, R0, 0x7610, R19 ;  /* 0x0000761000137816 */ /* 0x000fe20000000013 */
[----:B------:R-:W-:Y:S05]  /*d6a0*/  BRA `(.L_x_27990) ;  /* 0x00000dd000007947 */ /* 0x000fea0003800000 */
.L_x_27991:
[----:B------:R-:W2:Y:S02]  /*d6b0*/  LDG.E.U16 R2, [R2.64] ;  /* 0x0000002402027981 */ /* 0x000ea4000c1e1500 */
[----:B--2---:R-:W0:Y:S02]  /*d6c0*/  I2F.S16 R0, R2 ;  /* 0x0000000200007306 */ /* 0x004e240000101400 */
[----:B0-----:R-:W-:-:S04]  /*d6d0*/  F2FP.PACK_AB R0, RZ, R0 ;  /* 0x00000000ff00723e */ /* 0x001fc800000000ff */
[----:B------:R-:W-:Y:S01]  /*d6e0*/  PRMT R19, R0, 0x7610, R19 ;  /* 0x0000761000137816 */ /* 0x000fe20000000013 */
[----:B------:R-:W-:Y:S05]  /*d6f0*/  BRA `(.L_x_27990) ;  /* 0x00000d8000007947 */ /* 0x000fea0003800000 */
.L_x_27986:
        /* <DEDUP_REMOVED lines=9> */
.L_x_27994:
[----:B------:R0:W5:Y:S01]  /*d790*/  LDG.E.U16 R19, [R2.64] ;  /* 0x0000002402137981 */ /* 0x000162000c1e1500 */
[----:B------:R-:W-:Y:S05]  /*d7a0*/  BRA `(.L_x_27990) ;  /* 0x00000cd000007947 */ /* 0x000fea0003800000 */
.L_x_27993:
        /* <DEDUP_REMOVED lines=9> */
.L_x_27996:
[----:B------:R0:W5:Y:S01]  /*d840*/  LDG.E.U16 R19, [R2.64] ;  /* 0x0000002402137981 */ /* 0x000162000c1e1500 */
[----:B------:R-:W-:Y:S05]  /*d850*/  BRA `(.L_x_27990) ;  /* 0x00000c2000007947 */ /* 0x000fea0003800000 */
.L_x_27995:
[----:B------:R-:W2:Y:S02]  /*d860*/  LDG.E.64 R2, [R2.64] ;  /* 0x0000002402027981 */ /* 0x000ea4000c1e1b00 */
[----:B--2---:R-:W0:Y:S01]  /*d870*/  F2F.F32.F64 R0, R2 ;  /* 0x0000000200007310 */ /* 0x004e220000301000 */
[----:B------:R-:W0:-:S14]  /*d880*/  DSETP.GEU.AND P0, PT, |R2|, c[0x2][0x0], PT ;  /* 0x008000000200762a */ /* 0x000e1c0003f0e200 */
[----:B0-----:R-:W-:-:S05]  /*d890*/  @!P0 FMUL R0, R0, 1.175494350822287508e-38 ;  /* 0x0080000000008820 */ /* 0x001fca0000400000 */
[----:B------:R-:W-:-:S04]  /*d8a0*/  F2FP.PACK_AB R0, RZ, R0 ;  /* 0x00000000ff00723e */ /* 0x000fc800000000ff */
[----:B------:R-:W-:Y:S01]  /*d8b0*/  PRMT R19, R0, 0x7610, R19 ;  /* 0x0000761000137816 */ /* 0x000fe20000000013 */
[----:B------:R-:W-:Y:S05]  /*d8c0*/  BRA `(.L_x_27990) ;  /* 0x00000bb000007947 */ /* 0x000fea0003800000 */
.L_x_27985:
        /* <DEDUP_REMOVED lines=14> */
.L_x_27999:
[----:B------:R-:W2:Y:S02]  /*d9b0*/  LDG.E.64 R2, [R2.64] ;  /* 0x0000002402027981 */ /* 0x000ea4000c1e1b00 */
[----:B--2---:R-:W0:Y:S01]  /*d9c0*/  F2F.F32.F64 R0, R2 ;  /* 0x0000000200007310 */ /* 0x004e220000301000 */
[----:B------:R-:W0:-:S14]  /*d9d0*/  DSETP.GEU.AND P0, PT, |R2|, c[0x2][0x0], PT ;  /* 0x008000000200762a */ /* 0x000e1c0003f0e200 */
[----:B0-----:R-:W-:-:S05]  /*d9e0*/  @!P0 FMUL R0, R0, 1.175494350822287508e-38 ;  /* 0x0080000000008820 */ /* 0x001fca0000400000 */
[----:B------:R-:W-:-:S04]  /*d9f0*/  F2FP.PACK_AB R0, RZ, R0 ;  /* 0x00000000ff00723e */ /* 0x000fc800000000ff */
[----:B------:R-:W-:Y:S01]  /*da00*/  PRMT R19, R0, 0x7610, R19 ;  /* 0x0000761000137816 */ /* 0x000fe20000000013 */
[----:B------:R-:W-:Y:S05]  /*da10*/  BRA `(.L_x_27990) ;  /* 0x00000a6000007947 */ /* 0x000fea0003800000 */
.L_x_27998:
        /* <DEDUP_REMOVED lines=28> */
.L_x_28001:
        /* <DEDUP_REMOVED lines=15> */
.L_x_28000:
[----:B------:R-:W2:Y:S02]  /*dcd0*/  LDG.E.U16 R0, [R2.64] ;  /* 0x0000002402007981 */ /* 0x000ea4000c1e1500 */
[----:B--2---:R-:W-:-:S04]  /*dce0*/  PRMT R0, RZ, 0x5410, R0 ;  /* 0x00005410ff007816 */ /* 0x004fc80000000000 */
[----:B------:R-:W-:-:S04]  /*dcf0*/  F2FP.PACK_AB R0, RZ, R0 ;  /* 0x00000000ff00723e */ /* 0x000fc800000000ff */
[----:B------:R-:W-:Y:S01]  /*dd00*/  PRMT R19, R0, 0x7610, R19 ;  /* 0x0000761000137816 */ /* 0x000fe20000000013 */
[----:B------:R-:W-:Y:S05]  /*dd10*/  BRA `(.L_x_27990) ;  /* 0x0000076000007947 */ /* 0x000fea0003800000 */
.L_x_27997:
        /* <DEDUP_REMOVED lines=12> */
.L_x_28004:
        /* <DEDUP_REMOVED lines=21> */
.L_x_28008:
[----:B------:R-:W-:Y:S05]  /*df30*/  BSYNC B1 ;  /* 0x0000000000017941 */ /* 0x000fea0003800000 */
.L_x_28007:
[----:B------:R-:W-:Y:S01]  /*df40*/  LEA R3, R0, 0x3b800000, 0x17 ;  /* 0x3b80000000037811 */ /* 0x000fe200078eb8ff */
[----:B------:R-:W-:-:S05]  /*df50*/  IMAD.SHL.U32 R0, R2, 0x100000, RZ ;  /* 0x0010000002007824 */ /* 0x000fca00078e00ff */
[----:B------:R-:W-:Y:S02]  /*df60*/  LOP3.LUT R0, R3, R0, R4, 0xfe, !PT ;  /* 0x0000000003007212 */ /* 0x000fe400078efe04 */
.L_x_28006:
[----:B------:R-:W-:Y:S05]  /*df70*/  BSYNC B0 ;  /* 0x0000000000007941 */ /* 0x000fea0003800000 */
.L_x_28005:
[----:B------:R-:W-:-:S04]  /*df80*/  F2FP.PACK_AB R0, RZ, R0 ;  /* 0x00000000ff00723e */ /* 0x000fc800000000ff */
[----:B------:R-:W-:Y:S01]  /*df90*/  PRMT R19, R0, 0x7610, R19 ;  /* 0x0000761000137816 */ /* 0x000fe20000000013 */
[----:B------:R-:W-:Y:S05]  /*dfa0*/  BRA `(.L_x_27990) ;  /* 0x000004d000007947 */ /* 0x000fea0003800000 */
.L_x_28003:
        /* <DEDUP_REMOVED lines=21> */
.L_x_28012:
[----:B------:R-:W-:Y:S05]  /*e100*/  BSYNC B1 ;  /* 0x0000000000017941 */ /* 0x000fea0003800000 */
.L_x_28011:
[----:B------:R-:W-:Y:S01]  /*e110*/  LEA R3, R0, 0x37800000, 0x17 ;  /* 0x3780000000037811 */ /* 0x000fe200078eb8ff */
[----:B------:R-:W-:-:S05]  /*e120*/  IMAD.SHL.U32 R0, R2, 0x200000, RZ ;  /* 0x0020000002007824 */ /* 0x000fca00078e00ff */
[----:B------:R-:W-:Y:S02]  /*e130*/  LOP3.LUT R0, R3, R0, R4, 0xfe, !PT ;  /* 0x0000000003007212 */ /* 0x000fe400078efe04 */
.L_x_28010:
[----:B------:R-:W-:Y:S05]  /*e140*/  BSYNC B0 ;  /* 0x0000000000007941 */ /* 0x000fea0003800000 */
.L_x_28009:
[----:B------:R-:W-:-:S04]  /*e150*/  F2FP.PACK_AB R0, RZ, R0 ;  /* 0x00000000ff00723e */ /* 0x000fc800000000ff */
[----:B------:R-:W-:Y:S01]  /*e160*/  PRMT R19, R0, 0x7610, R19 ;  /* 0x0000761000137816 */ /* 0x000fe20000000013 */
[----:B------:R-:W-:Y:S05]  /*e170*/  BRA `(.L_x_27990) ;  /* 0x0000030000007947 */ /* 0x000fea0003800000 */
.L_x_28002:
        /* <DEDUP_REMOVED lines=14> */
.L_x_28016:
[----:B------:R-:W-:Y:S05]  /*e260*/  BSYNC B0 ;  /* 0x0000000000007941 */ /* 0x000fea0003800000 */
.L_x_28015:
[----:B------:R-:W-:-:S04]  /*e270*/  F2FP.PACK_AB R0, RZ, R0 ;  /* 0x00000000ff00723e */ /* 0x000fc800000000ff */
[----:B------:R-:W-:Y:S01]  /*e280*/  PRMT R19, R0, 0x7610, R19 ;  /* 0x0000761000137816 */ /* 0x000fe20000000013 */
[----:B------:R-:W-:Y:S05]  /*e290*/  BRA `(.L_x_27990) ;  /* 0x000001e000007947 */ /* 0x000fea0003800000 */
.L_x_27989:
        /* <DEDUP_REMOVED lines=21> */
.L_x_28014:
[----:B------:R-:W2:Y:S02]  /*e3f0*/  LDG.E.64 R2, [R2.64] ;  /* 0x0000002402027981 */ /* 0x000ea4000c1e1b00 */
[----:B--2---:R-:W0:Y:S02]  /*e400*/  I2F.U64 R0, R2 ;  /* 0x0000000200007312 */ /* 0x004e240000301000 */
[----:B0-----:R-:W-:-:S04]  /*e410*/  F2FP.PACK_AB R0, RZ, R0 ;  /* 0x00000000ff00723e */ /* 0x001fc800000000ff */
[----:B------:R-:W-:Y:S01]  /*e420*/  PRMT R19, R0, 0x7610, R19 ;  /* 0x0000761000137816 */ /* 0x000fe20000000013 */
[----:B------:R-:W-:Y:S05]  /*e430*/  BRA `(.L_x_27990) ;  /* 0x0000004000007947 */ /* 0x000fea0003800000 */
.L_x_28013:
[----:B------:R-:W2:Y:S02]  /*e440*/  LDG.E R2, [R2.64] ;  /* 0x0000002402027981 */ /* 0x000ea4000c1e1900 */
[----:B--2---:R-:W0:Y:S02]  /*e450*/  I2F.U32 R0, R2 ;  /* 0x0000000200007306 */ /* 0x004e240000201000 */
[----:B0-----:R-:W-:-:S04]  /*e460*/  F2FP.PACK_AB R0, RZ, R0 ;  /* 0x00000000ff00723e */ /* 0x001fc800000000ff */
[----:B------:R-:W-:Y:S02]  /*e470*/  PRMT R19, R0, 0x7610, R19 ;  /* 0x0000761000137816 */ /* 0x000fe40000000013 */
.L_x_27990:
        /* <DEDUP_REMOVED lines=19> */
.L_x_28020:
[----:B------:R-:W2:Y:S02]  /*e5b0*/  LDG.E.U8 R2, [R2.64] ;  /* 0x0000002402027981 */ /* 0x000ea4000c1e1100 */
[----:B--2---:R-:W0:Y:S02]  /*e5c0*/  I2F.U16 R0, R2 ;  /* 0x0000000200007306 */ /* 0x004e240000101000 */
[----:B0-----:R-:W-:-:S04]  /*e5d0*/  F2FP.PACK_AB R0, RZ, R0 ;  /* 0x00000000ff00723e */ /* 0x001fc800000000ff */
[----:B------:R-:W-:Y:S01]  /*e5e0*/  PRMT R5, R0, 0x7610, R5 ;  /* 0x0000761000057816 */ /* 0x000fe20000000005 */
[----:B------:R-:W-:Y:S05]  /*e5f0*/  BRA `(.L_x_28022) ;  /* 0x00000ec000007947 */ /* 0x000fea0003800000 */
.L_x_28019:
        /* <DEDUP_REMOVED lines=11> */
.L_x_28024:
[----:B------:R-:W2:Y:S02]  /*e6b0*/  LDG.E R2, [R2.64] ;  /* 0x0000002402027981 */ /* 0x000ea4000c1e1900 */
[----:B--2---:R-:W0:Y:S02]  /*e6c0*/  I2F R0, R2 ;  /* 0x0000000200007306 */ /* 0x004e240000201400 */
[----:B0-----:R-:W-:-:S04]  /*e6d0*/  F2FP.PACK_AB R0, RZ, R0 ;  /* 0x00000000ff00723e */ /* 0x001fc800000000ff */
[----:B------:R-:W-:Y:S01]  /*e6e0*/  PRMT R5, R0, 0x7610, R5 ;  /* 0x0000761000057816 */ /* 0x000fe20000000005 */
[----:B------:R-:W-:Y:S05]  /*e6f0*/  BRA `(.L_x_28022) ;  /* 0x00000dc000007947 */ /* 0x000fea0003800000 */
.L_x_28023:
[----:B------:R-:W2:Y:S02]  /*e700*/  LDG.E.U16 R2, [R2.64] ;  /* 0x0000002402027981 */ /* 0x000ea4000c1e1500 */
[----:B--2---:R-:W0:Y:S02]  /*e710*/  I2F.S16 R0, R2 ;  /* 0x0000000200007306 */ /* 0x004e240000101400 */
[----:B0-----:R-:W-:-:S04]  /*e720*/  F2FP.PACK_AB R0, RZ, R0 ;  /* 0x00000000ff00723e */ /* 0x001fc800000000ff */
[----:B------:R-:W-:Y:S01]  /*e730*/  PRMT R5, R0, 0x7610, R5 ;  /* 0x0000761000057816 */ /* 0x000fe20000000005 */
[----:B------:R-:W-:Y:S05]  /*e740*/  BRA `(.L_x_28022) ;  /* 0x00000d7000007947 */ /* 0x000fea0003800000 */
.L_x_28018:
        /* <DEDUP_REMOVED lines=9> */
.L_x_28026:
[----:B------:R0:W5:Y:S01]  /*e7e0*/  LDG.E.U16 R5, [R2.64] ;  /* 0x0000002402057981 */ /* 0x000162000c1e1500 */
[----:B------:R-:W-:Y:S05]  /*e7f0*/  BRA `(.L_x_28022) ;  /* 0x00000cc000007947 */ /* 0x000fea0003800000 */
.L_x_28025:
        /* <DEDUP_REMOVED lines=9> */
.L_x_28028:
[----:B------:R0:W5:Y:S01]  /*e890*/  LDG.E.U16 R5, [R2.64] ;  /* 0x0000002402057981 */ /* 0x000162000c1e1500 */
[----:B------:R-:W-:Y:S05]  /*e8a0*/  BRA `(.L_x_28022) ;  /* 0x00000c1000007947 */ /* 0x000fea0003800000 */
.L_x_28027:
[----:B------:R-:W2:Y:S02]  /*e8b0*/  LDG.E.64 R2, [R2.64] ;  /* 0x0000002402027981 */ /* 0x000ea4000c1e1b00 */
[----:B--2---:R-:W0:Y:S01]  /*e8c0*/  F2F.F32.F64 R0, R2 ;  /* 0x0000000200007310 */ /* 0x004e220000301000 */
[----:B------:R-:W0:-:S14]  /*e8d0*/  DSETP.GEU.AND P0, PT, |R2|, c[0x2][0x0], PT ;  /* 0x008000000200762a */ /* 0x000e1c0003f0e200 */
[----:B0-----:R-:W-:-:S05]  /*e8e0*/  @!P0 FMUL R0, R0, 1.175494350822287508e-38 ;  /* 0x0080000000008820 */ /* 0x001fca0000400000 */
[----:B------:R-:W-:-:S04]  /*e8f0*/  F2FP.PACK_AB R0, RZ, R0 ;  /* 0x00000000ff00723e */ /* 0x000fc800000000ff */
[----:B------:R-:W-:Y:S01]  /*e900*/  PRMT R5, R0, 0x7610, R5 ;  /* 0x0000761000057816 */ /* 0x000fe20000000005 */
[----:B------:R-:W-:Y:S05]  /*e910*/  BRA `(.L_x_28022) ;  /* 0x00000ba000007947 */ /* 0x000fea0003800000 */
.L_x_28017:
        /* <DEDUP_REMOVED lines=14> */
.L_x_28031:
[----:B------:R-:W2:Y:S02]  /*ea00*/  LDG.E.64 R2, [R2.64] ;  /* 0x0000002402027981 */ /* 0x000ea4000c1e1b00 */
[----:B--2---:R-:W0:Y:S01]  /*ea10*/  F2F.F32.F64 R0, R2 ;  /* 0x0000000200007310 */ /* 0x004e220000301000 */
[----:B------:R-:W0:-:S14]  /*ea20*/  DSETP.GEU.AND P0, PT, |R2|, c[0x2][0x0], PT ;  /* 0x008000000200762a */ /* 0x000e1c0003f0e200 */
[----:B0-----:R-:W-:-:S05]  /*ea30*/  @!P0 FMUL R0, R0, 1.175494350822287508e-38 ;  /* 0x0080000000008820 */ /* 0x001fca0000400000 */
[----:B------:R-:W-:-:S04]  /*ea40*/  F2FP.PACK_AB R0, RZ, R0 ;  /* 0x00000000ff00723e */ /* 0x000fc800000000ff */
[----:B------:R-:W-:Y:S01]  /*ea50*/  PRMT R5, R0, 0x7610, R5 ;  /* 0x0000761000057816 */ /* 0x000fe20000000005 */
[----:B------:R-:W-:Y:S05]  /*ea60*/  BRA `(.L_x_28022) ;  /* 0x00000a5000007947 */ /* 0x000fea0003800000 */
.L_x_28030:
        /* <DEDUP_REMOVED lines=27> */
.L_x_28033:
        /* <DEDUP_REMOVED lines=15> */
.L_x_28032:
[----:B------:R-:W2:Y:S02]  /*ed10*/  LDG.E.U16 R0, [R2.64] ;  /* 0x0000002402007981 */ /* 0x000ea4000c1e1500 */
[----:B--2---:R-:W-:-:S04]  /*ed20*/  PRMT R0, RZ, 0x5410, R0 ;  /* 0x00005410ff007816 */ /* 0x004fc80000000000 */
[----:B------:R-:W-:-:S04]  /*ed30*/  F2FP.PACK_AB R0, RZ, R0 ;  /* 0x00000000ff00723e */ /* 0x000fc800000000ff */
[----:B------:R-:W-:Y:S01]  /*ed40*/  PRMT R5, R0, 0x7610, R5 ;  /* 0x0000761000057816 */ /* 0x000fe20000000005 */
[----:B------:R-:W-:Y:S05]  /*ed50*/  BRA `(.L_x_28022) ;  /* 0x0000076000007947 */ /* 0x000fea0003800000 */
.L_x_28029:
        /* <DEDUP_REMOVED lines=12> */
.L_x_28036:
        /* <DEDUP_REMOVED lines=21> */
.L_x_28040:
[----:B------:R-:W-:Y:S05]  /*ef70*/  BSYNC B1 ;  /* 0x0000000000017941 */ /* 0x000fea0003800000 */
.L_x_28039:
[----:B------:R-:W-:Y:S01]  /*ef80*/  LEA R3, R0, 0x3b800000, 0x17 ;  /* 0x3b80000000037811 */ /* 0x000fe200078eb8ff */
[----:B------:R-:W-:-:S05]  /*ef90*/  IMAD.SHL.U32 R0, R2, 0x100000, RZ ;  /* 0x0010000002007824 */ /* 0x000fca00078e00ff */
[----:B------:R-:W-:Y:S02]  /*efa0*/  LOP3.LUT R0, R3, R0, R4, 0xfe, !PT ;  /* 0x0000000003007212 */ /* 0x000fe400078efe04 */
.L_x_28038:
[----:B------:R-:W-:Y:S05]  /*efb0*/  BSYNC B0 ;  /* 0x0000000000007941 */ /* 0x000fea0003800000 */
.L_x_28037:
[----:B------:R-:W-:-:S04]  /*efc0*/  F2FP.PACK_AB R0, RZ, R0 ;  /* 0x00000000ff00723e */ /* 0x000fc800000000ff */
[----:B------:R-:W-:Y:S01]  /*efd0*/  PRMT R5, R0, 0x7610, R5 ;  /* 0x0000761000057816 */ /* 0x000fe20000000005 */
[----:B------:R-:W-:Y:S05]  /*efe0*/  BRA `(.L_x_28022) ;  /* 0x000004d000007947 */ /* 0x000fea0003800000 */
.L_x_28035:
        /* <DEDUP_REMOVED lines=21> */
.L_x_28044:
[----:B------:R-:W-:Y:S05]  /*f140*/  BSYNC B1 ;  /* 0x0000000000017941 */ /* 0x000fea0003800000 */
.L_x_28043:
[----:B------:R-:W-:Y:S01]  /*f150*/  LEA R3, R0, 0x37800000, 0x17 ;  /* 0x3780000000037811 */ /* 0x000fe200078eb8ff */
[----:B------:R-:W-:-:S05]  /*f160*/  IMAD.SHL.U32 R0, R2, 0x200000, RZ ;  /* 0x0020000002007824 */ /* 0x000fca00078e00ff */
[----:B------:R-:W-:Y:S02]  /*f170*/  LOP3.LUT R0, R3, R0, R4, 0xfe, !PT ;  /* 0x0000000003007212 */ /* 0x000fe400078efe04 */
.L_x_28042:
[----:B------:R-:W-:Y:S05]  /*f180*/  BSYNC B0 ;  /* 0x0000000000007941 */ /* 0x000fea0003800000 */
.L_x_28041:
[----:B------:R-:W-:-:S04]  /*f190*/  F2FP.PACK_AB R0, RZ, R0 ;  /* 0x00000000ff00723e */ /* 0x000fc800000000ff */
[----:B------:R-:W-:Y:S01]  /*f1a0*/  PRMT R5, R0, 0x7610, R5 ;  /* 0x0000761000057816 */ /* 0x000fe20000000005 */
[----:B------:R-:W-:Y:S05]  /*f1b0*/  BRA `(.L_x_28022) ;  /* 0x0000030000007947 */ /* 0x000fea0003800000 */
.L_x_28034:
        /* <DEDUP_REMOVED lines=14> */
.L_x_28048:
[----:B------:R-:W-:Y:S05]  /*f2a0*/  BSYNC B0 ;  /* 0x0000000000007941 */ /* 0x000fea0003800000 */
.L_x_28047:
[----:B------:R-:W-:-:S04]  /*f2b0*/  F2FP.PACK_AB R0, RZ, R0 ;  /* 0x00000000ff00723e */ /* 0x000fc800000000ff */
[----:B------:R-:W-:Y:S01]  /*f2c0*/  PRMT R5, R0, 0x7610, R5 ;  /* 0x0000761000057816 */ /* 0x000fe20000000005 */
[----:B------:R-:W-:Y:S05]  /*f2d0*/  BRA `(.L_x_28022) ;  /* 0x000001e000007947 */ /* 0x000fea0003800000 */
.L_x_28021:
        /* <DEDUP_REMOVED lines=21> */
.L_x_28046:
[----:B------:R-:W2:Y:S02]  /*f430*/  LDG.E.64 R2, [R2.64] ;  /* 0x0000002402027981 */ /* 0x000ea4000c1e1b00 */
[----:B--2---:R-:W0:Y:S02]  /*f440*/  I2F.U64 R0, R2 ;  /* 0x0000000200007312 */ /* 0x004e240000301000 */
[----:B0-----:R-:W-:-:S04]  /*f450*/  F2FP.PACK_AB R0, RZ, R0 ;  /* 0x00000000ff00723e */ /* 0x001fc800000000ff */
[----:B------:R-:W-:Y:S01]  /*f460*/  PRMT R5, R0, 0x7610, R5 ;  /* 0x0000761000057816 */ /* 0x000fe20000000005 */
[----:B------:R-:W-:Y:S05]  /*f470*/  BRA `(.L_x_28022) ;  /* 0x0000004000007947 */ /* 0x000fea0003800000 */
.L_x_28045:
[----:B------:R-:W2:Y:S02]  /*f480*/  LDG.E R2, [R2.64] ;  /* 0x0000002402027981 */ /* 0x000ea4000c1e1900 */
[----:B--2---:R-:W0:Y:S02]  /*f490*/  I2F.U32 R0, R2 ;  /* 0x0000000200007306 */ /* 0x004e240000201000 */
[----:B0-----:R-:W-:-:S04]  /*f4a0*/  F2FP.PACK_AB R0, RZ, R0 ;  /* 0x00000000ff00723e */ /* 0x001fc800000000ff */
[----:B------:R-:W-:Y:S02]  /*f4b0*/  PRMT R5, R0, 0x7610, R5 ;  /* 0x0000761000057816 */ /* 0x000fe40000000005 */
.L_x_28022:
        /* <DEDUP_REMOVED lines=11> */
.L_x_28050:
[----:B------:R-:W-:Y:S02]  /*f570*/  PRMT R5, R19, 0x7610, R5 ;  /* 0x0000761013057816 */ /* 0x000fe40000000005 */
.L_x_28051:
[----:B------:R-:W-:Y:S05]  /*f580*/  BSYNC B0 ;  /* 0x0000000000007941 */ /* 0x000fea0003800000 */
.L_x_28049:
        /* <DEDUP_REMOVED lines=16> */
.L_x_28055:
[----:B------:R-:W-:-:S06]  /*f690*/  HADD2.F32 R3, -RZ, R5.H0_H0 ;  /* 0x20000005ff037230 */ /* 0x000fcc0000004100 */
[----:B------:R-:W0:Y:S02]  /*f6a0*/  F2I.S64.TRUNC R2, R3 ;  /* 0x0000000300027311 */ /* 0x000e24000020d900 */
[----:B0-----:R-:W-:Y:S01]  /*f6b0*/  STG.E.U8 [R16.64], R2 ;  /* 0x0000000210007986 */ /* 0x001fe2000c101124 */
[----:B------:R-:W-:Y:S05]  /*f6c0*/  EXIT ;  /* 0x000000000000794d */ /* 0x000fea0003800000 */
.L_x_28054:
        /* <DEDUP_REMOVED lines=10> */
.L_x_28058:
[----:B------:R-:W-:-:S06]  /*f770*/  HADD2.F32 R5, -RZ, R5.H0_H0 ;  /* 0x20000005ff057230 */ /* 0x000fcc0000004100 */
[----:B------:R-:W0:Y:S02]  /*f780*/  F2I.FTZ.TRUNC.NTZ R5, R5 ;  /* 0x0000000500057305 */ /* 0x000e24000021f100 */
[----:B0-----:R-:W-:Y:S01]  /*f790*/  STG.E [R16.64], R5 ;  /* 0x0000000510007986 */ /* 0x001fe2000c101924 */
[----:B------:R-:W-:Y:S05]  /*f7a0*/  EXIT ;  /* 0x000000000000794d */ /* 0x000fea0003800000 */
.L_x_28057:
[----:B------:R-:W-:-:S06]  /*f7b0*/  HADD2.F32 R5, -RZ, R5.H0_H0 ;  /* 0x20000005ff057230 */ /* 0x000fcc0000004100 */
[----:B------:R-:W0:Y:S02]  /*f7c0*/  F2I.FTZ.TRUNC.NTZ R5, R5 ;  /* 0x0000000500057305 */ /* 0x000e24000021f100 */
[----:B0-----:R-:W-:Y:S01]  /*f7d0*/  STG.E.U16 [R16.64], R5 ;  /* 0x0000000510007986 */ /* 0x001fe2000c101524 */
[----:B------:R-:W-:Y:S05]  /*f7e0*/  EXIT ;  /* 0x000000000000794d */ /* 0x000fea0003800000 */
.L_x_28053:
        /* <DEDUP_REMOVED lines=9> */
.L_x_28060:
[----:B------:R-:W-:Y:S01]  /*f880*/  STG.E.U16 [R16.64], R5 ;  /* 0x0000000510007986 */ /* 0x000fe2000c101524 */
[----:B------:R-:W-:Y:S05]  /*f890*/  EXIT ;  /* 0x000000000000794d */ /* 0x000fea0003800000 */
.L_x_28059:
        /* <DEDUP_REMOVED lines=10> */
.L_x_28062:
[----:B------:R-:W-:-:S05]  /*f940*/  HADD2.F32 R0, -RZ, R5.H0_H0 ;  /* 0x20000005ff007230 */ /* 0x000fca0000004100 */
[----:B------:R-:W-:-:S04]  /*f950*/  F2FP.PACK_AB R0, RZ, R0 ;  /* 0x00000000ff00723e */ /* 0x000fc800000000ff */
[----:B------:R-:W-:-:S05]  /*f960*/  PRMT R0, R0, 0x5410, RZ ;  /* 0x0000541000007816 */ /* 0x000fca00000000ff */
[----:B------:R-:W-:Y:S01]  /*f970*/  STG.E [R16.64], R0 ;  /* 0x0000000010007986 */ /* 0x000fe2000c101924 */
[----:B------:R-:W-:Y:S05]  /*f980*/  EXIT ;  /* 0x000000000000794d */ /* 0x000fea0003800000 */
.L_x_28061:
[----:B------:R-:W-:-:S05]  /*f990*/  HADD2.F32 R2, -RZ, R5.H0_H0 ;  /* 0x20000005ff027230 */ /* 0x000fca0000004100 */
[----:B------:R-:W-:-:S06]  /*f9a0*/  FMUL.FTZ R2, R2, 1 ;  /* 0x3f80000002027820 */ /* 0x000fcc0000410000 */
[----:B------:R-:W0:Y:S02]  /*f9b0*/  F2F.F64.F32 R2, R2 ;  /* 0x0000000200027310 */ /* 0x000e240000201800 */
[----:B0-----:R-:W-:Y:S01]  /*f9c0*/  STG.E.64 [R16.64], R2 ;  /* 0x0000000210007986 */ /* 0x001fe2000c101b24 */
[----:B------:R-:W-:Y:S05]  /*f9d0*/  EXIT ;  /* 0x000000000000794d */ /* 0x000fea0003800000 */
.L_x_28052:
        /* <DEDUP_REMOVED lines=13> */
.L_x_28065:
[----:B------:R-:W-:Y:S01]  /*fab0*/  HADD2.F32 R5, -RZ, R5.H0_H0 ;  /* 0x20000005ff057230 */ /* 0x000fe20000004100 */
[----:B------:R-:W-:-:S04]  /*fac0*/  CS2R R6, SRZ ;  /* 0x0000000000067805 */ /* 0x000fc8000001ff00 */
[----:B------:R-:W-:-:S06]  /*fad0*/  FMUL.FTZ R5, R5, 1 ;  /* 0x3f80000005057820 */ /* 0x000fcc0000410000 */
[----:B------:R-:W0:Y:S02]  /*fae0*/  F2F.F64.F32 R4, R5 ;  /* 0x0000000500047310 */ /* 0x000e240000201800 */
[----:B0-----:R-:W-:Y:S01]  /*faf0*/  STG.E.128 [R16.64], R4 ;  /* 0x0000000410007986 */ /* 0x001fe2000c101d24 */
[----:B------:R-:W-:Y:S05]  /*fb00*/  EXIT ;  /* 0x000000000000794d */ /* 0x000fea0003800000 */
.L_x_28064:
        /* <DEDUP_REMOVED lines=21> */
.L_x_28069:
[----:B------:R-:W-:Y:S05]  /*fc60*/  BSYNC B0 ;  /* 0x0000000000007941 */ /* 0x000fea0003800000 */
.L_x_28068:
[----:B------:R-:W-:-:S05]  /*fc70*/  LOP3.LUT R3, R0, R3, RZ, 0xfc, !PT ;  /* 0x0000000300037212 */ /* 0x000fca00078efcff */
[----:B------:R-:W-:Y:S01]  /*fc80*/  STG.E.U8 [R16.64], R3 ;  /* 0x0000000310007986 */ /* 0x000fe2000c101124 */
[----:B------:R-:W-:Y:S05]  /*fc90*/  EXIT ;  /* 0x000000000000794d */ /* 0x000fea0003800000 */
.L_x_28067:
        /* <DEDUP_REMOVED lines=13> */
.L_x_28071:
[----:B------:R-:W-:Y:S01]  /*fd70*/  IMAD.MOV.U32 R0, RZ, RZ, 0x7f ;  /* 0x0000007fff007424 */ /* 0x000fe200078e00ff */
[----:B------:R-:W-:-:S04]  /*fd80*/  ISETP.GT.U32.AND P0, PT, R2, 0x7f800000, PT ;  /* 0x7f8000000200780c */ /* 0x000fc80003f04070 */
[----:B------:R-:W-:-:S04]  /*fd90*/  SEL R0, R0, 0x7c, P0 ;  /* 0x0000007c00007807 */ /* 0x000fc80000000000 */
.L_x_28072:
[----:B------:R-:W-:Y:S05]  /*fda0*/  BSYNC B0 ;  /* 0x0000000000007941 */ /* 0x000fea0003800000 */
.L_x_28070:
[----:B------:R-:W-:-:S04]  /*fdb0*/  LOP3.LUT R2, R5, 0x80000000, RZ, 0xc0, !PT ;  /* 0x8000000005027812 */ /* 0x000fc800078ec0ff */
[----:B------:R-:W-:-:S04]  /*fdc0*/  SHF.R.U32.HI R3, RZ, 0x18, R2 ;  /* 0x00000018ff037819 */ /* 0x000fc80000011602 */
[----:B------:R-:W-:-:S05]  /*fdd0*/  LOP3.LUT R3, R0, R3, RZ, 0xfc, !PT ;  /* 0x0000000300037212 */ /* 0x000fca00078efcff */
[----:B------:R-:W-:Y:S01]  /*fde0*/  STG.E.U8 [R16.64], R3 ;  /* 0x0000000310007986 */ /* 0x000fe2000c101124 */
[----:B------:R-:W-:Y:S05]  /*fdf0*/  EXIT ;  /* 0x000000000000794d */ /* 0x000fea0003800000 */
.L_x_28066:
[----:B------:R-:W-:-:S05]  /*fe00*/  HADD2.F32 R0, -RZ, R5.H0_H0 ;  /* 0x20000005ff007230 */ /* 0x000fca0000004100 */
[----:B------:R-:W-:-:S05]  /*fe10*/  F2FP.BF16.PACK_AB R0, RZ, R0 ;  /* 0x00000000ff00723e */ /* 0x000fca00000010ff */
[----:B------:R-:W-:Y:S01]  /*fe20*/  STG.E.U16 [R16.64], R0 ;  /* 0x0000000010007986 */ /* 0x000fe2000c101524 */
[----:B------:R-:W-:Y:S05]  /*fe30*/  EXIT ;  /* 0x000000000000794d */ /* 0x000fea0003800000 */
.L_x_28063:
        /* <DEDUP_REMOVED lines=12> */
.L_x_28075:
        /* <DEDUP_REMOVED lines=17> */
.L_x_28078:
[----:B------:R-:W-:-:S04]  /*10010*/  LOP3.LUT R2, R5, 0x80000000, RZ, 0xc0, !PT ;  /* 0x8000000005027812 */ /* 0x000fc800078ec0ff */
[----:B------:R-:W-:-:S04]  /*10020*/  SHF.R.U32.HI R3, RZ, 0x18, R2 ;  /* 0x00000018ff037819 */ /* 0x000fc80000011602 */
[----:B------:R-:W-:-:S04]  /*10030*/  LOP3.LUT R0, R0, R3, RZ, 0xfc, !PT ;  /* 0x0000000300007212 */ /* 0x000fc800078efcff */
[----:B------:R-:W-:Y:S02]  /*10040*/  PRMT R8, R0, 0x7610, R8 ;  /* 0x0000761000087816 */ /* 0x000fe40000000008 */
.L_x_28077:
[----:B------:R-:W-:Y:S05]  /*10050*/  BSYNC B0 ;  /* 0x0000000000007941 */ /* 0x000fea0003800000 */
.L_x_28076:
[----:B------:R-:W-:Y:S01]  /*10060*/  STG.E.U8 [R16.64], R8 ;  /* 0x0000000810007986 */ /* 0x000fe2000c101124 */
[----:B------:R-:W-:Y:S05]  /*10070*/  EXIT ;  /* 0x000000000000794d */ /* 0x000fea0003800000 */
.L_x_28074:
        /* <DEDUP_REMOVED lines=17> */
.L_x_28081:
[----:B------:R-:W-:-:S04]  /*10190*/  LOP3.LUT R2, R5, 0x80000000, RZ, 0xc0, !PT ;  /* 0x8000000005027812 */ /* 0x000fc800078ec0ff */
[----:B------:R-:W-:-:S04]  /*101a0*/  SHF.R.U32.HI R3, RZ, 0x18, R2 ;  /* 0x00000018ff037819 */ /* 0x000fc80000011602 */
[----:B------:R-:W-:-:S04]  /*101b0*/  LOP3.LUT R0, R0, R3, RZ, 0xfc, !PT ;  /* 0x0000000300007212 */ /* 0x000fc800078efcff */
[----:B------:R-:W-:Y:S02]  /*101c0*/  PRMT R8, R0, 0x7610, R8 ;  /* 0x0000761000087816 */ /* 0x000fe40000000008 */
.L_x_28080:
[----:B------:R-:W-:Y:S05]  /*101d0*/  BSYNC B0 ;  /* 0x0000000000007941 */ /* 0x000fea0003800000 */
.L_x_28079:
[----:B------:R-:W-:Y:S01]  /*101e0*/  STG.E.U8 [R16.64], R8 ;  /* 0x0000000810007986 */ /* 0x000fe2000c101124 */
[----:B------:R-:W-:Y:S05]  /*101f0*/  EXIT ;  /* 0x000000000000794d */ /* 0x000fea0003800000 */
.L_x_28073:
        /* <DEDUP_REMOVED lines=22> */
.L_x_28056:
        /* <DEDUP_REMOVED lines=20> */
.L_x_28083:
[----:B------:R-:W-:-:S06]  /*104a0*/  HADD2.F32 R2, -RZ, R5.H0_H0 ;  /* 0x20000005ff027230 */ /* 0x000fcc0000004100 */
[----:B------:R-:W0:Y:S02]  /*104b0*/  F2I.U64.TRUNC R2, R2 ;  /* 0x0000000200027311 */ /* 0x000e24000020d800 */
[----:B0-----:R-:W-:Y:S01]  /*104c0*/  STG.E.64 [R16.64], R2 ;  /* 0x0000000210007986 */ /* 0x001fe2000c101b24 */
[----:B------:R-:W-:Y:S05]  /*104d0*/  EXIT ;  /* 0x000000000000794d */ /* 0x000fea0003800000 */
.L_x_28082:
[----:B------:R-:W-:-:S06]  /*104e0*/  HADD2.F32 R5, -RZ, R5.H0_H0 ;  /* 0x20000005ff057230 */ /* 0x000fcc0000004100 */
[----:B------:R-:W0:Y:S02]  /*104f0*/  F2I.FTZ.U32.TRUNC.NTZ R5, R5 ;  /* 0x0000000500057305 */ /* 0x000e24000021f000 */
[----:B0-----:R-:W-:Y:S01]  /*10500*/  STG.E [R16.64], R5 ;  /* 0x0000000510007986 */ /* 0x001fe2000c101924 */
[----:B------:R-:W-:Y:S05]  /*10510*/  EXIT ;  /* 0x000000000000794d */ /* 0x000fea0003800000 */
.L_x_28084:
        /* <DEDUP_REMOVED lines=14> */
.L_x_40212:


//--------------------- .text._ZN2at6native27unrolled_elementwise_kernelINS0_13BinaryFunctorIN3c104HalfES4_S4_ZZZNS0_19maximum_kernel_cudaERNS_18TensorIteratorBaseEENKUlvE0_clEvENKUlvE1_clEvEUlS4_S4_E_EESt5arrayIPcLm3EELi4E23TrivialOffsetCalculatorILi2EjESE_ILi1EjENS0_6memory12LoadWithCastILi2EEENSH_13StoreWithCastILi1EEEEEviT_T0_T2_T3_T4_T5_ --------------------------
	.section	.text._ZN2at6native27unrolled_elementwise_kernelINS0_13BinaryFunctorIN3c104HalfES4_S4_ZZZNS0_19maximum_kernel_cudaERNS_18TensorIteratorBaseEENKUlvE0_clEvENKUlvE1_clEvEUlS4_S4_E_EESt5arrayIPcLm3EELi4E23TrivialOffsetCalculatorILi2EjESE_ILi1EjENS0_6memory12LoadWithCastILi2EEENSH_13StoreWithCastILi1EEEEEviT_T0_T2_T3_T4_T5_,"ax",@progbits
	.sectioninfo	@"SHI_REGISTERS=32"
	.align	128
        .global         _ZN2at6native27unrolled_elementwise_kernelINS0_13BinaryFunctorIN3c104HalfES4_S4_ZZZNS0_19maximum_kernel_cudaERNS_18TensorIteratorBaseEENKUlvE0_clEvENKUlvE1_clEvEUlS4_S4_E_EESt5arrayIPcLm3EELi4E23TrivialOffsetCalculatorILi2EjESE_ILi1EjENS0_6memory12LoadWithCastILi2EEENSH_13StoreWithCastILi1EEEEEviT_T0_T2_T3_T4_T5_
        .type           _ZN2at6native27unrolled_elementwise_kernelINS0_13BinaryFunctorIN3c104HalfES4_S4_ZZZNS0_19maximum_kernel_cudaERNS_18TensorIteratorBaseEENKUlvE0_clEvENKUlvE1_clEvEUlS4_S4_E_EESt5arrayIPcLm3EELi4E23TrivialOffsetCalculatorILi2EjESE_ILi1EjENS0_6memory12LoadWithCastILi2EEENSH_13StoreWithCastILi1EEEEEviT_T0_T2_T3_T4_T5_,@function
        .size           _ZN2at6native27unrolled_elementwise_kernelINS0_13BinaryFunctorIN3c104HalfES4_S4_ZZZNS0_19maximum_kernel_cudaERNS_18TensorIteratorBaseEENKUlvE0_clEvENKUlvE1_clEvEUlS4_S4_E_EESt5arrayIPcLm3EELi4E23TrivialOffsetCalculatorILi2EjESE_ILi1EjENS0_6memory12LoadWithCastILi2EEENSH_13StoreWithCastILi1EEEEEviT_T0_T2_T3_T4_T5_,(.L_x_40213 - _ZN2at6native27unrolled_elementwise_kernelINS0_13BinaryFunctorIN3c104HalfES4_S4_ZZZNS0_19maximum_kernel_cudaERNS_18TensorIteratorBaseEENKUlvE0_clEvENKUlvE1_clEvEUlS4_S4_E_EESt5arrayIPcLm3EELi4E23TrivialOffsetCalculatorILi2EjESE_ILi1EjENS0_6memory12LoadWithCastILi2EEENSH_13StoreWithCastILi1EEEEEviT_T0_T2_T3_T4_T5_)
        .other          _ZN2at6native27unrolled_elementwise_kernelINS0_13BinaryFunctorIN3c104HalfES4_S4_ZZZNS0_19maximum_kernel_cudaERNS_18TensorIteratorBaseEENKUlvE0_clEvENKUlvE1_clEvEUlS4_S4_E_EESt5arrayIPcLm3EELi4E23TrivialOffsetCalculatorILi2EjESE_ILi1EjENS0_6memory12LoadWithCastILi2EEENSH_13StoreWithCastILi1EEEEEviT_T0_T2_T3_T4_T5_,@"STO_CUDA_ENTRY STV_DEFAULT"
_ZN2at6native27unrolled_elementwise_kernelINS0_13BinaryFunctorIN3c104HalfES4_S4_ZZZNS0_19maximum_kernel_cudaERNS_18TensorIteratorBaseEENKUlvE0_clEvENKUlvE1_clEvEUlS4_S4_E_EESt5arrayIPcLm3EELi4E23TrivialOffsetCalculatorILi2EjESE_ILi1EjENS0_6memory12LoadWithCastILi2EEENSH_13StoreWithCastILi1EEEEEviT_T0_T2_T3_T4_T5_:
.text._ZN2at6native27unrolled_elementwise_kernelINS0_13BinaryFunctorIN3c104HalfES4_S4_ZZZNS0_19maximum_kernel_cudaERNS_18TensorIteratorBaseEENKUlvE0_clEvENKUlvE1_clEvEUlS4_S4_E_EESt5arrayIPcLm3EELi4E23TrivialOffsetCalculatorILi2EjESE_ILi1EjENS0_6memory12LoadWithCastILi2EEENSH_13StoreWithCastILi1EEEEEviT_T0_T2_T3_T4_T5_:
        /* <DEDUP_REMOVED lines=34> */
.L_x_28090:
[----:B------:R-:W2:Y:S02]  /*0220*/  LDG.E.U8 R4, [R4.64] ;  /* 0x0000002404047981 */ /* 0x000ea4000c1e1100 */
[----:B--2---:R-:W0:Y:S02]  /*0230*/  I2F.U16 R0, R4 ;  /* 0x0000000400007306 */ /* 0x004e240000101000 */
[----:B0-----:R-:W-:-:S04]  /*0240*/  F2FP.PACK_AB R0, RZ, R0 ;  /* 0x00000000ff00723e */ /* 0x001fc800000000ff */
[----:B------:R-:W-:Y:S01]  /*0250*/  PRMT R25, R0, 0x7610, R25 ;  /* 0x0000761000197816 */ /* 0x000fe20000000019 */
[----:B------:R-:W-:Y:S05]  /*0260*/  BRA `(.L_x_28092) ;  /* 0x00000ed000007947 */ /* 0x000fea0003800000 */
.L_x_28089:
        /* <DEDUP_REMOVED lines=11> */
.L_x_28094:
[----:B------:R-:W2:Y:S02]  /*0320*/  LDG.E R4, [R4.64] ;  /* 0x0000002404047981 */ /* 0x000ea4000c1e1900 */
[----:B--2---:R-:W0:Y:S02]  /*0330*/  I2F R0, R4 ;  /* 0x0000000400007306 */ /* 0x004e240000201400 */
[----:B0-----:R-:W-:-:S04]  /*0340*/  F2FP.PACK_AB R0, RZ, R0 ;  /* 0x00000000ff00723e */ /* 0x001fc800000000ff */
[----:B------:R-:W-:Y:S01]  /*0350*/  PRMT R25, R0, 0x7610, R25 ;  /* 0x0000761000197816 */ /* 0x000fe20000000019 */
[----:B------:R-:W-:Y:S05]  /*0360*/  BRA `(.L_x_28092) ;  /* 0x00000dd000007947 */ /* 0x000fea0003800000 */
.L_x_28093:
[----:B------:R-:W2:Y:S02]  /*0370*/  LDG.E.U16 R4, [R4.64] ;  /* 0x0000002404047981 */ /* 0x000ea4000c1e1500 */
[----:B--2---:R-:W0:Y:S02]  /*0380*/  I2F.S16 R0, R4 ;  /* 0x0000000400007306 */ /* 0x004e240000101400 */
[----:B0-----:R-:W-:-:S04]  /*0390*/  F2FP.PACK_AB R0, RZ, R0 ;  /* 0x00000000ff00723e */ /* 0x001fc800000000ff */
[----:B------:R-:W-:Y:S01]  /*03a0*/  PRMT R25, R0, 0x7610, R25 ;  /* 0x0000761000197816 */ /* 0x000fe20000000019 */
[----:B------:R-:W-:Y:S05]  /*03b0*/  BRA `(.L_x_28092) ;  /* 0x00000d8000007947 */ /* 0x000fea0003800000 */
.L_x_28088:
        /* <DEDUP_REMOVED lines=9> */
.L_x_28096:
[----:B------:R0:W5:Y:S01]  /*0450*/  LDG.E.U16 R25, [R4.64] ;  /* 0x0000002404197981 */ /* 0x000162000c1e1500 */
[----:B------:R-:W-:Y:S05]  /*0460*/  BRA `(.L_x_28092) ;  /* 0x00000cd000007947 */ /* 0x000fea0003800000 */
.L_x_28095:
        /* <DEDUP_REMOVED lines=9> */
.L_x_28098:
[----:B------:R0:W5:Y:S01]  /*0500*/  LDG.E.U16 R25, [R4.64] ;  /* 0x0000002404197981 */ /* 0x000162000c1e1500 */
[----:B------:R-:W-:Y:S05]  /*0510*/  BRA `(.L_x_28092) ;  /* 0x00000c2000007947 */ /* 0x000fea0003800000 */
.L_x_28097:
[----:B------:R-:W2:Y:S02]  /*0520*/  LDG.E.64 R4, [R4.64] ;  /* 0x0000002404047981 */ /* 0x000ea4000c1e1b00 */
[----:B--2---:R-:W0:Y:S01]  /*0530*/  F2F.F32.F64 R0, R4 ;  /* 0x0000000400007310 */ /* 0x004e220000301000 */
[----:B------:R-:W0:-:S14]  /*0540*/  DSETP.GEU.AND P0, PT, |R4|, c[0x2][0x0], PT ;  /* 0x008000000400762a */ /* 0x000e1c0003f0e200 */
[----:B0-----:R-:W-:-:S05]  /*0550*/  @!P0 FMUL R0, R0, 1.175494350822287508e-38 ;  /* 0x0080000000008820 */ /* 0x001fca0000400000 */
[----:B------:R-:W-:-:S04]  /*0560*/  F2FP.PACK_AB R0, RZ, R0 ;  /* 0x00000000ff00723e */ /* 0x000fc800000000ff */
[----:B------:R-:W-:Y:S01]  /*0570*/  PRMT R25, R0, 0x7610, R25 ;  /* 0x0000761000197816 */ /* 0x000fe20000000019 */
[----:B------:R-:W-:Y:S05]  /*0580*/  BRA `(.L_x_28092) ;  /* 0x00000bb000007947 */ /* 0x000fea0003800000 */
.L_x_28087:
        /* <DEDUP_REMOVED lines=14> */
.L_x_28101:
[----:B------:R-:W2:Y:S02]  /*0670*/  LDG.E.64 R4, [R4.64] ;  /* 0x0000002404047981 */ /* 0x000ea4000c1e1b00 */
[----:B--2---:R-:W0:Y:S01]  /*0680*/  F2F.F32.F64 R0, R4 ;  /* 0x0000000400007310 */ /* 0x004e220000301000 */
[----:B------:R-:W0:-:S14]  /*0690*/  DSETP.GEU.AND P0, PT, |R4|, c[0x2][0x0], PT ;  /* 0x008000000400762a */ /* 0x000e1c0003f0e200 */
[----:B0-----:R-:W-:-:S05]  /*06a0*/  @!P0 FMUL R0, R0, 1.175494350822287508e-38 ;  /* 0x0080000000008820 */ /* 0x001fca0000400000 */
[----:B------:R-:W-:-:S04]  /*06b0*/  F2FP.PACK_AB R0, RZ, R0 ;  /* 0x00000000ff00723e */ /* 0x000fc800000000ff */
[----:B------:R-:W-:Y:S01]  /*06c0*/  PRMT R25, R0, 0x7610, R25 ;  /* 0x0000761000197816 */ /* 0x000fe20000000019 */
[----:B------:R-:W-:Y:S05]  /*06d0*/  BRA `(.L_x_28092) ;  /* 0x00000a6000007947 */ /* 0x000fea0003800000 */
.L_x_28100:
        /* <DEDUP_REMOVED lines=28> */
.L_x_28103:
        /* <DEDUP_REMOVED lines=15> */
.L_x_28102:
[----:B------:R-:W2:Y:S02]  /*0990*/  LDG.E.U16 R0, [R4.64] ;  /* 0x0000002404007981 */ /* 0x000ea4000c1e1500 */
[----:B--2---:R-:W-:-:S04]  /*09a0*/  PRMT R0, RZ, 0x5410, R0 ;  /* 0x00005410ff007816 */ /* 0x004fc80000000000 */
[----:B------:R-:W-:-:S04]  /*09b0*/  F2FP.PACK_AB R0, RZ, R0 ;  /* 0x00000000ff00723e */ /* 0x000fc800000000ff */
[----:B------:R-:W-:Y:S01]  /*09c0*/  PRMT R25, R0, 0x7610, R25 ;  /* 0x0000761000197816 */ /* 0x000fe20000000019 */
[----:B------:R-:W-:Y:S05]  /*09d0*/  BRA `(.L_x_28092) ;  /* 0x0000076000007947 */ /* 0x000fea0003800000 */
.L_x_28099:
        /* <DEDUP_REMOVED lines=12> */
.L_x_28106:
        /* <DEDUP_REMOVED lines=21> */
.L_x_28110:
[----:B------:R-:W-:Y:S05]  /*0bf0*/  BSYNC B1 ;  /* 0x0000000000017941 */ /* 0x000fea0003800000 */
.L_x_28109:
[----:B------:R-:W-:Y:S01]  /*0c00*/  LEA R5, R0, 0x3b800000, 0x17 ;  /* 0x3b80000000057811 */ /* 0x000fe200078eb8ff */
[----:B------:R-:W-:-:S05]  /*0c10*/  IMAD.SHL.U32 R0, R3, 0x100000, RZ ;  /* 0x0010000003007824 */ /* 0x000fca00078e00ff */
[----:B------:R-:W-:Y:S02]  /*0c20*/  LOP3.LUT R0, R5, R0, R6, 0xfe, !PT ;  /* 0x0000000005007212 */ /* 0x000fe400078efe06 */
.L_x_28108:
[----:B------:R-:W-:Y:S05]  /*0c30*/  BSYNC B0 ;  /* 0x0000000000007941 */ /* 0x000fea0003800000 */
.L_x_28107:
[----:B------:R-:W-:-:S04]  /*0c40*/  F2FP.PACK_AB R0, RZ, R0 ;  /* 0x00000000ff00723e */ /* 0x000fc800000000ff */
[----:B------:R-:W-:Y:S01]  /*0c50*/  PRMT R25, R0, 0x7610, R25 ;  /* 0x0000761000197816 */ /* 0x000fe20000000019 */
[----:B------:R-:W-:Y:S05]  /*0c60*/  BRA `(.L_x_28092) ;  /* 0x000004d000007947 */ /* 0x000fea0003800000 */
.L_x_28105:
        /* <DEDUP_REMOVED lines=21> */
.L_x_28114:
[----:B------:R-:W-:Y:S05]  /*0dc0*/  BSYNC B1 ;  /* 0x0000000000017941 */ /* 0x000fea0003800000 */
.L_x_28113:
[----:B------:R-:W-:Y:S01]  /*0dd0*/  LEA R5, R0, 0x37800000, 0x17 ;  /* 0x3780000000057811 */ /* 0x000fe200078eb8ff */
[----:B------:R-:W-:-:S05]  /*0de0*/  IMAD.SHL.U32 R0, R3, 0x200000, RZ ;  /* 0x0020000003007824 */ /* 0x000fca00078e00ff */
[----:B------:R-:W-:Y:S02]  /*0df0*/  LOP3.LUT R0, R5, R0, R6, 0xfe, !PT ;  /* 0x0000000005007212 */ /* 0x000fe400078efe06 */
.L_x_28112:
[----:B------:R-:W-:Y:S05]  /*0e00*/  BSYNC B0 ;  /* 0x0000000000007941 */ /* 0x000fea0003800000 */
.L_x_28111:
[----:B------:R-:W-:-:S04]  /*0e10*/  F2FP.PACK_AB R0, RZ, R0 ;  /* 0x00000000ff00723e */ /* 0x000fc800000000ff */
[----:B------:R-:W-:Y:S01]  /*0e20*/  PRMT R25, R0, 0x7610, R25 ;  /* 0x0000761000197816 */ /* 0x000fe20000000019 */
[----:B------:R-:W-:Y:S05]  /*0e30*/  BRA `(.L_x_28092) ;  /* 0x0000030000007947 */ /* 0x000fea0003800000 */
.L_x_28104:
        /* <DEDUP_REMOVED lines=14> */
.L_x_28118:
[----:B------:R-:W-:Y:S05]  /*0f20*/  BSYNC B0 ;  /* 0x0000000000007941 */ /* 0x000fea0003800000 */
.L_x_28117:
[----:B------:R-:W-:-:S04]  /*0f30*/  F2FP.PACK_AB R0, RZ, R0 ;  /* 0x00000000ff00723e */ /* 0x000fc800000000ff */
[----:B------:R-:W-:Y:S01]  /*0f40*/  PRMT R25, R0, 0x7610, R25 ;  /* 0x0000761000197816 */ /* 0x000fe20000000019 */
[----:B------:R-:W-:Y:S05]  /*0f50*/  BRA `(.L_x_28092) ;  /* 0x000001e000007947 */ /* 0x000fea0003800000 */
.L_x_28091:
        /* <DEDUP_REMOVED lines=21> */
.L_x_28116:
[----:B------:R-:W2:Y:S02]  /*10b0*/  LDG.E.64 R4, [R4.64] ;  /* 0x0000002404047981 */ /* 0x000ea4000c1e1b00 */
[----:B--2---:R-:W0:Y:S02]  /*10c0*/  I2F.U64 R0, R4 ;  /* 0x0000000400007312 */ /* 0x004e240000301000 */
[----:B0-----:R-:W-:-:S04]  /*10d0*/  F2FP.PACK_AB R0, RZ, R0 ;  /* 0x00000000ff00723e */ /* 0x001fc800000000ff */
[----:B------:R-:W-:Y:S01]  /*10e0*/  PRMT R25, R0, 0x7610, R25 ;  /* 0x0000761000197816 */ /* 0x000fe20000000019 */
[----:B------:R-:W-:Y:S05]  /*10f0*/  BRA `(.L_x_28092) ;  /* 0x0000004000007947 */ /* 0x000fea0003800000 */
.L_x_28115:
[----:B------:R-:W2:Y:S02]  /*1100*/  LDG.E R4, [R4.64] ;  /* 0x0000002404047981 */ /* 0x000ea4000c1e1900 */
[----:B--2---:R-:W0:Y:S02]  /*1110*/  I2F.U32 R0, R4 ;  /* 0x0000000400007306 */ /* 0x004e240000201000 */
[----:B0-----:R-:W-:-:S04]  /*1120*/  F2FP.PACK_AB R0, RZ, R0 ;  /* 0x00000000ff00723e */ /* 0x001fc800000000ff */
[----:B------:R-:W-:Y:S02]  /*1130*/  PRMT R25, R0, 0x7610, R25 ;  /* 0x0000761000197816 */ /* 0x000fe40000000019 */
.L_x_28092:
        /* <DEDUP_REMOVED lines=19> */
.L_x_28122:
[----:B------:R-:W2:Y:S02]  /*1270*/  LDG.E.U8 R4, [R4.64] ;  /* 0x0000002404047981 */ /* 0x000ea4000c1e1100 */
[----:B--2---:R-:W0:Y:S02]  /*1280*/  I2F.U16 R0, R4 ;  /* 0x0000000400007306 */ /* 0x004e240000101000 */
[----:B0-----:R-:W-:-:S04]  /*1290*/  F2FP.PACK_AB R0, RZ, R0 ;  /* 0x00000000ff00723e */ /* 0x001fc800000000ff */
[----:B------:R-:W-:Y:S01]  /*12a0*/  PRMT R24, R0, 0x7610, R24 ;  /* 0x0000761000187816 */ /* 0x000fe20000000018 */
[----:B------:R-:W-:Y:S05]  /*12b0*/  BRA `(.L_x_28124) ;  /* 0x00000ed000007947 */ /* 0x000fea0003800000 */
.L_x_28121:
        /* <DEDUP_REMOVED lines=11> */
.L_x_28126:
[----:B------:R-:W2:Y:S02]  /*1370*/  LDG.E R4, [R4.64] ;  /* 0x0000002404047981 */ /* 0x000ea4000c1e1900 */
[----:B--2---:R-:W0:Y:S02]  /*1380*/  I2F R0, R4 ;  /* 0x0000000400007306 */ /* 0x004e240000201400 */
[----:B0-----:R-:W-:-:S04]  /*1390*/  F2FP.PACK_AB R0, RZ, R0 ;  /* 0x00000000ff00723e */ /* 0x001fc800000000ff */
[----:B------:R-:W-:Y:S01]  /*13a0*/  PRMT R24, R0, 0x7610, R24 ;  /* 0x0000761000187816 */ /* 0x000fe20000000018 */
[----:B------:R-:W-:Y:S05]  /*13b0*/  BRA `(.L_x_28124) ;  /* 0x00000dd000007947 */ /* 0x000fea0003800000 */
.L_x_28125:
[----:B------:R-:W2:Y:S02]  /*13c0*/  LDG.E.U16 R4, [R4.64] ;  /* 0x0000002404047981 */ /* 0x000ea4000c1e1500 */
[----:B--2---:R-:W0:Y:S02]  /*13d0*/  I2F.S16 R0, R4 ;  /* 0x0000000400007306 */ /* 0x004e240000101400 */
[----:B0-----:R-:W-:-:S04]  /*13e0*/  F2FP.PACK_AB R0, RZ, R0 ;  /* 0x00000000ff00723e */ /* 0x001fc800000000ff */
[----:B------:R-:W-:Y:S01]  /*13f0*/  PRMT R24, R0, 0x7610, R24 ;  /* 0x0000761000187816 */ /* 0x000fe20000000018 */
[----:B------:R-:W-:Y:S05]  /*1400*/  BRA `(.L_x_28124) ;  /* 0x00000d8000007947 */ /* 0x000fea0003800000 */
.L_x_28120:
        /* <DEDUP_REMOVED lines=9> */
.L_x_28128:
[----:B------:R0:W5:Y:S01]  /*14a0*/  LDG.E.U16 R24, [R4.64] ;  /* 0x0000002404187981 */ /* 0x000162000c1e1500 */
[----:B------:R-:W-:Y:S05]  /*14b0*/  BRA `(.L_x_28124) ;  /* 0x00000cd000007947 */ /* 0x000fea0003800000 */
.L_x_28127:
        /* <DEDUP_REMOVED lines=9> */
.L_x_28130:
[----:B------:R0:W5:Y:S01]  /*1550*/  LDG.E.U16 R24, [R4.64] ;  /* 0x0000002404187981 */ /* 0x000162000c1e1500 */
[----:B------:R-:W-:Y:S05]  /*1560*/  BRA `(.L_x_28124) ;  /* 0x00000c2000007947 */ /* 0x000fea0003800000 */
.L_x_28129:
[----:B------:R-:W2:Y:S02]  /*1570*/  LDG.E.64 R4, [R4.64] ;  /* 0x0000002404047981 */ /* 0x000ea4000c1e1b00 */
[----:B--2---:R-:W0:Y:S01]  /*1580*/  F2F.F32.F64 R0, R4 ;  /* 0x0000000400007310 */ /* 0x004e220000301000 */
[----:B------:R-:W0:-:S14]  /*1590*/  DSETP.GEU.AND P0, PT, |R4|, c[0x2][0x0], PT ;  /* 0x008000000400762a */ /* 0x000e1c0003f0e200 */
[----:B0-----:R-:W-:-:S05]  /*15a0*/  @!P0 FMUL R0, R0, 1.175494350822287508e-38 ;  /* 0x0080000000008820 */ /* 0x001fca0000400000 */
[----:B------:R-:W-:-:S04]  /*15b0*/  F2FP.PACK_AB R0, RZ, R0 ;  /* 0x00000000ff00723e */ /* 0x000fc800000000ff */
[----:B------:R-:W-:Y:S01]  /*15c0*/  PRMT R24, R0, 0x7610, R24 ;  /* 0x0000761000187816 */ /* 0x000fe20000000018 */
[----:B------:R-:W-:Y:S05]  /*15d0*/  BRA `(.L_x_28124) ;  /* 0x00000bb000007947 */ /* 0x000fea0003800000 */
.L_x_28119:
        /* <DEDUP_REMOVED lines=14> */
.L_x_28133:
[----:B------:R-:W2:Y:S02]  /*16c0*/  LDG.E.64 R4, [R4.64] ;  /* 0x0000002404047981 */ /* 0x000ea4000c1e1b00 */
[----:B--2---:R-:W0:Y:S01]  /*16d0*/  F2F.F32.F64 R0, R4 ;  /* 0x0000000400007310 */ /* 0x004e220000301000 */
[----:B------:R-:W0:-:S14]  /*16e0*/  DSETP.GEU.AND P0, PT, |R4|, c[0x2][0x0], PT ;  /* 0x008000000400762a */ /* 0x000e1c0003f0e200 */
[----:B0-----:R-:W-:-:S05]  /*16f0*/  @!P0 FMUL R0, R0, 1.175494350822287508e-38 ;  /* 0x0080000000008820 */ /* 0x001fca0000400000 */
[----:B------:R-:W-:-:S04]  /*1700*/  F2FP.PACK_AB R0, RZ, R0 ;  /* 0x00000000ff00723e */ /* 0x000fc800000000ff */
[----:B------:R-:W-:Y:S01]  /*1710*/  PRMT R24, R0, 0x7610, R24 ;  /* 0x0000761000187816 */ /* 0x000fe20000000018 */
[----:B------:R-:W-:Y:S05]  /*1720*/  BRA `(.L_x_28124) ;  /* 0x00000a6000007947 */ /* 0x000fea0003800000 */
.L_x_28132:
        /* <DEDUP_REMOVED lines=28> */
.L_x_28135:
        /* <DEDUP_REMOVED lines=15> */
.L_x_28134:
[----:B------:R-:W2:Y:S02]  /*19e0*/  LDG.E.U16 R0, [R4.64] ;  /* 0x0000002404007981 */ /* 0x000ea4000c1e1500 */
[----:B--2---:R-:W-:-:S04]  /*19f0*/  PRMT R0, RZ, 0x5410, R0 ;  /* 0x00005410ff007816 */ /* 0x004fc80000000000 */
[----:B------:R-:W-:-:S04]  /*1a00*/  F2FP.PACK_AB R0, RZ, R0 ;  /* 0x00000000ff00723e */ /* 0x000fc800000000ff */
[----:B------:R-:W-:Y:S01]  /*1a10*/  PRMT R24, R0, 0x7610, R24 ;  /* 0x0000761000187816 */ /* 0x000fe20000000018 */
[----:B------:R-:W-:Y:S05]  /*1a20*/  BRA `(.L_x_28124) ;  /* 0x0000076000007947 */ /* 0x000fea0003800000 */
.L_x_28131:
        /* <DEDUP_REMOVED lines=12> */
.L_x_28138:
        /* <DEDUP_REMOVED lines=21> */
.L_x_28142:
[----:B------:R-:W-:Y:S05]  /*1c40*/  BSYNC B1 ;  /* 0x0000000000017941 */ /* 0x000fea0003800000 */
.L_x_28141:
[----:B------:R-:W-:Y:S01]  /*1c50*/  LEA R5, R0, 0x3b800000, 0x17 ;  /* 0x3b80000000057811 */ /* 0x000fe200078eb8ff */
[----:B------:R-:W-:-:S05]  /*1c60*/  IMAD.SHL.U32 R0, R3, 0x100000, RZ ;  /* 0x0010000003007824 */ /* 0x000fca00078e00ff */
[----:B------:R-:W-:Y:S02]  /*1c70*/  LOP3.LUT R0, R5, R0, R6, 0xfe, !PT ;  /* 0x0000000005007212 */ /* 0x000fe400078efe06 */
.L_x_28140:
[----:B------:R-:W-:Y:S05]  /*1c80*/  BSYNC B0 ;  /* 0x0000000000007941 */ /* 0x000fea0003800000 */
.L_x_28139:
[----:B------:R-:W-:-:S04]  /*1c90*/  F2FP.PACK_AB R0, RZ, R0 ;  /* 0x00000000ff00723e */ /* 0x000fc800000000ff */
[----:B------:R-:W-:Y:S01]  /*1ca0*/  PRMT R24, R0, 0x7610, R24 ;  /* 0x0000761000187816 */ /* 0x000fe20000000018 */
[----:B------:R-:W-:Y:S05]  /*1cb0*/  BRA `(.L_x_28124) ;  /* 0x000004d000007947 */ /* 0x000fea0003800000 */
.L_x_28137:
        /* <DEDUP_REMOVED lines=21> */
.L_x_28146:
[----:B------:R-:W-:Y:S05]  /*1e10*/  BSYNC B1 ;  /* 0x0000000000017941 */ /* 0x000fea0003800000 */
.L_x_28145:
[----:B------:R-:W-:Y:S01]  /*1e20*/  LEA R5, R0, 0x37800000, 0x17 ;  /* 0x3780000000057811 */ /* 0x000fe200078eb8ff */
[----:B------:R-:W-:-:S05]  /*1e30*/  IMAD.SHL.U32 R0, R3, 0x200000, RZ ;  /* 0x0020000003007824 */ /* 0x000fca00078e00ff */
[----:B------:R-:W-:Y:S02]  /*1e40*/  LOP3.LUT R0, R5, R0, R6, 0xfe, !PT ;  /* 0x0000000005007212 */ /* 0x000fe400078efe06 */
.L_x_28144:
[----:B------:R-:W-:Y:S05]  /*1e50*/  BSYNC B0 ;  /* 0x0000000000007941 */ /* 0x000fea0003800000 */
.L_x_28143:
[----:B------:R-:W-:-:S04]  /*1e60*/  F2FP.PACK_AB R0, RZ, R0 ;  /* 0x00000000ff00723e */ /* 0x000fc800000000ff */
[----:B------:R-:W-:Y:S01]  /*1e70*/  PRMT R24, R0, 0x7610, R24 ;  /* 0x0000761000187816 */ /* 0x000fe20000000018 */
[----:B------:R-:W-:Y:S05]  /*1e80*/  BRA `(.L_x_28124) ;  /* 0x0000030000007947 */ /* 0x000fea0003800000 */
.L_x_28136:
        /* <DEDUP_REMOVED lines=14> */
.L_x_28150:
[----:B------:R-:W-:Y:S05]  /*1f70*/  BSYNC B0 ;  /* 0x0000000000007941 */ /* 0x000fea0003800000 */
.L_x_28149:
[----:B------:R-:W-:-:S04]  /*1f80*/  F2FP.PACK_AB R0, RZ, R0 ;  /* 0x00000000ff00723e */ /* 0x000fc800000000ff */
[----:B------:R-:W-:Y:S01]  /*1f90*/  PRMT R24, R0, 0x7610, R24 ;  /* 0x0000761000187816 */ /* 0x000fe20000000018 */
[----:B------:R-:W-:Y:S05]  /*1fa0*/  BRA `(.L_x_28124) ;  /* 0x000001e000007947 */ /* 0x000fea0003800000 */
.L_x_28123:
        /* <DEDUP_REMOVED lines=21> */
.L_x_28148:
[----:B------:R-:W2:Y:S02]  /*2100*/  LDG.E.64 R4, [R4.64] ;  /* 0x0000002404047981 */ /* 0x000ea4000c1e1b00 */
[----:B--2---:R-:W0:Y:S02]  /*2110*/  I2F.U64 R0, R4 ;  /* 0x0000000400007312 */ /* 0x004e240000301000 */
[----:B0-----:R-:W-:-:S04]  /*2120*/  F2FP.PACK_AB R0, RZ, R0 ;  /* 0x00000000ff00723e */ /* 0x001fc800000000ff */
[----:B------:R-:W-:Y:S01]  /*2130*/  PRMT R24, R0, 0x7610, R24 ;  /* 0x0000761000187816 */ /* 0x000fe20000000018 */
[----:B------:R-:W-:Y:S05]  /*2140*/  BRA `(.L_x_28124) ;  /* 0x0000004000007947 */ /* 0x000fea0003800000 */
.L_x_28147:
[----:B------:R-:W2:Y:S02]  /*2150*/  LDG.E R4, [R4.64] ;  /* 0x0000002404047981 */ /* 0x000ea4000c1e1900 */
[----:B--2---:R-:W0:Y:S02]  /*2160*/  I2F.U32 R0, R4 ;  /* 0x0000000400007306 */ /* 0x004e240000201000 */
[----:B0-----:R-:W-:-:S04]  /*2170*/  F2FP.PACK_AB R0, RZ, R0 ;  /* 0x00000000ff00723e */ /* 0x001fc800000000ff */
[----:B------:R-:W-:Y:S02]  /*2180*/  PRMT R24, R0, 0x7610, R24 ;  /* 0x0000761000187816 */ /* 0x000fe40000000018 */
.L_x_28124:
[----:B------:R-:W-:-:S05]  /*2190*/  IADD3 R29, R29, 0x80, RZ ;  /* 0x000000801d1d7810 */ /* 0x000fca0007ffe0ff */
.L_x_28086:
[----:B-1-3--:R-:W-:Y:S05]  /*21a0*/  BSYNC B6 ;  /* 0x0000000000067941 */ /* 0x00afea0003800000 */
.L_x_28085:
        /* <DEDUP_REMOVED lines=24> */
.L_x_28156:
[----:B------:R-:W2:Y:S02]  /*2330*/  LDG.E.U8 R4, [R4.64] ;  /* 0x0000002404047981 */ /* 0x000ea4000c1e1100 */
[----:B--2---:R-:W0:Y:S02]  /*2340*/  I2F.U16 R0, R4 ;  /* 0x0000000400007306 */ /* 0x004e240000101000 */
[----:B0-----:R-:W-:-:S04]  /*2350*/  F2FP.PACK_AB R0, RZ, R0 ;  /* 0x00000000ff00723e */ /* 0x001fc800000000ff */
[----:B------:R-:W-:Y:S01]  /*2360*/  PRMT R19, R0, 0x7610, R19 ;  /* 0x0000761000137816 */ /* 0x000fe20000000013 */
[----:B------:R-:W-:Y:S05]  /*2370*/  BRA `(.L_x_28158) ;  /* 0x00000ee000007947 */ /* 0x000fea0003800000 */
.L_x_28155:
        /* <DEDUP_REMOVED lines=11> */
.L_x_28160:
[----:B------:R-:W2:Y:S02]  /*2430*/  LDG.E R4, [R4.64] ;  /* 0x0000002404047981 */ /* 0x000ea4000c1e1900 */
[----:B--2---:R-:W0:Y:S02]  /*2440*/  I2F R0, R4 ;  /* 0x0000000400007306 */ /* 0x004e240000201400 */
[----:B0-----:R-:W-:-:S04]  /*2450*/  F2FP.PACK_AB R0, RZ, R0 ;  /* 0x00000000ff00723e */ /* 0x001fc800000000ff */
[----:B------:R-:W-:Y:S01]  /*2460*/  PRMT R19, R0, 0x7610, R19 ;  /* 0x0000761000137816 */ /* 0x000fe20000000013 */
[----:B------:R-:W-:Y:S05]  /*2470*/  BRA `(.L_x_28158) ;  /* 0x00000de000007947 */ /* 0x000fea0003800000 */
.L_x_28159:
[----:B------:R-:W2:Y:S02]  /*2480*/  LDG.E.U16 R4, [R4.64] ;  /* 0x0000002404047981 */ /* 0x000ea4000c1e1500 */
[----:B--2---:R-:W0:Y:S02]  /*2490*/  I2F.S16 R0, R4 ;  /* 0x0000000400007306 */ /* 0x004e240000101400 */
[----:B0-----:R-:W-:-:S04]  /*24a0*/  F2FP.PACK_AB R0, RZ, R0 ;  /* 0x00000000ff00723e */ /* 0x001fc800000000ff */
[----:B------:R-:W-:Y:S01]  /*24b0*/  PRMT R19, R0, 0x7610, R19 ;  /* 0x0000761000137816 */ /* 0x000fe20000000013 */
[----:B------:R-:W-:Y:S05]  /*24c0*/  BRA `(.L_x_28158) ;  /* 0x00000d9000007947 */ /* 0x000fea0003800000 */
.L_x_28154:
        /* <DEDUP_REMOVED lines=9> */
.L_x_28162:
[----:B------:R0:W5:Y:S01]  /*2560*/  LDG.E.U16 R19, [R4.64] ;  /* 0x0000002404137981 */ /* 0x000162000c1e1500 */
[----:B------:R-:W-:Y:S05]  /*2570*/  BRA `(.L_x_28158) ;  /* 0x00000ce000007947 */ /* 0x000fea0003800000 */
.L_x_28161:
        /* <DEDUP_REMOVED lines=9> */
.L_x_28164:
[----:B------:R0:W5:Y:S01]  /*2610*/  LDG.E.U16 R19, [R4.64] ;  /* 0x0000002404137981 */ /* 0x000162000c1e1500 */
[----:B------:R-:W-:Y:S05]  /*2620*/  BRA `(.L_x_28158) ;  /* 0x00000c3000007947 */ /* 0x000fea0003800000 */
.L_x_28163:
[----:B------:R-:W2:Y:S02]  /*2630*/  LDG.E.64 R4, [R4.64] ;  /* 0x0000002404047981 */ /* 0x000ea4000c1e1b00 */
[----:B--2---:R-:W0:Y:S01]  /*2640*/  F2F.F32.F64 R0, R4 ;  /* 0x0000000400007310 */ /* 0x004e220000301000 */
[----:B------:R-:W0:-:S14]  /*2650*/  DSETP.GEU.AND P0, PT, |R4|, c[0x2][0x0], PT ;  /* 0x008000000400762a */ /* 0x000e1c0003f0e200 */
[----:B0-----:R-:W-:-:S05]  /*2660*/  @!P0 FMUL R0, R0, 1.175494350822287508e-38 ;  /* 0x0080000000008820 */ /* 0x001fca0000400000 */
[----:B------:R-:W-:-:S04]  /*2670*/  F2FP.PACK_AB R0, RZ, R0 ;  /* 0x00000000ff00723e */ /* 0x000fc800000000ff */
[----:B------:R-:W-:Y:S01]  /*2680*/  PRMT R19, R0, 0x7610, R19 ;  /* 0x0000761000137816 */ /* 0x000fe20000000013 */
[----:B------:R-:W-:Y:S05]  /*2690*/  BRA `(.L_x_28158) ;  /* 0x00000bc000007947 */ /* 0x000fea0003800000 */
.L_x_28153:
        /* <DEDUP_REMOVED lines=14> */
.L_x_28167:
[----:B------:R-:W2:Y:S02]  /*2780*/  LDG.E.64 R4, [R4.64] ;  /* 0x0000002404047981 */ /* 0x000ea4000c1e1b00 */
[----:B--2---:R-:W0:Y:S01]  /*2790*/  F2F.F32.F64 R0, R4 ;  /* 0x0000000400007310 */ /* 0x004e220000301000 */
[----:B------:R-:W0:-:S14]  /*27a0*/  DSETP.GEU.AND P0, PT, |R4|, c[0x2][0x0], PT ;  /* 0x008000000400762a */ /* 0x000e1c0003f0e200 */
[----:B0-----:R-:W-:-:S05]  /*27b0*/  @!P0 FMUL R0, R0, 1.175494350822287508e-38 ;  /* 0x0080000000008820 */ /* 0x001fca0000400000 */
[----:B------:R-:W-:-:S04]  /*27c0*/  F2FP.PACK_AB R0, RZ, R0 ;  /* 0x00000000ff00723e */ /* 0x000fc800000000ff */
[----:B------:R-:W-:Y:S01]  /*27d0*/  PRMT R19, R0, 0x7610, R19 ;  /* 0x0000761000137816 */ /* 0x000fe20000000013 */
[----:B------:R-:W-:Y:S05]  /*27e0*/  BRA `(.L_x_28158) ;  /* 0x00000a7000007947 */ /* 0x000fea0003800000 */
.L_x_28166:
        /* <DEDUP_REMOVED lines=28> */
.L_x_28169:
        /* <DEDUP_REMOVED lines=16> */
.L_x_28168:
[----:B------:R-:W2:Y:S02]  /*2ab0*/  LDG.E.U16 R0, [R4.64] ;  /* 0x0000002404007981 */ /* 0x000ea4000c1e1500 */
[----:B--2---:R-:W-:-:S04]  /*2ac0*/  PRMT R0, RZ, 0x5410, R0 ;  /* 0x00005410ff007816 */ /* 0x004fc80000000000 */
[----:B------:R-:W-:-:S04]  /*2ad0*/  F2FP.PACK_AB R0, RZ, R0 ;  /* 0x00000000ff00723e */ /* 0x000fc800000000ff */
[----:B------:R-:W-:Y:S01]  /*2ae0*/  PRMT R19, R0, 0x7610, R19 ;  /* 0x0000761000137816 */ /* 0x000fe20000000013 */
[----:B------:R-:W-:Y:S05]  /*2af0*/  BRA `(.L_x_28158) ;  /* 0x0000076000007947 */ /* 0x000fea0003800000 */
.L_x_28165:
        /* <DEDUP_REMOVED lines=12> */
.L_x_28172:
        /* <DEDUP_REMOVED lines=21> */
.L_x_28176:
[----:B------:R-:W-:Y:S05]  /*2d10*/  BSYNC B1 ;  /* 0x0000000000017941 */ /* 0x000fea0003800000 */
.L_x_28175:
[----:B------:R-:W-:Y:S01]  /*2d20*/  LEA R5, R0, 0x3b800000, 0x17 ;  /* 0x3b80000000057811 */ /* 0x000fe200078eb8ff */
[----:B------:R-:W-:-:S05]  /*2d30*/  IMAD.SHL.U32 R0, R3, 0x100000, RZ ;  /* 0x0010000003007824 */ /* 0x000fca00078e00ff */
[----:B------:R-:W-:Y:S02]  /*2d40*/  LOP3.LUT R0, R5, R0, R6, 0xfe, !PT ;  /* 0x0000000005007212 */ /* 0x000fe400078efe06 */
.L_x_28174:
[----:B------:R-:W-:Y:S05]  /*2d50*/  BSYNC B0 ;  /* 0x0000000000007941 */ /* 0x000fea0003800000 */
.L_x_28173:
[----:B------:R-:W-:-:S04]  /*2d60*/  F2FP.PACK_AB R0, RZ, R0 ;  /* 0x00000000ff00723e */ /* 0x000fc800000000ff */
[----:B------:R-:W-:Y:S01]  /*2d70*/  PRMT R19, R0, 0x7610, R19 ;  /* 0x0000761000137816 */ /* 0x000fe20000000013 */
[----:B------:R-:W-:Y:S05]  /*2d80*/  BRA `(.L_x_28158) ;  /* 0x000004d000007947 */ /* 0x000fea0003800000 */
.L_x_28171:
        /* <DEDUP_REMOVED lines=21> */
.L_x_28180:
[----:B------:R-:W-:Y:S05]  /*2ee0*/  BSYNC B1 ;  /* 0x0000000000017941 */ /* 0x000fea0003800000 */
.L_x_28179:
[----:B------:R-:W-:Y:S01]  /*2ef0*/  LEA R5, R0, 0x37800000, 0x17 ;  /* 0x3780000000057811 */ /* 0x000fe200078eb8ff */
[----:B------:R-:W-:-:S05]  /*2f00*/  IMAD.SHL.U32 R0, R3, 0x200000, RZ ;  /* 0x0020000003007824 */ /* 0x000fca00078e00ff */
[----:B------:R-:W-:Y:S02]  /*2f10*/  LOP3.LUT R0, R5, R0, R6, 0xfe, !PT ;  /* 0x0000000005007212 */ /* 0x000fe400078efe06 */
.L_x_28178:
[----:B------:R-:W-:Y:S05]  /*2f20*/  BSYNC B0 ;  /* 0x0000000000007941 */ /* 0x000fea0003800000 */
.L_x_28177:
[----:B------:R-:W-:-:S04]  /*2f30*/  F2FP.PACK_AB R0, RZ, R0 ;  /* 0x00000000ff00723e */ /* 0x000fc800000000ff */
[----:B------:R-:W-:Y:S01]  /*2f40*/  PRMT R19, R0, 0x7610, R19 ;  /* 0x0000761000137816 */ /* 0x000fe20000000013 */
[----:B------:R-:W-:Y:S05]  /*2f50*/  BRA `(.L_x_28158) ;  /* 0x0000030000007947 */ /* 0x000fea0003800000 */
.L_x_28170:
        /* <DEDUP_REMOVED lines=14> */
.L_x_28184:
[----:B------:R-:W-:Y:S05]  /*3040*/  BSYNC B0 ;  /* 0x0000000000007941 */ /* 0x000fea0003800000 */
.L_x_28183:
[----:B------:R-:W-:-:S04]  /*3050*/  F2FP.PACK_AB R0, RZ, R0 ;  /* 0x00000000ff00723e */ /* 0x000fc800000000ff */
[----:B------:R-:W-:Y:S01]  /*3060*/  PRMT R19, R0, 0x7610, R19 ;  /* 0x0000761000137816 */ /* 0x000fe20000000013 */
[----:B------:R-:W-:Y:S05]  /*3070*/  BRA `(.L_x_28158) ;  /* 0x000001e000007947 */ /* 0x000fea0003800000 */
.L_x_28157:
        /* <DEDUP_REMOVED lines=21> */
.L_x_28182:
[----:B------:R-:W2:Y:S02]  /*31d0*/  LDG.E.64 R4, [R4.64] ;  /* 0x0000002404047981 */ /* 0x000ea4000c1e1b00 */
[----:B--2---:R-:W0:Y:S02]  /*31e0*/  I2F.U64 R0, R4 ;  /* 0x0000000400007312 */ /* 0x004e240000301000 */
[----:B0-----:R-:W-:-:S04]  /*31f0*/  F2FP.PACK_AB R0, RZ, R0 ;  /* 0x00000000ff00723e */ /* 0x001fc800000000ff */
[----:B------:R-:W-:Y:S01]  /*3200*/  PRMT R19, R0, 0x7610, R19 ;  /* 0x0000761000137816 */ /* 0x000fe20000000013 */
[----:B------:R-:W-:Y:S05]  /*3210*/  BRA `(.L_x_28158) ;  /* 0x0000004000007947 */ /* 0x000fea0003800000 */
.L_x_28181:
[----:B------:R-:W2:Y:S02]  /*3220*/  LDG.E R4, [R4.64] ;  /* 0x0000002404047981 */ /* 0x000ea4000c1e1900 */
[----:B--2---:R-:W0:Y:S02]  /*3230*/  I2F.U32 R0, R4 ;  /* 0x0000000400007306 */ /* 0x004e240000201000 */
[----:B0-----:R-:W-:-:S04]  /*3240*/  F2FP.PACK_AB R0, RZ, R0 ;  /* 0x00000000ff00723e */ /* 0x001fc800000000ff */
[----:B------:R-:W-:Y:S02]  /*3250*/  PRMT R19, R0, 0x7610, R19 ;  /* 0x0000761000137816 */ /* 0x000fe40000000013 */
.L_x_28158:
        /* <DEDUP_REMOVED lines=19> */
.L_x_28188:
[----:B------:R-:W2:Y:S02]  /*3390*/  LDG.E.U8 R4, [R4.64] ;  /* 0x0000002404047981 */ /* 0x000ea4000c1e1100 */
[----:B--2---:R-:W0:Y:S02]  /*33a0*/  I2F.U16 R0, R4 ;  /* 0x0000000400007306 */ /* 0x004e240000101000 */
[----:B0-----:R-:W-:-:S04]  /*33b0*/  F2FP.PACK_AB R0, RZ, R0 ;  /* 0x00000000ff00723e */ /* 0x001fc800000000ff */
[----:B------:R-:W-:Y:S01]  /*33c0*/  PRMT R22, R0, 0x7610, R22 ;  /* 0x0000761000167816 */ /* 0x000fe20000000016 */
[----:B------:R-:W-:Y:S05]  /*33d0*/  BRA `(.L_x_28190) ;  /* 0x00000ed000007947 */ /* 0x000fea0003800000 */
.L_x_28187:
        /* <DEDUP_REMOVED lines=11> */
.L_x_28192:
[----:B------:R-:W2:Y:S02]  /*3490*/  LDG.E R4, [R4.64] ;  /* 0x0000002404047981 */ /* 0x000ea4000c1e1900 */
[----:B--2---:R-:W0:Y:S02]  /*34a0*/  I2F R0, R4 ;  /* 0x0000000400007306 */ /* 0x004e240000201400 */
[----:B0-----:R-:W-:-:S04]  /*34b0*/  F2FP.PACK_AB R0, RZ, R0 ;  /* 0x00000000ff00723e */ /* 0x001fc800000000ff */
[----:B------:R-:W-:Y:S01]  /*34c0*/  PRMT R22, R0, 0x7610, R22 ;  /* 0x0000761000167816 */ /* 0x000fe20000000016 */
[----:B------:R-:W-:Y:S05]  /*34d0*/  BRA `(.L_x_28190) ;  /* 0x00000dd000007947 */ /* 0x000fea0003800000 */
.L_x_28191:
[----:B------:R-:W2:Y:S02]  /*34e0*/  LDG.E.U16 R4, [R4.64] ;  /* 0x0000002404047981 */ /* 0x000ea4000c1e1500 */
[----:B--2---:R-:W0:Y:S02]  /*34f0*/  I2F.S16 R0, R4 ;  /* 0x0000000400007306 */ /* 0x004e240000101400 */
[----:B0-----:R-:W-:-:S04]  /*3500*/  F2FP.PACK_AB R0, RZ, R0 ;  /* 0x00000000ff00723e */ /* 0x001fc800000000ff */
[----:B------:R-:W-:Y:S01]  /*3510*/  PRMT R22, R0, 0x7610, R22 ;  /* 0x0000761000167816 */ /* 0x000fe20000000016 */
[----:B------:R-:W-:Y:S05]  /*3520*/  BRA `(.L_x_28190) ;  /* 0x00000d8000007947 */ /* 0x000fea0003800000 */
.L_x_28186:
        /* <DEDUP_REMOVED lines=9> */
.L_x_28194:
[----:B------:R0:W5:Y:S01]  /*35c0*/  LDG.E.U16 R22, [R4.64] ;  /* 0x0000002404167981 */ /* 0x000162000c1e1500 */
[----:B------:R-:W-:Y:S05]  /*35d0*/  BRA `(.L_x_28190) ;  /* 0x00000cd000007947 */ /* 0x000fea0003800000 */
.L_x_28193:
        /* <DEDUP_REMOVED lines=9> */
.L_x_28196:
[----:B------:R0:W5:Y:S01]  /*3670*/  LDG.E.U16 R22, [R4.64] ;  /* 0x0000002404167981 */ /* 0x000162000c1e1500 */
[----:B------:R-:W-:Y:S05]  /*3680*/  BRA `(.L_x_28190) ;  /* 0x00000c2000007947 */ /* 0x000fea0003800000 */
.L_x_28195:
[----:B------:R-:W2:Y:S02]  /*3690*/  LDG.E.64 R4, [R4.64] ;  /* 0x0000002404047981 */ /* 0x000ea4000c1e1b00 */
[----:B--2---:R-:W0:Y:S01]  /*36a0*/  F2F.F32.F64 R0, R4 ;  /* 0x0000000400007310 */ /* 0x004e220000301000 */
[----:B------:R-:W0:-:S14]  /*36b0*/  DSETP.GEU.AND P0, PT, |R4|, c[0x2][0x0], PT ;  /* 0x008000000400762a */ /* 0x000e1c0003f0e200 */
[----:B0-----:R-:W-:-:S05]  /*36c0*/  @!P0 FMUL R0, R0, 1.175494350822287508e-38 ;  /* 0x0080000000008820 */ /* 0x001fca0000400000 */
[----:B------:R-:W-:-:S04]  /*36d0*/  F2FP.PACK_AB R0, RZ, R0 ;  /* 0x00000000ff00723e */ /* 0x000fc800000000ff */
[----:B------:R-:W-:Y:S01]  /*36e0*/  PRMT R22, R0, 0x7610, R22 ;  /* 0x0000761000167816 */ /* 0x000fe20000000016 */
[----:B------:R-:W-:Y:S05]  /*36f0*/  BRA `(.L_x_28190) ;  /* 0x00000bb000007947 */ /* 0x000fea0003800000 */
.L_x_28185:
        /* <DEDUP_REMOVED lines=14> */
.L_x_28199:
[----:B------:R-:W2:Y:S02]  /*37e0*/  LDG.E.64 R4, [R4.64] ;  /* 0x0000002404047981 */ /* 0x000ea4000c1e1b00 */
[----:B--2---:R-:W0:Y:S01]  /*37f0*/  F2F.F32.F64 R0, R4 ;  /* 0x0000000400007310 */ /* 0x004e220000301000 */
[----:B------:R-:W0:-:S14]  /*3800*/  DSETP.GEU.AND P0, PT, |R4|, c[0x2][0x0], PT ;  /* 0x008000000400762a */ /* 0x000e1c0003f0e200 */
[----:B0-----:R-:W-:-:S05]  /*3810*/  @!P0 FMUL R0, R0, 1.175494350822287508e-38 ;  /* 0x0080000000008820 */ /* 0x001fca0000400000 */
[----:B------:R-:W-:-:S04]  /*3820*/  F2FP.PACK_AB R0, RZ, R0 ;  /* 0x00000000ff00723e */ /* 0x000fc800000000ff */
[----:B------:R-:W-:Y:S01]  /*3830*/  PRMT R22, R0, 0x7610, R22 ;  /* 0x0000761000167816 */ /* 0x000fe20000000016 */
[----:B------:R-:W-:Y:S05]  /*3840*/  BRA `(.L_x_28190) ;  /* 0x00000a6000007947 */ /* 0x000fea0003800000 */
.L_x_28198:
        /* <DEDUP_REMOVED lines=28> */
.L_x_28201:
        /* <DEDUP_REMOVED lines=15> */
.L_x_28200:
[----:B------:R-:W2:Y:S02]  /*3b00*/  LDG.E.U16 R0, [R4.64] ;  /* 0x0000002404007981 */ /* 0x000ea4000c1e1500 */
[----:B--2---:R-:W-:-:S04]  /*3b10*/  PRMT R0, RZ, 0x5410, R0 ;  /* 0x00005410ff007816 */ /* 0x004fc80000000000 */
[----:B------:R-:W-:-:S04]  /*3b20*/  F2FP.PACK_AB R0, RZ, R0 ;  /* 0x00000000ff00723e */ /* 0x000fc800000000ff */
[----:B------:R-:W-:Y:S01]  /*3b30*/  PRMT R22, R0, 0x7610, R22 ;  /* 0x0000761000167816 */ /* 0x000fe20000000016 */
[----:B------:R-:W-:Y:S05]  /*3b40*/  BRA `(.L_x_28190) ;  /* 0x0000076000007947 */ /* 0x000fea0003800000 */
.L_x_28197:
        /* <DEDUP_REMOVED lines=12> */
.L_x_28204:
        /* <DEDUP_REMOVED lines=21> */
.L_x_28208:
[----:B------:R-:W-:Y:S05]  /*3d60*/  BSYNC B1 ;  /* 0x0000000000017941 */ /* 0x000fea0003800000 */
.L_x_28207:
[----:B------:R-:W-:Y:S01]  /*3d70*/  LEA R5, R0, 0x3b800000, 0x17 ;  /* 0x3b80000000057811 */ /* 0x000fe200078eb8ff */
[----:B------:R-:W-:-:S05]  /*3d80*/  IMAD.SHL.U32 R0, R3, 0x100000, RZ ;  /* 0x0010000003007824 */ /* 0x000fca00078e00ff */
[----:B------:R-:W-:Y:S02]  /*3d90*/  LOP3.LUT R0, R5, R0, R6, 0xfe, !PT ;  /* 0x0000000005007212 */ /* 0x000fe400078efe06 */
.L_x_28206:
[----:B------:R-:W-:Y:S05]  /*3da0*/  BSYNC B0 ;  /* 0x0000000000007941 */ /* 0x000fea0003800000 */
.L_x_28205:
[----:B------:R-:W-:-:S04]  /*3db0*/  F2FP.PACK_AB R0, RZ, R0 ;  /* 0x00000000ff00723e */ /* 0x000fc800000000ff */
[----:B------:R-:W-:Y:S01]  /*3dc0*/  PRMT R22, R0, 0x7610, R22 ;  /* 0x0000761000167816 */ /* 0x000fe20000000016 */
[----:B------:R-:W-:Y:S05]  /*3dd0*/  BRA `(.L_x_28190) ;  /* 0x000004d000007947 */ /* 0x000fea0003800000 */
.L_x_28203:
        /* <DEDUP_REMOVED lines=21> */
.L_x_28212:
[----:B------:R-:W-:Y:S05]  /*3f30*/  BSYNC B1 ;  /* 0x0000000000017941 */ /* 0x000fea0003800000 */
.L_x_28211:
[----:B------:R-:W-:Y:S01]  /*3f40*/  LEA R5, R0, 0x37800000, 0x17 ;  /* 0x3780000000057811 */ /* 0x000fe200078eb8ff */
[----:B------:R-:W-:-:S05]  /*3f50*/  IMAD.SHL.U32 R0, R3, 0x200000, RZ ;  /* 0x0020000003007824 */ /* 0x000fca00078e00ff */
[----:B------:R-:W-:Y:S02]  /*3f60*/  LOP3.LUT R0, R5, R0, R6, 0xfe, !PT ;  /* 0x0000000005007212 */ /* 0x000fe400078efe06 */
.L_x_28210:
[----:B------:R-:W-:Y:S05]  /*3f70*/  BSYNC B0 ;  /* 0x0000000000007941 */ /* 0x000fea0003800000 */
.L_x_28209:
[----:B------:R-:W-:-:S04]  /*3f80*/  F2FP.PACK_AB R0, RZ, R0 ;  /* 0x00000000ff00723e */ /* 0x000fc800000000ff */
[----:B------:R-:W-:Y:S01]  /*3f90*/  PRMT R22, R0, 0x7610, R22 ;  /* 0x0000761000167816 */ /* 0x000fe20000000016 */
[----:B------:R-:W-:Y:S05]  /*3fa0*/  BRA `(.L_x_28190) ;  /* 0x0000030000007947 */ /* 0x000fea0003800000 */
.L_x_28202:
        /* <DEDUP_REMOVED lines=14> */
.L_x_28216:
[----:B------:R-:W-:Y:S05]  /*4090*/  BSYNC B0 ;  /* 0x0000000000007941 */ /* 0x000fea0003800000 */
.L_x_28215:
[----:B------:R-:W-:-:S04]  /*40a0*/  F2FP.PACK_AB R0, RZ, R0 ;  /* 0x00000000ff00723e */ /* 0x000fc800000000ff */
[----:B------:R-:W-:Y:S01]  /*40b0*/  PRMT R22, R0, 0x7610, R22 ;  /* 0x0000761000167816 */ /* 0x000fe20000000016 */
[----:B------:R-:W-:Y:S05]  /*40c0*/  BRA `(.L_x_28190) ;  /* 0x000001e000007947 */ /* 0x000fea0003800000 */
.L_x_28189:
        /* <DEDUP_REMOVED lines=21> */
.L_x_28214:
[----:B------:R-:W2:Y:S02]  /*4220*/  LDG.E.64 R4, [R4.64] ;  /* 0x0000002404047981 */ /* 0x000ea4000c1e1b00 */
[----:B--2---:R-:W0:Y:S02]  /*4230*/  I2F.U64 R0, R4 ;  /* 0x0000000400007312 */ /* 0x004e240000301000 */
[----:B0-----:R-:W-:-:S04]  /*4240*/  F2FP.PACK_AB R0, RZ, R0 ;  /* 0x00000000ff00723e */ /* 0x001fc800000000ff */
[----:B------:R-:W-:Y:S01]  /*4250*/  PRMT R22, R0, 0x7610, R22 ;  /* 0x0000761000167816 */ /* 0x000fe20000000016 */
[----:B------:R-:W-:Y:S05]  /*4260*/  BRA `(.L_x_28190) ;  /* 0x0000004000007947 */ /* 0x000fea0003800000 */
.L_x_28213:
[----:B------:R-:W2:Y:S02]  /*4270*/  LDG.E R4, [R4.64] ;  /* 0x0000002404047981 */ /* 0x000ea4000c1e1900 */
[----:B--2---:R-:W0:Y:S02]  /*4280*/  I2F.U32 R0, R4 ;  /* 0x0000000400007306 */ /* 0x004e240000201000 */
[----:B0-----:R-:W-:-:S04]  /*4290*/  F2FP.PACK_AB R0, RZ, R0 ;  /* 0x00000000ff00723e */ /* 0x001fc800000000ff */
[----:B------:R-:W-:Y:S02]  /*42a0*/  PRMT R22, R0, 0x7610, R22 ;  /* 0x0000761000167816 */ /* 0x000fe40000000016 */
.L_x_28190:
[----:B------:R-:W-:-:S05]  /*42b0*/  IADD3 R29, R29, 0x80, RZ ;  /* 0x000000801d1d7810 */ /* 0x000fca0007ffe0ff */
.L_x_28152:
[----:B------:R-:W-:Y:S05]  /*42c0*/  BSYNC B6 ;  /* 0x0000000000067941 */ /* 0x000fea0003800000 */
.L_x_28151:
        /* <DEDUP_REMOVED lines=26> */
.L_x_28222:
[----:B------:R-:W2:Y:S02]  /*4470*/  LDG.E.U8 R4, [R4.64] ;  /* 0x0000002404047981 */ /* 0x000ea4000c1e1100 */
[----:B--2---:R-:W0:Y:S02]  /*4480*/  I2F.U16 R0, R4 ;  /* 0x0000000400007306 */ /* 0x004e240000101000 */
[----:B0-----:R-:W-:-:S04]  /*4490*/  F2FP.PACK_AB R0, RZ, R0 ;  /* 0x00000000ff00723e */ /* 0x001fc800000000ff */
[----:B------:R-:W-:Y:S01]  /*44a0*/  PRMT R27, R0, 0x7610, R27 ;  /* 0x00007610001b7816 */ /* 0x000fe2000000001b */
[----:B------:R-:W-:Y:S05]  /*44b0*/  BRA `(.L_x_28224) ;  /* 0x00000ed000007947 */ /* 0x000fea0003800000 */
.L_x_28221:
        /* <DEDUP_REMOVED lines=11> */
.L_x_28226:
[----:B------:R-:W2:Y:S02]  /*4570*/  LDG.E R4, [R4.64] ;  /* 0x0000002404047981 */ /* 0x000ea4000c1e1900 */
[----:B--2---:R-:W0:Y:S02]  /*4580*/  I2F R0, R4 ;  /* 0x0000000400007306 */ /* 0x004e240000201400 */
[----:B0-----:R-:W-:-:S04]  /*4590*/  F2FP.PACK_AB R0, RZ, R0 ;  /* 0x00000000ff00723e */ /* 0x001fc800000000ff */
[----:B------:R-:W-:Y:S01]  /*45a0*/  PRMT R27, R0, 0x7610, R27 ;  /* 0x00007610001b7816 */ /* 0x000fe2000000001b */
[----:B------:R-:W-:Y:S05]  /*45b0*/  BRA `(.L_x_28224) ;  /* 0x00000dd000007947 */ /* 0x000fea0003800000 */
.L_x_28225:
[----:B------:R-:W2:Y:S02]  /*45c0*/  LDG.E.U16 R4, [R4.64] ;  /* 0x0000002404047981 */ /* 0x000ea4000c1e1500 */
[----:B--2---:R-:W0:Y:S02]  /*45d0*/  I2F.S16 R0, R4 ;  /* 0x0000000400007306 */ /* 0x004e240000101400 */
[----:B0-----:R-:W-:-:S04]  /*45e0*/  F2FP.PACK_AB R0, RZ, R0 ;  /* 0x00000000ff00723e */ /* 0x001fc800000000ff */
[----:B------:R-:W-:Y:S01]  /*45f0*/  PRMT R27, R0, 0x7610, R27 ;  /* 0x00007610001b7816 */ /* 0x000fe2000000001b */
[----:B------:R-:W-:Y:S05]  /*4600*/  BRA `(.L_x_28224) ;  /* 0x00000d8000007947 */ /* 0x000fea0003800000 */
.L_x_28220:
        /* <DEDUP_REMOVED lines=9> */
.L_x_28228:
[----:B------:R0:W5:Y:S01]  /*46a0*/  LDG.E.U16 R27, [R4.64] ;  /* 0x00000024041b7981 */ /* 0x000162000c1e1500 */
[----:B------:R-:W-:Y:S05]  /*46b0*/  BRA `(.L_x_28224) ;  /* 0x00000cd000007947 */ /* 0x000fea0003800000 */
.L_x_28227:
        /* <DEDUP_REMOVED lines=9> */
.L_x_28230:
[----:B------:R0:W5:Y:S01]  /*4750*/  LDG.E.U16 R27, [R4.64] ;  /* 0x00000024041b7981 */ /* 0x000162000c1e1500 */
[----:B------:R-:W-:Y:S05]  /*4760*/  BRA `(.L_x_28224) ;  /* 0x00000c2000007947 */ /* 0x000fea0003800000 */
.L_x_28229:
[----:B------:R-:W2:Y:S02]  /*4770*/  LDG.E.64 R4, [R4.64] ;  /* 0x0000002404047981 */ /* 0x000ea4000c1e1b00 */
[----:B--2---:R-:W0:Y:S01]  /*4780*/  F2F.F32.F64 R0, R4 ;  /* 0x0000000400007310 */ /* 0x004e220000301000 */
[----:B------:R-:W0:-:S14]  /*4790*/  DSETP.GEU.AND P0, PT, |R4|, c[0x2][0x0], PT ;  /* 0x008000000400762a */ /* 0x000e1c0003f0e200 */
[----:B0-----:R-:W-:-:S05]  /*47a0*/  @!P0 FMUL R0, R0, 1.175494350822287508e-38 ;  /* 0x0080000000008820 */ /* 0x001fca0000400000 */
[----:B------:R-:W-:-:S04]  /*47b0*/  F2FP.PACK_AB R0, RZ, R0 ;  /* 0x00000000ff00723e */ /* 0x000fc800000000ff */
[----:B------:R-:W-:Y:S01]  /*47c0*/  PRMT R27, R0, 0x7610, R27 ;  /* 0x00007610001b7816 */ /* 0x000fe2000000001b */
[----:B------:R-:W-:Y:S05]  /*47d0*/  BRA `(.L_x_28224) ;  /* 0x00000bb000007947 */ /* 0x000fea0003800000 */
.L_x_28219:
        /* <DEDUP_REMOVED lines=14> */
.L_x_28233:
[----:B------:R-:W2:Y:S02]  /*48c0*/  LDG.E.64 R4, [R4.64] ;  /* 0x0000002404047981 */ /* 0x000ea4000c1e1b00 */
[----:B--2---:R-:W0:Y:S01]  /*48d0*/  F2F.F32.F64 R0, R4 ;  /* 0x0000000400007310 */ /* 0x004e220000301000 */
[----:B------:R-:W0:-:S14]  /*48e0*/  DSETP.GEU.AND P0, PT, |R4|, c[0x2][0x0], PT ;  /* 0x008000000400762a */ /* 0x000e1c0003f0e200 */
[----:B0-----:R-:W-:-:S05]  /*48f0*/  @!P0 FMUL R0, R0, 1.175494350822287508e-38 ;  /* 0x0080000000008820 */ /* 0x001fca0000400000 */
[----:B------:R-:W-:-:S04]  /*4900*/  F2FP.PACK_AB R0, RZ, R0 ;  /* 0x00000000ff00723e */ /* 0x000fc800000000ff */
[----:B------:R-:W-:Y:S01]  /*4910*/  PRMT R27, R0, 0x7610, R27 ;  /* 0x00007610001b7816 */ /* 0x000fe2000000001b */
[----:B------:R-:W-:Y:S05]  /*4920*/  BRA `(.L_x_28224) ;  /* 0x00000a6000007947 */ /* 0x000fea0003800000 */
.L_x_28232:
        /* <DEDUP_REMOVED lines=28> */
.L_x_28235:
        /* <DEDUP_REMOVED lines=15> */
.L_x_28234:
[----:B------:R-:W2:Y:S02]  /*4be0*/  LDG.E.U16 R0, [R4.64] ;  /* 0x0000002404007981 */ /* 0x000ea4000c1e1500 */
[----:B--2---:R-:W-:-:S04]  /*4bf0*/  PRMT R0, RZ, 0x5410, R0 ;  /* 0x00005410ff007816 */ /* 0x004fc80000000000 */
[----:B------:R-:W-:-:S04]  /*4c00*/  F2FP.PACK_AB R0, RZ, R0 ;  /* 0x00000000ff00723e */ /* 0x000fc800000000ff */
[----:B------:R-:W-:Y:S01]  /*4c10*/  PRMT R27, R0, 0x7610, R27 ;  /* 0x00007610001b7816 */ /* 0x000fe2000000001b */
[----:B------:R-:W-:Y:S05]  /*4c20*/  BRA `(.L_x_28224) ;  /* 0x0000076000007947 */ /* 0x000fea0003800000 */
.L_x_28231:
        /* <DEDUP_REMOVED lines=12> */
.L_x_28238:
        /* <DEDUP_REMOVED lines=21> */
.L_x_28242:
[----:B------:R-:W-:Y:S05]  /*4e40*/  BSYNC B1 ;  /* 0x0000000000017941 */ /* 0x000fea0003800000 */
.L_x_28241:
[----:B------:R-:W-:Y:S01]  /*4e50*/  LEA R5, R0, 0x3b800000, 0x17 ;  /* 0x3b80000000057811 */ /* 0x000fe200078eb8ff */
[----:B------:R-:W-:-:S05]  /*4e60*/  IMAD.SHL.U32 R0, R3, 0x100000, RZ ;  /* 0x0010000003007824 */ /* 0x000fca00078e00ff */
[----:B------:R-:W-:Y:S02]  /*4e70*/  LOP3.LUT R0, R5, R0, R6, 0xfe, !PT ;  /* 0x0000000005007212 */ /* 0x000fe400078efe06 */
.L_x_28240:
[----:B------:R-:W-:Y:S05]  /*4e80*/  BSYNC B0 ;  /* 0x0000000000007941 */ /* 0x000fea0003800000 */
.L_x_28239:
[----:B------:R-:W-:-:S04]  /*4e90*/  F2FP.PACK_AB R0, RZ, R0 ;  /* 0x00000000ff00723e */ /* 0x000fc800000000ff */
[----:B------:R-:W-:Y:S01]  /*4ea0*/  PRMT R27, R0, 0x7610, R27 ;  /* 0x00007610001b7816 */ /* 0x000fe2000000001b */
[----:B------:R-:W-:Y:S05]  /*4eb0*/  BRA `(.L_x_28224) ;  /* 0x000004d000007947 */ /* 0x000fea0003800000 */
.L_x_28237:
        /* <DEDUP_REMOVED lines=21> */
.L_x_28246:
[----:B------:R-:W-:Y:S05]  /*5010*/  BSYNC B1 ;  /* 0x0000000000017941 */ /* 0x000fea0003800000 */
.L_x_28245:
[----:B------:R-:W-:Y:S01]  /*5020*/  LEA R5, R0, 0x37800000, 0x17 ;  /* 0x3780000000057811 */ /* 0x000fe200078eb8ff */
[----:B------:R-:W-:-:S05]  /*5030*/  IMAD.SHL.U32 R0, R3, 0x200000, RZ ;  /* 0x0020000003007824 */ /* 0x000fca00078e00ff */
[----:B------:R-:W-:Y:S02]  /*5040*/  LOP3.LUT R0, R5, R0, R6, 0xfe, !PT ;  /* 0x0000000005007212 */ /* 0x000fe400078efe06 */
.L_x_28244:
[----:B------:R-:W-:Y:S05]  /*5050*/  BSYNC B0 ;  /* 0x0000000000007941 */ /* 0x000fea0003800000 */
.L_x_28243:
[----:B------:R-:W-:-:S04]  /*5060*/  F2FP.PACK_AB R0, RZ, R0 ;  /* 0x00000000ff00723e */ /* 0x000fc800000000ff */
[----:B------:R-:W-:Y:S01]  /*5070*/  PRMT R27, R0, 0x7610, R27 ;  /* 0x00007610001b7816 */ /* 0x000fe2000000001b */
[----:B------:R-:W-:Y:S05]  /*5080*/  BRA `(.L_x_28224) ;  /* 0x0000030000007947 */ /* 0x000fea0003800000 */
.L_x_28236:
        /* <DEDUP_REMOVED lines=14> */
.L_x_28250:
[----:B------:R-:W-:Y:S05]  /*5170*/  BSYNC B0 ;  /* 0x0000000000007941 */ /* 0x000fea0003800000 */
.L_x_28249:
[----:B------:R-:W-:-:S04]  /*5180*/  F2FP.PACK_AB R0, RZ, R0 ;  /* 0x00000000ff00723e */ /* 0x000fc800000000ff */
[----:B------:R-:W-:Y:S01]  /*5190*/  PRMT R27, R0, 0x7610, R27 ;  /* 0x00007610001b7816 */ /* 0x000fe2000000001b */
[----:B------:R-:W-:Y:S05]  /*51a0*/  BRA `(.L_x_28224) ;  /* 0x000001e000007947 */ /* 0x000fea0003800000 */
.L_x_28223:
        /* <DEDUP_REMOVED lines=21> */
.L_x_28248:
[----:B------:R-:W2:Y:S02]  /*5300*/  LDG.E.64 R4, [R4.64] ;  /* 0x0000002404047981 */ /* 0x000ea4000c1e1b00 */
[----:B--2---:R-:W0:Y:S02]  /*5310*/  I2F.U64 R0, R4 ;  /* 0x0000000400007312 */ /* 0x004e240000301000 */
[----:B0-----:R-:W-:-:S04]  /*5320*/  F2FP.PACK_AB R0, RZ, R0 ;  /* 0x00000000ff00723e */ /* 0x001fc800000000ff */
[----:B------:R-:W-:Y:S01]  /*5330*/  PRMT R27, R0, 0x7610, R27 ;  /* 0x00007610001b7816 */ /* 0x000fe2000000001b */
[----:B------:R-:W-:Y:S05]  /*5340*/  BRA `(.L_x_28224) ;  /* 0x0000004000007947 */ /* 0x000fea0003800000 */
.L_x_28247:
[----:B------:R-:W2:Y:S02]  /*5350*/  LDG.E R4, [R4.64] ;  /* 0x0000002404047981 */ /* 0x000ea4000c1e1900 */
[----:B--2---:R-:W0:Y:S02]  /*5360*/  I2F.U32 R0, R4 ;  /* 0x0000000400007306 */ /* 0x004e240000201000 */
[----:B0-----:R-:W-:-:S04]  /*5370*/  F2FP.PACK_AB R0, RZ, R0 ;  /* 0x00000000ff00723e */ /* 0x001fc800000000ff */
[----:B------:R-:W-:Y:S02]  /*5380*/  PRMT R27, R0, 0x7610, R27 ;  /* 0x00007610001b7816 */ /* 0x000fe4000000001b */
.L_x_28224:
        /* <DEDUP_REMOVED lines=19> */
.L_x_28254:
[----:B------:R-:W2:Y:S02]  /*54c0*/  LDG.E.U8 R4, [R4.64] ;  /* 0x0000002404047981 */ /* 0x000ea4000c1e1100 */
[----:B--2---:R-:W0:Y:S02]  /*54d0*/  I2F.U16 R0, R4 ;  /* 0x0000000400007306 */ /* 0x004e240000101000 */
[----:B0-----:R-:W-:-:S04]  /*54e0*/  F2FP.PACK_AB R0, RZ, R0 ;  /* 0x00000000ff00723e */ /* 0x001fc800000000ff */
[----:B------:R-:W-:Y:S01]  /*54f0*/  PRMT R17, R0, 0x7610, R17 ;  /* 0x0000761000117816 */ /* 0x000fe20000000011 */
[----:B------:R-:W-:Y:S05]  /*5500*/  BRA `(.L_x_28256) ;  /* 0x00000ed000007947 */ /* 0x000fea0003800000 */
.L_x_28253:
        /* <DEDUP_REMOVED lines=11> */
.L_x_28258:
[----:B------:R-:W2:Y:S02]  /*55c0*/  LDG.E R4, [R4.64] ;  /* 0x0000002404047981 */ /* 0x000ea4000c1e1900 */
[----:B--2---:R-:W0:Y:S02]  /*55d0*/  I2F R0, R4 ;  /* 0x0000000400007306 */ /* 0x004e240000201400 */
[----:B0-----:R-:W-:-:S04]  /*55e0*/  F2FP.PACK_AB R0, RZ, R0 ;  /* 0x00000000ff00723e */ /* 0x001fc800000000ff */
[----:B------:R-:W-:Y:S01]  /*55f0*/  PRMT R17, R0, 0x7610, R17 ;  /* 0x0000761000117816 */ /* 0x000fe20000000011 */
[----:B------:R-:W-:Y:S05]  /*5600*/  BRA `(.L_x_28256) ;  /* 0x00000dd000007947 */ /* 0x000fea0003800000 */
.L_x_28257:
[----:B------:R-:W2:Y:S02]  /*5610*/  LDG.E.U16 R4, [R4.64] ;  /* 0x0000002404047981 */ /* 0x000ea4000c1e1500 */
[----:B--2---:R-:W0:Y:S02]  /*5620*/  I2F.S16 R0, R4 ;  /* 0x0000000400007306 */ /* 0x004e240000101400 */
[----:B0-----:R-:W-:-:S04]  /*5630*/  F2FP.PACK_AB R0, RZ, R0 ;  /* 0x00000000ff00723e */ /* 0x001fc800000000ff */
[----:B------:R-:W-:Y:S01]  /*5640*/  PRMT R17, R0, 0x7610, R17 ;  /* 0x0000761000117816 */ /* 0x000fe20000000011 */
[----:B------:R-:W-:Y:S05]  /*5650*/  BRA `(.L_x_28256) ;  /* 0x00000d8000007947 */ /* 0x000fea0003800000 */
.L_x_28252:
        /* <DEDUP_REMOVED lines=9> */
.L_x_28260:
[----:B------:R0:W5:Y:S01]  /*56f0*/  LDG.E.U16 R17, [R4.64] ;  /* 0x0000002404117981 */ /* 0x000162000c1e1500 */
[----:B------:R-:W-:Y:S05]  /*5700*/  BRA `(.L_x_28256) ;  /* 0x00000cd000007947 */ /* 0x000fea0003800000 */
.L_x_28259:
        /* <DEDUP_REMOVED lines=9> */
.L_x_28262:
[----:B------:R0:W5:Y:S01]  /*57a0*/  LDG.E.U16 R17, [R4.64] ;  /* 0x0000002404117981 */ /* 0x000162000c1e1500 */
[----:B------:R-:W-:Y:S05]  /*57b0*/  BRA `(.L_x_28256) ;  /* 0x00000c2000007947 */ /* 0x000fea0003800000 */
.L_x_28261:
[----:B------:R-:W2:Y:S02]  /*57c0*/  LDG.E.64 R4, [R4.64] ;  /* 0x0000002404047981 */ /* 0x000ea4000c1e1b00 */
[----:B--2---:R-:W0:Y:S01]  /*57d0*/  F2F.F32.F64 R0, R4 ;  /* 0x0000000400007310 */ /* 0x004e220000301000 */
[----:B------:R-:W0:-:S14]  /*57e0*/  DSETP.GEU.AND P0, PT, |R4|, c[0x2][0x0], PT ;  /* 0x008000000400762a */ /* 0x000e1c0003f0e200 */
[----:B0-----:R-:W-:-:S05]  /*57f0*/  @!P0 FMUL R0, R0, 1.175494350822287508e-38 ;  /* 0x0080000000008820 */ /* 0x001fca0000400000 */
[----:B------:R-:W-:-:S04]  /*5800*/  F2FP.PACK_AB R0, RZ, R0 ;  /* 0x00000000ff00723e */ /* 0x000fc800000000ff */
[----:B------:R-:W-:Y:S01]  /*5810*/  PRMT R17, R0, 0x7610, R17 ;  /* 0x0000761000117816 */ /* 0x000fe20000000011 */
[----:B------:R-:W-:Y:S05]  /*5820*/  BRA `(.L_x_28256) ;  /* 0x00000bb000007947 */ /* 0x000fea0003800000 */
.L_x_28251:
        /* <DEDUP_REMOVED lines=14> */
.L_x_28265:
[----:B------:R-:W2:Y:S02]  /*5910*/  LDG.E.64 R4, [R4.64] ;  /* 0x0000002404047981 */ /* 0x000ea4000c1e1b00 */
[----:B--2---:R-:W0:Y:S01]  /*5920*/  F2F.F32.F64 R0, R4 ;  /* 0x0000000400007310 */ /* 0x004e220000301000 */
[----:B------:R-:W0:-:S14]  /*5930*/  DSETP.GEU.AND P0, PT, |R4|, c[0x2][0x0], PT ;  /* 0x008000000400762a */ /* 0x000e1c0003f0e200 */
[----:B0-----:R-:W-:-:S05]  /*5940*/  @!P0 FMUL R0, R0, 1.175494350822287508e-38 ;  /* 0x0080000000008820 */ /* 0x001fca0000400000 */
[----:B------:R-:W-:-:S04]  /*5950*/  F2FP.PACK_AB R0, RZ, R0 ;  /* 0x00000000ff00723e */ /* 0x000fc800000000ff */
[----:B------:R-:W-:Y:S01]  /*5960*/  PRMT R17, R0, 0x7610, R17 ;  /* 0x0000761000117816 */ /* 0x000fe20000000011 */
[----:B------:R-:W-:Y:S05]  /*5970*/  BRA `(.L_x_28256) ;  /* 0x00000a6000007947 */ /* 0x000fea0003800000 */
.L_x_28264:
        /* <DEDUP_REMOVED lines=28> */
.L_x_28267:
        /* <DEDUP_REMOVED lines=15> */
.L_x_28266:
[----:B------:R-:W2:Y:S02]  /*5c30*/  LDG.E.U16 R0, [R4.64] ;  /* 0x0000002404007981 */ /* 0x000ea4000c1e1500 */
[----:B--2---:R-:W-:-:S04]  /*5c40*/  PRMT R0, RZ, 0x5410, R0 ;  /* 0x00005410ff007816 */ /* 0x004fc80000000000 */
[----:B------:R-:W-:-:S04]  /*5c50*/  F2FP.PACK_AB R0, RZ, R0 ;  /* 0x00000000ff00723e */ /* 0x000fc800000000ff */
[----:B------:R-:W-:Y:S01]  /*5c60*/  PRMT R17, R0, 0x7610, R17 ;  /* 0x0000761000117816 */ /* 0x000fe20000000011 */
[----:B------:R-:W-:Y:S05]  /*5c70*/  BRA `(.L_x_28256) ;  /* 0x0000076000007947 */ /* 0x000fea0003800000 */
.L_x_28263:
        /* <DEDUP_REMOVED lines=12> */
.L_x_28270:
        /* <DEDUP_REMOVED lines=21> */
.L_x_28274:
[----:B------:R-:W-:Y:S05]  /*5e90*/  BSYNC B1 ;  /* 0x0000000000017941 */ /* 0x000fea0003800000 */
.L_x_28273:
[----:B------:R-:W-:Y:S01]  /*5ea0*/  LEA R5, R0, 0x3b800000, 0x17 ;  /* 0x3b80000000057811 */ /* 0x000fe200078eb8ff */
[----:B------:R-:W-:-:S05]  /*5eb0*/  IMAD.SHL.U32 R0, R3, 0x100000, RZ ;  /* 0x0010000003007824 */ /* 0x000fca00078e00ff */
[----:B------:R-:W-:Y:S02]  /*5ec0*/  LOP3.LUT R0, R5, R0, R6, 0xfe, !PT ;  /* 0x0000000005007212 */ /* 0x000fe400078efe06 */
.L_x_28272:
[----:B------:R-:W-:Y:S05]  /*5ed0*/  BSYNC B0 ;  /* 0x0000000000007941 */ /* 0x000fea0003800000 */
.L_x_28271:
[----:B------:R-:W-:-:S04]  /*5ee0*/  F2FP.PACK_AB R0, RZ, R0 ;  /* 0x00000000ff00723e */ /* 0x000fc800000000ff */
[----:B------:R-:W-:Y:S01]  /*5ef0*/  PRMT R17, R0, 0x7610, R17 ;  /* 0x0000761000117816 */ /* 0x000fe20000000011 */
[----:B------:R-:W-:Y:S05]  /*5f00*/  BRA `(.L_x_28256) ;  /* 0x000004d000007947 */ /* 0x000fea0003800000 */
.L_x_28269:
        /* <DEDUP_REMOVED lines=21> */
.L_x_28278:
[----:B------:R-:W-:Y:S05]  /*6060*/  BSYNC B1 ;  /* 0x0000000000017941 */ /* 0x000fea0003800000 */
.L_x_28277:
[----:B------:R-:W-:Y:S01]  /*6070*/  LEA R5, R0, 0x37800000, 0x17 ;  /* 0x3780000000057811 */ /* 0x000fe200078eb8ff */
[----:B------:R-:W-:-:S05]  /*6080*/  IMAD.SHL.U32 R0, R3, 0x200000, RZ ;  /* 0x0020000003007824 */ /* 0x000fca00078e00ff */
[----:B------:R-:W-:Y:S02]  /*6090*/  LOP3.LUT R0, R5, R0, R6, 0xfe, !PT ;  /* 0x0000000005007212 */ /* 0x000fe400078efe06 */
.L_x_28276:
[----:B------:R-:W-:Y:S05]  /*60a0*/  BSYNC B0 ;  /* 0x0000000000007941 */ /* 0x000fea0003800000 */
.L_x_28275:
[----:B------:R-:W-:-:S04]  /*60b0*/  F2FP.PACK_AB R0, RZ, R0 ;  /* 0x00000000ff00723e */ /* 0x000fc800000000ff */
[----:B------:R-:W-:Y:S01]  /*60c0*/  PRMT R17, R0, 0x7610, R17 ;  /* 0x0000761000117816 */ /* 0x000fe20000000011 */
[----:B------:R-:W-:Y:S05]  /*60d0*/  BRA `(.L_x_28256) ;  /* 0x0000030000007947 */ /* 0x000fea0003800000 */
.L_x_28268:
        /* <DEDUP_REMOVED lines=14> */
.L_x_28282:
[----:B------:R-:W-:Y:S05]  /*61c0*/  BSYNC B0 ;  /* 0x0000000000007941 */ /* 0x000fea0003800000 */
.L_x_28281:
[----:B------:R-:W-:-:S04]  /*61d0*/  F2FP.PACK_AB R0, RZ, R0 ;  /* 0x00000000ff00723e */ /* 0x000fc800000000ff */
[----:B------:R-:W-:Y:S01]  /*61e0*/  PRMT R17, R0, 0x7610, R17 ;  /* 0x0000761000117816 */ /* 0x000fe20000000011 */
[----:B------:R-:W-:Y:S05]  /*61f0*/  BRA `(.L_x_28256) ;  /* 0x000001e000007947 */ /* 0x000fea0003800000 */
.L_x_28255:
        /* <DEDUP_REMOVED lines=21> */
.L_x_28280:
[----:B------:R-:W2:Y:S02]  /*6350*/  LDG.E.64 R4, [R4.64] ;  /* 0x0000002404047981 */ /* 0x000ea4000c1e1b00 */
[----:B--2---:R-:W0:Y:S02]  /*6360*/  I2F.U64 R0, R4 ;  /* 0x0000000400007312 */ /* 0x004e240000301000 */
[----:B0-----:R-:W-:-:S04]  /*6370*/  F2FP.PACK_AB R0, RZ, R0 ;  /* 0x00000000ff00723e */ /* 0x001fc800000000ff */
[----:B------:R-:W-:Y:S01]  /*6380*/  PRMT R17, R0, 0x7610, R17 ;  /* 0x0000761000117816 */ /* 0x000fe20000000011 */
[----:B------:R-:W-:Y:S05]  /*6390*/  BRA `(.L_x_28256) ;  /* 0x0000004000007947 */ /* 0x000fea0003800000 */
.L_x_28279:
[----:B------:R-:W2:Y:S02]  /*63a0*/  LDG.E R4, [R4.64] ;  /* 0x0000002404047981 */ /* 0x000ea4000c1e1900 */
[----:B--2---:R-:W0:Y:S02]  /*63b0*/  I2F.U32 R0, R4 ;  /* 0x0000000400007306 */ /* 0x004e240000201000 */
[----:B0-----:R-:W-:-:S04]  /*63c0*/  F2FP.PACK_AB R0, RZ, R0 ;  /* 0x00000000ff00723e */ /* 0x001fc800000000ff */
[----:B------:R-:W-:Y:S02]  /*63d0*/  PRMT R17, R0, 0x7610, R17 ;  /* 0x0000761000117816 */ /* 0x000fe40000000011 */
.L_x_28256:
[----:B------:R-:W-:-:S05]  /*63e0*/  IADD3 R29, R29, 0x80, RZ ;  /* 0x000000801d1d7810 */ /* 0x000fca0007ffe0ff */
.L_x_28218:
[----:B------:R-:W-:Y:S05]  /*63f0*/  BSYNC B6 ;  /* 0x0000000000067941 */ /* 0x000fea0003800000 */
.L_x_28217:
        /* <DEDUP_REMOVED lines=24> */
.L_x_28288:
[----:B------:R-:W2:Y:S02]  /*6580*/  LDG.E.U8 R4, [R4.64] ;  /* 0x0000002404047981 */ /* 0x000ea4000c1e1100 */
[----:B--2---:R-:W0:Y:S02]  /*6590*/  I2F.U16 R0, R4 ;  /* 0x0000000400007306 */ /* 0x004e240000101000 */
[----:B0-----:R-:W-:-:S04]  /*65a0*/  F2FP.PACK_AB R0, RZ, R0 ;  /* 0x00000000ff00723e */ /* 0x001fc800000000ff */
[----:B------:R-:W-:Y:S01]  /*65b0*/  PRMT R26, R0, 0x7610, R26 ;  /* 0x00007610001a7816 */ /* 0x000fe2000000001a */
[----:B------:R-:W-:Y:S05]  /*65c0*/  BRA `(.L_x_28290) ;  /* 0x00000ed000007947 */ /* 0x000fea0003800000 */
.L_x_28287:
        /* <DEDUP_REMOVED lines=11> */
.L_x_28292:
[----:B------:R-:W2:Y:S02]  /*6680*/  LDG.E R4, [R4.64] ;  /* 0x0000002404047981 */ /* 0x000ea4000c1e1900 */
[----:B--2---:R-:W0:Y:S02]  /*6690*/  I2F R0, R4 ;  /* 0x0000000400007306 */ /* 0x004e240000201400 */
[----:B0-----:R-:W-:-:S04]  /*66a0*/  F2FP.PACK_AB R0, RZ, R0 ;  /* 0x00000000ff00723e */ /* 0x001fc800000000ff */
[----:B------:R-:W-:Y:S01]  /*66b0*/  PRMT R26, R0, 0x7610, R26 ;  /* 0x00007610001a7816 */ /* 0x000fe2000000001a */
[----:B------:R-:W-:Y:S05]  /*66c0*/  BRA `(.L_x_28290) ;  /* 0x00000dd000007947 */ /* 0x000fea0003800000 */
.L_x_28291:
[----:B------:R-:W2:Y:S02]  /*66d0*/  LDG.E.U16 R4, [R4.64] ;  /* 0x0000002404047981 */ /* 0x000ea4000c1e1500 */
[----:B--2---:R-:W0:Y:S02]  /*66e0*/  I2F.S16 R0, R4 ;  /* 0x0000000400007306 */ /* 0x004e240000101400 */
[----:B0-----:R-:W-:-:S04]  /*66f0*/  F2FP.PACK_AB R0, RZ, R0 ;  /* 0x00000000ff00723e */ /* 0x001fc800000000ff */
[----:B------:R-:W-:Y:S01]  /*6700*/  PRMT R26, R0, 0x7610, R26 ;  /* 0x00007610001a7816 */ /* 0x000fe2000000001a */
[----:B------:R-:W-:Y:S05]  /*6710*/  BRA `(.L_x_28290) ;  /* 0x00000d8000007947 */ /* 0x000fea0003800000 */
.L_x_28286:
        /* <DEDUP_REMOVED lines=9> */
.L_x_28294:
[----:B------:R0:W5:Y:S01]  /*67b0*/  LDG.E.U16 R26, [R4.64] ;  /* 0x00000024041a7981 */ /* 0x000162000c1e1500 */
[----:B------:R-:W-:Y:S05]  /*67c0*/  BRA `(.L_x_28290) ;  /* 0x00000cd000007947 */ /* 0x000fea0003800000 */
.L_x_28293:
        /* <DEDUP_REMOVED lines=9> */
.L_x_28296:
[----:B------:R0:W5:Y:S01]  /*6860*/  LDG.E.U16 R26, [R4.64] ;  /* 0x00000024041a7981 */ /* 0x000162000c1e1500 */
[----:B------:R-:W-:Y:S05]  /*6870*/  BRA `(.L_x_28290) ;  /* 0x00000c2000007947 */ /* 0x000fea0003800000 */
.L_x_28295:
[----:B------:R-:W2:Y:S02]  /*6880*/  LDG.E.64 R4, [R4.64] ;  /* 0x0000002404047981 */ /* 0x000ea4000c1e1b00 */
[----:B--2---:R-:W0:Y:S01]  /*6890*/  F2F.F32.F64 R0, R4 ;  /* 0x0000000400007310 */ /* 0x004e220000301000 */
[----:B------:R-:W0:-:S14]  /*68a0*/  DSETP.GEU.AND P0, PT, |R4|, c[0x2][0x0], PT ;  /* 0x008000000400762a */ /* 0x000e1c0003f0e200 */
[----:B0-----:R-:W-:-:S05]  /*68b0*/  @!P0 FMUL R0, R0, 1.175494350822287508e-38 ;  /* 0x0080000000008820 */ /* 0x001fca0000400000 */
[----:B------:R-:W-:-:S04]  /*68c0*/  F2FP.PACK_AB R0, RZ, R0 ;  /* 0x00000000ff00723e */ /* 0x000fc800000000ff */
[----:B------:R-:W-:Y:S01]  /*68d0*/  PRMT R26, R0, 0x7610, R26 ;  /* 0x00007610001a7816 */ /* 0x000fe2000000001a */
[----:B------:R-:W-:Y:S05]  /*68e0*/  BRA `(.L_x_28290) ;  /* 0x00000bb000007947 */ /* 0x000fea0003800000 */
.L_x_28285:
        /* <DEDUP_REMOVED lines=14> */
.L_x_28299:
[----:B------:R-:W2:Y:S02]  /*69d0*/  LDG.E.64 R4, [R4.64] ;  /* 0x0000002404047981 */ /* 0x000ea4000c1e1b00 */
[----:B--2---:R-:W0:Y:S01]  /*69e0*/  F2F.F32.F64 R0, R4 ;  /* 0x0000000400007310 */ /* 0x004e220000301000 */
[----:B------:R-:W0:-:S14]  /*69f0*/  DSETP.GEU.AND P0, PT, |R4|, c[0x2][0x0], PT ;  /* 0x008000000400762a */ /* 0x000e1c0003f0e200 */
[----:B0-----:R-:W-:-:S05]  /*6a00*/  @!P0 FMUL R0, R0, 1.175494350822287508e-38 ;  /* 0x0080000000008820 */ /* 0x001fca0000400000 */
[----:B------:R-:W-:-:S04]  /*6a10*/  F2FP.PACK_AB R0, RZ, R0 ;  /* 0x00000000ff00723e */ /* 0x000fc800000000ff */
[----:B------:R-:W-:Y:S01]  /*6a20*/  PRMT R26, R0, 0x7610, R26 ;  /* 0x00007610001a7816 */ /* 0x000fe2000000001a */
[----:B------:R-:W-:Y:S05]  /*6a30*/  BRA `(.L_x_28290) ;  /* 0x00000a6000007947 */ /* 0x000fea0003800000 */
.L_x_28298:
        /* <DEDUP_REMOVED lines=28> */
.L_x_28301:
        /* <DEDUP_REMOVED lines=15> */
.L_x_28300:
[----:B------:R-:W2:Y:S02]  /*6cf0*/  LDG.E.U16 R0, [R4.64] ;  /* 0x0000002404007981 */ /* 0x000ea4000c1e1500 */
[----:B--2---:R-:W-:-:S04]  /*6d00*/  PRMT R0, RZ, 0x5410, R0 ;  /* 0x00005410ff007816 */ /* 0x004fc80000000000 */
[----:B------:R-:W-:-:S04]  /*6d10*/  F2FP.PACK_AB R0, RZ, R0 ;  /* 0x00000000ff00723e */ /* 0x000fc800000000ff */
[----:B------:R-:W-:Y:S01]  /*6d20*/  PRMT R26, R0, 0x7610, R26 ;  /* 0x00007610001a7816 */ /* 0x000fe2000000001a */
[----:B------:R-:W-:Y:S05]  /*6d30*/  BRA `(.L_x_28290) ;  /* 0x0000076000007947 */ /* 0x000fea0003800000 */
.L_x_28297:
        /* <DEDUP_REMOVED lines=12> */
.L_x_28304:
        /* <DEDUP_REMOVED lines=21> */
.L_x_28308:
[----:B------:R-:W-:Y:S05]  /*6f50*/  BSYNC B1 ;  /* 0x0000000000017941 */ /* 0x000fea0003800000 */
.L_x_28307:
[----:B------:R-:W-:Y:S01]  /*6f60*/  LEA R5, R0, 0x3b800000, 0x17 ;  /* 0x3b80000000057811 */ /* 0x000fe200078eb8ff */
[----:B------:R-:W-:-:S05]  /*6f70*/  IMAD.SHL.U32 R0, R3, 0x100000, RZ ;  /* 0x0010000003007824 */ /* 0x000fca00078e00ff */
[----:B------:R-:W-:Y:S02]  /*6f80*/  LOP3.LUT R0, R5, R0, R6, 0xfe, !PT ;  /* 0x0000000005007212 */ /* 0x000fe400078efe06 */
.L_x_28306:
[----:B------:R-:W-:Y:S05]  /*6f90*/  BSYNC B0 ;  /* 0x0000000000007941 */ /* 0x000fea0003800000 */
.L_x_28305:
[----:B------:R-:W-:-:S04]  /*6fa0*/  F2FP.PACK_AB R0, RZ, R0 ;  /* 0x00000000ff00723e */ /* 0x000fc800000000ff */
[----:B------:R-:W-:Y:S01]  /*6fb0*/  PRMT R26, R0, 0x7610, R26 ;  /* 0x00007610001a7816 */ /* 0x000fe2000000001a */
[----:B------:R-:W-:Y:S05]  /*6fc0*/  BRA `(.L_x_28290) ;  /* 0x000004d000007947 */ /* 0x000fea0003800000 */
.L_x_28303:
        /* <DEDUP_REMOVED lines=21> */
.L_x_28312:
[----:B------:R-:W-:Y:S05]  /*7120*/  BSYNC B1 ;  /* 0x0000000000017941 */ /* 0x000fea0003800000 */
.L_x_28311:
[----:B------:R-:W-:Y:S01]  /*7130*/  LEA R5, R0, 0x37800000, 0x17 ;  /* 0x3780000000057811 */ /* 0x000fe200078eb8ff */
[----:B------:R-:W-:-:S05]  /*7140*/  IMAD.SHL.U32 R0, R3, 0x200000, RZ ;  /* 0x0020000003007824 */ /* 0x000fca00078e00ff */
[----:B------:R-:W-:Y:S02]  /*7150*/  LOP3.LUT R0, R5, R0, R6, 0xfe, !PT ;  /* 0x0000000005007212 */ /* 0x000fe400078efe06 */
.L_x_28310:
[----:B------:R-:W-:Y:S05]  /*7160*/  BSYNC B0 ;  /* 0x0000000000007941 */ /* 0x000fea0003800000 */
.L_x_28309:
[----:B------:R-:W-:-:S04]  /*7170*/  F2FP.PACK_AB R0, RZ, R0 ;  /* 0x00000000ff00723e */ /* 0x000fc800000000ff */
[----:B------:R-:W-:Y:S01]  /*7180*/  PRMT R26, R0, 0x7610, R26 ;  /* 0x00007610001a7816 */ /* 0x000fe2000000001a */
[----:B------:R-:W-:Y:S05]  /*7190*/  BRA `(.L_x_28290) ;  /* 0x0000030000007947 */ /* 0x000fea0003800000 */
.L_x_28302:
        /* <DEDUP_REMOVED lines=14> */
.L_x_28316:
[----:B------:R-:W-:Y:S05]  /*7280*/  BSYNC B0 ;  /* 0x0000000000007941 */ /* 0x000fea0003800000 */
.L_x_28315:
[----:B------:R-:W-:-:S04]  /*7290*/  F2FP.PACK_AB R0, RZ, R0 ;  /* 0x00000000ff00723e */ /* 0x000fc800000000ff */
[----:B------:R-:W-:Y:S01]  /*72a0*/  PRMT R26, R0, 0x7610, R26 ;  /* 0x00007610001a7816 */ /* 0x000fe2000000001a */
[----:B------:R-:W-:Y:S05]  /*72b0*/  BRA `(.L_x_28290) ;  /* 0x000001e000007947 */ /* 0x000fea0003800000 */
.L_x_28289:
        /* <DEDUP_REMOVED lines=21> */
.L_x_28314:
[----:B------:R-:W2:Y:S02]  /*7410*/  LDG.E.64 R4, [R4.64] ;  /* 0x0000002404047981 */ /* 0x000ea4000c1e1b00 */
[----:B--2---:R-:W0:Y:S02]  /*7420*/  I2F.U64 R0, R4 ;  /* 0x0000000400007312 */ /* 0x004e240000301000 */
[----:B0-----:R-:W-:-:S04]  /*7430*/  F2FP.PACK_AB R0, RZ, R0 ;  /* 0x00000000ff00723e */ /* 0x001fc800000000ff */
[----:B------:R-:W-:Y:S01]  /*7440*/  PRMT R26, R0, 0x7610, R26 ;  /* 0x00007610001a7816 */ /* 0x000fe2000000001a */
[----:B------:R-:W-:Y:S05]  /*7450*/  BRA `(.L_x_28290) ;  /* 0x0000004000007947 */ /* 0x000fea0003800000 */
.L_x_28313:
[----:B------:R-:W2:Y:S02]  /*7460*/  LDG.E R4, [R4.64] ;  /* 0x0000002404047981 */ /* 0x000ea4000c1e1900 */
[----:B--2---:R-:W0:Y:S02]  /*7470*/  I2F.U32 R0, R4 ;  /* 0x0000000400007306 */ /* 0x004e240000201000 */
[----:B0-----:R-:W-:-:S04]  /*7480*/  F2FP.PACK_AB R0, RZ, R0 ;  /* 0x00000000ff00723e */ /* 0x001fc800000000ff */
[----:B------:R-:W-:Y:S02]  /*7490*/  PRMT R26, R0, 0x7610, R26 ;  /* 0x00007610001a7816 */ /* 0x000fe4000000001a */
.L_x_28290:
        /* <DEDUP_REMOVED lines=19> */
.L_x_28320:
[----:B------:R-:W2:Y:S02]  /*75d0*/  LDG.E.U8 R4, [R4.64] ;  /* 0x0000002404047981 */ /* 0x000ea4000c1e1100 */
[----:B--2---:R-:W0:Y:S02]  /*75e0*/  I2F.U16 R0, R4 ;  /* 0x0000000400007306 */ /* 0x004e240000101000 */
[----:B0-----:R-:W-:-:S04]  /*75f0*/  F2FP.PACK_AB R0, RZ, R0 ;  /* 0x00000000ff00723e */ /* 0x001fc800000000ff */
[----:B------:R-:W-:Y:S01]  /*7600*/  PRMT R18, R0, 0x7610, R18 ;  /* 0x0000761000127816 */ /* 0x000fe20000000012 */
[----:B------:R-:W-:Y:S05]  /*7610*/  BRA `(.L_x_28284) ;  /* 0x00000ed000007947 */ /* 0x000fea0003800000 */
.L_x_28319:
        /* <DEDUP_REMOVED lines=11> */
.L_x_28323:
[----:B------:R-:W2:Y:S02]  /*76d0*/  LDG.E R4, [R4.64] ;  /* 0x0000002404047981 */ /* 0x000ea4000c1e1900 */
[----:B--2---:R-:W0:Y:S02]  /*76e0*/  I2F R0, R4 ;  /* 0x0000000400007306 */ /* 0x004e240000201400 */
[----:B0-----:R-:W-:-:S04]  /*76f0*/  F2FP.PACK_AB R0, RZ, R0 ;  /* 0x00000000ff00723e */ /* 0x001fc800000000ff */
[----:B------:R-:W-:Y:S01]  /*7700*/  PRMT R18, R0, 0x7610, R18 ;  /* 0x0000761000127816 */ /* 0x000fe20000000012 */
[----:B------:R-:W-:Y:S05]  /*7710*/  BRA `(.L_x_28284) ;  /* 0x00000dd000007947 */ /* 0x000fea0003800000 */
.L_x_28322:
[----:B------:R-:W2:Y:S02]  /*7720*/  LDG.E.U16 R4, [R4.64] ;  /* 0x0000002404047981 */ /* 0x000ea4000c1e1500 */
[----:B--2---:R-:W0:Y:S02]  /*7730*/  I2F.S16 R0, R4 ;  /* 0x0000000400007306 */ /* 0x004e240000101400 */
[----:B0-----:R-:W-:-:S04]  /*7740*/  F2FP.PACK_AB R0, RZ, R0 ;  /* 0x00000000ff00723e */ /* 0x001fc800000000ff */
[----:B------:R-:W-:Y:S01]  /*7750*/  PRMT R18, R0, 0x7610, R18 ;  /* 0x0000761000127816 */ /* 0x000fe20000000012 */
[----:B------:R-:W-:Y:S05]  /*7760*/  BRA `(.L_x_28284) ;  /* 0x00000d8000007947 */ /* 0x000fea0003800000 */
.L_x_28318:
        /* <DEDUP_REMOVED lines=9> */
.L_x_28325:
[----:B------:R0:W5:Y:S01]  /*7800*/  LDG.E.U16 R18, [R4.64] ;  /* 0x0000002404127981 */ /* 0x000162000c1e1500 */
[----:B------:R-:W-:Y:S05]  /*7810*/  BRA `(.L_x_28284) ;  /* 0x00000cd000007947 */ /* 0x000fea0003800000 */
.L_x_28324:
        /* <DEDUP_REMOVED lines=9> */
.L_x_28327:
[----:B------:R0:W5:Y:S01]  /*78b0*/  LDG.E.U16 R18, [R4.64] ;  /* 0x0000002404127981 */ /* 0x000162000c1e1500 */
[----:B------:R-:W-:Y:S05]  /*78c0*/  BRA `(.L_x_28284) ;  /* 0x00000c2000007947 */ /* 0x000fea0003800000 */
.L_x_28326:
[----:B------:R-:W2:Y:S02]  /*78d0*/  LDG.E.64 R4, [R4.64] ;  /* 0x0000002404047981 */ /* 0x000ea4000c1e1b00 */
[----:B--2---:R-:W0:Y:S01]  /*78e0*/  F2F.F32.F64 R0, R4 ;  /* 0x0000000400007310 */ /* 0x004e220000301000 */
[----:B------:R-:W0:-:S14]  /*78f0*/  DSETP.GEU.AND P0, PT, |R4|, c[0x2][0x0], PT ;  /* 0x008000000400762a */ /* 0x000e1c0003f0e200 */
[----:B0-----:R-:W-:-:S05]  /*7900*/  @!P0 FMUL R0, R0, 1.175494350822287508e-38 ;  /* 0x0080000000008820 */ /* 0x001fca0000400000 */
[----:B------:R-:W-:-:S04]  /*7910*/  F2FP.PACK_AB R0, RZ, R0 ;  /* 0x00000000ff00723e */ /* 0x000fc800000000ff */
[----:B------:R-:W-:Y:S01]  /*7920*/  PRMT R18, R0, 0x7610, R18 ;  /* 0x0000761000127816 */ /* 0x000fe20000000012 */
[----:B------:R-:W-:Y:S05]  /*7930*/  BRA `(.L_x_28284) ;  /* 0x00000bb000007947 */ /* 0x000fea0003800000 */
.L_x_28317:
        /* <DEDUP_REMOVED lines=14> */
.L_x_28330:
[----:B------:R-:W2:Y:S02]  /*7a20*/  LDG.E.64 R4, [R4.64] ;  /* 0x0000002404047981 */ /* 0x000ea4000c1e1b00 */
[----:B--2---:R-:W0:Y:S01]  /*7a30*/  F2F.F32.F64 R0, R4 ;  /* 0x0000000400007310 */ /* 0x004e220000301000 */
[----:B------:R-:W0:-:S14]  /*7a40*/  DSETP.GEU.AND P0, PT, |R4|, c[0x2][0x0], PT ;  /* 0x008000000400762a */ /* 0x000e1c0003f0e200 */
[----:B0-----:R-:W-:-:S05]  /*7a50*/  @!P0 FMUL R0, R0, 1.175494350822287508e-38 ;  /* 0x0080000000008820 */ /* 0x001fca0000400000 */
[----:B------:R-:W-:-:S04]  /*7a60*/  F2FP.PACK_AB R0, RZ, R0 ;  /* 0x00000000ff00723e */ /* 0x000fc800000000ff */
[----:B------:R-:W-:Y:S01]  /*7a70*/  PRMT R18, R0, 0x7610, R18 ;  /* 0x0000761000127816 */ /* 0x000fe20000000012 */
[----:B------:R-:W-:Y:S05]  /*7a80*/  BRA `(.L_x_28284) ;  /* 0x00000a6000007947 */ /* 0x000fea0003800000 */
.L_x_28329:
        /* <DEDUP_REMOVED lines=28> */
.L_x_28332:
        /* <DEDUP_REMOVED lines=15> */
.L_x_28331:
[----:B------:R-:W2:Y:S02]  /*7d40*/  LDG.E.U16 R0, [R4.64] ;  /* 0x0000002404007981 */ /* 0x000ea4000c1e1500 */
[----:B--2---:R-:W-:-:S04]  /*7d50*/  PRMT R0, RZ, 0x5410, R0 ;  /* 0x00005410ff007816 */ /* 0x004fc80000000000 */
[----:B------:R-:W-:-:S04]  /*7d60*/  F2FP.PACK_AB R0, RZ, R0 ;  /* 0x00000000ff00723e */ /* 0x000fc800000000ff */
[----:B------:R-:W-:Y:S01]  /*7d70*/  PRMT R18, R0, 0x7610, R18 ;  /* 0x0000761000127816 */ /* 0x000fe20000000012 */
[----:B------:R-:W-:Y:S05]  /*7d80*/  BRA `(.L_x_28284) ;  /* 0x0000076000007947 */ /* 0x000fea0003800000 */
.L_x_28328:
        /* <DEDUP_REMOVED lines=12> */
.L_x_28335:
        /* <DEDUP_REMOVED lines=21> */
.L_x_28339:
[----:B------:R-:W-:Y:S05]  /*7fa0*/  BSYNC B1 ;  /* 0x0000000000017941 */ /* 0x000fea0003800000 */
.L_x_28338:
[----:B------:R-:W-:Y:S01]  /*7fb0*/  LEA R5, R0, 0x3b800000, 0x17 ;  /* 0x3b80000000057811 */ /* 0x000fe200078eb8ff */
[----:B------:R-:W-:-:S05]  /*7fc0*/  IMAD.SHL.U32 R0, R3, 0x100000, RZ ;  /* 0x0010000003007824 */ /* 0x000fca00078e00ff */
[----:B------:R-:W-:Y:S02]  /*7fd0*/  LOP3.LUT R0, R5, R0, R6, 0xfe, !PT ;  /* 0x0000000005007212 */ /* 0x000fe400078efe06 */
.L_x_28337:
[----:B------:R-:W-:Y:S05]  /*7fe0*/  BSYNC B0 ;  /* 0x0000000000007941 */ /* 0x000fea0003800000 */
.L_x_28336:
[----:B------:R-:W-:-:S04]  /*7ff0*/  F2FP.PACK_AB R0, RZ, R0 ;  /* 0x00000000ff00723e */ /* 0x000fc800000000ff */
[----:B------:R-:W-:Y:S01]  /*8000*/  PRMT R18, R0, 0x7610, R18 ;  /* 0x0000761000127816 */ /* 0x000fe20000000012 */
[----:B------:R-:W-:Y:S05]  /*8010*/  BRA `(.L_x_28284) ;  /* 0x000004d000007947 */ /* 0x000fea0003800000 */
.L_x_28334:
        /* <DEDUP_REMOVED lines=21> */
.L_x_28343:
[----:B------:R-:W-:Y:S05]  /*8170*/  BSYNC B1 ;  /* 0x0000000000017941 */ /* 0x000fea0003800000 */
.L_x_28342:
[----:B------:R-:W-:Y:S01]  /*8180*/  LEA R5, R0, 0x37800000, 0x17 ;  /* 0x3780000000057811 */ /* 0x000fe200078eb8ff */
[----:B------:R-:W-:-:S05]  /*8190*/  IMAD.SHL.U32 R0, R3, 0x200000, RZ ;  /* 0x0020000003007824 */ /* 0x000fca00078e00ff */
[----:B------:R-:W-:Y:S02]  /*81a0*/  LOP3.LUT R0, R5, R0, R6, 0xfe, !PT ;  /* 0x0000000005007212 */ /* 0x000fe400078efe06 */
.L_x_28341:
[----:B------:R-:W-:Y:S05]  /*81b0*/  BSYNC B0 ;  /* 0x0000000000007941 */ /* 0x000fea0003800000 */
.L_x_28340:
[----:B------:R-:W-:-:S04]  /*81c0*/  F2FP.PACK_AB R0, RZ, R0 ;  /* 0x00000000ff00723e */ /* 0x000fc800000000ff */
[----:B------:R-:W-:Y:S01]  /*81d0*/  PRMT R18, R0, 0x7610, R18 ;  /* 0x0000761000127816 */ /* 0x000fe20000000012 */
[----:B------:R-:W-:Y:S05]  /*81e0*/  BRA `(.L_x_28284) ;  /* 0x0000030000007947 */ /* 0x000fea0003800000 */
.L_x_28333:
        /* <DEDUP_REMOVED lines=14> */
.L_x_28347:
[----:B------:R-:W-:Y:S05]  /*82d0*/  BSYNC B0 ;  /* 0x0000000000007941 */ /* 0x000fea0003800000 */
.L_x_28346:
[----:B------:R-:W-:-:S04]  /*82e0*/  F2FP.PACK_AB R0, RZ, R0 ;  /* 0x00000000ff00723e */ /* 0x000fc800000000ff */
[----:B------:R-:W-:Y:S01]  /*82f0*/  PRMT R18, R0, 0x7610, R18 ;  /* 0x0000761000127816 */ /* 0x000fe20000000012 */
[----:B------:R-:W-:Y:S05]  /*8300*/  BRA `(.L_x_28284) ;  /* 0x000001e000007947 */ /* 0x000fea0003800000 */
.L_x_28321:
        /* <DEDUP_REMOVED lines=21> */
.L_x_28345:
[----:B------:R-:W2:Y:S02]  /*8460*/  LDG.E.64 R4, [R4.64] ;  /* 0x0000002404047981 */ /* 0x000ea4000c1e1b00 */
[----:B--2---:R-:W0:Y:S02]  /*8470*/  I2F.U64 R0, R4 ;  /* 0x0000000400007312 */ /* 0x004e240000301000 */
[----:B0-----:R-:W-:-:S04]  /*8480*/  F2FP.PACK_AB R0, RZ, R0 ;  /* 0x00000000ff00723e */ /* 0x001fc800000000ff */
[----:B------:R-:W-:Y:S01]  /*8490*/  PRMT R18, R0, 0x7610, R18 ;  /* 0x0000761000127816 */ /* 0x000fe20000000012 */
[----:B------:R-:W-:Y:S05]  /*84a0*/  BRA `(.L_x_28284) ;  /* 0x0000004000007947 */ /* 0x000fea0003800000 */
.L_x_28344:
[----:B------:R-:W2:Y:S02]  /*84b0*/  LDG.E R4, [R4.64] ;  /* 0x0000002404047981 */ /* 0x000ea4000c1e1900 */
[----:B--2---:R-:W0:Y:S02]  /*84c0*/  I2F.U32 R0, R4 ;  /* 0x0000000400007306 */ /* 0x004e240000201000 */
[----:B0-----:R-:W-:-:S04]  /*84d0*/  F2FP.PACK_AB R0, RZ, R0 ;  /* 0x00000000ff00723e */ /* 0x001fc800000000ff */
[----:B------:R-:W-:Y:S02]  /*84e0*/  PRMT R18, R0, 0x7610, R18 ;  /* 0x0000761000127816 */ /* 0x000fe40000000012 */
.L_x_28284:
[----:B------:R-:W-:Y:S05]  /*84f0*/  BSYNC B6 ;  /* 0x0000000000067941 */ /* 0x000fea0003800000 */
.L_x_28283:
        /* <DEDUP_REMOVED lines=10> */
[----:B------:R-:W-:-:S04]  /*85a0*/  FMNMX.FTZ R0, R0, R3, !PT ;  /* 0x0000000300007209 */ /* 0x000fc80007810000 */
[----:B------:R-:W-:-:S04]  /*85b0*/  F2FP.PACK_AB R0, RZ, R0 ;  /* 0x00000000ff00723e */ /* 0x000fc800000000ff */
[----:B------:R-:W-:Y:S01]  /*85c0*/  PRMT R24, R0, 0x7610, R24 ;  /* 0x0000761000187816 */ /* 0x000fe20000000018 */
[----:B------:R-:W-:Y:S05]  /*85d0*/  BRA `(.L_x_28349) ;  /* 0x0000001000007947 */ /* 0x000fea0003800000 */
.L_x_28350:
[----:B------:R-:W-:Y:S02]  /*85e0*/  PRMT R24, R25, 0x7610, R24 ;  /* 0x0000761019187816 */ /* 0x000fe40000000018 */
.L_x_28349:
[----:B------:R-:W-:Y:S05]  /*85f0*/  BSYNC B0 ;  /* 0x0000000000007941 */ /* 0x000fea0003800000 */
.L_x_28348:
        /* <DEDUP_REMOVED lines=14> */
.L_x_28353:
[----:B------:R-:W-:Y:S02]  /*86e0*/  PRMT R22, R19, 0x7610, R22 ;  /* 0x0000761013167816 */ /* 0x000fe40000000016 */
.L_x_28352:
[----:B------:R-:W-:Y:S05]  /*86f0*/  BSYNC B0 ;  /* 0x0000000000007941 */ /* 0x000fea0003800000 */
.L_x_28351:
        /* <DEDUP_REMOVED lines=14> */
.L_x_28356:
[----:B------:R-:W-:Y:S02]  /*87e0*/  PRMT R17, R27, 0x7610, R17 ;  /* 0x000076101b117816 */ /* 0x000fe40000000011 */
.L_x_28355:
[----:B------:R-:W-:Y:S05]  /*87f0*/  BSYNC B0 ;  /* 0x0000000000007941 */ /* 0x000fea0003800000 */
.L_x_28354:
        /* <DEDUP_REMOVED lines=14> */
.L_x_28359:
[----:B------:R-:W-:Y:S02]  /*88e0*/  PRMT R18, R26, 0x7610, R18 ;  /* 0x000076101a127816 */ /* 0x000fe40000000012 */
.L_x_28358:
[----:B------:R-:W-:Y:S05]  /*88f0*/  BSYNC B0 ;  /* 0x0000000000007941 */ /* 0x000fea0003800000 */
.L_x_28357:
        /* <DEDUP_REMOVED lines=23> */
.L_x_28365:
[----:B0-----:R-:W-:Y:S01]  /*8a70*/  HADD2.F32 R5, -RZ, R24.H0_H0 ;  /* 0x20000018ff057230 */ /* 0x001fe20000004100 */
[----:B------:R-:W-:-:S05]  /*8a80*/  IMAD.MOV.U32 R23, RZ, RZ, R25 ;  /* 0x000000ffff177224 */ /* 0x000fca00078e0019 */
[----:B------:R-:W0:Y:S02]  /*8a90*/  F2I.S64.TRUNC R4, R5 ;  /* 0x0000000500047311 */ /* 0x000e24000020d900 */
[----:B0-----:R0:W-:Y:S01]  /*8aa0*/  STG.E.U8 [R8.64], R4 ;  /* 0x0000000408007986 */ /* 0x0011e2000c101124 */
[----:B------:R-:W-:Y:S05]  /*8ab0*/  BRA `(.L_x_28361) ;  /* 0x00000f8000007947 */ /* 0x000fea0003800000 */
.L_x_28364:
        /* <DEDUP_REMOVED lines=11> */
.L_x_28368:
[----:B------:R-:W-:Y:S01]  /*8b70*/  HADD2.F32 R24, -RZ, R24.H0_H0 ;  /* 0x20000018ff187230 */ /* 0x000fe20000004100 */
[----:B------:R-:W-:-:S03]  /*8b80*/  IMAD.MOV.U32 R23, RZ, RZ, R25 ;  /* 0x000000ffff177224 */ /* 0x000fc600078e0019 */
[----:B------:R-:W1:Y:S02]  /*8b90*/  F2I.FTZ.TRUNC.NTZ R3, R24 ;  /* 0x0000001800037305 */ /* 0x000e64000021f100 */
[----:B-1----:R1:W-:Y:S01]  /*8ba0*/  STG.E [R8.64], R3 ;  /* 0x0000000308007986 */ /* 0x0023e2000c101924 */
[----:B------:R-:W-:Y:S05]  /*8bb0*/  BRA `(.L_x_28361) ;  /* 0x00000e8000007947 */ /* 0x000fea0003800000 */
.L_x_28367:
[----:B------:R-:W-:Y:S01]  /*8bc0*/  HADD2.F32 R24, -RZ, R24.H0_H0 ;  /* 0x20000018ff187230 */ /* 0x000fe20000004100 */
[----:B------:R-:W-:-:S03]  /*8bd0*/  IMAD.MOV.U32 R23, RZ, RZ, R25 ;  /* 0x000000ffff177224 */ /* 0x000fc600078e0019 */
[----:B------:R-:W1:Y:S02]  /*8be0*/  F2I.FTZ.TRUNC.NTZ R3, R24 ;  /* 0x0000001800037305 */ /* 0x000e64000021f100 */
[----:B-1----:R1:W-:Y:S01]  /*8bf0*/  STG.E.U16 [R8.64], R3 ;  /* 0x0000000308007986 */ /* 0x0023e2000c101524 */
[----:B------:R-:W-:Y:S05]  /*8c00*/  BRA `(.L_x_28361) ;  /* 0x00000e3000007947 */ /* 0x000fea0003800000 */
.L_x_28363:
        /* <DEDUP_REMOVED lines=10> */
.L_x_28370:
[----:B------:R1:W-:Y:S01]  /*8cb0*/  STG.E.U16 [R8.64], R24 ;  /* 0x0000001808007986 */ /* 0x0003e2000c101524 */
[----:B------:R-:W-:Y:S01]  /*8cc0*/  IMAD.MOV.U32 R23, RZ, RZ, R25 ;  /* 0x000000ffff177224 */ /* 0x000fe200078e0019 */
[----:B------:R-:W-:Y:S05]  /*8cd0*/  BRA `(.L_x_28361) ;  /* 0x00000d6000007947 */ /* 0x000fea0003800000 */
.L_x_28369:
        /* <DEDUP_REMOVED lines=11> */
.L_x_28372:
[----:B------:R-:W-:Y:S01]  /*8d90*/  HADD2.F32 R0, -RZ, R24.H0_H0 ;  /* 0x20000018ff007230 */ /* 0x000fe20000004100 */
[----:B------:R-:W-:-:S04]  /*8da0*/  IMAD.MOV.U32 R23, RZ, RZ, R25 ;  /* 0x000000ffff177224 */ /* 0x000fc800078e0019 */
[----:B------:R-:W-:-:S04]  /*8db0*/  F2FP.PACK_AB R0, RZ, R0 ;  /* 0x00000000ff00723e */ /* 0x000fc800000000ff */
[----:B------:R-:W-:-:S05]  /*8dc0*/  PRMT R0, R0, 0x5410, RZ ;  /* 0x0000541000007816 */ /* 0x000fca00000000ff */
[----:B------:R1:W-:Y:S01]  /*8dd0*/  STG.E [R8.64], R0 ;  /* 0x0000000008007986 */ /* 0x0003e2000c101924 */
[----:B------:R-:W-:Y:S05]  /*8de0*/  BRA `(.L_x_28361) ;  /* 0x00000c5000007947 */ /* 0x000fea0003800000 */
.L_x_28371:
[----:B0-----:R-:W-:Y:S01]  /*8df0*/  HADD2.F32 R4, -RZ, R24.H0_H0 ;  /* 0x20000018ff047230 */ /* 0x001fe20000004100 */
[----:B------:R-:W-:-:S04]  /*8e00*/  IMAD.MOV.U32 R23, RZ, RZ, R25 ;  /* 0x000000ffff177224 */ /* 0x000fc800078e0019 */
[----:B------:R-:W-:-:S06]  /*8e10*/  FMUL.FTZ R4, R4, 1 ;  /* 0x3f80000004047820 */ /* 0x000fcc0000410000 */
[----:B------:R-:W0:Y:S02]  /*8e20*/  F2F.F64.F32 R4, R4 ;  /* 0x0000000400047310 */ /* 0x000e240000201800 */
[----:B0-----:R0:W-:Y:S01]  /*8e30*/  STG.E.64 [R8.64], R4 ;  /* 0x0000000408007986 */ /* 0x0011e2000c101b24 */
[----:B------:R-:W-:Y:S05]  /*8e40*/  BRA `(.L_x_28361) ;  /* 0x00000bf000007947 */ /* 0x000fea0003800000 */
.L_x_28362:
        /* <DEDUP_REMOVED lines=14> */
.L_x_28375:
[----:B------:R-:W-:Y:S01]  /*8f30*/  HADD2.F32 R24, -RZ, R24.H0_H0 ;  /* 0x20000018ff187230 */ /* 0x000fe20000004100 */
[----:B------:R-:W-:Y:S01]  /*8f40*/  CS2R R6, SRZ ;  /* 0x0000000000067805 */ /* 0x000fe2000001ff00 */
[----:B------:R-:W-:-:S03]  /*8f50*/  IMAD.MOV.U32 R23, RZ, RZ, R25 ;  /* 0x000000ffff177224 */ /* 0x000fc600078e0019 */
[----:B0-----:R-:W-:-:S06]  /*8f60*/  FMUL.FTZ R4, R24, 1 ;  /* 0x3f80000018047820 */ /* 0x001fcc0000410000 */
[----:B------:R-:W0:Y:S02]  /*8f70*/  F2F.F64.F32 R4, R4 ;  /* 0x0000000400047310 */ /* 0x000e240000201800 */
[----:B0-----:R0:W-:Y:S01]  /*8f80*/  STG.E.128 [R8.64], R4 ;  /* 0x0000000408007986 */ /* 0x0011e2000c101d24 */
[----:B------:R-:W-:Y:S05]  /*8f90*/  BRA `(.L_x_28361) ;  /* 0x00000aa000007947 */ /* 0x000fea0003800000 */
.L_x_28374:
        /* <DEDUP_REMOVED lines=21> */
.L_x_28379:
[----:B------:R-:W-:Y:S05]  /*90f0*/  BSYNC B0 ;  /* 0x0000000000007941 */ /* 0x000fea0003800000 */
.L_x_28378:
[----:B------:R-:W-:Y:S01]  /*9100*/  LOP3.LUT R5, R0, R5, RZ, 0xfc, !PT ;  /* 0x0000000500057212 */ /* 0x000fe200078efcff */
[----:B------:R-:W-:-:S04]  /*9110*/  IMAD.MOV.U32 R23, RZ, RZ, R25 ;  /* 0x000000ffff177224 */ /* 0x000fc800078e0019 */
[----:B------:R0:W-:Y:S01]  /*9120*/  STG.E.U8 [R8.64], R5 ;  /* 0x0000000508007986 */ /* 0x0001e2000c101124 */
[----:B------:R-:W-:Y:S05]  /*9130*/  BRA `(.L_x_28361) ;  /* 0x0000090000007947 */ /* 0x000fea0003800000 */
.L_x_28377:
        /* <DEDUP_REMOVED lines=13> */
.L_x_28381:
[----:B------:R-:W-:Y:S01]  /*9210*/  IMAD.MOV.U32 R0, RZ, RZ, 0x7f ;  /* 0x0000007fff007424 */ /* 0x000fe200078e00ff */
[----:B------:R-:W-:-:S04]  /*9220*/  ISETP.GT.U32.AND P0, PT, R3, 0x7f800000, PT ;  /* 0x7f8000000300780c */ /* 0x000fc80003f04070 */
[----:B------:R-:W-:-:S04]  /*9230*/  SEL R0, R0, 0x7c, P0 ;  /* 0x0000007c00007807 */ /* 0x000fc80000000000 */
.L_x_28382:
[----:B------:R-:W-:Y:S05]  /*9240*/  BSYNC B0 ;  /* 0x0000000000007941 */ /* 0x000fea0003800000 */
.L_x_28380:
[----:B------:R-:W-:Y:S01]  /*9250*/  LOP3.LUT R3, R5, 0x80000000, RZ, 0xc0, !PT ;  /* 0x8000000005037812 */ /* 0x000fe200078ec0ff */
[----:B------:R-:W-:-:S03]  /*9260*/  IMAD.MOV.U32 R23, RZ, RZ, R25 ;  /* 0x000000ffff177224 */ /* 0x000fc600078e0019 */
[----:B------:R-:W-:-:S04]  /*9270*/  SHF.R.U32.HI R3, RZ, 0x18, R3 ;  /* 0x00000018ff037819 */ /* 0x000fc80000011603 */
[----:B------:R-:W-:-:S05]  /*9280*/  LOP3.LUT R3, R0, R3, RZ, 0xfc, !PT ;  /* 0x0000000300037212 */ /* 0x000fca00078efcff */
[----:B------:R0:W-:Y:S01]  /*9290*/  STG.E.U8 [R8.64], R3 ;  /* 0x0000000308007986 */ /* 0x0001e2000c101124 */
[----:B------:R-:W-:Y:S05]  /*92a0*/  BRA `(.L_x_28361) ;  /* 0x0000079000007947 */ /* 0x000fea0003800000 */
.L_x_28376:
[----:B------:R-:W-:Y:S01]  /*92b0*/  HADD2.F32 R0, -RZ, R24.H0_H0 ;  /* 0x20000018ff007230 */ /* 0x000fe20000004100 */
[----:B------:R-:W-:-:S04]  /*92c0*/  IMAD.MOV.U32 R23, RZ, RZ, R25 ;  /* 0x000000ffff177224 */ /* 0x000fc800078e0019 */
[----:B------:R-:W-:-:S05]  /*92d0*/  F2FP.BF16.PACK_AB R0, RZ, R0 ;  /* 0x00000000ff00723e */ /* 0x000fca00000010ff */
[----:B------:R1:W-:Y:S01]  /*92e0*/  STG.E.U16 [R8.64], R0 ;  /* 0x0000000008007986 */ /* 0x0003e2000c101524 */
[----:B------:R-:W-:Y:S05]  /*92f0*/  BRA `(.L_x_28361) ;  /* 0x0000074000007947 */ /* 0x000fea0003800000 */
.L_x_28373:
        /* <DEDUP_REMOVED lines=13> */
.L_x_28385:
        /* <DEDUP_REMOVED lines=17> */
.L_x_28388:
[----:B------:R-:W-:-:S04]  /*94e0*/  LOP3.LUT R3, R5, 0x80000000, RZ, 0xc0, !PT ;  /* 0x8000000005037812 */ /* 0x000fc800078ec0ff */
[----:B------:R-:W-:-:S04]  /*94f0*/  SHF.R.U32.HI R3, RZ, 0x18, R3 ;  /* 0x00000018ff037819 */ /* 0x000fc80000011603 */
[----:B------:R-:W-:-:S04]  /*9500*/  LOP3.LUT R0, R0, R3, RZ, 0xfc, !PT ;  /* 0x0000000300007212 */ /* 0x000fc800078efcff */
[----:B------:R-:W-:Y:S02]  /*9510*/  PRMT R4, R0, 0x7610, R4 ;  /* 0x0000761000047816 */ /* 0x000fe40000000004 */
.L_x_28387:
[----:B------:R-:W-:Y:S05]  /*9520*/  BSYNC B0 ;  /* 0x0000000000007941 */ /* 0x000fea0003800000 */
.L_x_28386:
[----:B------:R0:W-:Y:S01]  /*9530*/  STG.E.U8 [R8.64], R4 ;  /* 0x0000000408007986 */ /* 0x0001e2000c101124 */
[----:B------:R-:W-:Y:S01]  /*9540*/  IMAD.MOV.U32 R23, RZ, RZ, R25 ;  /* 0x000000ffff177224 */ /* 0x000fe200078e0019 */
[----:B------:R-:W-:Y:S05]  /*9550*/  BRA `(.L_x_28361) ;  /* 0x000004e000007947 */ /* 0x000fea0003800000 */
.L_x_28384:
        /* <DEDUP_REMOVED lines=17> */
.L_x_28391:
[----:B------:R-:W-:-:S04]  /*9670*/  LOP3.LUT R3, R5, 0x80000000, RZ, 0xc0, !PT ;  /* 0x8000000005037812 */ /* 0x000fc800078ec0ff */
[----:B------:R-:W-:-:S04]  /*9680*/  SHF.R.U32.HI R3, RZ, 0x18, R3 ;  /* 0x00000018ff037819 */ /* 0x000fc80000011603 */
[----:B------:R-:W-:-:S04]  /*9690*/  LOP3.LUT R0, R0, R3, RZ, 0xfc, !PT ;  /* 0x0000000300007212 */ /* 0x000fc800078efcff */
[----:B------:R-:W-:Y:S02]  /*96a0*/  PRMT R4, R0, 0x7610, R4 ;  /* 0x0000761000047816 */ /* 0x000fe40000000004 */
.L_x_28390:
[----:B------:R-:W-:Y:S05]  /*96b0*/  BSYNC B0 ;  /* 0x0000000000007941 */ /* 0x000fea0003800000 */
.L_x_28389:
[----:B------:R0:W-:Y:S01]  /*96c0*/  STG.E.U8 [R8.64], R4 ;  /* 0x0000000408007986 */ /* 0x0001e2000c101124 */
[----:B------:R-:W-:Y:S01]  /*96d0*/  IMAD.MOV.U32 R23, RZ, RZ, R25 ;  /* 0x000000ffff177224 */ /* 0x000fe200078e0019 */
[----:B------:R-:W-:Y:S05]  /*96e0*/  BRA `(.L_x_28361) ;  /* 0x0000035000007947 */ /* 0x000fea0003800000 */
.L_x_28383:
        /* <DEDUP_REMOVED lines=23> */
.L_x_28366:
        /* <DEDUP_REMOVED lines=21> */
.L_x_28393:
[----:B0-----:R-:W-:Y:S01]  /*99b0*/  HADD2.F32 R4, -RZ, R24.H0_H0 ;  /* 0x20000018ff047230 */ /* 0x001fe20000004100 */
[----:B------:R-:W-:-:S05]  /*99c0*/  IMAD.MOV.U32 R23, RZ, RZ, R25 ;  /* 0x000000ffff177224 */ /* 0x000fca00078e0019 */
[----:B------:R-:W0:Y:S02]  /*99d0*/  F2I.U64.TRUNC R4, R4 ;  /* 0x0000000400047311 */ /* 0x000e24000020d800 */
[----:B0-----:R0:W-:Y:S01]  /*99e0*/  STG.E.64 [R8.64], R4 ;  /* 0x0000000408007986 */ /* 0x0011e2000c101b24 */
[----:B------:R-:W-:Y:S05]  /*99f0*/  BRA `(.L_x_28361) ;  /* 0x0000004000007947 */ /* 0x000fea0003800000 */
.L_x_28392:
[----:B------:R-:W-:Y:S01]  /*9a00*/  HADD2.F32 R24, -RZ, R24.H0_H0 ;  /* 0x20000018ff187230 */ /* 0x000fe20000004100 */
[----:B------:R-:W-:-:S03]  /*9a10*/  IMAD.MOV.U32 R23, RZ, RZ, R25 ;  /* 0x000000ffff177224 */ /* 0x000fc600078e0019 */
[----:B------:R-:W1:Y:S02]  /*9a20*/  F2I.FTZ.U32.TRUNC.NTZ R3, R24 ;  /* 0x0000001800037305 */ /* 0x000e64000021f000 */
[----:B-1----:R1:W-:Y:S02]  /*9a30*/  STG.E [R8.64], R3 ;  /* 0x0000000308007986 */ /* 0x0023e4000c101924 */
.L_x_28361:
[----:B------:R-:W-:Y:S05]  /*9a40*/  BSYNC B6 ;  /* 0x0000000000067941 */ /* 0x000fea0003800000 */
.L_x_28360:
        /* <DEDUP_REMOVED lines=23> */
.L_x_28399:
[----:B------:R-:W-:-:S06]  /*9bc0*/  HADD2.F32 R5, -RZ, R22.H0_H0 ;  /* 0x20000016ff057230 */ /* 0x000fcc0000004100 */
[----:B------:R-:W0:Y:S02]  /*9bd0*/  F2I.S64.TRUNC R4, R5 ;  /* 0x0000000500047311 */ /* 0x000e24000020d900 */
[----:B0-----:R0:W-:Y:S01]  /*9be0*/  STG.E.U8 [R8.64], R4 ;  /* 0x0000000408007986 */ /* 0x0011e2000c101124 */
[----:B------:R-:W-:Y:S05]  /*9bf0*/  BRA `(.L_x_28401) ;  /* 0x00000e4000007947 */ /* 0x000fea0003800000 */
.L_x_28398:
        /* <DEDUP_REMOVED lines=10> */
.L_x_28403:
[----:B------:R-:W-:-:S04]  /*9ca0*/  HADD2.F32 R22, -RZ, R22.H0_H0 ;  /* 0x20000016ff167230 */ /* 0x000fc80000004100 */
[----:B------:R-:W0:Y:S02]  /*9cb0*/  F2I.FTZ.TRUNC.NTZ R3, R22 ;  /* 0x0000001600037305 */ /* 0x000e24000021f100 */
[----:B0-----:R0:W-:Y:S01]  /*9cc0*/  STG.E [R8.64], R3 ;  /* 0x0000000308007986 */ /* 0x0011e2000c101924 */
[----:B------:R-:W-:Y:S05]  /*9cd0*/  BRA `(.L_x_28401) ;  /* 0x00000d6000007947 */ /* 0x000fea0003800000 */
.L_x_28402:
[----:B------:R-:W-:-:S04]  /*9ce0*/  HADD2.F32 R22, -RZ, R22.H0_H0 ;  /* 0x20000016ff167230 */ /* 0x000fc80000004100 */
[----:B------:R-:W0:Y:S02]  /*9cf0*/  F2I.FTZ.TRUNC.NTZ R3, R22 ;  /* 0x0000001600037305 */ /* 0x000e24000021f100 */
[----:B0-----:R0:W-:Y:S01]  /*9d00*/  STG.E.U16 [R8.64], R3 ;  /* 0x0000000308007986 */ /* 0x0011e2000c101524 */
[----:B------:R-:W-:Y:S05]  /*9d10*/  BRA `(.L_x_28401) ;  /* 0x00000d2000007947 */ /* 0x000fea0003800000 */
.L_x_28397:
        /* <DEDUP_REMOVED lines=9> */
.L_x_28405:
[----:B------:R0:W-:Y:S01]  /*9db0*/  STG.E.U16 [R8.64], R22 ;  /* 0x0000001608007986 */ /* 0x0001e2000c101524 */
[----:B------:R-:W-:Y:S05]  /*9dc0*/  BRA `(.L_x_28401) ;  /* 0x00000c7000007947 */ /* 0x000fea0003800000 */
.L_x_28404:
        /* <DEDUP_REMOVED lines=10> */
.L_x_28407:
[----:B------:R-:W-:-:S05]  /*9e70*/  HADD2.F32 R0, -RZ, R22.H0_H0 ;  /* 0x20000016ff007230 */ /* 0x000fca0000004100 */
[----:B------:R-:W-:-:S04]  /*9e80*/  F2FP.PACK_AB R0, RZ, R0 ;  /* 0x00000000ff00723e */ /* 0x000fc800000000ff */
[----:B------:R-:W-:-:S05]  /*9e90*/  PRMT R0, R0, 0x5410, RZ ;  /* 0x0000541000007816 */ /* 0x000fca00000000ff */
[----:B------:R0:W-:Y:S01]  /*9ea0*/  STG.E [R8.64], R0 ;  /* 0x0000000008007986 */ /* 0x0001e2000c101924 */
[----:B------:R-:W-:Y:S05]  /*9eb0*/  BRA `(.L_x_28401) ;  /* 0x00000b8000007947 */ /* 0x000fea0003800000 */
.L_x_28406:
[----:B------:R-:W-:-:S05]  /*9ec0*/  HADD2.F32 R4, -RZ, R22.H0_H0 ;  /* 0x20000016ff047230 */ /* 0x000fca0000004100 */
[----:B------:R-:W-:-:S06]  /*9ed0*/  FMUL.FTZ R4, R4, 1 ;  /* 0x3f80000004047820 */ /* 0x000fcc0000410000 */
[----:B------:R-:W0:Y:S02]  /*9ee0*/  F2F.F64.F32 R4, R4 ;  /* 0x0000000400047310 */ /* 0x000e240000201800 */
[----:B0-----:R0:W-:Y:S01]  /*9ef0*/  STG.E.64 [R8.64], R4 ;  /* 0x0000000408007986 */ /* 0x0011e2000c101b24 */
[----:B------:R-:W-:Y:S05]  /*9f00*/  BRA `(.L_x_28401) ;  /* 0x00000b3000007947 */ /* 0x000fea0003800000 */
.L_x_28396:
        /* <DEDUP_REMOVED lines=13> */
.L_x_28410:
[----:B------:R-:W-:Y:S01]  /*9fe0*/  HADD2.F32 R22, -RZ, R22.H0_H0 ;  /* 0x20000016ff167230 */ /* 0x000fe20000004100 */
[----:B------:R-:W-:-:S04]  /*9ff0*/  CS2R R6, SRZ ;  /* 0x0000000000067805 */ /* 0x000fc8000001ff00 */
[----:B------:R-:W-:-:S06]  /*a000*/  FMUL.FTZ R4, R22, 1 ;  /* 0x3f80000016047820 */ /* 0x000fcc0000410000 */
[----:B------:R-:W0:Y:S02]  /*a010*/  F2F.F64.F32 R4, R4 ;  /* 0x0000000400047310 */ /* 0x000e240000201800 */
[----:B0-----:R0:W-:Y:S01]  /*a020*/  STG.E.128 [R8.64], R4 ;  /* 0x0000000408007986 */ /* 0x0011e2000c101d24 */
[----:B------:R-:W-:Y:S05]  /*a030*/  BRA `(.L_x_28401) ;  /* 0x00000a0000007947 */ /* 0x000fea0003800000 */
.L_x_28409:
        /* <DEDUP_REMOVED lines=21> */
.L_x_28414:
[----:B------:R-:W-:Y:S05]  /*a190*/  BSYNC B0 ;  /* 0x0000000000007941 */ /* 0x000fea0003800000 */
.L_x_28413:
[----:B------:R-:W-:-:S05]  /*a1a0*/  LOP3.LUT R5, R0, R5, RZ, 0xfc, !PT ;  /* 0x0000000500057212 */ /* 0x000fca00078efcff */
[----:B------:R0:W-:Y:S01]  /*a1b0*/  STG.E.U8 [R8.64], R5 ;  /* 0x0000000508007986 */ /* 0x0001e2000c101124 */
[----:B------:R-:W-:Y:S05]  /*a1c0*/  BRA `(.L_x_28401) ;  /* 0x0000087000007947 */ /* 0x000fea0003800000 */
.L_x_28412:
        /* <DEDUP_REMOVED lines=13> */
.L_x_28416:
[----:B------:R-:W-:Y:S01]  /*a2a0*/  IMAD.MOV.U32 R0, RZ, RZ, 0x7f ;  /* 0x0000007fff007424 */ /* 0x000fe200078e00ff */
[----:B------:R-:W-:-:S04]  /*a2b0*/  ISETP.GT.U32.AND P0, PT, R3, 0x7f800000, PT ;  /* 0x7f8000000300780c */ /* 0x000fc80003f04070 */
[----:B------:R-:W-:-:S04]  /*a2c0*/  SEL R0, R0, 0x7c, P0 ;  /* 0x0000007c00007807 */ /* 0x000fc80000000000 */
.L_x_28417:
[----:B------:R-:W-:Y:S05]  /*a2d0*/  BSYNC B0 ;  /* 0x0000000000007941 */ /* 0x000fea0003800000 */
.L_x_28415:
[----:B------:R-:W-:-:S04]  /*a2e0*/  LOP3.LUT R3, R5, 0x80000000, RZ, 0xc0, !PT ;  /* 0x8000000005037812 */ /* 0x000fc800078ec0ff */
[----:B------:R-:W-:-:S04]  /*a2f0*/  SHF.R.U32.HI R3, RZ, 0x18, R3 ;  /* 0x00000018ff037819 */ /* 0x000fc80000011603 */
[----:B------:R-:W-:-:S05]  /*a300*/  LOP3.LUT R3, R0, R3, RZ, 0xfc, !PT ;  /* 0x0000000300037212 */ /* 0x000fca00078efcff */
[----:B------:R0:W-:Y:S01]  /*a310*/  STG.E.U8 [R8.64], R3 ;  /* 0x0000000308007986 */ /* 0x0001e2000c101124 */
[----:B------:R-:W-:Y:S05]  /*a320*/  BRA `(.L_x_28401) ;  /* 0x0000071000007947 */ /* 0x000fea0003800000 */
.L_x_28411:
[----:B------:R-:W-:-:S05]  /*a330*/  HADD2.F32 R0, -RZ, R22.H0_H0 ;  /* 0x20000016ff007230 */ /* 0x000fca0000004100 */
[----:B------:R-:W-:-:S05]  /*a340*/  F2FP.BF16.PACK_AB R0, RZ, R0 ;  /* 0x00000000ff00723e */ /* 0x000fca00000010ff */
[----:B------:R0:W-:Y:S01]  /*a350*/  STG.E.U16 [R8.64], R0 ;  /* 0x0000000008007986 */ /* 0x0001e2000c101524 */
[----:B------:R-:W-:Y:S05]  /*a360*/  BRA `(.L_x_28401) ;  /* 0x000006d000007947 */ /* 0x000fea0003800000 */
.L_x_28408:
        /* <DEDUP_REMOVED lines=12> */
.L_x_28420:
        /* <DEDUP_REMOVED lines=17> */
.L_x_28423:
[----:B------:R-:W-:-:S04]  /*a540*/  LOP3.LUT R3, R5, 0x80000000, RZ, 0xc0, !PT ;  /* 0x8000000005037812 */ /* 0x000fc800078ec0ff */
[----:B------:R-:W-:-:S04]  /*a550*/  SHF.R.U32.HI R3, RZ, 0x18, R3 ;  /* 0x00000018ff037819 */ /* 0x000fc80000011603 */
[----:B------:R-:W-:-:S04]  /*a560*/  LOP3.LUT R0, R0, R3, RZ, 0xfc, !PT ;  /* 0x0000000300007212 */ /* 0x000fc800078efcff */
[----:B------:R-:W-:Y:S02]  /*a570*/  PRMT R4, R0, 0x7610, R4 ;  /* 0x0000761000047816 */ /* 0x000fe40000000004 */
.L_x_28422:
[----:B------:R-:W-:Y:S05]  /*a580*/  BSYNC B0 ;  /* 0x0000000000007941 */ /* 0x000fea0003800000 */
.L_x_28421:
[----:B------:R0:W-:Y:S01]  /*a590*/  STG.E.U8 [R8.64], R4 ;  /* 0x0000000408007986 */ /* 0x0001e2000c101124 */
[----:B------:R-:W-:Y:S05]  /*a5a0*/  BRA `(.L_x_28401) ;  /* 0x0000049000007947 */ /* 0x000fea0003800000 */
.L_x_28419:
        /* <DEDUP_REMOVED lines=17> */
.L_x_28426:
[----:B------:R-:W-:-:S04]  /*a6c0*/  LOP3.LUT R3, R5, 0x80000000, RZ, 0xc0, !PT ;  /* 0x8000000005037812 */ /* 0x000fc800078ec0ff */
[----:B------:R-:W-:-:S04]  /*a6d0*/  SHF.R.U32.HI R3, RZ, 0x18, R3 ;  /* 0x00000018ff037819 */ /* 0x000fc80000011603 */
[----:B------:R-:W-:-:S04]  /*a6e0*/  LOP3.LUT R0, R0, R3, RZ, 0xfc, !PT ;  /* 0x0000000300007212 */ /* 0x000fc800078efcff */
[----:B------:R-:W-:Y:S02]  /*a6f0*/  PRMT R4, R0, 0x7610, R4 ;  /* 0x0000761000047816 */ /* 0x000fe40000000004 */
.L_x_28425:
[----:B------:R-:W-:Y:S05]  /*a700*/  BSYNC B0 ;  /* 0x0000000000007941 */ /* 0x000fea0003800000 */
.L_x_28424:
[----:B------:R0:W-:Y:S01]  /*a710*/  STG.E.U8 [R8.64], R4 ;  /* 0x0000000408007986 */ /* 0x0001e2000c101124 */
[----:B------:R-:W-:Y:S05]  /*a720*/  BRA `(.L_x_28401) ;  /* 0x0000031000007947 */ /* 0x000fea0003800000 */
.L_x_28418:
        /* <DEDUP_REMOVED lines=22> */
.L_x_28400:
        /* <DEDUP_REMOVED lines=20> */
.L_x_28428:
[----:B------:R-:W-:-:S06]  /*a9d0*/  HADD2.F32 R4, -RZ, R22.H0_H0 ;  /* 0x20000016ff047230 */ /* 0x000fcc0000004100 */
[----:B------:R-:W0:Y:S02]  /*a9e0*/  F2I.U64.TRUNC R4, R4 ;  /* 0x0000000400047311 */ /* 0x000e24000020d800 */
[----:B0-----:R0:W-:Y:S01]  /*a9f0*/  STG.E.64 [R8.64], R4 ;  /* 0x0000000408007986 */ /* 0x0011e2000c101b24 */
[----:B------:R-:W-:Y:S05]  /*aa00*/  BRA `(.L_x_28401) ;  /* 0x0000003000007947 */ /* 0x000fea0003800000 */
.L_x_28427:
[----:B------:R-:W-:-:S04]  /*aa10*/  HADD2.F32 R22, -RZ, R22.H0_H0 ;  /* 0x20000016ff167230 */ /* 0x000fc80000004100 */
[----:B------:R-:W0:Y:S02]  /*aa20*/  F2I.FTZ.U32.TRUNC.NTZ R3, R22 ;  /* 0x0000001600037305 */ /* 0x000e24000021f000 */
[----:B0-----:R0:W-:Y:S02]  /*aa30*/  STG.E [R8.64], R3 ;  /* 0x0000000308007986 */ /* 0x0011e4000c101924 */
.L_x_28401:
        /* <DEDUP_REMOVED lines=23> */
.L_x_28432:
[----:B------:R-:W-:-:S06]  /*abb0*/  HADD2.F32 R5, -RZ, R17.H0_H0 ;  /* 0x20000011ff057230 */ /* 0x000fcc0000004100 */
[----:B------:R-:W0:Y:S02]  /*abc0*/  F2I.S64.TRUNC R4, R5 ;  /* 0x0000000500047311 */ /* 0x000e24000020d900 */
[----:B0-----:R0:W-:Y:S01]  /*abd0*/  STG.E.U8 [R8.64], R4 ;  /* 0x0000000408007986 */ /* 0x0011e2000c101124 */
[----:B------:R-:W-:Y:S05]  /*abe0*/  BRA `(.L_x_28434) ;  /* 0x00000e4000007947 */ /* 0x000fea0003800000 */
.L_x_28431:
        /* <DEDUP_REMOVED lines=10> */
.L_x_28436:
[----:B------:R-:W-:-:S06]  /*ac90*/  HADD2.F32 R17, -RZ, R17.H0_H0 ;  /* 0x20000011ff117230 */ /* 0x000fcc0000004100 */
[----:B------:R-:W0:Y:S02]  /*aca0*/  F2I.FTZ.TRUNC.NTZ R17, R17 ;  /* 0x0000001100117305 */ /* 0x000e24000021f100 */
[----:B0-----:R0:W-:Y:S01]  /*acb0*/  STG.E [R8.64], R17 ;  /* 0x0000001108007986 */ /* 0x0011e2000c101924 */
[----:B------:R-:W-:Y:S05]  /*acc0*/  BRA `(.L_x_28434) ;  /* 0x00000d6000007947 */ /* 0x000fea0003800000 */
.L_x_28435:
[----:B------:R-:W-:-:S06]  /*acd0*/  HADD2.F32 R17, -RZ, R17.H0_H0 ;  /* 0x20000011ff117230 */ /* 0x000fcc0000004100 */
[----:B------:R-:W0:Y:S02]  /*ace0*/  F2I.FTZ.TRUNC.NTZ R17, R17 ;  /* 0x0000001100117305 */ /* 0x000e24000021f100 */
[----:B0-----:R0:W-:Y:S01]  /*acf0*/  STG.E.U16 [R8.64], R17 ;  /* 0x0000001108007986 */ /* 0x0011e2000c101524 */
[----:B------:R-:W-:Y:S05]  /*ad00*/  BRA `(.L_x_28434) ;  /* 0x00000d2000007947 */ /* 0x000fea0003800000 */
.L_x_28430:
        /* <DEDUP_REMOVED lines=9> */
.L_x_28438:
[----:B------:R0:W-:Y:S01]  /*ada0*/  STG.E.U16 [R8.64], R17 ;  /* 0x0000001108007986 */ /* 0x0001e2000c101524 */
[----:B------:R-:W-:Y:S05]  /*adb0*/  BRA `(.L_x_28434) ;  /* 0x00000c7000007947 */ /* 0x000fea0003800000 */
.L_x_28437:
        /* <DEDUP_REMOVED lines=10> */
.L_x_28440:
[----:B------:R-:W-:-:S05]  /*ae60*/  HADD2.F32 R0, -RZ, R17.H0_H0 ;  /* 0x20000011ff007230 */ /* 0x000fca0000004100 */
[----:B------:R-:W-:-:S04]  /*ae70*/  F2FP.PACK_AB R0, RZ, R0 ;  /* 0x00000000ff00723e */ /* 0x000fc800000000ff */
[----:B------:R-:W-:-:S05]  /*ae80*/  PRMT R0, R0, 0x5410, RZ ;  /* 0x0000541000007816 */ /* 0x000fca00000000ff */
[----:B------:R0:W-:Y:S01]  /*ae90*/  STG.E [R8.64], R0 ;  /* 0x0000000008007986 */ /* 0x0001e2000c101924 */
[----:B------:R-:W-:Y:S05]  /*aea0*/  BRA `(.L_x_28434) ;  /* 0x00000b8000007947 */ /* 0x000fea0003800000 */
.L_x_28439:
[----:B------:R-:W-:-:S05]  /*aeb0*/  HADD2.F32 R4, -RZ, R17.H0_H0 ;  /* 0x20000011ff047230 */ /* 0x000fca0000004100 */
[----:B------:R-:W-:-:S06]  /*aec0*/  FMUL.FTZ R4, R4, 1 ;  /* 0x3f80000004047820 */ /* 0x000fcc0000410000 */
[----:B------:R-:W0:Y:S02]  /*aed0*/  F2F.F64.F32 R4, R4 ;  /* 0x0000000400047310 */ /* 0x000e240000201800 */
[----:B0-----:R0:W-:Y:S01]  /*aee0*/  STG.E.64 [R8.64], R4 ;  /* 0x0000000408007986 */ /* 0x0011e2000c101b24 */
[----:B------:R-:W-:Y:S05]  /*aef0*/  BRA `(.L_x_28434) ;  /* 0x00000b3000007947 */ /* 0x000fea0003800000 */
.L_x_28429:
        /* <DEDUP_REMOVED lines=13> */
.L_x_28443:
[----:B------:R-:W-:Y:S01]  /*afd0*/  HADD2.F32 R17, -RZ, R17.H0_H0 ;  /* 0x20000011ff117230 */ /* 0x000fe20000004100 */
[----:B------:R-:W-:-:S04]  /*afe0*/  CS2R R6, SRZ ;  /* 0x0000000000067805 */ /* 0x000fc8000001ff00 */
[----:B------:R-:W-:-:S06]  /*aff0*/  FMUL.FTZ R4, R17, 1 ;  /* 0x3f80000011047820 */ /* 0x000fcc0000410000 */
[----:B------:R-:W0:Y:S02]  /*b000*/  F2F.F64.F32 R4, R4 ;  /* 0x0000000400047310 */ /* 0x000e240000201800 */
[----:B0-----:R0:W-:Y:S01]  /*b010*/  STG.E.128 [R8.64], R4 ;  /* 0x0000000408007986 */ /* 0x0011e2000c101d24 */
[----:B------:R-:W-:Y:S05]  /*b020*/  BRA `(.L_x_28434) ;  /* 0x00000a0000007947 */ /* 0x000fea0003800000 */
.L_x_28442:
        /* <DEDUP_REMOVED lines=21> */
.L_x_28447:
[----:B------:R-:W-:Y:S05]  /*b180*/  BSYNC B0 ;  /* 0x0000000000007941 */ /* 0x000fea0003800000 */
.L_x_28446:
[----:B------:R-:W-:-:S05]  /*b190*/  LOP3.LUT R5, R0, R5, RZ, 0xfc, !PT ;  /* 0x0000000500057212 */ /* 0x000fca00078efcff */
[----:B------:R0:W-:Y:S01]  /*b1a0*/  STG.E.U8 [R8.64], R5 ;  /* 0x0000000508007986 */ /* 0x0001e2000c101124 */
[----:B------:R-:W-:Y:S05]  /*b1b0*/  BRA `(.L_x_28434) ;  /* 0x0000087000007947 */ /* 0x000fea0003800000 */
.L_x_28445:
        /* <DEDUP_REMOVED lines=13> */
.L_x_28449:
[----:B------:R-:W-:Y:S01]  /*b290*/  IMAD.MOV.U32 R0, RZ, RZ, 0x7f ;  /* 0x0000007fff007424 */ /* 0x000fe200078e00ff */
[----:B------:R-:W-:-:S04]  /*b2a0*/  ISETP.GT.U32.AND P0, PT, R3, 0x7f800000, PT ;  /* 0x7f8000000300780c */ /* 0x000fc80003f04070 */
[----:B------:R-:W-:-:S04]  /*b2b0*/  SEL R0, R0, 0x7c, P0 ;  /* 0x0000007c00007807 */ /* 0x000fc80000000000 */
.L_x_28450:
[----:B------:R-:W-:Y:S05]  /*b2c0*/  BSYNC B0 ;  /* 0x0000000000007941 */ /* 0x000fea0003800000 */
.L_x_28448:
[----:B------:R-:W-:-:S04]  /*b2d0*/  LOP3.LUT R3, R17, 0x80000000, RZ, 0xc0, !PT ;  /* 0x8000000011037812 */ /* 0x000fc800078ec0ff */
[----:B------:R-:W-:-:S04]  /*b2e0*/  SHF.R.U32.HI R3, RZ, 0x18, R3 ;  /* 0x00000018ff037819 */ /* 0x000fc80000011603 */
[----:B------:R-:W-:-:S05]  /*b2f0*/  LOP3.LUT R3, R0, R3, RZ, 0xfc, !PT ;  /* 0x0000000300037212 */ /* 0x000fca00078efcff */
[----:B------:R0:W-:Y:S01]  /*b300*/  STG.E.U8 [R8.64], R3 ;  /* 0x0000000308007986 */ /* 0x0001e2000c101124 */
[----:B------:R-:W-:Y:S05]  /*b310*/  BRA `(.L_x_28434) ;  /* 0x0000071000007947 */ /* 0x000fea0003800000 */
.L_x_28444:
[----:B------:R-:W-:-:S05]  /*b320*/  HADD2.F32 R0, -RZ, R17.H0_H0 ;  /* 0x20000011ff007230 */ /* 0x000fca0000004100 */
[----:B------:R-:W-:-:S05]  /*b330*/  F2FP.BF16.PACK_AB R0, RZ, R0 ;  /* 0x00000000ff00723e */ /* 0x000fca00000010ff */
[----:B------:R0:W-:Y:S01]  /*b340*/  STG.E.U16 [R8.64], R0 ;  /* 0x0000000008007986 */ /* 0x0001e2000c101524 */
[----:B------:R-:W-:Y:S05]  /*b350*/  BRA `(.L_x_28434) ;  /* 0x000006d000007947 */ /* 0x000fea0003800000 */
.L_x_28441:
        /* <DEDUP_REMOVED lines=12> */
.L_x_28453:
        /* <DEDUP_REMOVED lines=17> */
.L_x_28456:
[----:B------:R-:W-:-:S04]  /*b530*/  LOP3.LUT R3, R17, 0x80000000, RZ, 0xc0, !PT ;  /* 0x8000000011037812 */ /* 0x000fc800078ec0ff */
[----:B------:R-:W-:-:S04]  /*b540*/  SHF.R.U32.HI R3, RZ, 0x18, R3 ;  /* 0x00000018ff037819 */ /* 0x000fc80000011603 */
[----:B------:R-:W-:-:S04]  /*b550*/  LOP3.LUT R0, R0, R3, RZ, 0xfc, !PT ;  /* 0x0000000300007212 */ /* 0x000fc800078efcff */
[----:B------:R-:W-:Y:S02]  /*b560*/  PRMT R4, R0, 0x7610, R4 ;  /* 0x0000761000047816 */ /* 0x000fe40000000004 */
.L_x_28455:
[----:B------:R-:W-:Y:S05]  /*b570*/  BSYNC B0 ;  /* 0x0000000000007941 */ /* 0x000fea0003800000 */
.L_x_28454:
[----:B------:R0:W-:Y:S01]  /*b580*/  STG.E.U8 [R8.64], R4 ;  /* 0x0000000408007986 */ /* 0x0001e2000c101124 */
[----:B------:R-:W-:Y:S05]  /*b590*/  BRA `(.L_x_28434) ;  /* 0x0000049000007947 */ /* 0x000fea0003800000 */
.L_x_28452:
        /* <DEDUP_REMOVED lines=17> */
.L_x_28459:
[----:B------:R-:W-:-:S04]  /*b6b0*/  LOP3.LUT R3, R17, 0x80000000, RZ, 0xc0, !PT ;  /* 0x8000000011037812 */ /* 0x000fc800078ec0ff */
[----:B------:R-:W-:-:S04]  /*b6c0*/  SHF.R.U32.HI R3, RZ, 0x18, R3 ;  /* 0x00000018ff037819 */ /* 0x000fc80000011603 */
[----:B------:R-:W-:-:S04]  /*b6d0*/  LOP3.LUT R0, R0, R3, RZ, 0xfc, !PT ;  /* 0x0000000300007212 */ /* 0x000fc800078efcff */
[----:B------:R-:W-:Y:S02]  /*b6e0*/  PRMT R4, R0, 0x7610, R4 ;  /* 0x0000761000047816 */ /* 0x000fe40000000004 */
.L_x_28458:
[----:B------:R-:W-:Y:S05]  /*b6f0*/  BSYNC B0 ;  /* 0x0000000000007941 */ /* 0x000fea0003800000 */
.L_x_28457:
[----:B------:R0:W-:Y:S01]  /*b700*/  STG.E.U8 [R8.64], R4 ;  /* 0x0000000408007986 */ /* 0x0001e2000c101124 */
[----:B------:R-:W-:Y:S05]  /*b710*/  BRA `(.L_x_28434) ;  /* 0x0000031000007947 */ /* 0x000fea0003800000 */
.L_x_28451:
        /* <DEDUP_REMOVED lines=22> */
.L_x_28433:
        /* <DEDUP_REMOVED lines=20> */
.L_x_28461:
[----:B------:R-:W-:-:S06]  /*b9c0*/  HADD2.F32 R4, -RZ, R17.H0_H0 ;  /* 0x20000011ff047230 */ /* 0x000fcc0000004100 */
[----:B------:R-:W0:Y:S02]  /*b9d0*/  F2I.U64.TRUNC R4, R4 ;  /* 0x0000000400047311 */ /* 0x000e24000020d800 */
[----:B0-----:R0:W-:Y:S01]  /*b9e0*/  STG.E.64 [R8.64], R4 ;  /* 0x0000000408007986 */ /* 0x0011e2000c101b24 */
[----:B------:R-:W-:Y:S05]  /*b9f0*/  BRA `(.L_x_28434) ;  /* 0x0000003000007947 */ /* 0x000fea0003800000 */
.L_x_28460:
[----:B------:R-:W-:-:S06]  /*ba00*/  HADD2.F32 R17, -RZ, R17.H0_H0 ;  /* 0x20000011ff117230 */ /* 0x000fcc0000004100 */
[----:B------:R-:W0:Y:S02]  /*ba10*/  F2I.FTZ.U32.TRUNC.NTZ R17, R17 ;  /* 0x0000001100117305 */ /* 0x000e24000021f000 */
[----:B0-----:R0:W-:Y:S02]  /*ba20*/  STG.E [R8.64], R17 ;  /* 0x0000001108007986 */ /* 0x0011e4000c101924 */
.L_x_28434:
[----:B------:R-:W-:Y:S02]  /*ba30*/  IADD3 R23, R23, 0x80, RZ ;  /* 0x0000008017177810 */ /* 0x000fe40007ffe0ff */
.L_x_28395:
[----:B------:R-:W-:Y:S05]  /*ba40*/  BSYNC B6 ;  /* 0x0000000000067941 */ /* 0x000fea0003800000 */
.L_x_28394:
        /* <DEDUP_REMOVED lines=21> */
.L_x_28465:
[----:B------:R-:W-:-:S06]  /*bba0*/  HADD2.F32 R5, -RZ, R18.H0_H0 ;  /* 0x20000012ff057230 */ /* 0x000fcc0000004100 */
[----:B------:R-:W0:Y:S02]  /*bbb0*/  F2I.S64.TRUNC R4, R5 ;  /* 0x0000000500047311 */ /* 0x000e24000020d900 */
[----:B0-----:R-:W-:Y:S01]  /*bbc0*/  STG.E.U8 [R2.64], R4 ;  /* 0x0000000402007986 */ /* 0x001fe2000c101124 */
[----:B------:R-:W-:Y:S05]  /*bbd0*/  EXIT ;  /* 0x000000000000794d */ /* 0x000fea0003800000 */
.L_x_28464:
        /* <DEDUP_REMOVED lines=10> */
.L_x_28468:
[----:B------:R-:W-:-:S04]  /*bc80*/  HADD2.F32 R18, -RZ, R18.H0_H0 ;  /* 0x20000012ff127230 */ /* 0x000fc80000004100 */
[----:B------:R-:W0:Y:S02]  /*bc90*/  F2I.FTZ.TRUNC.NTZ R5, R18 ;  /* 0x0000001200057305 */ /* 0x000e24000021f100 */
[----:B0-----:R-:W-:Y:S01]  /*bca0*/  STG.E [R2.64], R5 ;  /* 0x0000000502007986 */ /* 0x001fe2000c101924 */
[----:B------:R-:W-:Y:S05]  /*bcb0*/  EXIT ;  /* 0x000000000000794d */ /* 0x000fea0003800000 */
.L_x_28467:
[----:B------:R-:W-:-:S04]  /*bcc0*/  HADD2.F32 R18, -RZ, R18.H0_H0 ;  /* 0x20000012ff127230 */ /* 0x000fc80000004100 */
[----:B------:R-:W0:Y:S02]  /*bcd0*/  F2I.FTZ.TRUNC.NTZ R5, R18 ;  /* 0x0000001200057305 */ /* 0x000e24000021f100 */
[----:B0-----:R-:W-:Y:S01]  /*bce0*/  STG.E.U16 [R2.64], R5 ;  /* 0x0000000502007986 */ /* 0x001fe2000c101524 */
[----:B------:R-:W-:Y:S05]  /*bcf0*/  EXIT ;  /* 0x000000000000794d */ /* 0x000fea0003800000 */
.L_x_28463:
        /* <DEDUP_REMOVED lines=9> */
.L_x_28470:
[----:B------:R-:W-:Y:S01]  /*bd90*/  STG.E.U16 [R2.64], R18 ;  /* 0x0000001202007986 */ /* 0x000fe2000c101524 */
[----:B------:R-:W-:Y:S05]  /*bda0*/  EXIT ;  /* 0x000000000000794d */ /* 0x000fea0003800000 */
.L_x_28469:
        /* <DEDUP_REMOVED lines=10> */
.L_x_28472:
[----:B------:R-:W-:-:S05]  /*be50*/  HADD2.F32 R0, -RZ, R18.H0_H0 ;  /* 0x20000012ff007230 */ /* 0x000fca0000004100 */
[----:B------:R-:W-:-:S04]  /*be60*/  F2FP.PACK_AB R0, RZ, R0 ;  /* 0x00000000ff00723e */ /* 0x000fc800000000ff */
[----:B------:R-:W-:-:S05]  /*be70*/  PRMT R0, R0, 0x5410, RZ ;  /* 0x0000541000007816 */ /* 0x000fca00000000ff */
[----:B------:R-:W-:Y:S01]  /*be80*/  STG.E [R2.64], R0 ;  /* 0x0000000002007986 */ /* 0x000fe2000c101924 */
[----:B------:R-:W-:Y:S05]  /*be90*/  EXIT ;  /* 0x000000000000794d */ /* 0x000fea0003800000 */
.L_x_28471:
[----:B------:R-:W-:-:S05]  /*bea0*/  HADD2.F32 R4, -RZ, R18.H0_H0 ;  /* 0x20000012ff047230 */ /* 0x000fca0000004100 */
[----:B------:R-:W-:-:S06]  /*beb0*/  FMUL.FTZ R4, R4, 1 ;  /* 0x3f80000004047820 */ /* 0x000fcc0000410000 */
[----:B------:R-:W0:Y:S02]  /*bec0*/  F2F.F64.F32 R4, R4 ;  /* 0x0000000400047310 */ /* 0x000e240000201800 */
[----:B0-----:R-:W-:Y:S01]  /*bed0*/  STG.E.64 [R2.64], R4 ;  /* 0x0000000402007986 */ /* 0x001fe2000c101b24 */
[----:B------:R-:W-:Y:S05]  /*bee0*/  EXIT ;  /* 0x000000000000794d */ /* 0x000fea0003800000 */
.L_x_28462:
        /* <DEDUP_REMOVED lines=13> */
.L_x_28475:
[----:B------:R-:W-:Y:S01]  /*bfc0*/  HADD2.F32 R18, -RZ, R18.H0_H0 ;  /* 0x20000012ff127230 */ /* 0x000fe20000004100 */
[----:B------:R-:W-:-:S04]  /*bfd0*/  CS2R R6, SRZ ;  /* 0x0000000000067805 */ /* 0x000fc8000001ff00 */
[----:B------:R-:W-:-:S06]  /*bfe0*/  FMUL.FTZ R4, R18, 1 ;  /* 0x3f80000012047820 */ /* 0x000fcc0000410000 */
[----:B------:R-:W0:Y:S02]  /*bff0*/  F2F.F64.F32 R4, R4 ;  /* 0x0000000400047310 */ /* 0x000e240000201800 */
[----:B0-----:R-:W-:Y:S01]  /*c000*/  STG.E.128 [R2.64], R4 ;  /* 0x0000000402007986 */ /* 0x001fe2000c101d24 */
[----:B------:R-:W-:Y:S05]  /*c010*/  EXIT ;  /* 0x000000000000794d */ /* 0x000fea0003800000 */
.L_x_28474:
        /* <DEDUP_REMOVED lines=21> */
.L_x_28479:
[----:B------:R-:W-:Y:S05]  /*c170*/  BSYNC B0 ;  /* 0x0000000000007941 */ /* 0x000fea0003800000 */
.L_x_28478:
[----:B------:R-:W-:-:S05]  /*c180*/  LOP3.LUT R5, R0, R5, RZ, 0xfc, !PT ;  /* 0x0000000500057212 */ /* 0x000fca00078efcff */
[----:B------:R-:W-:Y:S01]  /*c190*/  STG.E.U8 [R2.64], R5 ;  /* 0x0000000502007986 */ /* 0x000fe2000c101124 */
[----:B------:R-:W-:Y:S05]  /*c1a0*/  EXIT ;  /* 0x000000000000794d */ /* 0x000fea0003800000 */
.L_x_28477:
        /* <DEDUP_REMOVED lines=13> */
.L_x_28481:
[----:B------:R-:W-:Y:S01]  /*c280*/  IMAD.MOV.U32 R0, RZ, RZ, 0x7f ;  /* 0x0000007fff007424 */ /* 0x000fe200078e00ff */
[----:B------:R-:W-:-:S04]  /*c290*/  ISETP.GT.U32.AND P0, PT, R4, 0x7f800000, PT ;  /* 0x7f8000000400780c */ /* 0x000fc80003f04070 */
[----:B------:R-:W-:-:S04]  /*c2a0*/  SEL R0, R0, 0x7c, P0 ;  /* 0x0000007c00007807 */ /* 0x000fc80000000000 */
.L_x_28482:
[----:B------:R-:W-:Y:S05]  /*c2b0*/  BSYNC B0 ;  /* 0x0000000000007941 */ /* 0x000fea0003800000 */
.L_x_28480:
[----:B------:R-:W-:-:S04]  /*c2c0*/  LOP3.LUT R4, R5, 0x80000000, RZ, 0xc0, !PT ;  /* 0x8000000005047812 */ /* 0x000fc800078ec0ff */
[----:B------:R-:W-:-:S04]  /*c2d0*/  SHF.R.U32.HI R5, RZ, 0x18, R4 ;  /* 0x00000018ff057819 */ /* 0x000fc80000011604 */
[----:B------:R-:W-:-:S05]  /*c2e0*/  LOP3.LUT R5, R0, R5, RZ, 0xfc, !PT ;  /* 0x0000000500057212 */ /* 0x000fca00078efcff */
[----:B------:R-:W-:Y:S01]  /*c2f0*/  STG.E.U8 [R2.64], R5 ;  /* 0x0000000502007986 */ /* 0x000fe2000c101124 */
[----:B------:R-:W-:Y:S05]  /*c300*/  EXIT ;  /* 0x000000000000794d */ /* 0x000fea0003800000 */
.L_x_28476:
[----:B------:R-:W-:-:S05]  /*c310*/  HADD2.F32 R0, -RZ, R18.H0_H0 ;  /* 0x20000012ff007230 */ /* 0x000fca0000004100 */
[----:B------:R-:W-:-:S05]  /*c320*/  F2FP.BF16.PACK_AB R0, RZ, R0 ;  /* 0x00000000ff00723e */ /* 0x000fca00000010ff */
[----:B------:R-:W-:Y:S01]  /*c330*/  STG.E.U16 [R2.64], R0 ;  /* 0x0000000002007986 */ /* 0x000fe2000c101524 */
[----:B------:R-:W-:Y:S05]  /*c340*/  EXIT ;  /* 0x000000000000794d */ /* 0x000fea0003800000 */
.L_x_28473:
        /* <DEDUP_REMOVED lines=12> */
.L_x_28485:
        /* <DEDUP_REMOVED lines=17> */
.L_x_28488:
[----:B------:R-:W-:-:S04]  /*c520*/  LOP3.LUT R0, R7, 0x80000000, RZ, 0xc0, !PT ;  /* 0x8000000007007812 */ /* 0x000fc800078ec0ff */
[----:B------:R-:W-:-:S04]  /*c530*/  SHF.R.U32.HI R5, RZ, 0x18, R0 ;  /* 0x00000018ff057819 */ /* 0x000fc80000011600 */
[----:B------:R-:W-:-:S04]  /*c540*/  LOP3.LUT R4, R4, R5, RZ, 0xfc, !PT ;  /* 0x0000000504047212 */ /* 0x000fc800078efcff */
[----:B------:R-:W-:Y:S02]  /*c550*/  PRMT R0, R4, 0x7610, R0 ;  /* 0x0000761004007816 */ /* 0x000fe40000000000 */
.L_x_28487:
[----:B------:R-:W-:Y:S05]  /*c560*/  BSYNC B0 ;  /* 0x0000000000007941 */ /* 0x000fea0003800000 */
.L_x_28486:
[----:B------:R-:W-:Y:S01]  /*c570*/  STG.E.U8 [R2.64], R0 ;  /* 0x0000000002007986 */ /* 0x000fe2000c101124 */
[----:B------:R-:W-:Y:S05]  /*c580*/  EXIT ;  /* 0x000000000000794d */ /* 0x000fea0003800000 */
.L_x_28484:
        /* <DEDUP_REMOVED lines=17> */
.L_x_28491:
[----:B------:R-:W-:-:S04]  /*c6a0*/  LOP3.LUT R0, R7, 0x80000000, RZ, 0xc0, !PT ;  /* 0x8000000007007812 */ /* 0x000fc800078ec0ff */
[----:B------:R-:W-:-:S04]  /*c6b0*/  SHF.R.U32.HI R5, RZ, 0x18, R0 ;  /* 0x00000018ff057819 */ /* 0x000fc80000011600 */
[----:B------:R-:W-:-:S04]  /*c6c0*/  LOP3.LUT R4, R4, R5, RZ, 0xfc, !PT ;  /* 0x0000000504047212 */ /* 0x000fc800078efcff */
[----:B------:R-:W-:Y:S02]  /*c6d0*/  PRMT R0, R4, 0x7610, R0 ;  /* 0x0000761004007816 */ /* 0x000fe40000000000 */
.L_x_28490:
[----:B------:R-:W-:Y:S05]  /*c6e0*/  BSYNC B0 ;  /* 0x0000000000007941 */ /* 0x000fea0003800000 */
.L_x_28489:
[----:B------:R-:W-:Y:S01]  /*c6f0*/  STG.E.U8 [R2.64], R0 ;  /* 0x0000000002007986 */ /* 0x000fe2000c101124 */
[----:B------:R-:W-:Y:S05]  /*c700*/  EXIT ;  /* 0x000000000000794d */ /* 0x000fea0003800000 */
.L_x_28483:
        /* <DEDUP_REMOVED lines=22> */
.L_x_28466:
        /* <DEDUP_REMOVED lines=20> */
.L_x_28493:
[----:B------:R-:W-:-:S06]  /*c9b0*/  HADD2.F32 R4, -RZ, R18.H0_H0 ;  /* 0x20000012ff047230 */ /* 0x000fcc0000004100 */
[----:B------:R-:W0:Y:S02]  /*c9c0*/  F2I.U64.TRUNC R4, R4 ;  /* 0x0000000400047311 */ /* 0x000e24000020d800 */
[----:B0-----:R-:W-:Y:S01]  /*c9d0*/  STG.E.64 [R2.64], R4 ;  /* 0x0000000402007986 */ /* 0x001fe2000c101b24 */
[----:B------:R-:W-:Y:S05]  /*c9e0*/  EXIT ;  /* 0x000000000000794d */ /* 0x000fea0003800000 */
.L_x_28492:
[----:B------:R-:W-:-:S04]  /*c9f0*/  HADD2.F32 R18, -RZ, R18.H0_H0 ;  /* 0x20000012ff127230 */ /* 0x000fc80000004100 */
[----:B------:R-:W0:Y:S02]  /*ca00*/  F2I.FTZ.U32.TRUNC.NTZ R5, R18 ;  /* 0x0000001200057305 */ /* 0x000e24000021f000 */
[----:B0-----:R-:W-:Y:S01]  /*ca10*/  STG.E [R2.64], R5 ;  /* 0x0000000502007986 */ /* 0x001fe2000c101924 */
[----:B------:R-:W-:Y:S05]  /*ca20*/  EXIT ;  /* 0x000000000000794d */ /* 0x000fea0003800000 */
.L_x_28494:
        /* <DEDUP_REMOVED lines=13> */
.L_x_40213:


//--------------------- .text._ZN2at6native18elementwise_kernelILi128ELi4EZNS0_22gpu_kernel_impl_nocastINS0_13BinaryFunctorIN3c104HalfES5_S5_ZZZNS0_19maximum_kernel_cudaERNS_18TensorIteratorBaseEENKUlvE0_clEvENKUlvE1_clEvEUlS5_S5_E_EEEEvS7_RKT_EUliE_EEviT1_ --------------------------
	.section	.text._ZN2at6native18elementwise_kernelILi128ELi4EZNS0_22gpu_kernel_impl_nocastINS0_13BinaryFunctorIN3c104HalfES5_S5_ZZZNS0_19maximum_kernel_cudaERNS_18TensorIteratorBaseEENKUlvE0_clEvENKUlvE1_clEvEUlS5_S5_E_EEEEvS7_RKT_EUliE_EEviT1_,"ax",@progbits
	.sectioninfo	@"SHI_REGISTERS=12"
	.align	128
        .global         _ZN2at6native18elementwise_kernelILi128ELi4EZNS0_22gpu_kernel_impl_nocastINS0_13BinaryFunctorIN3c104HalfES5_S5_ZZZNS0_19maximum_kernel_cudaERNS_18TensorIteratorBaseEENKUlvE0_clEvENKUlvE1_clEvEUlS5_S5_E_EEEEvS7_RKT_EUliE_EEviT1_
        .type           _ZN2at6native18elementwise_kernelILi128ELi4EZNS0_22gpu_kernel_impl_nocastINS0_13BinaryFunctorIN3c104HalfES5_S5_ZZZNS0_19maximum_kernel_cudaERNS_18TensorIteratorBaseEENKUlvE0_clEvENKUlvE1_clEvEUlS5_S5_E_EEEEvS7_RKT_EUliE_EEviT1_,@function
        .size           _ZN2at6native18elementwise_kernelILi128ELi4EZNS0_22gpu_kernel_impl_nocastINS0_13BinaryFunctorIN3c104HalfES5_S5_ZZZNS0_19maximum_kernel_cudaERNS_18TensorIteratorBaseEENKUlvE0_clEvENKUlvE1_clEvEUlS5_S5_E_EEEEvS7_RKT_EUliE_EEviT1_,(.L_x_40214 - _ZN2at6native18elementwise_kernelILi128ELi4EZNS0_22gpu_kernel_impl_nocastINS0_13BinaryFunctorIN3c104HalfES5_S5_ZZZNS0_19maximum_kernel_cudaERNS_18TensorIteratorBaseEENKUlvE0_clEvENKUlvE1_clEvEUlS5_S5_E_EEEEvS7_RKT_EUliE_EEviT1_)
        .other          _ZN2at6native18elementwise_kernelILi128ELi4EZNS0_22gpu_kernel_impl_nocastINS0_13BinaryFunctorIN3c104HalfES5_S5_ZZZNS0_19maximum_kernel_cudaERNS_18TensorIteratorBaseEENKUlvE0_clEvENKUlvE1_clEvEUlS5_S5_E_EEEEvS7_RKT_EUliE_EEviT1_,@"STO_CUDA_ENTRY STV_DEFAULT"
_ZN2at6native18elementwise_kernelILi128ELi4EZNS0_22gpu_kernel_impl_nocastINS0_13BinaryFunctorIN3c104HalfES5_S5_ZZZNS0_19maximum_kernel_cudaERNS_18TensorIteratorBaseEENKUlvE0_clEvENKUlvE1_clEvEUlS5_S5_E_EEEEvS7_RKT_EUliE_EEviT1_:
.text._ZN2at6native18elementwise_kernelILi128ELi4EZNS0_22gpu_kernel_impl_nocastINS0_13BinaryFunctorIN3c104HalfES5_S5_ZZZNS0_19maximum_kernel_cudaERNS_18TensorIteratorBaseEENKUlvE0_clEvENKUlvE1_clEvEUlS5_S5_E_EEEEvS7_RKT_EUliE_EEviT1_:
        /* <DEDUP_REMOVED lines=261> */
.L_x_28497:
        /* <DEDUP_REMOVED lines=15> */
[----:B------:R-:W-:-:S04]  /*1140*/  FMNMX.FTZ R5, R8, R5, !PT ;  /* 0x0000000508057209 */ /* 0x000fc80007810000 */
[----:B------:R-:W-:-:S04]  /*1150*/  F2FP.PACK_AB R5, RZ, R5 ;  /* 0x00000005ff05723e */ /* 0x000fc800000000ff */
[----:B------:R-:W-:Y:S01]  /*1160*/  PRMT R3, R5, 0x7610, R3 ;  /* 0x0000761005037816 */ /* 0x000fe20000000003 */
[----:B------:R-:W-:Y:S05]  /*1170*/  BRA `(.L_x_28500) ;  /* 0x0000001000007947 */ /* 0x000fea0003800000 */
.L_x_28499:
[----:B------:R-:W-:Y:S02]  /*1180*/  PRMT R3, R4, 0x7610, R3 ;  /* 0x0000761004037816 */ /* 0x000fe40000000003 */
.L_x_28500:
[----:B------:R-:W-:Y:S05]  /*1190*/  BSYNC B1 ;  /* 0x0000000000017941 */ /* 0x000fea0003800000 */
.L_x_28498:
[----:B------:R0:W-:Y:S01]  /*11a0*/  STG.E.U16 [R6.64], R3 ;  /* 0x0000000306007986 */ /* 0x0001e2000c101504 */
[----:B------:R-:W-:-:S03]  /*11b0*/  IADD3 R0, R0, 0x80, RZ ;  /* 0x0000008000007810 */ /* 0x000fc60007ffe0ff */
.L_x_28496:
[----:B------:R-:W-:Y:S05]  /*11c0*/  BSYNC B0 ;  /* 0x0000000000007941 */ /* 0x000fea0003800000 */
.L_x_28495:
        /* <DEDUP_REMOVED lines=256> */
.L_x_28503:
        /* <DEDUP_REMOVED lines=19> */
.L_x_28505:
[----:B------:R-:W-:Y:S02]  /*2300*/  PRMT R3, R4, 0x7610, R3 ;  /* 0x0000761004037816 */ /* 0x000fe40000000003 */
.L_x_28506:
[----:B------:R-:W-:Y:S05]  /*2310*/  BSYNC B1 ;  /* 0x0000000000017941 */ /* 0x000fea0003800000 */
.L_x_28504:
        /* <DEDUP_REMOVED lines=257> */
.L_x_28507:
        /* <DEDUP_REMOVED lines=19> */
.L_x_28509:
[----:B------:R-:W-:Y:S02]  /*3460*/  PRMT R3, R4, 0x7610, R3 ;  /* 0x0000761004037816 */ /* 0x000fe40000000003 */
.L_x_28510:
[----:B------:R-:W-:Y:S05]  /*3470*/  BSYNC B1 ;  /* 0x0000000000017941 */ /* 0x000fea0003800000 */
.L_x_28508:
[----:B------:R0:W-:Y:S01]  /*3480*/  STG.E.U16 [R6.64], R3 ;  /* 0x0000000306007986 */ /* 0x0001e2000c101504 */
[----:B------:R-:W-:-:S03]  /*3490*/  IADD3 R0, R0, 0x80, RZ ;  /* 0x0000008000007810 */ /* 0x000fc60007ffe0ff */
.L_x_28502:
[----:B0-----:R-:W-:Y:S05]  /*34a0*/  BSYNC B0 ;  /* 0x0000000000007941 */ /* 0x001fea0003800000 */
.L_x_28501:
        /* <DEDUP_REMOVED lines=255> */
.L_x_28511:
        /* <DEDUP_REMOVED lines=19> */
.L_x_28513:
[----:B------:R-:W-:Y:S02]  /*45d0*/  PRMT R3, R4, 0x7610, R3 ;  /* 0x0000761004037816 */ /* 0x000fe40000000003 */
.L_x_28514:
[----:B------:R-:W-:Y:S05]  /*45e0*/  BSYNC B0 ;  /* 0x0000000000007941 */ /* 0x000fea0003800000 */
.L_x_28512:
[----:B------:R-:W-:Y:S01]  /*45f0*/  STG.E.U16 [R6.64], R3 ;  /* 0x0000000306007986 */ /* 0x000fe2000c101504 */
[----:B------:R-:W-:Y:S05]  /*4600*/  EXIT ;  /* 0x000000000000794d */ /* 0x000fea0003800000 */
.L_x_28515:
        /* <DEDUP_REMOVED lines=15> */
.L_x_40214:


//--------------------- .text._ZN2at6native27unrolled_elementwise_kernelINS0_13BinaryFunctorIN3c104HalfES4_S4_ZZZNS0_19maximum_kernel_cudaERNS_18TensorIteratorBaseEENKUlvE0_clEvENKUlvE1_clEvEUlS4_S4_E_EESt5arrayIPcLm3EELi4E23TrivialOffsetCalculatorILi2EjESE_ILi1EjENS0_6memory15LoadWithoutCastENSH_16StoreWithoutCastEEEviT_T0_T2_T3_T4_T5_ --------------------------
	.section	.text._ZN2at6native27unrolled_elementwise_kernelINS0_13BinaryFunctorIN3c104HalfES4_S4_ZZZNS0_19maximum_kernel_cudaERNS_18TensorIteratorBaseEENKUlvE0_clEvENKUlvE1_clEvEUlS4_S4_E_EESt5arrayIPcLm3EELi4E23TrivialOffsetCalculatorILi2EjESE_ILi1EjENS0_6memory15LoadWithoutCastENSH_16StoreWithoutCastEEEviT_T0_T2_T3_T4_T5_,"ax",@progbits
	.sectioninfo	@"SHI_REGISTERS=28"
	.align	128
        .global         _ZN2at6native27unrolled_elementwise_kernelINS0_13BinaryFunctorIN3c104HalfES4_S4_ZZZNS0_19maximum_kernel_cudaERNS_18TensorIteratorBaseEENKUlvE0_clEvENKUlvE1_clEvEUlS4_S4_E_EESt5arrayIPcLm3EELi4E23TrivialOffsetCalculatorILi2EjESE_ILi1EjENS0_6memory15LoadWithoutCastENSH_16StoreWithoutCastEEEviT_T0_T2_T3_T4_T5_
        .type           _ZN2at6native27unrolled_elementwise_kernelINS0_13BinaryFunctorIN3c104HalfES4_S4_ZZZNS0_19maximum_kernel_cudaERNS_18TensorIteratorBaseEENKUlvE0_clEvENKUlvE1_clEvEUlS4_S4_E_EESt5arrayIPcLm3EELi4E23TrivialOffsetCalculatorILi2EjESE_ILi1EjENS0_6memory15LoadWithoutCastENSH_16StoreWithoutCastEEEviT_T0_T2_T3_T4_T5_,@function
        .size           _ZN2at6native27unrolled_elementwise_kernelINS0_13BinaryFunctorIN3c104HalfES4_S4_ZZZNS0_19maximum_kernel_cudaERNS_18TensorIteratorBaseEENKUlvE0_clEvENKUlvE1_clEvEUlS4_S4_E_EESt5arrayIPcLm3EELi4E23TrivialOffsetCalculatorILi2EjESE_ILi1EjENS0_6memory15LoadWithoutCastENSH_16StoreWithoutCastEEEviT_T0_T2_T3_T4_T5_,(.L_x_40215 - _ZN2at6native27unrolled_elementwise_kernelINS0_13BinaryFunctorIN3c104HalfES4_S4_ZZZNS0_19maximum_kernel_cudaERNS_18TensorIteratorBaseEENKUlvE0_clEvENKUlvE1_clEvEUlS4_S4_E_EESt5arrayIPcLm3EELi4E23TrivialOffsetCalculatorILi2EjESE_ILi1EjENS0_6memory15LoadWithoutCastENSH_16StoreWithoutCastEEEviT_T0_T2_T3_T4_T5_)
        .other          _ZN2at6native27unrolled_elementwise_kernelINS0_13BinaryFunctorIN3c104HalfES4_S4_ZZZNS0_19maximum_kernel_cudaERNS_18TensorIteratorBaseEENKUlvE0_clEvENKUlvE1_clEvEUlS4_S4_E_EESt5arrayIPcLm3EELi4E23TrivialOffsetCalculatorILi2EjESE_ILi1EjENS0_6memory15LoadWithoutCastENSH_16StoreWithoutCastEEEviT_T0_T2_T3_T4_T5_,@"STO_CUDA_ENTRY STV_DEFAULT"
_ZN2at6native27unrolled_elementwise_kernelINS0_13BinaryFunctorIN3c104HalfES4_S4_ZZZNS0_19maximum_kernel_cudaERNS_18TensorIteratorBaseEENKUlvE0_clEvENKUlvE1_clEvEUlS4_S4_E_EESt5arrayIPcLm3EELi4E23TrivialOffsetCalculatorILi2EjESE_ILi1EjENS0_6memory15LoadWithoutCastENSH_16StoreWithoutCastEEEviT_T0_T2_T3_T4_T5_:
.text._ZN2at6native27unrolled_elementwise_kernelINS0_13BinaryFunctorIN3c104HalfES4_S4_ZZZNS0_19maximum_kernel_cudaERNS_18TensorIteratorBaseEENKUlvE0_clEvENKUlvE1_clEvEUlS4_S4_E_EESt5arrayIPcLm3EELi4E23TrivialOffsetCalculatorILi2EjESE_ILi1EjENS0_6memory15LoadWithoutCastENSH_16StoreWithoutCastEEEviT_T0_T2_T3_T4_T5_:
        /* <DEDUP_REMOVED lines=59> */
.L_x_28518:
[----:B------:R-:W-:Y:S02]  /*03b0*/  PRMT R13, R16, 0x7610, R13 ;  /* 0x00007610100d7816 */ /* 0x000fe4000000000d */
.L_x_28517:
[----:B------:R-:W-:Y:S05]  /*03c0*/  BSYNC B0 ;  /* 0x0000000000007941 */ /* 0x000fea0003800000 */
.L_x_28516:
        /* <DEDUP_REMOVED lines=14> */
.L_x_28521:
[----:B------:R-:W-:Y:S02]  /*04b0*/  PRMT R18, R17, 0x7610, R18 ;  /* 0x0000761011127816 */ /* 0x000fe40000000012 */
.L_x_28520:
[----:B------:R-:W-:Y:S05]  /*04c0*/  BSYNC B0 ;  /* 0x0000000000007941 */ /* 0x000fea0003800000 */
.L_x_28519:
        /* <DEDUP_REMOVED lines=14> */
.L_x_28524:
[----:B------:R-:W-:Y:S02]  /*05b0*/  PRMT R19, R21, 0x7610, R19 ;  /* 0x0000761015137816 */ /* 0x000fe40000000013 */
.L_x_28523:
[----:B------:R-:W-:Y:S05]  /*05c0*/  BSYNC B0 ;  /* 0x0000000000007941 */ /* 0x000fea0003800000 */
.L_x_28522:
        /* <DEDUP_REMOVED lines=14> */
.L_x_28527:
[----:B------:R-:W-:Y:S02]  /*06b0*/  PRMT R14, R20, 0x7610, R14 ;  /* 0x00007610140e7816 */ /* 0x000fe4000000000e */
.L_x_28526:
[----:B------:R-:W-:Y:S05]  /*06c0*/  BSYNC B0 ;  /* 0x0000000000007941 */ /* 0x000fea0003800000 */
.L_x_28525:
        /* <DEDUP_REMOVED lines=18> */
.L_x_28529:
[----:B------:R-:W-:Y:S05]  /*07f0*/  BSYNC B0 ;  /* 0x0000000000007941 */ /* 0x000fea0003800000 */
.L_x_28528:
[----:B------:R-:W-:-:S13]  /*0800*/  ISETP.GE.AND P0, PT, R23, R12, PT ;  /* 0x0000000c1700720c */ /* 0x000fda0003f06270 */
[----:B------:R-:W-:Y:S05]  /*0810*/  @P0 EXIT ;  /* 0x000000000000094d */ /* 0x000fea0003800000 */
[----:B0-----:R-:W-:Y:S02]  /*0820*/  IMAD R2, R0, 0x200, R23 ;  /* 0x0000020000027824 */ /* 0x001fe400078e0217 */
[----:B------:R-:W-:-:S04]  /*0830*/  IMAD.MOV.U32 R3, RZ, RZ, 0x2 ;  /* 0x00000002ff037424 */ /* 0x000fc800078e00ff */
[----:B------:R-:W-:-:S05]  /*0840*/  IMAD.WIDE.U32 R2, R2, R3, c[0x0][0x168] ;  /* 0x00005a0002027625 */ /* 0x000fca00078e0003 */
[----:B------:R-:W-:Y:S01]  /*0850*/  STG.E.U16 [R2.64], R14 ;  /* 0x0000000e02007986 */ /* 0x000fe2000c101504 */
[----:B------:R-:W-:Y:S05]  /*0860*/  EXIT ;  /* 0x000000000000794d */ /* 0x000fea0003800000 */
.L_x_28530:
        /* <DEDUP_REMOVED lines=9> */
.L_x_40215:


//--------------------- .text._ZN2at6native29vectorized_elementwise_kernelILi2ENS0_13BinaryFunctorIN3c104HalfES4_S4_ZZZNS0_19maximum_kernel_cudaERNS_18TensorIteratorBaseEENKUlvE0_clEvENKUlvE1_clEvEUlS4_S4_E_EESt5arrayIPcLm3EEEEviT0_T1_ --------------------------
	.section	.text._ZN2at6native29vectorized_elementwise_kernelILi2ENS0_13BinaryFunctorIN3c104HalfES4_S4_ZZZNS0_19maximum_kernel_cudaERNS_18TensorIteratorBaseEENKUlvE0_clEvENKUlvE1_clEvEUlS4_S4_E_EESt5arrayIPcLm3EEEEviT0_T1_,"ax",@progbits
	.sectioninfo	@"SHI_REGISTERS=32"
	.align	128
        .global         _ZN2at6native29vectorized_elementwise_kernelILi2ENS0_13BinaryFunctorIN3c104HalfES4_S4_ZZZNS0_19maximum_kernel_cudaERNS_18TensorIteratorBaseEENKUlvE0_clEvENKUlvE1_clEvEUlS4_S4_E_EESt5arrayIPcLm3EEEEviT0_T1_
        .type           _ZN2at6native29vectorized_elementwise_kernelILi2ENS0_13BinaryFunctorIN3c104HalfES4_S4_ZZZNS0_19maximum_kernel_cudaERNS_18TensorIteratorBaseEENKUlvE0_clEvENKUlvE1_clEvEUlS4_S4_E_EESt5arrayIPcLm3EEEEviT0_T1_,@function
        .size           _ZN2at6native29vectorized_elementwise_kernelILi2ENS0_13BinaryFunctorIN3c104HalfES4_S4_ZZZNS0_19maximum_kernel_cudaERNS_18TensorIteratorBaseEENKUlvE0_clEvENKUlvE1_clEvEUlS4_S4_E_EESt5arrayIPcLm3EEEEviT0_T1_,(.L_x_40216 - _ZN2at6native29vectorized_elementwise_kernelILi2ENS0_13BinaryFunctorIN3c104HalfES4_S4_ZZZNS0_19maximum_kernel_cudaERNS_18TensorIteratorBaseEENKUlvE0_clEvENKUlvE1_clEvEUlS4_S4_E_EESt5arrayIPcLm3EEEEviT0_T1_)
        .other          _ZN2at6native29vectorized_elementwise_kernelILi2ENS0_13BinaryFunctorIN3c104HalfES4_S4_ZZZNS0_19maximum_kernel_cudaERNS_18TensorIteratorBaseEENKUlvE0_clEvENKUlvE1_clEvEUlS4_S4_E_EESt5arrayIPcLm3EEEEviT0_T1_,@"STO_CUDA_ENTRY STV_DEFAULT"
_ZN2at6native29vectorized_elementwise_kernelILi2ENS0_13BinaryFunctorIN3c104HalfES4_S4_ZZZNS0_19maximum_kernel_cudaERNS_18TensorIteratorBaseEENKUlvE0_clEvENKUlvE1_clEvEUlS4_S4_E_EESt5arrayIPcLm3EEEEviT0_T1_:
.text._ZN2at6native29vectorized_elementwise_kernelILi2ENS0_13BinaryFunctorIN3c104HalfES4_S4_ZZZNS0_19maximum_kernel_cudaERNS_18TensorIteratorBaseEENKUlvE0_clEvENKUlvE1_clEvEUlS4_S4_E_EESt5arrayIPcLm3EEEEviT0_T1_:
        /* <DEDUP_REMOVED lines=36> */
[----:B------:R-:W-:-:S04]  /*0240*/  FMNMX.FTZ R8, R15, R16, !PT ;  /* 0x000000100f087209 */ /* 0x000fc80007810000 */
[----:B------:R-:W-:Y:S01]  /*0250*/  F2FP.PACK_AB R8, RZ, R8 ;  /* 0x00000008ff08723e */ /* 0x000fe200000000ff */
[----:B------:R-:W-:Y:S05]  /*0260*/  BRA `(.L_x_28534) ;  /* 0x0000001000007947 */ /* 0x000fea0003800000 */
.L_x_28533:
[----:B0-----:R-:W-:Y:S02]  /*0270*/  PRMT R8, R18, 0x7610, R8 ;  /* 0x0000761012087816 */ /* 0x001fe40000000008 */
.L_x_28534:
[----:B------:R-:W-:Y:S05]  /*0280*/  BSYNC B0 ;  /* 0x0000000000007941 */ /* 0x000fea0003800000 */
.L_x_28532:
[----:B------:R-:W-:Y:S01]  /*0290*/  HADD2.F32 R15, -RZ, R18.H1_H1 ;  /* 0x30000012ff0f7230 */ /* 0x000fe20000004100 */
[----:B------:R-:W-:Y:S04]  /*02a0*/  BSSY B0, `(.L_x_28535) ;  /* 0x000000a000007945 */ /* 0x000fe80003800000 */
[----:B------:R-:W-:-:S13]  /*02b0*/  FSETP.NEU.FTZ.AND P0, PT, R15, R15, PT ;  /* 0x0000000f0f00720b */ /* 0x000fda0003f1d000 */
[----:B------:R-:W-:Y:S05]  /*02c0*/  @P0 BRA `(.L_x_28536) ;  /* 0x0000006000000947 */ /* 0x000fea0003800000 */
[----:B------:R-:W-:-:S05]  /*02d0*/  HADD2.F32 R16, -RZ, R9.H0_H0 ;  /* 0x20000009ff107230 */ /* 0x000fca0000004100 */
[----:B------:R-:W-:-:S13]  /*02e0*/  FSETP.NEU.FTZ.AND P0, PT, R16, R16, PT ;  /* 0x000000101000720b */ /* 0x000fda0003f1d000 */
[----:B------:R-:W-:Y:S05]  /*02f0*/  @P0 BRA `(.L_x_28537) ;  /* 0x0000004000000947 */ /* 0x000fea0003800000 */
[----:B------:R-:W-:-:S04]  /*0300*/  FMNMX.FTZ R9, R15, R16, !PT ;  /* 0x000000100f097209 */ /* 0x000fc80007810000 */
[----:B------:R-:W-:Y:S01]  /*0310*/  F2FP.PACK_AB R9, RZ, R9 ;  /* 0x00000009ff09723e */ /* 0x000fe200000000ff */
[----:B------:R-:W-:Y:S05]  /*0320*/  BRA `(.L_x_28537) ;  /* 0x0000001000007947 */ /* 0x000fea0003800000 */
.L_x_28536:
[----:B------:R-:W-:Y:S02]  /*0330*/  PRMT R9, R18, 0x7632, R9 ;  /* 0x0000763212097816 */ /* 0x000fe40000000009 */
.L_x_28537:
[----:B------:R-:W-:Y:S05]  /*0340*/  BSYNC B0 ;  /* 0x0000000000007941 */ /* 0x000fea0003800000 */
.L_x_28535:
[----:B-----5:R-:W-:Y:S01]  /*0350*/  HADD2.F32 R15, -RZ, R14.H0_H0 ;  /* 0x2000000eff0f7230 */ /* 0x020fe20000004100 */
        /* <DEDUP_REMOVED lines=9> */
.L_x_28539:
[----:B------:R-:W-:Y:S02]  /*03f0*/  PRMT R11, R14, 0x7610, R11 ;  /* 0x000076100e0b7816 */ /* 0x000fe4000000000b */
.L_x_28540:
[----:B------:R-:W-:Y:S05]  /*0400*/  BSYNC B0 ;  /* 0x0000000000007941 */ /* 0x000fea0003800000 */
.L_x_28538:
        /* <DEDUP_REMOVED lines=10> */
.L_x_28542:
[----:B------:R-:W-:Y:S02]  /*04b0*/  PRMT R10, R14, 0x7632, R10 ;  /* 0x000076320e0a7816 */ /* 0x000fe4000000000a */
.L_x_28543:
[----:B------:R-:W-:Y:S05]  /*04c0*/  BSYNC B0 ;  /* 0x0000000000007941 */ /* 0x000fea0003800000 */
.L_x_28541:
[----:B------:R-:W-:Y:S01]  /*04d0*/  HADD2.F32 R14, -RZ, R12.H0_H0 ;  /* 0x2000000cff0e7230 */ /* 0x000fe20000004100 */
        /* <DEDUP_REMOVED lines=9> */
.L_x_28545:
[----:B------:R-:W-:Y:S02]  /*0570*/  PRMT R4, R12, 0x7610, R4 ;  /* 0x000076100c047816 */ /* 0x000fe40000000004 */
.L_x_28546:
[----:B------:R-:W-:Y:S05]  /*0580*/  BSYNC B0 ;  /* 0x0000000000007941 */ /* 0x000fea0003800000 */
.L_x_28544:
        /* <DEDUP_REMOVED lines=10> */
.L_x_28548:
[----:B------:R-:W-:Y:S02]  /*0630*/  PRMT R5, R12, 0x7632, R5 ;  /* 0x000076320c057816 */ /* 0x000fe40000000005 */
.L_x_28549:
[----:B------:R-:W-:Y:S05]  /*0640*/  BSYNC B0 ;  /* 0x0000000000007941 */ /* 0x000fea0003800000 */
.L_x_28547:
        /* <DEDUP_REMOVED lines=10> */
.L_x_28551:
[----:B------:R-:W-:Y:S02]  /*06f0*/  PRMT R6, R13, 0x7610, R6 ;  /* 0x000076100d067816 */ /* 0x000fe40000000006 */
.L_x_28552:
[----:B------:R-:W-:Y:S05]  /*0700*/  BSYNC B0 ;  /* 0x0000000000007941 */ /* 0x000fea0003800000 */
.L_x_28550:
        /* <DEDUP_REMOVED lines=10> */
.L_x_28554:
[----:B------:R-:W-:Y:S02]  /*07b0*/  PRMT R7, R13, 0x7632, R7 ;  /* 0x000076320d077816 */ /* 0x000fe40000000007 */
.L_x_28555:
[----:B------:R-:W-:Y:S05]  /*07c0*/  BSYNC B0 ;  /* 0x0000000000007941 */ /* 0x000fea0003800000 */
.L_x_28553:
        /* <DEDUP_REMOVED lines=11> */
.L_x_28531:
        /* <DEDUP_REMOVED lines=93> */
.L_x_28558:
[----:B------:R-:W-:Y:S02]  /*0e50*/  PRMT R15, R14, 0x7610, R15 ;  /* 0x000076100e0f7816 */ /* 0x000fe4000000000f */
.L_x_28557:
[----:B------:R-:W-:Y:S05]  /*0e60*/  BSYNC B0 ;  /* 0x0000000000007941 */ /* 0x000fea0003800000 */
.L_x_28556:
        /* <DEDUP_REMOVED lines=14> */
.L_x_28561:
[----:B------:R-:W-:Y:S02]  /*0f50*/  PRMT R17, R16, 0x7610, R17 ;  /* 0x0000761010117816 */ /* 0x000fe40000000011 */
.L_x_28560:
[----:B------:R-:W-:Y:S05]  /*0f60*/  BSYNC B0 ;  /* 0x0000000000007941 */ /* 0x000fea0003800000 */
.L_x_28559:
        /* <DEDUP_REMOVED lines=14> */
.L_x_28564:
[----:B------:R-:W-:Y:S02]  /*1050*/  PRMT R19, R18, 0x7610, R19 ;  /* 0x0000761012137816 */ /* 0x000fe40000000013 */
.L_x_28563:
[----:B------:R-:W-:Y:S05]  /*1060*/  BSYNC B0 ;  /* 0x0000000000007941 */ /* 0x000fea0003800000 */
.L_x_28562:
        /* <DEDUP_REMOVED lines=14> */
.L_x_28567:
[----:B------:R-:W-:Y:S02]  /*1150*/  PRMT R21, R20, 0x7610, R21 ;  /* 0x0000761014157816 */ /* 0x000fe40000000015 */
.L_x_28566:
[----:B------:R-:W-:Y:S05]  /*1160*/  BSYNC B0 ;  /* 0x0000000000007941 */ /* 0x000fea0003800000 */
.L_x_28565:
        /* <DEDUP_REMOVED lines=14> */
.L_x_28570:
[----:B------:R-:W-:Y:S02]  /*1250*/  PRMT R22, R26, 0x7610, R22 ;  /* 0x000076101a167816 */ /* 0x000fe40000000016 */
.L_x_28569:
[----:B------:R-:W-:Y:S05]  /*1260*/  BSYNC B0 ;  /* 0x0000000000007941 */ /* 0x000fea0003800000 */
.L_x_28568:
        /* <DEDUP_REMOVED lines=14> */
.L_x_28573:
[----:B------:R-:W-:Y:S02]  /*1350*/  PRMT R29, R28, 0x7610, R29 ;  /* 0x000076101c1d7816 */ /* 0x000fe4000000001d */
.L_x_28572:
[----:B------:R-:W-:Y:S05]  /*1360*/  BSYNC B0 ;  /* 0x0000000000007941 */ /* 0x000fea0003800000 */
.L_x_28571:
        /* <DEDUP_REMOVED lines=14> */
.L_x_28576:
[----:B------:R-:W-:Y:S02]  /*1450*/  PRMT R23, R27, 0x7610, R23 ;  /* 0x000076101b177816 */ /* 0x000fe40000000017 */
.L_x_28575:
[----:B------:R-:W-:Y:S05]  /*1460*/  BSYNC B0 ;  /* 0x0000000000007941 */ /* 0x000fea0003800000 */
.L_x_28574:
        /* <DEDUP_REMOVED lines=14> */
.L_x_28579:
[----:B------:R-:W-:Y:S02]  /*1550*/  PRMT R24, R25, 0x7610, R24 ;  /* 0x0000761019187816 */ /* 0x000fe40000000018 */
.L_x_28578:
[----:B------:R-:W-:Y:S05]  /*1560*/  BSYNC B0 ;  /* 0x0000000000007941 */ /* 0x000fea0003800000 */
.L_x_28577:
        /* <DEDUP_REMOVED lines=21> */
.L_x_28582:
[----:B0-----:R-:W-:-:S13]  /*16c0*/  ISETP.GE.AND P0, PT, R13, R12, PT ;  /* 0x0000000c0d00720c */ /* 0x001fda0003f06270 */
[----:B------:R-:W-:Y:S05]  /*16d0*/  @P0 BRA `(.L_x_28584) ;  /* 0x000000c000000947 */ /* 0x000fea0003800000 */
[----:B------:R-:W-:Y:S01]  /*16e0*/  IMAD.IADD R2, R0, 0x1, R13 ;  /* 0x0000000100027824 */ /* 0x000fe200078e020d */
[----:B------:R-:W-:Y:S01]  /*16f0*/  IADD3 R13, R13, 0x80, RZ ;  /* 0x000000800d0d7810 */ /* 0x000fe20007ffe0ff */
[----:B------:R-:W-:-:S04]  /*1700*/  IMAD.MOV.U32 R3, RZ, RZ, 0x2 ;  /* 0x00000002ff037424 */ /* 0x000fc800078e00ff */
[----:B------:R-:W-:-:S05]  /*1710*/  IMAD.WIDE.U32 R2, R2, R3, c[0x0][0x168] ;  /* 0x00005a0002027625 */ /* 0x000fca00078e0003 */
[----:B------:R0:W-:Y:S02]  /*1720*/  STG.E.U16 [R2.64], R21 ;  /* 0x0000001502007986 */ /* 0x0001e4000c101504 */
.L_x_28583:
[----:B------:R-:W-:-:S13]  /*1730*/  ISETP.GE.AND P0, PT, R13, R12, PT ;  /* 0x0000000c0d00720c */ /* 0x000fda0003f06270 */
[----:B------:R-:W-:Y:S05]  /*1740*/  @P0 BRA `(.L_x_28585) ;  /* 0x000000d000000947 */ /* 0x000fea0003800000 */
[----:B0-----:R-:W-:Y:S01]  /*1750*/  IMAD.IADD R2, R0, 0x1, R13 ;  /* 0x0000000100027824 */ /* 0x001fe200078e020d */
[----:B------:R-:W-:Y:S01]  /*1760*/  IADD3 R13, R13, 0x80, RZ ;  /* 0x000000800d0d7810 */ /* 0x000fe20007ffe0ff */
[----:B------:R-:W-:-:S04]  /*1770*/  IMAD.MOV.U32 R3, RZ, RZ, 0x2 ;  /* 0x00000002ff037424 */ /* 0x000fc800078e00ff */
[----:B------:R-:W-:-:S05]  /*1780*/  IMAD.WIDE.U32 R2, R2, R3, c[0x0][0x168] ;  /* 0x00005a0002027625 */ /* 0x000fca00078e0003 */
[----:B------:R0:W-:Y:S02]  /*1790*/  STG.E.U16 [R2.64], R22 ;  /* 0x0000001602007986 */ /* 0x0001e4000c101504 */
.L_x_28584:
        /* <DEDUP_REMOVED lines=8> */
.L_x_28585:
[----:B------:R-:W-:Y:S05]  /*1820*/  BSYNC B1 ;  /* 0x0000000000017941 */ /* 0x000fea0003800000 */
.L_x_28581:
[----:B------:R-:W-:-:S13]  /*1830*/  ISETP.GE.AND P0, PT, R13, R12, PT ;  /* 0x0000000c0d00720c */ /* 0x000fda0003f06270 */
[----:B0-----:R-:W-:Y:S01]  /*1840*/  @!P0 IMAD.IADD R2, R0, 0x1, R13 ;  /* 0x0000000100028824 */ /* 0x001fe200078e020d */
[----:B------:R-:W-:Y:S01]  /*1850*/  @!P0 IADD3 R13, R13, 0x80, RZ ;  /* 0x000000800d0d8810 */ /* 0x000fe20007ffe0ff */
[----:B------:R-:W-:-:S04]  /*1860*/  @!P0 IMAD.MOV.U32 R3, RZ, RZ, 0x2 ;  /* 0x00000002ff038424 */ /* 0x000fc800078e00ff */
[----:B------:R-:W-:-:S05]  /*1870*/  @!P0 IMAD.WIDE.U32 R2, R2, R3, c[0x0][0x168] ;  /* 0x00005a0002028625 */ /* 0x000fca00078e0003 */
[----:B------:R0:W-:Y:S02]  /*1880*/  @!P0 STG.E.U16 [R2.64], R23 ;  /* 0x0000001702008986 */ /* 0x0001e4000c101504 */
.L_x_28586:
[----:B------:R-:W-:Y:S05]  /*1890*/  BSYNC B0 ;  /* 0x0000000000007941 */ /* 0x000fea0003800000 */
.L_x_28580:
        /* <DEDUP_REMOVED lines=8> */
.L_x_28587:
        /* <DEDUP_REMOVED lines=14> */
.L_x_40216:


//--------------------- .text._ZN2at6native29vectorized_elementwise_kernelILi4ENS0_13BinaryFunctorIN3c104HalfES4_S4_ZZZNS0_19maximum_kernel_cudaERNS_18TensorIteratorBaseEENKUlvE0_clEvENKUlvE1_clEvEUlS4_S4_E_EESt5arrayIPcLm3EEEEviT0_T1_ --------------------------
	.section	.text._ZN2at6native29vectorized_elementwise_kernelILi4ENS0_13BinaryFunctorIN3c104HalfES4_S4_ZZZNS0_19maximum_kernel_cudaERNS_18TensorIteratorBaseEENKUlvE0_clEvENKUlvE1_clEvEUlS4_S4_E_EESt5arrayIPcLm3EEEEviT0_T1_,"ax",@progbits
	.sectioninfo	@"SHI_REGISTERS=32"
	.align	128
        .global         _ZN2at6native29vectorized_elementwise_kernelILi4ENS0_13BinaryFunctorIN3c104HalfES4_S4_ZZZNS0_19maximum_kernel_cudaERNS_18TensorIteratorBaseEENKUlvE0_clEvENKUlvE1_clEvEUlS4_S4_E_EESt5arrayIPcLm3EEEEviT0_T1_
        .type           _ZN2at6native29vectorized_elementwise_kernelILi4ENS0_13BinaryFunctorIN3c104HalfES4_S4_ZZZNS0_19maximum_kernel_cudaERNS_18TensorIteratorBaseEENKUlvE0_clEvENKUlvE1_clEvEUlS4_S4_E_EESt5arrayIPcLm3EEEEviT0_T1_,@function
        .size           _ZN2at6native29vectorized_elementwise_kernelILi4ENS0_13BinaryFunctorIN3c104HalfES4_S4_ZZZNS0_19maximum_kernel_cudaERNS_18TensorIteratorBaseEENKUlvE0_clEvENKUlvE1_clEvEUlS4_S4_E_EESt5arrayIPcLm3EEEEviT0_T1_,(.L_x_40217 - _ZN2at6native29vectorized_elementwise_kernelILi4ENS0_13BinaryFunctorIN3c104HalfES4_S4_ZZZNS0_19maximum_kernel_cudaERNS_18TensorIteratorBaseEENKUlvE0_clEvENKUlvE1_clEvEUlS4_S4_E_EESt5arrayIPcLm3EEEEviT0_T1_)
        .other          _ZN2at6native29vectorized_elementwise_kernelILi4ENS0_13BinaryFunctorIN3c104HalfES4_S4_ZZZNS0_19maximum_kernel_cudaERNS_18TensorIteratorBaseEENKUlvE0_clEvENKUlvE1_clEvEUlS4_S4_E_EESt5arrayIPcLm3EEEEviT0_T1_,@"STO_CUDA_ENTRY STV_DEFAULT"
_ZN2at6native29vectorized_elementwise_kernelILi4ENS0_13BinaryFunctorIN3c104HalfES4_S4_ZZZNS0_19maximum_kernel_cudaERNS_18TensorIteratorBaseEENKUlvE0_clEvENKUlvE1_clEvEUlS4_S4_E_EESt5arrayIPcLm3EEEEviT0_T1_:
.text._ZN2at6native29vectorized_elementwise_kernelILi4ENS0_13BinaryFunctorIN3c104HalfES4_S4_ZZZNS0_19maximum_kernel_cudaERNS_18TensorIteratorBaseEENKUlvE0_clEvENKUlvE1_clEvEUlS4_S4_E_EESt5arrayIPcLm3EEEEviT0_T1_:
        /* <DEDUP_REMOVED lines=31> */
[----:B------:R-:W-:-:S04]  /*01f0*/  FMNMX.FTZ R4, R20, R17, !PT ;  /* 0x0000001114047209 */ /* 0x000fc80007810000 */
[----:B------:R-:W-:Y:S01]  /*0200*/  F2FP.PACK_AB R4, RZ, R4 ;  /* 0x00000004ff04723e */ /* 0x000fe200000000ff */
[----:B------:R-:W-:Y:S05]  /*0210*/  BRA `(.L_x_28591) ;  /* 0x0000001000007947 */ /* 0x000fea0003800000 */
.L_x_28590:
[----:B0-----:R-:W-:Y:S02]  /*0220*/  PRMT R4, R2, 0x7610, R4 ;  /* 0x0000761002047816 */ /* 0x001fe40000000004 */
.L_x_28591:
[----:B------:R-:W-:Y:S05]  /*0230*/  BSYNC B0 ;  /* 0x0000000000007941 */ /* 0x000fea0003800000 */
.L_x_28589:
        /* <DEDUP_REMOVED lines=10> */
.L_x_28593:
[----:B------:R-:W-:Y:S02]  /*02e0*/  PRMT R14, R2, 0x7632, R14 ;  /* 0x00007632020e7816 */ /* 0x000fe4000000000e */
.L_x_28594:
[----:B------:R-:W-:Y:S05]  /*02f0*/  BSYNC B0 ;  /* 0x0000000000007941 */ /* 0x000fea0003800000 */
.L_x_28592:
        /* <DEDUP_REMOVED lines=10> */
.L_x_28596:
[----:B------:R-:W-:Y:S02]  /*03a0*/  PRMT R15, R3, 0x7610, R15 ;  /* 0x00007610030f7816 */ /* 0x000fe4000000000f */
.L_x_28597:
[----:B------:R-:W-:Y:S05]  /*03b0*/  BSYNC B0 ;  /* 0x0000000000007941 */ /* 0x000fea0003800000 */
.L_x_28595:
        /* <DEDUP_REMOVED lines=10> */
.L_x_28599:
[----:B------:R-:W-:Y:S02]  /*0460*/  PRMT R13, R3, 0x7632, R13 ;  /* 0x00007632030d7816 */ /* 0x000fe4000000000d */
.L_x_28600:
[----:B------:R-:W-:Y:S05]  /*0470*/  BSYNC B0 ;  /* 0x0000000000007941 */ /* 0x000fea0003800000 */
.L_x_28598:
        /* <DEDUP_REMOVED lines=10> */
.L_x_28602:
[----:B------:R-:W-:Y:S02]  /*0520*/  PRMT R12, R6, 0x7610, R12 ;  /* 0x00007610060c7816 */ /* 0x000fe4000000000c */
.L_x_28603:
[----:B------:R-:W-:Y:S05]  /*0530*/  BSYNC B0 ;  /* 0x0000000000007941 */ /* 0x000fea0003800000 */
.L_x_28601:
        /* <DEDUP_REMOVED lines=10> */
.L_x_28605:
[----:B------:R-:W-:Y:S02]  /*05e0*/  PRMT R11, R6, 0x7632, R11 ;  /* 0x00007632060b7816 */ /* 0x000fe4000000000b */
.L_x_28606:
[----:B------:R-:W-:Y:S05]  /*05f0*/  BSYNC B0 ;  /* 0x0000000000007941 */ /* 0x000fea0003800000 */
.L_x_28604:
        /* <DEDUP_REMOVED lines=10> */
.L_x_28608:
[----:B------:R-:W-:Y:S02]  /*06a0*/  PRMT R10, R7, 0x7610, R10 ;  /* 0x00007610070a7816 */ /* 0x000fe4000000000a */
.L_x_28609:
[----:B------:R-:W-:Y:S05]  /*06b0*/  BSYNC B0 ;  /* 0x0000000000007941 */ /* 0x000fea0003800000 */
.L_x_28607:
        /* <DEDUP_REMOVED lines=10> */
.L_x_28611:
[----:B------:R-:W-:Y:S02]  /*0760*/  PRMT R5, R7, 0x7632, R5 ;  /* 0x0000763207057816 */ /* 0x000fe40000000005 */
.L_x_28612:
[----:B------:R-:W-:Y:S05]  /*0770*/  BSYNC B0 ;  /* 0x0000000000007941 */ /* 0x000fea0003800000 */
.L_x_28610:
        /* <DEDUP_REMOVED lines=9> */
.L_x_28588:
        /* <DEDUP_REMOVED lines=93> */
.L_x_28615:
[----:B------:R-:W-:Y:S02]  /*0de0*/  PRMT R15, R14, 0x7610, R15 ;  /* 0x000076100e0f7816 */ /* 0x000fe4000000000f */
.L_x_28614:
[----:B------:R-:W-:Y:S05]  /*0df0*/  BSYNC B0 ;  /* 0x0000000000007941 */ /* 0x000fea0003800000 */
.L_x_28613:
        /* <DEDUP_REMOVED lines=14> */
.L_x_28618:
[----:B------:R-:W-:Y:S02]  /*0ee0*/  PRMT R17, R16, 0x7610, R17 ;  /* 0x0000761010117816 */ /* 0x000fe40000000011 */
.L_x_28617:
[----:B------:R-:W-:Y:S05]  /*0ef0*/  BSYNC B0 ;  /* 0x0000000000007941 */ /* 0x000fea0003800000 */
.L_x_28616:
        /* <DEDUP_REMOVED lines=14> */
.L_x_28621:
[----:B------:R-:W-:Y:S02]  /*0fe0*/  PRMT R19, R18, 0x7610, R19 ;  /* 0x0000761012137816 */ /* 0x000fe40000000013 */
.L_x_28620:
[----:B------:R-:W-:Y:S05]  /*0ff0*/  BSYNC B0 ;  /* 0x0000000000007941 */ /* 0x000fea0003800000 */
.L_x_28619:
        /* <DEDUP_REMOVED lines=14> */
.L_x_28624:
[----:B------:R-:W-:Y:S02]  /*10e0*/  PRMT R21, R20, 0x7610, R21 ;  /* 0x0000761014157816 */ /* 0x000fe40000000015 */
.L_x_28623:
[----:B------:R-:W-:Y:S05]  /*10f0*/  BSYNC B0 ;  /* 0x0000000000007941 */ /* 0x000fea0003800000 */
.L_x_28622:
        /* <DEDUP_REMOVED lines=14> */
.L_x_28627:
[----:B------:R-:W-:Y:S02]  /*11e0*/  PRMT R22, R26, 0x7610, R22 ;  /* 0x000076101a167816 */ /* 0x000fe40000000016 */
.L_x_28626:
[----:B------:R-:W-:Y:S05]  /*11f0*/  BSYNC B0 ;  /* 0x0000000000007941 */ /* 0x000fea0003800000 */
.L_x_28625:
        /* <DEDUP_REMOVED lines=14> */
.L_x_28630:
[----:B------:R-:W-:Y:S02]  /*12e0*/  PRMT R29, R28, 0x7610, R29 ;  /* 0x000076101c1d7816 */ /* 0x000fe4000000001d */
.L_x_28629:
[----:B------:R-:W-:Y:S05]  /*12f0*/  BSYNC B0 ;  /* 0x0000000000007941 */ /* 0x000fea0003800000 */
.L_x_28628:
        /* <DEDUP_REMOVED lines=14> */
.L_x_28633:
[----:B------:R-:W-:Y:S02]  /*13e0*/  PRMT R23, R27, 0x7610, R23 ;  /* 0x000076101b177816 */ /* 0x000fe40000000017 */
.L_x_28632:
[----:B------:R-:W-:Y:S05]  /*13f0*/  BSYNC B0 ;  /* 0x0000000000007941 */ /* 0x000fea0003800000 */
.L_x_28631:
        /* <DEDUP_REMOVED lines=14> */
.L_x_28636:
[----:B------:R-:W-:Y:S02]  /*14e0*/  PRMT R24, R25, 0x7610, R24 ;  /* 0x0000761019187816 */ /* 0x000fe40000000018 */
.L_x_28635:
[----:B------:R-:W-:Y:S05]  /*14f0*/  BSYNC B0 ;  /* 0x0000000000007941 */ /* 0x000fea0003800000 */
.L_x_28634:
        /* <DEDUP_REMOVED lines=21> */
.L_x_28639:
[----:B0-----:R-:W-:-:S13]  /*1650*/  ISETP.GE.AND P0, PT, R13, R12, PT ;  /* 0x0000000c0d00720c */ /* 0x001fda0003f06270 */
[----:B------:R-:W-:Y:S05]  /*1660*/  @P0 BRA `(.L_x_28641) ;  /* 0x000000c000000947 */ /* 0x000fea0003800000 */
[----:B------:R-:W-:Y:S01]  /*1670*/  IMAD.IADD R2, R0, 0x1, R13 ;  /* 0x0000000100027824 */ /* 0x000fe200078e020d */
[----:B------:R-:W-:Y:S01]  /*1680*/  IADD3 R13, R13, 0x80, RZ ;  /* 0x000000800d0d7810 */ /* 0x000fe20007ffe0ff */
[----:B------:R-:W-:-:S04]  /*1690*/  IMAD.MOV.U32 R3, RZ, RZ, 0x2 ;  /* 0x00000002ff037424 */ /* 0x000fc800078e00ff */
[----:B------:R-:W-:-:S05]  /*16a0*/  IMAD.WIDE.U32 R2, R2, R3, c[0x0][0x168] ;  /* 0x00005a0002027625 */ /* 0x000fca00078e0003 */
[----:B------:R0:W-:Y:S02]  /*16b0*/  STG.E.U16 [R2.64], R21 ;  /* 0x0000001502007986 */ /* 0x0001e4000c101504 */
.L_x_28640:
[----:B------:R-:W-:-:S13]  /*16c0*/  ISETP.GE.AND P0, PT, R13, R12, PT ;  /* 0x0000000c0d00720c */ /* 0x000fda0003f06270 */
[----:B------:R-:W-:Y:S05]  /*16d0*/  @P0 BRA `(.L_x_28642) ;  /* 0x000000d000000947 */ /* 0x000fea0003800000 */
[----:B0-----:R-:W-:Y:S01]  /*16e0*/  IMAD.IADD R2, R0, 0x1, R13 ;  /* 0x0000000100027824 */ /* 0x001fe200078e020d */
[----:B------:R-:W-:Y:S01]  /*16f0*/  IADD3 R13, R13, 0x80, RZ ;  /* 0x000000800d0d7810 */ /* 0x000fe20007ffe0ff */
[----:B------:R-:W-:-:S04]  /*1700*/  IMAD.MOV.U32 R3, RZ, RZ, 0x2 ;  /* 0x00000002ff037424 */ /* 0x000fc800078e00ff */
[----:B------:R-:W-:-:S05]  /*1710*/  IMAD.WIDE.U32 R2, R2, R3, c[0x0][0x168] ;  /* 0x00005a0002027625 */ /* 0x000fca00078e0003 */
[----:B------:R0:W-:Y:S02]  /*1720*/  STG.E.U16 [R2.64], R22 ;  /* 0x0000001602007986 */ /* 0x0001e4000c101504 */
.L_x_28641:
        /* <DEDUP_REMOVED lines=8> */
.L_x_28642:
[----:B------:R-:W-:Y:S05]  /*17b0*/  BSYNC B1 ;  /* 0x0000000000017941 */ /* 0x000fea0003800000 */
.L_x_28638:
[----:B------:R-:W-:-:S13]  /*17c0*/  ISETP.GE.AND P0, PT, R13, R12, PT ;  /* 0x0000000c0d00720c */ /* 0x000fda0003f06270 */
[----:B0-----:R-:W-:Y:S01]  /*17d0*/  @!P0 IMAD.IADD R2, R0, 0x1, R13 ;  /* 0x0000000100028824 */ /* 0x001fe200078e020d */
[----:B------:R-:W-:Y:S01]  /*17e0*/  @!P0 IADD3 R13, R13, 0x80, RZ ;  /* 0x000000800d0d8810 */ /* 0x000fe20007ffe0ff */
[----:B------:R-:W-:-:S04]  /*17f0*/  @!P0 IMAD.MOV.U32 R3, RZ, RZ, 0x2 ;  /* 0x00000002ff038424 */ /* 0x000fc800078e00ff */
[----:B------:R-:W-:-:S05]  /*1800*/  @!P0 IMAD.WIDE.U32 R2, R2, R3, c[0x0][0x168] ;  /* 0x00005a0002028625 */ /* 0x000fca00078e0003 */
[----:B------:R0:W-:Y:S02]  /*1810*/  @!P0 STG.E.U16 [R2.64], R23 ;  /* 0x0000001702008986 */ /* 0x0001e4000c101504 */
.L_x_28643:
[----:B------:R-:W-:Y:S05]  /*1820*/  BSYNC B0 ;  /* 0x0000000000007941 */ /* 0x000fea0003800000 */
.L_x_28637:
        /* <DEDUP_REMOVED lines=8> */
.L_x_28644:
        /* <DEDUP_REMOVED lines=13> */
.L_x_40217:


//--------------------- .text._ZN2at6native29vectorized_elementwise_kernelILi8ENS0_13BinaryFunctorIN3c104HalfES4_S4_ZZZNS0_19maximum_kernel_cudaERNS_18TensorIteratorBaseEENKUlvE0_clEvENKUlvE1_clEvEUlS4_S4_E_EESt5arrayIPcLm3EEEEviT0_T1_ --------------------------
	.section	.text._ZN2at6native29vectorized_elementwise_kernelILi8ENS0_13BinaryFunctorIN3c104HalfES4_S4_ZZZNS0_19maximum_kernel_cudaERNS_18TensorIteratorBaseEENKUlvE0_clEvENKUlvE1_clEvEUlS4_S4_E_EESt5arrayIPcLm3EEEEviT0_T1_,"ax",@progbits
	.sectioninfo	@"SHI_REGISTERS=4"
	.align	128
        .global         _ZN2at6native29vectorized_elementwise_kernelILi8ENS0_13BinaryFunctorIN3c104HalfES4_S4_ZZZNS0_19maximum_kernel_cudaERNS_18TensorIteratorBaseEENKUlvE0_clEvENKUlvE1_clEvEUlS4_S4_E_EESt5arrayIPcLm3EEEEviT0_T1_
        .type           _ZN2at6native29vectorized_elementwise_kernelILi8ENS0_13BinaryFunctorIN3c104HalfES4_S4_ZZZNS0_19maximum_kernel_cudaERNS_18TensorIteratorBaseEENKUlvE0_clEvENKUlvE1_clEvEUlS4_S4_E_EESt5arrayIPcLm3EEEEviT0_T1_,@function
        .size           _ZN2at6native29vectorized_elementwise_kernelILi8ENS0_13BinaryFunctorIN3c104HalfES4_S4_ZZZNS0_19maximum_kernel_cudaERNS_18TensorIteratorBaseEENKUlvE0_clEvENKUlvE1_clEvEUlS4_S4_E_EESt5arrayIPcLm3EEEEviT0_T1_,(.L_x_40218 - _ZN2at6native29vectorized_elementwise_kernelILi8ENS0_13BinaryFunctorIN3c104HalfES4_S4_ZZZNS0_19maximum_kernel_cudaERNS_18TensorIteratorBaseEENKUlvE0_clEvENKUlvE1_clEvEUlS4_S4_E_EESt5arrayIPcLm3EEEEviT0_T1_)
        .other          _ZN2at6native29vectorized_elementwise_kernelILi8ENS0_13BinaryFunctorIN3c104HalfES4_S4_ZZZNS0_19maximum_kernel_cudaERNS_18TensorIteratorBaseEENKUlvE0_clEvENKUlvE1_clEvEUlS4_S4_E_EESt5arrayIPcLm3EEEEviT0_T1_,@"STO_CUDA_ENTRY STV_DEFAULT"
_ZN2at6native29vectorized_elementwise_kernelILi8ENS0_13BinaryFunctorIN3c104HalfES4_S4_ZZZNS0_19maximum_kernel_cudaERNS_18TensorIteratorBaseEENKUlvE0_clEvENKUlvE1_clEvEUlS4_S4_E_EESt5arrayIPcLm3EEEEviT0_T1_:
.text._ZN2at6native29vectorized_elementwise_kernelILi8ENS0_13BinaryFunctorIN3c104HalfES4_S4_ZZZNS0_19maximum_kernel_cudaERNS_18TensorIteratorBaseEENKUlvE0_clEvENKUlvE1_clEvEUlS4_S4_E_EESt5arrayIPcLm3EEEEviT0_T1_:
[----:B------:R-:W-:Y:S02]  /*0000*/  MOV R1, c[0x0][0x28] ;  /* 0x00000a0000017a02 */ /* 0x000fe40000000f00 */
[----:B------:R-:W-:Y:S05]  /*0010*/  EXIT ;  /* 0x000000000000794d */ /* 0x000fea0003800000 */
.L_x_28645:
        /* <DEDUP_REMOVED lines=14> */
.L_x_40218:


//--------------------- .text._ZN2at6native18elementwise_kernelILi128ELi4EZNS0_15gpu_kernel_implINS0_13AUnaryFunctorIfffZZZNS0_19maximum_kernel_cudaERNS_18TensorIteratorBaseEENKUlvE0_clEvENKUlvE0_clEvEUlffE_EEEEvS5_RKT_EUliE_EEviT1_ --------------------------
	.section	.text._ZN2at6native18elementwise_kernelILi128ELi4EZNS0_15gpu_kernel_implINS0_13AUnaryFunctorIfffZZZNS0_19maximum_kernel_cudaERNS_18TensorIteratorBaseEENKUlvE0_clEvENKUlvE0_clEvEUlffE_EEEEvS5_RKT_EUliE_EEviT1_,"ax",@progbits
	.sectioninfo	@"SHI_REGISTERS=26"
	.align	128
        .global         _ZN2at6native18elementwise_kernelILi128ELi4EZNS0_15gpu_kernel_implINS0_13AUnaryFunctorIfffZZZNS0_19maximum_kernel_cudaERNS_18TensorIteratorBaseEENKUlvE0_clEvENKUlvE0_clEvEUlffE_EEEEvS5_RKT_EUliE_EEviT1_
        .type           _ZN2at6native18elementwise_kernelILi128ELi4EZNS0_15gpu_kernel_implINS0_13AUnaryFunctorIfffZZZNS0_19maximum_kernel_cudaERNS_18TensorIteratorBaseEENKUlvE0_clEvENKUlvE0_clEvEUlffE_EEEEvS5_RKT_EUliE_EEviT1_,@function
        .size           _ZN2at6native18elementwise_kernelILi128ELi4EZNS0_15gpu_kernel_implINS0_13AUnaryFunctorIfffZZZNS0_19maximum_kernel_cudaERNS_18TensorIteratorBaseEENKUlvE0_clEvENKUlvE0_clEvEUlffE_EEEEvS5_RKT_EUliE_EEviT1_,(.L_x_40219 - _ZN2at6native18elementwise_kernelILi128ELi4EZNS0_15gpu_kernel_implINS0_13AUnaryFunctorIfffZZZNS0_19maximum_kernel_cudaERNS_18TensorIteratorBaseEENKUlvE0_clEvENKUlvE0_clEvEUlffE_EEEEvS5_RKT_EUliE_EEviT1_)
        .other          _ZN2at6native18elementwise_kernelILi128ELi4EZNS0_15gpu_kernel_implINS0_13AUnaryFunctorIfffZZZNS0_19maximum_kernel_cudaERNS_18TensorIteratorBaseEENKUlvE0_clEvENKUlvE0_clEvEUlffE_EEEEvS5_RKT_EUliE_EEviT1_,@"STO_CUDA_ENTRY STV_DEFAULT"
_ZN2at6native18elementwise_kernelILi128ELi4EZNS0_15gpu_kernel_implINS0_13AUnaryFunctorIfffZZZNS0_19maximum_kernel_cudaERNS_18TensorIteratorBaseEENKUlvE0_clEvENKUlvE0_clEvEUlffE_EEEEvS5_RKT_EUliE_EEviT1_:
.text._ZN2at6native18elementwise_kernelILi128ELi4EZNS0_15gpu_kernel_implINS0_13AUnaryFunctorIfffZZZNS0_19maximum_kernel_cudaERNS_18TensorIteratorBaseEENKUlvE0_clEvENKUlvE0_clEvEUlffE_EEEEvS5_RKT_EUliE_EEviT1_:
        /* <DEDUP_REMOVED lines=236> */
.L_x_28648:
        /* <DEDUP_REMOVED lines=20> */
.L_x_28653:
[----:B------:R-:W2:Y:S02]  /*1000*/  LDG.E.U8 R0, [R2.64] ;  /* 0x0000002402007981 */ /* 0x000ea4000c1e1100 */
[----:B--2---:R-:W0:Y:S01]  /*1010*/  I2F.U16 R0, R0 ;  /* 0x0000000000007306 */ /* 0x004e220000101000 */
[----:B------:R-:W-:Y:S05]  /*1020*/  BRA `(.L_x_28655) ;  /* 0x00000ca000007947 */ /* 0x000fea0003800000 */
.L_x_28652:
        /* <DEDUP_REMOVED lines=9> */
.L_x_28657:
[----:B------:R-:W2:Y:S02]  /*10c0*/  LDG.E R0, [R2.64] ;  /* 0x0000002402007981 */ /* 0x000ea4000c1e1900 */
[----:B--2---:R-:W0:Y:S01]  /*10d0*/  I2F R0, R0 ;  /* 0x0000000000007306 */ /* 0x004e220000201400 */
[----:B------:R-:W-:Y:S05]  /*10e0*/  BRA `(.L_x_28655) ;  /* 0x00000be000007947 */ /* 0x000fea0003800000 */
.L_x_28656:
[----:B------:R-:W2:Y:S02]  /*10f0*/  LDG.E.U16 R0, [R2.64] ;  /* 0x0000002402007981 */ /* 0x000ea4000c1e1500 */
[----:B--2---:R-:W0:Y:S01]  /*1100*/  I2F.S16 R0, R0 ;  /* 0x0000000000007306 */ /* 0x004e220000101400 */
[----:B------:R-:W-:Y:S05]  /*1110*/  BRA `(.L_x_28655) ;  /* 0x00000bb000007947 */ /* 0x000fea0003800000 */
.L_x_28651:
        /* <DEDUP_REMOVED lines=8> */
.L_x_28659:
[----:B------:R-:W2:Y:S02]  /*11a0*/  LDG.E.U16 R0, [R2.64] ;  /* 0x0000002402007981 */ /* 0x000ea4000c1e1500 */
[----:B--2---:R-:W-:Y:S01]  /*11b0*/  HADD2.F32 R0, -RZ, R0.H0_H0 ;  /* 0x20000000ff007230 */ /* 0x004fe20000004100 */
[----:B------:R-:W-:Y:S05]  /*11c0*/  BRA `(.L_x_28655) ;  /* 0x00000b0000007947 */ /* 0x000fea0003800000 */
.L_x_28658:
        /* <DEDUP_REMOVED lines=8> */
.L_x_28661:
[----:B------:R-:W2:Y:S02]  /*1250*/  LDG.E.U16 R0, [R2.64] ;  /* 0x0000002402007981 */ /* 0x000ea4000c1e1500 */
[----:B--2---:R-:W-:Y:S01]  /*1260*/  HADD2.F32 R0, -RZ, R0.H0_H0 ;  /* 0x20000000ff007230 */ /* 0x004fe20000004100 */
[----:B------:R-:W-:Y:S05]  /*1270*/  BRA `(.L_x_28655) ;  /* 0x00000a5000007947 */ /* 0x000fea0003800000 */
.L_x_28660:
[----:B------:R-:W2:Y:S02]  /*1280*/  LDG.E.64 R2, [R2.64] ;  /* 0x0000002402027981 */ /* 0x000ea4000c1e1b00 */
[----:B--2---:R-:W0:Y:S01]  /*1290*/  F2F.F32.F64 R0, R2 ;  /* 0x0000000200007310 */ /* 0x004e220000301000 */
[----:B------:R-:W0:-:S14]  /*12a0*/  DSETP.GEU.AND P0, PT, |R2|, c[0x2][0x0], PT ;  /* 0x008000000200762a */ /* 0x000e1c0003f0e200 */
[----:B0-----:R-:W-:Y:S01]  /*12b0*/  @!P0 FMUL R0, R0, 1.175494350822287508e-38 ;  /* 0x0080000000008820 */ /* 0x001fe20000400000 */
[----:B------:R-:W-:Y:S05]  /*12c0*/  BRA `(.L_x_28655) ;  /* 0x00000a0000007947 */ /* 0x000fea0003800000 */
.L_x_28650:
        /* <DEDUP_REMOVED lines=12> */
.L_x_28664:
[----:B------:R-:W2:Y:S02]  /*1390*/  LDG.E.64 R2, [R2.64] ;  /* 0x0000002402027981 */ /* 0x000ea4000c1e1b00 */
[----:B--2---:R-:W0:Y:S01]  /*13a0*/  F2F.F32.F64 R0, R2 ;  /* 0x0000000200007310 */ /* 0x004e220000301000 */
[----:B------:R-:W0:-:S14]  /*13b0*/  DSETP.GEU.AND P0, PT, |R2|, c[0x2][0x0], PT ;  /* 0x008000000200762a */ /* 0x000e1c0003f0e200 */
[----:B0-----:R-:W-:Y:S01]  /*13c0*/  @!P0 FMUL R0, R0, 1.175494350822287508e-38 ;  /* 0x0080000000008820 */ /* 0x001fe20000400000 */
[----:B------:R-:W-:Y:S05]  /*13d0*/  BRA `(.L_x_28655) ;  /* 0x000008f000007947 */ /* 0x000fea0003800000 */
.L_x_28663:
        /* <DEDUP_REMOVED lines=26> */
.L_x_28666:
        /* <DEDUP_REMOVED lines=13> */
.L_x_28665:
[----:B------:R-:W2:Y:S02]  /*1650*/  LDG.E.U16 R0, [R2.64] ;  /* 0x0000002402007981 */ /* 0x000ea4000c1e1500 */
[----:B--2---:R-:W-:Y:S01]  /*1660*/  PRMT R0, RZ, 0x5410, R0 ;  /* 0x00005410ff007816 */ /* 0x004fe20000000000 */
[----:B------:R-:W-:Y:S05]  /*1670*/  BRA `(.L_x_28655) ;  /* 0x0000065000007947 */ /* 0x000fea0003800000 */
.L_x_28662:
        /* <DEDUP_REMOVED lines=11> */
.L_x_28669:
        /* <DEDUP_REMOVED lines=20> */
.L_x_28671:
[----:B------:R-:W-:Y:S05]  /*1870*/  BSYNC B0 ;  /* 0x0000000000007941 */ /* 0x000fea0003800000 */
.L_x_28670:
[----:B------:R-:W-:Y:S01]  /*1880*/  LEA R3, R0, 0x3b800000, 0x17 ;  /* 0x3b80000000037811 */ /* 0x000fe200078eb8ff */
[----:B------:R-:W-:-:S05]  /*1890*/  IMAD.SHL.U32 R0, R2, 0x100000, RZ ;  /* 0x0010000002007824 */ /* 0x000fca00078e00ff */
[----:B------:R-:W-:Y:S01]  /*18a0*/  LOP3.LUT R0, R3, R0, R4, 0xfe, !PT ;  /* 0x0000000003007212 */ /* 0x000fe200078efe04 */
[----:B------:R-:W-:Y:S05]  /*18b0*/  BRA `(.L_x_28655) ;  /* 0x0000041000007947 */ /* 0x000fea0003800000 */
.L_x_28668:
        /* <DEDUP_REMOVED lines=20> */
.L_x_28673:
[----:B------:R-:W-:Y:S05]  /*1a00*/  BSYNC B0 ;  /* 0x0000000000007941 */ /* 0x000fea0003800000 */
.L_x_28672:
[----:B------:R-:W-:Y:S01]  /*1a10*/  LEA R3, R0, 0x37800000, 0x17 ;  /* 0x3780000000037811 */ /* 0x000fe200078eb8ff */
[----:B------:R-:W-:-:S05]  /*1a20*/  IMAD.SHL.U32 R0, R2, 0x200000, RZ ;  /* 0x0020000002007824 */ /* 0x000fca00078e00ff */
[----:B------:R-:W-:Y:S01]  /*1a30*/  LOP3.LUT R0, R3, R0, R4, 0xfe, !PT ;  /* 0x0000000003007212 */ /* 0x000fe200078efe04 */
[----:B------:R-:W-:Y:S05]  /*1a40*/  BRA `(.L_x_28655) ;  /* 0x0000028000007947 */ /* 0x000fea0003800000 */
.L_x_28667:
        /* <DEDUP_REMOVED lines=14> */
.L_x_28654:
        /* <DEDUP_REMOVED lines=21> */
.L_x_28675:
[----:B------:R-:W2:Y:S02]  /*1c80*/  LDG.E.64 R2, [R2.64] ;  /* 0x0000002402027981 */ /* 0x000ea4000c1e1b00 */
[----:B--2---:R0:W1:Y:S01]  /*1c90*/  I2F.U64 R0, R2 ;  /* 0x0000000200007312 */ /* 0x0040620000301000 */
[----:B------:R-:W-:Y:S05]  /*1ca0*/  BRA `(.L_x_28655) ;  /* 0x0000002000007947 */ /* 0x000fea0003800000 */
.L_x_28674:
[----:B------:R-:W2:Y:S02]  /*1cb0*/  LDG.E R0, [R2.64] ;  /* 0x0000002402007981 */ /* 0x000ea4000c1e1900 */
[----:B--2---:R-:W0:Y:S02]  /*1cc0*/  I2F.U32 R0, R0 ;  /* 0x0000000000007306 */ /* 0x004e240000201000 */
.L_x_28655:
[----:B------:R-:W-:Y:S05]  /*1cd0*/  BSYNC B6 ;  /* 0x0000000000067941 */ /* 0x000fea0003800000 */
.L_x_28649:
        /* <DEDUP_REMOVED lines=8> */
[----:B------:R-:W-:Y:S02]  /*1d60*/  @!P0 FMNMX.FTZ R2, R0, c[0x0][0x374], !PT ;  /* 0x0000dd0000028a09 */ /* 0x000fe40007810000 */
.L_x_28676:
        /* <DEDUP_REMOVED lines=12> */
.L_x_28680:
[----:B------:R-:W0:Y:S02]  /*1e30*/  F2I.S64.TRUNC R2, R2 ;  /* 0x0000000200027311 */ /* 0x000e24000020d900 */
[----:B0-----:R-:W-:-:S05]  /*1e40*/  IMAD.MOV.U32 R5, RZ, RZ, R2 ;  /* 0x000000ffff057224 */ /* 0x001fca00078e0002 */
[----:B------:R0:W-:Y:S01]  /*1e50*/  STG.E.U8 [R16.64], R5 ;  /* 0x0000000510007986 */ /* 0x0001e2000c101124 */
[----:B------:R-:W-:Y:S05]  /*1e60*/  BRA `(.L_x_28682) ;  /* 0x00000d3000007947 */ /* 0x000fea0003800000 */
.L_x_28679:
        /* <DEDUP_REMOVED lines=9> */
.L_x_28684:
[----:B------:R-:W0:Y:S02]  /*1f00*/  F2I.FTZ.TRUNC.NTZ R3, R2 ;  /* 0x0000000200037305 */ /* 0x000e24000021f100 */
[----:B0-----:R0:W-:Y:S01]  /*1f10*/  STG.E [R16.64], R3 ;  /* 0x0000000310007986 */ /* 0x0011e2000c101924 */
[----:B------:R-:W-:Y:S05]  /*1f20*/  BRA `(.L_x_28682) ;  /* 0x00000c7000007947 */ /* 0x000fea0003800000 */
.L_x_28683:
[----:B------:R-:W0:Y:S02]  /*1f30*/  F2I.FTZ.TRUNC.NTZ R3, R2 ;  /* 0x0000000200037305 */ /* 0x000e24000021f100 */
[----:B0-----:R0:W-:Y:S01]  /*1f40*/  STG.E.U16 [R16.64], R3 ;  /* 0x0000000310007986 */ /* 0x0011e2000c101524 */
[----:B------:R-:W-:Y:S05]  /*1f50*/  BRA `(.L_x_28682) ;  /* 0x00000c4000007947 */ /* 0x000fea0003800000 */
.L_x_28678:
        /* <DEDUP_REMOVED lines=8> */
.L_x_28686:
[----:B------:R-:W-:-:S05]  /*1fe0*/  F2FP.PACK_AB R2, RZ, R2 ;  /* 0x00000002ff02723e */ /* 0x000fca00000000ff */
[----:B------:R0:W-:Y:S01]  /*1ff0*/  STG.E.U16 [R16.64], R2 ;  /* 0x0000000210007986 */ /* 0x0001e2000c101524 */
[----:B------:R-:W-:Y:S05]  /*2000*/  BRA `(.L_x_28682) ;  /* 0x00000b9000007947 */ /* 0x000fea0003800000 */
.L_x_28685:
        /* <DEDUP_REMOVED lines=9> */
.L_x_28688:
[----:B------:R-:W-:-:S04]  /*20a0*/  F2FP.PACK_AB R3, RZ, R2 ;  /* 0x00000002ff03723e */ /* 0x000fc800000000ff */
[----:B------:R-:W-:-:S05]  /*20b0*/  PRMT R3, R3, 0x5410, RZ ;  /* 0x0000541003037816 */ /* 0x000fca00000000ff */
[----:B------:R0:W-:Y:S01]  /*20c0*/  STG.E [R16.64], R3 ;  /* 0x0000000310007986 */ /* 0x0001e2000c101924 */
[----:B------:R-:W-:Y:S05]  /*20d0*/  BRA `(.L_x_28682) ;  /* 0x00000ac000007947 */ /* 0x000fea0003800000 */
.L_x_28687:
[----:B------:R-:W-:-:S06]  /*20e0*/  FMUL.FTZ R2, R2, 1 ;  /* 0x3f80000002027820 */ /* 0x000fcc0000410000 */
[----:B------:R-:W0:Y:S02]  /*20f0*/  F2F.F64.F32 R2, R2 ;  /* 0x0000000200027310 */ /* 0x000e240000201800 */
[----:B0-----:R0:W-:Y:S01]  /*2100*/  STG.E.64 [R16.64], R2 ;  /* 0x0000000210007986 */ /* 0x0011e2000c101b24 */
[----:B------:R-:W-:Y:S05]  /*2110*/  BRA `(.L_x_28682) ;  /* 0x00000a8000007947 */ /* 0x000fea0003800000 */
.L_x_28677:
        /* <DEDUP_REMOVED lines=12> */
.L_x_28691:
[----:B------:R-:W-:Y:S01]  /*21e0*/  FMUL.FTZ R4, R2, 1 ;  /* 0x3f80000002047820 */ /* 0x000fe20000410000 */
[----:B------:R-:W-:-:S05]  /*21f0*/  CS2R R6, SRZ ;  /* 0x0000000000067805 */ /* 0x000fca000001ff00 */
[----:B------:R-:W0:Y:S02]  /*2200*/  F2F.F64.F32 R4, R4 ;  /* 0x0000000400047310 */ /* 0x000e240000201800 */
[----:B0-----:R0:W-:Y:S01]  /*2210*/  STG.E.128 [R16.64], R4 ;  /* 0x0000000410007986 */ /* 0x0011e2000c101d24 */
[----:B------:R-:W-:Y:S05]  /*2220*/  BRA `(.L_x_28682) ;  /* 0x0000097000007947 */ /* 0x000fea0003800000 */
.L_x_28690:
        /* <DEDUP_REMOVED lines=20> */
.L_x_28695:
[----:B------:R-:W-:Y:S05]  /*2370*/  BSYNC B0 ;  /* 0x0000000000007941 */ /* 0x000fea0003800000 */
.L_x_28694:
[----:B------:R-:W-:-:S05]  /*2380*/  LOP3.LUT R5, R0, R5, RZ, 0xfc, !PT ;  /* 0x0000000500057212 */ /* 0x000fca00078efcff */
[----:B------:R0:W-:Y:S01]  /*2390*/  STG.E.U8 [R16.64], R5 ;  /* 0x0000000510007986 */ /* 0x0001e2000c101124 */
[----:B------:R-:W-:Y:S05]  /*23a0*/  BRA `(.L_x_28682) ;  /* 0x000007f000007947 */ /* 0x000fea0003800000 */
.L_x_28693:
        /* <DEDUP_REMOVED lines=12> */
.L_x_28697:
[----:B-1---5:R-:W-:Y:S01]  /*2470*/  IMAD.MOV.U32 R0, RZ, RZ, 0x7f ;  /* 0x0000007fff007424 */ /* 0x022fe200078e00ff */
[----:B------:R-:W-:-:S04]  /*2480*/  ISETP.GT.U32.AND P0, PT, R4, 0x7f800000, PT ;  /* 0x7f8000000400780c */ /* 0x000fc80003f04070 */
[----:B------:R-:W-:-:S04]  /*2490*/  SEL R0, R0, 0x7c, P0 ;  /* 0x0000007c00007807 */ /* 0x000fc80000000000 */
.L_x_28698:
[----:B------:R-:W-:Y:S05]  /*24a0*/  BSYNC B0 ;  /* 0x0000000000007941 */ /* 0x000fea0003800000 */
.L_x_28696:
[----:B------:R-:W-:-:S04]  /*24b0*/  LOP3.LUT R2, R2, 0x80000000, RZ, 0xc0, !PT ;  /* 0x8000000002027812 */ /* 0x000fc800078ec0ff */
[----:B------:R-:W-:-:S04]  /*24c0*/  SHF.R.U32.HI R3, RZ, 0x18, R2 ;  /* 0x00000018ff037819 */ /* 0x000fc80000011602 */
[----:B------:R-:W-:-:S05]  /*24d0*/  LOP3.LUT R3, R0, R3, RZ, 0xfc, !PT ;  /* 0x0000000300037212 */ /* 0x000fca00078efcff */
[----:B------:R0:W-:Y:S01]  /*24e0*/  STG.E.U8 [R16.64], R3 ;  /* 0x0000000310007986 */ /* 0x0001e2000c101124 */
[----:B------:R-:W-:Y:S05]  /*24f0*/  BRA `(.L_x_28682) ;  /* 0x000006a000007947 */ /* 0x000fea0003800000 */
.L_x_28692:
[----:B------:R-:W-:-:S05]  /*2500*/  F2FP.BF16.PACK_AB R2, RZ, R2 ;  /* 0x00000002ff02723e */ /* 0x000fca00000010ff */
[----:B------:R0:W-:Y:S01]  /*2510*/  STG.E.U16 [R16.64], R2 ;  /* 0x0000000210007986 */ /* 0x0001e2000c101524 */
[----:B------:R-:W-:Y:S05]  /*2520*/  BRA `(.L_x_28682) ;  /* 0x0000067000007947 */ /* 0x000fea0003800000 */
.L_x_28689:
        /* <DEDUP_REMOVED lines=11> */
.L_x_28701:
        /* <DEDUP_REMOVED lines=16> */
.L_x_28704:
[----:B------:R-:W-:-:S04]  /*26e0*/  LOP3.LUT R2, R2, 0x80000000, RZ, 0xc0, !PT ;  /* 0x8000000002027812 */ /* 0x000fc800078ec0ff */
[----:B------:R-:W-:-:S04]  /*26f0*/  SHF.R.U32.HI R3, RZ, 0x18, R2 ;  /* 0x00000018ff037819 */ /* 0x000fc80000011602 */
[----:B------:R-:W-:-:S04]  /*2700*/  LOP3.LUT R0, R0, R3, RZ, 0xfc, !PT ;  /* 0x0000000300007212 */ /* 0x000fc800078efcff */
[----:B------:R-:W-:Y:S02]  /*2710*/  PRMT R8, R0, 0x7610, R8 ;  /* 0x0000761000087816 */ /* 0x000fe40000000008 */
.L_x_28703:
[----:B------:R-:W-:Y:S05]  /*2720*/  BSYNC B0 ;  /* 0x0000000000007941 */ /* 0x000fea0003800000 */
.L_x_28702:
[----:B------:R0:W-:Y:S01]  /*2730*/  STG.E.U8 [R16.64], R8 ;  /* 0x0000000810007986 */ /* 0x0001e2000c101124 */
[----:B------:R-:W-:Y:S05]  /*2740*/  BRA `(.L_x_28682) ;  /* 0x0000045000007947 */ /* 0x000fea0003800000 */
.L_x_28700:
        /* <DEDUP_REMOVED lines=16> */
.L_x_28707:
[----:B------:R-:W-:-:S04]  /*2850*/  LOP3.LUT R2, R2, 0x80000000, RZ, 0xc0, !PT ;  /* 0x8000000002027812 */ /* 0x000fc800078ec0ff */
[----:B------:R-:W-:-:S04]  /*2860*/  SHF.R.U32.HI R3, RZ, 0x18, R2 ;  /* 0x00000018ff037819 */ /* 0x000fc80000011602 */
[----:B------:R-:W-:-:S04]  /*2870*/  LOP3.LUT R0, R0, R3, RZ, 0xfc, !PT ;  /* 0x0000000300007212 */ /* 0x000fc800078efcff */
[----:B------:R-:W-:Y:S02]  /*2880*/  PRMT R8, R0, 0x7610, R8 ;  /* 0x0000761000087816 */ /* 0x000fe40000000008 */
.L_x_28706:
[----:B------:R-:W-:Y:S05]  /*2890*/  BSYNC B0 ;  /* 0x0000000000007941 */ /* 0x000fea0003800000 */
.L_x_28705:
[----:B------:R0:W-:Y:S01]  /*28a0*/  STG.E.U8 [R16.64], R8 ;  /* 0x0000000810007986 */ /* 0x0001e2000c101124 */
[----:B------:R-:W-:Y:S05]  /*28b0*/  BRA `(.L_x_28682) ;  /* 0x000002e000007947 */ /* 0x000fea0003800000 */
.L_x_28699:
        /* <DEDUP_REMOVED lines=21> */
.L_x_28681:
        /* <DEDUP_REMOVED lines=20> */
.L_x_28709:
[----:B------:R-:W0:Y:S02]  /*2b50*/  F2I.U64.TRUNC R2, R2 ;  /* 0x0000000200027311 */ /* 0x000e24000020d800 */
[----:B0-----:R0:W-:Y:S01]  /*2b60*/  STG.E.64 [R16.64], R2 ;  /* 0x0000000210007986 */ /* 0x0011e2000c101b24 */
[----:B------:R-:W-:Y:S05]  /*2b70*/  BRA `(.L_x_28682) ;  /* 0x0000002000007947 */ /* 0x000fea0003800000 */
.L_x_28708:
[----:B------:R-:W0:Y:S02]  /*2b80*/  F2I.FTZ.U32.TRUNC.NTZ R3, R2 ;  /* 0x0000000200037305 */ /* 0x000e24000021f000 */
[----:B0-----:R0:W-:Y:S02]  /*2b90*/  STG.E [R16.64], R3 ;  /* 0x0000000310007986 */ /* 0x0011e4000c101924 */
.L_x_28682:
[----:B------:R-:W-:-:S05]  /*2ba0*/  IMAD R18, R18, 0x200, R23 ;  /* 0x0000020012127824 */ /* 0x000fca00078e0217 */
[----:B------:R-:W-:Y:S02]  /*2bb0*/  IADD3 R19, R18, 0x80, RZ ;  /* 0x0000008012137810 */ /* 0x000fe40007ffe0ff */
.L_x_28647:
[----:B------:R-:W-:Y:S05]  /*2bc0*/  BSYNC B7 ;  /* 0x0000000000077941 */ /* 0x000fea0003800000 */
.L_x_28646:
        /* <DEDUP_REMOVED lines=231> */
.L_x_28712:
        /* <DEDUP_REMOVED lines=20> */
.L_x_28717:
[----:B------:R-:W2:Y:S02]  /*3b80*/  LDG.E.U8 R0, [R2.64] ;  /* 0x0000002402007981 */ /* 0x000ea4000c1e1100 */
[----:B--2---:R-:W0:Y:S01]  /*3b90*/  I2F.U16 R0, R0 ;  /* 0x0000000000007306 */ /* 0x004e220000101000 */
[----:B------:R-:W-:Y:S05]  /*3ba0*/  BRA `(.L_x_28719) ;  /* 0x00000ca000007947 */ /* 0x000fea0003800000 */
.L_x_28716:
        /* <DEDUP_REMOVED lines=9> */
.L_x_28721:
[----:B------:R-:W2:Y:S02]  /*3c40*/  LDG.E R0, [R2.64] ;  /* 0x0000002402007981 */ /* 0x000ea4000c1e1900 */
[----:B--2---:R-:W0:Y:S01]  /*3c50*/  I2F R0, R0 ;  /* 0x0000000000007306 */ /* 0x004e220000201400 */
[----:B------:R-:W-:Y:S05]  /*3c60*/  BRA `(.L_x_28719) ;  /* 0x00000be000007947 */ /* 0x000fea0003800000 */
.L_x_28720:
[----:B------:R-:W2:Y:S02]  /*3c70*/  LDG.E.U16 R0, [R2.64] ;  /* 0x0000002402007981 */ /* 0x000ea4000c1e1500 */
[----:B--2---:R-:W0:Y:S01]  /*3c80*/  I2F.S16 R0, R0 ;  /* 0x0000000000007306 */ /* 0x004e220000101400 */
[----:B------:R-:W-:Y:S05]  /*3c90*/  BRA `(.L_x_28719) ;  /* 0x00000bb000007947 */ /* 0x000fea0003800000 */
.L_x_28715:
        /* <DEDUP_REMOVED lines=8> */
.L_x_28723:
[----:B------:R-:W2:Y:S02]  /*3d20*/  LDG.E.U16 R0, [R2.64] ;  /* 0x0000002402007981 */ /* 0x000ea4000c1e1500 */
[----:B--2---:R-:W-:Y:S01]  /*3d30*/  HADD2.F32 R0, -RZ, R0.H0_H0 ;  /* 0x20000000ff007230 */ /* 0x004fe20000004100 */
[----:B------:R-:W-:Y:S05]  /*3d40*/  BRA `(.L_x_28719) ;  /* 0x00000b0000007947 */ /* 0x000fea0003800000 */
.L_x_28722:
        /* <DEDUP_REMOVED lines=8> */
.L_x_28725:
[----:B------:R-:W2:Y:S02]  /*3dd0*/  LDG.E.U16 R0, [R2.64] ;  /* 0x0000002402007981 */ /* 0x000ea4000c1e1500 */
[----:B--2---:R-:W-:Y:S01]  /*3de0*/  HADD2.F32 R0, -RZ, R0.H0_H0 ;  /* 0x20000000ff007230 */ /* 0x004fe20000004100 */
[----:B------:R-:W-:Y:S05]  /*3df0*/  BRA `(.L_x_28719) ;  /* 0x00000a5000007947 */ /* 0x000fea0003800000 */
.L_x_28724:
[----:B------:R-:W2:Y:S02]  /*3e00*/  LDG.E.64 R2, [R2.64] ;  /* 0x0000002402027981 */ /* 0x000ea4000c1e1b00 */
[----:B--2---:R-:W0:Y:S01]  /*3e10*/  F2F.F32.F64 R0, R2 ;  /* 0x0000000200007310 */ /* 0x004e220000301000 */
[----:B------:R-:W0:-:S14]  /*3e20*/  DSETP.GEU.AND P0, PT, |R2|, c[0x2][0x0], PT ;  /* 0x008000000200762a */ /* 0x000e1c0003f0e200 */
[----:B0-----:R-:W-:Y:S01]  /*3e30*/  @!P0 FMUL R0, R0, 1.175494350822287508e-38 ;  /* 0x0080000000008820 */ /* 0x001fe20000400000 */
[----:B------:R-:W-:Y:S05]  /*3e40*/  BRA `(.L_x_28719) ;  /* 0x00000a0000007947 */ /* 0x000fea0003800000 */
.L_x_28714:
        /* <DEDUP_REMOVED lines=12> */
.L_x_28728:
[----:B------:R-:W2:Y:S02]  /*3f10*/  LDG.E.64 R2, [R2.64] ;  /* 0x0000002402027981 */ /* 0x000ea4000c1e1b00 */
[----:B--2---:R-:W0:Y:S01]  /*3f20*/  F2F.F32.F64 R0, R2 ;  /* 0x0000000200007310 */ /* 0x004e220000301000 */
[----:B------:R-:W0:-:S14]  /*3f30*/  DSETP.GEU.AND P0, PT, |R2|, c[0x2][0x0], PT ;  /* 0x008000000200762a */ /* 0x000e1c0003f0e200 */
[----:B0-----:R-:W-:Y:S01]  /*3f40*/  @!P0 FMUL R0, R0, 1.175494350822287508e-38 ;  /* 0x0080000000008820 */ /* 0x001fe20000400000 */
[----:B------:R-:W-:Y:S05]  /*3f50*/  BRA `(.L_x_28719) ;  /* 0x000008f000007947 */ /* 0x000fea0003800000 */
.L_x_28727:
        /* <DEDUP_REMOVED lines=26> */
.L_x_28730:
        /* <DEDUP_REMOVED lines=13> */
.L_x_28729:
[----:B------:R-:W2:Y:S02]  /*41d0*/  LDG.E.U16 R0, [R2.64] ;  /* 0x0000002402007981 */ /* 0x000ea4000c1e1500 */
[----:B--2---:R-:W-:Y:S01]  /*41e0*/  PRMT R0, RZ, 0x5410, R0 ;  /* 0x00005410ff007816 */ /* 0x004fe20000000000 */
[----:B------:R-:W-:Y:S05]  /*41f0*/  BRA `(.L_x_28719) ;  /* 0x0000065000007947 */ /* 0x000fea0003800000 */
.L_x_28726:
        /* <DEDUP_REMOVED lines=11> */
.L_x_28733:
        /* <DEDUP_REMOVED lines=20> */
.L_x_28735:
[----:B------:R-:W-:Y:S05]  /*43f0*/  BSYNC B0 ;  /* 0x0000000000007941 */ /* 0x000fea0003800000 */
.L_x_28734:
[----:B------:R-:W-:Y:S01]  /*4400*/  LEA R3, R0, 0x3b800000, 0x17 ;  /* 0x3b80000000037811 */ /* 0x000fe200078eb8ff */
[----:B------:R-:W-:-:S05]  /*4410*/  IMAD.SHL.U32 R0, R2, 0x100000, RZ ;  /* 0x0010000002007824 */ /* 0x000fca00078e00ff */
[----:B------:R-:W-:Y:S01]  /*4420*/  LOP3.LUT R0, R3, R0, R4, 0xfe, !PT ;  /* 0x0000000003007212 */ /* 0x000fe200078efe04 */
[----:B------:R-:W-:Y:S05]  /*4430*/  BRA `(.L_x_28719) ;  /* 0x0000041000007947 */ /* 0x000fea0003800000 */
.L_x_28732:
        /* <DEDUP_REMOVED lines=20> */
.L_x_28737:
[----:B------:R-:W-:Y:S05]  /*4580*/  BSYNC B0 ;  /* 0x0000000000007941 */ /* 0x000fea0003800000 */
.L_x_28736:
[----:B------:R-:W-:Y:S01]  /*4590*/  LEA R3, R0, 0x37800000, 0x17 ;  /* 0x3780000000037811 */ /* 0x000fe200078eb8ff */
[----:B------:R-:W-:-:S05]  /*45a0*/  IMAD.SHL.U32 R0, R2, 0x200000, RZ ;  /* 0x0020000002007824 */ /* 0x000fca00078e00ff */
[----:B------:R-:W-:Y:S01]  /*45b0*/  LOP3.LUT R0, R3, R0, R4, 0xfe, !PT ;  /* 0x0000000003007212 */ /* 0x000fe200078efe04 */
[----:B------:R-:W-:Y:S05]  /*45c0*/  BRA `(.L_x_28719) ;  /* 0x0000028000007947 */ /* 0x000fea0003800000 */
.L_x_28731:
        /* <DEDUP_REMOVED lines=14> */
.L_x_28718:
        /* <DEDUP_REMOVED lines=21> */
.L_x_28739:
[----:B------:R-:W2:Y:S02]  /*4800*/  LDG.E.64 R2, [R2.64] ;  /* 0x0000002402027981 */ /* 0x000ea4000c1e1b00 */
[----:B--2---:R0:W1:Y:S01]  /*4810*/  I2F.U64 R0, R2 ;  /* 0x0000000200007312 */ /* 0x0040620000301000 */
[----:B------:R-:W-:Y:S05]  /*4820*/  BRA `(.L_x_28719) ;  /* 0x0000002000007947 */ /* 0x000fea0003800000 */
.L_x_28738:
[----:B------:R-:W2:Y:S02]  /*4830*/  LDG.E R0, [R2.64] ;  /* 0x0000002402007981 */ /* 0x000ea4000c1e1900 */
[----:B--2---:R-:W0:Y:S02]  /*4840*/  I2F.U32 R0, R0 ;  /* 0x0000000000007306 */ /* 0x004e240000201000 */
.L_x_28719:
[----:B------:R-:W-:Y:S05]  /*4850*/  BSYNC B6 ;  /* 0x0000000000067941 */ /* 0x000fea0003800000 */
.L_x_28713:
        /* <DEDUP_REMOVED lines=9> */
.L_x_28740:
        /* <DEDUP_REMOVED lines=12> */
.L_x_28744:
[----:B------:R-:W0:Y:S02]  /*49b0*/  F2I.S64.TRUNC R2, R2 ;  /* 0x0000000200027311 */ /* 0x000e24000020d900 */
[----:B0-----:R-:W-:-:S05]  /*49c0*/  IMAD.MOV.U32 R5, RZ, RZ, R2 ;  /* 0x000000ffff057224 */ /* 0x001fca00078e0002 */
[----:B------:R0:W-:Y:S01]  /*49d0*/  STG.E.U8 [R16.64], R5 ;  /* 0x0000000510007986 */ /* 0x0001e2000c101124 */
[----:B------:R-:W-:Y:S05]  /*49e0*/  BRA `(.L_x_28746) ;  /* 0x00000d3000007947 */ /* 0x000fea0003800000 */
.L_x_28743:
        /* <DEDUP_REMOVED lines=9> */
.L_x_28748:
[----:B------:R-:W0:Y:S02]  /*4a80*/  F2I.FTZ.TRUNC.NTZ R3, R2 ;  /* 0x0000000200037305 */ /* 0x000e24000021f100 */
[----:B0-----:R0:W-:Y:S01]  /*4a90*/  STG.E [R16.64], R3 ;  /* 0x0000000310007986 */ /* 0x0011e2000c101924 */
[----:B------:R-:W-:Y:S05]  /*4aa0*/  BRA `(.L_x_28746) ;  /* 0x00000c7000007947 */ /* 0x000fea0003800000 */
.L_x_28747:
[----:B------:R-:W0:Y:S02]  /*4ab0*/  F2I.FTZ.TRUNC.NTZ R3, R2 ;  /* 0x0000000200037305 */ /* 0x000e24000021f100 */
[----:B0-----:R0:W-:Y:S01]  /*4ac0*/  STG.E.U16 [R16.64], R3 ;  /* 0x0000000310007986 */ /* 0x0011e2000c101524 */
[----:B------:R-:W-:Y:S05]  /*4ad0*/  BRA `(.L_x_28746) ;  /* 0x00000c4000007947 */ /* 0x000fea0003800000 */
.L_x_28742:
        /* <DEDUP_REMOVED lines=8> */
.L_x_28750:
[----:B------:R-:W-:-:S05]  /*4b60*/  F2FP.PACK_AB R2, RZ, R2 ;  /* 0x00000002ff02723e */ /* 0x000fca00000000ff */
[----:B------:R0:W-:Y:S01]  /*4b70*/  STG.E.U16 [R16.64], R2 ;  /* 0x0000000210007986 */ /* 0x0001e2000c101524 */
[----:B------:R-:W-:Y:S05]  /*4b80*/  BRA `(.L_x_28746) ;  /* 0x00000b9000007947 */ /* 0x000fea0003800000 */
.L_x_28749:
        /* <DEDUP_REMOVED lines=9> */
.L_x_28752:
[----:B------:R-:W-:-:S04]  /*4c20*/  F2FP.PACK_AB R3, RZ, R2 ;  /* 0x00000002ff03723e */ /* 0x000fc800000000ff */
[----:B------:R-:W-:-:S05]  /*4c30*/  PRMT R3, R3, 0x5410, RZ ;  /* 0x0000541003037816 */ /* 0x000fca00000000ff */
[----:B------:R0:W-:Y:S01]  /*4c40*/  STG.E [R16.64], R3 ;  /* 0x0000000310007986 */ /* 0x0001e2000c101924 */
[----:B------:R-:W-:Y:S05]  /*4c50*/  BRA `(.L_x_28746) ;  /* 0x00000ac000007947 */ /* 0x000fea0003800000 */
.L_x_28751:
[----:B------:R-:W-:-:S06]  /*4c60*/  FMUL.FTZ R2, R2, 1 ;  /* 0x3f80000002027820 */ /* 0x000fcc0000410000 */
[----:B------:R-:W0:Y:S02]  /*4c70*/  F2F.F64.F32 R2, R2 ;  /* 0x0000000200027310 */ /* 0x000e240000201800 */
[----:B0-----:R0:W-:Y:S01]  /*4c80*/  STG.E.64 [R16.64], R2 ;  /* 0x0000000210007986 */ /* 0x0011e2000c101b24 */
[----:B------:R-:W-:Y:S05]  /*4c90*/  BRA `(.L_x_28746) ;  /* 0x00000a8000007947 */ /* 0x000fea0003800000 */
.L_x_28741:
        /* <DEDUP_REMOVED lines=12> */
.L_x_28755:
[----:B------:R-:W-:Y:S01]  /*4d60*/  FMUL.FTZ R4, R2, 1 ;  /* 0x3f80000002047820 */ /* 0x000fe20000410000 */
[----:B------:R-:W-:-:S05]  /*4d70*/  CS2R R6, SRZ ;  /* 0x0000000000067805 */ /* 0x000fca000001ff00 */
[----:B------:R-:W0:Y:S02]  /*4d80*/  F2F.F64.F32 R4, R4 ;  /* 0x0000000400047310 */ /* 0x000e240000201800 */
[----:B0-----:R0:W-:Y:S01]  /*4d90*/  STG.E.128 [R16.64], R4 ;  /* 0x0000000410007986 */ /* 0x0011e2000c101d24 */
[----:B------:R-:W-:Y:S05]  /*4da0*/  BRA `(.L_x_28746) ;  /* 0x0000097000007947 */ /* 0x000fea0003800000 */
.L_x_28754:
        /* <DEDUP_REMOVED lines=20> */
.L_x_28759:
[----:B------:R-:W-:Y:S05]  /*4ef0*/  BSYNC B0 ;  /* 0x0000000000007941 */ /* 0x000fea0003800000 */
.L_x_28758:
[----:B------:R-:W-:-:S05]  /*4f00*/  LOP3.LUT R5, R0, R5, RZ, 0xfc, !PT ;  /* 0x0000000500057212 */ /* 0x000fca00078efcff */
[----:B------:R0:W-:Y:S01]  /*4f10*/  STG.E.U8 [R16.64], R5 ;  /* 0x0000000510007986 */ /* 0x0001e2000c101124 */
[----:B------:R-:W-:Y:S05]  /*4f20*/  BRA `(.L_x_28746) ;  /* 0x000007f000007947 */ /* 0x000fea0003800000 */
.L_x_28757:
        /* <DEDUP_REMOVED lines=12> */
.L_x_28761:
[----:B-1---5:R-:W-:Y:S01]  /*4ff0*/  IMAD.MOV.U32 R0, RZ, RZ, 0x7f ;  /* 0x0000007fff007424 */ /* 0x022fe200078e00ff */
[----:B------:R-:W-:-:S04]  /*5000*/  ISETP.GT.U32.AND P0, PT, R4, 0x7f800000, PT ;  /* 0x7f8000000400780c */ /* 0x000fc80003f04070 */
[----:B------:R-:W-:-:S04]  /*5010*/  SEL R0, R0, 0x7c, P0 ;  /* 0x0000007c00007807 */ /* 0x000fc80000000000 */
.L_x_28762:
[----:B------:R-:W-:Y:S05]  /*5020*/  BSYNC B0 ;  /* 0x0000000000007941 */ /* 0x000fea0003800000 */
.L_x_28760:
[----:B------:R-:W-:-:S04]  /*5030*/  LOP3.LUT R2, R2, 0x80000000, RZ, 0xc0, !PT ;  /* 0x8000000002027812 */ /* 0x000fc800078ec0ff */
[----:B------:R-:W-:-:S04]  /*5040*/  SHF.R.U32.HI R3, RZ, 0x18, R2 ;  /* 0x00000018ff037819 */ /* 0x000fc80000011602 */
[----:B------:R-:W-:-:S05]  /*5050*/  LOP3.LUT R3, R0, R3, RZ, 0xfc, !PT ;  /* 0x0000000300037212 */ /* 0x000fca00078efcff */
[----:B------:R0:W-:Y:S01]  /*5060*/  STG.E.U8 [R16.64], R3 ;  /* 0x0000000310007986 */ /* 0x0001e2000c101124 */
[----:B------:R-:W-:Y:S05]  /*5070*/  BRA `(.L_x_28746) ;  /* 0x000006a000007947 */ /* 0x000fea0003800000 */
.L_x_28756:
[----:B------:R-:W-:-:S05]  /*5080*/  F2FP.BF16.PACK_AB R2, RZ, R2 ;  /* 0x00000002ff02723e */ /* 0x000fca00000010ff */
[----:B------:R0:W-:Y:S01]  /*5090*/  STG.E.U16 [R16.64], R2 ;  /* 0x0000000210007986 */ /* 0x0001e2000c101524 */
[----:B------:R-:W-:Y:S05]  /*50a0*/  BRA `(.L_x_28746) ;  /* 0x0000067000007947 */ /* 0x000fea0003800000 */
.L_x_28753:
        /* <DEDUP_REMOVED lines=11> */
.L_x_28765:
        /* <DEDUP_REMOVED lines=16> */
.L_x_28768:
[----:B------:R-:W-:-:S04]  /*5260*/  LOP3.LUT R2, R2, 0x80000000, RZ, 0xc0, !PT ;  /* 0x8000000002027812 */ /* 0x000fc800078ec0ff */
[----:B------:R-:W-:-:S04]  /*5270*/  SHF.R.U32.HI R3, RZ, 0x18, R2 ;  /* 0x00000018ff037819 */ /* 0x000fc80000011602 */
[----:B------:R-:W-:-:S04]  /*5280*/  LOP3.LUT R0, R0, R3, RZ, 0xfc, !PT ;  /* 0x0000000300007212 */ /* 0x000fc800078efcff */
[----:B------:R-:W-:Y:S02]  /*5290*/  PRMT R8, R0, 0x7610, R8 ;  /* 0x0000761000087816 */ /* 0x000fe40000000008 */
.L_x_28767:
[----:B------:R-:W-:Y:S05]  /*52a0*/  BSYNC B0 ;  /* 0x0000000000007941 */ /* 0x000fea0003800000 */
.L_x_28766:
[----:B------:R0:W-:Y:S01]  /*52b0*/  STG.E.U8 [R16.64], R8 ;  /* 0x0000000810007986 */ /* 0x0001e2000c101124 */
[----:B------:R-:W-:Y:S05]  /*52c0*/  BRA `(.L_x_28746) ;  /* 0x0000045000007947 */ /* 0x000fea0003800000 */
.L_x_28764:
        /* <DEDUP_REMOVED lines=16> */
.L_x_28771:
[----:B------:R-:W-:-:S04]  /*53d0*/  LOP3.LUT R2, R2, 0x80000000, RZ, 0xc0, !PT ;  /* 0x8000000002027812 */ /* 0x000fc800078ec0ff */
[----:B------:R-:W-:-:S04]  /*53e0*/  SHF.R.U32.HI R3, RZ, 0x18, R2 ;  /* 0x00000018ff037819 */ /* 0x000fc80000011602 */
[----:B------:R-:W-:-:S04]  /*53f0*/  LOP3.LUT R0, R0, R3, RZ, 0xfc, !PT ;  /* 0x0000000300007212 */ /* 0x000fc800078efcff */
[----:B------:R-:W-:Y:S02]  /*5400*/  PRMT R8, R0, 0x7610, R8 ;  /* 0x0000761000087816 */ /* 0x000fe40000000008 */
.L_x_28770:
[----:B------:R-:W-:Y:S05]  /*5410*/  BSYNC B0 ;  /* 0x0000000000007941 */ /* 0x000fea0003800000 */
.L_x_28769:
[----:B------:R0:W-:Y:S01]  /*5420*/  STG.E.U8 [R16.64], R8 ;  /* 0x0000000810007986 */ /* 0x0001e2000c101124 */
[----:B------:R-:W-:Y:S05]  /*5430*/  BRA `(.L_x_28746) ;  /* 0x000002e000007947 */ /* 0x000fea0003800000 */
.L_x_28763:
        /* <DEDUP_REMOVED lines=21> */
.L_x_28745:
        /* <DEDUP_REMOVED lines=20> */
.L_x_28773:
[----:B------:R-:W0:Y:S02]  /*56d0*/  F2I.U64.TRUNC R2, R2 ;  /* 0x0000000200027311 */ /* 0x000e24000020d800 */
[----:B0-----:R0:W-:Y:S01]  /*56e0*/  STG.E.64 [R16.64], R2 ;  /* 0x0000000210007986 */ /* 0x0011e2000c101b24 */
[----:B------:R-:W-:Y:S05]  /*56f0*/  BRA `(.L_x_28746) ;  /* 0x0000002000007947 */ /* 0x000fea0003800000 */
.L_x_28772:
[----:B------:R-:W0:Y:S02]  /*5700*/  F2I.FTZ.U32.TRUNC.NTZ R3, R2 ;  /* 0x0000000200037305 */ /* 0x000e24000021f000 */
[----:B0-----:R0:W-:Y:S02]  /*5710*/  STG.E [R16.64], R3 ;  /* 0x0000000310007986 */ /* 0x0011e4000c101924 */
.L_x_28746:
        /* <DEDUP_REMOVED lines=231> */
.L_x_28774:
        /* <DEDUP_REMOVED lines=20> */
.L_x_28779:
[----:B------:R-:W2:Y:S02]  /*66d0*/  LDG.E.U8 R0, [R2.64] ;  /* 0x0000002402007981 */ /* 0x000ea4000c1e1100 */
[----:B--2---:R-:W0:Y:S01]  /*66e0*/  I2F.U16 R0, R0 ;  /* 0x0000000000007306 */ /* 0x004e220000101000 */
[----:B------:R-:W-:Y:S05]  /*66f0*/  BRA `(.L_x_28781) ;  /* 0x00000ca000007947 */ /* 0x000fea0003800000 */
.L_x_28778:
        /* <DEDUP_REMOVED lines=9> */
.L_x_28783:
[----:B------:R-:W2:Y:S02]  /*6790*/  LDG.E R0, [R2.64] ;  /* 0x0000002402007981 */ /* 0x000ea4000c1e1900 */
[----:B--2---:R-:W0:Y:S01]  /*67a0*/  I2F R0, R0 ;  /* 0x0000000000007306 */ /* 0x004e220000201400 */
[----:B------:R-:W-:Y:S05]  /*67b0*/  BRA `(.L_x_28781) ;  /* 0x00000be000007947 */ /* 0x000fea0003800000 */
.L_x_28782:
[----:B------:R-:W2:Y:S02]  /*67c0*/  LDG.E.U16 R0, [R2.64] ;  /* 0x0000002402007981 */ /* 0x000ea4000c1e1500 */
[----:B--2---:R-:W0:Y:S01]  /*67d0*/  I2F.S16 R0, R0 ;  /* 0x0000000000007306 */ /* 0x004e220000101400 */
[----:B------:R-:W-:Y:S05]  /*67e0*/  BRA `(.L_x_28781) ;  /* 0x00000bb000007947 */ /* 0x000fea0003800000 */
.L_x_28777:
        /* <DEDUP_REMOVED lines=8> */
.L_x_28785:
[----:B------:R-:W2:Y:S02]  /*6870*/  LDG.E.U16 R0, [R2.64] ;  /* 0x0000002402007981 */ /* 0x000ea4000c1e1500 */
[----:B--2---:R-:W-:Y:S01]  /*6880*/  HADD2.F32 R0, -RZ, R0.H0_H0 ;  /* 0x20000000ff007230 */ /* 0x004fe20000004100 */
[----:B------:R-:W-:Y:S05]  /*6890*/  BRA `(.L_x_28781) ;  /* 0x00000b0000007947 */ /* 0x000fea0003800000 */
.L_x_28784:
        /* <DEDUP_REMOVED lines=8> */
.L_x_28787:
[----:B------:R-:W2:Y:S02]  /*6920*/  LDG.E.U16 R0, [R2.64] ;  /* 0x0000002402007981 */ /* 0x000ea4000c1e1500 */
[----:B--2---:R-:W-:Y:S01]  /*6930*/  HADD2.F32 R0, -RZ, R0.H0_H0 ;  /* 0x20000000ff007230 */ /* 0x004fe20000004100 */
[----:B------:R-:W-:Y:S05]  /*6940*/  BRA `(.L_x_28781) ;  /* 0x00000a5000007947 */ /* 0x000fea0003800000 */
.L_x_28786:
[----:B------:R-:W2:Y:S02]  /*6950*/  LDG.E.64 R2, [R2.64] ;  /* 0x0000002402027981 */ /* 0x000ea4000c1e1b00 */
[----:B--2---:R-:W0:Y:S01]  /*6960*/  F2F.F32.F64 R0, R2 ;  /* 0x0000000200007310 */ /* 0x004e220000301000 */
[----:B------:R-:W0:-:S14]  /*6970*/  DSETP.GEU.AND P0, PT, |R2|, c[0x2][0x0], PT ;  /* 0x008000000200762a */ /* 0x000e1c0003f0e200 */
[----:B0-----:R-:W-:Y:S01]  /*6980*/  @!P0 FMUL R0, R0, 1.175494350822287508e-38 ;  /* 0x0080000000008820 */ /* 0x001fe20000400000 */
[----:B------:R-:W-:Y:S05]  /*6990*/  BRA `(.L_x_28781) ;  /* 0x00000a0000007947 */ /* 0x000fea0003800000 */
.L_x_28776:
        /* <DEDUP_REMOVED lines=12> */
.L_x_28790:
[----:B------:R-:W2:Y:S02]  /*6a60*/  LDG.E.64 R2, [R2.64] ;  /* 0x0000002402027981 */ /* 0x000ea4000c1e1b00 */
[----:B--2---:R-:W0:Y:S01]  /*6a70*/  F2F.F32.F64 R0, R2 ;  /* 0x0000000200007310 */ /* 0x004e220000301000 */
[----:B------:R-:W0:-:S14]  /*6a80*/  DSETP.GEU.AND P0, PT, |R2|, c[0x2][0x0], PT ;  /* 0x008000000200762a */ /* 0x000e1c0003f0e200 */
[----:B0-----:R-:W-:Y:S01]  /*6a90*/  @!P0 FMUL R0, R0, 1.175494350822287508e-38 ;  /* 0x0080000000008820 */ /* 0x001fe20000400000 */
[----:B------:R-:W-:Y:S05]  /*6aa0*/  BRA `(.L_x_28781) ;  /* 0x000008f000007947 */ /* 0x000fea0003800000 */
.L_x_28789:
        /* <DEDUP_REMOVED lines=26> */
.L_x_28792:
        /* <DEDUP_REMOVED lines=13> */
.L_x_28791:
[----:B------:R-:W2:Y:S02]  /*6d20*/  LDG.E.U16 R0, [R2.64] ;  /* 0x0000002402007981 */ /* 0x000ea4000c1e1500 */
[----:B--2---:R-:W-:Y:S01]  /*6d30*/  PRMT R0, RZ, 0x5410, R0 ;  /* 0x00005410ff007816 */ /* 0x004fe20000000000 */
[----:B------:R-:W-:Y:S05]  /*6d40*/  BRA `(.L_x_28781) ;  /* 0x0000065000007947 */ /* 0x000fea0003800000 */
.L_x_28788:
        /* <DEDUP_REMOVED lines=11> */
.L_x_28795:
        /* <DEDUP_REMOVED lines=20> */
.L_x_28797:
[----:B------:R-:W-:Y:S05]  /*6f40*/  BSYNC B0 ;  /* 0x0000000000007941 */ /* 0x000fea0003800000 */
.L_x_28796:
[----:B------:R-:W-:Y:S01]  /*6f50*/  LEA R3, R0, 0x3b800000, 0x17 ;  /* 0x3b80000000037811 */ /* 0x000fe200078eb8ff */
[----:B------:R-:W-:-:S05]  /*6f60*/  IMAD.SHL.U32 R0, R2, 0x100000, RZ ;  /* 0x0010000002007824 */ /* 0x000fca00078e00ff */
[----:B------:R-:W-:Y:S01]  /*6f70*/  LOP3.LUT R0, R3, R0, R4, 0xfe, !PT ;  /* 0x0000000003007212 */ /* 0x000fe200078efe04 */
[----:B------:R-:W-:Y:S05]  /*6f80*/  BRA `(.L_x_28781) ;  /* 0x0000041000007947 */ /* 0x000fea0003800000 */
.L_x_28794:
        /* <DEDUP_REMOVED lines=20> */
.L_x_28799:
[----:B------:R-:W-:Y:S05]  /*70d0*/  BSYNC B0 ;  /* 0x0000000000007941 */ /* 0x000fea0003800000 */
.L_x_28798:
[----:B------:R-:W-:Y:S01]  /*70e0*/  LEA R3, R0, 0x37800000, 0x17 ;  /* 0x3780000000037811 */ /* 0x000fe200078eb8ff */
[----:B------:R-:W-:-:S05]  /*70f0*/  IMAD.SHL.U32 R0, R2, 0x200000, RZ ;  /* 0x0020000002007824 */ /* 0x000fca00078e00ff */
[----:B------:R-:W-:Y:S01]  /*7100*/  LOP3.LUT R0, R3, R0, R4, 0xfe, !PT ;  /* 0x0000000003007212 */ /* 0x000fe200078efe04 */
[----:B------:R-:W-:Y:S05]  /*7110*/  BRA `(.L_x_28781) ;  /* 0x0000028000007947 */ /* 0x000fea0003800000 */
.L_x_28793:
        /* <DEDUP_REMOVED lines=14> */
.L_x_28780:
        /* <DEDUP_REMOVED lines=21> */
.L_x_28801:
[----:B------:R-:W2:Y:S02]  /*7350*/  LDG.E.64 R2, [R2.64] ;  /* 0x0000002402027981 */ /* 0x000ea4000c1e1b00 */
[----:B--2---:R0:W1:Y:S01]  /*7360*/  I2F.U64 R0, R2 ;  /* 0x0000000200007312 */ /* 0x0040620000301000 */
[----:B------:R-:W-:Y:S05]  /*7370*/  BRA `(.L_x_28781) ;  /* 0x0000002000007947 */ /* 0x000fea0003800000 */
.L_x_28800:
[----:B------:R-:W2:Y:S02]  /*7380*/  LDG.E R0, [R2.64] ;  /* 0x0000002402007981 */ /* 0x000ea4000c1e1900 */
[----:B--2---:R-:W0:Y:S02]  /*7390*/  I2F.U32 R0, R0 ;  /* 0x0000000000007306 */ /* 0x004e240000201000 */
.L_x_28781:
[----:B------:R-:W-:Y:S05]  /*73a0*/  BSYNC B6 ;  /* 0x0000000000067941 */ /* 0x000fea0003800000 */
.L_x_28775:
        /* <DEDUP_REMOVED lines=9> */
.L_x_28802:
        /* <DEDUP_REMOVED lines=12> */
.L_x_28806:
[----:B------:R-:W0:Y:S02]  /*7500*/  F2I.S64.TRUNC R2, R2 ;  /* 0x0000000200027311 */ /* 0x000e24000020d900 */
[----:B0-----:R-:W-:-:S05]  /*7510*/  IMAD.MOV.U32 R5, RZ, RZ, R2 ;  /* 0x000000ffff057224 */ /* 0x001fca00078e0002 */
[----:B------:R0:W-:Y:S01]  /*7520*/  STG.E.U8 [R16.64], R5 ;  /* 0x0000000510007986 */ /* 0x0001e2000c101124 */
[----:B------:R-:W-:Y:S05]  /*7530*/  BRA `(.L_x_28808) ;  /* 0x00000d3000007947 */ /* 0x000fea0003800000 */
.L_x_28805:
        /* <DEDUP_REMOVED lines=9> */
.L_x_28810:
[----:B------:R-:W0:Y:S02]  /*75d0*/  F2I.FTZ.TRUNC.NTZ R3, R2 ;  /* 0x0000000200037305 */ /* 0x000e24000021f100 */
[----:B0-----:R0:W-:Y:S01]  /*75e0*/  STG.E [R16.64], R3 ;  /* 0x0000000310007986 */ /* 0x0011e2000c101924 */
[----:B------:R-:W-:Y:S05]  /*75f0*/  BRA `(.L_x_28808) ;  /* 0x00000c7000007947 */ /* 0x000fea0003800000 */
.L_x_28809:
[----:B------:R-:W0:Y:S02]  /*7600*/  F2I.FTZ.TRUNC.NTZ R3, R2 ;  /* 0x0000000200037305 */ /* 0x000e24000021f100 */
[----:B0-----:R0:W-:Y:S01]  /*7610*/  STG.E.U16 [R16.64], R3 ;  /* 0x0000000310007986 */ /* 0x0011e2000c101524 */
[----:B------:R-:W-:Y:S05]  /*7620*/  BRA `(.L_x_28808) ;  /* 0x00000c4000007947 */ /* 0x000fea0003800000 */
.L_x_28804:
        /* <DEDUP_REMOVED lines=8> */
.L_x_28812:
[----:B------:R-:W-:-:S05]  /*76b0*/  F2FP.PACK_AB R2, RZ, R2 ;  /* 0x00000002ff02723e */ /* 0x000fca00000000ff */
[----:B------:R0:W-:Y:S01]  /*76c0*/  STG.E.U16 [R16.64], R2 ;  /* 0x0000000210007986 */ /* 0x0001e2000c101524 */
[----:B------:R-:W-:Y:S05]  /*76d0*/  BRA `(.L_x_28808) ;  /* 0x00000b9000007947 */ /* 0x000fea0003800000 */
.L_x_28811:
        /* <DEDUP_REMOVED lines=9> */
.L_x_28814:
[----:B------:R-:W-:-:S04]  /*7770*/  F2FP.PACK_AB R3, RZ, R2 ;  /* 0x00000002ff03723e */ /* 0x000fc800000000ff */
[----:B------:R-:W-:-:S05]  /*7780*/  PRMT R3, R3, 0x5410, RZ ;  /* 0x0000541003037816 */ /* 0x000fca00000000ff */
[----:B------:R0:W-:Y:S01]  /*7790*/  STG.E [R16.64], R3 ;  /* 0x0000000310007986 */ /* 0x0001e2000c101924 */
[----:B------:R-:W-:Y:S05]  /*77a0*/  BRA `(.L_x_28808) ;  /* 0x00000ac000007947 */ /* 0x000fea0003800000 */
.L_x_28813:
[----:B------:R-:W-:-:S06]  /*77b0*/  FMUL.FTZ R2, R2, 1 ;  /* 0x3f80000002027820 */ /* 0x000fcc0000410000 */
[----:B------:R-:W0:Y:S02]  /*77c0*/  F2F.F64.F32 R2, R2 ;  /* 0x0000000200027310 */ /* 0x000e240000201800 */
[----:B0-----:R0:W-:Y:S01]  /*77d0*/  STG.E.64 [R16.64], R2 ;  /* 0x0000000210007986 */ /* 0x0011e2000c101b24 */
[----:B------:R-:W-:Y:S05]  /*77e0*/  BRA `(.L_x_28808) ;  /* 0x00000a8000007947 */ /* 0x000fea0003800000 */
.L_x_28803:
        /* <DEDUP_REMOVED lines=12> */
.L_x_28817:
[----:B------:R-:W-:Y:S01]  /*78b0*/  FMUL.FTZ R4, R2, 1 ;  /* 0x3f80000002047820 */ /* 0x000fe20000410000 */
[----:B------:R-:W-:-:S05]  /*78c0*/  CS2R R6, SRZ ;  /* 0x0000000000067805 */ /* 0x000fca000001ff00 */
[----:B------:R-:W0:Y:S02]  /*78d0*/  F2F.F64.F32 R4, R4 ;  /* 0x0000000400047310 */ /* 0x000e240000201800 */
[----:B0-----:R0:W-:Y:S01]  /*78e0*/  STG.E.128 [R16.64], R4 ;  /* 0x0000000410007986 */ /* 0x0011e2000c101d24 */
[----:B------:R-:W-:Y:S05]  /*78f0*/  BRA `(.L_x_28808) ;  /* 0x0000097000007947 */ /* 0x000fea0003800000 */
.L_x_28816:
        /* <DEDUP_REMOVED lines=20> */
.L_x_28821:
[----:B------:R-:W-:Y:S05]  /*7a40*/  BSYNC B0 ;  /* 0x0000000000007941 */ /* 0x000fea0003800000 */
.L_x_28820:
[----:B------:R-:W-:-:S05]  /*7a50*/  LOP3.LUT R5, R0, R5, RZ, 0xfc, !PT ;  /* 0x0000000500057212 */ /* 0x000fca00078efcff */
[----:B------:R0:W-:Y:S01]  /*7a60*/  STG.E.U8 [R16.64], R5 ;  /* 0x0000000510007986 */ /* 0x0001e2000c101124 */
[----:B------:R-:W-:Y:S05]  /*7a70*/  BRA `(.L_x_28808) ;  /* 0x000007f000007947 */ /* 0x000fea0003800000 */
.L_x_28819:
        /* <DEDUP_REMOVED lines=12> */
.L_x_28823:
[----:B-1---5:R-:W-:Y:S01]  /*7b40*/  IMAD.MOV.U32 R0, RZ, RZ, 0x7f ;  /* 0x0000007fff007424 */ /* 0x022fe200078e00ff */
[----:B------:R-:W-:-:S04]  /*7b50*/  ISETP.GT.U32.AND P0, PT, R4, 0x7f800000, PT ;  /* 0x7f8000000400780c */ /* 0x000fc80003f04070 */
[----:B------:R-:W-:-:S04]  /*7b60*/  SEL R0, R0, 0x7c, P0 ;  /* 0x0000007c00007807 */ /* 0x000fc80000000000 */
.L_x_28824:
[----:B------:R-:W-:Y:S05]  /*7b70*/  BSYNC B0 ;  /* 0x0000000000007941 */ /* 0x000fea0003800000 */
.L_x_28822:
[----:B------:R-:W-:-:S04]  /*7b80*/  LOP3.LUT R2, R2, 0x80000000, RZ, 0xc0, !PT ;  /* 0x8000000002027812 */ /* 0x000fc800078ec0ff */
[----:B------:R-:W-:-:S04]  /*7b90*/  SHF.R.U32.HI R3, RZ, 0x18, R2 ;  /* 0x00000018ff037819 */ /* 0x000fc80000011602 */
[----:B------:R-:W-:-:S05]  /*7ba0*/  LOP3.LUT R3, R0, R3, RZ, 0xfc, !PT ;  /* 0x0000000300037212 */ /* 0x000fca00078efcff */
[----:B------:R0:W-:Y:S01]  /*7bb0*/  STG.E.U8 [R16.64], R3 ;  /* 0x0000000310007986 */ /* 0x0001e2000c101124 */
[----:B------:R-:W-:Y:S05]  /*7bc0*/  BRA `(.L_x_28808) ;  /* 0x000006a000007947 */ /* 0x000fea0003800000 */
.L_x_28818:
[----:B------:R-:W-:-:S05]  /*7bd0*/  F2FP.BF16.PACK_AB R2, RZ, R2 ;  /* 0x00000002ff02723e */ /* 0x000fca00000010ff */
[----:B------:R0:W-:Y:S01]  /*7be0*/  STG.E.U16 [R16.64], R2 ;  /* 0x0000000210007986 */ /* 0x0001e2000c101524 */
[----:B------:R-:W-:Y:S05]  /*7bf0*/  BRA `(.L_x_28808) ;  /* 0x0000067000007947 */ /* 0x000fea0003800000 */
.L_x_28815:
        /* <DEDUP_REMOVED lines=11> */
.L_x_28827:
        /* <DEDUP_REMOVED lines=16> */
.L_x_28830:
[----:B------:R-:W-:-:S04]  /*7db0*/  LOP3.LUT R2, R2, 0x80000000, RZ, 0xc0, !PT ;  /* 0x8000000002027812 */ /* 0x000fc800078ec0ff */
[----:B------:R-:W-:-:S04]  /*7dc0*/  SHF.R.U32.HI R3, RZ, 0x18, R2 ;  /* 0x00000018ff037819 */ /* 0x000fc80000011602 */
[----:B------:R-:W-:-:S04]  /*7dd0*/  LOP3.LUT R0, R0, R3, RZ, 0xfc, !PT ;  /* 0x0000000300007212 */ /* 0x000fc800078efcff */
[----:B------:R-:W-:Y:S02]  /*7de0*/  PRMT R8, R0, 0x7610, R8 ;  /* 0x0000761000087816 */ /* 0x000fe40000000008 */
.L_x_28829:
[----:B------:R-:W-:Y:S05]  /*7df0*/  BSYNC B0 ;  /* 0x0000000000007941 */ /* 0x000fea0003800000 */
.L_x_28828:
[----:B------:R0:W-:Y:S01]  /*7e00*/  STG.E.U8 [R16.64], R8 ;  /* 0x0000000810007986 */ /* 0x0001e2000c101124 */
[----:B------:R-:W-:Y:S05]  /*7e10*/  BRA `(.L_x_28808) ;  /* 0x0000045000007947 */ /* 0x000fea0003800000 */
.L_x_28826:
        /* <DEDUP_REMOVED lines=16> */
.L_x_28833:
[----:B------:R-:W-:-:S04]  /*7f20*/  LOP3.LUT R2, R2, 0x80000000, RZ, 0xc0, !PT ;  /* 0x8000000002027812 */ /* 0x000fc800078ec0ff */
[----:B------:R-:W-:-:S04]  /*7f30*/  SHF.R.U32.HI R3, RZ, 0x18, R2 ;  /* 0x00000018ff037819 */ /* 0x000fc80000011602 */
[----:B------:R-:W-:-:S04]  /*7f40*/  LOP3.LUT R0, R0, R3, RZ, 0xfc, !PT ;  /* 0x0000000300007212 */ /* 0x000fc800078efcff */
[----:B------:R-:W-:Y:S02]  /*7f50*/  PRMT R8, R0, 0x7610, R8 ;  /* 0x0000761000087816 */ /* 0x000fe40000000008 */
.L_x_28832:
[----:B------:R-:W-:Y:S05]  /*7f60*/  BSYNC B0 ;  /* 0x0000000000007941 */ /* 0x000fea0003800000 */
.L_x_28831:
[----:B------:R0:W-:Y:S01]  /*7f70*/  STG.E.U8 [R16.64], R8 ;  /* 0x0000000810007986 */ /* 0x0001e2000c101124 */
[----:B------:R-:W-:Y:S05]  /*7f80*/  BRA `(.L_x_28808) ;  /* 0x000002e000007947 */ /* 0x000fea0003800000 */
.L_x_28825:
        /* <DEDUP_REMOVED lines=21> */
.L_x_28807:
        /* <DEDUP_REMOVED lines=20> */
.L_x_28835:
[----:B------:R-:W0:Y:S02]  /*8220*/  F2I.U64.TRUNC R2, R2 ;  /* 0x0000000200027311 */ /* 0x000e24000020d800 */
[----:B0-----:R0:W-:Y:S01]  /*8230*/  STG.E.64 [R16.64], R2 ;  /* 0x0000000210007986 */ /* 0x0011e2000c101b24 */
[----:B------:R-:W-:Y:S05]  /*8240*/  BRA `(.L_x_28808) ;  /* 0x0000002000007947 */ /* 0x000fea0003800000 */
.L_x_28834:
[----:B------:R-:W0:Y:S02]  /*8250*/  F2I.FTZ.U32.TRUNC.NTZ R3, R2 ;  /* 0x0000000200037305 */ /* 0x000e24000021f000 */
[----:B0-----:R0:W-:Y:S02]  /*8260*/  STG.E [R16.64], R3 ;  /* 0x0000000310007986 */ /* 0x0011e4000c101924 */
.L_x_28808:
[----:B------:R-:W-:Y:S02]  /*8270*/  IADD3 R19, R19, 0x80, RZ ;  /* 0x0000008013137810 */ /* 0x000fe40007ffe0ff */
.L_x_28711:
[----:B------:R-:W-:Y:S05]  /*8280*/  BSYNC B7 ;  /* 0x0000000000077941 */ /* 0x000fea0003800000 */
.L_x_28710:
        /* <DEDUP_REMOVED lines=230> */
.L_x_28836:
        /* <DEDUP_REMOVED lines=20> */
.L_x_28841:
[----:B------:R-:W2:Y:S02]  /*9230*/  LDG.E.U8 R0, [R2.64] ;  /* 0x0000002402007981 */ /* 0x000ea4000c1e1100 */
[----:B--2---:R-:W0:Y:S01]  /*9240*/  I2F.U16 R0, R0 ;  /* 0x0000000000007306 */ /* 0x004e220000101000 */
[----:B------:R-:W-:Y:S05]  /*9250*/  BRA `(.L_x_28843) ;  /* 0x00000ca000007947 */ /* 0x000fea0003800000 */
.L_x_28840:
        /* <DEDUP_REMOVED lines=9> */
.L_x_28845:
[----:B------:R-:W2:Y:S02]  /*92f0*/  LDG.E R0, [R2.64] ;  /* 0x0000002402007981 */ /* 0x000ea4000c1e1900 */
[----:B--2---:R-:W0:Y:S01]  /*9300*/  I2F R0, R0 ;  /* 0x0000000000007306 */ /* 0x004e220000201400 */
[----:B------:R-:W-:Y:S05]  /*9310*/  BRA `(.L_x_28843) ;  /* 0x00000be000007947 */ /* 0x000fea0003800000 */
.L_x_28844:
[----:B------:R-:W2:Y:S02]  /*9320*/  LDG.E.U16 R0, [R2.64] ;  /* 0x0000002402007981 */ /* 0x000ea4000c1e1500 */
[----:B--2---:R-:W0:Y:S01]  /*9330*/  I2F.S16 R0, R0 ;  /* 0x0000000000007306 */ /* 0x004e220000101400 */
[----:B------:R-:W-:Y:S05]  /*9340*/  BRA `(.L_x_28843) ;  /* 0x00000bb000007947 */ /* 0x000fea0003800000 */
.L_x_28839:
        /* <DEDUP_REMOVED lines=8> */
.L_x_28847:
[----:B------:R-:W2:Y:S02]  /*93d0*/  LDG.E.U16 R0, [R2.64] ;  /* 0x0000002402007981 */ /* 0x000ea4000c1e1500 */
[----:B--2---:R-:W-:Y:S01]  /*93e0*/  HADD2.F32 R0, -RZ, R0.H0_H0 ;  /* 0x20000000ff007230 */ /* 0x004fe20000004100 */
[----:B------:R-:W-:Y:S05]  /*93f0*/  BRA `(.L_x_28843) ;  /* 0x00000b0000007947 */ /* 0x000fea0003800000 */
.L_x_28846:
        /* <DEDUP_REMOVED lines=8> */
.L_x_28849:
[----:B------:R-:W2:Y:S02]  /*9480*/  LDG.E.U16 R0, [R2.64] ;  /* 0x0000002402007981 */ /* 0x000ea4000c1e1500 */
[----:B--2---:R-:W-:Y:S01]  /*9490*/  HADD2.F32 R0, -RZ, R0.H0_H0 ;  /* 0x20000000ff007230 */ /* 0x004fe20000004100 */
[----:B------:R-:W-:Y:S05]  /*94a0*/  BRA `(.L_x_28843) ;  /* 0x00000a5000007947 */ /* 0x000fea0003800000 */
.L_x_28848:
[----:B------:R-:W2:Y:S02]  /*94b0*/  LDG.E.64 R2, [R2.64] ;  /* 0x0000002402027981 */ /* 0x000ea4000c1e1b00 */
[----:B--2---:R-:W0:Y:S01]  /*94c0*/  F2F.F32.F64 R0, R2 ;  /* 0x0000000200007310 */ /* 0x004e220000301000 */
[----:B------:R-:W0:-:S14]  /*94d0*/  DSETP.GEU.AND P0, PT, |R2|, c[0x2][0x0], PT ;  /* 0x008000000200762a */ /* 0x000e1c0003f0e200 */
[----:B0-----:R-:W-:Y:S01]  /*94e0*/  @!P0 FMUL R0, R0, 1.175494350822287508e-38 ;  /* 0x0080000000008820 */ /* 0x001fe20000400000 */
[----:B------:R-:W-:Y:S05]  /*94f0*/  BRA `(.L_x_28843) ;  /* 0x00000a0000007947 */ /* 0x000fea0003800000 */
.L_x_28838:
        /* <DEDUP_REMOVED lines=12> */
.L_x_28852:
[----:B------:R-:W2:Y:S02]  /*95c0*/  LDG.E.64 R2, [R2.64] ;  /* 0x0000002402027981 */ /* 0x000ea4000c1e1b00 */
[----:B--2---:R-:W0:Y:S01]  /*95d0*/  F2F.F32.F64 R0, R2 ;  /* 0x0000000200007310 */ /* 0x004e220000301000 */
[----:B------:R-:W0:-:S14]  /*95e0*/  DSETP.GEU.AND P0, PT, |R2|, c[0x2][0x0], PT ;  /* 0x008000000200762a */ /* 0x000e1c0003f0e200 */
[----:B0-----:R-:W-:Y:S01]  /*95f0*/  @!P0 FMUL R0, R0, 1.175494350822287508e-38 ;  /* 0x0080000000008820 */ /* 0x001fe20000400000 */
[----:B------:R-:W-:Y:S05]  /*9600*/  BRA `(.L_x_28843) ;  /* 0x000008f000007947 */ /* 0x000fea0003800000 */
.L_x_28851:
        /* <DEDUP_REMOVED lines=26> */
.L_x_28854:
        /* <DEDUP_REMOVED lines=13> */
.L_x_28853:
[----:B------:R-:W2:Y:S02]  /*9880*/  LDG.E.U16 R0, [R2.64] ;  /* 0x0000002402007981 */ /* 0x000ea4000c1e1500 */
[----:B--2---:R-:W-:Y:S01]  /*9890*/  PRMT R0, RZ, 0x5410, R0 ;  /* 0x00005410ff007816 */ /* 0x004fe20000000000 */
[----:B------:R-:W-:Y:S05]  /*98a0*/  BRA `(.L_x_28843) ;  /* 0x0000065000007947 */ /* 0x000fea0003800000 */
.L_x_28850:
        /* <DEDUP_REMOVED lines=11> */
.L_x_28857:
        /* <DEDUP_REMOVED lines=20> */
.L_x_28859:
[----:B------:R-:W-:Y:S05]  /*9aa0*/  BSYNC B0 ;  /* 0x0000000000007941 */ /* 0x000fea0003800000 */
.L_x_28858:
[----:B------:R-:W-:Y:S01]  /*9ab0*/  LEA R3, R0, 0x3b800000, 0x17 ;  /* 0x3b80000000037811 */ /* 0x000fe200078eb8ff */
[----:B------:R-:W-:-:S05]  /*9ac0*/  IMAD.SHL.U32 R0, R2, 0x100000, RZ ;  /* 0x0010000002007824 */ /* 0x000fca00078e00ff */
[----:B------:R-:W-:Y:S01]  /*9ad0*/  LOP3.LUT R0, R3, R0, R4, 0xfe, !PT ;  /* 0x0000000003007212 */ /* 0x000fe200078efe04 */
[----:B------:R-:W-:Y:S05]  /*9ae0*/  BRA `(.L_x_28843) ;  /* 0x0000041000007947 */ /* 0x000fea0003800000 */
.L_x_28856:
        /* <DEDUP_REMOVED lines=20> */
.L_x_28861:
[----:B------:R-:W-:Y:S05]  /*9c30*/  BSYNC B0 ;  /* 0x0000000000007941 */ /* 0x000fea0003800000 */
.L_x_28860:
[----:B------:R-:W-:Y:S01]  /*9c40*/  LEA R3, R0, 0x37800000, 0x17 ;  /* 0x3780000000037811 */ /* 0x000fe200078eb8ff */
[----:B------:R-:W-:-:S05]  /*9c50*/  IMAD.SHL.U32 R0, R2, 0x200000, RZ ;  /* 0x0020000002007824 */ /* 0x000fca00078e00ff */
[----:B------:R-:W-:Y:S01]  /*9c60*/  LOP3.LUT R0, R3, R0, R4, 0xfe, !PT ;  /* 0x0000000003007212 */ /* 0x000fe200078efe04 */
[----:B------:R-:W-:Y:S05]  /*9c70*/  BRA `(.L_x_28843) ;  /* 0x0000028000007947 */ /* 0x000fea0003800000 */
.L_x_28855:
        /* <DEDUP_REMOVED lines=14> */
.L_x_28842:
        /* <DEDUP_REMOVED lines=21> */
.L_x_28863:
[----:B------:R-:W2:Y:S02]  /*9eb0*/  LDG.E.64 R2, [R2.64] ;  /* 0x0000002402027981 */ /* 0x000ea4000c1e1b00 */
[----:B--2---:R0:W1:Y:S01]  /*9ec0*/  I2F.U64 R0, R2 ;  /* 0x0000000200007312 */ /* 0x0040620000301000 */
[----:B------:R-:W-:Y:S05]  /*9ed0*/  BRA `(.L_x_28843) ;  /* 0x0000002000007947 */ /* 0x000fea0003800000 */
.L_x_28862:
[----:B------:R-:W2:Y:S02]  /*9ee0*/  LDG.E R0, [R2.64] ;  /* 0x0000002402007981 */ /* 0x000ea4000c1e1900 */
[----:B--2---:R-:W0:Y:S02]  /*9ef0*/  I2F.U32 R0, R0 ;  /* 0x0000000000007306 */ /* 0x004e240000201000 */
.L_x_28843:
[----:B------:R-:W-:Y:S05]  /*9f00*/  BSYNC B6 ;  /* 0x0000000000067941 */ /* 0x000fea0003800000 */
.L_x_28837:
        /* <DEDUP_REMOVED lines=9> */
.L_x_28864:
        /* <DEDUP_REMOVED lines=12> */
.L_x_28868:
[----:B------:R-:W0:Y:S02]  /*a060*/  F2I.S64.TRUNC R2, R2 ;  /* 0x0000000200027311 */ /* 0x000e24000020d900 */
[----:B0-----:R-:W-:-:S05]  /*a070*/  IMAD.MOV.U32 R5, RZ, RZ, R2 ;  /* 0x000000ffff057224 */ /* 0x001fca00078e0002 */
[----:B------:R-:W-:Y:S01]  /*a080*/  STG.E.U8 [R16.64], R5 ;  /* 0x0000000510007986 */ /* 0x000fe2000c101124 */
[----:B------:R-:W-:Y:S05]  /*a090*/  EXIT ;  /* 0x000000000000794d */ /* 0x000fea0003800000 */
.L_x_28867:
        /* <DEDUP_REMOVED lines=9> */
.L_x_28871:
[----:B------:R-:W0:Y:S02]  /*a130*/  F2I.FTZ.TRUNC.NTZ R3, R2 ;  /* 0x0000000200037305 */ /* 0x000e24000021f100 */
[----:B0-----:R-:W-:Y:S01]  /*a140*/  STG.E [R16.64], R3 ;  /* 0x0000000310007986 */ /* 0x001fe2000c101924 */
[----:B------:R-:W-:Y:S05]  /*a150*/  EXIT ;  /* 0x000000000000794d */ /* 0x000fea0003800000 */
.L_x_28870:
[----:B------:R-:W0:Y:S02]  /*a160*/  F2I.FTZ.TRUNC.NTZ R3, R2 ;  /* 0x0000000200037305 */ /* 0x000e24000021f100 */
[----:B0-----:R-:W-:Y:S01]  /*a170*/  STG.E.U16 [R16.64], R3 ;  /* 0x0000000310007986 */ /* 0x001fe2000c101524 */
[----:B------:R-:W-:Y:S05]  /*a180*/  EXIT ;  /* 0x000000000000794d */ /* 0x000fea0003800000 */
.L_x_28866:
        /* <DEDUP_REMOVED lines=8> */
.L_x_28873:
[----:B------:R-:W-:-:S05]  /*a210*/  F2FP.PACK_AB R2, RZ, R2 ;  /* 0x00000002ff02723e */ /* 0x000fca00000000ff */
[----:B------:R-:W-:Y:S01]  /*a220*/  STG.E.U16 [R16.64], R2 ;  /* 0x0000000210007986 */ /* 0x000fe2000c101524 */
[----:B------:R-:W-:Y:S05]  /*a230*/  EXIT ;  /* 0x000000000000794d */ /* 0x000fea0003800000 */
.L_x_28872:
        /* <DEDUP_REMOVED lines=9> */
.L_x_28875:
[----:B------:R-:W-:-:S04]  /*a2d0*/  F2FP.PACK_AB R3, RZ, R2 ;  /* 0x00000002ff03723e */ /* 0x000fc800000000ff */
[----:B------:R-:W-:-:S05]  /*a2e0*/  PRMT R3, R3, 0x5410, RZ ;  /* 0x0000541003037816 */ /* 0x000fca00000000ff */
[----:B------:R-:W-:Y:S01]  /*a2f0*/  STG.E [R16.64], R3 ;  /* 0x0000000310007986 */ /* 0x000fe2000c101924 */
[----:B------:R-:W-:Y:S05]  /*a300*/  EXIT ;  /* 0x000000000000794d */ /* 0x000fea0003800000 */
.L_x_28874:
[----:B------:R-:W-:-:S06]  /*a310*/  FMUL.FTZ R2, R2, 1 ;  /* 0x3f80000002027820 */ /* 0x000fcc0000410000 */
[----:B------:R-:W0:Y:S02]  /*a320*/  F2F.F64.F32 R2, R2 ;  /* 0x0000000200027310 */ /* 0x000e240000201800 */
[----:B0-----:R-:W-:Y:S01]  /*a330*/  STG.E.64 [R16.64], R2 ;  /* 0x0000000210007986 */ /* 0x001fe2000c101b24 */
[----:B------:R-:W-:Y:S05]  /*a340*/  EXIT ;  /* 0x000000000000794d */ /* 0x000fea0003800000 */
.L_x_28865:
        /* <DEDUP_REMOVED lines=12> */
.L_x_28878:
[----:B------:R-:W-:Y:S01]  /*a410*/  FMUL.FTZ R4, R2, 1 ;  /* 0x3f80000002047820 */ /* 0x000fe20000410000 */
[----:B------:R-:W-:-:S05]  /*a420*/  CS2R R6, SRZ ;  /* 0x0000000000067805 */ /* 0x000fca000001ff00 */
[----:B------:R-:W0:Y:S02]  /*a430*/  F2F.F64.F32 R4, R4 ;  /* 0x0000000400047310 */ /* 0x000e240000201800 */
[----:B0-----:R-:W-:Y:S01]  /*a440*/  STG.E.128 [R16.64], R4 ;  /* 0x0000000410007986 */ /* 0x001fe2000c101d24 */
[----:B------:R-:W-:Y:S05]  /*a450*/  EXIT ;  /* 0x000000000000794d */ /* 0x000fea0003800000 */
.L_x_28877:
        /* <DEDUP_REMOVED lines=20> */
.L_x_28882:
[----:B------:R-:W-:Y:S05]  /*a5a0*/  BSYNC B0 ;  /* 0x0000000000007941 */ /* 0x000fea0003800000 */
.L_x_28881:
[----:B------:R-:W-:-:S05]  /*a5b0*/  LOP3.LUT R5, R0, R5, RZ, 0xfc, !PT ;  /* 0x0000000500057212 */ /* 0x000fca00078efcff */
[----:B------:R-:W-:Y:S01]  /*a5c0*/  STG.E.U8 [R16.64], R5 ;  /* 0x0000000510007986 */ /* 0x000fe2000c101124 */
[----:B------:R-:W-:Y:S05]  /*a5d0*/  EXIT ;  /* 0x000000000000794d */ /* 0x000fea0003800000 */
.L_x_28880:
        /* <DEDUP_REMOVED lines=12> */
.L_x_28884:
[----:B-1---5:R-:W-:Y:S01]  /*a6a0*/  IMAD.MOV.U32 R0, RZ, RZ, 0x7f ;  /* 0x0000007fff007424 */ /* 0x022fe200078e00ff */
[----:B------:R-:W-:-:S04]  /*a6b0*/  ISETP.GT.U32.AND P0, PT, R4, 0x7f800000, PT ;  /* 0x7f8000000400780c */ /* 0x000fc80003f04070 */
[----:B------:R-:W-:-:S04]  /*a6c0*/  SEL R0, R0, 0x7c, P0 ;  /* 0x0000007c00007807 */ /* 0x000fc80000000000 */
.L_x_28885:
[----:B------:R-:W-:Y:S05]  /*a6d0*/  BSYNC B0 ;  /* 0x0000000000007941 */ /* 0x000fea0003800000 */
.L_x_28883:
[----:B------:R-:W-:-:S04]  /*a6e0*/  LOP3.LUT R2, R2, 0x80000000, RZ, 0xc0, !PT ;  /* 0x8000000002027812 */ /* 0x000fc800078ec0ff */
[----:B------:R-:W-:-:S04]  /*a6f0*/  SHF.R.U32.HI R3, RZ, 0x18, R2 ;  /* 0x00000018ff037819 */ /* 0x000fc80000011602 */
[----:B------:R-:W-:-:S05]  /*a700*/  LOP3.LUT R3, R0, R3, RZ, 0xfc, !PT ;  /* 0x0000000300037212 */ /* 0x000fca00078efcff */
[----:B------:R-:W-:Y:S01]  /*a710*/  STG.E.U8 [R16.64], R3 ;  /* 0x0000000310007986 */ /* 0x000fe2000c101124 */
[----:B------:R-:W-:Y:S05]  /*a720*/  EXIT ;  /* 0x000000000000794d */ /* 0x000fea0003800000 */
.L_x_28879:
[----:B------:R-:W-:-:S05]  /*a730*/  F2FP.BF16.PACK_AB R2, RZ, R2 ;  /* 0x00000002ff02723e */ /* 0x000fca00000010ff */
[----:B------:R-:W-:Y:S01]  /*a740*/  STG.E.U16 [R16.64], R2 ;  /* 0x0000000210007986 */ /* 0x000fe2000c101524 */
[----:B------:R-:W-:Y:S05]  /*a750*/  EXIT ;  /* 0x000000000000794d */ /* 0x000fea0003800000 */
.L_x_28876:
        /* <DEDUP_REMOVED lines=11> */
.L_x_28888:
        /* <DEDUP_REMOVED lines=16> */
.L_x_28891:
[----:B------:R-:W-:-:S04]  /*a910*/  LOP3.LUT R2, R2, 0x80000000, RZ, 0xc0, !PT ;  /* 0x8000000002027812 */ /* 0x000fc800078ec0ff */
[----:B------:R-:W-:-:S04]  /*a920*/  SHF.R.U32.HI R3, RZ, 0x18, R2 ;  /* 0x00000018ff037819 */ /* 0x000fc80000011602 */
[----:B------:R-:W-:-:S04]  /*a930*/  LOP3.LUT R0, R0, R3, RZ, 0xfc, !PT ;  /* 0x0000000300007212 */ /* 0x000fc800078efcff */
[----:B------:R-:W-:Y:S02]  /*a940*/  PRMT R8, R0, 0x7610, R8 ;  /* 0x0000761000087816 */ /* 0x000fe40000000008 */
.L_x_28890:
[----:B------:R-:W-:Y:S05]  /*a950*/  BSYNC B0 ;  /* 0x0000000000007941 */ /* 0x000fea0003800000 */
.L_x_28889:
[----:B------:R-:W-:Y:S01]  /*a960*/  STG.E.U8 [R16.64], R8 ;  /* 0x0000000810007986 */ /* 0x000fe2000c101124 */
[----:B------:R-:W-:Y:S05]  /*a970*/  EXIT ;  /* 0x000000000000794d */ /* 0x000fea0003800000 */
.L_x_28887:
        /* <DEDUP_REMOVED lines=16> */
.L_x_28894:
[----:B------:R-:W-:-:S04]  /*aa80*/  LOP3.LUT R2, R2, 0x80000000, RZ, 0xc0, !PT ;  /* 0x8000000002027812 */ /* 0x000fc800078ec0ff */
[----:B------:R-:W-:-:S04]  /*aa90*/  SHF.R.U32.HI R3, RZ, 0x18, R2 ;  /* 0x00000018ff037819 */ /* 0x000fc80000011602 */
[----:B------:R-:W-:-:S04]  /*aaa0*/  LOP3.LUT R0, R0, R3, RZ, 0xfc, !PT ;  /* 0x0000000300007212 */ /* 0x000fc800078efcff */
[----:B------:R-:W-:Y:S02]  /*aab0*/  PRMT R8, R0, 0x7610, R8 ;  /* 0x0000761000087816 */ /* 0x000fe40000000008 */
.L_x_28893:
[----:B------:R-:W-:Y:S05]  /*aac0*/  BSYNC B0 ;  /* 0x0000000000007941 */ /* 0x000fea0003800000 */
.L_x_28892:
[----:B------:R-:W-:Y:S01]  /*aad0*/  STG.E.U8 [R16.64], R8 ;  /* 0x0000000810007986 */ /* 0x000fe2000c101124 */
[----:B------:R-:W-:Y:S05]  /*aae0*/  EXIT ;  /* 0x000000000000794d */ /* 0x000fea0003800000 */
.L_x_28886:
        /* <DEDUP_REMOVED lines=21> */
.L_x_28869:
        /* <DEDUP_REMOVED lines=20> */
.L_x_28896:
[----:B------:R-:W0:Y:S02]  /*ad80*/  F2I.U64.TRUNC R2, R2 ;  /* 0x0000000200027311 */ /* 0x000e24000020d800 */
[----:B0-----:R-:W-:Y:S01]  /*ad90*/  STG.E.64 [R16.64], R2 ;  /* 0x0000000210007986 */ /* 0x001fe2000c101b24 */
[----:B------:R-:W-:Y:S05]  /*ada0*/  EXIT ;  /* 0x000000000000794d */ /* 0x000fea0003800000 */
.L_x_28895:
[----:B------:R-:W0:Y:S02]  /*adb0*/  F2I.FTZ.U32.TRUNC.NTZ R3, R2 ;  /* 0x0000000200037305 */ /* 0x000e24000021f000 */
[----:B0-----:R-:W-:Y:S01]  /*adc0*/  STG.E [R16.64], R3 ;  /* 0x0000000310007986 */ /* 0x001fe2000c101924 */
[----:B------:R-:W-:Y:S05]  /*add0*/  EXIT ;  /* 0x000000000000794d */ /* 0x000fea0003800000 */
.L_x_28897:
        /* <DEDUP_REMOVED lines=10> */
.L_x_40219:


//--------------------- .text._ZN2at6native27unrolled_elementwise_kernelINS0_13AUnaryFunctorIfffZZZNS0_19maximum_kernel_cudaERNS_18TensorIteratorBaseEENKUlvE0_clEvENKUlvE0_clEvEUlffE_EESt5arrayIPcLm2EELi4E23TrivialOffsetCalculatorILi1EjESD_NS0_6memory12LoadWithCastILi1EEENSE_13StoreWithCastILi1EEEEEviT_T0_T2_T3_T4_T5_ --------------------------
	.section	.text._ZN2at6native27unrolled_elementwise_kernelINS0_13AUnaryFunctorIfffZZZNS0_19maximum_kernel_cudaERNS_18TensorIteratorBaseEENKUlvE0_clEvENKUlvE0_clEvEUlffE_EESt5arrayIPcLm2EELi4E23TrivialOffsetCalculatorILi1EjESD_NS0_6memory12LoadWithCastILi1EEENSE_13StoreWithCastILi1EEEEEviT_T0_T2_T3_T4_T5_,"ax",@progbits
	.sectioninfo	@"SHI_REGISTERS=30"
	.align	128
        .global         _ZN2at6native27unrolled_elementwise_kernelINS0_13AUnaryFunctorIfffZZZNS0_19maximum_kernel_cudaERNS_18TensorIteratorBaseEENKUlvE0_clEvENKUlvE0_clEvEUlffE_EESt5arrayIPcLm2EELi4E23TrivialOffsetCalculatorILi1EjESD_NS0_6memory12LoadWithCastILi1EEENSE_13StoreWithCastILi1EEEEEviT_T0_T2_T3_T4_T5_
        .type           _ZN2at6native27unrolled_elementwise_kernelINS0_13AUnaryFunctorIfffZZZNS0_19maximum_kernel_cudaERNS_18TensorIteratorBaseEENKUlvE0_clEvENKUlvE0_clEvEUlffE_EESt5arrayIPcLm2EELi4E23TrivialOffsetCalculatorILi1EjESD_NS0_6memory12LoadWithCastILi1EEENSE_13StoreWithCastILi1EEEEEviT_T0_T2_T3_T4_T5_,@function
        .size           _ZN2at6native27unrolled_elementwise_kernelINS0_13AUnaryFunctorIfffZZZNS0_19maximum_kernel_cudaERNS_18TensorIteratorBaseEENKUlvE0_clEvENKUlvE0_clEvEUlffE_EESt5arrayIPcLm2EELi4E23TrivialOffsetCalculatorILi1EjESD_NS0_6memory12LoadWithCastILi1EEENSE_13StoreWithCastILi1EEEEEviT_T0_T2_T3_T4_T5_,(.L_x_40220 - _ZN2at6native27unrolled_elementwise_kernelINS0_13AUnaryFunctorIfffZZZNS0_19maximum_kernel_cudaERNS_18TensorIteratorBaseEENKUlvE0_clEvENKUlvE0_clEvEUlffE_EESt5arrayIPcLm2EELi4E23TrivialOffsetCalculatorILi1EjESD_NS0_6memory12LoadWithCastILi1EEENSE_13StoreWithCastILi1EEEEEviT_T0_T2_T3_T4_T5_)
        .other          _ZN2at6native27unrolled_elementwise_kernelINS0_13AUnaryFunctorIfffZZZNS0_19maximum_kernel_cudaERNS_18TensorIteratorBaseEENKUlvE0_clEvENKUlvE0_clEvEUlffE_EESt5arrayIPcLm2EELi4E23TrivialOffsetCalculatorILi1EjESD_NS0_6memory12LoadWithCastILi1EEENSE_13StoreWithCastILi1EEEEEviT_T0_T2_T3_T4_T5_,@"STO_CUDA_ENTRY STV_DEFAULT"
_ZN2at6native27unrolled_elementwise_kernelINS0_13AUnaryFunctorIfffZZZNS0_19maximum_kernel_cudaERNS_18TensorIteratorBaseEENKUlvE0_clEvENKUlvE0_clEvEUlffE_EESt5arrayIPcLm2EELi4E23TrivialOffsetCalculatorILi1EjESD_NS0_6memory12LoadWithCastILi1EEENSE_13StoreWithCastILi1EEEEEviT_T0_T2_T3_T4_T5_:
.text._ZN2at6native27unrolled_elementwise_kernelINS0_13AUnaryFunctorIfffZZZNS0_19maximum_kernel_cudaERNS_18TensorIteratorBaseEENKUlvE0_clEvENKUlvE0_clEvEUlffE_EESt5arrayIPcLm2EELi4E23TrivialOffsetCalculatorILi1EjESD_NS0_6memory12LoadWithCastILi1EEENSE_13StoreWithCastILi1EEEEEviT_T0_T2_T3_T4_T5_:
        /* <DEDUP_REMOVED lines=31> */
.L_x_28904:
[----:B------:R-:W2:Y:S02]  /*01f0*/  LDG.E.U8 R2, [R2.64] ;  /* 0x0000002402027981 */ /* 0x000ea4000c1e1100 */
[----:B--2---:R0:W1:Y:S01]  /*0200*/  I2F.U16 R23, R2 ;  /* 0x0000000200177306 */ /* 0x0040620000101000 */
[----:B------:R-:W-:Y:S05]  /*0210*/  BRA `(.L_x_28906) ;  /* 0x00000cb000007947 */ /* 0x000fea0003800000 */
.L_x_28903:
        /* <DEDUP_REMOVED lines=9> */
.L_x_28908:
[----:B------:R-:W2:Y:S02]  /*02b0*/  LDG.E R2, [R2.64] ;  /* 0x0000002402027981 */ /* 0x000ea4000c1e1900 */
[----:B--2---:R0:W1:Y:S01]  /*02c0*/  I2F R23, R2 ;  /* 0x0000000200177306 */ /* 0x0040620000201400 */
[----:B------:R-:W-:Y:S05]  /*02d0*/  BRA `(.L_x_28906) ;  /* 0x00000bf000007947 */ /* 0x000fea0003800000 */
.L_x_28907:
[----:B------:R-:W2:Y:S02]  /*02e0*/  LDG.E.U16 R2, [R2.64] ;  /* 0x0000002402027981 */ /* 0x000ea4000c1e1500 */
[----:B--2---:R0:W1:Y:S01]  /*02f0*/  I2F.S16 R23, R2 ;  /* 0x0000000200177306 */ /* 0x0040620000101400 */
[----:B------:R-:W-:Y:S05]  /*0300*/  BRA `(.L_x_28906) ;  /* 0x00000bc000007947 */ /* 0x000fea0003800000 */
.L_x_28902:
        /* <DEDUP_REMOVED lines=8> */
.L_x_28910:
[----:B------:R-:W2:Y:S02]  /*0390*/  LDG.E.U16 R2, [R2.64] ;  /* 0x0000002402027981 */ /* 0x000ea4000c1e1500 */
[----:B--2---:R-:W-:Y:S01]  /*03a0*/  HADD2.F32 R23, -RZ, R2.H0_H0 ;  /* 0x20000002ff177230 */ /* 0x004fe20000004100 */
[----:B------:R-:W-:Y:S05]  /*03b0*/  BRA `(.L_x_28906) ;  /* 0x00000b1000007947 */ /* 0x000fea0003800000 */
.L_x_28909:
        /* <DEDUP_REMOVED lines=8> */
.L_x_28912:
[----:B------:R-:W2:Y:S02]  /*0440*/  LDG.E.U16 R2, [R2.64] ;  /* 0x0000002402027981 */ /* 0x000ea4000c1e1500 */
[----:B--2---:R-:W-:Y:S01]  /*0450*/  HADD2.F32 R23, -RZ, R2.H0_H0 ;  /* 0x20000002ff177230 */ /* 0x004fe20000004100 */
[----:B------:R-:W-:Y:S05]  /*0460*/  BRA `(.L_x_28906) ;  /* 0x00000a6000007947 */ /* 0x000fea0003800000 */
.L_x_28911:
[----:B------:R-:W2:Y:S02]  /*0470*/  LDG.E.64 R2, [R2.64] ;  /* 0x0000002402027981 */ /* 0x000ea4000c1e1b00 */
[----:B--2---:R-:W0:Y:S01]  /*0480*/  F2F.F32.F64 R23, R2 ;  /* 0x0000000200177310 */ /* 0x004e220000301000 */
[----:B------:R-:W0:-:S14]  /*0490*/  DSETP.GEU.AND P0, PT, |R2|, c[0x2][0x0], PT ;  /* 0x008000000200762a */ /* 0x000e1c0003f0e200 */
[----:B0-----:R-:W-:Y:S01]  /*04a0*/  @!P0 FMUL R23, R23, 1.175494350822287508e-38 ;  /* 0x0080000017178820 */ /* 0x001fe20000400000 */
[----:B------:R-:W-:Y:S05]  /*04b0*/  BRA `(.L_x_28906) ;  /* 0x00000a1000007947 */ /* 0x000fea0003800000 */
.L_x_28901:
        /* <DEDUP_REMOVED lines=12> */
.L_x_28915:
[----:B------:R-:W2:Y:S02]  /*0580*/  LDG.E.64 R2, [R2.64] ;  /* 0x0000002402027981 */ /* 0x000ea4000c1e1b00 */
[----:B--2---:R-:W0:Y:S01]  /*0590*/  F2F.F32.F64 R23, R2 ;  /* 0x0000000200177310 */ /* 0x004e220000301000 */
[----:B------:R-:W0:-:S14]  /*05a0*/  DSETP.GEU.AND P0, PT, |R2|, c[0x2][0x0], PT ;  /* 0x008000000200762a */ /* 0x000e1c0003f0e200 */
[----:B0-----:R-:W-:Y:S01]  /*05b0*/  @!P0 FMUL R23, R23, 1.175494350822287508e-38 ;  /* 0x0080000017178820 */ /* 0x001fe20000400000 */
[----:B------:R-:W-:Y:S05]  /*05c0*/  BRA `(.L_x_28906) ;  /* 0x0000090000007947 */ /* 0x000fea0003800000 */
.L_x_28914:
        /* <DEDUP_REMOVED lines=26> */
.L_x_28917:
        /* <DEDUP_REMOVED lines=14> */
.L_x_28916:
[----:B------:R-:W2:Y:S02]  /*0850*/  LDG.E.U16 R2, [R2.64] ;  /* 0x0000002402027981 */ /* 0x000ea4000c1e1500 */
[----:B--2---:R-:W-:Y:S01]  /*0860*/  PRMT R23, RZ, 0x5410, R2 ;  /* 0x00005410ff177816 */ /* 0x004fe20000000002 */
[----:B------:R-:W-:Y:S05]  /*0870*/  BRA `(.L_x_28906) ;  /* 0x0000065000007947 */ /* 0x000fea0003800000 */
.L_x_28913:
        /* <DEDUP_REMOVED lines=11> */
.L_x_28920:
        /* <DEDUP_REMOVED lines=20> */
.L_x_28922:
[----:B------:R-:W-:Y:S05]  /*0a70*/  BSYNC B0 ;  /* 0x0000000000007941 */ /* 0x000fea0003800000 */
.L_x_28921:
[----:B------:R-:W-:Y:S01]  /*0a80*/  IMAD.SHL.U32 R2, R2, 0x100000, RZ ;  /* 0x0010000002027824 */ /* 0x000fe200078e00ff */
[----:B------:R-:W-:-:S04]  /*0a90*/  LEA R0, R0, 0x3b800000, 0x17 ;  /* 0x3b80000000007811 */ /* 0x000fc800078eb8ff */
[----:B------:R-:W-:Y:S01]  /*0aa0*/  LOP3.LUT R23, R0, R2, R23, 0xfe, !PT ;  /* 0x0000000200177212 */ /* 0x000fe200078efe17 */
[----:B------:R-:W-:Y:S05]  /*0ab0*/  BRA `(.L_x_28906) ;  /* 0x0000041000007947 */ /* 0x000fea0003800000 */
.L_x_28919:
        /* <DEDUP_REMOVED lines=20> */
.L_x_28924:
[----:B------:R-:W-:Y:S05]  /*0c00*/  BSYNC B0 ;  /* 0x0000000000007941 */ /* 0x000fea0003800000 */
.L_x_28923:
[----:B------:R-:W-:Y:S01]  /*0c10*/  IMAD.SHL.U32 R2, R2, 0x200000, RZ ;  /* 0x0020000002027824 */ /* 0x000fe200078e00ff */
[----:B------:R-:W-:-:S04]  /*0c20*/  LEA R0, R0, 0x37800000, 0x17 ;  /* 0x3780000000007811 */ /* 0x000fc800078eb8ff */
[----:B------:R-:W-:Y:S01]  /*0c30*/  LOP3.LUT R23, R0, R2, R23, 0xfe, !PT ;  /* 0x0000000200177212 */ /* 0x000fe200078efe17 */
[----:B------:R-:W-:Y:S05]  /*0c40*/  BRA `(.L_x_28906) ;  /* 0x0000028000007947 */ /* 0x000fea0003800000 */
.L_x_28918:
        /* <DEDUP_REMOVED lines=14> */
.L_x_28905:
        /* <DEDUP_REMOVED lines=21> */
.L_x_28926:
[----:B------:R-:W2:Y:S02]  /*0e80*/  LDG.E.64 R2, [R2.64] ;  /* 0x0000002402027981 */ /* 0x000ea4000c1e1b00 */
[----:B--2---:R0:W1:Y:S01]  /*0e90*/  I2F.U64 R23, R2 ;  /* 0x0000000200177312 */ /* 0x0040620000301000 */
[----:B------:R-:W-:Y:S05]  /*0ea0*/  BRA `(.L_x_28906) ;  /* 0x0000002000007947 */ /* 0x000fea0003800000 */
.L_x_28925:
[----:B------:R-:W2:Y:S02]  /*0eb0*/  LDG.E R2, [R2.64] ;  /* 0x0000002402027981 */ /* 0x000ea4000c1e1900 */
[----:B--2---:R0:W1:Y:S02]  /*0ec0*/  I2F.U32 R23, R2 ;  /* 0x0000000200177306 */ /* 0x0040640000201000 */
.L_x_28906:
[----:B------:R-:W-:Y:S05]  /*0ed0*/  BSYNC B6 ;  /* 0x0000000000067941 */ /* 0x000fea0003800000 */
.L_x_28900:
[----:B------:R-:W2:Y:S02]  /*0ee0*/  S2R R22, SR_TID.X ;  /* 0x0000000000167919 */ /* 0x000ea40000002100 */
[----:B--2---:R-:W-:Y:S02]  /*0ef0*/  IADD3 R22, R22, 0x80, RZ ;  /* 0x0000008016167810 */ /* 0x004fe40007ffe0ff */
.L_x_28899:
[----:B-1----:R-:W-:Y:S05]  /*0f00*/  BSYNC B7 ;  /* 0x0000000000077941 */ /* 0x002fea0003800000 */
.L_x_28898:
        /* <DEDUP_REMOVED lines=23> */
.L_x_28933:
[----:B------:R-:W2:Y:S02]  /*1080*/  LDG.E.U8 R2, [R2.64] ;  /* 0x0000002402027981 */ /* 0x000ea4000c1e1100 */
[----:B--2---:R0:W1:Y:S01]  /*1090*/  I2F.U16 R25, R2 ;  /* 0x0000000200197306 */ /* 0x0040620000101000 */
[----:B------:R-:W-:Y:S05]  /*10a0*/  BRA `(.L_x_28935) ;  /* 0x00000ca000007947 */ /* 0x000fea0003800000 */
.L_x_28932:
        /* <DEDUP_REMOVED lines=9> */
.L_x_28937:
[----:B------:R-:W2:Y:S02]  /*1140*/  LDG.E R2, [R2.64] ;  /* 0x0000002402027981 */ /* 0x000ea4000c1e1900 */
[----:B--2---:R0:W1:Y:S01]  /*1150*/  I2F R25, R2 ;  /* 0x0000000200197306 */ /* 0x0040620000201400 */
[----:B------:R-:W-:Y:S05]  /*1160*/  BRA `(.L_x_28935) ;  /* 0x00000be000007947 */ /* 0x000fea0003800000 */
.L_x_28936:
[----:B------:R-:W2:Y:S02]  /*1170*/  LDG.E.U16 R2, [R2.64] ;  /* 0x0000002402027981 */ /* 0x000ea4000c1e1500 */
[----:B--2---:R0:W1:Y:S01]  /*1180*/  I2F.S16 R25, R2 ;  /* 0x0000000200197306 */ /* 0x0040620000101400 */
[----:B------:R-:W-:Y:S05]  /*1190*/  BRA `(.L_x_28935) ;  /* 0x00000bb000007947 */ /* 0x000fea0003800000 */
.L_x_28931:
        /* <DEDUP_REMOVED lines=8> */
.L_x_28939:
[----:B------:R-:W2:Y:S02]  /*1220*/  LDG.E.U16 R2, [R2.64] ;  /* 0x0000002402027981 */ /* 0x000ea4000c1e1500 */
[----:B--2---:R-:W-:Y:S01]  /*1230*/  HADD2.F32 R25, -RZ, R2.H0_H0 ;  /* 0x20000002ff197230 */ /* 0x004fe20000004100 */
[----:B------:R-:W-:Y:S05]  /*1240*/  BRA `(.L_x_28935) ;  /* 0x00000b0000007947 */ /* 0x000fea0003800000 */
.L_x_28938:
        /* <DEDUP_REMOVED lines=8> */
.L_x_28941:
[----:B------:R-:W2:Y:S02]  /*12d0*/  LDG.E.U16 R2, [R2.64] ;  /* 0x0000002402027981 */ /* 0x000ea4000c1e1500 */
[----:B--2---:R-:W-:Y:S01]  /*12e0*/  HADD2.F32 R25, -RZ, R2.H0_H0 ;  /* 0x20000002ff197230 */ /* 0x004fe20000004100 */
[----:B------:R-:W-:Y:S05]  /*12f0*/  BRA `(.L_x_28935) ;  /* 0x00000a5000007947 */ /* 0x000fea0003800000 */
.L_x_28940:
[----:B------:R-:W2:Y:S02]  /*1300*/  LDG.E.64 R2, [R2.64] ;  /* 0x0000002402027981 */ /* 0x000ea4000c1e1b00 */
[----:B--2---:R-:W0:Y:S01]  /*1310*/  F2F.F32.F64 R25, R2 ;  /* 0x0000000200197310 */ /* 0x004e220000301000 */
[----:B------:R-:W0:-:S14]  /*1320*/  DSETP.GEU.AND P0, PT, |R2|, c[0x2][0x0], PT ;  /* 0x008000000200762a */ /* 0x000e1c0003f0e200 */
[----:B0-----:R-:W-:Y:S01]  /*1330*/  @!P0 FMUL R25, R25, 1.175494350822287508e-38 ;  /* 0x0080000019198820 */ /* 0x001fe20000400000 */
[----:B------:R-:W-:Y:S05]  /*1340*/  BRA `(.L_x_28935) ;  /* 0x00000a0000007947 */ /* 0x000fea0003800000 */
.L_x_28930:
        /* <DEDUP_REMOVED lines=12> */
.L_x_28944:
[----:B------:R-:W2:Y:S02]  /*1410*/  LDG.E.64 R2, [R2.64] ;  /* 0x0000002402027981 */ /* 0x000ea4000c1e1b00 */
[----:B--2---:R-:W0:Y:S01]  /*1420*/  F2F.F32.F64 R25, R2 ;  /* 0x0000000200197310 */ /* 0x004e220000301000 */
[----:B------:R-:W0:-:S14]  /*1430*/  DSETP.GEU.AND P0, PT, |R2|, c[0x2][0x0], PT ;  /* 0x008000000200762a */ /* 0x000e1c0003f0e200 */
[----:B0-----:R-:W-:Y:S01]  /*1440*/  @!P0 FMUL R25, R25, 1.175494350822287508e-38 ;  /* 0x0080000019198820 */ /* 0x001fe20000400000 */
[----:B------:R-:W-:Y:S05]  /*1450*/  BRA `(.L_x_28935) ;  /* 0x000008f000007947 */ /* 0x000fea0003800000 */
.L_x_28943:
        /* <DEDUP_REMOVED lines=26> */
.L_x_28946:
        /* <DEDUP_REMOVED lines=13> */
.L_x_28945:
[----:B------:R-:W2:Y:S02]  /*16d0*/  LDG.E.U16 R2, [R2.64] ;  /* 0x0000002402027981 */ /* 0x000ea4000c1e1500 */
[----:B--2---:R-:W-:Y:S01]  /*16e0*/  PRMT R25, RZ, 0x5410, R2 ;  /* 0x00005410ff197816 */ /* 0x004fe20000000002 */
[----:B------:R-:W-:Y:S05]  /*16f0*/  BRA `(.L_x_28935) ;  /* 0x0000065000007947 */ /* 0x000fea0003800000 */
.L_x_28942:
        /* <DEDUP_REMOVED lines=11> */
.L_x_28949:
        /* <DEDUP_REMOVED lines=20> */
.L_x_28951:
[----:B------:R-:W-:Y:S05]  /*18f0*/  BSYNC B0 ;  /* 0x0000000000007941 */ /* 0x000fea0003800000 */
.L_x_28950:
[----:B------:R-:W-:Y:S01]  /*1900*/  IMAD.SHL.U32 R2, R2, 0x100000, RZ ;  /* 0x0010000002027824 */ /* 0x000fe200078e00ff */
[----:B------:R-:W-:-:S04]  /*1910*/  LEA R0, R0, 0x3b800000, 0x17 ;  /* 0x3b80000000007811 */ /* 0x000fc800078eb8ff */
[----:B------:R-:W-:Y:S01]  /*1920*/  LOP3.LUT R25, R0, R2, R25, 0xfe, !PT ;  /* 0x0000000200197212 */ /* 0x000fe200078efe19 */
[----:B------:R-:W-:Y:S05]  /*1930*/  BRA `(.L_x_28935) ;  /* 0x0000041000007947 */ /* 0x000fea0003800000 */
.L_x_28948:
        /* <DEDUP_REMOVED lines=20> */
.L_x_28953:
[----:B------:R-:W-:Y:S05]  /*1a80*/  BSYNC B0 ;  /* 0x0000000000007941 */ /* 0x000fea0003800000 */
.L_x_28952:
[----:B------:R-:W-:Y:S01]  /*1a90*/  IMAD.SHL.U32 R2, R2, 0x200000, RZ ;  /* 0x0020000002027824 */ /* 0x000fe200078e00ff */
[----:B------:R-:W-:-:S04]  /*1aa0*/  LEA R0, R0, 0x37800000, 0x17 ;  /* 0x3780000000007811 */ /* 0x000fc800078eb8ff */
[----:B------:R-:W-:Y:S01]  /*1ab0*/  LOP3.LUT R25, R0, R2, R25, 0xfe, !PT ;  /* 0x0000000200197212 */ /* 0x000fe200078efe19 */
[----:B------:R-:W-:Y:S05]  /*1ac0*/  BRA `(.L_x_28935) ;  /* 0x0000028000007947 */ /* 0x000fea0003800000 */
.L_x_28947:
        /* <DEDUP_REMOVED lines=14> */
.L_x_28934:
        /* <DEDUP_REMOVED lines=21> */
.L_x_28955:
[----:B------:R-:W2:Y:S02]  /*1d00*/  LDG.E.64 R2, [R2.64] ;  /* 0x0000002402027981 */ /* 0x000ea4000c1e1b00 */
[----:B--2---:R0:W1:Y:S01]  /*1d10*/  I2F.U64 R25, R2 ;  /* 0x0000000200197312 */ /* 0x0040620000301000 */
[----:B------:R-:W-:Y:S05]  /*1d20*/  BRA `(.L_x_28935) ;  /* 0x0000002000007947 */ /* 0x000fea0003800000 */
.L_x_28954:
[----:B------:R-:W2:Y:S02]  /*1d30*/  LDG.E R2, [R2.64] ;  /* 0x0000002402027981 */ /* 0x000ea4000c1e1900 */
[----:B--2---:R0:W1:Y:S02]  /*1d40*/  I2F.U32 R25, R2 ;  /* 0x0000000200197306 */ /* 0x0040640000201000 */
.L_x_28935:
[----:B------:R-:W-:Y:S05]  /*1d50*/  BSYNC B6 ;  /* 0x0000000000067941 */ /* 0x000fea0003800000 */
.L_x_28929:
[----:B------:R-:W-:Y:S02]  /*1d60*/  IADD3 R22, R22, 0x80, RZ ;  /* 0x0000008016167810 */ /* 0x000fe40007ffe0ff */
.L_x_28928:
[----:B------:R-:W-:Y:S05]  /*1d70*/  BSYNC B7 ;  /* 0x0000000000077941 */ /* 0x000fea0003800000 */
.L_x_28927:
        /* <DEDUP_REMOVED lines=25> */
.L_x_28962:
[----:B------:R-:W2:Y:S02]  /*1f10*/  LDG.E.U8 R2, [R2.64] ;  /* 0x0000002402027981 */ /* 0x000ea4000c1e1100 */
[----:B--2---:R0:W2:Y:S01]  /*1f20*/  I2F.U16 R26, R2 ;  /* 0x00000002001a7306 */ /* 0x0040a20000101000 */
[----:B------:R-:W-:Y:S05]  /*1f30*/  BRA `(.L_x_28964) ;  /* 0x00000ca000007947 */ /* 0x000fea0003800000 */
.L_x_28961:
        /* <DEDUP_REMOVED lines=9> */
.L_x_28966:
[----:B------:R-:W2:Y:S02]  /*1fd0*/  LDG.E R2, [R2.64] ;  /* 0x0000002402027981 */ /* 0x000ea4000c1e1900 */
[----:B--2---:R0:W2:Y:S01]  /*1fe0*/  I2F R26, R2 ;  /* 0x00000002001a7306 */ /* 0x0040a20000201400 */
[----:B------:R-:W-:Y:S05]  /*1ff0*/  BRA `(.L_x_28964) ;  /* 0x00000be000007947 */ /* 0x000fea0003800000 */
.L_x_28965:
[----:B------:R-:W2:Y:S02]  /*2000*/  LDG.E.U16 R2, [R2.64] ;  /* 0x0000002402027981 */ /* 0x000ea4000c1e1500 */
[----:B--2---:R0:W2:Y:S01]  /*2010*/  I2F.S16 R26, R2 ;  /* 0x00000002001a7306 */ /* 0x0040a20000101400 */
[----:B------:R-:W-:Y:S05]  /*2020*/  BRA `(.L_x_28964) ;  /* 0x00000bb000007947 */ /* 0x000fea0003800000 */
.L_x_28960:
        /* <DEDUP_REMOVED lines=8> */
.L_x_28968:
[----:B------:R-:W2:Y:S02]  /*20b0*/  LDG.E.U16 R2, [R2.64] ;  /* 0x0000002402027981 */ /* 0x000ea4000c1e1500 */
[----:B--2---:R-:W-:Y:S01]  /*20c0*/  HADD2.F32 R26, -RZ, R2.H0_H0 ;  /* 0x20000002ff1a7230 */ /* 0x004fe20000004100 */
[----:B------:R-:W-:Y:S05]  /*20d0*/  BRA `(.L_x_28964) ;  /* 0x00000b0000007947 */ /* 0x000fea0003800000 */
.L_x_28967:
        /* <DEDUP_REMOVED lines=8> */
.L_x_28970:
[----:B------:R-:W2:Y:S02]  /*2160*/  LDG.E.U16 R2, [R2.64] ;  /* 0x0000002402027981 */ /* 0x000ea4000c1e1500 */
[----:B--2---:R-:W-:Y:S01]  /*2170*/  HADD2.F32 R26, -RZ, R2.H0_H0 ;  /* 0x20000002ff1a7230 */ /* 0x004fe20000004100 */
[----:B------:R-:W-:Y:S05]  /*2180*/  BRA `(.L_x_28964) ;  /* 0x00000a5000007947 */ /* 0x000fea0003800000 */
.L_x_28969:
[----:B------:R-:W2:Y:S02]  /*2190*/  LDG.E.64 R2, [R2.64] ;  /* 0x0000002402027981 */ /* 0x000ea4000c1e1b00 */
[----:B--2---:R-:W0:Y:S01]  /*21a0*/  F2F.F32.F64 R26, R2 ;  /* 0x00000002001a7310 */ /* 0x004e220000301000 */
[----:B------:R-:W0:-:S14]  /*21b0*/  DSETP.GEU.AND P0, PT, |R2|, c[0x2][0x0], PT ;  /* 0x008000000200762a */ /* 0x000e1c0003f0e200 */
[----:B0-----:R-:W-:Y:S01]  /*21c0*/  @!P0 FMUL R26, R26, 1.175494350822287508e-38 ;  /* 0x008000001a1a8820 */ /* 0x001fe20000400000 */
[----:B------:R-:W-:Y:S05]  /*21d0*/  BRA `(.L_x_28964) ;  /* 0x00000a0000007947 */ /* 0x000fea0003800000 */
.L_x_28959:
        /* <DEDUP_REMOVED lines=12> */
.L_x_28973:
[----:B------:R-:W2:Y:S02]  /*22a0*/  LDG.E.64 R2, [R2.64] ;  /* 0x0000002402027981 */ /* 0x000ea4000c1e1b00 */
[----:B--2---:R-:W0:Y:S01]  /*22b0*/  F2F.F32.F64 R26, R2 ;  /* 0x00000002001a7310 */ /* 0x004e220000301000 */
[----:B------:R-:W0:-:S14]  /*22c0*/  DSETP.GEU.AND P0, PT, |R2|, c[0x2][0x0], PT ;  /* 0x008000000200762a */ /* 0x000e1c0003f0e200 */
[----:B0-----:R-:W-:Y:S01]  /*22d0*/  @!P0 FMUL R26, R26, 1.175494350822287508e-38 ;  /* 0x008000001a1a8820 */ /* 0x001fe20000400000 */
[----:B------:R-:W-:Y:S05]  /*22e0*/  BRA `(.L_x_28964) ;  /* 0x000008f000007947 */ /* 0x000fea0003800000 */
.L_x_28972:
        /* <DEDUP_REMOVED lines=26> */
.L_x_28975:
        /* <DEDUP_REMOVED lines=13> */
.L_x_28974:
[----:B------:R-:W2:Y:S02]  /*2560*/  LDG.E.U16 R2, [R2.64] ;  /* 0x0000002402027981 */ /* 0x000ea4000c1e1500 */
[----:B--2---:R-:W-:Y:S01]  /*2570*/  PRMT R26, RZ, 0x5410, R2 ;  /* 0x00005410ff1a7816 */ /* 0x004fe20000000002 */
[----:B------:R-:W-:Y:S05]  /*2580*/  BRA `(.L_x_28964) ;  /* 0x0000065000007947 */ /* 0x000fea0003800000 */
.L_x_28971:
        /* <DEDUP_REMOVED lines=11> */
.L_x_28978:
        /* <DEDUP_REMOVED lines=20> */
.L_x_28980:
[----:B------:R-:W-:Y:S05]  /*2780*/  BSYNC B0 ;  /* 0x0000000000007941 */ /* 0x000fea0003800000 */
.L_x_28979:
[----:B------:R-:W-:Y:S01]  /*2790*/  IMAD.SHL.U32 R2, R2, 0x100000, RZ ;  /* 0x0010000002027824 */ /* 0x000fe200078e00ff */
[----:B------:R-:W-:-:S04]  /*27a0*/  LEA R3, R0, 0x3b800000, 0x17 ;  /* 0x3b80000000037811 */ /* 0x000fc800078eb8ff */
[----:B------:R-:W-:Y:S01]  /*27b0*/  LOP3.LUT R26, R3, R2, R26, 0xfe, !PT ;  /* 0x00000002031a7212 */ /* 0x000fe200078efe1a */
[----:B------:R-:W-:Y:S05]  /*27c0*/  BRA `(.L_x_28964) ;  /* 0x0000041000007947 */ /* 0x000fea0003800000 */
.L_x_28977:
        /* <DEDUP_REMOVED lines=20> */
.L_x_28982:
[----:B------:R-:W-:Y:S05]  /*2910*/  BSYNC B0 ;  /* 0x0000000000007941 */ /* 0x000fea0003800000 */
.L_x_28981:
[----:B------:R-:W-:Y:S01]  /*2920*/  IMAD.SHL.U32 R2, R2, 0x200000, RZ ;  /* 0x0020000002027824 */ /* 0x000fe200078e00ff */
[----:B------:R-:W-:-:S04]  /*2930*/  LEA R3, R0, 0x37800000, 0x17 ;  /* 0x3780000000037811 */ /* 0x000fc800078eb8ff */
[----:B------:R-:W-:Y:S01]  /*2940*/  LOP3.LUT R26, R3, R2, R26, 0xfe, !PT ;  /* 0x00000002031a7212 */ /* 0x000fe200078efe1a */
[----:B------:R-:W-:Y:S05]  /*2950*/  BRA `(.L_x_28964) ;  /* 0x0000028000007947 */ /* 0x000fea0003800000 */
.L_x_28976:
        /* <DEDUP_REMOVED lines=14> */
.L_x_28963:
        /* <DEDUP_REMOVED lines=21> */
.L_x_28984:
[----:B------:R-:W2:Y:S02]  /*2b90*/  LDG.E.64 R26, [R2.64] ;  /* 0x00000024021a7981 */ /* 0x000ea4000c1e1b00 */
[----:B--2---:R0:W2:Y:S01]  /*2ba0*/  I2F.U64 R26, R26 ;  /* 0x0000001a001a7312 */ /* 0x0040a20000301000 */
[----:B------:R-:W-:Y:S05]  /*2bb0*/  BRA `(.L_x_28964) ;  /* 0x0000002000007947 */ /* 0x000fea0003800000 */
.L_x_28983:
[----:B------:R-:W2:Y:S02]  /*2bc0*/  LDG.E R2, [R2.64] ;  /* 0x0000002402027981 */ /* 0x000ea4000c1e1900 */
[----:B--2---:R0:W2:Y:S02]  /*2bd0*/  I2F.U32 R26, R2 ;  /* 0x00000002001a7306 */ /* 0x0040a40000201000 */
.L_x_28964:
[----:B------:R-:W-:Y:S05]  /*2be0*/  BSYNC B6 ;  /* 0x0000000000067941 */ /* 0x000fea0003800000 */
.L_x_28958:
[----:B------:R-:W-:Y:S02]  /*2bf0*/  IADD3 R22, R22, 0x80, RZ ;  /* 0x0000008016167810 */ /* 0x000fe40007ffe0ff */
.L_x_28957:
[----:B------:R-:W-:Y:S05]  /*2c00*/  BSYNC B7 ;  /* 0x0000000000077941 */ /* 0x000fea0003800000 */
.L_x_28956:
        /* <DEDUP_REMOVED lines=21> */
.L_x_28990:
[----:B------:R-:W3:Y:S02]  /*2d60*/  LDG.E.U8 R2, [R2.64] ;  /* 0x0000002402027981 */ /* 0x000ee4000c1e1100 */
[----:B---3--:R0:W3:Y:S01]  /*2d70*/  I2F.U16 R19, R2 ;  /* 0x0000000200137306 */ /* 0x0080e20000101000 */
[----:B------:R-:W-:Y:S05]  /*2d80*/  BRA `(.L_x_28986) ;  /* 0x00000c7000007947 */ /* 0x000fea0003800000 */
.L_x_28989:
        /* <DEDUP_REMOVED lines=9> */
.L_x_28993:
[----:B------:R-:W3:Y:S02]  /*2e20*/  LDG.E R2, [R2.64] ;  /* 0x0000002402027981 */ /* 0x000ee4000c1e1900 */
[----:B---3--:R0:W3:Y:S01]  /*2e30*/  I2F R19, R2 ;  /* 0x0000000200137306 */ /* 0x0080e20000201400 */
[----:B------:R-:W-:Y:S05]  /*2e40*/  BRA `(.L_x_28986) ;  /* 0x00000bb000007947 */ /* 0x000fea0003800000 */
.L_x_28992:
[----:B------:R-:W3:Y:S02]  /*2e50*/  LDG.E.U16 R2, [R2.64] ;  /* 0x0000002402027981 */ /* 0x000ee4000c1e1500 */
[----:B---3--:R0:W3:Y:S01]  /*2e60*/  I2F.S16 R19, R2 ;  /* 0x0000000200137306 */ /* 0x0080e20000101400 */
[----:B------:R-:W-:Y:S05]  /*2e70*/  BRA `(.L_x_28986) ;  /* 0x00000b8000007947 */ /* 0x000fea0003800000 */
.L_x_28988:
        /* <DEDUP_REMOVED lines=8> */
.L_x_28995:
[----:B------:R-:W3:Y:S02]  /*2f00*/  LDG.E.U16 R2, [R2.64] ;  /* 0x0000002402027981 */ /* 0x000ee4000c1e1500 */
[----:B---3--:R-:W-:Y:S01]  /*2f10*/  HADD2.F32 R19, -RZ, R2.H0_H0 ;  /* 0x20000002ff137230 */ /* 0x008fe20000004100 */
[----:B------:R-:W-:Y:S05]  /*2f20*/  BRA `(.L_x_28986) ;  /* 0x00000ad000007947 */ /* 0x000fea0003800000 */
.L_x_28994:
        /* <DEDUP_REMOVED lines=8> */
.L_x_28997:
[----:B------:R-:W3:Y:S02]  /*2fb0*/  LDG.E.U16 R2, [R2.64] ;  /* 0x0000002402027981 */ /* 0x000ee4000c1e1500 */
[----:B---3--:R-:W-:Y:S01]  /*2fc0*/  HADD2.F32 R19, -RZ, R2.H0_H0 ;  /* 0x20000002ff137230 */ /* 0x008fe20000004100 */
[----:B------:R-:W-:Y:S05]  /*2fd0*/  BRA `(.L_x_28986) ;  /* 0x00000a2000007947 */ /* 0x000fea0003800000 */
.L_x_28996:
[----:B------:R-:W3:Y:S02]  /*2fe0*/  LDG.E.64 R2, [R2.64] ;  /* 0x0000002402027981 */ /* 0x000ee4000c1e1b00 */
[----:B---3--:R-:W0:Y:S01]  /*2ff0*/  F2F.F32.F64 R19, R2 ;  /* 0x0000000200137310 */ /* 0x008e220000301000 */
[----:B------:R-:W0:-:S14]  /*3000*/  DSETP.GEU.AND P0, PT, |R2|, c[0x2][0x0], PT ;  /* 0x008000000200762a */ /* 0x000e1c0003f0e200 */
[----:B0-----:R-:W-:Y:S01]  /*3010*/  @!P0 FMUL R19, R19, 1.175494350822287508e-38 ;  /* 0x0080000013138820 */ /* 0x001fe20000400000 */
[----:B------:R-:W-:Y:S05]  /*3020*/  BRA `(.L_x_28986) ;  /* 0x000009d000007947 */ /* 0x000fea0003800000 */
.L_x_28987:
        /* <DEDUP_REMOVED lines=12> */
.L_x_29000:
[----:B------:R-:W3:Y:S02]  /*30f0*/  LDG.E.64 R2, [R2.64] ;  /* 0x0000002402027981 */ /* 0x000ee4000c1e1b00 */
[----:B---3--:R-:W0:Y:S01]  /*3100*/  F2F.F32.F64 R19, R2 ;  /* 0x0000000200137310 */ /* 0x008e220000301000 */
[----:B------:R-:W0:-:S14]  /*3110*/  DSETP.GEU.AND P0, PT, |R2|, c[0x2][0x0], PT ;  /* 0x008000000200762a */ /* 0x000e1c0003f0e200 */
[----:B0-----:R-:W-:Y:S01]  /*3120*/  @!P0 FMUL R19, R19, 1.175494350822287508e-38 ;  /* 0x0080000013138820 */ /* 0x001fe20000400000 */
[----:B------:R-:W-:Y:S05]  /*3130*/  BRA `(.L_x_28986) ;  /* 0x000008c000007947 */ /* 0x000fea0003800000 */
.L_x_28999:
        /* <DEDUP_REMOVED lines=26> */
.L_x_29002:
        /* <DEDUP_REMOVED lines=13> */
.L_x_29001:
[----:B------:R-:W3:Y:S02]  /*33b0*/  LDG.E.U16 R2, [R2.64] ;  /* 0x0000002402027981 */ /* 0x000ee4000c1e1500 */
[----:B---3--:R-:W-:Y:S01]  /*33c0*/  PRMT R19, RZ, 0x5410, R2 ;  /* 0x00005410ff137816 */ /* 0x008fe20000000002 */
[----:B------:R-:W-:Y:S05]  /*33d0*/  BRA `(.L_x_28986) ;  /* 0x0000062000007947 */ /* 0x000fea0003800000 */
.L_x_28998:
        /* <DEDUP_REMOVED lines=11> */
.L_x_29005:
        /* <DEDUP_REMOVED lines=19> */
.L_x_29007:
[----:B------:R-:W-:Y:S05]  /*35c0*/  BSYNC B0 ;  /* 0x0000000000007941 */ /* 0x000fea0003800000 */
.L_x_29006:
[----:B------:R-:W-:Y:S01]  /*35d0*/  IMAD.SHL.U32 R2, R2, 0x100000, RZ ;  /* 0x0010000002027824 */ /* 0x000fe200078e00ff */
[----:B------:R-:W-:-:S04]  /*35e0*/  LEA R0, R0, 0x3b800000, 0x17 ;  /* 0x3b80000000007811 */ /* 0x000fc800078eb8ff */
[----:B------:R-:W-:Y:S01]  /*35f0*/  LOP3.LUT R19, R0, R2, R19, 0xfe, !PT ;  /* 0x0000000200137212 */ /* 0x000fe200078efe13 */
[----:B------:R-:W-:Y:S05]  /*3600*/  BRA `(.L_x_28986) ;  /* 0x000003f000007947 */ /* 0x000fea0003800000 */
.L_x_29004:
        /* <DEDUP_REMOVED lines=19> */
.L_x_29009:
[----:B------:R-:W-:Y:S05]  /*3740*/  BSYNC B0 ;  /* 0x0000000000007941 */ /* 0x000fea0003800000 */
.L_x_29008:
[----:B------:R-:W-:Y:S01]  /*3750*/  IMAD.SHL.U32 R2, R2, 0x200000, RZ ;  /* 0x0020000002027824 */ /* 0x000fe200078e00ff */
[----:B------:R-:W-:-:S04]  /*3760*/  LEA R0, R0, 0x37800000, 0x17 ;  /* 0x3780000000007811 */ /* 0x000fc800078eb8ff */
[----:B------:R-:W-:Y:S01]  /*3770*/  LOP3.LUT R19, R0, R2, R19, 0xfe, !PT ;  /* 0x0000000200137212 */ /* 0x000fe200078efe13 */
[----:B------:R-:W-:Y:S05]  /*3780*/  BRA `(.L_x_28986) ;  /* 0x0000027000007947 */ /* 0x000fea0003800000 */
.L_x_29003:
        /* <DEDUP_REMOVED lines=14> */
.L_x_28991:
        /* <DEDUP_REMOVED lines=20> */
.L_x_29011:
[----:B------:R-:W3:Y:S02]  /*39b0*/  LDG.E.64 R2, [R2.64] ;  /* 0x0000002402027981 */ /* 0x000ee4000c1e1b00 */
[----:B---3--:R0:W3:Y:S01]  /*39c0*/  I2F.U64 R19, R2 ;  /* 0x0000000200137312 */ /* 0x0080e20000301000 */
[----:B------:R-:W-:Y:S05]  /*39d0*/  BRA `(.L_x_28986) ;  /* 0x0000002000007947 */ /* 0x000fea0003800000 */
.L_x_29010:
[----:B------:R-:W3:Y:S02]  /*39e0*/  LDG.E R2, [R2.64] ;  /* 0x0000002402027981 */ /* 0x000ee4000c1e1900 */
[----:B---3--:R0:W3:Y:S02]  /*39f0*/  I2F.U32 R19, R2 ;  /* 0x0000000200137306 */ /* 0x0080e40000201000 */
.L_x_28986:
[----:B------:R-:W-:Y:S05]  /*3a00*/  BSYNC B6 ;  /* 0x0000000000067941 */ /* 0x000fea0003800000 */
.L_x_28985:
        /* <DEDUP_REMOVED lines=19> */
[----:B------:R-:W-:Y:S02]  /*3b40*/  @!P3 FMNMX.FTZ R4, R23, c[0x0][0x168], !PT ;  /* 0x00005a001704ba09 */ /* 0x000fe40007810000 */
.L_x_29014:
[----:B------:R-:W-:Y:S05]  /*3b50*/  BSYNC B0 ;  /* 0x0000000000007941 */ /* 0x000fea0003800000 */
.L_x_29013:
[----:B------:R-:W-:Y:S01]  /*3b60*/  BSSY B0, `(.L_x_29015) ;  /* 0x0000005000007945 */ /* 0x000fe20003800000 */
[----:B------:R-:W-:Y:S05]  /*3b70*/  @P2 BRA `(.L_x_29016) ;  /* 0x0000003000002947 */ /* 0x000fea0003800000 */
[----:B-1---5:R-:W-:Y:S01]  /*3b80*/  FSETP.NAN.FTZ.AND P2, PT, R25, R25, PT ;  /* 0x000000191900720b */ /* 0x022fe20003f58000 */
[----:B------:R-:W-:-:S12]  /*3b90*/  IMAD.MOV.U32 R24, RZ, RZ, R25 ;  /* 0x000000ffff187224 */ /* 0x000fd800078e0019 */
[----:B------:R-:W-:Y:S02]  /*3ba0*/  @!P2 FMNMX.FTZ R24, R25, c[0x0][0x168], !PT ;  /* 0x00005a001918aa09 */ /* 0x000fe40007810000 */
.L_x_29016:
[----:B------:R-:W-:Y:S05]  /*3bb0*/  BSYNC B0 ;  /* 0x0000000000007941 */ /* 0x000fea0003800000 */
.L_x_29015:
[----:B------:R-:W-:Y:S01]  /*3bc0*/  BSSY B0, `(.L_x_29017) ;  /* 0x0000005000007945 */ /* 0x000fe20003800000 */
[----:B------:R-:W-:Y:S05]  /*3bd0*/  @P0 BRA `(.L_x_29018) ;  /* 0x0000003000000947 */ /* 0x000fea0003800000 */
[----:B--2--5:R-:W-:Y:S01]  /*3be0*/  FSETP.NAN.FTZ.AND P0, PT, R26, R26, PT ;  /* 0x0000001a1a00720b */ /* 0x024fe20003f18000 */
[----:B------:R-:W-:-:S12]  /*3bf0*/  IMAD.MOV.U32 R22, RZ, RZ, R26 ;  /* 0x000000ffff167224 */ /* 0x000fd800078e001a */
[----:B------:R-:W-:Y:S02]  /*3c00*/  @!P0 FMNMX.FTZ R22, R26, c[0x0][0x168], !PT ;  /* 0x00005a001a168a09 */ /* 0x000fe40007810000 */
.L_x_29018:
[----:B------:R-:W-:Y:S05]  /*3c10*/  BSYNC B0 ;  /* 0x0000000000007941 */ /* 0x000fea0003800000 */
.L_x_29017:
[----:B------:R-:W-:Y:S01]  /*3c20*/  BSSY B0, `(.L_x_29012) ;  /* 0x0000005000007945 */ /* 0x000fe20003800000 */
[----:B------:R-:W-:Y:S05]  /*3c30*/  @P1 BRA `(.L_x_29019) ;  /* 0x0000003000001947 */ /* 0x000fea0003800000 */
[----:B---3-5:R-:W-:Y:S01]  /*3c40*/  FSETP.NAN.FTZ.AND P0, PT, R19, R19, PT ;  /* 0x000000131300720b */ /* 0x028fe20003f18000 */
[----:B------:R-:W-:-:S12]  /*3c50*/  IMAD.MOV.U32 R18, RZ, RZ, R19 ;  /* 0x000000ffff127224 */ /* 0x000fd800078e0013 */
[----:B------:R-:W-:Y:S02]  /*3c60*/  @!P0 FMNMX.FTZ R18, R19, c[0x0][0x168], !PT ;  /* 0x00005a0013128a09 */ /* 0x000fe40007810000 */
.L_x_29019:
[----:B------:R-:W-:Y:S05]  /*3c70*/  BSYNC B0 ;  /* 0x0000000000007941 */ /* 0x000fea0003800000 */
.L_x_29012:
        /* <DEDUP_REMOVED lines=24> */
.L_x_29025:
[----:B------:R-:W0:Y:S02]  /*3e00*/  F2I.S64.TRUNC R4, R4 ;  /* 0x0000000400047311 */ /* 0x000e24000020d900 */
[----:B0-----:R-:W-:-:S05]  /*3e10*/  IMAD.MOV.U32 R3, RZ, RZ, R4 ;  /* 0x000000ffff037224 */ /* 0x001fca00078e0004 */
[----:B------:R0:W-:Y:S01]  /*3e20*/  STG.E.U8 [R8.64], R3 ;  /* 0x0000000308007986 */ /* 0x0001e2000c101124 */
[----:B------:R-:W-:Y:S05]  /*3e30*/  BRA `(.L_x_29027) ;  /* 0x00000d3000007947 */ /* 0x000fea0003800000 */
.L_x_29024:
        /* <DEDUP_REMOVED lines=9> */
.L_x_29029:
[----:B------:R-:W0:Y:S02]  /*3ed0*/  F2I.FTZ.TRUNC.NTZ R3, R4 ;  /* 0x0000000400037305 */ /* 0x000e24000021f100 */
[----:B0-----:R0:W-:Y:S01]  /*3ee0*/  STG.E [R8.64], R3 ;  /* 0x0000000308007986 */ /* 0x0011e2000c101924 */
[----:B------:R-:W-:Y:S05]  /*3ef0*/  BRA `(.L_x_29027) ;  /* 0x00000c7000007947 */ /* 0x000fea0003800000 */
.L_x_29028:
[----:B------:R-:W0:Y:S02]  /*3f00*/  F2I.FTZ.TRUNC.NTZ R3, R4 ;  /* 0x0000000400037305 */ /* 0x000e24000021f100 */
[----:B0-----:R0:W-:Y:S01]  /*3f10*/  STG.E.U16 [R8.64], R3 ;  /* 0x0000000308007986 */ /* 0x0011e2000c101524 */
[----:B------:R-:W-:Y:S05]  /*3f20*/  BRA `(.L_x_29027) ;  /* 0x00000c4000007947 */ /* 0x000fea0003800000 */
.L_x_29023:
        /* <DEDUP_REMOVED lines=8> */
.L_x_29031:
[----:B------:R-:W-:-:S05]  /*3fb0*/  F2FP.PACK_AB R4, RZ, R4 ;  /* 0x00000004ff04723e */ /* 0x000fca00000000ff */
[----:B------:R0:W-:Y:S01]  /*3fc0*/  STG.E.U16 [R8.64], R4 ;  /* 0x0000000408007986 */ /* 0x0001e2000c101524 */
[----:B------:R-:W-:Y:S05]  /*3fd0*/  BRA `(.L_x_29027) ;  /* 0x00000b9000007947 */ /* 0x000fea0003800000 */
.L_x_29030:
        /* <DEDUP_REMOVED lines=9> */
.L_x_29033:
[----:B------:R-:W-:-:S04]  /*4070*/  F2FP.PACK_AB R3, RZ, R4 ;  /* 0x00000004ff03723e */ /* 0x000fc800000000ff */
[----:B------:R-:W-:-:S05]  /*4080*/  PRMT R3, R3, 0x5410, RZ ;  /* 0x0000541003037816 */ /* 0x000fca00000000ff */
[----:B------:R0:W-:Y:S01]  /*4090*/  STG.E [R8.64], R3 ;  /* 0x0000000308007986 */ /* 0x0001e2000c101924 */
[----:B------:R-:W-:Y:S05]  /*40a0*/  BRA `(.L_x_29027) ;  /* 0x00000ac000007947 */ /* 0x000fea0003800000 */
.L_x_29032:
[----:B------:R-:W-:-:S06]  /*40b0*/  FMUL.FTZ R4, R4, 1 ;  /* 0x3f80000004047820 */ /* 0x000fcc0000410000 */
[----:B------:R-:W0:Y:S02]  /*40c0*/  F2F.F64.F32 R4, R4 ;  /* 0x0000000400047310 */ /* 0x000e240000201800 */
[----:B0-----:R0:W-:Y:S01]  /*40d0*/  STG.E.64 [R8.64], R4 ;  /* 0x0000000408007986 */ /* 0x0011e2000c101b24 */
[----:B------:R-:W-:Y:S05]  /*40e0*/  BRA `(.L_x_29027) ;  /* 0x00000a8000007947 */ /* 0x000fea0003800000 */
.L_x_29022:
        /* <DEDUP_REMOVED lines=12> */
.L_x_29036:
[----:B------:R-:W-:Y:S01]  /*41b0*/  FMUL.FTZ R4, R4, 1 ;  /* 0x3f80000004047820 */ /* 0x000fe20000410000 */
[----:B------:R-:W-:-:S05]  /*41c0*/  CS2R R6, SRZ ;  /* 0x0000000000067805 */ /* 0x000fca000001ff00 */
[----:B------:R-:W0:Y:S02]  /*41d0*/  F2F.F64.F32 R4, R4 ;  /* 0x0000000400047310 */ /* 0x000e240000201800 */
[----:B0-----:R0:W-:Y:S01]  /*41e0*/  STG.E.128 [R8.64], R4 ;  /* 0x0000000408007986 */ /* 0x0011e2000c101d24 */
[----:B------:R-:W-:Y:S05]  /*41f0*/  BRA `(.L_x_29027) ;  /* 0x0000097000007947 */ /* 0x000fea0003800000 */
.L_x_29035:
        /* <DEDUP_REMOVED lines=20> */
.L_x_29040:
[----:B------:R-:W-:Y:S05]  /*4340*/  BSYNC B0 ;  /* 0x0000000000007941 */ /* 0x000fea0003800000 */
.L_x_29039:
[----:B------:R-:W-:-:S05]  /*4350*/  LOP3.LUT R5, R0, R5, RZ, 0xfc, !PT ;  /* 0x0000000500057212 */ /* 0x000fca00078efcff */
[----:B------:R0:W-:Y:S01]  /*4360*/  STG.E.U8 [R8.64], R5 ;  /* 0x0000000508007986 */ /* 0x0001e2000c101124 */
[----:B------:R-:W-:Y:S05]  /*4370*/  BRA `(.L_x_29027) ;  /* 0x000007f000007947 */ /* 0x000fea0003800000 */
.L_x_29038:
        /* <DEDUP_REMOVED lines=12> */
.L_x_29042:
[----:B------:R-:W-:Y:S01]  /*4440*/  IMAD.MOV.U32 R0, RZ, RZ, 0x7f ;  /* 0x0000007fff007424 */ /* 0x000fe200078e00ff */
[----:B------:R-:W-:-:S04]  /*4450*/  ISETP.GT.U32.AND P0, PT, R5, 0x7f800000, PT ;  /* 0x7f8000000500780c */ /* 0x000fc80003f04070 */
[----:B------:R-:W-:-:S04]  /*4460*/  SEL R0, R0, 0x7c, P0 ;  /* 0x0000007c00007807 */ /* 0x000fc80000000000 */
.L_x_29043:
[----:B------:R-:W-:Y:S05]  /*4470*/  BSYNC B0 ;  /* 0x0000000000007941 */ /* 0x000fea0003800000 */
.L_x_29041:
[----:B------:R-:W-:-:S04]  /*4480*/  LOP3.LUT R4, R4, 0x80000000, RZ, 0xc0, !PT ;  /* 0x8000000004047812 */ /* 0x000fc800078ec0ff */
[----:B------:R-:W-:-:S04]  /*4490*/  SHF.R.U32.HI R3, RZ, 0x18, R4 ;  /* 0x00000018ff037819 */ /* 0x000fc80000011604 */
[----:B------:R-:W-:-:S05]  /*44a0*/  LOP3.LUT R3, R0, R3, RZ, 0xfc, !PT ;  /* 0x0000000300037212 */ /* 0x000fca00078efcff */
[----:B------:R0:W-:Y:S01]  /*44b0*/  STG.E.U8 [R8.64], R3 ;  /* 0x0000000308007986 */ /* 0x0001e2000c101124 */
[----:B------:R-:W-:Y:S05]  /*44c0*/  BRA `(.L_x_29027) ;  /* 0x000006a000007947 */ /* 0x000fea0003800000 */
.L_x_29037:
[----:B------:R-:W-:-:S05]  /*44d0*/  F2FP.BF16.PACK_AB R4, RZ, R4 ;  /* 0x00000004ff04723e */ /* 0x000fca00000010ff */
[----:B------:R0:W-:Y:S01]  /*44e0*/  STG.E.U16 [R8.64], R4 ;  /* 0x0000000408007986 */ /* 0x0001e2000c101524 */
[----:B------:R-:W-:Y:S05]  /*44f0*/  BRA `(.L_x_29027) ;  /* 0x0000067000007947 */ /* 0x000fea0003800000 */
.L_x_29034:
        /* <DEDUP_REMOVED lines=11> */
.L_x_29046:
        /* <DEDUP_REMOVED lines=16> */
.L_x_29049:
[----:B------:R-:W-:-:S04]  /*46b0*/  LOP3.LUT R4, R4, 0x80000000, RZ, 0xc0, !PT ;  /* 0x8000000004047812 */ /* 0x000fc800078ec0ff */
[----:B------:R-:W-:-:S04]  /*46c0*/  SHF.R.U32.HI R4, RZ, 0x18, R4 ;  /* 0x00000018ff047819 */ /* 0x000fc80000011604 */
[----:B------:R-:W-:-:S04]  /*46d0*/  LOP3.LUT R3, R3, R4, RZ, 0xfc, !PT ;  /* 0x0000000403037212 */ /* 0x000fc800078efcff */
[----:B------:R-:W-:Y:S02]  /*46e0*/  PRMT R0, R3, 0x7610, R0 ;  /* 0x0000761003007816 */ /* 0x000fe40000000000 */
.L_x_29048:
[----:B------:R-:W-:Y:S05]  /*46f0*/  BSYNC B0 ;  /* 0x0000000000007941 */ /* 0x000fea0003800000 */
.L_x_29047:
[----:B------:R0:W-:Y:S01]  /*4700*/  STG.E.U8 [R8.64], R0 ;  /* 0x0000000008007986 */ /* 0x0001e2000c101124 */
[----:B------:R-:W-:Y:S05]  /*4710*/  BRA `(.L_x_29027) ;  /* 0x0000045000007947 */ /* 0x000fea0003800000 */
.L_x_29045:
        /* <DEDUP_REMOVED lines=16> */
.L_x_29052:
[----:B------:R-:W-:-:S04]  /*4820*/  LOP3.LUT R4, R4, 0x80000000, RZ, 0xc0, !PT ;  /* 0x8000000004047812 */ /* 0x000fc800078ec0ff */
[----:B------:R-:W-:-:S04]  /*4830*/  SHF.R.U32.HI R4, RZ, 0x18, R4 ;  /* 0x00000018ff047819 */ /* 0x000fc80000011604 */
[----:B------:R-:W-:-:S04]  /*4840*/  LOP3.LUT R3, R3, R4, RZ, 0xfc, !PT ;  /* 0x0000000403037212 */ /* 0x000fc800078efcff */
[----:B------:R-:W-:Y:S02]  /*4850*/  PRMT R0, R3, 0x7610, R0 ;  /* 0x0000761003007816 */ /* 0x000fe40000000000 */
.L_x_29051:
[----:B------:R-:W-:Y:S05]  /*4860*/  BSYNC B0 ;  /* 0x0000000000007941 */ /* 0x000fea0003800000 */
.L_x_29050:
[----:B------:R0:W-:Y:S01]  /*4870*/  STG.E.U8 [R8.64], R0 ;  /* 0x0000000008007986 */ /* 0x0001e2000c101124 */
[----:B------:R-:W-:Y:S05]  /*4880*/  BRA `(.L_x_29027) ;  /* 0x000002e000007947 */ /* 0x000fea0003800000 */
.L_x_29044:
        /* <DEDUP_REMOVED lines=21> */
.L_x_29026:
        /* <DEDUP_REMOVED lines=20> */
.L_x_29054:
[----:B------:R-:W0:Y:S02]  /*4b20*/  F2I.U64.TRUNC R4, R4 ;  /* 0x0000000400047311 */ /* 0x000e24000020d800 */
[----:B0-----:R0:W-:Y:S01]  /*4b30*/  STG.E.64 [R8.64], R4 ;  /* 0x0000000408007986 */ /* 0x0011e2000c101b24 */
[----:B------:R-:W-:Y:S05]  /*4b40*/  BRA `(.L_x_29027) ;  /* 0x0000002000007947 */ /* 0x000fea0003800000 */
.L_x_29053:
[----:B------:R-:W0:Y:S02]  /*4b50*/  F2I.FTZ.U32.TRUNC.NTZ R3, R4 ;  /* 0x0000000400037305 */ /* 0x000e24000021f000 */
[----:B0-----:R0:W-:Y:S02]  /*4b60*/  STG.E [R8.64], R3 ;  /* 0x0000000308007986 */ /* 0x0011e4000c101924 */
.L_x_29027:
[----:B------:R-:W-:Y:S02]  /*4b70*/  IADD3 R19, R19, 0x80, RZ ;  /* 0x0000008013137810 */ /* 0x000fe40007ffe0ff */
.L_x_29021:
[----:B0-----:R-:W-:Y:S05]  /*4b80*/  BSYNC B6 ;  /* 0x0000000000067941 */ /* 0x001fea0003800000 */
.L_x_29020:
        /* <DEDUP_REMOVED lines=22> */
.L_x_29060:
[----:B-1----:R-:W0:Y:S02]  /*4cf0*/  F2I.S64.TRUNC R24, R24 ;  /* 0x0000001800187311 */ /* 0x002e24000020d900 */
[----:B0-----:R-:W-:-:S05]  /*4d00*/  IMAD.MOV.U32 R3, RZ, RZ, R24 ;  /* 0x000000ffff037224 */ /* 0x001fca00078e0018 */
[----:B------:R0:W-:Y:S01]  /*4d10*/  STG.E.U8 [R8.64], R3 ;  /* 0x0000000308007986 */ /* 0x0001e2000c101124 */
[----:B------:R-:W-:Y:S05]  /*4d20*/  BRA `(.L_x_29062) ;  /* 0x00000d3000007947 */ /* 0x000fea0003800000 */
.L_x_29059:
        /* <DEDUP_REMOVED lines=9> */
.L_x_29064:
[----:B------:R-:W0:Y:S02]  /*4dc0*/  F2I.FTZ.TRUNC.NTZ R3, R24 ;  /* 0x0000001800037305 */ /* 0x000e24000021f100 */
[----:B0-----:R0:W-:Y:S01]  /*4dd0*/  STG.E [R8.64], R3 ;  /* 0x0000000308007986 */ /* 0x0011e2000c101924 */
[----:B------:R-:W-:Y:S05]  /*4de0*/  BRA `(.L_x_29062) ;  /* 0x00000c7000007947 */ /* 0x000fea0003800000 */
.L_x_29063:
[----:B------:R-:W0:Y:S02]  /*4df0*/  F2I.FTZ.TRUNC.NTZ R3, R24 ;  /* 0x0000001800037305 */ /* 0x000e24000021f100 */
[----:B0-----:R0:W-:Y:S01]  /*4e00*/  STG.E.U16 [R8.64], R3 ;  /* 0x0000000308007986 */ /* 0x0011e2000c101524 */
[----:B------:R-:W-:Y:S05]  /*4e10*/  BRA `(.L_x_29062) ;  /* 0x00000c4000007947 */ /* 0x000fea0003800000 */
.L_x_29058:
        /* <DEDUP_REMOVED lines=8> */
.L_x_29066:
[----:B------:R-:W-:-:S05]  /*4ea0*/  F2FP.PACK_AB R24, RZ, R24 ;  /* 0x00000018ff18723e */ /* 0x000fca00000000ff */
[----:B------:R0:W-:Y:S01]  /*4eb0*/  STG.E.U16 [R8.64], R24 ;  /* 0x0000001808007986 */ /* 0x0001e2000c101524 */
[----:B------:R-:W-:Y:S05]  /*4ec0*/  BRA `(.L_x_29062) ;  /* 0x00000b9000007947 */ /* 0x000fea0003800000 */
.L_x_29065:
        /* <DEDUP_REMOVED lines=9> */
.L_x_29068:
[----:B------:R-:W-:-:S04]  /*4f60*/  F2FP.PACK_AB R3, RZ, R24 ;  /* 0x00000018ff03723e */ /* 0x000fc800000000ff */
[----:B------:R-:W-:-:S05]  /*4f70*/  PRMT R3, R3, 0x5410, RZ ;  /* 0x0000541003037816 */ /* 0x000fca00000000ff */
[----:B------:R0:W-:Y:S01]  /*4f80*/  STG.E [R8.64], R3 ;  /* 0x0000000308007986 */ /* 0x0001e2000c101924 */
[----:B------:R-:W-:Y:S05]  /*4f90*/  BRA `(.L_x_29062) ;  /* 0x00000ac000007947 */ /* 0x000fea0003800000 */
.L_x_29067:
[----:B------:R-:W-:-:S06]  /*4fa0*/  FMUL.FTZ R4, R24, 1 ;  /* 0x3f80000018047820 */ /* 0x000fcc0000410000 */
[----:B------:R-:W0:Y:S02]  /*4fb0*/  F2F.F64.F32 R4, R4 ;  /* 0x0000000400047310 */ /* 0x000e240000201800 */
[----:B0-----:R0:W-:Y:S01]  /*4fc0*/  STG.E.64 [R8.64], R4 ;  /* 0x0000000408007986 */ /* 0x0011e2000c101b24 */
[----:B------:R-:W-:Y:S05]  /*4fd0*/  BRA `(.L_x_29062) ;  /* 0x00000a8000007947 */ /* 0x000fea0003800000 */
.L_x_29057:
        /* <DEDUP_REMOVED lines=12> */
.L_x_29071:
[----:B------:R-:W-:Y:S01]  /*50a0*/  FMUL.FTZ R4, R24, 1 ;  /* 0x3f80000018047820 */ /* 0x000fe20000410000 */
[----:B------:R-:W-:-:S05]  /*50b0*/  CS2R R6, SRZ ;  /* 0x0000000000067805 */ /* 0x000fca000001ff00 */
[----:B------:R-:W0:Y:S02]  /*50c0*/  F2F.F64.F32 R4, R4 ;  /* 0x0000000400047310 */ /* 0x000e240000201800 */
[----:B0-----:R0:W-:Y:S01]  /*50d0*/  STG.E.128 [R8.64], R4 ;  /* 0x0000000408007986 */ /* 0x0011e2000c101d24 */
[----:B------:R-:W-:Y:S05]  /*50e0*/  BRA `(.L_x_29062) ;  /* 0x0000097000007947 */ /* 0x000fea0003800000 */
.L_x_29070:
        /* <DEDUP_REMOVED lines=20> */
.L_x_29075:
[----:B------:R-:W-:Y:S05]  /*5230*/  BSYNC B0 ;  /* 0x0000000000007941 */ /* 0x000fea0003800000 */
.L_x_29074:
[----:B------:R-:W-:-:S05]  /*5240*/  LOP3.LUT R5, R0, R5, RZ, 0xfc, !PT ;  /* 0x0000000500057212 */ /* 0x000fca00078efcff */
[----:B------:R0:W-:Y:S01]  /*5250*/  STG.E.U8 [R8.64], R5 ;  /* 0x0000000508007986 */ /* 0x0001e2000c101124 */
[----:B------:R-:W-:Y:S05]  /*5260*/  BRA `(.L_x_29062) ;  /* 0x000007f000007947 */ /* 0x000fea0003800000 */
.L_x_29073:
        /* <DEDUP_REMOVED lines=12> */
.L_x_29077:
[----:B------:R-:W-:Y:S01]  /*5330*/  IMAD.MOV.U32 R0, RZ, RZ, 0x7f ;  /* 0x0000007fff007424 */ /* 0x000fe200078e00ff */
[----:B------:R-:W-:-:S04]  /*5340*/  ISETP.GT.U32.AND P0, PT, R4, 0x7f800000, PT ;  /* 0x7f8000000400780c */ /* 0x000fc80003f04070 */
[----:B------:R-:W-:-:S04]  /*5350*/  SEL R0, R0, 0x7c, P0 ;  /* 0x0000007c00007807 */ /* 0x000fc80000000000 */
.L_x_29078:
[----:B------:R-:W-:Y:S05]  /*5360*/  BSYNC B0 ;  /* 0x0000000000007941 */ /* 0x000fea0003800000 */
.L_x_29076:
[----:B------:R-:W-:-:S04]  /*5370*/  LOP3.LUT R24, R24, 0x80000000, RZ, 0xc0, !PT ;  /* 0x8000000018187812 */ /* 0x000fc800078ec0ff */
[----:B------:R-:W-:-:S04]  /*5380*/  SHF.R.U32.HI R3, RZ, 0x18, R24 ;  /* 0x00000018ff037819 */ /* 0x000fc80000011618 */
[----:B------:R-:W-:-:S05]  /*5390*/  LOP3.LUT R3, R0, R3, RZ, 0xfc, !PT ;  /* 0x0000000300037212 */ /* 0x000fca00078efcff */
[----:B------:R0:W-:Y:S01]  /*53a0*/  STG.E.U8 [R8.64], R3 ;  /* 0x0000000308007986 */ /* 0x0001e2000c101124 */
[----:B------:R-:W-:Y:S05]  /*53b0*/  BRA `(.L_x_29062) ;  /* 0x000006a000007947 */ /* 0x000fea0003800000 */
.L_x_29072:
[----:B------:R-:W-:-:S05]  /*53c0*/  F2FP.BF16.PACK_AB R24, RZ, R24 ;  /* 0x00000018ff18723e */ /* 0x000fca00000010ff */
[----:B------:R0:W-:Y:S01]  /*53d0*/  STG.E.U16 [R8.64], R24 ;  /* 0x0000001808007986 */ /* 0x0001e2000c101524 */
[----:B------:R-:W-:Y:S05]  /*53e0*/  BRA `(.L_x_29062) ;  /* 0x0000067000007947 */ /* 0x000fea0003800000 */
.L_x_29069:
        /* <DEDUP_REMOVED lines=11> */
.L_x_29081:
        /* <DEDUP_REMOVED lines=16> */
.L_x_29084:
[----:B------:R-:W-:-:S04]  /*55a0*/  LOP3.LUT R24, R24, 0x80000000, RZ, 0xc0, !PT ;  /* 0x8000000018187812 */ /* 0x000fc800078ec0ff */
[----:B------:R-:W-:-:S04]  /*55b0*/  SHF.R.U32.HI R3, RZ, 0x18, R24 ;  /* 0x00000018ff037819 */ /* 0x000fc80000011618 */
[----:B------:R-:W-:-:S04]  /*55c0*/  LOP3.LUT R0, R0, R3, RZ, 0xfc, !PT ;  /* 0x0000000300007212 */ /* 0x000fc800078efcff */
[----:B------:R-:W-:Y:S02]  /*55d0*/  PRMT R4, R0, 0x7610, R4 ;  /* 0x0000761000047816 */ /* 0x000fe40000000004 */
.L_x_29083:
[----:B------:R-:W-:Y:S05]  /*55e0*/  BSYNC B0 ;  /* 0x0000000000007941 */ /* 0x000fea0003800000 */
.L_x_29082:
[----:B------:R0:W-:Y:S01]  /*55f0*/  STG.E.U8 [R8.64], R4 ;  /* 0x0000000408007986 */ /* 0x0001e2000c101124 */
[----:B------:R-:W-:Y:S05]  /*5600*/  BRA `(.L_x_29062) ;  /* 0x0000045000007947 */ /* 0x000fea0003800000 */
.L_x_29080:
        /* <DEDUP_REMOVED lines=16> */
.L_x_29087:
[----:B------:R-:W-:-:S04]  /*5710*/  LOP3.LUT R24, R24, 0x80000000, RZ, 0xc0, !PT ;  /* 0x8000000018187812 */ /* 0x000fc800078ec0ff */
[----:B------:R-:W-:-:S04]  /*5720*/  SHF.R.U32.HI R3, RZ, 0x18, R24 ;  /* 0x00000018ff037819 */ /* 0x000fc80000011618 */
[----:B------:R-:W-:-:S04]  /*5730*/  LOP3.LUT R0, R0, R3, RZ, 0xfc, !PT ;  /* 0x0000000300007212 */ /* 0x000fc800078efcff */
[----:B------:R-:W-:Y:S02]  /*5740*/  PRMT R4, R0, 0x7610, R4 ;  /* 0x0000761000047816 */ /* 0x000fe40000000004 */
.L_x_29086:
[----:B------:R-:W-:Y:S05]  /*5750*/  BSYNC B0 ;  /* 0x0000000000007941 */ /* 0x000fea0003800000 */
.L_x_29085:
[----:B------:R0:W-:Y:S01]  /*5760*/  STG.E.U8 [R8.64], R4 ;  /* 0x0000000408007986 */ /* 0x0001e2000c101124 */
[----:B------:R-:W-:Y:S05]  /*5770*/  BRA `(.L_x_29062) ;  /* 0x000002e000007947 */ /* 0x000fea0003800000 */
.L_x_29079:
        /* <DEDUP_REMOVED lines=21> */
.L_x_29061:
        /* <DEDUP_REMOVED lines=20> */
.L_x_29089:
[----:B-1----:R-:W0:Y:S02]  /*5a10*/  F2I.U64.TRUNC R24, R24 ;  /* 0x0000001800187311 */ /* 0x002e24000020d800 */
[----:B0-----:R0:W-:Y:S01]  /*5a20*/  STG.E.64 [R8.64], R24 ;  /* 0x0000001808007986 */ /* 0x0011e2000c101b24 */
[----:B------:R-:W-:Y:S05]  /*5a30*/  BRA `(.L_x_29062) ;  /* 0x0000002000007947 */ /* 0x000fea0003800000 */
.L_x_29088:
[----:B------:R-:W0:Y:S02]  /*5a40*/  F2I.FTZ.U32.TRUNC.NTZ R3, R24 ;  /* 0x0000001800037305 */ /* 0x000e24000021f000 */
[----:B0-----:R0:W-:Y:S02]  /*5a50*/  STG.E [R8.64], R3 ;  /* 0x0000000308007986 */ /* 0x0011e4000c101924 */
.L_x_29062:
        /* <DEDUP_REMOVED lines=22> */
.L_x_29093:
[----:B------:R-:W0:Y:S02]  /*5bc0*/  F2I.S64.TRUNC R22, R22 ;  /* 0x0000001600167311 */ /* 0x000e24000020d900 */
[----:B0-----:R-:W-:-:S05]  /*5bd0*/  IMAD.MOV.U32 R3, RZ, RZ, R22 ;  /* 0x000000ffff037224 */ /* 0x001fca00078e0016 */
[----:B------:R0:W-:Y:S01]  /*5be0*/  STG.E.U8 [R8.64], R3 ;  /* 0x0000000308007986 */ /* 0x0001e2000c101124 */
[----:B------:R-:W-:Y:S05]  /*5bf0*/  BRA `(.L_x_29095) ;  /* 0x00000d3000007947 */ /* 0x000fea0003800000 */
.L_x_29092:
        /* <DEDUP_REMOVED lines=9> */
.L_x_29097:
[----:B------:R-:W0:Y:S02]  /*5c90*/  F2I.FTZ.TRUNC.NTZ R3, R22 ;  /* 0x0000001600037305 */ /* 0x000e24000021f100 */
[----:B0-----:R0:W-:Y:S01]  /*5ca0*/  STG.E [R8.64], R3 ;  /* 0x0000000308007986 */ /* 0x0011e2000c101924 */
[----:B------:R-:W-:Y:S05]  /*5cb0*/  BRA `(.L_x_29095) ;  /* 0x00000c7000007947 */ /* 0x000fea0003800000 */
.L_x_29096:
[----:B------:R-:W0:Y:S02]  /*5cc0*/  F2I.FTZ.TRUNC.NTZ R3, R22 ;  /* 0x0000001600037305 */ /* 0x000e24000021f100 */
[----:B0-----:R0:W-:Y:S01]  /*5cd0*/  STG.E.U16 [R8.64], R3 ;  /* 0x0000000308007986 */ /* 0x0011e2000c101524 */
[----:B------:R-:W-:Y:S05]  /*5ce0*/  BRA `(.L_x_29095) ;  /* 0x00000c4000007947 */ /* 0x000fea0003800000 */
.L_x_29091:
        /* <DEDUP_REMOVED lines=8> */
.L_x_29099:
[----:B------:R-:W-:-:S05]  /*5d70*/  F2FP.PACK_AB R22, RZ, R22 ;  /* 0x00000016ff16723e */ /* 0x000fca00000000ff */
[----:B------:R0:W-:Y:S01]  /*5d80*/  STG.E.U16 [R8.64], R22 ;  /* 0x0000001608007986 */ /* 0x0001e2000c101524 */
[----:B------:R-:W-:Y:S05]  /*5d90*/  BRA `(.L_x_29095) ;  /* 0x00000b9000007947 */ /* 0x000fea0003800000 */
.L_x_29098:
        /* <DEDUP_REMOVED lines=9> */
.L_x_29101:
[----:B------:R-:W-:-:S04]  /*5e30*/  F2FP.PACK_AB R3, RZ, R22 ;  /* 0x00000016ff03723e */ /* 0x000fc800000000ff */
[----:B------:R-:W-:-:S05]  /*5e40*/  PRMT R3, R3, 0x5410, RZ ;  /* 0x0000541003037816 */ /* 0x000fca00000000ff */
[----:B------:R0:W-:Y:S01]  /*5e50*/  STG.E [R8.64], R3 ;  /* 0x0000000308007986 */ /* 0x0001e2000c101924 */
[----:B------:R-:W-:Y:S05]  /*5e60*/  BRA `(.L_x_29095) ;  /* 0x00000ac000007947 */ /* 0x000fea0003800000 */
.L_x_29100:
[----:B------:R-:W-:-:S06]  /*5e70*/  FMUL.FTZ R4, R22, 1 ;  /* 0x3f80000016047820 */ /* 0x000fcc0000410000 */
[----:B------:R-:W0:Y:S02]  /*5e80*/  F2F.F64.F32 R4, R4 ;  /* 0x0000000400047310 */ /* 0x000e240000201800 */
[----:B0-----:R0:W-:Y:S01]  /*5e90*/  STG.E.64 [R8.64], R4 ;  /* 0x0000000408007986 */ /* 0x0011e2000c101b24 */
[----:B------:R-:W-:Y:S05]  /*5ea0*/  BRA `(.L_x_29095) ;  /* 0x00000a8000007947 */ /* 0x000fea0003800000 */
.L_x_29090:
        /* <DEDUP_REMOVED lines=12> */
.L_x_29104:
[----:B------:R-:W-:Y:S01]  /*5f70*/  FMUL.FTZ R4, R22, 1 ;  /* 0x3f80000016047820 */ /* 0x000fe20000410000 */
[----:B------:R-:W-:-:S05]  /*5f80*/  CS2R R6, SRZ ;  /* 0x0000000000067805 */ /* 0x000fca000001ff00 */
[----:B------:R-:W0:Y:S02]  /*5f90*/  F2F.F64.F32 R4, R4 ;  /* 0x0000000400047310 */ /* 0x000e240000201800 */
[----:B0-----:R0:W-:Y:S01]  /*5fa0*/  STG.E.128 [R8.64], R4 ;  /* 0x0000000408007986 */ /* 0x0011e2000c101d24 */
[----:B------:R-:W-:Y:S05]  /*5fb0*/  BRA `(.L_x_29095) ;  /* 0x0000097000007947 */ /* 0x000fea0003800000 */
.L_x_29103:
        /* <DEDUP_REMOVED lines=20> */
.L_x_29108:
[----:B------:R-:W-:Y:S05]  /*6100*/  BSYNC B0 ;  /* 0x0000000000007941 */ /* 0x000fea0003800000 */
.L_x_29107:
[----:B------:R-:W-:-:S05]  /*6110*/  LOP3.LUT R5, R0, R5, RZ, 0xfc, !PT ;  /* 0x0000000500057212 */ /* 0x000fca00078efcff */
[----:B------:R0:W-:Y:S01]  /*6120*/  STG.E.U8 [R8.64], R5 ;  /* 0x0000000508007986 */ /* 0x0001e2000c101124 */
[----:B------:R-:W-:Y:S05]  /*6130*/  BRA `(.L_x_29095) ;  /* 0x000007f000007947 */ /* 0x000fea0003800000 */
.L_x_29106:
        /* <DEDUP_REMOVED lines=12> */
.L_x_29110:
[----:B------:R-:W-:Y:S01]  /*6200*/  IMAD.MOV.U32 R0, RZ, RZ, 0x7f ;  /* 0x0000007fff007424 */ /* 0x000fe200078e00ff */
[----:B------:R-:W-:-:S04]  /*6210*/  ISETP.GT.U32.AND P0, PT, R4, 0x7f800000, PT ;  /* 0x7f8000000400780c */ /* 0x000fc80003f04070 */
[----:B------:R-:W-:-:S04]  /*6220*/  SEL R0, R0, 0x7c, P0 ;  /* 0x0000007c00007807 */ /* 0x000fc80000000000 */
.L_x_29111:
[----:B------:R-:W-:Y:S05]  /*6230*/  BSYNC B0 ;  /* 0x0000000000007941 */ /* 0x000fea0003800000 */
.L_x_29109:
[----:B------:R-:W-:-:S04]  /*6240*/  LOP3.LUT R22, R22, 0x80000000, RZ, 0xc0, !PT ;  /* 0x8000000016167812 */ /* 0x000fc800078ec0ff */
[----:B------:R-:W-:-:S04]  /*6250*/  SHF.R.U32.HI R3, RZ, 0x18, R22 ;  /* 0x00000018ff037819 */ /* 0x000fc80000011616 */
[----:B------:R-:W-:-:S05]  /*6260*/  LOP3.LUT R3, R0, R3, RZ, 0xfc, !PT ;  /* 0x0000000300037212 */ /* 0x000fca00078efcff */
[----:B------:R0:W-:Y:S01]  /*6270*/  STG.E.U8 [R8.64], R3 ;  /* 0x0000000308007986 */ /* 0x0001e2000c101124 */
[----:B------:R-:W-:Y:S05]  /*6280*/  BRA `(.L_x_29095) ;  /* 0x000006a000007947 */ /* 0x000fea0003800000 */
.L_x_29105:
[----:B------:R-:W-:-:S05]  /*6290*/  F2FP.BF16.PACK_AB R22, RZ, R22 ;  /* 0x00000016ff16723e */ /* 0x000fca00000010ff */
[----:B------:R0:W-:Y:S01]  /*62a0*/  STG.E.U16 [R8.64], R22 ;  /* 0x0000001608007986 */ /* 0x0001e2000c101524 */
[----:B------:R-:W-:Y:S05]  /*62b0*/  BRA `(.L_x_29095) ;  /* 0x0000067000007947 */ /* 0x000fea0003800000 */
.L_x_29102:
        /* <DEDUP_REMOVED lines=11> */
.L_x_29114:
        /* <DEDUP_REMOVED lines=16> */
.L_x_29117:
[----:B------:R-:W-:-:S04]  /*6470*/  LOP3.LUT R22, R22, 0x80000000, RZ, 0xc0, !PT ;  /* 0x8000000016167812 */ /* 0x000fc800078ec0ff */
[----:B------:R-:W-:-:S04]  /*6480*/  SHF.R.U32.HI R3, RZ, 0x18, R22 ;  /* 0x00000018ff037819 */ /* 0x000fc80000011616 */
[----:B------:R-:W-:-:S04]  /*6490*/  LOP3.LUT R0, R0, R3, RZ, 0xfc, !PT ;  /* 0x0000000300007212 */ /* 0x000fc800078efcff */
[----:B------:R-:W-:Y:S02]  /*64a0*/  PRMT R4, R0, 0x7610, R4 ;  /* 0x0000761000047816 */ /* 0x000fe40000000004 */
.L_x_29116:
[----:B------:R-:W-:Y:S05]  /*64b0*/  BSYNC B0 ;  /* 0x0000000000007941 */ /* 0x000fea0003800000 */
.L_x_29115:
[----:B------:R0:W-:Y:S01]  /*64c0*/  STG.E.U8 [R8.64], R4 ;  /* 0x0000000408007986 */ /* 0x0001e2000c101124 */
[----:B------:R-:W-:Y:S05]  /*64d0*/  BRA `(.L_x_29095) ;  /* 0x0000045000007947 */ /* 0x000fea0003800000 */
.L_x_29113:
        /* <DEDUP_REMOVED lines=16> */
.L_x_29120:
[----:B------:R-:W-:-:S04]  /*65e0*/  LOP3.LUT R22, R22, 0x80000000, RZ, 0xc0, !PT ;  /* 0x8000000016167812 */ /* 0x000fc800078ec0ff */
[----:B------:R-:W-:-:S04]  /*65f0*/  SHF.R.U32.HI R3, RZ, 0x18, R22 ;  /* 0x00000018ff037819 */ /* 0x000fc80000011616 */
[----:B------:R-:W-:-:S04]  /*6600*/  LOP3.LUT R0, R0, R3, RZ, 0xfc, !PT ;  /* 0x0000000300007212 */ /* 0x000fc800078efcff */
[----:B------:R-:W-:Y:S02]  /*6610*/  PRMT R4, R0, 0x7610, R4 ;  /* 0x0000761000047816 */ /* 0x000fe40000000004 */
.L_x_29119:
[----:B------:R-:W-:Y:S05]  /*6620*/  BSYNC B0 ;  /* 0x0000000000007941 */ /* 0x000fea0003800000 */
.L_x_29118:
[----:B------:R0:W-:Y:S01]  /*6630*/  STG.E.U8 [R8.64], R4 ;  /* 0x0000000408007986 */ /* 0x0001e2000c101124 */
[----:B------:R-:W-:Y:S05]  /*6640*/  BRA `(.L_x_29095) ;  /* 0x000002e000007947 */ /* 0x000fea0003800000 */
.L_x_29112:
        /* <DEDUP_REMOVED lines=21> */
.L_x_29094:
        /* <DEDUP_REMOVED lines=20> */
.L_x_29122:
[----:B------:R-:W0:Y:S02]  /*68e0*/  F2I.U64.TRUNC R22, R22 ;  /* 0x0000001600167311 */ /* 0x000e24000020d800 */
[----:B0-----:R0:W-:Y:S01]  /*68f0*/  STG.E.64 [R8.64], R22 ;  /* 0x0000001608007986 */ /* 0x0011e2000c101b24 */
[----:B------:R-:W-:Y:S05]  /*6900*/  BRA `(.L_x_29095) ;  /* 0x0000002000007947 */ /* 0x000fea0003800000 */
.L_x_29121:
[----:B------:R-:W0:Y:S02]  /*6910*/  F2I.FTZ.U32.TRUNC.NTZ R3, R22 ;  /* 0x0000001600037305 */ /* 0x000e24000021f000 */
[----:B0-----:R0:W-:Y:S02]  /*6920*/  STG.E [R8.64], R3 ;  /* 0x0000000308007986 */ /* 0x0011e4000c101924 */
.L_x_29095:
[----:B------:R-:W-:Y:S02]  /*6930*/  IADD3 R19, R19, 0x80, RZ ;  /* 0x0000008013137810 */ /* 0x000fe40007ffe0ff */
.L_x_29056:
[----:B------:R-:W-:Y:S05]  /*6940*/  BSYNC B6 ;  /* 0x0000000000067941 */ /* 0x000fea0003800000 */
.L_x_29055:
        /* <DEDUP_REMOVED lines=20> */
.L_x_29126:
[----:B------:R-:W0:Y:S02]  /*6a90*/  F2I.S64.TRUNC R18, R18 ;  /* 0x0000001200127311 */ /* 0x000e24000020d900 */
[----:B0-----:R-:W-:-:S05]  /*6aa0*/  IMAD.MOV.U32 R3, RZ, RZ, R18 ;  /* 0x000000ffff037224 */ /* 0x001fca00078e0012 */
[----:B------:R-:W-:Y:S01]  /*6ab0*/  STG.E.U8 [R4.64], R3 ;  /* 0x0000000304007986 */ /* 0x000fe2000c101124 */
[----:B------:R-:W-:Y:S05]  /*6ac0*/  EXIT ;  /* 0x000000000000794d */ /* 0x000fea0003800000 */
.L_x_29125:
        /* <DEDUP_REMOVED lines=9> */
.L_x_29129:
[----:B------:R-:W0:Y:S02]  /*6b60*/  F2I.FTZ.TRUNC.NTZ R3, R18 ;  /* 0x0000001200037305 */ /* 0x000e24000021f100 */
[----:B0-----:R-:W-:Y:S01]  /*6b70*/  STG.E [R4.64], R3 ;  /* 0x0000000304007986 */ /* 0x001fe2000c101924 */
[----:B------:R-:W-:Y:S05]  /*6b80*/  EXIT ;  /* 0x000000000000794d */ /* 0x000fea0003800000 */
.L_x_29128:
[----:B------:R-:W0:Y:S02]  /*6b90*/  F2I.FTZ.TRUNC.NTZ R3, R18 ;  /* 0x0000001200037305 */ /* 0x000e24000021f100 */
[----:B0-----:R-:W-:Y:S01]  /*6ba0*/  STG.E.U16 [R4.64], R3 ;  /* 0x0000000304007986 */ /* 0x001fe2000c101524 */
[----:B------:R-:W-:Y:S05]  /*6bb0*/  EXIT ;  /* 0x000000000000794d */ /* 0x000fea0003800000 */
.L_x_29124:
        /* <DEDUP_REMOVED lines=8> */
.L_x_29131:
[----:B------:R-:W-:-:S05]  /*6c40*/  F2FP.PACK_AB R18, RZ, R18 ;  /* 0x00000012ff12723e */ /* 0x000fca00000000ff */
[----:B------:R-:W-:Y:S01]  /*6c50*/  STG.E.U16 [R4.64], R18 ;  /* 0x0000001204007986 */ /* 0x000fe2000c101524 */
[----:B------:R-:W-:Y:S05]  /*6c60*/  EXIT ;  /* 0x000000000000794d */ /* 0x000fea0003800000 */
.L_x_29130:
        /* <DEDUP_REMOVED lines=9> */
.L_x_29133:
[----:B------:R-:W-:-:S04]  /*6d00*/  F2FP.PACK_AB R3, RZ, R18 ;  /* 0x00000012ff03723e */ /* 0x000fc800000000ff */
[----:B------:R-:W-:-:S05]  /*6d10*/  PRMT R3, R3, 0x5410, RZ ;  /* 0x0000541003037816 */ /* 0x000fca00000000ff */
[----:B------:R-:W-:Y:S01]  /*6d20*/  STG.E [R4.64], R3 ;  /* 0x0000000304007986 */ /* 0x000fe2000c101924 */
[----:B------:R-:W-:Y:S05]  /*6d30*/  EXIT ;  /* 0x000000000000794d */ /* 0x000fea0003800000 */
.L_x_29132:
[----:B------:R-:W-:-:S06]  /*6d40*/  FMUL.FTZ R2, R18, 1 ;  /* 0x3f80000012027820 */ /* 0x000fcc0000410000 */
[----:B------:R-:W0:Y:S02]  /*6d50*/  F2F.F64.F32 R2, R2 ;  /* 0x0000000200027310 */ /* 0x000e240000201800 */
[----:B0-----:R-:W-:Y:S01]  /*6d60*/  STG.E.64 [R4.64], R2 ;  /* 0x0000000204007986 */ /* 0x001fe2000c101b24 */
[----:B------:R-:W-:Y:S05]  /*6d70*/  EXIT ;  /* 0x000000000000794d */ /* 0x000fea0003800000 */
.L_x_29123:
        /* <DEDUP_REMOVED lines=12> */
.L_x_29136:
[----:B------:R-:W-:Y:S01]  /*6e40*/  FMUL.FTZ R8, R18, 1 ;  /* 0x3f80000012087820 */ /* 0x000fe20000410000 */
[----:B------:R-:W-:-:S05]  /*6e50*/  CS2R R10, SRZ ;  /* 0x00000000000a7805 */ /* 0x000fca000001ff00 */
[----:B------:R-:W0:Y:S02]  /*6e60*/  F2F.F64.F32 R8, R8 ;  /* 0x0000000800087310 */ /* 0x000e240000201800 */
[----:B0-----:R-:W-:Y:S01]  /*6e70*/  STG.E.128 [R4.64], R8 ;  /* 0x0000000804007986 */ /* 0x001fe2000c101d24 */
[----:B------:R-:W-:Y:S05]  /*6e80*/  EXIT ;  /* 0x000000000000794d */ /* 0x000fea0003800000 */
.L_x_29135:
        /* <DEDUP_REMOVED lines=20> */
.L_x_29140:
[----:B------:R-:W-:Y:S05]  /*6fd0*/  BSYNC B0 ;  /* 0x0000000000007941 */ /* 0x000fea0003800000 */
.L_x_29139:
[----:B------:R-:W-:-:S05]  /*6fe0*/  LOP3.LUT R7, R0, R7, RZ, 0xfc, !PT ;  /* 0x0000000700077212 */ /* 0x000fca00078efcff */
[----:B------:R-:W-:Y:S01]  /*6ff0*/  STG.E.U8 [R4.64], R7 ;  /* 0x0000000704007986 */ /* 0x000fe2000c101124 */
[----:B------:R-:W-:Y:S05]  /*7000*/  EXIT ;  /* 0x000000000000794d */ /* 0x000fea0003800000 */
.L_x_29138:
        /* <DEDUP_REMOVED lines=12> */
.L_x_29142:
[----:B------:R-:W-:Y:S01]  /*70d0*/  IMAD.MOV.U32 R0, RZ, RZ, 0x7f ;  /* 0x0000007fff007424 */ /* 0x000fe200078e00ff */
[----:B------:R-:W-:-:S04]  /*70e0*/  ISETP.GT.U32.AND P0, PT, R2, 0x7f800000, PT ;  /* 0x7f8000000200780c */ /* 0x000fc80003f04070 */
[----:B------:R-:W-:-:S04]  /*70f0*/  SEL R0, R0, 0x7c, P0 ;  /* 0x0000007c00007807 */ /* 0x000fc80000000000 */
.L_x_29143:
[----:B------:R-:W-:Y:S05]  /*7100*/  BSYNC B0 ;  /* 0x0000000000007941 */ /* 0x000fea0003800000 */
.L_x_29141:
[----:B------:R-:W-:-:S04]  /*7110*/  LOP3.LUT R18, R18, 0x80000000, RZ, 0xc0, !PT ;  /* 0x8000000012127812 */ /* 0x000fc800078ec0ff */
[----:B------:R-:W-:-:S04]  /*7120*/  SHF.R.U32.HI R3, RZ, 0x18, R18 ;  /* 0x00000018ff037819 */ /* 0x000fc80000011612 */
[----:B------:R-:W-:-:S05]  /*7130*/  LOP3.LUT R3, R0, R3, RZ, 0xfc, !PT ;  /* 0x0000000300037212 */ /* 0x000fca00078efcff */
[----:B------:R-:W-:Y:S01]  /*7140*/  STG.E.U8 [R4.64], R3 ;  /* 0x0000000304007986 */ /* 0x000fe2000c101124 */
[----:B------:R-:W-:Y:S05]  /*7150*/  EXIT ;  /* 0x000000000000794d */ /* 0x000fea0003800000 */
.L_x_29137:
[----:B------:R-:W-:-:S05]  /*7160*/  F2FP.BF16.PACK_AB R18, RZ, R18 ;  /* 0x00000012ff12723e */ /* 0x000fca00000010ff */
[----:B------:R-:W-:Y:S01]  /*7170*/  STG.E.U16 [R4.64], R18 ;  /* 0x0000001204007986 */ /* 0x000fe2000c101524 */
[----:B------:R-:W-:Y:S05]  /*7180*/  EXIT ;  /* 0x000000000000794d */ /* 0x000fea0003800000 */
.L_x_29134:
        /* <DEDUP_REMOVED lines=11> */
.L_x_29146:
        /* <DEDUP_REMOVED lines=16> */
.L_x_29149:
[----:B------:R-:W-:-:S04]  /*7340*/  LOP3.LUT R18, R18, 0x80000000, RZ, 0xc0, !PT ;  /* 0x8000000012127812 */ /* 0x000fc800078ec0ff */
[----:B------:R-:W-:-:S04]  /*7350*/  SHF.R.U32.HI R3, RZ, 0x18, R18 ;  /* 0x00000018ff037819 */ /* 0x000fc80000011612 */
[----:B------:R-:W-:-:S04]  /*7360*/  LOP3.LUT R0, R0, R3, RZ, 0xfc, !PT ;  /* 0x0000000300007212 */ /* 0x000fc800078efcff */
[----:B------:R-:W-:Y:S02]  /*7370*/  PRMT R2, R0, 0x7610, R2 ;  /* 0x0000761000027816 */ /* 0x000fe40000000002 */
.L_x_29148:
[----:B------:R-:W-:Y:S05]  /*7380*/  BSYNC B0 ;  /* 0x0000000000007941 */ /* 0x000fea0003800000 */
.L_x_29147:
[----:B------:R-:W-:Y:S01]  /*7390*/  STG.E.U8 [R4.64], R2 ;  /* 0x0000000204007986 */ /* 0x000fe2000c101124 */
[----:B------:R-:W-:Y:S05]  /*73a0*/  EXIT ;  /* 0x000000000000794d */ /* 0x000fea0003800000 */
.L_x_29145:
        /* <DEDUP_REMOVED lines=16> */
.L_x_29152:
[----:B------:R-:W-:-:S04]  /*74b0*/  LOP3.LUT R18, R18, 0x80000000, RZ, 0xc0, !PT ;  /* 0x8000000012127812 */ /* 0x000fc800078ec0ff */
[----:B------:R-:W-:-:S04]  /*74c0*/  SHF.R.U32.HI R3, RZ, 0x18, R18 ;  /* 0x00000018ff037819 */ /* 0x000fc80000011612 */
[----:B------:R-:W-:-:S04]  /*74d0*/  LOP3.LUT R0, R0, R3, RZ, 0xfc, !PT ;  /* 0x0000000300007212 */ /* 0x000fc800078efcff */
[----:B------:R-:W-:Y:S02]  /*74e0*/  PRMT R2, R0, 0x7610, R2 ;  /* 0x0000761000027816 */ /* 0x000fe40000000002 */
.L_x_29151:
[----:B------:R-:W-:Y:S05]  /*74f0*/  BSYNC B0 ;  /* 0x0000000000007941 */ /* 0x000fea0003800000 */
.L_x_29150:
[----:B------:R-:W-:Y:S01]  /*7500*/  STG.E.U8 [R4.64], R2 ;  /* 0x0000000204007986 */ /* 0x000fe2000c101124 */
[----:B------:R-:W-:Y:S05]  /*7510*/  EXIT ;  /* 0x000000000000794d */ /* 0x000fea0003800000 */
.L_x_29144:
        /* <DEDUP_REMOVED lines=21> */
.L_x_29127:
        /* <DEDUP_REMOVED lines=20> */
.L_x_29154:
[----:B------:R-:W0:Y:S02]  /*77b0*/  F2I.U64.TRUNC R18, R18 ;  /* 0x0000001200127311 */ /* 0x000e24000020d800 */
[----:B0-----:R-:W-:Y:S01]  /*77c0*/  STG.E.64 [R4.64], R18 ;  /* 0x0000001204007986 */ /* 0x001fe2000c101b24 */
[----:B------:R-:W-:Y:S05]  /*77d0*/  EXIT ;  /* 0x000000000000794d */ /* 0x000fea0003800000 */
.L_x_29153:
[----:B------:R-:W0:Y:S02]  /*77e0*/  F2I.FTZ.U32.TRUNC.NTZ R3, R18 ;  /* 0x0000001200037305 */ /* 0x000e24000021f000 */
[----:B0-----:R-:W-:Y:S01]  /*77f0*/  STG.E [R4.64], R3 ;  /* 0x0000000304007986 */ /* 0x001fe2000c101924 */
[----:B------:R-:W-:Y:S05]  /*7800*/  EXIT ;  /* 0x000000000000794d */ /* 0x000fea0003800000 */
.L_x_29155:
        /* <DEDUP_REMOVED lines=15> */
.L_x_40220:


//--------------------- .text._ZN2at6native18elementwise_kernelILi128ELi2EZNS0_22gpu_kernel_impl_nocastINS0_13AUnaryFunctorIfffZZZNS0_19maximum_kernel_cudaERNS_18TensorIteratorBaseEENKUlvE0_clEvENKUlvE0_clEvEUlffE_EEEEvS5_RKT_EUliE_EEviT1_ --------------------------
	.section	.text._ZN2at6native18elementwise_kernelILi128ELi2EZNS0_22gpu_kernel_impl_nocastINS0_13AUnaryFunctorIfffZZZNS0_19maximum_kernel_cudaERNS_18TensorIteratorBaseEENKUlvE0_clEvENKUlvE0_clEvEUlffE_EEEEvS5_RKT_EUliE_EEviT1_,"ax",@progbits
	.sectioninfo	@"SHI_REGISTERS=12"
	.align	128
        .global         _ZN2at6native18elementwise_kernelILi128ELi2EZNS0_22gpu_kernel_impl_nocastINS0_13AUnaryFunctorIfffZZZNS0_19maximum_kernel_cudaERNS_18TensorIteratorBaseEENKUlvE0_clEvENKUlvE0_clEvEUlffE_EEEEvS5_RKT_EUliE_EEviT1_
        .type           _ZN2at6native18elementwise_kernelILi128ELi2EZNS0_22gpu_kernel_impl_nocastINS0_13AUnaryFunctorIfffZZZNS0_19maximum_kernel_cudaERNS_18TensorIteratorBaseEENKUlvE0_clEvENKUlvE0_clEvEUlffE_EEEEvS5_RKT_EUliE_EEviT1_,@function
        .size           _ZN2at6native18elementwise_kernelILi128ELi2EZNS0_22gpu_kernel_impl_nocastINS0_13AUnaryFunctorIfffZZZNS0_19maximum_kernel_cudaERNS_18TensorIteratorBaseEENKUlvE0_clEvENKUlvE0_clEvEUlffE_EEEEvS5_RKT_EUliE_EEviT1_,(.L_x_40221 - _ZN2at6native18elementwise_kernelILi128ELi2EZNS0_22gpu_kernel_impl_nocastINS0_13AUnaryFunctorIfffZZZNS0_19maximum_kernel_cudaERNS_18TensorIteratorBaseEENKUlvE0_clEvENKUlvE0_clEvEUlffE_EEEEvS5_RKT_EUliE_EEviT1_)
        .other          _ZN2at6native18elementwise_kernelILi128ELi2EZNS0_22gpu_kernel_impl_nocastINS0_13AUnaryFunctorIfffZZZNS0_19maximum_kernel_cudaERNS_18TensorIteratorBaseEENKUlvE0_clEvENKUlvE0_clEvEUlffE_EEEEvS5_RKT_EUliE_EEviT1_,@"STO_CUDA_ENTRY STV_DEFAULT"
_ZN2at6native18elementwise_kernelILi128ELi2EZNS0_22gpu_kernel_impl_nocastINS0_13AUnaryFunctorIfffZZZNS0_19maximum_kernel_cudaERNS_18TensorIteratorBaseEENKUlvE0_clEvENKUlvE0_clEvEUlffE_EEEEvS5_RKT_EUliE_EEviT1_:
.text._ZN2at6native18elementwise_kernelILi128ELi2EZNS0_22gpu_kernel_impl_nocastINS0_13AUnaryFunctorIfffZZZNS0_19maximum_kernel_cudaERNS_18TensorIteratorBaseEENKUlvE0_clEvENKUlvE0_clEvEUlffE_EEEEvS5_RKT_EUliE_EEviT1_:
        /* <DEDUP_REMOVED lines=236> */
.L_x_29158:
        /* <DEDUP_REMOVED lines=10> */
[----:B------:R-:W-:-:S05]  /*0f60*/  @!P0 FMNMX.FTZ R9, R9, c[0x0][0x374], !PT ;  /* 0x0000dd0009098a09 */ /* 0x000fca0007810000 */
.L_x_29159:
[----:B------:R0:W-:Y:S01]  /*0f70*/  STG.E [R2.64], R9 ;  /* 0x0000000902007986 */ /* 0x0001e2000c101904 */
[----:B------:R-:W-:-:S03]  /*0f80*/  IADD3 R7, R0, 0x80, RZ ;  /* 0x0000008000077810 */ /* 0x000fc60007ffe0ff */
.L_x_29157:
[----:B------:R-:W-:Y:S05]  /*0f90*/  BSYNC B0 ;  /* 0x0000000000007941 */ /* 0x000fea0003800000 */
.L_x_29156:
        /* <DEDUP_REMOVED lines=230> */
.L_x_29160:
        /* <DEDUP_REMOVED lines=10> */
[----:B------:R-:W-:-:S05]  /*1ea0*/  @!P0 FMNMX.FTZ R7, R7, c[0x0][0x374], !PT ;  /* 0x0000dd0007078a09 */ /* 0x000fca0007810000 */
.L_x_29161:
[----:B------:R-:W-:Y:S01]  /*1eb0*/  STG.E [R4.64], R7 ;  /* 0x0000000704007986 */ /* 0x000fe2000c101904 */
[----:B------:R-:W-:Y:S05]  /*1ec0*/  EXIT ;  /* 0x000000000000794d */ /* 0x000fea0003800000 */
.L_x_29162:
        /* <DEDUP_REMOVED lines=11> */
.L_x_40221:


//--------------------- .text._ZN2at6native27unrolled_elementwise_kernelINS0_13AUnaryFunctorIfffZZZNS0_19maximum_kernel_cudaERNS_18TensorIteratorBaseEENKUlvE0_clEvENKUlvE0_clEvEUlffE_EESt5arrayIPcLm2EELi4E23TrivialOffsetCalculatorILi1EjESD_NS0_6memory15LoadWithoutCastENSE_16StoreWithoutCastEEEviT_T0_T2_T3_T4_T5_ --------------------------
	.section	.text._ZN2at6native27unrolled_elementwise_kernelINS0_13AUnaryFunctorIfffZZZNS0_19maximum_kernel_cudaERNS_18TensorIteratorBaseEENKUlvE0_clEvENKUlvE0_clEvEUlffE_EESt5arrayIPcLm2EELi4E23TrivialOffsetCalculatorILi1EjESD_NS0_6memory15LoadWithoutCastENSE_16StoreWithoutCastEEEviT_T0_T2_T3_T4_T5_,"ax",@progbits
	.sectioninfo	@"SHI_REGISTERS=24"
	.align	128
        .global         _ZN2at6native27unrolled_elementwise_kernelINS0_13AUnaryFunctorIfffZZZNS0_19maximum_kernel_cudaERNS_18TensorIteratorBaseEENKUlvE0_clEvENKUlvE0_clEvEUlffE_EESt5arrayIPcLm2EELi4E23TrivialOffsetCalculatorILi1EjESD_NS0_6memory15LoadWithoutCastENSE_16StoreWithoutCastEEEviT_T0_T2_T3_T4_T5_
        .type           _ZN2at6native27unrolled_elementwise_kernelINS0_13AUnaryFunctorIfffZZZNS0_19maximum_kernel_cudaERNS_18TensorIteratorBaseEENKUlvE0_clEvENKUlvE0_clEvEUlffE_EESt5arrayIPcLm2EELi4E23TrivialOffsetCalculatorILi1EjESD_NS0_6memory15LoadWithoutCastENSE_16StoreWithoutCastEEEviT_T0_T2_T3_T4_T5_,@function
        .size           _ZN2at6native27unrolled_elementwise_kernelINS0_13AUnaryFunctorIfffZZZNS0_19maximum_kernel_cudaERNS_18TensorIteratorBaseEENKUlvE0_clEvENKUlvE0_clEvEUlffE_EESt5arrayIPcLm2EELi4E23TrivialOffsetCalculatorILi1EjESD_NS0_6memory15LoadWithoutCastENSE_16StoreWithoutCastEEEviT_T0_T2_T3_T4_T5_,(.L_x_40222 - _ZN2at6native27unrolled_elementwise_kernelINS0_13AUnaryFunctorIfffZZZNS0_19maximum_kernel_cudaERNS_18TensorIteratorBaseEENKUlvE0_clEvENKUlvE0_clEvEUlffE_EESt5arrayIPcLm2EELi4E23TrivialOffsetCalculatorILi1EjESD_NS0_6memory15LoadWithoutCastENSE_16StoreWithoutCastEEEviT_T0_T2_T3_T4_T5_)
        .other          _ZN2at6native27unrolled_elementwise_kernelINS0_13AUnaryFunctorIfffZZZNS0_19maximum_kernel_cudaERNS_18TensorIteratorBaseEENKUlvE0_clEvENKUlvE0_clEvEUlffE_EESt5arrayIPcLm2EELi4E23TrivialOffsetCalculatorILi1EjESD_NS0_6memory15LoadWithoutCastENSE_16StoreWithoutCastEEEviT_T0_T2_T3_T4_T5_,@"STO_CUDA_ENTRY STV_DEFAULT"
_ZN2at6native27unrolled_elementwise_kernelINS0_13AUnaryFunctorIfffZZZNS0_19maximum_kernel_cudaERNS_18TensorIteratorBaseEENKUlvE0_clEvENKUlvE0_clEvEUlffE_EESt5arrayIPcLm2EELi4E23TrivialOffsetCalculatorILi1EjESD_NS0_6memory15LoadWithoutCastENSE_16StoreWithoutCastEEEviT_T0_T2_T3_T4_T5_:
.text._ZN2at6native27unrolled_elementwise_kernelINS0_13AUnaryFunctorIfffZZZNS0_19maximum_kernel_cudaERNS_18TensorIteratorBaseEENKUlvE0_clEvENKUlvE0_clEvEUlffE_EESt5arrayIPcLm2EELi4E23TrivialOffsetCalculatorILi1EjESD_NS0_6memory15LoadWithoutCastENSE_16StoreWithoutCastEEEviT_T0_T2_T3_T4_T5_:
        /* <DEDUP_REMOVED lines=48> */
[----:B------:R-:W-:Y:S02]  /*0300*/  @!P3 FMNMX.FTZ R21, R6, c[0x0][0x168], !PT ;  /* 0x00005a000615ba09 */ /* 0x000fe40007810000 */
.L_x_29165:
[----:B------:R-:W-:Y:S05]  /*0310*/  BSYNC B0 ;  /* 0x0000000000007941 */ /* 0x000fea0003800000 */
.L_x_29164:
[----:B------:R-:W-:Y:S01]  /*0320*/  BSSY B0, `(.L_x_29166) ;  /* 0x0000005000007945 */ /* 0x000fe20003800000 */
[----:B------:R-:W-:Y:S05]  /*0330*/  @P4 BRA `(.L_x_29167) ;  /* 0x0000003000004947 */ /* 0x000fea0003800000 */
[----:B-----5:R-:W-:Y:S01]  /*0340*/  FSETP.NAN.FTZ.AND P3, PT, R5, R5, PT ;  /* 0x000000050500720b */ /* 0x020fe20003f78000 */
[----:B------:R-:W-:-:S12]  /*0350*/  IMAD.MOV.U32 R19, RZ, RZ, R5 ;  /* 0x000000ffff137224 */ /* 0x000fd800078e0005 */
[----:B------:R-:W-:Y:S02]  /*0360*/  @!P3 FMNMX.FTZ R19, R5, c[0x0][0x168], !PT ;  /* 0x00005a000513ba09 */ /* 0x000fe40007810000 */
.L_x_29167:
[----:B------:R-:W-:Y:S05]  /*0370*/  BSYNC B0 ;  /* 0x0000000000007941 */ /* 0x000fea0003800000 */
.L_x_29166:
[----:B------:R-:W-:Y:S01]  /*0380*/  BSSY B0, `(.L_x_29168) ;  /* 0x0000005000007945 */ /* 0x000fe20003800000 */
[----:B------:R-:W-:Y:S05]  /*0390*/  @P2 BRA `(.L_x_29169) ;  /* 0x0000003000002947 */ /* 0x000fea0003800000 */
[----:B-----5:R-:W-:Y:S01]  /*03a0*/  FSETP.NAN.FTZ.AND P2, PT, R4, R4, PT ;  /* 0x000000040400720b */ /* 0x020fe20003f58000 */
[----:B------:R-:W-:-:S12]  /*03b0*/  IMAD.MOV.U32 R13, RZ, RZ, R4 ;  /* 0x000000ffff0d7224 */ /* 0x000fd800078e0004 */
[----:B------:R-:W-:Y:S02]  /*03c0*/  @!P2 FMNMX.FTZ R13, R4, c[0x0][0x168], !PT ;  /* 0x00005a00040daa09 */ /* 0x000fe40007810000 */
.L_x_29169:
[----:B------:R-:W-:Y:S05]  /*03d0*/  BSYNC B0 ;  /* 0x0000000000007941 */ /* 0x000fea0003800000 */
.L_x_29168:
[----:B------:R-:W-:Y:S01]  /*03e0*/  BSSY B0, `(.L_x_29163) ;  /* 0x0000005000007945 */ /* 0x000fe20003800000 */
[----:B------:R-:W-:Y:S05]  /*03f0*/  @P1 BRA `(.L_x_29170) ;  /* 0x0000003000001947 */ /* 0x000fea0003800000 */
[----:B-----5:R-:W-:Y:S01]  /*0400*/  FSETP.NAN.FTZ.AND P1, PT, R7, R7, PT ;  /* 0x000000070700720b */ /* 0x020fe20003f38000 */
[----:B------:R-:W-:-:S12]  /*0410*/  IMAD.MOV.U32 R12, RZ, RZ, R7 ;  /* 0x000000ffff0c7224 */ /* 0x000fd800078e0007 */
[----:B------:R-:W-:Y:S02]  /*0420*/  @!P1 FMNMX.FTZ R12, R7, c[0x0][0x168], !PT ;  /* 0x00005a00070c9a09 */ /* 0x000fe40007810000 */
.L_x_29170:
[----:B------:R-:W-:Y:S05]  /*0430*/  BSYNC B0 ;  /* 0x0000000000007941 */ /* 0x000fea0003800000 */
.L_x_29163:
        /* <DEDUP_REMOVED lines=19> */
.L_x_29172:
[----:B------:R-:W-:Y:S05]  /*0570*/  BSYNC B0 ;  /* 0x0000000000007941 */ /* 0x000fea0003800000 */
.L_x_29171:
[----:B------:R-:W-:-:S13]  /*0580*/  ISETP.GE.AND P0, PT, R9, R2, PT ;  /* 0x000000020900720c */ /* 0x000fda0003f06270 */
[----:B------:R-:W-:Y:S05]  /*0590*/  @P0 EXIT ;  /* 0x000000000000094d */ /* 0x000fea0003800000 */
[----:B------:R-:W-:Y:S02]  /*05a0*/  IMAD R2, R0, 0x200, R9 ;  /* 0x0000020000027824 */ /* 0x000fe400078e0209 */
[----:B------:R-:W-:-:S04]  /*05b0*/  IMAD.MOV.U32 R3, RZ, RZ, 0x4 ;  /* 0x00000004ff037424 */ /* 0x000fc800078e00ff */
[----:B------:R-:W-:-:S05]  /*05c0*/  IMAD.WIDE.U32 R2, R2, R3, c[0x0][0x170] ;  /* 0x00005c0002027625 */ /* 0x000fca00078e0003 */
[----:B------:R-:W-:Y:S01]  /*05d0*/  STG.E [R2.64], R12 ;  /* 0x0000000c02007986 */ /* 0x000fe2000c101904 */
[----:B------:R-:W-:Y:S05]  /*05e0*/  EXIT ;  /* 0x000000000000794d */ /* 0x000fea0003800000 */
.L_x_29173:
        /* <DEDUP_REMOVED lines=9> */
.L_x_40222:


//--------------------- .text._ZN2at6native29vectorized_elementwise_kernelILi2ENS0_13AUnaryFunctorIfffZZZNS0_19maximum_kernel_cudaERNS_18TensorIteratorBaseEENKUlvE0_clEvENKUlvE0_clEvEUlffE_EESt5arrayIPcLm2EEEEviT0_T1_ --------------------------
	.section	.text._ZN2at6native29vectorized_elementwise_kernelILi2ENS0_13AUnaryFunctorIfffZZZNS0_19maximum_kernel_cudaERNS_18TensorIteratorBaseEENKUlvE0_clEvENKUlvE0_clEvEUlffE_EESt5arrayIPcLm2EEEEviT0_T1_,"ax",@progbits
	.sectioninfo	@"SHI_REGISTERS=29"
	.align	128
        .global         _ZN2at6native29vectorized_elementwise_kernelILi2ENS0_13AUnaryFunctorIfffZZZNS0_19maximum_kernel_cudaERNS_18TensorIteratorBaseEENKUlvE0_clEvENKUlvE0_clEvEUlffE_EESt5arrayIPcLm2EEEEviT0_T1_
        .type           _ZN2at6native29vectorized_elementwise_kernelILi2ENS0_13AUnaryFunctorIfffZZZNS0_19maximum_kernel_cudaERNS_18TensorIteratorBaseEENKUlvE0_clEvENKUlvE0_clEvEUlffE_EESt5arrayIPcLm2EEEEviT0_T1_,@function
        .size           _ZN2at6native29vectorized_elementwise_kernelILi2ENS0_13AUnaryFunctorIfffZZZNS0_19maximum_kernel_cudaERNS_18TensorIteratorBaseEENKUlvE0_clEvENKUlvE0_clEvEUlffE_EESt5arrayIPcLm2EEEEviT0_T1_,(.L_x_40223 - _ZN2at6native29vectorized_elementwise_kernelILi2ENS0_13AUnaryFunctorIfffZZZNS0_19maximum_kernel_cudaERNS_18TensorIteratorBaseEENKUlvE0_clEvENKUlvE0_clEvEUlffE_EESt5arrayIPcLm2EEEEviT0_T1_)
        .other          _ZN2at6native29vectorized_elementwise_kernelILi2ENS0_13AUnaryFunctorIfffZZZNS0_19maximum_kernel_cudaERNS_18TensorIteratorBaseEENKUlvE0_clEvENKUlvE0_clEvEUlffE_EESt5arrayIPcLm2EEEEviT0_T1_,@"STO_CUDA_ENTRY STV_DEFAULT"
_ZN2at6native29vectorized_elementwise_kernelILi2ENS0_13AUnaryFunctorIfffZZZNS0_19maximum_kernel_cudaERNS_18TensorIteratorBaseEENKUlvE0_clEvENKUlvE0_clEvEUlffE_EESt5arrayIPcLm2EEEEviT0_T1_:
.text._ZN2at6native29vectorized_elementwise_kernelILi2ENS0_13AUnaryFunctorIfffZZZNS0_19maximum_kernel_cudaERNS_18TensorIteratorBaseEENKUlvE0_clEvENKUlvE0_clEvEUlffE_EESt5arrayIPcLm2EEEEviT0_T1_:
        /* <DEDUP_REMOVED lines=35> */
[----:B------:R-:W-:Y:S02]  /*0230*/  @!P0 FMNMX.FTZ R6, R6, c[0x0][0x168], !PT ;  /* 0x00005a0006068a09 */ /* 0x000fe40007810000 */
[----:B------:R-:W-:Y:S02]  /*0240*/  FSETP.NAN.FTZ.AND P0, PT, R7, R7, PT ;  /* 0x000000070700720b */ /* 0x000fe40003f18000 */
[----:B------:R-:W-:Y:S02]  /*0250*/  FSETP.NAN.FTZ.AND P4, PT, R11, R11, PT ;  /* 0x0000000b0b00720b */ /* 0x000fe40003f98000 */
[----:B------:R-:W-:Y:S02]  /*0260*/  @!P6 FMNMX.FTZ R15, R9, c[0x0][0x168], !PT ;  /* 0x00005a00090fea09 */ /* 0x000fe40007810000 */
[----:B------:R-:W-:Y:S02]  /*0270*/  @!P1 FMNMX.FTZ R12, R12, c[0x0][0x168], !PT ;  /* 0x00005a000c0c9a09 */ /* 0x000fe40007810000 */
[----:B------:R-:W-:-:S02]  /*0280*/  @!P2 FMNMX.FTZ R13, R13, c[0x0][0x168], !PT ;  /* 0x00005a000d0daa09 */ /* 0x000fc40007810000 */
[----:B------:R-:W-:Y:S02]  /*0290*/  @!P3 FMNMX.FTZ R10, R10, c[0x0][0x168], !PT ;  /* 0x00005a000a0aba09 */ /* 0x000fe40007810000 */
[----:B------:R-:W-:Y:S02]  /*02a0*/  @!P5 FMNMX.FTZ R8, R8, c[0x0][0x168], !PT ;  /* 0x00005a000808da09 */ /* 0x000fe40007810000 */
[----:B------:R-:W-:Y:S02]  /*02b0*/  @!P0 FMNMX.FTZ R7, R7, c[0x0][0x168], !PT ;  /* 0x00005a0007078a09 */ /* 0x000fe40007810000 */
[----:B------:R-:W-:Y:S02]  /*02c0*/  @!P4 FMNMX.FTZ R11, R11, c[0x0][0x168], !PT ;  /* 0x00005a000b0bca09 */ /* 0x000fe40007810000 */
.L_x_29175:
[----:B------:R-:W-:Y:S01]  /*02d0*/  IMAD.MOV.U32 R14, RZ, RZ, R8 ;  /* 0x000000ffff0e7224 */ /* 0x000fe200078e0008 */
[----:B------:R-:W-:Y:S04]  /*02e0*/  STG.E.64 [R4.64+0x400], R12 ;  /* 0x0004000c04007986 */ /* 0x000fe8000c101b04 */
[----:B------:R-:W-:Y:S04]  /*02f0*/  STG.E.64 [R4.64+0x800], R10 ;  /* 0x0008000a04007986 */ /* 0x000fe8000c101b04 */
[----:B------:R-:W-:Y:S04]  /*0300*/  STG.E.64 [R4.64], R6 ;  /* 0x0000000604007986 */ /* 0x000fe8000c101b04 */
[----:B------:R-:W-:Y:S01]  /*0310*/  STG.E.64 [R4.64+0xc00], R14 ;  /* 0x000c000e04007986 */ /* 0x000fe2000c101b04 */
[----:B------:R-:W-:Y:S05]  /*0320*/  EXIT ;  /* 0x000000000000794d */ /* 0x000fea0003800000 */
.L_x_29174:
        /* <DEDUP_REMOVED lines=79> */
[----:B------:R-:W-:Y:S02]  /*0820*/  @!P0 FMNMX.FTZ R5, R0, c[0x0][0x168], !PT ;  /* 0x00005a0000058a09 */ /* 0x000fe40007810000 */
.L_x_29178:
[----:B------:R-:W-:Y:S05]  /*0830*/  BSYNC B0 ;  /* 0x0000000000007941 */ /* 0x000fea0003800000 */
.L_x_29177:
[----:B------:R-:W-:Y:S01]  /*0840*/  BSSY B0, `(.L_x_29179) ;  /* 0x0000007000007945 */ /* 0x000fe20003800000 */
[----:B------:R-:W-:Y:S02]  /*0850*/  ISETP.GE.AND P0, PT, R6, R15, PT ;  /* 0x0000000f0600720c */ /* 0x000fe40003f06270 */
[----:B-----5:R-:W-:Y:S01]  /*0860*/  IADD3 R0, R14, 0x380, RZ ;  /* 0x000003800e007810 */ /* 0x020fe20007ffe0ff */
[----:B------:R-:W-:Y:S05]  /*0870*/  @P6 BRA `(.L_x_29180) ;  /* 0x0000003000006947 */ /* 0x000fea0003800000 */
[-C--:B------:R-:W-:Y:S02]  /*0880*/  FSETP.NAN.FTZ.AND P6, PT, R13, R13.reuse, PT ;  /* 0x0000000d0d00720b */ /* 0x080fe40003fd8000 */
[----:B------:R-:W-:-:S11]  /*0890*/  MOV R4, R13 ;  /* 0x0000000d00047202 */ /* 0x000fd60000000f00 */
[----:B------:R-:W-:Y:S02]  /*08a0*/  @!P6 FMNMX.FTZ R4, R13, c[0x0][0x168], !PT ;  /* 0x00005a000d04ea09 */ /* 0x000fe40007810000 */
.L_x_29180:
[----:B------:R-:W-:Y:S05]  /*08b0*/  BSYNC B0 ;  /* 0x0000000000007941 */ /* 0x000fea0003800000 */
.L_x_29179:
[----:B------:R-:W-:Y:S01]  /*08c0*/  BSSY B0, `(.L_x_29181) ;  /* 0x0000006000007945 */ /* 0x000fe20003800000 */
[----:B------:R-:W-:Y:S01]  /*08d0*/  ISETP.GE.AND P6, PT, R0, R15, PT ;  /* 0x0000000f0000720c */ /* 0x000fe20003fc6270 */
[----:B------:R-:W-:Y:S07]  /*08e0*/  @P4 BRA `(.L_x_29182) ;  /* 0x0000003000004947 */ /* 0x000fee0003800000 */
[----:B------:R-:W-:Y:S01]  /*08f0*/  FSETP.NAN.FTZ.AND P4, PT, R12, R12, PT ;  /* 0x0000000c0c00720b */ /* 0x000fe20003f98000 */
[----:B------:R-:W-:-:S12]  /*0900*/  IMAD.MOV.U32 R3, RZ, RZ, R12 ;  /* 0x000000ffff037224 */ /* 0x000fd800078e000c */
[----:B------:R-:W-:Y:S02]  /*0910*/  @!P4 FMNMX.FTZ R3, R12, c[0x0][0x168], !PT ;  /* 0x00005a000c03ca09 */ /* 0x000fe40007810000 */
.L_x_29182:
[----:B------:R-:W-:Y:S05]  /*0920*/  BSYNC B0 ;  /* 0x0000000000007941 */ /* 0x000fea0003800000 */
.L_x_29181:
[----:B------:R-:W-:Y:S01]  /*0930*/  BSSY B0, `(.L_x_29183) ;  /* 0x0000005000007945 */ /* 0x000fe20003800000 */
[----:B------:R-:W-:Y:S05]  /*0940*/  @P3 BRA `(.L_x_29184) ;  /* 0x0000003000003947 */ /* 0x000fea0003800000 */
[----:B------:R-:W-:Y:S01]  /*0950*/  FSETP.NAN.FTZ.AND P3, PT, R21, R21, PT ;  /* 0x000000151500720b */ /* 0x000fe20003f78000 */
[----:B------:R-:W-:-:S12]  /*0960*/  IMAD.MOV.U32 R2, RZ, RZ, R21 ;  /* 0x000000ffff027224 */ /* 0x000fd800078e0015 */
[----:B------:R-:W-:Y:S02]  /*0970*/  @!P3 FMNMX.FTZ R2, R21, c[0x0][0x168], !PT ;  /* 0x00005a001502ba09 */ /* 0x000fe40007810000 */
.L_x_29184:
[----:B------:R-:W-:Y:S05]  /*0980*/  BSYNC B0 ;  /* 0x0000000000007941 */ /* 0x000fea0003800000 */
.L_x_29183:
[----:B------:R-:W-:Y:S01]  /*0990*/  BSSY B0, `(.L_x_29185) ;  /* 0x0000005000007945 */ /* 0x000fe20003800000 */
[----:B------:R-:W-:Y:S05]  /*09a0*/  @P2 BRA `(.L_x_29186) ;  /* 0x0000003000002947 */ /* 0x000fea0003800000 */
[----:B------:R-:W-:Y:S01]  /*09b0*/  FSETP.NAN.FTZ.AND P2, PT, R20, R20, PT ;  /* 0x000000141400720b */ /* 0x000fe20003f58000 */
[----:B------:R-:W-:-:S12]  /*09c0*/  IMAD.MOV.U32 R25, RZ, RZ, R20 ;  /* 0x000000ffff197224 */ /* 0x000fd800078e0014 */
[----:B------:R-:W-:Y:S02]  /*09d0*/  @!P2 FMNMX.FTZ R25, R20, c[0x0][0x168], !PT ;  /* 0x00005a001419aa09 */ /* 0x000fe40007810000 */
.L_x_29186:
[----:B------:R-:W-:Y:S05]  /*09e0*/  BSYNC B0 ;  /* 0x0000000000007941 */ /* 0x000fea0003800000 */
.L_x_29185:
[----:B------:R-:W-:Y:S01]  /*09f0*/  BSSY B0, `(.L_x_29187) ;  /* 0x0000005000007945 */ /* 0x000fe20003800000 */
[----:B------:R-:W-:Y:S05]  /*0a00*/  @P1 BRA `(.L_x_29188) ;  /* 0x0000003000001947 */ /* 0x000fea0003800000 */
[----:B------:R-:W-:Y:S01]  /*0a10*/  FSETP.NAN.FTZ.AND P1, PT, R19, R19, PT ;  /* 0x000000131300720b */ /* 0x000fe20003f38000 */
[----:B------:R-:W-:-:S12]  /*0a20*/  IMAD.MOV.U32 R24, RZ, RZ, R19 ;  /* 0x000000ffff187224 */ /* 0x000fd800078e0013 */
[----:B------:R-:W-:Y:S02]  /*0a30*/  @!P1 FMNMX.FTZ R24, R19, c[0x0][0x168], !PT ;  /* 0x00005a0013189a09 */ /* 0x000fe40007810000 */
.L_x_29188:
[----:B------:R-:W-:Y:S05]  /*0a40*/  BSYNC B0 ;  /* 0x0000000000007941 */ /* 0x000fea0003800000 */
.L_x_29187:
[----:B------:R-:W-:Y:S01]  /*0a50*/  BSSY B0, `(.L_x_29189) ;  /* 0x0000005000007945 */ /* 0x000fe20003800000 */
[----:B------:R-:W-:Y:S05]  /*0a60*/  @P0 BRA `(.L_x_29190) ;  /* 0x0000003000000947 */ /* 0x000fea0003800000 */
[----:B------:R-:W-:Y:S01]  /*0a70*/  FSETP.NAN.FTZ.AND P0, PT, R18, R18, PT ;  /* 0x000000121200720b */ /* 0x000fe20003f18000 */
[----:B------:R-:W-:-:S12]  /*0a80*/  IMAD.MOV.U32 R23, RZ, RZ, R18 ;  /* 0x000000ffff177224 */ /* 0x000fd800078e0012 */
[----:B------:R-:W-:Y:S02]  /*0a90*/  @!P0 FMNMX.FTZ R23, R18, c[0x0][0x168], !PT ;  /* 0x00005a0012178a09 */ /* 0x000fe40007810000 */
.L_x_29190:
[----:B------:R-:W-:Y:S05]  /*0aa0*/  BSYNC B0 ;  /* 0x0000000000007941 */ /* 0x000fea0003800000 */
.L_x_29189:
[----:B------:R-:W-:Y:S01]  /*0ab0*/  BSSY B0, `(.L_x_29176) ;  /* 0x0000005000007945 */ /* 0x000fe20003800000 */
[----:B------:R-:W-:Y:S05]  /*0ac0*/  @P6 BRA `(.L_x_29191) ;  /* 0x0000003000006947 */ /* 0x000fea0003800000 */
[----:B------:R-:W-:Y:S01]  /*0ad0*/  FSETP.NAN.FTZ.AND P0, PT, R16, R16, PT ;  /* 0x000000101000720b */ /* 0x000fe20003f18000 */
[----:B------:R-:W-:-:S12]  /*0ae0*/  IMAD.MOV.U32 R22, RZ, RZ, R16 ;  /* 0x000000ffff167224 */ /* 0x000fd800078e0010 */
[----:B------:R-:W-:Y:S02]  /*0af0*/  @!P0 FMNMX.FTZ R22, R16, c[0x0][0x168], !PT ;  /* 0x00005a0010168a09 */ /* 0x000fe40007810000 */
.L_x_29191:
[----:B------:R-:W-:Y:S05]  /*0b00*/  BSYNC B0 ;  /* 0x0000000000007941 */ /* 0x000fea0003800000 */
.L_x_29176:
        /* <DEDUP_REMOVED lines=21> */
.L_x_29194:
[----:B------:R-:W-:-:S13]  /*0c60*/  ISETP.GE.AND P0, PT, R14, R15, PT ;  /* 0x0000000f0e00720c */ /* 0x000fda0003f06270 */
[----:B------:R-:W-:Y:S05]  /*0c70*/  @P0 BRA `(.L_x_29196) ;  /* 0x000000c000000947 */ /* 0x000fea0003800000 */
[----:B0-----:R-:W-:Y:S01]  /*0c80*/  IMAD.IADD R4, R17, 0x1, R14 ;  /* 0x0000000111047824 */ /* 0x001fe200078e020e */
[----:B------:R-:W-:Y:S01]  /*0c90*/  IADD3 R14, R14, 0x80, RZ ;  /* 0x000000800e0e7810 */ /* 0x000fe20007ffe0ff */
[----:B------:R-:W-:-:S04]  /*0ca0*/  IMAD.MOV.U32 R5, RZ, RZ, 0x4 ;  /* 0x00000004ff057424 */ /* 0x000fc800078e00ff */
[----:B------:R-:W-:-:S05]  /*0cb0*/  IMAD.WIDE.U32 R4, R4, R5, c[0x0][0x170] ;  /* 0x00005c0004047625 */ /* 0x000fca00078e0005 */
[----:B------:R0:W-:Y:S02]  /*0cc0*/  STG.E [R4.64], R2 ;  /* 0x0000000204007986 */ /* 0x0001e4000c101904 */
.L_x_29195:
[----:B------:R-:W-:-:S13]  /*0cd0*/  ISETP.GE.AND P0, PT, R14, R15, PT ;  /* 0x0000000f0e00720c */ /* 0x000fda0003f06270 */
[----:B------:R-:W-:Y:S05]  /*0ce0*/  @P0 BRA `(.L_x_29197) ;  /* 0x000000d000000947 */ /* 0x000fea0003800000 */
[----:B0-----:R-:W-:Y:S01]  /*0cf0*/  IMAD.IADD R2, R17, 0x1, R14 ;  /* 0x0000000111027824 */ /* 0x001fe200078e020e */
[----:B------:R-:W-:Y:S01]  /*0d00*/  IADD3 R14, R14, 0x80, RZ ;  /* 0x000000800e0e7810 */ /* 0x000fe20007ffe0ff */
[----:B------:R-:W-:-:S04]  /*0d10*/  IMAD.MOV.U32 R3, RZ, RZ, 0x4 ;  /* 0x00000004ff037424 */ /* 0x000fc800078e00ff */
[----:B------:R-:W-:-:S05]  /*0d20*/  IMAD.WIDE.U32 R2, R2, R3, c[0x0][0x170] ;  /* 0x00005c0002027625 */ /* 0x000fca00078e0003 */
[----:B------:R0:W-:Y:S02]  /*0d30*/  STG.E [R2.64], R25 ;  /* 0x0000001902007986 */ /* 0x0001e4000c101904 */
.L_x_29196:
        /* <DEDUP_REMOVED lines=8> */
.L_x_29197:
[----:B------:R-:W-:Y:S05]  /*0dc0*/  BSYNC B1 ;  /* 0x0000000000017941 */ /* 0x000fea0003800000 */
.L_x_29193:
[----:B------:R-:W-:-:S13]  /*0dd0*/  ISETP.GE.AND P0, PT, R14, R15, PT ;  /* 0x0000000f0e00720c */ /* 0x000fda0003f06270 */
[----:B0-----:R-:W-:Y:S01]  /*0de0*/  @!P0 IMAD.IADD R2, R17, 0x1, R14 ;  /* 0x0000000111028824 */ /* 0x001fe200078e020e */
[----:B------:R-:W-:Y:S01]  /*0df0*/  @!P0 IADD3 R14, R14, 0x80, RZ ;  /* 0x000000800e0e8810 */ /* 0x000fe20007ffe0ff */
[----:B------:R-:W-:-:S04]  /*0e00*/  @!P0 IMAD.MOV.U32 R3, RZ, RZ, 0x4 ;  /* 0x00000004ff038424 */ /* 0x000fc800078e00ff */
[----:B------:R-:W-:-:S05]  /*0e10*/  @!P0 IMAD.WIDE.U32 R2, R2, R3, c[0x0][0x170] ;  /* 0x00005c0002028625 */ /* 0x000fca00078e0003 */
[----:B------:R0:W-:Y:S02]  /*0e20*/  @!P0 STG.E [R2.64], R23 ;  /* 0x0000001702008986 */ /* 0x0001e4000c101904 */
.L_x_29198:
[----:B------:R-:W-:Y:S05]  /*0e30*/  BSYNC B0 ;  /* 0x0000000000007941 */ /* 0x000fea0003800000 */
.L_x_29192:
        /* <DEDUP_REMOVED lines=8> */
.L_x_29199:
        /* <DEDUP_REMOVED lines=12> */
.L_x_40223:


//--------------------- .text._ZN2at6native29vectorized_elementwise_kernelILi4ENS0_13AUnaryFunctorIfffZZZNS0_19maximum_kernel_cudaERNS_18TensorIteratorBaseEENKUlvE0_clEvENKUlvE0_clEvEUlffE_EESt5arrayIPcLm2EEEEviT0_T1_ --------------------------
	.section	.text._ZN2at6native29vectorized_elementwise_kernelILi4ENS0_13AUnaryFunctorIfffZZZNS0_19maximum_kernel_cudaERNS_18TensorIteratorBaseEENKUlvE0_clEvENKUlvE0_clEvEUlffE_EESt5arrayIPcLm2EEEEviT0_T1_,"ax",@progbits
	.sectioninfo	@"SHI_REGISTERS=29"
	.align	128
        .global         _ZN2at6native29vectorized_elementwise_kernelILi4ENS0_13AUnaryFunctorIfffZZZNS0_19maximum_kernel_cudaERNS_18TensorIteratorBaseEENKUlvE0_clEvENKUlvE0_clEvEUlffE_EESt5arrayIPcLm2EEEEviT0_T1_
        .type           _ZN2at6native29vectorized_elementwise_kernelILi4ENS0_13AUnaryFunctorIfffZZZNS0_19maximum_kernel_cudaERNS_18TensorIteratorBaseEENKUlvE0_clEvENKUlvE0_clEvEUlffE_EESt5arrayIPcLm2EEEEviT0_T1_,@function
        .size           _ZN2at6native29vectorized_elementwise_kernelILi4ENS0_13AUnaryFunctorIfffZZZNS0_19maximum_kernel_cudaERNS_18TensorIteratorBaseEENKUlvE0_clEvENKUlvE0_clEvEUlffE_EESt5arrayIPcLm2EEEEviT0_T1_,(.L_x_40224 - _ZN2at6native29vectorized_elementwise_kernelILi4ENS0_13AUnaryFunctorIfffZZZNS0_19maximum_kernel_cudaERNS_18TensorIteratorBaseEENKUlvE0_clEvENKUlvE0_clEvEUlffE_EESt5arrayIPcLm2EEEEviT0_T1_)
        .other          _ZN2at6native29vectorized_elementwise_kernelILi4ENS0_13AUnaryFunctorIfffZZZNS0_19maximum_kernel_cudaERNS_18TensorIteratorBaseEENKUlvE0_clEvENKUlvE0_clEvEUlffE_EESt5arrayIPcLm2EEEEviT0_T1_,@"STO_CUDA_ENTRY STV_DEFAULT"
_ZN2at6native29vectorized_elementwise_kernelILi4ENS0_13AUnaryFunctorIfffZZZNS0_19maximum_kernel_cudaERNS_18TensorIteratorBaseEENKUlvE0_clEvENKUlvE0_clEvEUlffE_EESt5arrayIPcLm2EEEEviT0_T1_:
.text._ZN2at6native29vectorized_elementwise_kernelILi4ENS0_13AUnaryFunctorIfffZZZNS0_19maximum_kernel_cudaERNS_18TensorIteratorBaseEENKUlvE0_clEvENKUlvE0_clEvEUlffE_EESt5arrayIPcLm2EEEEviT0_T1_:
        /* <DEDUP_REMOVED lines=33> */
[----:B------:R-:W-:Y:S02]  /*0210*/  @!P2 FMNMX.FTZ R4, R4, c[0x0][0x168], !PT ;  /* 0x00005a000404aa09 */ /* 0x000fe40007810000 */
[----:B------:R-:W-:Y:S02]  /*0220*/  FSETP.NAN.FTZ.AND P2, PT, R6, R6, PT ;  /* 0x000000060600720b */ /* 0x000fe40003f58000 */
[----:B------:R-:W-:-:S02]  /*0230*/  @!P1 FMNMX.FTZ R11, R11, c[0x0][0x168], !PT ;  /* 0x00005a000b0b9a09 */ /* 0x000fc40007810000 */
[----:B------:R-:W-:Y:S02]  /*0240*/  @!P0 FMNMX.FTZ R5, R5, c[0x0][0x168], !PT ;  /* 0x00005a0005058a09 */ /* 0x000fe40007810000 */
[----:B------:R-:W-:Y:S02]  /*0250*/  @!P3 FMNMX.FTZ R7, R7, c[0x0][0x168], !PT ;  /* 0x00005a000707ba09 */ /* 0x000fe40007810000 */
[----:B------:R-:W-:Y:S02]  /*0260*/  @!P4 FMNMX.FTZ R8, R8, c[0x0][0x168], !PT ;  /* 0x00005a000808ca09 */ /* 0x000fe40007810000 */
[----:B------:R-:W-:Y:S02]  /*0270*/  @!P5 FMNMX.FTZ R9, R9, c[0x0][0x168], !PT ;  /* 0x00005a000909da09 */ /* 0x000fe40007810000 */
[----:B------:R-:W-:Y:S02]  /*0280*/  @!P6 FMNMX.FTZ R10, R10, c[0x0][0x168], !PT ;  /* 0x00005a000a0aea09 */ /* 0x000fe40007810000 */
[----:B------:R-:W-:-:S05]  /*0290*/  @!P2 FMNMX.FTZ R6, R6, c[0x0][0x168], !PT ;  /* 0x00005a000606aa09 */ /* 0x000fca0007810000 */
.L_x_29201:
[----:B------:R-:W-:Y:S04]  /*02a0*/  STG.E.128 [R12.64], R4 ;  /* 0x000000040c007986 */ /* 0x000fe8000c101d04 */
[----:B------:R-:W-:Y:S01]  /*02b0*/  STG.E.128 [R12.64+0x800], R8 ;  /* 0x000800080c007986 */ /* 0x000fe2000c101d04 */
[----:B------:R-:W-:Y:S05]  /*02c0*/  EXIT ;  /* 0x000000000000794d */ /* 0x000fea0003800000 */
.L_x_29200:
        /* <DEDUP_REMOVED lines=80> */
.L_x_29204:
[----:B------:R-:W-:Y:S05]  /*07d0*/  BSYNC B0 ;  /* 0x0000000000007941 */ /* 0x000fea0003800000 */
.L_x_29203:
[----:B------:R-:W-:Y:S01]  /*07e0*/  BSSY B0, `(.L_x_29205) ;  /* 0x0000007000007945 */ /* 0x000fe20003800000 */
[----:B------:R-:W-:Y:S02]  /*07f0*/  ISETP.GE.AND P0, PT, R6, R15, PT ;  /* 0x0000000f0600720c */ /* 0x000fe40003f06270 */
[----:B-----5:R-:W-:Y:S01]  /*0800*/  IADD3 R0, R14, 0x380, RZ ;  /* 0x000003800e007810 */ /* 0x020fe20007ffe0ff */
[----:B------:R-:W-:Y:S05]  /*0810*/  @P6 BRA `(.L_x_29206) ;  /* 0x0000003000006947 */ /* 0x000fea0003800000 */
[----:B------:R-:W-:Y:S01]  /*0820*/  FSETP.NAN.FTZ.AND P6, PT, R13, R13, PT ;  /* 0x0000000d0d00720b */ /* 0x000fe20003fd8000 */
[----:B------:R-:W-:-:S12]  /*0830*/  IMAD.MOV.U32 R4, RZ, RZ, R13 ;  /* 0x000000ffff047224 */ /* 0x000fd800078e000d */
[----:B------:R-:W-:Y:S02]  /*0840*/  @!P6 FMNMX.FTZ R4, R13, c[0x0][0x168], !PT ;  /* 0x00005a000d04ea09 */ /* 0x000fe40007810000 */
.L_x_29206:
[----:B------:R-:W-:Y:S05]  /*0850*/  BSYNC B0 ;  /* 0x0000000000007941 */ /* 0x000fea0003800000 */
.L_x_29205:
[----:B------:R-:W-:Y:S01]  /*0860*/  BSSY B0, `(.L_x_29207) ;  /* 0x0000006000007945 */ /* 0x000fe20003800000 */
[----:B------:R-:W-:Y:S01]  /*0870*/  ISETP.GE.AND P6, PT, R0, R15, PT ;  /* 0x0000000f0000720c */ /* 0x000fe20003fc6270 */
[----:B------:R-:W-:Y:S07]  /*0880*/  @P4 BRA `(.L_x_29208) ;  /* 0x0000003000004947 */ /* 0x000fee0003800000 */
[----:B------:R-:W-:Y:S01]  /*0890*/  FSETP.NAN.FTZ.AND P4, PT, R12, R12, PT ;  /* 0x0000000c0c00720b */ /* 0x000fe20003f98000 */
[----:B------:R-:W-:-:S12]  /*08a0*/  IMAD.MOV.U32 R3, RZ, RZ, R12 ;  /* 0x000000ffff037224 */ /* 0x000fd800078e000c */
[----:B------:R-:W-:Y:S02]  /*08b0*/  @!P4 FMNMX.FTZ R3, R12, c[0x0][0x168], !PT ;  /* 0x00005a000c03ca09 */ /* 0x000fe40007810000 */
.L_x_29208:
[----:B------:R-:W-:Y:S05]  /*08c0*/  BSYNC B0 ;  /* 0x0000000000007941 */ /* 0x000fea0003800000 */
.L_x_29207:
[----:B------:R-:W-:Y:S01]  /*08d0*/  BSSY B0, `(.L_x_29209) ;  /* 0x0000005000007945 */ /* 0x000fe20003800000 */
[----:B------:R-:W-:Y:S05]  /*08e0*/  @P3 BRA `(.L_x_29210) ;  /* 0x0000003000003947 */ /* 0x000fea0003800000 */
[----:B------:R-:W-:Y:S01]  /*08f0*/  FSETP.NAN.FTZ.AND P3, PT, R21, R21, PT ;  /* 0x000000151500720b */ /* 0x000fe20003f78000 */
[----:B------:R-:W-:-:S12]  /*0900*/  IMAD.MOV.U32 R2, RZ, RZ, R21 ;  /* 0x000000ffff027224 */ /* 0x000fd800078e0015 */
[----:B------:R-:W-:Y:S02]  /*0910*/  @!P3 FMNMX.FTZ R2, R21, c[0x0][0x168], !PT ;  /* 0x00005a001502ba09 */ /* 0x000fe40007810000 */
.L_x_29210:
[----:B------:R-:W-:Y:S05]  /*0920*/  BSYNC B0 ;  /* 0x0000000000007941 */ /* 0x000fea0003800000 */
.L_x_29209:
[----:B------:R-:W-:Y:S01]  /*0930*/  BSSY B0, `(.L_x_29211) ;  /* 0x0000005000007945 */ /* 0x000fe20003800000 */
[----:B------:R-:W-:Y:S05]  /*0940*/  @P2 BRA `(.L_x_29212) ;  /* 0x0000003000002947 */ /* 0x000fea0003800000 */
[----:B------:R-:W-:Y:S01]  /*0950*/  FSETP.NAN.FTZ.AND P2, PT, R20, R20, PT ;  /* 0x000000141400720b */ /* 0x000fe20003f58000 */
[----:B------:R-:W-:-:S12]  /*0960*/  IMAD.MOV.U32 R25, RZ, RZ, R20 ;  /* 0x000000ffff197224 */ /* 0x000fd800078e0014 */
[----:B------:R-:W-:Y:S02]  /*0970*/  @!P2 FMNMX.FTZ R25, R20, c[0x0][0x168], !PT ;  /* 0x00005a001419aa09 */ /* 0x000fe40007810000 */
.L_x_29212:
[----:B------:R-:W-:Y:S05]  /*0980*/  BSYNC B0 ;  /* 0x0000000000007941 */ /* 0x000fea0003800000 */
.L_x_29211:
[----:B------:R-:W-:Y:S01]  /*0990*/  BSSY B0, `(.L_x_29213) ;  /* 0x0000005000007945 */ /* 0x000fe20003800000 */
[----:B------:R-:W-:Y:S05]  /*09a0*/  @P1 BRA `(.L_x_29214) ;  /* 0x0000003000001947 */ /* 0x000fea0003800000 */
[----:B------:R-:W-:Y:S01]  /*09b0*/  FSETP.NAN.FTZ.AND P1, PT, R19, R19, PT ;  /* 0x000000131300720b */ /* 0x000fe20003f38000 */
[----:B------:R-:W-:-:S12]  /*09c0*/  IMAD.MOV.U32 R24, RZ, RZ, R19 ;  /* 0x000000ffff187224 */ /* 0x000fd800078e0013 */
[----:B------:R-:W-:Y:S02]  /*09d0*/  @!P1 FMNMX.FTZ R24, R19, c[0x0][0x168], !PT ;  /* 0x00005a0013189a09 */ /* 0x000fe40007810000 */
.L_x_29214:
[----:B------:R-:W-:Y:S05]  /*09e0*/  BSYNC B0 ;  /* 0x0000000000007941 */ /* 0x000fea0003800000 */
.L_x_29213:
[----:B------:R-:W-:Y:S01]  /*09f0*/  BSSY B0, `(.L_x_29215) ;  /* 0x0000005000007945 */ /* 0x000fe20003800000 */
[----:B------:R-:W-:Y:S05]  /*0a00*/  @P0 BRA `(.L_x_29216) ;  /* 0x0000003000000947 */ /* 0x000fea0003800000 */
[----:B------:R-:W-:Y:S01]  /*0a10*/  FSETP.NAN.FTZ.AND P0, PT, R18, R18, PT ;  /* 0x000000121200720b */ /* 0x000fe20003f18000 */
[----:B------:R-:W-:-:S12]  /*0a20*/  IMAD.MOV.U32 R23, RZ, RZ, R18 ;  /* 0x000000ffff177224 */ /* 0x000fd800078e0012 */
[----:B------:R-:W-:Y:S02]  /*0a30*/  @!P0 FMNMX.FTZ R23, R18, c[0x0][0x168], !PT ;  /* 0x00005a0012178a09 */ /* 0x000fe40007810000 */
.L_x_29216:
[----:B------:R-:W-:Y:S05]  /*0a40*/  BSYNC B0 ;  /* 0x0000000000007941 */ /* 0x000fea0003800000 */
.L_x_29215:
[----:B------:R-:W-:Y:S01]  /*0a50*/  BSSY B0, `(.L_x_29202) ;  /* 0x0000005000007945 */ /* 0x000fe20003800000 */
[----:B------:R-:W-:Y:S05]  /*0a60*/  @P6 BRA `(.L_x_29217) ;  /* 0x0000003000006947 */ /* 0x000fea0003800000 */
[----:B------:R-:W-:Y:S01]  /*0a70*/  FSETP.NAN.FTZ.AND P0, PT, R16, R16, PT ;  /* 0x000000101000720b */ /* 0x000fe20003f18000 */
[----:B------:R-:W-:-:S12]  /*0a80*/  IMAD.MOV.U32 R22, RZ, RZ, R16 ;  /* 0x000000ffff167224 */ /* 0x000fd800078e0010 */
[----:B------:R-:W-:Y:S02]  /*0a90*/  @!P0 FMNMX.FTZ R22, R16, c[0x0][0x168], !PT ;  /* 0x00005a0010168a09 */ /* 0x000fe40007810000 */
.L_x_29217:
[----:B------:R-:W-:Y:S05]  /*0aa0*/  BSYNC B0 ;  /* 0x0000000000007941 */ /* 0x000fea0003800000 */
.L_x_29202:
        /* <DEDUP_REMOVED lines=21> */
.L_x_29220:
[----:B------:R-:W-:-:S13]  /*0c00*/  ISETP.GE.AND P0, PT, R14, R15, PT ;  /* 0x0000000f0e00720c */ /* 0x000fda0003f06270 */
[----:B------:R-:W-:Y:S05]  /*0c10*/  @P0 BRA `(.L_x_29222) ;  /* 0x000000c000000947 */ /* 0x000fea0003800000 */
[----:B0-----:R-:W-:Y:S01]  /*0c20*/  IMAD.IADD R4, R17, 0x1, R14 ;  /* 0x0000000111047824 */ /* 0x001fe200078e020e */
[----:B------:R-:W-:Y:S01]  /*0c30*/  IADD3 R14, R14, 0x80, RZ ;  /* 0x000000800e0e7810 */ /* 0x000fe20007ffe0ff */
[----:B------:R-:W-:-:S04]  /*0c40*/  IMAD.MOV.U32 R5, RZ, RZ, 0x4 ;  /* 0x00000004ff057424 */ /* 0x000fc800078e00ff */
[----:B------:R-:W-:-:S05]  /*0c50*/  IMAD.WIDE.U32 R4, R4, R5, c[0x0][0x170] ;  /* 0x00005c0004047625 */ /* 0x000fca00078e0005 */
[----:B------:R0:W-:Y:S02]  /*0c60*/  STG.E [R4.64], R2 ;  /* 0x0000000204007986 */ /* 0x0001e4000c101904 */
.L_x_29221:
[----:B------:R-:W-:-:S13]  /*0c70*/  ISETP.GE.AND P0, PT, R14, R15, PT ;  /* 0x0000000f0e00720c */ /* 0x000fda0003f06270 */
[----:B------:R-:W-:Y:S05]  /*0c80*/  @P0 BRA `(.L_x_29223) ;  /* 0x000000d000000947 */ /* 0x000fea0003800000 */
[----:B0-----:R-:W-:Y:S01]  /*0c90*/  IMAD.IADD R2, R17, 0x1, R14 ;  /* 0x0000000111027824 */ /* 0x001fe200078e020e */
[----:B------:R-:W-:Y:S01]  /*0ca0*/  IADD3 R14, R14, 0x80, RZ ;  /* 0x000000800e0e7810 */ /* 0x000fe20007ffe0ff */
[----:B------:R-:W-:-:S04]  /*0cb0*/  IMAD.MOV.U32 R3, RZ, RZ, 0x4 ;  /* 0x00000004ff037424 */ /* 0x000fc800078e00ff */
[----:B------:R-:W-:-:S05]  /*0cc0*/  IMAD.WIDE.U32 R2, R2, R3, c[0x0][0x170] ;  /* 0x00005c0002027625 */ /* 0x000fca00078e0003 */
[----:B------:R0:W-:Y:S02]  /*0cd0*/  STG.E [R2.64], R25 ;  /* 0x0000001902007986 */ /* 0x0001e4000c101904 */
.L_x_29222:
        /* <DEDUP_REMOVED lines=8> */
.L_x_29223:
[----:B------:R-:W-:Y:S05]  /*0d60*/  BSYNC B1 ;  /* 0x0000000000017941 */ /* 0x000fea0003800000 */
.L_x_29219:
[----:B------:R-:W-:-:S13]  /*0d70*/  ISETP.GE.AND P0, PT, R14, R15, PT ;  /* 0x0000000f0e00720c */ /* 0x000fda0003f06270 */
[----:B0-----:R-:W-:Y:S01]  /*0d80*/  @!P0 IMAD.IADD R2, R17, 0x1, R14 ;  /* 0x0000000111028824 */ /* 0x001fe200078e020e */
[----:B------:R-:W-:Y:S01]  /*0d90*/  @!P0 IADD3 R14, R14, 0x80, RZ ;  /* 0x000000800e0e8810 */ /* 0x000fe20007ffe0ff */
[----:B------:R-:W-:-:S04]  /*0da0*/  @!P0 IMAD.MOV.U32 R3, RZ, RZ, 0x4 ;  /* 0x00000004ff038424 */ /* 0x000fc800078e00ff */
[----:B------:R-:W-:-:S05]  /*0db0*/  @!P0 IMAD.WIDE.U32 R2, R2, R3, c[0x0][0x170] ;  /* 0x00005c0002028625 */ /* 0x000fca00078e0003 */
[----:B------:R0:W-:Y:S02]  /*0dc0*/  @!P0 STG.E [R2.64], R23 ;  /* 0x0000001702008986 */ /* 0x0001e4000c101904 */
.L_x_29224:
[----:B------:R-:W-:Y:S05]  /*0dd0*/  BSYNC B0 ;  /* 0x0000000000007941 */ /* 0x000fea0003800000 */
.L_x_29218:
        /* <DEDUP_REMOVED lines=8> */
.L_x_29225:
        /* <DEDUP_REMOVED lines=10> */
.L_x_40224:


//--------------------- .text._ZN2at6native29vectorized_elementwise_kernelILi8ENS0_13AUnaryFunctorIfffZZZNS0_19maximum_kernel_cudaERNS_18TensorIteratorBaseEENKUlvE0_clEvENKUlvE0_clEvEUlffE_EESt5arrayIPcLm2EEEEviT0_T1_ --------------------------
	.section	.text._ZN2at6native29vectorized_elementwise_kernelILi8ENS0_13AUnaryFunctorIfffZZZNS0_19maximum_kernel_cudaERNS_18TensorIteratorBaseEENKUlvE0_clEvENKUlvE0_clEvEUlffE_EESt5arrayIPcLm2EEEEviT0_T1_,"ax",@progbits
	.sectioninfo	@"SHI_REGISTERS=4"
	.align	128
        .global         _ZN2at6native29vectorized_elementwise_kernelILi8ENS0_13AUnaryFunctorIfffZZZNS0_19maximum_kernel_cudaERNS_18TensorIteratorBaseEENKUlvE0_clEvENKUlvE0_clEvEUlffE_EESt5arrayIPcLm2EEEEviT0_T1_
        .type           _ZN2at6native29vectorized_elementwise_kernelILi8ENS0_13AUnaryFunctorIfffZZZNS0_19maximum_kernel_cudaERNS_18TensorIteratorBaseEENKUlvE0_clEvENKUlvE0_clEvEUlffE_EESt5arrayIPcLm2EEEEviT0_T1_,@function
        .size           _ZN2at6native29vectorized_elementwise_kernelILi8ENS0_13AUnaryFunctorIfffZZZNS0_19maximum_kernel_cudaERNS_18TensorIteratorBaseEENKUlvE0_clEvENKUlvE0_clEvEUlffE_EESt5arrayIPcLm2EEEEviT0_T1_,(.L_x_40225 - _ZN2at6native29vectorized_elementwise_kernelILi8ENS0_13AUnaryFunctorIfffZZZNS0_19maximum_kernel_cudaERNS_18TensorIteratorBaseEENKUlvE0_clEvENKUlvE0_clEvEUlffE_EESt5arrayIPcLm2EEEEviT0_T1_)
        .other          _ZN2at6native29vectorized_elementwise_kernelILi8ENS0_13AUnaryFunctorIfffZZZNS0_19maximum_kernel_cudaERNS_18TensorIteratorBaseEENKUlvE0_clEvENKUlvE0_clEvEUlffE_EESt5arrayIPcLm2EEEEviT0_T1_,@"STO_CUDA_ENTRY STV_DEFAULT"
_ZN2at6native29vectorized_elementwise_kernelILi8ENS0_13AUnaryFunctorIfffZZZNS0_19maximum_kernel_cudaERNS_18TensorIteratorBaseEENKUlvE0_clEvENKUlvE0_clEvEUlffE_EESt5arrayIPcLm2EEEEviT0_T1_:
.text._ZN2at6native29vectorized_elementwise_kernelILi8ENS0_13AUnaryFunctorIfffZZZNS0_19maximum_kernel_cudaERNS_18TensorIteratorBaseEENKUlvE0_clEvENKUlvE0_clEvEUlffE_EESt5arrayIPcLm2EEEEviT0_T1_:
[----:B------:R-:W-:Y:S02]  /*0000*/  MOV R1, c[0x0][0x28] ;  /* 0x00000a0000017a02 */ /* 0x000fe40000000f00 */
[----:B------:R-:W-:Y:S05]  /*0010*/  EXIT ;  /* 0x000000000000794d */ /* 0x000fea0003800000 */
.L_x_29226:
        /* <DEDUP_REMOVED lines=14> */
.L_x_40225:


//--------------------- .text._ZN2at6native18elementwise_kernelILi128ELi4EZNS0_15gpu_kernel_implINS0_13BinaryFunctorIfffZZZNS0_19maximum_kernel_cudaERNS_18TensorIteratorBaseEENKUlvE0_clEvENKUlvE0_clEvEUlffE_EEEEvS5_RKT_EUliE_EEviT1_ --------------------------
	.section	.text._ZN2at6native18elementwise_kernelILi128ELi4EZNS0_15gpu_kernel_implINS0_13BinaryFunctorIfffZZZNS0_19maximum_kernel_cudaERNS_18TensorIteratorBaseEENKUlvE0_clEvENKUlvE0_clEvEUlffE_EEEEvS5_RKT_EUliE_EEviT1_,"ax",@progbits
	.sectioninfo	@"SHI_REGISTERS=26"
	.align	128
        .global         _ZN2at6native18elementwise_kernelILi128ELi4EZNS0_15gpu_kernel_implINS0_13BinaryFunctorIfffZZZNS0_19maximum_kernel_cudaERNS_18TensorIteratorBaseEENKUlvE0_clEvENKUlvE0_clEvEUlffE_EEEEvS5_RKT_EUliE_EEviT1_
        .type           _ZN2at6native18elementwise_kernelILi128ELi4EZNS0_15gpu_kernel_implINS0_13BinaryFunctorIfffZZZNS0_19maximum_kernel_cudaERNS_18TensorIteratorBaseEENKUlvE0_clEvENKUlvE0_clEvEUlffE_EEEEvS5_RKT_EUliE_EEviT1_,@function
        .size           _ZN2at6native18elementwise_kernelILi128ELi4EZNS0_15gpu_kernel_implINS0_13BinaryFunctorIfffZZZNS0_19maximum_kernel_cudaERNS_18TensorIteratorBaseEENKUlvE0_clEvENKUlvE0_clEvEUlffE_EEEEvS5_RKT_EUliE_EEviT1_,(.L_x_40226 - _ZN2at6native18elementwise_kernelILi128ELi4EZNS0_15gpu_kernel_implINS0_13BinaryFunctorIfffZZZNS0_19maximum_kernel_cudaERNS_18TensorIteratorBaseEENKUlvE0_clEvENKUlvE0_clEvEUlffE_EEEEvS5_RKT_EUliE_EEviT1_)
        .other          _ZN2at6native18elementwise_kernelILi128ELi4EZNS0_15gpu_kernel_implINS0_13BinaryFunctorIfffZZZNS0_19maximum_kernel_cudaERNS_18TensorIteratorBaseEENKUlvE0_clEvENKUlvE0_clEvEUlffE_EEEEvS5_RKT_EUliE_EEviT1_,@"STO_CUDA_ENTRY STV_DEFAULT"
_ZN2at6native18elementwise_kernelILi128ELi4EZNS0_15gpu_kernel_implINS0_13BinaryFunctorIfffZZZNS0_19maximum_kernel_cudaERNS_18TensorIteratorBaseEENKUlvE0_clEvENKUlvE0_clEvEUlffE_EEEEvS5_RKT_EUliE_EEviT1_:
.text._ZN2at6native18elementwise_kernelILi128ELi4EZNS0_15gpu_kernel_implINS0_13BinaryFunctorIfffZZZNS0_19maximum_kernel_cudaERNS_18TensorIteratorBaseEENKUlvE0_clEvENKUlvE0_clEvEUlffE_EEEEvS5_RKT_EUliE_EEviT1_:
        /* <DEDUP_REMOVED lines=263> */
.L_x_29229:
        /* <DEDUP_REMOVED lines=20> */
.L_x_29234:
[----:B------:R-:W2:Y:S02]  /*11b0*/  LDG.E.U8 R2, [R2.64] ;  /* 0x0000002402027981 */ /* 0x000ea4000c1e1100 */
[----:B--2---:R0:W1:Y:S01]  /*11c0*/  I2F.U16 R23, R2 ;  /* 0x0000000200177306 */ /* 0x0040620000101000 */
[----:B------:R-:W-:Y:S05]  /*11d0*/  BRA `(.L_x_29236) ;  /* 0x00000ca000007947 */ /* 0x000fea0003800000 */
.L_x_29233:
        /* <DEDUP_REMOVED lines=9> */
.L_x_29238:
[----:B------:R-:W2:Y:S02]  /*1270*/  LDG.E R2, [R2.64] ;  /* 0x0000002402027981 */ /* 0x000ea4000c1e1900 */
[----:B--2---:R0:W1:Y:S01]  /*1280*/  I2F R23, R2 ;  /* 0x0000000200177306 */ /* 0x0040620000201400 */
[----:B------:R-:W-:Y:S05]  /*1290*/  BRA `(.L_x_29236) ;  /* 0x00000be000007947 */ /* 0x000fea0003800000 */
.L_x_29237:
[----:B------:R-:W2:Y:S02]  /*12a0*/  LDG.E.U16 R2, [R2.64] ;  /* 0x0000002402027981 */ /* 0x000ea4000c1e1500 */
[----:B--2---:R0:W1:Y:S01]  /*12b0*/  I2F.S16 R23, R2 ;  /* 0x0000000200177306 */ /* 0x0040620000101400 */
[----:B------:R-:W-:Y:S05]  /*12c0*/  BRA `(.L_x_29236) ;  /* 0x00000bb000007947 */ /* 0x000fea0003800000 */
.L_x_29232:
        /* <DEDUP_REMOVED lines=8> */
.L_x_29240:
[----:B------:R-:W2:Y:S02]  /*1350*/  LDG.E.U16 R2, [R2.64] ;  /* 0x0000002402027981 */ /* 0x000ea4000c1e1500 */
[----:B--2---:R-:W-:Y:S01]  /*1360*/  HADD2.F32 R23, -RZ, R2.H0_H0 ;  /* 0x20000002ff177230 */ /* 0x004fe20000004100 */
[----:B------:R-:W-:Y:S05]  /*1370*/  BRA `(.L_x_29236) ;  /* 0x00000b0000007947 */ /* 0x000fea0003800000 */
.L_x_29239:
        /* <DEDUP_REMOVED lines=8> */
.L_x_29242:
[----:B------:R-:W2:Y:S02]  /*1400*/  LDG.E.U16 R2, [R2.64] ;  /* 0x0000002402027981 */ /* 0x000ea4000c1e1500 */
[----:B--2---:R-:W-:Y:S01]  /*1410*/  HADD2.F32 R23, -RZ, R2.H0_H0 ;  /* 0x20000002ff177230 */ /* 0x004fe20000004100 */
[----:B------:R-:W-:Y:S05]  /*1420*/  BRA `(.L_x_29236) ;  /* 0x00000a5000007947 */ /* 0x000fea0003800000 */
.L_x_29241:
[----:B------:R-:W2:Y:S02]  /*1430*/  LDG.E.64 R2, [R2.64] ;  /* 0x0000002402027981 */ /* 0x000ea4000c1e1b00 */
[----:B--2---:R-:W0:Y:S01]  /*1440*/  F2F.F32.F64 R23, R2 ;  /* 0x0000000200177310 */ /* 0x004e220000301000 */
[----:B------:R-:W0:-:S14]  /*1450*/  DSETP.GEU.AND P0, PT, |R2|, c[0x2][0x0], PT ;  /* 0x008000000200762a */ /* 0x000e1c0003f0e200 */
[----:B0-----:R-:W-:Y:S01]  /*1460*/  @!P0 FMUL R23, R23, 1.175494350822287508e-38 ;  /* 0x0080000017178820 */ /* 0x001fe20000400000 */
[----:B------:R-:W-:Y:S05]  /*1470*/  BRA `(.L_x_29236) ;  /* 0x00000a0000007947 */ /* 0x000fea0003800000 */
.L_x_29231:
        /* <DEDUP_REMOVED lines=12> */
.L_x_29245:
[----:B------:R-:W2:Y:S02]  /*1540*/  LDG.E.64 R2, [R2.64] ;  /* 0x0000002402027981 */ /* 0x000ea4000c1e1b00 */
[----:B--2---:R-:W0:Y:S01]  /*1550*/  F2F.F32.F64 R23, R2 ;  /* 0x0000000200177310 */ /* 0x004e220000301000 */
[----:B------:R-:W0:-:S14]  /*1560*/  DSETP.GEU.AND P0, PT, |R2|, c[0x2][0x0], PT ;  /* 0x008000000200762a */ /* 0x000e1c0003f0e200 */
[----:B0-----:R-:W-:Y:S01]  /*1570*/  @!P0 FMUL R23, R23, 1.175494350822287508e-38 ;  /* 0x0080000017178820 */ /* 0x001fe20000400000 */
[----:B------:R-:W-:Y:S05]  /*1580*/  BRA `(.L_x_29236) ;  /* 0x000008f000007947 */ /* 0x000fea0003800000 */
.L_x_29244:
        /* <DEDUP_REMOVED lines=26> */
.L_x_29247:
        /* <DEDUP_REMOVED lines=13> */
.L_x_29246:
[----:B------:R-:W2:Y:S02]  /*1800*/  LDG.E.U16 R2, [R2.64] ;  /* 0x0000002402027981 */ /* 0x000ea4000c1e1500 */
[----:B--2---:R-:W-:Y:S01]  /*1810*/  PRMT R23, RZ, 0x5410, R2 ;  /* 0x00005410ff177816 */ /* 0x004fe20000000002 */
[----:B------:R-:W-:Y:S05]  /*1820*/  BRA `(.L_x_29236) ;  /* 0x0000065000007947 */ /* 0x000fea0003800000 */
.L_x_29243:
        /* <DEDUP_REMOVED lines=11> */
.L_x_29250:
        /* <DEDUP_REMOVED lines=20> */
.L_x_29252:
[----:B------:R-:W-:Y:S05]  /*1a20*/  BSYNC B0 ;  /* 0x0000000000007941 */ /* 0x000fea0003800000 */
.L_x_29251:
[----:B------:R-:W-:Y:S01]  /*1a30*/  IMAD.SHL.U32 R2, R2, 0x100000, RZ ;  /* 0x0010000002027824 */ /* 0x000fe200078e00ff */
[----:B------:R-:W-:-:S04]  /*1a40*/  LEA R0, R0, 0x3b800000, 0x17 ;  /* 0x3b80000000007811 */ /* 0x000fc800078eb8ff */
[----:B------:R-:W-:Y:S01]  /*1a50*/  LOP3.LUT R23, R0, R2, R23, 0xfe, !PT ;  /* 0x0000000200177212 */ /* 0x000fe200078efe17 */
[----:B------:R-:W-:Y:S05]  /*1a60*/  BRA `(.L_x_29236) ;  /* 0x0000041000007947 */ /* 0x000fea0003800000 */
.L_x_29249:
        /* <DEDUP_REMOVED lines=20> */
.L_x_29254:
[----:B------:R-:W-:Y:S05]  /*1bb0*/  BSYNC B0 ;  /* 0x0000000000007941 */ /* 0x000fea0003800000 */
.L_x_29253:
[----:B------:R-:W-:Y:S01]  /*1bc0*/  IMAD.SHL.U32 R2, R2, 0x200000, RZ ;  /* 0x0020000002027824 */ /* 0x000fe200078e00ff */
[----:B------:R-:W-:-:S04]  /*1bd0*/  LEA R0, R0, 0x37800000, 0x17 ;  /* 0x3780000000007811 */ /* 0x000fc800078eb8ff */
[----:B------:R-:W-:Y:S01]  /*1be0*/  LOP3.LUT R23, R0, R2, R23, 0xfe, !PT ;  /* 0x0000000200177212 */ /* 0x000fe200078efe17 */
[----:B------:R-:W-:Y:S05]  /*1bf0*/  BRA `(.L_x_29236) ;  /* 0x0000028000007947 */ /* 0x000fea0003800000 */
.L_x_29248:
        /* <DEDUP_REMOVED lines=14> */
.L_x_29235:
        /* <DEDUP_REMOVED lines=21> */
.L_x_29256:
[----:B------:R-:W2:Y:S02]  /*1e30*/  LDG.E.64 R2, [R2.64] ;  /* 0x0000002402027981 */ /* 0x000ea4000c1e1b00 */
[----:B--2---:R0:W1:Y:S01]  /*1e40*/  I2F.U64 R23, R2 ;  /* 0x0000000200177312 */ /* 0x0040620000301000 */
[----:B------:R-:W-:Y:S05]  /*1e50*/  BRA `(.L_x_29236) ;  /* 0x0000002000007947 */ /* 0x000fea0003800000 */
.L_x_29255:
[----:B------:R-:W2:Y:S02]  /*1e60*/  LDG.E R2, [R2.64] ;  /* 0x0000002402027981 */ /* 0x000ea4000c1e1900 */
[----:B--2---:R0:W1:Y:S02]  /*1e70*/  I2F.U32 R23, R2 ;  /* 0x0000000200177306 */ /* 0x0040640000201000 */
.L_x_29236:
[----:B------:R-:W-:Y:S05]  /*1e80*/  BSYNC B6 ;  /* 0x0000000000067941 */ /* 0x000fea0003800000 */
.L_x_29230:
        /* <DEDUP_REMOVED lines=18> */
.L_x_29261:
[----:B------:R-:W2:Y:S02]  /*1fb0*/  LDG.E.U8 R0, [R2.64] ;  /* 0x0000002402007981 */ /* 0x000ea4000c1e1100 */
[----:B--2---:R-:W0:Y:S01]  /*1fc0*/  I2F.U16 R0, R0 ;  /* 0x0000000000007306 */ /* 0x004e220000101000 */
[----:B------:R-:W-:Y:S05]  /*1fd0*/  BRA `(.L_x_29263) ;  /* 0x00000ca000007947 */ /* 0x000fea0003800000 */
.L_x_29260:
        /* <DEDUP_REMOVED lines=9> */
.L_x_29265:
[----:B------:R-:W2:Y:S02]  /*2070*/  LDG.E R0, [R2.64] ;  /* 0x0000002402007981 */ /* 0x000ea4000c1e1900 */
[----:B--2---:R-:W0:Y:S01]  /*2080*/  I2F R0, R0 ;  /* 0x0000000000007306 */ /* 0x004e220000201400 */
[----:B------:R-:W-:Y:S05]  /*2090*/  BRA `(.L_x_29263) ;  /* 0x00000be000007947 */ /* 0x000fea0003800000 */
.L_x_29264:
[----:B------:R-:W2:Y:S02]  /*20a0*/  LDG.E.U16 R0, [R2.64] ;  /* 0x0000002402007981 */ /* 0x000ea4000c1e1500 */
[----:B--2---:R-:W0:Y:S01]  /*20b0*/  I2F.S16 R0, R0 ;  /* 0x0000000000007306 */ /* 0x004e220000101400 */
[----:B------:R-:W-:Y:S05]  /*20c0*/  BRA `(.L_x_29263) ;  /* 0x00000bb000007947 */ /* 0x000fea0003800000 */
.L_x_29259:
        /* <DEDUP_REMOVED lines=8> */
.L_x_29267:
[----:B------:R-:W2:Y:S02]  /*2150*/  LDG.E.U16 R0, [R2.64] ;  /* 0x0000002402007981 */ /* 0x000ea4000c1e1500 */
[----:B--2---:R-:W-:Y:S01]  /*2160*/  HADD2.F32 R0, -RZ, R0.H0_H0 ;  /* 0x20000000ff007230 */ /* 0x004fe20000004100 */
[----:B------:R-:W-:Y:S05]  /*2170*/  BRA `(.L_x_29263) ;  /* 0x00000b0000007947 */ /* 0x000fea0003800000 */
.L_x_29266:
        /* <DEDUP_REMOVED lines=8> */
.L_x_29269:
[----:B------:R-:W2:Y:S02]  /*2200*/  LDG.E.U16 R0, [R2.64] ;  /* 0x0000002402007981 */ /* 0x000ea4000c1e1500 */
[----:B--2---:R-:W-:Y:S01]  /*2210*/  HADD2.F32 R0, -RZ, R0.H0_H0 ;  /* 0x20000000ff007230 */ /* 0x004fe20000004100 */
[----:B------:R-:W-:Y:S05]  /*2220*/  BRA `(.L_x_29263) ;  /* 0x00000a5000007947 */ /* 0x000fea0003800000 */
.L_x_29268:
[----:B------:R-:W2:Y:S02]  /*2230*/  LDG.E.64 R2, [R2.64] ;  /* 0x0000002402027981 */ /* 0x000ea4000c1e1b00 */
[----:B--2---:R-:W0:Y:S01]  /*2240*/  F2F.F32.F64 R0, R2 ;  /* 0x0000000200007310 */ /* 0x004e220000301000 */
[----:B------:R-:W0:-:S14]  /*2250*/  DSETP.GEU.AND P0, PT, |R2|, c[0x2][0x0], PT ;  /* 0x008000000200762a */ /* 0x000e1c0003f0e200 */
[----:B0-----:R-:W-:Y:S01]  /*2260*/  @!P0 FMUL R0, R0, 1.175494350822287508e-38 ;  /* 0x0080000000008820 */ /* 0x001fe20000400000 */
[----:B------:R-:W-:Y:S05]  /*2270*/  BRA `(.L_x_29263) ;  /* 0x00000a0000007947 */ /* 0x000fea0003800000 */
.L_x_29258:
        /* <DEDUP_REMOVED lines=12> */
.L_x_29272:
[----:B------:R-:W2:Y:S02]  /*2340*/  LDG.E.64 R2, [R2.64] ;  /* 0x0000002402027981 */ /* 0x000ea4000c1e1b00 */
[----:B--2---:R-:W0:Y:S01]  /*2350*/  F2F.F32.F64 R0, R2 ;  /* 0x0000000200007310 */ /* 0x004e220000301000 */
[----:B------:R-:W0:-:S14]  /*2360*/  DSETP.GEU.AND P0, PT, |R2|, c[0x2][0x0], PT ;  /* 0x008000000200762a */ /* 0x000e1c0003f0e200 */
[----:B0-----:R-:W-:Y:S01]  /*2370*/  @!P0 FMUL R0, R0, 1.175494350822287508e-38 ;  /* 0x0080000000008820 */ /* 0x001fe20000400000 */
[----:B------:R-:W-:Y:S05]  /*2380*/  BRA `(.L_x_29263) ;  /* 0x000008f000007947 */ /* 0x000fea0003800000 */
.L_x_29271:
        /* <DEDUP_REMOVED lines=26> */
.L_x_29274:
        /* <DEDUP_REMOVED lines=13> */
.L_x_29273:
[----:B------:R-:W2:Y:S02]  /*2600*/  LDG.E.U16 R0, [R2.64] ;  /* 0x0000002402007981 */ /* 0x000ea4000c1e1500 */
[----:B--2---:R-:W-:Y:S01]  /*2610*/  PRMT R0, RZ, 0x5410, R0 ;  /* 0x00005410ff007816 */ /* 0x004fe20000000000 */
[----:B------:R-:W-:Y:S05]  /*2620*/  BRA `(.L_x_29263) ;  /* 0x0000065000007947 */ /* 0x000fea0003800000 */
.L_x_29270:
        /* <DEDUP_REMOVED lines=11> */
.L_x_29277:
        /* <DEDUP_REMOVED lines=20> */
.L_x_29279:
[----:B------:R-:W-:Y:S05]  /*2820*/  BSYNC B0 ;  /* 0x0000000000007941 */ /* 0x000fea0003800000 */
.L_x_29278:
[----:B------:R-:W-:Y:S01]  /*2830*/  LEA R3, R0, 0x3b800000, 0x17 ;  /* 0x3b80000000037811 */ /* 0x000fe200078eb8ff */
[----:B------:R-:W-:-:S05]  /*2840*/  IMAD.SHL.U32 R0, R2, 0x100000, RZ ;  /* 0x0010000002007824 */ /* 0x000fca00078e00ff */
[----:B------:R-:W-:Y:S01]  /*2850*/  LOP3.LUT R0, R3, R0, R4, 0xfe, !PT ;  /* 0x0000000003007212 */ /* 0x000fe200078efe04 */
[----:B------:R-:W-:Y:S05]  /*2860*/  BRA `(.L_x_29263) ;  /* 0x0000041000007947 */ /* 0x000fea0003800000 */
.L_x_29276:
        /* <DEDUP_REMOVED lines=20> */
.L_x_29281:
[----:B------:R-:W-:Y:S05]  /*29b0*/  BSYNC B0 ;  /* 0x0000000000007941 */ /* 0x000fea0003800000 */
.L_x_29280:
[----:B------:R-:W-:Y:S01]  /*29c0*/  LEA R3, R0, 0x37800000, 0x17 ;  /* 0x3780000000037811 */ /* 0x000fe200078eb8ff */
[----:B------:R-:W-:-:S05]  /*29d0*/  IMAD.SHL.U32 R0, R2, 0x200000, RZ ;  /* 0x0020000002007824 */ /* 0x000fca00078e00ff */
[----:B------:R-:W-:Y:S01]  /*29e0*/  LOP3.LUT R0, R3, R0, R4, 0xfe, !PT ;  /* 0x0000000003007212 */ /* 0x000fe200078efe04 */
[----:B------:R-:W-:Y:S05]  /*29f0*/  BRA `(.L_x_29263) ;  /* 0x0000028000007947 */ /* 0x000fea0003800000 */
.L_x_29275:
        /* <DEDUP_REMOVED lines=14> */
.L_x_29262:
        /* <DEDUP_REMOVED lines=21> */
.L_x_29283:
[----:B------:R-:W2:Y:S02]  /*2c30*/  LDG.E.64 R2, [R2.64] ;  /* 0x0000002402027981 */ /* 0x000ea4000c1e1b00 */
[----:B--2---:R0:W2:Y:S01]  /*2c40*/  I2F.U64 R0, R2 ;  /* 0x0000000200007312 */ /* 0x0040a20000301000 */
[----:B------:R-:W-:Y:S05]  /*2c50*/  BRA `(.L_x_29263) ;  /* 0x0000002000007947 */ /* 0x000fea0003800000 */
.L_x_29282:
[----:B------:R-:W2:Y:S02]  /*2c60*/  LDG.E R0, [R2.64] ;  /* 0x0000002402007981 */ /* 0x000ea4000c1e1900 */
[----:B--2---:R-:W0:Y:S02]  /*2c70*/  I2F.U32 R0, R0 ;  /* 0x0000000000007306 */ /* 0x004e240000201000 */
.L_x_29263:
[----:B------:R-:W-:Y:S05]  /*2c80*/  BSYNC B6 ;  /* 0x0000000000067941 */ /* 0x000fea0003800000 */
.L_x_29257:
        /* <DEDUP_REMOVED lines=9> */
[----:B------:R-:W-:Y:S02]  /*2d20*/  @!P0 FMNMX.FTZ R2, R0, R23, !PT ;  /* 0x0000001700028209 */ /* 0x000fe40007810000 */
.L_x_29285:
[----:B------:R-:W-:Y:S05]  /*2d30*/  BSYNC B0 ;  /* 0x0000000000007941 */ /* 0x000fea0003800000 */
.L_x_29284:
        /* <DEDUP_REMOVED lines=12> */
.L_x_29289:
[----:B------:R-:W0:Y:S02]  /*2e00*/  F2I.S64.TRUNC R2, R2 ;  /* 0x0000000200027311 */ /* 0x000e24000020d900 */
[----:B0-----:R-:W-:-:S05]  /*2e10*/  IMAD.MOV.U32 R5, RZ, RZ, R2 ;  /* 0x000000ffff057224 */ /* 0x001fca00078e0002 */
[----:B------:R0:W-:Y:S01]  /*2e20*/  STG.E.U8 [R16.64], R5 ;  /* 0x0000000510007986 */ /* 0x0001e2000c101124 */
[----:B------:R-:W-:Y:S05]  /*2e30*/  BRA `(.L_x_29291) ;  /* 0x00000d3000007947 */ /* 0x000fea0003800000 */
.L_x_29288:
        /* <DEDUP_REMOVED lines=9> */
.L_x_29293:
[----:B------:R-:W0:Y:S02]  /*2ed0*/  F2I.FTZ.TRUNC.NTZ R3, R2 ;  /* 0x0000000200037305 */ /* 0x000e24000021f100 */
[----:B0-----:R0:W-:Y:S01]  /*2ee0*/  STG.E [R16.64], R3 ;  /* 0x0000000310007986 */ /* 0x0011e2000c101924 */
[----:B------:R-:W-:Y:S05]  /*2ef0*/  BRA `(.L_x_29291) ;  /* 0x00000c7000007947 */ /* 0x000fea0003800000 */
.L_x_29292:
[----:B------:R-:W0:Y:S02]  /*2f00*/  F2I.FTZ.TRUNC.NTZ R3, R2 ;  /* 0x0000000200037305 */ /* 0x000e24000021f100 */
[----:B0-----:R0:W-:Y:S01]  /*2f10*/  STG.E.U16 [R16.64], R3 ;  /* 0x0000000310007986 */ /* 0x0011e2000c101524 */
[----:B------:R-:W-:Y:S05]  /*2f20*/  BRA `(.L_x_29291) ;  /* 0x00000c4000007947 */ /* 0x000fea0003800000 */
.L_x_29287:
        /* <DEDUP_REMOVED lines=8> */
.L_x_29295:
[----:B------:R-:W-:-:S05]  /*2fb0*/  F2FP.PACK_AB R2, RZ, R2 ;  /* 0x00000002ff02723e */ /* 0x000fca00000000ff */
[----:B------:R0:W-:Y:S01]  /*2fc0*/  STG.E.U16 [R16.64], R2 ;  /* 0x0000000210007986 */ /* 0x0001e2000c101524 */
[----:B------:R-:W-:Y:S05]  /*2fd0*/  BRA `(.L_x_29291) ;  /* 0x00000b9000007947 */ /* 0x000fea0003800000 */
.L_x_29294:
        /* <DEDUP_REMOVED lines=9> */
.L_x_29297:
[----:B------:R-:W-:-:S04]  /*3070*/  F2FP.PACK_AB R3, RZ, R2 ;  /* 0x00000002ff03723e */ /* 0x000fc800000000ff */
[----:B------:R-:W-:-:S05]  /*3080*/  PRMT R3, R3, 0x5410, RZ ;  /* 0x0000541003037816 */ /* 0x000fca00000000ff */
[----:B------:R0:W-:Y:S01]  /*3090*/  STG.E [R16.64], R3 ;  /* 0x0000000310007986 */ /* 0x0001e2000c101924 */
[----:B------:R-:W-:Y:S05]  /*30a0*/  BRA `(.L_x_29291) ;  /* 0x00000ac000007947 */ /* 0x000fea0003800000 */
.L_x_29296:
[----:B------:R-:W-:-:S06]  /*30b0*/  FMUL.FTZ R2, R2, 1 ;  /* 0x3f80000002027820 */ /* 0x000fcc0000410000 */
[----:B------:R-:W0:Y:S02]  /*30c0*/  F2F.F64.F32 R2, R2 ;  /* 0x0000000200027310 */ /* 0x000e240000201800 */
[----:B0-----:R0:W-:Y:S01]  /*30d0*/  STG.E.64 [R16.64], R2 ;  /* 0x0000000210007986 */ /* 0x0011e2000c101b24 */
[----:B------:R-:W-:Y:S05]  /*30e0*/  BRA `(.L_x_29291) ;  /* 0x00000a8000007947 */ /* 0x000fea0003800000 */
.L_x_29286:
        /* <DEDUP_REMOVED lines=12> */
.L_x_29300:
[----:B------:R-:W-:Y:S01]  /*31b0*/  FMUL.FTZ R4, R2, 1 ;  /* 0x3f80000002047820 */ /* 0x000fe20000410000 */
[----:B------:R-:W-:-:S05]  /*31c0*/  CS2R R6, SRZ ;  /* 0x0000000000067805 */ /* 0x000fca000001ff00 */
[----:B------:R-:W0:Y:S02]  /*31d0*/  F2F.F64.F32 R4, R4 ;  /* 0x0000000400047310 */ /* 0x000e240000201800 */
[----:B0-----:R0:W-:Y:S01]  /*31e0*/  STG.E.128 [R16.64], R4 ;  /* 0x0000000410007986 */ /* 0x0011e2000c101d24 */
[----:B------:R-:W-:Y:S05]  /*31f0*/  BRA `(.L_x_29291) ;  /* 0x0000097000007947 */ /* 0x000fea0003800000 */
.L_x_29299:
        /* <DEDUP_REMOVED lines=20> */
.L_x_29304:
[----:B------:R-:W-:Y:S05]  /*3340*/  BSYNC B0 ;  /* 0x0000000000007941 */ /* 0x000fea0003800000 */
.L_x_29303:
[----:B------:R-:W-:-:S05]  /*3350*/  LOP3.LUT R5, R0, R5, RZ, 0xfc, !PT ;  /* 0x0000000500057212 */ /* 0x000fca00078efcff */
[----:B------:R0:W-:Y:S01]  /*3360*/  STG.E.U8 [R16.64], R5 ;  /* 0x0000000510007986 */ /* 0x0001e2000c101124 */
[----:B------:R-:W-:Y:S05]  /*3370*/  BRA `(.L_x_29291) ;  /* 0x000007f000007947 */ /* 0x000fea0003800000 */
.L_x_29302:
        /* <DEDUP_REMOVED lines=12> */
.L_x_29306:
[----:B--2---:R-:W-:Y:S01]  /*3440*/  IMAD.MOV.U32 R0, RZ, RZ, 0x7f ;  /* 0x0000007fff007424 */ /* 0x004fe200078e00ff */
[----:B------:R-:W-:-:S04]  /*3450*/  ISETP.GT.U32.AND P0, PT, R4, 0x7f800000, PT ;  /* 0x7f8000000400780c */ /* 0x000fc80003f04070 */
[----:B------:R-:W-:-:S04]  /*3460*/  SEL R0, R0, 0x7c, P0 ;  /* 0x0000007c00007807 */ /* 0x000fc80000000000 */
.L_x_29307:
[----:B------:R-:W-:Y:S05]  /*3470*/  BSYNC B0 ;  /* 0x0000000000007941 */ /* 0x000fea0003800000 */
.L_x_29305:
[----:B------:R-:W-:-:S04]  /*3480*/  LOP3.LUT R2, R2, 0x80000000, RZ, 0xc0, !PT ;  /* 0x8000000002027812 */ /* 0x000fc800078ec0ff */
[----:B------:R-:W-:-:S04]  /*3490*/  SHF.R.U32.HI R3, RZ, 0x18, R2 ;  /* 0x00000018ff037819 */ /* 0x000fc80000011602 */
[----:B------:R-:W-:-:S05]  /*34a0*/  LOP3.LUT R3, R0, R3, RZ, 0xfc, !PT ;  /* 0x0000000300037212 */ /* 0x000fca00078efcff */
[----:B------:R0:W-:Y:S01]  /*34b0*/  STG.E.U8 [R16.64], R3 ;  /* 0x0000000310007986 */ /* 0x0001e2000c101124 */
[----:B------:R-:W-:Y:S05]  /*34c0*/  BRA `(.L_x_29291) ;  /* 0x000006a000007947 */ /* 0x000fea0003800000 */
.L_x_29301:
[----:B------:R-:W-:-:S05]  /*34d0*/  F2FP.BF16.PACK_AB R2, RZ, R2 ;  /* 0x00000002ff02723e */ /* 0x000fca00000010ff */
[----:B------:R0:W-:Y:S01]  /*34e0*/  STG.E.U16 [R16.64], R2 ;  /* 0x0000000210007986 */ /* 0x0001e2000c101524 */
[----:B------:R-:W-:Y:S05]  /*34f0*/  BRA `(.L_x_29291) ;  /* 0x0000067000007947 */ /* 0x000fea0003800000 */
.L_x_29298:
        /* <DEDUP_REMOVED lines=11> */
.L_x_29310:
        /* <DEDUP_REMOVED lines=16> */
.L_x_29313:
[----:B------:R-:W-:-:S04]  /*36b0*/  LOP3.LUT R2, R2, 0x80000000, RZ, 0xc0, !PT ;  /* 0x8000000002027812 */ /* 0x000fc800078ec0ff */
[----:B------:R-:W-:-:S04]  /*36c0*/  SHF.R.U32.HI R3, RZ, 0x18, R2 ;  /* 0x00000018ff037819 */ /* 0x000fc80000011602 */
[----:B------:R-:W-:-:S04]  /*36d0*/  LOP3.LUT R0, R0, R3, RZ, 0xfc, !PT ;  /* 0x0000000300007212 */ /* 0x000fc800078efcff */
[----:B------:R-:W-:Y:S02]  /*36e0*/  PRMT R8, R0, 0x7610, R8 ;  /* 0x0000761000087816 */ /* 0x000fe40000000008 */
.L_x_29312:
[----:B------:R-:W-:Y:S05]  /*36f0*/  BSYNC B0 ;  /* 0x0000000000007941 */ /* 0x000fea0003800000 */
.L_x_29311:
[----:B------:R0:W-:Y:S01]  /*3700*/  STG.E.U8 [R16.64], R8 ;  /* 0x0000000810007986 */ /* 0x0001e2000c101124 */
[----:B------:R-:W-:Y:S05]  /*3710*/  BRA `(.L_x_29291) ;  /* 0x0000045000007947 */ /* 0x000fea0003800000 */
.L_x_29309:
        /* <DEDUP_REMOVED lines=16> */
.L_x_29316:
[----:B------:R-:W-:-:S04]  /*3820*/  LOP3.LUT R2, R2, 0x80000000, RZ, 0xc0, !PT ;  /* 0x8000000002027812 */ /* 0x000fc800078ec0ff */
[----:B------:R-:W-:-:S04]  /*3830*/  SHF.R.U32.HI R3, RZ, 0x18, R2 ;  /* 0x00000018ff037819 */ /* 0x000fc80000011602 */
[----:B------:R-:W-:-:S04]  /*3840*/  LOP3.LUT R0, R0, R3, RZ, 0xfc, !PT ;  /* 0x0000000300007212 */ /* 0x000fc800078efcff */
[----:B------:R-:W-:Y:S02]  /*3850*/  PRMT R8, R0, 0x7610, R8 ;  /* 0x0000761000087816 */ /* 0x000fe40000000008 */
.L_x_29315:
[----:B------:R-:W-:Y:S05]  /*3860*/  BSYNC B0 ;  /* 0x0000000000007941 */ /* 0x000fea0003800000 */
.L_x_29314:
[----:B------:R0:W-:Y:S01]  /*3870*/  STG.E.U8 [R16.64], R8 ;  /* 0x0000000810007986 */ /* 0x0001e2000c101124 */
[----:B------:R-:W-:Y:S05]  /*3880*/  BRA `(.L_x_29291) ;  /* 0x000002e000007947 */ /* 0x000fea0003800000 */
.L_x_29308:
        /* <DEDUP_REMOVED lines=21> */
.L_x_29290:
        /* <DEDUP_REMOVED lines=20> */
.L_x_29318:
[----:B------:R-:W0:Y:S02]  /*3b20*/  F2I.U64.TRUNC R2, R2 ;  /* 0x0000000200027311 */ /* 0x000e24000020d800 */
[----:B0-----:R0:W-:Y:S01]  /*3b30*/  STG.E.64 [R16.64], R2 ;  /* 0x0000000210007986 */ /* 0x0011e2000c101b24 */
[----:B------:R-:W-:Y:S05]  /*3b40*/  BRA `(.L_x_29291) ;  /* 0x0000002000007947 */ /* 0x000fea0003800000 */
.L_x_29317:
[----:B------:R-:W0:Y:S02]  /*3b50*/  F2I.FTZ.U32.TRUNC.NTZ R3, R2 ;  /* 0x0000000200037305 */ /* 0x000e24000021f000 */
[----:B0-----:R0:W-:Y:S02]  /*3b60*/  STG.E [R16.64], R3 ;  /* 0x0000000310007986 */ /* 0x0011e4000c101924 */
.L_x_29291:
[----:B------:R-:W-:-:S05]  /*3b70*/  IMAD R18, R19, 0x200, R18 ;  /* 0x0000020013127824 */ /* 0x000fca00078e0212 */
[----:B------:R-:W-:Y:S02]  /*3b80*/  IADD3 R23, R18, 0x80, RZ ;  /* 0x0000008012177810 */ /* 0x000fe40007ffe0ff */
.L_x_29228:
[----:B------:R-:W-:Y:S05]  /*3b90*/  BSYNC B7 ;  /* 0x0000000000077941 */ /* 0x000fea0003800000 */
.L_x_29227:
        /* <DEDUP_REMOVED lines=258> */
.L_x_29321:
        /* <DEDUP_REMOVED lines=20> */
.L_x_29326:
[----:B------:R-:W2:Y:S02]  /*4d00*/  LDG.E.U8 R2, [R2.64] ;  /* 0x0000002402027981 */ /* 0x000ea4000c1e1100 */
[----:B--2---:R0:W1:Y:S01]  /*4d10*/  I2F.U16 R19, R2 ;  /* 0x0000000200137306 */ /* 0x0040620000101000 */
[----:B------:R-:W-:Y:S05]  /*4d20*/  BRA `(.L_x_29328) ;  /* 0x00000ca000007947 */ /* 0x000fea0003800000 */
.L_x_29325:
        /* <DEDUP_REMOVED lines=9> */
.L_x_29330:
[----:B------:R-:W2:Y:S02]  /*4dc0*/  LDG.E R2, [R2.64] ;  /* 0x0000002402027981 */ /* 0x000ea4000c1e1900 */
[----:B--2---:R0:W1:Y:S01]  /*4dd0*/  I2F R19, R2 ;  /* 0x0000000200137306 */ /* 0x0040620000201400 */
[----:B------:R-:W-:Y:S05]  /*4de0*/  BRA `(.L_x_29328) ;  /* 0x00000be000007947 */ /* 0x000fea0003800000 */
.L_x_29329:
[----:B------:R-:W2:Y:S02]  /*4df0*/  LDG.E.U16 R2, [R2.64] ;  /* 0x0000002402027981 */ /* 0x000ea4000c1e1500 */
[----:B--2---:R0:W1:Y:S01]  /*4e00*/  I2F.S16 R19, R2 ;  /* 0x0000000200137306 */ /* 0x0040620000101400 */
[----:B------:R-:W-:Y:S05]  /*4e10*/  BRA `(.L_x_29328) ;  /* 0x00000bb000007947 */ /* 0x000fea0003800000 */
.L_x_29324:
        /* <DEDUP_REMOVED lines=8> */
.L_x_29332:
[----:B------:R-:W2:Y:S02]  /*4ea0*/  LDG.E.U16 R2, [R2.64] ;  /* 0x0000002402027981 */ /* 0x000ea4000c1e1500 */
[----:B--2---:R-:W-:Y:S01]  /*4eb0*/  HADD2.F32 R19, -RZ, R2.H0_H0 ;  /* 0x20000002ff137230 */ /* 0x004fe20000004100 */
[----:B------:R-:W-:Y:S05]  /*4ec0*/  BRA `(.L_x_29328) ;  /* 0x00000b0000007947 */ /* 0x000fea0003800000 */
.L_x_29331:
        /* <DEDUP_REMOVED lines=8> */
.L_x_29334:
[----:B------:R-:W2:Y:S02]  /*4f50*/  LDG.E.U16 R2, [R2.64] ;  /* 0x0000002402027981 */ /* 0x000ea4000c1e1500 */
[----:B--2---:R-:W-:Y:S01]  /*4f60*/  HADD2.F32 R19, -RZ, R2.H0_H0 ;  /* 0x20000002ff137230 */ /* 0x004fe20000004100 */
[----:B------:R-:W-:Y:S05]  /*4f70*/  BRA `(.L_x_29328) ;  /* 0x00000a5000007947 */ /* 0x000fea0003800000 */
.L_x_29333:
[----:B------:R-:W2:Y:S02]  /*4f80*/  LDG.E.64 R2, [R2.64] ;  /* 0x0000002402027981 */ /* 0x000ea4000c1e1b00 */
[----:B--2---:R-:W0:Y:S01]  /*4f90*/  F2F.F32.F64 R19, R2 ;  /* 0x0000000200137310 */ /* 0x004e220000301000 */
[----:B------:R-:W0:-:S14]  /*4fa0*/  DSETP.GEU.AND P0, PT, |R2|, c[0x2][0x0], PT ;  /* 0x008000000200762a */ /* 0x000e1c0003f0e200 */
[----:B0-----:R-:W-:Y:S01]  /*4fb0*/  @!P0 FMUL R19, R19, 1.175494350822287508e-38 ;  /* 0x0080000013138820 */ /* 0x001fe20000400000 */
[----:B------:R-:W-:Y:S05]  /*4fc0*/  BRA `(.L_x_29328) ;  /* 0x00000a0000007947 */ /* 0x000fea0003800000 */
.L_x_29323:
        /* <DEDUP_REMOVED lines=12> */
.L_x_29337:
[----:B------:R-:W2:Y:S02]  /*5090*/  LDG.E.64 R2, [R2.64] ;  /* 0x0000002402027981 */ /* 0x000ea4000c1e1b00 */
[----:B--2---:R-:W0:Y:S01]  /*50a0*/  F2F.F32.F64 R19, R2 ;  /* 0x0000000200137310 */ /* 0x004e220000301000 */
[----:B------:R-:W0:-:S14]  /*50b0*/  DSETP.GEU.AND P0, PT, |R2|, c[0x2][0x0], PT ;  /* 0x008000000200762a */ /* 0x000e1c0003f0e200 */
[----:B0-----:R-:W-:Y:S01]  /*50c0*/  @!P0 FMUL R19, R19, 1.175494350822287508e-38 ;  /* 0x0080000013138820 */ /* 0x001fe20000400000 */
[----:B------:R-:W-:Y:S05]  /*50d0*/  BRA `(.L_x_29328) ;  /* 0x000008f000007947 */ /* 0x000fea0003800000 */
.L_x_29336:
        /* <DEDUP_REMOVED lines=26> */
.L_x_29339:
        /* <DEDUP_REMOVED lines=13> */
.L_x_29338:
[----:B------:R-:W2:Y:S02]  /*5350*/  LDG.E.U16 R2, [R2.64] ;  /* 0x0000002402027981 */ /* 0x000ea4000c1e1500 */
[----:B--2---:R-:W-:Y:S01]  /*5360*/  PRMT R19, RZ, 0x5410, R2 ;  /* 0x00005410ff137816 */ /* 0x004fe20000000002 */
[----:B------:R-:W-:Y:S05]  /*5370*/  BRA `(.L_x_29328) ;  /* 0x0000065000007947 */ /* 0x000fea0003800000 */
.L_x_29335:
        /* <DEDUP_REMOVED lines=11> */
.L_x_29342:
        /* <DEDUP_REMOVED lines=20> */
.L_x_29344:
[----:B------:R-:W-:Y:S05]  /*5570*/  BSYNC B0 ;  /* 0x0000000000007941 */ /* 0x000fea0003800000 */
.L_x_29343:
[----:B------:R-:W-:Y:S01]  /*5580*/  IMAD.SHL.U32 R2, R2, 0x100000, RZ ;  /* 0x0010000002027824 */ /* 0x000fe200078e00ff */
[----:B------:R-:W-:-:S04]  /*5590*/  LEA R0, R0, 0x3b800000, 0x17 ;  /* 0x3b80000000007811 */ /* 0x000fc800078eb8ff */
[----:B------:R-:W-:Y:S01]  /*55a0*/  LOP3.LUT R19, R0, R2, R19, 0xfe, !PT ;  /* 0x0000000200137212 */ /* 0x000fe200078efe13 */
[----:B------:R-:W-:Y:S05]  /*55b0*/  BRA `(.L_x_29328) ;  /* 0x0000041000007947 */ /* 0x000fea0003800000 */
.L_x_29341:
        /* <DEDUP_REMOVED lines=20> */
.L_x_29346:
[----:B------:R-:W-:Y:S05]  /*5700*/  BSYNC B0 ;  /* 0x0000000000007941 */ /* 0x000fea0003800000 */
.L_x_29345:
[----:B------:R-:W-:Y:S01]  /*5710*/  IMAD.SHL.U32 R2, R2, 0x200000, RZ ;  /* 0x0020000002027824 */ /* 0x000fe200078e00ff */
[----:B------:R-:W-:-:S04]  /*5720*/  LEA R0, R0, 0x37800000, 0x17 ;  /* 0x3780000000007811 */ /* 0x000fc800078eb8ff */
[----:B------:R-:W-:Y:S01]  /*5730*/  LOP3.LUT R19, R0, R2, R19, 0xfe, !PT ;  /* 0x0000000200137212 */ /* 0x000fe200078efe13 */
[----:B------:R-:W-:Y:S05]  /*5740*/  BRA `(.L_x_29328) ;  /* 0x0000028000007947 */ /* 0x000fea0003800000 */
.L_x_29340:
        /* <DEDUP_REMOVED lines=14> */
.L_x_29327:
        /* <DEDUP_REMOVED lines=21> */
.L_x_29348:
[----:B------:R-:W2:Y:S02]  /*5980*/  LDG.E.64 R2, [R2.64] ;  /* 0x0000002402027981 */ /* 0x000ea4000c1e1b00 */
[----:B--2---:R0:W1:Y:S01]  /*5990*/  I2F.U64 R19, R2 ;  /* 0x0000000200137312 */ /* 0x0040620000301000 */
[----:B------:R-:W-:Y:S05]  /*59a0*/  BRA `(.L_x_29328) ;  /* 0x0000002000007947 */ /* 0x000fea0003800000 */
.L_x_29347:
[----:B------:R-:W2:Y:S02]  /*59b0*/  LDG.E R2, [R2.64] ;  /* 0x0000002402027981 */ /* 0x000ea4000c1e1900 */
[----:B--2---:R0:W1:Y:S02]  /*59c0*/  I2F.U32 R19, R2 ;  /* 0x0000000200137306 */ /* 0x0040640000201000 */
.L_x_29328:
[----:B------:R-:W-:Y:S05]  /*59d0*/  BSYNC B6 ;  /* 0x0000000000067941 */ /* 0x000fea0003800000 */
.L_x_29322:
        /* <DEDUP_REMOVED lines=18> */
.L_x_29353:
[----:B------:R-:W2:Y:S02]  /*5b00*/  LDG.E.U8 R0, [R2.64] ;  /* 0x0000002402007981 */ /* 0x000ea4000c1e1100 */
[----:B--2---:R-:W0:Y:S01]  /*5b10*/  I2F.U16 R0, R0 ;  /* 0x0000000000007306 */ /* 0x004e220000101000 */
[----:B------:R-:W-:Y:S05]  /*5b20*/  BRA `(.L_x_29355) ;  /* 0x00000ca000007947 */ /* 0x000fea0003800000 */
.L_x_29352:
        /* <DEDUP_REMOVED lines=9> */
.L_x_29357:
[----:B------:R-:W2:Y:S02]  /*5bc0*/  LDG.E R0, [R2.64] ;  /* 0x0000002402007981 */ /* 0x000ea4000c1e1900 */
[----:B--2---:R-:W0:Y:S01]  /*5bd0*/  I2F R0, R0 ;  /* 0x0000000000007306 */ /* 0x004e220000201400 */
[----:B------:R-:W-:Y:S05]  /*5be0*/  BRA `(.L_x_29355) ;  /* 0x00000be000007947 */ /* 0x000fea0003800000 */
.L_x_29356:
[----:B------:R-:W2:Y:S02]  /*5bf0*/  LDG.E.U16 R0, [R2.64] ;  /* 0x0000002402007981 */ /* 0x000ea4000c1e1500 */
[----:B--2---:R-:W0:Y:S01]  /*5c00*/  I2F.S16 R0, R0 ;  /* 0x0000000000007306 */ /* 0x004e220000101400 */
[----:B------:R-:W-:Y:S05]  /*5c10*/  BRA `(.L_x_29355) ;  /* 0x00000bb000007947 */ /* 0x000fea0003800000 */
.L_x_29351:
        /* <DEDUP_REMOVED lines=8> */
.L_x_29359:
[----:B------:R-:W2:Y:S02]  /*5ca0*/  LDG.E.U16 R0, [R2.64] ;  /* 0x0000002402007981 */ /* 0x000ea4000c1e1500 */
[----:B--2---:R-:W-:Y:S01]  /*5cb0*/  HADD2.F32 R0, -RZ, R0.H0_H0 ;  /* 0x20000000ff007230 */ /* 0x004fe20000004100 */
[----:B------:R-:W-:Y:S05]  /*5cc0*/  BRA `(.L_x_29355) ;  /* 0x00000b0000007947 */ /* 0x000fea0003800000 */
.L_x_29358:
        /* <DEDUP_REMOVED lines=8> */
.L_x_29361:
[----:B------:R-:W2:Y:S02]  /*5d50*/  LDG.E.U16 R0, [R2.64] ;  /* 0x0000002402007981 */ /* 0x000ea4000c1e1500 */
[----:B--2---:R-:W-:Y:S01]  /*5d60*/  HADD2.F32 R0, -RZ, R0.H0_H0 ;  /* 0x20000000ff007230 */ /* 0x004fe20000004100 */
[----:B------:R-:W-:Y:S05]  /*5d70*/  BRA `(.L_x_29355) ;  /* 0x00000a5000007947 */ /* 0x000fea0003800000 */
.L_x_29360:
[----:B------:R-:W2:Y:S02]  /*5d80*/  LDG.E.64 R2, [R2.64] ;  /* 0x0000002402027981 */ /* 0x000ea4000c1e1b00 */
[----:B--2---:R-:W0:Y:S01]  /*5d90*/  F2F.F32.F64 R0, R2 ;  /* 0x0000000200007310 */ /* 0x004e220000301000 */
[----:B------:R-:W0:-:S14]  /*5da0*/  DSETP.GEU.AND P0, PT, |R2|, c[0x2][0x0], PT ;  /* 0x008000000200762a */ /* 0x000e1c0003f0e200 */
[----:B0-----:R-:W-:Y:S01]  /*5db0*/  @!P0 FMUL R0, R0, 1.175494350822287508e-38 ;  /* 0x0080000000008820 */ /* 0x001fe20000400000 */
[----:B------:R-:W-:Y:S05]  /*5dc0*/  BRA `(.L_x_29355) ;  /* 0x00000a0000007947 */ /* 0x000fea0003800000 */
.L_x_29350:
        /* <DEDUP_REMOVED lines=12> */
.L_x_29364:
[----:B------:R-:W2:Y:S02]  /*5e90*/  LDG.E.64 R2, [R2.64] ;  /* 0x0000002402027981 */ /* 0x000ea4000c1e1b00 */
[----:B--2---:R-:W0:Y:S01]  /*5ea0*/  F2F.F32.F64 R0, R2 ;  /* 0x0000000200007310 */ /* 0x004e220000301000 */
[----:B------:R-:W0:-:S14]  /*5eb0*/  DSETP.GEU.AND P0, PT, |R2|, c[0x2][0x0], PT ;  /* 0x008000000200762a */ /* 0x000e1c0003f0e200 */
[----:B0-----:R-:W-:Y:S01]  /*5ec0*/  @!P0 FMUL R0, R0, 1.175494350822287508e-38 ;  /* 0x0080000000008820 */ /* 0x001fe20000400000 */
[----:B------:R-:W-:Y:S05]  /*5ed0*/  BRA `(.L_x_29355) ;  /* 0x000008f000007947 */ /* 0x000fea0003800000 */
.L_x_29363:
        /* <DEDUP_REMOVED lines=26> */
.L_x_29366:
        /* <DEDUP_REMOVED lines=13> */
.L_x_29365:
[----:B------:R-:W2:Y:S02]  /*6150*/  LDG.E.U16 R0, [R2.64] ;  /* 0x0000002402007981 */ /* 0x000ea4000c1e1500 */
[----:B--2---:R-:W-:Y:S01]  /*6160*/  PRMT R0, RZ, 0x5410, R0 ;  /* 0x00005410ff007816 */ /* 0x004fe20000000000 */
[----:B------:R-:W-:Y:S05]  /*6170*/  BRA `(.L_x_29355) ;  /* 0x0000065000007947 */ /* 0x000fea0003800000 */
.L_x_29362:
        /* <DEDUP_REMOVED lines=11> */
.L_x_29369:
        /* <DEDUP_REMOVED lines=20> */
.L_x_29371:
[----:B------:R-:W-:Y:S05]  /*6370*/  BSYNC B0 ;  /* 0x0000000000007941 */ /* 0x000fea0003800000 */
.L_x_29370:
[----:B------:R-:W-:Y:S01]  /*6380*/  LEA R3, R0, 0x3b800000, 0x17 ;  /* 0x3b80000000037811 */ /* 0x000fe200078eb8ff */
[----:B------:R-:W-:-:S05]  /*6390*/  IMAD.SHL.U32 R0, R2, 0x100000, RZ ;  /* 0x0010000002007824 */ /* 0x000fca00078e00ff */
[----:B------:R-:W-:Y:S01]  /*63a0*/  LOP3.LUT R0, R3, R0, R4, 0xfe, !PT ;  /* 0x0000000003007212 */ /* 0x000fe200078efe04 */
[----:B------:R-:W-:Y:S05]  /*63b0*/  BRA `(.L_x_29355) ;  /* 0x0000041000007947 */ /* 0x000fea0003800000 */
.L_x_29368:
        /* <DEDUP_REMOVED lines=20> */
.L_x_29373:
[----:B------:R-:W-:Y:S05]  /*6500*/  BSYNC B0 ;  /* 0x0000000000007941 */ /* 0x000fea0003800000 */
.L_x_29372:
[----:B------:R-:W-:Y:S01]  /*6510*/  LEA R3, R0, 0x37800000, 0x17 ;  /* 0x3780000000037811 */ /* 0x000fe200078eb8ff */
[----:B------:R-:W-:-:S05]  /*6520*/  IMAD.SHL.U32 R0, R2, 0x200000, RZ ;  /* 0x0020000002007824 */ /* 0x000fca00078e00ff */
[----:B------:R-:W-:Y:S01]  /*6530*/  LOP3.LUT R0, R3, R0, R4, 0xfe, !PT ;  /* 0x0000000003007212 */ /* 0x000fe200078efe04 */
[----:B------:R-:W-:Y:S05]  /*6540*/  BRA `(.L_x_29355) ;  /* 0x0000028000007947 */ /* 0x000fea0003800000 */
.L_x_29367:
        /* <DEDUP_REMOVED lines=14> */
.L_x_29354:
        /* <DEDUP_REMOVED lines=21> */
.L_x_29375:
[----:B------:R-:W2:Y:S02]  /*6780*/  LDG.E.64 R2, [R2.64] ;  /* 0x0000002402027981 */ /* 0x000ea4000c1e1b00 */
[----:B--2---:R0:W2:Y:S01]  /*6790*/  I2F.U64 R0, R2 ;  /* 0x0000000200007312 */ /* 0x0040a20000301000 */
[----:B------:R-:W-:Y:S05]  /*67a0*/  BRA `(.L_x_29355) ;  /* 0x0000002000007947 */ /* 0x000fea0003800000 */
.L_x_29374:
[----:B------:R-:W2:Y:S02]  /*67b0*/  LDG.E R0, [R2.64] ;  /* 0x0000002402007981 */ /* 0x000ea4000c1e1900 */
[----:B--2---:R-:W0:Y:S02]  /*67c0*/  I2F.U32 R0, R0 ;  /* 0x0000000000007306 */ /* 0x004e240000201000 */
.L_x_29355:
[----:B------:R-:W-:Y:S05]  /*67d0*/  BSYNC B6 ;  /* 0x0000000000067941 */ /* 0x000fea0003800000 */
.L_x_29349:
        /* <DEDUP_REMOVED lines=10> */
.L_x_29377:
[----:B------:R-:W-:Y:S05]  /*6880*/  BSYNC B0 ;  /* 0x0000000000007941 */ /* 0x000fea0003800000 */
.L_x_29376:
        /* <DEDUP_REMOVED lines=12> */
.L_x_29381:
[----:B------:R-:W0:Y:S02]  /*6950*/  F2I.S64.TRUNC R2, R2 ;  /* 0x0000000200027311 */ /* 0x000e24000020d900 */
[----:B0-----:R-:W-:-:S05]  /*6960*/  IMAD.MOV.U32 R5, RZ, RZ, R2 ;  /* 0x000000ffff057224 */ /* 0x001fca00078e0002 */
[----:B------:R0:W-:Y:S01]  /*6970*/  STG.E.U8 [R16.64], R5 ;  /* 0x0000000510007986 */ /* 0x0001e2000c101124 */
[----:B------:R-:W-:Y:S05]  /*6980*/  BRA `(.L_x_29383) ;  /* 0x00000d3000007947 */ /* 0x000fea0003800000 */
.L_x_29380:
        /* <DEDUP_REMOVED lines=9> */
.L_x_29385:
[----:B------:R-:W0:Y:S02]  /*6a20*/  F2I.FTZ.TRUNC.NTZ R3, R2 ;  /* 0x0000000200037305 */ /* 0x000e24000021f100 */
[----:B0-----:R0:W-:Y:S01]  /*6a30*/  STG.E [R16.64], R3 ;  /* 0x0000000310007986 */ /* 0x0011e2000c101924 */
[----:B------:R-:W-:Y:S05]  /*6a40*/  BRA `(.L_x_29383) ;  /* 0x00000c7000007947 */ /* 0x000fea0003800000 */
.L_x_29384:
[----:B------:R-:W0:Y:S02]  /*6a50*/  F2I.FTZ.TRUNC.NTZ R3, R2 ;  /* 0x0000000200037305 */ /* 0x000e24000021f100 */
[----:B0-----:R0:W-:Y:S01]  /*6a60*/  STG.E.U16 [R16.64], R3 ;  /* 0x0000000310007986 */ /* 0x0011e2000c101524 */
[----:B------:R-:W-:Y:S05]  /*6a70*/  BRA `(.L_x_29383) ;  /* 0x00000c4000007947 */ /* 0x000fea0003800000 */
.L_x_29379:
        /* <DEDUP_REMOVED lines=8> */
.L_x_29387:
[----:B------:R-:W-:-:S05]  /*6b00*/  F2FP.PACK_AB R2, RZ, R2 ;  /* 0x00000002ff02723e */ /* 0x000fca00000000ff */
[----:B------:R0:W-:Y:S01]  /*6b10*/  STG.E.U16 [R16.64], R2 ;  /* 0x0000000210007986 */ /* 0x0001e2000c101524 */
[----:B------:R-:W-:Y:S05]  /*6b20*/  BRA `(.L_x_29383) ;  /* 0x00000b9000007947 */ /* 0x000fea0003800000 */
.L_x_29386:
        /* <DEDUP_REMOVED lines=9> */
.L_x_29389:
[----:B------:R-:W-:-:S04]  /*6bc0*/  F2FP.PACK_AB R3, RZ, R2 ;  /* 0x00000002ff03723e */ /* 0x000fc800000000ff */
[----:B------:R-:W-:-:S05]  /*6bd0*/  PRMT R3, R3, 0x5410, RZ ;  /* 0x0000541003037816 */ /* 0x000fca00000000ff */
[----:B------:R0:W-:Y:S01]  /*6be0*/  STG.E [R16.64], R3 ;  /* 0x0000000310007986 */ /* 0x0001e2000c101924 */
[----:B------:R-:W-:Y:S05]  /*6bf0*/  BRA `(.L_x_29383) ;  /* 0x00000ac000007947 */ /* 0x000fea0003800000 */
.L_x_29388:
[----:B------:R-:W-:-:S06]  /*6c00*/  FMUL.FTZ R2, R2, 1 ;  /* 0x3f80000002027820 */ /* 0x000fcc0000410000 */
[----:B------:R-:W0:Y:S02]  /*6c10*/  F2F.F64.F32 R2, R2 ;  /* 0x0000000200027310 */ /* 0x000e240000201800 */
[----:B0-----:R0:W-:Y:S01]  /*6c20*/  STG.E.64 [R16.64], R2 ;  /* 0x0000000210007986 */ /* 0x0011e2000c101b24 */
[----:B------:R-:W-:Y:S05]  /*6c30*/  BRA `(.L_x_29383) ;  /* 0x00000a8000007947 */ /* 0x000fea0003800000 */
.L_x_29378:
        /* <DEDUP_REMOVED lines=12> */
.L_x_29392:
[----:B------:R-:W-:Y:S01]  /*6d00*/  FMUL.FTZ R4, R2, 1 ;  /* 0x3f80000002047820 */ /* 0x000fe20000410000 */
[----:B------:R-:W-:-:S05]  /*6d10*/  CS2R R6, SRZ ;  /* 0x0000000000067805 */ /* 0x000fca000001ff00 */
[----:B------:R-:W0:Y:S02]  /*6d20*/  F2F.F64.F32 R4, R4 ;  /* 0x0000000400047310 */ /* 0x000e240000201800 */
[----:B0-----:R0:W-:Y:S01]  /*6d30*/  STG.E.128 [R16.64], R4 ;  /* 0x0000000410007986 */ /* 0x0011e2000c101d24 */
[----:B------:R-:W-:Y:S05]  /*6d40*/  BRA `(.L_x_29383) ;  /* 0x0000097000007947 */ /* 0x000fea0003800000 */
.L_x_29391:
        /* <DEDUP_REMOVED lines=20> */
.L_x_29396:
[----:B------:R-:W-:Y:S05]  /*6e90*/  BSYNC B0 ;  /* 0x0000000000007941 */ /* 0x000fea0003800000 */
.L_x_29395:
[----:B------:R-:W-:-:S05]  /*6ea0*/  LOP3.LUT R5, R0, R5, RZ, 0xfc, !PT ;  /* 0x0000000500057212 */ /* 0x000fca00078efcff */
[----:B------:R0:W-:Y:S01]  /*6eb0*/  STG.E.U8 [R16.64], R5 ;  /* 0x0000000510007986 */ /* 0x0001e2000c101124 */
[----:B------:R-:W-:Y:S05]  /*6ec0*/  BRA `(.L_x_29383) ;  /* 0x000007f000007947 */ /* 0x000fea0003800000 */
.L_x_29394:
        /* <DEDUP_REMOVED lines=12> */
.L_x_29398:
[----:B--2---:R-:W-:Y:S01]  /*6f90*/  IMAD.MOV.U32 R0, RZ, RZ, 0x7f ;  /* 0x0000007fff007424 */ /* 0x004fe200078e00ff */
[----:B------:R-:W-:-:S04]  /*6fa0*/  ISETP.GT.U32.AND P0, PT, R4, 0x7f800000, PT ;  /* 0x7f8000000400780c */ /* 0x000fc80003f04070 */
[----:B------:R-:W-:-:S04]  /*6fb0*/  SEL R0, R0, 0x7c, P0 ;  /* 0x0000007c00007807 */ /* 0x000fc80000000000 */
.L_x_29399:
[----:B------:R-:W-:Y:S05]  /*6fc0*/  BSYNC B0 ;  /* 0x0000000000007941 */ /* 0x000fea0003800000 */
.L_x_29397:
[----:B------:R-:W-:-:S04]  /*6fd0*/  LOP3.LUT R2, R2, 0x80000000, RZ, 0xc0, !PT ;  /* 0x8000000002027812 */ /* 0x000fc800078ec0ff */
[----:B------:R-:W-:-:S04]  /*6fe0*/  SHF.R.U32.HI R3, RZ, 0x18, R2 ;  /* 0x00000018ff037819 */ /* 0x000fc80000011602 */
[----:B------:R-:W-:-:S05]  /*6ff0*/  LOP3.LUT R3, R0, R3, RZ, 0xfc, !PT ;  /* 0x0000000300037212 */ /* 0x000fca00078efcff */
[----:B------:R0:W-:Y:S01]  /*7000*/  STG.E.U8 [R16.64], R3 ;  /* 0x0000000310007986 */ /* 0x0001e2000c101124 */
[----:B------:R-:W-:Y:S05]  /*7010*/  BRA `(.L_x_29383) ;  /* 0x000006a000007947 */ /* 0x000fea0003800000 */
.L_x_29393:
[----:B------:R-:W-:-:S05]  /*7020*/  F2FP.BF16.PACK_AB R2, RZ, R2 ;  /* 0x00000002ff02723e */ /* 0x000fca00000010ff */
[----:B------:R0:W-:Y:S01]  /*7030*/  STG.E.U16 [R16.64], R2 ;  /* 0x0000000210007986 */ /* 0x0001e2000c101524 */
[----:B------:R-:W-:Y:S05]  /*7040*/  BRA `(.L_x_29383) ;  /* 0x0000067000007947 */ /* 0x000fea0003800000 */
.L_x_29390:
        /* <DEDUP_REMOVED lines=11> */
.L_x_29402:
        /* <DEDUP_REMOVED lines=16> */
.L_x_29405:
[----:B------:R-:W-:-:S04]  /*7200*/  LOP3.LUT R2, R2, 0x80000000, RZ, 0xc0, !PT ;  /* 0x8000000002027812 */ /* 0x000fc800078ec0ff */
[----:B------:R-:W-:-:S04]  /*7210*/  SHF.R.U32.HI R3, RZ, 0x18, R2 ;  /* 0x00000018ff037819 */ /* 0x000fc80000011602 */
[----:B------:R-:W-:-:S04]  /*7220*/  LOP3.LUT R0, R0, R3, RZ, 0xfc, !PT ;  /* 0x0000000300007212 */ /* 0x000fc800078efcff */
[----:B------:R-:W-:Y:S02]  /*7230*/  PRMT R8, R0, 0x7610, R8 ;  /* 0x0000761000087816 */ /* 0x000fe40000000008 */
.L_x_29404:
[----:B------:R-:W-:Y:S05]  /*7240*/  BSYNC B0 ;  /* 0x0000000000007941 */ /* 0x000fea0003800000 */
.L_x_29403:
[----:B------:R0:W-:Y:S01]  /*7250*/  STG.E.U8 [R16.64], R8 ;  /* 0x0000000810007986 */ /* 0x0001e2000c101124 */
[----:B------:R-:W-:Y:S05]  /*7260*/  BRA `(.L_x_29383) ;  /* 0x0000045000007947 */ /* 0x000fea0003800000 */
.L_x_29401:
        /* <DEDUP_REMOVED lines=16> */
.L_x_29408:
[----:B------:R-:W-:-:S04]  /*7370*/  LOP3.LUT R2, R2, 0x80000000, RZ, 0xc0, !PT ;  /* 0x8000000002027812 */ /* 0x000fc800078ec0ff */
[----:B------:R-:W-:-:S04]  /*7380*/  SHF.R.U32.HI R3, RZ, 0x18, R2 ;  /* 0x00000018ff037819 */ /* 0x000fc80000011602 */
[----:B------:R-:W-:-:S04]  /*7390*/  LOP3.LUT R0, R0, R3, RZ, 0xfc, !PT ;  /* 0x0000000300007212 */ /* 0x000fc800078efcff */
[----:B------:R-:W-:Y:S02]  /*73a0*/  PRMT R8, R0, 0x7610, R8 ;  /* 0x0000761000087816 */ /* 0x000fe40000000008 */
.L_x_29407:
[----:B------:R-:W-:Y:S05]  /*73b0*/  BSYNC B0 ;  /* 0x0000000000007941 */ /* 0x000fea0003800000 */
.L_x_29406:
[----:B------:R0:W-:Y:S01]  /*73c0*/  STG.E.U8 [R16.64], R8 ;  /* 0x0000000810007986 */ /* 0x0001e2000c101124 */
[----:B------:R-:W-:Y:S05]  /*73d0*/  BRA `(.L_x_29383) ;  /* 0x000002e000007947 */ /* 0x000fea0003800000 */
.L_x_29400:
        /* <DEDUP_REMOVED lines=21> */
.L_x_29382:
        /* <DEDUP_REMOVED lines=20> */
.L_x_29410:
[----:B------:R-:W0:Y:S02]  /*7670*/  F2I.U64.TRUNC R2, R2 ;  /* 0x0000000200027311 */ /* 0x000e24000020d800 */
[----:B0-----:R0:W-:Y:S01]  /*7680*/  STG.E.64 [R16.64], R2 ;  /* 0x0000000210007986 */ /* 0x0011e2000c101b24 */
[----:B------:R-:W-:Y:S05]  /*7690*/  BRA `(.L_x_29383) ;  /* 0x0000002000007947 */ /* 0x000fea0003800000 */
.L_x_29409:
[----:B------:R-:W0:Y:S02]  /*76a0*/  F2I.FTZ.U32.TRUNC.NTZ R3, R2 ;  /* 0x0000000200037305 */ /* 0x000e24000021f000 */
[----:B0-----:R0:W-:Y:S02]  /*76b0*/  STG.E [R16.64], R3 ;  /* 0x0000000310007986 */ /* 0x0011e4000c101924 */
.L_x_29383:
        /* <DEDUP_REMOVED lines=258> */
.L_x_29411:
        /* <DEDUP_REMOVED lines=20> */
.L_x_29416:
[----:B------:R-:W2:Y:S02]  /*8820*/  LDG.E.U8 R2, [R2.64] ;  /* 0x0000002402027981 */ /* 0x000ea4000c1e1100 */
[----:B--2---:R0:W1:Y:S01]  /*8830*/  I2F.U16 R19, R2 ;  /* 0x0000000200137306 */ /* 0x0040620000101000 */
[----:B------:R-:W-:Y:S05]  /*8840*/  BRA `(.L_x_29418) ;  /* 0x00000ca000007947 */ /* 0x000fea0003800000 */
.L_x_29415:
        /* <DEDUP_REMOVED lines=9> */
.L_x_29420:
[----:B------:R-:W2:Y:S02]  /*88e0*/  LDG.E R2, [R2.64] ;  /* 0x0000002402027981 */ /* 0x000ea4000c1e1900 */
[----:B--2---:R0:W1:Y:S01]  /*88f0*/  I2F R19, R2 ;  /* 0x0000000200137306 */ /* 0x0040620000201400 */
[----:B------:R-:W-:Y:S05]  /*8900*/  BRA `(.L_x_29418) ;  /* 0x00000be000007947 */ /* 0x000fea0003800000 */
.L_x_29419:
[----:B------:R-:W2:Y:S02]  /*8910*/  LDG.E.U16 R2, [R2.64] ;  /* 0x0000002402027981 */ /* 0x000ea4000c1e1500 */
[----:B--2---:R0:W1:Y:S01]  /*8920*/  I2F.S16 R19, R2 ;  /* 0x0000000200137306 */ /* 0x0040620000101400 */
[----:B------:R-:W-:Y:S05]  /*8930*/  BRA `(.L_x_29418) ;  /* 0x00000bb000007947 */ /* 0x000fea0003800000 */
.L_x_29414:
        /* <DEDUP_REMOVED lines=8> */
.L_x_29422:
[----:B------:R-:W2:Y:S02]  /*89c0*/  LDG.E.U16 R2, [R2.64] ;  /* 0x0000002402027981 */ /* 0x000ea4000c1e1500 */
[----:B--2---:R-:W-:Y:S01]  /*89d0*/  HADD2.F32 R19, -RZ, R2.H0_H0 ;  /* 0x20000002ff137230 */ /* 0x004fe20000004100 */
[----:B------:R-:W-:Y:S05]  /*89e0*/  BRA `(.L_x_29418) ;  /* 0x00000b0000007947 */ /* 0x000fea0003800000 */
.L_x_29421:
        /* <DEDUP_REMOVED lines=8> */
.L_x_29424:
[----:B------:R-:W2:Y:S02]  /*8a70*/  LDG.E.U16 R2, [R2.64] ;  /* 0x0000002402027981 */ /* 0x000ea4000c1e1500 */
[----:B--2---:R-:W-:Y:S01]  /*8a80*/  HADD2.F32 R19, -RZ, R2.H0_H0 ;  /* 0x20000002ff137230 */ /* 0x004fe20000004100 */
[----:B------:R-:W-:Y:S05]  /*8a90*/  BRA `(.L_x_29418) ;  /* 0x00000a5000007947 */ /* 0x000fea0003800000 */
.L_x_29423:
[----:B------:R-:W2:Y:S02]  /*8aa0*/  LDG.E.64 R2, [R2.64] ;  /* 0x0000002402027981 */ /* 0x000ea4000c1e1b00 */
[----:B--2---:R-:W0:Y:S01]  /*8ab0*/  F2F.F32.F64 R19, R2 ;  /* 0x0000000200137310 */ /* 0x004e220000301000 */
[----:B------:R-:W0:-:S14]  /*8ac0*/  DSETP.GEU.AND P0, PT, |R2|, c[0x2][0x0], PT ;  /* 0x008000000200762a */ /* 0x000e1c0003f0e200 */
[----:B0-----:R-:W-:Y:S01]  /*8ad0*/  @!P0 FMUL R19, R19, 1.175494350822287508e-38 ;  /* 0x0080000013138820 */ /* 0x001fe20000400000 */
[----:B------:R-:W-:Y:S05]  /*8ae0*/  BRA `(.L_x_29418) ;  /* 0x00000a0000007947 */ /* 0x000fea0003800000 */
.L_x_29413:
        /* <DEDUP_REMOVED lines=12> */
.L_x_29427:
[----:B------:R-:W2:Y:S02]  /*8bb0*/  LDG.E.64 R2, [R2.64] ;  /* 0x0000002402027981 */ /* 0x000ea4000c1e1b00 */
[----:B--2---:R-:W0:Y:S01]  /*8bc0*/  F2F.F32.F64 R19, R2 ;  /* 0x0000000200137310 */ /* 0x004e220000301000 */
[----:B------:R-:W0:-:S14]  /*8bd0*/  DSETP.GEU.AND P0, PT, |R2|, c[0x2][0x0], PT ;  /* 0x008000000200762a */ /* 0x000e1c0003f0e200 */
[----:B0-----:R-:W-:Y:S01]  /*8be0*/  @!P0 FMUL R19, R19, 1.175494350822287508e-38 ;  /* 0x0080000013138820 */ /* 0x001fe20000400000 */
[----:B------:R-:W-:Y:S05]  /*8bf0*/  BRA `(.L_x_29418) ;  /* 0x000008f000007947 */ /* 0x000fea0003800000 */
.L_x_29426:
        /* <DEDUP_REMOVED lines=26> */
.L_x_29429:
        /* <DEDUP_REMOVED lines=13> */
.L_x_29428:
[----:B------:R-:W2:Y:S02]  /*8e70*/  LDG.E.U16 R2, [R2.64] ;  /* 0x0000002402027981 */ /* 0x000ea4000c1e1500 */
[----:B--2---:R-:W-:Y:S01]  /*8e80*/  PRMT R19, RZ, 0x5410, R2 ;  /* 0x00005410ff137816 */ /* 0x004fe20000000002 */
[----:B------:R-:W-:Y:S05]  /*8e90*/  BRA `(.L_x_29418) ;  /* 0x0000065000007947 */ /* 0x000fea0003800000 */
.L_x_29425:
        /* <DEDUP_REMOVED lines=11> */
.L_x_29432:
        /* <DEDUP_REMOVED lines=20> */
.L_x_29434:
[----:B------:R-:W-:Y:S05]  /*9090*/  BSYNC B0 ;  /* 0x0000000000007941 */ /* 0x000fea0003800000 */
.L_x_29433:
[----:B------:R-:W-:Y:S01]  /*90a0*/  IMAD.SHL.U32 R2, R2, 0x100000, RZ ;  /* 0x0010000002027824 */ /* 0x000fe200078e00ff */
[----:B------:R-:W-:-:S04]  /*90b0*/  LEA R0, R0, 0x3b800000, 0x17 ;  /* 0x3b80000000007811 */ /* 0x000fc800078eb8ff */
[----:B------:R-:W-:Y:S01]  /*90c0*/  LOP3.LUT R19, R0, R2, R19, 0xfe, !PT ;  /* 0x0000000200137212 */ /* 0x000fe200078efe13 */
[----:B------:R-:W-:Y:S05]  /*90d0*/  BRA `(.L_x_29418) ;  /* 0x0000041000007947 */ /* 0x000fea0003800000 */
.L_x_29431:
        /* <DEDUP_REMOVED lines=20> */
.L_x_29436:
[----:B------:R-:W-:Y:S05]  /*9220*/  BSYNC B0 ;  /* 0x0000000000007941 */ /* 0x000fea0003800000 */
.L_x_29435:
[----:B------:R-:W-:Y:S01]  /*9230*/  IMAD.SHL.U32 R2, R2, 0x200000, RZ ;  /* 0x0020000002027824 */ /* 0x000fe200078e00ff */
[----:B------:R-:W-:-:S04]  /*9240*/  LEA R0, R0, 0x37800000, 0x17 ;  /* 0x3780000000007811 */ /* 0x000fc800078eb8ff */
[----:B------:R-:W-:Y:S01]  /*9250*/  LOP3.LUT R19, R0, R2, R19, 0xfe, !PT ;  /* 0x0000000200137212 */ /* 0x000fe200078efe13 */
[----:B------:R-:W-:Y:S05]  /*9260*/  BRA `(.L_x_29418) ;  /* 0x0000028000007947 */ /* 0x000fea0003800000 */
.L_x_29430:
        /* <DEDUP_REMOVED lines=14> */
.L_x_29417:
        /* <DEDUP_REMOVED lines=21> */
.L_x_29438:
[----:B------:R-:W2:Y:S02]  /*94a0*/  LDG.E.64 R2, [R2.64] ;  /* 0x0000002402027981 */ /* 0x000ea4000c1e1b00 */
[----:B--2---:R0:W1:Y:S01]  /*94b0*/  I2F.U64 R19, R2 ;  /* 0x0000000200137312 */ /* 0x0040620000301000 */
[----:B------:R-:W-:Y:S05]  /*94c0*/  BRA `(.L_x_29418) ;  /* 0x0000002000007947 */ /* 0x000fea0003800000 */
.L_x_29437:
[----:B------:R-:W2:Y:S02]  /*94d0*/  LDG.E R2, [R2.64] ;  /* 0x0000002402027981 */ /* 0x000ea4000c1e1900 */
[----:B--2---:R0:W1:Y:S02]  /*94e0*/  I2F.U32 R19, R2 ;  /* 0x0000000200137306 */ /* 0x0040640000201000 */
.L_x_29418:
[----:B------:R-:W-:Y:S05]  /*94f0*/  BSYNC B6 ;  /* 0x0000000000067941 */ /* 0x000fea0003800000 */
.L_x_29412:
        /* <DEDUP_REMOVED lines=18> */
.L_x_29443:
[----:B------:R-:W2:Y:S02]  /*9620*/  LDG.E.U8 R0, [R2.64] ;  /* 0x0000002402007981 */ /* 0x000ea4000c1e1100 */
[----:B--2---:R-:W0:Y:S01]  /*9630*/  I2F.U16 R0, R0 ;  /* 0x0000000000007306 */ /* 0x004e220000101000 */
[----:B------:R-:W-:Y:S05]  /*9640*/  BRA `(.L_x_29445) ;  /* 0x00000ca000007947 */ /* 0x000fea0003800000 */
.L_x_29442:
        /* <DEDUP_REMOVED lines=9> */
.L_x_29447:
[----:B------:R-:W2:Y:S02]  /*96e0*/  LDG.E R0, [R2.64] ;  /* 0x0000002402007981 */ /* 0x000ea4000c1e1900 */
[----:B--2---:R-:W0:Y:S01]  /*96f0*/  I2F R0, R0 ;  /* 0x0000000000007306 */ /* 0x004e220000201400 */
[----:B------:R-:W-:Y:S05]  /*9700*/  BRA `(.L_x_29445) ;  /* 0x00000be000007947 */ /* 0x000fea0003800000 */
.L_x_29446:
[----:B------:R-:W2:Y:S02]  /*9710*/  LDG.E.U16 R0, [R2.64] ;  /* 0x0000002402007981 */ /* 0x000ea4000c1e1500 */
[----:B--2---:R-:W0:Y:S01]  /*9720*/  I2F.S16 R0, R0 ;  /* 0x0000000000007306 */ /* 0x004e220000101400 */
[----:B------:R-:W-:Y:S05]  /*9730*/  BRA `(.L_x_29445) ;  /* 0x00000bb000007947 */ /* 0x000fea0003800000 */
.L_x_29441:
        /* <DEDUP_REMOVED lines=8> */
.L_x_29449:
[----:B------:R-:W2:Y:S02]  /*97c0*/  LDG.E.U16 R0, [R2.64] ;  /* 0x0000002402007981 */ /* 0x000ea4000c1e1500 */
[----:B--2---:R-:W-:Y:S01]  /*97d0*/  HADD2.F32 R0, -RZ, R0.H0_H0 ;  /* 0x20000000ff007230 */ /* 0x004fe20000004100 */
[----:B------:R-:W-:Y:S05]  /*97e0*/  BRA `(.L_x_29445) ;  /* 0x00000b0000007947 */ /* 0x000fea0003800000 */
.L_x_29448:
        /* <DEDUP_REMOVED lines=8> */
.L_x_29451:
[----:B------:R-:W2:Y:S02]  /*9870*/  LDG.E.U16 R0, [R2.64] ;  /* 0x0000002402007981 */ /* 0x000ea4000c1e1500 */
[----:B--2---:R-:W-:Y:S01]  /*9880*/  HADD2.F32 R0, -RZ, R0.H0_H0 ;  /* 0x20000000ff007230 */ /* 0x004fe20000004100 */
[----:B------:R-:W-:Y:S05]  /*9890*/  BRA `(.L_x_29445) ;  /* 0x00000a5000007947 */ /* 0x000fea0003800000 */
.L_x_29450:
[----:B------:R-:W2:Y:S02]  /*98a0*/  LDG.E.64 R2, [R2.64] ;  /* 0x0000002402027981 */ /* 0x000ea4000c1e1b00 */
[----:B--2---:R-:W0:Y:S01]  /*98b0*/  F2F.F32.F64 R0, R2 ;  /* 0x0000000200007310 */ /* 0x004e220000301000 */
[----:B------:R-:W0:-:S14]  /*98c0*/  DSETP.GEU.AND P0, PT, |R2|, c[0x2][0x0], PT ;  /* 0x008000000200762a */ /* 0x000e1c0003f0e200 */
[----:B0-----:R-:W-:Y:S01]  /*98d0*/  @!P0 FMUL R0, R0, 1.175494350822287508e-38 ;  /* 0x0080000000008820 */ /* 0x001fe20000400000 */
[----:B------:R-:W-:Y:S05]  /*98e0*/  BRA `(.L_x_29445) ;  /* 0x00000a0000007947 */ /* 0x000fea0003800000 */
.L_x_29440:
        /* <DEDUP_REMOVED lines=12> */
.L_x_29454:
[----:B------:R-:W2:Y:S02]  /*99b0*/  LDG.E.64 R2, [R2.64] ;  /* 0x0000002402027981 */ /* 0x000ea4000c1e1b00 */
[----:B--2---:R-:W0:Y:S01]  /*99c0*/  F2F.F32.F64 R0, R2 ;  /* 0x0000000200007310 */ /* 0x004e220000301000 */
[----:B------:R-:W0:-:S14]  /*99d0*/  DSETP.GEU.AND P0, PT, |R2|, c[0x2][0x0], PT ;  /* 0x008000000200762a */ /* 0x000e1c0003f0e200 */
[----:B0-----:R-:W-:Y:S01]  /*99e0*/  @!P0 FMUL R0, R0, 1.175494350822287508e-38 ;  /* 0x0080000000008820 */ /* 0x001fe20000400000 */
[----:B------:R-:W-:Y:S05]  /*99f0*/  BRA `(.L_x_29445) ;  /* 0x000008f000007947 */ /* 0x000fea0003800000 */
.L_x_29453:
        /* <DEDUP_REMOVED lines=26> */
.L_x_29456:
        /* <DEDUP_REMOVED lines=13> */
.L_x_29455:
[----:B------:R-:W2:Y:S02]  /*9c70*/  LDG.E.U16 R0, [R2.64] ;  /* 0x0000002402007981 */ /* 0x000ea4000c1e1500 */
[----:B--2---:R-:W-:Y:S01]  /*9c80*/  PRMT R0, RZ, 0x5410, R0 ;  /* 0x00005410ff007816 */ /* 0x004fe20000000000 */
[----:B------:R-:W-:Y:S05]  /*9c90*/  BRA `(.L_x_29445) ;  /* 0x0000065000007947 */ /* 0x000fea0003800000 */
.L_x_29452:
        /* <DEDUP_REMOVED lines=11> */
.L_x_29459:
        /* <DEDUP_REMOVED lines=20> */
.L_x_29461:
[----:B------:R-:W-:Y:S05]  /*9e90*/  BSYNC B0 ;  /* 0x0000000000007941 */ /* 0x000fea0003800000 */
.L_x_29460:
[----:B------:R-:W-:Y:S01]  /*9ea0*/  LEA R3, R0, 0x3b800000, 0x17 ;  /* 0x3b80000000037811 */ /* 0x000fe200078eb8ff */
[----:B------:R-:W-:-:S05]  /*9eb0*/  IMAD.SHL.U32 R0, R2, 0x100000, RZ ;  /* 0x0010000002007824 */ /* 0x000fca00078e00ff */
[----:B------:R-:W-:Y:S01]  /*9ec0*/  LOP3.LUT R0, R3, R0, R4, 0xfe, !PT ;  /* 0x0000000003007212 */ /* 0x000fe200078efe04 */
[----:B------:R-:W-:Y:S05]  /*9ed0*/  BRA `(.L_x_29445) ;  /* 0x0000041000007947 */ /* 0x000fea0003800000 */
.L_x_29458:
        /* <DEDUP_REMOVED lines=20> */
.L_x_29463:
[----:B------:R-:W-:Y:S05]  /*a020*/  BSYNC B0 ;  /* 0x0000000000007941 */ /* 0x000fea0003800000 */
.L_x_29462:
[----:B------:R-:W-:Y:S01]  /*a030*/  LEA R3, R0, 0x37800000, 0x17 ;  /* 0x3780000000037811 */ /* 0x000fe200078eb8ff */
[----:B------:R-:W-:-:S05]  /*a040*/  IMAD.SHL.U32 R0, R2, 0x200000, RZ ;  /* 0x0020000002007824 */ /* 0x000fca00078e00ff */
[----:B------:R-:W-:Y:S01]  /*a050*/  LOP3.LUT R0, R3, R0, R4, 0xfe, !PT ;  /* 0x0000000003007212 */ /* 0x000fe200078efe04 */
[----:B------:R-:W-:Y:S05]  /*a060*/  BRA `(.L_x_29445) ;  /* 0x0000028000007947 */ /* 0x000fea0003800000 */
.L_x_29457:
        /* <DEDUP_REMOVED lines=14> */
.L_x_29444:
        /* <DEDUP_REMOVED lines=21> */
.L_x_29465:
[----:B------:R-:W2:Y:S02]  /*a2a0*/  LDG.E.64 R2, [R2.64] ;  /* 0x0000002402027981 */ /* 0x000ea4000c1e1b00 */
[----:B--2---:R0:W2:Y:S01]  /*a2b0*/  I2F.U64 R0, R2 ;  /* 0x0000000200007312 */ /* 0x0040a20000301000 */
[----:B------:R-:W-:Y:S05]  /*a2c0*/  BRA `(.L_x_29445) ;  /* 0x0000002000007947 */ /* 0x000fea0003800000 */
.L_x_29464:
[----:B------:R-:W2:Y:S02]  /*a2d0*/  LDG.E R0, [R2.64] ;  /* 0x0000002402007981 */ /* 0x000ea4000c1e1900 */
[----:B--2---:R-:W0:Y:S02]  /*a2e0*/  I2F.U32 R0, R0 ;  /* 0x0000000000007306 */ /* 0x004e240000201000 */
.L_x_29445:
[----:B------:R-:W-:Y:S05]  /*a2f0*/  BSYNC B6 ;  /* 0x0000000000067941 */ /* 0x000fea0003800000 */
.L_x_29439:
        /* <DEDUP_REMOVED lines=10> */
.L_x_29467:
[----:B------:R-:W-:Y:S05]  /*a3a0*/  BSYNC B0 ;  /* 0x0000000000007941 */ /* 0x000fea0003800000 */
.L_x_29466:
        /* <DEDUP_REMOVED lines=12> */
.L_x_29471:
[----:B------:R-:W0:Y:S02]  /*a470*/  F2I.S64.TRUNC R2, R2 ;  /* 0x0000000200027311 */ /* 0x000e24000020d900 */
[----:B0-----:R-:W-:-:S05]  /*a480*/  IMAD.MOV.U32 R5, RZ, RZ, R2 ;  /* 0x000000ffff057224 */ /* 0x001fca00078e0002 */
[----:B------:R0:W-:Y:S01]  /*a490*/  STG.E.U8 [R16.64], R5 ;  /* 0x0000000510007986 */ /* 0x0001e2000c101124 */
[----:B------:R-:W-:Y:S05]  /*a4a0*/  BRA `(.L_x_29473) ;  /* 0x00000d3000007947 */ /* 0x000fea0003800000 */
.L_x_29470:
        /* <DEDUP_REMOVED lines=9> */
.L_x_29475:
[----:B------:R-:W0:Y:S02]  /*a540*/  F2I.FTZ.TRUNC.NTZ R3, R2 ;  /* 0x0000000200037305 */ /* 0x000e24000021f100 */
[----:B0-----:R0:W-:Y:S01]  /*a550*/  STG.E [R16.64], R3 ;  /* 0x0000000310007986 */ /* 0x0011e2000c101924 */
[----:B------:R-:W-:Y:S05]  /*a560*/  BRA `(.L_x_29473) ;  /* 0x00000c7000007947 */ /* 0x000fea0003800000 */
.L_x_29474:
[----:B------:R-:W0:Y:S02]  /*a570*/  F2I.FTZ.TRUNC.NTZ R3, R2 ;  /* 0x0000000200037305 */ /* 0x000e24000021f100 */
[----:B0-----:R0:W-:Y:S01]  /*a580*/  STG.E.U16 [R16.64], R3 ;  /* 0x0000000310007986 */ /* 0x0011e2000c101524 */
[----:B------:R-:W-:Y:S05]  /*a590*/  BRA `(.L_x_29473) ;  /* 0x00000c4000007947 */ /* 0x000fea0003800000 */
.L_x_29469:
        /* <DEDUP_REMOVED lines=8> */
.L_x_29477:
[----:B------:R-:W-:-:S05]  /*a620*/  F2FP.PACK_AB R2, RZ, R2 ;  /* 0x00000002ff02723e */ /* 0x000fca00000000ff */
[----:B------:R0:W-:Y:S01]  /*a630*/  STG.E.U16 [R16.64], R2 ;  /* 0x0000000210007986 */ /* 0x0001e2000c101524 */
[----:B------:R-:W-:Y:S05]  /*a640*/  BRA `(.L_x_29473) ;  /* 0x00000b9000007947 */ /* 0x000fea0003800000 */
.L_x_29476:
        /* <DEDUP_REMOVED lines=9> */
.L_x_29479:
[----:B------:R-:W-:-:S04]  /*a6e0*/  F2FP.PACK_AB R3, RZ, R2 ;  /* 0x00000002ff03723e */ /* 0x000fc800000000ff */
[----:B------:R-:W-:-:S05]  /*a6f0*/  PRMT R3, R3, 0x5410, RZ ;  /* 0x0000541003037816 */ /* 0x000fca00000000ff */
[----:B------:R0:W-:Y:S01]  /*a700*/  STG.E [R16.64], R3 ;  /* 0x0000000310007986 */ /* 0x0001e2000c101924 */
[----:B------:R-:W-:Y:S05]  /*a710*/  BRA `(.L_x_29473) ;  /* 0x00000ac000007947 */ /* 0x000fea0003800000 */
.L_x_29478:
[----:B------:R-:W-:-:S06]  /*a720*/  FMUL.FTZ R2, R2, 1 ;  /* 0x3f80000002027820 */ /* 0x000fcc0000410000 */
[----:B------:R-:W0:Y:S02]  /*a730*/  F2F.F64.F32 R2, R2 ;  /* 0x0000000200027310 */ /* 0x000e240000201800 */
[----:B0-----:R0:W-:Y:S01]  /*a740*/  STG.E.64 [R16.64], R2 ;  /* 0x0000000210007986 */ /* 0x0011e2000c101b24 */
[----:B------:R-:W-:Y:S05]  /*a750*/  BRA `(.L_x_29473) ;  /* 0x00000a8000007947 */ /* 0x000fea0003800000 */
.L_x_29468:
        /* <DEDUP_REMOVED lines=12> */
.L_x_29482:
[----:B------:R-:W-:Y:S01]  /*a820*/  FMUL.FTZ R4, R2, 1 ;  /* 0x3f80000002047820 */ /* 0x000fe20000410000 */
[----:B------:R-:W-:-:S05]  /*a830*/  CS2R R6, SRZ ;  /* 0x0000000000067805 */ /* 0x000fca000001ff00 */
[----:B------:R-:W0:Y:S02]  /*a840*/  F2F.F64.F32 R4, R4 ;  /* 0x0000000400047310 */ /* 0x000e240000201800 */
[----:B0-----:R0:W-:Y:S01]  /*a850*/  STG.E.128 [R16.64], R4 ;  /* 0x0000000410007986 */ /* 0x0011e2000c101d24 */
[----:B------:R-:W-:Y:S05]  /*a860*/  BRA `(.L_x_29473) ;  /* 0x0000097000007947 */ /* 0x000fea0003800000 */
.L_x_29481:
        /* <DEDUP_REMOVED lines=20> */
.L_x_29486:
[----:B------:R-:W-:Y:S05]  /*a9b0*/  BSYNC B0 ;  /* 0x0000000000007941 */ /* 0x000fea0003800000 */
.L_x_29485:
[----:B------:R-:W-:-:S05]  /*a9c0*/  LOP3.LUT R5, R0, R5, RZ, 0xfc, !PT ;  /* 0x0000000500057212 */ /* 0x000fca00078efcff */
[----:B------:R0:W-:Y:S01]  /*a9d0*/  STG.E.U8 [R16.64], R5 ;  /* 0x0000000510007986 */ /* 0x0001e2000c101124 */
[----:B------:R-:W-:Y:S05]  /*a9e0*/  BRA `(.L_x_29473) ;  /* 0x000007f000007947 */ /* 0x000fea0003800000 */
.L_x_29484:
        /* <DEDUP_REMOVED lines=12> */
.L_x_29488:
[----:B--2---:R-:W-:Y:S01]  /*aab0*/  IMAD.MOV.U32 R0, RZ, RZ, 0x7f ;  /* 0x0000007fff007424 */ /* 0x004fe200078e00ff */
[----:B------:R-:W-:-:S04]  /*aac0*/  ISETP.GT.U32.AND P0, PT, R4, 0x7f800000, PT ;  /* 0x7f8000000400780c */ /* 0x000fc80003f04070 */
[----:B------:R-:W-:-:S04]  /*aad0*/  SEL R0, R0, 0x7c, P0 ;  /* 0x0000007c00007807 */ /* 0x000fc80000000000 */
.L_x_29489:
[----:B------:R-:W-:Y:S05]  /*aae0*/  BSYNC B0 ;  /* 0x0000000000007941 */ /* 0x000fea0003800000 */
.L_x_29487:
[----:B------:R-:W-:-:S04]  /*aaf0*/  LOP3.LUT R2, R2, 0x80000000, RZ, 0xc0, !PT ;  /* 0x8000000002027812 */ /* 0x000fc800078ec0ff */
[----:B------:R-:W-:-:S04]  /*ab00*/  SHF.R.U32.HI R3, RZ, 0x18, R2 ;  /* 0x00000018ff037819 */ /* 0x000fc80000011602 */
[----:B------:R-:W-:-:S05]  /*ab10*/  LOP3.LUT R3, R0, R3, RZ, 0xfc, !PT ;  /* 0x0000000300037212 */ /* 0x000fca00078efcff */
[----:B------:R0:W-:Y:S01]  /*ab20*/  STG.E.U8 [R16.64], R3 ;  /* 0x0000000310007986 */ /* 0x0001e2000c101124 */
[----:B------:R-:W-:Y:S05]  /*ab30*/  BRA `(.L_x_29473) ;  /* 0x000006a000007947 */ /* 0x000fea0003800000 */
.L_x_29483:
[----:B------:R-:W-:-:S05]  /*ab40*/  F2FP.BF16.PACK_AB R2, RZ, R2 ;  /* 0x00000002ff02723e */ /* 0x000fca00000010ff */
[----:B------:R0:W-:Y:S01]  /*ab50*/  STG.E.U16 [R16.64], R2 ;  /* 0x0000000210007986 */ /* 0x0001e2000c101524 */
[----:B------:R-:W-:Y:S05]  /*ab60*/  BRA `(.L_x_29473) ;  /* 0x0000067000007947 */ /* 0x000fea0003800000 */
.L_x_29480:
        /* <DEDUP_REMOVED lines=11> */
.L_x_29492:
        /* <DEDUP_REMOVED lines=16> */
.L_x_29495:
[----:B------:R-:W-:-:S04]  /*ad20*/  LOP3.LUT R2, R2, 0x80000000, RZ, 0xc0, !PT ;  /* 0x8000000002027812 */ /* 0x000fc800078ec0ff */
[----:B------:R-:W-:-:S04]  /*ad30*/  SHF.R.U32.HI R3, RZ, 0x18, R2 ;  /* 0x00000018ff037819 */ /* 0x000fc80000011602 */
[----:B------:R-:W-:-:S04]  /*ad40*/  LOP3.LUT R0, R0, R3, RZ, 0xfc, !PT ;  /* 0x0000000300007212 */ /* 0x000fc800078efcff */
[----:B------:R-:W-:Y:S02]  /*ad50*/  PRMT R8, R0, 0x7610, R8 ;  /* 0x0000761000087816 */ /* 0x000fe40000000008 */
.L_x_29494:
[----:B------:R-:W-:Y:S05]  /*ad60*/  BSYNC B0 ;  /* 0x0000000000007941 */ /* 0x000fea0003800000 */
.L_x_29493:
[----:B------:R0:W-:Y:S01]  /*ad70*/  STG.E.U8 [R16.64], R8 ;  /* 0x0000000810007986 */ /* 0x0001e2000c101124 */
[----:B------:R-:W-:Y:S05]  /*ad80*/  BRA `(.L_x_29473) ;  /* 0x0000045000007947 */ /* 0x000fea0003800000 */
.L_x_29491:
        /* <DEDUP_REMOVED lines=16> */
.L_x_29498:
[----:B------:R-:W-:-:S04]  /*ae90*/  LOP3.LUT R2, R2, 0x80000000, RZ, 0xc0, !PT ;  /* 0x8000000002027812 */ /* 0x000fc800078ec0ff */
[----:B------:R-:W-:-:S04]  /*aea0*/  SHF.R.U32.HI R3, RZ, 0x18, R2 ;  /* 0x00000018ff037819 */ /* 0x000fc80000011602 */
[----:B------:R-:W-:-:S04]  /*aeb0*/  LOP3.LUT R0, R0, R3, RZ, 0xfc, !PT ;  /* 0x0000000300007212 */ /* 0x000fc800078efcff */
[----:B------:R-:W-:Y:S02]  /*aec0*/  PRMT R8, R0, 0x7610, R8 ;  /* 0x0000761000087816 */ /* 0x000fe40000000008 */
.L_x_29497:
[----:B------:R-:W-:Y:S05]  /*aed0*/  BSYNC B0 ;  /* 0x0000000000007941 */ /* 0x000fea0003800000 */
.L_x_29496:
[----:B------:R0:W-:Y:S01]  /*aee0*/  STG.E.U8 [R16.64], R8 ;  /* 0x0000000810007986 */ /* 0x0001e2000c101124 */
[----:B------:R-:W-:Y:S05]  /*aef0*/  BRA `(.L_x_29473) ;  /* 0x000002e000007947 */ /* 0x000fea0003800000 */
.L_x_29490:
        /* <DEDUP_REMOVED lines=21> */
.L_x_29472:
        /* <DEDUP_REMOVED lines=20> */
.L_x_29500:
[----:B------:R-:W0:Y:S02]  /*b190*/  F2I.U64.TRUNC R2, R2 ;  /* 0x0000000200027311 */ /* 0x000e24000020d800 */
[----:B0-----:R0:W-:Y:S01]  /*b1a0*/  STG.E.64 [R16.64], R2 ;  /* 0x0000000210007986 */ /* 0x0011e2000c101b24 */
[----:B------:R-:W-:Y:S05]  /*b1b0*/  BRA `(.L_x_29473) ;  /* 0x0000002000007947 */ /* 0x000fea0003800000 */
.L_x_29499:
[----:B------:R-:W0:Y:S02]  /*b1c0*/  F2I.FTZ.U32.TRUNC.NTZ R3, R2 ;  /* 0x0000000200037305 */ /* 0x000e24000021f000 */
[----:B0-----:R0:W-:Y:S02]  /*b1d0*/  STG.E [R16.64], R3 ;  /* 0x0000000310007986 */ /* 0x0011e4000c101924 */
.L_x_29473:
[----:B------:R-:W-:Y:S02]  /*b1e0*/  IADD3 R23, R23, 0x80, RZ ;  /* 0x0000008017177810 */ /* 0x000fe40007ffe0ff */
.L_x_29320:
[----:B------:R-:W-:Y:S05]  /*b1f0*/  BSYNC B7 ;  /* 0x0000000000077941 */ /* 0x000fea0003800000 */
.L_x_29319:
        /* <DEDUP_REMOVED lines=257> */
.L_x_29501:
        /* <DEDUP_REMOVED lines=20> */
.L_x_29506:
[----:B------:R-:W2:Y:S02]  /*c350*/  LDG.E.U8 R2, [R2.64] ;  /* 0x0000002402027981 */ /* 0x000ea4000c1e1100 */
[----:B--2---:R0:W1:Y:S01]  /*c360*/  I2F.U16 R19, R2 ;  /* 0x0000000200137306 */ /* 0x0040620000101000 */
[----:B------:R-:W-:Y:S05]  /*c370*/  BRA `(.L_x_29508) ;  /* 0x00000ca000007947 */ /* 0x000fea0003800000 */
.L_x_29505:
        /* <DEDUP_REMOVED lines=9> */
.L_x_29510:
[----:B------:R-:W2:Y:S02]  /*c410*/  LDG.E R2, [R2.64] ;  /* 0x0000002402027981 */ /* 0x000ea4000c1e1900 */
[----:B--2---:R0:W1:Y:S01]  /*c420*/  I2F R19, R2 ;  /* 0x0000000200137306 */ /* 0x0040620000201400 */
[----:B------:R-:W-:Y:S05]  /*c430*/  BRA `(.L_x_29508) ;  /* 0x00000be000007947 */ /* 0x000fea0003800000 */
.L_x_29509:
[----:B------:R-:W2:Y:S02]  /*c440*/  LDG.E.U16 R2, [R2.64] ;  /* 0x0000002402027981 */ /* 0x000ea4000c1e1500 */
[----:B--2---:R0:W1:Y:S01]  /*c450*/  I2F.S16 R19, R2 ;  /* 0x0000000200137306 */ /* 0x0040620000101400 */
[----:B------:R-:W-:Y:S05]  /*c460*/  BRA `(.L_x_29508) ;  /* 0x00000bb000007947 */ /* 0x000fea0003800000 */
.L_x_29504:
        /* <DEDUP_REMOVED lines=8> */
.L_x_29512:
[----:B------:R-:W2:Y:S02]  /*c4f0*/  LDG.E.U16 R2, [R2.64] ;  /* 0x0000002402027981 */ /* 0x000ea4000c1e1500 */
[----:B--2---:R-:W-:Y:S01]  /*c500*/  HADD2.F32 R19, -RZ, R2.H0_H0 ;  /* 0x20000002ff137230 */ /* 0x004fe20000004100 */
[----:B------:R-:W-:Y:S05]  /*c510*/  BRA `(.L_x_29508) ;  /* 0x00000b0000007947 */ /* 0x000fea0003800000 */
.L_x_29511:
        /* <DEDUP_REMOVED lines=8> */
.L_x_29514:
[----:B------:R-:W2:Y:S02]  /*c5a0*/  LDG.E.U16 R2, [R2.64] ;  /* 0x0000002402027981 */ /* 0x000ea4000c1e1500 */
[----:B--2---:R-:W-:Y:S01]  /*c5b0*/  HADD2.F32 R19, -RZ, R2.H0_H0 ;  /* 0x20000002ff137230 */ /* 0x004fe20000004100 */
[----:B------:R-:W-:Y:S05]  /*c5c0*/  BRA `(.L_x_29508) ;  /* 0x00000a5000007947 */ /* 0x000fea0003800000 */
.L_x_29513:
[----:B------:R-:W2:Y:S02]  /*c5d0*/  LDG.E.64 R2, [R2.64] ;  /* 0x0000002402027981 */ /* 0x000ea4000c1e1b00 */
[----:B--2---:R-:W0:Y:S01]  /*c5e0*/  F2F.F32.F64 R19, R2 ;  /* 0x0000000200137310 */ /* 0x004e220000301000 */
[----:B------:R-:W0:-:S14]  /*c5f0*/  DSETP.GEU.AND P0, PT, |R2|, c[0x2][0x0], PT ;  /* 0x008000000200762a */ /* 0x000e1c0003f0e200 */
[----:B0-----:R-:W-:Y:S01]  /*c600*/  @!P0 FMUL R19, R19, 1.175494350822287508e-38 ;  /* 0x0080000013138820 */ /* 0x001fe20000400000 */
[----:B------:R-:W-:Y:S05]  /*c610*/  BRA `(.L_x_29508) ;  /* 0x00000a0000007947 */ /* 0x000fea0003800000 */
.L_x_29503:
        /* <DEDUP_REMOVED lines=12> */
.L_x_29517:
[----:B------:R-:W2:Y:S02]  /*c6e0*/  LDG.E.64 R2, [R2.64] ;  /* 0x0000002402027981 */ /* 0x000ea4000c1e1b00 */
[----:B--2---:R-:W0:Y:S01]  /*c6f0*/  F2F.F32.F64 R19, R2 ;  /* 0x0000000200137310 */ /* 0x004e220000301000 */
[----:B------:R-:W0:-:S14]  /*c700*/  DSETP.GEU.AND P0, PT, |R2|, c[0x2][0x0], PT ;  /* 0x008000000200762a */ /* 0x000e1c0003f0e200 */
[----:B0-----:R-:W-:Y:S01]  /*c710*/  @!P0 FMUL R19, R19, 1.175494350822287508e-38 ;  /* 0x0080000013138820 */ /* 0x001fe20000400000 */
[----:B------:R-:W-:Y:S05]  /*c720*/  BRA `(.L_x_29508) ;  /* 0x000008f000007947 */ /* 0x000fea0003800000 */
.L_x_29516:
        /* <DEDUP_REMOVED lines=26> */
.L_x_29519:
        /* <DEDUP_REMOVED lines=13> */
.L_x_29518:
[----:B------:R-:W2:Y:S02]  /*c9a0*/  LDG.E.U16 R2, [R2.64] ;  /* 0x0000002402027981 */ /* 0x000ea4000c1e1500 */
[----:B--2---:R-:W-:Y:S01]  /*c9b0*/  PRMT R19, RZ, 0x5410, R2 ;  /* 0x00005410ff137816 */ /* 0x004fe20000000002 */
[----:B------:R-:W-:Y:S05]  /*c9c0*/  BRA `(.L_x_29508) ;  /* 0x0000065000007947 */ /* 0x000fea0003800000 */
.L_x_29515:
        /* <DEDUP_REMOVED lines=11> */
.L_x_29522:
        /* <DEDUP_REMOVED lines=20> */
.L_x_29524:
[----:B------:R-:W-:Y:S05]  /*cbc0*/  BSYNC B0 ;  /* 0x0000000000007941 */ /* 0x000fea0003800000 */
.L_x_29523:
[----:B------:R-:W-:Y:S01]  /*cbd0*/  IMAD.SHL.U32 R2, R2, 0x100000, RZ ;  /* 0x0010000002027824 */ /* 0x000fe200078e00ff */
[----:B------:R-:W-:-:S04]  /*cbe0*/  LEA R0, R0, 0x3b800000, 0x17 ;  /* 0x3b80000000007811 */ /* 0x000fc800078eb8ff */
[----:B------:R-:W-:Y:S01]  /*cbf0*/  LOP3.LUT R19, R0, R2, R19, 0xfe, !PT ;  /* 0x0000000200137212 */ /* 0x000fe200078efe13 */
[----:B------:R-:W-:Y:S05]  /*cc00*/  BRA `(.L_x_29508) ;  /* 0x0000041000007947 */ /* 0x000fea0003800000 */
.L_x_29521:
        /* <DEDUP_REMOVED lines=20> */
.L_x_29526:
[----:B------:R-:W-:Y:S05]  /*cd50*/  BSYNC B0 ;  /* 0x0000000000007941 */ /* 0x000fea0003800000 */
.L_x_29525:
[----:B------:R-:W-:Y:S01]  /*cd60*/  IMAD.SHL.U32 R2, R2, 0x200000, RZ ;  /* 0x0020000002027824 */ /* 0x000fe200078e00ff */
[----:B------:R-:W-:-:S04]  /*cd70*/  LEA R0, R0, 0x37800000, 0x17 ;  /* 0x3780000000007811 */ /* 0x000fc800078eb8ff */
[----:B------:R-:W-:Y:S01]  /*cd80*/  LOP3.LUT R19, R0, R2, R19, 0xfe, !PT ;  /* 0x0000000200137212 */ /* 0x000fe200078efe13 */
[----:B------:R-:W-:Y:S05]  /*cd90*/  BRA `(.L_x_29508) ;  /* 0x0000028000007947 */ /* 0x000fea0003800000 */
.L_x_29520:
        /* <DEDUP_REMOVED lines=14> */
.L_x_29507:
        /* <DEDUP_REMOVED lines=21> */
.L_x_29528:
[----:B------:R-:W2:Y:S02]  /*cfd0*/  LDG.E.64 R2, [R2.64] ;  /* 0x0000002402027981 */ /* 0x000ea4000c1e1b00 */
[----:B--2---:R0:W1:Y:S01]  /*cfe0*/  I2F.U64 R19, R2 ;  /* 0x0000000200137312 */ /* 0x0040620000301000 */
[----:B------:R-:W-:Y:S05]  /*cff0*/  BRA `(.L_x_29508) ;  /* 0x0000002000007947 */ /* 0x000fea0003800000 */
.L_x_29527:
[----:B------:R-:W2:Y:S02]  /*d000*/  LDG.E R2, [R2.64] ;  /* 0x0000002402027981 */ /* 0x000ea4000c1e1900 */
[----:B--2---:R0:W1:Y:S02]  /*d010*/  I2F.U32 R19, R2 ;  /* 0x0000000200137306 */ /* 0x0040640000201000 */
.L_x_29508:
[----:B------:R-:W-:Y:S05]  /*d020*/  BSYNC B6 ;  /* 0x0000000000067941 */ /* 0x000fea0003800000 */
.L_x_29502:
        /* <DEDUP_REMOVED lines=18> */
.L_x_29533:
[----:B------:R-:W2:Y:S02]  /*d150*/  LDG.E.U8 R0, [R2.64] ;  /* 0x0000002402007981 */ /* 0x000ea4000c1e1100 */
[----:B--2---:R-:W0:Y:S01]  /*d160*/  I2F.U16 R0, R0 ;  /* 0x0000000000007306 */ /* 0x004e220000101000 */
[----:B------:R-:W-:Y:S05]  /*d170*/  BRA `(.L_x_29535) ;  /* 0x00000ca000007947 */ /* 0x000fea0003800000 */
.L_x_29532:
        /* <DEDUP_REMOVED lines=9> */
.L_x_29537:
[----:B------:R-:W2:Y:S02]  /*d210*/  LDG.E R0, [R2.64] ;  /* 0x0000002402007981 */ /* 0x000ea4000c1e1900 */
[----:B--2---:R-:W0:Y:S01]  /*d220*/  I2F R0, R0 ;  /* 0x0000000000007306 */ /* 0x004e220000201400 */
[----:B------:R-:W-:Y:S05]  /*d230*/  BRA `(.L_x_29535) ;  /* 0x00000be000007947 */ /* 0x000fea0003800000 */
.L_x_29536:
[----:B------:R-:W2:Y:S02]  /*d240*/  LDG.E.U16 R0, [R2.64] ;  /* 0x0000002402007981 */ /* 0x000ea4000c1e1500 */
[----:B--2---:R-:W0:Y:S01]  /*d250*/  I2F.S16 R0, R0 ;  /* 0x0000000000007306 */ /* 0x004e220000101400 */
[----:B------:R-:W-:Y:S05]  /*d260*/  BRA `(.L_x_29535) ;  /* 0x00000bb000007947 */ /* 0x000fea0003800000 */
.L_x_29531:
        /* <DEDUP_REMOVED lines=8> */
.L_x_29539:
[----:B------:R-:W2:Y:S02]  /*d2f0*/  LDG.E.U16 R0, [R2.64] ;  /* 0x0000002402007981 */ /* 0x000ea4000c1e1500 */
[----:B--2---:R-:W-:Y:S01]  /*d300*/  HADD2.F32 R0, -RZ, R0.H0_H0 ;  /* 0x20000000ff007230 */ /* 0x004fe20000004100 */
[----:B------:R-:W-:Y:S05]  /*d310*/  BRA `(.L_x_29535) ;  /* 0x00000b0000007947 */ /* 0x000fea0003800000 */
.L_x_29538:
        /* <DEDUP_REMOVED lines=8> */
.L_x_29541:
[----:B------:R-:W2:Y:S02]  /*d3a0*/  LDG.E.U16 R0, [R2.64] ;  /* 0x0000002402007981 */ /* 0x000ea4000c1e1500 */
[----:B--2---:R-:W-:Y:S01]  /*d3b0*/  HADD2.F32 R0, -RZ, R0.H0_H0 ;  /* 0x20000000ff007230 */ /* 0x004fe20000004100 */
[----:B------:R-:W-:Y:S05]  /*d3c0*/  BRA `(.L_x_29535) ;  /* 0x00000a5000007947 */ /* 0x000fea0003800000 */
.L_x_29540:
[----:B------:R-:W2:Y:S02]  /*d3d0*/  LDG.E.64 R2, [R2.64] ;  /* 0x0000002402027981 */ /* 0x000ea4000c1e1b00 */
[----:B--2---:R-:W0:Y:S01]  /*d3e0*/  F2F.F32.F64 R0, R2 ;  /* 0x0000000200007310 */ /* 0x004e220000301000 */
[----:B------:R-:W0:-:S14]  /*d3f0*/  DSETP.GEU.AND P0, PT, |R2|, c[0x2][0x0], PT ;  /* 0x008000000200762a */ /* 0x000e1c0003f0e200 */
[----:B0-----:R-:W-:Y:S01]  /*d400*/  @!P0 FMUL R0, R0, 1.175494350822287508e-38 ;  /* 0x0080000000008820 */ /* 0x001fe20000400000 */
[----:B------:R-:W-:Y:S05]  /*d410*/  BRA `(.L_x_29535) ;  /* 0x00000a0000007947 */ /* 0x000fea0003800000 */
.L_x_29530:
        /* <DEDUP_REMOVED lines=12> */
.L_x_29544:
[----:B------:R-:W2:Y:S02]  /*d4e0*/  LDG.E.64 R2, [R2.64] ;  /* 0x0000002402027981 */ /* 0x000ea4000c1e1b00 */
[----:B--2---:R-:W0:Y:S01]  /*d4f0*/  F2F.F32.F64 R0, R2 ;  /* 0x0000000200007310 */ /* 0x004e220000301000 */
[----:B------:R-:W0:-:S14]  /*d500*/  DSETP.GEU.AND P0, PT, |R2|, c[0x2][0x0], PT ;  /* 0x008000000200762a */ /* 0x000e1c0003f0e200 */
[----:B0-----:R-:W-:Y:S01]  /*d510*/  @!P0 FMUL R0, R0, 1.175494350822287508e-38 ;  /* 0x0080000000008820 */ /* 0x001fe20000400000 */
[----:B------:R-:W-:Y:S05]  /*d520*/  BRA `(.L_x_29535) ;  /* 0x000008f000007947 */ /* 0x000fea0003800000 */
.L_x_29543:
        /* <DEDUP_REMOVED lines=26> */
.L_x_29546:
        /* <DEDUP_REMOVED lines=13> */
.L_x_29545:
[----:B------:R-:W2:Y:S02]  /*d7a0*/  LDG.E.U16 R0, [R2.64] ;  /* 0x0000002402007981 */ /* 0x000ea4000c1e1500 */
[----:B--2---:R-:W-:Y:S01]  /*d7b0*/  PRMT R0, RZ, 0x5410, R0 ;  /* 0x00005410ff007816 */ /* 0x004fe20000000000 */
[----:B------:R-:W-:Y:S05]  /*d7c0*/  BRA `(.L_x_29535) ;  /* 0x0000065000007947 */ /* 0x000fea0003800000 */
.L_x_29542:
        /* <DEDUP_REMOVED lines=11> */
.L_x_29549:
        /* <DEDUP_REMOVED lines=20> */
.L_x_29551:
[----:B------:R-:W-:Y:S05]  /*d9c0*/  BSYNC B0 ;  /* 0x0000000000007941 */ /* 0x000fea0003800000 */
.L_x_29550:
[----:B------:R-:W-:Y:S01]  /*d9d0*/  LEA R3, R0, 0x3b800000, 0x17 ;  /* 0x3b80000000037811 */ /* 0x000fe200078eb8ff */
[----:B------:R-:W-:-:S05]  /*d9e0*/  IMAD.SHL.U32 R0, R2, 0x100000, RZ ;  /* 0x0010000002007824 */ /* 0x000fca00078e00ff */
[----:B------:R-:W-:Y:S01]  /*d9f0*/  LOP3.LUT R0, R3, R0, R4, 0xfe, !PT ;  /* 0x0000000003007212 */ /* 0x000fe200078efe04 */
[----:B------:R-:W-:Y:S05]  /*da00*/  BRA `(.L_x_29535) ;  /* 0x0000041000007947 */ /* 0x000fea0003800000 */
.L_x_29548:
        /* <DEDUP_REMOVED lines=20> */
.L_x_29553:
[----:B------:R-:W-:Y:S05]  /*db50*/  BSYNC B0 ;  /* 0x0000000000007941 */ /* 0x000fea0003800000 */
.L_x_29552:
[----:B------:R-:W-:Y:S01]  /*db60*/  LEA R3, R0, 0x37800000, 0x17 ;  /* 0x3780000000037811 */ /* 0x000fe200078eb8ff */
[----:B------:R-:W-:-:S05]  /*db70*/  IMAD.SHL.U32 R0, R2, 0x200000, RZ ;  /* 0x0020000002007824 */ /* 0x000fca00078e00ff */
[----:B------:R-:W-:Y:S01]  /*db80*/  LOP3.LUT R0, R3, R0, R4, 0xfe, !PT ;  /* 0x0000000003007212 */ /* 0x000fe200078efe04 */
[----:B------:R-:W-:Y:S05]  /*db90*/  BRA `(.L_x_29535) ;  /* 0x0000028000007947 */ /* 0x000fea0003800000 */
.L_x_29547:
        /* <DEDUP_REMOVED lines=14> */
.L_x_29534:
        /* <DEDUP_REMOVED lines=21> */
.L_x_29555:
[----:B------:R-:W2:Y:S02]  /*ddd0*/  LDG.E.64 R2, [R2.64] ;  /* 0x0000002402027981 */ /* 0x000ea4000c1e1b00 */
[----:B--2---:R0:W2:Y:S01]  /*dde0*/  I2F.U64 R0, R2 ;  /* 0x0000000200007312 */ /* 0x0040a20000301000 */
[----:B------:R-:W-:Y:S05]  /*ddf0*/  BRA `(.L_x_29535) ;  /* 0x0000002000007947 */ /* 0x000fea0003800000 */
.L_x_29554:
[----:B------:R-:W2:Y:S02]  /*de00*/  LDG.E R0, [R2.64] ;  /* 0x0000002402007981 */ /* 0x000ea4000c1e1900 */
[----:B--2---:R-:W0:Y:S02]  /*de10*/  I2F.U32 R0, R0 ;  /* 0x0000000000007306 */ /* 0x004e240000201000 */
.L_x_29535:
[----:B------:R-:W-:Y:S05]  /*de20*/  BSYNC B6 ;  /* 0x0000000000067941 */ /* 0x000fea0003800000 */
.L_x_29529:
        /* <DEDUP_REMOVED lines=10> */
.L_x_29557:
[----:B------:R-:W-:Y:S05]  /*ded0*/  BSYNC B0 ;  /* 0x0000000000007941 */ /* 0x000fea0003800000 */
.L_x_29556:
        /* <DEDUP_REMOVED lines=12> */
.L_x_29561:
[----:B------:R-:W0:Y:S02]  /*dfa0*/  F2I.S64.TRUNC R2, R2 ;  /* 0x0000000200027311 */ /* 0x000e24000020d900 */
[----:B0-----:R-:W-:-:S05]  /*dfb0*/  IMAD.MOV.U32 R5, RZ, RZ, R2 ;  /* 0x000000ffff057224 */ /* 0x001fca00078e0002 */
[----:B------:R-:W-:Y:S01]  /*dfc0*/  STG.E.U8 [R16.64], R5 ;  /* 0x0000000510007986 */ /* 0x000fe2000c101124 */
[----:B------:R-:W-:Y:S05]  /*dfd0*/  EXIT ;  /* 0x000000000000794d */ /* 0x000fea0003800000 */
.L_x_29560:
        /* <DEDUP_REMOVED lines=9> */
.L_x_29564:
[----:B------:R-:W0:Y:S02]  /*e070*/  F2I.FTZ.TRUNC.NTZ R3, R2 ;  /* 0x0000000200037305 */ /* 0x000e24000021f100 */
[----:B0-----:R-:W-:Y:S01]  /*e080*/  STG.E [R16.64], R3 ;  /* 0x0000000310007986 */ /* 0x001fe2000c101924 */
[----:B------:R-:W-:Y:S05]  /*e090*/  EXIT ;  /* 0x000000000000794d */ /* 0x000fea0003800000 */
.L_x_29563:
[----:B------:R-:W0:Y:S02]  /*e0a0*/  F2I.FTZ.TRUNC.NTZ R3, R2 ;  /* 0x0000000200037305 */ /* 0x000e24000021f100 */
[----:B0-----:R-:W-:Y:S01]  /*e0b0*/  STG.E.U16 [R16.64], R3 ;  /* 0x0000000310007986 */ /* 0x001fe2000c101524 */
[----:B------:R-:W-:Y:S05]  /*e0c0*/  EXIT ;  /* 0x000000000000794d */ /* 0x000fea0003800000 */
.L_x_29559:
        /* <DEDUP_REMOVED lines=8> */
.L_x_29566:
[----:B------:R-:W-:-:S05]  /*e150*/  F2FP.PACK_AB R2, RZ, R2 ;  /* 0x00000002ff02723e */ /* 0x000fca00000000ff */
[----:B------:R-:W-:Y:S01]  /*e160*/  STG.E.U16 [R16.64], R2 ;  /* 0x0000000210007986 */ /* 0x000fe2000c101524 */
[----:B------:R-:W-:Y:S05]  /*e170*/  EXIT ;  /* 0x000000000000794d */ /* 0x000fea0003800000 */
.L_x_29565:
        /* <DEDUP_REMOVED lines=9> */
.L_x_29568:
[----:B------:R-:W-:-:S04]  /*e210*/  F2FP.PACK_AB R3, RZ, R2 ;  /* 0x00000002ff03723e */ /* 0x000fc800000000ff */
[----:B------:R-:W-:-:S05]  /*e220*/  PRMT R3, R3, 0x5410, RZ ;  /* 0x0000541003037816 */ /* 0x000fca00000000ff */
[----:B------:R-:W-:Y:S01]  /*e230*/  STG.E [R16.64], R3 ;  /* 0x0000000310007986 */ /* 0x000fe2000c101924 */
[----:B------:R-:W-:Y:S05]  /*e240*/  EXIT ;  /* 0x000000000000794d */ /* 0x000fea0003800000 */
.L_x_29567:
[----:B------:R-:W-:-:S06]  /*e250*/  FMUL.FTZ R2, R2, 1 ;  /* 0x3f80000002027820 */ /* 0x000fcc0000410000 */
[----:B------:R-:W0:Y:S02]  /*e260*/  F2F.F64.F32 R2, R2 ;  /* 0x0000000200027310 */ /* 0x000e240000201800 */
[----:B0-----:R-:W-:Y:S01]  /*e270*/  STG.E.64 [R16.64], R2 ;  /* 0x0000000210007986 */ /* 0x001fe2000c101b24 */
[----:B------:R-:W-:Y:S05]  /*e280*/  EXIT ;  /* 0x000000000000794d */ /* 0x000fea0003800000 */
.L_x_29558:
        /* <DEDUP_REMOVED lines=12> */
.L_x_29571:
[----:B------:R-:W-:Y:S01]  /*e350*/  FMUL.FTZ R4, R2, 1 ;  /* 0x3f80000002047820 */ /* 0x000fe20000410000 */
[----:B------:R-:W-:-:S05]  /*e360*/  CS2R R6, SRZ ;  /* 0x0000000000067805 */ /* 0x000fca000001ff00 */
[----:B------:R-:W0:Y:S02]  /*e370*/  F2F.F64.F32 R4, R4 ;  /* 0x0000000400047310 */ /* 0x000e240000201800 */
[----:B0-----:R-:W-:Y:S01]  /*e380*/  STG.E.128 [R16.64], R4 ;  /* 0x0000000410007986 */ /* 0x001fe2000c101d24 */
[----:B------:R-:W-:Y:S05]  /*e390*/  EXIT ;  /* 0x000000000000794d */ /* 0x000fea0003800000 */
.L_x_29570:
        /* <DEDUP_REMOVED lines=20> */
.L_x_29575:
[----:B------:R-:W-:Y:S05]  /*e4e0*/  BSYNC B0 ;  /* 0x0000000000007941 */ /* 0x000fea0003800000 */
.L_x_29574:
[----:B------:R-:W-:-:S05]  /*e4f0*/  LOP3.LUT R5, R0, R5, RZ, 0xfc, !PT ;  /* 0x0000000500057212 */ /* 0x000fca00078efcff */
[----:B------:R-:W-:Y:S01]  /*e500*/  STG.E.U8 [R16.64], R5 ;  /* 0x0000000510007986 */ /* 0x000fe2000c101124 */
[----:B------:R-:W-:Y:S05]  /*e510*/  EXIT ;  /* 0x000000000000794d */ /* 0x000fea0003800000 */
.L_x_29573:
        /* <DEDUP_REMOVED lines=12> */
.L_x_29577:
[----:B--2---:R-:W-:Y:S01]  /*e5e0*/  IMAD.MOV.U32 R0, RZ, RZ, 0x7f ;  /* 0x0000007fff007424 */ /* 0x004fe200078e00ff */
[----:B------:R-:W-:-:S04]  /*e5f0*/  ISETP.GT.U32.AND P0, PT, R4, 0x7f800000, PT ;  /* 0x7f8000000400780c */ /* 0x000fc80003f04070 */
[----:B------:R-:W-:-:S04]  /*e600*/  SEL R0, R0, 0x7c, P0 ;  /* 0x0000007c00007807 */ /* 0x000fc80000000000 */
.L_x_29578:
[----:B------:R-:W-:Y:S05]  /*e610*/  BSYNC B0 ;  /* 0x0000000000007941 */ /* 0x000fea0003800000 */
.L_x_29576:
[----:B------:R-:W-:-:S04]  /*e620*/  LOP3.LUT R2, R2, 0x80000000, RZ, 0xc0, !PT ;  /* 0x8000000002027812 */ /* 0x000fc800078ec0ff */
[----:B------:R-:W-:-:S04]  /*e630*/  SHF.R.U32.HI R3, RZ, 0x18, R2 ;  /* 0x00000018ff037819 */ /* 0x000fc80000011602 */
[----:B------:R-:W-:-:S05]  /*e640*/  LOP3.LUT R3, R0, R3, RZ, 0xfc, !PT ;  /* 0x0000000300037212 */ /* 0x000fca00078efcff */
[----:B------:R-:W-:Y:S01]  /*e650*/  STG.E.U8 [R16.64], R3 ;  /* 0x0000000310007986 */ /* 0x000fe2000c101124 */
[----:B------:R-:W-:Y:S05]  /*e660*/  EXIT ;  /* 0x000000000000794d */ /* 0x000fea0003800000 */
.L_x_29572:
[----:B------:R-:W-:-:S05]  /*e670*/  F2FP.BF16.PACK_AB R2, RZ, R2 ;  /* 0x00000002ff02723e */ /* 0x000fca00000010ff */
[----:B------:R-:W-:Y:S01]  /*e680*/  STG.E.U16 [R16.64], R2 ;  /* 0x0000000210007986 */ /* 0x000fe2000c101524 */
[----:B------:R-:W-:Y:S05]  /*e690*/  EXIT ;  /* 0x000000000000794d */ /* 0x000fea0003800000 */
.L_x_29569:
        /* <DEDUP_REMOVED lines=11> */
.L_x_29581:
        /* <DEDUP_REMOVED lines=16> */
.L_x_29584:
[----:B------:R-:W-:-:S04]  /*e850*/  LOP3.LUT R2, R2, 0x80000000, RZ, 0xc0, !PT ;  /* 0x8000000002027812 */ /* 0x000fc800078ec0ff */
[----:B------:R-:W-:-:S04]  /*e860*/  SHF.R.U32.HI R3, RZ, 0x18, R2 ;  /* 0x00000018ff037819 */ /* 0x000fc80000011602 */
[----:B------:R-:W-:-:S04]  /*e870*/  LOP3.LUT R0, R0, R3, RZ, 0xfc, !PT ;  /* 0x0000000300007212 */ /* 0x000fc800078efcff */
[----:B------:R-:W-:Y:S02]  /*e880*/  PRMT R8, R0, 0x7610, R8 ;  /* 0x0000761000087816 */ /* 0x000fe40000000008 */
.L_x_29583:
[----:B------:R-:W-:Y:S05]  /*e890*/  BSYNC B0 ;  /* 0x0000000000007941 */ /* 0x000fea0003800000 */
.L_x_29582:
[----:B------:R-:W-:Y:S01]  /*e8a0*/  STG.E.U8 [R16.64], R8 ;  /* 0x0000000810007986 */ /* 0x000fe2000c101124 */
[----:B------:R-:W-:Y:S05]  /*e8b0*/  EXIT ;  /* 0x000000000000794d */ /* 0x000fea0003800000 */
.L_x_29580:
        /* <DEDUP_REMOVED lines=16> */
.L_x_29587:
[----:B------:R-:W-:-:S04]  /*e9c0*/  LOP3.LUT R2, R2, 0x80000000, RZ, 0xc0, !PT ;  /* 0x8000000002027812 */ /* 0x000fc800078ec0ff */
[----:B------:R-:W-:-:S04]  /*e9d0*/  SHF.R.U32.HI R3, RZ, 0x18, R2 ;  /* 0x00000018ff037819 */ /* 0x000fc80000011602 */
[----:B------:R-:W-:-:S04]  /*e9e0*/  LOP3.LUT R0, R0, R3, RZ, 0xfc, !PT ;  /* 0x0000000300007212 */ /* 0x000fc800078efcff */
[----:B------:R-:W-:Y:S02]  /*e9f0*/  PRMT R8, R0, 0x7610, R8 ;  /* 0x0000761000087816 */ /* 0x000fe40000000008 */
.L_x_29586:
[----:B------:R-:W-:Y:S05]  /*ea00*/  BSYNC B0 ;  /* 0x0000000000007941 */ /* 0x000fea0003800000 */
.L_x_29585:
[----:B------:R-:W-:Y:S01]  /*ea10*/  STG.E.U8 [R16.64], R8 ;  /* 0x0000000810007986 */ /* 0x000fe2000c101124 */
[----:B------:R-:W-:Y:S05]  /*ea20*/  EXIT ;  /* 0x000000000000794d */ /* 0x000fea0003800000 */
.L_x_29579:
        /* <DEDUP_REMOVED lines=21> */
.L_x_29562:
        /* <DEDUP_REMOVED lines=20> */
.L_x_29589:
[----:B------:R-:W0:Y:S02]  /*ecc0*/  F2I.U64.TRUNC R2, R2 ;  /* 0x0000000200027311 */ /* 0x000e24000020d800 */
[----:B0-----:R-:W-:Y:S01]  /*ecd0*/  STG.E.64 [R16.64], R2 ;  /* 0x0000000210007986 */ /* 0x001fe2000c101b24 */
[----:B------:R-:W-:Y:S05]  /*ece0*/  EXIT ;  /* 0x000000000000794d */ /* 0x000fea0003800000 */
.L_x_29588:
[----:B------:R-:W0:Y:S02]  /*ecf0*/  F2I.FTZ.U32.TRUNC.NTZ R3, R2 ;  /* 0x0000000200037305 */ /* 0x000e24000021f000 */
[----:B0-----:R-:W-:Y:S01]  /*ed00*/  STG.E [R16.64], R3 ;  /* 0x0000000310007986 */ /* 0x001fe2000c101924 */
[----:B------:R-:W-:Y:S05]  /*ed10*/  EXIT ;  /* 0x000000000000794d */ /* 0x000fea0003800000 */
.L_x_29590:
        /* <DEDUP_REMOVED lines=14> */
.L_x_40226:


//--------------------- .text._ZN2at6native27unrolled_elementwise_kernelINS0_13BinaryFunctorIfffZZZNS0_19maximum_kernel_cudaERNS_18TensorIteratorBaseEENKUlvE0_clEvENKUlvE0_clEvEUlffE_EESt5arrayIPcLm3EELi4E23TrivialOffsetCalculatorILi2EjESC_ILi1EjENS0_6memory12LoadWithCastILi2EEENSF_13StoreWithCastILi1EEEEEviT_T0_T2_T3_T4_T5_ --------------------------
	.section	.text._ZN2at6native27unrolled_elementwise_kernelINS0_13BinaryFunctorIfffZZZNS0_19maximum_kernel_cudaERNS_18TensorIteratorBaseEENKUlvE0_clEvENKUlvE0_clEvEUlffE_EESt5arrayIPcLm3EELi4E23TrivialOffsetCalculatorILi2EjESC_ILi1EjENS0_6memory12LoadWithCastILi2EEENSF_13StoreWithCastILi1EEEEEviT_T0_T2_T3_T4_T5_,"ax",@progbits
	.sectioninfo	@"SHI_REGISTERS=32"
	.align	128
        .global         _ZN2at6native27unrolled_elementwise_kernelINS0_13BinaryFunctorIfffZZZNS0_19maximum_kernel_cudaERNS_18TensorIteratorBaseEENKUlvE0_clEvENKUlvE0_clEvEUlffE_EESt5arrayIPcLm3EELi4E23TrivialOffsetCalculatorILi2EjESC_ILi1EjENS0_6memory12LoadWithCastILi2EEENSF_13StoreWithCastILi1EEEEEviT_T0_T2_T3_T4_T5_
        .type           _ZN2at6native27unrolled_elementwise_kernelINS0_13BinaryFunctorIfffZZZNS0_19maximum_kernel_cudaERNS_18TensorIteratorBaseEENKUlvE0_clEvENKUlvE0_clEvEUlffE_EESt5arrayIPcLm3EELi4E23TrivialOffsetCalculatorILi2EjESC_ILi1EjENS0_6memory12LoadWithCastILi2EEENSF_13StoreWithCastILi1EEEEEviT_T0_T2_T3_T4_T5_,@function
        .size           _ZN2at6native27unrolled_elementwise_kernelINS0_13BinaryFunctorIfffZZZNS0_19maximum_kernel_cudaERNS_18TensorIteratorBaseEENKUlvE0_clEvENKUlvE0_clEvEUlffE_EESt5arrayIPcLm3EELi4E23TrivialOffsetCalculatorILi2EjESC_ILi1EjENS0_6memory12LoadWithCastILi2EEENSF_13StoreWithCastILi1EEEEEviT_T0_T2_T3_T4_T5_,(.L_x_40227 - _ZN2at6native27unrolled_elementwise_kernelINS0_13BinaryFunctorIfffZZZNS0_19maximum_kernel_cudaERNS_18TensorIteratorBaseEENKUlvE0_clEvENKUlvE0_clEvEUlffE_EESt5arrayIPcLm3EELi4E23TrivialOffsetCalculatorILi2EjESC_ILi1EjENS0_6memory12LoadWithCastILi2EEENSF_13StoreWithCastILi1EEEEEviT_T0_T2_T3_T4_T5_)
        .other          _ZN2at6native27unrolled_elementwise_kernelINS0_13BinaryFunctorIfffZZZNS0_19maximum_kernel_cudaERNS_18TensorIteratorBaseEENKUlvE0_clEvENKUlvE0_clEvEUlffE_EESt5arrayIPcLm3EELi4E23TrivialOffsetCalculatorILi2EjESC_ILi1EjENS0_6memory12LoadWithCastILi2EEENSF_13StoreWithCastILi1EEEEEviT_T0_T2_T3_T4_T5_,@"STO_CUDA_ENTRY STV_DEFAULT"
_ZN2at6native27unrolled_elementwise_kernelINS0_13BinaryFunctorIfffZZZNS0_19maximum_kernel_cudaERNS_18TensorIteratorBaseEENKUlvE0_clEvENKUlvE0_clEvEUlffE_EESt5arrayIPcLm3EELi4E23TrivialOffsetCalculatorILi2EjESC_ILi1EjENS0_6memory12LoadWithCastILi2EEENSF_13StoreWithCastILi1EEEEEviT_T0_T2_T3_T4_T5_:
.text._ZN2at6native27unrolled_elementwise_kernelINS0_13BinaryFunctorIfffZZZNS0_19maximum_kernel_cudaERNS_18TensorIteratorBaseEENKUlvE0_clEvENKUlvE0_clEvEUlffE_EESt5arrayIPcLm3EELi4E23TrivialOffsetCalculatorILi2EjESC_ILi1EjENS0_6memory12LoadWithCastILi2EEENSF_13StoreWithCastILi1EEEEEviT_T0_T2_T3_T4_T5_:
        /* <DEDUP_REMOVED lines=33> */
.L_x_29597:
[----:B------:R-:W2:Y:S02]  /*0210*/  LDG.E.U8 R4, [R4.64] ;  /* 0x0000002404047981 */ /* 0x000ea4000c1e1100 */
[----:B--2---:R0:W1:Y:S01]  /*0220*/  I2F.U16 R28, R4 ;  /* 0x00000004001c7306 */ /* 0x0040620000101000 */
[----:B------:R-:W-:Y:S05]  /*0230*/  BRA `(.L_x_29599) ;  /* 0x00000cb000007947 */ /* 0x000fea0003800000 */
.L_x_29596:
        /* <DEDUP_REMOVED lines=9> */
.L_x_29601:
[----:B------:R-:W2:Y:S02]  /*02d0*/  LDG.E R4, [R4.64] ;  /* 0x0000002404047981 */ /* 0x000ea4000c1e1900 */
[----:B--2---:R0:W1:Y:S01]  /*02e0*/  I2F R28, R4 ;  /* 0x00000004001c7306 */ /* 0x0040620000201400 */
[----:B------:R-:W-:Y:S05]  /*02f0*/  BRA `(.L_x_29599) ;  /* 0x00000bf000007947 */ /* 0x000fea0003800000 */
.L_x_29600:
[----:B------:R-:W2:Y:S02]  /*0300*/  LDG.E.U16 R4, [R4.64] ;  /* 0x0000002404047981 */ /* 0x000ea4000c1e1500 */
[----:B--2---:R0:W1:Y:S01]  /*0310*/  I2F.S16 R28, R4 ;  /* 0x00000004001c7306 */ /* 0x0040620000101400 */
[----:B------:R-:W-:Y:S05]  /*0320*/  BRA `(.L_x_29599) ;  /* 0x00000bc000007947 */ /* 0x000fea0003800000 */
.L_x_29595:
        /* <DEDUP_REMOVED lines=8> */
.L_x_29603:
[----:B------:R-:W2:Y:S02]  /*03b0*/  LDG.E.U16 R4, [R4.64] ;  /* 0x0000002404047981 */ /* 0x000ea4000c1e1500 */
[----:B--2---:R-:W-:Y:S01]  /*03c0*/  HADD2.F32 R28, -RZ, R4.H0_H0 ;  /* 0x20000004ff1c7230 */ /* 0x004fe20000004100 */
[----:B------:R-:W-:Y:S05]  /*03d0*/  BRA `(.L_x_29599) ;  /* 0x00000b1000007947 */ /* 0x000fea0003800000 */
.L_x_29602:
        /* <DEDUP_REMOVED lines=8> */
.L_x_29605:
[----:B------:R-:W2:Y:S02]  /*0460*/  LDG.E.U16 R4, [R4.64] ;  /* 0x0000002404047981 */ /* 0x000ea4000c1e1500 */
[----:B--2---:R-:W-:Y:S01]  /*0470*/  HADD2.F32 R28, -RZ, R4.H0_H0 ;  /* 0x20000004ff1c7230 */ /* 0x004fe20000004100 */
[----:B------:R-:W-:Y:S05]  /*0480*/  BRA `(.L_x_29599) ;  /* 0x00000a6000007947 */ /* 0x000fea0003800000 */
.L_x_29604:
[----:B------:R-:W2:Y:S02]  /*0490*/  LDG.E.64 R4, [R4.64] ;  /* 0x0000002404047981 */ /* 0x000ea4000c1e1b00 */
[----:B--2---:R-:W0:Y:S01]  /*04a0*/  F2F.F32.F64 R28, R4 ;  /* 0x00000004001c7310 */ /* 0x004e220000301000 */
[----:B------:R-:W0:-:S14]  /*04b0*/  DSETP.GEU.AND P0, PT, |R4|, c[0x2][0x0], PT ;  /* 0x008000000400762a */ /* 0x000e1c0003f0e200 */
[----:B0-----:R-:W-:Y:S01]  /*04c0*/  @!P0 FMUL R28, R28, 1.175494350822287508e-38 ;  /* 0x008000001c1c8820 */ /* 0x001fe20000400000 */
[----:B------:R-:W-:Y:S05]  /*04d0*/  BRA `(.L_x_29599) ;  /* 0x00000a1000007947 */ /* 0x000fea0003800000 */
.L_x_29594:
        /* <DEDUP_REMOVED lines=12> */
.L_x_29608:
[----:B------:R-:W2:Y:S02]  /*05a0*/  LDG.E.64 R4, [R4.64] ;  /* 0x0000002404047981 */ /* 0x000ea4000c1e1b00 */
[----:B--2---:R-:W0:Y:S01]  /*05b0*/  F2F.F32.F64 R28, R4 ;  /* 0x00000004001c7310 */ /* 0x004e220000301000 */
[----:B------:R-:W0:-:S14]  /*05c0*/  DSETP.GEU.AND P0, PT, |R4|, c[0x2][0x0], PT ;  /* 0x008000000400762a */ /* 0x000e1c0003f0e200 */
[----:B0-----:R-:W-:Y:S01]  /*05d0*/  @!P0 FMUL R28, R28, 1.175494350822287508e-38 ;  /* 0x008000001c1c8820 */ /* 0x001fe20000400000 */
[----:B------:R-:W-:Y:S05]  /*05e0*/  BRA `(.L_x_29599) ;  /* 0x0000090000007947 */ /* 0x000fea0003800000 */
.L_x_29607:
        /* <DEDUP_REMOVED lines=26> */
.L_x_29610:
        /* <DEDUP_REMOVED lines=14> */
.L_x_29609:
[----:B------:R-:W2:Y:S02]  /*0870*/  LDG.E.U16 R4, [R4.64] ;  /* 0x0000002404047981 */ /* 0x000ea4000c1e1500 */
[----:B--2---:R-:W-:Y:S01]  /*0880*/  PRMT R28, RZ, 0x5410, R4 ;  /* 0x00005410ff1c7816 */ /* 0x004fe20000000004 */
[----:B------:R-:W-:Y:S05]  /*0890*/  BRA `(.L_x_29599) ;  /* 0x0000065000007947 */ /* 0x000fea0003800000 */
.L_x_29606:
        /* <DEDUP_REMOVED lines=11> */
.L_x_29613:
        /* <DEDUP_REMOVED lines=20> */
.L_x_29615:
[----:B------:R-:W-:Y:S05]  /*0a90*/  BSYNC B0 ;  /* 0x0000000000007941 */ /* 0x000fea0003800000 */
.L_x_29614:
[----:B------:R-:W-:Y:S01]  /*0aa0*/  IMAD.SHL.U32 R3, R3, 0x100000, RZ ;  /* 0x0010000003037824 */ /* 0x000fe200078e00ff */
[----:B------:R-:W-:-:S04]  /*0ab0*/  LEA R5, R0, 0x3b800000, 0x17 ;  /* 0x3b80000000057811 */ /* 0x000fc800078eb8ff */
[----:B------:R-:W-:Y:S01]  /*0ac0*/  LOP3.LUT R28, R5, R3, R28, 0xfe, !PT ;  /* 0x00000003051c7212 */ /* 0x000fe200078efe1c */
[----:B------:R-:W-:Y:S05]  /*0ad0*/  BRA `(.L_x_29599) ;  /* 0x0000041000007947 */ /* 0x000fea0003800000 */
.L_x_29612:
        /* <DEDUP_REMOVED lines=20> */
.L_x_29617:
[----:B------:R-:W-:Y:S05]  /*0c20*/  BSYNC B0 ;  /* 0x0000000000007941 */ /* 0x000fea0003800000 */
.L_x_29616:
[----:B------:R-:W-:Y:S01]  /*0c30*/  IMAD.SHL.U32 R3, R3, 0x200000, RZ ;  /* 0x0020000003037824 */ /* 0x000fe200078e00ff */
[----:B------:R-:W-:-:S04]  /*0c40*/  LEA R5, R0, 0x37800000, 0x17 ;  /* 0x3780000000057811 */ /* 0x000fc800078eb8ff */
[----:B------:R-:W-:Y:S01]  /*0c50*/  LOP3.LUT R28, R5, R3, R28, 0xfe, !PT ;  /* 0x00000003051c7212 */ /* 0x000fe200078efe1c */
[----:B------:R-:W-:Y:S05]  /*0c60*/  BRA `(.L_x_29599) ;  /* 0x0000028000007947 */ /* 0x000fea0003800000 */
.L_x_29611:
        /* <DEDUP_REMOVED lines=14> */
.L_x_29598:
        /* <DEDUP_REMOVED lines=21> */
.L_x_29619:
[----:B------:R-:W2:Y:S02]  /*0ea0*/  LDG.E.64 R28, [R4.64] ;  /* 0x00000024041c7981 */ /* 0x000ea4000c1e1b00 */
[----:B--2---:R0:W1:Y:S01]  /*0eb0*/  I2F.U64 R28, R28 ;  /* 0x0000001c001c7312 */ /* 0x0040620000301000 */
[----:B------:R-:W-:Y:S05]  /*0ec0*/  BRA `(.L_x_29599) ;  /* 0x0000002000007947 */ /* 0x000fea0003800000 */
.L_x_29618:
[----:B------:R-:W2:Y:S02]  /*0ed0*/  LDG.E R4, [R4.64] ;  /* 0x0000002404047981 */ /* 0x000ea4000c1e1900 */
[----:B--2---:R0:W1:Y:S02]  /*0ee0*/  I2F.U32 R28, R4 ;  /* 0x00000004001c7306 */ /* 0x0040640000201000 */
.L_x_29599:
[----:B------:R-:W-:Y:S05]  /*0ef0*/  BSYNC B6 ;  /* 0x0000000000067941 */ /* 0x000fea0003800000 */
.L_x_29593:
        /* <DEDUP_REMOVED lines=18> */
.L_x_29624:
[----:B------:R-:W2:Y:S02]  /*1020*/  LDG.E.U8 R4, [R4.64] ;  /* 0x0000002404047981 */ /* 0x000ea4000c1e1100 */
[----:B--2---:R0:W2:Y:S01]  /*1030*/  I2F.U16 R22, R4 ;  /* 0x0000000400167306 */ /* 0x0040a20000101000 */
[----:B------:R-:W-:Y:S05]  /*1040*/  BRA `(.L_x_29626) ;  /* 0x00000ca000007947 */ /* 0x000fea0003800000 */
.L_x_29623:
        /* <DEDUP_REMOVED lines=9> */
.L_x_29628:
[----:B------:R-:W2:Y:S02]  /*10e0*/  LDG.E R4, [R4.64] ;  /* 0x0000002404047981 */ /* 0x000ea4000c1e1900 */
[----:B--2---:R0:W2:Y:S01]  /*10f0*/  I2F R22, R4 ;  /* 0x0000000400167306 */ /* 0x0040a20000201400 */
[----:B------:R-:W-:Y:S05]  /*1100*/  BRA `(.L_x_29626) ;  /* 0x00000be000007947 */ /* 0x000fea0003800000 */
.L_x_29627:
[----:B------:R-:W2:Y:S02]  /*1110*/  LDG.E.U16 R4, [R4.64] ;  /* 0x0000002404047981 */ /* 0x000ea4000c1e1500 */
[----:B--2---:R0:W2:Y:S01]  /*1120*/  I2F.S16 R22, R4 ;  /* 0x0000000400167306 */ /* 0x0040a20000101400 */
[----:B------:R-:W-:Y:S05]  /*1130*/  BRA `(.L_x_29626) ;  /* 0x00000bb000007947 */ /* 0x000fea0003800000 */
.L_x_29622:
        /* <DEDUP_REMOVED lines=8> */
.L_x_29630:
[----:B------:R-:W2:Y:S02]  /*11c0*/  LDG.E.U16 R4, [R4.64] ;  /* 0x0000002404047981 */ /* 0x000ea4000c1e1500 */
[----:B--2---:R-:W-:Y:S01]  /*11d0*/  HADD2.F32 R22, -RZ, R4.H0_H0 ;  /* 0x20000004ff167230 */ /* 0x004fe20000004100 */
[----:B------:R-:W-:Y:S05]  /*11e0*/  BRA `(.L_x_29626) ;  /* 0x00000b0000007947 */ /* 0x000fea0003800000 */
.L_x_29629:
        /* <DEDUP_REMOVED lines=8> */
.L_x_29632:
[----:B------:R-:W2:Y:S02]  /*1270*/  LDG.E.U16 R4, [R4.64] ;  /* 0x0000002404047981 */ /* 0x000ea4000c1e1500 */
[----:B--2---:R-:W-:Y:S01]  /*1280*/  HADD2.F32 R22, -RZ, R4.H0_H0 ;  /* 0x20000004ff167230 */ /* 0x004fe20000004100 */
[----:B------:R-:W-:Y:S05]  /*1290*/  BRA `(.L_x_29626) ;  /* 0x00000a5000007947 */ /* 0x000fea0003800000 */
.L_x_29631:
[----:B------:R-:W2:Y:S02]  /*12a0*/  LDG.E.64 R4, [R4.64] ;  /* 0x0000002404047981 */ /* 0x000ea4000c1e1b00 */
[----:B--2---:R-:W0:Y:S01]  /*12b0*/  F2F.F32.F64 R22, R4 ;  /* 0x0000000400167310 */ /* 0x004e220000301000 */
[----:B------:R-:W0:-:S14]  /*12c0*/  DSETP.GEU.AND P0, PT, |R4|, c[0x2][0x0], PT ;  /* 0x008000000400762a */ /* 0x000e1c0003f0e200 */
[----:B0-----:R-:W-:Y:S01]  /*12d0*/  @!P0 FMUL R22, R22, 1.175494350822287508e-38 ;  /* 0x0080000016168820 */ /* 0x001fe20000400000 */
[----:B------:R-:W-:Y:S05]  /*12e0*/  BRA `(.L_x_29626) ;  /* 0x00000a0000007947 */ /* 0x000fea0003800000 */
.L_x_29621:
        /* <DEDUP_REMOVED lines=12> */
.L_x_29635:
[----:B------:R-:W2:Y:S02]  /*13b0*/  LDG.E.64 R4, [R4.64] ;  /* 0x0000002404047981 */ /* 0x000ea4000c1e1b00 */
[----:B--2---:R-:W0:Y:S01]  /*13c0*/  F2F.F32.F64 R22, R4 ;  /* 0x0000000400167310 */ /* 0x004e220000301000 */
[----:B------:R-:W0:-:S14]  /*13d0*/  DSETP.GEU.AND P0, PT, |R4|, c[0x2][0x0], PT ;  /* 0x008000000400762a */ /* 0x000e1c0003f0e200 */
[----:B0-----:R-:W-:Y:S01]  /*13e0*/  @!P0 FMUL R22, R22, 1.175494350822287508e-38 ;  /* 0x0080000016168820 */ /* 0x001fe20000400000 */
[----:B------:R-:W-:Y:S05]  /*13f0*/  BRA `(.L_x_29626) ;  /* 0x000008f000007947 */ /* 0x000fea0003800000 */
.L_x_29634:
        /* <DEDUP_REMOVED lines=26> */
.L_x_29637:
        /* <DEDUP_REMOVED lines=13> */
.L_x_29636:
[----:B------:R-:W2:Y:S02]  /*1670*/  LDG.E.U16 R4, [R4.64] ;  /* 0x0000002404047981 */ /* 0x000ea4000c1e1500 */
[----:B--2---:R-:W-:Y:S01]  /*1680*/  PRMT R22, RZ, 0x5410, R4 ;  /* 0x00005410ff167816 */ /* 0x004fe20000000004 */
[----:B------:R-:W-:Y:S05]  /*1690*/  BRA `(.L_x_29626) ;  /* 0x0000065000007947 */ /* 0x000fea0003800000 */
.L_x_29633:
        /* <DEDUP_REMOVED lines=11> */
.L_x_29640:
        /* <DEDUP_REMOVED lines=20> */
.L_x_29642:
[----:B------:R-:W-:Y:S05]  /*1890*/  BSYNC B0 ;  /* 0x0000000000007941 */ /* 0x000fea0003800000 */
.L_x_29641:
[----:B------:R-:W-:Y:S01]  /*18a0*/  IMAD.SHL.U32 R3, R3, 0x100000, RZ ;  /* 0x0010000003037824 */ /* 0x000fe200078e00ff */
[----:B------:R-:W-:-:S04]  /*18b0*/  LEA R5, R0, 0x3b800000, 0x17 ;  /* 0x3b80000000057811 */ /* 0x000fc800078eb8ff */
[----:B------:R-:W-:Y:S01]  /*18c0*/  LOP3.LUT R22, R5, R3, R22, 0xfe, !PT ;  /* 0x0000000305167212 */ /* 0x000fe200078efe16 */
[----:B------:R-:W-:Y:S05]  /*18d0*/  BRA `(.L_x_29626) ;  /* 0x0000041000007947 */ /* 0x000fea0003800000 */
.L_x_29639:
        /* <DEDUP_REMOVED lines=20> */
.L_x_29644:
[----:B------:R-:W-:Y:S05]  /*1a20*/  BSYNC B0 ;  /* 0x0000000000007941 */ /* 0x000fea0003800000 */
.L_x_29643:
[----:B------:R-:W-:Y:S01]  /*1a30*/  IMAD.SHL.U32 R3, R3, 0x200000, RZ ;  /* 0x0020000003037824 */ /* 0x000fe200078e00ff */
[----:B------:R-:W-:-:S04]  /*1a40*/  LEA R5, R0, 0x37800000, 0x17 ;  /* 0x3780000000057811 */ /* 0x000fc800078eb8ff */
[----:B------:R-:W-:Y:S01]  /*1a50*/  LOP3.LUT R22, R5, R3, R22, 0xfe, !PT ;  /* 0x0000000305167212 */ /* 0x000fe200078efe16 */
[----:B------:R-:W-:Y:S05]  /*1a60*/  BRA `(.L_x_29626) ;  /* 0x0000028000007947 */ /* 0x000fea0003800000 */
.L_x_29638:
        /* <DEDUP_REMOVED lines=14> */
.L_x_29625:
        /* <DEDUP_REMOVED lines=21> */
.L_x_29646:
[----:B------:R-:W2:Y:S02]  /*1ca0*/  LDG.E.64 R4, [R4.64] ;  /* 0x0000002404047981 */ /* 0x000ea4000c1e1b00 */
[----:B--2---:R0:W2:Y:S01]  /*1cb0*/  I2F.U64 R22, R4 ;  /* 0x0000000400167312 */ /* 0x0040a20000301000 */
[----:B------:R-:W-:Y:S05]  /*1cc0*/  BRA `(.L_x_29626) ;  /* 0x0000002000007947 */ /* 0x000fea0003800000 */
.L_x_29645:
[----:B------:R-:W2:Y:S02]  /*1cd0*/  LDG.E R4, [R4.64] ;  /* 0x0000002404047981 */ /* 0x000ea4000c1e1900 */
[----:B--2---:R0:W2:Y:S02]  /*1ce0*/  I2F.U32 R22, R4 ;  /* 0x0000000400167306 */ /* 0x0040a40000201000 */
.L_x_29626:
[----:B------:R-:W-:Y:S05]  /*1cf0*/  BSYNC B6 ;  /* 0x0000000000067941 */ /* 0x000fea0003800000 */
.L_x_29620:
[----:B------:R-:W3:Y:S02]  /*1d00*/  S2R R17, SR_TID.X ;  /* 0x0000000000117919 */ /* 0x000ee40000002100 */
[----:B---3--:R-:W-:Y:S02]  /*1d10*/  IADD3 R17, R17, 0x80, RZ ;  /* 0x0000008011117810 */ /* 0x008fe40007ffe0ff */
.L_x_29592:
[----:B-1-3--:R-:W-:Y:S05]  /*1d20*/  BSYNC B7 ;  /* 0x0000000000077941 */ /* 0x00afea0003800000 */
.L_x_29591:
        /* <DEDUP_REMOVED lines=23> */
.L_x_29653:
[----:B------:R-:W3:Y:S02]  /*1ea0*/  LDG.E.U8 R4, [R4.64] ;  /* 0x0000002404047981 */ /* 0x000ee4000c1e1100 */
[----:B---3--:R0:W1:Y:S01]  /*1eb0*/  I2F.U16 R24, R4 ;  /* 0x0000000400187306 */ /* 0x0080620000101000 */
[----:B------:R-:W-:Y:S05]  /*1ec0*/  BRA `(.L_x_29655) ;  /* 0x00000ca000007947 */ /* 0x000fea0003800000 */
.L_x_29652:
        /* <DEDUP_REMOVED lines=9> */
.L_x_29657:
[----:B------:R-:W3:Y:S02]  /*1f60*/  LDG.E R4, [R4.64] ;  /* 0x0000002404047981 */ /* 0x000ee4000c1e1900 */
[----:B---3--:R0:W1:Y:S01]  /*1f70*/  I2F R24, R4 ;  /* 0x0000000400187306 */ /* 0x0080620000201400 */
[----:B------:R-:W-:Y:S05]  /*1f80*/  BRA `(.L_x_29655) ;  /* 0x00000be000007947 */ /* 0x000fea0003800000 */
.L_x_29656:
[----:B------:R-:W3:Y:S02]  /*1f90*/  LDG.E.U16 R4, [R4.64] ;  /* 0x0000002404047981 */ /* 0x000ee4000c1e1500 */
[----:B---3--:R0:W1:Y:S01]  /*1fa0*/  I2F.S16 R24, R4 ;  /* 0x0000000400187306 */ /* 0x0080620000101400 */
[----:B------:R-:W-:Y:S05]  /*1fb0*/  BRA `(.L_x_29655) ;  /* 0x00000bb000007947 */ /* 0x000fea0003800000 */
.L_x_29651:
        /* <DEDUP_REMOVED lines=8> */
.L_x_29659:
[----:B------:R-:W3:Y:S02]  /*2040*/  LDG.E.U16 R4, [R4.64] ;  /* 0x0000002404047981 */ /* 0x000ee4000c1e1500 */
[----:B---3--:R-:W-:Y:S01]  /*2050*/  HADD2.F32 R24, -RZ, R4.H0_H0 ;  /* 0x20000004ff187230 */ /* 0x008fe20000004100 */
[----:B------:R-:W-:Y:S05]  /*2060*/  BRA `(.L_x_29655) ;  /* 0x00000b0000007947 */ /* 0x000fea0003800000 */
.L_x_29658:
        /* <DEDUP_REMOVED lines=8> */
.L_x_29661:
[----:B------:R-:W3:Y:S02]  /*20f0*/  LDG.E.U16 R4, [R4.64] ;  /* 0x0000002404047981 */ /* 0x000ee4000c1e1500 */
[----:B---3--:R-:W-:Y:S01]  /*2100*/  HADD2.F32 R24, -RZ, R4.H0_H0 ;  /* 0x20000004ff187230 */ /* 0x008fe20000004100 */
[----:B------:R-:W-:Y:S05]  /*2110*/  BRA `(.L_x_29655) ;  /* 0x00000a5000007947 */ /* 0x000fea0003800000 */
.L_x_29660:
[----:B------:R-:W3:Y:S02]  /*2120*/  LDG.E.64 R4, [R4.64] ;  /* 0x0000002404047981 */ /* 0x000ee4000c1e1b00 */
[----:B---3--:R-:W0:Y:S01]  /*2130*/  F2F.F32.F64 R24, R4 ;  /* 0x0000000400187310 */ /* 0x008e220000301000 */
[----:B------:R-:W0:-:S14]  /*2140*/  DSETP.GEU.AND P0, PT, |R4|, c[0x2][0x0], PT ;  /* 0x008000000400762a */ /* 0x000e1c0003f0e200 */
[----:B0-----:R-:W-:Y:S01]  /*2150*/  @!P0 FMUL R24, R24, 1.175494350822287508e-38 ;  /* 0x0080000018188820 */ /* 0x001fe20000400000 */
[----:B------:R-:W-:Y:S05]  /*2160*/  BRA `(.L_x_29655) ;  /* 0x00000a0000007947 */ /* 0x000fea0003800000 */
.L_x_29650:
        /* <DEDUP_REMOVED lines=12> */
.L_x_29664:
[----:B------:R-:W3:Y:S02]  /*2230*/  LDG.E.64 R4, [R4.64] ;  /* 0x0000002404047981 */ /* 0x000ee4000c1e1b00 */
[----:B---3--:R-:W0:Y:S01]  /*2240*/  F2F.F32.F64 R24, R4 ;  /* 0x0000000400187310 */ /* 0x008e220000301000 */
[----:B------:R-:W0:-:S14]  /*2250*/  DSETP.GEU.AND P0, PT, |R4|, c[0x2][0x0], PT ;  /* 0x008000000400762a */ /* 0x000e1c0003f0e200 */
[----:B0-----:R-:W-:Y:S01]  /*2260*/  @!P0 FMUL R24, R24, 1.175494350822287508e-38 ;  /* 0x0080000018188820 */ /* 0x001fe20000400000 */
[----:B------:R-:W-:Y:S05]  /*2270*/  BRA `(.L_x_29655) ;  /* 0x000008f000007947 */ /* 0x000fea0003800000 */
.L_x_29663:
        /* <DEDUP_REMOVED lines=26> */
.L_x_29666:
        /* <DEDUP_REMOVED lines=13> */
.L_x_29665:
[----:B------:R-:W3:Y:S02]  /*24f0*/  LDG.E.U16 R4, [R4.64] ;  /* 0x0000002404047981 */ /* 0x000ee4000c1e1500 */
[----:B---3--:R-:W-:Y:S01]  /*2500*/  PRMT R24, RZ, 0x5410, R4 ;  /* 0x00005410ff187816 */ /* 0x008fe20000000004 */
[----:B------:R-:W-:Y:S05]  /*2510*/  BRA `(.L_x_29655) ;  /* 0x0000065000007947 */ /* 0x000fea0003800000 */
.L_x_29662:
        /* <DEDUP_REMOVED lines=11> */
.L_x_29669:
        /* <DEDUP_REMOVED lines=20> */
.L_x_29671:
[----:B------:R-:W-:Y:S05]  /*2710*/  BSYNC B0 ;  /* 0x0000000000007941 */ /* 0x000fea0003800000 */
.L_x_29670:
[----:B------:R-:W-:Y:S01]  /*2720*/  IMAD.SHL.U32 R3, R3, 0x100000, RZ ;  /* 0x0010000003037824 */ /* 0x000fe200078e00ff */
[----:B------:R-:W-:-:S04]  /*2730*/  LEA R5, R0, 0x3b800000, 0x17 ;  /* 0x3b80000000057811 */ /* 0x000fc800078eb8ff */
[----:B------:R-:W-:Y:S01]  /*2740*/  LOP3.LUT R24, R5, R3, R24, 0xfe, !PT ;  /* 0x0000000305187212 */ /* 0x000fe200078efe18 */
[----:B------:R-:W-:Y:S05]  /*2750*/  BRA `(.L_x_29655) ;  /* 0x0000041000007947 */ /* 0x000fea0003800000 */
.L_x_29668:
        /* <DEDUP_REMOVED lines=20> */
.L_x_29673:
[----:B------:R-:W-:Y:S05]  /*28a0*/  BSYNC B0 ;  /* 0x0000000000007941 */ /* 0x000fea0003800000 */
.L_x_29672:
[----:B------:R-:W-:Y:S01]  /*28b0*/  IMAD.SHL.U32 R3, R3, 0x200000, RZ ;  /* 0x0020000003037824 */ /* 0x000fe200078e00ff */
[----:B------:R-:W-:-:S04]  /*28c0*/  LEA R5, R0, 0x37800000, 0x17 ;  /* 0x3780000000057811 */ /* 0x000fc800078eb8ff */
[----:B------:R-:W-:Y:S01]  /*28d0*/  LOP3.LUT R24, R5, R3, R24, 0xfe, !PT ;  /* 0x0000000305187212 */ /* 0x000fe200078efe18 */
[----:B------:R-:W-:Y:S05]  /*28e0*/  BRA `(.L_x_29655) ;  /* 0x0000028000007947 */ /* 0x000fea0003800000 */
.L_x_29667:
        /* <DEDUP_REMOVED lines=14> */
.L_x_29654:
        /* <DEDUP_REMOVED lines=21> */
.L_x_29675:
[----:B------:R-:W3:Y:S02]  /*2b20*/  LDG.E.64 R24, [R4.64] ;  /* 0x0000002404187981 */ /* 0x000ee4000c1e1b00 */
[----:B---3--:R0:W1:Y:S01]  /*2b30*/  I2F.U64 R24, R24 ;  /* 0x0000001800187312 */ /* 0x0080620000301000 */
[----:B------:R-:W-:Y:S05]  /*2b40*/  BRA `(.L_x_29655) ;  /* 0x0000002000007947 */ /* 0x000fea0003800000 */
.L_x_29674:
[----:B------:R-:W3:Y:S02]  /*2b50*/  LDG.E R4, [R4.64] ;  /* 0x0000002404047981 */ /* 0x000ee4000c1e1900 */
[----:B---3--:R0:W1:Y:S02]  /*2b60*/  I2F.U32 R24, R4 ;  /* 0x0000000400187306 */ /* 0x0080640000201000 */
.L_x_29655:
[----:B------:R-:W-:Y:S05]  /*2b70*/  BSYNC B6 ;  /* 0x0000000000067941 */ /* 0x000fea0003800000 */
.L_x_29649:
        /* <DEDUP_REMOVED lines=18> */
.L_x_29680:
[----:B------:R-:W3:Y:S02]  /*2ca0*/  LDG.E.U8 R4, [R4.64] ;  /* 0x0000002404047981 */ /* 0x000ee4000c1e1100 */
[----:B---3--:R0:W3:Y:S01]  /*2cb0*/  I2F.U16 R29, R4 ;  /* 0x00000004001d7306 */ /* 0x0080e20000101000 */
[----:B------:R-:W-:Y:S05]  /*2cc0*/  BRA `(.L_x_29682) ;  /* 0x00000ca000007947 */ /* 0x000fea0003800000 */
.L_x_29679:
        /* <DEDUP_REMOVED lines=9> */
.L_x_29684:
[----:B------:R-:W3:Y:S02]  /*2d60*/  LDG.E R4, [R4.64] ;  /* 0x0000002404047981 */ /* 0x000ee4000c1e1900 */
[----:B---3--:R0:W3:Y:S01]  /*2d70*/  I2F R29, R4 ;  /* 0x00000004001d7306 */ /* 0x0080e20000201400 */
[----:B------:R-:W-:Y:S05]  /*2d80*/  BRA `(.L_x_29682) ;  /* 0x00000be000007947 */ /* 0x000fea0003800000 */
.L_x_29683:
[----:B------:R-:W3:Y:S02]  /*2d90*/  LDG.E.U16 R4, [R4.64] ;  /* 0x0000002404047981 */ /* 0x000ee4000c1e1500 */
[----:B---3--:R0:W3:Y:S01]  /*2da0*/  I2F.S16 R29, R4 ;  /* 0x00000004001d7306 */ /* 0x0080e20000101400 */
[----:B------:R-:W-:Y:S05]  /*2db0*/  BRA `(.L_x_29682) ;  /* 0x00000bb000007947 */ /* 0x000fea0003800000 */
.L_x_29678:
        /* <DEDUP_REMOVED lines=8> */
.L_x_29686:
[----:B------:R-:W3:Y:S02]  /*2e40*/  LDG.E.U16 R4, [R4.64] ;  /* 0x0000002404047981 */ /* 0x000ee4000c1e1500 */
[----:B---3--:R-:W-:Y:S01]  /*2e50*/  HADD2.F32 R29, -RZ, R4.H0_H0 ;  /* 0x20000004ff1d7230 */ /* 0x008fe20000004100 */
[----:B------:R-:W-:Y:S05]  /*2e60*/  BRA `(.L_x_29682) ;  /* 0x00000b0000007947 */ /* 0x000fea0003800000 */
.L_x_29685:
        /* <DEDUP_REMOVED lines=8> */
.L_x_29688:
[----:B------:R-:W3:Y:S02]  /*2ef0*/  LDG.E.U16 R4, [R4.64] ;  /* 0x0000002404047981 */ /* 0x000ee4000c1e1500 */
[----:B---3--:R-:W-:Y:S01]  /*2f00*/  HADD2.F32 R29, -RZ, R4.H0_H0 ;  /* 0x20000004ff1d7230 */ /* 0x008fe20000004100 */
[----:B------:R-:W-:Y:S05]  /*2f10*/  BRA `(.L_x_29682) ;  /* 0x00000a5000007947 */ /* 0x000fea0003800000 */
.L_x_29687:
[----:B------:R-:W3:Y:S02]  /*2f20*/  LDG.E.64 R4, [R4.64] ;  /* 0x0000002404047981 */ /* 0x000ee4000c1e1b00 */
[----:B---3--:R-:W0:Y:S01]  /*2f30*/  F2F.F32.F64 R29, R4 ;  /* 0x00000004001d7310 */ /* 0x008e220000301000 */
[----:B------:R-:W0:-:S14]  /*2f40*/  DSETP.GEU.AND P0, PT, |R4|, c[0x2][0x0], PT ;  /* 0x008000000400762a */ /* 0x000e1c0003f0e200 */
[----:B0-----:R-:W-:Y:S01]  /*2f50*/  @!P0 FMUL R29, R29, 1.175494350822287508e-38 ;  /* 0x008000001d1d8820 */ /* 0x001fe20000400000 */
[----:B------:R-:W-:Y:S05]  /*2f60*/  BRA `(.L_x_29682) ;  /* 0x00000a0000007947 */ /* 0x000fea0003800000 */
.L_x_29677:
        /* <DEDUP_REMOVED lines=12> */
.L_x_29691:
[----:B------:R-:W3:Y:S02]  /*3030*/  LDG.E.64 R4, [R4.64] ;  /* 0x0000002404047981 */ /* 0x000ee4000c1e1b00 */
[----:B---3--:R-:W0:Y:S01]  /*3040*/  F2F.F32.F64 R29, R4 ;  /* 0x00000004001d7310 */ /* 0x008e220000301000 */
[----:B------:R-:W0:-:S14]  /*3050*/  DSETP.GEU.AND P0, PT, |R4|, c[0x2][0x0], PT ;  /* 0x008000000400762a */ /* 0x000e1c0003f0e200 */
[----:B0-----:R-:W-:Y:S01]  /*3060*/  @!P0 FMUL R29, R29, 1.175494350822287508e-38 ;  /* 0x008000001d1d8820 */ /* 0x001fe20000400000 */
[----:B------:R-:W-:Y:S05]  /*3070*/  BRA `(.L_x_29682) ;  /* 0x000008f000007947 */ /* 0x000fea0003800000 */
.L_x_29690:
        /* <DEDUP_REMOVED lines=26> */
.L_x_29693:
        /* <DEDUP_REMOVED lines=13> */
.L_x_29692:
[----:B------:R-:W3:Y:S02]  /*32f0*/  LDG.E.U16 R4, [R4.64] ;  /* 0x0000002404047981 */ /* 0x000ee4000c1e1500 */
[----:B---3--:R-:W-:Y:S01]  /*3300*/  PRMT R29, RZ, 0x5410, R4 ;  /* 0x00005410ff1d7816 */ /* 0x008fe20000000004 */
[----:B------:R-:W-:Y:S05]  /*3310*/  BRA `(.L_x_29682) ;  /* 0x0000065000007947 */ /* 0x000fea0003800000 */
.L_x_29689:
        /* <DEDUP_REMOVED lines=11> */
.L_x_29696:
        /* <DEDUP_REMOVED lines=20> */
.L_x_29698:
[----:B------:R-:W-:Y:S05]  /*3510*/  BSYNC B0 ;  /* 0x0000000000007941 */ /* 0x000fea0003800000 */
.L_x_29697:
[----:B------:R-:W-:Y:S01]  /*3520*/  IMAD.SHL.U32 R3, R3, 0x100000, RZ ;  /* 0x0010000003037824 */ /* 0x000fe200078e00ff */
[----:B------:R-:W-:-:S04]  /*3530*/  LEA R0, R0, 0x3b800000, 0x17 ;  /* 0x3b80000000007811 */ /* 0x000fc800078eb8ff */
[----:B------:R-:W-:Y:S01]  /*3540*/  LOP3.LUT R29, R0, R3, R29, 0xfe, !PT ;  /* 0x00000003001d7212 */ /* 0x000fe200078efe1d */
[----:B------:R-:W-:Y:S05]  /*3550*/  BRA `(.L_x_29682) ;  /* 0x0000041000007947 */ /* 0x000fea0003800000 */
.L_x_29695:
        /* <DEDUP_REMOVED lines=20> */
.L_x_29700:
[----:B------:R-:W-:Y:S05]  /*36a0*/  BSYNC B0 ;  /* 0x0000000000007941 */ /* 0x000fea0003800000 */
.L_x_29699:
[----:B------:R-:W-:Y:S01]  /*36b0*/  IMAD.SHL.U32 R3, R3, 0x200000, RZ ;  /* 0x0020000003037824 */ /* 0x000fe200078e00ff */
[----:B------:R-:W-:-:S04]  /*36c0*/  LEA R0, R0, 0x37800000, 0x17 ;  /* 0x3780000000007811 */ /* 0x000fc800078eb8ff */
[----:B------:R-:W-:Y:S01]  /*36d0*/  LOP3.LUT R29, R0, R3, R29, 0xfe, !PT ;  /* 0x00000003001d7212 */ /* 0x000fe200078efe1d */
[----:B------:R-:W-:Y:S05]  /*36e0*/  BRA `(.L_x_29682) ;  /* 0x0000028000007947 */ /* 0x000fea0003800000 */
.L_x_29694:
        /* <DEDUP_REMOVED lines=14> */
.L_x_29681:
        /* <DEDUP_REMOVED lines=21> */
.L_x_29702:
[----:B------:R-:W3:Y:S02]  /*3920*/  LDG.E.64 R4, [R4.64] ;  /* 0x0000002404047981 */ /* 0x000ee4000c1e1b00 */
[----:B---3--:R0:W3:Y:S01]  /*3930*/  I2F.U64 R29, R4 ;  /* 0x00000004001d7312 */ /* 0x0080e20000301000 */
[----:B------:R-:W-:Y:S05]  /*3940*/  BRA `(.L_x_29682) ;  /* 0x0000002000007947 */ /* 0x000fea0003800000 */
.L_x_29701:
[----:B------:R-:W3:Y:S02]  /*3950*/  LDG.E R4, [R4.64] ;  /* 0x0000002404047981 */ /* 0x000ee4000c1e1900 */
[----:B---3--:R0:W3:Y:S02]  /*3960*/  I2F.U32 R29, R4 ;  /* 0x00000004001d7306 */ /* 0x0080e40000201000 */
.L_x_29682:
[----:B------:R-:W-:Y:S05]  /*3970*/  BSYNC B6 ;  /* 0x0000000000067941 */ /* 0x000fea0003800000 */
.L_x_29676:
[----:B------:R-:W-:Y:S02]  /*3980*/  IADD3 R17, R17, 0x80, RZ ;  /* 0x0000008011117810 */ /* 0x000fe40007ffe0ff */
.L_x_29648:
[----:B------:R-:W-:Y:S05]  /*3990*/  BSYNC B7 ;  /* 0x0000000000077941 */ /* 0x000fea0003800000 */
.L_x_29647:
        /* <DEDUP_REMOVED lines=24> */
.L_x_29709:
[----:B------:R-:W4:Y:S02]  /*3b20*/  LDG.E.U8 R4, [R4.64] ;  /* 0x0000002404047981 */ /* 0x000f24000c1e1100 */
[----:B----4-:R0:W4:Y:S01]  /*3b30*/  I2F.U16 R18, R4 ;  /* 0x0000000400127306 */ /* 0x0101220000101000 */
[----:B------:R-:W-:Y:S05]  /*3b40*/  BRA `(.L_x_29711) ;  /* 0x00000ca000007947 */ /* 0x000fea0003800000 */
.L_x_29708:
        /* <DEDUP_REMOVED lines=9> */
.L_x_29713:
[----:B------:R-:W4:Y:S02]  /*3be0*/  LDG.E R4, [R4.64] ;  /* 0x0000002404047981 */ /* 0x000f24000c1e1900 */
[----:B----4-:R0:W4:Y:S01]  /*3bf0*/  I2F R18, R4 ;  /* 0x0000000400127306 */ /* 0x0101220000201400 */
[----:B------:R-:W-:Y:S05]  /*3c00*/  BRA `(.L_x_29711) ;  /* 0x00000be000007947 */ /* 0x000fea0003800000 */
.L_x_29712:
[----:B------:R-:W4:Y:S02]  /*3c10*/  LDG.E.U16 R4, [R4.64] ;  /* 0x0000002404047981 */ /* 0x000f24000c1e1500 */
[----:B----4-:R0:W4:Y:S01]  /*3c20*/  I2F.S16 R18, R4 ;  /* 0x0000000400127306 */ /* 0x0101220000101400 */
[----:B------:R-:W-:Y:S05]  /*3c30*/  BRA `(.L_x_29711) ;  /* 0x00000bb000007947 */ /* 0x000fea0003800000 */
.L_x_29707:
        /* <DEDUP_REMOVED lines=8> */
.L_x_29715:
[----:B------:R-:W4:Y:S02]  /*3cc0*/  LDG.E.U16 R4, [R4.64] ;  /* 0x0000002404047981 */ /* 0x000f24000c1e1500 */
[----:B----4-:R-:W-:Y:S01]  /*3cd0*/  HADD2.F32 R18, -RZ, R4.H0_H0 ;  /* 0x20000004ff127230 */ /* 0x010fe20000004100 */
[----:B------:R-:W-:Y:S05]  /*3ce0*/  BRA `(.L_x_29711) ;  /* 0x00000b0000007947 */ /* 0x000fea0003800000 */
.L_x_29714:
        /* <DEDUP_REMOVED lines=8> */
.L_x_29717:
[----:B------:R-:W4:Y:S02]  /*3d70*/  LDG.E.U16 R4, [R4.64] ;  /* 0x0000002404047981 */ /* 0x000f24000c1e1500 */
[----:B----4-:R-:W-:Y:S01]  /*3d80*/  HADD2.F32 R18, -RZ, R4.H0_H0 ;  /* 0x20000004ff127230 */ /* 0x010fe20000004100 */
[----:B------:R-:W-:Y:S05]  /*3d90*/  BRA `(.L_x_29711) ;  /* 0x00000a5000007947 */ /* 0x000fea0003800000 */
.L_x_29716:
[----:B------:R-:W4:Y:S02]  /*3da0*/  LDG.E.64 R4, [R4.64] ;  /* 0x0000002404047981 */ /* 0x000f24000c1e1b00 */
[----:B----4-:R-:W0:Y:S01]  /*3db0*/  F2F.F32.F64 R18, R4 ;  /* 0x0000000400127310 */ /* 0x010e220000301000 */
[----:B------:R-:W0:-:S14]  /*3dc0*/  DSETP.GEU.AND P0, PT, |R4|, c[0x2][0x0], PT ;  /* 0x008000000400762a */ /* 0x000e1c0003f0e200 */
[----:B0-----:R-:W-:Y:S01]  /*3dd0*/  @!P0 FMUL R18, R18, 1.175494350822287508e-38 ;  /* 0x0080000012128820 */ /* 0x001fe20000400000 */
[----:B------:R-:W-:Y:S05]  /*3de0*/  BRA `(.L_x_29711) ;  /* 0x00000a0000007947 */ /* 0x000fea0003800000 */
.L_x_29706:
        /* <DEDUP_REMOVED lines=12> */
.L_x_29720:
[----:B------:R-:W4:Y:S02]  /*3eb0*/  LDG.E.64 R4, [R4.64] ;  /* 0x0000002404047981 */ /* 0x000f24000c1e1b00 */
[----:B----4-:R-:W0:Y:S01]  /*3ec0*/  F2F.F32.F64 R18, R4 ;  /* 0x0000000400127310 */ /* 0x010e220000301000 */
[----:B------:R-:W0:-:S14]  /*3ed0*/  DSETP.GEU.AND P0, PT, |R4|, c[0x2][0x0], PT ;  /* 0x008000000400762a */ /* 0x000e1c0003f0e200 */
[----:B0-----:R-:W-:Y:S01]  /*3ee0*/  @!P0 FMUL R18, R18, 1.175494350822287508e-38 ;  /* 0x0080000012128820 */ /* 0x001fe20000400000 */
[----:B------:R-:W-:Y:S05]  /*3ef0*/  BRA `(.L_x_29711) ;  /* 0x000008f000007947 */ /* 0x000fea0003800000 */
.L_x_29719:
        /* <DEDUP_REMOVED lines=26> */
.L_x_29722:
        /* <DEDUP_REMOVED lines=13> */
.L_x_29721:
[----:B------:R-:W4:Y:S02]  /*4170*/  LDG.E.U16 R4, [R4.64] ;  /* 0x0000002404047981 */ /* 0x000f24000c1e1500 */
[----:B----4-:R-:W-:Y:S01]  /*4180*/  PRMT R18, RZ, 0x5410, R4 ;  /* 0x00005410ff127816 */ /* 0x010fe20000000004 */
[----:B------:R-:W-:Y:S05]  /*4190*/  BRA `(.L_x_29711) ;  /* 0x0000065000007947 */ /* 0x000fea0003800000 */
.L_x_29718:
        /* <DEDUP_REMOVED lines=11> */
.L_x_29725:
        /* <DEDUP_REMOVED lines=20> */
.L_x_29727:
[----:B------:R-:W-:Y:S05]  /*4390*/  BSYNC B0 ;  /* 0x0000000000007941 */ /* 0x000fea0003800000 */
.L_x_29726:
[----:B------:R-:W-:Y:S01]  /*43a0*/  IMAD.SHL.U32 R3, R3, 0x100000, RZ ;  /* 0x0010000003037824 */ /* 0x000fe200078e00ff */
[----:B------:R-:W-:-:S04]  /*43b0*/  LEA R5, R0, 0x3b800000, 0x17 ;  /* 0x3b80000000057811 */ /* 0x000fc800078eb8ff */
[----:B------:R-:W-:Y:S01]  /*43c0*/  LOP3.LUT R18, R5, R3, R18, 0xfe, !PT ;  /* 0x0000000305127212 */ /* 0x000fe200078efe12 */
[----:B------:R-:W-:Y:S05]  /*43d0*/  BRA `(.L_x_29711) ;  /* 0x0000041000007947 */ /* 0x000fea0003800000 */
.L_x_29724:
        /* <DEDUP_REMOVED lines=20> */
.L_x_29729:
[----:B------:R-:W-:Y:S05]  /*4520*/  BSYNC B0 ;  /* 0x0000000000007941 */ /* 0x000fea0003800000 */
.L_x_29728:
[----:B------:R-:W-:Y:S01]  /*4530*/  IMAD.SHL.U32 R3, R3, 0x200000, RZ ;  /* 0x0020000003037824 */ /* 0x000fe200078e00ff */
[----:B------:R-:W-:-:S04]  /*4540*/  LEA R5, R0, 0x37800000, 0x17 ;  /* 0x3780000000057811 */ /* 0x000fc800078eb8ff */
[----:B------:R-:W-:Y:S01]  /*4550*/  LOP3.LUT R18, R5, R3, R18, 0xfe, !PT ;  /* 0x0000000305127212 */ /* 0x000fe200078efe12 */
[----:B------:R-:W-:Y:S05]  /*4560*/  BRA `(.L_x_29711) ;  /* 0x0000028000007947 */ /* 0x000fea0003800000 */
.L_x_29723:
        /* <DEDUP_REMOVED lines=14> */
.L_x_29710:
        /* <DEDUP_REMOVED lines=21> */
.L_x_29731:
[----:B------:R-:W4:Y:S02]  /*47a0*/  LDG.E.64 R4, [R4.64] ;  /* 0x0000002404047981 */ /* 0x000f24000c1e1b00 */
[----:B----4-:R0:W4:Y:S01]  /*47b0*/  I2F.U64 R18, R4 ;  /* 0x0000000400127312 */ /* 0x0101220000301000 */
[----:B------:R-:W-:Y:S05]  /*47c0*/  BRA `(.L_x_29711) ;  /* 0x0000002000007947 */ /* 0x000fea0003800000 */
.L_x_29730:
[----:B------:R-:W4:Y:S02]  /*47d0*/  LDG.E R4, [R4.64] ;  /* 0x0000002404047981 */ /* 0x000f24000c1e1900 */
[----:B----4-:R0:W4:Y:S02]  /*47e0*/  I2F.U32 R18, R4 ;  /* 0x0000000400127306 */ /* 0x0101240000201000 */
.L_x_29711:
[----:B------:R-:W-:Y:S05]  /*47f0*/  BSYNC B6 ;  /* 0x0000000000067941 */ /* 0x000fea0003800000 */
.L_x_29705:
        /* <DEDUP_REMOVED lines=18> */
.L_x_29736:
[----:B----4-:R-:W4:Y:S02]  /*4920*/  LDG.E.U8 R4, [R4.64] ;  /* 0x0000002404047981 */ /* 0x010f24000c1e1100 */
[----:B----4-:R0:W4:Y:S01]  /*4930*/  I2F.U16 R27, R4 ;  /* 0x00000004001b7306 */ /* 0x0101220000101000 */
[----:B------:R-:W-:Y:S05]  /*4940*/  BRA `(.L_x_29738) ;  /* 0x00000ca000007947 */ /* 0x000fea0003800000 */
.L_x_29735:
        /* <DEDUP_REMOVED lines=9> */
.L_x_29740:
[----:B----4-:R-:W4:Y:S02]  /*49e0*/  LDG.E R4, [R4.64] ;  /* 0x0000002404047981 */ /* 0x010f24000c1e1900 */
[----:B----4-:R0:W4:Y:S01]  /*49f0*/  I2F R27, R4 ;  /* 0x00000004001b7306 */ /* 0x0101220000201400 */
[----:B------:R-:W-:Y:S05]  /*4a00*/  BRA `(.L_x_29738) ;  /* 0x00000be000007947 */ /* 0x000fea0003800000 */
.L_x_29739:
[----:B----4-:R-:W4:Y:S02]  /*4a10*/  LDG.E.U16 R4, [R4.64] ;  /* 0x0000002404047981 */ /* 0x010f24000c1e1500 */
[----:B----4-:R0:W4:Y:S01]  /*4a20*/  I2F.S16 R27, R4 ;  /* 0x00000004001b7306 */ /* 0x0101220000101400 */
[----:B------:R-:W-:Y:S05]  /*4a30*/  BRA `(.L_x_29738) ;  /* 0x00000bb000007947 */ /* 0x000fea0003800000 */
.L_x_29734:
        /* <DEDUP_REMOVED lines=8> */
.L_x_29742:
[----:B----4-:R-:W4:Y:S02]  /*4ac0*/  LDG.E.U16 R4, [R4.64] ;  /* 0x0000002404047981 */ /* 0x010f24000c1e1500 */
[----:B----4-:R-:W-:Y:S01]  /*4ad0*/  HADD2.F32 R27, -RZ, R4.H0_H0 ;  /* 0x20000004ff1b7230 */ /* 0x010fe20000004100 */
[----:B------:R-:W-:Y:S05]  /*4ae0*/  BRA `(.L_x_29738) ;  /* 0x00000b0000007947 */ /* 0x000fea0003800000 */
.L_x_29741:
        /* <DEDUP_REMOVED lines=8> */
.L_x_29744:
[----:B----4-:R-:W4:Y:S02]  /*4b70*/  LDG.E.U16 R4, [R4.64] ;  /* 0x0000002404047981 */ /* 0x010f24000c1e1500 */
[----:B----4-:R-:W-:Y:S01]  /*4b80*/  HADD2.F32 R27, -RZ, R4.H0_H0 ;  /* 0x20000004ff1b7230 */ /* 0x010fe20000004100 */
[----:B------:R-:W-:Y:S05]  /*4b90*/  BRA `(.L_x_29738) ;  /* 0x00000a5000007947 */ /* 0x000fea0003800000 */
.L_x_29743:
[----:B----4-:R-:W4:Y:S02]  /*4ba0*/  LDG.E.64 R4, [R4.64] ;  /* 0x0000002404047981 */ /* 0x010f24000c1e1b00 */
[----:B----4-:R-:W0:Y:S01]  /*4bb0*/  F2F.F32.F64 R27, R4 ;  /* 0x00000004001b7310 */ /* 0x010e220000301000 */
[----:B------:R-:W0:-:S14]  /*4bc0*/  DSETP.GEU.AND P0, PT, |R4|, c[0x2][0x0], PT ;  /* 0x008000000400762a */ /* 0x000e1c0003f0e200 */
[----:B0-----:R-:W-:Y:S01]  /*4bd0*/  @!P0 FMUL R27, R27, 1.175494350822287508e-38 ;  /* 0x008000001b1b8820 */ /* 0x001fe20000400000 */
[----:B------:R-:W-:Y:S05]  /*4be0*/  BRA `(.L_x_29738) ;  /* 0x00000a0000007947 */ /* 0x000fea0003800000 */
.L_x_29733:
        /* <DEDUP_REMOVED lines=12> */
.L_x_29747:
[----:B----4-:R-:W4:Y:S02]  /*4cb0*/  LDG.E.64 R4, [R4.64] ;  /* 0x0000002404047981 */ /* 0x010f24000c1e1b00 */
[----:B----4-:R-:W0:Y:S01]  /*4cc0*/  F2F.F32.F64 R27, R4 ;  /* 0x00000004001b7310 */ /* 0x010e220000301000 */
[----:B------:R-:W0:-:S14]  /*4cd0*/  DSETP.GEU.AND P0, PT, |R4|, c[0x2][0x0], PT ;  /* 0x008000000400762a */ /* 0x000e1c0003f0e200 */
[----:B0-----:R-:W-:Y:S01]  /*4ce0*/  @!P0 FMUL R27, R27, 1.175494350822287508e-38 ;  /* 0x008000001b1b8820 */ /* 0x001fe20000400000 */
[----:B------:R-:W-:Y:S05]  /*4cf0*/  BRA `(.L_x_29738) ;  /* 0x000008f000007947 */ /* 0x000fea0003800000 */
.L_x_29746:
        /* <DEDUP_REMOVED lines=26> */
.L_x_29749:
        /* <DEDUP_REMOVED lines=13> */
.L_x_29748:
[----:B----4-:R-:W4:Y:S02]  /*4f70*/  LDG.E.U16 R4, [R4.64] ;  /* 0x0000002404047981 */ /* 0x010f24000c1e1500 */
[----:B----4-:R-:W-:Y:S01]  /*4f80*/  PRMT R27, RZ, 0x5410, R4 ;  /* 0x00005410ff1b7816 */ /* 0x010fe20000000004 */
[----:B------:R-:W-:Y:S05]  /*4f90*/  BRA `(.L_x_29738) ;  /* 0x0000065000007947 */ /* 0x000fea0003800000 */
.L_x_29745:
        /* <DEDUP_REMOVED lines=11> */
.L_x_29752:
        /* <DEDUP_REMOVED lines=20> */
.L_x_29754:
[----:B------:R-:W-:Y:S05]  /*5190*/  BSYNC B0 ;  /* 0x0000000000007941 */ /* 0x000fea0003800000 */
.L_x_29753:
[----:B------:R-:W-:Y:S01]  /*51a0*/  IMAD.SHL.U32 R3, R3, 0x100000, RZ ;  /* 0x0010000003037824 */ /* 0x000fe200078e00ff */
[----:B------:R-:W-:-:S04]  /*51b0*/  LEA R0, R0, 0x3b800000, 0x17 ;  /* 0x3b80000000007811 */ /* 0x000fc800078eb8ff */
[----:B------:R-:W-:Y:S01]  /*51c0*/  LOP3.LUT R27, R0, R3, R27, 0xfe, !PT ;  /* 0x00000003001b7212 */ /* 0x000fe200078efe1b */
[----:B------:R-:W-:Y:S05]  /*51d0*/  BRA `(.L_x_29738) ;  /* 0x0000041000007947 */ /* 0x000fea0003800000 */
.L_x_29751:
        /* <DEDUP_REMOVED lines=20> */
.L_x_29756:
[----:B------:R-:W-:Y:S05]  /*5320*/  BSYNC B0 ;  /* 0x0000000000007941 */ /* 0x000fea0003800000 */
.L_x_29755:
[----:B------:R-:W-:Y:S01]  /*5330*/  IMAD.SHL.U32 R3, R3, 0x200000, RZ ;  /* 0x0020000003037824 */ /* 0x000fe200078e00ff */
[----:B------:R-:W-:-:S04]  /*5340*/  LEA R0, R0, 0x37800000, 0x17 ;  /* 0x3780000000007811 */ /* 0x000fc800078eb8ff */
[----:B------:R-:W-:Y:S01]  /*5350*/  LOP3.LUT R27, R0, R3, R27, 0xfe, !PT ;  /* 0x00000003001b7212 */ /* 0x000fe200078efe1b */
[----:B------:R-:W-:Y:S05]  /*5360*/  BRA `(.L_x_29738) ;  /* 0x0000028000007947 */ /* 0x000fea0003800000 */
.L_x_29750:
        /* <DEDUP_REMOVED lines=14> */
.L_x_29737:
        /* <DEDUP_REMOVED lines=21> */
.L_x_29758:
[----:B----4-:R-:W4:Y:S02]  /*55a0*/  LDG.E.64 R4, [R4.64] ;  /* 0x0000002404047981 */ /* 0x010f24000c1e1b00 */
[----:B----4-:R0:W4:Y:S01]  /*55b0*/  I2F.U64 R27, R4 ;  /* 0x00000004001b7312 */ /* 0x0101220000301000 */
[----:B------:R-:W-:Y:S05]  /*55c0*/  BRA `(.L_x_29738) ;  /* 0x0000002000007947 */ /* 0x000fea0003800000 */
.L_x_29757:
[----:B----4-:R-:W4:Y:S02]  /*55d0*/  LDG.E R4, [R4.64] ;  /* 0x0000002404047981 */ /* 0x010f24000c1e1900 */
[----:B----4-:R0:W4:Y:S02]  /*55e0*/  I2F.U32 R27, R4 ;  /* 0x00000004001b7306 */ /* 0x0101240000201000 */
.L_x_29738:
[----:B------:R-:W-:Y:S05]  /*55f0*/  BSYNC B6 ;  /* 0x0000000000067941 */ /* 0x000fea0003800000 */
.L_x_29732:
[----:B------:R-:W-:Y:S02]  /*5600*/  IADD3 R17, R17, 0x80, RZ ;  /* 0x0000008011117810 */ /* 0x000fe40007ffe0ff */
.L_x_29704:
[----:B------:R-:W-:Y:S05]  /*5610*/  BSYNC B7 ;  /* 0x0000000000077941 */ /* 0x000fea0003800000 */
.L_x_29703:
        /* <DEDUP_REMOVED lines=23> */
.L_x_29765:
[----:B----4-:R-:W4:Y:S02]  /*5790*/  LDG.E.U8 R4, [R4.64] ;  /* 0x0000002404047981 */ /* 0x010f24000c1e1100 */
[----:B----4-:R0:W4:Y:S01]  /*57a0*/  I2F.U16 R25, R4 ;  /* 0x0000000400197306 */ /* 0x0101220000101000 */
[----:B------:R-:W-:Y:S05]  /*57b0*/  BRA `(.L_x_29767) ;  /* 0x00000ca000007947 */ /* 0x000fea0003800000 */
.L_x_29764:
        /* <DEDUP_REMOVED lines=9> */
.L_x_29769:
[----:B----4-:R-:W4:Y:S02]  /*5850*/  LDG.E R4, [R4.64] ;  /* 0x0000002404047981 */ /* 0x010f24000c1e1900 */
[----:B----4-:R0:W4:Y:S01]  /*5860*/  I2F R25, R4 ;  /* 0x0000000400197306 */ /* 0x0101220000201400 */
[----:B------:R-:W-:Y:S05]  /*5870*/  BRA `(.L_x_29767) ;  /* 0x00000be000007947 */ /* 0x000fea0003800000 */
.L_x_29768:
[----:B----4-:R-:W4:Y:S02]  /*5880*/  LDG.E.U16 R4, [R4.64] ;  /* 0x0000002404047981 */ /* 0x010f24000c1e1500 */
[----:B----4-:R0:W4:Y:S01]  /*5890*/  I2F.S16 R25, R4 ;  /* 0x0000000400197306 */ /* 0x0101220000101400 */
[----:B------:R-:W-:Y:S05]  /*58a0*/  BRA `(.L_x_29767) ;  /* 0x00000bb000007947 */ /* 0x000fea0003800000 */
.L_x_29763:
        /* <DEDUP_REMOVED lines=8> */
.L_x_29771:
[----:B----4-:R-:W4:Y:S02]  /*5930*/  LDG.E.U16 R4, [R4.64] ;  /* 0x0000002404047981 */ /* 0x010f24000c1e1500 */
[----:B----4-:R-:W-:Y:S01]  /*5940*/  HADD2.F32 R25, -RZ, R4.H0_H0 ;  /* 0x20000004ff197230 */ /* 0x010fe20000004100 */
[----:B------:R-:W-:Y:S05]  /*5950*/  BRA `(.L_x_29767) ;  /* 0x00000b0000007947 */ /* 0x000fea0003800000 */
.L_x_29770:
        /* <DEDUP_REMOVED lines=8> */
.L_x_29773:
[----:B----4-:R-:W4:Y:S02]  /*59e0*/  LDG.E.U16 R4, [R4.64] ;  /* 0x0000002404047981 */ /* 0x010f24000c1e1500 */
[----:B----4-:R-:W-:Y:S01]  /*59f0*/  HADD2.F32 R25, -RZ, R4.H0_H0 ;  /* 0x20000004ff197230 */ /* 0x010fe20000004100 */
[----:B------:R-:W-:Y:S05]  /*5a00*/  BRA `(.L_x_29767) ;  /* 0x00000a5000007947 */ /* 0x000fea0003800000 */
.L_x_29772:
[----:B----4-:R-:W4:Y:S02]  /*5a10*/  LDG.E.64 R4, [R4.64] ;  /* 0x0000002404047981 */ /* 0x010f24000c1e1b00 */
[----:B----4-:R-:W0:Y:S01]  /*5a20*/  F2F.F32.F64 R25, R4 ;  /* 0x0000000400197310 */ /* 0x010e220000301000 */
[----:B------:R-:W0:-:S14]  /*5a30*/  DSETP.GEU.AND P0, PT, |R4|, c[0x2][0x0], PT ;  /* 0x008000000400762a */ /* 0x000e1c0003f0e200 */
[----:B0-----:R-:W-:Y:S01]  /*5a40*/  @!P0 FMUL R25, R25, 1.175494350822287508e-38 ;  /* 0x0080000019198820 */ /* 0x001fe20000400000 */
[----:B------:R-:W-:Y:S05]  /*5a50*/  BRA `(.L_x_29767) ;  /* 0x00000a0000007947 */ /* 0x000fea0003800000 */
.L_x_29762:
        /* <DEDUP_REMOVED lines=12> */
.L_x_29776:
[----:B----4-:R-:W4:Y:S02]  /*5b20*/  LDG.E.64 R4, [R4.64] ;  /* 0x0000002404047981 */ /* 0x010f24000c1e1b00 */
[----:B----4-:R-:W0:Y:S01]  /*5b30*/  F2F.F32.F64 R25, R4 ;  /* 0x0000000400197310 */ /* 0x010e220000301000 */
[----:B------:R-:W0:-:S14]  /*5b40*/  DSETP.GEU.AND P0, PT, |R4|, c[0x2][0x0], PT ;  /* 0x008000000400762a */ /* 0x000e1c0003f0e200 */
[----:B0-----:R-:W-:Y:S01]  /*5b50*/  @!P0 FMUL R25, R25, 1.175494350822287508e-38 ;  /* 0x0080000019198820 */ /* 0x001fe20000400000 */
[----:B------:R-:W-:Y:S05]  /*5b60*/  BRA `(.L_x_29767) ;  /* 0x000008f000007947 */ /* 0x000fea0003800000 */
.L_x_29775:
        /* <DEDUP_REMOVED lines=26> */
.L_x_29778:
        /* <DEDUP_REMOVED lines=13> */
.L_x_29777:
[----:B----4-:R-:W4:Y:S02]  /*5de0*/  LDG.E.U16 R4, [R4.64] ;  /* 0x0000002404047981 */ /* 0x010f24000c1e1500 */
[----:B----4-:R-:W-:Y:S01]  /*5df0*/  PRMT R25, RZ, 0x5410, R4 ;  /* 0x00005410ff197816 */ /* 0x010fe20000000004 */
[----:B------:R-:W-:Y:S05]  /*5e00*/  BRA `(.L_x_29767) ;  /* 0x0000065000007947 */ /* 0x000fea0003800000 */
.L_x_29774:
        /* <DEDUP_REMOVED lines=11> */
.L_x_29781:
        /* <DEDUP_REMOVED lines=20> */
.L_x_29783:
[----:B------:R-:W-:Y:S05]  /*6000*/  BSYNC B0 ;  /* 0x0000000000007941 */ /* 0x000fea0003800000 */
.L_x_29782:
[----:B------:R-:W-:Y:S01]  /*6010*/  IMAD.SHL.U32 R3, R3, 0x100000, RZ ;  /* 0x0010000003037824 */ /* 0x000fe200078e00ff */
[----:B------:R-:W-:-:S04]  /*6020*/  LEA R0, R0, 0x3b800000, 0x17 ;  /* 0x3b80000000007811 */ /* 0x000fc800078eb8ff */
[----:B------:R-:W-:Y:S01]  /*6030*/  LOP3.LUT R25, R0, R3, R25, 0xfe, !PT ;  /* 0x0000000300197212 */ /* 0x000fe200078efe19 */
[----:B------:R-:W-:Y:S05]  /*6040*/  BRA `(.L_x_29767) ;  /* 0x0000041000007947 */ /* 0x000fea0003800000 */
.L_x_29780:
        /* <DEDUP_REMOVED lines=20> */
.L_x_29785:
[----:B------:R-:W-:Y:S05]  /*6190*/  BSYNC B0 ;  /* 0x0000000000007941 */ /* 0x000fea0003800000 */
.L_x_29784:
[----:B------:R-:W-:Y:S01]  /*61a0*/  IMAD.SHL.U32 R3, R3, 0x200000, RZ ;  /* 0x0020000003037824 */ /* 0x000fe200078e00ff */
[----:B------:R-:W-:-:S04]  /*61b0*/  LEA R0, R0, 0x37800000, 0x17 ;  /* 0x3780000000007811 */ /* 0x000fc800078eb8ff */
[----:B------:R-:W-:Y:S01]  /*61c0*/  LOP3.LUT R25, R0, R3, R25, 0xfe, !PT ;  /* 0x0000000300197212 */ /* 0x000fe200078efe19 */
[----:B------:R-:W-:Y:S05]  /*61d0*/  BRA `(.L_x_29767) ;  /* 0x0000028000007947 */ /* 0x000fea0003800000 */
.L_x_29779:
        /* <DEDUP_REMOVED lines=14> */
.L_x_29766:
        /* <DEDUP_REMOVED lines=21> */
.L_x_29787:
[----:B----4-:R-:W4:Y:S02]  /*6410*/  LDG.E.64 R4, [R4.64] ;  /* 0x0000002404047981 */ /* 0x010f24000c1e1b00 */
[----:B----4-:R0:W4:Y:S01]  /*6420*/  I2F.U64 R25, R4 ;  /* 0x0000000400197312 */ /* 0x0101220000301000 */
[----:B------:R-:W-:Y:S05]  /*6430*/  BRA `(.L_x_29767) ;  /* 0x0000002000007947 */ /* 0x000fea0003800000 */
.L_x_29786:
[----:B----4-:R-:W4:Y:S02]  /*6440*/  LDG.E R4, [R4.64] ;  /* 0x0000002404047981 */ /* 0x010f24000c1e1900 */
[----:B----4-:R0:W4:Y:S02]  /*6450*/  I2F.U32 R25, R4 ;  /* 0x0000000400197306 */ /* 0x0101240000201000 */
.L_x_29767:
[----:B------:R-:W-:Y:S05]  /*6460*/  BSYNC B6 ;  /* 0x0000000000067941 */ /* 0x000fea0003800000 */
.L_x_29761:
        /* <DEDUP_REMOVED lines=17> */
.L_x_29791:
[----:B----4-:R-:W4:Y:S02]  /*6580*/  LDG.E.U8 R4, [R4.64] ;  /* 0x0000002404047981 */ /* 0x010f24000c1e1100 */
[----:B----4-:R0:W4:Y:S01]  /*6590*/  I2F.U16 R26, R4 ;  /* 0x00000004001a7306 */ /* 0x0101220000101000 */
[----:B------:R-:W-:Y:S05]  /*65a0*/  BRA `(.L_x_29760) ;  /* 0x00000c7000007947 */ /* 0x000fea0003800000 */
.L_x_29790:
        /* <DEDUP_REMOVED lines=9> */
.L_x_29794:
[----:B----4-:R-:W4:Y:S02]  /*6640*/  LDG.E R4, [R4.64] ;  /* 0x0000002404047981 */ /* 0x010f24000c1e1900 */
[----:B----4-:R0:W4:Y:S01]  /*6650*/  I2F R26, R4 ;  /* 0x00000004001a7306 */ /* 0x0101220000201400 */
[----:B------:R-:W-:Y:S05]  /*6660*/  BRA `(.L_x_29760) ;  /* 0x00000bb000007947 */ /* 0x000fea0003800000 */
.L_x_29793:
[----:B----4-:R-:W4:Y:S02]  /*6670*/  LDG.E.U16 R4, [R4.64] ;  /* 0x0000002404047981 */ /* 0x010f24000c1e1500 */
[----:B----4-:R0:W4:Y:S01]  /*6680*/  I2F.S16 R26, R4 ;  /* 0x00000004001a7306 */ /* 0x0101220000101400 */
[----:B------:R-:W-:Y:S05]  /*6690*/  BRA `(.L_x_29760) ;  /* 0x00000b8000007947 */ /* 0x000fea0003800000 */
.L_x_29789:
        /* <DEDUP_REMOVED lines=8> */
.L_x_29796:
[----:B----4-:R-:W4:Y:S02]  /*6720*/  LDG.E.U16 R4, [R4.64] ;  /* 0x0000002404047981 */ /* 0x010f24000c1e1500 */
[----:B----4-:R-:W-:Y:S01]  /*6730*/  HADD2.F32 R26, -RZ, R4.H0_H0 ;  /* 0x20000004ff1a7230 */ /* 0x010fe20000004100 */
[----:B------:R-:W-:Y:S05]  /*6740*/  BRA `(.L_x_29760) ;  /* 0x00000ad000007947 */ /* 0x000fea0003800000 */
.L_x_29795:
        /* <DEDUP_REMOVED lines=8> */
.L_x_29798:
[----:B----4-:R-:W4:Y:S02]  /*67d0*/  LDG.E.U16 R4, [R4.64] ;  /* 0x0000002404047981 */ /* 0x010f24000c1e1500 */
[----:B----4-:R-:W-:Y:S01]  /*67e0*/  HADD2.F32 R26, -RZ, R4.H0_H0 ;  /* 0x20000004ff1a7230 */ /* 0x010fe20000004100 */
[----:B------:R-:W-:Y:S05]  /*67f0*/  BRA `(.L_x_29760) ;  /* 0x00000a2000007947 */ /* 0x000fea0003800000 */
.L_x_29797:
[----:B----4-:R-:W4:Y:S02]  /*6800*/  LDG.E.64 R4, [R4.64] ;  /* 0x0000002404047981 */ /* 0x010f24000c1e1b00 */
[----:B----4-:R-:W0:Y:S01]  /*6810*/  F2F.F32.F64 R26, R4 ;  /* 0x00000004001a7310 */ /* 0x010e220000301000 */
[----:B------:R-:W0:-:S14]  /*6820*/  DSETP.GEU.AND P0, PT, |R4|, c[0x2][0x0], PT ;  /* 0x008000000400762a */ /* 0x000e1c0003f0e200 */
[----:B0-----:R-:W-:Y:S01]  /*6830*/  @!P0 FMUL R26, R26, 1.175494350822287508e-38 ;  /* 0x008000001a1a8820 */ /* 0x001fe20000400000 */
[----:B------:R-:W-:Y:S05]  /*6840*/  BRA `(.L_x_29760) ;  /* 0x000009d000007947 */ /* 0x000fea0003800000 */
.L_x_29788:
        /* <DEDUP_REMOVED lines=12> */
.L_x_29801:
[----:B----4-:R-:W4:Y:S02]  /*6910*/  LDG.E.64 R4, [R4.64] ;  /* 0x0000002404047981 */ /* 0x010f24000c1e1b00 */
[----:B----4-:R-:W0:Y:S01]  /*6920*/  F2F.F32.F64 R26, R4 ;  /* 0x00000004001a7310 */ /* 0x010e220000301000 */
[----:B------:R-:W0:-:S14]  /*6930*/  DSETP.GEU.AND P0, PT, |R4|, c[0x2][0x0], PT ;  /* 0x008000000400762a */ /* 0x000e1c0003f0e200 */
[----:B0-----:R-:W-:Y:S01]  /*6940*/  @!P0 FMUL R26, R26, 1.175494350822287508e-38 ;  /* 0x008000001a1a8820 */ /* 0x001fe20000400000 */
[----:B------:R-:W-:Y:S05]  /*6950*/  BRA `(.L_x_29760) ;  /* 0x000008c000007947 */ /* 0x000fea0003800000 */
.L_x_29800:
        /* <DEDUP_REMOVED lines=26> */
.L_x_29803:
        /* <DEDUP_REMOVED lines=13> */
.L_x_29802:
[----:B----4-:R-:W4:Y:S02]  /*6bd0*/  LDG.E.U16 R4, [R4.64] ;  /* 0x0000002404047981 */ /* 0x010f24000c1e1500 */
[----:B----4-:R-:W-:Y:S01]  /*6be0*/  PRMT R26, RZ, 0x5410, R4 ;  /* 0x00005410ff1a7816 */ /* 0x010fe20000000004 */
[----:B------:R-:W-:Y:S05]  /*6bf0*/  BRA `(.L_x_29760) ;  /* 0x0000062000007947 */ /* 0x000fea0003800000 */
.L_x_29799:
        /* <DEDUP_REMOVED lines=11> */
.L_x_29806:
        /* <DEDUP_REMOVED lines=19> */
.L_x_29808:
[----:B------:R-:W-:Y:S05]  /*6de0*/  BSYNC B0 ;  /* 0x0000000000007941 */ /* 0x000fea0003800000 */
.L_x_29807:
[----:B------:R-:W-:Y:S01]  /*6df0*/  IMAD.SHL.U32 R3, R3, 0x100000, RZ ;  /* 0x0010000003037824 */ /* 0x000fe200078e00ff */
[----:B------:R-:W-:-:S04]  /*6e00*/  LEA R5, R0, 0x3b800000, 0x17 ;  /* 0x3b80000000057811 */ /* 0x000fc800078eb8ff */
[----:B------:R-:W-:Y:S01]  /*6e10*/  LOP3.LUT R26, R5, R3, R26, 0xfe, !PT ;  /* 0x00000003051a7212 */ /* 0x000fe200078efe1a */
[----:B------:R-:W-:Y:S05]  /*6e20*/  BRA `(.L_x_29760) ;  /* 0x000003f000007947 */ /* 0x000fea0003800000 */
.L_x_29805:
        /* <DEDUP_REMOVED lines=19> */
.L_x_29810:
[----:B------:R-:W-:Y:S05]  /*6f60*/  BSYNC B0 ;  /* 0x0000000000007941 */ /* 0x000fea0003800000 */
.L_x_29809:
[----:B------:R-:W-:Y:S01]  /*6f70*/  IMAD.SHL.U32 R3, R3, 0x200000, RZ ;  /* 0x0020000003037824 */ /* 0x000fe200078e00ff */
[----:B------:R-:W-:-:S04]  /*6f80*/  LEA R5, R0, 0x37800000, 0x17 ;  /* 0x3780000000057811 */ /* 0x000fc800078eb8ff */
[----:B------:R-:W-:Y:S01]  /*6f90*/  LOP3.LUT R26, R5, R3, R26, 0xfe, !PT ;  /* 0x00000003051a7212 */ /* 0x000fe200078efe1a */
[----:B------:R-:W-:Y:S05]  /*6fa0*/  BRA `(.L_x_29760) ;  /* 0x0000027000007947 */ /* 0x000fea0003800000 */
.L_x_29804:
        /* <DEDUP_REMOVED lines=14> */
.L_x_29792:
        /* <DEDUP_REMOVED lines=20> */
.L_x_29812:
[----:B----4-:R-:W4:Y:S02]  /*71d0*/  LDG.E.64 R4, [R4.64] ;  /* 0x0000002404047981 */ /* 0x010f24000c1e1b00 */
[----:B----4-:R0:W4:Y:S01]  /*71e0*/  I2F.U64 R26, R4 ;  /* 0x00000004001a7312 */ /* 0x0101220000301000 */
[----:B------:R-:W-:Y:S05]  /*71f0*/  BRA `(.L_x_29760) ;  /* 0x0000002000007947 */ /* 0x000fea0003800000 */
.L_x_29811:
[----:B----4-:R-:W4:Y:S02]  /*7200*/  LDG.E R4, [R4.64] ;  /* 0x0000002404047981 */ /* 0x010f24000c1e1900 */
[----:B----4-:R0:W4:Y:S02]  /*7210*/  I2F.U32 R26, R4 ;  /* 0x00000004001a7306 */ /* 0x0101240000201000 */
.L_x_29760:
[----:B------:R-:W-:Y:S05]  /*7220*/  BSYNC B7 ;  /* 0x0000000000077941 */ /* 0x000fea0003800000 */
.L_x_29759:
        /* <DEDUP_REMOVED lines=16> */
[----:B------:R-:W-:Y:S02]  /*7330*/  @!P4 FMNMX.FTZ R4, R22, R28, !PT ;  /* 0x0000001c1604c209 */ /* 0x000fe40007810000 */
.L_x_29814:
[----:B----4-:R-:W-:Y:S05]  /*7340*/  BSYNC B0 ;  /* 0x0000000000007941 */ /* 0x010fea0003800000 */
.L_x_29813:
[----:B------:R-:W-:Y:S01]  /*7350*/  BSSY B0, `(.L_x_29815) ;  /* 0x0000008000007945 */ /* 0x000fe20003800000 */
[----:B------:R-:W-:Y:S05]  /*7360*/  @P3 BRA `(.L_x_29816) ;  /* 0x0000006000003947 */ /* 0x000fea0003800000 */
[----:B-1---5:R-:W-:Y:S01]  /*7370*/  FSETP.NAN.FTZ.AND P3, PT, R24, R24, PT ;  /* 0x000000181800720b */ /* 0x022fe20003f78000 */
[----:B--2---:R-:W-:-:S12]  /*7380*/  IMAD.MOV.U32 R22, RZ, RZ, R24 ;  /* 0x000000ffff167224 */ /* 0x004fd800078e0018 */
[----:B------:R-:W-:Y:S05]  /*7390*/  @P3 BRA `(.L_x_29816) ;  /* 0x0000003000003947 */ /* 0x000fea0003800000 */
[----:B---3--:R-:W-:Y:S01]  /*73a0*/  FSETP.NAN.FTZ.AND P3, PT, R29, R29, PT ;  /* 0x0000001d1d00720b */ /* 0x008fe20003f78000 */
[----:B------:R-:W-:-:S12]  /*73b0*/  IMAD.MOV.U32 R22, RZ, RZ, R29 ;  /* 0x000000ffff167224 */ /* 0x000fd800078e001d */
[----:B------:R-:W-:Y:S02]  /*73c0*/  @!P3 FMNMX.FTZ R22, R29, R24, !PT ;  /* 0x000000181d16b209 */ /* 0x000fe40007810000 */
.L_x_29816:
[----:B------:R-:W-:Y:S05]  /*73d0*/  BSYNC B0 ;  /* 0x0000000000007941 */ /* 0x000fea0003800000 */
.L_x_29815:
[----:B------:R-:W-:Y:S01]  /*73e0*/  BSSY B0, `(.L_x_29817) ;  /* 0x0000008000007945 */ /* 0x000fe20003800000 */
[----:B------:R-:W-:Y:S05]  /*73f0*/  @P0 BRA `(.L_x_29818) ;  /* 0x0000006000000947 */ /* 0x000fea0003800000 */
[----:B-----5:R-:W-:Y:S01]  /*7400*/  FSETP.NAN.FTZ.AND P0, PT, R18, R18, PT ;  /* 0x000000121200720b */ /* 0x020fe20003f18000 */
[----:B-1----:R-:W-:-:S12]  /*7410*/  IMAD.MOV.U32 R24, RZ, RZ, R18 ;  /* 0x000000ffff187224 */ /* 0x002fd800078e0012 */
[----:B------:R-:W-:Y:S05]  /*7420*/  @P0 BRA `(.L_x_29818) ;  /* 0x0000003000000947 */ /* 0x000fea0003800000 */
[----:B------:R-:W-:Y:S01]  /*7430*/  FSETP.NAN.FTZ.AND P0, PT, R27, R27, PT ;  /* 0x0000001b1b00720b */ /* 0x000fe20003f18000 */
[----:B------:R-:W-:-:S12]  /*7440*/  IMAD.MOV.U32 R24, RZ, RZ, R27 ;  /* 0x000000ffff187224 */ /* 0x000fd800078e001b */
[----:B------:R-:W-:Y:S02]  /*7450*/  @!P0 FMNMX.FTZ R24, R27, R18, !PT ;  /* 0x000000121b188209 */ /* 0x000fe40007810000 */
.L_x_29818:
[----:B------:R-:W-:Y:S05]  /*7460*/  BSYNC B0 ;  /* 0x0000000000007941 */ /* 0x000fea0003800000 */
.L_x_29817:
[----:B------:R-:W-:Y:S01]  /*7470*/  BSSY B0, `(.L_x_29819) ;  /* 0x0000008000007945 */ /* 0x000fe20003800000 */
[----:B------:R-:W-:Y:S05]  /*7480*/  @P1 BRA `(.L_x_29820) ;  /* 0x0000006000001947 */ /* 0x000fea0003800000 */
[----:B-----5:R-:W-:Y:S01]  /*7490*/  FSETP.NAN.FTZ.AND P0, PT, R25, R25, PT ;  /* 0x000000191900720b */ /* 0x020fe20003f18000 */
[----:B------:R-:W-:-:S12]  /*74a0*/  IMAD.MOV.U32 R18, RZ, RZ, R25 ;  /* 0x000000ffff127224 */ /* 0x000fd800078e0019 */
[----:B------:R-:W-:Y:S05]  /*74b0*/  @P0 BRA `(.L_x_29820) ;  /* 0x0000003000000947 */ /* 0x000fea0003800000 */
[----:B------:R-:W-:Y:S01]  /*74c0*/  FSETP.NAN.FTZ.AND P0, PT, R26, R26, PT ;  /* 0x0000001a1a00720b */ /* 0x000fe20003f18000 */
[----:B------:R-:W-:-:S12]  /*74d0*/  IMAD.MOV.U32 R18, RZ, RZ, R26 ;  /* 0x000000ffff127224 */ /* 0x000fd800078e001a */
[----:B------:R-:W-:Y:S02]  /*74e0*/  @!P0 FMNMX.FTZ R18, R25, R26, !PT ;  /* 0x0000001a19128209 */ /* 0x000fe40007810000 */
.L_x_29820:
[----:B------:R-:W-:Y:S05]  /*74f0*/  BSYNC B0 ;  /* 0x0000000000007941 */ /* 0x000fea0003800000 */
.L_x_29819:
        /* <DEDUP_REMOVED lines=22> */
.L_x_29826:
[----:B------:R-:W0:Y:S01]  /*7660*/  F2I.S64.TRUNC R4, R4 ;  /* 0x0000000400047311 */ /* 0x000e22000020d900 */
[----:B------:R-:W-:Y:S02]  /*7670*/  IMAD.MOV.U32 R19, RZ, RZ, R23 ;  /* 0x000000ffff137224 */ /* 0x000fe400078e0017 */
[----:B0-----:R-:W-:-:S05]  /*7680*/  IMAD.MOV.U32 R3, RZ, RZ, R4 ;  /* 0x000000ffff037224 */ /* 0x001fca00078e0004 */
[----:B------:R0:W-:Y:S01]  /*7690*/  STG.E.U8 [R8.64], R3 ;  /* 0x0000000308007986 */ /* 0x0001e2000c101124 */
[----:B------:R-:W-:Y:S05]  /*76a0*/  BRA `(.L_x_29822) ;  /* 0x00000e7000007947 */ /* 0x000fea0003800000 */
.L_x_29825:
        /* <DEDUP_REMOVED lines=10> */
.L_x_29829:
[----:B------:R-:W0:Y:S01]  /*7750*/  F2I.FTZ.TRUNC.NTZ R3, R4 ;  /* 0x0000000400037305 */ /* 0x000e22000021f100 */
[----:B------:R-:W-:Y:S01]  /*7760*/  IMAD.MOV.U32 R19, RZ, RZ, R23 ;  /* 0x000000ffff137224 */ /* 0x000fe200078e0017 */
[----:B0-----:R0:W-:Y:S01]  /*7770*/  STG.E [R8.64], R3 ;  /* 0x0000000308007986 */ /* 0x0011e2000c101924 */
[----:B------:R-:W-:Y:S05]  /*7780*/  BRA `(.L_x_29822) ;  /* 0x00000d9000007947 */ /* 0x000fea0003800000 */
.L_x_29828:
[----:B------:R-:W0:Y:S01]  /*7790*/  F2I.FTZ.TRUNC.NTZ R3, R4 ;  /* 0x0000000400037305 */ /* 0x000e22000021f100 */
[----:B------:R-:W-:Y:S01]  /*77a0*/  IMAD.MOV.U32 R19, RZ, RZ, R23 ;  /* 0x000000ffff137224 */ /* 0x000fe200078e0017 */
[----:B0-----:R0:W-:Y:S01]  /*77b0*/  STG.E.U16 [R8.64], R3 ;  /* 0x0000000308007986 */ /* 0x0011e2000c101524 */
[----:B------:R-:W-:Y:S05]  /*77c0*/  BRA `(.L_x_29822) ;  /* 0x00000d5000007947 */ /* 0x000fea0003800000 */
.L_x_29824:
        /* <DEDUP_REMOVED lines=9> */
.L_x_29831:
[----:B------:R-:W-:Y:S01]  /*7860*/  F2FP.PACK_AB R4, RZ, R4 ;  /* 0x00000004ff04723e */ /* 0x000fe200000000ff */
[----:B------:R-:W-:-:S04]  /*7870*/  IMAD.MOV.U32 R19, RZ, RZ, R23 ;  /* 0x000000ffff137224 */ /* 0x000fc800078e0017 */
[----:B------:R0:W-:Y:S01]  /*7880*/  STG.E.U16 [R8.64], R4 ;  /* 0x0000000408007986 */ /* 0x0001e2000c101524 */
[----:B------:R-:W-:Y:S05]  /*7890*/  BRA `(.L_x_29822) ;  /* 0x00000c8000007947 */ /* 0x000fea0003800000 */
.L_x_29830:
        /* <DEDUP_REMOVED lines=10> */
.L_x_29833:
[----:B------:R-:W-:Y:S01]  /*7940*/  F2FP.PACK_AB R3, RZ, R4 ;  /* 0x00000004ff03723e */ /* 0x000fe200000000ff */
[----:B------:R-:W-:-:S03]  /*7950*/  IMAD.MOV.U32 R19, RZ, RZ, R23 ;  /* 0x000000ffff137224 */ /* 0x000fc600078e0017 */
[----:B------:R-:W-:-:S05]  /*7960*/  PRMT R3, R3, 0x5410, RZ ;  /* 0x0000541003037816 */ /* 0x000fca00000000ff */
[----:B------:R0:W-:Y:S01]  /*7970*/  STG.E [R8.64], R3 ;  /* 0x0000000308007986 */ /* 0x0001e2000c101924 */
[----:B------:R-:W-:Y:S05]  /*7980*/  BRA `(.L_x_29822) ;  /* 0x00000b9000007947 */ /* 0x000fea0003800000 */
.L_x_29832:
[----:B------:R-:W-:Y:S02]  /*7990*/  FMUL.FTZ R4, R4, 1 ;  /* 0x3f80000004047820 */ /* 0x000fe40000410000 */
[----:B------:R-:W-:-:S04]  /*79a0*/  IMAD.MOV.U32 R19, RZ, RZ, R23 ;  /* 0x000000ffff137224 */ /* 0x000fc800078e0017 */
[----:B------:R-:W0:Y:S02]  /*79b0*/  F2F.F64.F32 R4, R4 ;  /* 0x0000000400047310 */ /* 0x000e240000201800 */
[----:B0-----:R0:W-:Y:S01]  /*79c0*/  STG.E.64 [R8.64], R4 ;  /* 0x0000000408007986 */ /* 0x0011e2000c101b24 */
[----:B------:R-:W-:Y:S05]  /*79d0*/  BRA `(.L_x_29822) ;  /* 0x00000b4000007947 */ /* 0x000fea0003800000 */
.L_x_29823:
        /* <DEDUP_REMOVED lines=13> */
.L_x_29836:
[----:B------:R-:W-:Y:S01]  /*7ab0*/  FMUL.FTZ R4, R4, 1 ;  /* 0x3f80000004047820 */ /* 0x000fe20000410000 */
[----:B------:R-:W-:Y:S01]  /*7ac0*/  CS2R R6, SRZ ;  /* 0x0000000000067805 */ /* 0x000fe2000001ff00 */
[----:B------:R-:W-:-:S04]  /*7ad0*/  IMAD.MOV.U32 R19, RZ, RZ, R23 ;  /* 0x000000ffff137224 */ /* 0x000fc800078e0017 */
[----:B------:R-:W0:Y:S02]  /*7ae0*/  F2F.F64.F32 R4, R4 ;  /* 0x0000000400047310 */ /* 0x000e240000201800 */
[----:B0-----:R0:W-:Y:S01]  /*7af0*/  STG.E.128 [R8.64], R4 ;  /* 0x0000000408007986 */ /* 0x0011e2000c101d24 */
[----:B------:R-:W-:Y:S05]  /*7b00*/  BRA `(.L_x_29822) ;  /* 0x00000a1000007947 */ /* 0x000fea0003800000 */
.L_x_29835:
        /* <DEDUP_REMOVED lines=20> */
.L_x_29840:
[----:B------:R-:W-:Y:S05]  /*7c50*/  BSYNC B0 ;  /* 0x0000000000007941 */ /* 0x000fea0003800000 */
.L_x_29839:
[----:B------:R-:W-:Y:S01]  /*7c60*/  LOP3.LUT R5, R0, R5, RZ, 0xfc, !PT ;  /* 0x0000000500057212 */ /* 0x000fe200078efcff */
[----:B------:R-:W-:-:S04]  /*7c70*/  IMAD.MOV.U32 R19, RZ, RZ, R23 ;  /* 0x000000ffff137224 */ /* 0x000fc800078e0017 */
[----:B------:R0:W-:Y:S01]  /*7c80*/  STG.E.U8 [R8.64], R5 ;  /* 0x0000000508007986 */ /* 0x0001e2000c101124 */
[----:B------:R-:W-:Y:S05]  /*7c90*/  BRA `(.L_x_29822) ;  /* 0x0000088000007947 */ /* 0x000fea0003800000 */
.L_x_29838:
        /* <DEDUP_REMOVED lines=12> */
.L_x_29842:
[----:B------:R-:W-:Y:S01]  /*7d60*/  IMAD.MOV.U32 R0, RZ, RZ, 0x7f ;  /* 0x0000007fff007424 */ /* 0x000fe200078e00ff */
[----:B------:R-:W-:-:S04]  /*7d70*/  ISETP.GT.U32.AND P0, PT, R5, 0x7f800000, PT ;  /* 0x7f8000000500780c */ /* 0x000fc80003f04070 */
[----:B------:R-:W-:-:S04]  /*7d80*/  SEL R0, R0, 0x7c, P0 ;  /* 0x0000007c00007807 */ /* 0x000fc80000000000 */
.L_x_29843:
[----:B------:R-:W-:Y:S05]  /*7d90*/  BSYNC B0 ;  /* 0x0000000000007941 */ /* 0x000fea0003800000 */
.L_x_29841:
[----:B------:R-:W-:Y:S01]  /*7da0*/  LOP3.LUT R4, R4, 0x80000000, RZ, 0xc0, !PT ;  /* 0x8000000004047812 */ /* 0x000fe200078ec0ff */
[----:B------:R-:W-:-:S03]  /*7db0*/  IMAD.MOV.U32 R19, RZ, RZ, R23 ;  /* 0x000000ffff137224 */ /* 0x000fc600078e0017 */
[----:B------:R-:W-:-:S04]  /*7dc0*/  SHF.R.U32.HI R3, RZ, 0x18, R4 ;  /* 0x00000018ff037819 */ /* 0x000fc80000011604 */
[----:B------:R-:W-:-:S05]  /*7dd0*/  LOP3.LUT R3, R0, R3, RZ, 0xfc, !PT ;  /* 0x0000000300037212 */ /* 0x000fca00078efcff */
[----:B------:R0:W-:Y:S01]  /*7de0*/  STG.E.U8 [R8.64], R3 ;  /* 0x0000000308007986 */ /* 0x0001e2000c101124 */
[----:B------:R-:W-:Y:S05]  /*7df0*/  BRA `(.L_x_29822) ;  /* 0x0000072000007947 */ /* 0x000fea0003800000 */
.L_x_29837:
[----:B------:R-:W-:Y:S01]  /*7e00*/  F2FP.BF16.PACK_AB R4, RZ, R4 ;  /* 0x00000004ff04723e */ /* 0x000fe200000010ff */
[----:B------:R-:W-:-:S04]  /*7e10*/  IMAD.MOV.U32 R19, RZ, RZ, R23 ;  /* 0x000000ffff137224 */ /* 0x000fc800078e0017 */
[----:B------:R0:W-:Y:S01]  /*7e20*/  STG.E.U16 [R8.64], R4 ;  /* 0x0000000408007986 */ /* 0x0001e2000c101524 */
[----:B------:R-:W-:Y:S05]  /*7e30*/  BRA `(.L_x_29822) ;  /* 0x000006e000007947 */ /* 0x000fea0003800000 */
.L_x_29834:
        /* <DEDUP_REMOVED lines=12> */
.L_x_29846:
        /* <DEDUP_REMOVED lines=16> */
.L_x_29849:
[----:B------:R-:W-:-:S04]  /*8000*/  LOP3.LUT R4, R4, 0x80000000, RZ, 0xc0, !PT ;  /* 0x8000000004047812 */ /* 0x000fc800078ec0ff */
[----:B------:R-:W-:-:S04]  /*8010*/  SHF.R.U32.HI R4, RZ, 0x18, R4 ;  /* 0x00000018ff047819 */ /* 0x000fc80000011604 */
[----:B------:R-:W-:-:S04]  /*8020*/  LOP3.LUT R3, R3, R4, RZ, 0xfc, !PT ;  /* 0x0000000403037212 */ /* 0x000fc800078efcff */
[----:B------:R-:W-:Y:S02]  /*8030*/  PRMT R0, R3, 0x7610, R0 ;  /* 0x0000761003007816 */ /* 0x000fe40000000000 */
.L_x_29848:
[----:B------:R-:W-:Y:S05]  /*8040*/  BSYNC B0 ;  /* 0x0000000000007941 */ /* 0x000fea0003800000 */
.L_x_29847:
[----:B------:R0:W-:Y:S01]  /*8050*/  STG.E.U8 [R8.64], R0 ;  /* 0x0000000008007986 */ /* 0x0001e2000c101124 */
[----:B------:R-:W-:Y:S01]  /*8060*/  IMAD.MOV.U32 R19, RZ, RZ, R23 ;  /* 0x000000ffff137224 */ /* 0x000fe200078e0017 */
[----:B------:R-:W-:Y:S05]  /*8070*/  BRA `(.L_x_29822) ;  /* 0x000004a000007947 */ /* 0x000fea0003800000 */
.L_x_29845:
        /* <DEDUP_REMOVED lines=16> */
.L_x_29852:
[----:B------:R-:W-:-:S04]  /*8180*/  LOP3.LUT R4, R4, 0x80000000, RZ, 0xc0, !PT ;  /* 0x8000000004047812 */ /* 0x000fc800078ec0ff */
[----:B------:R-:W-:-:S04]  /*8190*/  SHF.R.U32.HI R4, RZ, 0x18, R4 ;  /* 0x00000018ff047819 */ /* 0x000fc80000011604 */
[----:B------:R-:W-:-:S04]  /*81a0*/  LOP3.LUT R3, R3, R4, RZ, 0xfc, !PT ;  /* 0x0000000403037212 */ /* 0x000fc800078efcff */
[----:B------:R-:W-:Y:S02]  /*81b0*/  PRMT R0, R3, 0x7610, R0 ;  /* 0x0000761003007816 */ /* 0x000fe40000000000 */
.L_x_29851:
[----:B------:R-:W-:Y:S05]  /*81c0*/  BSYNC B0 ;  /* 0x0000000000007941 */ /* 0x000fea0003800000 */
.L_x_29850:
[----:B------:R0:W-:Y:S01]  /*81d0*/  STG.E.U8 [R8.64], R0 ;  /* 0x0000000008007986 */ /* 0x0001e2000c101124 */
[----:B------:R-:W-:Y:S01]  /*81e0*/  IMAD.MOV.U32 R19, RZ, RZ, R23 ;  /* 0x000000ffff137224 */ /* 0x000fe200078e0017 */
[----:B------:R-:W-:Y:S05]  /*81f0*/  BRA `(.L_x_29822) ;  /* 0x0000032000007947 */ /* 0x000fea0003800000 */
.L_x_29844:
        /* <DEDUP_REMOVED lines=22> */
.L_x_29827:
        /* <DEDUP_REMOVED lines=21> */
.L_x_29854:
[----:B------:R-:W0:Y:S01]  /*84b0*/  F2I.U64.TRUNC R4, R4 ;  /* 0x0000000400047311 */ /* 0x000e22000020d800 */
[----:B------:R-:W-:Y:S01]  /*84c0*/  IMAD.MOV.U32 R19, RZ, RZ, R23 ;  /* 0x000000ffff137224 */ /* 0x000fe200078e0017 */
[----:B0-----:R0:W-:Y:S01]  /*84d0*/  STG.E.64 [R8.64], R4 ;  /* 0x0000000408007986 */ /* 0x0011e2000c101b24 */
[----:B------:R-:W-:Y:S05]  /*84e0*/  BRA `(.L_x_29822) ;  /* 0x0000003000007947 */ /* 0x000fea0003800000 */
.L_x_29853:
[----:B------:R-:W0:Y:S01]  /*84f0*/  F2I.FTZ.U32.TRUNC.NTZ R3, R4 ;  /* 0x0000000400037305 */ /* 0x000e22000021f000 */
[----:B------:R-:W-:Y:S01]  /*8500*/  IMAD.MOV.U32 R19, RZ, RZ, R23 ;  /* 0x000000ffff137224 */ /* 0x000fe200078e0017 */
[----:B0-----:R0:W-:Y:S06]  /*8510*/  STG.E [R8.64], R3 ;  /* 0x0000000308007986 */ /* 0x0011ec000c101924 */
.L_x_29822:
[----:B------:R-:W-:Y:S05]  /*8520*/  BSYNC B6 ;  /* 0x0000000000067941 */ /* 0x000fea0003800000 */
.L_x_29821:
        /* <DEDUP_REMOVED lines=22> */
.L_x_29860:
[----:B--2--5:R-:W0:Y:S02]  /*8690*/  F2I.S64.TRUNC R22, R22 ;  /* 0x0000001600167311 */ /* 0x024e24000020d900 */
[----:B0-----:R-:W-:-:S05]  /*86a0*/  IMAD.MOV.U32 R3, RZ, RZ, R22 ;  /* 0x000000ffff037224 */ /* 0x001fca00078e0016 */
[----:B------:R0:W-:Y:S01]  /*86b0*/  STG.E.U8 [R8.64], R3 ;  /* 0x0000000308007986 */ /* 0x0001e2000c101124 */
[----:B------:R-:W-:Y:S05]  /*86c0*/  BRA `(.L_x_29862) ;  /* 0x00000d3000007947 */ /* 0x000fea0003800000 */
.L_x_29859:
        /* <DEDUP_REMOVED lines=9> */
.L_x_29864:
[----:B--2--5:R-:W0:Y:S02]  /*8760*/  F2I.FTZ.TRUNC.NTZ R3, R22 ;  /* 0x0000001600037305 */ /* 0x024e24000021f100 */
[----:B0-----:R0:W-:Y:S01]  /*8770*/  STG.E [R8.64], R3 ;  /* 0x0000000308007986 */ /* 0x0011e2000c101924 */
[----:B------:R-:W-:Y:S05]  /*8780*/  BRA `(.L_x_29862) ;  /* 0x00000c7000007947 */ /* 0x000fea0003800000 */
.L_x_29863:
[----:B--2--5:R-:W0:Y:S02]  /*8790*/  F2I.FTZ.TRUNC.NTZ R3, R22 ;  /* 0x0000001600037305 */ /* 0x024e24000021f100 */
[----:B0-----:R0:W-:Y:S01]  /*87a0*/  STG.E.U16 [R8.64], R3 ;  /* 0x0000000308007986 */ /* 0x0011e2000c101524 */
[----:B------:R-:W-:Y:S05]  /*87b0*/  BRA `(.L_x_29862) ;  /* 0x00000c4000007947 */ /* 0x000fea0003800000 */
.L_x_29858:
        /* <DEDUP_REMOVED lines=8> */
.L_x_29866:
[----:B--2--5:R-:W-:-:S05]  /*8840*/  F2FP.PACK_AB R22, RZ, R22 ;  /* 0x00000016ff16723e */ /* 0x024fca00000000ff */
[----:B------:R0:W-:Y:S01]  /*8850*/  STG.E.U16 [R8.64], R22 ;  /* 0x0000001608007986 */ /* 0x0001e2000c101524 */
[----:B------:R-:W-:Y:S05]  /*8860*/  BRA `(.L_x_29862) ;  /* 0x00000b9000007947 */ /* 0x000fea0003800000 */
.L_x_29865:
        /* <DEDUP_REMOVED lines=9> */
.L_x_29868:
[----:B--2--5:R-:W-:-:S04]  /*8900*/  F2FP.PACK_AB R3, RZ, R22 ;  /* 0x00000016ff03723e */ /* 0x024fc800000000ff */
[----:B------:R-:W-:-:S05]  /*8910*/  PRMT R3, R3, 0x5410, RZ ;  /* 0x0000541003037816 */ /* 0x000fca00000000ff */
[----:B------:R0:W-:Y:S01]  /*8920*/  STG.E [R8.64], R3 ;  /* 0x0000000308007986 */ /* 0x0001e2000c101924 */
[----:B------:R-:W-:Y:S05]  /*8930*/  BRA `(.L_x_29862) ;  /* 0x00000ac000007947 */ /* 0x000fea0003800000 */
.L_x_29867:
[----:B--2--5:R-:W-:-:S06]  /*8940*/  FMUL.FTZ R4, R22, 1 ;  /* 0x3f80000016047820 */ /* 0x024fcc0000410000 */
[----:B------:R-:W0:Y:S02]  /*8950*/  F2F.F64.F32 R4, R4 ;  /* 0x0000000400047310 */ /* 0x000e240000201800 */
[----:B0-----:R0:W-:Y:S01]  /*8960*/  STG.E.64 [R8.64], R4 ;  /* 0x0000000408007986 */ /* 0x0011e2000c101b24 */
[----:B------:R-:W-:Y:S05]  /*8970*/  BRA `(.L_x_29862) ;  /* 0x00000a8000007947 */ /* 0x000fea0003800000 */
.L_x_29857:
        /* <DEDUP_REMOVED lines=12> */
.L_x_29871:
[----:B--2--5:R-:W-:Y:S01]  /*8a40*/  FMUL.FTZ R4, R22, 1 ;  /* 0x3f80000016047820 */ /* 0x024fe20000410000 */
[----:B------:R-:W-:-:S05]  /*8a50*/  CS2R R6, SRZ ;  /* 0x0000000000067805 */ /* 0x000fca000001ff00 */
[----:B------:R-:W0:Y:S02]  /*8a60*/  F2F.F64.F32 R4, R4 ;  /* 0x0000000400047310 */ /* 0x000e240000201800 */
[----:B0-----:R0:W-:Y:S01]  /*8a70*/  STG.E.128 [R8.64], R4 ;  /* 0x0000000408007986 */ /* 0x0011e2000c101d24 */
[----:B------:R-:W-:Y:S05]  /*8a80*/  BRA `(.L_x_29862) ;  /* 0x0000097000007947 */ /* 0x000fea0003800000 */
.L_x_29870:
        /* <DEDUP_REMOVED lines=20> */
.L_x_29875:
[----:B------:R-:W-:Y:S05]  /*8bd0*/  BSYNC B0 ;  /* 0x0000000000007941 */ /* 0x000fea0003800000 */
.L_x_29874:
[----:B------:R-:W-:-:S05]  /*8be0*/  LOP3.LUT R5, R0, R5, RZ, 0xfc, !PT ;  /* 0x0000000500057212 */ /* 0x000fca00078efcff */
[----:B------:R0:W-:Y:S01]  /*8bf0*/  STG.E.U8 [R8.64], R5 ;  /* 0x0000000508007986 */ /* 0x0001e2000c101124 */
[----:B------:R-:W-:Y:S05]  /*8c00*/  BRA `(.L_x_29862) ;  /* 0x000007f000007947 */ /* 0x000fea0003800000 */
.L_x_29873:
        /* <DEDUP_REMOVED lines=12> */
.L_x_29877:
[----:B------:R-:W-:Y:S01]  /*8cd0*/  IMAD.MOV.U32 R0, RZ, RZ, 0x7f ;  /* 0x0000007fff007424 */ /* 0x000fe200078e00ff */
[----:B------:R-:W-:-:S04]  /*8ce0*/  ISETP.GT.U32.AND P0, PT, R4, 0x7f800000, PT ;  /* 0x7f8000000400780c */ /* 0x000fc80003f04070 */
[----:B------:R-:W-:-:S04]  /*8cf0*/  SEL R0, R0, 0x7c, P0 ;  /* 0x0000007c00007807 */ /* 0x000fc80000000000 */
.L_x_29878:
[----:B------:R-:W-:Y:S05]  /*8d00*/  BSYNC B0 ;  /* 0x0000000000007941 */ /* 0x000fea0003800000 */
.L_x_29876:
[----:B------:R-:W-:-:S04]  /*8d10*/  LOP3.LUT R22, R22, 0x80000000, RZ, 0xc0, !PT ;  /* 0x8000000016167812 */ /* 0x000fc800078ec0ff */
[----:B------:R-:W-:-:S04]  /*8d20*/  SHF.R.U32.HI R3, RZ, 0x18, R22 ;  /* 0x00000018ff037819 */ /* 0x000fc80000011616 */
[----:B------:R-:W-:-:S05]  /*8d30*/  LOP3.LUT R3, R0, R3, RZ, 0xfc, !PT ;  /* 0x0000000300037212 */ /* 0x000fca00078efcff */
[----:B------:R0:W-:Y:S01]  /*8d40*/  STG.E.U8 [R8.64], R3 ;  /* 0x0000000308007986 */ /* 0x0001e2000c101124 */
[----:B------:R-:W-:Y:S05]  /*8d50*/  BRA `(.L_x_29862) ;  /* 0x000006a000007947 */ /* 0x000fea0003800000 */
.L_x_29872:
[----:B--2--5:R-:W-:-:S05]  /*8d60*/  F2FP.BF16.PACK_AB R22, RZ, R22 ;  /* 0x00000016ff16723e */ /* 0x024fca00000010ff */
[----:B------:R0:W-:Y:S01]  /*8d70*/  STG.E.U16 [R8.64], R22 ;  /* 0x0000001608007986 */ /* 0x0001e2000c101524 */
[----:B------:R-:W-:Y:S05]  /*8d80*/  BRA `(.L_x_29862) ;  /* 0x0000067000007947 */ /* 0x000fea0003800000 */
.L_x_29869:
        /* <DEDUP_REMOVED lines=11> */
.L_x_29881:
        /* <DEDUP_REMOVED lines=16> */
.L_x_29884:
[----:B------:R-:W-:-:S04]  /*8f40*/  LOP3.LUT R22, R22, 0x80000000, RZ, 0xc0, !PT ;  /* 0x8000000016167812 */ /* 0x000fc800078ec0ff */
[----:B------:R-:W-:-:S04]  /*8f50*/  SHF.R.U32.HI R3, RZ, 0x18, R22 ;  /* 0x00000018ff037819 */ /* 0x000fc80000011616 */
[----:B------:R-:W-:-:S04]  /*8f60*/  LOP3.LUT R0, R0, R3, RZ, 0xfc, !PT ;  /* 0x0000000300007212 */ /* 0x000fc800078efcff */
[----:B------:R-:W-:Y:S02]  /*8f70*/  PRMT R4, R0, 0x7610, R4 ;  /* 0x0000761000047816 */ /* 0x000fe40000000004 */
.L_x_29883:
[----:B------:R-:W-:Y:S05]  /*8f80*/  BSYNC B0 ;  /* 0x0000000000007941 */ /* 0x000fea0003800000 */
.L_x_29882:
[----:B------:R0:W-:Y:S01]  /*8f90*/  STG.E.U8 [R8.64], R4 ;  /* 0x0000000408007986 */ /* 0x0001e2000c101124 */
[----:B------:R-:W-:Y:S05]  /*8fa0*/  BRA `(.L_x_29862) ;  /* 0x0000045000007947 */ /* 0x000fea0003800000 */
.L_x_29880:
        /* <DEDUP_REMOVED lines=16> */
.L_x_29887:
[----:B------:R-:W-:-:S04]  /*90b0*/  LOP3.LUT R22, R22, 0x80000000, RZ, 0xc0, !PT ;  /* 0x8000000016167812 */ /* 0x000fc800078ec0ff */
[----:B------:R-:W-:-:S04]  /*90c0*/  SHF.R.U32.HI R3, RZ, 0x18, R22 ;  /* 0x00000018ff037819 */ /* 0x000fc80000011616 */
[----:B------:R-:W-:-:S04]  /*90d0*/  LOP3.LUT R0, R0, R3, RZ, 0xfc, !PT ;  /* 0x0000000300007212 */ /* 0x000fc800078efcff */
[----:B------:R-:W-:Y:S02]  /*90e0*/  PRMT R4, R0, 0x7610, R4 ;  /* 0x0000761000047816 */ /* 0x000fe40000000004 */
.L_x_29886:
[----:B------:R-:W-:Y:S05]  /*90f0*/  BSYNC B0 ;  /* 0x0000000000007941 */ /* 0x000fea0003800000 */
.L_x_29885:
[----:B------:R0:W-:Y:S01]  /*9100*/  STG.E.U8 [R8.64], R4 ;  /* 0x0000000408007986 */ /* 0x0001e2000c101124 */
[----:B------:R-:W-:Y:S05]  /*9110*/  BRA `(.L_x_29862) ;  /* 0x000002e000007947 */ /* 0x000fea0003800000 */
.L_x_29879:
        /* <DEDUP_REMOVED lines=21> */
.L_x_29861:
        /* <DEDUP_REMOVED lines=20> */
.L_x_29889:
[----:B--2--5:R-:W0:Y:S02]  /*93b0*/  F2I.U64.TRUNC R22, R22 ;  /* 0x0000001600167311 */ /* 0x024e24000020d800 */
[----:B0-----:R0:W-:Y:S01]  /*93c0*/  STG.E.64 [R8.64], R22 ;  /* 0x0000001608007986 */ /* 0x0011e2000c101b24 */
[----:B------:R-:W-:Y:S05]  /*93d0*/  BRA `(.L_x_29862) ;  /* 0x0000002000007947 */ /* 0x000fea0003800000 */
.L_x_29888:
[----:B--2--5:R-:W0:Y:S02]  /*93e0*/  F2I.FTZ.U32.TRUNC.NTZ R3, R22 ;  /* 0x0000001600037305 */ /* 0x024e24000021f000 */
[----:B0-----:R0:W-:Y:S02]  /*93f0*/  STG.E [R8.64], R3 ;  /* 0x0000000308007986 */ /* 0x0011e4000c101924 */
.L_x_29862:
        /* <DEDUP_REMOVED lines=22> */
.L_x_29893:
[----:B-1----:R-:W0:Y:S02]  /*9560*/  F2I.S64.TRUNC R24, R24 ;  /* 0x0000001800187311 */ /* 0x002e24000020d900 */
[----:B0-----:R-:W-:-:S05]  /*9570*/  IMAD.MOV.U32 R3, RZ, RZ, R24 ;  /* 0x000000ffff037224 */ /* 0x001fca00078e0018 */
[----:B------:R0:W-:Y:S01]  /*9580*/  STG.E.U8 [R8.64], R3 ;  /* 0x0000000308007986 */ /* 0x0001e2000c101124 */
[----:B------:R-:W-:Y:S05]  /*9590*/  BRA `(.L_x_29895) ;  /* 0x00000d3000007947 */ /* 0x000fea0003800000 */
.L_x_29892:
        /* <DEDUP_REMOVED lines=9> */
.L_x_29897:
[----:B-1----:R-:W0:Y:S02]  /*9630*/  F2I.FTZ.TRUNC.NTZ R3, R24 ;  /* 0x0000001800037305 */ /* 0x002e24000021f100 */
[----:B0-----:R0:W-:Y:S01]  /*9640*/  STG.E [R8.64], R3 ;  /* 0x0000000308007986 */ /* 0x0011e2000c101924 */
[----:B------:R-:W-:Y:S05]  /*9650*/  BRA `(.L_x_29895) ;  /* 0x00000c7000007947 */ /* 0x000fea0003800000 */
.L_x_29896:
[----:B-1----:R-:W0:Y:S02]  /*9660*/  F2I.FTZ.TRUNC.NTZ R3, R24 ;  /* 0x0000001800037305 */ /* 0x002e24000021f100 */
[----:B0-----:R0:W-:Y:S01]  /*9670*/  STG.E.U16 [R8.64], R3 ;  /* 0x0000000308007986 */ /* 0x0011e2000c101524 */
[----:B------:R-:W-:Y:S05]  /*9680*/  BRA `(.L_x_29895) ;  /* 0x00000c4000007947 */ /* 0x000fea0003800000 */
.L_x_29891:
        /* <DEDUP_REMOVED lines=8> */
.L_x_29899:
[----:B-1----:R-:W-:-:S05]  /*9710*/  F2FP.PACK_AB R24, RZ, R24 ;  /* 0x00000018ff18723e */ /* 0x002fca00000000ff */
[----:B------:R0:W-:Y:S01]  /*9720*/  STG.E.U16 [R8.64], R24 ;  /* 0x0000001808007986 */ /* 0x0001e2000c101524 */
[----:B------:R-:W-:Y:S05]  /*9730*/  BRA `(.L_x_29895) ;  /* 0x00000b9000007947 */ /* 0x000fea0003800000 */
.L_x_29898:
        /* <DEDUP_REMOVED lines=9> */
.L_x_29901:
[----:B-1----:R-:W-:-:S04]  /*97d0*/  F2FP.PACK_AB R3, RZ, R24 ;  /* 0x00000018ff03723e */ /* 0x002fc800000000ff */
[----:B------:R-:W-:-:S05]  /*97e0*/  PRMT R3, R3, 0x5410, RZ ;  /* 0x0000541003037816 */ /* 0x000fca00000000ff */
[----:B------:R0:W-:Y:S01]  /*97f0*/  STG.E [R8.64], R3 ;  /* 0x0000000308007986 */ /* 0x0001e2000c101924 */
[----:B------:R-:W-:Y:S05]  /*9800*/  BRA `(.L_x_29895) ;  /* 0x00000ac000007947 */ /* 0x000fea0003800000 */
.L_x_29900:
[----:B-1----:R-:W-:-:S06]  /*9810*/  FMUL.FTZ R4, R24, 1 ;  /* 0x3f80000018047820 */ /* 0x002fcc0000410000 */
[----:B------:R-:W0:Y:S02]  /*9820*/  F2F.F64.F32 R4, R4 ;  /* 0x0000000400047310 */ /* 0x000e240000201800 */
[----:B0-----:R0:W-:Y:S01]  /*9830*/  STG.E.64 [R8.64], R4 ;  /* 0x0000000408007986 */ /* 0x0011e2000c101b24 */
[----:B------:R-:W-:Y:S05]  /*9840*/  BRA `(.L_x_29895) ;  /* 0x00000a8000007947 */ /* 0x000fea0003800000 */
.L_x_29890:
        /* <DEDUP_REMOVED lines=12> */
.L_x_29904:
[----:B-1----:R-:W-:Y:S01]  /*9910*/  FMUL.FTZ R4, R24, 1 ;  /* 0x3f80000018047820 */ /* 0x002fe20000410000 */
[----:B------:R-:W-:-:S05]  /*9920*/  CS2R R6, SRZ ;  /* 0x0000000000067805 */ /* 0x000fca000001ff00 */
[----:B------:R-:W0:Y:S02]  /*9930*/  F2F.F64.F32 R4, R4 ;  /* 0x0000000400047310 */ /* 0x000e240000201800 */
[----:B0-----:R0:W-:Y:S01]  /*9940*/  STG.E.128 [R8.64], R4 ;  /* 0x0000000408007986 */ /* 0x0011e2000c101d24 */
[----:B------:R-:W-:Y:S05]  /*9950*/  BRA `(.L_x_29895) ;  /* 0x0000097000007947 */ /* 0x000fea0003800000 */
.L_x_29903:
        /* <DEDUP_REMOVED lines=20> */
.L_x_29908:
[----:B------:R-:W-:Y:S05]  /*9aa0*/  BSYNC B0 ;  /* 0x0000000000007941 */ /* 0x000fea0003800000 */
.L_x_29907:
[----:B------:R-:W-:-:S05]  /*9ab0*/  LOP3.LUT R5, R0, R5, RZ, 0xfc, !PT ;  /* 0x0000000500057212 */ /* 0x000fca00078efcff */
[----:B------:R0:W-:Y:S01]  /*9ac0*/  STG.E.U8 [R8.64], R5 ;  /* 0x0000000508007986 */ /* 0x0001e2000c101124 */
[----:B------:R-:W-:Y:S05]  /*9ad0*/  BRA `(.L_x_29895) ;  /* 0x000007f000007947 */ /* 0x000fea0003800000 */
.L_x_29906:
        /* <DEDUP_REMOVED lines=12> */
.L_x_29910:
[----:B------:R-:W-:Y:S01]  /*9ba0*/  IMAD.MOV.U32 R0, RZ, RZ, 0x7f ;  /* 0x0000007fff007424 */ /* 0x000fe200078e00ff */
[----:B------:R-:W-:-:S04]  /*9bb0*/  ISETP.GT.U32.AND P0, PT, R4, 0x7f800000, PT ;  /* 0x7f8000000400780c */ /* 0x000fc80003f04070 */
[----:B------:R-:W-:-:S04]  /*9bc0*/  SEL R0, R0, 0x7c, P0 ;  /* 0x0000007c00007807 */ /* 0x000fc80000000000 */
.L_x_29911:
[----:B------:R-:W-:Y:S05]  /*9bd0*/  BSYNC B0 ;  /* 0x0000000000007941 */ /* 0x000fea0003800000 */
.L_x_29909:
[----:B------:R-:W-:-:S04]  /*9be0*/  LOP3.LUT R24, R24, 0x80000000, RZ, 0xc0, !PT ;  /* 0x8000000018187812 */ /* 0x000fc800078ec0ff */
[----:B------:R-:W-:-:S04]  /*9bf0*/  SHF.R.U32.HI R3, RZ, 0x18, R24 ;  /* 0x00000018ff037819 */ /* 0x000fc80000011618 */
[----:B------:R-:W-:-:S05]  /*9c00*/  LOP3.LUT R3, R0, R3, RZ, 0xfc, !PT ;  /* 0x0000000300037212 */ /* 0x000fca00078efcff */
[----:B------:R0:W-:Y:S01]  /*9c10*/  STG.E.U8 [R8.64], R3 ;  /* 0x0000000308007986 */ /* 0x0001e2000c101124 */
[----:B------:R-:W-:Y:S05]  /*9c20*/  BRA `(.L_x_29895) ;  /* 0x000006a000007947 */ /* 0x000fea0003800000 */
.L_x_29905:
[----:B-1----:R-:W-:-:S05]  /*9c30*/  F2FP.BF16.PACK_AB R24, RZ, R24 ;  /* 0x00000018ff18723e */ /* 0x002fca00000010ff */
[----:B------:R0:W-:Y:S01]  /*9c40*/  STG.E.U16 [R8.64], R24 ;  /* 0x0000001808007986 */ /* 0x0001e2000c101524 */
[----:B------:R-:W-:Y:S05]  /*9c50*/  BRA `(.L_x_29895) ;  /* 0x0000067000007947 */ /* 0x000fea0003800000 */
.L_x_29902:
        /* <DEDUP_REMOVED lines=11> */
.L_x_29914:
        /* <DEDUP_REMOVED lines=16> */
.L_x_29917:
[----:B------:R-:W-:-:S04]  /*9e10*/  LOP3.LUT R24, R24, 0x80000000, RZ, 0xc0, !PT ;  /* 0x8000000018187812 */ /* 0x000fc800078ec0ff */
[----:B------:R-:W-:-:S04]  /*9e20*/  SHF.R.U32.HI R3, RZ, 0x18, R24 ;  /* 0x00000018ff037819 */ /* 0x000fc80000011618 */
[----:B------:R-:W-:-:S04]  /*9e30*/  LOP3.LUT R0, R0, R3, RZ, 0xfc, !PT ;  /* 0x0000000300007212 */ /* 0x000fc800078efcff */
[----:B------:R-:W-:Y:S02]  /*9e40*/  PRMT R4, R0, 0x7610, R4 ;  /* 0x0000761000047816 */ /* 0x000fe40000000004 */
.L_x_29916:
[----:B------:R-:W-:Y:S05]  /*9e50*/  BSYNC B0 ;  /* 0x0000000000007941 */ /* 0x000fea0003800000 */
.L_x_29915:
[----:B------:R0:W-:Y:S01]  /*9e60*/  STG.E.U8 [R8.64], R4 ;  /* 0x0000000408007986 */ /* 0x0001e2000c101124 */
[----:B------:R-:W-:Y:S05]  /*9e70*/  BRA `(.L_x_29895) ;  /* 0x0000045000007947 */ /* 0x000fea0003800000 */
.L_x_29913:
        /* <DEDUP_REMOVED lines=16> */
.L_x_29920:
[----:B------:R-:W-:-:S04]  /*9f80*/  LOP3.LUT R24, R24, 0x80000000, RZ, 0xc0, !PT ;  /* 0x8000000018187812 */ /* 0x000fc800078ec0ff */
[----:B------:R-:W-:-:S04]  /*9f90*/  SHF.R.U32.HI R3, RZ, 0x18, R24 ;  /* 0x00000018ff037819 */ /* 0x000fc80000011618 */
[----:B------:R-:W-:-:S04]  /*9fa0*/  LOP3.LUT R0, R0, R3, RZ, 0xfc, !PT ;  /* 0x0000000300007212 */ /* 0x000fc800078efcff */
[----:B------:R-:W-:Y:S02]  /*9fb0*/  PRMT R4, R0, 0x7610, R4 ;  /* 0x0000761000047816 */ /* 0x000fe40000000004 */
.L_x_29919:
[----:B------:R-:W-:Y:S05]  /*9fc0*/  BSYNC B0 ;  /* 0x0000000000007941 */ /* 0x000fea0003800000 */
.L_x_29918:
[----:B------:R0:W-:Y:S01]  /*9fd0*/  STG.E.U8 [R8.64], R4 ;  /* 0x0000000408007986 */ /* 0x0001e2000c101124 */
[----:B------:R-:W-:Y:S05]  /*9fe0*/  BRA `(.L_x_29895) ;  /* 0x000002e000007947 */ /* 0x000fea0003800000 */
.L_x_29912:
        /* <DEDUP_REMOVED lines=21> */
.L_x_29894:
        /* <DEDUP_REMOVED lines=20> */
.L_x_29922:
[----:B-1----:R-:W0:Y:S02]  /*a280*/  F2I.U64.TRUNC R24, R24 ;  /* 0x0000001800187311 */ /* 0x002e24000020d800 */
[----:B0-----:R0:W-:Y:S01]  /*a290*/  STG.E.64 [R8.64], R24 ;  /* 0x0000001808007986 */ /* 0x0011e2000c101b24 */
[----:B------:R-:W-:Y:S05]  /*a2a0*/  BRA `(.L_x_29895) ;  /* 0x0000002000007947 */ /* 0x000fea0003800000 */
.L_x_29921:
[----:B-1----:R-:W0:Y:S02]  /*a2b0*/  F2I.FTZ.U32.TRUNC.NTZ R3, R24 ;  /* 0x0000001800037305 */ /* 0x002e24000021f000 */
[----:B0-----:R0:W-:Y:S02]  /*a2c0*/  STG.E [R8.64], R3 ;  /* 0x0000000308007986 */ /* 0x0011e4000c101924 */
.L_x_29895:
[----:B------:R-:W-:Y:S02]  /*a2d0*/  IADD3 R19, R19, 0x80, RZ ;  /* 0x0000008013137810 */ /* 0x000fe40007ffe0ff */
.L_x_29856:
[----:B------:R-:W-:Y:S05]  /*a2e0*/  BSYNC B6 ;  /* 0x0000000000067941 */ /* 0x000fea0003800000 */
.L_x_29855:
        /* <DEDUP_REMOVED lines=20> */
.L_x_29926:
[----:B-----5:R-:W0:Y:S02]  /*a430*/  F2I.S64.TRUNC R18, R18 ;  /* 0x0000001200127311 */ /* 0x020e24000020d900 */
[----:B0-----:R-:W-:-:S05]  /*a440*/  IMAD.MOV.U32 R5, RZ, RZ, R18 ;  /* 0x000000ffff057224 */ /* 0x001fca00078e0012 */
[----:B------:R-:W-:Y:S01]  /*a450*/  STG.E.U8 [R2.64], R5 ;  /* 0x0000000502007986 */ /* 0x000fe2000c101124 */
[----:B------:R-:W-:Y:S05]  /*a460*/  EXIT ;  /* 0x000000000000794d */ /* 0x000fea0003800000 */
.L_x_29925:
        /* <DEDUP_REMOVED lines=9> */
.L_x_29929:
[----:B-----5:R-:W0:Y:S02]  /*a500*/  F2I.FTZ.TRUNC.NTZ R5, R18 ;  /* 0x0000001200057305 */ /* 0x020e24000021f100 */
[----:B0-----:R-:W-:Y:S01]  /*a510*/  STG.E [R2.64], R5 ;  /* 0x0000000502007986 */ /* 0x001fe2000c101924 */
[----:B------:R-:W-:Y:S05]  /*a520*/  EXIT ;  /* 0x000000000000794d */ /* 0x000fea0003800000 */
.L_x_29928:
[----:B-----5:R-:W0:Y:S02]  /*a530*/  F2I.FTZ.TRUNC.NTZ R5, R18 ;  /* 0x0000001200057305 */ /* 0x020e24000021f100 */
[----:B0-----:R-:W-:Y:S01]  /*a540*/  STG.E.U16 [R2.64], R5 ;  /* 0x0000000502007986 */ /* 0x001fe2000c101524 */
[----:B------:R-:W-:Y:S05]  /*a550*/  EXIT ;  /* 0x000000000000794d */ /* 0x000fea0003800000 */
.L_x_29924:
        /* <DEDUP_REMOVED lines=8> */
.L_x_29931:
[----:B-----5:R-:W-:-:S05]  /*a5e0*/  F2FP.PACK_AB R18, RZ, R18 ;  /* 0x00000012ff12723e */ /* 0x020fca00000000ff */
[----:B------:R-:W-:Y:S01]  /*a5f0*/  STG.E.U16 [R2.64], R18 ;  /* 0x0000001202007986 */ /* 0x000fe2000c101524 */
[----:B------:R-:W-:Y:S05]  /*a600*/  EXIT ;  /* 0x000000000000794d */ /* 0x000fea0003800000 */
.L_x_29930:
        /* <DEDUP_REMOVED lines=9> */
.L_x_29933:
[----:B-----5:R-:W-:-:S04]  /*a6a0*/  F2FP.PACK_AB R5, RZ, R18 ;  /* 0x00000012ff05723e */ /* 0x020fc800000000ff */
[----:B------:R-:W-:-:S05]  /*a6b0*/  PRMT R5, R5, 0x5410, RZ ;  /* 0x0000541005057816 */ /* 0x000fca00000000ff */
[----:B------:R-:W-:Y:S01]  /*a6c0*/  STG.E [R2.64], R5 ;  /* 0x0000000502007986 */ /* 0x000fe2000c101924 */
[----:B------:R-:W-:Y:S05]  /*a6d0*/  EXIT ;  /* 0x000000000000794d */ /* 0x000fea0003800000 */
.L_x_29932:
[----:B-----5:R-:W-:-:S06]  /*a6e0*/  FMUL.FTZ R4, R18, 1 ;  /* 0x3f80000012047820 */ /* 0x020fcc0000410000 */
[----:B------:R-:W0:Y:S02]  /*a6f0*/  F2F.F64.F32 R4, R4 ;  /* 0x0000000400047310 */ /* 0x000e240000201800 */
[----:B0-----:R-:W-:Y:S01]  /*a700*/  STG.E.64 [R2.64], R4 ;  /* 0x0000000402007986 */ /* 0x001fe2000c101b24 */
[----:B------:R-:W-:Y:S05]  /*a710*/  EXIT ;  /* 0x000000000000794d */ /* 0x000fea0003800000 */
.L_x_29923:
        /* <DEDUP_REMOVED lines=12> */
.L_x_29936:
[----:B-----5:R-:W-:Y:S01]  /*a7e0*/  FMUL.FTZ R4, R18, 1 ;  /* 0x3f80000012047820 */ /* 0x020fe20000410000 */
[----:B------:R-:W-:-:S05]  /*a7f0*/  CS2R R6, SRZ ;  /* 0x0000000000067805 */ /* 0x000fca000001ff00 */
[----:B------:R-:W0:Y:S02]  /*a800*/  F2F.F64.F32 R4, R4 ;  /* 0x0000000400047310 */ /* 0x000e240000201800 */
[----:B0-----:R-:W-:Y:S01]  /*a810*/  STG.E.128 [R2.64], R4 ;  /* 0x0000000402007986 */ /* 0x001fe2000c101d24 */
[----:B------:R-:W-:Y:S05]  /*a820*/  EXIT ;  /* 0x000000000000794d */ /* 0x000fea0003800000 */
.L_x_29935:
        /* <DEDUP_REMOVED lines=20> */
.L_x_29940:
[----:B------:R-:W-:Y:S05]  /*a970*/  BSYNC B0 ;  /* 0x0000000000007941 */ /* 0x000fea0003800000 */
.L_x_29939:
[----:B------:R-:W-:-:S05]  /*a980*/  LOP3.LUT R7, R0, R7, RZ, 0xfc, !PT ;  /* 0x0000000700077212 */ /* 0x000fca00078efcff */
[----:B------:R-:W-:Y:S01]  /*a990*/  STG.E.U8 [R2.64], R7 ;  /* 0x0000000702007986 */ /* 0x000fe2000c101124 */
[----:B------:R-:W-:Y:S05]  /*a9a0*/  EXIT ;  /* 0x000000000000794d */ /* 0x000fea0003800000 */
.L_x_29938:
        /* <DEDUP_REMOVED lines=12> */
.L_x_29942:
[----:B------:R-:W-:Y:S01]  /*aa70*/  IMAD.MOV.U32 R0, RZ, RZ, 0x7f ;  /* 0x0000007fff007424 */ /* 0x000fe200078e00ff */
[----:B------:R-:W-:-:S04]  /*aa80*/  ISETP.GT.U32.AND P0, PT, R4, 0x7f800000, PT ;  /* 0x7f8000000400780c */ /* 0x000fc80003f04070 */
[----:B------:R-:W-:-:S04]  /*aa90*/  SEL R0, R0, 0x7c, P0 ;  /* 0x0000007c00007807 */ /* 0x000fc80000000000 */
.L_x_29943:
[----:B------:R-:W-:Y:S05]  /*aaa0*/  BSYNC B0 ;  /* 0x0000000000007941 */ /* 0x000fea0003800000 */
.L_x_29941:
[----:B------:R-:W-:-:S04]  /*aab0*/  LOP3.LUT R18, R18, 0x80000000, RZ, 0xc0, !PT ;  /* 0x8000000012127812 */ /* 0x000fc800078ec0ff */
[----:B------:R-:W-:-:S04]  /*aac0*/  SHF.R.U32.HI R5, RZ, 0x18, R18 ;  /* 0x00000018ff057819 */ /* 0x000fc80000011612 */
[----:B------:R-:W-:-:S05]  /*aad0*/  LOP3.LUT R5, R0, R5, RZ, 0xfc, !PT ;  /* 0x0000000500057212 */ /* 0x000fca00078efcff */
[----:B------:R-:W-:Y:S01]  /*aae0*/  STG.E.U8 [R2.64], R5 ;  /* 0x0000000502007986 */ /* 0x000fe2000c101124 */
[----:B------:R-:W-:Y:S05]  /*aaf0*/  EXIT ;  /* 0x000000000000794d */ /* 0x000fea0003800000 */
.L_x_29937:
[----:B-----5:R-:W-:-:S05]  /*ab00*/  F2FP.BF16.PACK_AB R18, RZ, R18 ;  /* 0x00000012ff12723e */ /* 0x020fca00000010ff */
[----:B------:R-:W-:Y:S01]  /*ab10*/  STG.E.U16 [R2.64], R18 ;  /* 0x0000001202007986 */ /* 0x000fe2000c101524 */
[----:B------:R-:W-:Y:S05]  /*ab20*/  EXIT ;  /* 0x000000000000794d */ /* 0x000fea0003800000 */
.L_x_29934:
        /* <DEDUP_REMOVED lines=11> */
.L_x_29946:
        /* <DEDUP_REMOVED lines=16> */
.L_x_29949:
[----:B------:R-:W-:-:S04]  /*ace0*/  LOP3.LUT R18, R18, 0x80000000, RZ, 0xc0, !PT ;  /* 0x8000000012127812 */ /* 0x000fc800078ec0ff */
[----:B------:R-:W-:-:S04]  /*acf0*/  SHF.R.U32.HI R5, RZ, 0x18, R18 ;  /* 0x00000018ff057819 */ /* 0x000fc80000011612 */
[----:B------:R-:W-:-:S04]  /*ad00*/  LOP3.LUT R4, R4, R5, RZ, 0xfc, !PT ;  /* 0x0000000504047212 */ /* 0x000fc800078efcff */
[----:B------:R-:W-:Y:S02]  /*ad10*/  PRMT R0, R4, 0x7610, R0 ;  /* 0x0000761004007816 */ /* 0x000fe40000000000 */
.L_x_29948:
[----:B------:R-:W-:Y:S05]  /*ad20*/  BSYNC B0 ;  /* 0x0000000000007941 */ /* 0x000fea0003800000 */
.L_x_29947:
[----:B------:R-:W-:Y:S01]  /*ad30*/  STG.E.U8 [R2.64], R0 ;  /* 0x0000000002007986 */ /* 0x000fe2000c101124 */
[----:B------:R-:W-:Y:S05]  /*ad40*/  EXIT ;  /* 0x000000000000794d */ /* 0x000fea0003800000 */
.L_x_29945:
        /* <DEDUP_REMOVED lines=16> */
.L_x_29952:
[----:B------:R-:W-:-:S04]  /*ae50*/  LOP3.LUT R18, R18, 0x80000000, RZ, 0xc0, !PT ;  /* 0x8000000012127812 */ /* 0x000fc800078ec0ff */
[----:B------:R-:W-:-:S04]  /*ae60*/  SHF.R.U32.HI R5, RZ, 0x18, R18 ;  /* 0x00000018ff057819 */ /* 0x000fc80000011612 */
[----:B------:R-:W-:-:S04]  /*ae70*/  LOP3.LUT R4, R4, R5, RZ, 0xfc, !PT ;  /* 0x0000000504047212 */ /* 0x000fc800078efcff */
[----:B------:R-:W-:Y:S02]  /*ae80*/  PRMT R0, R4, 0x7610, R0 ;  /* 0x0000761004007816 */ /* 0x000fe40000000000 */
.L_x_29951:
[----:B------:R-:W-:Y:S05]  /*ae90*/  BSYNC B0 ;  /* 0x0000000000007941 */ /* 0x000fea0003800000 */
.L_x_29950:
[----:B------:R-:W-:Y:S01]  /*aea0*/  STG.E.U8 [R2.64], R0 ;  /* 0x0000000002007986 */ /* 0x000fe2000c101124 */
[----:B------:R-:W-:Y:S05]  /*aeb0*/  EXIT ;  /* 0x000000000000794d */ /* 0x000fea0003800000 */
.L_x_29944:
        /* <DEDUP_REMOVED lines=21> */
.L_x_29927:
        /* <DEDUP_REMOVED lines=20> */
.L_x_29954:
[----:B-----5:R-:W0:Y:S02]  /*b150*/  F2I.U64.TRUNC R18, R18 ;  /* 0x0000001200127311 */ /* 0x020e24000020d800 */
[----:B0-----:R-:W-:Y:S01]  /*b160*/  STG.E.64 [R2.64], R18 ;  /* 0x0000001202007986 */ /* 0x001fe2000c101b24 */
[----:B------:R-:W-:Y:S05]  /*b170*/  EXIT ;  /* 0x000000000000794d */ /* 0x000fea0003800000 */
.L_x_29953:
[----:B-----5:R-:W0:Y:S02]  /*b180*/  F2I.FTZ.U32.TRUNC.NTZ R5, R18 ;  /* 0x0000001200057305 */ /* 0x020e24000021f000 */
[----:B0-----:R-:W-:Y:S01]  /*b190*/  STG.E [R2.64], R5 ;  /* 0x0000000502007986 */ /* 0x001fe2000c101924 */
[----:B------:R-:W-:Y:S05]  /*b1a0*/  EXIT ;  /* 0x000000000000794d */ /* 0x000fea0003800000 */
.L_x_29955:
        /* <DEDUP_REMOVED lines=13> */
.L_x_40227:


//--------------------- .text._ZN2at6native18elementwise_kernelILi128ELi2EZNS0_22gpu_kernel_impl_nocastINS0_13BinaryFunctorIfffZZZNS0_19maximum_kernel_cudaERNS_18TensorIteratorBaseEENKUlvE0_clEvENKUlvE0_clEvEUlffE_EEEEvS5_RKT_EUliE_EEviT1_ --------------------------
	.section	.text._ZN2at6native18elementwise_kernelILi128ELi2EZNS0_22gpu_kernel_impl_nocastINS0_13BinaryFunctorIfffZZZNS0_19maximum_kernel_cudaERNS_18TensorIteratorBaseEENKUlvE0_clEvENKUlvE0_clEvEUlffE_EEEEvS5_RKT_EUliE_EEviT1_,"ax",@progbits
	.sectioninfo	@"SHI_REGISTERS=14"
	.align	128
        .global         _ZN2at6native18elementwise_kernelILi128ELi2EZNS0_22gpu_kernel_impl_nocastINS0_13BinaryFunctorIfffZZZNS0_19maximum_kernel_cudaERNS_18TensorIteratorBaseEENKUlvE0_clEvENKUlvE0_clEvEUlffE_EEEEvS5_RKT_EUliE_EEviT1_
        .type           _ZN2at6native18elementwise_kernelILi128ELi2EZNS0_22gpu_kernel_impl_nocastINS0_13BinaryFunctorIfffZZZNS0_19maximum_kernel_cudaERNS_18TensorIteratorBaseEENKUlvE0_clEvENKUlvE0_clEvEUlffE_EEEEvS5_RKT_EUliE_EEviT1_,@function
        .size           _ZN2at6native18elementwise_kernelILi128ELi2EZNS0_22gpu_kernel_impl_nocastINS0_13BinaryFunctorIfffZZZNS0_19maximum_kernel_cudaERNS_18TensorIteratorBaseEENKUlvE0_clEvENKUlvE0_clEvEUlffE_EEEEvS5_RKT_EUliE_EEviT1_,(.L_x_40228 - _ZN2at6native18elementwise_kernelILi128ELi2EZNS0_22gpu_kernel_impl_nocastINS0_13BinaryFunctorIfffZZZNS0_19maximum_kernel_cudaERNS_18TensorIteratorBaseEENKUlvE0_clEvENKUlvE0_clEvEUlffE_EEEEvS5_RKT_EUliE_EEviT1_)
        .other          _ZN2at6native18elementwise_kernelILi128ELi2EZNS0_22gpu_kernel_impl_nocastINS0_13BinaryFunctorIfffZZZNS0_19maximum_kernel_cudaERNS_18TensorIteratorBaseEENKUlvE0_clEvENKUlvE0_clEvEUlffE_EEEEvS5_RKT_EUliE_EEviT1_,@"STO_CUDA_ENTRY STV_DEFAULT"
_ZN2at6native18elementwise_kernelILi128ELi2EZNS0_22gpu_kernel_impl_nocastINS0_13BinaryFunctorIfffZZZNS0_19maximum_kernel_cudaERNS_18TensorIteratorBaseEENKUlvE0_clEvENKUlvE0_clEvEUlffE_EEEEvS5_RKT_EUliE_EEviT1_:
.text._ZN2at6native18elementwise_kernelILi128ELi2EZNS0_22gpu_kernel_impl_nocastINS0_13BinaryFunctorIfffZZZNS0_19maximum_kernel_cudaERNS_18TensorIteratorBaseEENKUlvE0_clEvENKUlvE0_clEvEUlffE_EEEEvS5_RKT_EUliE_EEviT1_:
        /* <DEDUP_REMOVED lines=262> */
.L_x_29958:
        /* <DEDUP_REMOVED lines=13> */
[----:B------:R-:W-:Y:S02]  /*1130*/  @!P0 FMNMX.FTZ R11, R11, R6, !PT ;  /* 0x000000060b0b8209 */ /* 0x000fe40007810000 */
.L_x_29960:
[----:B------:R-:W-:Y:S05]  /*1140*/  BSYNC B1 ;  /* 0x0000000000017941 */ /* 0x000fea0003800000 */
.L_x_29959:
[----:B------:R0:W-:Y:S01]  /*1150*/  STG.E [R2.64], R11 ;  /* 0x0000000b02007986 */ /* 0x0001e2000c101904 */
[----:B------:R-:W-:-:S03]  /*1160*/  IADD3 R9, R0, 0x80, RZ ;  /* 0x0000008000097810 */ /* 0x000fc60007ffe0ff */
.L_x_29957:
[----:B------:R-:W-:Y:S05]  /*1170*/  BSYNC B0 ;  /* 0x0000000000007941 */ /* 0x000fea0003800000 */
.L_x_29956:
        /* <DEDUP_REMOVED lines=255> */
.L_x_29961:
        /* <DEDUP_REMOVED lines=14> */
.L_x_29963:
[----:B------:R-:W-:Y:S05]  /*2250*/  BSYNC B0 ;  /* 0x0000000000007941 */ /* 0x000fea0003800000 */
.L_x_29962:
[----:B------:R-:W-:Y:S01]  /*2260*/  STG.E [R6.64], R9 ;  /* 0x0000000906007986 */ /* 0x000fe2000c101904 */
[----:B------:R-:W-:Y:S05]  /*2270*/  EXIT ;  /* 0x000000000000794d */ /* 0x000fea0003800000 */
.L_x_29964:
        /* <DEDUP_REMOVED lines=16> */
.L_x_40228:


//--------------------- .text._ZN2at6native27unrolled_elementwise_kernelINS0_13BinaryFunctorIfffZZZNS0_19maximum_kernel_cudaERNS_18TensorIteratorBaseEENKUlvE0_clEvENKUlvE0_clEvEUlffE_EESt5arrayIPcLm3EELi4E23TrivialOffsetCalculatorILi2EjESC_ILi1EjENS0_6memory15LoadWithoutCastENSF_16StoreWithoutCastEEEviT_T0_T2_T3_T4_T5_ --------------------------
	.section	.text._ZN2at6native27unrolled_elementwise_kernelINS0_13BinaryFunctorIfffZZZNS0_19maximum_kernel_cudaERNS_18TensorIteratorBaseEENKUlvE0_clEvENKUlvE0_clEvEUlffE_EESt5arrayIPcLm3EELi4E23TrivialOffsetCalculatorILi2EjESC_ILi1EjENS0_6memory15LoadWithoutCastENSF_16StoreWithoutCastEEEviT_T0_T2_T3_T4_T5_,"ax",@progbits
	.sectioninfo	@"SHI_REGISTERS=30"
	.align	128
        .global         _ZN2at6native27unrolled_elementwise_kernelINS0_13BinaryFunctorIfffZZZNS0_19maximum_kernel_cudaERNS_18TensorIteratorBaseEENKUlvE0_clEvENKUlvE0_clEvEUlffE_EESt5arrayIPcLm3EELi4E23TrivialOffsetCalculatorILi2EjESC_ILi1EjENS0_6memory15LoadWithoutCastENSF_16StoreWithoutCastEEEviT_T0_T2_T3_T4_T5_
        .type           _ZN2at6native27unrolled_elementwise_kernelINS0_13BinaryFunctorIfffZZZNS0_19maximum_kernel_cudaERNS_18TensorIteratorBaseEENKUlvE0_clEvENKUlvE0_clEvEUlffE_EESt5arrayIPcLm3EELi4E23TrivialOffsetCalculatorILi2EjESC_ILi1EjENS0_6memory15LoadWithoutCastENSF_16StoreWithoutCastEEEviT_T0_T2_T3_T4_T5_,@function
        .size           _ZN2at6native27unrolled_elementwise_kernelINS0_13BinaryFunctorIfffZZZNS0_19maximum_kernel_cudaERNS_18TensorIteratorBaseEENKUlvE0_clEvENKUlvE0_clEvEUlffE_EESt5arrayIPcLm3EELi4E23TrivialOffsetCalculatorILi2EjESC_ILi1EjENS0_6memory15LoadWithoutCastENSF_16StoreWithoutCastEEEviT_T0_T2_T3_T4_T5_,(.L_x_40229 - _ZN2at6native27unrolled_elementwise_kernelINS0_13BinaryFunctorIfffZZZNS0_19maximum_kernel_cudaERNS_18TensorIteratorBaseEENKUlvE0_clEvENKUlvE0_clEvEUlffE_EESt5arrayIPcLm3EELi4E23TrivialOffsetCalculatorILi2EjESC_ILi1EjENS0_6memory15LoadWithoutCastENSF_16StoreWithoutCastEEEviT_T0_T2_T3_T4_T5_)
        .other          _ZN2at6native27unrolled_elementwise_kernelINS0_13BinaryFunctorIfffZZZNS0_19maximum_kernel_cudaERNS_18TensorIteratorBaseEENKUlvE0_clEvENKUlvE0_clEvEUlffE_EESt5arrayIPcLm3EELi4E23TrivialOffsetCalculatorILi2EjESC_ILi1EjENS0_6memory15LoadWithoutCastENSF_16StoreWithoutCastEEEviT_T0_T2_T3_T4_T5_,@"STO_CUDA_ENTRY STV_DEFAULT"
_ZN2at6native27unrolled_elementwise_kernelINS0_13BinaryFunctorIfffZZZNS0_19maximum_kernel_cudaERNS_18TensorIteratorBaseEENKUlvE0_clEvENKUlvE0_clEvEUlffE_EESt5arrayIPcLm3EELi4E23TrivialOffsetCalculatorILi2EjESC_ILi1EjENS0_6memory15LoadWithoutCastENSF_16StoreWithoutCastEEEviT_T0_T2_T3_T4_T5_:
.text._ZN2at6native27unrolled_elementwise_kernelINS0_13BinaryFunctorIfffZZZNS0_19maximum_kernel_cudaERNS_18TensorIteratorBaseEENKUlvE0_clEvENKUlvE0_clEvEUlffE_EESt5arrayIPcLm3EELi4E23TrivialOffsetCalculatorILi2EjESC_ILi1EjENS0_6memory15LoadWithoutCastENSF_16StoreWithoutCastEEEviT_T0_T2_T3_T4_T5_:
        /* <DEDUP_REMOVED lines=62> */
[----:B------:R-:W-:Y:S02]  /*03e0*/  @!P5 FMNMX.FTZ R7, R25, R24, !PT ;  /* 0x000000181907d209 */ /* 0x000fe40007810000 */
.L_x_29966:
[----:B0-----:R-:W-:Y:S05]  /*03f0*/  BSYNC B0 ;  /* 0x0000000000007941 */ /* 0x001fea0003800000 */
.L_x_29965:
[----:B------:R-:W-:Y:S01]  /*0400*/  BSSY B0, `(.L_x_29967) ;  /* 0x0000008000007945 */ /* 0x000fe20003800000 */
[----:B------:R-:W-:Y:S05]  /*0410*/  @P1 BRA `(.L_x_29968) ;  /* 0x0000006000001947 */ /* 0x000fea0003800000 */
[-C--:B-----5:R-:W-:Y:S02]  /*0420*/  FSETP.NAN.FTZ.AND P1, PT, R13, R13.reuse, PT ;  /* 0x0000000d0d00720b */ /* 0x0a0fe40003f38000 */
[----:B------:R-:W-:-:S11]  /*0430*/  MOV R9, R13 ;  /* 0x0000000d00097202 */ /* 0x000fd60000000f00 */
[----:B------:R-:W-:Y:S05]  /*0440*/  @P1 BRA `(.L_x_29968) ;  /* 0x0000003000001947 */ /* 0x000fea0003800000 */
[----:B------:R-:W-:Y:S01]  /*0450*/  FSETP.NAN.FTZ.AND P1, PT, R14, R14, PT ;  /* 0x0000000e0e00720b */ /* 0x000fe20003f38000 */
[----:B------:R-:W-:-:S12]  /*0460*/  IMAD.MOV.U32 R9, RZ, RZ, R14 ;  /* 0x000000ffff097224 */ /* 0x000fd800078e000e */
[----:B------:R-:W-:Y:S02]  /*0470*/  @!P1 FMNMX.FTZ R9, R14, R13, !PT ;  /* 0x0000000d0e099209 */ /* 0x000fe40007810000 */
.L_x_29968:
[----:B------:R-:W-:Y:S05]  /*0480*/  BSYNC B0 ;  /* 0x0000000000007941 */ /* 0x000fea0003800000 */
.L_x_29967:
[----:B------:R-:W-:Y:S01]  /*0490*/  BSSY B0, `(.L_x_29969) ;  /* 0x0000008000007945 */ /* 0x000fe20003800000 */
[----:B------:R-:W-:Y:S05]  /*04a0*/  @P2 BRA `(.L_x_29970) ;  /* 0x0000006000002947 */ /* 0x000fea0003800000 */
[----:B-----5:R-:W-:Y:S01]  /*04b0*/  FSETP.NAN.FTZ.AND P1, PT, R17, R17, PT ;  /* 0x000000111100720b */ /* 0x020fe20003f38000 */
[----:B------:R-:W-:-:S12]  /*04c0*/  IMAD.MOV.U32 R11, RZ, RZ, R17 ;  /* 0x000000ffff0b7224 */ /* 0x000fd800078e0011 */
[----:B------:R-:W-:Y:S05]  /*04d0*/  @P1 BRA `(.L_x_29970) ;  /* 0x0000003000001947 */ /* 0x000fea0003800000 */
[-C--:B------:R-:W-:Y:S02]  /*04e0*/  FSETP.NAN.FTZ.AND P1, PT, R16, R16.reuse, PT ;  /* 0x000000101000720b */ /* 0x080fe40003f38000 */
[----:B------:R-:W-:-:S11]  /*04f0*/  MOV R11, R16 ;  /* 0x00000010000b7202 */ /* 0x000fd60000000f00 */
[----:B------:R-:W-:Y:S02]  /*0500*/  @!P1 FMNMX.FTZ R11, R16, R17, !PT ;  /* 0x00000011100b9209 */ /* 0x000fe40007810000 */
.L_x_29970:
[----:B------:R-:W-:Y:S05]  /*0510*/  BSYNC B0 ;  /* 0x0000000000007941 */ /* 0x000fea0003800000 */
.L_x_29969:
        /* <DEDUP_REMOVED lines=8> */
.L_x_29972:
[----:B------:R-:W-:Y:S05]  /*05a0*/  BSYNC B0 ;  /* 0x0000000000007941 */ /* 0x000fea0003800000 */
.L_x_29971:
        /* <DEDUP_REMOVED lines=13> */
.L_x_29974:
[----:B------:R-:W-:Y:S05]  /*0680*/  BSYNC B0 ;  /* 0x0000000000007941 */ /* 0x000fea0003800000 */
.L_x_29973:
[----:B------:R-:W-:-:S13]  /*0690*/  ISETP.GE.AND P0, PT, R5, R12, PT ;  /* 0x0000000c0500720c */ /* 0x000fda0003f06270 */
[----:B------:R-:W-:Y:S05]  /*06a0*/  @P0 EXIT ;  /* 0x000000000000094d */ /* 0x000fea0003800000 */
[----:B0-----:R-:W-:Y:S01]  /*06b0*/  LEA R2, R0, R5, 0x9 ;  /* 0x0000000500027211 */ /* 0x001fe200078e48ff */
[----:B------:R-:W-:-:S04]  /*06c0*/  IMAD.MOV.U32 R3, RZ, RZ, 0x4 ;  /* 0x00000004ff037424 */ /* 0x000fc800078e00ff */
[----:B------:R-:W-:-:S05]  /*06d0*/  IMAD.WIDE.U32 R2, R2, R3, c[0x0][0x168] ;  /* 0x00005a0002027625 */ /* 0x000fca00078e0003 */
[----:B-----5:R-:W-:Y:S01]  /*06e0*/  STG.E [R2.64], R13 ;  /* 0x0000000d02007986 */ /* 0x020fe2000c101904 */
[----:B------:R-:W-:Y:S05]  /*06f0*/  EXIT ;  /* 0x000000000000794d */ /* 0x000fea0003800000 */
.L_x_29975:
        /* <DEDUP_REMOVED lines=16> */
.L_x_40229:


//--------------------- .text._ZN2at6native29vectorized_elementwise_kernelILi2ENS0_13BinaryFunctorIfffZZZNS0_19maximum_kernel_cudaERNS_18TensorIteratorBaseEENKUlvE0_clEvENKUlvE0_clEvEUlffE_EESt5arrayIPcLm3EEEEviT0_T1_ --------------------------
	.section	.text._ZN2at6native29vectorized_elementwise_kernelILi2ENS0_13BinaryFunctorIfffZZZNS0_19maximum_kernel_cudaERNS_18TensorIteratorBaseEENKUlvE0_clEvENKUlvE0_clEvEUlffE_EESt5arrayIPcLm3EEEEviT0_T1_,"ax",@progbits
	.sectioninfo	@"SHI_REGISTERS=30"
	.align	128
        .global         _ZN2at6native29vectorized_elementwise_kernelILi2ENS0_13BinaryFunctorIfffZZZNS0_19maximum_kernel_cudaERNS_18TensorIteratorBaseEENKUlvE0_clEvENKUlvE0_clEvEUlffE_EESt5arrayIPcLm3EEEEviT0_T1_
        .type           _ZN2at6native29vectorized_elementwise_kernelILi2ENS0_13BinaryFunctorIfffZZZNS0_19maximum_kernel_cudaERNS_18TensorIteratorBaseEENKUlvE0_clEvENKUlvE0_clEvEUlffE_EESt5arrayIPcLm3EEEEviT0_T1_,@function
        .size           _ZN2at6native29vectorized_elementwise_kernelILi2ENS0_13BinaryFunctorIfffZZZNS0_19maximum_kernel_cudaERNS_18TensorIteratorBaseEENKUlvE0_clEvENKUlvE0_clEvEUlffE_EESt5arrayIPcLm3EEEEviT0_T1_,(.L_x_40230 - _ZN2at6native29vectorized_elementwise_kernelILi2ENS0_13BinaryFunctorIfffZZZNS0_19maximum_kernel_cudaERNS_18TensorIteratorBaseEENKUlvE0_clEvENKUlvE0_clEvEUlffE_EESt5arrayIPcLm3EEEEviT0_T1_)
        .other          _ZN2at6native29vectorized_elementwise_kernelILi2ENS0_13BinaryFunctorIfffZZZNS0_19maximum_kernel_cudaERNS_18TensorIteratorBaseEENKUlvE0_clEvENKUlvE0_clEvEUlffE_EESt5arrayIPcLm3EEEEviT0_T1_,@"STO_CUDA_ENTRY STV_DEFAULT"
_ZN2at6native29vectorized_elementwise_kernelILi2ENS0_13BinaryFunctorIfffZZZNS0_19maximum_kernel_cudaERNS_18TensorIteratorBaseEENKUlvE0_clEvENKUlvE0_clEvEUlffE_EESt5arrayIPcLm3EEEEviT0_T1_:
.text._ZN2at6native29vectorized_elementwise_kernelILi2ENS0_13BinaryFunctorIfffZZZNS0_19maximum_kernel_cudaERNS_18TensorIteratorBaseEENKUlvE0_clEvENKUlvE0_clEvEUlffE_EESt5arrayIPcLm3EEEEviT0_T1_:
        /* <DEDUP_REMOVED lines=27> */
[----:B------:R-:W-:Y:S02]  /*01b0*/  @!P0 FMNMX.FTZ R16, R2, R24, !PT ;  /* 0x0000001802108209 */ /* 0x000fe40007810000 */
.L_x_29978:
[----:B0-----:R-:W-:Y:S05]  /*01c0*/  BSYNC B0 ;  /* 0x0000000000007941 */ /* 0x001fea0003800000 */
.L_x_29977:
        /* <DEDUP_REMOVED lines=14> */
[----:B------:R-:W-:Y:S02]  /*02b0*/  @!P6 FMNMX.FTZ R17, R3, R25, !PT ;  /* 0x000000190311e209 */ /* 0x000fe40007810000 */
.L_x_29980:
[----:B------:R-:W-:Y:S05]  /*02c0*/  BSYNC B0 ;  /* 0x0000000000007941 */ /* 0x000fea0003800000 */
.L_x_29979:
[----:B------:R-:W-:Y:S01]  /*02d0*/  BSSY B0, `(.L_x_29981) ;  /* 0x0000006000007945 */ /* 0x000fe20003800000 */
[----:B------:R-:W-:Y:S01]  /*02e0*/  IMAD.MOV.U32 R2, RZ, RZ, R6 ;  /* 0x000000ffff027224 */ /* 0x000fe200078e0006 */
[----:B------:R-:W-:Y:S05]  /*02f0*/  @P0 BRA `(.L_x_29982) ;  /* 0x0000003000000947 */ /* 0x000fea0003800000 */
[-C--:B------:R-:W-:Y:S02]  /*0300*/  FSETP.NAN.FTZ.AND P0, PT, R12, R12.reuse, PT ;  /* 0x0000000c0c00720b */ /* 0x080fe40003f18000 */
[----:B------:R-:W-:-:S11]  /*0310*/  MOV R2, R12 ;  /* 0x0000000c00027202 */ /* 0x000fd60000000f00 */
[----:B------:R-:W-:Y:S02]  /*0320*/  @!P0 FMNMX.FTZ R2, R6, R12, !PT ;  /* 0x0000000c06028209 */ /* 0x000fe40007810000 */
.L_x_29982:
[----:B------:R-:W-:Y:S05]  /*0330*/  BSYNC B0 ;  /* 0x0000000000007941 */ /* 0x000fea0003800000 */
.L_x_29981:
[----:B------:R-:W-:Y:S01]  /*0340*/  BSSY B0, `(.L_x_29983) ;  /* 0x0000006000007945 */ /* 0x000fe20003800000 */
[----:B------:R-:W-:Y:S01]  /*0350*/  IMAD.MOV.U32 R3, RZ, RZ, R7 ;  /* 0x000000ffff037224 */ /* 0x000fe200078e0007 */
[----:B------:R-:W-:Y:S05]  /*0360*/  @P1 BRA `(.L_x_29984) ;  /* 0x0000003000001947 */ /* 0x000fea0003800000 */
[----:B------:R-:W-:Y:S01]  /*0370*/  FSETP.NAN.FTZ.AND P0, PT, R13, R13, PT ;  /* 0x0000000d0d00720b */ /* 0x000fe20003f18000 */
[----:B------:R-:W-:-:S12]  /*0380*/  IMAD.MOV.U32 R3, RZ, RZ, R13 ;  /* 0x000000ffff037224 */ /* 0x000fd800078e000d */
[----:B------:R-:W-:Y:S02]  /*0390*/  @!P0 FMNMX.FTZ R3, R7, R13, !PT ;  /* 0x0000000d07038209 */ /* 0x000fe40007810000 */
.L_x_29984:
[----:B------:R-:W-:Y:S05]  /*03a0*/  BSYNC B0 ;  /* 0x0000000000007941 */ /* 0x000fea0003800000 */
.L_x_29983:
[----:B------:R-:W-:Y:S01]  /*03b0*/  BSSY B0, `(.L_x_29985) ;  /* 0x0000006000007945 */ /* 0x000fe20003800000 */
[----:B------:R-:W-:Y:S01]  /*03c0*/  IMAD.MOV.U32 R6, RZ, RZ, R4 ;  /* 0x000000ffff067224 */ /* 0x000fe200078e0004 */
[----:B------:R-:W-:Y:S05]  /*03d0*/  @P2 BRA `(.L_x_29986) ;  /* 0x0000003000002947 */ /* 0x000fea0003800000 */
[----:B------:R-:W-:Y:S01]  /*03e0*/  FSETP.NAN.FTZ.AND P0, PT, R10, R10, PT ;  /* 0x0000000a0a00720b */ /* 0x000fe20003f18000 */
[----:B------:R-:W-:-:S12]  /*03f0*/  IMAD.MOV.U32 R6, RZ, RZ, R10 ;  /* 0x000000ffff067224 */ /* 0x000fd800078e000a */
[----:B------:R-:W-:Y:S02]  /*0400*/  @!P0 FMNMX.FTZ R6, R4, R10, !PT ;  /* 0x0000000a04068209 */ /* 0x000fe40007810000 */
.L_x_29986:
[----:B------:R-:W-:Y:S05]  /*0410*/  BSYNC B0 ;  /* 0x0000000000007941 */ /* 0x000fea0003800000 */
.L_x_29985:
[----:B------:R-:W-:Y:S01]  /*0420*/  BSSY B0, `(.L_x_29987) ;  /* 0x0000006000007945 */ /* 0x000fe20003800000 */
[----:B------:R-:W-:Y:S01]  /*0430*/  IMAD.MOV.U32 R7, RZ, RZ, R5 ;  /* 0x000000ffff077224 */ /* 0x000fe200078e0005 */
[----:B------:R-:W-:Y:S05]  /*0440*/  @P3 BRA `(.L_x_29988) ;  /* 0x0000003000003947 */ /* 0x000fea0003800000 */
[----:B------:R-:W-:Y:S01]  /*0450*/  FSETP.NAN.FTZ.AND P0, PT, R11, R11, PT ;  /* 0x0000000b0b00720b */ /* 0x000fe20003f18000 */
[----:B------:R-:W-:-:S12]  /*0460*/  IMAD.MOV.U32 R7, RZ, RZ, R11 ;  /* 0x000000ffff077224 */ /* 0x000fd800078e000b */
[----:B------:R-:W-:Y:S02]  /*0470*/  @!P0 FMNMX.FTZ R7, R5, R11, !PT ;  /* 0x0000000b05078209 */ /* 0x000fe40007810000 */
.L_x_29988:
[----:B------:R-:W-:Y:S05]  /*0480*/  BSYNC B0 ;  /* 0x0000000000007941 */ /* 0x000fea0003800000 */
.L_x_29987:
[----:B------:R-:W-:Y:S01]  /*0490*/  BSSY B0, `(.L_x_29989) ;  /* 0x0000006000007945 */ /* 0x000fe20003800000 */
[----:B------:R-:W-:Y:S01]  /*04a0*/  IMAD.MOV.U32 R4, RZ, RZ, R14 ;  /* 0x000000ffff047224 */ /* 0x000fe200078e000e */
[----:B------:R-:W-:Y:S05]  /*04b0*/  @P4 BRA `(.L_x_29990) ;  /* 0x0000003000004947 */ /* 0x000fea0003800000 */
[-C--:B------:R-:W-:Y:S02]  /*04c0*/  FSETP.NAN.FTZ.AND P0, PT, R8, R8.reuse, PT ;  /* 0x000000080800720b */ /* 0x080fe40003f18000 */
[----:B------:R-:W-:-:S11]  /*04d0*/  MOV R4, R8 ;  /* 0x0000000800047202 */ /* 0x000fd60000000f00 */
[----:B------:R-:W-:Y:S02]  /*04e0*/  @!P0 FMNMX.FTZ R4, R14, R8, !PT ;  /* 0x000000080e048209 */ /* 0x000fe40007810000 */
.L_x_29990:
[----:B------:R-:W-:Y:S05]  /*04f0*/  BSYNC B0 ;  /* 0x0000000000007941 */ /* 0x000fea0003800000 */
.L_x_29989:
[----:B------:R-:W-:Y:S01]  /*0500*/  BSSY B0, `(.L_x_29991) ;  /* 0x0000006000007945 */ /* 0x000fe20003800000 */
[----:B------:R-:W-:Y:S01]  /*0510*/  IMAD.MOV.U32 R5, RZ, RZ, R15 ;  /* 0x000000ffff057224 */ /* 0x000fe200078e000f */
[----:B------:R-:W-:Y:S05]  /*0520*/  @P5 BRA `(.L_x_29992) ;  /* 0x0000003000005947 */ /* 0x000fea0003800000 */
[----:B------:R-:W-:Y:S01]  /*0530*/  FSETP.NAN.FTZ.AND P0, PT, R9, R9, PT ;  /* 0x000000090900720b */ /* 0x000fe20003f18000 */
[----:B------:R-:W-:-:S12]  /*0540*/  IMAD.MOV.U32 R5, RZ, RZ, R9 ;  /* 0x000000ffff057224 */ /* 0x000fd800078e0009 */
[----:B------:R-:W-:Y:S02]  /*0550*/  @!P0 FMNMX.FTZ R5, R15, R9, !PT ;  /* 0x000000090f058209 */ /* 0x000fe40007810000 */
.L_x_29992:
[----:B------:R-:W-:Y:S05]  /*0560*/  BSYNC B0 ;  /* 0x0000000000007941 */ /* 0x000fea0003800000 */
.L_x_29991:
[----:B------:R-:W-:Y:S04]  /*0570*/  STG.E.64 [R18.64], R16 ;  /* 0x0000001012007986 */ /* 0x000fe8000c101b04 */
[----:B------:R-:W-:Y:S04]  /*0580*/  STG.E.64 [R18.64+0x400], R2 ;  /* 0x0004000212007986 */ /* 0x000fe8000c101b04 */
[----:B------:R-:W-:Y:S04]  /*0590*/  STG.E.64 [R18.64+0x800], R6 ;  /* 0x0008000612007986 */ /* 0x000fe8000c101b04 */
[----:B------:R-:W-:Y:S01]  /*05a0*/  STG.E.64 [R18.64+0xc00], R4 ;  /* 0x000c000412007986 */ /* 0x000fe2000c101b04 */
[----:B------:R-:W-:Y:S05]  /*05b0*/  EXIT ;  /* 0x000000000000794d */ /* 0x000fea0003800000 */
.L_x_29976:
        /* <DEDUP_REMOVED lines=84> */
[----:B------:R-:W-:Y:S02]  /*0b00*/  @!P1 FMNMX.FTZ R5, R12, R15, !PT ;  /* 0x0000000f0c059209 */ /* 0x000fe40007810000 */
.L_x_29994:
[----:B------:R-:W-:Y:S05]  /*0b10*/  BSYNC B0 ;  /* 0x0000000000007941 */ /* 0x000fea0003800000 */
.L_x_29993:
        /* <DEDUP_REMOVED lines=9> */
[----:B------:R-:W-:Y:S02]  /*0bb0*/  @!P1 FMNMX.FTZ R4, R10, R13, !PT ;  /* 0x0000000d0a049209 */ /* 0x000fe40007810000 */
.L_x_29996:
[----:B------:R-:W-:Y:S05]  /*0bc0*/  BSYNC B0 ;  /* 0x0000000000007941 */ /* 0x000fea0003800000 */
.L_x_29995:
        /* <DEDUP_REMOVED lines=21> */
[----:B------:R-:W-:Y:S02]  /*0d20*/  @!P6 FMNMX.FTZ R10, R8, R11, !PT ;  /* 0x0000000b080ae209 */ /* 0x000fe40007810000 */
.L_x_29998:
[----:B------:R-:W-:Y:S05]  /*0d30*/  BSYNC B0 ;  /* 0x0000000000007941 */ /* 0x000fea0003800000 */
.L_x_29997:
        /* <DEDUP_REMOVED lines=8> */
[----:B------:R-:W-:Y:S02]  /*0dc0*/  @!P1 FMNMX.FTZ R8, R6, R9, !PT ;  /* 0x0000000906089209 */ /* 0x000fe40007810000 */
.L_x_30000:
[----:B------:R-:W-:Y:S05]  /*0dd0*/  BSYNC B0 ;  /* 0x0000000000007941 */ /* 0x000fea0003800000 */
.L_x_29999:
[----:B------:R-:W-:Y:S01]  /*0de0*/  BSSY B0, `(.L_x_30001) ;  /* 0x0000008000007945 */ /* 0x000fe20003800000 */
[----:B------:R-:W-:Y:S05]  /*0df0*/  @P2 BRA `(.L_x_30002) ;  /* 0x0000006000002947 */ /* 0x000fea0003800000 */
[----:B------:R-:W-:Y:S01]  /*0e00*/  FSETP.NAN.FTZ.AND P1, PT, R7, R7, PT ;  /* 0x000000070700720b */ /* 0x000fe20003f38000 */
[----:B------:R-:W-:-:S12]  /*0e10*/  IMAD.MOV.U32 R6, RZ, RZ, R7 ;  /* 0x000000ffff067224 */ /* 0x000fd800078e0007 */
[----:B------:R-:W-:Y:S05]  /*0e20*/  @P1 BRA `(.L_x_30002) ;  /* 0x0000003000001947 */ /* 0x000fea0003800000 */
[----:B------:R-:W-:Y:S01]  /*0e30*/  FSETP.NAN.FTZ.AND P1, PT, R0, R0, PT ;  /* 0x000000000000720b */ /* 0x000fe20003f38000 */
[----:B------:R-:W-:-:S12]  /*0e40*/  IMAD.MOV.U32 R6, RZ, RZ, R0 ;  /* 0x000000ffff067224 */ /* 0x000fd800078e0000 */
[----:B------:R-:W-:Y:S02]  /*0e50*/  @!P1 FMNMX.FTZ R6, R0, R7, !PT ;  /* 0x0000000700069209 */ /* 0x000fe40007810000 */
.L_x_30002:
[----:B------:R-:W-:Y:S05]  /*0e60*/  BSYNC B0 ;  /* 0x0000000000007941 */ /* 0x000fea0003800000 */
.L_x_30001:
[----:B------:R-:W-:Y:S01]  /*0e70*/  BSSY B0, `(.L_x_30003) ;  /* 0x0000008000007945 */ /* 0x000fe20003800000 */
[----:B------:R-:W-:Y:S05]  /*0e80*/  @P3 BRA `(.L_x_30004) ;  /* 0x0000006000003947 */ /* 0x000fea0003800000 */
[-C--:B------:R-:W-:Y:S02]  /*0e90*/  FSETP.NAN.FTZ.AND P1, PT, R16, R16.reuse, PT ;  /* 0x000000101000720b */ /* 0x080fe40003f38000 */
[----:B------:R-:W-:-:S11]  /*0ea0*/  MOV R0, R16 ;  /* 0x0000001000007202 */ /* 0x000fd60000000f00 */
[----:B------:R-:W-:Y:S05]  /*0eb0*/  @P1 BRA `(.L_x_30004) ;  /* 0x0000003000001947 */ /* 0x000fea0003800000 */
[----:B------:R-:W-:Y:S01]  /*0ec0*/  FSETP.NAN.FTZ.AND P1, PT, R25, R25, PT ;  /* 0x000000191900720b */ /* 0x000fe20003f38000 */
[----:B------:R-:W-:-:S12]  /*0ed0*/  IMAD.MOV.U32 R0, RZ, RZ, R25 ;  /* 0x000000ffff007224 */ /* 0x000fd800078e0019 */
[----:B------:R-:W-:Y:S02]  /*0ee0*/  @!P1 FMNMX.FTZ R0, R25, R16, !PT ;  /* 0x0000001019009209 */ /* 0x000fe40007810000 */
.L_x_30004:
[----:B------:R-:W-:Y:S05]  /*0ef0*/  BSYNC B0 ;  /* 0x0000000000007941 */ /* 0x000fea0003800000 */
.L_x_30003:
        /* <DEDUP_REMOVED lines=8> */
.L_x_30006:
[----:B------:R-:W-:Y:S05]  /*0f80*/  BSYNC B0 ;  /* 0x0000000000007941 */ /* 0x000fea0003800000 */
.L_x_30005:
        /* <DEDUP_REMOVED lines=8> */
.L_x_30008:
[----:B------:R-:W-:Y:S05]  /*1010*/  BSYNC B0 ;  /* 0x0000000000007941 */ /* 0x000fea0003800000 */
.L_x_30007:
        /* <DEDUP_REMOVED lines=18> */
.L_x_30011:
[----:B0-----:R-:W-:-:S13]  /*1140*/  ISETP.GE.AND P0, PT, R14, R17, PT ;  /* 0x000000110e00720c */ /* 0x001fda0003f06270 */
[----:B------:R-:W-:Y:S05]  /*1150*/  @P0 BRA `(.L_x_30013) ;  /* 0x000000c000000947 */ /* 0x000fea0003800000 */
[----:B------:R-:W-:Y:S01]  /*1160*/  IMAD.IADD R2, R19, 0x1, R14 ;  /* 0x0000000113027824 */ /* 0x000fe200078e020e */
[----:B------:R-:W-:Y:S01]  /*1170*/  IADD3 R14, R14, 0x80, RZ ;  /* 0x000000800e0e7810 */ /* 0x000fe20007ffe0ff */
[----:B------:R-:W-:-:S04]  /*1180*/  IMAD.MOV.U32 R3, RZ, RZ, 0x4 ;  /* 0x00000004ff037424 */ /* 0x000fc800078e00ff */
[----:B------:R-:W-:-:S05]  /*1190*/  IMAD.WIDE.U32 R2, R2, R3, c[0x0][0x168] ;  /* 0x00005a0002027625 */ /* 0x000fca00078e0003 */
[----:B------:R0:W-:Y:S02]  /*11a0*/  STG.E [R2.64], R8 ;  /* 0x0000000802007986 */ /* 0x0001e4000c101904 */
.L_x_30012:
[----:B------:R-:W-:-:S13]  /*11b0*/  ISETP.GE.AND P0, PT, R14, R17, PT ;  /* 0x000000110e00720c */ /* 0x000fda0003f06270 */
[----:B------:R-:W-:Y:S05]  /*11c0*/  @P0 BRA `(.L_x_30014) ;  /* 0x000000d000000947 */ /* 0x000fea0003800000 */
[----:B0-----:R-:W-:Y:S01]  /*11d0*/  IMAD.IADD R2, R19, 0x1, R14 ;  /* 0x0000000113027824 */ /* 0x001fe200078e020e */
[----:B------:R-:W-:Y:S01]  /*11e0*/  IADD3 R14, R14, 0x80, RZ ;  /* 0x000000800e0e7810 */ /* 0x000fe20007ffe0ff */
[----:B------:R-:W-:-:S04]  /*11f0*/  IMAD.MOV.U32 R3, RZ, RZ, 0x4 ;  /* 0x00000004ff037424 */ /* 0x000fc800078e00ff */
[----:B------:R-:W-:-:S05]  /*1200*/  IMAD.WIDE.U32 R2, R2, R3, c[0x0][0x168] ;  /* 0x00005a0002027625 */ /* 0x000fca00078e0003 */
[----:B------:R0:W-:Y:S02]  /*1210*/  STG.E [R2.64], R6 ;  /* 0x0000000602007986 */ /* 0x0001e4000c101904 */
.L_x_30013:
        /* <DEDUP_REMOVED lines=8> */
.L_x_30014:
[----:B------:R-:W-:Y:S05]  /*12a0*/  BSYNC B1 ;  /* 0x0000000000017941 */ /* 0x000fea0003800000 */
.L_x_30010:
[----:B------:R-:W-:-:S13]  /*12b0*/  ISETP.GE.AND P0, PT, R14, R17, PT ;  /* 0x000000110e00720c */ /* 0x000fda0003f06270 */
[----:B0-----:R-:W-:Y:S01]  /*12c0*/  @!P0 IMAD.IADD R2, R19, 0x1, R14 ;  /* 0x0000000113028824 */ /* 0x001fe200078e020e */
[----:B------:R-:W-:Y:S01]  /*12d0*/  @!P0 IADD3 R14, R14, 0x80, RZ ;  /* 0x000000800e0e8810 */ /* 0x000fe20007ffe0ff */
[----:B------:R-:W-:-:S04]  /*12e0*/  @!P0 IMAD.MOV.U32 R3, RZ, RZ, 0x4 ;  /* 0x00000004ff038424 */ /* 0x000fc800078e00ff */
[----:B------:R-:W-:-:S05]  /*12f0*/  @!P0 IMAD.WIDE.U32 R2, R2, R3, c[0x0][0x168] ;  /* 0x00005a0002028625 */ /* 0x000fca00078e0003 */
[----:B------:R0:W-:Y:S02]  /*1300*/  @!P0 STG.E [R2.64], R9 ;  /* 0x0000000902008986 */ /* 0x0001e4000c101904 */
.L_x_30015:
[----:B------:R-:W-:Y:S05]  /*1310*/  BSYNC B0 ;  /* 0x0000000000007941 */ /* 0x000fea0003800000 */
.L_x_30009:
        /* <DEDUP_REMOVED lines=8> */
.L_x_30016:
        /* <DEDUP_REMOVED lines=14> */
.L_x_40230:


//--------------------- .text._ZN2at6native29vectorized_elementwise_kernelILi4ENS0_13BinaryFunctorIfffZZZNS0_19maximum_kernel_cudaERNS_18TensorIteratorBaseEENKUlvE0_clEvENKUlvE0_clEvEUlffE_EESt5arrayIPcLm3EEEEviT0_T1_ --------------------------
	.section	.text._ZN2at6native29vectorized_elementwise_kernelILi4ENS0_13BinaryFunctorIfffZZZNS0_19maximum_kernel_cudaERNS_18TensorIteratorBaseEENKUlvE0_clEvENKUlvE0_clEvEUlffE_EESt5arrayIPcLm3EEEEviT0_T1_,"ax",@progbits
	.sectioninfo	@"SHI_REGISTERS=30"
	.align	128
        .global         _ZN2at6native29vectorized_elementwise_kernelILi4ENS0_13BinaryFunctorIfffZZZNS0_19maximum_kernel_cudaERNS_18TensorIteratorBaseEENKUlvE0_clEvENKUlvE0_clEvEUlffE_EESt5arrayIPcLm3EEEEviT0_T1_
        .type           _ZN2at6native29vectorized_elementwise_kernelILi4ENS0_13BinaryFunctorIfffZZZNS0_19maximum_kernel_cudaERNS_18TensorIteratorBaseEENKUlvE0_clEvENKUlvE0_clEvEUlffE_EESt5arrayIPcLm3EEEEviT0_T1_,@function
        .size           _ZN2at6native29vectorized_elementwise_kernelILi4ENS0_13BinaryFunctorIfffZZZNS0_19maximum_kernel_cudaERNS_18TensorIteratorBaseEENKUlvE0_clEvENKUlvE0_clEvEUlffE_EESt5arrayIPcLm3EEEEviT0_T1_,(.L_x_40231 - _ZN2at6native29vectorized_elementwise_kernelILi4ENS0_13BinaryFunctorIfffZZZNS0_19maximum_kernel_cudaERNS_18TensorIteratorBaseEENKUlvE0_clEvENKUlvE0_clEvEUlffE_EESt5arrayIPcLm3EEEEviT0_T1_)
        .other          _ZN2at6native29vectorized_elementwise_kernelILi4ENS0_13BinaryFunctorIfffZZZNS0_19maximum_kernel_cudaERNS_18TensorIteratorBaseEENKUlvE0_clEvENKUlvE0_clEvEUlffE_EESt5arrayIPcLm3EEEEviT0_T1_,@"STO_CUDA_ENTRY STV_DEFAULT"
_ZN2at6native29vectorized_elementwise_kernelILi4ENS0_13BinaryFunctorIfffZZZNS0_19maximum_kernel_cudaERNS_18TensorIteratorBaseEENKUlvE0_clEvENKUlvE0_clEvEUlffE_EESt5arrayIPcLm3EEEEviT0_T1_:
.text._ZN2at6native29vectorized_elementwise_kernelILi4ENS0_13BinaryFunctorIfffZZZNS0_19maximum_kernel_cudaERNS_18TensorIteratorBaseEENKUlvE0_clEvENKUlvE0_clEvEUlffE_EESt5arrayIPcLm3EEEEviT0_T1_:
        /* <DEDUP_REMOVED lines=23> */
[----:B------:R-:W-:Y:S02]  /*0170*/  @!P0 FMNMX.FTZ R16, R4, R20, !PT ;  /* 0x0000001404108209 */ /* 0x000fe40007810000 */
.L_x_30019:
[----:B0-----:R-:W-:Y:S05]  /*0180*/  BSYNC B0 ;  /* 0x0000000000007941 */ /* 0x001fea0003800000 */
.L_x_30018:
        /* <DEDUP_REMOVED lines=15> */
.L_x_30021:
[----:B------:R-:W-:Y:S05]  /*0280*/  BSYNC B0 ;  /* 0x0000000000007941 */ /* 0x000fea0003800000 */
.L_x_30020:
[----:B------:R-:W-:Y:S01]  /*0290*/  BSSY B0, `(.L_x_30022) ;  /* 0x0000006000007945 */ /* 0x000fe20003800000 */
[----:B------:R-:W-:Y:S01]  /*02a0*/  IMAD.MOV.U32 R18, RZ, RZ, R6 ;  /* 0x000000ffff127224 */ /* 0x000fe200078e0006 */
[----:B------:R-:W-:Y:S05]  /*02b0*/  @P0 BRA `(.L_x_30023) ;  /* 0x0000003000000947 */ /* 0x000fea0003800000 */
[-C--:B------:R-:W-:Y:S02]  /*02c0*/  FSETP.NAN.FTZ.AND P0, PT, R22, R22.reuse, PT ;  /* 0x000000161600720b */ /* 0x080fe40003f18000 */
[----:B------:R-:W-:-:S11]  /*02d0*/  MOV R18, R22 ;  /* 0x0000001600127202 */ /* 0x000fd60000000f00 */
[----:B------:R-:W-:Y:S02]  /*02e0*/  @!P0 FMNMX.FTZ R18, R6, R22, !PT ;  /* 0x0000001606128209 */ /* 0x000fe40007810000 */
.L_x_30023:
[----:B------:R-:W-:Y:S05]  /*02f0*/  BSYNC B0 ;  /* 0x0000000000007941 */ /* 0x000fea0003800000 */
.L_x_30022:
[----:B------:R-:W-:Y:S01]  /*0300*/  BSSY B0, `(.L_x_30024) ;  /* 0x0000006000007945 */ /* 0x000fe20003800000 */
[----:B------:R-:W-:Y:S01]  /*0310*/  IMAD.MOV.U32 R19, RZ, RZ, R7 ;  /* 0x000000ffff137224 */ /* 0x000fe200078e0007 */
[----:B------:R-:W-:Y:S05]  /*0320*/  @P1 BRA `(.L_x_30025) ;  /* 0x0000003000001947 */ /* 0x000fea0003800000 */
[----:B------:R-:W-:Y:S01]  /*0330*/  FSETP.NAN.FTZ.AND P0, PT, R23, R23, PT ;  /* 0x000000171700720b */ /* 0x000fe20003f18000 */
[----:B------:R-:W-:-:S12]  /*0340*/  IMAD.MOV.U32 R19, RZ, RZ, R23 ;  /* 0x000000ffff137224 */ /* 0x000fd800078e0017 */
[----:B------:R-:W-:Y:S02]  /*0350*/  @!P0 FMNMX.FTZ R19, R7, R23, !PT ;  /* 0x0000001707138209 */ /* 0x000fe40007810000 */
.L_x_30025:
[----:B------:R-:W-:Y:S05]  /*0360*/  BSYNC B0 ;  /* 0x0000000000007941 */ /* 0x000fea0003800000 */
.L_x_30024:
[----:B------:R-:W-:Y:S01]  /*0370*/  BSSY B0, `(.L_x_30026) ;  /* 0x0000006000007945 */ /* 0x000fe20003800000 */
[----:B------:R-:W-:Y:S01]  /*0380*/  IMAD.MOV.U32 R4, RZ, RZ, R8 ;  /* 0x000000ffff047224 */ /* 0x000fe200078e0008 */
[----:B------:R-:W-:Y:S05]  /*0390*/  @P2 BRA `(.L_x_30027) ;  /* 0x0000003000002947 */ /* 0x000fea0003800000 */
[----:B------:R-:W-:Y:S01]  /*03a0*/  FSETP.NAN.FTZ.AND P0, PT, R12, R12, PT ;  /* 0x0000000c0c00720b */ /* 0x000fe20003f18000 */
[----:B------:R-:W-:-:S12]  /*03b0*/  IMAD.MOV.U32 R4, RZ, RZ, R12 ;  /* 0x000000ffff047224 */ /* 0x000fd800078e000c */
[----:B------:R-:W-:Y:S02]  /*03c0*/  @!P0 FMNMX.FTZ R4, R8, R12, !PT ;  /* 0x0000000c08048209 */ /* 0x000fe40007810000 */
.L_x_30027:
[----:B------:R-:W-:Y:S05]  /*03d0*/  BSYNC B0 ;  /* 0x0000000000007941 */ /* 0x000fea0003800000 */
.L_x_30026:
[----:B------:R-:W-:Y:S01]  /*03e0*/  BSSY B0, `(.L_x_30028) ;  /* 0x0000006000007945 */ /* 0x000fe20003800000 */
[----:B------:R-:W-:Y:S01]  /*03f0*/  IMAD.MOV.U32 R5, RZ, RZ, R9 ;  /* 0x000000ffff057224 */ /* 0x000fe200078e0009 */
[----:B------:R-:W-:Y:S05]  /*0400*/  @P3 BRA `(.L_x_30029) ;  /* 0x0000003000003947 */ /* 0x000fea0003800000 */
[----:B------:R-:W-:Y:S01]  /*0410*/  FSETP.NAN.FTZ.AND P0, PT, R13, R13, PT ;  /* 0x0000000d0d00720b */ /* 0x000fe20003f18000 */
[----:B------:R-:W-:-:S12]  /*0420*/  IMAD.MOV.U32 R5, RZ, RZ, R13 ;  /* 0x000000ffff057224 */ /* 0x000fd800078e000d */
[----:B------:R-:W-:Y:S02]  /*0430*/  @!P0 FMNMX.FTZ R5, R9, R13, !PT ;  /* 0x0000000d09058209 */ /* 0x000fe40007810000 */
.L_x_30029:
[----:B------:R-:W-:Y:S05]  /*0440*/  BSYNC B0 ;  /* 0x0000000000007941 */ /* 0x000fea0003800000 */
.L_x_30028:
[----:B------:R-:W-:Y:S01]  /*0450*/  BSSY B0, `(.L_x_30030) ;  /* 0x0000006000007945 */ /* 0x000fe20003800000 */
[----:B------:R-:W-:Y:S01]  /*0460*/  IMAD.MOV.U32 R6, RZ, RZ, R10 ;  /* 0x000000ffff067224 */ /* 0x000fe200078e000a */
[----:B------:R-:W-:Y:S05]  /*0470*/  @P4 BRA `(.L_x_30031) ;  /* 0x0000003000004947 */ /* 0x000fea0003800000 */
[-C--:B------:R-:W-:Y:S02]  /*0480*/  FSETP.NAN.FTZ.AND P0, PT, R14, R14.reuse, PT ;  /* 0x0000000e0e00720b */ /* 0x080fe40003f18000 */
[----:B------:R-:W-:-:S11]  /*0490*/  MOV R6, R14 ;  /* 0x0000000e00067202 */ /* 0x000fd60000000f00 */
[----:B------:R-:W-:Y:S02]  /*04a0*/  @!P0 FMNMX.FTZ R6, R10, R14, !PT ;  /* 0x0000000e0a068209 */ /* 0x000fe40007810000 */
.L_x_30031:
[----:B------:R-:W-:Y:S05]  /*04b0*/  BSYNC B0 ;  /* 0x0000000000007941 */ /* 0x000fea0003800000 */
.L_x_30030:
[----:B------:R-:W-:Y:S01]  /*04c0*/  BSSY B0, `(.L_x_30032) ;  /* 0x0000006000007945 */ /* 0x000fe20003800000 */
[----:B------:R-:W-:Y:S01]  /*04d0*/  IMAD.MOV.U32 R7, RZ, RZ, R11 ;  /* 0x000000ffff077224 */ /* 0x000fe200078e000b */
[----:B------:R-:W-:Y:S05]  /*04e0*/  @P5 BRA `(.L_x_30033) ;  /* 0x0000003000005947 */ /* 0x000fea0003800000 */
[----:B------:R-:W-:Y:S01]  /*04f0*/  FSETP.NAN.FTZ.AND P0, PT, R15, R15, PT ;  /* 0x0000000f0f00720b */ /* 0x000fe20003f18000 */
[----:B------:R-:W-:-:S12]  /*0500*/  IMAD.MOV.U32 R7, RZ, RZ, R15 ;  /* 0x000000ffff077224 */ /* 0x000fd800078e000f */
[----:B------:R-:W-:Y:S02]  /*0510*/  @!P0 FMNMX.FTZ R7, R11, R15, !PT ;  /* 0x0000000f0b078209 */ /* 0x000fe40007810000 */
.L_x_30033:
[----:B------:R-:W-:Y:S05]  /*0520*/  BSYNC B0 ;  /* 0x0000000000007941 */ /* 0x000fea0003800000 */
.L_x_30032:
[----:B------:R-:W-:Y:S04]  /*0530*/  STG.E.128 [R2.64], R16 ;  /* 0x0000001002007986 */ /* 0x000fe8000c101d04 */
[----:B------:R-:W-:Y:S01]  /*0540*/  STG.E.128 [R2.64+0x800], R4 ;  /* 0x0008000402007986 */ /* 0x000fe2000c101d04 */
[----:B------:R-:W-:Y:S05]  /*0550*/  EXIT ;  /* 0x000000000000794d */ /* 0x000fea0003800000 */
.L_x_30017:
        /* <DEDUP_REMOVED lines=85> */
.L_x_30035:
[----:B------:R-:W-:Y:S05]  /*0ab0*/  BSYNC B0 ;  /* 0x0000000000007941 */ /* 0x000fea0003800000 */
.L_x_30034:
        /* <DEDUP_REMOVED lines=10> */
.L_x_30037:
[----:B------:R-:W-:Y:S05]  /*0b60*/  BSYNC B0 ;  /* 0x0000000000007941 */ /* 0x000fea0003800000 */
.L_x_30036:
        /* <DEDUP_REMOVED lines=22> */
.L_x_30039:
[----:B------:R-:W-:Y:S05]  /*0cd0*/  BSYNC B0 ;  /* 0x0000000000007941 */ /* 0x000fea0003800000 */
.L_x_30038:
        /* <DEDUP_REMOVED lines=9> */
.L_x_30041:
[----:B------:R-:W-:Y:S05]  /*0d70*/  BSYNC B0 ;  /* 0x0000000000007941 */ /* 0x000fea0003800000 */
.L_x_30040:
        /* <DEDUP_REMOVED lines=8> */
.L_x_30043:
[----:B------:R-:W-:Y:S05]  /*0e00*/  BSYNC B0 ;  /* 0x0000000000007941 */ /* 0x000fea0003800000 */
.L_x_30042:
        /* <DEDUP_REMOVED lines=8> */
.L_x_30045:
[----:B------:R-:W-:Y:S05]  /*0e90*/  BSYNC B0 ;  /* 0x0000000000007941 */ /* 0x000fea0003800000 */
.L_x_30044:
        /* <DEDUP_REMOVED lines=8> */
.L_x_30047:
[----:B------:R-:W-:Y:S05]  /*0f20*/  BSYNC B0 ;  /* 0x0000000000007941 */ /* 0x000fea0003800000 */
.L_x_30046:
        /* <DEDUP_REMOVED lines=8> */
.L_x_30049:
[----:B------:R-:W-:Y:S05]  /*0fb0*/  BSYNC B0 ;  /* 0x0000000000007941 */ /* 0x000fea0003800000 */
.L_x_30048:
        /* <DEDUP_REMOVED lines=18> */
.L_x_30052:
[----:B0-----:R-:W-:-:S13]  /*10e0*/  ISETP.GE.AND P0, PT, R14, R17, PT ;  /* 0x000000110e00720c */ /* 0x001fda0003f06270 */
[----:B------:R-:W-:Y:S05]  /*10f0*/  @P0 BRA `(.L_x_30054) ;  /* 0x000000c000000947 */ /* 0x000fea0003800000 */
[----:B------:R-:W-:Y:S01]  /*1100*/  IMAD.IADD R2, R19, 0x1, R14 ;  /* 0x0000000113027824 */ /* 0x000fe200078e020e */
[----:B------:R-:W-:Y:S01]  /*1110*/  IADD3 R14, R14, 0x80, RZ ;  /* 0x000000800e0e7810 */ /* 0x000fe20007ffe0ff */
[----:B------:R-:W-:-:S04]  /*1120*/  IMAD.MOV.U32 R3, RZ, RZ, 0x4 ;  /* 0x00000004ff037424 */ /* 0x000fc800078e00ff */
[----:B------:R-:W-:-:S05]  /*1130*/  IMAD.WIDE.U32 R2, R2, R3, c[0x0][0x168] ;  /* 0x00005a0002027625 */ /* 0x000fca00078e0003 */
[----:B------:R0:W-:Y:S02]  /*1140*/  STG.E [R2.64], R8 ;  /* 0x0000000802007986 */ /* 0x0001e4000c101904 */
.L_x_30053:
[----:B------:R-:W-:-:S13]  /*1150*/  ISETP.GE.AND P0, PT, R14, R17, PT ;  /* 0x000000110e00720c */ /* 0x000fda0003f06270 */
[----:B------:R-:W-:Y:S05]  /*1160*/  @P0 BRA `(.L_x_30055) ;  /* 0x000000d000000947 */ /* 0x000fea0003800000 */
[----:B0-----:R-:W-:Y:S01]  /*1170*/  IMAD.IADD R2, R19, 0x1, R14 ;  /* 0x0000000113027824 */ /* 0x001fe200078e020e */
[----:B------:R-:W-:Y:S01]  /*1180*/  IADD3 R14, R14, 0x80, RZ ;  /* 0x000000800e0e7810 */ /* 0x000fe20007ffe0ff */
[----:B------:R-:W-:-:S04]  /*1190*/  IMAD.MOV.U32 R3, RZ, RZ, 0x4 ;  /* 0x00000004ff037424 */ /* 0x000fc800078e00ff */
[----:B------:R-:W-:-:S05]  /*11a0*/  IMAD.WIDE.U32 R2, R2, R3, c[0x0][0x168] ;  /* 0x00005a0002027625 */ /* 0x000fca00078e0003 */
[----:B------:R0:W-:Y:S02]  /*11b0*/  STG.E [R2.64], R6 ;  /* 0x0000000602007986 */ /* 0x0001e4000c101904 */
.L_x_30054:
        /* <DEDUP_REMOVED lines=8> */
.L_x_30055:
[----:B------:R-:W-:Y:S05]  /*1240*/  BSYNC B1 ;  /* 0x0000000000017941 */ /* 0x000fea0003800000 */
.L_x_30051:
[----:B------:R-:W-:-:S13]  /*1250*/  ISETP.GE.AND P0, PT, R14, R17, PT ;  /* 0x000000110e00720c */ /* 0x000fda0003f06270 */
[----:B0-----:R-:W-:Y:S01]  /*1260*/  @!P0 IMAD.IADD R2, R19, 0x1, R14 ;  /* 0x0000000113028824 */ /* 0x001fe200078e020e */
[----:B------:R-:W-:Y:S01]  /*1270*/  @!P0 IADD3 R14, R14, 0x80, RZ ;  /* 0x000000800e0e8810 */ /* 0x000fe20007ffe0ff */
[----:B------:R-:W-:-:S04]  /*1280*/  @!P0 IMAD.MOV.U32 R3, RZ, RZ, 0x4 ;  /* 0x00000004ff038424 */ /* 0x000fc800078e00ff */
[----:B------:R-:W-:-:S05]  /*1290*/  @!P0 IMAD.WIDE.U32 R2, R2, R3, c[0x0][0x168] ;  /* 0x00005a0002028625 */ /* 0x000fca00078e0003 */
[----:B------:R0:W-:Y:S02]  /*12a0*/  @!P0 STG.E [R2.64], R9 ;  /* 0x0000000902008986 */ /* 0x0001e4000c101904 */
.L_x_30056:
[----:B------:R-:W-:Y:S05]  /*12b0*/  BSYNC B0 ;  /* 0x0000000000007941 */ /* 0x000fea0003800000 */
.L_x_30050:
        /* <DEDUP_REMOVED lines=8> */
.L_x_30057:
        /* <DEDUP_REMOVED lines=12> */
.L_x_40231:


//--------------------- .text._ZN2at6native29vectorized_elementwise_kernelILi8ENS0_13BinaryFunctorIfffZZZNS0_19maximum_kernel_cudaERNS_18TensorIteratorBaseEENKUlvE0_clEvENKUlvE0_clEvEUlffE_EESt5arrayIPcLm3EEEEviT0_T1_ --------------------------
	.section	.text._ZN2at6native29vectorized_elementwise_kernelILi8ENS0_13BinaryFunctorIfffZZZNS0_19maximum_kernel_cudaERNS_18TensorIteratorBaseEENKUlvE0_clEvENKUlvE0_clEvEUlffE_EESt5arrayIPcLm3EEEEviT0_T1_,"ax",@progbits
	.sectioninfo	@"SHI_REGISTERS=4"
	.align	128
        .global         _ZN2at6native29vectorized_elementwise_kernelILi8ENS0_13BinaryFunctorIfffZZZNS0_19maximum_kernel_cudaERNS_18TensorIteratorBaseEENKUlvE0_clEvENKUlvE0_clEvEUlffE_EESt5arrayIPcLm3EEEEviT0_T1_
        .type           _ZN2at6native29vectorized_elementwise_kernelILi8ENS0_13BinaryFunctorIfffZZZNS0_19maximum_kernel_cudaERNS_18TensorIteratorBaseEENKUlvE0_clEvENKUlvE0_clEvEUlffE_EESt5arrayIPcLm3EEEEviT0_T1_,@function
        .size           _ZN2at6native29vectorized_elementwise_kernelILi8ENS0_13BinaryFunctorIfffZZZNS0_19maximum_kernel_cudaERNS_18TensorIteratorBaseEENKUlvE0_clEvENKUlvE0_clEvEUlffE_EESt5arrayIPcLm3EEEEviT0_T1_,(.L_x_40232 - _ZN2at6native29vectorized_elementwise_kernelILi8ENS0_13BinaryFunctorIfffZZZNS0_19maximum_kernel_cudaERNS_18TensorIteratorBaseEENKUlvE0_clEvENKUlvE0_clEvEUlffE_EESt5arrayIPcLm3EEEEviT0_T1_)
        .other          _ZN2at6native29vectorized_elementwise_kernelILi8ENS0_13BinaryFunctorIfffZZZNS0_19maximum_kernel_cudaERNS_18TensorIteratorBaseEENKUlvE0_clEvENKUlvE0_clEvEUlffE_EESt5arrayIPcLm3EEEEviT0_T1_,@"STO_CUDA_ENTRY STV_DEFAULT"
_ZN2at6native29vectorized_elementwise_kernelILi8ENS0_13BinaryFunctorIfffZZZNS0_19maximum_kernel_cudaERNS_18TensorIteratorBaseEENKUlvE0_clEvENKUlvE0_clEvEUlffE_EESt5arrayIPcLm3EEEEviT0_T1_:
.text._ZN2at6native29vectorized_elementwise_kernelILi8ENS0_13BinaryFunctorIfffZZZNS0_19maximum_kernel_cudaERNS_18TensorIteratorBaseEENKUlvE0_clEvENKUlvE0_clEvEUlffE_EESt5arrayIPcLm3EEEEviT0_T1_:
[----:B------:R-:W-:Y:S02]  /*0000*/  MOV R1, c[0x0][0x28] ;  /* 0x00000a0000017a02 */ /* 0x000fe40000000f00 */
[----:B------:R-:W-:Y:S05]  /*0010*/  EXIT ;  /* 0x000000000000794d */ /* 0x000fea0003800000 */
.L_x_30058:
        /* <DEDUP_REMOVED lines=14> */
.L_x_40232:


//--------------------- .text._ZN2at6native18elementwise_kernelILi128ELi4EZNS0_15gpu_kernel_implINS0_13AUnaryFunctorIdddZZZNS0_19maximum_kernel_cudaERNS_18TensorIteratorBaseEENKUlvE0_clEvENKUlvE_clEvEUlddE_EEEEvS5_RKT_EUliE_EEviT1_ --------------------------
	.section	.text._ZN2at6native18elementwise_kernelILi128ELi4EZNS0_15gpu_kernel_implINS0_13AUnaryFunctorIdddZZZNS0_19maximum_kernel_cudaERNS_18TensorIteratorBaseEENKUlvE0_clEvENKUlvE_clEvEUlddE_EEEEvS5_RKT_EUliE_EEviT1_,"ax",@progbits
	.sectioninfo	@"SHI_REGISTERS=26"
	.align	128
        .global         _ZN2at6native18elementwise_kernelILi128ELi4EZNS0_15gpu_kernel_implINS0_13AUnaryFunctorIdddZZZNS0_19maximum_kernel_cudaERNS_18TensorIteratorBaseEENKUlvE0_clEvENKUlvE_clEvEUlddE_EEEEvS5_RKT_EUliE_EEviT1_
        .type           _ZN2at6native18elementwise_kernelILi128ELi4EZNS0_15gpu_kernel_implINS0_13AUnaryFunctorIdddZZZNS0_19maximum_kernel_cudaERNS_18TensorIteratorBaseEENKUlvE0_clEvENKUlvE_clEvEUlddE_EEEEvS5_RKT_EUliE_EEviT1_,@function
        .size           _ZN2at6native18elementwise_kernelILi128ELi4EZNS0_15gpu_kernel_implINS0_13AUnaryFunctorIdddZZZNS0_19maximum_kernel_cudaERNS_18TensorIteratorBaseEENKUlvE0_clEvENKUlvE_clEvEUlddE_EEEEvS5_RKT_EUliE_EEviT1_,(.L_x_40233 - _ZN2at6native18elementwise_kernelILi128ELi4EZNS0_15gpu_kernel_implINS0_13AUnaryFunctorIdddZZZNS0_19maximum_kernel_cudaERNS_18TensorIteratorBaseEENKUlvE0_clEvENKUlvE_clEvEUlddE_EEEEvS5_RKT_EUliE_EEviT1_)
        .other          _ZN2at6native18elementwise_kernelILi128ELi4EZNS0_15gpu_kernel_implINS0_13AUnaryFunctorIdddZZZNS0_19maximum_kernel_cudaERNS_18TensorIteratorBaseEENKUlvE0_clEvENKUlvE_clEvEUlddE_EEEEvS5_RKT_EUliE_EEviT1_,@"STO_CUDA_ENTRY STV_DEFAULT"
_ZN2at6native18elementwise_kernelILi128ELi4EZNS0_15gpu_kernel_implINS0_13AUnaryFunctorIdddZZZNS0_19maximum_kernel_cudaERNS_18TensorIteratorBaseEENKUlvE0_clEvENKUlvE_clEvEUlddE_EEEEvS5_RKT_EUliE_EEviT1_:
.text._ZN2at6native18elementwise_kernelILi128ELi4EZNS0_15gpu_kernel_implINS0_13AUnaryFunctorIdddZZZNS0_19maximum_kernel_cudaERNS_18TensorIteratorBaseEENKUlvE0_clEvENKUlvE_clEvEUlddE_EEEEvS5_RKT_EUliE_EEviT1_:
        /* <DEDUP_REMOVED lines=236> */
.L_x_30061:
        /* <DEDUP_REMOVED lines=19> */
.L_x_30065:
[----:B------:R-:W2:Y:S02]  /*0ff0*/  LDG.E.U8 R2, [R4.64] ;  /* 0x0000002404027981 */ /* 0x000ea4000c1e1100 */
[----:B--2---:R-:W0:Y:S01]  /*1000*/  I2F.F64.U16 R2, R2 ;  /* 0x0000000200027312 */ /* 0x004e220000101800 */
[----:B------:R-:W-:Y:S05]  /*1010*/  BRA `(.L_x_30067) ;  /* 0x00000df000007947 */ /* 0x000fea0003800000 */
.L_x_30064:
        /* <DEDUP_REMOVED lines=9> */
.L_x_30069:
[----:B------:R-:W2:Y:S02]  /*10b0*/  LDG.E R2, [R4.64] ;  /* 0x0000002404027981 */ /* 0x000ea4000c1e1900 */
[----:B--2---:R-:W0:Y:S01]  /*10c0*/  I2F.F64 R2, R2 ;  /* 0x0000000200027312 */ /* 0x004e220000201c00 */
[----:B------:R-:W-:Y:S05]  /*10d0*/  BRA `(.L_x_30067) ;  /* 0x00000d3000007947 */ /* 0x000fea0003800000 */
.L_x_30068:
[----:B------:R-:W2:Y:S02]  /*10e0*/  LDG.E.U16 R2, [R4.64] ;  /* 0x0000002404027981 */ /* 0x000ea4000c1e1500 */
[----:B--2---:R-:W0:Y:S01]  /*10f0*/  I2F.F64.S16 R2, R2 ;  /* 0x0000000200027312 */ /* 0x004e220000101c00 */
[----:B------:R-:W-:Y:S05]  /*1100*/  BRA `(.L_x_30067) ;  /* 0x00000d0000007947 */ /* 0x000fea0003800000 */
.L_x_30063:
        /* <DEDUP_REMOVED lines=10> */
.L_x_30071:
[----:B------:R-:W2:Y:S02]  /*11b0*/  LDG.E.U16 R0, [R4.64] ;  /* 0x0000002404007981 */ /* 0x000ea4000c1e1500 */
[----:B--2---:R-:W-:-:S05]  /*11c0*/  HADD2.F32 R0, -RZ, R0.H0_H0 ;  /* 0x20000000ff007230 */ /* 0x004fca0000004100 */
[----:B------:R-:W-:-:S04]  /*11d0*/  FMUL.FTZ R0, R0, 1 ;  /* 0x3f80000000007820 */ /* 0x000fc80000410000 */
[----:B------:R0:W1:Y:S01]  /*11e0*/  F2F.F64.F32 R2, R0 ;  /* 0x0000000000027310 */ /* 0x0000620000201800 */
[----:B------:R-:W-:Y:S05]  /*11f0*/  BRA `(.L_x_30067) ;  /* 0x00000c1000007947 */ /* 0x000fea0003800000 */
.L_x_30070:
        /* <DEDUP_REMOVED lines=10> */
.L_x_30073:
[----:B------:R-:W2:Y:S02]  /*12a0*/  LDG.E.U16 R4, [R4.64] ;  /* 0x0000002404047981 */ /* 0x000ea4000c1e1500 */
[----:B--2---:R-:W-:-:S05]  /*12b0*/  HADD2.F32 R0, -RZ, R4.H0_H0 ;  /* 0x20000004ff007230 */ /* 0x004fca0000004100 */
[----:B------:R-:W-:-:S04]  /*12c0*/  FMUL.FTZ R0, R0, 1 ;  /* 0x3f80000000007820 */ /* 0x000fc80000410000 */
[----:B------:R0:W1:Y:S01]  /*12d0*/  F2F.F64.F32 R2, R0 ;  /* 0x0000000000027310 */ /* 0x0000620000201800 */
[----:B------:R-:W-:Y:S05]  /*12e0*/  BRA `(.L_x_30067) ;  /* 0x00000b2000007947 */ /* 0x000fea0003800000 */
.L_x_30072:
[----:B------:R0:W5:Y:S01]  /*12f0*/  LDG.E.64 R2, [R4.64] ;  /* 0x0000002404027981 */ /* 0x000162000c1e1b00 */
[----:B------:R-:W-:Y:S05]  /*1300*/  BRA `(.L_x_30067) ;  /* 0x00000b0000007947 */ /* 0x000fea0003800000 */
.L_x_30062:
        /* <DEDUP_REMOVED lines=13> */
.L_x_30076:
[----:B------:R0:W5:Y:S01]  /*13e0*/  LDG.E.64 R2, [R4.64] ;  /* 0x0000002404027981 */ /* 0x000162000c1e1b00 */
[----:B------:R-:W-:Y:S05]  /*13f0*/  BRA `(.L_x_30067) ;  /* 0x00000a1000007947 */ /* 0x000fea0003800000 */
.L_x_30075:
        /* <DEDUP_REMOVED lines=28> */
.L_x_30078:
        /* <DEDUP_REMOVED lines=15> */
.L_x_30077:
[----:B------:R-:W2:Y:S02]  /*16b0*/  LDG.E.U16 R0, [R4.64] ;  /* 0x0000002404007981 */ /* 0x000ea4000c1e1500 */
[----:B--2---:R-:W-:-:S05]  /*16c0*/  PRMT R0, RZ, 0x5410, R0 ;  /* 0x00005410ff007816 */ /* 0x004fca0000000000 */
[----:B------:R-:W-:-:S04]  /*16d0*/  FMUL.FTZ R0, R0, 1 ;  /* 0x3f80000000007820 */ /* 0x000fc80000410000 */
[----:B------:R0:W1:Y:S01]  /*16e0*/  F2F.F64.F32 R2, R0 ;  /* 0x0000000000027310 */ /* 0x0000620000201800 */
[----:B------:R-:W-:Y:S05]  /*16f0*/  BRA `(.L_x_30067) ;  /* 0x0000071000007947 */ /* 0x000fea0003800000 */
.L_x_30074:
        /* <DEDUP_REMOVED lines=11> */
.L_x_30081:
        /* <DEDUP_REMOVED lines=21> */
.L_x_30085:
[----:B------:R-:W-:Y:S05]  /*1900*/  BSYNC B1 ;  /* 0x0000000000017941 */ /* 0x000fea0003800000 */
.L_x_30084:
[----:B------:R-:W-:Y:S01]  /*1910*/  LEA R3, R0, 0x3b800000, 0x17 ;  /* 0x3b80000000037811 */ /* 0x000fe200078eb8ff */
[----:B------:R-:W-:-:S05]  /*1920*/  IMAD.SHL.U32 R0, R2, 0x100000, RZ ;  /* 0x0010000002007824 */ /* 0x000fca00078e00ff */
[----:B------:R-:W-:Y:S02]  /*1930*/  LOP3.LUT R0, R3, R0, R4, 0xfe, !PT ;  /* 0x0000000003007212 */ /* 0x000fe400078efe04 */
.L_x_30083:
[----:B------:R-:W-:Y:S05]  /*1940*/  BSYNC B0 ;  /* 0x0000000000007941 */ /* 0x000fea0003800000 */
.L_x_30082:
[----:B------:R-:W-:-:S04]  /*1950*/  FMUL.FTZ R0, R0, 1 ;  /* 0x3f80000000007820 */ /* 0x000fc80000410000 */
[----:B------:R0:W1:Y:S01]  /*1960*/  F2F.F64.F32 R2, R0 ;  /* 0x0000000000027310 */ /* 0x0000620000201800 */
[----:B------:R-:W-:Y:S05]  /*1970*/  BRA `(.L_x_30067) ;  /* 0x0000049000007947 */ /* 0x000fea0003800000 */
.L_x_30080:
        /* <DEDUP_REMOVED lines=21> */
.L_x_30089:
[----:B------:R-:W-:Y:S05]  /*1ad0*/  BSYNC B1 ;  /* 0x0000000000017941 */ /* 0x000fea0003800000 */
.L_x_30088:
[----:B------:R-:W-:Y:S01]  /*1ae0*/  LEA R3, R0, 0x37800000, 0x17 ;  /* 0x3780000000037811 */ /* 0x000fe200078eb8ff */
[----:B------:R-:W-:-:S05]  /*1af0*/  IMAD.SHL.U32 R0, R2, 0x200000, RZ ;  /* 0x0020000002007824 */ /* 0x000fca00078e00ff */
[----:B------:R-:W-:Y:S02]  /*1b00*/  LOP3.LUT R0, R3, R0, R4, 0xfe, !PT ;  /* 0x0000000003007212 */ /* 0x000fe400078efe04 */
.L_x_30087:
[----:B------:R-:W-:Y:S05]  /*1b10*/  BSYNC B0 ;  /* 0x0000000000007941 */ /* 0x000fea0003800000 */
.L_x_30086:
[----:B------:R-:W-:-:S04]  /*1b20*/  FMUL.FTZ R0, R0, 1 ;  /* 0x3f80000000007820 */ /* 0x000fc80000410000 */
[----:B------:R0:W1:Y:S01]  /*1b30*/  F2F.F64.F32 R2, R0 ;  /* 0x0000000000027310 */ /* 0x0000620000201800 */
[----:B------:R-:W-:Y:S05]  /*1b40*/  BRA `(.L_x_30067) ;  /* 0x000002c000007947 */ /* 0x000fea0003800000 */
.L_x_30079:
        /* <DEDUP_REMOVED lines=14> */
.L_x_30093:
[----:B------:R-:W-:Y:S05]  /*1c30*/  BSYNC B0 ;  /* 0x0000000000007941 */ /* 0x000fea0003800000 */
.L_x_30092:
[----:B------:R-:W-:-:S04]  /*1c40*/  FMUL.FTZ R0, R0, 1 ;  /* 0x3f80000000007820 */ /* 0x000fc80000410000 */
[----:B------:R0:W1:Y:S01]  /*1c50*/  F2F.F64.F32 R2, R0 ;  /* 0x0000000000027310 */ /* 0x0000620000201800 */
[----:B------:R-:W-:Y:S05]  /*1c60*/  BRA `(.L_x_30067) ;  /* 0x000001a000007947 */ /* 0x000fea0003800000 */
.L_x_30066:
        /* <DEDUP_REMOVED lines=21> */
.L_x_30091:
[----:B------:R-:W2:Y:S02]  /*1dc0*/  LDG.E.64 R2, [R4.64] ;  /* 0x0000002404027981 */ /* 0x000ea4000c1e1b00 */
[----:B--2---:R-:W0:Y:S01]  /*1dd0*/  I2F.F64.U64 R2, R2 ;  /* 0x0000000200027312 */ /* 0x004e220000301800 */
[----:B------:R-:W-:Y:S05]  /*1de0*/  BRA `(.L_x_30067) ;  /* 0x0000002000007947 */ /* 0x000fea0003800000 */
.L_x_30090:
[----:B------:R-:W2:Y:S02]  /*1df0*/  LDG.E R2, [R4.64] ;  /* 0x0000002404027981 */ /* 0x000ea4000c1e1900 */
[----:B--2---:R-:W0:Y:S02]  /*1e00*/  I2F.F64.U32 R2, R2 ;  /* 0x0000000200027312 */ /* 0x004e240000201800 */
.L_x_30067:
        /* <DEDUP_REMOVED lines=10> */
[----:B0-----:R-:W0:Y:S01]  /*1eb0*/  @!P1 DSETP.MAX.AND P2, P3, R2, c[0x0][0x378], PT ;  /* 0x0000de000200962a */ /* 0x001e220003b4f000 */
        /* <DEDUP_REMOVED lines=9> */
.L_x_30094:
        /* <DEDUP_REMOVED lines=12> */
.L_x_30098:
[----:B------:R-:W0:Y:S02]  /*2010*/  F2I.S64.F64.TRUNC R4, R4 ;  /* 0x0000000400047311 */ /* 0x000e24000030d900 */
[----:B01---5:R-:W-:-:S05]  /*2020*/  IMAD.MOV.U32 R3, RZ, RZ, R4 ;  /* 0x000000ffff037224 */ /* 0x023fca00078e0004 */
[----:B------:R0:W-:Y:S01]  /*2030*/  STG.E.U8 [R16.64], R3 ;  /* 0x0000000310007986 */ /* 0x0001e2000c101124 */
[----:B------:R-:W-:Y:S05]  /*2040*/  BRA `(.L_x_30100) ;  /* 0x00000ed000007947 */ /* 0x000fea0003800000 */
.L_x_30097:
        /* <DEDUP_REMOVED lines=9> */
.L_x_30102:
[----:B------:R-:W0:Y:S02]  /*20e0*/  F2I.F64.TRUNC R5, R4 ;  /* 0x0000000400057311 */ /* 0x000e24000030d100 */
[----:B0-----:R0:W-:Y:S01]  /*20f0*/  STG.E [R16.64], R5 ;  /* 0x0000000510007986 */ /* 0x0011e2000c101924 */
[----:B------:R-:W-:Y:S05]  /*2100*/  BRA `(.L_x_30100) ;  /* 0x00000e1000007947 */ /* 0x000fea0003800000 */
.L_x_30101:
[----:B------:R-:W0:Y:S02]  /*2110*/  F2I.F64.TRUNC R5, R4 ;  /* 0x0000000400057311 */ /* 0x000e24000030d100 */
[----:B0-----:R0:W-:Y:S01]  /*2120*/  STG.E.U16 [R16.64], R5 ;  /* 0x0000000510007986 */ /* 0x0011e2000c101524 */
[----:B------:R-:W-:Y:S05]  /*2130*/  BRA `(.L_x_30100) ;  /* 0x00000de000007947 */ /* 0x000fea0003800000 */
.L_x_30096:
        /* <DEDUP_REMOVED lines=11> */
.L_x_30104:
[----:B------:R-:W0:Y:S01]  /*21f0*/  F2F.F32.F64 R0, R4 ;  /* 0x0000000400007310 */ /* 0x000e220000301000 */
[----:B------:R-:W0:-:S14]  /*2200*/  DSETP.GEU.AND P0, PT, |R4|, c[0x2][0x0], PT ;  /* 0x008000000400762a */ /* 0x000e1c0003f0e200 */
[----:B0-----:R-:W-:-:S05]  /*2210*/  @!P0 FMUL R0, R0, 1.175494350822287508e-38 ;  /* 0x0080000000008820 */ /* 0x001fca0000400000 */
[----:B------:R-:W-:-:S05]  /*2220*/  F2FP.PACK_AB R0, RZ, R0 ;  /* 0x00000000ff00723e */ /* 0x000fca00000000ff */
[----:B------:R0:W-:Y:S01]  /*2230*/  STG.E.U16 [R16.64], R0 ;  /* 0x0000000010007986 */ /* 0x0001e2000c101524 */
[----:B------:R-:W-:Y:S05]  /*2240*/  BRA `(.L_x_30100) ;  /* 0x00000cd000007947 */ /* 0x000fea0003800000 */
.L_x_30103:
        /* <DEDUP_REMOVED lines=12> */
.L_x_30106:
[----:B------:R-:W0:Y:S01]  /*2310*/  F2F.F32.F64 R0, R4 ;  /* 0x0000000400007310 */ /* 0x000e220000301000 */
[----:B------:R-:W0:-:S14]  /*2320*/  DSETP.GEU.AND P0, PT, |R4|, c[0x2][0x0], PT ;  /* 0x008000000400762a */ /* 0x000e1c0003f0e200 */
[----:B0-----:R-:W-:-:S05]  /*2330*/  @!P0 FMUL R0, R0, 1.175494350822287508e-38 ;  /* 0x0080000000008820 */ /* 0x001fca0000400000 */
[----:B-1---5:R-:W-:-:S04]  /*2340*/  F2FP.PACK_AB R3, RZ, R0 ;  /* 0x00000000ff03723e */ /* 0x022fc800000000ff */
[----:B------:R-:W-:-:S05]  /*2350*/  PRMT R3, R3, 0x5410, RZ ;  /* 0x0000541003037816 */ /* 0x000fca00000000ff */
[----:B------:R0:W-:Y:S01]  /*2360*/  STG.E [R16.64], R3 ;  /* 0x0000000310007986 */ /* 0x0001e2000c101924 */
[----:B------:R-:W-:Y:S05]  /*2370*/  BRA `(.L_x_30100) ;  /* 0x00000ba000007947 */ /* 0x000fea0003800000 */
.L_x_30105:
[----:B------:R0:W-:Y:S01]  /*2380*/  STG.E.64 [R16.64], R4 ;  /* 0x0000000410007986 */ /* 0x0001e2000c101b24 */
[----:B------:R-:W-:Y:S05]  /*2390*/  BRA `(.L_x_30100) ;  /* 0x00000b8000007947 */ /* 0x000fea0003800000 */
.L_x_30095:
        /* <DEDUP_REMOVED lines=12> */
.L_x_30109:
[----:B------:R-:W-:-:S05]  /*2460*/  CS2R R6, SRZ ;  /* 0x0000000000067805 */ /* 0x000fca000001ff00 */
[----:B------:R0:W-:Y:S01]  /*2470*/  STG.E.128 [R16.64], R4 ;  /* 0x0000000410007986 */ /* 0x0001e2000c101d24 */
[----:B------:R-:W-:Y:S05]  /*2480*/  BRA `(.L_x_30100) ;  /* 0x00000a9000007947 */ /* 0x000fea0003800000 */
.L_x_30108:
        /* <DEDUP_REMOVED lines=23> */
.L_x_30113:
[----:B------:R-:W-:Y:S05]  /*2600*/  BSYNC B0 ;  /* 0x0000000000007941 */ /* 0x000fea0003800000 */
.L_x_30112:
[----:B------:R-:W-:-:S05]  /*2610*/  LOP3.LUT R3, R0, R3, RZ, 0xfc, !PT ;  /* 0x0000000300037212 */ /* 0x000fca00078efcff */
[----:B------:R0:W-:Y:S01]  /*2620*/  STG.E.U8 [R16.64], R3 ;  /* 0x0000000310007986 */ /* 0x0001e2000c101124 */
[----:B------:R-:W-:Y:S05]  /*2630*/  BRA `(.L_x_30100) ;  /* 0x000008e000007947 */ /* 0x000fea0003800000 */
.L_x_30111:
        /* <DEDUP_REMOVED lines=15> */
.L_x_30115:
[----:B------:R-:W-:Y:S01]  /*2730*/  IMAD.MOV.U32 R0, RZ, RZ, 0x7f ;  /* 0x0000007fff007424 */ /* 0x000fe200078e00ff */
[----:B------:R-:W-:-:S04]  /*2740*/  ISETP.GT.U32.AND P0, PT, R2, 0x7f800000, PT ;  /* 0x7f8000000200780c */ /* 0x000fc80003f04070 */
[----:B------:R-:W-:-:S04]  /*2750*/  SEL R0, R0, 0x7c, P0 ;  /* 0x0000007c00007807 */ /* 0x000fc80000000000 */
.L_x_30116:
[----:B------:R-:W-:Y:S05]  /*2760*/  BSYNC B0 ;  /* 0x0000000000007941 */ /* 0x000fea0003800000 */
.L_x_30114:
[----:B------:R-:W-:-:S04]  /*2770*/  LOP3.LUT R2, R3, 0x80000000, RZ, 0xc0, !PT ;  /* 0x8000000003027812 */ /* 0x000fc800078ec0ff */
[----:B------:R-:W-:-:S04]  /*2780*/  SHF.R.U32.HI R3, RZ, 0x18, R2 ;  /* 0x00000018ff037819 */ /* 0x000fc80000011602 */
[----:B------:R-:W-:-:S05]  /*2790*/  LOP3.LUT R3, R0, R3, RZ, 0xfc, !PT ;  /* 0x0000000300037212 */ /* 0x000fca00078efcff */
[----:B------:R0:W-:Y:S01]  /*27a0*/  STG.E.U8 [R16.64], R3 ;  /* 0x0000000310007986 */ /* 0x0001e2000c101124 */
[----:B------:R-:W-:Y:S05]  /*27b0*/  BRA `(.L_x_30100) ;  /* 0x0000076000007947 */ /* 0x000fea0003800000 */
.L_x_30110:
[----:B------:R-:W0:Y:S01]  /*27c0*/  F2F.F32.F64 R0, R4 ;  /* 0x0000000400007310 */ /* 0x000e220000301000 */
[----:B------:R-:W0:-:S14]  /*27d0*/  DSETP.GEU.AND P0, PT, |R4|, c[0x2][0x0], PT ;  /* 0x008000000400762a */ /* 0x000e1c0003f0e200 */
[----:B0-----:R-:W-:-:S05]  /*27e0*/  @!P0 FMUL R0, R0, 1.175494350822287508e-38 ;  /* 0x0080000000008820 */ /* 0x001fca0000400000 */
[----:B------:R-:W-:-:S05]  /*27f0*/  F2FP.BF16.PACK_AB R0, RZ, R0 ;  /* 0x00000000ff00723e */ /* 0x000fca00000010ff */
[----:B------:R0:W-:Y:S01]  /*2800*/  STG.E.U16 [R16.64], R0 ;  /* 0x0000000010007986 */ /* 0x0001e2000c101524 */
[----:B------:R-:W-:Y:S05]  /*2810*/  BRA `(.L_x_30100) ;  /* 0x0000070000007947 */ /* 0x000fea0003800000 */
.L_x_30107:
        /* <DEDUP_REMOVED lines=11> */
.L_x_30119:
        /* <DEDUP_REMOVED lines=19> */
.L_x_30122:
[----:B------:R-:W-:-:S04]  /*2a00*/  LOP3.LUT R2, R3, 0x80000000, RZ, 0xc0, !PT ;  /* 0x8000000003027812 */ /* 0x000fc800078ec0ff */
[----:B------:R-:W-:-:S04]  /*2a10*/  SHF.R.U32.HI R3, RZ, 0x18, R2 ;  /* 0x00000018ff037819 */ /* 0x000fc80000011602 */
[----:B------:R-:W-:-:S04]  /*2a20*/  LOP3.LUT R0, R0, R3, RZ, 0xfc, !PT ;  /* 0x0000000300007212 */ /* 0x000fc800078efcff */
[----:B------:R-:W-:Y:S02]  /*2a30*/  PRMT R8, R0, 0x7610, R8 ;  /* 0x0000761000087816 */ /* 0x000fe40000000008 */
.L_x_30121:
[----:B------:R-:W-:Y:S05]  /*2a40*/  BSYNC B0 ;  /* 0x0000000000007941 */ /* 0x000fea0003800000 */
.L_x_30120:
[----:B------:R0:W-:Y:S01]  /*2a50*/  STG.E.U8 [R16.64], R8 ;  /* 0x0000000810007986 */ /* 0x0001e2000c101124 */
[----:B------:R-:W-:Y:S05]  /*2a60*/  BRA `(.L_x_30100) ;  /* 0x000004b000007947 */ /* 0x000fea0003800000 */
.L_x_30118:
        /* <DEDUP_REMOVED lines=19> */
.L_x_30125:
[----:B------:R-:W-:-:S04]  /*2ba0*/  LOP3.LUT R2, R3, 0x80000000, RZ, 0xc0, !PT ;  /* 0x8000000003027812 */ /* 0x000fc800078ec0ff */
[----:B------:R-:W-:-:S04]  /*2bb0*/  SHF.R.U32.HI R3, RZ, 0x18, R2 ;  /* 0x00000018ff037819 */ /* 0x000fc80000011602 */
[----:B------:R-:W-:-:S04]  /*2bc0*/  LOP3.LUT R0, R0, R3, RZ, 0xfc, !PT ;  /* 0x0000000300007212 */ /* 0x000fc800078efcff */
[----:B------:R-:W-:Y:S02]  /*2bd0*/  PRMT R8, R0, 0x7610, R8 ;  /* 0x0000761000087816 */ /* 0x000fe40000000008 */
.L_x_30124:
[----:B------:R-:W-:Y:S05]  /*2be0*/  BSYNC B0 ;  /* 0x0000000000007941 */ /* 0x000fea0003800000 */
.L_x_30123:
[----:B------:R0:W-:Y:S01]  /*2bf0*/  STG.E.U8 [R16.64], R8 ;  /* 0x0000000810007986 */ /* 0x0001e2000c101124 */
[----:B------:R-:W-:Y:S05]  /*2c00*/  BRA `(.L_x_30100) ;  /* 0x0000031000007947 */ /* 0x000fea0003800000 */
.L_x_30117:
        /* <DEDUP_REMOVED lines=24> */
.L_x_30099:
        /* <DEDUP_REMOVED lines=20> */
.L_x_30127:
[----:B------:R-:W0:Y:S02]  /*2ed0*/  F2I.U64.F64.TRUNC R4, R4 ;  /* 0x0000000400047311 */ /* 0x000e24000030d800 */
[----:B0-----:R0:W-:Y:S01]  /*2ee0*/  STG.E.64 [R16.64], R4 ;  /* 0x0000000410007986 */ /* 0x0011e2000c101b24 */
[----:B------:R-:W-:Y:S05]  /*2ef0*/  BRA `(.L_x_30100) ;  /* 0x0000002000007947 */ /* 0x000fea0003800000 */
.L_x_30126:
[----:B------:R-:W0:Y:S02]  /*2f00*/  F2I.U32.F64.TRUNC R5, R4 ;  /* 0x0000000400057311 */ /* 0x000e24000030d000 */
[----:B0-----:R0:W-:Y:S02]  /*2f10*/  STG.E [R16.64], R5 ;  /* 0x0000000510007986 */ /* 0x0011e4000c101924 */
.L_x_30100:
[----:B------:R-:W-:-:S05]  /*2f20*/  IMAD R18, R18, 0x200, R23 ;  /* 0x0000020012127824 */ /* 0x000fca00078e0217 */
[----:B------:R-:W-:Y:S02]  /*2f30*/  IADD3 R19, R18, 0x80, RZ ;  /* 0x0000008012137810 */ /* 0x000fe40007ffe0ff */
.L_x_30060:
[----:B------:R-:W-:Y:S05]  /*2f40*/  BSYNC B6 ;  /* 0x0000000000067941 */ /* 0x000fea0003800000 */
.L_x_30059:
        /* <DEDUP_REMOVED lines=231> */
.L_x_30130:
        /* <DEDUP_REMOVED lines=19> */
.L_x_30134:
[----:B------:R-:W2:Y:S02]  /*3ef0*/  LDG.E.U8 R2, [R4.64] ;  /* 0x0000002404027981 */ /* 0x000ea4000c1e1100 */
[----:B--2---:R-:W0:Y:S01]  /*3f00*/  I2F.F64.U16 R2, R2 ;  /* 0x0000000200027312 */ /* 0x004e220000101800 */
[----:B------:R-:W-:Y:S05]  /*3f10*/  BRA `(.L_x_30136) ;  /* 0x00000df000007947 */ /* 0x000fea0003800000 */
.L_x_30133:
        /* <DEDUP_REMOVED lines=9> */
.L_x_30138:
[----:B------:R-:W2:Y:S02]  /*3fb0*/  LDG.E R2, [R4.64] ;  /* 0x0000002404027981 */ /* 0x000ea4000c1e1900 */
[----:B--2---:R-:W0:Y:S01]  /*3fc0*/  I2F.F64 R2, R2 ;  /* 0x0000000200027312 */ /* 0x004e220000201c00 */
[----:B------:R-:W-:Y:S05]  /*3fd0*/  BRA `(.L_x_30136) ;  /* 0x00000d3000007947 */ /* 0x000fea0003800000 */
.L_x_30137:
[----:B------:R-:W2:Y:S02]  /*3fe0*/  LDG.E.U16 R2, [R4.64] ;  /* 0x0000002404027981 */ /* 0x000ea4000c1e1500 */
[----:B--2---:R-:W0:Y:S01]  /*3ff0*/  I2F.F64.S16 R2, R2 ;  /* 0x0000000200027312 */ /* 0x004e220000101c00 */
[----:B------:R-:W-:Y:S05]  /*4000*/  BRA `(.L_x_30136) ;  /* 0x00000d0000007947 */ /* 0x000fea0003800000 */
.L_x_30132:
        /* <DEDUP_REMOVED lines=10> */
.L_x_30140:
[----:B------:R-:W2:Y:S02]  /*40b0*/  LDG.E.U16 R0, [R4.64] ;  /* 0x0000002404007981 */ /* 0x000ea4000c1e1500 */
[----:B--2---:R-:W-:-:S05]  /*40c0*/  HADD2.F32 R0, -RZ, R0.H0_H0 ;  /* 0x20000000ff007230 */ /* 0x004fca0000004100 */
[----:B------:R-:W-:-:S04]  /*40d0*/  FMUL.FTZ R0, R0, 1 ;  /* 0x3f80000000007820 */ /* 0x000fc80000410000 */
[----:B------:R0:W1:Y:S01]  /*40e0*/  F2F.F64.F32 R2, R0 ;  /* 0x0000000000027310 */ /* 0x0000620000201800 */
[----:B------:R-:W-:Y:S05]  /*40f0*/  BRA `(.L_x_30136) ;  /* 0x00000c1000007947 */ /* 0x000fea0003800000 */
.L_x_30139:
        /* <DEDUP_REMOVED lines=10> */
.L_x_30142:
[----:B------:R-:W2:Y:S02]  /*41a0*/  LDG.E.U16 R4, [R4.64] ;  /* 0x0000002404047981 */ /* 0x000ea4000c1e1500 */
[----:B--2---:R-:W-:-:S05]  /*41b0*/  HADD2.F32 R0, -RZ, R4.H0_H0 ;  /* 0x20000004ff007230 */ /* 0x004fca0000004100 */
[----:B------:R-:W-:-:S04]  /*41c0*/  FMUL.FTZ R0, R0, 1 ;  /* 0x3f80000000007820 */ /* 0x000fc80000410000 */
[----:B------:R0:W1:Y:S01]  /*41d0*/  F2F.F64.F32 R2, R0 ;  /* 0x0000000000027310 */ /* 0x0000620000201800 */
[----:B------:R-:W-:Y:S05]  /*41e0*/  BRA `(.L_x_30136) ;  /* 0x00000b2000007947 */ /* 0x000fea0003800000 */
.L_x_30141:
[----:B------:R0:W5:Y:S01]  /*41f0*/  LDG.E.64 R2, [R4.64] ;  /* 0x0000002404027981 */ /* 0x000162000c1e1b00 */
[----:B------:R-:W-:Y:S05]  /*4200*/  BRA `(.L_x_30136) ;  /* 0x00000b0000007947 */ /* 0x000fea0003800000 */
.L_x_30131:
        /* <DEDUP_REMOVED lines=13> */
.L_x_30145:
[----:B------:R0:W5:Y:S01]  /*42e0*/  LDG.E.64 R2, [R4.64] ;  /* 0x0000002404027981 */ /* 0x000162000c1e1b00 */
[----:B------:R-:W-:Y:S05]  /*42f0*/  BRA `(.L_x_30136) ;  /* 0x00000a1000007947 */ /* 0x000fea0003800000 */
.L_x_30144:
        /* <DEDUP_REMOVED lines=28> */
.L_x_30147:
        /* <DEDUP_REMOVED lines=15> */
.L_x_30146:
[----:B------:R-:W2:Y:S02]  /*45b0*/  LDG.E.U16 R0, [R4.64] ;  /* 0x0000002404007981 */ /* 0x000ea4000c1e1500 */
[----:B--2---:R-:W-:-:S05]  /*45c0*/  PRMT R0, RZ, 0x5410, R0 ;  /* 0x00005410ff007816 */ /* 0x004fca0000000000 */
[----:B------:R-:W-:-:S04]  /*45d0*/  FMUL.FTZ R0, R0, 1 ;  /* 0x3f80000000007820 */ /* 0x000fc80000410000 */
[----:B------:R0:W1:Y:S01]  /*45e0*/  F2F.F64.F32 R2, R0 ;  /* 0x0000000000027310 */ /* 0x0000620000201800 */
[----:B------:R-:W-:Y:S05]  /*45f0*/  BRA `(.L_x_30136) ;  /* 0x0000071000007947 */ /* 0x000fea0003800000 */
.L_x_30143:
        /* <DEDUP_REMOVED lines=11> */
.L_x_30150:
        /* <DEDUP_REMOVED lines=21> */
.L_x_30154:
[----:B------:R-:W-:Y:S05]  /*4800*/  BSYNC B1 ;  /* 0x0000000000017941 */ /* 0x000fea0003800000 */
.L_x_30153:
[----:B------:R-:W-:Y:S01]  /*4810*/  LEA R3, R0, 0x3b800000, 0x17 ;  /* 0x3b80000000037811 */ /* 0x000fe200078eb8ff */
[----:B------:R-:W-:-:S05]  /*4820*/  IMAD.SHL.U32 R0, R2, 0x100000, RZ ;  /* 0x0010000002007824 */ /* 0x000fca00078e00ff */
[----:B------:R-:W-:Y:S02]  /*4830*/  LOP3.LUT R0, R3, R0, R4, 0xfe, !PT ;  /* 0x0000000003007212 */ /* 0x000fe400078efe04 */
.L_x_30152:
[----:B------:R-:W-:Y:S05]  /*4840*/  BSYNC B0 ;  /* 0x0000000000007941 */ /* 0x000fea0003800000 */
.L_x_30151:
[----:B------:R-:W-:-:S04]  /*4850*/  FMUL.FTZ R0, R0, 1 ;  /* 0x3f80000000007820 */ /* 0x000fc80000410000 */
[----:B------:R0:W1:Y:S01]  /*4860*/  F2F.F64.F32 R2, R0 ;  /* 0x0000000000027310 */ /* 0x0000620000201800 */
[----:B------:R-:W-:Y:S05]  /*4870*/  BRA `(.L_x_30136) ;  /* 0x0000049000007947 */ /* 0x000fea0003800000 */
.L_x_30149:
        /* <DEDUP_REMOVED lines=21> */
.L_x_30158:
[----:B------:R-:W-:Y:S05]  /*49d0*/  BSYNC B1 ;  /* 0x0000000000017941 */ /* 0x000fea0003800000 */
.L_x_30157:
[----:B------:R-:W-:Y:S01]  /*49e0*/  LEA R3, R0, 0x37800000, 0x17 ;  /* 0x3780000000037811 */ /* 0x000fe200078eb8ff */
[----:B------:R-:W-:-:S05]  /*49f0*/  IMAD.SHL.U32 R0, R2, 0x200000, RZ ;  /* 0x0020000002007824 */ /* 0x000fca00078e00ff */
[----:B------:R-:W-:Y:S02]  /*4a00*/  LOP3.LUT R0, R3, R0, R4, 0xfe, !PT ;  /* 0x0000000003007212 */ /* 0x000fe400078efe04 */
.L_x_30156:
[----:B------:R-:W-:Y:S05]  /*4a10*/  BSYNC B0 ;  /* 0x0000000000007941 */ /* 0x000fea0003800000 */
.L_x_30155:
[----:B------:R-:W-:-:S04]  /*4a20*/  FMUL.FTZ R0, R0, 1 ;  /* 0x3f80000000007820 */ /* 0x000fc80000410000 */
[----:B------:R0:W1:Y:S01]  /*4a30*/  F2F.F64.F32 R2, R0 ;  /* 0x0000000000027310 */ /* 0x0000620000201800 */
[----:B------:R-:W-:Y:S05]  /*4a40*/  BRA `(.L_x_30136) ;  /* 0x000002c000007947 */ /* 0x000fea0003800000 */
.L_x_30148:
        /* <DEDUP_REMOVED lines=14> */
.L_x_30162:
[----:B------:R-:W-:Y:S05]  /*4b30*/  BSYNC B0 ;  /* 0x0000000000007941 */ /* 0x000fea0003800000 */
.L_x_30161:
[----:B------:R-:W-:-:S04]  /*4b40*/  FMUL.FTZ R0, R0, 1 ;  /* 0x3f80000000007820 */ /* 0x000fc80000410000 */
[----:B------:R0:W1:Y:S01]  /*4b50*/  F2F.F64.F32 R2, R0 ;  /* 0x0000000000027310 */ /* 0x0000620000201800 */
[----:B------:R-:W-:Y:S05]  /*4b60*/  BRA `(.L_x_30136) ;  /* 0x000001a000007947 */ /* 0x000fea0003800000 */
.L_x_30135:
        /* <DEDUP_REMOVED lines=21> */
.L_x_30160:
[----:B------:R-:W2:Y:S02]  /*4cc0*/  LDG.E.64 R2, [R4.64] ;  /* 0x0000002404027981 */ /* 0x000ea4000c1e1b00 */
[----:B--2---:R-:W0:Y:S01]  /*4cd0*/  I2F.F64.U64 R2, R2 ;  /* 0x0000000200027312 */ /* 0x004e220000301800 */
[----:B------:R-:W-:Y:S05]  /*4ce0*/  BRA `(.L_x_30136) ;  /* 0x0000002000007947 */ /* 0x000fea0003800000 */
.L_x_30159:
[----:B------:R-:W2:Y:S02]  /*4cf0*/  LDG.E R2, [R4.64] ;  /* 0x0000002404027981 */ /* 0x000ea4000c1e1900 */
[----:B--2---:R-:W0:Y:S02]  /*4d00*/  I2F.F64.U32 R2, R2 ;  /* 0x0000000200027312 */ /* 0x004e240000201800 */
.L_x_30136:
        /* <DEDUP_REMOVED lines=20> */
.L_x_30163:
        /* <DEDUP_REMOVED lines=12> */
.L_x_30167:
[----:B------:R-:W0:Y:S02]  /*4f10*/  F2I.S64.F64.TRUNC R4, R4 ;  /* 0x0000000400047311 */ /* 0x000e24000030d900 */
[----:B01---5:R-:W-:-:S05]  /*4f20*/  IMAD.MOV.U32 R3, RZ, RZ, R4 ;  /* 0x000000ffff037224 */ /* 0x023fca00078e0004 */
[----:B------:R0:W-:Y:S01]  /*4f30*/  STG.E.U8 [R16.64], R3 ;  /* 0x0000000310007986 */ /* 0x0001e2000c101124 */
[----:B------:R-:W-:Y:S05]  /*4f40*/  BRA `(.L_x_30169) ;  /* 0x00000ed000007947 */ /* 0x000fea0003800000 */
.L_x_30166:
        /* <DEDUP_REMOVED lines=9> */
.L_x_30171:
[----:B------:R-:W0:Y:S02]  /*4fe0*/  F2I.F64.TRUNC R5, R4 ;  /* 0x0000000400057311 */ /* 0x000e24000030d100 */
[----:B0-----:R0:W-:Y:S01]  /*4ff0*/  STG.E [R16.64], R5 ;  /* 0x0000000510007986 */ /* 0x0011e2000c101924 */
[----:B------:R-:W-:Y:S05]  /*5000*/  BRA `(.L_x_30169) ;  /* 0x00000e1000007947 */ /* 0x000fea0003800000 */
.L_x_30170:
[----:B------:R-:W0:Y:S02]  /*5010*/  F2I.F64.TRUNC R5, R4 ;  /* 0x0000000400057311 */ /* 0x000e24000030d100 */
[----:B0-----:R0:W-:Y:S01]  /*5020*/  STG.E.U16 [R16.64], R5 ;  /* 0x0000000510007986 */ /* 0x0011e2000c101524 */
[----:B------:R-:W-:Y:S05]  /*5030*/  BRA `(.L_x_30169) ;  /* 0x00000de000007947 */ /* 0x000fea0003800000 */
.L_x_30165:
        /* <DEDUP_REMOVED lines=11> */
.L_x_30173:
[----:B------:R-:W0:Y:S01]  /*50f0*/  F2F.F32.F64 R0, R4 ;  /* 0x0000000400007310 */ /* 0x000e220000301000 */
[----:B------:R-:W0:-:S14]  /*5100*/  DSETP.GEU.AND P0, PT, |R4|, c[0x2][0x0], PT ;  /* 0x008000000400762a */ /* 0x000e1c0003f0e200 */
[----:B0-----:R-:W-:-:S05]  /*5110*/  @!P0 FMUL R0, R0, 1.175494350822287508e-38 ;  /* 0x0080000000008820 */ /* 0x001fca0000400000 */
[----:B------:R-:W-:-:S05]  /*5120*/  F2FP.PACK_AB R0, RZ, R0 ;  /* 0x00000000ff00723e */ /* 0x000fca00000000ff */
[----:B------:R0:W-:Y:S01]  /*5130*/  STG.E.U16 [R16.64], R0 ;  /* 0x0000000010007986 */ /* 0x0001e2000c101524 */
[----:B------:R-:W-:Y:S05]  /*5140*/  BRA `(.L_x_30169) ;  /* 0x00000cd000007947 */ /* 0x000fea0003800000 */
.L_x_30172:
        /* <DEDUP_REMOVED lines=12> */
.L_x_30175:
[----:B------:R-:W0:Y:S01]  /*5210*/  F2F.F32.F64 R0, R4 ;  /* 0x0000000400007310 */ /* 0x000e220000301000 */
[----:B------:R-:W0:-:S14]  /*5220*/  DSETP.GEU.AND P0, PT, |R4|, c[0x2][0x0], PT ;  /* 0x008000000400762a */ /* 0x000e1c0003f0e200 */
[----:B0-----:R-:W-:-:S05]  /*5230*/  @!P0 FMUL R0, R0, 1.175494350822287508e-38 ;  /* 0x0080000000008820 */ /* 0x001fca0000400000 */
[----:B-1---5:R-:W-:-:S04]  /*5240*/  F2FP.PACK_AB R3, RZ, R0 ;  /* 0x00000000ff03723e */ /* 0x022fc800000000ff */
[----:B------:R-:W-:-:S05]  /*5250*/  PRMT R3, R3, 0x5410, RZ ;  /* 0x0000541003037816 */ /* 0x000fca00000000ff */
[----:B------:R0:W-:Y:S01]  /*5260*/  STG.E [R16.64], R3 ;  /* 0x0000000310007986 */ /* 0x0001e2000c101924 */
[----:B------:R-:W-:Y:S05]  /*5270*/  BRA `(.L_x_30169) ;  /* 0x00000ba000007947 */ /* 0x000fea0003800000 */
.L_x_30174:
[----:B------:R0:W-:Y:S01]  /*5280*/  STG.E.64 [R16.64], R4 ;  /* 0x0000000410007986 */ /* 0x0001e2000c101b24 */
[----:B------:R-:W-:Y:S05]  /*5290*/  BRA `(.L_x_30169) ;  /* 0x00000b8000007947 */ /* 0x000fea0003800000 */
.L_x_30164:
        /* <DEDUP_REMOVED lines=12> */
.L_x_30178:
[----:B------:R-:W-:-:S05]  /*5360*/  CS2R R6, SRZ ;  /* 0x0000000000067805 */ /* 0x000fca000001ff00 */
[----:B------:R0:W-:Y:S01]  /*5370*/  STG.E.128 [R16.64], R4 ;  /* 0x0000000410007986 */ /* 0x0001e2000c101d24 */
[----:B------:R-:W-:Y:S05]  /*5380*/  BRA `(.L_x_30169) ;  /* 0x00000a9000007947 */ /* 0x000fea0003800000 */
.L_x_30177:
        /* <DEDUP_REMOVED lines=23> */
.L_x_30182:
[----:B------:R-:W-:Y:S05]  /*5500*/  BSYNC B0 ;  /* 0x0000000000007941 */ /* 0x000fea0003800000 */
.L_x_30181:
[----:B------:R-:W-:-:S05]  /*5510*/  LOP3.LUT R3, R0, R3, RZ, 0xfc, !PT ;  /* 0x0000000300037212 */ /* 0x000fca00078efcff */
[----:B------:R0:W-:Y:S01]  /*5520*/  STG.E.U8 [R16.64], R3 ;  /* 0x0000000310007986 */ /* 0x0001e2000c101124 */
[----:B------:R-:W-:Y:S05]  /*5530*/  BRA `(.L_x_30169) ;  /* 0x000008e000007947 */ /* 0x000fea0003800000 */
.L_x_30180:
        /* <DEDUP_REMOVED lines=15> */
.L_x_30184:
[----:B------:R-:W-:Y:S01]  /*5630*/  IMAD.MOV.U32 R0, RZ, RZ, 0x7f ;  /* 0x0000007fff007424 */ /* 0x000fe200078e00ff */
[----:B------:R-:W-:-:S04]  /*5640*/  ISETP.GT.U32.AND P0, PT, R2, 0x7f800000, PT ;  /* 0x7f8000000200780c */ /* 0x000fc80003f04070 */
[----:B------:R-:W-:-:S04]  /*5650*/  SEL R0, R0, 0x7c, P0 ;  /* 0x0000007c00007807 */ /* 0x000fc80000000000 */
.L_x_30185:
[----:B------:R-:W-:Y:S05]  /*5660*/  BSYNC B0 ;  /* 0x0000000000007941 */ /* 0x000fea0003800000 */
.L_x_30183:
[----:B------:R-:W-:-:S04]  /*5670*/  LOP3.LUT R2, R3, 0x80000000, RZ, 0xc0, !PT ;  /* 0x8000000003027812 */ /* 0x000fc800078ec0ff */
[----:B------:R-:W-:-:S04]  /*5680*/  SHF.R.U32.HI R3, RZ, 0x18, R2 ;  /* 0x00000018ff037819 */ /* 0x000fc80000011602 */
[----:B------:R-:W-:-:S05]  /*5690*/  LOP3.LUT R3, R0, R3, RZ, 0xfc, !PT ;  /* 0x0000000300037212 */ /* 0x000fca00078efcff */
[----:B------:R0:W-:Y:S01]  /*56a0*/  STG.E.U8 [R16.64], R3 ;  /* 0x0000000310007986 */ /* 0x0001e2000c101124 */
[----:B------:R-:W-:Y:S05]  /*56b0*/  BRA `(.L_x_30169) ;  /* 0x0000076000007947 */ /* 0x000fea0003800000 */
.L_x_30179:
[----:B------:R-:W0:Y:S01]  /*56c0*/  F2F.F32.F64 R0, R4 ;  /* 0x0000000400007310 */ /* 0x000e220000301000 */
[----:B------:R-:W0:-:S14]  /*56d0*/  DSETP.GEU.AND P0, PT, |R4|, c[0x2][0x0], PT ;  /* 0x008000000400762a */ /* 0x000e1c0003f0e200 */
[----:B0-----:R-:W-:-:S05]  /*56e0*/  @!P0 FMUL R0, R0, 1.175494350822287508e-38 ;  /* 0x0080000000008820 */ /* 0x001fca0000400000 */
[----:B------:R-:W-:-:S05]  /*56f0*/  F2FP.BF16.PACK_AB R0, RZ, R0 ;  /* 0x00000000ff00723e */ /* 0x000fca00000010ff */
[----:B------:R0:W-:Y:S01]  /*5700*/  STG.E.U16 [R16.64], R0 ;  /* 0x0000000010007986 */ /* 0x0001e2000c101524 */
[----:B------:R-:W-:Y:S05]  /*5710*/  BRA `(.L_x_30169) ;  /* 0x0000070000007947 */ /* 0x000fea0003800000 */
.L_x_30176:
        /* <DEDUP_REMOVED lines=11> */
.L_x_30188:
        /* <DEDUP_REMOVED lines=19> */
.L_x_30191:
[----:B------:R-:W-:-:S04]  /*5900*/  LOP3.LUT R2, R3, 0x80000000, RZ, 0xc0, !PT ;  /* 0x8000000003027812 */ /* 0x000fc800078ec0ff */
[----:B------:R-:W-:-:S04]  /*5910*/  SHF.R.U32.HI R3, RZ, 0x18, R2 ;  /* 0x00000018ff037819 */ /* 0x000fc80000011602 */
[----:B------:R-:W-:-:S04]  /*5920*/  LOP3.LUT R0, R0, R3, RZ, 0xfc, !PT ;  /* 0x0000000300007212 */ /* 0x000fc800078efcff */
[----:B------:R-:W-:Y:S02]  /*5930*/  PRMT R8, R0, 0x7610, R8 ;  /* 0x0000761000087816 */ /* 0x000fe40000000008 */
.L_x_30190:
[----:B------:R-:W-:Y:S05]  /*5940*/  BSYNC B0 ;  /* 0x0000000000007941 */ /* 0x000fea0003800000 */
.L_x_30189:
[----:B------:R0:W-:Y:S01]  /*5950*/  STG.E.U8 [R16.64], R8 ;  /* 0x0000000810007986 */ /* 0x0001e2000c101124 */
[----:B------:R-:W-:Y:S05]  /*5960*/  BRA `(.L_x_30169) ;  /* 0x000004b000007947 */ /* 0x000fea0003800000 */
.L_x_30187:
        /* <DEDUP_REMOVED lines=19> */
.L_x_30194:
[----:B------:R-:W-:-:S04]  /*5aa0*/  LOP3.LUT R2, R3, 0x80000000, RZ, 0xc0, !PT ;  /* 0x8000000003027812 */ /* 0x000fc800078ec0ff */
[----:B------:R-:W-:-:S04]  /*5ab0*/  SHF.R.U32.HI R3, RZ, 0x18, R2 ;  /* 0x00000018ff037819 */ /* 0x000fc80000011602 */
[----:B------:R-:W-:-:S04]  /*5ac0*/  LOP3.LUT R0, R0, R3, RZ, 0xfc, !PT ;  /* 0x0000000300007212 */ /* 0x000fc800078efcff */
[----:B------:R-:W-:Y:S02]  /*5ad0*/  PRMT R8, R0, 0x7610, R8 ;  /* 0x0000761000087816 */ /* 0x000fe40000000008 */
.L_x_30193:
[----:B------:R-:W-:Y:S05]  /*5ae0*/  BSYNC B0 ;  /* 0x0000000000007941 */ /* 0x000fea0003800000 */
.L_x_30192:
[----:B------:R0:W-:Y:S01]  /*5af0*/  STG.E.U8 [R16.64], R8 ;  /* 0x0000000810007986 */ /* 0x0001e2000c101124 */
[----:B------:R-:W-:Y:S05]  /*5b00*/  BRA `(.L_x_30169) ;  /* 0x0000031000007947 */ /* 0x000fea0003800000 */
.L_x_30186:
        /* <DEDUP_REMOVED lines=24> */
.L_x_30168:
        /* <DEDUP_REMOVED lines=20> */
.L_x_30196:
[----:B------:R-:W0:Y:S02]  /*5dd0*/  F2I.U64.F64.TRUNC R4, R4 ;  /* 0x0000000400047311 */ /* 0x000e24000030d800 */
[----:B0-----:R0:W-:Y:S01]  /*5de0*/  STG.E.64 [R16.64], R4 ;  /* 0x0000000410007986 */ /* 0x0011e2000c101b24 */
[----:B------:R-:W-:Y:S05]  /*5df0*/  BRA `(.L_x_30169) ;  /* 0x0000002000007947 */ /* 0x000fea0003800000 */
.L_x_30195:
[----:B------:R-:W0:Y:S02]  /*5e00*/  F2I.U32.F64.TRUNC R5, R4 ;  /* 0x0000000400057311 */ /* 0x000e24000030d000 */
[----:B0-----:R0:W-:Y:S02]  /*5e10*/  STG.E [R16.64], R5 ;  /* 0x0000000510007986 */ /* 0x0011e4000c101924 */
.L_x_30169:
        /* <DEDUP_REMOVED lines=231> */
.L_x_30197:
        /* <DEDUP_REMOVED lines=19> */
.L_x_30201:
[----:B------:R-:W2:Y:S02]  /*6dc0*/  LDG.E.U8 R2, [R4.64] ;  /* 0x0000002404027981 */ /* 0x000ea4000c1e1100 */
[----:B--2---:R-:W0:Y:S01]  /*6dd0*/  I2F.F64.U16 R2, R2 ;  /* 0x0000000200027312 */ /* 0x004e220000101800 */
[----:B------:R-:W-:Y:S05]  /*6de0*/  BRA `(.L_x_30203) ;  /* 0x00000df000007947 */ /* 0x000fea0003800000 */
.L_x_30200:
        /* <DEDUP_REMOVED lines=9> */
.L_x_30205:
[----:B------:R-:W2:Y:S02]  /*6e80*/  LDG.E R2, [R4.64] ;  /* 0x0000002404027981 */ /* 0x000ea4000c1e1900 */
[----:B--2---:R-:W0:Y:S01]  /*6e90*/  I2F.F64 R2, R2 ;  /* 0x0000000200027312 */ /* 0x004e220000201c00 */
[----:B------:R-:W-:Y:S05]  /*6ea0*/  BRA `(.L_x_30203) ;  /* 0x00000d3000007947 */ /* 0x000fea0003800000 */
.L_x_30204:
[----:B------:R-:W2:Y:S02]  /*6eb0*/  LDG.E.U16 R2, [R4.64] ;  /* 0x0000002404027981 */ /* 0x000ea4000c1e1500 */
[----:B--2---:R-:W0:Y:S01]  /*6ec0*/  I2F.F64.S16 R2, R2 ;  /* 0x0000000200027312 */ /* 0x004e220000101c00 */
[----:B------:R-:W-:Y:S05]  /*6ed0*/  BRA `(.L_x_30203) ;  /* 0x00000d0000007947 */ /* 0x000fea0003800000 */
.L_x_30199:
        /* <DEDUP_REMOVED lines=10> */
.L_x_30207:
[----:B------:R-:W2:Y:S02]  /*6f80*/  LDG.E.U16 R0, [R4.64] ;  /* 0x0000002404007981 */ /* 0x000ea4000c1e1500 */
[----:B--2---:R-:W-:-:S05]  /*6f90*/  HADD2.F32 R0, -RZ, R0.H0_H0 ;  /* 0x20000000ff007230 */ /* 0x004fca0000004100 */
[----:B------:R-:W-:-:S04]  /*6fa0*/  FMUL.FTZ R0, R0, 1 ;  /* 0x3f80000000007820 */ /* 0x000fc80000410000 */
[----:B------:R0:W1:Y:S01]  /*6fb0*/  F2F.F64.F32 R2, R0 ;  /* 0x0000000000027310 */ /* 0x0000620000201800 */
[----:B------:R-:W-:Y:S05]  /*6fc0*/  BRA `(.L_x_30203) ;  /* 0x00000c1000007947 */ /* 0x000fea0003800000 */
.L_x_30206:
        /* <DEDUP_REMOVED lines=10> */
.L_x_30209:
[----:B------:R-:W2:Y:S02]  /*7070*/  LDG.E.U16 R4, [R4.64] ;  /* 0x0000002404047981 */ /* 0x000ea4000c1e1500 */
[----:B--2---:R-:W-:-:S05]  /*7080*/  HADD2.F32 R0, -RZ, R4.H0_H0 ;  /* 0x20000004ff007230 */ /* 0x004fca0000004100 */
[----:B------:R-:W-:-:S04]  /*7090*/  FMUL.FTZ R0, R0, 1 ;  /* 0x3f80000000007820 */ /* 0x000fc80000410000 */
[----:B------:R0:W1:Y:S01]  /*70a0*/  F2F.F64.F32 R2, R0 ;  /* 0x0000000000027310 */ /* 0x0000620000201800 */
[----:B------:R-:W-:Y:S05]  /*70b0*/  BRA `(.L_x_30203) ;  /* 0x00000b2000007947 */ /* 0x000fea0003800000 */
.L_x_30208:
[----:B------:R0:W5:Y:S01]  /*70c0*/  LDG.E.64 R2, [R4.64] ;  /* 0x0000002404027981 */ /* 0x000162000c1e1b00 */
[----:B------:R-:W-:Y:S05]  /*70d0*/  BRA `(.L_x_30203) ;  /* 0x00000b0000007947 */ /* 0x000fea0003800000 */
.L_x_30198:
        /* <DEDUP_REMOVED lines=13> */
.L_x_30212:
[----:B------:R0:W5:Y:S01]  /*71b0*/  LDG.E.64 R2, [R4.64] ;  /* 0x0000002404027981 */ /* 0x000162000c1e1b00 */
[----:B------:R-:W-:Y:S05]  /*71c0*/  BRA `(.L_x_30203) ;  /* 0x00000a1000007947 */ /* 0x000fea0003800000 */
.L_x_30211:
        /* <DEDUP_REMOVED lines=28> */
.L_x_30214:
        /* <DEDUP_REMOVED lines=15> */
.L_x_30213:
[----:B------:R-:W2:Y:S02]  /*7480*/  LDG.E.U16 R0, [R4.64] ;  /* 0x0000002404007981 */ /* 0x000ea4000c1e1500 */
[----:B--2---:R-:W-:-:S05]  /*7490*/  PRMT R0, RZ, 0x5410, R0 ;  /* 0x00005410ff007816 */ /* 0x004fca0000000000 */
[----:B------:R-:W-:-:S04]  /*74a0*/  FMUL.FTZ R0, R0, 1 ;  /* 0x3f80000000007820 */ /* 0x000fc80000410000 */
[----:B------:R0:W1:Y:S01]  /*74b0*/  F2F.F64.F32 R2, R0 ;  /* 0x0000000000027310 */ /* 0x0000620000201800 */
[----:B------:R-:W-:Y:S05]  /*74c0*/  BRA `(.L_x_30203) ;  /* 0x0000071000007947 */ /* 0x000fea0003800000 */
.L_x_30210:
        /* <DEDUP_REMOVED lines=11> */
.L_x_30217:
        /* <DEDUP_REMOVED lines=21> */
.L_x_30221:
[----:B------:R-:W-:Y:S05]  /*76d0*/  BSYNC B1 ;  /* 0x0000000000017941 */ /* 0x000fea0003800000 */
.L_x_30220:
[----:B------:R-:W-:Y:S01]  /*76e0*/  LEA R3, R0, 0x3b800000, 0x17 ;  /* 0x3b80000000037811 */ /* 0x000fe200078eb8ff */
[----:B------:R-:W-:-:S05]  /*76f0*/  IMAD.SHL.U32 R0, R2, 0x100000, RZ ;  /* 0x0010000002007824 */ /* 0x000fca00078e00ff */
[----:B------:R-:W-:Y:S02]  /*7700*/  LOP3.LUT R0, R3, R0, R4, 0xfe, !PT ;  /* 0x0000000003007212 */ /* 0x000fe400078efe04 */
.L_x_30219:
[----:B------:R-:W-:Y:S05]  /*7710*/  BSYNC B0 ;  /* 0x0000000000007941 */ /* 0x000fea0003800000 */
.L_x_30218:
[----:B------:R-:W-:-:S04]  /*7720*/  FMUL.FTZ R0, R0, 1 ;  /* 0x3f80000000007820 */ /* 0x000fc80000410000 */
[----:B------:R0:W1:Y:S01]  /*7730*/  F2F.F64.F32 R2, R0 ;  /* 0x0000000000027310 */ /* 0x0000620000201800 */
[----:B------:R-:W-:Y:S05]  /*7740*/  BRA `(.L_x_30203) ;  /* 0x0000049000007947 */ /* 0x000fea0003800000 */
.L_x_30216:
        /* <DEDUP_REMOVED lines=21> */
.L_x_30225:
[----:B------:R-:W-:Y:S05]  /*78a0*/  BSYNC B1 ;  /* 0x0000000000017941 */ /* 0x000fea0003800000 */
.L_x_30224:
[----:B------:R-:W-:Y:S01]  /*78b0*/  LEA R3, R0, 0x37800000, 0x17 ;  /* 0x3780000000037811 */ /* 0x000fe200078eb8ff */
[----:B------:R-:W-:-:S05]  /*78c0*/  IMAD.SHL.U32 R0, R2, 0x200000, RZ ;  /* 0x0020000002007824 */ /* 0x000fca00078e00ff */
[----:B------:R-:W-:Y:S02]  /*78d0*/  LOP3.LUT R0, R3, R0, R4, 0xfe, !PT ;  /* 0x0000000003007212 */ /* 0x000fe400078efe04 */
.L_x_30223:
[----:B------:R-:W-:Y:S05]  /*78e0*/  BSYNC B0 ;  /* 0x0000000000007941 */ /* 0x000fea0003800000 */
.L_x_30222:
[----:B------:R-:W-:-:S04]  /*78f0*/  FMUL.FTZ R0, R0, 1 ;  /* 0x3f80000000007820 */ /* 0x000fc80000410000 */
[----:B------:R0:W1:Y:S01]  /*7900*/  F2F.F64.F32 R2, R0 ;  /* 0x0000000000027310 */ /* 0x0000620000201800 */
[----:B------:R-:W-:Y:S05]  /*7910*/  BRA `(.L_x_30203) ;  /* 0x000002c000007947 */ /* 0x000fea0003800000 */
.L_x_30215:
        /* <DEDUP_REMOVED lines=14> */
.L_x_30229:
[----:B------:R-:W-:Y:S05]  /*7a00*/  BSYNC B0 ;  /* 0x0000000000007941 */ /* 0x000fea0003800000 */
.L_x_30228:
[----:B------:R-:W-:-:S04]  /*7a10*/  FMUL.FTZ R0, R0, 1 ;  /* 0x3f80000000007820 */ /* 0x000fc80000410000 */
[----:B------:R0:W1:Y:S01]  /*7a20*/  F2F.F64.F32 R2, R0 ;  /* 0x0000000000027310 */ /* 0x0000620000201800 */
[----:B------:R-:W-:Y:S05]  /*7a30*/  BRA `(.L_x_30203) ;  /* 0x000001a000007947 */ /* 0x000fea0003800000 */
.L_x_30202:
        /* <DEDUP_REMOVED lines=21> */
.L_x_30227:
[----:B------:R-:W2:Y:S02]  /*7b90*/  LDG.E.64 R2, [R4.64] ;  /* 0x0000002404027981 */ /* 0x000ea4000c1e1b00 */
[----:B--2---:R-:W0:Y:S01]  /*7ba0*/  I2F.F64.U64 R2, R2 ;  /* 0x0000000200027312 */ /* 0x004e220000301800 */
[----:B------:R-:W-:Y:S05]  /*7bb0*/  BRA `(.L_x_30203) ;  /* 0x0000002000007947 */ /* 0x000fea0003800000 */
.L_x_30226:
[----:B------:R-:W2:Y:S02]  /*7bc0*/  LDG.E R2, [R4.64] ;  /* 0x0000002404027981 */ /* 0x000ea4000c1e1900 */
[----:B--2---:R-:W0:Y:S02]  /*7bd0*/  I2F.F64.U32 R2, R2 ;  /* 0x0000000200027312 */ /* 0x004e240000201800 */
.L_x_30203:
        /* <DEDUP_REMOVED lines=20> */
.L_x_30230:
        /* <DEDUP_REMOVED lines=12> */
.L_x_30234:
[----:B------:R-:W0:Y:S02]  /*7de0*/  F2I.S64.F64.TRUNC R4, R4 ;  /* 0x0000000400047311 */ /* 0x000e24000030d900 */
[----:B01---5:R-:W-:-:S05]  /*7df0*/  IMAD.MOV.U32 R3, RZ, RZ, R4 ;  /* 0x000000ffff037224 */ /* 0x023fca00078e0004 */
[----:B------:R0:W-:Y:S01]  /*7e00*/  STG.E.U8 [R16.64], R3 ;  /* 0x0000000310007986 */ /* 0x0001e2000c101124 */
[----:B------:R-:W-:Y:S05]  /*7e10*/  BRA `(.L_x_30236) ;  /* 0x00000ed000007947 */ /* 0x000fea0003800000 */
.L_x_30233:
        /* <DEDUP_REMOVED lines=9> */
.L_x_30238:
[----:B------:R-:W0:Y:S02]  /*7eb0*/  F2I.F64.TRUNC R5, R4 ;  /* 0x0000000400057311 */ /* 0x000e24000030d100 */
[----:B0-----:R0:W-:Y:S01]  /*7ec0*/  STG.E [R16.64], R5 ;  /* 0x0000000510007986 */ /* 0x0011e2000c101924 */
[----:B------:R-:W-:Y:S05]  /*7ed0*/  BRA `(.L_x_30236) ;  /* 0x00000e1000007947 */ /* 0x000fea0003800000 */
.L_x_30237:
[----:B------:R-:W0:Y:S02]  /*7ee0*/  F2I.F64.TRUNC R5, R4 ;  /* 0x0000000400057311 */ /* 0x000e24000030d100 */
[----:B0-----:R0:W-:Y:S01]  /*7ef0*/  STG.E.U16 [R16.64], R5 ;  /* 0x0000000510007986 */ /* 0x0011e2000c101524 */
[----:B------:R-:W-:Y:S05]  /*7f00*/  BRA `(.L_x_30236) ;  /* 0x00000de000007947 */ /* 0x000fea0003800000 */
.L_x_30232:
        /* <DEDUP_REMOVED lines=11> */
.L_x_30240:
[----:B------:R-:W0:Y:S01]  /*7fc0*/  F2F.F32.F64 R0, R4 ;  /* 0x0000000400007310 */ /* 0x000e220000301000 */
[----:B------:R-:W0:-:S14]  /*7fd0*/  DSETP.GEU.AND P0, PT, |R4|, c[0x2][0x0], PT ;  /* 0x008000000400762a */ /* 0x000e1c0003f0e200 */
[----:B0-----:R-:W-:-:S05]  /*7fe0*/  @!P0 FMUL R0, R0, 1.175494350822287508e-38 ;  /* 0x0080000000008820 */ /* 0x001fca0000400000 */
[----:B------:R-:W-:-:S05]  /*7ff0*/  F2FP.PACK_AB R0, RZ, R0 ;  /* 0x00000000ff00723e */ /* 0x000fca00000000ff */
[----:B------:R0:W-:Y:S01]  /*8000*/  STG.E.U16 [R16.64], R0 ;  /* 0x0000000010007986 */ /* 0x0001e2000c101524 */
[----:B------:R-:W-:Y:S05]  /*8010*/  BRA `(.L_x_30236) ;  /* 0x00000cd000007947 */ /* 0x000fea0003800000 */
.L_x_30239:
        /* <DEDUP_REMOVED lines=12> */
.L_x_30242:
[----:B------:R-:W0:Y:S01]  /*80e0*/  F2F.F32.F64 R0, R4 ;  /* 0x0000000400007310 */ /* 0x000e220000301000 */
[----:B------:R-:W0:-:S14]  /*80f0*/  DSETP.GEU.AND P0, PT, |R4|, c[0x2][0x0], PT ;  /* 0x008000000400762a */ /* 0x000e1c0003f0e200 */
[----:B0-----:R-:W-:-:S05]  /*8100*/  @!P0 FMUL R0, R0, 1.175494350822287508e-38 ;  /* 0x0080000000008820 */ /* 0x001fca0000400000 */
[----:B-1---5:R-:W-:-:S04]  /*8110*/  F2FP.PACK_AB R3, RZ, R0 ;  /* 0x00000000ff03723e */ /* 0x022fc800000000ff */
[----:B------:R-:W-:-:S05]  /*8120*/  PRMT R3, R3, 0x5410, RZ ;  /* 0x0000541003037816 */ /* 0x000fca00000000ff */
[----:B------:R0:W-:Y:S01]  /*8130*/  STG.E [R16.64], R3 ;  /* 0x0000000310007986 */ /* 0x0001e2000c101924 */
[----:B------:R-:W-:Y:S05]  /*8140*/  BRA `(.L_x_30236) ;  /* 0x00000ba000007947 */ /* 0x000fea0003800000 */
.L_x_30241:
[----:B------:R0:W-:Y:S01]  /*8150*/  STG.E.64 [R16.64], R4 ;  /* 0x0000000410007986 */ /* 0x0001e2000c101b24 */
[----:B------:R-:W-:Y:S05]  /*8160*/  BRA `(.L_x_30236) ;  /* 0x00000b8000007947 */ /* 0x000fea0003800000 */
.L_x_30231:
        /* <DEDUP_REMOVED lines=12> */
.L_x_30245:
[----:B------:R-:W-:-:S05]  /*8230*/  CS2R R6, SRZ ;  /* 0x0000000000067805 */ /* 0x000fca000001ff00 */
[----:B------:R0:W-:Y:S01]  /*8240*/  STG.E.128 [R16.64], R4 ;  /* 0x0000000410007986 */ /* 0x0001e2000c101d24 */
[----:B------:R-:W-:Y:S05]  /*8250*/  BRA `(.L_x_30236) ;  /* 0x00000a9000007947 */ /* 0x000fea0003800000 */
.L_x_30244:
        /* <DEDUP_REMOVED lines=23> */
.L_x_30249:
[----:B------:R-:W-:Y:S05]  /*83d0*/  BSYNC B0 ;  /* 0x0000000000007941 */ /* 0x000fea0003800000 */
.L_x_30248:
[----:B------:R-:W-:-:S05]  /*83e0*/  LOP3.LUT R3, R0, R3, RZ, 0xfc, !PT ;  /* 0x0000000300037212 */ /* 0x000fca00078efcff */
[----:B------:R0:W-:Y:S01]  /*83f0*/  STG.E.U8 [R16.64], R3 ;  /* 0x0000000310007986 */ /* 0x0001e2000c101124 */
[----:B------:R-:W-:Y:S05]  /*8400*/  BRA `(.L_x_30236) ;  /* 0x000008e000007947 */ /* 0x000fea0003800000 */
.L_x_30247:
        /* <DEDUP_REMOVED lines=15> */
.L_x_30251:
[----:B------:R-:W-:Y:S01]  /*8500*/  IMAD.MOV.U32 R0, RZ, RZ, 0x7f ;  /* 0x0000007fff007424 */ /* 0x000fe200078e00ff */
[----:B------:R-:W-:-:S04]  /*8510*/  ISETP.GT.U32.AND P0, PT, R2, 0x7f800000, PT ;  /* 0x7f8000000200780c */ /* 0x000fc80003f04070 */
[----:B------:R-:W-:-:S04]  /*8520*/  SEL R0, R0, 0x7c, P0 ;  /* 0x0000007c00007807 */ /* 0x000fc80000000000 */
.L_x_30252:
[----:B------:R-:W-:Y:S05]  /*8530*/  BSYNC B0 ;  /* 0x0000000000007941 */ /* 0x000fea0003800000 */
.L_x_30250:
[----:B------:R-:W-:-:S04]  /*8540*/  LOP3.LUT R2, R3, 0x80000000, RZ, 0xc0, !PT ;  /* 0x8000000003027812 */ /* 0x000fc800078ec0ff */
[----:B------:R-:W-:-:S04]  /*8550*/  SHF.R.U32.HI R3, RZ, 0x18, R2 ;  /* 0x00000018ff037819 */ /* 0x000fc80000011602 */
[----:B------:R-:W-:-:S05]  /*8560*/  LOP3.LUT R3, R0, R3, RZ, 0xfc, !PT ;  /* 0x0000000300037212 */ /* 0x000fca00078efcff */
[----:B------:R0:W-:Y:S01]  /*8570*/  STG.E.U8 [R16.64], R3 ;  /* 0x0000000310007986 */ /* 0x0001e2000c101124 */
[----:B------:R-:W-:Y:S05]  /*8580*/  BRA `(.L_x_30236) ;  /* 0x0000076000007947 */ /* 0x000fea0003800000 */
.L_x_30246:
[----:B------:R-:W0:Y:S01]  /*8590*/  F2F.F32.F64 R0, R4 ;  /* 0x0000000400007310 */ /* 0x000e220000301000 */
[----:B------:R-:W0:-:S14]  /*85a0*/  DSETP.GEU.AND P0, PT, |R4|, c[0x2][0x0], PT ;  /* 0x008000000400762a */ /* 0x000e1c0003f0e200 */
[----:B0-----:R-:W-:-:S05]  /*85b0*/  @!P0 FMUL R0, R0, 1.175494350822287508e-38 ;  /* 0x0080000000008820 */ /* 0x001fca0000400000 */
[----:B------:R-:W-:-:S05]  /*85c0*/  F2FP.BF16.PACK_AB R0, RZ, R0 ;  /* 0x00000000ff00723e */ /* 0x000fca00000010ff */
[----:B------:R0:W-:Y:S01]  /*85d0*/  STG.E.U16 [R16.64], R0 ;  /* 0x0000000010007986 */ /* 0x0001e2000c101524 */
[----:B------:R-:W-:Y:S05]  /*85e0*/  BRA `(.L_x_30236) ;  /* 0x0000070000007947 */ /* 0x000fea0003800000 */
.L_x_30243:
        /* <DEDUP_REMOVED lines=11> */
.L_x_30255:
        /* <DEDUP_REMOVED lines=19> */
.L_x_30258:
[----:B------:R-:W-:-:S04]  /*87d0*/  LOP3.LUT R2, R3, 0x80000000, RZ, 0xc0, !PT ;  /* 0x8000000003027812 */ /* 0x000fc800078ec0ff */
[----:B------:R-:W-:-:S04]  /*87e0*/  SHF.R.U32.HI R3, RZ, 0x18, R2 ;  /* 0x00000018ff037819 */ /* 0x000fc80000011602 */
[----:B------:R-:W-:-:S04]  /*87f0*/  LOP3.LUT R0, R0, R3, RZ, 0xfc, !PT ;  /* 0x0000000300007212 */ /* 0x000fc800078efcff */
[----:B------:R-:W-:Y:S02]  /*8800*/  PRMT R8, R0, 0x7610, R8 ;  /* 0x0000761000087816 */ /* 0x000fe40000000008 */
.L_x_30257:
[----:B------:R-:W-:Y:S05]  /*8810*/  BSYNC B0 ;  /* 0x0000000000007941 */ /* 0x000fea0003800000 */
.L_x_30256:
[----:B------:R0:W-:Y:S01]  /*8820*/  STG.E.U8 [R16.64], R8 ;  /* 0x0000000810007986 */ /* 0x0001e2000c101124 */
[----:B------:R-:W-:Y:S05]  /*8830*/  BRA `(.L_x_30236) ;  /* 0x000004b000007947 */ /* 0x000fea0003800000 */
.L_x_30254:
        /* <DEDUP_REMOVED lines=19> */
.L_x_30261:
[----:B------:R-:W-:-:S04]  /*8970*/  LOP3.LUT R2, R3, 0x80000000, RZ, 0xc0, !PT ;  /* 0x8000000003027812 */ /* 0x000fc800078ec0ff */
[----:B------:R-:W-:-:S04]  /*8980*/  SHF.R.U32.HI R3, RZ, 0x18, R2 ;  /* 0x00000018ff037819 */ /* 0x000fc80000011602 */
[----:B------:R-:W-:-:S04]  /*8990*/  LOP3.LUT R0, R0, R3, RZ, 0xfc, !PT ;  /* 0x0000000300007212 */ /* 0x000fc800078efcff */
[----:B------:R-:W-:Y:S02]  /*89a0*/  PRMT R8, R0, 0x7610, R8 ;  /* 0x0000761000087816 */ /* 0x000fe40000000008 */
.L_x_30260:
[----:B------:R-:W-:Y:S05]  /*89b0*/  BSYNC B0 ;  /* 0x0000000000007941 */ /* 0x000fea0003800000 */
.L_x_30259:
[----:B------:R0:W-:Y:S01]  /*89c0*/  STG.E.U8 [R16.64], R8 ;  /* 0x0000000810007986 */ /* 0x0001e2000c101124 */
[----:B------:R-:W-:Y:S05]  /*89d0*/  BRA `(.L_x_30236) ;  /* 0x0000031000007947 */ /* 0x000fea0003800000 */
.L_x_30253:
        /* <DEDUP_REMOVED lines=24> */
.L_x_30235:
        /* <DEDUP_REMOVED lines=20> */
.L_x_30263:
[----:B------:R-:W0:Y:S02]  /*8ca0*/  F2I.U64.F64.TRUNC R4, R4 ;  /* 0x0000000400047311 */ /* 0x000e24000030d800 */
[----:B0-----:R0:W-:Y:S01]  /*8cb0*/  STG.E.64 [R16.64], R4 ;  /* 0x0000000410007986 */ /* 0x0011e2000c101b24 */
[----:B------:R-:W-:Y:S05]  /*8cc0*/  BRA `(.L_x_30236) ;  /* 0x0000002000007947 */ /* 0x000fea0003800000 */
.L_x_30262:
[----:B------:R-:W0:Y:S02]  /*8cd0*/  F2I.U32.F64.TRUNC R5, R4 ;  /* 0x0000000400057311 */ /* 0x000e24000030d000 */
[----:B0-----:R0:W-:Y:S02]  /*8ce0*/  STG.E [R16.64], R5 ;  /* 0x0000000510007986 */ /* 0x0011e4000c101924 */
.L_x_30236:
[----:B------:R-:W-:Y:S02]  /*8cf0*/  IADD3 R19, R19, 0x80, RZ ;  /* 0x0000008013137810 */ /* 0x000fe40007ffe0ff */
.L_x_30129:
[----:B------:R-:W-:Y:S05]  /*8d00*/  BSYNC B6 ;  /* 0x0000000000067941 */ /* 0x000fea0003800000 */
.L_x_30128:
        /* <DEDUP_REMOVED lines=230> */
.L_x_30264:
        /* <DEDUP_REMOVED lines=19> */
.L_x_30268:
[----:B------:R-:W2:Y:S02]  /*9ca0*/  LDG.E.U8 R2, [R4.64] ;  /* 0x0000002404027981 */ /* 0x000ea4000c1e1100 */
[----:B--2---:R-:W0:Y:S01]  /*9cb0*/  I2F.F64.U16 R2, R2 ;  /* 0x0000000200027312 */ /* 0x004e220000101800 */
[----:B------:R-:W-:Y:S05]  /*9cc0*/  BRA `(.L_x_30270) ;  /* 0x00000df000007947 */ /* 0x000fea0003800000 */
.L_x_30267:
        /* <DEDUP_REMOVED lines=9> */
.L_x_30272:
[----:B------:R-:W2:Y:S02]  /*9d60*/  LDG.E R2, [R4.64] ;  /* 0x0000002404027981 */ /* 0x000ea4000c1e1900 */
[----:B--2---:R-:W0:Y:S01]  /*9d70*/  I2F.F64 R2, R2 ;  /* 0x0000000200027312 */ /* 0x004e220000201c00 */
[----:B------:R-:W-:Y:S05]  /*9d80*/  BRA `(.L_x_30270) ;  /* 0x00000d3000007947 */ /* 0x000fea0003800000 */
.L_x_30271:
[----:B------:R-:W2:Y:S02]  /*9d90*/  LDG.E.U16 R2, [R4.64] ;  /* 0x0000002404027981 */ /* 0x000ea4000c1e1500 */
[----:B--2---:R-:W0:Y:S01]  /*9da0*/  I2F.F64.S16 R2, R2 ;  /* 0x0000000200027312 */ /* 0x004e220000101c00 */
[----:B------:R-:W-:Y:S05]  /*9db0*/  BRA `(.L_x_30270) ;  /* 0x00000d0000007947 */ /* 0x000fea0003800000 */
.L_x_30266:
        /* <DEDUP_REMOVED lines=10> */
.L_x_30274:
[----:B------:R-:W2:Y:S02]  /*9e60*/  LDG.E.U16 R0, [R4.64] ;  /* 0x0000002404007981 */ /* 0x000ea4000c1e1500 */
[----:B--2---:R-:W-:-:S05]  /*9e70*/  HADD2.F32 R0, -RZ, R0.H0_H0 ;  /* 0x20000000ff007230 */ /* 0x004fca0000004100 */
[----:B------:R-:W-:-:S04]  /*9e80*/  FMUL.FTZ R0, R0, 1 ;  /* 0x3f80000000007820 */ /* 0x000fc80000410000 */
[----:B------:R0:W1:Y:S01]  /*9e90*/  F2F.F64.F32 R2, R0 ;  /* 0x0000000000027310 */ /* 0x0000620000201800 */
[----:B------:R-:W-:Y:S05]  /*9ea0*/  BRA `(.L_x_30270) ;  /* 0x00000c1000007947 */ /* 0x000fea0003800000 */
.L_x_30273:
        /* <DEDUP_REMOVED lines=10> */
.L_x_30276:
[----:B------:R-:W2:Y:S02]  /*9f50*/  LDG.E.U16 R4, [R4.64] ;  /* 0x0000002404047981 */ /* 0x000ea4000c1e1500 */
[----:B--2---:R-:W-:-:S05]  /*9f60*/  HADD2.F32 R0, -RZ, R4.H0_H0 ;  /* 0x20000004ff007230 */ /* 0x004fca0000004100 */
[----:B------:R-:W-:-:S04]  /*9f70*/  FMUL.FTZ R0, R0, 1 ;  /* 0x3f80000000007820 */ /* 0x000fc80000410000 */
[----:B------:R0:W1:Y:S01]  /*9f80*/  F2F.F64.F32 R2, R0 ;  /* 0x0000000000027310 */ /* 0x0000620000201800 */
[----:B------:R-:W-:Y:S05]  /*9f90*/  BRA `(.L_x_30270) ;  /* 0x00000b2000007947 */ /* 0x000fea0003800000 */
.L_x_30275:
[----:B------:R0:W5:Y:S01]  /*9fa0*/  LDG.E.64 R2, [R4.64] ;  /* 0x0000002404027981 */ /* 0x000162000c1e1b00 */
[----:B------:R-:W-:Y:S05]  /*9fb0*/  BRA `(.L_x_30270) ;  /* 0x00000b0000007947 */ /* 0x000fea0003800000 */
.L_x_30265:
        /* <DEDUP_REMOVED lines=13> */
.L_x_30279:
[----:B------:R0:W5:Y:S01]  /*a090*/  LDG.E.64 R2, [R4.64] ;  /* 0x0000002404027981 */ /* 0x000162000c1e1b00 */
[----:B------:R-:W-:Y:S05]  /*a0a0*/  BRA `(.L_x_30270) ;  /* 0x00000a1000007947 */ /* 0x000fea0003800000 */
.L_x_30278:
        /* <DEDUP_REMOVED lines=28> */
.L_x_30281:
        /* <DEDUP_REMOVED lines=15> */
.L_x_30280:
[----:B------:R-:W2:Y:S02]  /*a360*/  LDG.E.U16 R0, [R4.64] ;  /* 0x0000002404007981 */ /* 0x000ea4000c1e1500 */
[----:B--2---:R-:W-:-:S05]  /*a370*/  PRMT R0, RZ, 0x5410, R0 ;  /* 0x00005410ff007816 */ /* 0x004fca0000000000 */
[----:B------:R-:W-:-:S04]  /*a380*/  FMUL.FTZ R0, R0, 1 ;  /* 0x3f80000000007820 */ /* 0x000fc80000410000 */
[----:B------:R0:W1:Y:S01]  /*a390*/  F2F.F64.F32 R2, R0 ;  /* 0x0000000000027310 */ /* 0x0000620000201800 */
[----:B------:R-:W-:Y:S05]  /*a3a0*/  BRA `(.L_x_30270) ;  /* 0x0000071000007947 */ /* 0x000fea0003800000 */
.L_x_30277:
        /* <DEDUP_REMOVED lines=11> */
.L_x_30284:
        /* <DEDUP_REMOVED lines=21> */
.L_x_30288:
[----:B------:R-:W-:Y:S05]  /*a5b0*/  BSYNC B1 ;  /* 0x0000000000017941 */ /* 0x000fea0003800000 */
.L_x_30287:
[----:B------:R-:W-:Y:S01]  /*a5c0*/  LEA R3, R0, 0x3b800000, 0x17 ;  /* 0x3b80000000037811 */ /* 0x000fe200078eb8ff */
[----:B------:R-:W-:-:S05]  /*a5d0*/  IMAD.SHL.U32 R0, R2, 0x100000, RZ ;  /* 0x0010000002007824 */ /* 0x000fca00078e00ff */
[----:B------:R-:W-:Y:S02]  /*a5e0*/  LOP3.LUT R0, R3, R0, R4, 0xfe, !PT ;  /* 0x0000000003007212 */ /* 0x000fe400078efe04 */
.L_x_30286:
[----:B------:R-:W-:Y:S05]  /*a5f0*/  BSYNC B0 ;  /* 0x0000000000007941 */ /* 0x000fea0003800000 */
.L_x_30285:
[----:B------:R-:W-:-:S04]  /*a600*/  FMUL.FTZ R0, R0, 1 ;  /* 0x3f80000000007820 */ /* 0x000fc80000410000 */
[----:B------:R0:W1:Y:S01]  /*a610*/  F2F.F64.F32 R2, R0 ;  /* 0x0000000000027310 */ /* 0x0000620000201800 */
[----:B------:R-:W-:Y:S05]  /*a620*/  BRA `(.L_x_30270) ;  /* 0x0000049000007947 */ /* 0x000fea0003800000 */
.L_x_30283:
        /* <DEDUP_REMOVED lines=21> */
.L_x_30292:
[----:B------:R-:W-:Y:S05]  /*a780*/  BSYNC B1 ;  /* 0x0000000000017941 */ /* 0x000fea0003800000 */
.L_x_30291:
[----:B------:R-:W-:Y:S01]  /*a790*/  LEA R3, R0, 0x37800000, 0x17 ;  /* 0x3780000000037811 */ /* 0x000fe200078eb8ff */
[----:B------:R-:W-:-:S05]  /*a7a0*/  IMAD.SHL.U32 R0, R2, 0x200000, RZ ;  /* 0x0020000002007824 */ /* 0x000fca00078e00ff */
[----:B------:R-:W-:Y:S02]  /*a7b0*/  LOP3.LUT R0, R3, R0, R4, 0xfe, !PT ;  /* 0x0000000003007212 */ /* 0x000fe400078efe04 */
.L_x_30290:
[----:B------:R-:W-:Y:S05]  /*a7c0*/  BSYNC B0 ;  /* 0x0000000000007941 */ /* 0x000fea0003800000 */
.L_x_30289:
[----:B------:R-:W-:-:S04]  /*a7d0*/  FMUL.FTZ R0, R0, 1 ;  /* 0x3f80000000007820 */ /* 0x000fc80000410000 */
[----:B------:R0:W1:Y:S01]  /*a7e0*/  F2F.F64.F32 R2, R0 ;  /* 0x0000000000027310 */ /* 0x0000620000201800 */
[----:B------:R-:W-:Y:S05]  /*a7f0*/  BRA `(.L_x_30270) ;  /* 0x000002c000007947 */ /* 0x000fea0003800000 */
.L_x_30282:
        /* <DEDUP_REMOVED lines=14> */
.L_x_30296:
[----:B------:R-:W-:Y:S05]  /*a8e0*/  BSYNC B0 ;  /* 0x0000000000007941 */ /* 0x000fea0003800000 */
.L_x_30295:
[----:B------:R-:W-:-:S04]  /*a8f0*/  FMUL.FTZ R0, R0, 1 ;  /* 0x3f80000000007820 */ /* 0x000fc80000410000 */
[----:B------:R0:W1:Y:S01]  /*a900*/  F2F.F64.F32 R2, R0 ;  /* 0x0000000000027310 */ /* 0x0000620000201800 */
[----:B------:R-:W-:Y:S05]  /*a910*/  BRA `(.L_x_30270) ;  /* 0x000001a000007947 */ /* 0x000fea0003800000 */
.L_x_30269:
        /* <DEDUP_REMOVED lines=21> */
.L_x_30294:
[----:B------:R-:W2:Y:S02]  /*aa70*/  LDG.E.64 R2, [R4.64] ;  /* 0x0000002404027981 */ /* 0x000ea4000c1e1b00 */
[----:B--2---:R-:W0:Y:S01]  /*aa80*/  I2F.F64.U64 R2, R2 ;  /* 0x0000000200027312 */ /* 0x004e220000301800 */
[----:B------:R-:W-:Y:S05]  /*aa90*/  BRA `(.L_x_30270) ;  /* 0x0000002000007947 */ /* 0x000fea0003800000 */
.L_x_30293:
[----:B------:R-:W2:Y:S02]  /*aaa0*/  LDG.E R2, [R4.64] ;  /* 0x0000002404027981 */ /* 0x000ea4000c1e1900 */
[----:B--2---:R-:W0:Y:S02]  /*aab0*/  I2F.F64.U32 R2, R2 ;  /* 0x0000000200027312 */ /* 0x004e240000201800 */
.L_x_30270:
        /* <DEDUP_REMOVED lines=20> */
.L_x_30297:
        /* <DEDUP_REMOVED lines=12> */
.L_x_30301:
[----:B------:R-:W0:Y:S02]  /*acc0*/  F2I.S64.F64.TRUNC R4, R4 ;  /* 0x0000000400047311 */ /* 0x000e24000030d900 */
[----:B01---5:R-:W-:-:S05]  /*acd0*/  IMAD.MOV.U32 R3, RZ, RZ, R4 ;  /* 0x000000ffff037224 */ /* 0x023fca00078e0004 */
[----:B------:R-:W-:Y:S01]  /*ace0*/  STG.E.U8 [R16.64], R3 ;  /* 0x0000000310007986 */ /* 0x000fe2000c101124 */
[----:B------:R-:W-:Y:S05]  /*acf0*/  EXIT ;  /* 0x000000000000794d */ /* 0x000fea0003800000 */
.L_x_30300:
        /* <DEDUP_REMOVED lines=9> */
.L_x_30304:
[----:B------:R-:W0:Y:S02]  /*ad90*/  F2I.F64.TRUNC R5, R4 ;  /* 0x0000000400057311 */ /* 0x000e24000030d100 */
[----:B0-----:R-:W-:Y:S01]  /*ada0*/  STG.E [R16.64], R5 ;  /* 0x0000000510007986 */ /* 0x001fe2000c101924 */
[----:B------:R-:W-:Y:S05]  /*adb0*/  EXIT ;  /* 0x000000000000794d */ /* 0x000fea0003800000 */
.L_x_30303:
[----:B------:R-:W0:Y:S02]  /*adc0*/  F2I.F64.TRUNC R5, R4 ;  /* 0x0000000400057311 */ /* 0x000e24000030d100 */
[----:B0-----:R-:W-:Y:S01]  /*add0*/  STG.E.U16 [R16.64], R5 ;  /* 0x0000000510007986 */ /* 0x001fe2000c101524 */
[----:B------:R-:W-:Y:S05]  /*ade0*/  EXIT ;  /* 0x000000000000794d */ /* 0x000fea0003800000 */
.L_x_30299:
        /* <DEDUP_REMOVED lines=11> */
.L_x_30306:
[----:B------:R-:W0:Y:S01]  /*aea0*/  F2F.F32.F64 R0, R4 ;  /* 0x0000000400007310 */ /* 0x000e220000301000 */
[----:B------:R-:W0:-:S14]  /*aeb0*/  DSETP.GEU.AND P0, PT, |R4|, c[0x2][0x0], PT ;  /* 0x008000000400762a */ /* 0x000e1c0003f0e200 */
[----:B0-----:R-:W-:-:S05]  /*aec0*/  @!P0 FMUL R0, R0, 1.175494350822287508e-38 ;  /* 0x0080000000008820 */ /* 0x001fca0000400000 */
[----:B------:R-:W-:-:S05]  /*aed0*/  F2FP.PACK_AB R0, RZ, R0 ;  /* 0x00000000ff00723e */ /* 0x000fca00000000ff */
[----:B------:R-:W-:Y:S01]  /*aee0*/  STG.E.U16 [R16.64], R0 ;  /* 0x0000000010007986 */ /* 0x000fe2000c101524 */
[----:B------:R-:W-:Y:S05]  /*aef0*/  EXIT ;  /* 0x000000000000794d */ /* 0x000fea0003800000 */
.L_x_30305:
        /* <DEDUP_REMOVED lines=12> */
.L_x_30308:
[----:B------:R-:W0:Y:S01]  /*afc0*/  F2F.F32.F64 R0, R4 ;  /* 0x0000000400007310 */ /* 0x000e220000301000 */
[----:B------:R-:W0:-:S14]  /*afd0*/  DSETP.GEU.AND P0, PT, |R4|, c[0x2][0x0], PT ;  /* 0x008000000400762a */ /* 0x000e1c0003f0e200 */
[----:B0-----:R-:W-:-:S05]  /*afe0*/  @!P0 FMUL R0, R0, 1.175494350822287508e-38 ;  /* 0x0080000000008820 */ /* 0x001fca0000400000 */
[----:B-1---5:R-:W-:-:S04]  /*aff0*/  F2FP.PACK_AB R3, RZ, R0 ;  /* 0x00000000ff03723e */ /* 0x022fc800000000ff */
[----:B------:R-:W-:-:S05]  /*b000*/  PRMT R3, R3, 0x5410, RZ ;  /* 0x0000541003037816 */ /* 0x000fca00000000ff */
[----:B------:R-:W-:Y:S01]  /*b010*/  STG.E [R16.64], R3 ;  /* 0x0000000310007986 */ /* 0x000fe2000c101924 */
[----:B------:R-:W-:Y:S05]  /*b020*/  EXIT ;  /* 0x000000000000794d */ /* 0x000fea0003800000 */
.L_x_30307:
[----:B------:R-:W-:Y:S01]  /*b030*/  STG.E.64 [R16.64], R4 ;  /* 0x0000000410007986 */ /* 0x000fe2000c101b24 */
[----:B------:R-:W-:Y:S05]  /*b040*/  EXIT ;  /* 0x000000000000794d */ /* 0x000fea0003800000 */
.L_x_30298:
        /* <DEDUP_REMOVED lines=12> */
.L_x_30311:
[----:B------:R-:W-:-:S05]  /*b110*/  CS2R R6, SRZ ;  /* 0x0000000000067805 */ /* 0x000fca000001ff00 */
[----:B------:R-:W-:Y:S01]  /*b120*/  STG.E.128 [R16.64], R4 ;  /* 0x0000000410007986 */ /* 0x000fe2000c101d24 */
[----:B------:R-:W-:Y:S05]  /*b130*/  EXIT ;  /* 0x000000000000794d */ /* 0x000fea0003800000 */
.L_x_30310:
        /* <DEDUP_REMOVED lines=23> */
.L_x_30315:
[----:B------:R-:W-:Y:S05]  /*b2b0*/  BSYNC B0 ;  /* 0x0000000000007941 */ /* 0x000fea0003800000 */
.L_x_30314:
[----:B------:R-:W-:-:S05]  /*b2c0*/  LOP3.LUT R3, R0, R3, RZ, 0xfc, !PT ;  /* 0x0000000300037212 */ /* 0x000fca00078efcff */
[----:B------:R-:W-:Y:S01]  /*b2d0*/  STG.E.U8 [R16.64], R3 ;  /* 0x0000000310007986 */ /* 0x000fe2000c101124 */
[----:B------:R-:W-:Y:S05]  /*b2e0*/  EXIT ;  /* 0x000000000000794d */ /* 0x000fea0003800000 */
.L_x_30313:
        /* <DEDUP_REMOVED lines=15> */
.L_x_30317:
[----:B------:R-:W-:Y:S01]  /*b3e0*/  IMAD.MOV.U32 R0, RZ, RZ, 0x7f ;  /* 0x0000007fff007424 */ /* 0x000fe200078e00ff */
[----:B------:R-:W-:-:S04]  /*b3f0*/  ISETP.GT.U32.AND P0, PT, R2, 0x7f800000, PT ;  /* 0x7f8000000200780c */ /* 0x000fc80003f04070 */
[----:B------:R-:W-:-:S04]  /*b400*/  SEL R0, R0, 0x7c, P0 ;  /* 0x0000007c00007807 */ /* 0x000fc80000000000 */
.L_x_30318:
[----:B------:R-:W-:Y:S05]  /*b410*/  BSYNC B0 ;  /* 0x0000000000007941 */ /* 0x000fea0003800000 */
.L_x_30316:
[----:B------:R-:W-:-:S04]  /*b420*/  LOP3.LUT R2, R3, 0x80000000, RZ, 0xc0, !PT ;  /* 0x8000000003027812 */ /* 0x000fc800078ec0ff */
[----:B------:R-:W-:-:S04]  /*b430*/  SHF.R.U32.HI R3, RZ, 0x18, R2 ;  /* 0x00000018ff037819 */ /* 0x000fc80000011602 */
[----:B------:R-:W-:-:S05]  /*b440*/  LOP3.LUT R3, R0, R3, RZ, 0xfc, !PT ;  /* 0x0000000300037212 */ /* 0x000fca00078efcff */
[----:B------:R-:W-:Y:S01]  /*b450*/  STG.E.U8 [R16.64], R3 ;  /* 0x0000000310007986 */ /* 0x000fe2000c101124 */
[----:B------:R-:W-:Y:S05]  /*b460*/  EXIT ;  /* 0x000000000000794d */ /* 0x000fea0003800000 */
.L_x_30312:
[----:B------:R-:W0:Y:S01]  /*b470*/  F2F.F32.F64 R0, R4 ;  /* 0x0000000400007310 */ /* 0x000e220000301000 */
[----:B------:R-:W0:-:S14]  /*b480*/  DSETP.GEU.AND P0, PT, |R4|, c[0x2][0x0], PT ;  /* 0x008000000400762a */ /* 0x000e1c0003f0e200 */
[----:B0-----:R-:W-:-:S05]  /*b490*/  @!P0 FMUL R0, R0, 1.175494350822287508e-38 ;  /* 0x0080000000008820 */ /* 0x001fca0000400000 */
[----:B------:R-:W-:-:S05]  /*b4a0*/  F2FP.BF16.PACK_AB R0, RZ, R0 ;  /* 0x00000000ff00723e */ /* 0x000fca00000010ff */
[----:B------:R-:W-:Y:S01]  /*b4b0*/  STG.E.U16 [R16.64], R0 ;  /* 0x0000000010007986 */ /* 0x000fe2000c101524 */
[----:B------:R-:W-:Y:S05]  /*b4c0*/  EXIT ;  /* 0x000000000000794d */ /* 0x000fea0003800000 */
.L_x_30309:
        /* <DEDUP_REMOVED lines=11> */
.L_x_30321:
        /* <DEDUP_REMOVED lines=19> */
.L_x_30324:
[----:B------:R-:W-:-:S04]  /*b6b0*/  LOP3.LUT R2, R3, 0x80000000, RZ, 0xc0, !PT ;  /* 0x8000000003027812 */ /* 0x000fc800078ec0ff */
[----:B------:R-:W-:-:S04]  /*b6c0*/  SHF.R.U32.HI R3, RZ, 0x18, R2 ;  /* 0x00000018ff037819 */ /* 0x000fc80000011602 */
[----:B------:R-:W-:-:S04]  /*b6d0*/  LOP3.LUT R0, R0, R3, RZ, 0xfc, !PT ;  /* 0x0000000300007212 */ /* 0x000fc800078efcff */
[----:B------:R-:W-:Y:S02]  /*b6e0*/  PRMT R8, R0, 0x7610, R8 ;  /* 0x0000761000087816 */ /* 0x000fe40000000008 */
.L_x_30323:
[----:B------:R-:W-:Y:S05]  /*b6f0*/  BSYNC B0 ;  /* 0x0000000000007941 */ /* 0x000fea0003800000 */
.L_x_30322:
[----:B------:R-:W-:Y:S01]  /*b700*/  STG.E.U8 [R16.64], R8 ;  /* 0x0000000810007986 */ /* 0x000fe2000c101124 */
[----:B------:R-:W-:Y:S05]  /*b710*/  EXIT ;  /* 0x000000000000794d */ /* 0x000fea0003800000 */
.L_x_30320:
        /* <DEDUP_REMOVED lines=19> */
.L_x_30327:
[----:B------:R-:W-:-:S04]  /*b850*/  LOP3.LUT R2, R3, 0x80000000, RZ, 0xc0, !PT ;  /* 0x8000000003027812 */ /* 0x000fc800078ec0ff */
[----:B------:R-:W-:-:S04]  /*b860*/  SHF.R.U32.HI R3, RZ, 0x18, R2 ;  /* 0x00000018ff037819 */ /* 0x000fc80000011602 */
[----:B------:R-:W-:-:S04]  /*b870*/  LOP3.LUT R0, R0, R3, RZ, 0xfc, !PT ;  /* 0x0000000300007212 */ /* 0x000fc800078efcff */
[----:B------:R-:W-:Y:S02]  /*b880*/  PRMT R8, R0, 0x7610, R8 ;  /* 0x0000761000087816 */ /* 0x000fe40000000008 */
.L_x_30326:
[----:B------:R-:W-:Y:S05]  /*b890*/  BSYNC B0 ;  /* 0x0000000000007941 */ /* 0x000fea0003800000 */
.L_x_30325:
[----:B------:R-:W-:Y:S01]  /*b8a0*/  STG.E.U8 [R16.64], R8 ;  /* 0x0000000810007986 */ /* 0x000fe2000c101124 */
[----:B------:R-:W-:Y:S05]  /*b8b0*/  EXIT ;  /* 0x000000000000794d */ /* 0x000fea0003800000 */
.L_x_30319:
        /* <DEDUP_REMOVED lines=24> */
.L_x_30302:
        /* <DEDUP_REMOVED lines=20> */
.L_x_30329:
[----:B------:R-:W0:Y:S02]  /*bb80*/  F2I.U64.F64.TRUNC R4, R4 ;  /* 0x0000000400047311 */ /* 0x000e24000030d800 */
[----:B0-----:R-:W-:Y:S01]  /*bb90*/  STG.E.64 [R16.64], R4 ;  /* 0x0000000410007986 */ /* 0x001fe2000c101b24 */
[----:B------:R-:W-:Y:S05]  /*bba0*/  EXIT ;  /* 0x000000000000794d */ /* 0x000fea0003800000 */
.L_x_30328:
[----:B------:R-:W0:Y:S02]  /*bbb0*/  F2I.U32.F64.TRUNC R5, R4 ;  /* 0x0000000400057311 */ /* 0x000e24000030d000 */
[----:B0-----:R-:W-:Y:S01]  /*bbc0*/  STG.E [R16.64], R5 ;  /* 0x0000000510007986 */ /* 0x001fe2000c101924 */
[----:B------:R-:W-:Y:S05]  /*bbd0*/  EXIT ;  /* 0x000000000000794d */ /* 0x000fea0003800000 */
.L_x_30330:
        /* <DEDUP_REMOVED lines=10> */
.L_x_40233:


//--------------------- .text._ZN2at6native27unrolled_elementwise_kernelINS0_13AUnaryFunctorIdddZZZNS0_19maximum_kernel_cudaERNS_18TensorIteratorBaseEENKUlvE0_clEvENKUlvE_clEvEUlddE_EESt5arrayIPcLm2EELi4E23TrivialOffsetCalculatorILi1EjESD_NS0_6memory12LoadWithCastILi1EEENSE_13StoreWithCastILi1EEEEEviT_T0_T2_T3_T4_T5_ --------------------------
	.section	.text._ZN2at6native27unrolled_elementwise_kernelINS0_13AUnaryFunctorIdddZZZNS0_19maximum_kernel_cudaERNS_18TensorIteratorBaseEENKUlvE0_clEvENKUlvE_clEvEUlddE_EESt5arrayIPcLm2EELi4E23TrivialOffsetCalculatorILi1EjESD_NS0_6memory12LoadWithCastILi1EEENSE_13StoreWithCastILi1EEEEEviT_T0_T2_T3_T4_T5_,"ax",@progbits
	.sectioninfo	@"SHI_REGISTERS=36"
	.align	128
        .global         _ZN2at6native27unrolled_elementwise_kernelINS0_13AUnaryFunctorIdddZZZNS0_19maximum_kernel_cudaERNS_18TensorIteratorBaseEENKUlvE0_clEvENKUlvE_clEvEUlddE_EESt5arrayIPcLm2EELi4E23TrivialOffsetCalculatorILi1EjESD_NS0_6memory12LoadWithCastILi1EEENSE_13StoreWithCastILi1EEEEEviT_T0_T2_T3_T4_T5_
        .type           _ZN2at6native27unrolled_elementwise_kernelINS0_13AUnaryFunctorIdddZZZNS0_19maximum_kernel_cudaERNS_18TensorIteratorBaseEENKUlvE0_clEvENKUlvE_clEvEUlddE_EESt5arrayIPcLm2EELi4E23TrivialOffsetCalculatorILi1EjESD_NS0_6memory12LoadWithCastILi1EEENSE_13StoreWithCastILi1EEEEEviT_T0_T2_T3_T4_T5_,@function
        .size           _ZN2at6native27unrolled_elementwise_kernelINS0_13AUnaryFunctorIdddZZZNS0_19maximum_kernel_cudaERNS_18TensorIteratorBaseEENKUlvE0_clEvENKUlvE_clEvEUlddE_EESt5arrayIPcLm2EELi4E23TrivialOffsetCalculatorILi1EjESD_NS0_6memory12LoadWithCastILi1EEENSE_13StoreWithCastILi1EEEEEviT_T0_T2_T3_T4_T5_,(.L_x_40234 - _ZN2at6native27unrolled_elementwise_kernelINS0_13AUnaryFunctorIdddZZZNS0_19maximum_kernel_cudaERNS_18TensorIteratorBaseEENKUlvE0_clEvENKUlvE_clEvEUlddE_EESt5arrayIPcLm2EELi4E23TrivialOffsetCalculatorILi1EjESD_NS0_6memory12LoadWithCastILi1EEENSE_13StoreWithCastILi1EEEEEviT_T0_T2_T3_T4_T5_)
        .other          _ZN2at6native27unrolled_elementwise_kernelINS0_13AUnaryFunctorIdddZZZNS0_19maximum_kernel_cudaERNS_18TensorIteratorBaseEENKUlvE0_clEvENKUlvE_clEvEUlddE_EESt5arrayIPcLm2EELi4E23TrivialOffsetCalculatorILi1EjESD_NS0_6memory12LoadWithCastILi1EEENSE_13StoreWithCastILi1EEEEEviT_T0_T2_T3_T4_T5_,@"STO_CUDA_ENTRY STV_DEFAULT"
_ZN2at6native27unrolled_elementwise_kernelINS0_13AUnaryFunctorIdddZZZNS0_19maximum_kernel_cudaERNS_18TensorIteratorBaseEENKUlvE0_clEvENKUlvE_clEvEUlddE_EESt5arrayIPcLm2EELi4E23TrivialOffsetCalculatorILi1EjESD_NS0_6memory12LoadWithCastILi1EEENSE_13StoreWithCastILi1EEEEEviT_T0_T2_T3_T4_T5_:
.text._ZN2at6native27unrolled_elementwise_kernelINS0_13AUnaryFunctorIdddZZZNS0_19maximum_kernel_cudaERNS_18TensorIteratorBaseEENKUlvE0_clEvENKUlvE_clEvEUlddE_EESt5arrayIPcLm2EELi4E23TrivialOffsetCalculatorILi1EjESD_NS0_6memory12LoadWithCastILi1EEENSE_13StoreWithCastILi1EEEEEviT_T0_T2_T3_T4_T5_:
        /* <DEDUP_REMOVED lines=30> */
.L_x_30336:
[----:B------:R-:W2:Y:S02]  /*01e0*/  LDG.E.U8 R4, [R4.64] ;  /* 0x0000002404047981 */ /* 0x000ea4000c1e1100 */
[----:B--2---:R0:W1:Y:S01]  /*01f0*/  I2F.F64.U16 R30, R4 ;  /* 0x00000004001e7312 */ /* 0x0040620000101800 */
[----:B------:R-:W-:Y:S05]  /*0200*/  BRA `(.L_x_30338) ;  /* 0x00000e0000007947 */ /* 0x000fea0003800000 */
.L_x_30335:
        /* <DEDUP_REMOVED lines=9> */
.L_x_30340:
[----:B------:R-:W2:Y:S02]  /*02a0*/  LDG.E R4, [R4.64] ;  /* 0x0000002404047981 */ /* 0x000ea4000c1e1900 */
[----:B--2---:R0:W1:Y:S01]  /*02b0*/  I2F.F64 R30, R4 ;  /* 0x00000004001e7312 */ /* 0x0040620000201c00 */
[----:B------:R-:W-:Y:S05]  /*02c0*/  BRA `(.L_x_30338) ;  /* 0x00000d4000007947 */ /* 0x000fea0003800000 */
.L_x_30339:
[----:B------:R-:W2:Y:S02]  /*02d0*/  LDG.E.U16 R4, [R4.64] ;  /* 0x0000002404047981 */ /* 0x000ea4000c1e1500 */
[----:B--2---:R0:W1:Y:S01]  /*02e0*/  I2F.F64.S16 R30, R4 ;  /* 0x00000004001e7312 */ /* 0x0040620000101c00 */
[----:B------:R-:W-:Y:S05]  /*02f0*/  BRA `(.L_x_30338) ;  /* 0x00000d1000007947 */ /* 0x000fea0003800000 */
.L_x_30334:
        /* <DEDUP_REMOVED lines=10> */
.L_x_30342:
[----:B------:R-:W2:Y:S02]  /*03a0*/  LDG.E.U16 R0, [R4.64] ;  /* 0x0000002404007981 */ /* 0x000ea4000c1e1500 */
[----:B--2---:R-:W-:-:S05]  /*03b0*/  HADD2.F32 R0, -RZ, R0.H0_H0 ;  /* 0x20000000ff007230 */ /* 0x004fca0000004100 */
[----:B------:R-:W-:-:S04]  /*03c0*/  FMUL.FTZ R0, R0, 1 ;  /* 0x3f80000000007820 */ /* 0x000fc80000410000 */
[----:B------:R0:W1:Y:S01]  /*03d0*/  F2F.F64.F32 R30, R0 ;  /* 0x00000000001e7310 */ /* 0x0000620000201800 */
[----:B------:R-:W-:Y:S05]  /*03e0*/  BRA `(.L_x_30338) ;  /* 0x00000c2000007947 */ /* 0x000fea0003800000 */
.L_x_30341:
        /* <DEDUP_REMOVED lines=10> */
.L_x_30344:
[----:B------:R-:W2:Y:S02]  /*0490*/  LDG.E.U16 R4, [R4.64] ;  /* 0x0000002404047981 */ /* 0x000ea4000c1e1500 */
[----:B--2---:R-:W-:-:S05]  /*04a0*/  HADD2.F32 R0, -RZ, R4.H0_H0 ;  /* 0x20000004ff007230 */ /* 0x004fca0000004100 */
[----:B------:R-:W-:-:S04]  /*04b0*/  FMUL.FTZ R0, R0, 1 ;  /* 0x3f80000000007820 */ /* 0x000fc80000410000 */
[----:B------:R0:W1:Y:S01]  /*04c0*/  F2F.F64.F32 R30, R0 ;  /* 0x00000000001e7310 */ /* 0x0000620000201800 */
[----:B------:R-:W-:Y:S05]  /*04d0*/  BRA `(.L_x_30338) ;  /* 0x00000b3000007947 */ /* 0x000fea0003800000 */
.L_x_30343:
[----:B------:R0:W5:Y:S01]  /*04e0*/  LDG.E.64 R30, [R4.64] ;  /* 0x00000024041e7981 */ /* 0x000162000c1e1b00 */
[----:B------:R-:W-:Y:S05]  /*04f0*/  BRA `(.L_x_30338) ;  /* 0x00000b1000007947 */ /* 0x000fea0003800000 */
.L_x_30333:
        /* <DEDUP_REMOVED lines=13> */
.L_x_30347:
[----:B------:R0:W5:Y:S01]  /*05d0*/  LDG.E.64 R30, [R4.64] ;  /* 0x00000024041e7981 */ /* 0x000162000c1e1b00 */
[----:B------:R-:W-:Y:S05]  /*05e0*/  BRA `(.L_x_30338) ;  /* 0x00000a2000007947 */ /* 0x000fea0003800000 */
.L_x_30346:
        /* <DEDUP_REMOVED lines=28> */
.L_x_30349:
        /* <DEDUP_REMOVED lines=16> */
.L_x_30348:
[----:B------:R-:W2:Y:S02]  /*08b0*/  LDG.E.U16 R0, [R4.64] ;  /* 0x0000002404007981 */ /* 0x000ea4000c1e1500 */
[----:B--2---:R-:W-:-:S05]  /*08c0*/  PRMT R0, RZ, 0x5410, R0 ;  /* 0x00005410ff007816 */ /* 0x004fca0000000000 */
[----:B------:R-:W-:-:S04]  /*08d0*/  FMUL.FTZ R0, R0, 1 ;  /* 0x3f80000000007820 */ /* 0x000fc80000410000 */
[----:B------:R0:W1:Y:S01]  /*08e0*/  F2F.F64.F32 R30, R0 ;  /* 0x00000000001e7310 */ /* 0x0000620000201800 */
[----:B------:R-:W-:Y:S05]  /*08f0*/  BRA `(.L_x_30338) ;  /* 0x0000071000007947 */ /* 0x000fea0003800000 */
.L_x_30345:
        /* <DEDUP_REMOVED lines=11> */
.L_x_30352:
        /* <DEDUP_REMOVED lines=21> */
.L_x_30356:
[----:B------:R-:W-:Y:S05]  /*0b00*/  BSYNC B1 ;  /* 0x0000000000017941 */ /* 0x000fea0003800000 */
.L_x_30355:
[----:B------:R-:W-:Y:S01]  /*0b10*/  LEA R5, R0, 0x3b800000, 0x17 ;  /* 0x3b80000000057811 */ /* 0x000fe200078eb8ff */
[----:B------:R-:W-:-:S05]  /*0b20*/  IMAD.SHL.U32 R0, R3, 0x100000, RZ ;  /* 0x0010000003007824 */ /* 0x000fca00078e00ff */
[----:B------:R-:W-:Y:S02]  /*0b30*/  LOP3.LUT R0, R5, R0, R6, 0xfe, !PT ;  /* 0x0000000005007212 */ /* 0x000fe400078efe06 */
.L_x_30354:
[----:B------:R-:W-:Y:S05]  /*0b40*/  BSYNC B0 ;  /* 0x0000000000007941 */ /* 0x000fea0003800000 */
.L_x_30353:
[----:B------:R-:W-:-:S04]  /*0b50*/  FMUL.FTZ R0, R0, 1 ;  /* 0x3f80000000007820 */ /* 0x000fc80000410000 */
[----:B------:R0:W1:Y:S01]  /*0b60*/  F2F.F64.F32 R30, R0 ;  /* 0x00000000001e7310 */ /* 0x0000620000201800 */
[----:B------:R-:W-:Y:S05]  /*0b70*/  BRA `(.L_x_30338) ;  /* 0x0000049000007947 */ /* 0x000fea0003800000 */
.L_x_30351:
        /* <DEDUP_REMOVED lines=21> */
.L_x_30360:
[----:B------:R-:W-:Y:S05]  /*0cd0*/  BSYNC B1 ;  /* 0x0000000000017941 */ /* 0x000fea0003800000 */
.L_x_30359:
[----:B------:R-:W-:Y:S01]  /*0ce0*/  LEA R5, R0, 0x37800000, 0x17 ;  /* 0x3780000000057811 */ /* 0x000fe200078eb8ff */
[----:B------:R-:W-:-:S05]  /*0cf0*/  IMAD.SHL.U32 R0, R3, 0x200000, RZ ;  /* 0x0020000003007824 */ /* 0x000fca00078e00ff */
[----:B------:R-:W-:Y:S02]  /*0d00*/  LOP3.LUT R0, R5, R0, R6, 0xfe, !PT ;  /* 0x0000000005007212 */ /* 0x000fe400078efe06 */
.L_x_30358:
[----:B------:R-:W-:Y:S05]  /*0d10*/  BSYNC B0 ;  /* 0x0000000000007941 */ /* 0x000fea0003800000 */
.L_x_30357:
[----:B------:R-:W-:-:S04]  /*0d20*/  FMUL.FTZ R0, R0, 1 ;  /* 0x3f80000000007820 */ /* 0x000fc80000410000 */
[----:B------:R0:W1:Y:S01]  /*0d30*/  F2F.F64.F32 R30, R0 ;  /* 0x00000000001e7310 */ /* 0x0000620000201800 */
[----:B------:R-:W-:Y:S05]  /*0d40*/  BRA `(.L_x_30338) ;  /* 0x000002c000007947 */ /* 0x000fea0003800000 */
.L_x_30350:
        /* <DEDUP_REMOVED lines=14> */
.L_x_30364:
[----:B------:R-:W-:Y:S05]  /*0e30*/  BSYNC B0 ;  /* 0x0000000000007941 */ /* 0x000fea0003800000 */
.L_x_30363:
[----:B------:R-:W-:-:S04]  /*0e40*/  FMUL.FTZ R0, R0, 1 ;  /* 0x3f80000000007820 */ /* 0x000fc80000410000 */
[----:B------:R0:W1:Y:S01]  /*0e50*/  F2F.F64.F32 R30, R0 ;  /* 0x00000000001e7310 */ /* 0x0000620000201800 */
[----:B------:R-:W-:Y:S05]  /*0e60*/  BRA `(.L_x_30338) ;  /* 0x000001a000007947 */ /* 0x000fea0003800000 */
.L_x_30337:
        /* <DEDUP_REMOVED lines=21> */
.L_x_30362:
[----:B------:R-:W2:Y:S02]  /*0fc0*/  LDG.E.64 R30, [R4.64] ;  /* 0x00000024041e7981 */ /* 0x000ea4000c1e1b00 */
[----:B--2---:R-:W0:Y:S01]  /*0fd0*/  I2F.F64.U64 R30, R30 ;  /* 0x0000001e001e7312 */ /* 0x004e220000301800 */
[----:B------:R-:W-:Y:S05]  /*0fe0*/  BRA `(.L_x_30338) ;  /* 0x0000002000007947 */ /* 0x000fea0003800000 */
.L_x_30361:
[----:B------:R-:W2:Y:S02]  /*0ff0*/  LDG.E R4, [R4.64] ;  /* 0x0000002404047981 */ /* 0x000ea4000c1e1900 */
[----:B--2---:R0:W1:Y:S02]  /*1000*/  I2F.F64.U32 R30, R4 ;  /* 0x00000004001e7312 */ /* 0x0040640000201800 */
.L_x_30338:
[----:B------:R-:W2:Y:S02]  /*1010*/  S2R R17, SR_TID.X ;  /* 0x0000000000117919 */ /* 0x000ea40000002100 */
[----:B--2---:R-:W-:Y:S02]  /*1020*/  IADD3 R17, R17, 0x80, RZ ;  /* 0x0000008011117810 */ /* 0x004fe40007ffe0ff */
.L_x_30332:
[----:B-1----:R-:W-:Y:S05]  /*1030*/  BSYNC B6 ;  /* 0x0000000000067941 */ /* 0x002fea0003800000 */
.L_x_30331:
        /* <DEDUP_REMOVED lines=22> */
.L_x_30370:
[----:B------:R-:W2:Y:S02]  /*11a0*/  LDG.E.U8 R4, [R4.64] ;  /* 0x0000002404047981 */ /* 0x000ea4000c1e1100 */
[----:B--2---:R0:W1:Y:S01]  /*11b0*/  I2F.F64.U16 R32, R4 ;  /* 0x0000000400207312 */ /* 0x0040620000101800 */
[----:B------:R-:W-:Y:S05]  /*11c0*/  BRA `(.L_x_30372) ;  /* 0x00000df000007947 */ /* 0x000fea0003800000 */
.L_x_30369:
        /* <DEDUP_REMOVED lines=9> */
.L_x_30374:
[----:B------:R-:W2:Y:S02]  /*1260*/  LDG.E R4, [R4.64] ;  /* 0x0000002404047981 */ /* 0x000ea4000c1e1900 */
[----:B--2---:R0:W1:Y:S01]  /*1270*/  I2F.F64 R32, R4 ;  /* 0x0000000400207312 */ /* 0x0040620000201c00 */
[----:B------:R-:W-:Y:S05]  /*1280*/  BRA `(.L_x_30372) ;  /* 0x00000d3000007947 */ /* 0x000fea0003800000 */
.L_x_30373:
[----:B------:R-:W2:Y:S02]  /*1290*/  LDG.E.U16 R4, [R4.64] ;  /* 0x0000002404047981 */ /* 0x000ea4000c1e1500 */
[----:B--2---:R0:W1:Y:S01]  /*12a0*/  I2F.F64.S16 R32, R4 ;  /* 0x0000000400207312 */ /* 0x0040620000101c00 */
[----:B------:R-:W-:Y:S05]  /*12b0*/  BRA `(.L_x_30372) ;  /* 0x00000d0000007947 */ /* 0x000fea0003800000 */
.L_x_30368:
        /* <DEDUP_REMOVED lines=10> */
.L_x_30376:
[----:B------:R-:W2:Y:S02]  /*1360*/  LDG.E.U16 R0, [R4.64] ;  /* 0x0000002404007981 */ /* 0x000ea4000c1e1500 */
[----:B--2---:R-:W-:-:S05]  /*1370*/  HADD2.F32 R0, -RZ, R0.H0_H0 ;  /* 0x20000000ff007230 */ /* 0x004fca0000004100 */
[----:B------:R-:W-:-:S04]  /*1380*/  FMUL.FTZ R0, R0, 1 ;  /* 0x3f80000000007820 */ /* 0x000fc80000410000 */
[----:B------:R0:W1:Y:S01]  /*1390*/  F2F.F64.F32 R32, R0 ;  /* 0x0000000000207310 */ /* 0x0000620000201800 */
[----:B------:R-:W-:Y:S05]  /*13a0*/  BRA `(.L_x_30372) ;  /* 0x00000c1000007947 */ /* 0x000fea0003800000 */
.L_x_30375:
        /* <DEDUP_REMOVED lines=10> */
.L_x_30378:
[----:B------:R-:W2:Y:S02]  /*1450*/  LDG.E.U16 R4, [R4.64] ;  /* 0x0000002404047981 */ /* 0x000ea4000c1e1500 */
[----:B--2---:R-:W-:-:S05]  /*1460*/  HADD2.F32 R0, -RZ, R4.H0_H0 ;  /* 0x20000004ff007230 */ /* 0x004fca0000004100 */
[----:B------:R-:W-:-:S04]  /*1470*/  FMUL.FTZ R0, R0, 1 ;  /* 0x3f80000000007820 */ /* 0x000fc80000410000 */
[----:B------:R0:W1:Y:S01]  /*1480*/  F2F.F64.F32 R32, R0 ;  /* 0x0000000000207310 */ /* 0x0000620000201800 */
[----:B------:R-:W-:Y:S05]  /*1490*/  BRA `(.L_x_30372) ;  /* 0x00000b2000007947 */ /* 0x000fea0003800000 */
.L_x_30377:
[----:B------:R0:W5:Y:S01]  /*14a0*/  LDG.E.64 R32, [R4.64] ;  /* 0x0000002404207981 */ /* 0x000162000c1e1b00 */
[----:B------:R-:W-:Y:S05]  /*14b0*/  BRA `(.L_x_30372) ;  /* 0x00000b0000007947 */ /* 0x000fea0003800000 */
.L_x_30367:
        /* <DEDUP_REMOVED lines=13> */
.L_x_30381:
[----:B------:R0:W5:Y:S01]  /*1590*/  LDG.E.64 R32, [R4.64] ;  /* 0x0000002404207981 */ /* 0x000162000c1e1b00 */
[----:B------:R-:W-:Y:S05]  /*15a0*/  BRA `(.L_x_30372) ;  /* 0x00000a1000007947 */ /* 0x000fea0003800000 */
.L_x_30380:
        /* <DEDUP_REMOVED lines=28> */
.L_x_30383:
        /* <DEDUP_REMOVED lines=15> */
.L_x_30382:
[----:B------:R-:W2:Y:S02]  /*1860*/  LDG.E.U16 R0, [R4.64] ;  /* 0x0000002404007981 */ /* 0x000ea4000c1e1500 */
[----:B--2---:R-:W-:-:S05]  /*1870*/  PRMT R0, RZ, 0x5410, R0 ;  /* 0x00005410ff007816 */ /* 0x004fca0000000000 */
[----:B------:R-:W-:-:S04]  /*1880*/  FMUL.FTZ R0, R0, 1 ;  /* 0x3f80000000007820 */ /* 0x000fc80000410000 */
[----:B------:R0:W1:Y:S01]  /*1890*/  F2F.F64.F32 R32, R0 ;  /* 0x0000000000207310 */ /* 0x0000620000201800 */
[----:B------:R-:W-:Y:S05]  /*18a0*/  BRA `(.L_x_30372) ;  /* 0x0000071000007947 */ /* 0x000fea0003800000 */
.L_x_30379:
        /* <DEDUP_REMOVED lines=11> */
.L_x_30386:
        /* <DEDUP_REMOVED lines=21> */
.L_x_30390:
[----:B------:R-:W-:Y:S05]  /*1ab0*/  BSYNC B1 ;  /* 0x0000000000017941 */ /* 0x000fea0003800000 */
.L_x_30389:
[----:B------:R-:W-:Y:S01]  /*1ac0*/  LEA R5, R0, 0x3b800000, 0x17 ;  /* 0x3b80000000057811 */ /* 0x000fe200078eb8ff */
[----:B------:R-:W-:-:S05]  /*1ad0*/  IMAD.SHL.U32 R0, R3, 0x100000, RZ ;  /* 0x0010000003007824 */ /* 0x000fca00078e00ff */
[----:B------:R-:W-:Y:S02]  /*1ae0*/  LOP3.LUT R0, R5, R0, R6, 0xfe, !PT ;  /* 0x0000000005007212 */ /* 0x000fe400078efe06 */
.L_x_30388:
[----:B------:R-:W-:Y:S05]  /*1af0*/  BSYNC B0 ;  /* 0x0000000000007941 */ /* 0x000fea0003800000 */
.L_x_30387:
[----:B------:R-:W-:-:S04]  /*1b00*/  FMUL.FTZ R0, R0, 1 ;  /* 0x3f80000000007820 */ /* 0x000fc80000410000 */
[----:B------:R0:W1:Y:S01]  /*1b10*/  F2F.F64.F32 R32, R0 ;  /* 0x0000000000207310 */ /* 0x0000620000201800 */
[----:B------:R-:W-:Y:S05]  /*1b20*/  BRA `(.L_x_30372) ;  /* 0x0000049000007947 */ /* 0x000fea0003800000 */
.L_x_30385:
        /* <DEDUP_REMOVED lines=21> */
.L_x_30394:
[----:B------:R-:W-:Y:S05]  /*1c80*/  BSYNC B1 ;  /* 0x0000000000017941 */ /* 0x000fea0003800000 */
.L_x_30393:
[----:B------:R-:W-:Y:S01]  /*1c90*/  LEA R5, R0, 0x37800000, 0x17 ;  /* 0x3780000000057811 */ /* 0x000fe200078eb8ff */
[----:B------:R-:W-:-:S05]  /*1ca0*/  IMAD.SHL.U32 R0, R3, 0x200000, RZ ;  /* 0x0020000003007824 */ /* 0x000fca00078e00ff */
[----:B------:R-:W-:Y:S02]  /*1cb0*/  LOP3.LUT R0, R5, R0, R6, 0xfe, !PT ;  /* 0x0000000005007212 */ /* 0x000fe400078efe06 */
.L_x_30392:
[----:B------:R-:W-:Y:S05]  /*1cc0*/  BSYNC B0 ;  /* 0x0000000000007941 */ /* 0x000fea0003800000 */
.L_x_30391:
[----:B------:R-:W-:-:S04]  /*1cd0*/  FMUL.FTZ R0, R0, 1 ;  /* 0x3f80000000007820 */ /* 0x000fc80000410000 */
[----:B------:R0:W1:Y:S01]  /*1ce0*/  F2F.F64.F32 R32, R0 ;  /* 0x0000000000207310 */ /* 0x0000620000201800 */
[----:B------:R-:W-:Y:S05]  /*1cf0*/  BRA `(.L_x_30372) ;  /* 0x000002c000007947 */ /* 0x000fea0003800000 */
.L_x_30384:
        /* <DEDUP_REMOVED lines=14> */
.L_x_30398:
[----:B------:R-:W-:Y:S05]  /*1de0*/  BSYNC B0 ;  /* 0x0000000000007941 */ /* 0x000fea0003800000 */
.L_x_30397:
[----:B------:R-:W-:-:S04]  /*1df0*/  FMUL.FTZ R0, R0, 1 ;  /* 0x3f80000000007820 */ /* 0x000fc80000410000 */
[----:B------:R0:W1:Y:S01]  /*1e00*/  F2F.F64.F32 R32, R0 ;  /* 0x0000000000207310 */ /* 0x0000620000201800 */
[----:B------:R-:W-:Y:S05]  /*1e10*/  BRA `(.L_x_30372) ;  /* 0x000001a000007947 */ /* 0x000fea0003800000 */
.L_x_30371:
        /* <DEDUP_REMOVED lines=21> */
.L_x_30396:
[----:B------:R-:W2:Y:S02]  /*1f70*/  LDG.E.64 R32, [R4.64] ;  /* 0x0000002404207981 */ /* 0x000ea4000c1e1b00 */
[----:B--2---:R-:W0:Y:S01]  /*1f80*/  I2F.F64.U64 R32, R32 ;  /* 0x0000002000207312 */ /* 0x004e220000301800 */
[----:B------:R-:W-:Y:S05]  /*1f90*/  BRA `(.L_x_30372) ;  /* 0x0000002000007947 */ /* 0x000fea0003800000 */
.L_x_30395:
[----:B------:R-:W2:Y:S02]  /*1fa0*/  LDG.E R4, [R4.64] ;  /* 0x0000002404047981 */ /* 0x000ea4000c1e1900 */
[----:B--2---:R0:W1:Y:S02]  /*1fb0*/  I2F.F64.U32 R32, R4 ;  /* 0x0000000400207312 */ /* 0x0040640000201800 */
.L_x_30372:
[----:B------:R-:W-:-:S03]  /*1fc0*/  IADD3 R17, R17, 0x80, RZ ;  /* 0x0000008011117810 */ /* 0x000fc60007ffe0ff */
.L_x_30366:
[----:B------:R-:W-:Y:S05]  /*1fd0*/  BSYNC B6 ;  /* 0x0000000000067941 */ /* 0x000fea0003800000 */
.L_x_30365:
        /* <DEDUP_REMOVED lines=24> */
.L_x_30404:
[----:B------:R-:W2:Y:S02]  /*2160*/  LDG.E.U8 R4, [R4.64] ;  /* 0x0000002404047981 */ /* 0x000ea4000c1e1100 */
[----:B--2---:R0:W2:Y:S01]  /*2170*/  I2F.F64.U16 R18, R4 ;  /* 0x0000000400127312 */ /* 0x0040a20000101800 */
[----:B------:R-:W-:Y:S05]  /*2180*/  BRA `(.L_x_30406) ;  /* 0x00000df000007947 */ /* 0x000fea0003800000 */
.L_x_30403:
        /* <DEDUP_REMOVED lines=9> */
.L_x_30408:
[----:B------:R-:W2:Y:S02]  /*2220*/  LDG.E R4, [R4.64] ;  /* 0x0000002404047981 */ /* 0x000ea4000c1e1900 */
[----:B--2---:R0:W2:Y:S01]  /*2230*/  I2F.F64 R18, R4 ;  /* 0x0000000400127312 */ /* 0x0040a20000201c00 */
[----:B------:R-:W-:Y:S05]  /*2240*/  BRA `(.L_x_30406) ;  /* 0x00000d3000007947 */ /* 0x000fea0003800000 */
.L_x_30407:
[----:B------:R-:W2:Y:S02]  /*2250*/  LDG.E.U16 R4, [R4.64] ;  /* 0x0000002404047981 */ /* 0x000ea4000c1e1500 */
[----:B--2---:R0:W2:Y:S01]  /*2260*/  I2F.F64.S16 R18, R4 ;  /* 0x0000000400127312 */ /* 0x0040a20000101c00 */
[----:B------:R-:W-:Y:S05]  /*2270*/  BRA `(.L_x_30406) ;  /* 0x00000d0000007947 */ /* 0x000fea0003800000 */
.L_x_30402:
        /* <DEDUP_REMOVED lines=10> */
.L_x_30410:
[----:B------:R-:W2:Y:S02]  /*2320*/  LDG.E.U16 R0, [R4.64] ;  /* 0x0000002404007981 */ /* 0x000ea4000c1e1500 */
[----:B--2---:R-:W-:-:S05]  /*2330*/  HADD2.F32 R0, -RZ, R0.H0_H0 ;  /* 0x20000000ff007230 */ /* 0x004fca0000004100 */
[----:B------:R-:W-:-:S04]  /*2340*/  FMUL.FTZ R0, R0, 1 ;  /* 0x3f80000000007820 */ /* 0x000fc80000410000 */
[----:B------:R0:W2:Y:S01]  /*2350*/  F2F.F64.F32 R18, R0 ;  /* 0x0000000000127310 */ /* 0x0000a20000201800 */
[----:B------:R-:W-:Y:S05]  /*2360*/  BRA `(.L_x_30406) ;  /* 0x00000c1000007947 */ /* 0x000fea0003800000 */
.L_x_30409:
        /* <DEDUP_REMOVED lines=10> */
.L_x_30412:
[----:B------:R-:W2:Y:S02]  /*2410*/  LDG.E.U16 R4, [R4.64] ;  /* 0x0000002404047981 */ /* 0x000ea4000c1e1500 */
[----:B--2---:R-:W-:-:S05]  /*2420*/  HADD2.F32 R0, -RZ, R4.H0_H0 ;  /* 0x20000004ff007230 */ /* 0x004fca0000004100 */
[----:B------:R-:W-:-:S04]  /*2430*/  FMUL.FTZ R0, R0, 1 ;  /* 0x3f80000000007820 */ /* 0x000fc80000410000 */
[----:B------:R0:W2:Y:S01]  /*2440*/  F2F.F64.F32 R18, R0 ;  /* 0x0000000000127310 */ /* 0x0000a20000201800 */
[----:B------:R-:W-:Y:S05]  /*2450*/  BRA `(.L_x_30406) ;  /* 0x00000b2000007947 */ /* 0x000fea0003800000 */
.L_x_30411:
[----:B------:R0:W5:Y:S01]  /*2460*/  LDG.E.64 R18, [R4.64] ;  /* 0x0000002404127981 */ /* 0x000162000c1e1b00 */
[----:B------:R-:W-:Y:S05]  /*2470*/  BRA `(.L_x_30406) ;  /* 0x00000b0000007947 */ /* 0x000fea0003800000 */
.L_x_30401:
        /* <DEDUP_REMOVED lines=13> */
.L_x_30415:
[----:B------:R0:W5:Y:S01]  /*2550*/  LDG.E.64 R18, [R4.64] ;  /* 0x0000002404127981 */ /* 0x000162000c1e1b00 */
[----:B------:R-:W-:Y:S05]  /*2560*/  BRA `(.L_x_30406) ;  /* 0x00000a1000007947 */ /* 0x000fea0003800000 */
.L_x_30414:
        /* <DEDUP_REMOVED lines=28> */
.L_x_30417:
        /* <DEDUP_REMOVED lines=15> */
.L_x_30416:
[----:B------:R-:W2:Y:S02]  /*2820*/  LDG.E.U16 R0, [R4.64] ;  /* 0x0000002404007981 */ /* 0x000ea4000c1e1500 */
[----:B--2---:R-:W-:-:S05]  /*2830*/  PRMT R0, RZ, 0x5410, R0 ;  /* 0x00005410ff007816 */ /* 0x004fca0000000000 */
[----:B------:R-:W-:-:S04]  /*2840*/  FMUL.FTZ R0, R0, 1 ;  /* 0x3f80000000007820 */ /* 0x000fc80000410000 */
[----:B------:R0:W2:Y:S01]  /*2850*/  F2F.F64.F32 R18, R0 ;  /* 0x0000000000127310 */ /* 0x0000a20000201800 */
[----:B------:R-:W-:Y:S05]  /*2860*/  BRA `(.L_x_30406) ;  /* 0x0000071000007947 */ /* 0x000fea0003800000 */
.L_x_30413:
        /* <DEDUP_REMOVED lines=11> */
.L_x_30420:
        /* <DEDUP_REMOVED lines=21> */
.L_x_30424:
[----:B------:R-:W-:Y:S05]  /*2a70*/  BSYNC B1 ;  /* 0x0000000000017941 */ /* 0x000fea0003800000 */
.L_x_30423:
[----:B------:R-:W-:Y:S01]  /*2a80*/  LEA R5, R0, 0x3b800000, 0x17 ;  /* 0x3b80000000057811 */ /* 0x000fe200078eb8ff */
[----:B------:R-:W-:-:S05]  /*2a90*/  IMAD.SHL.U32 R0, R3, 0x100000, RZ ;  /* 0x0010000003007824 */ /* 0x000fca00078e00ff */
[----:B------:R-:W-:Y:S02]  /*2aa0*/  LOP3.LUT R0, R5, R0, R6, 0xfe, !PT ;  /* 0x0000000005007212 */ /* 0x000fe400078efe06 */
.L_x_30422:
[----:B------:R-:W-:Y:S05]  /*2ab0*/  BSYNC B0 ;  /* 0x0000000000007941 */ /* 0x000fea0003800000 */
.L_x_30421:
[----:B------:R-:W-:-:S04]  /*2ac0*/  FMUL.FTZ R0, R0, 1 ;  /* 0x3f80000000007820 */ /* 0x000fc80000410000 */
[----:B------:R0:W2:Y:S01]  /*2ad0*/  F2F.F64.F32 R18, R0 ;  /* 0x0000000000127310 */ /* 0x0000a20000201800 */
[----:B------:R-:W-:Y:S05]  /*2ae0*/  BRA `(.L_x_30406) ;  /* 0x0000049000007947 */ /* 0x000fea0003800000 */
.L_x_30419:
        /* <DEDUP_REMOVED lines=21> */
.L_x_30428:
[----:B------:R-:W-:Y:S05]  /*2c40*/  BSYNC B1 ;  /* 0x0000000000017941 */ /* 0x000fea0003800000 */
.L_x_30427:
[----:B------:R-:W-:Y:S01]  /*2c50*/  LEA R5, R0, 0x37800000, 0x17 ;  /* 0x3780000000057811 */ /* 0x000fe200078eb8ff */
[----:B------:R-:W-:-:S05]  /*2c60*/  IMAD.SHL.U32 R0, R3, 0x200000, RZ ;  /* 0x0020000003007824 */ /* 0x000fca00078e00ff */
[----:B------:R-:W-:Y:S02]  /*2c70*/  LOP3.LUT R0, R5, R0, R6, 0xfe, !PT ;  /* 0x0000000005007212 */ /* 0x000fe400078efe06 */
.L_x_30426:
[----:B------:R-:W-:Y:S05]  /*2c80*/  BSYNC B0 ;  /* 0x0000000000007941 */ /* 0x000fea0003800000 */
.L_x_30425:
[----:B------:R-:W-:-:S04]  /*2c90*/  FMUL.FTZ R0, R0, 1 ;  /* 0x3f80000000007820 */ /* 0x000fc80000410000 */
[----:B------:R0:W2:Y:S01]  /*2ca0*/  F2F.F64.F32 R18, R0 ;  /* 0x0000000000127310 */ /* 0x0000a20000201800 */
[----:B------:R-:W-:Y:S05]  /*2cb0*/  BRA `(.L_x_30406) ;  /* 0x000002c000007947 */ /* 0x000fea0003800000 */
.L_x_30418:
        /* <DEDUP_REMOVED lines=14> */
.L_x_30432:
[----:B------:R-:W-:Y:S05]  /*2da0*/  BSYNC B0 ;  /* 0x0000000000007941 */ /* 0x000fea0003800000 */
.L_x_30431:
[----:B------:R-:W-:-:S04]  /*2db0*/  FMUL.FTZ R0, R0, 1 ;  /* 0x3f80000000007820 */ /* 0x000fc80000410000 */
[----:B------:R0:W2:Y:S01]  /*2dc0*/  F2F.F64.F32 R18, R0 ;  /* 0x0000000000127310 */ /* 0x0000a20000201800 */
[----:B------:R-:W-:Y:S05]  /*2dd0*/  BRA `(.L_x_30406) ;  /* 0x000001a000007947 */ /* 0x000fea0003800000 */
.L_x_30405:
        /* <DEDUP_REMOVED lines=21> */
.L_x_30430:
[----:B------:R-:W2:Y:S02]  /*2f30*/  LDG.E.64 R18, [R4.64] ;  /* 0x0000002404127981 */ /* 0x000ea4000c1e1b00 */
[----:B--2---:R-:W0:Y:S01]  /*2f40*/  I2F.F64.U64 R18, R18 ;  /* 0x0000001200127312 */ /* 0x004e220000301800 */
[----:B------:R-:W-:Y:S05]  /*2f50*/  BRA `(.L_x_30406) ;  /* 0x0000002000007947 */ /* 0x000fea0003800000 */
.L_x_30429:
[----:B------:R-:W2:Y:S02]  /*2f60*/  LDG.E R4, [R4.64] ;  /* 0x0000002404047981 */ /* 0x000ea4000c1e1900 */
[----:B--2---:R0:W2:Y:S02]  /*2f70*/  I2F.F64.U32 R18, R4 ;  /* 0x0000000400127312 */ /* 0x0040a40000201800 */
.L_x_30406:
[----:B------:R-:W-:-:S03]  /*2f80*/  IADD3 R17, R17, 0x80, RZ ;  /* 0x0000008011117810 */ /* 0x000fc60007ffe0ff */
.L_x_30400:
[----:B------:R-:W-:Y:S05]  /*2f90*/  BSYNC B6 ;  /* 0x0000000000067941 */ /* 0x000fea0003800000 */
.L_x_30399:
        /* <DEDUP_REMOVED lines=21> */
.L_x_30438:
[----:B------:R-:W3:Y:S02]  /*30f0*/  LDG.E.U8 R4, [R4.64] ;  /* 0x0000002404047981 */ /* 0x000ee4000c1e1100 */
[----:B---3--:R0:W3:Y:S01]  /*3100*/  I2F.F64.U16 R26, R4 ;  /* 0x00000004001a7312 */ /* 0x0080e20000101800 */
[----:B------:R-:W-:Y:S05]  /*3110*/  BRA `(.L_x_30434) ;  /* 0x00000de000007947 */ /* 0x000fea0003800000 */
.L_x_30437:
        /* <DEDUP_REMOVED lines=9> */
.L_x_30441:
[----:B------:R-:W3:Y:S02]  /*31b0*/  LDG.E R4, [R4.64] ;  /* 0x0000002404047981 */ /* 0x000ee4000c1e1900 */
[----:B---3--:R0:W3:Y:S01]  /*31c0*/  I2F.F64 R26, R4 ;  /* 0x00000004001a7312 */ /* 0x0080e20000201c00 */
[----:B------:R-:W-:Y:S05]  /*31d0*/  BRA `(.L_x_30434) ;  /* 0x00000d2000007947 */ /* 0x000fea0003800000 */
.L_x_30440:
[----:B------:R-:W3:Y:S02]  /*31e0*/  LDG.E.U16 R4, [R4.64] ;  /* 0x0000002404047981 */ /* 0x000ee4000c1e1500 */
[----:B---3--:R0:W3:Y:S01]  /*31f0*/  I2F.F64.S16 R26, R4 ;  /* 0x00000004001a7312 */ /* 0x0080e20000101c00 */
[----:B------:R-:W-:Y:S05]  /*3200*/  BRA `(.L_x_30434) ;  /* 0x00000cf000007947 */ /* 0x000fea0003800000 */
.L_x_30436:
        /* <DEDUP_REMOVED lines=10> */
.L_x_30443:
[----:B------:R-:W3:Y:S02]  /*32b0*/  LDG.E.U16 R0, [R4.64] ;  /* 0x0000002404007981 */ /* 0x000ee4000c1e1500 */
[----:B---3--:R-:W-:-:S05]  /*32c0*/  HADD2.F32 R0, -RZ, R0.H0_H0 ;  /* 0x20000000ff007230 */ /* 0x008fca0000004100 */
[----:B------:R-:W-:-:S04]  /*32d0*/  FMUL.FTZ R0, R0, 1 ;  /* 0x3f80000000007820 */ /* 0x000fc80000410000 */
[----:B------:R0:W3:Y:S01]  /*32e0*/  F2F.F64.F32 R26, R0 ;  /* 0x00000000001a7310 */ /* 0x0000e20000201800 */
[----:B------:R-:W-:Y:S05]  /*32f0*/  BRA `(.L_x_30434) ;  /* 0x00000c0000007947 */ /* 0x000fea0003800000 */
.L_x_30442:
        /* <DEDUP_REMOVED lines=10> */
.L_x_30445:
[----:B------:R-:W3:Y:S02]  /*33a0*/  LDG.E.U16 R4, [R4.64] ;  /* 0x0000002404047981 */ /* 0x000ee4000c1e1500 */
[----:B---3--:R-:W-:-:S05]  /*33b0*/  HADD2.F32 R0, -RZ, R4.H0_H0 ;  /* 0x20000004ff007230 */ /* 0x008fca0000004100 */
[----:B------:R-:W-:-:S04]  /*33c0*/  FMUL.FTZ R0, R0, 1 ;  /* 0x3f80000000007820 */ /* 0x000fc80000410000 */
[----:B------:R0:W3:Y:S01]  /*33d0*/  F2F.F64.F32 R26, R0 ;  /* 0x00000000001a7310 */ /* 0x0000e20000201800 */
[----:B------:R-:W-:Y:S05]  /*33e0*/  BRA `(.L_x_30434) ;  /* 0x00000b1000007947 */ /* 0x000fea0003800000 */
.L_x_30444:
[----:B------:R0:W5:Y:S01]  /*33f0*/  LDG.E.64 R26, [R4.64] ;  /* 0x00000024041a7981 */ /* 0x000162000c1e1b00 */
[----:B------:R-:W-:Y:S05]  /*3400*/  BRA `(.L_x_30434) ;  /* 0x00000af000007947 */ /* 0x000fea0003800000 */
.L_x_30435:
        /* <DEDUP_REMOVED lines=13> */
.L_x_30448:
[----:B------:R0:W5:Y:S01]  /*34e0*/  LDG.E.64 R26, [R4.64] ;  /* 0x00000024041a7981 */ /* 0x000162000c1e1b00 */
[----:B------:R-:W-:Y:S05]  /*34f0*/  BRA `(.L_x_30434) ;  /* 0x00000a0000007947 */ /* 0x000fea0003800000 */
.L_x_30447:
        /* <DEDUP_REMOVED lines=28> */
.L_x_30450:
        /* <DEDUP_REMOVED lines=15> */
.L_x_30449:
[----:B------:R-:W3:Y:S02]  /*37b0*/  LDG.E.U16 R0, [R4.64] ;  /* 0x0000002404007981 */ /* 0x000ee4000c1e1500 */
[----:B---3--:R-:W-:-:S05]  /*37c0*/  PRMT R0, RZ, 0x5410, R0 ;  /* 0x00005410ff007816 */ /* 0x008fca0000000000 */
[----:B------:R-:W-:-:S04]  /*37d0*/  FMUL.FTZ R0, R0, 1 ;  /* 0x3f80000000007820 */ /* 0x000fc80000410000 */
[----:B------:R0:W3:Y:S01]  /*37e0*/  F2F.F64.F32 R26, R0 ;  /* 0x00000000001a7310 */ /* 0x0000e20000201800 */
[----:B------:R-:W-:Y:S05]  /*37f0*/  BRA `(.L_x_30434) ;  /* 0x0000070000007947 */ /* 0x000fea0003800000 */
.L_x_30446:
        /* <DEDUP_REMOVED lines=11> */
.L_x_30453:
        /* <DEDUP_REMOVED lines=21> */
.L_x_30457:
[----:B------:R-:W-:Y:S05]  /*3a00*/  BSYNC B1 ;  /* 0x0000000000017941 */ /* 0x000fea0003800000 */
.L_x_30456:
[----:B------:R-:W-:Y:S01]  /*3a10*/  LEA R5, R0, 0x3b800000, 0x17 ;  /* 0x3b80000000057811 */ /* 0x000fe200078eb8ff */
[----:B------:R-:W-:-:S05]  /*3a20*/  IMAD.SHL.U32 R0, R3, 0x100000, RZ ;  /* 0x0010000003007824 */ /* 0x000fca00078e00ff */
[----:B------:R-:W-:Y:S02]  /*3a30*/  LOP3.LUT R0, R5, R0, R6, 0xfe, !PT ;  /* 0x0000000005007212 */ /* 0x000fe400078efe06 */
.L_x_30455:
[----:B------:R-:W-:Y:S05]  /*3a40*/  BSYNC B0 ;  /* 0x0000000000007941 */ /* 0x000fea0003800000 */
.L_x_30454:
[----:B------:R-:W-:-:S04]  /*3a50*/  FMUL.FTZ R0, R0, 1 ;  /* 0x3f80000000007820 */ /* 0x000fc80000410000 */
[----:B------:R0:W3:Y:S01]  /*3a60*/  F2F.F64.F32 R26, R0 ;  /* 0x00000000001a7310 */ /* 0x0000e20000201800 */
[----:B------:R-:W-:Y:S05]  /*3a70*/  BRA `(.L_x_30434) ;  /* 0x0000048000007947 */ /* 0x000fea0003800000 */
.L_x_30452:
        /* <DEDUP_REMOVED lines=21> */
.L_x_30461:
[----:B------:R-:W-:Y:S05]  /*3bd0*/  BSYNC B1 ;  /* 0x0000000000017941 */ /* 0x000fea0003800000 */
.L_x_30460:
[----:B------:R-:W-:Y:S01]  /*3be0*/  LEA R5, R0, 0x37800000, 0x17 ;  /* 0x3780000000057811 */ /* 0x000fe200078eb8ff */
[----:B------:R-:W-:-:S05]  /*3bf0*/  IMAD.SHL.U32 R0, R3, 0x200000, RZ ;  /* 0x0020000003007824 */ /* 0x000fca00078e00ff */
[----:B------:R-:W-:Y:S02]  /*3c00*/  LOP3.LUT R0, R5, R0, R6, 0xfe, !PT ;  /* 0x0000000005007212 */ /* 0x000fe400078efe06 */
.L_x_30459:
[----:B------:R-:W-:Y:S05]  /*3c10*/  BSYNC B0 ;  /* 0x0000000000007941 */ /* 0x000fea0003800000 */
.L_x_30458:
[----:B------:R-:W-:-:S04]  /*3c20*/  FMUL.FTZ R0, R0, 1 ;  /* 0x3f80000000007820 */ /* 0x000fc80000410000 */
[----:B------:R0:W3:Y:S01]  /*3c30*/  F2F.F64.F32 R26, R0 ;  /* 0x00000000001a7310 */ /* 0x0000e20000201800 */
[----:B------:R-:W-:Y:S05]  /*3c40*/  BRA `(.L_x_30434) ;  /* 0x000002b000007947 */ /* 0x000fea0003800000 */
.L_x_30451:
        /* <DEDUP_REMOVED lines=14> */
.L_x_30465:
[----:B------:R-:W-:Y:S05]  /*3d30*/  BSYNC B0 ;  /* 0x0000000000007941 */ /* 0x000fea0003800000 */
.L_x_30464:
[----:B------:R-:W-:-:S04]  /*3d40*/  FMUL.FTZ R0, R0, 1 ;  /* 0x3f80000000007820 */ /* 0x000fc80000410000 */
[----:B------:R0:W3:Y:S01]  /*3d50*/  F2F.F64.F32 R26, R0 ;  /* 0x00000000001a7310 */ /* 0x0000e20000201800 */
[----:B------:R-:W-:Y:S05]  /*3d60*/  BRA `(.L_x_30434) ;  /* 0x0000019000007947 */ /* 0x000fea0003800000 */
.L_x_30439:
        /* <DEDUP_REMOVED lines=20> */
.L_x_30463:
[----:B------:R-:W3:Y:S02]  /*3eb0*/  LDG.E.64 R26, [R4.64] ;  /* 0x00000024041a7981 */ /* 0x000ee4000c1e1b00 */
[----:B---3--:R-:W0:Y:S01]  /*3ec0*/  I2F.F64.U64 R26, R26 ;  /* 0x0000001a001a7312 */ /* 0x008e220000301800 */
[----:B------:R-:W-:Y:S05]  /*3ed0*/  BRA `(.L_x_30434) ;  /* 0x0000002000007947 */ /* 0x000fea0003800000 */
.L_x_30462:
[----:B------:R-:W3:Y:S02]  /*3ee0*/  LDG.E R4, [R4.64] ;  /* 0x0000002404047981 */ /* 0x000ee4000c1e1900 */
[----:B---3--:R0:W3:Y:S02]  /*3ef0*/  I2F.F64.U32 R26, R4 ;  /* 0x00000004001a7312 */ /* 0x0080e40000201800 */
.L_x_30434:
[----:B------:R-:W-:Y:S05]  /*3f00*/  BSYNC B6 ;  /* 0x0000000000067941 */ /* 0x000fea0003800000 */
.L_x_30433:
        /* <DEDUP_REMOVED lines=24> */
[----:B0-----:R-:W0:Y:S01]  /*4090*/  @!P3 DSETP.MAX.AND P4, P5, R30, c[0x0][0x170], PT ;  /* 0x00005c001e00b62a */ /* 0x001e220003d8f000 */
        /* <DEDUP_REMOVED lines=8> */
.L_x_30468:
[----:B------:R-:W-:Y:S05]  /*4120*/  BSYNC B0 ;  /* 0x0000000000007941 */ /* 0x000fea0003800000 */
.L_x_30467:
[----:B------:R-:W-:Y:S01]  /*4130*/  BSSY B0, `(.L_x_30469) ;  /* 0x000000f000007945 */ /* 0x000fe20003800000 */
[----:B------:R-:W-:Y:S05]  /*4140*/  @P2 BRA `(.L_x_30470) ;  /* 0x000000d000002947 */ /* 0x000fea0003800000 */
[----:B-1---5:R-:W0:Y:S01]  /*4150*/  DSETP.NAN.AND P2, PT, R32, R32, PT ;  /* 0x000000202000722a */ /* 0x022e220003f48000 */
        /* <DEDUP_REMOVED lines=12> */
.L_x_30470:
[----:B------:R-:W-:Y:S05]  /*4220*/  BSYNC B0 ;  /* 0x0000000000007941 */ /* 0x000fea0003800000 */
.L_x_30469:
[----:B------:R-:W-:Y:S01]  /*4230*/  BSSY B0, `(.L_x_30471) ;  /* 0x000000f000007945 */ /* 0x000fe20003800000 */
[----:B------:R-:W-:Y:S05]  /*4240*/  @P1 BRA `(.L_x_30472) ;  /* 0x000000d000001947 */ /* 0x000fea0003800000 */
[----:B--2--5:R-:W0:Y:S01]  /*4250*/  DSETP.NAN.AND P1, PT, R18, R18, PT ;  /* 0x000000121200722a */ /* 0x024e220003f28000 */
        /* <DEDUP_REMOVED lines=12> */
.L_x_30472:
[----:B------:R-:W-:Y:S05]  /*4320*/  BSYNC B0 ;  /* 0x0000000000007941 */ /* 0x000fea0003800000 */
.L_x_30471:
[----:B------:R-:W-:Y:S01]  /*4330*/  BSSY B0, `(.L_x_30466) ;  /* 0x000000f000007945 */ /* 0x000fe20003800000 */
[----:B------:R-:W-:Y:S05]  /*4340*/  @P0 BRA `(.L_x_30473) ;  /* 0x000000d000000947 */ /* 0x000fea0003800000 */
[----:B---3-5:R-:W0:Y:S01]  /*4350*/  DSETP.NAN.AND P0, PT, R26, R26, PT ;  /* 0x0000001a1a00722a */ /* 0x028e220003f08000 */
        /* <DEDUP_REMOVED lines=12> */
.L_x_30473:
[----:B------:R-:W-:Y:S05]  /*4420*/  BSYNC B0 ;  /* 0x0000000000007941 */ /* 0x000fea0003800000 */
.L_x_30466:
        /* <DEDUP_REMOVED lines=24> */
.L_x_30479:
[----:B------:R-:W0:Y:S02]  /*45b0*/  F2I.S64.F64.TRUNC R4, R4 ;  /* 0x0000000400047311 */ /* 0x000e24000030d900 */
[----:B0-----:R-:W-:-:S05]  /*45c0*/  IMAD.MOV.U32 R3, RZ, RZ, R4 ;  /* 0x000000ffff037224 */ /* 0x001fca00078e0004 */
[----:B------:R0:W-:Y:S01]  /*45d0*/  STG.E.U8 [R8.64], R3 ;  /* 0x0000000308007986 */ /* 0x0001e2000c101124 */
[----:B------:R-:W-:Y:S05]  /*45e0*/  BRA `(.L_x_30481) ;  /* 0x00000eb000007947 */ /* 0x000fea0003800000 */
.L_x_30478:
        /* <DEDUP_REMOVED lines=9> */
.L_x_30483:
[----:B------:R-:W0:Y:S02]  /*4680*/  F2I.F64.TRUNC R5, R4 ;  /* 0x0000000400057311 */ /* 0x000e24000030d100 */
[----:B0-----:R0:W-:Y:S01]  /*4690*/  STG.E [R8.64], R5 ;  /* 0x0000000508007986 */ /* 0x0011e2000c101924 */
[----:B------:R-:W-:Y:S05]  /*46a0*/  BRA `(.L_x_30481) ;  /* 0x00000df000007947 */ /* 0x000fea0003800000 */
.L_x_30482:
[----:B------:R-:W0:Y:S02]  /*46b0*/  F2I.F64.TRUNC R5, R4 ;  /* 0x0000000400057311 */ /* 0x000e24000030d100 */
[----:B0-----:R0:W-:Y:S01]  /*46c0*/  STG.E.U16 [R8.64], R5 ;  /* 0x0000000508007986 */ /* 0x0011e2000c101524 */
[----:B------:R-:W-:Y:S05]  /*46d0*/  BRA `(.L_x_30481) ;  /* 0x00000dc000007947 */ /* 0x000fea0003800000 */
.L_x_30477:
        /* <DEDUP_REMOVED lines=11> */
.L_x_30485:
[----:B------:R-:W0:Y:S01]  /*4790*/  F2F.F32.F64 R0, R4 ;  /* 0x0000000400007310 */ /* 0x000e220000301000 */
[----:B------:R-:W0:-:S14]  /*47a0*/  DSETP.GEU.AND P0, PT, |R4|, c[0x2][0x0], PT ;  /* 0x008000000400762a */ /* 0x000e1c0003f0e200 */
[----:B0-----:R-:W-:-:S05]  /*47b0*/  @!P0 FMUL R0, R0, 1.175494350822287508e-38 ;  /* 0x0080000000008820 */ /* 0x001fca0000400000 */
[----:B------:R-:W-:-:S05]  /*47c0*/  F2FP.PACK_AB R0, RZ, R0 ;  /* 0x00000000ff00723e */ /* 0x000fca00000000ff */
[----:B------:R0:W-:Y:S01]  /*47d0*/  STG.E.U16 [R8.64], R0 ;  /* 0x0000000008007986 */ /* 0x0001e2000c101524 */
[----:B------:R-:W-:Y:S05]  /*47e0*/  BRA `(.L_x_30481) ;  /* 0x00000cb000007947 */ /* 0x000fea0003800000 */
.L_x_30484:
        /* <DEDUP_REMOVED lines=12> */
.L_x_30487:
[----:B------:R-:W0:Y:S01]  /*48b0*/  F2F.F32.F64 R0, R4 ;  /* 0x0000000400007310 */ /* 0x000e220000301000 */
[----:B------:R-:W0:-:S14]  /*48c0*/  DSETP.GEU.AND P0, PT, |R4|, c[0x2][0x0], PT ;  /* 0x008000000400762a */ /* 0x000e1c0003f0e200 */
[----:B0-----:R-:W-:-:S05]  /*48d0*/  @!P0 FMUL R0, R0, 1.175494350822287508e-38 ;  /* 0x0080000000008820 */ /* 0x001fca0000400000 */
[----:B------:R-:W-:-:S04]  /*48e0*/  F2FP.PACK_AB R3, RZ, R0 ;  /* 0x00000000ff03723e */ /* 0x000fc800000000ff */
[----:B------:R-:W-:-:S05]  /*48f0*/  PRMT R3, R3, 0x5410, RZ ;  /* 0x0000541003037816 */ /* 0x000fca00000000ff */
[----:B------:R0:W-:Y:S01]  /*4900*/  STG.E [R8.64], R3 ;  /* 0x0000000308007986 */ /* 0x0001e2000c101924 */
[----:B------:R-:W-:Y:S05]  /*4910*/  BRA `(.L_x_30481) ;  /* 0x00000b8000007947 */ /* 0x000fea0003800000 */
.L_x_30486:
[----:B------:R0:W-:Y:S01]  /*4920*/  STG.E.64 [R8.64], R4 ;  /* 0x0000000408007986 */ /* 0x0001e2000c101b24 */
[----:B------:R-:W-:Y:S05]  /*4930*/  BRA `(.L_x_30481) ;  /* 0x00000b6000007947 */ /* 0x000fea0003800000 */
.L_x_30476:
        /* <DEDUP_REMOVED lines=12> */
.L_x_30490:
[----:B------:R-:W-:-:S05]  /*4a00*/  CS2R R6, SRZ ;  /* 0x0000000000067805 */ /* 0x000fca000001ff00 */
[----:B------:R0:W-:Y:S01]  /*4a10*/  STG.E.128 [R8.64], R4 ;  /* 0x0000000408007986 */ /* 0x0001e2000c101d24 */
[----:B------:R-:W-:Y:S05]  /*4a20*/  BRA `(.L_x_30481) ;  /* 0x00000a7000007947 */ /* 0x000fea0003800000 */
.L_x_30489:
        /* <DEDUP_REMOVED lines=23> */
.L_x_30494:
[----:B------:R-:W-:Y:S05]  /*4ba0*/  BSYNC B0 ;  /* 0x0000000000007941 */ /* 0x000fea0003800000 */
.L_x_30493:
[----:B------:R-:W-:-:S05]  /*4bb0*/  LOP3.LUT R7, R0, R7, RZ, 0xfc, !PT ;  /* 0x0000000700077212 */ /* 0x000fca00078efcff */
[----:B------:R0:W-:Y:S01]  /*4bc0*/  STG.E.U8 [R8.64], R7 ;  /* 0x0000000708007986 */ /* 0x0001e2000c101124 */
[----:B------:R-:W-:Y:S05]  /*4bd0*/  BRA `(.L_x_30481) ;  /* 0x000008c000007947 */ /* 0x000fea0003800000 */
.L_x_30492:
        /* <DEDUP_REMOVED lines=15> */
.L_x_30496:
[----:B------:R-:W-:Y:S01]  /*4cd0*/  IMAD.MOV.U32 R0, RZ, RZ, 0x7f ;  /* 0x0000007fff007424 */ /* 0x000fe200078e00ff */
[----:B------:R-:W-:-:S04]  /*4ce0*/  ISETP.GT.U32.AND P0, PT, R3, 0x7f800000, PT ;  /* 0x7f8000000300780c */ /* 0x000fc80003f04070 */
[----:B------:R-:W-:-:S04]  /*4cf0*/  SEL R0, R0, 0x7c, P0 ;  /* 0x0000007c00007807 */ /* 0x000fc80000000000 */
.L_x_30497:
[----:B------:R-:W-:Y:S05]  /*4d00*/  BSYNC B0 ;  /* 0x0000000000007941 */ /* 0x000fea0003800000 */
.L_x_30495:
[----:B------:R-:W-:-:S04]  /*4d10*/  LOP3.LUT R3, R7, 0x80000000, RZ, 0xc0, !PT ;  /* 0x8000000007037812 */ /* 0x000fc800078ec0ff */
[----:B------:R-:W-:-:S04]  /*4d20*/  SHF.R.U32.HI R3, RZ, 0x18, R3 ;  /* 0x00000018ff037819 */ /* 0x000fc80000011603 */
[----:B------:R-:W-:-:S05]  /*4d30*/  LOP3.LUT R3, R0, R3, RZ, 0xfc, !PT ;  /* 0x0000000300037212 */ /* 0x000fca00078efcff */
[----:B------:R0:W-:Y:S01]  /*4d40*/  STG.E.U8 [R8.64], R3 ;  /* 0x0000000308007986 */ /* 0x0001e2000c101124 */
[----:B------:R-:W-:Y:S05]  /*4d50*/  BRA `(.L_x_30481) ;  /* 0x0000074000007947 */ /* 0x000fea0003800000 */
.L_x_30491:
[----:B------:R-:W0:Y:S01]  /*4d60*/  F2F.F32.F64 R0, R4 ;  /* 0x0000000400007310 */ /* 0x000e220000301000 */
[----:B------:R-:W0:-:S14]  /*4d70*/  DSETP.GEU.AND P0, PT, |R4|, c[0x2][0x0], PT ;  /* 0x008000000400762a */ /* 0x000e1c0003f0e200 */
[----:B0-----:R-:W-:-:S05]  /*4d80*/  @!P0 FMUL R0, R0, 1.175494350822287508e-38 ;  /* 0x0080000000008820 */ /* 0x001fca0000400000 */
[----:B------:R-:W-:-:S05]  /*4d90*/  F2FP.BF16.PACK_AB R0, RZ, R0 ;  /* 0x00000000ff00723e */ /* 0x000fca00000010ff */
[----:B------:R0:W-:Y:S01]  /*4da0*/  STG.E.U16 [R8.64], R0 ;  /* 0x0000000008007986 */ /* 0x0001e2000c101524 */
[----:B------:R-:W-:Y:S05]  /*4db0*/  BRA `(.L_x_30481) ;  /* 0x000006e000007947 */ /* 0x000fea0003800000 */
.L_x_30488:
        /* <DEDUP_REMOVED lines=11> */
.L_x_30500:
        /* <DEDUP_REMOVED lines=19> */
.L_x_30503:
[----:B------:R-:W-:-:S04]  /*4fa0*/  LOP3.LUT R0, R7, 0x80000000, RZ, 0xc0, !PT ;  /* 0x8000000007007812 */ /* 0x000fc800078ec0ff */
[----:B------:R-:W-:-:S04]  /*4fb0*/  SHF.R.U32.HI R0, RZ, 0x18, R0 ;  /* 0x00000018ff007819 */ /* 0x000fc80000011600 */
[----:B------:R-:W-:Y:S02]  /*4fc0*/  LOP3.LUT R0, R3, R0, RZ, 0xfc, !PT ;  /* 0x0000000003007212 */ /* 0x000fe400078efcff */
.L_x_30502:
[----:B------:R-:W-:Y:S05]  /*4fd0*/  BSYNC B0 ;  /* 0x0000000000007941 */ /* 0x000fea0003800000 */
.L_x_30501:
[----:B------:R0:W-:Y:S01]  /*4fe0*/  STG.E.U8 [R8.64], R0 ;  /* 0x0000000008007986 */ /* 0x0001e2000c101124 */
[----:B------:R-:W-:Y:S05]  /*4ff0*/  BRA `(.L_x_30481) ;  /* 0x000004a000007947 */ /* 0x000fea0003800000 */
.L_x_30499:
        /* <DEDUP_REMOVED lines=19> */
.L_x_30506:
[----:B------:R-:W-:-:S04]  /*5130*/  LOP3.LUT R0, R7, 0x80000000, RZ, 0xc0, !PT ;  /* 0x8000000007007812 */ /* 0x000fc800078ec0ff */
[----:B------:R-:W-:-:S04]  /*5140*/  SHF.R.U32.HI R0, RZ, 0x18, R0 ;  /* 0x00000018ff007819 */ /* 0x000fc80000011600 */
[----:B------:R-:W-:Y:S02]  /*5150*/  LOP3.LUT R0, R3, R0, RZ, 0xfc, !PT ;  /* 0x0000000003007212 */ /* 0x000fe400078efcff */
.L_x_30505:
[----:B------:R-:W-:Y:S05]  /*5160*/  BSYNC B0 ;  /* 0x0000000000007941 */ /* 0x000fea0003800000 */
.L_x_30504:
[----:B------:R0:W-:Y:S01]  /*5170*/  STG.E.U8 [R8.64], R0 ;  /* 0x0000000008007986 */ /* 0x0001e2000c101124 */
[----:B------:R-:W-:Y:S05]  /*5180*/  BRA `(.L_x_30481) ;  /* 0x0000031000007947 */ /* 0x000fea0003800000 */
.L_x_30498:
        /* <DEDUP_REMOVED lines=24> */
.L_x_30480:
        /* <DEDUP_REMOVED lines=20> */
.L_x_30508:
[----:B------:R-:W0:Y:S02]  /*5450*/  F2I.U64.F64.TRUNC R4, R4 ;  /* 0x0000000400047311 */ /* 0x000e24000030d800 */
[----:B0-----:R0:W-:Y:S01]  /*5460*/  STG.E.64 [R8.64], R4 ;  /* 0x0000000408007986 */ /* 0x0011e2000c101b24 */
[----:B------:R-:W-:Y:S05]  /*5470*/  BRA `(.L_x_30481) ;  /* 0x0000002000007947 */ /* 0x000fea0003800000 */
.L_x_30507:
[----:B------:R-:W0:Y:S02]  /*5480*/  F2I.U32.F64.TRUNC R5, R4 ;  /* 0x0000000400057311 */ /* 0x000e24000030d000 */
[----:B0-----:R0:W-:Y:S02]  /*5490*/  STG.E [R8.64], R5 ;  /* 0x0000000508007986 */ /* 0x0011e4000c101924 */
.L_x_30481:
[----:B------:R-:W-:Y:S02]  /*54a0*/  IADD3 R30, R30, 0x80, RZ ;  /* 0x000000801e1e7810 */ /* 0x000fe40007ffe0ff */
.L_x_30475:
[----:B----4-:R-:W-:Y:S05]  /*54b0*/  BSYNC B6 ;  /* 0x0000000000067941 */ /* 0x010fea0003800000 */
.L_x_30474:
        /* <DEDUP_REMOVED lines=22> */
.L_x_30514:
[----:B------:R-:W0:Y:S02]  /*5620*/  F2I.S64.F64.TRUNC R16, R16 ;  /* 0x0000001000107311 */ /* 0x000e24000030d900 */
[----:B0-----:R-:W-:-:S05]  /*5630*/  IMAD.MOV.U32 R3, RZ, RZ, R16 ;  /* 0x000000ffff037224 */ /* 0x001fca00078e0010 */
[----:B------:R0:W-:Y:S01]  /*5640*/  STG.E.U8 [R4.64], R3 ;  /* 0x0000000304007986 */ /* 0x0001e2000c101124 */
[----:B------:R-:W-:Y:S05]  /*5650*/  BRA `(.L_x_30516) ;  /* 0x00000eb000007947 */ /* 0x000fea0003800000 */
.L_x_30513:
        /* <DEDUP_REMOVED lines=9> */
.L_x_30518:
[----:B------:R-:W0:Y:S02]  /*56f0*/  F2I.F64.TRUNC R17, R16 ;  /* 0x0000001000117311 */ /* 0x000e24000030d100 */
[----:B0-----:R0:W-:Y:S01]  /*5700*/  STG.E [R4.64], R17 ;  /* 0x0000001104007986 */ /* 0x0011e2000c101924 */
[----:B------:R-:W-:Y:S05]  /*5710*/  BRA `(.L_x_30516) ;  /* 0x00000df000007947 */ /* 0x000fea0003800000 */
.L_x_30517:
[----:B------:R-:W0:Y:S02]  /*5720*/  F2I.F64.TRUNC R17, R16 ;  /* 0x0000001000117311 */ /* 0x000e24000030d100 */
[----:B0-----:R0:W-:Y:S01]  /*5730*/  STG.E.U16 [R4.64], R17 ;  /* 0x0000001104007986 */ /* 0x0011e2000c101524 */
[----:B------:R-:W-:Y:S05]  /*5740*/  BRA `(.L_x_30516) ;  /* 0x00000dc000007947 */ /* 0x000fea0003800000 */
.L_x_30512:
        /* <DEDUP_REMOVED lines=11> */
.L_x_30520:
[----:B------:R-:W0:Y:S01]  /*5800*/  F2F.F32.F64 R0, R16 ;  /* 0x0000001000007310 */ /* 0x000e220000301000 */
[----:B------:R-:W0:-:S14]  /*5810*/  DSETP.GEU.AND P0, PT, |R16|, c[0x2][0x0], PT ;  /* 0x008000001000762a */ /* 0x000e1c0003f0e200 */
[----:B0-----:R-:W-:-:S05]  /*5820*/  @!P0 FMUL R0, R0, 1.175494350822287508e-38 ;  /* 0x0080000000008820 */ /* 0x001fca0000400000 */
[----:B------:R-:W-:-:S05]  /*5830*/  F2FP.PACK_AB R0, RZ, R0 ;  /* 0x00000000ff00723e */ /* 0x000fca00000000ff */
[----:B------:R0:W-:Y:S01]  /*5840*/  STG.E.U16 [R4.64], R0 ;  /* 0x0000000004007986 */ /* 0x0001e2000c101524 */
[----:B------:R-:W-:Y:S05]  /*5850*/  BRA `(.L_x_30516) ;  /* 0x00000cb000007947 */ /* 0x000fea0003800000 */
.L_x_30519:
        /* <DEDUP_REMOVED lines=12> */
.L_x_30522:
[----:B------:R-:W0:Y:S01]  /*5920*/  F2F.F32.F64 R0, R16 ;  /* 0x0000001000007310 */ /* 0x000e220000301000 */
[----:B------:R-:W0:-:S14]  /*5930*/  DSETP.GEU.AND P0, PT, |R16|, c[0x2][0x0], PT ;  /* 0x008000001000762a */ /* 0x000e1c0003f0e200 */
[----:B0-----:R-:W-:-:S05]  /*5940*/  @!P0 FMUL R0, R0, 1.175494350822287508e-38 ;  /* 0x0080000000008820 */ /* 0x001fca0000400000 */
[----:B------:R-:W-:-:S04]  /*5950*/  F2FP.PACK_AB R3, RZ, R0 ;  /* 0x00000000ff03723e */ /* 0x000fc800000000ff */
[----:B------:R-:W-:-:S05]  /*5960*/  PRMT R3, R3, 0x5410, RZ ;  /* 0x0000541003037816 */ /* 0x000fca00000000ff */
[----:B------:R0:W-:Y:S01]  /*5970*/  STG.E [R4.64], R3 ;  /* 0x0000000304007986 */ /* 0x0001e2000c101924 */
[----:B------:R-:W-:Y:S05]  /*5980*/  BRA `(.L_x_30516) ;  /* 0x00000b8000007947 */ /* 0x000fea0003800000 */
.L_x_30521:
[----:B------:R0:W-:Y:S01]  /*5990*/  STG.E.64 [R4.64], R16 ;  /* 0x0000001004007986 */ /* 0x0001e2000c101b24 */
[----:B------:R-:W-:Y:S05]  /*59a0*/  BRA `(.L_x_30516) ;  /* 0x00000b6000007947 */ /* 0x000fea0003800000 */
.L_x_30511:
        /* <DEDUP_REMOVED lines=12> */
.L_x_30525:
[----:B--2---:R-:W-:-:S05]  /*5a70*/  CS2R R18, SRZ ;  /* 0x0000000000127805 */ /* 0x004fca000001ff00 */
[----:B------:R0:W-:Y:S01]  /*5a80*/  STG.E.128 [R4.64], R16 ;  /* 0x0000001004007986 */ /* 0x0001e2000c101d24 */
[----:B------:R-:W-:Y:S05]  /*5a90*/  BRA `(.L_x_30516) ;  /* 0x00000a7000007947 */ /* 0x000fea0003800000 */
.L_x_30524:
        /* <DEDUP_REMOVED lines=23> */
.L_x_30529:
[----:B------:R-:W-:Y:S05]  /*5c10*/  BSYNC B0 ;  /* 0x0000000000007941 */ /* 0x000fea0003800000 */
.L_x_30528:
[----:B------:R-:W-:-:S05]  /*5c20*/  LOP3.LUT R7, R0, R7, RZ, 0xfc, !PT ;  /* 0x0000000700077212 */ /* 0x000fca00078efcff */
[----:B------:R0:W-:Y:S01]  /*5c30*/  STG.E.U8 [R4.64], R7 ;  /* 0x0000000704007986 */ /* 0x0001e2000c101124 */
[----:B------:R-:W-:Y:S05]  /*5c40*/  BRA `(.L_x_30516) ;  /* 0x000008c000007947 */ /* 0x000fea0003800000 */
.L_x_30527:
        /* <DEDUP_REMOVED lines=15> */
.L_x_30531:
[----:B------:R-:W-:Y:S01]  /*5d40*/  IMAD.MOV.U32 R0, RZ, RZ, 0x7f ;  /* 0x0000007fff007424 */ /* 0x000fe200078e00ff */
[----:B------:R-:W-:-:S04]  /*5d50*/  ISETP.GT.U32.AND P0, PT, R3, 0x7f800000, PT ;  /* 0x7f8000000300780c */ /* 0x000fc80003f04070 */
[----:B------:R-:W-:-:S04]  /*5d60*/  SEL R0, R0, 0x7c, P0 ;  /* 0x0000007c00007807 */ /* 0x000fc80000000000 */
.L_x_30532:
[----:B------:R-:W-:Y:S05]  /*5d70*/  BSYNC B0 ;  /* 0x0000000000007941 */ /* 0x000fea0003800000 */
.L_x_30530:
[----:B------:R-:W-:-:S04]  /*5d80*/  LOP3.LUT R3, R7, 0x80000000, RZ, 0xc0, !PT ;  /* 0x8000000007037812 */ /* 0x000fc800078ec0ff */
[----:B------:R-:W-:-:S04]  /*5d90*/  SHF.R.U32.HI R3, RZ, 0x18, R3 ;  /* 0x00000018ff037819 */ /* 0x000fc80000011603 */
[----:B------:R-:W-:-:S05]  /*5da0*/  LOP3.LUT R3, R0, R3, RZ, 0xfc, !PT ;  /* 0x0000000300037212 */ /* 0x000fca00078efcff */
[----:B------:R0:W-:Y:S01]  /*5db0*/  STG.E.U8 [R4.64], R3 ;  /* 0x0000000304007986 */ /* 0x0001e2000c101124 */
[----:B------:R-:W-:Y:S05]  /*5dc0*/  BRA `(.L_x_30516) ;  /* 0x0000074000007947 */ /* 0x000fea0003800000 */
.L_x_30526:
[----:B------:R-:W0:Y:S01]  /*5dd0*/  F2F.F32.F64 R0, R16 ;  /* 0x0000001000007310 */ /* 0x000e220000301000 */
[----:B------:R-:W0:-:S14]  /*5de0*/  DSETP.GEU.AND P0, PT, |R16|, c[0x2][0x0], PT ;  /* 0x008000001000762a */ /* 0x000e1c0003f0e200 */
[----:B0-----:R-:W-:-:S05]  /*5df0*/  @!P0 FMUL R0, R0, 1.175494350822287508e-38 ;  /* 0x0080000000008820 */ /* 0x001fca0000400000 */
[----:B------:R-:W-:-:S05]  /*5e00*/  F2FP.BF16.PACK_AB R0, RZ, R0 ;  /* 0x00000000ff00723e */ /* 0x000fca00000010ff */
[----:B------:R0:W-:Y:S01]  /*5e10*/  STG.E.U16 [R4.64], R0 ;  /* 0x0000000004007986 */ /* 0x0001e2000c101524 */
[----:B------:R-:W-:Y:S05]  /*5e20*/  BRA `(.L_x_30516) ;  /* 0x000006e000007947 */ /* 0x000fea0003800000 */
.L_x_30523:
        /* <DEDUP_REMOVED lines=11> */
.L_x_30535:
        /* <DEDUP_REMOVED lines=19> */
.L_x_30538:
[----:B------:R-:W-:-:S04]  /*6010*/  LOP3.LUT R0, R7, 0x80000000, RZ, 0xc0, !PT ;  /* 0x8000000007007812 */ /* 0x000fc800078ec0ff */
[----:B------:R-:W-:-:S04]  /*6020*/  SHF.R.U32.HI R0, RZ, 0x18, R0 ;  /* 0x00000018ff007819 */ /* 0x000fc80000011600 */
[----:B------:R-:W-:Y:S02]  /*6030*/  LOP3.LUT R0, R3, R0, RZ, 0xfc, !PT ;  /* 0x0000000003007212 */ /* 0x000fe400078efcff */
.L_x_30537:
[----:B------:R-:W-:Y:S05]  /*6040*/  BSYNC B0 ;  /* 0x0000000000007941 */ /* 0x000fea0003800000 */
.L_x_30536:
[----:B------:R0:W-:Y:S01]  /*6050*/  STG.E.U8 [R4.64], R0 ;  /* 0x0000000004007986 */ /* 0x0001e2000c101124 */
[----:B------:R-:W-:Y:S05]  /*6060*/  BRA `(.L_x_30516) ;  /* 0x000004a000007947 */ /* 0x000fea0003800000 */
.L_x_30534:
        /* <DEDUP_REMOVED lines=19> */
.L_x_30541:
[----:B------:R-:W-:-:S04]  /*61a0*/  LOP3.LUT R0, R7, 0x80000000, RZ, 0xc0, !PT ;  /* 0x8000000007007812 */ /* 0x000fc800078ec0ff */
[----:B------:R-:W-:-:S04]  /*61b0*/  SHF.R.U32.HI R0, RZ, 0x18, R0 ;  /* 0x00000018ff007819 */ /* 0x000fc80000011600 */
[----:B------:R-:W-:Y:S02]  /*61c0*/  LOP3.LUT R0, R3, R0, RZ, 0xfc, !PT ;  /* 0x0000000003007212 */ /* 0x000fe400078efcff */
.L_x_30540:
[----:B------:R-:W-:Y:S05]  /*61d0*/  BSYNC B0 ;  /* 0x0000000000007941 */ /* 0x000fea0003800000 */
.L_x_30539:
[----:B------:R0:W-:Y:S01]  /*61e0*/  STG.E.U8 [R4.64], R0 ;  /* 0x0000000004007986 */ /* 0x0001e2000c101124 */
[----:B------:R-:W-:Y:S05]  /*61f0*/  BRA `(.L_x_30516) ;  /* 0x0000031000007947 */ /* 0x000fea0003800000 */
.L_x_30533:
        /* <DEDUP_REMOVED lines=24> */
.L_x_30515:
        /* <DEDUP_REMOVED lines=20> */
.L_x_30543:
[----:B------:R-:W0:Y:S02]  /*64c0*/  F2I.U64.F64.TRUNC R16, R16 ;  /* 0x0000001000107311 */ /* 0x000e24000030d800 */
[----:B0-----:R0:W-:Y:S01]  /*64d0*/  STG.E.64 [R4.64], R16 ;  /* 0x0000001004007986 */ /* 0x0011e2000c101b24 */
[----:B------:R-:W-:Y:S05]  /*64e0*/  BRA `(.L_x_30516) ;  /* 0x0000002000007947 */ /* 0x000fea0003800000 */
.L_x_30542:
[----:B------:R-:W0:Y:S02]  /*64f0*/  F2I.U32.F64.TRUNC R17, R16 ;  /* 0x0000001000117311 */ /* 0x000e24000030d000 */
[----:B0-----:R0:W-:Y:S02]  /*6500*/  STG.E [R4.64], R17 ;  /* 0x0000001104007986 */ /* 0x0011e4000c101924 */
.L_x_30516:
        /* <DEDUP_REMOVED lines=22> */
.L_x_30547:
[----:B------:R-:W0:Y:S02]  /*6670*/  F2I.S64.F64.TRUNC R24, R24 ;  /* 0x0000001800187311 */ /* 0x000e24000030d900 */
[----:B0-----:R-:W-:-:S05]  /*6680*/  IMAD.MOV.U32 R3, RZ, RZ, R24 ;  /* 0x000000ffff037224 */ /* 0x001fca00078e0018 */
[----:B------:R0:W-:Y:S01]  /*6690*/  STG.E.U8 [R4.64], R3 ;  /* 0x0000000304007986 */ /* 0x0001e2000c101124 */
[----:B------:R-:W-:Y:S05]  /*66a0*/  BRA `(.L_x_30549) ;  /* 0x00000eb000007947 */ /* 0x000fea0003800000 */
.L_x_30546:
        /* <DEDUP_REMOVED lines=9> */
.L_x_30551:
[----:B------:R-:W0:Y:S02]  /*6740*/  F2I.F64.TRUNC R25, R24 ;  /* 0x0000001800197311 */ /* 0x000e24000030d100 */
[----:B0-----:R0:W-:Y:S01]  /*6750*/  STG.E [R4.64], R25 ;  /* 0x0000001904007986 */ /* 0x0011e2000c101924 */
[----:B------:R-:W-:Y:S05]  /*6760*/  BRA `(.L_x_30549) ;  /* 0x00000df000007947 */ /* 0x000fea0003800000 */
.L_x_30550:
[----:B------:R-:W0:Y:S02]  /*6770*/  F2I.F64.TRUNC R25, R24 ;  /* 0x0000001800197311 */ /* 0x000e24000030d100 */
[----:B0-----:R0:W-:Y:S01]  /*6780*/  STG.E.U16 [R4.64], R25 ;  /* 0x0000001904007986 */ /* 0x0011e2000c101524 */
[----:B------:R-:W-:Y:S05]  /*6790*/  BRA `(.L_x_30549) ;  /* 0x00000dc000007947 */ /* 0x000fea0003800000 */
.L_x_30545:
        /* <DEDUP_REMOVED lines=11> */
.L_x_30553:
[----:B------:R-:W0:Y:S01]  /*6850*/  F2F.F32.F64 R0, R24 ;  /* 0x0000001800007310 */ /* 0x000e220000301000 */
[----:B------:R-:W0:-:S14]  /*6860*/  DSETP.GEU.AND P0, PT, |R24|, c[0x2][0x0], PT ;  /* 0x008000001800762a */ /* 0x000e1c0003f0e200 */
[----:B0-----:R-:W-:-:S05]  /*6870*/  @!P0 FMUL R0, R0, 1.175494350822287508e-38 ;  /* 0x0080000000008820 */ /* 0x001fca0000400000 */
[----:B------:R-:W-:-:S05]  /*6880*/  F2FP.PACK_AB R0, RZ, R0 ;  /* 0x00000000ff00723e */ /* 0x000fca00000000ff */
[----:B------:R0:W-:Y:S01]  /*6890*/  STG.E.U16 [R4.64], R0 ;  /* 0x0000000004007986 */ /* 0x0001e2000c101524 */
[----:B------:R-:W-:Y:S05]  /*68a0*/  BRA `(.L_x_30549) ;  /* 0x00000cb000007947 */ /* 0x000fea0003800000 */
.L_x_30552:
        /* <DEDUP_REMOVED lines=12> */
.L_x_30555:
[----:B------:R-:W0:Y:S01]  /*6970*/  F2F.F32.F64 R0, R24 ;  /* 0x0000001800007310 */ /* 0x000e220000301000 */
[----:B------:R-:W0:-:S14]  /*6980*/  DSETP.GEU.AND P0, PT, |R24|, c[0x2][0x0], PT ;  /* 0x008000001800762a */ /* 0x000e1c0003f0e200 */
[----:B0-----:R-:W-:-:S05]  /*6990*/  @!P0 FMUL R0, R0, 1.175494350822287508e-38 ;  /* 0x0080000000008820 */ /* 0x001fca0000400000 */
[----:B------:R-:W-:-:S04]  /*69a0*/  F2FP.PACK_AB R3, RZ, R0 ;  /* 0x00000000ff03723e */ /* 0x000fc800000000ff */
[----:B------:R-:W-:-:S05]  /*69b0*/  PRMT R3, R3, 0x5410, RZ ;  /* 0x0000541003037816 */ /* 0x000fca00000000ff */
[----:B------:R0:W-:Y:S01]  /*69c0*/  STG.E [R4.64], R3 ;  /* 0x0000000304007986 */ /* 0x0001e2000c101924 */
[----:B------:R-:W-:Y:S05]  /*69d0*/  BRA `(.L_x_30549) ;  /* 0x00000b8000007947 */ /* 0x000fea0003800000 */
.L_x_30554:
[----:B------:R0:W-:Y:S01]  /*69e0*/  STG.E.64 [R4.64], R24 ;  /* 0x0000001804007986 */ /* 0x0001e2000c101b24 */
[----:B------:R-:W-:Y:S05]  /*69f0*/  BRA `(.L_x_30549) ;  /* 0x00000b6000007947 */ /* 0x000fea0003800000 */
.L_x_30544:
        /* <DEDUP_REMOVED lines=12> */
.L_x_30558:
[----:B---3--:R-:W-:-:S05]  /*6ac0*/  CS2R R26, SRZ ;  /* 0x00000000001a7805 */ /* 0x008fca000001ff00 */
[----:B------:R0:W-:Y:S01]  /*6ad0*/  STG.E.128 [R4.64], R24 ;  /* 0x0000001804007986 */ /* 0x0001e2000c101d24 */
[----:B------:R-:W-:Y:S05]  /*6ae0*/  BRA `(.L_x_30549) ;  /* 0x00000a7000007947 */ /* 0x000fea0003800000 */
.L_x_30557:
        /* <DEDUP_REMOVED lines=23> */
.L_x_30562:
[----:B------:R-:W-:Y:S05]  /*6c60*/  BSYNC B0 ;  /* 0x0000000000007941 */ /* 0x000fea0003800000 */
.L_x_30561:
[----:B------:R-:W-:-:S05]  /*6c70*/  LOP3.LUT R7, R0, R7, RZ, 0xfc, !PT ;  /* 0x0000000700077212 */ /* 0x000fca00078efcff */
[----:B------:R0:W-:Y:S01]  /*6c80*/  STG.E.U8 [R4.64], R7 ;  /* 0x0000000704007986 */ /* 0x0001e2000c101124 */
[----:B------:R-:W-:Y:S05]  /*6c90*/  BRA `(.L_x_30549) ;  /* 0x000008c000007947 */ /* 0x000fea0003800000 */
.L_x_30560:
        /* <DEDUP_REMOVED lines=15> */
.L_x_30564:
[----:B------:R-:W-:Y:S01]  /*6d90*/  IMAD.MOV.U32 R0, RZ, RZ, 0x7f ;  /* 0x0000007fff007424 */ /* 0x000fe200078e00ff */
[----:B------:R-:W-:-:S04]  /*6da0*/  ISETP.GT.U32.AND P0, PT, R3, 0x7f800000, PT ;  /* 0x7f8000000300780c */ /* 0x000fc80003f04070 */
[----:B------:R-:W-:-:S04]  /*6db0*/  SEL R0, R0, 0x7c, P0 ;  /* 0x0000007c00007807 */ /* 0x000fc80000000000 */
.L_x_30565:
[----:B------:R-:W-:Y:S05]  /*6dc0*/  BSYNC B0 ;  /* 0x0000000000007941 */ /* 0x000fea0003800000 */
.L_x_30563:
[----:B------:R-:W-:-:S04]  /*6dd0*/  LOP3.LUT R3, R7, 0x80000000, RZ, 0xc0, !PT ;  /* 0x8000000007037812 */ /* 0x000fc800078ec0ff */
[----:B------:R-:W-:-:S04]  /*6de0*/  SHF.R.U32.HI R3, RZ, 0x18, R3 ;  /* 0x00000018ff037819 */ /* 0x000fc80000011603 */
[----:B------:R-:W-:-:S05]  /*6df0*/  LOP3.LUT R3, R0, R3, RZ, 0xfc, !PT ;  /* 0x0000000300037212 */ /* 0x000fca00078efcff */
[----:B------:R0:W-:Y:S01]  /*6e00*/  STG.E.U8 [R4.64], R3 ;  /* 0x0000000304007986 */ /* 0x0001e2000c101124 */
[----:B------:R-:W-:Y:S05]  /*6e10*/  BRA `(.L_x_30549) ;  /* 0x0000074000007947 */ /* 0x000fea0003800000 */
.L_x_30559:
[----:B------:R-:W0:Y:S01]  /*6e20*/  F2F.F32.F64 R0, R24 ;  /* 0x0000001800007310 */ /* 0x000e220000301000 */
[----:B------:R-:W0:-:S14]  /*6e30*/  DSETP.GEU.AND P0, PT, |R24|, c[0x2][0x0], PT ;  /* 0x008000001800762a */ /* 0x000e1c0003f0e200 */
[----:B0-----:R-:W-:-:S05]  /*6e40*/  @!P0 FMUL R0, R0, 1.175494350822287508e-38 ;  /* 0x0080000000008820 */ /* 0x001fca0000400000 */
[----:B------:R-:W-:-:S05]  /*6e50*/  F2FP.BF16.PACK_AB R0, RZ, R0 ;  /* 0x00000000ff00723e */ /* 0x000fca00000010ff */
[----:B------:R0:W-:Y:S01]  /*6e60*/  STG.E.U16 [R4.64], R0 ;  /* 0x0000000004007986 */ /* 0x0001e2000c101524 */
[----:B------:R-:W-:Y:S05]  /*6e70*/  BRA `(.L_x_30549) ;  /* 0x000006e000007947 */ /* 0x000fea0003800000 */
.L_x_30556:
        /* <DEDUP_REMOVED lines=11> */
.L_x_30568:
        /* <DEDUP_REMOVED lines=19> */
.L_x_30571:
[----:B------:R-:W-:-:S04]  /*7060*/  LOP3.LUT R0, R7, 0x80000000, RZ, 0xc0, !PT ;  /* 0x8000000007007812 */ /* 0x000fc800078ec0ff */
[----:B------:R-:W-:-:S04]  /*7070*/  SHF.R.U32.HI R0, RZ, 0x18, R0 ;  /* 0x00000018ff007819 */ /* 0x000fc80000011600 */
[----:B------:R-:W-:Y:S02]  /*7080*/  LOP3.LUT R0, R3, R0, RZ, 0xfc, !PT ;  /* 0x0000000003007212 */ /* 0x000fe400078efcff */
.L_x_30570:
[----:B------:R-:W-:Y:S05]  /*7090*/  BSYNC B0 ;  /* 0x0000000000007941 */ /* 0x000fea0003800000 */
.L_x_30569:
[----:B------:R0:W-:Y:S01]  /*70a0*/  STG.E.U8 [R4.64], R0 ;  /* 0x0000000004007986 */ /* 0x0001e2000c101124 */
[----:B------:R-:W-:Y:S05]  /*70b0*/  BRA `(.L_x_30549) ;  /* 0x000004a000007947 */ /* 0x000fea0003800000 */
.L_x_30567:
        /* <DEDUP_REMOVED lines=19> */
.L_x_30574:
[----:B------:R-:W-:-:S04]  /*71f0*/  LOP3.LUT R0, R7, 0x80000000, RZ, 0xc0, !PT ;  /* 0x8000000007007812 */ /* 0x000fc800078ec0ff */
[----:B------:R-:W-:-:S04]  /*7200*/  SHF.R.U32.HI R0, RZ, 0x18, R0 ;  /* 0x00000018ff007819 */ /* 0x000fc80000011600 */
[----:B------:R-:W-:Y:S02]  /*7210*/  LOP3.LUT R0, R3, R0, RZ, 0xfc, !PT ;  /* 0x0000000003007212 */ /* 0x000fe400078efcff */
.L_x_30573:
[----:B------:R-:W-:Y:S05]  /*7220*/  BSYNC B0 ;  /* 0x0000000000007941 */ /* 0x000fea0003800000 */
.L_x_30572:
[----:B------:R0:W-:Y:S01]  /*7230*/  STG.E.U8 [R4.64], R0 ;  /* 0x0000000004007986 */ /* 0x0001e2000c101124 */
[----:B------:R-:W-:Y:S05]  /*7240*/  BRA `(.L_x_30549) ;  /* 0x0000031000007947 */ /* 0x000fea0003800000 */
.L_x_30566:
        /* <DEDUP_REMOVED lines=24> */
.L_x_30548:
        /* <DEDUP_REMOVED lines=20> */
.L_x_30576:
[----:B------:R-:W0:Y:S02]  /*7510*/  F2I.U64.F64.TRUNC R24, R24 ;  /* 0x0000001800187311 */ /* 0x000e24000030d800 */
[----:B0-----:R0:W-:Y:S01]  /*7520*/  STG.E.64 [R4.64], R24 ;  /* 0x0000001804007986 */ /* 0x0011e2000c101b24 */
[----:B------:R-:W-:Y:S05]  /*7530*/  BRA `(.L_x_30549) ;  /* 0x0000002000007947 */ /* 0x000fea0003800000 */
.L_x_30575:
[----:B------:R-:W0:Y:S02]  /*7540*/  F2I.U32.F64.TRUNC R25, R24 ;  /* 0x0000001800197311 */ /* 0x000e24000030d000 */
[----:B0-----:R0:W-:Y:S02]  /*7550*/  STG.E [R4.64], R25 ;  /* 0x0000001904007986 */ /* 0x0011e4000c101924 */
.L_x_30549:
[----:B------:R-:W-:Y:S02]  /*7560*/  IADD3 R30, R30, 0x80, RZ ;  /* 0x000000801e1e7810 */ /* 0x000fe40007ffe0ff */
.L_x_30510:
[----:B------:R-:W-:Y:S05]  /*7570*/  BSYNC B6 ;  /* 0x0000000000067941 */ /* 0x000fea0003800000 */
.L_x_30509:
        /* <DEDUP_REMOVED lines=20> */
.L_x_30580:
[----:B------:R-:W0:Y:S02]  /*76c0*/  F2I.S64.F64.TRUNC R28, R28 ;  /* 0x0000001c001c7311 */ /* 0x000e24000030d900 */
[----:B0-----:R-:W-:-:S05]  /*76d0*/  IMAD.MOV.U32 R5, RZ, RZ, R28 ;  /* 0x000000ffff057224 */ /* 0x001fca00078e001c */
[----:B------:R-:W-:Y:S01]  /*76e0*/  STG.E.U8 [R2.64], R5 ;  /* 0x0000000502007986 */ /* 0x000fe2000c101124 */
[----:B------:R-:W-:Y:S05]  /*76f0*/  EXIT ;  /* 0x000000000000794d */ /* 0x000fea0003800000 */
.L_x_30579:
        /* <DEDUP_REMOVED lines=9> */
.L_x_30583:
[----:B------:R-:W0:Y:S02]  /*7790*/  F2I.F64.TRUNC R29, R28 ;  /* 0x0000001c001d7311 */ /* 0x000e24000030d100 */
[----:B0-----:R-:W-:Y:S01]  /*77a0*/  STG.E [R2.64], R29 ;  /* 0x0000001d02007986 */ /* 0x001fe2000c101924 */
[----:B------:R-:W-:Y:S05]  /*77b0*/  EXIT ;  /* 0x000000000000794d */ /* 0x000fea0003800000 */
.L_x_30582:
[----:B------:R-:W0:Y:S02]  /*77c0*/  F2I.F64.TRUNC R29, R28 ;  /* 0x0000001c001d7311 */ /* 0x000e24000030d100 */
[----:B0-----:R-:W-:Y:S01]  /*77d0*/  STG.E.U16 [R2.64], R29 ;  /* 0x0000001d02007986 */ /* 0x001fe2000c101524 */
[----:B------:R-:W-:Y:S05]  /*77e0*/  EXIT ;  /* 0x000000000000794d */ /* 0x000fea0003800000 */
.L_x_30578:
        /* <DEDUP_REMOVED lines=11> */
.L_x_30585:
[----:B------:R-:W0:Y:S01]  /*78a0*/  F2F.F32.F64 R0, R28 ;  /* 0x0000001c00007310 */ /* 0x000e220000301000 */
[----:B------:R-:W0:-:S14]  /*78b0*/  DSETP.GEU.AND P0, PT, |R28|, c[0x2][0x0], PT ;  /* 0x008000001c00762a */ /* 0x000e1c0003f0e200 */
[----:B0-----:R-:W-:-:S05]  /*78c0*/  @!P0 FMUL R0, R0, 1.175494350822287508e-38 ;  /* 0x0080000000008820 */ /* 0x001fca0000400000 */
[----:B------:R-:W-:-:S05]  /*78d0*/  F2FP.PACK_AB R0, RZ, R0 ;  /* 0x00000000ff00723e */ /* 0x000fca00000000ff */
[----:B------:R-:W-:Y:S01]  /*78e0*/  STG.E.U16 [R2.64], R0 ;  /* 0x0000000002007986 */ /* 0x000fe2000c101524 */
[----:B------:R-:W-:Y:S05]  /*78f0*/  EXIT ;  /* 0x000000000000794d */ /* 0x000fea0003800000 */
.L_x_30584:
        /* <DEDUP_REMOVED lines=12> */
.L_x_30587:
[----:B------:R-:W0:Y:S01]  /*79c0*/  F2F.F32.F64 R0, R28 ;  /* 0x0000001c00007310 */ /* 0x000e220000301000 */
[----:B------:R-:W0:-:S14]  /*79d0*/  DSETP.GEU.AND P0, PT, |R28|, c[0x2][0x0], PT ;  /* 0x008000001c00762a */ /* 0x000e1c0003f0e200 */
[----:B0-----:R-:W-:-:S05]  /*79e0*/  @!P0 FMUL R0, R0, 1.175494350822287508e-38 ;  /* 0x0080000000008820 */ /* 0x001fca0000400000 */
[----:B------:R-:W-:-:S04]  /*79f0*/  F2FP.PACK_AB R5, RZ, R0 ;  /* 0x00000000ff05723e */ /* 0x000fc800000000ff */
[----:B------:R-:W-:-:S05]  /*7a00*/  PRMT R5, R5, 0x5410, RZ ;  /* 0x0000541005057816 */ /* 0x000fca00000000ff */
[----:B------:R-:W-:Y:S01]  /*7a10*/  STG.E [R2.64], R5 ;  /* 0x0000000502007986 */ /* 0x000fe2000c101924 */
[----:B------:R-:W-:Y:S05]  /*7a20*/  EXIT ;  /* 0x000000000000794d */ /* 0x000fea0003800000 */
.L_x_30586:
[----:B------:R-:W-:Y:S01]  /*7a30*/  STG.E.64 [R2.64], R28 ;  /* 0x0000001c02007986 */ /* 0x000fe2000c101b24 */
[----:B------:R-:W-:Y:S05]  /*7a40*/  EXIT ;  /* 0x000000000000794d */ /* 0x000fea0003800000 */
.L_x_30577:
        /* <DEDUP_REMOVED lines=12> */
.L_x_30590:
[----:B------:R-:W-:-:S05]  /*7b10*/  CS2R R30, SRZ ;  /* 0x00000000001e7805 */ /* 0x000fca000001ff00 */
[----:B------:R-:W-:Y:S01]  /*7b20*/  STG.E.128 [R2.64], R28 ;  /* 0x0000001c02007986 */ /* 0x000fe2000c101d24 */
[----:B------:R-:W-:Y:S05]  /*7b30*/  EXIT ;  /* 0x000000000000794d */ /* 0x000fea0003800000 */
.L_x_30589:
        /* <DEDUP_REMOVED lines=23> */
.L_x_30594:
[----:B------:R-:W-:Y:S05]  /*7cb0*/  BSYNC B0 ;  /* 0x0000000000007941 */ /* 0x000fea0003800000 */
.L_x_30593:
[----:B------:R-:W-:-:S05]  /*7cc0*/  LOP3.LUT R5, R0, R5, RZ, 0xfc, !PT ;  /* 0x0000000500057212 */ /* 0x000fca00078efcff */
[----:B------:R-:W-:Y:S01]  /*7cd0*/  STG.E.U8 [R2.64], R5 ;  /* 0x0000000502007986 */ /* 0x000fe2000c101124 */
[----:B------:R-:W-:Y:S05]  /*7ce0*/  EXIT ;  /* 0x000000000000794d */ /* 0x000fea0003800000 */
.L_x_30592:
        /* <DEDUP_REMOVED lines=15> */
.L_x_30596:
[----:B------:R-:W-:Y:S01]  /*7de0*/  IMAD.MOV.U32 R0, RZ, RZ, 0x7f ;  /* 0x0000007fff007424 */ /* 0x000fe200078e00ff */
[----:B------:R-:W-:-:S04]  /*7df0*/  ISETP.GT.U32.AND P0, PT, R4, 0x7f800000, PT ;  /* 0x7f8000000400780c */ /* 0x000fc80003f04070 */
[----:B------:R-:W-:-:S04]  /*7e00*/  SEL R0, R0, 0x7c, P0 ;  /* 0x0000007c00007807 */ /* 0x000fc80000000000 */
.L_x_30597:
[----:B------:R-:W-:Y:S05]  /*7e10*/  BSYNC B0 ;  /* 0x0000000000007941 */ /* 0x000fea0003800000 */
.L_x_30595:
[----:B------:R-:W-:-:S04]  /*7e20*/  LOP3.LUT R4, R5, 0x80000000, RZ, 0xc0, !PT ;  /* 0x8000000005047812 */ /* 0x000fc800078ec0ff */
[----:B------:R-:W-:-:S04]  /*7e30*/  SHF.R.U32.HI R5, RZ, 0x18, R4 ;  /* 0x00000018ff057819 */ /* 0x000fc80000011604 */
[----:B------:R-:W-:-:S05]  /*7e40*/  LOP3.LUT R5, R0, R5, RZ, 0xfc, !PT ;  /* 0x0000000500057212 */ /* 0x000fca00078efcff */
[----:B------:R-:W-:Y:S01]  /*7e50*/  STG.E.U8 [R2.64], R5 ;  /* 0x0000000502007986 */ /* 0x000fe2000c101124 */
[----:B------:R-:W-:Y:S05]  /*7e60*/  EXIT ;  /* 0x000000000000794d */ /* 0x000fea0003800000 */
.L_x_30591:
[----:B------:R-:W0:Y:S01]  /*7e70*/  F2F.F32.F64 R0, R28 ;  /* 0x0000001c00007310 */ /* 0x000e220000301000 */
[----:B------:R-:W0:-:S14]  /*7e80*/  DSETP.GEU.AND P0, PT, |R28|, c[0x2][0x0], PT ;  /* 0x008000001c00762a */ /* 0x000e1c0003f0e200 */
[----:B0-----:R-:W-:-:S05]  /*7e90*/  @!P0 FMUL R0, R0, 1.175494350822287508e-38 ;  /* 0x0080000000008820 */ /* 0x001fca0000400000 */
[----:B------:R-:W-:-:S05]  /*7ea0*/  F2FP.BF16.PACK_AB R0, RZ, R0 ;  /* 0x00000000ff00723e */ /* 0x000fca00000010ff */
[----:B------:R-:W-:Y:S01]  /*7eb0*/  STG.E.U16 [R2.64], R0 ;  /* 0x0000000002007986 */ /* 0x000fe2000c101524 */
[----:B------:R-:W-:Y:S05]  /*7ec0*/  EXIT ;  /* 0x000000000000794d */ /* 0x000fea0003800000 */
.L_x_30588:
        /* <DEDUP_REMOVED lines=11> */
.L_x_30600:
        /* <DEDUP_REMOVED lines=19> */
.L_x_30603:
[----:B------:R-:W-:-:S04]  /*80b0*/  LOP3.LUT R0, R7, 0x80000000, RZ, 0xc0, !PT ;  /* 0x8000000007007812 */ /* 0x000fc800078ec0ff */
[----:B------:R-:W-:-:S04]  /*80c0*/  SHF.R.U32.HI R5, RZ, 0x18, R0 ;  /* 0x00000018ff057819 */ /* 0x000fc80000011600 */
[----:B------:R-:W-:-:S04]  /*80d0*/  LOP3.LUT R4, R4, R5, RZ, 0xfc, !PT ;  /* 0x0000000504047212 */ /* 0x000fc800078efcff */
[----:B------:R-:W-:Y:S02]  /*80e0*/  PRMT R0, R4, 0x7610, R0 ;  /* 0x0000761004007816 */ /* 0x000fe40000000000 */
.L_x_30602:
[----:B------:R-:W-:Y:S05]  /*80f0*/  BSYNC B0 ;  /* 0x0000000000007941 */ /* 0x000fea0003800000 */
.L_x_30601:
[----:B------:R-:W-:Y:S01]  /*8100*/  STG.E.U8 [R2.64], R0 ;  /* 0x0000000002007986 */ /* 0x000fe2000c101124 */
[----:B------:R-:W-:Y:S05]  /*8110*/  EXIT ;  /* 0x000000000000794d */ /* 0x000fea0003800000 */
.L_x_30599:
        /* <DEDUP_REMOVED lines=19> */
.L_x_30606:
[----:B------:R-:W-:-:S04]  /*8250*/  LOP3.LUT R0, R7, 0x80000000, RZ, 0xc0, !PT ;  /* 0x8000000007007812 */ /* 0x000fc800078ec0ff */
[----:B------:R-:W-:-:S04]  /*8260*/  SHF.R.U32.HI R5, RZ, 0x18, R0 ;  /* 0x00000018ff057819 */ /* 0x000fc80000011600 */
[----:B------:R-:W-:-:S04]  /*8270*/  LOP3.LUT R4, R4, R5, RZ, 0xfc, !PT ;  /* 0x0000000504047212 */ /* 0x000fc800078efcff */
[----:B------:R-:W-:Y:S02]  /*8280*/  PRMT R0, R4, 0x7610, R0 ;  /* 0x0000761004007816 */ /* 0x000fe40000000000 */
.L_x_30605:
[----:B------:R-:W-:Y:S05]  /*8290*/  BSYNC B0 ;  /* 0x0000000000007941 */ /* 0x000fea0003800000 */
.L_x_30604:
[----:B------:R-:W-:Y:S01]  /*82a0*/  STG.E.U8 [R2.64], R0 ;  /* 0x0000000002007986 */ /* 0x000fe2000c101124 */
[----:B------:R-:W-:Y:S05]  /*82b0*/  EXIT ;  /* 0x000000000000794d */ /* 0x000fea0003800000 */
.L_x_30598:
        /* <DEDUP_REMOVED lines=24> */
.L_x_30581:
        /* <DEDUP_REMOVED lines=20> */
.L_x_30608:
[----:B------:R-:W0:Y:S02]  /*8580*/  F2I.U64.F64.TRUNC R28, R28 ;  /* 0x0000001c001c7311 */ /* 0x000e24000030d800 */
[----:B0-----:R-:W-:Y:S01]  /*8590*/  STG.E.64 [R2.64], R28 ;  /* 0x0000001c02007986 */ /* 0x001fe2000c101b24 */
[----:B------:R-:W-:Y:S05]  /*85a0*/  EXIT ;  /* 0x000000000000794d */ /* 0x000fea0003800000 */
.L_x_30607:
[----:B------:R-:W0:Y:S02]  /*85b0*/  F2I.U32.F64.TRUNC R29, R28 ;  /* 0x0000001c001d7311 */ /* 0x000e24000030d000 */
[----:B0-----:R-:W-:Y:S01]  /*85c0*/  STG.E [R2.64], R29 ;  /* 0x0000001d02007986 */ /* 0x001fe2000c101924 */
[----:B------:R-:W-:Y:S05]  /*85d0*/  EXIT ;  /* 0x000000000000794d */ /* 0x000fea0003800000 */
.L_x_30609:
        /* <DEDUP_REMOVED lines=10> */
.L_x_40234:


//--------------------- .text._ZN2at6native18elementwise_kernelILi128ELi2EZNS0_22gpu_kernel_impl_nocastINS0_13AUnaryFunctorIdddZZZNS0_19maximum_kernel_cudaERNS_18TensorIteratorBaseEENKUlvE0_clEvENKUlvE_clEvEUlddE_EEEEvS5_RKT_EUliE_EEviT1_ --------------------------
	.section	.text._ZN2at6native18elementwise_kernelILi128ELi2EZNS0_22gpu_kernel_impl_nocastINS0_13AUnaryFunctorIdddZZZNS0_19maximum_kernel_cudaERNS_18TensorIteratorBaseEENKUlvE0_clEvENKUlvE_clEvEUlddE_EEEEvS5_RKT_EUliE_EEviT1_,"ax",@progbits
	.sectioninfo	@"SHI_REGISTERS=13"
	.align	128
        .global         _ZN2at6native18elementwise_kernelILi128ELi2EZNS0_22gpu_kernel_impl_nocastINS0_13AUnaryFunctorIdddZZZNS0_19maximum_kernel_cudaERNS_18TensorIteratorBaseEENKUlvE0_clEvENKUlvE_clEvEUlddE_EEEEvS5_RKT_EUliE_EEviT1_
        .type           _ZN2at6native18elementwise_kernelILi128ELi2EZNS0_22gpu_kernel_impl_nocastINS0_13AUnaryFunctorIdddZZZNS0_19maximum_kernel_cudaERNS_18TensorIteratorBaseEENKUlvE0_clEvENKUlvE_clEvEUlddE_EEEEvS5_RKT_EUliE_EEviT1_,@function
        .size           _ZN2at6native18elementwise_kernelILi128ELi2EZNS0_22gpu_kernel_impl_nocastINS0_13AUnaryFunctorIdddZZZNS0_19maximum_kernel_cudaERNS_18TensorIteratorBaseEENKUlvE0_clEvENKUlvE_clEvEUlddE_EEEEvS5_RKT_EUliE_EEviT1_,(.L_x_40235 - _ZN2at6native18elementwise_kernelILi128ELi2EZNS0_22gpu_kernel_impl_nocastINS0_13AUnaryFunctorIdddZZZNS0_19maximum_kernel_cudaERNS_18TensorIteratorBaseEENKUlvE0_clEvENKUlvE_clEvEUlddE_EEEEvS5_RKT_EUliE_EEviT1_)
        .other          _ZN2at6native18elementwise_kernelILi128ELi2EZNS0_22gpu_kernel_impl_nocastINS0_13AUnaryFunctorIdddZZZNS0_19maximum_kernel_cudaERNS_18TensorIteratorBaseEENKUlvE0_clEvENKUlvE_clEvEUlddE_EEEEvS5_RKT_EUliE_EEviT1_,@"STO_CUDA_ENTRY STV_DEFAULT"
_ZN2at6native18elementwise_kernelILi128ELi2EZNS0_22gpu_kernel_impl_nocastINS0_13AUnaryFunctorIdddZZZNS0_19maximum_kernel_cudaERNS_18TensorIteratorBaseEENKUlvE0_clEvENKUlvE_clEvEUlddE_EEEEvS5_RKT_EUliE_EEviT1_:
.text._ZN2at6native18elementwise_kernelILi128ELi2EZNS0_22gpu_kernel_impl_nocastINS0_13AUnaryFunctorIdddZZZNS0_19maximum_kernel_cudaERNS_18TensorIteratorBaseEENKUlvE0_clEvENKUlvE_clEvEUlddE_EEEEvS5_RKT_EUliE_EEviT1_:
        /* <DEDUP_REMOVED lines=236> */
.L_x_30612:
        /* <DEDUP_REMOVED lines=13> */
[----:B0-----:R-:W0:Y:S01]  /*0f90*/  @!P0 DSETP.MAX.AND P1, P2, R2, c[0x0][0x378], PT ;  /* 0x0000de000200862a */ /* 0x001e220003a2f000 */
[----:B------:R-:W-:Y:S02]  /*0fa0*/  @!P0 MOV R8, R3 ;  /* 0x0000000300088202 */ /* 0x000fe40000000f00 */
[----:B------:R-:W-:-:S03]  /*0fb0*/  @!P0 LOP3.LUT R10, R10, 0x80000, RZ, 0xfc, !PT ;  /* 0x000800000a0a8812 */ /* 0x000fc600078efcff */
[----:B0-----:R-:W-:Y:S02]  /*0fc0*/  @!P0 FSEL R9, R8, c[0x0][0x37c], P1 ;  /* 0x0000df0008098a08 */ /* 0x001fe40000800000 */
[----:B------:R-:W-:Y:S02]  /*0fd0*/  @!P0 MOV R8, R2 ;  /* 0x0000000200088202 */ /* 0x000fe40000000f00 */
[----:B------:R-:W-:Y:S02]  /*0fe0*/  @!P0 SEL R3, R10, R9, P2 ;  /* 0x000000090a038207 */ /* 0x000fe40001000000 */
[----:B------:R-:W-:-:S05]  /*0ff0*/  @!P0 SEL R2, R8, c[0x0][0x378], P1 ;  /* 0x0000de0008028a07 */ /* 0x000fca0000800000 */
.L_x_30613:
[----:B------:R0:W-:Y:S01]  /*1000*/  STG.E.64 [R6.64], R2 ;  /* 0x0000000206007986 */ /* 0x0001e2000c101b04 */
[----:B------:R-:W-:-:S03]  /*1010*/  IADD3 R9, R0, 0x80, RZ ;  /* 0x0000008000097810 */ /* 0x000fc60007ffe0ff */
.L_x_30611:
[----:B------:R-:W-:Y:S05]  /*1020*/  BSYNC B0 ;  /* 0x0000000000007941 */ /* 0x000fea0003800000 */
.L_x_30610:
        /* <DEDUP_REMOVED lines=230> */
.L_x_30614:
        /* <DEDUP_REMOVED lines=20> */
.L_x_30615:
[----:B------:R-:W-:Y:S01]  /*1fd0*/  STG.E.64 [R6.64], R2 ;  /* 0x0000000206007986 */ /* 0x000fe2000c101b04 */
[----:B------:R-:W-:Y:S05]  /*1fe0*/  EXIT ;  /* 0x000000000000794d */ /* 0x000fea0003800000 */
.L_x_30616:
        /* <DEDUP_REMOVED lines=9> */
.L_x_40235:


//--------------------- .text._ZN2at6native27unrolled_elementwise_kernelINS0_13AUnaryFunctorIdddZZZNS0_19maximum_kernel_cudaERNS_18TensorIteratorBaseEENKUlvE0_clEvENKUlvE_clEvEUlddE_EESt5arrayIPcLm2EELi4E23TrivialOffsetCalculatorILi1EjESD_NS0_6memory15LoadWithoutCastENSE_16StoreWithoutCastEEEviT_T0_T2_T3_T4_T5_ --------------------------
	.section	.text._ZN2at6native27unrolled_elementwise_kernelINS0_13AUnaryFunctorIdddZZZNS0_19maximum_kernel_cudaERNS_18TensorIteratorBaseEENKUlvE0_clEvENKUlvE_clEvEUlddE_EESt5arrayIPcLm2EELi4E23TrivialOffsetCalculatorILi1EjESD_NS0_6memory15LoadWithoutCastENSE_16StoreWithoutCastEEEviT_T0_T2_T3_T4_T5_,"ax",@progbits
	.sectioninfo	@"SHI_REGISTERS=30"
	.align	128
        .global         _ZN2at6native27unrolled_elementwise_kernelINS0_13AUnaryFunctorIdddZZZNS0_19maximum_kernel_cudaERNS_18TensorIteratorBaseEENKUlvE0_clEvENKUlvE_clEvEUlddE_EESt5arrayIPcLm2EELi4E23TrivialOffsetCalculatorILi1EjESD_NS0_6memory15LoadWithoutCastENSE_16StoreWithoutCastEEEviT_T0_T2_T3_T4_T5_
        .type           _ZN2at6native27unrolled_elementwise_kernelINS0_13AUnaryFunctorIdddZZZNS0_19maximum_kernel_cudaERNS_18TensorIteratorBaseEENKUlvE0_clEvENKUlvE_clEvEUlddE_EESt5arrayIPcLm2EELi4E23TrivialOffsetCalculatorILi1EjESD_NS0_6memory15LoadWithoutCastENSE_16StoreWithoutCastEEEviT_T0_T2_T3_T4_T5_,@function
        .size           _ZN2at6native27unrolled_elementwise_kernelINS0_13AUnaryFunctorIdddZZZNS0_19maximum_kernel_cudaERNS_18TensorIteratorBaseEENKUlvE0_clEvENKUlvE_clEvEUlddE_EESt5arrayIPcLm2EELi4E23TrivialOffsetCalculatorILi1EjESD_NS0_6memory15LoadWithoutCastENSE_16StoreWithoutCastEEEviT_T0_T2_T3_T4_T5_,(.L_x_40236 - _ZN2at6native27unrolled_elementwise_kernelINS0_13AUnaryFunctorIdddZZZNS0_19maximum_kernel_cudaERNS_18TensorIteratorBaseEENKUlvE0_clEvENKUlvE_clEvEUlddE_EESt5arrayIPcLm2EELi4E23TrivialOffsetCalculatorILi1EjESD_NS0_6memory15LoadWithoutCastENSE_16StoreWithoutCastEEEviT_T0_T2_T3_T4_T5_)
        .other          _ZN2at6native27unrolled_elementwise_kernelINS0_13AUnaryFunctorIdddZZZNS0_19maximum_kernel_cudaERNS_18TensorIteratorBaseEENKUlvE0_clEvENKUlvE_clEvEUlddE_EESt5arrayIPcLm2EELi4E23TrivialOffsetCalculatorILi1EjESD_NS0_6memory15LoadWithoutCastENSE_16StoreWithoutCastEEEviT_T0_T2_T3_T4_T5_,@"STO_CUDA_ENTRY STV_DEFAULT"
_ZN2at6native27unrolled_elementwise_kernelINS0_13AUnaryFunctorIdddZZZNS0_19maximum_kernel_cudaERNS_18TensorIteratorBaseEENKUlvE0_clEvENKUlvE_clEvEUlddE_EESt5arrayIPcLm2EELi4E23TrivialOffsetCalculatorILi1EjESD_NS0_6memory15LoadWithoutCastENSE_16StoreWithoutCastEEEviT_T0_T2_T3_T4_T5_:
.text._ZN2at6native27unrolled_elementwise_kernelINS0_13AUnaryFunctorIdddZZZNS0_19maximum_kernel_cudaERNS_18TensorIteratorBaseEENKUlvE0_clEvENKUlvE_clEvEUlddE_EESt5arrayIPcLm2EELi4E23TrivialOffsetCalculatorILi1EjESD_NS0_6memory15LoadWithoutCastENSE_16StoreWithoutCastEEEviT_T0_T2_T3_T4_T5_:
        /* <DEDUP_REMOVED lines=54> */
[----:B0-----:R-:W0:Y:S01]  /*0360*/  @!P3 DSETP.MAX.AND P5, P6, R4, c[0x0][0x170], PT ;  /* 0x00005c000400b62a */ /* 0x001e220003eaf000 */
        /* <DEDUP_REMOVED lines=9> */
.L_x_30619:
[----:B------:R-:W-:Y:S05]  /*0400*/  BSYNC B0 ;  /* 0x0000000000007941 */ /* 0x000fea0003800000 */
.L_x_30618:
[----:B------:R-:W-:Y:S01]  /*0410*/  BSSY B0, `(.L_x_30620) ;  /* 0x000000d000007945 */ /* 0x000fe20003800000 */
[----:B------:R-:W-:Y:S05]  /*0420*/  @P4 BRA `(.L_x_30621) ;  /* 0x000000b000004947 */ /* 0x000fea0003800000 */
[----:B-----5:R-:W0:Y:S01]  /*0430*/  DSETP.NAN.AND P3, PT, R6, R6, PT ;  /* 0x000000060600722a */ /* 0x020e220003f68000 */
[----:B------:R-:W-:Y:S01]  /*0440*/  IMAD.MOV.U32 R20, RZ, RZ, c[0x0][0x174] ;  /* 0x00005d00ff147624 */ /* 0x000fe200078e00ff */
[----:B------:R-:W-:Y:S01]  /*0450*/  MOV R16, R6 ;  /* 0x0000000600107202 */ /* 0x000fe20000000f00 */
[----:B------:R-:W-:-:S11]  /*0460*/  IMAD.MOV.U32 R17, RZ, RZ, R7 ;  /* 0x000000ffff117224 */ /* 0x000fd600078e0007 */
[----:B0-----:R-:W0:Y:S01]  /*0470*/  @!P3 DSETP.MAX.AND P4, P5, R6, c[0x0][0x170], PT ;  /* 0x00005c000600b62a */ /* 0x001e220003d8f000 */
[----:B------:R-:W-:Y:S01]  /*0480*/  @!P3 IMAD.MOV.U32 R4, RZ, RZ, R7 ;  /* 0x000000ffff04b224 */ /* 0x000fe200078e0007 */
[----:B------:R-:W-:-:S04]  /*0490*/  @!P3 LOP3.LUT R20, R20, 0x80000, RZ, 0xfc, !PT ;  /* 0x000800001414b812 */ /* 0x000fc800078efcff */
[----:B0-----:R-:W-:Y:S01]  /*04a0*/  @!P3 FSEL R5, R4, c[0x0][0x174], P4 ;  /* 0x00005d000405ba08 */ /* 0x001fe20002000000 */
[----:B------:R-:W-:-:S03]  /*04b0*/  @!P3 IMAD.MOV.U32 R4, RZ, RZ, R6 ;  /* 0x000000ffff04b224 */ /* 0x000fc600078e0006 */
[----:B------:R-:W-:Y:S02]  /*04c0*/  @!P3 SEL R17, R20, R5, P5 ;  /* 0x000000051411b207 */ /* 0x000fe40002800000 */
[----:B------:R-:W-:Y:S02]  /*04d0*/  @!P3 SEL R16, R4, c[0x0][0x170], P4 ;  /* 0x00005c000410ba07 */ /* 0x000fe40002000000 */
.L_x_30621:
[----:B------:R-:W-:Y:S05]  /*04e0*/  BSYNC B0 ;  /* 0x0000000000007941 */ /* 0x000fea0003800000 */
.L_x_30620:
[----:B------:R-:W-:Y:S01]  /*04f0*/  BSSY B0, `(.L_x_30622) ;  /* 0x000000d000007945 */ /* 0x000fe20003800000 */
[----:B------:R-:W-:Y:S05]  /*0500*/  @P2 BRA `(.L_x_30623) ;  /* 0x000000b000002947 */ /* 0x000fea0003800000 */
[----:B-----5:R-:W0:Y:S01]  /*0510*/  DSETP.NAN.AND P2, PT, R8, R8, PT ;  /* 0x000000080800722a */ /* 0x020e220003f48000 */
[----:B------:R-:W-:Y:S02]  /*0520*/  IMAD.MOV.U32 R6, RZ, RZ, c[0x0][0x174] ;  /* 0x00005d00ff067624 */ /* 0x000fe400078e00ff */
[----:B------:R-:W-:Y:S02]  /*0530*/  IMAD.MOV.U32 R14, RZ, RZ, R8 ;  /* 0x000000ffff0e7224 */ /* 0x000fe400078e0008 */
[----:B------:R-:W-:-:S09]  /*0540*/  IMAD.MOV.U32 R15, RZ, RZ, R9 ;  /* 0x000000ffff0f7224 */ /* 0x000fd200078e0009 */
[----:B0-----:R-:W0:Y:S01]  /*0550*/  @!P2 DSETP.MAX.AND P3, P4, R8, c[0x0][0x170], PT ;  /* 0x00005c000800a62a */ /* 0x001e220003c6f000 */
[----:B------:R-:W-:Y:S01]  /*0560*/  @!P2 IMAD.MOV.U32 R4, RZ, RZ, R9 ;  /* 0x000000ffff04a224 */ /* 0x000fe200078e0009 */
[----:B------:R-:W-:-:S04]  /*0570*/  @!P2 LOP3.LUT R6, R6, 0x80000, RZ, 0xfc, !PT ;  /* 0x000800000606a812 */ /* 0x000fc800078efcff */
[----:B0-----:R-:W-:Y:S02]  /*0580*/  @!P2 FSEL R5, R4, c[0x0][0x174], P3 ;  /* 0x00005d000405aa08 */ /* 0x001fe40001800000 */
[----:B------:R-:W-:Y:S02]  /*0590*/  @!P2 MOV R4, R8 ;  /* 0x000000080004a202 */ /* 0x000fe40000000f00 */
[----:B------:R-:W-:Y:S02]  /*05a0*/  @!P2 SEL R15, R6, R5, P4 ;  /* 0x00000005060fa207 */ /* 0x000fe40002000000 */
[----:B------:R-:W-:Y:S02]  /*05b0*/  @!P2 SEL R14, R4, c[0x0][0x170], P3 ;  /* 0x00005c00040eaa07 */ /* 0x000fe40001800000 */
.L_x_30623:
[----:B------:R-:W-:Y:S05]  /*05c0*/  BSYNC B0 ;  /* 0x0000000000007941 */ /* 0x000fea0003800000 */
.L_x_30622:
[----:B------:R-:W-:Y:S01]  /*05d0*/  BSSY B0, `(.L_x_30617) ;  /* 0x000000d000007945 */ /* 0x000fe20003800000 */
[----:B------:R-:W-:Y:S05]  /*05e0*/  @P1 BRA `(.L_x_30624) ;  /* 0x000000b000001947 */ /* 0x000fea0003800000 */
[----:B-----5:R-:W0:Y:S01]  /*05f0*/  DSETP.NAN.AND P1, PT, R10, R10, PT ;  /* 0x0000000a0a00722a */ /* 0x020e220003f28000 */
[----:B------:R-:W-:Y:S02]  /*0600*/  IMAD.MOV.U32 R6, RZ, RZ, c[0x0][0x174] ;  /* 0x00005d00ff067624 */ /* 0x000fe400078e00ff */
[----:B------:R-:W-:-:S02]  /*0610*/  IMAD.MOV.U32 R12, RZ, RZ, R10 ;  /* 0x000000ffff0c7224 */ /* 0x000fc400078e000a */
[----:B------:R-:W-:-:S09]  /*0620*/  IMAD.MOV.U32 R13, RZ, RZ, R11 ;  /* 0x000000ffff0d7224 */ /* 0x000fd200078e000b */
[----:B0-----:R-:W0:Y:S01]  /*0630*/  @!P1 DSETP.MAX.AND P2, P3, R10, c[0x0][0x170], PT ;  /* 0x00005c000a00962a */ /* 0x001e220003b4f000 */
[----:B------:R-:W-:Y:S02]  /*0640*/  @!P1 MOV R4, R11 ;  /* 0x0000000b00049202 */ /* 0x000fe40000000f00 */
[----:B------:R-:W-:-:S03]  /*0650*/  @!P1 LOP3.LUT R6, R6, 0x80000, RZ, 0xfc, !PT ;  /* 0x0008000006069812 */ /* 0x000fc600078efcff */
[----:B0-----:R-:W-:Y:S01]  /*0660*/  @!P1 FSEL R5, R4, c[0x0][0x174], P2 ;  /* 0x00005d0004059a08 */ /* 0x001fe20001000000 */
[----:B------:R-:W-:-:S03]  /*0670*/  @!P1 IMAD.MOV.U32 R4, RZ, RZ, R10 ;  /* 0x000000ffff049224 */ /* 0x000fc600078e000a */
[----:B------:R-:W-:Y:S02]  /*0680*/  @!P1 SEL R13, R6, R5, P3 ;  /* 0x00000005060d9207 */ /* 0x000fe40001800000 */
[----:B------:R-:W-:Y:S02]  /*0690*/  @!P1 SEL R12, R4, c[0x0][0x170], P2 ;  /* 0x00005c00040c9a07 */ /* 0x000fe40001000000 */
.L_x_30624:
[----:B------:R-:W-:Y:S05]  /*06a0*/  BSYNC B0 ;  /* 0x0000000000007941 */ /* 0x000fea0003800000 */
.L_x_30617:
        /* <DEDUP_REMOVED lines=19> */
.L_x_30626:
[----:B------:R-:W-:Y:S05]  /*07e0*/  BSYNC B0 ;  /* 0x0000000000007941 */ /* 0x000fea0003800000 */
.L_x_30625:
[----:B------:R-:W-:-:S13]  /*07f0*/  ISETP.GE.AND P0, PT, R9, R2, PT ;  /* 0x000000020900720c */ /* 0x000fda0003f06270 */
[----:B------:R-:W-:Y:S05]  /*0800*/  @P0 EXIT ;  /* 0x000000000000094d */ /* 0x000fea0003800000 */
[----:B------:R-:W-:Y:S01]  /*0810*/  LEA R2, R0, R9, 0x9 ;  /* 0x0000000900027211 */ /* 0x000fe200078e48ff */
[----:B------:R-:W-:-:S04]  /*0820*/  IMAD.MOV.U32 R3, RZ, RZ, 0x8 ;  /* 0x00000008ff037424 */ /* 0x000fc800078e00ff */
[----:B------:R-:W-:-:S05]  /*0830*/  IMAD.WIDE.U32 R2, R2, R3, c[0x0][0x178] ;  /* 0x00005e0002027625 */ /* 0x000fca00078e0003 */
[----:B------:R-:W-:Y:S01]  /*0840*/  STG.E.64 [R2.64], R12 ;  /* 0x0000000c02007986 */ /* 0x000fe2000c101b04 */
[----:B------:R-:W-:Y:S05]  /*0850*/  EXIT ;  /* 0x000000000000794d */ /* 0x000fea0003800000 */
.L_x_30627:
        /* <DEDUP_REMOVED lines=10> */
.L_x_40236:


//--------------------- .text._ZN2at6native29vectorized_elementwise_kernelILi2ENS0_13AUnaryFunctorIdddZZZNS0_19maximum_kernel_cudaERNS_18TensorIteratorBaseEENKUlvE0_clEvENKUlvE_clEvEUlddE_EESt5arrayIPcLm2EEEEviT0_T1_ --------------------------
	.section	.text._ZN2at6native29vectorized_elementwise_kernelILi2ENS0_13AUnaryFunctorIdddZZZNS0_19maximum_kernel_cudaERNS_18TensorIteratorBaseEENKUlvE0_clEvENKUlvE_clEvEUlddE_EESt5arrayIPcLm2EEEEviT0_T1_,"ax",@progbits
	.sectioninfo	@"SHI_REGISTERS=40"
	.align	128
        .global         _ZN2at6native29vectorized_elementwise_kernelILi2ENS0_13AUnaryFunctorIdddZZZNS0_19maximum_kernel_cudaERNS_18TensorIteratorBaseEENKUlvE0_clEvENKUlvE_clEvEUlddE_EESt5arrayIPcLm2EEEEviT0_T1_
        .type           _ZN2at6native29vectorized_elementwise_kernelILi2ENS0_13AUnaryFunctorIdddZZZNS0_19maximum_kernel_cudaERNS_18TensorIteratorBaseEENKUlvE0_clEvENKUlvE_clEvEUlddE_EESt5arrayIPcLm2EEEEviT0_T1_,@function
        .size           _ZN2at6native29vectorized_elementwise_kernelILi2ENS0_13AUnaryFunctorIdddZZZNS0_19maximum_kernel_cudaERNS_18TensorIteratorBaseEENKUlvE0_clEvENKUlvE_clEvEUlddE_EESt5arrayIPcLm2EEEEviT0_T1_,(.L_x_40237 - _ZN2at6native29vectorized_elementwise_kernelILi2ENS0_13AUnaryFunctorIdddZZZNS0_19maximum_kernel_cudaERNS_18TensorIteratorBaseEENKUlvE0_clEvENKUlvE_clEvEUlddE_EESt5arrayIPcLm2EEEEviT0_T1_)
        .other          _ZN2at6native29vectorized_elementwise_kernelILi2ENS0_13AUnaryFunctorIdddZZZNS0_19maximum_kernel_cudaERNS_18TensorIteratorBaseEENKUlvE0_clEvENKUlvE_clEvEUlddE_EESt5arrayIPcLm2EEEEviT0_T1_,@"STO_CUDA_ENTRY STV_DEFAULT"
_ZN2at6native29vectorized_elementwise_kernelILi2ENS0_13AUnaryFunctorIdddZZZNS0_19maximum_kernel_cudaERNS_18TensorIteratorBaseEENKUlvE0_clEvENKUlvE_clEvEUlddE_EESt5arrayIPcLm2EEEEviT0_T1_:
.text._ZN2at6native29vectorized_elementwise_kernelILi2ENS0_13AUnaryFunctorIdddZZZNS0_19maximum_kernel_cudaERNS_18TensorIteratorBaseEENKUlvE0_clEvENKUlvE_clEvEUlddE_EESt5arrayIPcLm2EEEEviT0_T1_:
        /* <DEDUP_REMOVED lines=39> */
[----:B------:R-:W0:Y:S01]  /*0270*/  @!P0 DSETP.MAX.AND P5, P3, R18, c[0x0][0x170], PT ;  /* 0x00005c001200862a */ /* 0x000e220003baf000 */
[----:B------:R-:W-:Y:S01]  /*0280*/  @!P0 IMAD.MOV.U32 R2, RZ, RZ, R19 ;  /* 0x000000ffff028224 */ /* 0x000fe200078e0013 */
[----:B------:R-:W-:Y:S02]  /*0290*/  @!P0 LOP3.LUT R4, R4, 0x80000, RZ, 0xfc, !PT ;  /* 0x0008000004048812 */ /* 0x000fe400078efcff */
[----:B-1----:R-:W1:Y:S01]  /*02a0*/  @!P4 DSETP.MAX.AND P6, P2, R16, c[0x0][0x170], PT ;  /* 0x00005c001000c62a */ /* 0x002e620003acf000 */
        /* <DEDUP_REMOVED lines=9> */
[----:B------:R-:W0:Y:S01]  /*0340*/  @!P1 DSETP.MAX.AND P4, P2, R8, c[0x0][0x170], PT ;  /* 0x00005c000800962a */ /* 0x000e220003a8f000 */
        /* <DEDUP_REMOVED lines=12> */
[----:B------:R-:W0:Y:S01]  /*0410*/  @!P2 DSETP.MAX.AND P0, P3, R10, c[0x0][0x170], PT ;  /* 0x00005c000a00a62a */ /* 0x000e220003b0f000 */
        /* <DEDUP_REMOVED lines=9> */
[----:B0-----:R-:W0:Y:S01]  /*04b0*/  @!P3 DSETP.MAX.AND P0, P4, R4, c[0x0][0x170], PT ;  /* 0x00005c000400b62a */ /* 0x001e220003c0f000 */
[----:B------:R-:W-:Y:S02]  /*04c0*/  @!P3 MOV R2, R5 ;  /* 0x000000050002b202 */ /* 0x000fe40000000f00 */
[----:B------:R-:W-:-:S03]  /*04d0*/  @!P3 LOP3.LUT R28, R28, 0x80000, RZ, 0xfc, !PT ;  /* 0x000800001c1cb812 */ /* 0x000fc600078efcff */
[----:B0-----:R-:W-:-:S04]  /*04e0*/  @!P3 FSEL R21, R2, c[0x0][0x174], P0 ;  /* 0x00005d000215ba08 */ /* 0x001fc80000000000 */
[----:B------:R-:W-:Y:S01]  /*04f0*/  @!P3 SEL R21, R28, R21, P4 ;  /* 0x000000151c15b207 */ /* 0x000fe20002000000 */
[----:B------:R-:W0:-:S03]  /*0500*/  DSETP.NAN.AND P4, PT, R6, R6, PT ;  /* 0x000000060600722a */ /* 0x000e060003f88000 */
[----:B------:R-:W-:Y:S02]  /*0510*/  P2R R3, PR, RZ, 0x1 ;  /* 0x00000001ff037803 */ /* 0x000fe40000000000 */
[----:B------:R-:W-:-:S09]  /*0520*/  ISETP.NE.AND P0, PT, R15, RZ, PT ;  /* 0x000000ff0f00720c */ /* 0x000fd20003f05270 */
[----:B0-----:R-:W0:Y:S01]  /*0530*/  @!P4 DSETP.MAX.AND P1, P5, R6, c[0x0][0x170], PT ;  /* 0x00005c000600c62a */ /* 0x001e220003d2f000 */
        /* <DEDUP_REMOVED lines=13> */
[----:B0-----:R-:W0:Y:S01]  /*0610*/  @!P5 DSETP.MAX.AND P0, P6, R12, c[0x0][0x170], PT ;  /* 0x00005c000c00d62a */ /* 0x001e220003e0f000 */
[----:B------:R-:W-:Y:S01]  /*0620*/  @!P5 IMAD.MOV.U32 R3, RZ, RZ, R13 ;  /* 0x000000ffff03d224 */ /* 0x000fe200078e000d */
[----:B------:R-:W-:-:S04]  /*0630*/  @!P5 LOP3.LUT R32, R32, 0x80000, RZ, 0xfc, !PT ;  /* 0x000800002020d812 */ /* 0x000fc800078efcff */
[----:B0-----:R-:W-:-:S04]  /*0640*/  @!P5 FSEL R3, R3, c[0x0][0x174], P0 ;  /* 0x00005d000303da08 */ /* 0x001fc80000000000 */
[----:B------:R-:W-:Y:S01]  /*0650*/  @!P5 SEL R3, R32, R3, P6 ;  /* 0x000000032003d207 */ /* 0x000fe20003000000 */
[----:B------:R-:W0:-:S03]  /*0660*/  DSETP.NAN.AND P6, PT, R14, R14, PT ;  /* 0x0000000e0e00722a */ /* 0x000e060003fc8000 */
[----:B------:R-:W-:-:S11]  /*0670*/  P2R R35, PR, RZ, 0x1 ;  /* 0x00000001ff237803 */ /* 0x000fd60000000000 */
[----:B0-----:R-:W0:Y:S01]  /*0680*/  @!P6 DSETP.MAX.AND P1, P0, R14, c[0x0][0x170], PT ;  /* 0x00005c000e00e62a */ /* 0x001e22000382f000 */
        /* <DEDUP_REMOVED lines=53> */
.L_x_30629:
[----:B------:R-:W-:Y:S04]  /*09e0*/  STG.E.128 [R22.64+0x800], R8 ;  /* 0x0008000816007986 */ /* 0x000fe8000c101d04 */
[----:B------:R-:W-:Y:S04]  /*09f0*/  STG.E.128 [R22.64+0x1000], R4 ;  /* 0x0010000416007986 */ /* 0x000fe8000c101d04 */
[----:B------:R-:W-:Y:S04]  /*0a00*/  STG.E.128 [R22.64], R16 ;  /* 0x0000001016007986 */ /* 0x000fe8000c101d04 */
[----:B------:R-:W-:Y:S01]  /*0a10*/  STG.E.128 [R22.64+0x1800], R12 ;  /* 0x0018000c16007986 */ /* 0x000fe2000c101d04 */
[----:B------:R-:W-:Y:S05]  /*0a20*/  EXIT ;  /* 0x000000000000794d */ /* 0x000fea0003800000 */
.L_x_30628:
        /* <DEDUP_REMOVED lines=79> */
[----:B0-----:R-:W0:Y:S01]  /*0f20*/  @!P1 DSETP.MAX.AND P2, P3, R6, c[0x0][0x170], PT ;  /* 0x00005c000600962a */ /* 0x001e220003b4f000 */
        /* <DEDUP_REMOVED lines=9> */
.L_x_30632:
[----:B------:R-:W-:Y:S05]  /*0fc0*/  BSYNC B0 ;  /* 0x0000000000007941 */ /* 0x000fea0003800000 */
.L_x_30631:
        /* <DEDUP_REMOVED lines=10> */
[----:B0-----:R-:W0:Y:S01]  /*1070*/  @!P1 DSETP.MAX.AND P3, P4, R2, c[0x0][0x170], PT ;  /* 0x00005c000200962a */ /* 0x001e220003c6f000 */
[----:B------:R-:W-:Y:S01]  /*1080*/  @!P1 IMAD.MOV.U32 R6, RZ, RZ, R3 ;  /* 0x000000ffff069224 */ /* 0x000fe200078e0003 */
[----:B------:R-:W-:-:S04]  /*1090*/  @!P1 LOP3.LUT R7, R7, 0x80000, RZ, 0xfc, !PT ;  /* 0x0008000007079812 */ /* 0x000fc800078efcff */
[----:B0-----:R-:W-:-:S04]  /*10a0*/  @!P1 FSEL R6, R6, c[0x0][0x174], P3 ;  /* 0x00005d0006069a08 */ /* 0x001fc80001800000 */
[----:B------:R-:W-:Y:S02]  /*10b0*/  @!P1 SEL R7, R7, R6, P4 ;  /* 0x0000000607079207 */ /* 0x000fe40002000000 */
[----:B------:R-:W-:-:S03]  /*10c0*/  @!P1 MOV R6, R2 ;  /* 0x0000000200069202 */ /* 0x000fc60000000f00 */
[----:B------:R-:W-:Y:S01]  /*10d0*/  @!P1 IMAD.MOV.U32 R31, RZ, RZ, R7 ;  /* 0x000000ffff1f9224 */ /* 0x000fe200078e0007 */
[----:B------:R-:W-:Y:S02]  /*10e0*/  @!P1 SEL R30, R6, c[0x0][0x170], P3 ;  /* 0x00005c00061e9a07 */ /* 0x000fe40001800000 */
.L_x_30634:
[----:B------:R-:W-:Y:S05]  /*10f0*/  BSYNC B0 ;  /* 0x0000000000007941 */ /* 0x000fea0003800000 */
.L_x_30633:
[----:B------:R-:W-:Y:S01]  /*1100*/  BSSY B0, `(.L_x_30635) ;  /* 0x000000f000007945 */ /* 0x000fe20003800000 */
[----:B------:R-:W-:Y:S01]  /*1110*/  IADD3 R3, R35, 0x180, RZ ;  /* 0x0000018023037810 */ /* 0x000fe20007ffe0ff */
        /* <DEDUP_REMOVED lines=9> */
[----:B------:R-:W-:Y:S01]  /*11b0*/  @!P1 SEL R7, R7, R2, P3 ;  /* 0x0000000207079207 */ /* 0x000fe20001800000 */
[----:B------:R-:W-:-:S03]  /*11c0*/  @!P1 IMAD.MOV.U32 R2, RZ, RZ, R4 ;  /* 0x000000ffff029224 */ /* 0x000fc600078e0004 */
[----:B------:R-:W-:Y:S02]  /*11d0*/  @!P1 MOV R29, R7 ;  /* 0x00000007001d9202 */ /* 0x000fe40000000f00 */
[----:B------:R-:W-:Y:S02]  /*11e0*/  @!P1 SEL R28, R2, c[0x0][0x170], P2 ;  /* 0x00005c00021c9a07 */ /* 0x000fe40001000000 */
.L_x_30636:
[----:B------:R-:W-:Y:S05]  /*11f0*/  BSYNC B0 ;  /* 0x0000000000007941 */ /* 0x000fea0003800000 */
.L_x_30635:
        /* <DEDUP_REMOVED lines=16> */
[----:B------:R-:W-:Y:S01]  /*1300*/  @!P3 LOP3.LUT R7, R7, 0x80000, RZ, 0xfc, !PT ;  /* 0x000800000707b812 */ /* 0x000fe200078efcff */
[----:B------:R-:W-:-:S03]  /*1310*/  @!P3 IMAD.MOV.U32 R4, RZ, RZ, R9 ;  /* 0x000000ffff04b224 */ /* 0x000fc600078e0009 */
[----:B0-----:R-:W-:Y:S02]  /*1320*/  @!P3 SEL R5, R2, c[0x0][0x170], P5 ;  /* 0x00005c000205ba07 */ /* 0x001fe40002800000 */
[----:B------:R-:W-:-:S03]  /*1330*/  @!P3 FSEL R2, R4, c[0x0][0x174], P5 ;  /* 0x00005d000402ba08 */ /* 0x000fc60002800000 */
[----:B------:R-:W-:Y:S01]  /*1340*/  @!P3 IMAD.MOV.U32 R26, RZ, RZ, R5 ;  /* 0x000000ffff1ab224 */ /* 0x000fe200078e0005 */
[----:B------:R-:W-:Y:S02]  /*1350*/  @!P3 SEL R27, R7, R2, P6 ;  /* 0x00000002071bb207 */ /* 0x000fe40003000000 */
.L_x_30638:
[----:B------:R-:W-:Y:S05]  /*1360*/  BSYNC B0 ;  /* 0x0000000000007941 */ /* 0x000fea0003800000 */
.L_x_30637:
[----:B------:R-:W-:Y:S01]  /*1370*/  BSSY B0, `(.L_x_30639) ;  /* 0x000000f000007945 */ /* 0x000fe20003800000 */
[----:B------:R-:W-:Y:S01]  /*1380*/  ISETP.GE.AND P3, PT, R3, R34, PT ;  /* 0x000000220300720c */ /* 0x000fe20003f66270 */
[----:B------:R-:W-:Y:S07]  /*1390*/  @P4 BRA `(.L_x_30640) ;  /* 0x000000c000004947 */ /* 0x000fee0003800000 */
[----:B------:R-:W0:Y:S01]  /*13a0*/  DSETP.NAN.AND P4, PT, R10, R10, PT ;  /* 0x0000000a0a00722a */ /* 0x000e220003f88000 */
[----:B------:R-:W-:Y:S02]  /*13b0*/  IMAD.MOV.U32 R7, RZ, RZ, c[0x0][0x174] ;  /* 0x00005d00ff077624 */ /* 0x000fe400078e00ff */
[----:B------:R-:W-:Y:S02]  /*13c0*/  IMAD.MOV.U32 R24, RZ, RZ, R10 ;  /* 0x000000ffff187224 */ /* 0x000fe400078e000a */
[----:B------:R-:W-:-:S09]  /*13d0*/  IMAD.MOV.U32 R25, RZ, RZ, R11 ;  /* 0x000000ffff197224 */ /* 0x000fd200078e000b */
[----:B0-----:R-:W0:Y:S01]  /*13e0*/  @!P4 DSETP.MAX.AND P5, P6, R10, c[0x0][0x170], PT ;  /* 0x00005c000a00c62a */ /* 0x001e220003eaf000 */
[----:B------:R-:W-:Y:S01]  /*13f0*/  @!P4 IMAD.MOV.U32 R2, RZ, RZ, R10 ;  /* 0x000000ffff02c224 */ /* 0x000fe200078e000a */
[----:B------:R-:W-:Y:S02]  /*1400*/  @!P4 MOV R3, R11 ;  /* 0x0000000b0003c202 */ /* 0x000fe40000000f00 */
[----:B------:R-:W-:Y:S02]  /*1410*/  @!P4 LOP3.LUT R7, R7, 0x80000, RZ, 0xfc, !PT ;  /* 0x000800000707c812 */ /* 0x000fe400078efcff */
[----:B0-----:R-:W-:Y:S02]  /*1420*/  @!P4 SEL R5, R2, c[0x0][0x170], P5 ;  /* 0x00005c000205ca07 */ /* 0x001fe40002800000 */
[----:B------:R-:W-:-:S03]  /*1430*/  @!P4 FSEL R2, R3, c[0x0][0x174], P5 ;  /* 0x00005d000302ca08 */ /* 0x000fc60002800000 */
[----:B------:R-:W-:Y:S01]  /*1440*/  @!P4 IMAD.MOV.U32 R24, RZ, RZ, R5 ;  /* 0x000000ffff18c224 */ /* 0x000fe200078e0005 */
[----:B------:R-:W-:Y:S02]  /*1450*/  @!P4 SEL R25, R7, R2, P6 ;  /* 0x000000020719c207 */ /* 0x000fe40003000000 */
.L_x_30640:
[----:B------:R-:W-:Y:S05]  /*1460*/  BSYNC B0 ;  /* 0x0000000000007941 */ /* 0x000fea0003800000 */
.L_x_30639:
[----:B------:R-:W-:Y:S01]  /*1470*/  BSSY B0, `(.L_x_30641) ;  /* 0x000000d000007945 */ /* 0x000fe20003800000 */
        /* <DEDUP_REMOVED lines=11> */
[----:B------:R-:W-:Y:S02]  /*1530*/  @!P1 SEL R22, R2, c[0x0][0x170], P4 ;  /* 0x00005c0002169a07 */ /* 0x000fe40002000000 */
.L_x_30642:
[----:B------:R-:W-:Y:S05]  /*1540*/  BSYNC B0 ;  /* 0x0000000000007941 */ /* 0x000fea0003800000 */
.L_x_30641:
[----:B------:R-:W-:Y:S01]  /*1550*/  BSSY B0, `(.L_x_30643) ;  /* 0x000000d000007945 */ /* 0x000fe20003800000 */
[----:B------:R-:W-:Y:S05]  /*1560*/  @P2 BRA `(.L_x_30644) ;  /* 0x000000b000002947 */ /* 0x000fea0003800000 */
[----:B------:R-:W0:Y:S01]  /*1570*/  DSETP.NAN.AND P1, PT, R14, R14, PT ;  /* 0x0000000e0e00722a */ /* 0x000e220003f28000 */
[----:B------:R-:W-:Y:S01]  /*1580*/  MOV R4, c[0x0][0x174] ;  /* 0x00005d0000047a02 */ /* 0x000fe20000000f00 */
[----:B------:R-:W-:Y:S02]  /*1590*/  IMAD.MOV.U32 R20, RZ, RZ, R14 ;  /* 0x000000ffff147224 */ /* 0x000fe400078e000e */
[----:B------:R-:W-:-:S10]  /*15a0*/  IMAD.MOV.U32 R21, RZ, RZ, R15 ;  /* 0x000000ffff157224 */ /* 0x000fd400078e000f */
[----:B0-----:R-:W0:Y:S01]  /*15b0*/  @!P1 DSETP.MAX.AND P2, P4, R14, c[0x0][0x170], PT ;  /* 0x00005c000e00962a */ /* 0x001e220003c4f000 */
[----:B------:R-:W-:Y:S01]  /*15c0*/  @!P1 IMAD.MOV.U32 R2, RZ, RZ, R15 ;  /* 0x000000ffff029224 */ /* 0x000fe200078e000f */
[----:B------:R-:W-:-:S04]  /*15d0*/  @!P1 LOP3.LUT R4, R4, 0x80000, RZ, 0xfc, !PT ;  /* 0x0008000004049812 */ /* 0x000fc800078efcff */
[----:B0-----:R-:W-:Y:S01]  /*15e0*/  @!P1 FSEL R3, R2, c[0x0][0x174], P2 ;  /* 0x00005d0002039a08 */ /* 0x001fe20001000000 */
[----:B------:R-:W-:-:S03]  /*15f0*/  @!P1 IMAD.MOV.U32 R2, RZ, RZ, R14 ;  /* 0x000000ffff029224 */ /* 0x000fc600078e000e */
[----:B------:R-:W-:Y:S02]  /*1600*/  @!P1 SEL R21, R4, R3, P4 ;  /* 0x0000000304159207 */ /* 0x000fe40002000000 */
[----:B------:R-:W-:Y:S02]  /*1610*/  @!P1 SEL R20, R2, c[0x0][0x170], P2 ;  /* 0x00005c0002149a07 */ /* 0x000fe40001000000 */
.L_x_30644:
[----:B------:R-:W-:Y:S05]  /*1620*/  BSYNC B0 ;  /* 0x0000000000007941 */ /* 0x000fea0003800000 */
.L_x_30643:
[----:B------:R-:W-:Y:S01]  /*1630*/  BSSY B0, `(.L_x_30630) ;  /* 0x000000d000007945 */ /* 0x000fe20003800000 */
[----:B------:R-:W-:Y:S05]  /*1640*/  @P3 BRA `(.L_x_30645) ;  /* 0x000000b000003947 */ /* 0x000fea0003800000 */
[----:B------:R-:W0:Y:S01]  /*1650*/  DSETP.NAN.AND P1, PT, R16, R16, PT ;  /* 0x000000101000722a */ /* 0x000e220003f28000 */
        /* <DEDUP_REMOVED lines=10> */
.L_x_30645:
[----:B------:R-:W-:Y:S05]  /*1700*/  BSYNC B0 ;  /* 0x0000000000007941 */ /* 0x000fea0003800000 */
.L_x_30630:
        /* <DEDUP_REMOVED lines=21> */
.L_x_30648:
[----:B0-----:R-:W-:-:S13]  /*1860*/  ISETP.GE.AND P0, PT, R35, R34, PT ;  /* 0x000000222300720c */ /* 0x001fda0003f06270 */
[----:B------:R-:W-:Y:S05]  /*1870*/  @P0 BRA `(.L_x_30650) ;  /* 0x000000c000000947 */ /* 0x000fea0003800000 */
[----:B------:R-:W-:Y:S01]  /*1880*/  IMAD.IADD R2, R0, 0x1, R35 ;  /* 0x0000000100027824 */ /* 0x000fe200078e0223 */
[----:B------:R-:W-:Y:S01]  /*1890*/  IADD3 R35, R35, 0x80, RZ ;  /* 0x0000008023237810 */ /* 0x000fe20007ffe0ff */
[----:B------:R-:W-:-:S04]  /*18a0*/  IMAD.MOV.U32 R3, RZ, RZ, 0x8 ;  /* 0x00000008ff037424 */ /* 0x000fc800078e00ff */
[----:B------:R-:W-:-:S05]  /*18b0*/  IMAD.WIDE.U32 R2, R2, R3, c[0x0][0x178] ;  /* 0x00005e0002027625 */ /* 0x000fca00078e0003 */
[----:B------:R0:W-:Y:S02]  /*18c0*/  STG.E.64 [R2.64], R26 ;  /* 0x0000001a02007986 */ /* 0x0001e4000c101b04 */
.L_x_30649:
[----:B------:R-:W-:-:S13]  /*18d0*/  ISETP.GE.AND P0, PT, R35, R34, PT ;  /* 0x000000222300720c */ /* 0x000fda0003f06270 */
[----:B------:R-:W-:Y:S05]  /*18e0*/  @P0 BRA `(.L_x_30651) ;  /* 0x000000d000000947 */ /* 0x000fea0003800000 */
[----:B0-----:R-:W-:Y:S01]  /*18f0*/  IADD3 R2, R0, R35, RZ ;  /* 0x0000002300027210 */ /* 0x001fe20007ffe0ff */
[----:B------:R-:W-:Y:S01]  /*1900*/  IMAD.MOV.U32 R3, RZ, RZ, 0x8 ;  /* 0x00000008ff037424 */ /* 0x000fe200078e00ff */
[----:B------:R-:W-:-:S03]  /*1910*/  IADD3 R35, R35, 0x80, RZ ;  /* 0x0000008023237810 */ /* 0x000fc60007ffe0ff */
[----:B------:R-:W-:-:S05]  /*1920*/  IMAD.WIDE.U32 R2, R2, R3, c[0x0][0x178] ;  /* 0x00005e0002027625 */ /* 0x000fca00078e0003 */
[----:B------:R0:W-:Y:S02]  /*1930*/  STG.E.64 [R2.64], R24 ;  /* 0x0000001802007986 */ /* 0x0001e4000c101b04 */
.L_x_30650:
        /* <DEDUP_REMOVED lines=8> */
.L_x_30651:
[----:B------:R-:W-:Y:S05]  /*19c0*/  BSYNC B1 ;  /* 0x0000000000017941 */ /* 0x000fea0003800000 */
.L_x_30647:
[----:B------:R-:W-:-:S13]  /*19d0*/  ISETP.GE.AND P0, PT, R35, R34, PT ;  /* 0x000000222300720c */ /* 0x000fda0003f06270 */
[----:B0-----:R-:W-:Y:S01]  /*19e0*/  @!P0 IMAD.IADD R2, R0, 0x1, R35 ;  /* 0x0000000100028824 */ /* 0x001fe200078e0223 */
[----:B------:R-:W-:Y:S01]  /*19f0*/  @!P0 IADD3 R35, R35, 0x80, RZ ;  /* 0x0000008023238810 */ /* 0x000fe20007ffe0ff */
[----:B------:R-:W-:-:S04]  /*1a00*/  @!P0 IMAD.MOV.U32 R3, RZ, RZ, 0x8 ;  /* 0x00000008ff038424 */ /* 0x000fc800078e00ff */
[----:B------:R-:W-:-:S05]  /*1a10*/  @!P0 IMAD.WIDE.U32 R2, R2, R3, c[0x0][0x178] ;  /* 0x00005e0002028625 */ /* 0x000fca00078e0003 */
[----:B------:R0:W-:Y:S02]  /*1a20*/  @!P0 STG.E.64 [R2.64], R20 ;  /* 0x0000001402008986 */ /* 0x0001e4000c101b04 */
.L_x_30652:
[----:B------:R-:W-:Y:S05]  /*1a30*/  BSYNC B0 ;  /* 0x0000000000007941 */ /* 0x000fea0003800000 */
.L_x_30646:
        /* <DEDUP_REMOVED lines=8> */
.L_x_30653:
        /* <DEDUP_REMOVED lines=12> */
.L_x_40237:


//--------------------- .text._ZN2at6native29vectorized_elementwise_kernelILi4ENS0_13AUnaryFunctorIdddZZZNS0_19maximum_kernel_cudaERNS_18TensorIteratorBaseEENKUlvE0_clEvENKUlvE_clEvEUlddE_EESt5arrayIPcLm2EEEEviT0_T1_ --------------------------
	.section	.text._ZN2at6native29vectorized_elementwise_kernelILi4ENS0_13AUnaryFunctorIdddZZZNS0_19maximum_kernel_cudaERNS_18TensorIteratorBaseEENKUlvE0_clEvENKUlvE_clEvEUlddE_EESt5arrayIPcLm2EEEEviT0_T1_,"ax",@progbits
	.sectioninfo	@"SHI_REGISTERS=40"
	.align	128
        .global         _ZN2at6native29vectorized_elementwise_kernelILi4ENS0_13AUnaryFunctorIdddZZZNS0_19maximum_kernel_cudaERNS_18TensorIteratorBaseEENKUlvE0_clEvENKUlvE_clEvEUlddE_EESt5arrayIPcLm2EEEEviT0_T1_
        .type           _ZN2at6native29vectorized_elementwise_kernelILi4ENS0_13AUnaryFunctorIdddZZZNS0_19maximum_kernel_cudaERNS_18TensorIteratorBaseEENKUlvE0_clEvENKUlvE_clEvEUlddE_EESt5arrayIPcLm2EEEEviT0_T1_,@function
        .size           _ZN2at6native29vectorized_elementwise_kernelILi4ENS0_13AUnaryFunctorIdddZZZNS0_19maximum_kernel_cudaERNS_18TensorIteratorBaseEENKUlvE0_clEvENKUlvE_clEvEUlddE_EESt5arrayIPcLm2EEEEviT0_T1_,(.L_x_40238 - _ZN2at6native29vectorized_elementwise_kernelILi4ENS0_13AUnaryFunctorIdddZZZNS0_19maximum_kernel_cudaERNS_18TensorIteratorBaseEENKUlvE0_clEvENKUlvE_clEvEUlddE_EESt5arrayIPcLm2EEEEviT0_T1_)
        .other          _ZN2at6native29vectorized_elementwise_kernelILi4ENS0_13AUnaryFunctorIdddZZZNS0_19maximum_kernel_cudaERNS_18TensorIteratorBaseEENKUlvE0_clEvENKUlvE_clEvEUlddE_EESt5arrayIPcLm2EEEEviT0_T1_,@"STO_CUDA_ENTRY STV_DEFAULT"
_ZN2at6native29vectorized_elementwise_kernelILi4ENS0_13AUnaryFunctorIdddZZZNS0_19maximum_kernel_cudaERNS_18TensorIteratorBaseEENKUlvE0_clEvENKUlvE_clEvEUlddE_EESt5arrayIPcLm2EEEEviT0_T1_:
.text._ZN2at6native29vectorized_elementwise_kernelILi4ENS0_13AUnaryFunctorIdddZZZNS0_19maximum_kernel_cudaERNS_18TensorIteratorBaseEENKUlvE0_clEvENKUlvE_clEvEUlddE_EESt5arrayIPcLm2EEEEviT0_T1_:
        /* <DEDUP_REMOVED lines=158> */
.L_x_30655:
[----:B------:R-:W-:Y:S04]  /*09e0*/  STG.E.128 [R22.64+0x10], R8 ;  /* 0x0000100816007986 */ /* 0x000fe8000c101d04 */
[----:B------:R-:W-:Y:S04]  /*09f0*/  STG.E.128 [R22.64+0x1000], R4 ;  /* 0x0010000416007986 */ /* 0x000fe8000c101d04 */
[----:B------:R-:W-:Y:S04]  /*0a00*/  STG.E.128 [R22.64], R16 ;  /* 0x0000001016007986 */ /* 0x000fe8000c101d04 */
[----:B------:R-:W-:Y:S01]  /*0a10*/  STG.E.128 [R22.64+0x1010], R12 ;  /* 0x0010100c16007986 */ /* 0x000fe2000c101d04 */
[----:B------:R-:W-:Y:S05]  /*0a20*/  EXIT ;  /* 0x000000000000794d */ /* 0x000fea0003800000 */
.L_x_30654:
        /* <DEDUP_REMOVED lines=89> */
.L_x_30658:
[----:B------:R-:W-:Y:S05]  /*0fc0*/  BSYNC B0 ;  /* 0x0000000000007941 */ /* 0x000fea0003800000 */
.L_x_30657:
        /* <DEDUP_REMOVED lines=18> */
.L_x_30660:
[----:B------:R-:W-:Y:S05]  /*10f0*/  BSYNC B0 ;  /* 0x0000000000007941 */ /* 0x000fea0003800000 */
.L_x_30659:
        /* <DEDUP_REMOVED lines=15> */
.L_x_30662:
[----:B------:R-:W-:Y:S05]  /*11f0*/  BSYNC B0 ;  /* 0x0000000000007941 */ /* 0x000fea0003800000 */
.L_x_30661:
        /* <DEDUP_REMOVED lines=22> */
.L_x_30664:
[----:B------:R-:W-:Y:S05]  /*1360*/  BSYNC B0 ;  /* 0x0000000000007941 */ /* 0x000fea0003800000 */
.L_x_30663:
        /* <DEDUP_REMOVED lines=15> */
.L_x_30666:
[----:B------:R-:W-:Y:S05]  /*1460*/  BSYNC B0 ;  /* 0x0000000000007941 */ /* 0x000fea0003800000 */
.L_x_30665:
        /* <DEDUP_REMOVED lines=13> */
.L_x_30668:
[----:B------:R-:W-:Y:S05]  /*1540*/  BSYNC B0 ;  /* 0x0000000000007941 */ /* 0x000fea0003800000 */
.L_x_30667:
        /* <DEDUP_REMOVED lines=13> */
.L_x_30670:
[----:B------:R-:W-:Y:S05]  /*1620*/  BSYNC B0 ;  /* 0x0000000000007941 */ /* 0x000fea0003800000 */
.L_x_30669:
        /* <DEDUP_REMOVED lines=13> */
.L_x_30671:
[----:B------:R-:W-:Y:S05]  /*1700*/  BSYNC B0 ;  /* 0x0000000000007941 */ /* 0x000fea0003800000 */
.L_x_30656:
        /* <DEDUP_REMOVED lines=21> */
.L_x_30674:
[----:B0-----:R-:W-:-:S13]  /*1860*/  ISETP.GE.AND P0, PT, R35, R34, PT ;  /* 0x000000222300720c */ /* 0x001fda0003f06270 */
[----:B------:R-:W-:Y:S05]  /*1870*/  @P0 BRA `(.L_x_30676) ;  /* 0x000000c000000947 */ /* 0x000fea0003800000 */
[----:B------:R-:W-:Y:S01]  /*1880*/  IMAD.IADD R2, R0, 0x1, R35 ;  /* 0x0000000100027824 */ /* 0x000fe200078e0223 */
[----:B------:R-:W-:Y:S01]  /*1890*/  IADD3 R35, R35, 0x80, RZ ;  /* 0x0000008023237810 */ /* 0x000fe20007ffe0ff */
[----:B------:R-:W-:-:S04]  /*18a0*/  IMAD.MOV.U32 R3, RZ, RZ, 0x8 ;  /* 0x00000008ff037424 */ /* 0x000fc800078e00ff */
[----:B------:R-:W-:-:S05]  /*18b0*/  IMAD.WIDE.U32 R2, R2, R3, c[0x0][0x178] ;  /* 0x00005e0002027625 */ /* 0x000fca00078e0003 */
[----:B------:R0:W-:Y:S02]  /*18c0*/  STG.E.64 [R2.64], R26 ;  /* 0x0000001a02007986 */ /* 0x0001e4000c101b04 */
.L_x_30675:
[----:B------:R-:W-:-:S13]  /*18d0*/  ISETP.GE.AND P0, PT, R35, R34, PT ;  /* 0x000000222300720c */ /* 0x000fda0003f06270 */
[----:B------:R-:W-:Y:S05]  /*18e0*/  @P0 BRA `(.L_x_30677) ;  /* 0x000000d000000947 */ /* 0x000fea0003800000 */
[----:B0-----:R-:W-:Y:S01]  /*18f0*/  IADD3 R2, R0, R35, RZ ;  /* 0x0000002300027210 */ /* 0x001fe20007ffe0ff */
[----:B------:R-:W-:Y:S01]  /*1900*/  IMAD.MOV.U32 R3, RZ, RZ, 0x8 ;  /* 0x00000008ff037424 */ /* 0x000fe200078e00ff */
[----:B------:R-:W-:-:S03]  /*1910*/  IADD3 R35, R35, 0x80, RZ ;  /* 0x0000008023237810 */ /* 0x000fc60007ffe0ff */
[----:B------:R-:W-:-:S05]  /*1920*/  IMAD.WIDE.U32 R2, R2, R3, c[0x0][0x178] ;  /* 0x00005e0002027625 */ /* 0x000fca00078e0003 */
[----:B------:R0:W-:Y:S02]  /*1930*/  STG.E.64 [R2.64], R24 ;  /* 0x0000001802007986 */ /* 0x0001e4000c101b04 */
.L_x_30676:
        /* <DEDUP_REMOVED lines=8> */
.L_x_30677:
[----:B------:R-:W-:Y:S05]  /*19c0*/  BSYNC B1 ;  /* 0x0000000000017941 */ /* 0x000fea0003800000 */
.L_x_30673:
[----:B------:R-:W-:-:S13]  /*19d0*/  ISETP.GE.AND P0, PT, R35, R34, PT ;  /* 0x000000222300720c */ /* 0x000fda0003f06270 */
[----:B0-----:R-:W-:Y:S01]  /*19e0*/  @!P0 IMAD.IADD R2, R0, 0x1, R35 ;  /* 0x0000000100028824 */ /* 0x001fe200078e0223 */
[----:B------:R-:W-:Y:S01]  /*19f0*/  @!P0 IADD3 R35, R35, 0x80, RZ ;  /* 0x0000008023238810 */ /* 0x000fe20007ffe0ff */
[----:B------:R-:W-:-:S04]  /*1a00*/  @!P0 IMAD.MOV.U32 R3, RZ, RZ, 0x8 ;  /* 0x00000008ff038424 */ /* 0x000fc800078e00ff */
[----:B------:R-:W-:-:S05]  /*1a10*/  @!P0 IMAD.WIDE.U32 R2, R2, R3, c[0x0][0x178] ;  /* 0x00005e0002028625 */ /* 0x000fca00078e0003 */
[----:B------:R0:W-:Y:S02]  /*1a20*/  @!P0 STG.E.64 [R2.64], R20 ;  /* 0x0000001402008986 */ /* 0x0001e4000c101b04 */
.L_x_30678:
[----:B------:R-:W-:Y:S05]  /*1a30*/  BSYNC B0 ;  /* 0x0000000000007941 */ /* 0x000fea0003800000 */
.L_x_30672:
        /* <DEDUP_REMOVED lines=8> */
.L_x_30679:
        /* <DEDUP_REMOVED lines=12> */
.L_x_40238:


//--------------------- .text._ZN2at6native29vectorized_elementwise_kernelILi8ENS0_13AUnaryFunctorIdddZZZNS0_19maximum_kernel_cudaERNS_18TensorIteratorBaseEENKUlvE0_clEvENKUlvE_clEvEUlddE_EESt5arrayIPcLm2EEEEviT0_T1_ --------------------------
	.section	.text._ZN2at6native29vectorized_elementwise_kernelILi8ENS0_13AUnaryFunctorIdddZZZNS0_19maximum_kernel_cudaERNS_18TensorIteratorBaseEENKUlvE0_clEvENKUlvE_clEvEUlddE_EESt5arrayIPcLm2EEEEviT0_T1_,"ax",@progbits
	.sectioninfo	@"SHI_REGISTERS=4"
	.align	128
        .global         _ZN2at6native29vectorized_elementwise_kernelILi8ENS0_13AUnaryFunctorIdddZZZNS0_19maximum_kernel_cudaERNS_18TensorIteratorBaseEENKUlvE0_clEvENKUlvE_clEvEUlddE_EESt5arrayIPcLm2EEEEviT0_T1_
        .type           _ZN2at6native29vectorized_elementwise_kernelILi8ENS0_13AUnaryFunctorIdddZZZNS0_19maximum_kernel_cudaERNS_18TensorIteratorBaseEENKUlvE0_clEvENKUlvE_clEvEUlddE_EESt5arrayIPcLm2EEEEviT0_T1_,@function
        .size           _ZN2at6native29vectorized_elementwise_kernelILi8ENS0_13AUnaryFunctorIdddZZZNS0_19maximum_kernel_cudaERNS_18TensorIteratorBaseEENKUlvE0_clEvENKUlvE_clEvEUlddE_EESt5arrayIPcLm2EEEEviT0_T1_,(.L_x_40239 - _ZN2at6native29vectorized_elementwise_kernelILi8ENS0_13AUnaryFunctorIdddZZZNS0_19maximum_kernel_cudaERNS_18TensorIteratorBaseEENKUlvE0_clEvENKUlvE_clEvEUlddE_EESt5arrayIPcLm2EEEEviT0_T1_)
        .other          _ZN2at6native29vectorized_elementwise_kernelILi8ENS0_13AUnaryFunctorIdddZZZNS0_19maximum_kernel_cudaERNS_18TensorIteratorBaseEENKUlvE0_clEvENKUlvE_clEvEUlddE_EESt5arrayIPcLm2EEEEviT0_T1_,@"STO_CUDA_ENTRY STV_DEFAULT"
_ZN2at6native29vectorized_elementwise_kernelILi8ENS0_13AUnaryFunctorIdddZZZNS0_19maximum_kernel_cudaERNS_18TensorIteratorBaseEENKUlvE0_clEvENKUlvE_clEvEUlddE_EESt5arrayIPcLm2EEEEviT0_T1_:
.text._ZN2at6native29vectorized_elementwise_kernelILi8ENS0_13AUnaryFunctorIdddZZZNS0_19maximum_kernel_cudaERNS_18TensorIteratorBaseEENKUlvE0_clEvENKUlvE_clEvEUlddE_EESt5arrayIPcLm2EEEEviT0_T1_:
[----:B------:R-:W-:Y:S02]  /*0000*/  MOV R1, c[0x0][0x28] ;  /* 0x00000a0000017a02 */ /* 0x000fe40000000f00 */
[----:B------:R-:W-:Y:S05]  /*0010*/  EXIT ;  /* 0x000000000000794d */ /* 0x000fea0003800000 */
.L_x_30680:
        /* <DEDUP_REMOVED lines=14> */
.L_x_40239:


//--------------------- .text._ZN2at6native18elementwise_kernelILi128ELi4EZNS0_15gpu_kernel_implINS0_13BinaryFunctorIdddZZZNS0_19maximum_kernel_cudaERNS_18TensorIteratorBaseEENKUlvE0_clEvENKUlvE_clEvEUlddE_EEEEvS5_RKT_EUliE_EEviT1_ --------------------------
	.section	.text._ZN2at6native18elementwise_kernelILi128ELi4EZNS0_15gpu_kernel_implINS0_13BinaryFunctorIdddZZZNS0_19maximum_kernel_cudaERNS_18TensorIteratorBaseEENKUlvE0_clEvENKUlvE_clEvEUlddE_EEEEvS5_RKT_EUliE_EEviT1_,"ax",@progbits
	.sectioninfo	@"SHI_REGISTERS=28"
	.align	128
        .global         _ZN2at6native18elementwise_kernelILi128ELi4EZNS0_15gpu_kernel_implINS0_13BinaryFunctorIdddZZZNS0_19maximum_kernel_cudaERNS_18TensorIteratorBaseEENKUlvE0_clEvENKUlvE_clEvEUlddE_EEEEvS5_RKT_EUliE_EEviT1_
        .type           _ZN2at6native18elementwise_kernelILi128ELi4EZNS0_15gpu_kernel_implINS0_13BinaryFunctorIdddZZZNS0_19maximum_kernel_cudaERNS_18TensorIteratorBaseEENKUlvE0_clEvENKUlvE_clEvEUlddE_EEEEvS5_RKT_EUliE_EEviT1_,@function
        .size           _ZN2at6native18elementwise_kernelILi128ELi4EZNS0_15gpu_kernel_implINS0_13BinaryFunctorIdddZZZNS0_19maximum_kernel_cudaERNS_18TensorIteratorBaseEENKUlvE0_clEvENKUlvE_clEvEUlddE_EEEEvS5_RKT_EUliE_EEviT1_,(.L_x_40240 - _ZN2at6native18elementwise_kernelILi128ELi4EZNS0_15gpu_kernel_implINS0_13BinaryFunctorIdddZZZNS0_19maximum_kernel_cudaERNS_18TensorIteratorBaseEENKUlvE0_clEvENKUlvE_clEvEUlddE_EEEEvS5_RKT_EUliE_EEviT1_)
        .other          _ZN2at6native18elementwise_kernelILi128ELi4EZNS0_15gpu_kernel_implINS0_13BinaryFunctorIdddZZZNS0_19maximum_kernel_cudaERNS_18TensorIteratorBaseEENKUlvE0_clEvENKUlvE_clEvEUlddE_EEEEvS5_RKT_EUliE_EEviT1_,@"STO_CUDA_ENTRY STV_DEFAULT"
_ZN2at6native18elementwise_kernelILi128ELi4EZNS0_15gpu_kernel_implINS0_13BinaryFunctorIdddZZZNS0_19maximum_kernel_cudaERNS_18TensorIteratorBaseEENKUlvE0_clEvENKUlvE_clEvEUlddE_EEEEvS5_RKT_EUliE_EEviT1_:
.text._ZN2at6native18elementwise_kernelILi128ELi4EZNS0_15gpu_kernel_implINS0_13BinaryFunctorIdddZZZNS0_19maximum_kernel_cudaERNS_18TensorIteratorBaseEENKUlvE0_clEvENKUlvE_clEvEUlddE_EEEEvS5_RKT_EUliE_EEviT1_:
        /* <DEDUP_REMOVED lines=264> */
.L_x_30683:
        /* <DEDUP_REMOVED lines=19> */
.L_x_30687:
[----:B------:R-:W2:Y:S02]  /*11b0*/  LDG.E.U8 R2, [R2.64] ;  /* 0x0000002402027981 */ /* 0x000ea4000c1e1100 */
[----:B--2---:R0:W1:Y:S01]  /*11c0*/  I2F.F64.U16 R18, R2 ;  /* 0x0000000200127312 */ /* 0x0040620000101800 */
[----:B------:R-:W-:Y:S05]  /*11d0*/  BRA `(.L_x_30689) ;  /* 0x00000df000007947 */ /* 0x000fea0003800000 */
.L_x_30686:
        /* <DEDUP_REMOVED lines=9> */
.L_x_30691:
[----:B------:R-:W2:Y:S02]  /*1270*/  LDG.E R2, [R2.64] ;  /* 0x0000002402027981 */ /* 0x000ea4000c1e1900 */
[----:B--2---:R0:W1:Y:S01]  /*1280*/  I2F.F64 R18, R2 ;  /* 0x0000000200127312 */ /* 0x0040620000201c00 */
[----:B------:R-:W-:Y:S05]  /*1290*/  BRA `(.L_x_30689) ;  /* 0x00000d3000007947 */ /* 0x000fea0003800000 */
.L_x_30690:
[----:B------:R-:W2:Y:S02]  /*12a0*/  LDG.E.U16 R2, [R2.64] ;  /* 0x0000002402027981 */ /* 0x000ea4000c1e1500 */
[----:B--2---:R0:W1:Y:S01]  /*12b0*/  I2F.F64.S16 R18, R2 ;  /* 0x0000000200127312 */ /* 0x0040620000101c00 */
[----:B------:R-:W-:Y:S05]  /*12c0*/  BRA `(.L_x_30689) ;  /* 0x00000d0000007947 */ /* 0x000fea0003800000 */
.L_x_30685:
        /* <DEDUP_REMOVED lines=10> */
.L_x_30693:
[----:B------:R-:W2:Y:S02]  /*1370*/  LDG.E.U16 R0, [R2.64] ;  /* 0x0000002402007981 */ /* 0x000ea4000c1e1500 */
[----:B--2---:R-:W-:-:S05]  /*1380*/  HADD2.F32 R0, -RZ, R0.H0_H0 ;  /* 0x20000000ff007230 */ /* 0x004fca0000004100 */
[----:B------:R-:W-:-:S04]  /*1390*/  FMUL.FTZ R0, R0, 1 ;  /* 0x3f80000000007820 */ /* 0x000fc80000410000 */
[----:B------:R0:W1:Y:S01]  /*13a0*/  F2F.F64.F32 R18, R0 ;  /* 0x0000000000127310 */ /* 0x0000620000201800 */
[----:B------:R-:W-:Y:S05]  /*13b0*/  BRA `(.L_x_30689) ;  /* 0x00000c1000007947 */ /* 0x000fea0003800000 */
.L_x_30692:
        /* <DEDUP_REMOVED lines=10> */
.L_x_30695:
[----:B------:R-:W2:Y:S02]  /*1460*/  LDG.E.U16 R2, [R2.64] ;  /* 0x0000002402027981 */ /* 0x000ea4000c1e1500 */
[----:B--2---:R-:W-:-:S05]  /*1470*/  HADD2.F32 R0, -RZ, R2.H0_H0 ;  /* 0x20000002ff007230 */ /* 0x004fca0000004100 */
[----:B------:R-:W-:-:S04]  /*1480*/  FMUL.FTZ R0, R0, 1 ;  /* 0x3f80000000007820 */ /* 0x000fc80000410000 */
[----:B------:R0:W1:Y:S01]  /*1490*/  F2F.F64.F32 R18, R0 ;  /* 0x0000000000127310 */ /* 0x0000620000201800 */
[----:B------:R-:W-:Y:S05]  /*14a0*/  BRA `(.L_x_30689) ;  /* 0x00000b2000007947 */ /* 0x000fea0003800000 */
.L_x_30694:
[----:B------:R0:W5:Y:S01]  /*14b0*/  LDG.E.64 R18, [R2.64] ;  /* 0x0000002402127981 */ /* 0x000162000c1e1b00 */
[----:B------:R-:W-:Y:S05]  /*14c0*/  BRA `(.L_x_30689) ;  /* 0x00000b0000007947 */ /* 0x000fea0003800000 */
.L_x_30684:
        /* <DEDUP_REMOVED lines=13> */
.L_x_30698:
[----:B------:R0:W5:Y:S01]  /*15a0*/  LDG.E.64 R18, [R2.64] ;  /* 0x0000002402127981 */ /* 0x000162000c1e1b00 */
[----:B------:R-:W-:Y:S05]  /*15b0*/  BRA `(.L_x_30689) ;  /* 0x00000a1000007947 */ /* 0x000fea0003800000 */
.L_x_30697:
        /* <DEDUP_REMOVED lines=28> */
.L_x_30700:
        /* <DEDUP_REMOVED lines=15> */
.L_x_30699:
[----:B------:R-:W2:Y:S02]  /*1870*/  LDG.E.U16 R0, [R2.64] ;  /* 0x0000002402007981 */ /* 0x000ea4000c1e1500 */
[----:B--2---:R-:W-:-:S05]  /*1880*/  PRMT R0, RZ, 0x5410, R0 ;  /* 0x00005410ff007816 */ /* 0x004fca0000000000 */
[----:B------:R-:W-:-:S04]  /*1890*/  FMUL.FTZ R0, R0, 1 ;  /* 0x3f80000000007820 */ /* 0x000fc80000410000 */
[----:B------:R0:W1:Y:S01]  /*18a0*/  F2F.F64.F32 R18, R0 ;  /* 0x0000000000127310 */ /* 0x0000620000201800 */
[----:B------:R-:W-:Y:S05]  /*18b0*/  BRA `(.L_x_30689) ;  /* 0x0000071000007947 */ /* 0x000fea0003800000 */
.L_x_30696:
        /* <DEDUP_REMOVED lines=11> */
.L_x_30703:
        /* <DEDUP_REMOVED lines=21> */
.L_x_30707:
[----:B------:R-:W-:Y:S05]  /*1ac0*/  BSYNC B1 ;  /* 0x0000000000017941 */ /* 0x000fea0003800000 */
.L_x_30706:
[----:B------:R-:W-:Y:S01]  /*1ad0*/  LEA R3, R0, 0x3b800000, 0x17 ;  /* 0x3b80000000037811 */ /* 0x000fe200078eb8ff */
[----:B------:R-:W-:-:S05]  /*1ae0*/  IMAD.SHL.U32 R0, R2, 0x100000, RZ ;  /* 0x0010000002007824 */ /* 0x000fca00078e00ff */
[----:B------:R-:W-:Y:S02]  /*1af0*/  LOP3.LUT R0, R3, R0, R4, 0xfe, !PT ;  /* 0x0000000003007212 */ /* 0x000fe400078efe04 */
.L_x_30705:
[----:B------:R-:W-:Y:S05]  /*1b00*/  BSYNC B0 ;  /* 0x0000000000007941 */ /* 0x000fea0003800000 */
.L_x_30704:
[----:B------:R-:W-:-:S04]  /*1b10*/  FMUL.FTZ R0, R0, 1 ;  /* 0x3f80000000007820 */ /* 0x000fc80000410000 */
[----:B------:R0:W1:Y:S01]  /*1b20*/  F2F.F64.F32 R18, R0 ;  /* 0x0000000000127310 */ /* 0x0000620000201800 */
[----:B------:R-:W-:Y:S05]  /*1b30*/  BRA `(.L_x_30689) ;  /* 0x0000049000007947 */ /* 0x000fea0003800000 */
.L_x_30702:
        /* <DEDUP_REMOVED lines=21> */
.L_x_30711:
[----:B------:R-:W-:Y:S05]  /*1c90*/  BSYNC B1 ;  /* 0x0000000000017941 */ /* 0x000fea0003800000 */
.L_x_30710:
[----:B------:R-:W-:Y:S01]  /*1ca0*/  LEA R3, R0, 0x37800000, 0x17 ;  /* 0x3780000000037811 */ /* 0x000fe200078eb8ff */
[----:B------:R-:W-:-:S05]  /*1cb0*/  IMAD.SHL.U32 R0, R2, 0x200000, RZ ;  /* 0x0020000002007824 */ /* 0x000fca00078e00ff */
[----:B------:R-:W-:Y:S02]  /*1cc0*/  LOP3.LUT R0, R3, R0, R4, 0xfe, !PT ;  /* 0x0000000003007212 */ /* 0x000fe400078efe04 */
.L_x_30709:
[----:B------:R-:W-:Y:S05]  /*1cd0*/  BSYNC B0 ;  /* 0x0000000000007941 */ /* 0x000fea0003800000 */
.L_x_30708:
[----:B------:R-:W-:-:S04]  /*1ce0*/  FMUL.FTZ R0, R0, 1 ;  /* 0x3f80000000007820 */ /* 0x000fc80000410000 */
[----:B------:R0:W1:Y:S01]  /*1cf0*/  F2F.F64.F32 R18, R0 ;  /* 0x0000000000127310 */ /* 0x0000620000201800 */
[----:B------:R-:W-:Y:S05]  /*1d00*/  BRA `(.L_x_30689) ;  /* 0x000002c000007947 */ /* 0x000fea0003800000 */
.L_x_30701:
        /* <DEDUP_REMOVED lines=14> */
.L_x_30715:
[----:B------:R-:W-:Y:S05]  /*1df0*/  BSYNC B0 ;  /* 0x0000000000007941 */ /* 0x000fea0003800000 */
.L_x_30714:
[----:B------:R-:W-:-:S04]  /*1e00*/  FMUL.FTZ R0, R0, 1 ;  /* 0x3f80000000007820 */ /* 0x000fc80000410000 */
[----:B------:R0:W1:Y:S01]  /*1e10*/  F2F.F64.F32 R18, R0 ;  /* 0x0000000000127310 */ /* 0x0000620000201800 */
[----:B------:R-:W-:Y:S05]  /*1e20*/  BRA `(.L_x_30689) ;  /* 0x000001a000007947 */ /* 0x000fea0003800000 */
.L_x_30688:
        /* <DEDUP_REMOVED lines=21> */
.L_x_30713:
[----:B------:R-:W2:Y:S02]  /*1f80*/  LDG.E.64 R18, [R2.64] ;  /* 0x0000002402127981 */ /* 0x000ea4000c1e1b00 */
[----:B--2---:R-:W0:Y:S01]  /*1f90*/  I2F.F64.U64 R18, R18 ;  /* 0x0000001200127312 */ /* 0x004e220000301800 */
[----:B------:R-:W-:Y:S05]  /*1fa0*/  BRA `(.L_x_30689) ;  /* 0x0000002000007947 */ /* 0x000fea0003800000 */
.L_x_30712:
[----:B------:R-:W2:Y:S02]  /*1fb0*/  LDG.E R2, [R2.64] ;  /* 0x0000002402027981 */ /* 0x000ea4000c1e1900 */
[----:B--2---:R0:W1:Y:S02]  /*1fc0*/  I2F.F64.U32 R18, R2 ;  /* 0x0000000200127312 */ /* 0x0040640000201800 */
.L_x_30689:
        /* <DEDUP_REMOVED lines=17> */
.L_x_30719:
[----:B------:R-:W2:Y:S02]  /*20e0*/  LDG.E.U8 R2, [R4.64] ;  /* 0x0000002404027981 */ /* 0x000ea4000c1e1100 */
[----:B--2---:R-:W0:Y:S01]  /*20f0*/  I2F.F64.U16 R2, R2 ;  /* 0x0000000200027312 */ /* 0x004e220000101800 */
[----:B------:R-:W-:Y:S05]  /*2100*/  BRA `(.L_x_30721) ;  /* 0x00000df000007947 */ /* 0x000fea0003800000 */
.L_x_30718:
        /* <DEDUP_REMOVED lines=9> */
.L_x_30723:
[----:B------:R-:W2:Y:S02]  /*21a0*/  LDG.E R2, [R4.64] ;  /* 0x0000002404027981 */ /* 0x000ea4000c1e1900 */
[----:B--2---:R-:W0:Y:S01]  /*21b0*/  I2F.F64 R2, R2 ;  /* 0x0000000200027312 */ /* 0x004e220000201c00 */
[----:B------:R-:W-:Y:S05]  /*21c0*/  BRA `(.L_x_30721) ;  /* 0x00000d3000007947 */ /* 0x000fea0003800000 */
.L_x_30722:
[----:B------:R-:W2:Y:S02]  /*21d0*/  LDG.E.U16 R2, [R4.64] ;  /* 0x0000002404027981 */ /* 0x000ea4000c1e1500 */
[----:B--2---:R-:W0:Y:S01]  /*21e0*/  I2F.F64.S16 R2, R2 ;  /* 0x0000000200027312 */ /* 0x004e220000101c00 */
[----:B------:R-:W-:Y:S05]  /*21f0*/  BRA `(.L_x_30721) ;  /* 0x00000d0000007947 */ /* 0x000fea0003800000 */
.L_x_30717:
        /* <DEDUP_REMOVED lines=10> */
.L_x_30725:
[----:B------:R-:W2:Y:S02]  /*22a0*/  LDG.E.U16 R0, [R4.64] ;  /* 0x0000002404007981 */ /* 0x000ea4000c1e1500 */
[----:B--2---:R-:W-:-:S05]  /*22b0*/  HADD2.F32 R0, -RZ, R0.H0_H0 ;  /* 0x20000000ff007230 */ /* 0x004fca0000004100 */
[----:B------:R-:W-:-:S04]  /*22c0*/  FMUL.FTZ R0, R0, 1 ;  /* 0x3f80000000007820 */ /* 0x000fc80000410000 */
[----:B------:R0:W2:Y:S01]  /*22d0*/  F2F.F64.F32 R2, R0 ;  /* 0x0000000000027310 */ /* 0x0000a20000201800 */
[----:B------:R-:W-:Y:S05]  /*22e0*/  BRA `(.L_x_30721) ;  /* 0x00000c1000007947 */ /* 0x000fea0003800000 */
.L_x_30724:
        /* <DEDUP_REMOVED lines=10> */
.L_x_30727:
[----:B------:R-:W2:Y:S02]  /*2390*/  LDG.E.U16 R4, [R4.64] ;  /* 0x0000002404047981 */ /* 0x000ea4000c1e1500 */
[----:B--2---:R-:W-:-:S05]  /*23a0*/  HADD2.F32 R0, -RZ, R4.H0_H0 ;  /* 0x20000004ff007230 */ /* 0x004fca0000004100 */
[----:B------:R-:W-:-:S04]  /*23b0*/  FMUL.FTZ R0, R0, 1 ;  /* 0x3f80000000007820 */ /* 0x000fc80000410000 */
[----:B------:R0:W2:Y:S01]  /*23c0*/  F2F.F64.F32 R2, R0 ;  /* 0x0000000000027310 */ /* 0x0000a20000201800 */
[----:B------:R-:W-:Y:S05]  /*23d0*/  BRA `(.L_x_30721) ;  /* 0x00000b2000007947 */ /* 0x000fea0003800000 */
.L_x_30726:
[----:B------:R0:W5:Y:S01]  /*23e0*/  LDG.E.64 R2, [R4.64] ;  /* 0x0000002404027981 */ /* 0x000162000c1e1b00 */
[----:B------:R-:W-:Y:S05]  /*23f0*/  BRA `(.L_x_30721) ;  /* 0x00000b0000007947 */ /* 0x000fea0003800000 */
.L_x_30716:
        /* <DEDUP_REMOVED lines=13> */
.L_x_30730:
[----:B------:R0:W5:Y:S01]  /*24d0*/  LDG.E.64 R2, [R4.64] ;  /* 0x0000002404027981 */ /* 0x000162000c1e1b00 */
[----:B------:R-:W-:Y:S05]  /*24e0*/  BRA `(.L_x_30721) ;  /* 0x00000a1000007947 */ /* 0x000fea0003800000 */
.L_x_30729:
        /* <DEDUP_REMOVED lines=28> */
.L_x_30732:
        /* <DEDUP_REMOVED lines=15> */
.L_x_30731:
[----:B------:R-:W2:Y:S02]  /*27a0*/  LDG.E.U16 R0, [R4.64] ;  /* 0x0000002404007981 */ /* 0x000ea4000c1e1500 */
[----:B--2---:R-:W-:-:S05]  /*27b0*/  PRMT R0, RZ, 0x5410, R0 ;  /* 0x00005410ff007816 */ /* 0x004fca0000000000 */
[----:B------:R-:W-:-:S04]  /*27c0*/  FMUL.FTZ R0, R0, 1 ;  /* 0x3f80000000007820 */ /* 0x000fc80000410000 */
[----:B------:R0:W2:Y:S01]  /*27d0*/  F2F.F64.F32 R2, R0 ;  /* 0x0000000000027310 */ /* 0x0000a20000201800 */
[----:B------:R-:W-:Y:S05]  /*27e0*/  BRA `(.L_x_30721) ;  /* 0x0000071000007947 */ /* 0x000fea0003800000 */
.L_x_30728:
        /* <DEDUP_REMOVED lines=11> */
.L_x_30735:
        /* <DEDUP_REMOVED lines=21> */
.L_x_30739:
[----:B------:R-:W-:Y:S05]  /*29f0*/  BSYNC B1 ;  /* 0x0000000000017941 */ /* 0x000fea0003800000 */
.L_x_30738:
[----:B------:R-:W-:Y:S01]  /*2a00*/  LEA R3, R0, 0x3b800000, 0x17 ;  /* 0x3b80000000037811 */ /* 0x000fe200078eb8ff */
[----:B------:R-:W-:-:S05]  /*2a10*/  IMAD.SHL.U32 R0, R2, 0x100000, RZ ;  /* 0x0010000002007824 */ /* 0x000fca00078e00ff */
[----:B------:R-:W-:Y:S02]  /*2a20*/  LOP3.LUT R0, R3, R0, R4, 0xfe, !PT ;  /* 0x0000000003007212 */ /* 0x000fe400078efe04 */
.L_x_30737:
[----:B------:R-:W-:Y:S05]  /*2a30*/  BSYNC B0 ;  /* 0x0000000000007941 */ /* 0x000fea0003800000 */
.L_x_30736:
[----:B------:R-:W-:-:S04]  /*2a40*/  FMUL.FTZ R0, R0, 1 ;  /* 0x3f80000000007820 */ /* 0x000fc80000410000 */
[----:B------:R0:W2:Y:S01]  /*2a50*/  F2F.F64.F32 R2, R0 ;  /* 0x0000000000027310 */ /* 0x0000a20000201800 */
[----:B------:R-:W-:Y:S05]  /*2a60*/  BRA `(.L_x_30721) ;  /* 0x0000049000007947 */ /* 0x000fea0003800000 */
.L_x_30734:
        /* <DEDUP_REMOVED lines=21> */
.L_x_30743:
[----:B------:R-:W-:Y:S05]  /*2bc0*/  BSYNC B1 ;  /* 0x0000000000017941 */ /* 0x000fea0003800000 */
.L_x_30742:
[----:B------:R-:W-:Y:S01]  /*2bd0*/  LEA R3, R0, 0x37800000, 0x17 ;  /* 0x3780000000037811 */ /* 0x000fe200078eb8ff */
[----:B------:R-:W-:-:S05]  /*2be0*/  IMAD.SHL.U32 R0, R2, 0x200000, RZ ;  /* 0x0020000002007824 */ /* 0x000fca00078e00ff */
[----:B------:R-:W-:Y:S02]  /*2bf0*/  LOP3.LUT R0, R3, R0, R4, 0xfe, !PT ;  /* 0x0000000003007212 */ /* 0x000fe400078efe04 */
.L_x_30741:
[----:B------:R-:W-:Y:S05]  /*2c00*/  BSYNC B0 ;  /* 0x0000000000007941 */ /* 0x000fea0003800000 */
.L_x_30740:
[----:B------:R-:W-:-:S04]  /*2c10*/  FMUL.FTZ R0, R0, 1 ;  /* 0x3f80000000007820 */ /* 0x000fc80000410000 */
[----:B------:R0:W2:Y:S01]  /*2c20*/  F2F.F64.F32 R2, R0 ;  /* 0x0000000000027310 */ /* 0x0000a20000201800 */
[----:B------:R-:W-:Y:S05]  /*2c30*/  BRA `(.L_x_30721) ;  /* 0x000002c000007947 */ /* 0x000fea0003800000 */
.L_x_30733:
        /* <DEDUP_REMOVED lines=14> */
.L_x_30747:
[----:B------:R-:W-:Y:S05]  /*2d20*/  BSYNC B0 ;  /* 0x0000000000007941 */ /* 0x000fea0003800000 */
.L_x_30746:
[----:B------:R-:W-:-:S04]  /*2d30*/  FMUL.FTZ R0, R0, 1 ;  /* 0x3f80000000007820 */ /* 0x000fc80000410000 */
[----:B------:R0:W2:Y:S01]  /*2d40*/  F2F.F64.F32 R2, R0 ;  /* 0x0000000000027310 */ /* 0x0000a20000201800 */
[----:B------:R-:W-:Y:S05]  /*2d50*/  BRA `(.L_x_30721) ;  /* 0x000001a000007947 */ /* 0x000fea0003800000 */
.L_x_30720:
        /* <DEDUP_REMOVED lines=21> */
.L_x_30745:
[----:B------:R-:W2:Y:S02]  /*2eb0*/  LDG.E.64 R2, [R4.64] ;  /* 0x0000002404027981 */ /* 0x000ea4000c1e1b00 */
[----:B--2---:R-:W0:Y:S01]  /*2ec0*/  I2F.F64.U64 R2, R2 ;  /* 0x0000000200027312 */ /* 0x004e220000301800 */
[----:B------:R-:W-:Y:S05]  /*2ed0*/  BRA `(.L_x_30721) ;  /* 0x0000002000007947 */ /* 0x000fea0003800000 */
.L_x_30744:
[----:B------:R-:W2:Y:S02]  /*2ee0*/  LDG.E R2, [R4.64] ;  /* 0x0000002404027981 */ /* 0x000ea4000c1e1900 */
[----:B--2---:R-:W0:Y:S02]  /*2ef0*/  I2F.F64.U32 R2, R2 ;  /* 0x0000000200027312 */ /* 0x004e240000201800 */
.L_x_30721:
        /* <DEDUP_REMOVED lines=9> */
[----:B0-----:R-:W0:Y:S01]  /*2f90*/  @!P1 DSETP.MAX.AND P2, P3, R2, R18, PT ;  /* 0x000000120200922a */ /* 0x001e220003b4f000 */
        /* <DEDUP_REMOVED lines=11> */
.L_x_30749:
[----:B------:R-:W-:Y:S05]  /*3050*/  BSYNC B0 ;  /* 0x0000000000007941 */ /* 0x000fea0003800000 */
.L_x_30748:
        /* <DEDUP_REMOVED lines=12> */
.L_x_30753:
[----:B------:R-:W0:Y:S02]  /*3120*/  F2I.S64.F64.TRUNC R4, R4 ;  /* 0x0000000400047311 */ /* 0x000e24000030d900 */
[----:B0-2---:R-:W-:-:S05]  /*3130*/  IMAD.MOV.U32 R3, RZ, RZ, R4 ;  /* 0x000000ffff037224 */ /* 0x005fca00078e0004 */
[----:B------:R0:W-:Y:S01]  /*3140*/  STG.E.U8 [R16.64], R3 ;  /* 0x0000000310007986 */ /* 0x0001e2000c101124 */
[----:B------:R-:W-:Y:S05]  /*3150*/  BRA `(.L_x_30755) ;  /* 0x00000ed000007947 */ /* 0x000fea0003800000 */
.L_x_30752:
        /* <DEDUP_REMOVED lines=9> */
.L_x_30757:
[----:B------:R-:W0:Y:S02]  /*31f0*/  F2I.F64.TRUNC R5, R4 ;  /* 0x0000000400057311 */ /* 0x000e24000030d100 */
[----:B0-----:R0:W-:Y:S01]  /*3200*/  STG.E [R16.64], R5 ;  /* 0x0000000510007986 */ /* 0x0011e2000c101924 */
[----:B------:R-:W-:Y:S05]  /*3210*/  BRA `(.L_x_30755) ;  /* 0x00000e1000007947 */ /* 0x000fea0003800000 */
.L_x_30756:
[----:B------:R-:W0:Y:S02]  /*3220*/  F2I.F64.TRUNC R5, R4 ;  /* 0x0000000400057311 */ /* 0x000e24000030d100 */
[----:B0-----:R0:W-:Y:S01]  /*3230*/  STG.E.U16 [R16.64], R5 ;  /* 0x0000000510007986 */ /* 0x0011e2000c101524 */
[----:B------:R-:W-:Y:S05]  /*3240*/  BRA `(.L_x_30755) ;  /* 0x00000de000007947 */ /* 0x000fea0003800000 */
.L_x_30751:
        /* <DEDUP_REMOVED lines=11> */
.L_x_30759:
[----:B------:R-:W0:Y:S01]  /*3300*/  F2F.F32.F64 R0, R4 ;  /* 0x0000000400007310 */ /* 0x000e220000301000 */
[----:B------:R-:W0:-:S14]  /*3310*/  DSETP.GEU.AND P0, PT, |R4|, c[0x2][0x0], PT ;  /* 0x008000000400762a */ /* 0x000e1c0003f0e200 */
[----:B0-----:R-:W-:-:S05]  /*3320*/  @!P0 FMUL R0, R0, 1.175494350822287508e-38 ;  /* 0x0080000000008820 */ /* 0x001fca0000400000 */
[----:B------:R-:W-:-:S05]  /*3330*/  F2FP.PACK_AB R0, RZ, R0 ;  /* 0x00000000ff00723e */ /* 0x000fca00000000ff */
[----:B------:R0:W-:Y:S01]  /*3340*/  STG.E.U16 [R16.64], R0 ;  /* 0x0000000010007986 */ /* 0x0001e2000c101524 */
[----:B------:R-:W-:Y:S05]  /*3350*/  BRA `(.L_x_30755) ;  /* 0x00000cd000007947 */ /* 0x000fea0003800000 */
.L_x_30758:
        /* <DEDUP_REMOVED lines=12> */
.L_x_30761:
[----:B------:R-:W0:Y:S01]  /*3420*/  F2F.F32.F64 R0, R4 ;  /* 0x0000000400007310 */ /* 0x000e220000301000 */
[----:B------:R-:W0:-:S14]  /*3430*/  DSETP.GEU.AND P0, PT, |R4|, c[0x2][0x0], PT ;  /* 0x008000000400762a */ /* 0x000e1c0003f0e200 */
[----:B0-----:R-:W-:-:S05]  /*3440*/  @!P0 FMUL R0, R0, 1.175494350822287508e-38 ;  /* 0x0080000000008820 */ /* 0x001fca0000400000 */
[----:B--2---:R-:W-:-:S04]  /*3450*/  F2FP.PACK_AB R3, RZ, R0 ;  /* 0x00000000ff03723e */ /* 0x004fc800000000ff */
[----:B------:R-:W-:-:S05]  /*3460*/  PRMT R3, R3, 0x5410, RZ ;  /* 0x0000541003037816 */ /* 0x000fca00000000ff */
[----:B------:R0:W-:Y:S01]  /*3470*/  STG.E [R16.64], R3 ;  /* 0x0000000310007986 */ /* 0x0001e2000c101924 */
[----:B------:R-:W-:Y:S05]  /*3480*/  BRA `(.L_x_30755) ;  /* 0x00000ba000007947 */ /* 0x000fea0003800000 */
.L_x_30760:
[----:B------:R0:W-:Y:S01]  /*3490*/  STG.E.64 [R16.64], R4 ;  /* 0x0000000410007986 */ /* 0x0001e2000c101b24 */
[----:B------:R-:W-:Y:S05]  /*34a0*/  BRA `(.L_x_30755) ;  /* 0x00000b8000007947 */ /* 0x000fea0003800000 */
.L_x_30750:
        /* <DEDUP_REMOVED lines=12> */
.L_x_30764:
[----:B------:R-:W-:-:S05]  /*3570*/  CS2R R6, SRZ ;  /* 0x0000000000067805 */ /* 0x000fca000001ff00 */
[----:B------:R0:W-:Y:S01]  /*3580*/  STG.E.128 [R16.64], R4 ;  /* 0x0000000410007986 */ /* 0x0001e2000c101d24 */
[----:B------:R-:W-:Y:S05]  /*3590*/  BRA `(.L_x_30755) ;  /* 0x00000a9000007947 */ /* 0x000fea0003800000 */
.L_x_30763:
        /* <DEDUP_REMOVED lines=23> */
.L_x_30768:
[----:B------:R-:W-:Y:S05]  /*3710*/  BSYNC B0 ;  /* 0x0000000000007941 */ /* 0x000fea0003800000 */
.L_x_30767:
[----:B------:R-:W-:-:S05]  /*3720*/  LOP3.LUT R3, R0, R3, RZ, 0xfc, !PT ;  /* 0x0000000300037212 */ /* 0x000fca00078efcff */
[----:B------:R0:W-:Y:S01]  /*3730*/  STG.E.U8 [R16.64], R3 ;  /* 0x0000000310007986 */ /* 0x0001e2000c101124 */
[----:B------:R-:W-:Y:S05]  /*3740*/  BRA `(.L_x_30755) ;  /* 0x000008e000007947 */ /* 0x000fea0003800000 */
.L_x_30766:
        /* <DEDUP_REMOVED lines=15> */
.L_x_30770:
[----:B------:R-:W-:Y:S01]  /*3840*/  IMAD.MOV.U32 R0, RZ, RZ, 0x7f ;  /* 0x0000007fff007424 */ /* 0x000fe200078e00ff */
[----:B------:R-:W-:-:S04]  /*3850*/  ISETP.GT.U32.AND P0, PT, R2, 0x7f800000, PT ;  /* 0x7f8000000200780c */ /* 0x000fc80003f04070 */
[----:B------:R-:W-:-:S04]  /*3860*/  SEL R0, R0, 0x7c, P0 ;  /* 0x0000007c00007807 */ /* 0x000fc80000000000 */
.L_x_30771:
[----:B------:R-:W-:Y:S05]  /*3870*/  BSYNC B0 ;  /* 0x0000000000007941 */ /* 0x000fea0003800000 */
.L_x_30769:
[----:B------:R-:W-:-:S04]  /*3880*/  LOP3.LUT R2, R3, 0x80000000, RZ, 0xc0, !PT ;  /* 0x8000000003027812 */ /* 0x000fc800078ec0ff */
[----:B------:R-:W-:-:S04]  /*3890*/  SHF.R.U32.HI R3, RZ, 0x18, R2 ;  /* 0x00000018ff037819 */ /* 0x000fc80000011602 */
[----:B------:R-:W-:-:S05]  /*38a0*/  LOP3.LUT R3, R0, R3, RZ, 0xfc, !PT ;  /* 0x0000000300037212 */ /* 0x000fca00078efcff */
[----:B------:R0:W-:Y:S01]  /*38b0*/  STG.E.U8 [R16.64], R3 ;  /* 0x0000000310007986 */ /* 0x0001e2000c101124 */
[----:B------:R-:W-:Y:S05]  /*38c0*/  BRA `(.L_x_30755) ;  /* 0x0000076000007947 */ /* 0x000fea0003800000 */
.L_x_30765:
[----:B------:R-:W0:Y:S01]  /*38d0*/  F2F.F32.F64 R0, R4 ;  /* 0x0000000400007310 */ /* 0x000e220000301000 */
[----:B------:R-:W0:-:S14]  /*38e0*/  DSETP.GEU.AND P0, PT, |R4|, c[0x2][0x0], PT ;  /* 0x008000000400762a */ /* 0x000e1c0003f0e200 */
[----:B0-----:R-:W-:-:S05]  /*38f0*/  @!P0 FMUL R0, R0, 1.175494350822287508e-38 ;  /* 0x0080000000008820 */ /* 0x001fca0000400000 */
[----:B------:R-:W-:-:S05]  /*3900*/  F2FP.BF16.PACK_AB R0, RZ, R0 ;  /* 0x00000000ff00723e */ /* 0x000fca00000010ff */
[----:B------:R0:W-:Y:S01]  /*3910*/  STG.E.U16 [R16.64], R0 ;  /* 0x0000000010007986 */ /* 0x0001e2000c101524 */
[----:B------:R-:W-:Y:S05]  /*3920*/  BRA `(.L_x_30755) ;  /* 0x0000070000007947 */ /* 0x000fea0003800000 */
.L_x_30762:
        /* <DEDUP_REMOVED lines=11> */
.L_x_30774:
        /* <DEDUP_REMOVED lines=19> */
.L_x_30777:
[----:B------:R-:W-:-:S04]  /*3b10*/  LOP3.LUT R2, R3, 0x80000000, RZ, 0xc0, !PT ;  /* 0x8000000003027812 */ /* 0x000fc800078ec0ff */
[----:B------:R-:W-:-:S04]  /*3b20*/  SHF.R.U32.HI R3, RZ, 0x18, R2 ;  /* 0x00000018ff037819 */ /* 0x000fc80000011602 */
[----:B------:R-:W-:-:S04]  /*3b30*/  LOP3.LUT R0, R0, R3, RZ, 0xfc, !PT ;  /* 0x0000000300007212 */ /* 0x000fc800078efcff */
[----:B------:R-:W-:Y:S02]  /*3b40*/  PRMT R8, R0, 0x7610, R8 ;  /* 0x0000761000087816 */ /* 0x000fe40000000008 */
.L_x_30776:
[----:B------:R-:W-:Y:S05]  /*3b50*/  BSYNC B0 ;  /* 0x0000000000007941 */ /* 0x000fea0003800000 */
.L_x_30775:
[----:B------:R0:W-:Y:S01]  /*3b60*/  STG.E.U8 [R16.64], R8 ;  /* 0x0000000810007986 */ /* 0x0001e2000c101124 */
[----:B------:R-:W-:Y:S05]  /*3b70*/  BRA `(.L_x_30755) ;  /* 0x000004b000007947 */ /* 0x000fea0003800000 */
.L_x_30773:
        /* <DEDUP_REMOVED lines=19> */
.L_x_30780:
[----:B------:R-:W-:-:S04]  /*3cb0*/  LOP3.LUT R2, R3, 0x80000000, RZ, 0xc0, !PT ;  /* 0x8000000003027812 */ /* 0x000fc800078ec0ff */
[----:B------:R-:W-:-:S04]  /*3cc0*/  SHF.R.U32.HI R3, RZ, 0x18, R2 ;  /* 0x00000018ff037819 */ /* 0x000fc80000011602 */
[----:B------:R-:W-:-:S04]  /*3cd0*/  LOP3.LUT R0, R0, R3, RZ, 0xfc, !PT ;  /* 0x0000000300007212 */ /* 0x000fc800078efcff */
[----:B------:R-:W-:Y:S02]  /*3ce0*/  PRMT R8, R0, 0x7610, R8 ;  /* 0x0000761000087816 */ /* 0x000fe40000000008 */
.L_x_30779:
[----:B------:R-:W-:Y:S05]  /*3cf0*/  BSYNC B0 ;  /* 0x0000000000007941 */ /* 0x000fea0003800000 */
.L_x_30778:
[----:B------:R0:W-:Y:S01]  /*3d00*/  STG.E.U8 [R16.64], R8 ;  /* 0x0000000810007986 */ /* 0x0001e2000c101124 */
[----:B------:R-:W-:Y:S05]  /*3d10*/  BRA `(.L_x_30755) ;  /* 0x0000031000007947 */ /* 0x000fea0003800000 */
.L_x_30772:
        /* <DEDUP_REMOVED lines=24> */
.L_x_30754:
        /* <DEDUP_REMOVED lines=20> */
.L_x_30782:
[----:B------:R-:W0:Y:S02]  /*3fe0*/  F2I.U64.F64.TRUNC R4, R4 ;  /* 0x0000000400047311 */ /* 0x000e24000030d800 */
[----:B0-----:R0:W-:Y:S01]  /*3ff0*/  STG.E.64 [R16.64], R4 ;  /* 0x0000000410007986 */ /* 0x0011e2000c101b24 */
[----:B------:R-:W-:Y:S05]  /*4000*/  BRA `(.L_x_30755) ;  /* 0x0000002000007947 */ /* 0x000fea0003800000 */
.L_x_30781:
[----:B------:R-:W0:Y:S02]  /*4010*/  F2I.U32.F64.TRUNC R5, R4 ;  /* 0x0000000400057311 */ /* 0x000e24000030d000 */
[----:B0-----:R0:W-:Y:S02]  /*4020*/  STG.E [R16.64], R5 ;  /* 0x0000000510007986 */ /* 0x0011e4000c101924 */
.L_x_30755:
[----:B------:R-:W-:-:S05]  /*4030*/  IMAD R22, R22, 0x200, R25 ;  /* 0x0000020016167824 */ /* 0x000fca00078e0219 */
[----:B------:R-:W-:Y:S02]  /*4040*/  IADD3 R23, R22, 0x80, RZ ;  /* 0x0000008016177810 */ /* 0x000fe40007ffe0ff */
.L_x_30682:
[----:B------:R-:W-:Y:S05]  /*4050*/  BSYNC B6 ;  /* 0x0000000000067941 */ /* 0x000fea0003800000 */
.L_x_30681:
        /* <DEDUP_REMOVED lines=258> */
.L_x_30785:
        /* <DEDUP_REMOVED lines=19> */
.L_x_30789:
[----:B------:R-:W2:Y:S02]  /*51b0*/  LDG.E.U8 R2, [R2.64] ;  /* 0x0000002402027981 */ /* 0x000ea4000c1e1100 */
[----:B--2---:R0:W1:Y:S01]  /*51c0*/  I2F.F64.U16 R18, R2 ;  /* 0x0000000200127312 */ /* 0x0040620000101800 */
[----:B------:R-:W-:Y:S05]  /*51d0*/  BRA `(.L_x_30791) ;  /* 0x00000df000007947 */ /* 0x000fea0003800000 */
.L_x_30788:
        /* <DEDUP_REMOVED lines=9> */
.L_x_30793:
[----:B------:R-:W2:Y:S02]  /*5270*/  LDG.E R2, [R2.64] ;  /* 0x0000002402027981 */ /* 0x000ea4000c1e1900 */
[----:B--2---:R0:W1:Y:S01]  /*5280*/  I2F.F64 R18, R2 ;  /* 0x0000000200127312 */ /* 0x0040620000201c00 */
[----:B------:R-:W-:Y:S05]  /*5290*/  BRA `(.L_x_30791) ;  /* 0x00000d3000007947 */ /* 0x000fea0003800000 */
.L_x_30792:
[----:B------:R-:W2:Y:S02]  /*52a0*/  LDG.E.U16 R2, [R2.64] ;  /* 0x0000002402027981 */ /* 0x000ea4000c1e1500 */
[----:B--2---:R0:W1:Y:S01]  /*52b0*/  I2F.F64.S16 R18, R2 ;  /* 0x0000000200127312 */ /* 0x0040620000101c00 */
[----:B------:R-:W-:Y:S05]  /*52c0*/  BRA `(.L_x_30791) ;  /* 0x00000d0000007947 */ /* 0x000fea0003800000 */
.L_x_30787:
        /* <DEDUP_REMOVED lines=10> */
.L_x_30795:
[----:B------:R-:W2:Y:S02]  /*5370*/  LDG.E.U16 R0, [R2.64] ;  /* 0x0000002402007981 */ /* 0x000ea4000c1e1500 */
[----:B--2---:R-:W-:-:S05]  /*5380*/  HADD2.F32 R0, -RZ, R0.H0_H0 ;  /* 0x20000000ff007230 */ /* 0x004fca0000004100 */
[----:B------:R-:W-:-:S04]  /*5390*/  FMUL.FTZ R0, R0, 1 ;  /* 0x3f80000000007820 */ /* 0x000fc80000410000 */
[----:B------:R0:W1:Y:S01]  /*53a0*/  F2F.F64.F32 R18, R0 ;  /* 0x0000000000127310 */ /* 0x0000620000201800 */
[----:B------:R-:W-:Y:S05]  /*53b0*/  BRA `(.L_x_30791) ;  /* 0x00000c1000007947 */ /* 0x000fea0003800000 */
.L_x_30794:
        /* <DEDUP_REMOVED lines=10> */
.L_x_30797:
[----:B------:R-:W2:Y:S02]  /*5460*/  LDG.E.U16 R2, [R2.64] ;  /* 0x0000002402027981 */ /* 0x000ea4000c1e1500 */
[----:B--2---:R-:W-:-:S05]  /*5470*/  HADD2.F32 R0, -RZ, R2.H0_H0 ;  /* 0x20000002ff007230 */ /* 0x004fca0000004100 */
[----:B------:R-:W-:-:S04]  /*5480*/  FMUL.FTZ R0, R0, 1 ;  /* 0x3f80000000007820 */ /* 0x000fc80000410000 */
[----:B------:R0:W1:Y:S01]  /*5490*/  F2F.F64.F32 R18, R0 ;  /* 0x0000000000127310 */ /* 0x0000620000201800 */
[----:B------:R-:W-:Y:S05]  /*54a0*/  BRA `(.L_x_30791) ;  /* 0x00000b2000007947 */ /* 0x000fea0003800000 */
.L_x_30796:
[----:B------:R0:W5:Y:S01]  /*54b0*/  LDG.E.64 R18, [R2.64] ;  /* 0x0000002402127981 */ /* 0x000162000c1e1b00 */
[----:B------:R-:W-:Y:S05]  /*54c0*/  BRA `(.L_x_30791) ;  /* 0x00000b0000007947 */ /* 0x000fea0003800000 */
.L_x_30786:
        /* <DEDUP_REMOVED lines=13> */
.L_x_30800:
[----:B------:R0:W5:Y:S01]  /*55a0*/  LDG.E.64 R18, [R2.64] ;  /* 0x0000002402127981 */ /* 0x000162000c1e1b00 */
[----:B------:R-:W-:Y:S05]  /*55b0*/  BRA `(.L_x_30791) ;  /* 0x00000a1000007947 */ /* 0x000fea0003800000 */
.L_x_30799:
        /* <DEDUP_REMOVED lines=28> */
.L_x_30802:
        /* <DEDUP_REMOVED lines=15> */
.L_x_30801:
[----:B------:R-:W2:Y:S02]  /*5870*/  LDG.E.U16 R0, [R2.64] ;  /* 0x0000002402007981 */ /* 0x000ea4000c1e1500 */
[----:B--2---:R-:W-:-:S05]  /*5880*/  PRMT R0, RZ, 0x5410, R0 ;  /* 0x00005410ff007816 */ /* 0x004fca0000000000 */
[----:B------:R-:W-:-:S04]  /*5890*/  FMUL.FTZ R0, R0, 1 ;  /* 0x3f80000000007820 */ /* 0x000fc80000410000 */
[----:B------:R0:W1:Y:S01]  /*58a0*/  F2F.F64.F32 R18, R0 ;  /* 0x0000000000127310 */ /* 0x0000620000201800 */
[----:B------:R-:W-:Y:S05]  /*58b0*/  BRA `(.L_x_30791) ;  /* 0x0000071000007947 */ /* 0x000fea0003800000 */
.L_x_30798:
        /* <DEDUP_REMOVED lines=11> */
.L_x_30805:
        /* <DEDUP_REMOVED lines=21> */
.L_x_30809:
[----:B------:R-:W-:Y:S05]  /*5ac0*/  BSYNC B1 ;  /* 0x0000000000017941 */ /* 0x000fea0003800000 */
.L_x_30808:
[----:B------:R-:W-:Y:S01]  /*5ad0*/  LEA R3, R0, 0x3b800000, 0x17 ;  /* 0x3b80000000037811 */ /* 0x000fe200078eb8ff */
[----:B------:R-:W-:-:S05]  /*5ae0*/  IMAD.SHL.U32 R0, R2, 0x100000, RZ ;  /* 0x0010000002007824 */ /* 0x000fca00078e00ff */
[----:B------:R-:W-:Y:S02]  /*5af0*/  LOP3.LUT R0, R3, R0, R4, 0xfe, !PT ;  /* 0x0000000003007212 */ /* 0x000fe400078efe04 */
.L_x_30807:
[----:B------:R-:W-:Y:S05]  /*5b00*/  BSYNC B0 ;  /* 0x0000000000007941 */ /* 0x000fea0003800000 */
.L_x_30806:
[----:B------:R-:W-:-:S04]  /*5b10*/  FMUL.FTZ R0, R0, 1 ;  /* 0x3f80000000007820 */ /* 0x000fc80000410000 */
[----:B------:R0:W1:Y:S01]  /*5b20*/  F2F.F64.F32 R18, R0 ;  /* 0x0000000000127310 */ /* 0x0000620000201800 */
[----:B------:R-:W-:Y:S05]  /*5b30*/  BRA `(.L_x_30791) ;  /* 0x0000049000007947 */ /* 0x000fea0003800000 */
.L_x_30804:
        /* <DEDUP_REMOVED lines=21> */
.L_x_30813:
[----:B------:R-:W-:Y:S05]  /*5c90*/  BSYNC B1 ;  /* 0x0000000000017941 */ /* 0x000fea0003800000 */
.L_x_30812:
[----:B------:R-:W-:Y:S01]  /*5ca0*/  LEA R3, R0, 0x37800000, 0x17 ;  /* 0x3780000000037811 */ /* 0x000fe200078eb8ff */
[----:B------:R-:W-:-:S05]  /*5cb0*/  IMAD.SHL.U32 R0, R2, 0x200000, RZ ;  /* 0x0020000002007824 */ /* 0x000fca00078e00ff */
[----:B------:R-:W-:Y:S02]  /*5cc0*/  LOP3.LUT R0, R3, R0, R4, 0xfe, !PT ;  /* 0x0000000003007212 */ /* 0x000fe400078efe04 */
.L_x_30811:
[----:B------:R-:W-:Y:S05]  /*5cd0*/  BSYNC B0 ;  /* 0x0000000000007941 */ /* 0x000fea0003800000 */
.L_x_30810:
[----:B------:R-:W-:-:S04]  /*5ce0*/  FMUL.FTZ R0, R0, 1 ;  /* 0x3f80000000007820 */ /* 0x000fc80000410000 */
[----:B------:R0:W1:Y:S01]  /*5cf0*/  F2F.F64.F32 R18, R0 ;  /* 0x0000000000127310 */ /* 0x0000620000201800 */
[----:B------:R-:W-:Y:S05]  /*5d00*/  BRA `(.L_x_30791) ;  /* 0x000002c000007947 */ /* 0x000fea0003800000 */
.L_x_30803:
        /* <DEDUP_REMOVED lines=14> */
.L_x_30817:
[----:B------:R-:W-:Y:S05]  /*5df0*/  BSYNC B0 ;  /* 0x0000000000007941 */ /* 0x000fea0003800000 */
.L_x_30816:
[----:B------:R-:W-:-:S04]  /*5e00*/  FMUL.FTZ R0, R0, 1 ;  /* 0x3f80000000007820 */ /* 0x000fc80000410000 */
[----:B------:R0:W1:Y:S01]  /*5e10*/  F2F.F64.F32 R18, R0 ;  /* 0x0000000000127310 */ /* 0x0000620000201800 */
[----:B------:R-:W-:Y:S05]  /*5e20*/  BRA `(.L_x_30791) ;  /* 0x000001a000007947 */ /* 0x000fea0003800000 */
.L_x_30790:
        /* <DEDUP_REMOVED lines=21> */
.L_x_30815:
[----:B------:R-:W2:Y:S02]  /*5f80*/  LDG.E.64 R18, [R2.64] ;  /* 0x0000002402127981 */ /* 0x000ea4000c1e1b00 */
[----:B--2---:R-:W0:Y:S01]  /*5f90*/  I2F.F64.U64 R18, R18 ;  /* 0x0000001200127312 */ /* 0x004e220000301800 */
[----:B------:R-:W-:Y:S05]  /*5fa0*/  BRA `(.L_x_30791) ;  /* 0x0000002000007947 */ /* 0x000fea0003800000 */
.L_x_30814:
[----:B------:R-:W2:Y:S02]  /*5fb0*/  LDG.E R2, [R2.64] ;  /* 0x0000002402027981 */ /* 0x000ea4000c1e1900 */
[----:B--2---:R0:W1:Y:S02]  /*5fc0*/  I2F.F64.U32 R18, R2 ;  /* 0x0000000200127312 */ /* 0x0040640000201800 */
.L_x_30791:
        /* <DEDUP_REMOVED lines=17> */
.L_x_30821:
[----:B------:R-:W2:Y:S02]  /*60e0*/  LDG.E.U8 R2, [R4.64] ;  /* 0x0000002404027981 */ /* 0x000ea4000c1e1100 */
[----:B--2---:R-:W0:Y:S01]  /*60f0*/  I2F.F64.U16 R2, R2 ;  /* 0x0000000200027312 */ /* 0x004e220000101800 */
[----:B------:R-:W-:Y:S05]  /*6100*/  BRA `(.L_x_30823) ;  /* 0x00000df000007947 */ /* 0x000fea0003800000 */
.L_x_30820:
        /* <DEDUP_REMOVED lines=9> */
.L_x_30825:
[----:B------:R-:W2:Y:S02]  /*61a0*/  LDG.E R2, [R4.64] ;  /* 0x0000002404027981 */ /* 0x000ea4000c1e1900 */
[----:B--2---:R-:W0:Y:S01]  /*61b0*/  I2F.F64 R2, R2 ;  /* 0x0000000200027312 */ /* 0x004e220000201c00 */
[----:B------:R-:W-:Y:S05]  /*61c0*/  BRA `(.L_x_30823) ;  /* 0x00000d3000007947 */ /* 0x000fea0003800000 */
.L_x_30824:
[----:B------:R-:W2:Y:S02]  /*61d0*/  LDG.E.U16 R2, [R4.64] ;  /* 0x0000002404027981 */ /* 0x000ea4000c1e1500 */
[----:B--2---:R-:W0:Y:S01]  /*61e0*/  I2F.F64.S16 R2, R2 ;  /* 0x0000000200027312 */ /* 0x004e220000101c00 */
[----:B------:R-:W-:Y:S05]  /*61f0*/  BRA `(.L_x_30823) ;  /* 0x00000d0000007947 */ /* 0x000fea0003800000 */
.L_x_30819:
        /* <DEDUP_REMOVED lines=10> */
.L_x_30827:
[----:B------:R-:W2:Y:S02]  /*62a0*/  LDG.E.U16 R0, [R4.64] ;  /* 0x0000002404007981 */ /* 0x000ea4000c1e1500 */
[----:B--2---:R-:W-:-:S05]  /*62b0*/  HADD2.F32 R0, -RZ, R0.H0_H0 ;  /* 0x20000000ff007230 */ /* 0x004fca0000004100 */
[----:B------:R-:W-:-:S04]  /*62c0*/  FMUL.FTZ R0, R0, 1 ;  /* 0x3f80000000007820 */ /* 0x000fc80000410000 */
[----:B------:R0:W2:Y:S01]  /*62d0*/  F2F.F64.F32 R2, R0 ;  /* 0x0000000000027310 */ /* 0x0000a20000201800 */
[----:B------:R-:W-:Y:S05]  /*62e0*/  BRA `(.L_x_30823) ;  /* 0x00000c1000007947 */ /* 0x000fea0003800000 */
.L_x_30826:
        /* <DEDUP_REMOVED lines=10> */
.L_x_30829:
[----:B------:R-:W2:Y:S02]  /*6390*/  LDG.E.U16 R4, [R4.64] ;  /* 0x0000002404047981 */ /* 0x000ea4000c1e1500 */
[----:B--2---:R-:W-:-:S05]  /*63a0*/  HADD2.F32 R0, -RZ, R4.H0_H0 ;  /* 0x20000004ff007230 */ /* 0x004fca0000004100 */
[----:B------:R-:W-:-:S04]  /*63b0*/  FMUL.FTZ R0, R0, 1 ;  /* 0x3f80000000007820 */ /* 0x000fc80000410000 */
[----:B------:R0:W2:Y:S01]  /*63c0*/  F2F.F64.F32 R2, R0 ;  /* 0x0000000000027310 */ /* 0x0000a20000201800 */
[----:B------:R-:W-:Y:S05]  /*63d0*/  BRA `(.L_x_30823) ;  /* 0x00000b2000007947 */ /* 0x000fea0003800000 */
.L_x_30828:
[----:B------:R0:W5:Y:S01]  /*63e0*/  LDG.E.64 R2, [R4.64] ;  /* 0x0000002404027981 */ /* 0x000162000c1e1b00 */
[----:B------:R-:W-:Y:S05]  /*63f0*/  BRA `(.L_x_30823) ;  /* 0x00000b0000007947 */ /* 0x000fea0003800000 */
.L_x_30818:
        /* <DEDUP_REMOVED lines=13> */
.L_x_30832:
[----:B------:R0:W5:Y:S01]  /*64d0*/  LDG.E.64 R2, [R4.64] ;  /* 0x0000002404027981 */ /* 0x000162000c1e1b00 */
[----:B------:R-:W-:Y:S05]  /*64e0*/  BRA `(.L_x_30823) ;  /* 0x00000a1000007947 */ /* 0x000fea0003800000 */
.L_x_30831:
        /* <DEDUP_REMOVED lines=28> */
.L_x_30834:
        /* <DEDUP_REMOVED lines=15> */
.L_x_30833:
[----:B------:R-:W2:Y:S02]  /*67a0*/  LDG.E.U16 R0, [R4.64] ;  /* 0x0000002404007981 */ /* 0x000ea4000c1e1500 */
[----:B--2---:R-:W-:-:S05]  /*67b0*/  PRMT R0, RZ, 0x5410, R0 ;  /* 0x00005410ff007816 */ /* 0x004fca0000000000 */
[----:B------:R-:W-:-:S04]  /*67c0*/  FMUL.FTZ R0, R0, 1 ;  /* 0x3f80000000007820 */ /* 0x000fc80000410000 */
[----:B------:R0:W2:Y:S01]  /*67d0*/  F2F.F64.F32 R2, R0 ;  /* 0x0000000000027310 */ /* 0x0000a20000201800 */
[----:B------:R-:W-:Y:S05]  /*67e0*/  BRA `(.L_x_30823) ;  /* 0x0000071000007947 */ /* 0x000fea0003800000 */
.L_x_30830:
        /* <DEDUP_REMOVED lines=11> */
.L_x_30837:
        /* <DEDUP_REMOVED lines=21> */
.L_x_30841:
[----:B------:R-:W-:Y:S05]  /*69f0*/  BSYNC B1 ;  /* 0x0000000000017941 */ /* 0x000fea0003800000 */
.L_x_30840:
[----:B------:R-:W-:Y:S01]  /*6a00*/  LEA R3, R0, 0x3b800000, 0x17 ;  /* 0x3b80000000037811 */ /* 0x000fe200078eb8ff */
[----:B------:R-:W-:-:S05]  /*6a10*/  IMAD.SHL.U32 R0, R2, 0x100000, RZ ;  /* 0x0010000002007824 */ /* 0x000fca00078e00ff */
[----:B------:R-:W-:Y:S02]  /*6a20*/  LOP3.LUT R0, R3, R0, R4, 0xfe, !PT ;  /* 0x0000000003007212 */ /* 0x000fe400078efe04 */
.L_x_30839:
[----:B------:R-:W-:Y:S05]  /*6a30*/  BSYNC B0 ;  /* 0x0000000000007941 */ /* 0x000fea0003800000 */
.L_x_30838:
[----:B------:R-:W-:-:S04]  /*6a40*/  FMUL.FTZ R0, R0, 1 ;  /* 0x3f80000000007820 */ /* 0x000fc80000410000 */
[----:B------:R0:W2:Y:S01]  /*6a50*/  F2F.F64.F32 R2, R0 ;  /* 0x0000000000027310 */ /* 0x0000a20000201800 */
[----:B------:R-:W-:Y:S05]  /*6a60*/  BRA `(.L_x_30823) ;  /* 0x0000049000007947 */ /* 0x000fea0003800000 */
.L_x_30836:
        /* <DEDUP_REMOVED lines=21> */
.L_x_30845:
[----:B------:R-:W-:Y:S05]  /*6bc0*/  BSYNC B1 ;  /* 0x0000000000017941 */ /* 0x000fea0003800000 */
.L_x_30844:
[----:B------:R-:W-:Y:S01]  /*6bd0*/  LEA R3, R0, 0x37800000, 0x17 ;  /* 0x3780000000037811 */ /* 0x000fe200078eb8ff */
[----:B------:R-:W-:-:S05]  /*6be0*/  IMAD.SHL.U32 R0, R2, 0x200000, RZ ;  /* 0x0020000002007824 */ /* 0x000fca00078e00ff */
[----:B------:R-:W-:Y:S02]  /*6bf0*/  LOP3.LUT R0, R3, R0, R4, 0xfe, !PT ;  /* 0x0000000003007212 */ /* 0x000fe400078efe04 */
.L_x_30843:
[----:B------:R-:W-:Y:S05]  /*6c00*/  BSYNC B0 ;  /* 0x0000000000007941 */ /* 0x000fea0003800000 */
.L_x_30842:
[----:B------:R-:W-:-:S04]  /*6c10*/  FMUL.FTZ R0, R0, 1 ;  /* 0x3f80000000007820 */ /* 0x000fc80000410000 */
[----:B------:R0:W2:Y:S01]  /*6c20*/  F2F.F64.F32 R2, R0 ;  /* 0x0000000000027310 */ /* 0x0000a20000201800 */
[----:B------:R-:W-:Y:S05]  /*6c30*/  BRA `(.L_x_30823) ;  /* 0x000002c000007947 */ /* 0x000fea0003800000 */
.L_x_30835:
        /* <DEDUP_REMOVED lines=14> */
.L_x_30849:
[----:B------:R-:W-:Y:S05]  /*6d20*/  BSYNC B0 ;  /* 0x0000000000007941 */ /* 0x000fea0003800000 */
.L_x_30848:
[----:B------:R-:W-:-:S04]  /*6d30*/  FMUL.FTZ R0, R0, 1 ;  /* 0x3f80000000007820 */ /* 0x000fc80000410000 */
[----:B------:R0:W2:Y:S01]  /*6d40*/  F2F.F64.F32 R2, R0 ;  /* 0x0000000000027310 */ /* 0x0000a20000201800 */
[----:B------:R-:W-:Y:S05]  /*6d50*/  BRA `(.L_x_30823) ;  /* 0x000001a000007947 */ /* 0x000fea0003800000 */
.L_x_30822:
        /* <DEDUP_REMOVED lines=21> */
.L_x_30847:
[----:B------:R-:W2:Y:S02]  /*6eb0*/  LDG.E.64 R2, [R4.64] ;  /* 0x0000002404027981 */ /* 0x000ea4000c1e1b00 */
[----:B--2---:R-:W0:Y:S01]  /*6ec0*/  I2F.F64.U64 R2, R2 ;  /* 0x0000000200027312 */ /* 0x004e220000301800 */
[----:B------:R-:W-:Y:S05]  /*6ed0*/  BRA `(.L_x_30823) ;  /* 0x0000002000007947 */ /* 0x000fea0003800000 */
.L_x_30846:
[----:B------:R-:W2:Y:S02]  /*6ee0*/  LDG.E R2, [R4.64] ;  /* 0x0000002404027981 */ /* 0x000ea4000c1e1900 */
[----:B--2---:R-:W0:Y:S02]  /*6ef0*/  I2F.F64.U32 R2, R2 ;  /* 0x0000000200027312 */ /* 0x004e240000201800 */
.L_x_30823:
        /* <DEDUP_REMOVED lines=21> */
.L_x_30851:
[----:B------:R-:W-:Y:S05]  /*7050*/  BSYNC B0 ;  /* 0x0000000000007941 */ /* 0x000fea0003800000 */
.L_x_30850:
        /* <DEDUP_REMOVED lines=12> */
.L_x_30855:
[----:B------:R-:W0:Y:S02]  /*7120*/  F2I.S64.F64.TRUNC R4, R4 ;  /* 0x0000000400047311 */ /* 0x000e24000030d900 */
[----:B0-2---:R-:W-:-:S05]  /*7130*/  IMAD.MOV.U32 R3, RZ, RZ, R4 ;  /* 0x000000ffff037224 */ /* 0x005fca00078e0004 */
[----:B------:R0:W-:Y:S01]  /*7140*/  STG.E.U8 [R16.64], R3 ;  /* 0x0000000310007986 */ /* 0x0001e2000c101124 */
[----:B------:R-:W-:Y:S05]  /*7150*/  BRA `(.L_x_30857) ;  /* 0x00000ed000007947 */ /* 0x000fea0003800000 */
.L_x_30854:
        /* <DEDUP_REMOVED lines=9> */
.L_x_30859:
[----:B------:R-:W0:Y:S02]  /*71f0*/  F2I.F64.TRUNC R5, R4 ;  /* 0x0000000400057311 */ /* 0x000e24000030d100 */
[----:B0-----:R0:W-:Y:S01]  /*7200*/  STG.E [R16.64], R5 ;  /* 0x0000000510007986 */ /* 0x0011e2000c101924 */
[----:B------:R-:W-:Y:S05]  /*7210*/  BRA `(.L_x_30857) ;  /* 0x00000e1000007947 */ /* 0x000fea0003800000 */
.L_x_30858:
[----:B------:R-:W0:Y:S02]  /*7220*/  F2I.F64.TRUNC R5, R4 ;  /* 0x0000000400057311 */ /* 0x000e24000030d100 */
[----:B0-----:R0:W-:Y:S01]  /*7230*/  STG.E.U16 [R16.64], R5 ;  /* 0x0000000510007986 */ /* 0x0011e2000c101524 */
[----:B------:R-:W-:Y:S05]  /*7240*/  BRA `(.L_x_30857) ;  /* 0x00000de000007947 */ /* 0x000fea0003800000 */
.L_x_30853:
        /* <DEDUP_REMOVED lines=11> */
.L_x_30861:
[----:B------:R-:W0:Y:S01]  /*7300*/  F2F.F32.F64 R0, R4 ;  /* 0x0000000400007310 */ /* 0x000e220000301000 */
[----:B------:R-:W0:-:S14]  /*7310*/  DSETP.GEU.AND P0, PT, |R4|, c[0x2][0x0], PT ;  /* 0x008000000400762a */ /* 0x000e1c0003f0e200 */
[----:B0-----:R-:W-:-:S05]  /*7320*/  @!P0 FMUL R0, R0, 1.175494350822287508e-38 ;  /* 0x0080000000008820 */ /* 0x001fca0000400000 */
[----:B------:R-:W-:-:S05]  /*7330*/  F2FP.PACK_AB R0, RZ, R0 ;  /* 0x00000000ff00723e */ /* 0x000fca00000000ff */
[----:B------:R0:W-:Y:S01]  /*7340*/  STG.E.U16 [R16.64], R0 ;  /* 0x0000000010007986 */ /* 0x0001e2000c101524 */
[----:B------:R-:W-:Y:S05]  /*7350*/  BRA `(.L_x_30857) ;  /* 0x00000cd000007947 */ /* 0x000fea0003800000 */
.L_x_30860:
        /* <DEDUP_REMOVED lines=12> */
.L_x_30863:
[----:B------:R-:W0:Y:S01]  /*7420*/  F2F.F32.F64 R0, R4 ;  /* 0x0000000400007310 */ /* 0x000e220000301000 */
[----:B------:R-:W0:-:S14]  /*7430*/  DSETP.GEU.AND P0, PT, |R4|, c[0x2][0x0], PT ;  /* 0x008000000400762a */ /* 0x000e1c0003f0e200 */
[----:B0-----:R-:W-:-:S05]  /*7440*/  @!P0 FMUL R0, R0, 1.175494350822287508e-38 ;  /* 0x0080000000008820 */ /* 0x001fca0000400000 */
[----:B--2---:R-:W-:-:S04]  /*7450*/  F2FP.PACK_AB R3, RZ, R0 ;  /* 0x00000000ff03723e */ /* 0x004fc800000000ff */
[----:B------:R-:W-:-:S05]  /*7460*/  PRMT R3, R3, 0x5410, RZ ;  /* 0x0000541003037816 */ /* 0x000fca00000000ff */
[----:B------:R0:W-:Y:S01]  /*7470*/  STG.E [R16.64], R3 ;  /* 0x0000000310007986 */ /* 0x0001e2000c101924 */
[----:B------:R-:W-:Y:S05]  /*7480*/  BRA `(.L_x_30857) ;  /* 0x00000ba000007947 */ /* 0x000fea0003800000 */
.L_x_30862:
[----:B------:R0:W-:Y:S01]  /*7490*/  STG.E.64 [R16.64], R4 ;  /* 0x0000000410007986 */ /* 0x0001e2000c101b24 */
[----:B------:R-:W-:Y:S05]  /*74a0*/  BRA `(.L_x_30857) ;  /* 0x00000b8000007947 */ /* 0x000fea0003800000 */
.L_x_30852:
        /* <DEDUP_REMOVED lines=12> */
.L_x_30866:
[----:B------:R-:W-:-:S05]  /*7570*/  CS2R R6, SRZ ;  /* 0x0000000000067805 */ /* 0x000fca000001ff00 */
[----:B------:R0:W-:Y:S01]  /*7580*/  STG.E.128 [R16.64], R4 ;  /* 0x0000000410007986 */ /* 0x0001e2000c101d24 */
[----:B------:R-:W-:Y:S05]  /*7590*/  BRA `(.L_x_30857) ;  /* 0x00000a9000007947 */ /* 0x000fea0003800000 */
.L_x_30865:
        /* <DEDUP_REMOVED lines=23> */
.L_x_30870:
[----:B------:R-:W-:Y:S05]  /*7710*/  BSYNC B0 ;  /* 0x0000000000007941 */ /* 0x000fea0003800000 */
.L_x_30869:
[----:B------:R-:W-:-:S05]  /*7720*/  LOP3.LUT R3, R0, R3, RZ, 0xfc, !PT ;  /* 0x0000000300037212 */ /* 0x000fca00078efcff */
[----:B------:R0:W-:Y:S01]  /*7730*/  STG.E.U8 [R16.64], R3 ;  /* 0x0000000310007986 */ /* 0x0001e2000c101124 */
[----:B------:R-:W-:Y:S05]  /*7740*/  BRA `(.L_x_30857) ;  /* 0x000008e000007947 */ /* 0x000fea0003800000 */
.L_x_30868:
        /* <DEDUP_REMOVED lines=15> */
.L_x_30872:
[----:B------:R-:W-:Y:S01]  /*7840*/  IMAD.MOV.U32 R0, RZ, RZ, 0x7f ;  /* 0x0000007fff007424 */ /* 0x000fe200078e00ff */
[----:B------:R-:W-:-:S04]  /*7850*/  ISETP.GT.U32.AND P0, PT, R2, 0x7f800000, PT ;  /* 0x7f8000000200780c */ /* 0x000fc80003f04070 */
[----:B------:R-:W-:-:S04]  /*7860*/  SEL R0, R0, 0x7c, P0 ;  /* 0x0000007c00007807 */ /* 0x000fc80000000000 */
.L_x_30873:
[----:B------:R-:W-:Y:S05]  /*7870*/  BSYNC B0 ;  /* 0x0000000000007941 */ /* 0x000fea0003800000 */
.L_x_30871:
[----:B------:R-:W-:-:S04]  /*7880*/  LOP3.LUT R2, R3, 0x80000000, RZ, 0xc0, !PT ;  /* 0x8000000003027812 */ /* 0x000fc800078ec0ff */
[----:B------:R-:W-:-:S04]  /*7890*/  SHF.R.U32.HI R3, RZ, 0x18, R2 ;  /* 0x00000018ff037819 */ /* 0x000fc80000011602 */
[----:B------:R-:W-:-:S05]  /*78a0*/  LOP3.LUT R3, R0, R3, RZ, 0xfc, !PT ;  /* 0x0000000300037212 */ /* 0x000fca00078efcff */
[----:B------:R0:W-:Y:S01]  /*78b0*/  STG.E.U8 [R16.64], R3 ;  /* 0x0000000310007986 */ /* 0x0001e2000c101124 */
[----:B------:R-:W-:Y:S05]  /*78c0*/  BRA `(.L_x_30857) ;  /* 0x0000076000007947 */ /* 0x000fea0003800000 */
.L_x_30867:
[----:B------:R-:W0:Y:S01]  /*78d0*/  F2F.F32.F64 R0, R4 ;  /* 0x0000000400007310 */ /* 0x000e220000301000 */
[----:B------:R-:W0:-:S14]  /*78e0*/  DSETP.GEU.AND P0, PT, |R4|, c[0x2][0x0], PT ;  /* 0x008000000400762a */ /* 0x000e1c0003f0e200 */
[----:B0-----:R-:W-:-:S05]  /*78f0*/  @!P0 FMUL R0, R0, 1.175494350822287508e-38 ;  /* 0x0080000000008820 */ /* 0x001fca0000400000 */
[----:B------:R-:W-:-:S05]  /*7900*/  F2FP.BF16.PACK_AB R0, RZ, R0 ;  /* 0x00000000ff00723e */ /* 0x000fca00000010ff */
[----:B------:R0:W-:Y:S01]  /*7910*/  STG.E.U16 [R16.64], R0 ;  /* 0x0000000010007986 */ /* 0x0001e2000c101524 */
[----:B------:R-:W-:Y:S05]  /*7920*/  BRA `(.L_x_30857) ;  /* 0x0000070000007947 */ /* 0x000fea0003800000 */
.L_x_30864:
        /* <DEDUP_REMOVED lines=11> */
.L_x_30876:
        /* <DEDUP_REMOVED lines=19> */
.L_x_30879:
[----:B------:R-:W-:-:S04]  /*7b10*/  LOP3.LUT R2, R3, 0x80000000, RZ, 0xc0, !PT ;  /* 0x8000000003027812 */ /* 0x000fc800078ec0ff */
[----:B------:R-:W-:-:S04]  /*7b20*/  SHF.R.U32.HI R3, RZ, 0x18, R2 ;  /* 0x00000018ff037819 */ /* 0x000fc80000011602 */
[----:B------:R-:W-:-:S04]  /*7b30*/  LOP3.LUT R0, R0, R3, RZ, 0xfc, !PT ;  /* 0x0000000300007212 */ /* 0x000fc800078efcff */
[----:B------:R-:W-:Y:S02]  /*7b40*/  PRMT R8, R0, 0x7610, R8 ;  /* 0x0000761000087816 */ /* 0x000fe40000000008 */
.L_x_30878:
[----:B------:R-:W-:Y:S05]  /*7b50*/  BSYNC B0 ;  /* 0x0000000000007941 */ /* 0x000fea0003800000 */
.L_x_30877:
[----:B------:R0:W-:Y:S01]  /*7b60*/  STG.E.U8 [R16.64], R8 ;  /* 0x0000000810007986 */ /* 0x0001e2000c101124 */
[----:B------:R-:W-:Y:S05]  /*7b70*/  BRA `(.L_x_30857) ;  /* 0x000004b000007947 */ /* 0x000fea0003800000 */
.L_x_30875:
        /* <DEDUP_REMOVED lines=19> */
.L_x_30882:
[----:B------:R-:W-:-:S04]  /*7cb0*/  LOP3.LUT R2, R3, 0x80000000, RZ, 0xc0, !PT ;  /* 0x8000000003027812 */ /* 0x000fc800078ec0ff */
[----:B------:R-:W-:-:S04]  /*7cc0*/  SHF.R.U32.HI R3, RZ, 0x18, R2 ;  /* 0x00000018ff037819 */ /* 0x000fc80000011602 */
[----:B------:R-:W-:-:S04]  /*7cd0*/  LOP3.LUT R0, R0, R3, RZ, 0xfc, !PT ;  /* 0x0000000300007212 */ /* 0x000fc800078efcff */
[----:B------:R-:W-:Y:S02]  /*7ce0*/  PRMT R8, R0, 0x7610, R8 ;  /* 0x0000761000087816 */ /* 0x000fe40000000008 */
.L_x_30881:
[----:B------:R-:W-:Y:S05]  /*7cf0*/  BSYNC B0 ;  /* 0x0000000000007941 */ /* 0x000fea0003800000 */
.L_x_30880:
[----:B------:R0:W-:Y:S01]  /*7d00*/  STG.E.U8 [R16.64], R8 ;  /* 0x0000000810007986 */ /* 0x0001e2000c101124 */
[----:B------:R-:W-:Y:S05]  /*7d10*/  BRA `(.L_x_30857) ;  /* 0x0000031000007947 */ /* 0x000fea0003800000 */
.L_x_30874:
        /* <DEDUP_REMOVED lines=24> */
.L_x_30856:
        /* <DEDUP_REMOVED lines=20> */
.L_x_30884:
[----:B------:R-:W0:Y:S02]  /*7fe0*/  F2I.U64.F64.TRUNC R4, R4 ;  /* 0x0000000400047311 */ /* 0x000e24000030d800 */
[----:B0-----:R0:W-:Y:S01]  /*7ff0*/  STG.E.64 [R16.64], R4 ;  /* 0x0000000410007986 */ /* 0x0011e2000c101b24 */
[----:B------:R-:W-:Y:S05]  /*8000*/  BRA `(.L_x_30857) ;  /* 0x0000002000007947 */ /* 0x000fea0003800000 */
.L_x_30883:
[----:B------:R-:W0:Y:S02]  /*8010*/  F2I.U32.F64.TRUNC R5, R4 ;  /* 0x0000000400057311 */ /* 0x000e24000030d000 */
[----:B0-----:R0:W-:Y:S02]  /*8020*/  STG.E [R16.64], R5 ;  /* 0x0000000510007986 */ /* 0x0011e4000c101924 */
.L_x_30857:
        /* <DEDUP_REMOVED lines=258> */
.L_x_30885:
        /* <DEDUP_REMOVED lines=19> */
.L_x_30889:
[----:B------:R-:W2:Y:S02]  /*9180*/  LDG.E.U8 R2, [R2.64] ;  /* 0x0000002402027981 */ /* 0x000ea4000c1e1100 */
[----:B--2---:R0:W1:Y:S01]  /*9190*/  I2F.F64.U16 R18, R2 ;  /* 0x0000000200127312 */ /* 0x0040620000101800 */
[----:B------:R-:W-:Y:S05]  /*91a0*/  BRA `(.L_x_30891) ;  /* 0x00000df000007947 */ /* 0x000fea0003800000 */
.L_x_30888:
        /* <DEDUP_REMOVED lines=9> */
.L_x_30893:
[----:B------:R-:W2:Y:S02]  /*9240*/  LDG.E R2, [R2.64] ;  /* 0x0000002402027981 */ /* 0x000ea4000c1e1900 */
[----:B--2---:R0:W1:Y:S01]  /*9250*/  I2F.F64 R18, R2 ;  /* 0x0000000200127312 */ /* 0x0040620000201c00 */
[----:B------:R-:W-:Y:S05]  /*9260*/  BRA `(.L_x_30891) ;  /* 0x00000d3000007947 */ /* 0x000fea0003800000 */
.L_x_30892:
[----:B------:R-:W2:Y:S02]  /*9270*/  LDG.E.U16 R2, [R2.64] ;  /* 0x0000002402027981 */ /* 0x000ea4000c1e1500 */
[----:B--2---:R0:W1:Y:S01]  /*9280*/  I2F.F64.S16 R18, R2 ;  /* 0x0000000200127312 */ /* 0x0040620000101c00 */
[----:B------:R-:W-:Y:S05]  /*9290*/  BRA `(.L_x_30891) ;  /* 0x00000d0000007947 */ /* 0x000fea0003800000 */
.L_x_30887:
        /* <DEDUP_REMOVED lines=10> */
.L_x_30895:
[----:B------:R-:W2:Y:S02]  /*9340*/  LDG.E.U16 R0, [R2.64] ;  /* 0x0000002402007981 */ /* 0x000ea4000c1e1500 */
[----:B--2---:R-:W-:-:S05]  /*9350*/  HADD2.F32 R0, -RZ, R0.H0_H0 ;  /* 0x20000000ff007230 */ /* 0x004fca0000004100 */
[----:B------:R-:W-:-:S04]  /*9360*/  FMUL.FTZ R0, R0, 1 ;  /* 0x3f80000000007820 */ /* 0x000fc80000410000 */
[----:B------:R0:W1:Y:S01]  /*9370*/  F2F.F64.F32 R18, R0 ;  /* 0x0000000000127310 */ /* 0x0000620000201800 */
[----:B------:R-:W-:Y:S05]  /*9380*/  BRA `(.L_x_30891) ;  /* 0x00000c1000007947 */ /* 0x000fea0003800000 */
.L_x_30894:
        /* <DEDUP_REMOVED lines=10> */
.L_x_30897:
[----:B------:R-:W2:Y:S02]  /*9430*/  LDG.E.U16 R2, [R2.64] ;  /* 0x0000002402027981 */ /* 0x000ea4000c1e1500 */
[----:B--2---:R-:W-:-:S05]  /*9440*/  HADD2.F32 R0, -RZ, R2.H0_H0 ;  /* 0x20000002ff007230 */ /* 0x004fca0000004100 */
[----:B------:R-:W-:-:S04]  /*9450*/  FMUL.FTZ R0, R0, 1 ;  /* 0x3f80000000007820 */ /* 0x000fc80000410000 */
[----:B------:R0:W1:Y:S01]  /*9460*/  F2F.F64.F32 R18, R0 ;  /* 0x0000000000127310 */ /* 0x0000620000201800 */
[----:B------:R-:W-:Y:S05]  /*9470*/  BRA `(.L_x_30891) ;  /* 0x00000b2000007947 */ /* 0x000fea0003800000 */
.L_x_30896:
[----:B------:R0:W5:Y:S01]  /*9480*/  LDG.E.64 R18, [R2.64] ;  /* 0x0000002402127981 */ /* 0x000162000c1e1b00 */
[----:B------:R-:W-:Y:S05]  /*9490*/  BRA `(.L_x_30891) ;  /* 0x00000b0000007947 */ /* 0x000fea0003800000 */
.L_x_30886:
        /* <DEDUP_REMOVED lines=13> */
.L_x_30900:
[----:B------:R0:W5:Y:S01]  /*9570*/  LDG.E.64 R18, [R2.64] ;  /* 0x0000002402127981 */ /* 0x000162000c1e1b00 */
[----:B------:R-:W-:Y:S05]  /*9580*/  BRA `(.L_x_30891) ;  /* 0x00000a1000007947 */ /* 0x000fea0003800000 */
.L_x_30899:
        /* <DEDUP_REMOVED lines=28> */
.L_x_30902:
        /* <DEDUP_REMOVED lines=15> */
.L_x_30901:
[----:B------:R-:W2:Y:S02]  /*9840*/  LDG.E.U16 R0, [R2.64] ;  /* 0x0000002402007981 */ /* 0x000ea4000c1e1500 */
[----:B--2---:R-:W-:-:S05]  /*9850*/  PRMT R0, RZ, 0x5410, R0 ;  /* 0x00005410ff007816 */ /* 0x004fca0000000000 */
[----:B------:R-:W-:-:S04]  /*9860*/  FMUL.FTZ R0, R0, 1 ;  /* 0x3f80000000007820 */ /* 0x000fc80000410000 */
[----:B------:R0:W1:Y:S01]  /*9870*/  F2F.F64.F32 R18, R0 ;  /* 0x0000000000127310 */ /* 0x0000620000201800 */
[----:B------:R-:W-:Y:S05]  /*9880*/  BRA `(.L_x_30891) ;  /* 0x0000071000007947 */ /* 0x000fea0003800000 */
.L_x_30898:
        /* <DEDUP_REMOVED lines=11> */
.L_x_30905:
        /* <DEDUP_REMOVED lines=21> */
.L_x_30909:
[----:B------:R-:W-:Y:S05]  /*9a90*/  BSYNC B1 ;  /* 0x0000000000017941 */ /* 0x000fea0003800000 */
.L_x_30908:
[----:B------:R-:W-:Y:S01]  /*9aa0*/  LEA R3, R0, 0x3b800000, 0x17 ;  /* 0x3b80000000037811 */ /* 0x000fe200078eb8ff */
[----:B------:R-:W-:-:S05]  /*9ab0*/  IMAD.SHL.U32 R0, R2, 0x100000, RZ ;  /* 0x0010000002007824 */ /* 0x000fca00078e00ff */
[----:B------:R-:W-:Y:S02]  /*9ac0*/  LOP3.LUT R0, R3, R0, R4, 0xfe, !PT ;  /* 0x0000000003007212 */ /* 0x000fe400078efe04 */
.L_x_30907:
[----:B------:R-:W-:Y:S05]  /*9ad0*/  BSYNC B0 ;  /* 0x0000000000007941 */ /* 0x000fea0003800000 */
.L_x_30906:
[----:B------:R-:W-:-:S04]  /*9ae0*/  FMUL.FTZ R0, R0, 1 ;  /* 0x3f80000000007820 */ /* 0x000fc80000410000 */
[----:B------:R0:W1:Y:S01]  /*9af0*/  F2F.F64.F32 R18, R0 ;  /* 0x0000000000127310 */ /* 0x0000620000201800 */
[----:B------:R-:W-:Y:S05]  /*9b00*/  BRA `(.L_x_30891) ;  /* 0x0000049000007947 */ /* 0x000fea0003800000 */
.L_x_30904:
        /* <DEDUP_REMOVED lines=21> */
.L_x_30913:
[----:B------:R-:W-:Y:S05]  /*9c60*/  BSYNC B1 ;  /* 0x0000000000017941 */ /* 0x000fea0003800000 */
.L_x_30912:
[----:B------:R-:W-:Y:S01]  /*9c70*/  LEA R3, R0, 0x37800000, 0x17 ;  /* 0x3780000000037811 */ /* 0x000fe200078eb8ff */
[----:B------:R-:W-:-:S05]  /*9c80*/  IMAD.SHL.U32 R0, R2, 0x200000, RZ ;  /* 0x0020000002007824 */ /* 0x000fca00078e00ff */
[----:B------:R-:W-:Y:S02]  /*9c90*/  LOP3.LUT R0, R3, R0, R4, 0xfe, !PT ;  /* 0x0000000003007212 */ /* 0x000fe400078efe04 */
.L_x_30911:
[----:B------:R-:W-:Y:S05]  /*9ca0*/  BSYNC B0 ;  /* 0x0000000000007941 */ /* 0x000fea0003800000 */
.L_x_30910:
[----:B------:R-:W-:-:S04]  /*9cb0*/  FMUL.FTZ R0, R0, 1 ;  /* 0x3f80000000007820 */ /* 0x000fc80000410000 */
[----:B------:R0:W1:Y:S01]  /*9cc0*/  F2F.F64.F32 R18, R0 ;  /* 0x0000000000127310 */ /* 0x0000620000201800 */
[----:B------:R-:W-:Y:S05]  /*9cd0*/  BRA `(.L_x_30891) ;  /* 0x000002c000007947 */ /* 0x000fea0003800000 */
.L_x_30903:
        /* <DEDUP_REMOVED lines=14> */
.L_x_30917:
[----:B------:R-:W-:Y:S05]  /*9dc0*/  BSYNC B0 ;  /* 0x0000000000007941 */ /* 0x000fea0003800000 */
.L_x_30916:
[----:B------:R-:W-:-:S04]  /*9dd0*/  FMUL.FTZ R0, R0, 1 ;  /* 0x3f80000000007820 */ /* 0x000fc80000410000 */
[----:B------:R0:W1:Y:S01]  /*9de0*/  F2F.F64.F32 R18, R0 ;  /* 0x0000000000127310 */ /* 0x0000620000201800 */
[----:B------:R-:W-:Y:S05]  /*9df0*/  BRA `(.L_x_30891) ;  /* 0x000001a000007947 */ /* 0x000fea0003800000 */
.L_x_30890:
        /* <DEDUP_REMOVED lines=21> */
.L_x_30915:
[----:B------:R-:W2:Y:S02]  /*9f50*/  LDG.E.64 R18, [R2.64] ;  /* 0x0000002402127981 */ /* 0x000ea4000c1e1b00 */
[----:B--2---:R-:W0:Y:S01]  /*9f60*/  I2F.F64.U64 R18, R18 ;  /* 0x0000001200127312 */ /* 0x004e220000301800 */
[----:B------:R-:W-:Y:S05]  /*9f70*/  BRA `(.L_x_30891) ;  /* 0x0000002000007947 */ /* 0x000fea0003800000 */
.L_x_30914:
[----:B------:R-:W2:Y:S02]  /*9f80*/  LDG.E R2, [R2.64] ;  /* 0x0000002402027981 */ /* 0x000ea4000c1e1900 */
[----:B--2---:R0:W1:Y:S02]  /*9f90*/  I2F.F64.U32 R18, R2 ;  /* 0x0000000200127312 */ /* 0x0040640000201800 */
.L_x_30891:
        /* <DEDUP_REMOVED lines=17> */
.L_x_30921:
[----:B------:R-:W2:Y:S02]  /*a0b0*/  LDG.E.U8 R2, [R4.64] ;  /* 0x0000002404027981 */ /* 0x000ea4000c1e1100 */
[----:B--2---:R-:W0:Y:S01]  /*a0c0*/  I2F.F64.U16 R2, R2 ;  /* 0x0000000200027312 */ /* 0x004e220000101800 */
[----:B------:R-:W-:Y:S05]  /*a0d0*/  BRA `(.L_x_30923) ;  /* 0x00000df000007947 */ /* 0x000fea0003800000 */
.L_x_30920:
        /* <DEDUP_REMOVED lines=9> */
.L_x_30925:
[----:B------:R-:W2:Y:S02]  /*a170*/  LDG.E R2, [R4.64] ;  /* 0x0000002404027981 */ /* 0x000ea4000c1e1900 */
[----:B--2---:R-:W0:Y:S01]  /*a180*/  I2F.F64 R2, R2 ;  /* 0x0000000200027312 */ /* 0x004e220000201c00 */
[----:B------:R-:W-:Y:S05]  /*a190*/  BRA `(.L_x_30923) ;  /* 0x00000d3000007947 */ /* 0x000fea0003800000 */
.L_x_30924:
[----:B------:R-:W2:Y:S02]  /*a1a0*/  LDG.E.U16 R2, [R4.64] ;  /* 0x0000002404027981 */ /* 0x000ea4000c1e1500 */
[----:B--2---:R-:W0:Y:S01]  /*a1b0*/  I2F.F64.S16 R2, R2 ;  /* 0x0000000200027312 */ /* 0x004e220000101c00 */
[----:B------:R-:W-:Y:S05]  /*a1c0*/  BRA `(.L_x_30923) ;  /* 0x00000d0000007947 */ /* 0x000fea0003800000 */
.L_x_30919:
        /* <DEDUP_REMOVED lines=10> */
.L_x_30927:
[----:B------:R-:W2:Y:S02]  /*a270*/  LDG.E.U16 R0, [R4.64] ;  /* 0x0000002404007981 */ /* 0x000ea4000c1e1500 */
[----:B--2---:R-:W-:-:S05]  /*a280*/  HADD2.F32 R0, -RZ, R0.H0_H0 ;  /* 0x20000000ff007230 */ /* 0x004fca0000004100 */
[----:B------:R-:W-:-:S04]  /*a290*/  FMUL.FTZ R0, R0, 1 ;  /* 0x3f80000000007820 */ /* 0x000fc80000410000 */
[----:B------:R0:W2:Y:S01]  /*a2a0*/  F2F.F64.F32 R2, R0 ;  /* 0x0000000000027310 */ /* 0x0000a20000201800 */
[----:B------:R-:W-:Y:S05]  /*a2b0*/  BRA `(.L_x_30923) ;  /* 0x00000c1000007947 */ /* 0x000fea0003800000 */
.L_x_30926:
        /* <DEDUP_REMOVED lines=10> */
.L_x_30929:
[----:B------:R-:W2:Y:S02]  /*a360*/  LDG.E.U16 R4, [R4.64] ;  /* 0x0000002404047981 */ /* 0x000ea4000c1e1500 */
[----:B--2---:R-:W-:-:S05]  /*a370*/  HADD2.F32 R0, -RZ, R4.H0_H0 ;  /* 0x20000004ff007230 */ /* 0x004fca0000004100 */
[----:B------:R-:W-:-:S04]  /*a380*/  FMUL.FTZ R0, R0, 1 ;  /* 0x3f80000000007820 */ /* 0x000fc80000410000 */
[----:B------:R0:W2:Y:S01]  /*a390*/  F2F.F64.F32 R2, R0 ;  /* 0x0000000000027310 */ /* 0x0000a20000201800 */
[----:B------:R-:W-:Y:S05]  /*a3a0*/  BRA `(.L_x_30923) ;  /* 0x00000b2000007947 */ /* 0x000fea0003800000 */
.L_x_30928:
[----:B------:R0:W5:Y:S01]  /*a3b0*/  LDG.E.64 R2, [R4.64] ;  /* 0x0000002404027981 */ /* 0x000162000c1e1b00 */
[----:B------:R-:W-:Y:S05]  /*a3c0*/  BRA `(.L_x_30923) ;  /* 0x00000b0000007947 */ /* 0x000fea0003800000 */
.L_x_30918:
        /* <DEDUP_REMOVED lines=13> */
.L_x_30932:
[----:B------:R0:W5:Y:S01]  /*a4a0*/  LDG.E.64 R2, [R4.64] ;  /* 0x0000002404027981 */ /* 0x000162000c1e1b00 */
[----:B------:R-:W-:Y:S05]  /*a4b0*/  BRA `(.L_x_30923) ;  /* 0x00000a1000007947 */ /* 0x000fea0003800000 */
.L_x_30931:
        /* <DEDUP_REMOVED lines=28> */
.L_x_30934:
        /* <DEDUP_REMOVED lines=15> */
.L_x_30933:
[----:B------:R-:W2:Y:S02]  /*a770*/  LDG.E.U16 R0, [R4.64] ;  /* 0x0000002404007981 */ /* 0x000ea4000c1e1500 */
[----:B--2---:R-:W-:-:S05]  /*a780*/  PRMT R0, RZ, 0x5410, R0 ;  /* 0x00005410ff007816 */ /* 0x004fca0000000000 */
[----:B------:R-:W-:-:S04]  /*a790*/  FMUL.FTZ R0, R0, 1 ;  /* 0x3f80000000007820 */ /* 0x000fc80000410000 */
[----:B------:R0:W2:Y:S01]  /*a7a0*/  F2F.F64.F32 R2, R0 ;  /* 0x0000000000027310 */ /* 0x0000a20000201800 */
[----:B------:R-:W-:Y:S05]  /*a7b0*/  BRA `(.L_x_30923) ;  /* 0x0000071000007947 */ /* 0x000fea0003800000 */
.L_x_30930:
        /* <DEDUP_REMOVED lines=11> */
.L_x_30937:
        /* <DEDUP_REMOVED lines=21> */
.L_x_30941:
[----:B------:R-:W-:Y:S05]  /*a9c0*/  BSYNC B1 ;  /* 0x0000000000017941 */ /* 0x000fea0003800000 */
.L_x_30940:
[----:B------:R-:W-:Y:S01]  /*a9d0*/  LEA R3, R0, 0x3b800000, 0x17 ;  /* 0x3b80000000037811 */ /* 0x000fe200078eb8ff */
[----:B------:R-:W-:-:S05]  /*a9e0*/  IMAD.SHL.U32 R0, R2, 0x100000, RZ ;  /* 0x0010000002007824 */ /* 0x000fca00078e00ff */
[----:B------:R-:W-:Y:S02]  /*a9f0*/  LOP3.LUT R0, R3, R0, R4, 0xfe, !PT ;  /* 0x0000000003007212 */ /* 0x000fe400078efe04 */
.L_x_30939:
[----:B------:R-:W-:Y:S05]  /*aa00*/  BSYNC B0 ;  /* 0x0000000000007941 */ /* 0x000fea0003800000 */
.L_x_30938:
[----:B------:R-:W-:-:S04]  /*aa10*/  FMUL.FTZ R0, R0, 1 ;  /* 0x3f80000000007820 */ /* 0x000fc80000410000 */
[----:B------:R0:W2:Y:S01]  /*aa20*/  F2F.F64.F32 R2, R0 ;  /* 0x0000000000027310 */ /* 0x0000a20000201800 */
[----:B------:R-:W-:Y:S05]  /*aa30*/  BRA `(.L_x_30923) ;  /* 0x0000049000007947 */ /* 0x000fea0003800000 */
.L_x_30936:
        /* <DEDUP_REMOVED lines=21> */
.L_x_30945:
[----:B------:R-:W-:Y:S05]  /*ab90*/  BSYNC B1 ;  /* 0x0000000000017941 */ /* 0x000fea0003800000 */
.L_x_30944:
[----:B------:R-:W-:Y:S01]  /*aba0*/  LEA R3, R0, 0x37800000, 0x17 ;  /* 0x3780000000037811 */ /* 0x000fe200078eb8ff */
[----:B------:R-:W-:-:S05]  /*abb0*/  IMAD.SHL.U32 R0, R2, 0x200000, RZ ;  /* 0x0020000002007824 */ /* 0x000fca00078e00ff */
[----:B------:R-:W-:Y:S02]  /*abc0*/  LOP3.LUT R0, R3, R0, R4, 0xfe, !PT ;  /* 0x0000000003007212 */ /* 0x000fe400078efe04 */
.L_x_30943:
[----:B------:R-:W-:Y:S05]  /*abd0*/  BSYNC B0 ;  /* 0x0000000000007941 */ /* 0x000fea0003800000 */
.L_x_30942:
[----:B------:R-:W-:-:S04]  /*abe0*/  FMUL.FTZ R0, R0, 1 ;  /* 0x3f80000000007820 */ /* 0x000fc80000410000 */
[----:B------:R0:W2:Y:S01]  /*abf0*/  F2F.F64.F32 R2, R0 ;  /* 0x0000000000027310 */ /* 0x0000a20000201800 */
[----:B------:R-:W-:Y:S05]  /*ac00*/  BRA `(.L_x_30923) ;  /* 0x000002c000007947 */ /* 0x000fea0003800000 */
.L_x_30935:
        /* <DEDUP_REMOVED lines=14> */
.L_x_30949:
[----:B------:R-:W-:Y:S05]  /*acf0*/  BSYNC B0 ;  /* 0x0000000000007941 */ /* 0x000fea0003800000 */
.L_x_30948:
[----:B------:R-:W-:-:S04]  /*ad00*/  FMUL.FTZ R0, R0, 1 ;  /* 0x3f80000000007820 */ /* 0x000fc80000410000 */
[----:B------:R0:W2:Y:S01]  /*ad10*/  F2F.F64.F32 R2, R0 ;  /* 0x0000000000027310 */ /* 0x0000a20000201800 */
[----:B------:R-:W-:Y:S05]  /*ad20*/  BRA `(.L_x_30923) ;  /* 0x000001a000007947 */ /* 0x000fea0003800000 */
.L_x_30922:
        /* <DEDUP_REMOVED lines=21> */
.L_x_30947:
[----:B------:R-:W2:Y:S02]  /*ae80*/  LDG.E.64 R2, [R4.64] ;  /* 0x0000002404027981 */ /* 0x000ea4000c1e1b00 */
[----:B--2---:R-:W0:Y:S01]  /*ae90*/  I2F.F64.U64 R2, R2 ;  /* 0x0000000200027312 */ /* 0x004e220000301800 */
[----:B------:R-:W-:Y:S05]  /*aea0*/  BRA `(.L_x_30923) ;  /* 0x0000002000007947 */ /* 0x000fea0003800000 */
.L_x_30946:
[----:B------:R-:W2:Y:S02]  /*aeb0*/  LDG.E R2, [R4.64] ;  /* 0x0000002404027981 */ /* 0x000ea4000c1e1900 */
[----:B--2---:R-:W0:Y:S02]  /*aec0*/  I2F.F64.U32 R2, R2 ;  /* 0x0000000200027312 */ /* 0x004e240000201800 */
.L_x_30923:
        /* <DEDUP_REMOVED lines=21> */
.L_x_30951:
[----:B------:R-:W-:Y:S05]  /*b020*/  BSYNC B0 ;  /* 0x0000000000007941 */ /* 0x000fea0003800000 */
.L_x_30950:
        /* <DEDUP_REMOVED lines=12> */
.L_x_30955:
[----:B------:R-:W0:Y:S02]  /*b0f0*/  F2I.S64.F64.TRUNC R4, R4 ;  /* 0x0000000400047311 */ /* 0x000e24000030d900 */
[----:B0-2---:R-:W-:-:S05]  /*b100*/  IMAD.MOV.U32 R3, RZ, RZ, R4 ;  /* 0x000000ffff037224 */ /* 0x005fca00078e0004 */
[----:B------:R0:W-:Y:S01]  /*b110*/  STG.E.U8 [R16.64], R3 ;  /* 0x0000000310007986 */ /* 0x0001e2000c101124 */
[----:B------:R-:W-:Y:S05]  /*b120*/  BRA `(.L_x_30957) ;  /* 0x00000ed000007947 */ /* 0x000fea0003800000 */
.L_x_30954:
        /* <DEDUP_REMOVED lines=9> */
.L_x_30959:
[----:B------:R-:W0:Y:S02]  /*b1c0*/  F2I.F64.TRUNC R5, R4 ;  /* 0x0000000400057311 */ /* 0x000e24000030d100 */
[----:B0-----:R0:W-:Y:S01]  /*b1d0*/  STG.E [R16.64], R5 ;  /* 0x0000000510007986 */ /* 0x0011e2000c101924 */
[----:B------:R-:W-:Y:S05]  /*b1e0*/  BRA `(.L_x_30957) ;  /* 0x00000e1000007947 */ /* 0x000fea0003800000 */
.L_x_30958:
[----:B------:R-:W0:Y:S02]  /*b1f0*/  F2I.F64.TRUNC R5, R4 ;  /* 0x0000000400057311 */ /* 0x000e24000030d100 */
[----:B0-----:R0:W-:Y:S01]  /*b200*/  STG.E.U16 [R16.64], R5 ;  /* 0x0000000510007986 */ /* 0x0011e2000c101524 */
[----:B------:R-:W-:Y:S05]  /*b210*/  BRA `(.L_x_30957) ;  /* 0x00000de000007947 */ /* 0x000fea0003800000 */
.L_x_30953:
        /* <DEDUP_REMOVED lines=11> */
.L_x_30961:
[----:B------:R-:W0:Y:S01]  /*b2d0*/  F2F.F32.F64 R0, R4 ;  /* 0x0000000400007310 */ /* 0x000e220000301000 */
[----:B------:R-:W0:-:S14]  /*b2e0*/  DSETP.GEU.AND P0, PT, |R4|, c[0x2][0x0], PT ;  /* 0x008000000400762a */ /* 0x000e1c0003f0e200 */
[----:B0-----:R-:W-:-:S05]  /*b2f0*/  @!P0 FMUL R0, R0, 1.175494350822287508e-38 ;  /* 0x0080000000008820 */ /* 0x001fca0000400000 */
[----:B------:R-:W-:-:S05]  /*b300*/  F2FP.PACK_AB R0, RZ, R0 ;  /* 0x00000000ff00723e */ /* 0x000fca00000000ff */
[----:B------:R0:W-:Y:S01]  /*b310*/  STG.E.U16 [R16.64], R0 ;  /* 0x0000000010007986 */ /* 0x0001e2000c101524 */
[----:B------:R-:W-:Y:S05]  /*b320*/  BRA `(.L_x_30957) ;  /* 0x00000cd000007947 */ /* 0x000fea0003800000 */
.L_x_30960:
        /* <DEDUP_REMOVED lines=12> */
.L_x_30963:
[----:B------:R-:W0:Y:S01]  /*b3f0*/  F2F.F32.F64 R0, R4 ;  /* 0x0000000400007310 */ /* 0x000e220000301000 */
[----:B------:R-:W0:-:S14]  /*b400*/  DSETP.GEU.AND P0, PT, |R4|, c[0x2][0x0], PT ;  /* 0x008000000400762a */ /* 0x000e1c0003f0e200 */
[----:B0-----:R-:W-:-:S05]  /*b410*/  @!P0 FMUL R0, R0, 1.175494350822287508e-38 ;  /* 0x0080000000008820 */ /* 0x001fca0000400000 */
[----:B--2---:R-:W-:-:S04]  /*b420*/  F2FP.PACK_AB R3, RZ, R0 ;  /* 0x00000000ff03723e */ /* 0x004fc800000000ff */
[----:B------:R-:W-:-:S05]  /*b430*/  PRMT R3, R3, 0x5410, RZ ;  /* 0x0000541003037816 */ /* 0x000fca00000000ff */
[----:B------:R0:W-:Y:S01]  /*b440*/  STG.E [R16.64], R3 ;  /* 0x0000000310007986 */ /* 0x0001e2000c101924 */
[----:B------:R-:W-:Y:S05]  /*b450*/  BRA `(.L_x_30957) ;  /* 0x00000ba000007947 */ /* 0x000fea0003800000 */
.L_x_30962:
[----:B------:R0:W-:Y:S01]  /*b460*/  STG.E.64 [R16.64], R4 ;  /* 0x0000000410007986 */ /* 0x0001e2000c101b24 */
[----:B------:R-:W-:Y:S05]  /*b470*/  BRA `(.L_x_30957) ;  /* 0x00000b8000007947 */ /* 0x000fea0003800000 */
.L_x_30952:
        /* <DEDUP_REMOVED lines=12> */
.L_x_30966:
[----:B------:R-:W-:-:S05]  /*b540*/  CS2R R6, SRZ ;  /* 0x0000000000067805 */ /* 0x000fca000001ff00 */
[----:B------:R0:W-:Y:S01]  /*b550*/  STG.E.128 [R16.64], R4 ;  /* 0x0000000410007986 */ /* 0x0001e2000c101d24 */
[----:B------:R-:W-:Y:S05]  /*b560*/  BRA `(.L_x_30957) ;  /* 0x00000a9000007947 */ /* 0x000fea0003800000 */
.L_x_30965:
        /* <DEDUP_REMOVED lines=23> */
.L_x_30970:
[----:B------:R-:W-:Y:S05]  /*b6e0*/  BSYNC B0 ;  /* 0x0000000000007941 */ /* 0x000fea0003800000 */
.L_x_30969:
[----:B------:R-:W-:-:S05]  /*b6f0*/  LOP3.LUT R3, R0, R3, RZ, 0xfc, !PT ;  /* 0x0000000300037212 */ /* 0x000fca00078efcff */
[----:B------:R0:W-:Y:S01]  /*b700*/  STG.E.U8 [R16.64], R3 ;  /* 0x0000000310007986 */ /* 0x0001e2000c101124 */
[----:B------:R-:W-:Y:S05]  /*b710*/  BRA `(.L_x_30957) ;  /* 0x000008e000007947 */ /* 0x000fea0003800000 */
.L_x_30968:
        /* <DEDUP_REMOVED lines=15> */
.L_x_30972:
[----:B------:R-:W-:Y:S01]  /*b810*/  IMAD.MOV.U32 R0, RZ, RZ, 0x7f ;  /* 0x0000007fff007424 */ /* 0x000fe200078e00ff */
[----:B------:R-:W-:-:S04]  /*b820*/  ISETP.GT.U32.AND P0, PT, R2, 0x7f800000, PT ;  /* 0x7f8000000200780c */ /* 0x000fc80003f04070 */
[----:B------:R-:W-:-:S04]  /*b830*/  SEL R0, R0, 0x7c, P0 ;  /* 0x0000007c00007807 */ /* 0x000fc80000000000 */
.L_x_30973:
[----:B------:R-:W-:Y:S05]  /*b840*/  BSYNC B0 ;  /* 0x0000000000007941 */ /* 0x000fea0003800000 */
.L_x_30971:
[----:B------:R-:W-:-:S04]  /*b850*/  LOP3.LUT R2, R3, 0x80000000, RZ, 0xc0, !PT ;  /* 0x8000000003027812 */ /* 0x000fc800078ec0ff */
[----:B------:R-:W-:-:S04]  /*b860*/  SHF.R.U32.HI R3, RZ, 0x18, R2 ;  /* 0x00000018ff037819 */ /* 0x000fc80000011602 */
[----:B------:R-:W-:-:S05]  /*b870*/  LOP3.LUT R3, R0, R3, RZ, 0xfc, !PT ;  /* 0x0000000300037212 */ /* 0x000fca00078efcff */
[----:B------:R0:W-:Y:S01]  /*b880*/  STG.E.U8 [R16.64], R3 ;  /* 0x0000000310007986 */ /* 0x0001e2000c101124 */
[----:B------:R-:W-:Y:S05]  /*b890*/  BRA `(.L_x_30957) ;  /* 0x0000076000007947 */ /* 0x000fea0003800000 */
.L_x_30967:
[----:B------:R-:W0:Y:S01]  /*b8a0*/  F2F.F32.F64 R0, R4 ;  /* 0x0000000400007310 */ /* 0x000e220000301000 */
[----:B------:R-:W0:-:S14]  /*b8b0*/  DSETP.GEU.AND P0, PT, |R4|, c[0x2][0x0], PT ;  /* 0x008000000400762a */ /* 0x000e1c0003f0e200 */
[----:B0-----:R-:W-:-:S05]  /*b8c0*/  @!P0 FMUL R0, R0, 1.175494350822287508e-38 ;  /* 0x0080000000008820 */ /* 0x001fca0000400000 */
[----:B------:R-:W-:-:S05]  /*b8d0*/  F2FP.BF16.PACK_AB R0, RZ, R0 ;  /* 0x00000000ff00723e */ /* 0x000fca00000010ff */
[----:B------:R0:W-:Y:S01]  /*b8e0*/  STG.E.U16 [R16.64], R0 ;  /* 0x0000000010007986 */ /* 0x0001e2000c101524 */
[----:B------:R-:W-:Y:S05]  /*b8f0*/  BRA `(.L_x_30957) ;  /* 0x0000070000007947 */ /* 0x000fea0003800000 */
.L_x_30964:
        /* <DEDUP_REMOVED lines=11> */
.L_x_30976:
        /* <DEDUP_REMOVED lines=19> */
.L_x_30979:
[----:B------:R-:W-:-:S04]  /*bae0*/  LOP3.LUT R2, R3, 0x80000000, RZ, 0xc0, !PT ;  /* 0x8000000003027812 */ /* 0x000fc800078ec0ff */
[----:B------:R-:W-:-:S04]  /*baf0*/  SHF.R.U32.HI R3, RZ, 0x18, R2 ;  /* 0x00000018ff037819 */ /* 0x000fc80000011602 */
[----:B------:R-:W-:-:S04]  /*bb00*/  LOP3.LUT R0, R0, R3, RZ, 0xfc, !PT ;  /* 0x0000000300007212 */ /* 0x000fc800078efcff */
[----:B------:R-:W-:Y:S02]  /*bb10*/  PRMT R8, R0, 0x7610, R8 ;  /* 0x0000761000087816 */ /* 0x000fe40000000008 */
.L_x_30978:
[----:B------:R-:W-:Y:S05]  /*bb20*/  BSYNC B0 ;  /* 0x0000000000007941 */ /* 0x000fea0003800000 */
.L_x_30977:
[----:B------:R0:W-:Y:S01]  /*bb30*/  STG.E.U8 [R16.64], R8 ;  /* 0x0000000810007986 */ /* 0x0001e2000c101124 */
[----:B------:R-:W-:Y:S05]  /*bb40*/  BRA `(.L_x_30957) ;  /* 0x000004b000007947 */ /* 0x000fea0003800000 */
.L_x_30975:
        /* <DEDUP_REMOVED lines=19> */
.L_x_30982:
[----:B------:R-:W-:-:S04]  /*bc80*/  LOP3.LUT R2, R3, 0x80000000, RZ, 0xc0, !PT ;  /* 0x8000000003027812 */ /* 0x000fc800078ec0ff */
[----:B------:R-:W-:-:S04]  /*bc90*/  SHF.R.U32.HI R3, RZ, 0x18, R2 ;  /* 0x00000018ff037819 */ /* 0x000fc80000011602 */
[----:B------:R-:W-:-:S04]  /*bca0*/  LOP3.LUT R0, R0, R3, RZ, 0xfc, !PT ;  /* 0x0000000300007212 */ /* 0x000fc800078efcff */
[----:B------:R-:W-:Y:S02]  /*bcb0*/  PRMT R8, R0, 0x7610, R8 ;  /* 0x0000761000087816 */ /* 0x000fe40000000008 */
.L_x_30981:
[----:B------:R-:W-:Y:S05]  /*bcc0*/  BSYNC B0 ;  /* 0x0000000000007941 */ /* 0x000fea0003800000 */
.L_x_30980:
[----:B------:R0:W-:Y:S01]  /*bcd0*/  STG.E.U8 [R16.64], R8 ;  /* 0x0000000810007986 */ /* 0x0001e2000c101124 */
[----:B------:R-:W-:Y:S05]  /*bce0*/  BRA `(.L_x_30957) ;  /* 0x0000031000007947 */ /* 0x000fea0003800000 */
.L_x_30974:
        /* <DEDUP_REMOVED lines=24> */
.L_x_30956:
        /* <DEDUP_REMOVED lines=20> */
.L_x_30984:
[----:B------:R-:W0:Y:S02]  /*bfb0*/  F2I.U64.F64.TRUNC R4, R4 ;  /* 0x0000000400047311 */ /* 0x000e24000030d800 */
[----:B0-----:R0:W-:Y:S01]  /*bfc0*/  STG.E.64 [R16.64], R4 ;  /* 0x0000000410007986 */ /* 0x0011e2000c101b24 */
[----:B------:R-:W-:Y:S05]  /*bfd0*/  BRA `(.L_x_30957) ;  /* 0x0000002000007947 */ /* 0x000fea0003800000 */
.L_x_30983:
[----:B------:R-:W0:Y:S02]  /*bfe0*/  F2I.U32.F64.TRUNC R5, R4 ;  /* 0x0000000400057311 */ /* 0x000e24000030d000 */
[----:B0-----:R0:W-:Y:S02]  /*bff0*/  STG.E [R16.64], R5 ;  /* 0x0000000510007986 */ /* 0x0011e4000c101924 */
.L_x_30957:
[----:B------:R-:W-:Y:S02]  /*c000*/  IADD3 R23, R23, 0x80, RZ ;  /* 0x0000008017177810 */ /* 0x000fe40007ffe0ff */
.L_x_30784:
[----:B------:R-:W-:Y:S05]  /*c010*/  BSYNC B6 ;  /* 0x0000000000067941 */ /* 0x000fea0003800000 */
.L_x_30783:
        /* <DEDUP_REMOVED lines=257> */
.L_x_30985:
        /* <DEDUP_REMOVED lines=19> */
.L_x_30989:
[----:B------:R-:W2:Y:S02]  /*d160*/  LDG.E.U8 R2, [R2.64] ;  /* 0x0000002402027981 */ /* 0x000ea4000c1e1100 */
[----:B--2---:R0:W1:Y:S01]  /*d170*/  I2F.F64.U16 R18, R2 ;  /* 0x0000000200127312 */ /* 0x0040620000101800 */
[----:B------:R-:W-:Y:S05]  /*d180*/  BRA `(.L_x_30991) ;  /* 0x00000df000007947 */ /* 0x000fea0003800000 */
.L_x_30988:
        /* <DEDUP_REMOVED lines=9> */
.L_x_30993:
[----:B------:R-:W2:Y:S02]  /*d220*/  LDG.E R2, [R2.64] ;  /* 0x0000002402027981 */ /* 0x000ea4000c1e1900 */
[----:B--2---:R0:W1:Y:S01]  /*d230*/  I2F.F64 R18, R2 ;  /* 0x0000000200127312 */ /* 0x0040620000201c00 */
[----:B------:R-:W-:Y:S05]  /*d240*/  BRA `(.L_x_30991) ;  /* 0x00000d3000007947 */ /* 0x000fea0003800000 */
.L_x_30992:
[----:B------:R-:W2:Y:S02]  /*d250*/  LDG.E.U16 R2, [R2.64] ;  /* 0x0000002402027981 */ /* 0x000ea4000c1e1500 */
[----:B--2---:R0:W1:Y:S01]  /*d260*/  I2F.F64.S16 R18, R2 ;  /* 0x0000000200127312 */ /* 0x0040620000101c00 */
[----:B------:R-:W-:Y:S05]  /*d270*/  BRA `(.L_x_30991) ;  /* 0x00000d0000007947 */ /* 0x000fea0003800000 */
.L_x_30987:
        /* <DEDUP_REMOVED lines=10> */
.L_x_30995:
[----:B------:R-:W2:Y:S02]  /*d320*/  LDG.E.U16 R0, [R2.64] ;  /* 0x0000002402007981 */ /* 0x000ea4000c1e1500 */
[----:B--2---:R-:W-:-:S05]  /*d330*/  HADD2.F32 R0, -RZ, R0.H0_H0 ;  /* 0x20000000ff007230 */ /* 0x004fca0000004100 */
[----:B------:R-:W-:-:S04]  /*d340*/  FMUL.FTZ R0, R0, 1 ;  /* 0x3f80000000007820 */ /* 0x000fc80000410000 */
[----:B------:R0:W1:Y:S01]  /*d350*/  F2F.F64.F32 R18, R0 ;  /* 0x0000000000127310 */ /* 0x0000620000201800 */
[----:B------:R-:W-:Y:S05]  /*d360*/  BRA `(.L_x_30991) ;  /* 0x00000c1000007947 */ /* 0x000fea0003800000 */
.L_x_30994:
        /* <DEDUP_REMOVED lines=10> */
.L_x_30997:
[----:B------:R-:W2:Y:S02]  /*d410*/  LDG.E.U16 R2, [R2.64] ;  /* 0x0000002402027981 */ /* 0x000ea4000c1e1500 */
[----:B--2---:R-:W-:-:S05]  /*d420*/  HADD2.F32 R0, -RZ, R2.H0_H0 ;  /* 0x20000002ff007230 */ /* 0x004fca0000004100 */
[----:B------:R-:W-:-:S04]  /*d430*/  FMUL.FTZ R0, R0, 1 ;  /* 0x3f80000000007820 */ /* 0x000fc80000410000 */
[----:B------:R0:W1:Y:S01]  /*d440*/  F2F.F64.F32 R18, R0 ;  /* 0x0000000000127310 */ /* 0x0000620000201800 */
[----:B------:R-:W-:Y:S05]  /*d450*/  BRA `(.L_x_30991) ;  /* 0x00000b2000007947 */ /* 0x000fea0003800000 */
.L_x_30996:
[----:B------:R0:W5:Y:S01]  /*d460*/  LDG.E.64 R18, [R2.64] ;  /* 0x0000002402127981 */ /* 0x000162000c1e1b00 */
[----:B------:R-:W-:Y:S05]  /*d470*/  BRA `(.L_x_30991) ;  /* 0x00000b0000007947 */ /* 0x000fea0003800000 */
.L_x_30986:
        /* <DEDUP_REMOVED lines=13> */
.L_x_31000:
[----:B------:R0:W5:Y:S01]  /*d550*/  LDG.E.64 R18, [R2.64] ;  /* 0x0000002402127981 */ /* 0x000162000c1e1b00 */
[----:B------:R-:W-:Y:S05]  /*d560*/  BRA `(.L_x_30991) ;  /* 0x00000a1000007947 */ /* 0x000fea0003800000 */
.L_x_30999:
        /* <DEDUP_REMOVED lines=28> */
.L_x_31002:
        /* <DEDUP_REMOVED lines=15> */
.L_x_31001:
[----:B------:R-:W2:Y:S02]  /*d820*/  LDG.E.U16 R0, [R2.64] ;  /* 0x0000002402007981 */ /* 0x000ea4000c1e1500 */
[----:B--2---:R-:W-:-:S05]  /*d830*/  PRMT R0, RZ, 0x5410, R0 ;  /* 0x00005410ff007816 */ /* 0x004fca0000000000 */
[----:B------:R-:W-:-:S04]  /*d840*/  FMUL.FTZ R0, R0, 1 ;  /* 0x3f80000000007820 */ /* 0x000fc80000410000 */
[----:B------:R0:W1:Y:S01]  /*d850*/  F2F.F64.F32 R18, R0 ;  /* 0x0000000000127310 */ /* 0x0000620000201800 */
[----:B------:R-:W-:Y:S05]  /*d860*/  BRA `(.L_x_30991) ;  /* 0x0000071000007947 */ /* 0x000fea0003800000 */
.L_x_30998:
        /* <DEDUP_REMOVED lines=11> */
.L_x_31005:
        /* <DEDUP_REMOVED lines=21> */
.L_x_31009:
[----:B------:R-:W-:Y:S05]  /*da70*/  BSYNC B1 ;  /* 0x0000000000017941 */ /* 0x000fea0003800000 */
.L_x_31008:
[----:B------:R-:W-:Y:S01]  /*da80*/  LEA R3, R0, 0x3b800000, 0x17 ;  /* 0x3b80000000037811 */ /* 0x000fe200078eb8ff */
[----:B------:R-:W-:-:S05]  /*da90*/  IMAD.SHL.U32 R0, R2, 0x100000, RZ ;  /* 0x0010000002007824 */ /* 0x000fca00078e00ff */
[----:B------:R-:W-:Y:S02]  /*daa0*/  LOP3.LUT R0, R3, R0, R4, 0xfe, !PT ;  /* 0x0000000003007212 */ /* 0x000fe400078efe04 */
.L_x_31007:
[----:B------:R-:W-:Y:S05]  /*dab0*/  BSYNC B0 ;  /* 0x0000000000007941 */ /* 0x000fea0003800000 */
.L_x_31006:
[----:B------:R-:W-:-:S04]  /*dac0*/  FMUL.FTZ R0, R0, 1 ;  /* 0x3f80000000007820 */ /* 0x000fc80000410000 */
[----:B------:R0:W1:Y:S01]  /*dad0*/  F2F.F64.F32 R18, R0 ;  /* 0x0000000000127310 */ /* 0x0000620000201800 */
[----:B------:R-:W-:Y:S05]  /*dae0*/  BRA `(.L_x_30991) ;  /* 0x0000049000007947 */ /* 0x000fea0003800000 */
.L_x_31004:
        /* <DEDUP_REMOVED lines=21> */
.L_x_31013:
[----:B------:R-:W-:Y:S05]  /*dc40*/  BSYNC B1 ;  /* 0x0000000000017941 */ /* 0x000fea0003800000 */
.L_x_31012:
[----:B------:R-:W-:Y:S01]  /*dc50*/  LEA R3, R0, 0x37800000, 0x17 ;  /* 0x3780000000037811 */ /* 0x000fe200078eb8ff */
[----:B------:R-:W-:-:S05]  /*dc60*/  IMAD.SHL.U32 R0, R2, 0x200000, RZ ;  /* 0x0020000002007824 */ /* 0x000fca00078e00ff */
[----:B------:R-:W-:Y:S02]  /*dc70*/  LOP3.LUT R0, R3, R0, R4, 0xfe, !PT ;  /* 0x0000000003007212 */ /* 0x000fe400078efe04 */
.L_x_31011:
[----:B------:R-:W-:Y:S05]  /*dc80*/  BSYNC B0 ;  /* 0x0000000000007941 */ /* 0x000fea0003800000 */
.L_x_31010:
[----:B------:R-:W-:-:S04]  /*dc90*/  FMUL.FTZ R0, R0, 1 ;  /* 0x3f80000000007820 */ /* 0x000fc80000410000 */
[----:B------:R0:W1:Y:S01]  /*dca0*/  F2F.F64.F32 R18, R0 ;  /* 0x0000000000127310 */ /* 0x0000620000201800 */
[----:B------:R-:W-:Y:S05]  /*dcb0*/  BRA `(.L_x_30991) ;  /* 0x000002c000007947 */ /* 0x000fea0003800000 */
.L_x_31003:
        /* <DEDUP_REMOVED lines=14> */
.L_x_31017:
[----:B------:R-:W-:Y:S05]  /*dda0*/  BSYNC B0 ;  /* 0x0000000000007941 */ /* 0x000fea0003800000 */
.L_x_31016:
[----:B------:R-:W-:-:S04]  /*ddb0*/  FMUL.FTZ R0, R0, 1 ;  /* 0x3f80000000007820 */ /* 0x000fc80000410000 */
[----:B------:R0:W1:Y:S01]  /*ddc0*/  F2F.F64.F32 R18, R0 ;  /* 0x0000000000127310 */ /* 0x0000620000201800 */
[----:B------:R-:W-:Y:S05]  /*ddd0*/  BRA `(.L_x_30991) ;  /* 0x000001a000007947 */ /* 0x000fea0003800000 */
.L_x_30990:
        /* <DEDUP_REMOVED lines=21> */
.L_x_31015:
[----:B------:R-:W2:Y:S02]  /*df30*/  LDG.E.64 R18, [R2.64] ;  /* 0x0000002402127981 */ /* 0x000ea4000c1e1b00 */
[----:B--2---:R-:W0:Y:S01]  /*df40*/  I2F.F64.U64 R18, R18 ;  /* 0x0000001200127312 */ /* 0x004e220000301800 */
[----:B------:R-:W-:Y:S05]  /*df50*/  BRA `(.L_x_30991) ;  /* 0x0000002000007947 */ /* 0x000fea0003800000 */
.L_x_31014:
[----:B------:R-:W2:Y:S02]  /*df60*/  LDG.E R2, [R2.64] ;  /* 0x0000002402027981 */ /* 0x000ea4000c1e1900 */
[----:B--2---:R0:W1:Y:S02]  /*df70*/  I2F.F64.U32 R18, R2 ;  /* 0x0000000200127312 */ /* 0x0040640000201800 */
.L_x_30991:
        /* <DEDUP_REMOVED lines=17> */
.L_x_31021:
[----:B------:R-:W2:Y:S02]  /*e090*/  LDG.E.U8 R2, [R22.64] ;  /* 0x0000002416027981 */ /* 0x000ea4000c1e1100 */
[----:B--2---:R-:W0:Y:S01]  /*e0a0*/  I2F.F64.U16 R2, R2 ;  /* 0x0000000200027312 */ /* 0x004e220000101800 */
[----:B------:R-:W-:Y:S05]  /*e0b0*/  BRA `(.L_x_31023) ;  /* 0x00000df000007947 */ /* 0x000fea0003800000 */
.L_x_31020:
        /* <DEDUP_REMOVED lines=9> */
.L_x_31025:
[----:B------:R-:W2:Y:S02]  /*e150*/  LDG.E R2, [R22.64] ;  /* 0x0000002416027981 */ /* 0x000ea4000c1e1900 */
[----:B--2---:R-:W0:Y:S01]  /*e160*/  I2F.F64 R2, R2 ;  /* 0x0000000200027312 */ /* 0x004e220000201c00 */
[----:B------:R-:W-:Y:S05]  /*e170*/  BRA `(.L_x_31023) ;  /* 0x00000d3000007947 */ /* 0x000fea0003800000 */
.L_x_31024:
[----:B------:R-:W2:Y:S02]  /*e180*/  LDG.E.U16 R2, [R22.64] ;  /* 0x0000002416027981 */ /* 0x000ea4000c1e1500 */
[----:B--2---:R-:W0:Y:S01]  /*e190*/  I2F.F64.S16 R2, R2 ;  /* 0x0000000200027312 */ /* 0x004e220000101c00 */
[----:B------:R-:W-:Y:S05]  /*e1a0*/  BRA `(.L_x_31023) ;  /* 0x00000d0000007947 */ /* 0x000fea0003800000 */
.L_x_31019:
        /* <DEDUP_REMOVED lines=10> */
.L_x_31027:
[----:B------:R-:W2:Y:S02]  /*e250*/  LDG.E.U16 R0, [R22.64] ;  /* 0x0000002416007981 */ /* 0x000ea4000c1e1500 */
[----:B--2---:R-:W-:-:S05]  /*e260*/  HADD2.F32 R0, -RZ, R0.H0_H0 ;  /* 0x20000000ff007230 */ /* 0x004fca0000004100 */
[----:B------:R-:W-:-:S04]  /*e270*/  FMUL.FTZ R0, R0, 1 ;  /* 0x3f80000000007820 */ /* 0x000fc80000410000 */
[----:B------:R0:W2:Y:S01]  /*e280*/  F2F.F64.F32 R2, R0 ;  /* 0x0000000000027310 */ /* 0x0000a20000201800 */
[----:B------:R-:W-:Y:S05]  /*e290*/  BRA `(.L_x_31023) ;  /* 0x00000c1000007947 */ /* 0x000fea0003800000 */
.L_x_31026:
        /* <DEDUP_REMOVED lines=10> */
.L_x_31029:
[----:B------:R-:W2:Y:S02]  /*e340*/  LDG.E.U16 R22, [R22.64] ;  /* 0x0000002416167981 */ /* 0x000ea4000c1e1500 */
[----:B--2---:R-:W-:-:S05]  /*e350*/  HADD2.F32 R0, -RZ, R22.H0_H0 ;  /* 0x20000016ff007230 */ /* 0x004fca0000004100 */
[----:B------:R-:W-:-:S04]  /*e360*/  FMUL.FTZ R0, R0, 1 ;  /* 0x3f80000000007820 */ /* 0x000fc80000410000 */
[----:B------:R0:W2:Y:S01]  /*e370*/  F2F.F64.F32 R2, R0 ;  /* 0x0000000000027310 */ /* 0x0000a20000201800 */
[----:B------:R-:W-:Y:S05]  /*e380*/  BRA `(.L_x_31023) ;  /* 0x00000b2000007947 */ /* 0x000fea0003800000 */
.L_x_31028:
[----:B------:R0:W5:Y:S01]  /*e390*/  LDG.E.64 R2, [R22.64] ;  /* 0x0000002416027981 */ /* 0x000162000c1e1b00 */
[----:B------:R-:W-:Y:S05]  /*e3a0*/  BRA `(.L_x_31023) ;  /* 0x00000b0000007947 */ /* 0x000fea0003800000 */
.L_x_31018:
        /* <DEDUP_REMOVED lines=13> */
.L_x_31032:
[----:B------:R0:W5:Y:S01]  /*e480*/  LDG.E.64 R2, [R22.64] ;  /* 0x0000002416027981 */ /* 0x000162000c1e1b00 */
[----:B------:R-:W-:Y:S05]  /*e490*/  BRA `(.L_x_31023) ;  /* 0x00000a1000007947 */ /* 0x000fea0003800000 */
.L_x_31031:
        /* <DEDUP_REMOVED lines=28> */
.L_x_31034:
        /* <DEDUP_REMOVED lines=15> */
.L_x_31033:
[----:B------:R-:W2:Y:S02]  /*e750*/  LDG.E.U16 R0, [R22.64] ;  /* 0x0000002416007981 */ /* 0x000ea4000c1e1500 */
[----:B--2---:R-:W-:-:S05]  /*e760*/  PRMT R0, RZ, 0x5410, R0 ;  /* 0x00005410ff007816 */ /* 0x004fca0000000000 */
[----:B------:R-:W-:-:S04]  /*e770*/  FMUL.FTZ R0, R0, 1 ;  /* 0x3f80000000007820 */ /* 0x000fc80000410000 */
[----:B------:R0:W2:Y:S01]  /*e780*/  F2F.F64.F32 R2, R0 ;  /* 0x0000000000027310 */ /* 0x0000a20000201800 */
[----:B------:R-:W-:Y:S05]  /*e790*/  BRA `(.L_x_31023) ;  /* 0x0000071000007947 */ /* 0x000fea0003800000 */
.L_x_31030:
        /* <DEDUP_REMOVED lines=11> */
.L_x_31037:
        /* <DEDUP_REMOVED lines=21> */
.L_x_31041:
[----:B------:R-:W-:Y:S05]  /*e9a0*/  BSYNC B1 ;  /* 0x0000000000017941 */ /* 0x000fea0003800000 */
.L_x_31040:
[----:B------:R-:W-:Y:S01]  /*e9b0*/  LEA R3, R0, 0x3b800000, 0x17 ;  /* 0x3b80000000037811 */ /* 0x000fe200078eb8ff */
[----:B------:R-:W-:-:S05]  /*e9c0*/  IMAD.SHL.U32 R0, R2, 0x100000, RZ ;  /* 0x0010000002007824 */ /* 0x000fca00078e00ff */
[----:B------:R-:W-:Y:S02]  /*e9d0*/  LOP3.LUT R0, R3, R0, R4, 0xfe, !PT ;  /* 0x0000000003007212 */ /* 0x000fe400078efe04 */
.L_x_31039:
[----:B------:R-:W-:Y:S05]  /*e9e0*/  BSYNC B0 ;  /* 0x0000000000007941 */ /* 0x000fea0003800000 */
.L_x_31038:
[----:B------:R-:W-:-:S04]  /*e9f0*/  FMUL.FTZ R0, R0, 1 ;  /* 0x3f80000000007820 */ /* 0x000fc80000410000 */
[----:B------:R0:W2:Y:S01]  /*ea00*/  F2F.F64.F32 R2, R0 ;  /* 0x0000000000027310 */ /* 0x0000a20000201800 */
[----:B------:R-:W-:Y:S05]  /*ea10*/  BRA `(.L_x_31023) ;  /* 0x0000049000007947 */ /* 0x000fea0003800000 */
.L_x_31036:
        /* <DEDUP_REMOVED lines=21> */
.L_x_31045:
[----:B------:R-:W-:Y:S05]  /*eb70*/  BSYNC B1 ;  /* 0x0000000000017941 */ /* 0x000fea0003800000 */
.L_x_31044:
[----:B------:R-:W-:Y:S01]  /*eb80*/  LEA R3, R0, 0x37800000, 0x17 ;  /* 0x3780000000037811 */ /* 0x000fe200078eb8ff */
[----:B------:R-:W-:-:S05]  /*eb90*/  IMAD.SHL.U32 R0, R2, 0x200000, RZ ;  /* 0x0020000002007824 */ /* 0x000fca00078e00ff */
[----:B------:R-:W-:Y:S02]  /*eba0*/  LOP3.LUT R0, R3, R0, R4, 0xfe, !PT ;  /* 0x0000000003007212 */ /* 0x000fe400078efe04 */
.L_x_31043:
[----:B------:R-:W-:Y:S05]  /*ebb0*/  BSYNC B0 ;  /* 0x0000000000007941 */ /* 0x000fea0003800000 */
.L_x_31042:
[----:B------:R-:W-:-:S04]  /*ebc0*/  FMUL.FTZ R0, R0, 1 ;  /* 0x3f80000000007820 */ /* 0x000fc80000410000 */
[----:B------:R0:W2:Y:S01]  /*ebd0*/  F2F.F64.F32 R2, R0 ;  /* 0x0000000000027310 */ /* 0x0000a20000201800 */
[----:B------:R-:W-:Y:S05]  /*ebe0*/  BRA `(.L_x_31023) ;  /* 0x000002c000007947 */ /* 0x000fea0003800000 */
.L_x_31035:
        /* <DEDUP_REMOVED lines=14> */
.L_x_31049:
[----:B------:R-:W-:Y:S05]  /*ecd0*/  BSYNC B0 ;  /* 0x0000000000007941 */ /* 0x000fea0003800000 */
.L_x_31048:
[----:B------:R-:W-:-:S04]  /*ece0*/  FMUL.FTZ R0, R0, 1 ;  /* 0x3f80000000007820 */ /* 0x000fc80000410000 */
[----:B------:R0:W2:Y:S01]  /*ecf0*/  F2F.F64.F32 R2, R0 ;  /* 0x0000000000027310 */ /* 0x0000a20000201800 */
[----:B------:R-:W-:Y:S05]  /*ed00*/  BRA `(.L_x_31023) ;  /* 0x000001a000007947 */ /* 0x000fea0003800000 */
.L_x_31022:
        /* <DEDUP_REMOVED lines=21> */
.L_x_31047:
[----:B------:R-:W2:Y:S02]  /*ee60*/  LDG.E.64 R2, [R22.64] ;  /* 0x0000002416027981 */ /* 0x000ea4000c1e1b00 */
[----:B--2---:R-:W0:Y:S01]  /*ee70*/  I2F.F64.U64 R2, R2 ;  /* 0x0000000200027312 */ /* 0x004e220000301800 */
[----:B------:R-:W-:Y:S05]  /*ee80*/  BRA `(.L_x_31023) ;  /* 0x0000002000007947 */ /* 0x000fea0003800000 */
.L_x_31046:
[----:B------:R-:W2:Y:S02]  /*ee90*/  LDG.E R2, [R22.64] ;  /* 0x0000002416027981 */ /* 0x000ea4000c1e1900 */
[----:B--2---:R-:W0:Y:S02]  /*eea0*/  I2F.F64.U32 R2, R2 ;  /* 0x0000000200027312 */ /* 0x004e240000201800 */
.L_x_31023:
        /* <DEDUP_REMOVED lines=21> */
.L_x_31051:
[----:B------:R-:W-:Y:S05]  /*f000*/  BSYNC B0 ;  /* 0x0000000000007941 */ /* 0x000fea0003800000 */
.L_x_31050:
        /* <DEDUP_REMOVED lines=12> */
.L_x_31055:
[----:B------:R-:W0:Y:S02]  /*f0d0*/  F2I.S64.F64.TRUNC R4, R4 ;  /* 0x0000000400047311 */ /* 0x000e24000030d900 */
[----:B0-2---:R-:W-:-:S05]  /*f0e0*/  IMAD.MOV.U32 R3, RZ, RZ, R4 ;  /* 0x000000ffff037224 */ /* 0x005fca00078e0004 */
[----:B------:R-:W-:Y:S01]  /*f0f0*/  STG.E.U8 [R16.64], R3 ;  /* 0x0000000310007986 */ /* 0x000fe2000c101124 */
[----:B------:R-:W-:Y:S05]  /*f100*/  EXIT ;  /* 0x000000000000794d */ /* 0x000fea0003800000 */
.L_x_31054:
        /* <DEDUP_REMOVED lines=9> */
.L_x_31058:
[----:B------:R-:W0:Y:S02]  /*f1a0*/  F2I.F64.TRUNC R5, R4 ;  /* 0x0000000400057311 */ /* 0x000e24000030d100 */
[----:B0-----:R-:W-:Y:S01]  /*f1b0*/  STG.E [R16.64], R5 ;  /* 0x0000000510007986 */ /* 0x001fe2000c101924 */
[----:B------:R-:W-:Y:S05]  /*f1c0*/  EXIT ;  /* 0x000000000000794d */ /* 0x000fea0003800000 */
.L_x_31057:
[----:B------:R-:W0:Y:S02]  /*f1d0*/  F2I.F64.TRUNC R5, R4 ;  /* 0x0000000400057311 */ /* 0x000e24000030d100 */
[----:B0-----:R-:W-:Y:S01]  /*f1e0*/  STG.E.U16 [R16.64], R5 ;  /* 0x0000000510007986 */ /* 0x001fe2000c101524 */
[----:B------:R-:W-:Y:S05]  /*f1f0*/  EXIT ;  /* 0x000000000000794d */ /* 0x000fea0003800000 */
.L_x_31053:
        /* <DEDUP_REMOVED lines=11> */
.L_x_31060:
[----:B------:R-:W0:Y:S01]  /*f2b0*/  F2F.F32.F64 R0, R4 ;  /* 0x0000000400007310 */ /* 0x000e220000301000 */
[----:B------:R-:W0:-:S14]  /*f2c0*/  DSETP.GEU.AND P0, PT, |R4|, c[0x2][0x0], PT ;  /* 0x008000000400762a */ /* 0x000e1c0003f0e200 */
[----:B0-----:R-:W-:-:S05]  /*f2d0*/  @!P0 FMUL R0, R0, 1.175494350822287508e-38 ;  /* 0x0080000000008820 */ /* 0x001fca0000400000 */
[----:B------:R-:W-:-:S05]  /*f2e0*/  F2FP.PACK_AB R0, RZ, R0 ;  /* 0x00000000ff00723e */ /* 0x000fca00000000ff */
[----:B------:R-:W-:Y:S01]  /*f2f0*/  STG.E.U16 [R16.64], R0 ;  /* 0x0000000010007986 */ /* 0x000fe2000c101524 */
[----:B------:R-:W-:Y:S05]  /*f300*/  EXIT ;  /* 0x000000000000794d */ /* 0x000fea0003800000 */
.L_x_31059:
        /* <DEDUP_REMOVED lines=12> */
.L_x_31062:
[----:B------:R-:W0:Y:S01]  /*f3d0*/  F2F.F32.F64 R0, R4 ;  /* 0x0000000400007310 */ /* 0x000e220000301000 */
[----:B------:R-:W0:-:S14]  /*f3e0*/  DSETP.GEU.AND P0, PT, |R4|, c[0x2][0x0], PT ;  /* 0x008000000400762a */ /* 0x000e1c0003f0e200 */
[----:B0-----:R-:W-:-:S05]  /*f3f0*/  @!P0 FMUL R0, R0, 1.175494350822287508e-38 ;  /* 0x0080000000008820 */ /* 0x001fca0000400000 */
[----:B--2---:R-:W-:-:S04]  /*f400*/  F2FP.PACK_AB R3, RZ, R0 ;  /* 0x00000000ff03723e */ /* 0x004fc800000000ff */
[----:B------:R-:W-:-:S05]  /*f410*/  PRMT R3, R3, 0x5410, RZ ;  /* 0x0000541003037816 */ /* 0x000fca00000000ff */
[----:B------:R-:W-:Y:S01]  /*f420*/  STG.E [R16.64], R3 ;  /* 0x0000000310007986 */ /* 0x000fe2000c101924 */
[----:B------:R-:W-:Y:S05]  /*f430*/  EXIT ;  /* 0x000000000000794d */ /* 0x000fea0003800000 */
.L_x_31061:
[----:B------:R-:W-:Y:S01]  /*f440*/  STG.E.64 [R16.64], R4 ;  /* 0x0000000410007986 */ /* 0x000fe2000c101b24 */
[----:B------:R-:W-:Y:S05]  /*f450*/  EXIT ;  /* 0x000000000000794d */ /* 0x000fea0003800000 */
.L_x_31052:
        /* <DEDUP_REMOVED lines=12> */
.L_x_31065:
[----:B------:R-:W-:-:S05]  /*f520*/  CS2R R6, SRZ ;  /* 0x0000000000067805 */ /* 0x000fca000001ff00 */
[----:B------:R-:W-:Y:S01]  /*f530*/  STG.E.128 [R16.64], R4 ;  /* 0x0000000410007986 */ /* 0x000fe2000c101d24 */
[----:B------:R-:W-:Y:S05]  /*f540*/  EXIT ;  /* 0x000000000000794d */ /* 0x000fea0003800000 */
.L_x_31064:
        /* <DEDUP_REMOVED lines=23> */
.L_x_31069:
[----:B------:R-:W-:Y:S05]  /*f6c0*/  BSYNC B0 ;  /* 0x0000000000007941 */ /* 0x000fea0003800000 */
.L_x_31068:
[----:B------:R-:W-:-:S05]  /*f6d0*/  LOP3.LUT R3, R0, R3, RZ, 0xfc, !PT ;  /* 0x0000000300037212 */ /* 0x000fca00078efcff */
[----:B------:R-:W-:Y:S01]  /*f6e0*/  STG.E.U8 [R16.64], R3 ;  /* 0x0000000310007986 */ /* 0x000fe2000c101124 */
[----:B------:R-:W-:Y:S05]  /*f6f0*/  EXIT ;  /* 0x000000000000794d */ /* 0x000fea0003800000 */
.L_x_31067:
        /* <DEDUP_REMOVED lines=15> */
.L_x_31071:
[----:B------:R-:W-:Y:S01]  /*f7f0*/  IMAD.MOV.U32 R0, RZ, RZ, 0x7f ;  /* 0x0000007fff007424 */ /* 0x000fe200078e00ff */
[----:B------:R-:W-:-:S04]  /*f800*/  ISETP.GT.U32.AND P0, PT, R2, 0x7f800000, PT ;  /* 0x7f8000000200780c */ /* 0x000fc80003f04070 */
[----:B------:R-:W-:-:S04]  /*f810*/  SEL R0, R0, 0x7c, P0 ;  /* 0x0000007c00007807 */ /* 0x000fc80000000000 */
.L_x_31072:
[----:B------:R-:W-:Y:S05]  /*f820*/  BSYNC B0 ;  /* 0x0000000000007941 */ /* 0x000fea0003800000 */
.L_x_31070:
[----:B------:R-:W-:-:S04]  /*f830*/  LOP3.LUT R2, R3, 0x80000000, RZ, 0xc0, !PT ;  /* 0x8000000003027812 */ /* 0x000fc800078ec0ff */
[----:B------:R-:W-:-:S04]  /*f840*/  SHF.R.U32.HI R3, RZ, 0x18, R2 ;  /* 0x00000018ff037819 */ /* 0x000fc80000011602 */
[----:B------:R-:W-:-:S05]  /*f850*/  LOP3.LUT R3, R0, R3, RZ, 0xfc, !PT ;  /* 0x0000000300037212 */ /* 0x000fca00078efcff */
[----:B------:R-:W-:Y:S01]  /*f860*/  STG.E.U8 [R16.64], R3 ;  /* 0x0000000310007986 */ /* 0x000fe2000c101124 */
[----:B------:R-:W-:Y:S05]  /*f870*/  EXIT ;  /* 0x000000000000794d */ /* 0x000fea0003800000 */
.L_x_31066:
[----:B------:R-:W0:Y:S01]  /*f880*/  F2F.F32.F64 R0, R4 ;  /* 0x0000000400007310 */ /* 0x000e220000301000 */
[----:B------:R-:W0:-:S14]  /*f890*/  DSETP.GEU.AND P0, PT, |R4|, c[0x2][0x0], PT ;  /* 0x008000000400762a */ /* 0x000e1c0003f0e200 */
[----:B0-----:R-:W-:-:S05]  /*f8a0*/  @!P0 FMUL R0, R0, 1.175494350822287508e-38 ;  /* 0x0080000000008820 */ /* 0x001fca0000400000 */
[----:B------:R-:W-:-:S05]  /*f8b0*/  F2FP.BF16.PACK_AB R0, RZ, R0 ;  /* 0x00000000ff00723e */ /* 0x000fca00000010ff */
[----:B------:R-:W-:Y:S01]  /*f8c0*/  STG.E.U16 [R16.64], R0 ;  /* 0x0000000010007986 */ /* 0x000fe2000c101524 */
[----:B------:R-:W-:Y:S05]  /*f8d0*/  EXIT ;  /* 0x000000000000794d */ /* 0x000fea0003800000 */
.L_x_31063:
        /* <DEDUP_REMOVED lines=11> */
.L_x_31075:
        /* <DEDUP_REMOVED lines=19> */
.L_x_31078:
[----:B------:R-:W-:-:S04]  /*fac0*/  LOP3.LUT R2, R3, 0x80000000, RZ, 0xc0, !PT ;  /* 0x8000000003027812 */ /* 0x000fc800078ec0ff */
[----:B------:R-:W-:-:S04]  /*fad0*/  SHF.R.U32.HI R3, RZ, 0x18, R2 ;  /* 0x00000018ff037819 */ /* 0x000fc80000011602 */
[----:B------:R-:W-:-:S04]  /*fae0*/  LOP3.LUT R0, R0, R3, RZ, 0xfc, !PT ;  /* 0x0000000300007212 */ /* 0x000fc800078efcff */
[----:B------:R-:W-:Y:S02]  /*faf0*/  PRMT R8, R0, 0x7610, R8 ;  /* 0x0000761000087816 */ /* 0x000fe40000000008 */
.L_x_31077:
[----:B------:R-:W-:Y:S05]  /*fb00*/  BSYNC B0 ;  /* 0x0000000000007941 */ /* 0x000fea0003800000 */
.L_x_31076:
[----:B------:R-:W-:Y:S01]  /*fb10*/  STG.E.U8 [R16.64], R8 ;  /* 0x0000000810007986 */ /* 0x000fe2000c101124 */
[----:B------:R-:W-:Y:S05]  /*fb20*/  EXIT ;  /* 0x000000000000794d */ /* 0x000fea0003800000 */
.L_x_31074:
        /* <DEDUP_REMOVED lines=19> */
.L_x_31081:
[----:B------:R-:W-:-:S04]  /*fc60*/  LOP3.LUT R2, R3, 0x80000000, RZ, 0xc0, !PT ;  /* 0x8000000003027812 */ /* 0x000fc800078ec0ff */
[----:B------:R-:W-:-:S04]  /*fc70*/  SHF.R.U32.HI R3, RZ, 0x18, R2 ;  /* 0x00000018ff037819 */ /* 0x000fc80000011602 */
[----:B------:R-:W-:-:S04]  /*fc80*/  LOP3.LUT R0, R0, R3, RZ, 0xfc, !PT ;  /* 0x0000000300007212 */ /* 0x000fc800078efcff */
[----:B------:R-:W-:Y:S02]  /*fc90*/  PRMT R8, R0, 0x7610, R8 ;  /* 0x0000761000087816 */ /* 0x000fe40000000008 */
.L_x_31080:
[----:B------:R-:W-:Y:S05]  /*fca0*/  BSYNC B0 ;  /* 0x0000000000007941 */ /* 0x000fea0003800000 */
.L_x_31079:
[----:B------:R-:W-:Y:S01]  /*fcb0*/  STG.E.U8 [R16.64], R8 ;  /* 0x0000000810007986 */ /* 0x000fe2000c101124 */
[----:B------:R-:W-:Y:S05]  /*fcc0*/  EXIT ;  /* 0x000000000000794d */ /* 0x000fea0003800000 */
.L_x_31073:
        /* <DEDUP_REMOVED lines=24> */
.L_x_31056:
        /* <DEDUP_REMOVED lines=20> */
.L_x_31083:
[----:B------:R-:W0:Y:S02]  /*ff90*/  F2I.U64.F64.TRUNC R4, R4 ;  /* 0x0000000400047311 */ /* 0x000e24000030d800 */
[----:B0-----:R-:W-:Y:S01]  /*ffa0*/  STG.E.64 [R16.64], R4 ;  /* 0x0000000410007986 */ /* 0x001fe2000c101b24 */
[----:B------:R-:W-:Y:S05]  /*ffb0*/  EXIT ;  /* 0x000000000000794d */ /* 0x000fea0003800000 */
.L_x_31082:
[----:B------:R-:W0:Y:S02]  /*ffc0*/  F2I.U32.F64.TRUNC R5, R4 ;  /* 0x0000000400057311 */ /* 0x000e24000030d000 */
[----:B0-----:R-:W-:Y:S01]  /*ffd0*/  STG.E [R16.64], R5 ;  /* 0x0000000510007986 */ /* 0x001fe2000c101924 */
[----:B------:R-:W-:Y:S05]  /*ffe0*/  EXIT ;  /* 0x000000000000794d */ /* 0x000fea0003800000 */
.L_x_31084:
        /* <DEDUP_REMOVED lines=9> */
.L_x_40240:


//--------------------- .text._ZN2at6native27unrolled_elementwise_kernelINS0_13BinaryFunctorIdddZZZNS0_19maximum_kernel_cudaERNS_18TensorIteratorBaseEENKUlvE0_clEvENKUlvE_clEvEUlddE_EESt5arrayIPcLm3EELi4E23TrivialOffsetCalculatorILi2EjESC_ILi1EjENS0_6memory12LoadWithCastILi2EEENSF_13StoreWithCastILi1EEEEEviT_T0_T2_T3_T4_T5_ --------------------------
	.section	.text._ZN2at6native27unrolled_elementwise_kernelINS0_13BinaryFunctorIdddZZZNS0_19maximum_kernel_cudaERNS_18TensorIteratorBaseEENKUlvE0_clEvENKUlvE_clEvEUlddE_EESt5arrayIPcLm3EELi4E23TrivialOffsetCalculatorILi2EjESC_ILi1EjENS0_6memory12LoadWithCastILi2EEENSF_13StoreWithCastILi1EEEEEviT_T0_T2_T3_T4_T5_,"ax",@progbits
	.sectioninfo	@"SHI_REGISTERS=40"
	.align	128
        .global         _ZN2at6native27unrolled_elementwise_kernelINS0_13BinaryFunctorIdddZZZNS0_19maximum_kernel_cudaERNS_18TensorIteratorBaseEENKUlvE0_clEvENKUlvE_clEvEUlddE_EESt5arrayIPcLm3EELi4E23TrivialOffsetCalculatorILi2EjESC_ILi1EjENS0_6memory12LoadWithCastILi2EEENSF_13StoreWithCastILi1EEEEEviT_T0_T2_T3_T4_T5_
        .type           _ZN2at6native27unrolled_elementwise_kernelINS0_13BinaryFunctorIdddZZZNS0_19maximum_kernel_cudaERNS_18TensorIteratorBaseEENKUlvE0_clEvENKUlvE_clEvEUlddE_EESt5arrayIPcLm3EELi4E23TrivialOffsetCalculatorILi2EjESC_ILi1EjENS0_6memory12LoadWithCastILi2EEENSF_13StoreWithCastILi1EEEEEviT_T0_T2_T3_T4_T5_,@function
        .size           _ZN2at6native27unrolled_elementwise_kernelINS0_13BinaryFunctorIdddZZZNS0_19maximum_kernel_cudaERNS_18TensorIteratorBaseEENKUlvE0_clEvENKUlvE_clEvEUlddE_EESt5arrayIPcLm3EELi4E23TrivialOffsetCalculatorILi2EjESC_ILi1EjENS0_6memory12LoadWithCastILi2EEENSF_13StoreWithCastILi1EEEEEviT_T0_T2_T3_T4_T5_,(.L_x_40241 - _ZN2at6native27unrolled_elementwise_kernelINS0_13BinaryFunctorIdddZZZNS0_19maximum_kernel_cudaERNS_18TensorIteratorBaseEENKUlvE0_clEvENKUlvE_clEvEUlddE_EESt5arrayIPcLm3EELi4E23TrivialOffsetCalculatorILi2EjESC_ILi1EjENS0_6memory12LoadWithCastILi2EEENSF_13StoreWithCastILi1EEEEEviT_T0_T2_T3_T4_T5_)
        .other          _ZN2at6native27unrolled_elementwise_kernelINS0_13BinaryFunctorIdddZZZNS0_19maximum_kernel_cudaERNS_18TensorIteratorBaseEENKUlvE0_clEvENKUlvE_clEvEUlddE_EESt5arrayIPcLm3EELi4E23TrivialOffsetCalculatorILi2EjESC_ILi1EjENS0_6memory12LoadWithCastILi2EEENSF_13StoreWithCastILi1EEEEEviT_T0_T2_T3_T4_T5_,@"STO_CUDA_ENTRY STV_DEFAULT"
_ZN2at6native27unrolled_elementwise_kernelINS0_13BinaryFunctorIdddZZZNS0_19maximum_kernel_cudaERNS_18TensorIteratorBaseEENKUlvE0_clEvENKUlvE_clEvEUlddE_EESt5arrayIPcLm3EELi4E23TrivialOffsetCalculatorILi2EjESC_ILi1EjENS0_6memory12LoadWithCastILi2EEENSF_13StoreWithCastILi1EEEEEviT_T0_T2_T3_T4_T5_:
.text._ZN2at6native27unrolled_elementwise_kernelINS0_13BinaryFunctorIdddZZZNS0_19maximum_kernel_cudaERNS_18TensorIteratorBaseEENKUlvE0_clEvENKUlvE_clEvEUlddE_EESt5arrayIPcLm3EELi4E23TrivialOffsetCalculatorILi2EjESC_ILi1EjENS0_6memory12LoadWithCastILi2EEENSF_13StoreWithCastILi1EEEEEviT_T0_T2_T3_T4_T5_:
        /* <DEDUP_REMOVED lines=32> */
.L_x_31090:
[----:B------:R-:W2:Y:S02]  /*0200*/  LDG.E.U8 R4, [R4.64] ;  /* 0x0000002404047981 */ /* 0x000ea4000c1e1100 */
[----:B--2---:R0:W1:Y:S01]  /*0210*/  I2F.F64.U16 R32, R4 ;  /* 0x0000000400207312 */ /* 0x0040620000101800 */
[----:B------:R-:W-:Y:S05]  /*0220*/  BRA `(.L_x_31092) ;  /* 0x00000e0000007947 */ /* 0x000fea0003800000 */
.L_x_31089:
        /* <DEDUP_REMOVED lines=9> */
.L_x_31094:
[----:B------:R-:W2:Y:S02]  /*02c0*/  LDG.E R4, [R4.64] ;  /* 0x0000002404047981 */ /* 0x000ea4000c1e1900 */
[----:B--2---:R0:W1:Y:S01]  /*02d0*/  I2F.F64 R32, R4 ;  /* 0x0000000400207312 */ /* 0x0040620000201c00 */
[----:B------:R-:W-:Y:S05]  /*02e0*/  BRA `(.L_x_31092) ;  /* 0x00000d4000007947 */ /* 0x000fea0003800000 */
.L_x_31093:
[----:B------:R-:W2:Y:S02]  /*02f0*/  LDG.E.U16 R4, [R4.64] ;  /* 0x0000002404047981 */ /* 0x000ea4000c1e1500 */
[----:B--2---:R0:W1:Y:S01]  /*0300*/  I2F.F64.S16 R32, R4 ;  /* 0x0000000400207312 */ /* 0x0040620000101c00 */
[----:B------:R-:W-:Y:S05]  /*0310*/  BRA `(.L_x_31092) ;  /* 0x00000d1000007947 */ /* 0x000fea0003800000 */
.L_x_31088:
        /* <DEDUP_REMOVED lines=10> */
.L_x_31096:
[----:B------:R-:W2:Y:S02]  /*03c0*/  LDG.E.U16 R0, [R4.64] ;  /* 0x0000002404007981 */ /* 0x000ea4000c1e1500 */
[----:B--2---:R-:W-:-:S05]  /*03d0*/  HADD2.F32 R0, -RZ, R0.H0_H0 ;  /* 0x20000000ff007230 */ /* 0x004fca0000004100 */
[----:B------:R-:W-:-:S04]  /*03e0*/  FMUL.FTZ R0, R0, 1 ;  /* 0x3f80000000007820 */ /* 0x000fc80000410000 */
[----:B------:R0:W1:Y:S01]  /*03f0*/  F2F.F64.F32 R32, R0 ;  /* 0x0000000000207310 */ /* 0x0000620000201800 */
[----:B------:R-:W-:Y:S05]  /*0400*/  BRA `(.L_x_31092) ;  /* 0x00000c2000007947 */ /* 0x000fea0003800000 */
.L_x_31095:
        /* <DEDUP_REMOVED lines=10> */
.L_x_31098:
[----:B------:R-:W2:Y:S02]  /*04b0*/  LDG.E.U16 R4, [R4.64] ;  /* 0x0000002404047981 */ /* 0x000ea4000c1e1500 */
[----:B--2---:R-:W-:-:S05]  /*04c0*/  HADD2.F32 R0, -RZ, R4.H0_H0 ;  /* 0x20000004ff007230 */ /* 0x004fca0000004100 */
[----:B------:R-:W-:-:S04]  /*04d0*/  FMUL.FTZ R0, R0, 1 ;  /* 0x3f80000000007820 */ /* 0x000fc80000410000 */
[----:B------:R0:W1:Y:S01]  /*04e0*/  F2F.F64.F32 R32, R0 ;  /* 0x0000000000207310 */ /* 0x0000620000201800 */
[----:B------:R-:W-:Y:S05]  /*04f0*/  BRA `(.L_x_31092) ;  /* 0x00000b3000007947 */ /* 0x000fea0003800000 */
.L_x_31097:
[----:B------:R0:W5:Y:S01]  /*0500*/  LDG.E.64 R32, [R4.64] ;  /* 0x0000002404207981 */ /* 0x000162000c1e1b00 */
[----:B------:R-:W-:Y:S05]  /*0510*/  BRA `(.L_x_31092) ;  /* 0x00000b1000007947 */ /* 0x000fea0003800000 */
.L_x_31087:
        /* <DEDUP_REMOVED lines=13> */
.L_x_31101:
[----:B------:R0:W5:Y:S01]  /*05f0*/  LDG.E.64 R32, [R4.64] ;  /* 0x0000002404207981 */ /* 0x000162000c1e1b00 */
[----:B------:R-:W-:Y:S05]  /*0600*/  BRA `(.L_x_31092) ;  /* 0x00000a2000007947 */ /* 0x000fea0003800000 */
.L_x_31100:
        /* <DEDUP_REMOVED lines=28> */
.L_x_31103:
        /* <DEDUP_REMOVED lines=16> */
.L_x_31102:
[----:B------:R-:W2:Y:S02]  /*08d0*/  LDG.E.U16 R0, [R4.64] ;  /* 0x0000002404007981 */ /* 0x000ea4000c1e1500 */
[----:B--2---:R-:W-:-:S05]  /*08e0*/  PRMT R0, RZ, 0x5410, R0 ;  /* 0x00005410ff007816 */ /* 0x004fca0000000000 */
[----:B------:R-:W-:-:S04]  /*08f0*/  FMUL.FTZ R0, R0, 1 ;  /* 0x3f80000000007820 */ /* 0x000fc80000410000 */
[----:B------:R0:W1:Y:S01]  /*0900*/  F2F.F64.F32 R32, R0 ;  /* 0x0000000000207310 */ /* 0x0000620000201800 */
[----:B------:R-:W-:Y:S05]  /*0910*/  BRA `(.L_x_31092) ;  /* 0x0000071000007947 */ /* 0x000fea0003800000 */
.L_x_31099:
        /* <DEDUP_REMOVED lines=11> */
.L_x_31106:
        /* <DEDUP_REMOVED lines=21> */
.L_x_31110:
[----:B------:R-:W-:Y:S05]  /*0b20*/  BSYNC B1 ;  /* 0x0000000000017941 */ /* 0x000fea0003800000 */
.L_x_31109:
[----:B------:R-:W-:Y:S01]  /*0b30*/  LEA R5, R0, 0x3b800000, 0x17 ;  /* 0x3b80000000057811 */ /* 0x000fe200078eb8ff */
[----:B------:R-:W-:-:S05]  /*0b40*/  IMAD.SHL.U32 R0, R3, 0x100000, RZ ;  /* 0x0010000003007824 */ /* 0x000fca00078e00ff */
[----:B------:R-:W-:Y:S02]  /*0b50*/  LOP3.LUT R0, R5, R0, R6, 0xfe, !PT ;  /* 0x0000000005007212 */ /* 0x000fe400078efe06 */
.L_x_31108:
[----:B------:R-:W-:Y:S05]  /*0b60*/  BSYNC B0 ;  /* 0x0000000000007941 */ /* 0x000fea0003800000 */
.L_x_31107:
[----:B------:R-:W-:-:S04]  /*0b70*/  FMUL.FTZ R0, R0, 1 ;  /* 0x3f80000000007820 */ /* 0x000fc80000410000 */
[----:B------:R0:W1:Y:S01]  /*0b80*/  F2F.F64.F32 R32, R0 ;  /* 0x0000000000207310 */ /* 0x0000620000201800 */
[----:B------:R-:W-:Y:S05]  /*0b90*/  BRA `(.L_x_31092) ;  /* 0x0000049000007947 */ /* 0x000fea0003800000 */
.L_x_31105:
        /* <DEDUP_REMOVED lines=21> */
.L_x_31114:
[----:B------:R-:W-:Y:S05]  /*0cf0*/  BSYNC B1 ;  /* 0x0000000000017941 */ /* 0x000fea0003800000 */
.L_x_31113:
[----:B------:R-:W-:Y:S01]  /*0d00*/  LEA R5, R0, 0x37800000, 0x17 ;  /* 0x3780000000057811 */ /* 0x000fe200078eb8ff */
[----:B------:R-:W-:-:S05]  /*0d10*/  IMAD.SHL.U32 R0, R3, 0x200000, RZ ;  /* 0x0020000003007824 */ /* 0x000fca00078e00ff */
[----:B------:R-:W-:Y:S02]  /*0d20*/  LOP3.LUT R0, R5, R0, R6, 0xfe, !PT ;  /* 0x0000000005007212 */ /* 0x000fe400078efe06 */
.L_x_31112:
[----:B------:R-:W-:Y:S05]  /*0d30*/  BSYNC B0 ;  /* 0x0000000000007941 */ /* 0x000fea0003800000 */
.L_x_31111:
[----:B------:R-:W-:-:S04]  /*0d40*/  FMUL.FTZ R0, R0, 1 ;  /* 0x3f80000000007820 */ /* 0x000fc80000410000 */
[----:B------:R0:W1:Y:S01]  /*0d50*/  F2F.F64.F32 R32, R0 ;  /* 0x0000000000207310 */ /* 0x0000620000201800 */
[----:B------:R-:W-:Y:S05]  /*0d60*/  BRA `(.L_x_31092) ;  /* 0x000002c000007947 */ /* 0x000fea0003800000 */
.L_x_31104:
        /* <DEDUP_REMOVED lines=14> */
.L_x_31118:
[----:B------:R-:W-:Y:S05]  /*0e50*/  BSYNC B0 ;  /* 0x0000000000007941 */ /* 0x000fea0003800000 */
.L_x_31117:
[----:B------:R-:W-:-:S04]  /*0e60*/  FMUL.FTZ R0, R0, 1 ;  /* 0x3f80000000007820 */ /* 0x000fc80000410000 */
[----:B------:R0:W1:Y:S01]  /*0e70*/  F2F.F64.F32 R32, R0 ;  /* 0x0000000000207310 */ /* 0x0000620000201800 */
[----:B------:R-:W-:Y:S05]  /*0e80*/  BRA `(.L_x_31092) ;  /* 0x000001a000007947 */ /* 0x000fea0003800000 */
.L_x_31091:
        /* <DEDUP_REMOVED lines=21> */
.L_x_31116:
[----:B------:R-:W2:Y:S02]  /*0fe0*/  LDG.E.64 R32, [R4.64] ;  /* 0x0000002404207981 */ /* 0x000ea4000c1e1b00 */
[----:B--2---:R-:W0:Y:S01]  /*0ff0*/  I2F.F64.U64 R32, R32 ;  /* 0x0000002000207312 */ /* 0x004e220000301800 */
[----:B------:R-:W-:Y:S05]  /*1000*/  BRA `(.L_x_31092) ;  /* 0x0000002000007947 */ /* 0x000fea0003800000 */
.L_x_31115:
[----:B------:R-:W2:Y:S02]  /*1010*/  LDG.E R4, [R4.64] ;  /* 0x0000002404047981 */ /* 0x000ea4000c1e1900 */
[----:B--2---:R0:W1:Y:S02]  /*1020*/  I2F.F64.U32 R32, R4 ;  /* 0x0000000400207312 */ /* 0x0040640000201800 */
.L_x_31092:
        /* <DEDUP_REMOVED lines=17> */
.L_x_31122:
[----:B------:R-:W2:Y:S02]  /*1140*/  LDG.E.U8 R4, [R4.64] ;  /* 0x0000002404047981 */ /* 0x000ea4000c1e1100 */
[----:B--2---:R0:W2:Y:S01]  /*1150*/  I2F.F64.U16 R30, R4 ;  /* 0x00000004001e7312 */ /* 0x0040a20000101800 */
[----:B------:R-:W-:Y:S05]  /*1160*/  BRA `(.L_x_31124) ;  /* 0x00000df000007947 */ /* 0x000fea0003800000 */
.L_x_31121:
        /* <DEDUP_REMOVED lines=9> */
.L_x_31126:
[----:B------:R-:W2:Y:S02]  /*1200*/  LDG.E R4, [R4.64] ;  /* 0x0000002404047981 */ /* 0x000ea4000c1e1900 */
[----:B--2---:R0:W2:Y:S01]  /*1210*/  I2F.F64 R30, R4 ;  /* 0x00000004001e7312 */ /* 0x0040a20000201c00 */
[----:B------:R-:W-:Y:S05]  /*1220*/  BRA `(.L_x_31124) ;  /* 0x00000d3000007947 */ /* 0x000fea0003800000 */
.L_x_31125:
[----:B------:R-:W2:Y:S02]  /*1230*/  LDG.E.U16 R4, [R4.64] ;  /* 0x0000002404047981 */ /* 0x000ea4000c1e1500 */
[----:B--2---:R0:W2:Y:S01]  /*1240*/  I2F.F64.S16 R30, R4 ;  /* 0x00000004001e7312 */ /* 0x0040a20000101c00 */
[----:B------:R-:W-:Y:S05]  /*1250*/  BRA `(.L_x_31124) ;  /* 0x00000d0000007947 */ /* 0x000fea0003800000 */
.L_x_31120:
        /* <DEDUP_REMOVED lines=10> */
.L_x_31128:
[----:B------:R-:W2:Y:S02]  /*1300*/  LDG.E.U16 R0, [R4.64] ;  /* 0x0000002404007981 */ /* 0x000ea4000c1e1500 */
[----:B--2---:R-:W-:-:S05]  /*1310*/  HADD2.F32 R0, -RZ, R0.H0_H0 ;  /* 0x20000000ff007230 */ /* 0x004fca0000004100 */
[----:B------:R-:W-:-:S04]  /*1320*/  FMUL.FTZ R0, R0, 1 ;  /* 0x3f80000000007820 */ /* 0x000fc80000410000 */
[----:B------:R0:W2:Y:S01]  /*1330*/  F2F.F64.F32 R30, R0 ;  /* 0x00000000001e7310 */ /* 0x0000a20000201800 */
[----:B------:R-:W-:Y:S05]  /*1340*/  BRA `(.L_x_31124) ;  /* 0x00000c1000007947 */ /* 0x000fea0003800000 */
.L_x_31127:
        /* <DEDUP_REMOVED lines=10> */
.L_x_31130:
[----:B------:R-:W2:Y:S02]  /*13f0*/  LDG.E.U16 R4, [R4.64] ;  /* 0x0000002404047981 */ /* 0x000ea4000c1e1500 */
[----:B--2---:R-:W-:-:S05]  /*1400*/  HADD2.F32 R0, -RZ, R4.H0_H0 ;  /* 0x20000004ff007230 */ /* 0x004fca0000004100 */
[----:B------:R-:W-:-:S04]  /*1410*/  FMUL.FTZ R0, R0, 1 ;  /* 0x3f80000000007820 */ /* 0x000fc80000410000 */
[----:B------:R0:W2:Y:S01]  /*1420*/  F2F.F64.F32 R30, R0 ;  /* 0x00000000001e7310 */ /* 0x0000a20000201800 */
[----:B------:R-:W-:Y:S05]  /*1430*/  BRA `(.L_x_31124) ;  /* 0x00000b2000007947 */ /* 0x000fea0003800000 */
.L_x_31129:
[----:B------:R0:W5:Y:S01]  /*1440*/  LDG.E.64 R30, [R4.64] ;  /* 0x00000024041e7981 */ /* 0x000162000c1e1b00 */
[----:B------:R-:W-:Y:S05]  /*1450*/  BRA `(.L_x_31124) ;  /* 0x00000b0000007947 */ /* 0x000fea0003800000 */
.L_x_31119:
        /* <DEDUP_REMOVED lines=13> */
.L_x_31133:
[----:B------:R0:W5:Y:S01]  /*1530*/  LDG.E.64 R30, [R4.64] ;  /* 0x00000024041e7981 */ /* 0x000162000c1e1b00 */
[----:B------:R-:W-:Y:S05]  /*1540*/  BRA `(.L_x_31124) ;  /* 0x00000a1000007947 */ /* 0x000fea0003800000 */
.L_x_31132:
        /* <DEDUP_REMOVED lines=28> */
.L_x_31135:
        /* <DEDUP_REMOVED lines=15> */
.L_x_31134:
[----:B------:R-:W2:Y:S02]  /*1800*/  LDG.E.U16 R0, [R4.64] ;  /* 0x0000002404007981 */ /* 0x000ea4000c1e1500 */
[----:B--2---:R-:W-:-:S05]  /*1810*/  PRMT R0, RZ, 0x5410, R0 ;  /* 0x00005410ff007816 */ /* 0x004fca0000000000 */
[----:B------:R-:W-:-:S04]  /*1820*/  FMUL.FTZ R0, R0, 1 ;  /* 0x3f80000000007820 */ /* 0x000fc80000410000 */
[----:B------:R0:W2:Y:S01]  /*1830*/  F2F.F64.F32 R30, R0 ;  /* 0x00000000001e7310 */ /* 0x0000a20000201800 */
[----:B------:R-:W-:Y:S05]  /*1840*/  BRA `(.L_x_31124) ;  /* 0x0000071000007947 */ /* 0x000fea0003800000 */
.L_x_31131:
        /* <DEDUP_REMOVED lines=11> */
.L_x_31138:
        /* <DEDUP_REMOVED lines=21> */
.L_x_31142:
[----:B------:R-:W-:Y:S05]  /*1a50*/  BSYNC B1 ;  /* 0x0000000000017941 */ /* 0x000fea0003800000 */
.L_x_31141:
[----:B------:R-:W-:Y:S01]  /*1a60*/  LEA R5, R0, 0x3b800000, 0x17 ;  /* 0x3b80000000057811 */ /* 0x000fe200078eb8ff */
[----:B------:R-:W-:-:S05]  /*1a70*/  IMAD.SHL.U32 R0, R3, 0x100000, RZ ;  /* 0x0010000003007824 */ /* 0x000fca00078e00ff */
[----:B------:R-:W-:Y:S02]  /*1a80*/  LOP3.LUT R0, R5, R0, R6, 0xfe, !PT ;  /* 0x0000000005007212 */ /* 0x000fe400078efe06 */
.L_x_31140:
[----:B------:R-:W-:Y:S05]  /*1a90*/  BSYNC B0 ;  /* 0x0000000000007941 */ /* 0x000fea0003800000 */
.L_x_31139:
[----:B------:R-:W-:-:S04]  /*1aa0*/  FMUL.FTZ R0, R0, 1 ;  /* 0x3f80000000007820 */ /* 0x000fc80000410000 */
[----:B------:R0:W2:Y:S01]  /*1ab0*/  F2F.F64.F32 R30, R0 ;  /* 0x00000000001e7310 */ /* 0x0000a20000201800 */
[----:B------:R-:W-:Y:S05]  /*1ac0*/  BRA `(.L_x_31124) ;  /* 0x0000049000007947 */ /* 0x000fea0003800000 */
.L_x_31137:
        /* <DEDUP_REMOVED lines=21> */
.L_x_31146:
[----:B------:R-:W-:Y:S05]  /*1c20*/  BSYNC B1 ;  /* 0x0000000000017941 */ /* 0x000fea0003800000 */
.L_x_31145:
[----:B------:R-:W-:Y:S01]  /*1c30*/  LEA R5, R0, 0x37800000, 0x17 ;  /* 0x3780000000057811 */ /* 0x000fe200078eb8ff */
[----:B------:R-:W-:-:S05]  /*1c40*/  IMAD.SHL.U32 R0, R3, 0x200000, RZ ;  /* 0x0020000003007824 */ /* 0x000fca00078e00ff */
[----:B------:R-:W-:Y:S02]  /*1c50*/  LOP3.LUT R0, R5, R0, R6, 0xfe, !PT ;  /* 0x0000000005007212 */ /* 0x000fe400078efe06 */
.L_x_31144:
[----:B------:R-:W-:Y:S05]  /*1c60*/  BSYNC B0 ;  /* 0x0000000000007941 */ /* 0x000fea0003800000 */
.L_x_31143:
[----:B------:R-:W-:-:S04]  /*1c70*/  FMUL.FTZ R0, R0, 1 ;  /* 0x3f80000000007820 */ /* 0x000fc80000410000 */
[----:B------:R0:W2:Y:S01]  /*1c80*/  F2F.F64.F32 R30, R0 ;  /* 0x00000000001e7310 */ /* 0x0000a20000201800 */
[----:B------:R-:W-:Y:S05]  /*1c90*/  BRA `(.L_x_31124) ;  /* 0x000002c000007947 */ /* 0x000fea0003800000 */
.L_x_31136:
        /* <DEDUP_REMOVED lines=14> */
.L_x_31150:
[----:B------:R-:W-:Y:S05]  /*1d80*/  BSYNC B0 ;  /* 0x0000000000007941 */ /* 0x000fea0003800000 */
.L_x_31149:
[----:B------:R-:W-:-:S04]  /*1d90*/  FMUL.FTZ R0, R0, 1 ;  /* 0x3f80000000007820 */ /* 0x000fc80000410000 */
[----:B------:R0:W2:Y:S01]  /*1da0*/  F2F.F64.F32 R30, R0 ;  /* 0x00000000001e7310 */ /* 0x0000a20000201800 */
[----:B------:R-:W-:Y:S05]  /*1db0*/  BRA `(.L_x_31124) ;  /* 0x000001a000007947 */ /* 0x000fea0003800000 */
.L_x_31123:
        /* <DEDUP_REMOVED lines=21> */
.L_x_31148:
[----:B------:R-:W2:Y:S02]  /*1f10*/  LDG.E.64 R30, [R4.64] ;  /* 0x00000024041e7981 */ /* 0x000ea4000c1e1b00 */
[----:B--2---:R-:W0:Y:S01]  /*1f20*/  I2F.F64.U64 R30, R30 ;  /* 0x0000001e001e7312 */ /* 0x004e220000301800 */
[----:B------:R-:W-:Y:S05]  /*1f30*/  BRA `(.L_x_31124) ;  /* 0x0000002000007947 */ /* 0x000fea0003800000 */
.L_x_31147:
[----:B------:R-:W2:Y:S02]  /*1f40*/  LDG.E R4, [R4.64] ;  /* 0x0000002404047981 */ /* 0x000ea4000c1e1900 */
[----:B--2---:R0:W2:Y:S02]  /*1f50*/  I2F.F64.U32 R30, R4 ;  /* 0x00000004001e7312 */ /* 0x0040a40000201800 */
.L_x_31124:
[----:B------:R-:W3:Y:S02]  /*1f60*/  S2R R23, SR_TID.X ;  /* 0x0000000000177919 */ /* 0x000ee40000002100 */
[----:B---3--:R-:W-:Y:S02]  /*1f70*/  IADD3 R23, R23, 0x80, RZ ;  /* 0x0000008017177810 */ /* 0x008fe40007ffe0ff */
.L_x_31086:
[----:B-1-3--:R-:W-:Y:S05]  /*1f80*/  BSYNC B6 ;  /* 0x0000000000067941 */ /* 0x00afea0003800000 */
.L_x_31085:
        /* <DEDUP_REMOVED lines=22> */
.L_x_31156:
[----:B------:R-:W3:Y:S02]  /*20f0*/  LDG.E.U8 R4, [R4.64] ;  /* 0x0000002404047981 */ /* 0x000ee4000c1e1100 */
[----:B---3--:R0:W1:Y:S01]  /*2100*/  I2F.F64.U16 R28, R4 ;  /* 0x00000004001c7312 */ /* 0x0080620000101800 */
[----:B------:R-:W-:Y:S05]  /*2110*/  BRA `(.L_x_31158) ;  /* 0x00000df000007947 */ /* 0x000fea0003800000 */
.L_x_31155:
        /* <DEDUP_REMOVED lines=9> */
.L_x_31160:
[----:B------:R-:W3:Y:S02]  /*21b0*/  LDG.E R4, [R4.64] ;  /* 0x0000002404047981 */ /* 0x000ee4000c1e1900 */
[----:B---3--:R0:W1:Y:S01]  /*21c0*/  I2F.F64 R28, R4 ;  /* 0x00000004001c7312 */ /* 0x0080620000201c00 */
[----:B------:R-:W-:Y:S05]  /*21d0*/  BRA `(.L_x_31158) ;  /* 0x00000d3000007947 */ /* 0x000fea0003800000 */
.L_x_31159:
[----:B------:R-:W3:Y:S02]  /*21e0*/  LDG.E.U16 R4, [R4.64] ;  /* 0x0000002404047981 */ /* 0x000ee4000c1e1500 */
[----:B---3--:R0:W1:Y:S01]  /*21f0*/  I2F.F64.S16 R28, R4 ;  /* 0x00000004001c7312 */ /* 0x0080620000101c00 */
[----:B------:R-:W-:Y:S05]  /*2200*/  BRA `(.L_x_31158) ;  /* 0x00000d0000007947 */ /* 0x000fea0003800000 */
.L_x_31154:
        /* <DEDUP_REMOVED lines=10> */
.L_x_31162:
[----:B------:R-:W3:Y:S02]  /*22b0*/  LDG.E.U16 R0, [R4.64] ;  /* 0x0000002404007981 */ /* 0x000ee4000c1e1500 */
[----:B---3--:R-:W-:-:S05]  /*22c0*/  HADD2.F32 R0, -RZ, R0.H0_H0 ;  /* 0x20000000ff007230 */ /* 0x008fca0000004100 */
[----:B------:R-:W-:-:S04]  /*22d0*/  FMUL.FTZ R0, R0, 1 ;  /* 0x3f80000000007820 */ /* 0x000fc80000410000 */
[----:B------:R0:W1:Y:S01]  /*22e0*/  F2F.F64.F32 R28, R0 ;  /* 0x00000000001c7310 */ /* 0x0000620000201800 */
[----:B------:R-:W-:Y:S05]  /*22f0*/  BRA `(.L_x_31158) ;  /* 0x00000c1000007947 */ /* 0x000fea0003800000 */
.L_x_31161:
        /* <DEDUP_REMOVED lines=10> */
.L_x_31164:
[----:B------:R-:W3:Y:S02]  /*23a0*/  LDG.E.U16 R4, [R4.64] ;  /* 0x0000002404047981 */ /* 0x000ee4000c1e1500 */
[----:B---3--:R-:W-:-:S05]  /*23b0*/  HADD2.F32 R0, -RZ, R4.H0_H0 ;  /* 0x20000004ff007230 */ /* 0x008fca0000004100 */
[----:B------:R-:W-:-:S04]  /*23c0*/  FMUL.FTZ R0, R0, 1 ;  /* 0x3f80000000007820 */ /* 0x000fc80000410000 */
[----:B------:R0:W1:Y:S01]  /*23d0*/  F2F.F64.F32 R28, R0 ;  /* 0x00000000001c7310 */ /* 0x0000620000201800 */
[----:B------:R-:W-:Y:S05]  /*23e0*/  BRA `(.L_x_31158) ;  /* 0x00000b2000007947 */ /* 0x000fea0003800000 */
.L_x_31163:
[----:B------:R0:W5:Y:S01]  /*23f0*/  LDG.E.64 R28, [R4.64] ;  /* 0x00000024041c7981 */ /* 0x000162000c1e1b00 */
[----:B------:R-:W-:Y:S05]  /*2400*/  BRA `(.L_x_31158) ;  /* 0x00000b0000007947 */ /* 0x000fea0003800000 */
.L_x_31153:
        /* <DEDUP_REMOVED lines=13> */
.L_x_31167:
[----:B------:R0:W5:Y:S01]  /*24e0*/  LDG.E.64 R28, [R4.64] ;  /* 0x00000024041c7981 */ /* 0x000162000c1e1b00 */
[----:B------:R-:W-:Y:S05]  /*24f0*/  BRA `(.L_x_31158) ;  /* 0x00000a1000007947 */ /* 0x000fea0003800000 */
.L_x_31166:
        /* <DEDUP_REMOVED lines=28> */
.L_x_31169:
        /* <DEDUP_REMOVED lines=15> */
.L_x_31168:
[----:B------:R-:W3:Y:S02]  /*27b0*/  LDG.E.U16 R0, [R4.64] ;  /* 0x0000002404007981 */ /* 0x000ee4000c1e1500 */
[----:B---3--:R-:W-:-:S05]  /*27c0*/  PRMT R0, RZ, 0x5410, R0 ;  /* 0x00005410ff007816 */ /* 0x008fca0000000000 */
[----:B------:R-:W-:-:S04]  /*27d0*/  FMUL.FTZ R0, R0, 1 ;  /* 0x3f80000000007820 */ /* 0x000fc80000410000 */
[----:B------:R0:W1:Y:S01]  /*27e0*/  F2F.F64.F32 R28, R0 ;  /* 0x00000000001c7310 */ /* 0x0000620000201800 */
[----:B------:R-:W-:Y:S05]  /*27f0*/  BRA `(.L_x_31158) ;  /* 0x0000071000007947 */ /* 0x000fea0003800000 */
.L_x_31165:
        /* <DEDUP_REMOVED lines=11> */
.L_x_31172:
        /* <DEDUP_REMOVED lines=21> */
.L_x_31176:
[----:B------:R-:W-:Y:S05]  /*2a00*/  BSYNC B1 ;  /* 0x0000000000017941 */ /* 0x000fea0003800000 */
.L_x_31175:
[----:B------:R-:W-:Y:S01]  /*2a10*/  LEA R5, R0, 0x3b800000, 0x17 ;  /* 0x3b80000000057811 */ /* 0x000fe200078eb8ff */
[----:B------:R-:W-:-:S05]  /*2a20*/  IMAD.SHL.U32 R0, R3, 0x100000, RZ ;  /* 0x0010000003007824 */ /* 0x000fca00078e00ff */
[----:B------:R-:W-:Y:S02]  /*2a30*/  LOP3.LUT R0, R5, R0, R6, 0xfe, !PT ;  /* 0x0000000005007212 */ /* 0x000fe400078efe06 */
.L_x_31174:
[----:B------:R-:W-:Y:S05]  /*2a40*/  BSYNC B0 ;  /* 0x0000000000007941 */ /* 0x000fea0003800000 */
.L_x_31173:
[----:B------:R-:W-:-:S04]  /*2a50*/  FMUL.FTZ R0, R0, 1 ;  /* 0x3f80000000007820 */ /* 0x000fc80000410000 */
[----:B------:R0:W1:Y:S01]  /*2a60*/  F2F.F64.F32 R28, R0 ;  /* 0x00000000001c7310 */ /* 0x0000620000201800 */
[----:B------:R-:W-:Y:S05]  /*2a70*/  BRA `(.L_x_31158) ;  /* 0x0000049000007947 */ /* 0x000fea0003800000 */
.L_x_31171:
        /* <DEDUP_REMOVED lines=21> */
.L_x_31180:
[----:B------:R-:W-:Y:S05]  /*2bd0*/  BSYNC B1 ;  /* 0x0000000000017941 */ /* 0x000fea0003800000 */
.L_x_31179:
[----:B------:R-:W-:Y:S01]  /*2be0*/  LEA R5, R0, 0x37800000, 0x17 ;  /* 0x3780000000057811 */ /* 0x000fe200078eb8ff */
[----:B------:R-:W-:-:S05]  /*2bf0*/  IMAD.SHL.U32 R0, R3, 0x200000, RZ ;  /* 0x0020000003007824 */ /* 0x000fca00078e00ff */
[----:B------:R-:W-:Y:S02]  /*2c00*/  LOP3.LUT R0, R5, R0, R6, 0xfe, !PT ;  /* 0x0000000005007212 */ /* 0x000fe400078efe06 */
.L_x_31178:
[----:B------:R-:W-:Y:S05]  /*2c10*/  BSYNC B0 ;  /* 0x0000000000007941 */ /* 0x000fea0003800000 */
.L_x_31177:
[----:B------:R-:W-:-:S04]  /*2c20*/  FMUL.FTZ R0, R0, 1 ;  /* 0x3f80000000007820 */ /* 0x000fc80000410000 */
[----:B------:R0:W1:Y:S01]  /*2c30*/  F2F.F64.F32 R28, R0 ;  /* 0x00000000001c7310 */ /* 0x0000620000201800 */
[----:B------:R-:W-:Y:S05]  /*2c40*/  BRA `(.L_x_31158) ;  /* 0x000002c000007947 */ /* 0x000fea0003800000 */
.L_x_31170:
        /* <DEDUP_REMOVED lines=14> */
.L_x_31184:
[----:B------:R-:W-:Y:S05]  /*2d30*/  BSYNC B0 ;  /* 0x0000000000007941 */ /* 0x000fea0003800000 */
.L_x_31183:
[----:B------:R-:W-:-:S04]  /*2d40*/  FMUL.FTZ R0, R0, 1 ;  /* 0x3f80000000007820 */ /* 0x000fc80000410000 */
[----:B------:R0:W1:Y:S01]  /*2d50*/  F2F.F64.F32 R28, R0 ;  /* 0x00000000001c7310 */ /* 0x0000620000201800 */
[----:B------:R-:W-:Y:S05]  /*2d60*/  BRA `(.L_x_31158) ;  /* 0x000001a000007947 */ /* 0x000fea0003800000 */
.L_x_31157:
        /* <DEDUP_REMOVED lines=21> */
.L_x_31182:
[----:B------:R-:W3:Y:S02]  /*2ec0*/  LDG.E.64 R28, [R4.64] ;  /* 0x00000024041c7981 */ /* 0x000ee4000c1e1b00 */
[----:B---3--:R-:W0:Y:S01]  /*2ed0*/  I2F.F64.U64 R28, R28 ;  /* 0x0000001c001c7312 */ /* 0x008e220000301800 */
[----:B------:R-:W-:Y:S05]  /*2ee0*/  BRA `(.L_x_31158) ;  /* 0x0000002000007947 */ /* 0x000fea0003800000 */
.L_x_31181:
[----:B------:R-:W3:Y:S02]  /*2ef0*/  LDG.E R4, [R4.64] ;  /* 0x0000002404047981 */ /* 0x000ee4000c1e1900 */
[----:B---3--:R0:W1:Y:S02]  /*2f00*/  I2F.F64.U32 R28, R4 ;  /* 0x00000004001c7312 */ /* 0x0080640000201800 */
.L_x_31158:
        /* <DEDUP_REMOVED lines=17> */
.L_x_31188:
[----:B------:R-:W3:Y:S02]  /*3020*/  LDG.E.U8 R4, [R4.64] ;  /* 0x0000002404047981 */ /* 0x000ee4000c1e1100 */
[----:B---3--:R0:W3:Y:S01]  /*3030*/  I2F.F64.U16 R34, R4 ;  /* 0x0000000400227312 */ /* 0x0080e20000101800 */
[----:B------:R-:W-:Y:S05]  /*3040*/  BRA `(.L_x_31190) ;  /* 0x00000df000007947 */ /* 0x000fea0003800000 */
.L_x_31187:
        /* <DEDUP_REMOVED lines=9> */
.L_x_31192:
[----:B------:R-:W3:Y:S02]  /*30e0*/  LDG.E R4, [R4.64] ;  /* 0x0000002404047981 */ /* 0x000ee4000c1e1900 */
[----:B---3--:R0:W3:Y:S01]  /*30f0*/  I2F.F64 R34, R4 ;  /* 0x0000000400227312 */ /* 0x0080e20000201c00 */
[----:B------:R-:W-:Y:S05]  /*3100*/  BRA `(.L_x_31190) ;  /* 0x00000d3000007947 */ /* 0x000fea0003800000 */
.L_x_31191:
[----:B------:R-:W3:Y:S02]  /*3110*/  LDG.E.U16 R4, [R4.64] ;  /* 0x0000002404047981 */ /* 0x000ee4000c1e1500 */
[----:B---3--:R0:W3:Y:S01]  /*3120*/  I2F.F64.S16 R34, R4 ;  /* 0x0000000400227312 */ /* 0x0080e20000101c00 */
[----:B------:R-:W-:Y:S05]  /*3130*/  BRA `(.L_x_31190) ;  /* 0x00000d0000007947 */ /* 0x000fea0003800000 */
.L_x_31186:
        /* <DEDUP_REMOVED lines=10> */
.L_x_31194:
[----:B------:R-:W3:Y:S02]  /*31e0*/  LDG.E.U16 R0, [R4.64] ;  /* 0x0000002404007981 */ /* 0x000ee4000c1e1500 */
[----:B---3--:R-:W-:-:S05]  /*31f0*/  HADD2.F32 R0, -RZ, R0.H0_H0 ;  /* 0x20000000ff007230 */ /* 0x008fca0000004100 */
[----:B------:R-:W-:-:S04]  /*3200*/  FMUL.FTZ R0, R0, 1 ;  /* 0x3f80000000007820 */ /* 0x000fc80000410000 */
[----:B------:R0:W3:Y:S01]  /*3210*/  F2F.F64.F32 R34, R0 ;  /* 0x0000000000227310 */ /* 0x0000e20000201800 */
[----:B------:R-:W-:Y:S05]  /*3220*/  BRA `(.L_x_31190) ;  /* 0x00000c1000007947 */ /* 0x000fea0003800000 */
.L_x_31193:
        /* <DEDUP_REMOVED lines=10> */
.L_x_31196:
[----:B------:R-:W3:Y:S02]  /*32d0*/  LDG.E.U16 R4, [R4.64] ;  /* 0x0000002404047981 */ /* 0x000ee4000c1e1500 */
[----:B---3--:R-:W-:-:S05]  /*32e0*/  HADD2.F32 R0, -RZ, R4.H0_H0 ;  /* 0x20000004ff007230 */ /* 0x008fca0000004100 */
[----:B------:R-:W-:-:S04]  /*32f0*/  FMUL.FTZ R0, R0, 1 ;  /* 0x3f80000000007820 */ /* 0x000fc80000410000 */
[----:B------:R0:W3:Y:S01]  /*3300*/  F2F.F64.F32 R34, R0 ;  /* 0x0000000000227310 */ /* 0x0000e20000201800 */
[----:B------:R-:W-:Y:S05]  /*3310*/  BRA `(.L_x_31190) ;  /* 0x00000b2000007947 */ /* 0x000fea0003800000 */
.L_x_31195:
[----:B------:R0:W5:Y:S01]  /*3320*/  LDG.E.64 R34, [R4.64] ;  /* 0x0000002404227981 */ /* 0x000162000c1e1b00 */
[----:B------:R-:W-:Y:S05]  /*3330*/  BRA `(.L_x_31190) ;  /* 0x00000b0000007947 */ /* 0x000fea0003800000 */
.L_x_31185:
        /* <DEDUP_REMOVED lines=13> */
.L_x_31199:
[----:B------:R0:W5:Y:S01]  /*3410*/  LDG.E.64 R34, [R4.64] ;  /* 0x0000002404227981 */ /* 0x000162000c1e1b00 */
[----:B------:R-:W-:Y:S05]  /*3420*/  BRA `(.L_x_31190) ;  /* 0x00000a1000007947 */ /* 0x000fea0003800000 */
.L_x_31198:
        /* <DEDUP_REMOVED lines=28> */
.L_x_31201:
        /* <DEDUP_REMOVED lines=15> */
.L_x_31200:
[----:B------:R-:W3:Y:S02]  /*36e0*/  LDG.E.U16 R0, [R4.64] ;  /* 0x0000002404007981 */ /* 0x000ee4000c1e1500 */
[----:B---3--:R-:W-:-:S05]  /*36f0*/  PRMT R0, RZ, 0x5410, R0 ;  /* 0x00005410ff007816 */ /* 0x008fca0000000000 */
[----:B------:R-:W-:-:S04]  /*3700*/  FMUL.FTZ R0, R0, 1 ;  /* 0x3f80000000007820 */ /* 0x000fc80000410000 */
[----:B------:R0:W3:Y:S01]  /*3710*/  F2F.F64.F32 R34, R0 ;  /* 0x0000000000227310 */ /* 0x0000e20000201800 */
[----:B------:R-:W-:Y:S05]  /*3720*/  BRA `(.L_x_31190) ;  /* 0x0000071000007947 */ /* 0x000fea0003800000 */
.L_x_31197:
        /* <DEDUP_REMOVED lines=11> */
.L_x_31204:
        /* <DEDUP_REMOVED lines=21> */
.L_x_31208:
[----:B------:R-:W-:Y:S05]  /*3930*/  BSYNC B1 ;  /* 0x0000000000017941 */ /* 0x000fea0003800000 */
.L_x_31207:
[----:B------:R-:W-:Y:S01]  /*3940*/  LEA R5, R0, 0x3b800000, 0x17 ;  /* 0x3b80000000057811 */ /* 0x000fe200078eb8ff */
[----:B------:R-:W-:-:S05]  /*3950*/  IMAD.SHL.U32 R0, R3, 0x100000, RZ ;  /* 0x0010000003007824 */ /* 0x000fca00078e00ff */
[----:B------:R-:W-:Y:S02]  /*3960*/  LOP3.LUT R0, R5, R0, R6, 0xfe, !PT ;  /* 0x0000000005007212 */ /* 0x000fe400078efe06 */
.L_x_31206:
[----:B------:R-:W-:Y:S05]  /*3970*/  BSYNC B0 ;  /* 0x0000000000007941 */ /* 0x000fea0003800000 */
.L_x_31205:
[----:B------:R-:W-:-:S04]  /*3980*/  FMUL.FTZ R0, R0, 1 ;  /* 0x3f80000000007820 */ /* 0x000fc80000410000 */
[----:B------:R0:W3:Y:S01]  /*3990*/  F2F.F64.F32 R34, R0 ;  /* 0x0000000000227310 */ /* 0x0000e20000201800 */
[----:B------:R-:W-:Y:S05]  /*39a0*/  BRA `(.L_x_31190) ;  /* 0x0000049000007947 */ /* 0x000fea0003800000 */
.L_x_31203:
        /* <DEDUP_REMOVED lines=21> */
.L_x_31212:
[----:B------:R-:W-:Y:S05]  /*3b00*/  BSYNC B1 ;  /* 0x0000000000017941 */ /* 0x000fea0003800000 */
.L_x_31211:
[----:B------:R-:W-:Y:S01]  /*3b10*/  LEA R5, R0, 0x37800000, 0x17 ;  /* 0x3780000000057811 */ /* 0x000fe200078eb8ff */
[----:B------:R-:W-:-:S05]  /*3b20*/  IMAD.SHL.U32 R0, R3, 0x200000, RZ ;  /* 0x0020000003007824 */ /* 0x000fca00078e00ff */
[----:B------:R-:W-:Y:S02]  /*3b30*/  LOP3.LUT R0, R5, R0, R6, 0xfe, !PT ;  /* 0x0000000005007212 */ /* 0x000fe400078efe06 */
.L_x_31210:
[----:B------:R-:W-:Y:S05]  /*3b40*/  BSYNC B0 ;  /* 0x0000000000007941 */ /* 0x000fea0003800000 */
.L_x_31209:
[----:B------:R-:W-:-:S04]  /*3b50*/  FMUL.FTZ R0, R0, 1 ;  /* 0x3f80000000007820 */ /* 0x000fc80000410000 */
[----:B------:R0:W3:Y:S01]  /*3b60*/  F2F.F64.F32 R34, R0 ;  /* 0x0000000000227310 */ /* 0x0000e20000201800 */
[----:B------:R-:W-:Y:S05]  /*3b70*/  BRA `(.L_x_31190) ;  /* 0x000002c000007947 */ /* 0x000fea0003800000 */
.L_x_31202:
        /* <DEDUP_REMOVED lines=14> */
.L_x_31216:
[----:B------:R-:W-:Y:S05]  /*3c60*/  BSYNC B0 ;  /* 0x0000000000007941 */ /* 0x000fea0003800000 */
.L_x_31215:
[----:B------:R-:W-:-:S04]  /*3c70*/  FMUL.FTZ R0, R0, 1 ;  /* 0x3f80000000007820 */ /* 0x000fc80000410000 */
[----:B------:R0:W3:Y:S01]  /*3c80*/  F2F.F64.F32 R34, R0 ;  /* 0x0000000000227310 */ /* 0x0000e20000201800 */
[----:B------:R-:W-:Y:S05]  /*3c90*/  BRA `(.L_x_31190) ;  /* 0x000001a000007947 */ /* 0x000fea0003800000 */
.L_x_31189:
        /* <DEDUP_REMOVED lines=21> */
.L_x_31214:
[----:B------:R-:W3:Y:S02]  /*3df0*/  LDG.E.64 R34, [R4.64] ;  /* 0x0000002404227981 */ /* 0x000ee4000c1e1b00 */
[----:B---3--:R-:W0:Y:S01]  /*3e00*/  I2F.F64.U64 R34, R34 ;  /* 0x0000002200227312 */ /* 0x008e220000301800 */
[----:B------:R-:W-:Y:S05]  /*3e10*/  BRA `(.L_x_31190) ;  /* 0x0000002000007947 */ /* 0x000fea0003800000 */
.L_x_31213:
[----:B------:R-:W3:Y:S02]  /*3e20*/  LDG.E R4, [R4.64] ;  /* 0x0000002404047981 */ /* 0x000ee4000c1e1900 */
[----:B---3--:R0:W3:Y:S02]  /*3e30*/  I2F.F64.U32 R34, R4 ;  /* 0x0000000400227312 */ /* 0x0080e40000201800 */
.L_x_31190:
[----:B------:R-:W-:-:S03]  /*3e40*/  IADD3 R23, R23, 0x80, RZ ;  /* 0x0000008017177810 */ /* 0x000fc60007ffe0ff */
.L_x_31152:
[----:B------:R-:W-:Y:S05]  /*3e50*/  BSYNC B6 ;  /* 0x0000000000067941 */ /* 0x000fea0003800000 */
.L_x_31151:
        /* <DEDUP_REMOVED lines=24> */
.L_x_31222:
[----:B------:R-:W4:Y:S02]  /*3fe0*/  LDG.E.U8 R4, [R4.64] ;  /* 0x0000002404047981 */ /* 0x000f24000c1e1100 */
[----:B----4-:R0:W4:Y:S01]  /*3ff0*/  I2F.F64.U16 R24, R4 ;  /* 0x0000000400187312 */ /* 0x0101220000101800 */
[----:B------:R-:W-:Y:S05]  /*4000*/  BRA `(.L_x_31224) ;  /* 0x00000df000007947 */ /* 0x000fea0003800000 */
.L_x_31221:
        /* <DEDUP_REMOVED lines=9> */
.L_x_31226:
[----:B------:R-:W4:Y:S02]  /*40a0*/  LDG.E R4, [R4.64] ;  /* 0x0000002404047981 */ /* 0x000f24000c1e1900 */
[----:B----4-:R0:W4:Y:S01]  /*40b0*/  I2F.F64 R24, R4 ;  /* 0x0000000400187312 */ /* 0x0101220000201c00 */
[----:B------:R-:W-:Y:S05]  /*40c0*/  BRA `(.L_x_31224) ;  /* 0x00000d3000007947 */ /* 0x000fea0003800000 */
.L_x_31225:
[----:B------:R-:W4:Y:S02]  /*40d0*/  LDG.E.U16 R4, [R4.64] ;  /* 0x0000002404047981 */ /* 0x000f24000c1e1500 */
[----:B----4-:R0:W4:Y:S01]  /*40e0*/  I2F.F64.S16 R24, R4 ;  /* 0x0000000400187312 */ /* 0x0101220000101c00 */
[----:B------:R-:W-:Y:S05]  /*40f0*/  BRA `(.L_x_31224) ;  /* 0x00000d0000007947 */ /* 0x000fea0003800000 */
.L_x_31220:
        /* <DEDUP_REMOVED lines=10> */
.L_x_31228:
[----:B------:R-:W4:Y:S02]  /*41a0*/  LDG.E.U16 R0, [R4.64] ;  /* 0x0000002404007981 */ /* 0x000f24000c1e1500 */
[----:B----4-:R-:W-:-:S05]  /*41b0*/  HADD2.F32 R0, -RZ, R0.H0_H0 ;  /* 0x20000000ff007230 */ /* 0x010fca0000004100 */
[----:B------:R-:W-:-:S04]  /*41c0*/  FMUL.FTZ R0, R0, 1 ;  /* 0x3f80000000007820 */ /* 0x000fc80000410000 */
[----:B------:R0:W4:Y:S01]  /*41d0*/  F2F.F64.F32 R24, R0 ;  /* 0x0000000000187310 */ /* 0x0001220000201800 */
[----:B------:R-:W-:Y:S05]  /*41e0*/  BRA `(.L_x_31224) ;  /* 0x00000c1000007947 */ /* 0x000fea0003800000 */
.L_x_31227:
        /* <DEDUP_REMOVED lines=10> */
.L_x_31230:
[----:B------:R-:W4:Y:S02]  /*4290*/  LDG.E.U16 R4, [R4.64] ;  /* 0x0000002404047981 */ /* 0x000f24000c1e1500 */
[----:B----4-:R-:W-:-:S05]  /*42a0*/  HADD2.F32 R0, -RZ, R4.H0_H0 ;  /* 0x20000004ff007230 */ /* 0x010fca0000004100 */
[----:B------:R-:W-:-:S04]  /*42b0*/  FMUL.FTZ R0, R0, 1 ;  /* 0x3f80000000007820 */ /* 0x000fc80000410000 */
[----:B------:R0:W4:Y:S01]  /*42c0*/  F2F.F64.F32 R24, R0 ;  /* 0x0000000000187310 */ /* 0x0001220000201800 */
[----:B------:R-:W-:Y:S05]  /*42d0*/  BRA `(.L_x_31224) ;  /* 0x00000b2000007947 */ /* 0x000fea0003800000 */
.L_x_31229:
[----:B------:R0:W5:Y:S01]  /*42e0*/  LDG.E.64 R24, [R4.64] ;  /* 0x0000002404187981 */ /* 0x000162000c1e1b00 */
[----:B------:R-:W-:Y:S05]  /*42f0*/  BRA `(.L_x_31224) ;  /* 0x00000b0000007947 */ /* 0x000fea0003800000 */
.L_x_31219:
        /* <DEDUP_REMOVED lines=13> */
.L_x_31233:
[----:B------:R0:W5:Y:S01]  /*43d0*/  LDG.E.64 R24, [R4.64] ;  /* 0x0000002404187981 */ /* 0x000162000c1e1b00 */
[----:B------:R-:W-:Y:S05]  /*43e0*/  BRA `(.L_x_31224) ;  /* 0x00000a1000007947 */ /* 0x000fea0003800000 */
.L_x_31232:
        /* <DEDUP_REMOVED lines=28> */
.L_x_31235:
        /* <DEDUP_REMOVED lines=15> */
.L_x_31234:
[----:B------:R-:W4:Y:S02]  /*46a0*/  LDG.E.U16 R0, [R4.64] ;  /* 0x0000002404007981 */ /* 0x000f24000c1e1500 */
[----:B----4-:R-:W-:-:S05]  /*46b0*/  PRMT R0, RZ, 0x5410, R0 ;  /* 0x00005410ff007816 */ /* 0x010fca0000000000 */
[----:B------:R-:W-:-:S04]  /*46c0*/  FMUL.FTZ R0, R0, 1 ;  /* 0x3f80000000007820 */ /* 0x000fc80000410000 */
[----:B------:R0:W4:Y:S01]  /*46d0*/  F2F.F64.F32 R24, R0 ;  /* 0x0000000000187310 */ /* 0x0001220000201800 */
[----:B------:R-:W-:Y:S05]  /*46e0*/  BRA `(.L_x_31224) ;  /* 0x0000071000007947 */ /* 0x000fea0003800000 */
.L_x_31231:
        /* <DEDUP_REMOVED lines=11> */
.L_x_31238:
        /* <DEDUP_REMOVED lines=21> */
.L_x_31242:
[----:B------:R-:W-:Y:S05]  /*48f0*/  BSYNC B1 ;  /* 0x0000000000017941 */ /* 0x000fea0003800000 */
.L_x_31241:
[----:B------:R-:W-:Y:S01]  /*4900*/  LEA R5, R0, 0x3b800000, 0x17 ;  /* 0x3b80000000057811 */ /* 0x000fe200078eb8ff */
[----:B------:R-:W-:-:S05]  /*4910*/  IMAD.SHL.U32 R0, R3, 0x100000, RZ ;  /* 0x0010000003007824 */ /* 0x000fca00078e00ff */
[----:B------:R-:W-:Y:S02]  /*4920*/  LOP3.LUT R0, R5, R0, R6, 0xfe, !PT ;  /* 0x0000000005007212 */ /* 0x000fe400078efe06 */
.L_x_31240:
[----:B------:R-:W-:Y:S05]  /*4930*/  BSYNC B0 ;  /* 0x0000000000007941 */ /* 0x000fea0003800000 */
.L_x_31239:
[----:B------:R-:W-:-:S04]  /*4940*/  FMUL.FTZ R0, R0, 1 ;  /* 0x3f80000000007820 */ /* 0x000fc80000410000 */
[----:B------:R0:W4:Y:S01]  /*4950*/  F2F.F64.F32 R24, R0 ;  /* 0x0000000000187310 */ /* 0x0001220000201800 */
[----:B------:R-:W-:Y:S05]  /*4960*/  BRA `(.L_x_31224) ;  /* 0x0000049000007947 */ /* 0x000fea0003800000 */
.L_x_31237:
        /* <DEDUP_REMOVED lines=21> */
.L_x_31246:
[----:B------:R-:W-:Y:S05]  /*4ac0*/  BSYNC B1 ;  /* 0x0000000000017941 */ /* 0x000fea0003800000 */
.L_x_31245:
[----:B------:R-:W-:Y:S01]  /*4ad0*/  LEA R5, R0, 0x37800000, 0x17 ;  /* 0x3780000000057811 */ /* 0x000fe200078eb8ff */
[----:B------:R-:W-:-:S05]  /*4ae0*/  IMAD.SHL.U32 R0, R3, 0x200000, RZ ;  /* 0x0020000003007824 */ /* 0x000fca00078e00ff */
[----:B------:R-:W-:Y:S02]  /*4af0*/  LOP3.LUT R0, R5, R0, R6, 0xfe, !PT ;  /* 0x0000000005007212 */ /* 0x000fe400078efe06 */
.L_x_31244:
[----:B------:R-:W-:Y:S05]  /*4b00*/  BSYNC B0 ;  /* 0x0000000000007941 */ /* 0x000fea0003800000 */
.L_x_31243:
[----:B------:R-:W-:-:S04]  /*4b10*/  FMUL.FTZ R0, R0, 1 ;  /* 0x3f80000000007820 */ /* 0x000fc80000410000 */
[----:B------:R0:W4:Y:S01]  /*4b20*/  F2F.F64.F32 R24, R0 ;  /* 0x0000000000187310 */ /* 0x0001220000201800 */
[----:B------:R-:W-:Y:S05]  /*4b30*/  BRA `(.L_x_31224) ;  /* 0x000002c000007947 */ /* 0x000fea0003800000 */
.L_x_31236:
        /* <DEDUP_REMOVED lines=14> */
.L_x_31250:
[----:B------:R-:W-:Y:S05]  /*4c20*/  BSYNC B0 ;  /* 0x0000000000007941 */ /* 0x000fea0003800000 */
.L_x_31249:
[----:B------:R-:W-:-:S04]  /*4c30*/  FMUL.FTZ R0, R0, 1 ;  /* 0x3f80000000007820 */ /* 0x000fc80000410000 */
[----:B------:R0:W4:Y:S01]  /*4c40*/  F2F.F64.F32 R24, R0 ;  /* 0x0000000000187310 */ /* 0x0001220000201800 */
[----:B------:R-:W-:Y:S05]  /*4c50*/  BRA `(.L_x_31224) ;  /* 0x000001a000007947 */ /* 0x000fea0003800000 */
.L_x_31223:
        /* <DEDUP_REMOVED lines=21> */
.L_x_31248:
[----:B------:R-:W4:Y:S02]  /*4db0*/  LDG.E.64 R24, [R4.64] ;  /* 0x0000002404187981 */ /* 0x000f24000c1e1b00 */
[----:B----4-:R-:W0:Y:S01]  /*4dc0*/  I2F.F64.U64 R24, R24 ;  /* 0x0000001800187312 */ /* 0x010e220000301800 */
[----:B------:R-:W-:Y:S05]  /*4dd0*/  BRA `(.L_x_31224) ;  /* 0x0000002000007947 */ /* 0x000fea0003800000 */
.L_x_31247:
[----:B------:R-:W4:Y:S02]  /*4de0*/  LDG.E R4, [R4.64] ;  /* 0x0000002404047981 */ /* 0x000f24000c1e1900 */
[----:B----4-:R0:W4:Y:S02]  /*4df0*/  I2F.F64.U32 R24, R4 ;  /* 0x0000000400187312 */ /* 0x0101240000201800 */
.L_x_31224:
        /* <DEDUP_REMOVED lines=17> */
.L_x_31254:
[----:B----4-:R-:W4:Y:S02]  /*4f10*/  LDG.E.U8 R4, [R4.64] ;  /* 0x0000002404047981 */ /* 0x010f24000c1e1100 */
[----:B----4-:R0:W4:Y:S01]  /*4f20*/  I2F.F64.U16 R26, R4 ;  /* 0x00000004001a7312 */ /* 0x0101220000101800 */
[----:B------:R-:W-:Y:S05]  /*4f30*/  BRA `(.L_x_31256) ;  /* 0x00000df000007947 */ /* 0x000fea0003800000 */
.L_x_31253:
        /* <DEDUP_REMOVED lines=9> */
.L_x_31258:
[----:B----4-:R-:W4:Y:S02]  /*4fd0*/  LDG.E R4, [R4.64] ;  /* 0x0000002404047981 */ /* 0x010f24000c1e1900 */
[----:B----4-:R0:W4:Y:S01]  /*4fe0*/  I2F.F64 R26, R4 ;  /* 0x00000004001a7312 */ /* 0x0101220000201c00 */
[----:B------:R-:W-:Y:S05]  /*4ff0*/  BRA `(.L_x_31256) ;  /* 0x00000d3000007947 */ /* 0x000fea0003800000 */
.L_x_31257:
[----:B----4-:R-:W4:Y:S02]  /*5000*/  LDG.E.U16 R4, [R4.64] ;  /* 0x0000002404047981 */ /* 0x010f24000c1e1500 */
[----:B----4-:R0:W4:Y:S01]  /*5010*/  I2F.F64.S16 R26, R4 ;  /* 0x00000004001a7312 */ /* 0x0101220000101c00 */
[----:B------:R-:W-:Y:S05]  /*5020*/  BRA `(.L_x_31256) ;  /* 0x00000d0000007947 */ /* 0x000fea0003800000 */
.L_x_31252:
        /* <DEDUP_REMOVED lines=10> */
.L_x_31260:
[----:B----4-:R-:W4:Y:S02]  /*50d0*/  LDG.E.U16 R0, [R4.64] ;  /* 0x0000002404007981 */ /* 0x010f24000c1e1500 */
[----:B----4-:R-:W-:-:S05]  /*50e0*/  HADD2.F32 R0, -RZ, R0.H0_H0 ;  /* 0x20000000ff007230 */ /* 0x010fca0000004100 */
[----:B------:R-:W-:-:S04]  /*50f0*/  FMUL.FTZ R0, R0, 1 ;  /* 0x3f80000000007820 */ /* 0x000fc80000410000 */
[----:B------:R0:W4:Y:S01]  /*5100*/  F2F.F64.F32 R26, R0 ;  /* 0x00000000001a7310 */ /* 0x0001220000201800 */
[----:B------:R-:W-:Y:S05]  /*5110*/  BRA `(.L_x_31256) ;  /* 0x00000c1000007947 */ /* 0x000fea0003800000 */
.L_x_31259:
        /* <DEDUP_REMOVED lines=10> */
.L_x_31262:
[----:B----4-:R-:W4:Y:S02]  /*51c0*/  LDG.E.U16 R4, [R4.64] ;  /* 0x0000002404047981 */ /* 0x010f24000c1e1500 */
[----:B----4-:R-:W-:-:S05]  /*51d0*/  HADD2.F32 R0, -RZ, R4.H0_H0 ;  /* 0x20000004ff007230 */ /* 0x010fca0000004100 */
[----:B------:R-:W-:-:S04]  /*51e0*/  FMUL.FTZ R0, R0, 1 ;  /* 0x3f80000000007820 */ /* 0x000fc80000410000 */
[----:B------:R0:W4:Y:S01]  /*51f0*/  F2F.F64.F32 R26, R0 ;  /* 0x00000000001a7310 */ /* 0x0001220000201800 */
[----:B------:R-:W-:Y:S05]  /*5200*/  BRA `(.L_x_31256) ;  /* 0x00000b2000007947 */ /* 0x000fea0003800000 */
.L_x_31261:
[----:B------:R0:W5:Y:S01]  /*5210*/  LDG.E.64 R26, [R4.64] ;  /* 0x00000024041a7981 */ /* 0x000162000c1e1b00 */
[----:B------:R-:W-:Y:S05]  /*5220*/  BRA `(.L_x_31256) ;  /* 0x00000b0000007947 */ /* 0x000fea0003800000 */
.L_x_31251:
        /* <DEDUP_REMOVED lines=13> */
.L_x_31265:
[----:B------:R0:W5:Y:S01]  /*5300*/  LDG.E.64 R26, [R4.64] ;  /* 0x00000024041a7981 */ /* 0x000162000c1e1b00 */
[----:B------:R-:W-:Y:S05]  /*5310*/  BRA `(.L_x_31256) ;  /* 0x00000a1000007947 */ /* 0x000fea0003800000 */
.L_x_31264:
        /* <DEDUP_REMOVED lines=28> */
.L_x_31267:
        /* <DEDUP_REMOVED lines=15> */
.L_x_31266:
[----:B----4-:R-:W4:Y:S02]  /*55d0*/  LDG.E.U16 R0, [R4.64] ;  /* 0x0000002404007981 */ /* 0x010f24000c1e1500 */
[----:B----4-:R-:W-:-:S05]  /*55e0*/  PRMT R0, RZ, 0x5410, R0 ;  /* 0x00005410ff007816 */ /* 0x010fca0000000000 */
[----:B------:R-:W-:-:S04]  /*55f0*/  FMUL.FTZ R0, R0, 1 ;  /* 0x3f80000000007820 */ /* 0x000fc80000410000 */
[----:B------:R0:W4:Y:S01]  /*5600*/  F2F.F64.F32 R26, R0 ;  /* 0x00000000001a7310 */ /* 0x0001220000201800 */
[----:B------:R-:W-:Y:S05]  /*5610*/  BRA `(.L_x_31256) ;  /* 0x0000071000007947 */ /* 0x000fea0003800000 */
.L_x_31263:
        /* <DEDUP_REMOVED lines=11> */
.L_x_31270:
        /* <DEDUP_REMOVED lines=21> */
.L_x_31274:
[----:B------:R-:W-:Y:S05]  /*5820*/  BSYNC B1 ;  /* 0x0000000000017941 */ /* 0x000fea0003800000 */
.L_x_31273:
[----:B------:R-:W-:Y:S01]  /*5830*/  LEA R5, R0, 0x3b800000, 0x17 ;  /* 0x3b80000000057811 */ /* 0x000fe200078eb8ff */
[----:B------:R-:W-:-:S05]  /*5840*/  IMAD.SHL.U32 R0, R3, 0x100000, RZ ;  /* 0x0010000003007824 */ /* 0x000fca00078e00ff */
[----:B------:R-:W-:Y:S02]  /*5850*/  LOP3.LUT R0, R5, R0, R6, 0xfe, !PT ;  /* 0x0000000005007212 */ /* 0x000fe400078efe06 */
.L_x_31272:
[----:B------:R-:W-:Y:S05]  /*5860*/  BSYNC B0 ;  /* 0x0000000000007941 */ /* 0x000fea0003800000 */
.L_x_31271:
[----:B------:R-:W-:-:S04]  /*5870*/  FMUL.FTZ R0, R0, 1 ;  /* 0x3f80000000007820 */ /* 0x000fc80000410000 */
[----:B------:R0:W4:Y:S01]  /*5880*/  F2F.F64.F32 R26, R0 ;  /* 0x00000000001a7310 */ /* 0x0001220000201800 */
[----:B------:R-:W-:Y:S05]  /*5890*/  BRA `(.L_x_31256) ;  /* 0x0000049000007947 */ /* 0x000fea0003800000 */
.L_x_31269:
        /* <DEDUP_REMOVED lines=21> */
.L_x_31278:
[----:B------:R-:W-:Y:S05]  /*59f0*/  BSYNC B1 ;  /* 0x0000000000017941 */ /* 0x000fea0003800000 */
.L_x_31277:
[----:B------:R-:W-:Y:S01]  /*5a00*/  LEA R5, R0, 0x37800000, 0x17 ;  /* 0x3780000000057811 */ /* 0x000fe200078eb8ff */
[----:B------:R-:W-:-:S05]  /*5a10*/  IMAD.SHL.U32 R0, R3, 0x200000, RZ ;  /* 0x0020000003007824 */ /* 0x000fca00078e00ff */
[----:B------:R-:W-:Y:S02]  /*5a20*/  LOP3.LUT R0, R5, R0, R6, 0xfe, !PT ;  /* 0x0000000005007212 */ /* 0x000fe400078efe06 */
.L_x_31276:
[----:B------:R-:W-:Y:S05]  /*5a30*/  BSYNC B0 ;  /* 0x0000000000007941 */ /* 0x000fea0003800000 */
.L_x_31275:
[----:B------:R-:W-:-:S04]  /*5a40*/  FMUL.FTZ R0, R0, 1 ;  /* 0x3f80000000007820 */ /* 0x000fc80000410000 */
[----:B------:R0:W4:Y:S01]  /*5a50*/  F2F.F64.F32 R26, R0 ;  /* 0x00000000001a7310 */ /* 0x0001220000201800 */
[----:B------:R-:W-:Y:S05]  /*5a60*/  BRA `(.L_x_31256) ;  /* 0x000002c000007947 */ /* 0x000fea0003800000 */
.L_x_31268:
        /* <DEDUP_REMOVED lines=14> */
.L_x_31282:
[----:B------:R-:W-:Y:S05]  /*5b50*/  BSYNC B0 ;  /* 0x0000000000007941 */ /* 0x000fea0003800000 */
.L_x_31281:
[----:B------:R-:W-:-:S04]  /*5b60*/  FMUL.FTZ R0, R0, 1 ;  /* 0x3f80000000007820 */ /* 0x000fc80000410000 */
[----:B------:R0:W4:Y:S01]  /*5b70*/  F2F.F64.F32 R26, R0 ;  /* 0x00000000001a7310 */ /* 0x0001220000201800 */
[----:B------:R-:W-:Y:S05]  /*5b80*/  BRA `(.L_x_31256) ;  /* 0x000001a000007947 */ /* 0x000fea0003800000 */
.L_x_31255:
        /* <DEDUP_REMOVED lines=21> */
.L_x_31280:
[----:B----4-:R-:W4:Y:S02]  /*5ce0*/  LDG.E.64 R26, [R4.64] ;  /* 0x00000024041a7981 */ /* 0x010f24000c1e1b00 */
[----:B----4-:R-:W0:Y:S01]  /*5cf0*/  I2F.F64.U64 R26, R26 ;  /* 0x0000001a001a7312 */ /* 0x010e220000301800 */
[----:B------:R-:W-:Y:S05]  /*5d00*/  BRA `(.L_x_31256) ;  /* 0x0000002000007947 */ /* 0x000fea0003800000 */
.L_x_31279:
[----:B----4-:R-:W4:Y:S02]  /*5d10*/  LDG.E R4, [R4.64] ;  /* 0x0000002404047981 */ /* 0x010f24000c1e1900 */
[----:B----4-:R0:W4:Y:S02]  /*5d20*/  I2F.F64.U32 R26, R4 ;  /* 0x00000004001a7312 */ /* 0x0101240000201800 */
.L_x_31256:
[----:B------:R-:W-:-:S03]  /*5d30*/  IADD3 R23, R23, 0x80, RZ ;  /* 0x0000008017177810 */ /* 0x000fc60007ffe0ff */
.L_x_31218:
[----:B------:R-:W-:Y:S05]  /*5d40*/  BSYNC B6 ;  /* 0x0000000000067941 */ /* 0x000fea0003800000 */
.L_x_31217:
        /* <DEDUP_REMOVED lines=22> */
.L_x_31288:
[----:B----4-:R-:W4:Y:S02]  /*5eb0*/  LDG.E.U8 R4, [R4.64] ;  /* 0x0000002404047981 */ /* 0x010f24000c1e1100 */
[----:B----4-:R0:W4:Y:S01]  /*5ec0*/  I2F.F64.U16 R16, R4 ;  /* 0x0000000400107312 */ /* 0x0101220000101800 */
[----:B------:R-:W-:Y:S05]  /*5ed0*/  BRA `(.L_x_31290) ;  /* 0x00000df000007947 */ /* 0x000fea0003800000 */
.L_x_31287:
        /* <DEDUP_REMOVED lines=9> */
.L_x_31292:
[----:B----4-:R-:W4:Y:S02]  /*5f70*/  LDG.E R4, [R4.64] ;  /* 0x0000002404047981 */ /* 0x010f24000c1e1900 */
[----:B----4-:R0:W4:Y:S01]  /*5f80*/  I2F.F64 R16, R4 ;  /* 0x0000000400107312 */ /* 0x0101220000201c00 */
[----:B------:R-:W-:Y:S05]  /*5f90*/  BRA `(.L_x_31290) ;  /* 0x00000d3000007947 */ /* 0x000fea0003800000 */
.L_x_31291:
[----:B----4-:R-:W4:Y:S02]  /*5fa0*/  LDG.E.U16 R4, [R4.64] ;  /* 0x0000002404047981 */ /* 0x010f24000c1e1500 */
[----:B----4-:R0:W4:Y:S01]  /*5fb0*/  I2F.F64.S16 R16, R4 ;  /* 0x0000000400107312 */ /* 0x0101220000101c00 */
[----:B------:R-:W-:Y:S05]  /*5fc0*/  BRA `(.L_x_31290) ;  /* 0x00000d0000007947 */ /* 0x000fea0003800000 */
.L_x_31286:
        /* <DEDUP_REMOVED lines=10> */
.L_x_31294:
[----:B----4-:R-:W4:Y:S02]  /*6070*/  LDG.E.U16 R0, [R4.64] ;  /* 0x0000002404007981 */ /* 0x010f24000c1e1500 */
[----:B----4-:R-:W-:-:S05]  /*6080*/  HADD2.F32 R0, -RZ, R0.H0_H0 ;  /* 0x20000000ff007230 */ /* 0x010fca0000004100 */
[----:B------:R-:W-:-:S04]  /*6090*/  FMUL.FTZ R0, R0, 1 ;  /* 0x3f80000000007820 */ /* 0x000fc80000410000 */
[----:B------:R0:W4:Y:S01]  /*60a0*/  F2F.F64.F32 R16, R0 ;  /* 0x0000000000107310 */ /* 0x0001220000201800 */
[----:B------:R-:W-:Y:S05]  /*60b0*/  BRA `(.L_x_31290) ;  /* 0x00000c1000007947 */ /* 0x000fea0003800000 */
.L_x_31293:
        /* <DEDUP_REMOVED lines=10> */
.L_x_31296:
[----:B----4-:R-:W4:Y:S02]  /*6160*/  LDG.E.U16 R4, [R4.64] ;  /* 0x0000002404047981 */ /* 0x010f24000c1e1500 */
[----:B----4-:R-:W-:-:S05]  /*6170*/  HADD2.F32 R0, -RZ, R4.H0_H0 ;  /* 0x20000004ff007230 */ /* 0x010fca0000004100 */
[----:B------:R-:W-:-:S04]  /*6180*/  FMUL.FTZ R0, R0, 1 ;  /* 0x3f80000000007820 */ /* 0x000fc80000410000 */
[----:B------:R0:W4:Y:S01]  /*6190*/  F2F.F64.F32 R16, R0 ;  /* 0x0000000000107310 */ /* 0x0001220000201800 */
[----:B------:R-:W-:Y:S05]  /*61a0*/  BRA `(.L_x_31290) ;  /* 0x00000b2000007947 */ /* 0x000fea0003800000 */
.L_x_31295:
[----:B------:R0:W5:Y:S01]  /*61b0*/  LDG.E.64 R16, [R4.64] ;  /* 0x0000002404107981 */ /* 0x000162000c1e1b00 */
[----:B------:R-:W-:Y:S05]  /*61c0*/  BRA `(.L_x_31290) ;  /* 0x00000b0000007947 */ /* 0x000fea0003800000 */
.L_x_31285:
        /* <DEDUP_REMOVED lines=13> */
.L_x_31299:
[----:B------:R0:W5:Y:S01]  /*62a0*/  LDG.E.64 R16, [R4.64] ;  /* 0x0000002404107981 */ /* 0x000162000c1e1b00 */
[----:B------:R-:W-:Y:S05]  /*62b0*/  BRA `(.L_x_31290) ;  /* 0x00000a1000007947 */ /* 0x000fea0003800000 */
.L_x_31298:
        /* <DEDUP_REMOVED lines=28> */
.L_x_31301:
        /* <DEDUP_REMOVED lines=15> */
.L_x_31300:
[----:B----4-:R-:W4:Y:S02]  /*6570*/  LDG.E.U16 R0, [R4.64] ;  /* 0x0000002404007981 */ /* 0x010f24000c1e1500 */
[----:B----4-:R-:W-:-:S05]  /*6580*/  PRMT R0, RZ, 0x5410, R0 ;  /* 0x00005410ff007816 */ /* 0x010fca0000000000 */
[----:B------:R-:W-:-:S04]  /*6590*/  FMUL.FTZ R0, R0, 1 ;  /* 0x3f80000000007820 */ /* 0x000fc80000410000 */
[----:B------:R0:W4:Y:S01]  /*65a0*/  F2F.F64.F32 R16, R0 ;  /* 0x0000000000107310 */ /* 0x0001220000201800 */
[----:B------:R-:W-:Y:S05]  /*65b0*/  BRA `(.L_x_31290) ;  /* 0x0000071000007947 */ /* 0x000fea0003800000 */
.L_x_31297:
        /* <DEDUP_REMOVED lines=11> */
.L_x_31304:
        /* <DEDUP_REMOVED lines=21> */
.L_x_31308:
[----:B------:R-:W-:Y:S05]  /*67c0*/  BSYNC B1 ;  /* 0x0000000000017941 */ /* 0x000fea0003800000 */
.L_x_31307:
[----:B------:R-:W-:Y:S01]  /*67d0*/  LEA R5, R0, 0x3b800000, 0x17 ;  /* 0x3b80000000057811 */ /* 0x000fe200078eb8ff */
[----:B------:R-:W-:-:S05]  /*67e0*/  IMAD.SHL.U32 R0, R3, 0x100000, RZ ;  /* 0x0010000003007824 */ /* 0x000fca00078e00ff */
[----:B------:R-:W-:Y:S02]  /*67f0*/  LOP3.LUT R0, R5, R0, R6, 0xfe, !PT ;  /* 0x0000000005007212 */ /* 0x000fe400078efe06 */
.L_x_31306:
[----:B------:R-:W-:Y:S05]  /*6800*/  BSYNC B0 ;  /* 0x0000000000007941 */ /* 0x000fea0003800000 */
.L_x_31305:
[----:B------:R-:W-:-:S04]  /*6810*/  FMUL.FTZ R0, R0, 1 ;  /* 0x3f80000000007820 */ /* 0x000fc80000410000 */
[----:B------:R0:W4:Y:S01]  /*6820*/  F2F.F64.F32 R16, R0 ;  /* 0x0000000000107310 */ /* 0x0001220000201800 */
[----:B------:R-:W-:Y:S05]  /*6830*/  BRA `(.L_x_31290) ;  /* 0x0000049000007947 */ /* 0x000fea0003800000 */
.L_x_31303:
        /* <DEDUP_REMOVED lines=21> */
.L_x_31312:
[----:B------:R-:W-:Y:S05]  /*6990*/  BSYNC B1 ;  /* 0x0000000000017941 */ /* 0x000fea0003800000 */
.L_x_31311:
[----:B------:R-:W-:Y:S01]  /*69a0*/  LEA R5, R0, 0x37800000, 0x17 ;  /* 0x3780000000057811 */ /* 0x000fe200078eb8ff */
[----:B------:R-:W-:-:S05]  /*69b0*/  IMAD.SHL.U32 R0, R3, 0x200000, RZ ;  /* 0x0020000003007824 */ /* 0x000fca00078e00ff */
[----:B------:R-:W-:Y:S02]  /*69c0*/  LOP3.LUT R0, R5, R0, R6, 0xfe, !PT ;  /* 0x0000000005007212 */ /* 0x000fe400078efe06 */
.L_x_31310:
[----:B------:R-:W-:Y:S05]  /*69d0*/  BSYNC B0 ;  /* 0x0000000000007941 */ /* 0x000fea0003800000 */
.L_x_31309:
[----:B------:R-:W-:-:S04]  /*69e0*/  FMUL.FTZ R0, R0, 1 ;  /* 0x3f80000000007820 */ /* 0x000fc80000410000 */
[----:B------:R0:W4:Y:S01]  /*69f0*/  F2F.F64.F32 R16, R0 ;  /* 0x0000000000107310 */ /* 0x0001220000201800 */
[----:B------:R-:W-:Y:S05]  /*6a00*/  BRA `(.L_x_31290) ;  /* 0x000002c000007947 */ /* 0x000fea0003800000 */
.L_x_31302:
        /* <DEDUP_REMOVED lines=14> */
.L_x_31316:
[----:B------:R-:W-:Y:S05]  /*6af0*/  BSYNC B0 ;  /* 0x0000000000007941 */ /* 0x000fea0003800000 */
.L_x_31315:
[----:B------:R-:W-:-:S04]  /*6b00*/  FMUL.FTZ R0, R0, 1 ;  /* 0x3f80000000007820 */ /* 0x000fc80000410000 */
[----:B------:R0:W4:Y:S01]  /*6b10*/  F2F.F64.F32 R16, R0 ;  /* 0x0000000000107310 */ /* 0x0001220000201800 */
[----:B------:R-:W-:Y:S05]  /*6b20*/  BRA `(.L_x_31290) ;  /* 0x000001a000007947 */ /* 0x000fea0003800000 */
.L_x_31289:
        /* <DEDUP_REMOVED lines=21> */
.L_x_31314:
[----:B----4-:R-:W4:Y:S02]  /*6c80*/  LDG.E.64 R16, [R4.64] ;  /* 0x0000002404107981 */ /* 0x010f24000c1e1b00 */
[----:B----4-:R-:W0:Y:S01]  /*6c90*/  I2F.F64.U64 R16, R16 ;  /* 0x0000001000107312 */ /* 0x010e220000301800 */
[----:B------:R-:W-:Y:S05]  /*6ca0*/  BRA `(.L_x_31290) ;  /* 0x0000002000007947 */ /* 0x000fea0003800000 */
.L_x_31313:
[----:B----4-:R-:W4:Y:S02]  /*6cb0*/  LDG.E R4, [R4.64] ;  /* 0x0000002404047981 */ /* 0x010f24000c1e1900 */
[----:B----4-:R0:W4:Y:S02]  /*6cc0*/  I2F.F64.U32 R16, R4 ;  /* 0x0000000400107312 */ /* 0x0101240000201800 */
.L_x_31290:
        /* <DEDUP_REMOVED lines=17> */
.L_x_31320:
[----:B----4-:R-:W4:Y:S02]  /*6de0*/  LDG.E.U8 R4, [R4.64] ;  /* 0x0000002404047981 */ /* 0x010f24000c1e1100 */
[----:B----4-:R0:W4:Y:S01]  /*6df0*/  I2F.F64.U16 R18, R4 ;  /* 0x0000000400127312 */ /* 0x0101220000101800 */
[----:B------:R-:W-:Y:S05]  /*6e00*/  BRA `(.L_x_31284) ;  /* 0x00000de000007947 */ /* 0x000fea0003800000 */
.L_x_31319:
        /* <DEDUP_REMOVED lines=9> */
.L_x_31323:
[----:B----4-:R-:W4:Y:S02]  /*6ea0*/  LDG.E R4, [R4.64] ;  /* 0x0000002404047981 */ /* 0x010f24000c1e1900 */
[----:B----4-:R0:W4:Y:S01]  /*6eb0*/  I2F.F64 R18, R4 ;  /* 0x0000000400127312 */ /* 0x0101220000201c00 */
[----:B------:R-:W-:Y:S05]  /*6ec0*/  BRA `(.L_x_31284) ;  /* 0x00000d2000007947 */ /* 0x000fea0003800000 */
.L_x_31322:
[----:B----4-:R-:W4:Y:S02]  /*6ed0*/  LDG.E.U16 R4, [R4.64] ;  /* 0x0000002404047981 */ /* 0x010f24000c1e1500 */
[----:B----4-:R0:W4:Y:S01]  /*6ee0*/  I2F.F64.S16 R18, R4 ;  /* 0x0000000400127312 */ /* 0x0101220000101c00 */
[----:B------:R-:W-:Y:S05]  /*6ef0*/  BRA `(.L_x_31284) ;  /* 0x00000cf000007947 */ /* 0x000fea0003800000 */
.L_x_31318:
        /* <DEDUP_REMOVED lines=10> */
.L_x_31325:
[----:B----4-:R-:W4:Y:S02]  /*6fa0*/  LDG.E.U16 R0, [R4.64] ;  /* 0x0000002404007981 */ /* 0x010f24000c1e1500 */
[----:B----4-:R-:W-:-:S05]  /*6fb0*/  HADD2.F32 R0, -RZ, R0.H0_H0 ;  /* 0x20000000ff007230 */ /* 0x010fca0000004100 */
[----:B------:R-:W-:-:S04]  /*6fc0*/  FMUL.FTZ R0, R0, 1 ;  /* 0x3f80000000007820 */ /* 0x000fc80000410000 */
[----:B------:R0:W4:Y:S01]  /*6fd0*/  F2F.F64.F32 R18, R0 ;  /* 0x0000000000127310 */ /* 0x0001220000201800 */
[----:B------:R-:W-:Y:S05]  /*6fe0*/  BRA `(.L_x_31284) ;  /* 0x00000c0000007947 */ /* 0x000fea0003800000 */
.L_x_31324:
        /* <DEDUP_REMOVED lines=10> */
.L_x_31327:
[----:B----4-:R-:W4:Y:S02]  /*7090*/  LDG.E.U16 R4, [R4.64] ;  /* 0x0000002404047981 */ /* 0x010f24000c1e1500 */
[----:B----4-:R-:W-:-:S05]  /*70a0*/  HADD2.F32 R0, -RZ, R4.H0_H0 ;  /* 0x20000004ff007230 */ /* 0x010fca0000004100 */
[----:B------:R-:W-:-:S04]  /*70b0*/  FMUL.FTZ R0, R0, 1 ;  /* 0x3f80000000007820 */ /* 0x000fc80000410000 */
[----:B------:R0:W4:Y:S01]  /*70c0*/  F2F.F64.F32 R18, R0 ;  /* 0x0000000000127310 */ /* 0x0001220000201800 */
[----:B------:R-:W-:Y:S05]  /*70d0*/  BRA `(.L_x_31284) ;  /* 0x00000b1000007947 */ /* 0x000fea0003800000 */
.L_x_31326:
[----:B------:R0:W5:Y:S01]  /*70e0*/  LDG.E.64 R18, [R4.64] ;  /* 0x0000002404127981 */ /* 0x000162000c1e1b00 */
[----:B------:R-:W-:Y:S05]  /*70f0*/  BRA `(.L_x_31284) ;  /* 0x00000af000007947 */ /* 0x000fea0003800000 */
.L_x_31317:
        /* <DEDUP_REMOVED lines=13> */
.L_x_31330:
[----:B------:R0:W5:Y:S01]  /*71d0*/  LDG.E.64 R18, [R4.64] ;  /* 0x0000002404127981 */ /* 0x000162000c1e1b00 */
[----:B------:R-:W-:Y:S05]  /*71e0*/  BRA `(.L_x_31284) ;  /* 0x00000a0000007947 */ /* 0x000fea0003800000 */
.L_x_31329:
        /* <DEDUP_REMOVED lines=28> */
.L_x_31332:
        /* <DEDUP_REMOVED lines=15> */
.L_x_31331:
[----:B----4-:R-:W4:Y:S02]  /*74a0*/  LDG.E.U16 R0, [R4.64] ;  /* 0x0000002404007981 */ /* 0x010f24000c1e1500 */
[----:B----4-:R-:W-:-:S05]  /*74b0*/  PRMT R0, RZ, 0x5410, R0 ;  /* 0x00005410ff007816 */ /* 0x010fca0000000000 */
[----:B------:R-:W-:-:S04]  /*74c0*/  FMUL.FTZ R0, R0, 1 ;  /* 0x3f80000000007820 */ /* 0x000fc80000410000 */
[----:B------:R0:W4:Y:S01]  /*74d0*/  F2F.F64.F32 R18, R0 ;  /* 0x0000000000127310 */ /* 0x0001220000201800 */
[----:B------:R-:W-:Y:S05]  /*74e0*/  BRA `(.L_x_31284) ;  /* 0x0000070000007947 */ /* 0x000fea0003800000 */
.L_x_31328:
        /* <DEDUP_REMOVED lines=11> */
.L_x_31335:
        /* <DEDUP_REMOVED lines=21> */
.L_x_31339:
[----:B------:R-:W-:Y:S05]  /*76f0*/  BSYNC B1 ;  /* 0x0000000000017941 */ /* 0x000fea0003800000 */
.L_x_31338:
[----:B------:R-:W-:Y:S01]  /*7700*/  LEA R5, R0, 0x3b800000, 0x17 ;  /* 0x3b80000000057811 */ /* 0x000fe200078eb8ff */
[----:B------:R-:W-:-:S05]  /*7710*/  IMAD.SHL.U32 R0, R3, 0x100000, RZ ;  /* 0x0010000003007824 */ /* 0x000fca00078e00ff */
[----:B------:R-:W-:Y:S02]  /*7720*/  LOP3.LUT R0, R5, R0, R6, 0xfe, !PT ;  /* 0x0000000005007212 */ /* 0x000fe400078efe06 */
.L_x_31337:
[----:B------:R-:W-:Y:S05]  /*7730*/  BSYNC B0 ;  /* 0x0000000000007941 */ /* 0x000fea0003800000 */
.L_x_31336:
[----:B------:R-:W-:-:S04]  /*7740*/  FMUL.FTZ R0, R0, 1 ;  /* 0x3f80000000007820 */ /* 0x000fc80000410000 */
[----:B------:R0:W4:Y:S01]  /*7750*/  F2F.F64.F32 R18, R0 ;  /* 0x0000000000127310 */ /* 0x0001220000201800 */
[----:B------:R-:W-:Y:S05]  /*7760*/  BRA `(.L_x_31284) ;  /* 0x0000048000007947 */ /* 0x000fea0003800000 */
.L_x_31334:
        /* <DEDUP_REMOVED lines=21> */
.L_x_31343:
[----:B------:R-:W-:Y:S05]  /*78c0*/  BSYNC B1 ;  /* 0x0000000000017941 */ /* 0x000fea0003800000 */
.L_x_31342:
[----:B------:R-:W-:Y:S01]  /*78d0*/  LEA R5, R0, 0x37800000, 0x17 ;  /* 0x3780000000057811 */ /* 0x000fe200078eb8ff */
[----:B------:R-:W-:-:S05]  /*78e0*/  IMAD.SHL.U32 R0, R3, 0x200000, RZ ;  /* 0x0020000003007824 */ /* 0x000fca00078e00ff */
[----:B------:R-:W-:Y:S02]  /*78f0*/  LOP3.LUT R0, R5, R0, R6, 0xfe, !PT ;  /* 0x0000000005007212 */ /* 0x000fe400078efe06 */
.L_x_31341:
[----:B------:R-:W-:Y:S05]  /*7900*/  BSYNC B0 ;  /* 0x0000000000007941 */ /* 0x000fea0003800000 */
.L_x_31340:
[----:B------:R-:W-:-:S04]  /*7910*/  FMUL.FTZ R0, R0, 1 ;  /* 0x3f80000000007820 */ /* 0x000fc80000410000 */
[----:B------:R0:W4:Y:S01]  /*7920*/  F2F.F64.F32 R18, R0 ;  /* 0x0000000000127310 */ /* 0x0001220000201800 */
[----:B------:R-:W-:Y:S05]  /*7930*/  BRA `(.L_x_31284) ;  /* 0x000002b000007947 */ /* 0x000fea0003800000 */
.L_x_31333:
        /* <DEDUP_REMOVED lines=14> */
.L_x_31347:
[----:B------:R-:W-:Y:S05]  /*7a20*/  BSYNC B0 ;  /* 0x0000000000007941 */ /* 0x000fea0003800000 */
.L_x_31346:
[----:B------:R-:W-:-:S04]  /*7a30*/  FMUL.FTZ R0, R0, 1 ;  /* 0x3f80000000007820 */ /* 0x000fc80000410000 */
[----:B------:R0:W4:Y:S01]  /*7a40*/  F2F.F64.F32 R18, R0 ;  /* 0x0000000000127310 */ /* 0x0001220000201800 */
[----:B------:R-:W-:Y:S05]  /*7a50*/  BRA `(.L_x_31284) ;  /* 0x0000019000007947 */ /* 0x000fea0003800000 */
.L_x_31321:
        /* <DEDUP_REMOVED lines=20> */
.L_x_31345:
[----:B----4-:R-:W4:Y:S02]  /*7ba0*/  LDG.E.64 R18, [R4.64] ;  /* 0x0000002404127981 */ /* 0x010f24000c1e1b00 */
[----:B----4-:R-:W0:Y:S01]  /*7bb0*/  I2F.F64.U64 R18, R18 ;  /* 0x0000001200127312 */ /* 0x010e220000301800 */
[----:B------:R-:W-:Y:S05]  /*7bc0*/  BRA `(.L_x_31284) ;  /* 0x0000002000007947 */ /* 0x000fea0003800000 */
.L_x_31344:
[----:B----4-:R-:W4:Y:S02]  /*7bd0*/  LDG.E R4, [R4.64] ;  /* 0x0000002404047981 */ /* 0x010f24000c1e1900 */
[----:B----4-:R0:W4:Y:S02]  /*7be0*/  I2F.F64.U32 R18, R4 ;  /* 0x0000000400127312 */ /* 0x0101240000201800 */
.L_x_31284:
[----:B------:R-:W-:Y:S05]  /*7bf0*/  BSYNC B6 ;  /* 0x0000000000067941 */ /* 0x000fea0003800000 */
.L_x_31283:
        /* <DEDUP_REMOVED lines=10> */
[----:B0-----:R-:W0:Y:S01]  /*7ca0*/  @!P1 DSETP.MAX.AND P2, P3, R30, R32, PT ;  /* 0x000000201e00922a */ /* 0x001e220003b4f000 */
        /* <DEDUP_REMOVED lines=10> */
.L_x_31349:
[----:B------:R-:W-:Y:S05]  /*7d50*/  BSYNC B0 ;  /* 0x0000000000007941 */ /* 0x000fea0003800000 */
.L_x_31348:
        /* <DEDUP_REMOVED lines=13> */
[----:B0-----:R0:W1:Y:S01]  /*7e30*/  @!P3 DSETP.MAX.AND P4, P5, R34, R28, PT ;  /* 0x0000001c2200b22a */ /* 0x0010620003d8f000 */
        /* <DEDUP_REMOVED lines=11> */
.L_x_31351:
[----:B------:R-:W-:Y:S05]  /*7ef0*/  BSYNC B0 ;  /* 0x0000000000007941 */ /* 0x000fea0003800000 */
.L_x_31350:
[----:B------:R-:W-:Y:S01]  /*7f00*/  BSSY B0, `(.L_x_31352) ;  /* 0x0000011000007945 */ /* 0x000fe20003800000 */
[----:B------:R-:W-:Y:S05]  /*7f10*/  @P2 BRA `(.L_x_31353) ;  /* 0x000000f000002947 */ /* 0x000fea0003800000 */
[----:B------:R-:W0:-:S14]  /*7f20*/  DSETP.NAN.AND P2, PT, R24, R24, PT ;  /* 0x000000181800722a */ /* 0x000e1c0003f48000 */
[----:B0-----:R-:W-:Y:S05]  /*7f30*/  @P2 BRA `(.L_x_31353) ;  /* 0x000000d000002947 */ /* 0x001fea0003800000 */
[----:B------:R-:W0:-:S14]  /*7f40*/  DSETP.NAN.AND P2, PT, R26, R26, PT ;  /* 0x0000001a1a00722a */ /* 0x000e1c0003f48000 */
[----:B0-----:R0:W2:Y:S01]  /*7f50*/  @!P2 DSETP.MAX.AND P3, P4, R26, R24, PT ;  /* 0x000000181a00a22a */ /* 0x0010a20003c6f000 */
        /* <DEDUP_REMOVED lines=11> */
.L_x_31353:
[----:B------:R-:W-:Y:S05]  /*8010*/  BSYNC B0 ;  /* 0x0000000000007941 */ /* 0x000fea0003800000 */
.L_x_31352:
[----:B------:R-:W-:Y:S01]  /*8020*/  BSSY B0, `(.L_x_31354) ;  /* 0x0000011000007945 */ /* 0x000fe20003800000 */
[----:B------:R-:W-:Y:S05]  /*8030*/  @P1 BRA `(.L_x_31355) ;  /* 0x000000f000001947 */ /* 0x000fea0003800000 */
[----:B------:R-:W0:-:S14]  /*8040*/  DSETP.NAN.AND P1, PT, R16, R16, PT ;  /* 0x000000101000722a */ /* 0x000e1c0003f28000 */
[----:B0-----:R-:W-:Y:S05]  /*8050*/  @P1 BRA `(.L_x_31355) ;  /* 0x000000d000001947 */ /* 0x001fea0003800000 */
[----:B------:R-:W0:-:S14]  /*8060*/  DSETP.NAN.AND P1, PT, R18, R18, PT ;  /* 0x000000121200722a */ /* 0x000e1c0003f28000 */
[----:B0-----:R-:W0:Y:S01]  /*8070*/  @!P1 DSETP.MAX.AND P2, P3, R16, R18, PT ;  /* 0x000000121000922a */ /* 0x001e220003b4f000 */
        /* <DEDUP_REMOVED lines=11> */
.L_x_31355:
[----:B------:R-:W-:Y:S05]  /*8130*/  BSYNC B0 ;  /* 0x0000000000007941 */ /* 0x000fea0003800000 */
.L_x_31354:
        /* <DEDUP_REMOVED lines=21> */
.L_x_31361:
[----:B------:R-:W0:Y:S01]  /*8290*/  F2I.S64.F64.TRUNC R4, R4 ;  /* 0x0000000400047311 */ /* 0x000e22000030d900 */
[----:B------:R-:W-:Y:S02]  /*82a0*/  IMAD.MOV.U32 R33, RZ, RZ, R31 ;  /* 0x000000ffff217224 */ /* 0x000fe400078e001f */
[----:B0-----:R-:W-:-:S05]  /*82b0*/  IMAD.MOV.U32 R3, RZ, RZ, R4 ;  /* 0x000000ffff037224 */ /* 0x001fca00078e0004 */
[----:B------:R0:W-:Y:S01]  /*82c0*/  STG.E.U8 [R8.64], R3 ;  /* 0x0000000308007986 */ /* 0x0001e2000c101124 */
[----:B------:R-:W-:Y:S05]  /*82d0*/  BRA `(.L_x_31357) ;  /* 0x00000ff000007947 */ /* 0x000fea0003800000 */
.L_x_31360:
        /* <DEDUP_REMOVED lines=10> */
.L_x_31364:
[----:B------:R-:W0:Y:S01]  /*8380*/  F2I.F64.TRUNC R5, R4 ;  /* 0x0000000400057311 */ /* 0x000e22000030d100 */
[----:B------:R-:W-:Y:S01]  /*8390*/  IMAD.MOV.U32 R33, RZ, RZ, R31 ;  /* 0x000000ffff217224 */ /* 0x000fe200078e001f */
[----:B0-----:R0:W-:Y:S01]  /*83a0*/  STG.E [R8.64], R5 ;  /* 0x0000000508007986 */ /* 0x0011e2000c101924 */
[----:B------:R-:W-:Y:S05]  /*83b0*/  BRA `(.L_x_31357) ;  /* 0x00000f1000007947 */ /* 0x000fea0003800000 */
.L_x_31363:
[----:B------:R-:W0:Y:S01]  /*83c0*/  F2I.F64.TRUNC R5, R4 ;  /* 0x0000000400057311 */ /* 0x000e22000030d100 */
[----:B------:R-:W-:Y:S01]  /*83d0*/  IMAD.MOV.U32 R33, RZ, RZ, R31 ;  /* 0x000000ffff217224 */ /* 0x000fe200078e001f */
[----:B0-----:R0:W-:Y:S01]  /*83e0*/  STG.E.U16 [R8.64], R5 ;  /* 0x0000000508007986 */ /* 0x0011e2000c101524 */
[----:B------:R-:W-:Y:S05]  /*83f0*/  BRA `(.L_x_31357) ;  /* 0x00000ed000007947 */ /* 0x000fea0003800000 */
.L_x_31359:
        /* <DEDUP_REMOVED lines=12> */
.L_x_31366:
[----:B------:R-:W0:Y:S01]  /*84c0*/  F2F.F32.F64 R0, R4 ;  /* 0x0000000400007310 */ /* 0x000e220000301000 */
[----:B------:R-:W0:Y:S01]  /*84d0*/  DSETP.GEU.AND P0, PT, |R4|, c[0x2][0x0], PT ;  /* 0x008000000400762a */ /* 0x000e220003f0e200 */
[----:B------:R-:W-:-:S13]  /*84e0*/  IMAD.MOV.U32 R33, RZ, RZ, R31 ;  /* 0x000000ffff217224 */ /* 0x000fda00078e001f */
[----:B0-----:R-:W-:-:S05]  /*84f0*/  @!P0 FMUL R0, R0, 1.175494350822287508e-38 ;  /* 0x0080000000008820 */ /* 0x001fca0000400000 */
[----:B------:R-:W-:-:S05]  /*8500*/  F2FP.PACK_AB R0, RZ, R0 ;  /* 0x00000000ff00723e */ /* 0x000fca00000000ff */
[----:B------:R0:W-:Y:S01]  /*8510*/  STG.E.U16 [R8.64], R0 ;  /* 0x0000000008007986 */ /* 0x0001e2000c101524 */
[----:B------:R-:W-:Y:S05]  /*8520*/  BRA `(.L_x_31357) ;  /* 0x00000da000007947 */ /* 0x000fea0003800000 */
.L_x_31365:
        /* <DEDUP_REMOVED lines=13> */
.L_x_31368:
        /* <DEDUP_REMOVED lines=8> */
.L_x_31367:
[----:B------:R0:W-:Y:S01]  /*8680*/  STG.E.64 [R8.64], R4 ;  /* 0x0000000408007986 */ /* 0x0001e2000c101b24 */
[----:B------:R-:W-:Y:S01]  /*8690*/  IMAD.MOV.U32 R33, RZ, RZ, R31 ;  /* 0x000000ffff217224 */ /* 0x000fe200078e001f */
[----:B------:R-:W-:Y:S05]  /*86a0*/  BRA `(.L_x_31357) ;  /* 0x00000c2000007947 */ /* 0x000fea0003800000 */
.L_x_31358:
        /* <DEDUP_REMOVED lines=13> */
.L_x_31371:
[----:B------:R-:W-:Y:S01]  /*8780*/  CS2R R6, SRZ ;  /* 0x0000000000067805 */ /* 0x000fe2000001ff00 */
[----:B------:R-:W-:-:S04]  /*8790*/  IMAD.MOV.U32 R33, RZ, RZ, R31 ;  /* 0x000000ffff217224 */ /* 0x000fc800078e001f */
[----:B------:R0:W-:Y:S01]  /*87a0*/  STG.E.128 [R8.64], R4 ;  /* 0x0000000408007986 */ /* 0x0001e2000c101d24 */
[----:B------:R-:W-:Y:S05]  /*87b0*/  BRA `(.L_x_31357) ;  /* 0x00000b1000007947 */ /* 0x000fea0003800000 */
.L_x_31370:
        /* <DEDUP_REMOVED lines=23> */
.L_x_31375:
[----:B------:R-:W-:Y:S05]  /*8930*/  BSYNC B0 ;  /* 0x0000000000007941 */ /* 0x000fea0003800000 */
.L_x_31374:
[----:B------:R-:W-:Y:S01]  /*8940*/  LOP3.LUT R7, R0, R7, RZ, 0xfc, !PT ;  /* 0x0000000700077212 */ /* 0x000fe200078efcff */
[----:B------:R-:W-:-:S04]  /*8950*/  IMAD.MOV.U32 R33, RZ, RZ, R31 ;  /* 0x000000ffff217224 */ /* 0x000fc800078e001f */
[----:B------:R0:W-:Y:S01]  /*8960*/  STG.E.U8 [R8.64], R7 ;  /* 0x0000000708007986 */ /* 0x0001e2000c101124 */
[----:B------:R-:W-:Y:S05]  /*8970*/  BRA `(.L_x_31357) ;  /* 0x0000095000007947 */ /* 0x000fea0003800000 */
.L_x_31373:
        /* <DEDUP_REMOVED lines=15> */
.L_x_31377:
[----:B------:R-:W-:Y:S01]  /*8a70*/  IMAD.MOV.U32 R0, RZ, RZ, 0x7f ;  /* 0x0000007fff007424 */ /* 0x000fe200078e00ff */
[----:B------:R-:W-:-:S04]  /*8a80*/  ISETP.GT.U32.AND P0, PT, R3, 0x7f800000, PT ;  /* 0x7f8000000300780c */ /* 0x000fc80003f04070 */
[----:B------:R-:W-:-:S04]  /*8a90*/  SEL R0, R0, 0x7c, P0 ;  /* 0x0000007c00007807 */ /* 0x000fc80000000000 */
.L_x_31378:
[----:B------:R-:W-:Y:S05]  /*8aa0*/  BSYNC B0 ;  /* 0x0000000000007941 */ /* 0x000fea0003800000 */
.L_x_31376:
[----:B------:R-:W-:Y:S01]  /*8ab0*/  LOP3.LUT R3, R7, 0x80000000, RZ, 0xc0, !PT ;  /* 0x8000000007037812 */ /* 0x000fe200078ec0ff */
[----:B------:R-:W-:-:S03]  /*8ac0*/  IMAD.MOV.U32 R33, RZ, RZ, R31 ;  /* 0x000000ffff217224 */ /* 0x000fc600078e001f */
[----:B------:R-:W-:-:S04]  /*8ad0*/  SHF.R.U32.HI R3, RZ, 0x18, R3 ;  /* 0x00000018ff037819 */ /* 0x000fc80000011603 */
[----:B------:R-:W-:-:S05]  /*8ae0*/  LOP3.LUT R3, R0, R3, RZ, 0xfc, !PT ;  /* 0x0000000300037212 */ /* 0x000fca00078efcff */
[----:B------:R0:W-:Y:S01]  /*8af0*/  STG.E.U8 [R8.64], R3 ;  /* 0x0000000308007986 */ /* 0x0001e2000c101124 */
[----:B------:R-:W-:Y:S05]  /*8b00*/  BRA `(.L_x_31357) ;  /* 0x000007c000007947 */ /* 0x000fea0003800000 */
.L_x_31372:
[----:B------:R-:W0:Y:S01]  /*8b10*/  F2F.F32.F64 R0, R4 ;  /* 0x0000000400007310 */ /* 0x000e220000301000 */
[----:B------:R-:W0:Y:S01]  /*8b20*/  DSETP.GEU.AND P0, PT, |R4|, c[0x2][0x0], PT ;  /* 0x008000000400762a */ /* 0x000e220003f0e200 */
[----:B------:R-:W-:-:S13]  /*8b30*/  IMAD.MOV.U32 R33, RZ, RZ, R31 ;  /* 0x000000ffff217224 */ /* 0x000fda00078e001f */
[----:B0-----:R-:W-:-:S05]  /*8b40*/  @!P0 FMUL R0, R0, 1.175494350822287508e-38 ;  /* 0x0080000000008820 */ /* 0x001fca0000400000 */
[----:B------:R-:W-:-:S05]  /*8b50*/  F2FP.BF16.PACK_AB R0, RZ, R0 ;  /* 0x00000000ff00723e */ /* 0x000fca00000010ff */
[----:B------:R0:W-:Y:S01]  /*8b60*/  STG.E.U16 [R8.64], R0 ;  /* 0x0000000008007986 */ /* 0x0001e2000c101524 */
[----:B------:R-:W-:Y:S05]  /*8b70*/  BRA `(.L_x_31357) ;  /* 0x0000075000007947 */ /* 0x000fea0003800000 */
.L_x_31369:
        /* <DEDUP_REMOVED lines=12> */
.L_x_31381:
        /* <DEDUP_REMOVED lines=19> */
.L_x_31384:
[----:B------:R-:W-:-:S04]  /*8d70*/  LOP3.LUT R0, R7, 0x80000000, RZ, 0xc0, !PT ;  /* 0x8000000007007812 */ /* 0x000fc800078ec0ff */
[----:B------:R-:W-:-:S04]  /*8d80*/  SHF.R.U32.HI R0, RZ, 0x18, R0 ;  /* 0x00000018ff007819 */ /* 0x000fc80000011600 */
[----:B------:R-:W-:Y:S02]  /*8d90*/  LOP3.LUT R0, R3, R0, RZ, 0xfc, !PT ;  /* 0x0000000003007212 */ /* 0x000fe400078efcff */
.L_x_31383:
[----:B------:R-:W-:Y:S05]  /*8da0*/  BSYNC B0 ;  /* 0x0000000000007941 */ /* 0x000fea0003800000 */
.L_x_31382:
[----:B------:R0:W-:Y:S01]  /*8db0*/  STG.E.U8 [R8.64], R0 ;  /* 0x0000000008007986 */ /* 0x0001e2000c101124 */
[----:B------:R-:W-:Y:S01]  /*8dc0*/  IMAD.MOV.U32 R33, RZ, RZ, R31 ;  /* 0x000000ffff217224 */ /* 0x000fe200078e001f */
[----:B------:R-:W-:Y:S05]  /*8dd0*/  BRA `(.L_x_31357) ;  /* 0x000004f000007947 */ /* 0x000fea0003800000 */
.L_x_31380:
        /* <DEDUP_REMOVED lines=19> */
.L_x_31387:
[----:B------:R-:W-:-:S04]  /*8f10*/  LOP3.LUT R0, R7, 0x80000000, RZ, 0xc0, !PT ;  /* 0x8000000007007812 */ /* 0x000fc800078ec0ff */
[----:B------:R-:W-:-:S04]  /*8f20*/  SHF.R.U32.HI R0, RZ, 0x18, R0 ;  /* 0x00000018ff007819 */ /* 0x000fc80000011600 */
[----:B------:R-:W-:Y:S02]  /*8f30*/  LOP3.LUT R0, R3, R0, RZ, 0xfc, !PT ;  /* 0x0000000003007212 */ /* 0x000fe400078efcff */
.L_x_31386:
[----:B------:R-:W-:Y:S05]  /*8f40*/  BSYNC B0 ;  /* 0x0000000000007941 */ /* 0x000fea0003800000 */
.L_x_31385:
[----:B------:R0:W-:Y:S01]  /*8f50*/  STG.E.U8 [R8.64], R0 ;  /* 0x0000000008007986 */ /* 0x0001e2000c101124 */
[----:B------:R-:W-:Y:S01]  /*8f60*/  IMAD.MOV.U32 R33, RZ, RZ, R31 ;  /* 0x000000ffff217224 */ /* 0x000fe200078e001f */
[----:B------:R-:W-:Y:S05]  /*8f70*/  BRA `(.L_x_31357) ;  /* 0x0000035000007947 */ /* 0x000fea0003800000 */
.L_x_31379:
        /* <DEDUP_REMOVED lines=25> */
.L_x_31362:
        /* <DEDUP_REMOVED lines=21> */
.L_x_31389:
[----:B------:R-:W0:Y:S01]  /*9260*/  F2I.U64.F64.TRUNC R4, R4 ;  /* 0x0000000400047311 */ /* 0x000e22000030d800 */
[----:B------:R-:W-:Y:S01]  /*9270*/  IMAD.MOV.U32 R33, RZ, RZ, R31 ;  /* 0x000000ffff217224 */ /* 0x000fe200078e001f */
[----:B0-----:R0:W-:Y:S01]  /*9280*/  STG.E.64 [R8.64], R4 ;  /* 0x0000000408007986 */ /* 0x0011e2000c101b24 */
[----:B------:R-:W-:Y:S05]  /*9290*/  BRA `(.L_x_31357) ;  /* 0x0000003000007947 */ /* 0x000fea0003800000 */
.L_x_31388:
[----:B------:R-:W0:Y:S01]  /*92a0*/  F2I.U32.F64.TRUNC R5, R4 ;  /* 0x0000000400057311 */ /* 0x000e22000030d000 */
[----:B------:R-:W-:Y:S01]  /*92b0*/  IMAD.MOV.U32 R33, RZ, RZ, R31 ;  /* 0x000000ffff217224 */ /* 0x000fe200078e001f */
[----:B0-----:R0:W-:Y:S06]  /*92c0*/  STG.E [R8.64], R5 ;  /* 0x0000000508007986 */ /* 0x0011ec000c101924 */
.L_x_31357:
[----:B------:R-:W-:Y:S05]  /*92d0*/  BSYNC B6 ;  /* 0x0000000000067941 */ /* 0x000fea0003800000 */
.L_x_31356:
        /* <DEDUP_REMOVED lines=22> */
.L_x_31395:
[----:B-1----:R-:W0:Y:S02]  /*9440*/  F2I.S64.F64.TRUNC R28, R28 ;  /* 0x0000001c001c7311 */ /* 0x002e24000030d900 */
[----:B0-----:R-:W-:-:S05]  /*9450*/  IMAD.MOV.U32 R3, RZ, RZ, R28 ;  /* 0x000000ffff037224 */ /* 0x001fca00078e001c */
[----:B------:R0:W-:Y:S01]  /*9460*/  STG.E.U8 [R4.64], R3 ;  /* 0x0000000304007986 */ /* 0x0001e2000c101124 */
[----:B------:R-:W-:Y:S05]  /*9470*/  BRA `(.L_x_31397) ;  /* 0x00000eb000007947 */ /* 0x000fea0003800000 */
.L_x_31394:
        /* <DEDUP_REMOVED lines=9> */
.L_x_31399:
[----:B-1----:R-:W0:Y:S02]  /*9510*/  F2I.F64.TRUNC R29, R28 ;  /* 0x0000001c001d7311 */ /* 0x002e24000030d100 */
[----:B0-----:R0:W-:Y:S01]  /*9520*/  STG.E [R4.64], R29 ;  /* 0x0000001d04007986 */ /* 0x0011e2000c101924 */
[----:B------:R-:W-:Y:S05]  /*9530*/  BRA `(.L_x_31397) ;  /* 0x00000df000007947 */ /* 0x000fea0003800000 */
.L_x_31398:
[----:B-1----:R-:W0:Y:S02]  /*9540*/  F2I.F64.TRUNC R29, R28 ;  /* 0x0000001c001d7311 */ /* 0x002e24000030d100 */
[----:B0-----:R0:W-:Y:S01]  /*9550*/  STG.E.U16 [R4.64], R29 ;  /* 0x0000001d04007986 */ /* 0x0011e2000c101524 */
[----:B------:R-:W-:Y:S05]  /*9560*/  BRA `(.L_x_31397) ;  /* 0x00000dc000007947 */ /* 0x000fea0003800000 */
.L_x_31393:
        /* <DEDUP_REMOVED lines=11> */
.L_x_31401:
[----:B-1----:R-:W0:Y:S01]  /*9620*/  F2F.F32.F64 R0, R28 ;  /* 0x0000001c00007310 */ /* 0x002e220000301000 */
[----:B------:R-:W0:-:S14]  /*9630*/  DSETP.GEU.AND P0, PT, |R28|, c[0x2][0x0], PT ;  /* 0x008000001c00762a */ /* 0x000e1c0003f0e200 */
[----:B0-----:R-:W-:-:S05]  /*9640*/  @!P0 FMUL R0, R0, 1.175494350822287508e-38 ;  /* 0x0080000000008820 */ /* 0x001fca0000400000 */
[----:B------:R-:W-:-:S05]  /*9650*/  F2FP.PACK_AB R0, RZ, R0 ;  /* 0x00000000ff00723e */ /* 0x000fca00000000ff */
[----:B------:R0:W-:Y:S01]  /*9660*/  STG.E.U16 [R4.64], R0 ;  /* 0x0000000004007986 */ /* 0x0001e2000c101524 */
[----:B------:R-:W-:Y:S05]  /*9670*/  BRA `(.L_x_31397) ;  /* 0x00000cb000007947 */ /* 0x000fea0003800000 */
.L_x_31400:
        /* <DEDUP_REMOVED lines=12> */
.L_x_31403:
[----:B-1----:R-:W0:Y:S01]  /*9740*/  F2F.F32.F64 R0, R28 ;  /* 0x0000001c00007310 */ /* 0x002e220000301000 */
[----:B------:R-:W0:-:S14]  /*9750*/  DSETP.GEU.AND P0, PT, |R28|, c[0x2][0x0], PT ;  /* 0x008000001c00762a */ /* 0x000e1c0003f0e200 */
[----:B0-----:R-:W-:-:S05]  /*9760*/  @!P0 FMUL R0, R0, 1.175494350822287508e-38 ;  /* 0x0080000000008820 */ /* 0x001fca0000400000 */
[----:B------:R-:W-:-:S04]  /*9770*/  F2FP.PACK_AB R3, RZ, R0 ;  /* 0x00000000ff03723e */ /* 0x000fc800000000ff */
[----:B------:R-:W-:-:S05]  /*9780*/  PRMT R3, R3, 0x5410, RZ ;  /* 0x0000541003037816 */ /* 0x000fca00000000ff */
[----:B------:R0:W-:Y:S01]  /*9790*/  STG.E [R4.64], R3 ;  /* 0x0000000304007986 */ /* 0x0001e2000c101924 */
[----:B------:R-:W-:Y:S05]  /*97a0*/  BRA `(.L_x_31397) ;  /* 0x00000b8000007947 */ /* 0x000fea0003800000 */
.L_x_31402:
[----:B-1----:R0:W-:Y:S01]  /*97b0*/  STG.E.64 [R4.64], R28 ;  /* 0x0000001c04007986 */ /* 0x0021e2000c101b24 */
[----:B------:R-:W-:Y:S05]  /*97c0*/  BRA `(.L_x_31397) ;  /* 0x00000b6000007947 */ /* 0x000fea0003800000 */
.L_x_31392:
        /* <DEDUP_REMOVED lines=12> */
.L_x_31406:
[----:B------:R-:W-:-:S05]  /*9890*/  CS2R R30, SRZ ;  /* 0x00000000001e7805 */ /* 0x000fca000001ff00 */
[----:B-1----:R0:W-:Y:S01]  /*98a0*/  STG.E.128 [R4.64], R28 ;  /* 0x0000001c04007986 */ /* 0x0021e2000c101d24 */
[----:B------:R-:W-:Y:S05]  /*98b0*/  BRA `(.L_x_31397) ;  /* 0x00000a7000007947 */ /* 0x000fea0003800000 */
.L_x_31405:
        /* <DEDUP_REMOVED lines=23> */
.L_x_31410:
[----:B------:R-:W-:Y:S05]  /*9a30*/  BSYNC B0 ;  /* 0x0000000000007941 */ /* 0x000fea0003800000 */
.L_x_31409:
[----:B------:R-:W-:-:S05]  /*9a40*/  LOP3.LUT R7, R0, R7, RZ, 0xfc, !PT ;  /* 0x0000000700077212 */ /* 0x000fca00078efcff */
[----:B------:R0:W-:Y:S01]  /*9a50*/  STG.E.U8 [R4.64], R7 ;  /* 0x0000000704007986 */ /* 0x0001e2000c101124 */
[----:B------:R-:W-:Y:S05]  /*9a60*/  BRA `(.L_x_31397) ;  /* 0x000008c000007947 */ /* 0x000fea0003800000 */
.L_x_31408:
        /* <DEDUP_REMOVED lines=15> */
.L_x_31412:
[----:B------:R-:W-:Y:S01]  /*9b60*/  IMAD.MOV.U32 R0, RZ, RZ, 0x7f ;  /* 0x0000007fff007424 */ /* 0x000fe200078e00ff */
[----:B------:R-:W-:-:S04]  /*9b70*/  ISETP.GT.U32.AND P0, PT, R3, 0x7f800000, PT ;  /* 0x7f8000000300780c */ /* 0x000fc80003f04070 */
[----:B------:R-:W-:-:S04]  /*9b80*/  SEL R0, R0, 0x7c, P0 ;  /* 0x0000007c00007807 */ /* 0x000fc80000000000 */
.L_x_31413:
[----:B------:R-:W-:Y:S05]  /*9b90*/  BSYNC B0 ;  /* 0x0000000000007941 */ /* 0x000fea0003800000 */
.L_x_31411:
[----:B------:R-:W-:-:S04]  /*9ba0*/  LOP3.LUT R3, R7, 0x80000000, RZ, 0xc0, !PT ;  /* 0x8000000007037812 */ /* 0x000fc800078ec0ff */
[----:B------:R-:W-:-:S04]  /*9bb0*/  SHF.R.U32.HI R3, RZ, 0x18, R3 ;  /* 0x00000018ff037819 */ /* 0x000fc80000011603 */
[----:B------:R-:W-:-:S05]  /*9bc0*/  LOP3.LUT R3, R0, R3, RZ, 0xfc, !PT ;  /* 0x0000000300037212 */ /* 0x000fca00078efcff */
[----:B------:R0:W-:Y:S01]  /*9bd0*/  STG.E.U8 [R4.64], R3 ;  /* 0x0000000304007986 */ /* 0x0001e2000c101124 */
[----:B------:R-:W-:Y:S05]  /*9be0*/  BRA `(.L_x_31397) ;  /* 0x0000074000007947 */ /* 0x000fea0003800000 */
.L_x_31407:
[----:B-1----:R-:W0:Y:S01]  /*9bf0*/  F2F.F32.F64 R0, R28 ;  /* 0x0000001c00007310 */ /* 0x002e220000301000 */
[----:B------:R-:W0:-:S14]  /*9c00*/  DSETP.GEU.AND P0, PT, |R28|, c[0x2][0x0], PT ;  /* 0x008000001c00762a */ /* 0x000e1c0003f0e200 */
[----:B0-----:R-:W-:-:S05]  /*9c10*/  @!P0 FMUL R0, R0, 1.175494350822287508e-38 ;  /* 0x0080000000008820 */ /* 0x001fca0000400000 */
[----:B------:R-:W-:-:S05]  /*9c20*/  F2FP.BF16.PACK_AB R0, RZ, R0 ;  /* 0x00000000ff00723e */ /* 0x000fca00000010ff */
[----:B------:R0:W-:Y:S01]  /*9c30*/  STG.E.U16 [R4.64], R0 ;  /* 0x0000000004007986 */ /* 0x0001e2000c101524 */
[----:B------:R-:W-:Y:S05]  /*9c40*/  BRA `(.L_x_31397) ;  /* 0x000006e000007947 */ /* 0x000fea0003800000 */
.L_x_31404:
        /* <DEDUP_REMOVED lines=11> */
.L_x_31416:
        /* <DEDUP_REMOVED lines=19> */
.L_x_31419:
[----:B------:R-:W-:-:S04]  /*9e30*/  LOP3.LUT R0, R7, 0x80000000, RZ, 0xc0, !PT ;  /* 0x8000000007007812 */ /* 0x000fc800078ec0ff */
[----:B------:R-:W-:-:S04]  /*9e40*/  SHF.R.U32.HI R0, RZ, 0x18, R0 ;  /* 0x00000018ff007819 */ /* 0x000fc80000011600 */
[----:B------:R-:W-:Y:S02]  /*9e50*/  LOP3.LUT R0, R3, R0, RZ, 0xfc, !PT ;  /* 0x0000000003007212 */ /* 0x000fe400078efcff */
.L_x_31418:
[----:B------:R-:W-:Y:S05]  /*9e60*/  BSYNC B0 ;  /* 0x0000000000007941 */ /* 0x000fea0003800000 */
.L_x_31417:
[----:B------:R0:W-:Y:S01]  /*9e70*/  STG.E.U8 [R4.64], R0 ;  /* 0x0000000004007986 */ /* 0x0001e2000c101124 */
[----:B------:R-:W-:Y:S05]  /*9e80*/  BRA `(.L_x_31397) ;  /* 0x000004a000007947 */ /* 0x000fea0003800000 */
.L_x_31415:
        /* <DEDUP_REMOVED lines=19> */
.L_x_31422:
[----:B------:R-:W-:-:S04]  /*9fc0*/  LOP3.LUT R0, R7, 0x80000000, RZ, 0xc0, !PT ;  /* 0x8000000007007812 */ /* 0x000fc800078ec0ff */
[----:B------:R-:W-:-:S04]  /*9fd0*/  SHF.R.U32.HI R0, RZ, 0x18, R0 ;  /* 0x00000018ff007819 */ /* 0x000fc80000011600 */
[----:B------:R-:W-:Y:S02]  /*9fe0*/  LOP3.LUT R0, R3, R0, RZ, 0xfc, !PT ;  /* 0x0000000003007212 */ /* 0x000fe400078efcff */
.L_x_31421:
[----:B------:R-:W-:Y:S05]  /*9ff0*/  BSYNC B0 ;  /* 0x0000000000007941 */ /* 0x000fea0003800000 */
.L_x_31420:
[----:B------:R0:W-:Y:S01]  /*a000*/  STG.E.U8 [R4.64], R0 ;  /* 0x0000000004007986 */ /* 0x0001e2000c101124 */
[----:B------:R-:W-:Y:S05]  /*a010*/  BRA `(.L_x_31397) ;  /* 0x0000031000007947 */ /* 0x000fea0003800000 */
.L_x_31414:
        /* <DEDUP_REMOVED lines=24> */
.L_x_31396:
        /* <DEDUP_REMOVED lines=20> */
.L_x_31424:
[----:B-1----:R-:W0:Y:S02]  /*a2e0*/  F2I.U64.F64.TRUNC R28, R28 ;  /* 0x0000001c001c7311 */ /* 0x002e24000030d800 */
[----:B0-----:R0:W-:Y:S01]  /*a2f0*/  STG.E.64 [R4.64], R28 ;  /* 0x0000001c04007986 */ /* 0x0011e2000c101b24 */
[----:B------:R-:W-:Y:S05]  /*a300*/  BRA `(.L_x_31397) ;  /* 0x0000002000007947 */ /* 0x000fea0003800000 */
.L_x_31423:
[----:B-1----:R-:W0:Y:S02]  /*a310*/  F2I.U32.F64.TRUNC R29, R28 ;  /* 0x0000001c001d7311 */ /* 0x002e24000030d000 */
[----:B0-----:R0:W-:Y:S02]  /*a320*/  STG.E [R4.64], R29 ;  /* 0x0000001d04007986 */ /* 0x0011e4000c101924 */
.L_x_31397:
        /* <DEDUP_REMOVED lines=22> */
.L_x_31428:
[----:B------:R-:W0:Y:S02]  /*a490*/  F2I.S64.F64.TRUNC R24, R24 ;  /* 0x0000001800187311 */ /* 0x000e24000030d900 */
[----:B0-----:R-:W-:-:S05]  /*a4a0*/  IMAD.MOV.U32 R3, RZ, RZ, R24 ;  /* 0x000000ffff037224 */ /* 0x001fca00078e0018 */
[----:B------:R0:W-:Y:S01]  /*a4b0*/  STG.E.U8 [R4.64], R3 ;  /* 0x0000000304007986 */ /* 0x0001e2000c101124 */
[----:B------:R-:W-:Y:S05]  /*a4c0*/  BRA `(.L_x_31430) ;  /* 0x00000eb000007947 */ /* 0x000fea0003800000 */
.L_x_31427:
        /* <DEDUP_REMOVED lines=9> */
.L_x_31432:
[----:B------:R-:W0:Y:S02]  /*a560*/  F2I.F64.TRUNC R25, R24 ;  /* 0x0000001800197311 */ /* 0x000e24000030d100 */
[----:B0-----:R0:W-:Y:S01]  /*a570*/  STG.E [R4.64], R25 ;  /* 0x0000001904007986 */ /* 0x0011e2000c101924 */
[----:B------:R-:W-:Y:S05]  /*a580*/  BRA `(.L_x_31430) ;  /* 0x00000df000007947 */ /* 0x000fea0003800000 */
.L_x_31431:
[----:B------:R-:W0:Y:S02]  /*a590*/  F2I.F64.TRUNC R25, R24 ;  /* 0x0000001800197311 */ /* 0x000e24000030d100 */
[----:B0-----:R0:W-:Y:S01]  /*a5a0*/  STG.E.U16 [R4.64], R25 ;  /* 0x0000001904007986 */ /* 0x0011e2000c101524 */
[----:B------:R-:W-:Y:S05]  /*a5b0*/  BRA `(.L_x_31430) ;  /* 0x00000dc000007947 */ /* 0x000fea0003800000 */
.L_x_31426:
        /* <DEDUP_REMOVED lines=11> */
.L_x_31434:
[----:B------:R-:W0:Y:S01]  /*a670*/  F2F.F32.F64 R0, R24 ;  /* 0x0000001800007310 */ /* 0x000e220000301000 */
[----:B------:R-:W0:-:S14]  /*a680*/  DSETP.GEU.AND P0, PT, |R24|, c[0x2][0x0], PT ;  /* 0x008000001800762a */ /* 0x000e1c0003f0e200 */
[----:B0-----:R-:W-:-:S05]  /*a690*/  @!P0 FMUL R0, R0, 1.175494350822287508e-38 ;  /* 0x0080000000008820 */ /* 0x001fca0000400000 */
[----:B------:R-:W-:-:S05]  /*a6a0*/  F2FP.PACK_AB R0, RZ, R0 ;  /* 0x00000000ff00723e */ /* 0x000fca00000000ff */
[----:B------:R0:W-:Y:S01]  /*a6b0*/  STG.E.U16 [R4.64], R0 ;  /* 0x0000000004007986 */ /* 0x0001e2000c101524 */
[----:B------:R-:W-:Y:S05]  /*a6c0*/  BRA `(.L_x_31430) ;  /* 0x00000cb000007947 */ /* 0x000fea0003800000 */
.L_x_31433:
        /* <DEDUP_REMOVED lines=12> */
.L_x_31436:
[----:B------:R-:W0:Y:S01]  /*a790*/  F2F.F32.F64 R0, R24 ;  /* 0x0000001800007310 */ /* 0x000e220000301000 */
[----:B------:R-:W0:-:S14]  /*a7a0*/  DSETP.GEU.AND P0, PT, |R24|, c[0x2][0x0], PT ;  /* 0x008000001800762a */ /* 0x000e1c0003f0e200 */
[----:B0-----:R-:W-:-:S05]  /*a7b0*/  @!P0 FMUL R0, R0, 1.175494350822287508e-38 ;  /* 0x0080000000008820 */ /* 0x001fca0000400000 */
[----:B------:R-:W-:-:S04]  /*a7c0*/  F2FP.PACK_AB R3, RZ, R0 ;  /* 0x00000000ff03723e */ /* 0x000fc800000000ff */
[----:B------:R-:W-:-:S05]  /*a7d0*/  PRMT R3, R3, 0x5410, RZ ;  /* 0x0000541003037816 */ /* 0x000fca00000000ff */
[----:B------:R0:W-:Y:S01]  /*a7e0*/  STG.E [R4.64], R3 ;  /* 0x0000000304007986 */ /* 0x0001e2000c101924 */
[----:B------:R-:W-:Y:S05]  /*a7f0*/  BRA `(.L_x_31430) ;  /* 0x00000b8000007947 */ /* 0x000fea0003800000 */
.L_x_31435:
[----:B------:R0:W-:Y:S01]  /*a800*/  STG.E.64 [R4.64], R24 ;  /* 0x0000001804007986 */ /* 0x0001e2000c101b24 */
[----:B------:R-:W-:Y:S05]  /*a810*/  BRA `(.L_x_31430) ;  /* 0x00000b6000007947 */ /* 0x000fea0003800000 */
.L_x_31425:
        /* <DEDUP_REMOVED lines=12> */
.L_x_31439:
[----:B------:R-:W-:-:S05]  /*a8e0*/  CS2R R26, SRZ ;  /* 0x00000000001a7805 */ /* 0x000fca000001ff00 */
[----:B------:R0:W-:Y:S01]  /*a8f0*/  STG.E.128 [R4.64], R24 ;  /* 0x0000001804007986 */ /* 0x0001e2000c101d24 */
[----:B------:R-:W-:Y:S05]  /*a900*/  BRA `(.L_x_31430) ;  /* 0x00000a7000007947 */ /* 0x000fea0003800000 */
.L_x_31438:
        /* <DEDUP_REMOVED lines=23> */
.L_x_31443:
[----:B------:R-:W-:Y:S05]  /*aa80*/  BSYNC B0 ;  /* 0x0000000000007941 */ /* 0x000fea0003800000 */
.L_x_31442:
[----:B------:R-:W-:-:S05]  /*aa90*/  LOP3.LUT R7, R0, R7, RZ, 0xfc, !PT ;  /* 0x0000000700077212 */ /* 0x000fca00078efcff */
[----:B------:R0:W-:Y:S01]  /*aaa0*/  STG.E.U8 [R4.64], R7 ;  /* 0x0000000704007986 */ /* 0x0001e2000c101124 */
[----:B------:R-:W-:Y:S05]  /*aab0*/  BRA `(.L_x_31430) ;  /* 0x000008c000007947 */ /* 0x000fea0003800000 */
.L_x_31441:
        /* <DEDUP_REMOVED lines=15> */
.L_x_31445:
[----:B------:R-:W-:Y:S01]  /*abb0*/  IMAD.MOV.U32 R0, RZ, RZ, 0x7f ;  /* 0x0000007fff007424 */ /* 0x000fe200078e00ff */
[----:B------:R-:W-:-:S04]  /*abc0*/  ISETP.GT.U32.AND P0, PT, R3, 0x7f800000, PT ;  /* 0x7f8000000300780c */ /* 0x000fc80003f04070 */
[----:B------:R-:W-:-:S04]  /*abd0*/  SEL R0, R0, 0x7c, P0 ;  /* 0x0000007c00007807 */ /* 0x000fc80000000000 */
.L_x_31446:
[----:B------:R-:W-:Y:S05]  /*abe0*/  BSYNC B0 ;  /* 0x0000000000007941 */ /* 0x000fea0003800000 */
.L_x_31444:
[----:B------:R-:W-:-:S04]  /*abf0*/  LOP3.LUT R3, R7, 0x80000000, RZ, 0xc0, !PT ;  /* 0x8000000007037812 */ /* 0x000fc800078ec0ff */
[----:B------:R-:W-:-:S04]  /*ac00*/  SHF.R.U32.HI R3, RZ, 0x18, R3 ;  /* 0x00000018ff037819 */ /* 0x000fc80000011603 */
[----:B------:R-:W-:-:S05]  /*ac10*/  LOP3.LUT R3, R0, R3, RZ, 0xfc, !PT ;  /* 0x0000000300037212 */ /* 0x000fca00078efcff */
[----:B------:R0:W-:Y:S01]  /*ac20*/  STG.E.U8 [R4.64], R3 ;  /* 0x0000000304007986 */ /* 0x0001e2000c101124 */
[----:B------:R-:W-:Y:S05]  /*ac30*/  BRA `(.L_x_31430) ;  /* 0x0000074000007947 */ /* 0x000fea0003800000 */
.L_x_31440:
[----:B------:R-:W0:Y:S01]  /*ac40*/  F2F.F32.F64 R0, R24 ;  /* 0x0000001800007310 */ /* 0x000e220000301000 */
[----:B------:R-:W0:-:S14]  /*ac50*/  DSETP.GEU.AND P0, PT, |R24|, c[0x2][0x0], PT ;  /* 0x008000001800762a */ /* 0x000e1c0003f0e200 */
[----:B0-----:R-:W-:-:S05]  /*ac60*/  @!P0 FMUL R0, R0, 1.175494350822287508e-38 ;  /* 0x0080000000008820 */ /* 0x001fca0000400000 */
[----:B------:R-:W-:-:S05]  /*ac70*/  F2FP.BF16.PACK_AB R0, RZ, R0 ;  /* 0x00000000ff00723e */ /* 0x000fca00000010ff */
[----:B------:R0:W-:Y:S01]  /*ac80*/  STG.E.U16 [R4.64], R0 ;  /* 0x0000000004007986 */ /* 0x0001e2000c101524 */
[----:B------:R-:W-:Y:S05]  /*ac90*/  BRA `(.L_x_31430) ;  /* 0x000006e000007947 */ /* 0x000fea0003800000 */
.L_x_31437:
        /* <DEDUP_REMOVED lines=11> */
.L_x_31449:
        /* <DEDUP_REMOVED lines=19> */
.L_x_31452:
[----:B------:R-:W-:-:S04]  /*ae80*/  LOP3.LUT R0, R7, 0x80000000, RZ, 0xc0, !PT ;  /* 0x8000000007007812 */ /* 0x000fc800078ec0ff */
[----:B------:R-:W-:-:S04]  /*ae90*/  SHF.R.U32.HI R0, RZ, 0x18, R0 ;  /* 0x00000018ff007819 */ /* 0x000fc80000011600 */
[----:B------:R-:W-:Y:S02]  /*aea0*/  LOP3.LUT R0, R3, R0, RZ, 0xfc, !PT ;  /* 0x0000000003007212 */ /* 0x000fe400078efcff */
.L_x_31451:
[----:B------:R-:W-:Y:S05]  /*aeb0*/  BSYNC B0 ;  /* 0x0000000000007941 */ /* 0x000fea0003800000 */
.L_x_31450:
[----:B------:R0:W-:Y:S01]  /*aec0*/  STG.E.U8 [R4.64], R0 ;  /* 0x0000000004007986 */ /* 0x0001e2000c101124 */
[----:B------:R-:W-:Y:S05]  /*aed0*/  BRA `(.L_x_31430) ;  /* 0x000004a000007947 */ /* 0x000fea0003800000 */
.L_x_31448:
        /* <DEDUP_REMOVED lines=19> */
.L_x_31455:
[----:B------:R-:W-:-:S04]  /*b010*/  LOP3.LUT R0, R7, 0x80000000, RZ, 0xc0, !PT ;  /* 0x8000000007007812 */ /* 0x000fc800078ec0ff */
[----:B------:R-:W-:-:S04]  /*b020*/  SHF.R.U32.HI R0, RZ, 0x18, R0 ;  /* 0x00000018ff007819 */ /* 0x000fc80000011600 */
[----:B------:R-:W-:Y:S02]  /*b030*/  LOP3.LUT R0, R3, R0, RZ, 0xfc, !PT ;  /* 0x0000000003007212 */ /* 0x000fe400078efcff */
.L_x_31454:
[----:B------:R-:W-:Y:S05]  /*b040*/  BSYNC B0 ;  /* 0x0000000000007941 */ /* 0x000fea0003800000 */
.L_x_31453:
[----:B------:R0:W-:Y:S01]  /*b050*/  STG.E.U8 [R4.64], R0 ;  /* 0x0000000004007986 */ /* 0x0001e2000c101124 */
[----:B------:R-:W-:Y:S05]  /*b060*/  BRA `(.L_x_31430) ;  /* 0x0000031000007947 */ /* 0x000fea0003800000 */
.L_x_31447:
        /* <DEDUP_REMOVED lines=24> */
.L_x_31429:
        /* <DEDUP_REMOVED lines=20> */
.L_x_31457:
[----:B------:R-:W0:Y:S02]  /*b330*/  F2I.U64.F64.TRUNC R24, R24 ;  /* 0x0000001800187311 */ /* 0x000e24000030d800 */
[----:B0-----:R0:W-:Y:S01]  /*b340*/  STG.E.64 [R4.64], R24 ;  /* 0x0000001804007986 */ /* 0x0011e2000c101b24 */
[----:B------:R-:W-:Y:S05]  /*b350*/  BRA `(.L_x_31430) ;  /* 0x0000002000007947 */ /* 0x000fea0003800000 */
.L_x_31456:
[----:B------:R-:W0:Y:S02]  /*b360*/  F2I.U32.F64.TRUNC R25, R24 ;  /* 0x0000001800197311 */ /* 0x000e24000030d000 */
[----:B0-----:R0:W-:Y:S02]  /*b370*/  STG.E [R4.64], R25 ;  /* 0x0000001904007986 */ /* 0x0011e4000c101924 */
.L_x_31430:
[----:B------:R-:W-:Y:S02]  /*b380*/  IADD3 R33, R33, 0x80, RZ ;  /* 0x0000008021217810 */ /* 0x000fe40007ffe0ff */
.L_x_31391:
[----:B------:R-:W-:Y:S05]  /*b390*/  BSYNC B6 ;  /* 0x0000000000067941 */ /* 0x000fea0003800000 */
.L_x_31390:
        /* <DEDUP_REMOVED lines=20> */
.L_x_31461:
[----:B------:R-:W0:Y:S02]  /*b4e0*/  F2I.S64.F64.TRUNC R16, R16 ;  /* 0x0000001000107311 */ /* 0x000e24000030d900 */
[----:B0-----:R-:W-:-:S05]  /*b4f0*/  IMAD.MOV.U32 R5, RZ, RZ, R16 ;  /* 0x000000ffff057224 */ /* 0x001fca00078e0010 */
[----:B------:R-:W-:Y:S01]  /*b500*/  STG.E.U8 [R2.64], R5 ;  /* 0x0000000502007986 */ /* 0x000fe2000c101124 */
[----:B------:R-:W-:Y:S05]  /*b510*/  EXIT ;  /* 0x000000000000794d */ /* 0x000fea0003800000 */
.L_x_31460:
        /* <DEDUP_REMOVED lines=9> */
.L_x_31464:
[----:B------:R-:W0:Y:S02]  /*b5b0*/  F2I.F64.TRUNC R17, R16 ;  /* 0x0000001000117311 */ /* 0x000e24000030d100 */
[----:B0-----:R-:W-:Y:S01]  /*b5c0*/  STG.E [R2.64], R17 ;  /* 0x0000001102007986 */ /* 0x001fe2000c101924 */
[----:B------:R-:W-:Y:S05]  /*b5d0*/  EXIT ;  /* 0x000000000000794d */ /* 0x000fea0003800000 */
.L_x_31463:
[----:B------:R-:W0:Y:S02]  /*b5e0*/  F2I.F64.TRUNC R17, R16 ;  /* 0x0000001000117311 */ /* 0x000e24000030d100 */
[----:B0-----:R-:W-:Y:S01]  /*b5f0*/  STG.E.U16 [R2.64], R17 ;  /* 0x0000001102007986 */ /* 0x001fe2000c101524 */
[----:B------:R-:W-:Y:S05]  /*b600*/  EXIT ;  /* 0x000000000000794d */ /* 0x000fea0003800000 */
.L_x_31459:
        /* <DEDUP_REMOVED lines=11> */
.L_x_31466:
[----:B------:R-:W0:Y:S01]  /*b6c0*/  F2F.F32.F64 R0, R16 ;  /* 0x0000001000007310 */ /* 0x000e220000301000 */
[----:B------:R-:W0:-:S14]  /*b6d0*/  DSETP.GEU.AND P0, PT, |R16|, c[0x2][0x0], PT ;  /* 0x008000001000762a */ /* 0x000e1c0003f0e200 */
[----:B0-----:R-:W-:-:S05]  /*b6e0*/  @!P0 FMUL R0, R0, 1.175494350822287508e-38 ;  /* 0x0080000000008820 */ /* 0x001fca0000400000 */
[----:B------:R-:W-:-:S05]  /*b6f0*/  F2FP.PACK_AB R0, RZ, R0 ;  /* 0x00000000ff00723e */ /* 0x000fca00000000ff */
[----:B------:R-:W-:Y:S01]  /*b700*/  STG.E.U16 [R2.64], R0 ;  /* 0x0000000002007986 */ /* 0x000fe2000c101524 */
[----:B------:R-:W-:Y:S05]  /*b710*/  EXIT ;  /* 0x000000000000794d */ /* 0x000fea0003800000 */
.L_x_31465:
        /* <DEDUP_REMOVED lines=12> */
.L_x_31468:
[----:B------:R-:W0:Y:S01]  /*b7e0*/  F2F.F32.F64 R0, R16 ;  /* 0x0000001000007310 */ /* 0x000e220000301000 */
[----:B------:R-:W0:-:S14]  /*b7f0*/  DSETP.GEU.AND P0, PT, |R16|, c[0x2][0x0], PT ;  /* 0x008000001000762a */ /* 0x000e1c0003f0e200 */
[----:B0-----:R-:W-:-:S05]  /*b800*/  @!P0 FMUL R0, R0, 1.175494350822287508e-38 ;  /* 0x0080000000008820 */ /* 0x001fca0000400000 */
[----:B------:R-:W-:-:S04]  /*b810*/  F2FP.PACK_AB R5, RZ, R0 ;  /* 0x00000000ff05723e */ /* 0x000fc800000000ff */
[----:B------:R-:W-:-:S05]  /*b820*/  PRMT R5, R5, 0x5410, RZ ;  /* 0x0000541005057816 */ /* 0x000fca00000000ff */
[----:B------:R-:W-:Y:S01]  /*b830*/  STG.E [R2.64], R5 ;  /* 0x0000000502007986 */ /* 0x000fe2000c101924 */
[----:B------:R-:W-:Y:S05]  /*b840*/  EXIT ;  /* 0x000000000000794d */ /* 0x000fea0003800000 */
.L_x_31467:
[----:B------:R-:W-:Y:S01]  /*b850*/  STG.E.64 [R2.64], R16 ;  /* 0x0000001002007986 */ /* 0x000fe2000c101b24 */
[----:B------:R-:W-:Y:S05]  /*b860*/  EXIT ;  /* 0x000000000000794d */ /* 0x000fea0003800000 */
.L_x_31458:
        /* <DEDUP_REMOVED lines=12> */
.L_x_31471:
[----:B------:R-:W-:-:S05]  /*b930*/  CS2R R18, SRZ ;  /* 0x0000000000127805 */ /* 0x000fca000001ff00 */
[----:B------:R-:W-:Y:S01]  /*b940*/  STG.E.128 [R2.64], R16 ;  /* 0x0000001002007986 */ /* 0x000fe2000c101d24 */
[----:B------:R-:W-:Y:S05]  /*b950*/  EXIT ;  /* 0x000000000000794d */ /* 0x000fea0003800000 */
.L_x_31470:
        /* <DEDUP_REMOVED lines=23> */
.L_x_31475:
[----:B------:R-:W-:Y:S05]  /*bad0*/  BSYNC B0 ;  /* 0x0000000000007941 */ /* 0x000fea0003800000 */
.L_x_31474:
[----:B------:R-:W-:-:S05]  /*bae0*/  LOP3.LUT R5, R0, R5, RZ, 0xfc, !PT ;  /* 0x0000000500057212 */ /* 0x000fca00078efcff */
[----:B------:R-:W-:Y:S01]  /*baf0*/  STG.E.U8 [R2.64], R5 ;  /* 0x0000000502007986 */ /* 0x000fe2000c101124 */
[----:B------:R-:W-:Y:S05]  /*bb00*/  EXIT ;  /* 0x000000000000794d */ /* 0x000fea0003800000 */
.L_x_31473:
        /* <DEDUP_REMOVED lines=15> */
.L_x_31477:
[----:B------:R-:W-:Y:S01]  /*bc00*/  IMAD.MOV.U32 R0, RZ, RZ, 0x7f ;  /* 0x0000007fff007424 */ /* 0x000fe200078e00ff */
[----:B------:R-:W-:-:S04]  /*bc10*/  ISETP.GT.U32.AND P0, PT, R4, 0x7f800000, PT ;  /* 0x7f8000000400780c */ /* 0x000fc80003f04070 */
[----:B------:R-:W-:-:S04]  /*bc20*/  SEL R0, R0, 0x7c, P0 ;  /* 0x0000007c00007807 */ /* 0x000fc80000000000 */
.L_x_31478:
[----:B------:R-:W-:Y:S05]  /*bc30*/  BSYNC B0 ;  /* 0x0000000000007941 */ /* 0x000fea0003800000 */
.L_x_31476:
[----:B------:R-:W-:-:S04]  /*bc40*/  LOP3.LUT R4, R5, 0x80000000, RZ, 0xc0, !PT ;  /* 0x8000000005047812 */ /* 0x000fc800078ec0ff */
[----:B------:R-:W-:-:S04]  /*bc50*/  SHF.R.U32.HI R5, RZ, 0x18, R4 ;  /* 0x00000018ff057819 */ /* 0x000fc80000011604 */
[----:B------:R-:W-:-:S05]  /*bc60*/  LOP3.LUT R5, R0, R5, RZ, 0xfc, !PT ;  /* 0x0000000500057212 */ /* 0x000fca00078efcff */
[----:B------:R-:W-:Y:S01]  /*bc70*/  STG.E.U8 [R2.64], R5 ;  /* 0x0000000502007986 */ /* 0x000fe2000c101124 */
[----:B------:R-:W-:Y:S05]  /*bc80*/  EXIT ;  /* 0x000000000000794d */ /* 0x000fea0003800000 */
.L_x_31472:
[----:B------:R-:W0:Y:S01]  /*bc90*/  F2F.F32.F64 R0, R16 ;  /* 0x0000001000007310 */ /* 0x000e220000301000 */
[----:B------:R-:W0:-:S14]  /*bca0*/  DSETP.GEU.AND P0, PT, |R16|, c[0x2][0x0], PT ;  /* 0x008000001000762a */ /* 0x000e1c0003f0e200 */
[----:B0-----:R-:W-:-:S05]  /*bcb0*/  @!P0 FMUL R0, R0, 1.175494350822287508e-38 ;  /* 0x0080000000008820 */ /* 0x001fca0000400000 */
[----:B------:R-:W-:-:S05]  /*bcc0*/  F2FP.BF16.PACK_AB R0, RZ, R0 ;  /* 0x00000000ff00723e */ /* 0x000fca00000010ff */
[----:B------:R-:W-:Y:S01]  /*bcd0*/  STG.E.U16 [R2.64], R0 ;  /* 0x0000000002007986 */ /* 0x000fe2000c101524 */
[----:B------:R-:W-:Y:S05]  /*bce0*/  EXIT ;  /* 0x000000000000794d */ /* 0x000fea0003800000 */
.L_x_31469:
        /* <DEDUP_REMOVED lines=11> */
.L_x_31481:
        /* <DEDUP_REMOVED lines=19> */
.L_x_31484:
[----:B------:R-:W-:-:S04]  /*bed0*/  LOP3.LUT R0, R7, 0x80000000, RZ, 0xc0, !PT ;  /* 0x8000000007007812 */ /* 0x000fc800078ec0ff */
[----:B------:R-:W-:-:S04]  /*bee0*/  SHF.R.U32.HI R5, RZ, 0x18, R0 ;  /* 0x00000018ff057819 */ /* 0x000fc80000011600 */
[----:B------:R-:W-:-:S04]  /*bef0*/  LOP3.LUT R4, R4, R5, RZ, 0xfc, !PT ;  /* 0x0000000504047212 */ /* 0x000fc800078efcff */
[----:B------:R-:W-:Y:S02]  /*bf00*/  PRMT R0, R4, 0x7610, R0 ;  /* 0x0000761004007816 */ /* 0x000fe40000000000 */
.L_x_31483:
[----:B------:R-:W-:Y:S05]  /*bf10*/  BSYNC B0 ;  /* 0x0000000000007941 */ /* 0x000fea0003800000 */
.L_x_31482:
[----:B------:R-:W-:Y:S01]  /*bf20*/  STG.E.U8 [R2.64], R0 ;  /* 0x0000000002007986 */ /* 0x000fe2000c101124 */
[----:B------:R-:W-:Y:S05]  /*bf30*/  EXIT ;  /* 0x000000000000794d */ /* 0x000fea0003800000 */
.L_x_31480:
        /* <DEDUP_REMOVED lines=19> */
.L_x_31487:
[----:B------:R-:W-:-:S04]  /*c070*/  LOP3.LUT R0, R7, 0x80000000, RZ, 0xc0, !PT ;  /* 0x8000000007007812 */ /* 0x000fc800078ec0ff */
[----:B------:R-:W-:-:S04]  /*c080*/  SHF.R.U32.HI R5, RZ, 0x18, R0 ;  /* 0x00000018ff057819 */ /* 0x000fc80000011600 */
[----:B------:R-:W-:-:S04]  /*c090*/  LOP3.LUT R4, R4, R5, RZ, 0xfc, !PT ;  /* 0x0000000504047212 */ /* 0x000fc800078efcff */
[----:B------:R-:W-:Y:S02]  /*c0a0*/  PRMT R0, R4, 0x7610, R0 ;  /* 0x0000761004007816 */ /* 0x000fe40000000000 */
.L_x_31486:
[----:B------:R-:W-:Y:S05]  /*c0b0*/  BSYNC B0 ;  /* 0x0000000000007941 */ /* 0x000fea0003800000 */
.L_x_31485:
[----:B------:R-:W-:Y:S01]  /*c0c0*/  STG.E.U8 [R2.64], R0 ;  /* 0x0000000002007986 */ /* 0x000fe2000c101124 */
[----:B------:R-:W-:Y:S05]  /*c0d0*/  EXIT ;  /* 0x000000000000794d */ /* 0x000fea0003800000 */
.L_x_31479:
        /* <DEDUP_REMOVED lines=24> */
.L_x_31462:
        /* <DEDUP_REMOVED lines=20> */
.L_x_31489:
[----:B------:R-:W0:Y:S02]  /*c3a0*/  F2I.U64.F64.TRUNC R16, R16 ;  /* 0x0000001000107311 */ /* 0x000e24000030d800 */
[----:B0-----:R-:W-:Y:S01]  /*c3b0*/  STG.E.64 [R2.64], R16 ;  /* 0x0000001002007986 */ /* 0x001fe2000c101b24 */
[----:B------:R-:W-:Y:S05]  /*c3c0*/  EXIT ;  /* 0x000000000000794d */ /* 0x000fea0003800000 */
.L_x_31488:
[----:B------:R-:W0:Y:S02]  /*c3d0*/  F2I.U32.F64.TRUNC R17, R16 ;  /* 0x0000001000117311 */ /* 0x000e24000030d000 */
[----:B0-----:R-:W-:Y:S01]  /*c3e0*/  STG.E [R2.64], R17 ;  /* 0x0000001102007986 */ /* 0x001fe2000c101924 */
[----:B------:R-:W-:Y:S05]  /*c3f0*/  EXIT ;  /* 0x000000000000794d */ /* 0x000fea0003800000 */
.L_x_31490:
        /* <DEDUP_REMOVED lines=16> */
.L_x_40241:


//--------------------- .text._ZN2at6native18elementwise_kernelILi128ELi2EZNS0_22gpu_kernel_impl_nocastINS0_13BinaryFunctorIdddZZZNS0_19maximum_kernel_cudaERNS_18TensorIteratorBaseEENKUlvE0_clEvENKUlvE_clEvEUlddE_EEEEvS5_RKT_EUliE_EEviT1_ --------------------------
	.section	.text._ZN2at6native18elementwise_kernelILi128ELi2EZNS0_22gpu_kernel_impl_nocastINS0_13BinaryFunctorIdddZZZNS0_19maximum_kernel_cudaERNS_18TensorIteratorBaseEENKUlvE0_clEvENKUlvE_clEvEUlddE_EEEEvS5_RKT_EUliE_EEviT1_,"ax",@progbits
	.sectioninfo	@"SHI_REGISTERS=14"
	.align	128
        .global         _ZN2at6native18elementwise_kernelILi128ELi2EZNS0_22gpu_kernel_impl_nocastINS0_13BinaryFunctorIdddZZZNS0_19maximum_kernel_cudaERNS_18TensorIteratorBaseEENKUlvE0_clEvENKUlvE_clEvEUlddE_EEEEvS5_RKT_EUliE_EEviT1_
        .type           _ZN2at6native18elementwise_kernelILi128ELi2EZNS0_22gpu_kernel_impl_nocastINS0_13BinaryFunctorIdddZZZNS0_19maximum_kernel_cudaERNS_18TensorIteratorBaseEENKUlvE0_clEvENKUlvE_clEvEUlddE_EEEEvS5_RKT_EUliE_EEviT1_,@function
        .size           _ZN2at6native18elementwise_kernelILi128ELi2EZNS0_22gpu_kernel_impl_nocastINS0_13BinaryFunctorIdddZZZNS0_19maximum_kernel_cudaERNS_18TensorIteratorBaseEENKUlvE0_clEvENKUlvE_clEvEUlddE_EEEEvS5_RKT_EUliE_EEviT1_,(.L_x_40242 - _ZN2at6native18elementwise_kernelILi128ELi2EZNS0_22gpu_kernel_impl_nocastINS0_13BinaryFunctorIdddZZZNS0_19maximum_kernel_cudaERNS_18TensorIteratorBaseEENKUlvE0_clEvENKUlvE_clEvEUlddE_EEEEvS5_RKT_EUliE_EEviT1_)
        .other          _ZN2at6native18elementwise_kernelILi128ELi2EZNS0_22gpu_kernel_impl_nocastINS0_13BinaryFunctorIdddZZZNS0_19maximum_kernel_cudaERNS_18TensorIteratorBaseEENKUlvE0_clEvENKUlvE_clEvEUlddE_EEEEvS5_RKT_EUliE_EEviT1_,@"STO_CUDA_ENTRY STV_DEFAULT"
_ZN2at6native18elementwise_kernelILi128ELi2EZNS0_22gpu_kernel_impl_nocastINS0_13BinaryFunctorIdddZZZNS0_19maximum_kernel_cudaERNS_18TensorIteratorBaseEENKUlvE0_clEvENKUlvE_clEvEUlddE_EEEEvS5_RKT_EUliE_EEviT1_:
.text._ZN2at6native18elementwise_kernelILi128ELi2EZNS0_22gpu_kernel_impl_nocastINS0_13BinaryFunctorIdddZZZNS0_19maximum_kernel_cudaERNS_18TensorIteratorBaseEENKUlvE0_clEvENKUlvE_clEvEUlddE_EEEEvS5_RKT_EUliE_EEviT1_:
        /* <DEDUP_REMOVED lines=262> */
.L_x_31493:
        /* <DEDUP_REMOVED lines=14> */
[----:B0-----:R0:W1:Y:S01]  /*1140*/  @!P0 DSETP.MAX.AND P1, P2, R2, R6, PT ;  /* 0x000000060200822a */ /* 0x0010620003a2f000 */
        /* <DEDUP_REMOVED lines=8> */
.L_x_31495:
[----:B------:R-:W-:Y:S05]  /*11d0*/  BSYNC B1 ;  /* 0x0000000000017941 */ /* 0x000fea0003800000 */
.L_x_31494:
[----:B------:R0:W-:Y:S01]  /*11e0*/  STG.E.64 [R8.64], R2 ;  /* 0x0000000208007986 */ /* 0x0001e2000c101b04 */
[----:B------:R-:W-:-:S03]  /*11f0*/  IADD3 R11, R0, 0x80, RZ ;  /* 0x00000080000b7810 */ /* 0x000fc60007ffe0ff */
.L_x_31492:
[----:B------:R-:W-:Y:S05]  /*1200*/  BSYNC B0 ;  /* 0x0000000000007941 */ /* 0x000fea0003800000 */
.L_x_31491:
        /* <DEDUP_REMOVED lines=255> */
.L_x_31496:
        /* <DEDUP_REMOVED lines=14> */
[----:B0-----:R-:W0:Y:S01]  /*22e0*/  @!P0 DSETP.MAX.AND P1, P2, R2, R6, PT ;  /* 0x000000060200822a */ /* 0x001e220003a2f000 */
        /* <DEDUP_REMOVED lines=8> */
.L_x_31498:
[----:B------:R-:W-:Y:S05]  /*2370*/  BSYNC B0 ;  /* 0x0000000000007941 */ /* 0x000fea0003800000 */
.L_x_31497:
[----:B------:R-:W-:Y:S01]  /*2380*/  STG.E.64 [R8.64], R2 ;  /* 0x0000000208007986 */ /* 0x000fe2000c101b04 */
[----:B------:R-:W-:Y:S05]  /*2390*/  EXIT ;  /* 0x000000000000794d */ /* 0x000fea0003800000 */
.L_x_31499:
        /* <DEDUP_REMOVED lines=14> */
.L_x_40242:


//--------------------- .text._ZN2at6native27unrolled_elementwise_kernelINS0_13BinaryFunctorIdddZZZNS0_19maximum_kernel_cudaERNS_18TensorIteratorBaseEENKUlvE0_clEvENKUlvE_clEvEUlddE_EESt5arrayIPcLm3EELi4E23TrivialOffsetCalculatorILi2EjESC_ILi1EjENS0_6memory15LoadWithoutCastENSF_16StoreWithoutCastEEEviT_T0_T2_T3_T4_T5_ --------------------------
	.section	.text._ZN2at6native27unrolled_elementwise_kernelINS0_13BinaryFunctorIdddZZZNS0_19maximum_kernel_cudaERNS_18TensorIteratorBaseEENKUlvE0_clEvENKUlvE_clEvEUlddE_EESt5arrayIPcLm3EELi4E23TrivialOffsetCalculatorILi2EjESC_ILi1EjENS0_6memory15LoadWithoutCastENSF_16StoreWithoutCastEEEviT_T0_T2_T3_T4_T5_,"ax",@progbits
	.sectioninfo	@"SHI_REGISTERS=30"
	.align	128
        .global         _ZN2at6native27unrolled_elementwise_kernelINS0_13BinaryFunctorIdddZZZNS0_19maximum_kernel_cudaERNS_18TensorIteratorBaseEENKUlvE0_clEvENKUlvE_clEvEUlddE_EESt5arrayIPcLm3EELi4E23TrivialOffsetCalculatorILi2EjESC_ILi1EjENS0_6memory15LoadWithoutCastENSF_16StoreWithoutCastEEEviT_T0_T2_T3_T4_T5_
        .type           _ZN2at6native27unrolled_elementwise_kernelINS0_13BinaryFunctorIdddZZZNS0_19maximum_kernel_cudaERNS_18TensorIteratorBaseEENKUlvE0_clEvENKUlvE_clEvEUlddE_EESt5arrayIPcLm3EELi4E23TrivialOffsetCalculatorILi2EjESC_ILi1EjENS0_6memory15LoadWithoutCastENSF_16StoreWithoutCastEEEviT_T0_T2_T3_T4_T5_,@function
        .size           _ZN2at6native27unrolled_elementwise_kernelINS0_13BinaryFunctorIdddZZZNS0_19maximum_kernel_cudaERNS_18TensorIteratorBaseEENKUlvE0_clEvENKUlvE_clEvEUlddE_EESt5arrayIPcLm3EELi4E23TrivialOffsetCalculatorILi2EjESC_ILi1EjENS0_6memory15LoadWithoutCastENSF_16StoreWithoutCastEEEviT_T0_T2_T3_T4_T5_,(.L_x_40243 - _ZN2at6native27unrolled_elementwise_kernelINS0_13BinaryFunctorIdddZZZNS0_19maximum_kernel_cudaERNS_18TensorIteratorBaseEENKUlvE0_clEvENKUlvE_clEvEUlddE_EESt5arrayIPcLm3EELi4E23TrivialOffsetCalculatorILi2EjESC_ILi1EjENS0_6memory15LoadWithoutCastENSF_16StoreWithoutCastEEEviT_T0_T2_T3_T4_T5_)
        .other          _ZN2at6native27unrolled_elementwise_kernelINS0_13BinaryFunctorIdddZZZNS0_19maximum_kernel_cudaERNS_18TensorIteratorBaseEENKUlvE0_clEvENKUlvE_clEvEUlddE_EESt5arrayIPcLm3EELi4E23TrivialOffsetCalculatorILi2EjESC_ILi1EjENS0_6memory15LoadWithoutCastENSF_16StoreWithoutCastEEEviT_T0_T2_T3_T4_T5_,@"STO_CUDA_ENTRY STV_DEFAULT"
_ZN2at6native27unrolled_elementwise_kernelINS0_13BinaryFunctorIdddZZZNS0_19maximum_kernel_cudaERNS_18TensorIteratorBaseEENKUlvE0_clEvENKUlvE_clEvEUlddE_EESt5arrayIPcLm3EELi4E23TrivialOffsetCalculatorILi2EjESC_ILi1EjENS0_6memory15LoadWithoutCastENSF_16StoreWithoutCastEEEviT_T0_T2_T3_T4_T5_:
.text._ZN2at6native27unrolled_elementwise_kernelINS0_13BinaryFunctorIdddZZZNS0_19maximum_kernel_cudaERNS_18TensorIteratorBaseEENKUlvE0_clEvENKUlvE_clEvEUlddE_EESt5arrayIPcLm3EELi4E23TrivialOffsetCalculatorILi2EjESC_ILi1EjENS0_6memory15LoadWithoutCastENSF_16StoreWithoutCastEEEviT_T0_T2_T3_T4_T5_:
        /* <DEDUP_REMOVED lines=51> */
[----:B-1----:R1:W2:Y:S01]  /*0330*/  @!P1 DSETP.MAX.AND P2, P3, R18, R10, PT ;  /* 0x0000000a1200922a */ /* 0x0022a20003b4f000 */
        /* <DEDUP_REMOVED lines=11> */
.L_x_31501:
[----:B------:R-:W-:Y:S05]  /*03f0*/  BSYNC B0 ;  /* 0x0000000000007941 */ /* 0x000fea0003800000 */
.L_x_31500:
        /* <DEDUP_REMOVED lines=16> */
[----:B0-----:R0:W1:Y:S01]  /*0500*/  @!P4 DSETP.MAX.AND P5, P6, R2, R16, PT ;  /* 0x000000100200c22a */ /* 0x0010620003eaf000 */
        /* <DEDUP_REMOVED lines=10> */
.L_x_31503:
[----:B------:R-:W-:Y:S05]  /*05b0*/  BSYNC B0 ;  /* 0x0000000000007941 */ /* 0x000fea0003800000 */
.L_x_31502:
[----:B------:R-:W-:Y:S01]  /*05c0*/  BSSY B0, `(.L_x_31504) ;  /* 0x0000011000007945 */ /* 0x000fe20003800000 */
[----:B------:R-:W-:Y:S01]  /*05d0*/  @!P0 IMAD.WIDE.U32 R2, R15, R18, c[0x0][0x168] ;  /* 0x00005a000f028625 */ /* 0x000fe200078e0012 */
        /* <DEDUP_REMOVED lines=15> */
.L_x_31505:
[----:B------:R-:W-:Y:S05]  /*06d0*/  BSYNC B0 ;  /* 0x0000000000007941 */ /* 0x000fea0003800000 */
.L_x_31504:
[----:B------:R-:W-:Y:S01]  /*06e0*/  BSSY B0, `(.L_x_31506) ;  /* 0x0000010000007945 */ /* 0x000fe20003800000 */
[----:B------:R-:W-:Y:S05]  /*06f0*/  @P1 BRA `(.L_x_31507) ;  /* 0x000000e000001947 */ /* 0x000fea0003800000 */
[----:B------:R-:W0:-:S14]  /*0700*/  DSETP.NAN.AND P1, PT, R12, R12, PT ;  /* 0x0000000c0c00722a */ /* 0x000e1c0003f28000 */
[----:B0-----:R-:W-:Y:S05]  /*0710*/  @P1 BRA `(.L_x_31507) ;  /* 0x000000c000001947 */ /* 0x001fea0003800000 */
[----:B------:R-:W0:-:S14]  /*0720*/  DSETP.NAN.AND P1, PT, R8, R8, PT ;  /* 0x000000080800722a */ /* 0x000e1c0003f28000 */
[----:B0-----:R-:W0:Y:S01]  /*0730*/  @!P1 DSETP.MAX.AND P3, P4, R8, R12, PT ;  /* 0x0000000c0800922a */ /* 0x001e220003c6f000 */
        /* <DEDUP_REMOVED lines=10> */
.L_x_31507:
[----:B------:R-:W-:Y:S05]  /*07e0*/  BSYNC B0 ;  /* 0x0000000000007941 */ /* 0x000fea0003800000 */
.L_x_31506:
        /* <DEDUP_REMOVED lines=13> */
.L_x_31509:
[----:B------:R-:W-:Y:S05]  /*08c0*/  BSYNC B0 ;  /* 0x0000000000007941 */ /* 0x000fea0003800000 */
.L_x_31508:
[----:B------:R-:W-:-:S13]  /*08d0*/  ISETP.GE.AND P0, PT, R19, R0, PT ;  /* 0x000000001300720c */ /* 0x000fda0003f06270 */
[----:B------:R-:W-:Y:S05]  /*08e0*/  @P0 EXIT ;  /* 0x000000000000094d */ /* 0x000fea0003800000 */
[----:B0-----:R-:W-:Y:S01]  /*08f0*/  LEA R2, R14, R19, 0x9 ;  /* 0x000000130e027211 */ /* 0x001fe200078e48ff */
[----:B------:R-:W-:-:S04]  /*0900*/  IMAD.MOV.U32 R3, RZ, RZ, 0x8 ;  /* 0x00000008ff037424 */ /* 0x000fc800078e00ff */
[----:B------:R-:W-:-:S05]  /*0910*/  IMAD.WIDE.U32 R2, R2, R3, c[0x0][0x168] ;  /* 0x00005a0002027625 */ /* 0x000fca00078e0003 */
[----:B------:R-:W-:Y:S01]  /*0920*/  STG.E.64 [R2.64], R12 ;  /* 0x0000000c02007986 */ /* 0x000fe2000c101b04 */
[----:B------:R-:W-:Y:S05]  /*0930*/  EXIT ;  /* 0x000000000000794d */ /* 0x000fea0003800000 */
.L_x_31510:
        /* <DEDUP_REMOVED lines=12> */
.L_x_40243:


//--------------------- .text._ZN2at6native29vectorized_elementwise_kernelILi2ENS0_13BinaryFunctorIdddZZZNS0_19maximum_kernel_cudaERNS_18TensorIteratorBaseEENKUlvE0_clEvENKUlvE_clEvEUlddE_EESt5arrayIPcLm3EEEEviT0_T1_ --------------------------
	.section	.text._ZN2at6native29vectorized_elementwise_kernelILi2ENS0_13BinaryFunctorIdddZZZNS0_19maximum_kernel_cudaERNS_18TensorIteratorBaseEENKUlvE0_clEvENKUlvE_clEvEUlddE_EESt5arrayIPcLm3EEEEviT0_T1_,"ax",@progbits
	.sectioninfo	@"SHI_REGISTERS=48"
	.align	128
        .global         _ZN2at6native29vectorized_elementwise_kernelILi2ENS0_13BinaryFunctorIdddZZZNS0_19maximum_kernel_cudaERNS_18TensorIteratorBaseEENKUlvE0_clEvENKUlvE_clEvEUlddE_EESt5arrayIPcLm3EEEEviT0_T1_
        .type           _ZN2at6native29vectorized_elementwise_kernelILi2ENS0_13BinaryFunctorIdddZZZNS0_19maximum_kernel_cudaERNS_18TensorIteratorBaseEENKUlvE0_clEvENKUlvE_clEvEUlddE_EESt5arrayIPcLm3EEEEviT0_T1_,@function
        .size           _ZN2at6native29vectorized_elementwise_kernelILi2ENS0_13BinaryFunctorIdddZZZNS0_19maximum_kernel_cudaERNS_18TensorIteratorBaseEENKUlvE0_clEvENKUlvE_clEvEUlddE_EESt5arrayIPcLm3EEEEviT0_T1_,(.L_x_40244 - _ZN2at6native29vectorized_elementwise_kernelILi2ENS0_13BinaryFunctorIdddZZZNS0_19maximum_kernel_cudaERNS_18TensorIteratorBaseEENKUlvE0_clEvENKUlvE_clEvEUlddE_EESt5arrayIPcLm3EEEEviT0_T1_)
        .other          _ZN2at6native29vectorized_elementwise_kernelILi2ENS0_13BinaryFunctorIdddZZZNS0_19maximum_kernel_cudaERNS_18TensorIteratorBaseEENKUlvE0_clEvENKUlvE_clEvEUlddE_EESt5arrayIPcLm3EEEEviT0_T1_,@"STO_CUDA_ENTRY STV_DEFAULT"
_ZN2at6native29vectorized_elementwise_kernelILi2ENS0_13BinaryFunctorIdddZZZNS0_19maximum_kernel_cudaERNS_18TensorIteratorBaseEENKUlvE0_clEvENKUlvE_clEvEUlddE_EESt5arrayIPcLm3EEEEviT0_T1_:
.text._ZN2at6native29vectorized_elementwise_kernelILi2ENS0_13BinaryFunctorIdddZZZNS0_19maximum_kernel_cudaERNS_18TensorIteratorBaseEENKUlvE0_clEvENKUlvE_clEvEUlddE_EESt5arrayIPcLm3EEEEviT0_T1_:
        /* <DEDUP_REMOVED lines=29> */
[----:B-1----:R1:W2:Y:S01]  /*01d0*/  @!P3 DSETP.MAX.AND P5, P6, R32, R4, PT ;  /* 0x000000042000b22a */ /* 0x0022a20003eaf000 */
        /* <DEDUP_REMOVED lines=11> */
.L_x_31513:
[----:B--23--:R-:W-:Y:S05]  /*0290*/  BSYNC B0 ;  /* 0x0000000000007941 */ /* 0x00cfea0003800000 */
.L_x_31512:
[----:B------:R-:W-:Y:S01]  /*02a0*/  BSSY B0, `(.L_x_31514) ;  /* 0x0000010000007945 */ /* 0x000fe20003800000 */
[----:B------:R1:W2:Y:S01]  /*02b0*/  DSETP.NAN.AND P3, PT, R26, R26, PT ;  /* 0x0000001a1a00722a */ /* 0x0002a20003f68000 */
[----:B------:R-:W-:Y:S08]  /*02c0*/  @P4 BRA `(.L_x_31515) ;  /* 0x000000d000004947 */ /* 0x000ff00003800000 */
[----:B-----5:R-:W3:-:S14]  /*02d0*/  DSETP.NAN.AND P4, PT, R6, R6, PT ;  /* 0x000000060600722a */ /* 0x020edc0003f88000 */
[----:B---3--:R3:W1:Y:S01]  /*02e0*/  @!P4 DSETP.MAX.AND P5, P6, R34, R6, PT ;  /* 0x000000062200c22a */ /* 0x0086620003eaf000 */
        /* <DEDUP_REMOVED lines=11> */
.L_x_31515:
[----:B------:R-:W-:Y:S05]  /*03a0*/  BSYNC B0 ;  /* 0x0000000000007941 */ /* 0x000fea0003800000 */
.L_x_31514:
[----:B------:R-:W-:Y:S01]  /*03b0*/  BSSY B0, `(.L_x_31516) ;  /* 0x0000010000007945 */ /* 0x000fe20003800000 */
[----:B-----5:R3:W1:Y:S01]  /*03c0*/  DSETP.NAN.AND P4, PT, R20, R20, PT ;  /* 0x000000141400722a */ /* 0x0206620003f88000 */
[----:B------:R-:W-:Y:S08]  /*03d0*/  @P2 BRA `(.L_x_31517) ;  /* 0x000000d000002947 */ /* 0x000ff00003800000 */
[----:B------:R-:W5:-:S14]  /*03e0*/  DSETP.NAN.AND P2, PT, R16, R16, PT ;  /* 0x000000101000722a */ /* 0x000f5c0003f48000 */
[----:B-----5:R5:W3:Y:S01]  /*03f0*/  @!P2 DSETP.MAX.AND P5, P6, R28, R16, PT ;  /* 0x000000101c00a22a */ /* 0x020ae20003eaf000 */
        /* <DEDUP_REMOVED lines=11> */
.L_x_31517:
[----:B------:R-:W-:Y:S05]  /*04b0*/  BSYNC B0 ;  /* 0x0000000000007941 */ /* 0x000fea0003800000 */
.L_x_31516:
[----:B------:R-:W-:Y:S01]  /*04c0*/  IMAD.WIDE.U32 R4, R3, R0, c[0x0][0x168] ;  /* 0x00005a0003047625 */ /* 0x000fe200078e0000 */
[----:B------:R-:W-:Y:S01]  /*04d0*/  BSSY B0, `(.L_x_31518) ;  /* 0x0000011000007945 */ /* 0x000fe20003800000 */
[----:B------:R3:W4:-:S04]  /*04e0*/  DSETP.NAN.AND P2, PT, R22, R22, PT ;  /* 0x000000161600722a */ /* 0x0007080003f48000 */
[----:B------:R-:W-:Y:S01]  /*04f0*/  IMAD.WIDE R2, R2, 0x10, R4 ;  /* 0x0000001002027825 */ /* 0x000fe200078e0204 */
[----:B0-----:R-:W-:Y:S05]  /*0500*/  @P1 BRA `(.L_x_31519) ;  /* 0x000000d000001947 */ /* 0x001fea0003800000 */
[----:B---34-:R-:W0:-:S14]  /*0510*/  DSETP.NAN.AND P1, PT, R18, R18, PT ;  /* 0x000000121200722a */ /* 0x018e1c0003f28000 */
[----:B0-----:R0:W3:Y:S01]  /*0520*/  @!P1 DSETP.MAX.AND P5, P6, R30, R18, PT ;  /* 0x000000121e00922a */ /* 0x0010e20003eaf000 */
        /* <DEDUP_REMOVED lines=11> */
.L_x_31519:
[----:B---34-:R-:W-:Y:S05]  /*05e0*/  BSYNC B0 ;  /* 0x0000000000007941 */ /* 0x018fea0003800000 */
.L_x_31518:
[----:B------:R-:W-:Y:S01]  /*05f0*/  BSSY B0, `(.L_x_31520) ;  /* 0x000000f000007945 */ /* 0x000fe20003800000 */
[----:B------:R-:W-:Y:S05]  /*0600*/  @P0 BRA `(.L_x_31521) ;  /* 0x000000d000000947 */ /* 0x000fea0003800000 */
[----:B------:R-:W0:-:S14]  /*0610*/  DSETP.NAN.AND P0, PT, R12, R12, PT ;  /* 0x0000000c0c00722a */ /* 0x000e1c0003f08000 */
[----:B0-----:R0:W3:Y:S01]  /*0620*/  @!P0 DSETP.MAX.AND P1, P5, R24, R12, PT ;  /* 0x0000000c1800822a */ /* 0x0010e20003d2f000 */
        /* <DEDUP_REMOVED lines=11> */
.L_x_31521:
[----:B------:R-:W-:Y:S05]  /*06e0*/  BSYNC B0 ;  /* 0x0000000000007941 */ /* 0x000fea0003800000 */
.L_x_31520:
[----:B------:R-:W-:Y:S01]  /*06f0*/  BSSY B0, `(.L_x_31522) ;  /* 0x000000f000007945 */ /* 0x000fe20003800000 */
[----:B--2---:R-:W-:Y:S05]  /*0700*/  @P3 BRA `(.L_x_31523) ;  /* 0x000000d000003947 */ /* 0x004fea0003800000 */
[----:B------:R-:W0:-:S14]  /*0710*/  DSETP.NAN.AND P0, PT, R14, R14, PT ;  /* 0x0000000e0e00722a */ /* 0x000e1c0003f08000 */
[----:B0-----:R0:W2:Y:S01]  /*0720*/  @!P0 DSETP.MAX.AND P1, P3, R26, R14, PT ;  /* 0x0000000e1a00822a */ /* 0x0010a20003b2f000 */
        /* <DEDUP_REMOVED lines=11> */
.L_x_31523:
[----:B------:R-:W-:Y:S05]  /*07e0*/  BSYNC B0 ;  /* 0x0000000000007941 */ /* 0x000fea0003800000 */
.L_x_31522:
[----:B------:R-:W-:Y:S01]  /*07f0*/  BSSY B0, `(.L_x_31524) ;  /* 0x000000f000007945 */ /* 0x000fe20003800000 */
[----:B-1----:R-:W-:Y:S05]  /*0800*/  @P4 BRA `(.L_x_31525) ;  /* 0x000000d000004947 */ /* 0x002fea0003800000 */
[----:B------:R-:W0:-:S14]  /*0810*/  DSETP.NAN.AND P0, PT, R8, R8, PT ;  /* 0x000000080800722a */ /* 0x000e1c0003f08000 */
[----:B0-----:R0:W1:Y:S01]  /*0820*/  @!P0 DSETP.MAX.AND P1, P3, R20, R8, PT ;  /* 0x000000081400822a */ /* 0x0010620003b2f000 */
        /* <DEDUP_REMOVED lines=11> */
.L_x_31525:
[----:B------:R-:W-:Y:S05]  /*08e0*/  BSYNC B0 ;  /* 0x0000000000007941 */ /* 0x000fea0003800000 */
.L_x_31524:
[----:B------:R-:W-:Y:S01]  /*08f0*/  BSSY B0, `(.L_x_31526) ;  /* 0x000000f000007945 */ /* 0x000fe20003800000 */
[----:B------:R-:W-:Y:S05]  /*0900*/  @P2 BRA `(.L_x_31527) ;  /* 0x000000d000002947 */ /* 0x000fea0003800000 */
[----:B------:R-:W0:-:S14]  /*0910*/  DSETP.NAN.AND P0, PT, R10, R10, PT ;  /* 0x0000000a0a00722a */ /* 0x000e1c0003f08000 */
[----:B0-----:R0:W1:Y:S01]  /*0920*/  @!P0 DSETP.MAX.AND P1, P2, R22, R10, PT ;  /* 0x0000000a1600822a */ /* 0x0010620003a2f000 */
        /* <DEDUP_REMOVED lines=11> */
.L_x_31527:
[----:B------:R-:W-:Y:S05]  /*09e0*/  BSYNC B0 ;  /* 0x0000000000007941 */ /* 0x000fea0003800000 */
.L_x_31526:
[----:B------:R-:W-:Y:S04]  /*09f0*/  STG.E.128 [R2.64], R32 ;  /* 0x0000002002007986 */ /* 0x000fe8000c101d04 */
[----:B------:R-:W-:Y:S04]  /*0a00*/  STG.E.128 [R2.64+0x800], R28 ;  /* 0x0008001c02007986 */ /* 0x000fe8000c101d04 */
[----:B------:R-:W-:Y:S04]  /*0a10*/  STG.E.128 [R2.64+0x1000], R24 ;  /* 0x0010001802007986 */ /* 0x000fe8000c101d04 */
[----:B------:R-:W-:Y:S01]  /*0a20*/  STG.E.128 [R2.64+0x1800], R20 ;  /* 0x0018001402007986 */ /* 0x000fe2000c101d04 */
[----:B------:R-:W-:Y:S05]  /*0a30*/  EXIT ;  /* 0x000000000000794d */ /* 0x000fea0003800000 */
.L_x_31511:
        /* <DEDUP_REMOVED lines=89> */
[----:B0-----:R-:W0:Y:S01]  /*0fd0*/  @!P1 DSETP.MAX.AND P2, P3, R6, R38, PT ;  /* 0x000000260600922a */ /* 0x001e220003b4f000 */
        /* <DEDUP_REMOVED lines=10> */
.L_x_31529:
[----:B------:R-:W-:Y:S05]  /*1080*/  BSYNC B0 ;  /* 0x0000000000007941 */ /* 0x000fea0003800000 */
.L_x_31528:
        /* <DEDUP_REMOVED lines=9> */
[----:B-1----:R-:W1:Y:S01]  /*1120*/  @!P1 DSETP.MAX.AND P2, P3, R34, R36, PT ;  /* 0x000000242200922a */ /* 0x002e620003b4f000 */
        /* <DEDUP_REMOVED lines=10> */
.L_x_31531:
[----:B------:R-:W-:Y:S05]  /*11d0*/  BSYNC B0 ;  /* 0x0000000000007941 */ /* 0x000fea0003800000 */
.L_x_31530:
[----:B-----5:R-:W-:Y:S01]  /*11e0*/  IADD3 R35, R4, 0x100, RZ ;  /* 0x0000010004237810 */ /* 0x020fe20007ffe0ff */
[----:B------:R-:W-:Y:S03]  /*11f0*/  BSSY B0, `(.L_x_31532) ;  /* 0x0000011000007945 */ /* 0x000fe60003800000 */
[----:B------:R-:W-:-:S13]  /*1200*/  ISETP.GE.AND P1, PT, R35, R0, PT ;  /* 0x000000002300720c */ /* 0x000fda0003f26270 */
[----:B------:R-:W-:Y:S05]  /*1210*/  @P1 BRA `(.L_x_31533) ;  /* 0x000000e000001947 */ /* 0x000fea0003800000 */
[----:B------:R-:W1:-:S14]  /*1220*/  DSETP.NAN.AND P1, PT, R8, R8, PT ;  /* 0x000000080800722a */ /* 0x000e5c0003f28000 */
[----:B-1----:R-:W-:Y:S05]  /*1230*/  @P1 BRA `(.L_x_31533) ;  /* 0x000000c000001947 */ /* 0x002fea0003800000 */
[----:B------:R-:W1:-:S14]  /*1240*/  DSETP.NAN.AND P1, PT, R10, R10, PT ;  /* 0x0000000a0a00722a */ /* 0x000e5c0003f28000 */
[----:B-1----:R1:W2:Y:S01]  /*1250*/  @!P1 DSETP.MAX.AND P2, P3, R10, R8, PT ;  /* 0x000000080a00922a */ /* 0x0022a20003b4f000 */
        /* <DEDUP_REMOVED lines=10> */
.L_x_31533:
[----:B------:R-:W-:Y:S05]  /*1300*/  BSYNC B0 ;  /* 0x0000000000007941 */ /* 0x000fea0003800000 */
.L_x_31532:
[----:B------:R-:W-:Y:S01]  /*1310*/  IADD3 R11, R4, 0x180, RZ ;  /* 0x00000180040b7810 */ /* 0x000fe20007ffe0ff */
        /* <DEDUP_REMOVED lines=17> */
.L_x_31535:
[----:B------:R-:W-:Y:S05]  /*1430*/  BSYNC B0 ;  /* 0x0000000000007941 */ /* 0x000fea0003800000 */
.L_x_31534:
        /* <DEDUP_REMOVED lines=16> */
[----:B-1----:R1:W2:Y:S01]  /*1540*/  @!P4 DSETP.MAX.AND P5, P6, R18, R16, PT ;  /* 0x000000101200c22a */ /* 0x0022a20003eaf000 */
        /* <DEDUP_REMOVED lines=10> */
.L_x_31537:
[----:B------:R-:W-:Y:S05]  /*15f0*/  BSYNC B0 ;  /* 0x0000000000007941 */ /* 0x000fea0003800000 */
.L_x_31536:
[----:B------:R-:W-:Y:S01]  /*1600*/  BSSY B0, `(.L_x_31538) ;  /* 0x0000010000007945 */ /* 0x000fe20003800000 */
[----:B------:R-:W-:Y:S05]  /*1610*/  @P3 BRA `(.L_x_31539) ;  /* 0x000000e000003947 */ /* 0x000fea0003800000 */
[----:B------:R-:W1:-:S14]  /*1620*/  DSETP.NAN.AND P3, PT, R20, R20, PT ;  /* 0x000000141400722a */ /* 0x000e5c0003f68000 */
[----:B-1----:R-:W-:Y:S05]  /*1630*/  @P3 BRA `(.L_x_31539) ;  /* 0x000000c000003947 */ /* 0x002fea0003800000 */
[----:B------:R-:W1:-:S14]  /*1640*/  DSETP.NAN.AND P3, PT, R22, R22, PT ;  /* 0x000000161600722a */ /* 0x000e5c0003f68000 */
[----:B-1----:R1:W2:Y:S01]  /*1650*/  @!P3 DSETP.MAX.AND P4, P5, R22, R20, PT ;  /* 0x000000141600b22a */ /* 0x0022a20003d8f000 */
        /* <DEDUP_REMOVED lines=10> */
.L_x_31539:
[----:B------:R-:W-:Y:S05]  /*1700*/  BSYNC B0 ;  /* 0x0000000000007941 */ /* 0x000fea0003800000 */
.L_x_31538:
[----:B------:R-:W-:Y:S01]  /*1710*/  BSSY B0, `(.L_x_31540) ;  /* 0x0000010000007945 */ /* 0x000fe20003800000 */
        /* <DEDUP_REMOVED lines=15> */
.L_x_31541:
[----:B------:R-:W-:Y:S05]  /*1810*/  BSYNC B0 ;  /* 0x0000000000007941 */ /* 0x000fea0003800000 */
.L_x_31540:
        /* <DEDUP_REMOVED lines=16> */
.L_x_31543:
[----:B------:R-:W-:Y:S05]  /*1920*/  BSYNC B0 ;  /* 0x0000000000007941 */ /* 0x000fea0003800000 */
.L_x_31542:
        /* <DEDUP_REMOVED lines=18> */
.L_x_31546:
[----:B-1----:R-:W-:-:S13]  /*1a50*/  ISETP.GE.AND P0, PT, R4, R0, PT ;  /* 0x000000000400720c */ /* 0x002fda0003f06270 */
[----:B------:R-:W-:Y:S05]  /*1a60*/  @P0 BRA `(.L_x_31548) ;  /* 0x000000c000000947 */ /* 0x000fea0003800000 */
[----:B------:R-:W-:Y:S01]  /*1a70*/  IMAD.IADD R6, R3, 0x1, R4 ;  /* 0x0000000103067824 */ /* 0x000fe200078e0204 */
[----:B------:R-:W-:Y:S01]  /*1a80*/  IADD3 R4, R4, 0x80, RZ ;  /* 0x0000008004047810 */ /* 0x000fe20007ffe0ff */
[----:B------:R-:W-:-:S04]  /*1a90*/  IMAD.MOV.U32 R7, RZ, RZ, 0x8 ;  /* 0x00000008ff077424 */ /* 0x000fc800078e00ff */
[----:B------:R-:W-:-:S05]  /*1aa0*/  IMAD.WIDE.U32 R6, R6, R7, c[0x0][0x168] ;  /* 0x00005a0006067625 */ /* 0x000fca00078e0007 */
[----:B------:R1:W-:Y:S02]  /*1ab0*/  STG.E.64 [R6.64], R12 ;  /* 0x0000000c06007986 */ /* 0x0003e4000c101b04 */
.L_x_31547:
[----:B------:R-:W-:-:S13]  /*1ac0*/  ISETP.GE.AND P0, PT, R4, R0, PT ;  /* 0x000000000400720c */ /* 0x000fda0003f06270 */
[----:B------:R-:W-:Y:S05]  /*1ad0*/  @P0 BRA `(.L_x_31549) ;  /* 0x000000d000000947 */ /* 0x000fea0003800000 */
[----:B-1----:R-:W-:Y:S01]  /*1ae0*/  MOV R7, 0x8 ;  /* 0x0000000800077802 */ /* 0x002fe20000000f00 */
[----:B------:R-:W-:Y:S01]  /*1af0*/  IMAD.IADD R6, R3, 0x1, R4 ;  /* 0x0000000103067824 */ /* 0x000fe200078e0204 */
[----:B------:R-:W-:-:S03]  /*1b00*/  IADD3 R4, R4, 0x80, RZ ;  /* 0x0000008004047810 */ /* 0x000fc60007ffe0ff */
[----:B------:R-:W-:-:S05]  /*1b10*/  IMAD.WIDE.U32 R6, R6, R7, c[0x0][0x168] ;  /* 0x00005a0006067625 */ /* 0x000fca00078e0007 */
[----:B------:R1:W-:Y:S02]  /*1b20*/  STG.E.64 [R6.64], R16 ;  /* 0x0000001006007986 */ /* 0x0003e4000c101b04 */
.L_x_31548:
        /* <DEDUP_REMOVED lines=8> */
.L_x_31549:
[----:B------:R-:W-:Y:S05]  /*1bb0*/  BSYNC B1 ;  /* 0x0000000000017941 */ /* 0x000fea0003800000 */
.L_x_31545:
[----:B------:R-:W-:-:S13]  /*1bc0*/  ISETP.GE.AND P0, PT, R4, R0, PT ;  /* 0x000000000400720c */ /* 0x000fda0003f06270 */
[----:B-1----:R-:W-:Y:S01]  /*1bd0*/  @!P0 MOV R7, 0x8 ;  /* 0x0000000800078802 */ /* 0x002fe20000000f00 */
[----:B------:R-:W-:Y:S01]  /*1be0*/  @!P0 IMAD.IADD R6, R3, 0x1, R4 ;  /* 0x0000000103068824 */ /* 0x000fe200078e0204 */
[----:B------:R-:W-:-:S03]  /*1bf0*/  @!P0 IADD3 R4, R4, 0x80, RZ ;  /* 0x0000008004048810 */ /* 0x000fc60007ffe0ff */
[----:B------:R-:W-:-:S05]  /*1c00*/  @!P0 IMAD.WIDE.U32 R6, R6, R7, c[0x0][0x168] ;  /* 0x00005a0006068625 */ /* 0x000fca00078e0007 */
[----:B------:R1:W-:Y:S02]  /*1c10*/  @!P0 STG.E.64 [R6.64], R24 ;  /* 0x0000001806008986 */ /* 0x0003e4000c101b04 */
.L_x_31550:
[----:B------:R-:W-:Y:S05]  /*1c20*/  BSYNC B0 ;  /* 0x0000000000007941 */ /* 0x000fea0003800000 */
.L_x_31544:
        /* <DEDUP_REMOVED lines=8> */
.L_x_31551:
        /* <DEDUP_REMOVED lines=13> */
.L_x_40244:


//--------------------- .text._ZN2at6native29vectorized_elementwise_kernelILi4ENS0_13BinaryFunctorIdddZZZNS0_19maximum_kernel_cudaERNS_18TensorIteratorBaseEENKUlvE0_clEvENKUlvE_clEvEUlddE_EESt5arrayIPcLm3EEEEviT0_T1_ --------------------------
	.section	.text._ZN2at6native29vectorized_elementwise_kernelILi4ENS0_13BinaryFunctorIdddZZZNS0_19maximum_kernel_cudaERNS_18TensorIteratorBaseEENKUlvE0_clEvENKUlvE_clEvEUlddE_EESt5arrayIPcLm3EEEEviT0_T1_,"ax",@progbits
	.sectioninfo	@"SHI_REGISTERS=48"
	.align	128
        .global         _ZN2at6native29vectorized_elementwise_kernelILi4ENS0_13BinaryFunctorIdddZZZNS0_19maximum_kernel_cudaERNS_18TensorIteratorBaseEENKUlvE0_clEvENKUlvE_clEvEUlddE_EESt5arrayIPcLm3EEEEviT0_T1_
        .type           _ZN2at6native29vectorized_elementwise_kernelILi4ENS0_13BinaryFunctorIdddZZZNS0_19maximum_kernel_cudaERNS_18TensorIteratorBaseEENKUlvE0_clEvENKUlvE_clEvEUlddE_EESt5arrayIPcLm3EEEEviT0_T1_,@function
        .size           _ZN2at6native29vectorized_elementwise_kernelILi4ENS0_13BinaryFunctorIdddZZZNS0_19maximum_kernel_cudaERNS_18TensorIteratorBaseEENKUlvE0_clEvENKUlvE_clEvEUlddE_EESt5arrayIPcLm3EEEEviT0_T1_,(.L_x_40245 - _ZN2at6native29vectorized_elementwise_kernelILi4ENS0_13BinaryFunctorIdddZZZNS0_19maximum_kernel_cudaERNS_18TensorIteratorBaseEENKUlvE0_clEvENKUlvE_clEvEUlddE_EESt5arrayIPcLm3EEEEviT0_T1_)
        .other          _ZN2at6native29vectorized_elementwise_kernelILi4ENS0_13BinaryFunctorIdddZZZNS0_19maximum_kernel_cudaERNS_18TensorIteratorBaseEENKUlvE0_clEvENKUlvE_clEvEUlddE_EESt5arrayIPcLm3EEEEviT0_T1_,@"STO_CUDA_ENTRY STV_DEFAULT"
_ZN2at6native29vectorized_elementwise_kernelILi4ENS0_13BinaryFunctorIdddZZZNS0_19maximum_kernel_cudaERNS_18TensorIteratorBaseEENKUlvE0_clEvENKUlvE_clEvEUlddE_EESt5arrayIPcLm3EEEEviT0_T1_:
.text._ZN2at6native29vectorized_elementwise_kernelILi4ENS0_13BinaryFunctorIdddZZZNS0_19maximum_kernel_cudaERNS_18TensorIteratorBaseEENKUlvE0_clEvENKUlvE_clEvEUlddE_EESt5arrayIPcLm3EEEEviT0_T1_:
        /* <DEDUP_REMOVED lines=41> */
.L_x_31554:
[----:B--23--:R-:W-:Y:S05]  /*0290*/  BSYNC B0 ;  /* 0x0000000000007941 */ /* 0x00cfea0003800000 */
.L_x_31553:
        /* <DEDUP_REMOVED lines=16> */
.L_x_31556:
[----:B------:R-:W-:Y:S05]  /*03a0*/  BSYNC B0 ;  /* 0x0000000000007941 */ /* 0x000fea0003800000 */
.L_x_31555:
        /* <DEDUP_REMOVED lines=16> */
.L_x_31558:
[----:B------:R-:W-:Y:S05]  /*04b0*/  BSYNC B0 ;  /* 0x0000000000007941 */ /* 0x000fea0003800000 */
.L_x_31557:
        /* <DEDUP_REMOVED lines=18> */
.L_x_31560:
[----:B---34-:R-:W-:Y:S05]  /*05e0*/  BSYNC B0 ;  /* 0x0000000000007941 */ /* 0x018fea0003800000 */
.L_x_31559:
        /* <DEDUP_REMOVED lines=15> */
.L_x_31562:
[----:B------:R-:W-:Y:S05]  /*06e0*/  BSYNC B0 ;  /* 0x0000000000007941 */ /* 0x000fea0003800000 */
.L_x_31561:
        /* <DEDUP_REMOVED lines=15> */
.L_x_31564:
[----:B------:R-:W-:Y:S05]  /*07e0*/  BSYNC B0 ;  /* 0x0000000000007941 */ /* 0x000fea0003800000 */
.L_x_31563:
        /* <DEDUP_REMOVED lines=15> */
.L_x_31566:
[----:B------:R-:W-:Y:S05]  /*08e0*/  BSYNC B0 ;  /* 0x0000000000007941 */ /* 0x000fea0003800000 */
.L_x_31565:
        /* <DEDUP_REMOVED lines=15> */
.L_x_31568:
[----:B------:R-:W-:Y:S05]  /*09e0*/  BSYNC B0 ;  /* 0x0000000000007941 */ /* 0x000fea0003800000 */
.L_x_31567:
[----:B------:R-:W-:Y:S04]  /*09f0*/  STG.E.128 [R2.64], R32 ;  /* 0x0000002002007986 */ /* 0x000fe8000c101d04 */
[----:B------:R-:W-:Y:S04]  /*0a00*/  STG.E.128 [R2.64+0x10], R28 ;  /* 0x0000101c02007986 */ /* 0x000fe8000c101d04 */
[----:B------:R-:W-:Y:S04]  /*0a10*/  STG.E.128 [R2.64+0x1000], R24 ;  /* 0x0010001802007986 */ /* 0x000fe8000c101d04 */
[----:B------:R-:W-:Y:S01]  /*0a20*/  STG.E.128 [R2.64+0x1010], R20 ;  /* 0x0010101402007986 */ /* 0x000fe2000c101d04 */
[----:B------:R-:W-:Y:S05]  /*0a30*/  EXIT ;  /* 0x000000000000794d */ /* 0x000fea0003800000 */
.L_x_31552:
        /* <DEDUP_REMOVED lines=100> */
.L_x_31570:
[----:B------:R-:W-:Y:S05]  /*1080*/  BSYNC B0 ;  /* 0x0000000000007941 */ /* 0x000fea0003800000 */
.L_x_31569:
        /* <DEDUP_REMOVED lines=20> */
.L_x_31572:
[----:B------:R-:W-:Y:S05]  /*11d0*/  BSYNC B0 ;  /* 0x0000000000007941 */ /* 0x000fea0003800000 */
.L_x_31571:
        /* <DEDUP_REMOVED lines=18> */
.L_x_31574:
[----:B------:R-:W-:Y:S05]  /*1300*/  BSYNC B0 ;  /* 0x0000000000007941 */ /* 0x000fea0003800000 */
.L_x_31573:
        /* <DEDUP_REMOVED lines=18> */
.L_x_31576:
[----:B------:R-:W-:Y:S05]  /*1430*/  BSYNC B0 ;  /* 0x0000000000007941 */ /* 0x000fea0003800000 */
.L_x_31575:
        /* <DEDUP_REMOVED lines=27> */
.L_x_31578:
[----:B------:R-:W-:Y:S05]  /*15f0*/  BSYNC B0 ;  /* 0x0000000000007941 */ /* 0x000fea0003800000 */
.L_x_31577:
        /* <DEDUP_REMOVED lines=16> */
.L_x_31580:
[----:B------:R-:W-:Y:S05]  /*1700*/  BSYNC B0 ;  /* 0x0000000000007941 */ /* 0x000fea0003800000 */
.L_x_31579:
        /* <DEDUP_REMOVED lines=16> */
.L_x_31582:
[----:B------:R-:W-:Y:S05]  /*1810*/  BSYNC B0 ;  /* 0x0000000000007941 */ /* 0x000fea0003800000 */
.L_x_31581:
        /* <DEDUP_REMOVED lines=16> */
.L_x_31584:
[----:B------:R-:W-:Y:S05]  /*1920*/  BSYNC B0 ;  /* 0x0000000000007941 */ /* 0x000fea0003800000 */
.L_x_31583:
        /* <DEDUP_REMOVED lines=18> */
.L_x_31587:
[----:B-1----:R-:W-:-:S13]  /*1a50*/  ISETP.GE.AND P0, PT, R4, R0, PT ;  /* 0x000000000400720c */ /* 0x002fda0003f06270 */
[----:B------:R-:W-:Y:S05]  /*1a60*/  @P0 BRA `(.L_x_31589) ;  /* 0x000000c000000947 */ /* 0x000fea0003800000 */
[----:B------:R-:W-:Y:S01]  /*1a70*/  IMAD.IADD R6, R3, 0x1, R4 ;  /* 0x0000000103067824 */ /* 0x000fe200078e0204 */
[----:B------:R-:W-:Y:S01]  /*1a80*/  IADD3 R4, R4, 0x80, RZ ;  /* 0x0000008004047810 */ /* 0x000fe20007ffe0ff */
[----:B------:R-:W-:-:S04]  /*1a90*/  IMAD.MOV.U32 R7, RZ, RZ, 0x8 ;  /* 0x00000008ff077424 */ /* 0x000fc800078e00ff */
[----:B------:R-:W-:-:S05]  /*1aa0*/  IMAD.WIDE.U32 R6, R6, R7, c[0x0][0x168] ;  /* 0x00005a0006067625 */ /* 0x000fca00078e0007 */
[----:B------:R1:W-:Y:S02]  /*1ab0*/  STG.E.64 [R6.64], R12 ;  /* 0x0000000c06007986 */ /* 0x0003e4000c101b04 */
.L_x_31588:
[----:B------:R-:W-:-:S13]  /*1ac0*/  ISETP.GE.AND P0, PT, R4, R0, PT ;  /* 0x000000000400720c */ /* 0x000fda0003f06270 */
[----:B------:R-:W-:Y:S05]  /*1ad0*/  @P0 BRA `(.L_x_31590) ;  /* 0x000000d000000947 */ /* 0x000fea0003800000 */
[----:B-1----:R-:W-:Y:S01]  /*1ae0*/  MOV R7, 0x8 ;  /* 0x0000000800077802 */ /* 0x002fe20000000f00 */
[----:B------:R-:W-:Y:S01]  /*1af0*/  IMAD.IADD R6, R3, 0x1, R4 ;  /* 0x0000000103067824 */ /* 0x000fe200078e0204 */
[----:B------:R-:W-:-:S03]  /*1b00*/  IADD3 R4, R4, 0x80, RZ ;  /* 0x0000008004047810 */ /* 0x000fc60007ffe0ff */
[----:B------:R-:W-:-:S05]  /*1b10*/  IMAD.WIDE.U32 R6, R6, R7, c[0x0][0x168] ;  /* 0x00005a0006067625 */ /* 0x000fca00078e0007 */
[----:B------:R1:W-:Y:S02]  /*1b20*/  STG.E.64 [R6.64], R16 ;  /* 0x0000001006007986 */ /* 0x0003e4000c101b04 */
.L_x_31589:
        /* <DEDUP_REMOVED lines=8> */
.L_x_31590:
[----:B------:R-:W-:Y:S05]  /*1bb0*/  BSYNC B1 ;  /* 0x0000000000017941 */ /* 0x000fea0003800000 */
.L_x_31586:
[----:B------:R-:W-:-:S13]  /*1bc0*/  ISETP.GE.AND P0, PT, R4, R0, PT ;  /* 0x000000000400720c */ /* 0x000fda0003f06270 */
[----:B-1----:R-:W-:Y:S01]  /*1bd0*/  @!P0 MOV R7, 0x8 ;  /* 0x0000000800078802 */ /* 0x002fe20000000f00 */
[----:B------:R-:W-:Y:S01]  /*1be0*/  @!P0 IMAD.IADD R6, R3, 0x1, R4 ;  /* 0x0000000103068824 */ /* 0x000fe200078e0204 */
[----:B------:R-:W-:-:S03]  /*1bf0*/  @!P0 IADD3 R4, R4, 0x80, RZ ;  /* 0x0000008004048810 */ /* 0x000fc60007ffe0ff */
[----:B------:R-:W-:-:S05]  /*1c00*/  @!P0 IMAD.WIDE.U32 R6, R6, R7, c[0x0][0x168] ;  /* 0x00005a0006068625 */ /* 0x000fca00078e0007 */
[----:B------:R1:W-:Y:S02]  /*1c10*/  @!P0 STG.E.64 [R6.64], R24 ;  /* 0x0000001806008986 */ /* 0x0003e4000c101b04 */
.L_x_31591:
[----:B------:R-:W-:Y:S05]  /*1c20*/  BSYNC B0 ;  /* 0x0000000000007941 */ /* 0x000fea0003800000 */
.L_x_31585:
        /* <DEDUP_REMOVED lines=8> */
.L_x_31592:
        /* <DEDUP_REMOVED lines=13> */
.L_x_40245:


//--------------------- .text._ZN2at6native29vectorized_elementwise_kernelILi8ENS0_13BinaryFunctorIdddZZZNS0_19maximum_kernel_cudaERNS_18TensorIteratorBaseEENKUlvE0_clEvENKUlvE_clEvEUlddE_EESt5arrayIPcLm3EEEEviT0_T1_ --------------------------
	.section	.text._ZN2at6native29vectorized_elementwise_kernelILi8ENS0_13BinaryFunctorIdddZZZNS0_19maximum_kernel_cudaERNS_18TensorIteratorBaseEENKUlvE0_clEvENKUlvE_clEvEUlddE_EESt5arrayIPcLm3EEEEviT0_T1_,"ax",@progbits
	.sectioninfo	@"SHI_REGISTERS=4"
	.align	128
        .global         _ZN2at6native29vectorized_elementwise_kernelILi8ENS0_13BinaryFunctorIdddZZZNS0_19maximum_kernel_cudaERNS_18TensorIteratorBaseEENKUlvE0_clEvENKUlvE_clEvEUlddE_EESt5arrayIPcLm3EEEEviT0_T1_
        .type           _ZN2at6native29vectorized_elementwise_kernelILi8ENS0_13BinaryFunctorIdddZZZNS0_19maximum_kernel_cudaERNS_18TensorIteratorBaseEENKUlvE0_clEvENKUlvE_clEvEUlddE_EESt5arrayIPcLm3EEEEviT0_T1_,@function
        .size           _ZN2at6native29vectorized_elementwise_kernelILi8ENS0_13BinaryFunctorIdddZZZNS0_19maximum_kernel_cudaERNS_18TensorIteratorBaseEENKUlvE0_clEvENKUlvE_clEvEUlddE_EESt5arrayIPcLm3EEEEviT0_T1_,(.L_x_40246 - _ZN2at6native29vectorized_elementwise_kernelILi8ENS0_13BinaryFunctorIdddZZZNS0_19maximum_kernel_cudaERNS_18TensorIteratorBaseEENKUlvE0_clEvENKUlvE_clEvEUlddE_EESt5arrayIPcLm3EEEEviT0_T1_)
        .other          _ZN2at6native29vectorized_elementwise_kernelILi8ENS0_13BinaryFunctorIdddZZZNS0_19maximum_kernel_cudaERNS_18TensorIteratorBaseEENKUlvE0_clEvENKUlvE_clEvEUlddE_EESt5arrayIPcLm3EEEEviT0_T1_,@"STO_CUDA_ENTRY STV_DEFAULT"
_ZN2at6native29vectorized_elementwise_kernelILi8ENS0_13BinaryFunctorIdddZZZNS0_19maximum_kernel_cudaERNS_18TensorIteratorBaseEENKUlvE0_clEvENKUlvE_clEvEUlddE_EESt5arrayIPcLm3EEEEviT0_T1_:
.text._ZN2at6native29vectorized_elementwise_kernelILi8ENS0_13BinaryFunctorIdddZZZNS0_19maximum_kernel_cudaERNS_18TensorIteratorBaseEENKUlvE0_clEvENKUlvE_clEvEUlddE_EESt5arrayIPcLm3EEEEviT0_T1_:
[----:B------:R-:W-:Y:S02]  /*0000*/  MOV R1, c[0x0][0x28] ;  /* 0x00000a0000017a02 */ /* 0x000fe40000000f00 */
[----:B------:R-:W-:Y:S05]  /*0010*/  EXIT ;  /* 0x000000000000794d */ /* 0x000fea0003800000 */
.L_x_31593:
        /* <DEDUP_REMOVED lines=14> */
.L_x_40246:


//--------------------- .text._ZN2at6native18elementwise_kernelILi128ELi4EZNS0_15gpu_kernel_implINS0_13AUnaryFunctorIsssZZZNS0_19maximum_kernel_cudaERNS_18TensorIteratorBaseEENKUlvE_clEvENKUlvE3_clEvEUlssE_EEEEvS5_RKT_EUliE_EEviT1_ --------------------------
	.section	.text._ZN2at6native18elementwise_kernelILi128ELi4EZNS0_15gpu_kernel_implINS0_13AUnaryFunctorIsssZZZNS0_19maximum_kernel_cudaERNS_18TensorIteratorBaseEENKUlvE_clEvENKUlvE3_clEvEUlssE_EEEEvS5_RKT_EUliE_EEviT1_,"ax",@progbits
	.sectioninfo	@"SHI_REGISTERS=26"
	.align	128
        .global         _ZN2at6native18elementwise_kernelILi128ELi4EZNS0_15gpu_kernel_implINS0_13AUnaryFunctorIsssZZZNS0_19maximum_kernel_cudaERNS_18TensorIteratorBaseEENKUlvE_clEvENKUlvE3_clEvEUlssE_EEEEvS5_RKT_EUliE_EEviT1_
        .type           _ZN2at6native18elementwise_kernelILi128ELi4EZNS0_15gpu_kernel_implINS0_13AUnaryFunctorIsssZZZNS0_19maximum_kernel_cudaERNS_18TensorIteratorBaseEENKUlvE_clEvENKUlvE3_clEvEUlssE_EEEEvS5_RKT_EUliE_EEviT1_,@function
        .size           _ZN2at6native18elementwise_kernelILi128ELi4EZNS0_15gpu_kernel_implINS0_13AUnaryFunctorIsssZZZNS0_19maximum_kernel_cudaERNS_18TensorIteratorBaseEENKUlvE_clEvENKUlvE3_clEvEUlssE_EEEEvS5_RKT_EUliE_EEviT1_,(.L_x_40247 - _ZN2at6native18elementwise_kernelILi128ELi4EZNS0_15gpu_kernel_implINS0_13AUnaryFunctorIsssZZZNS0_19maximum_kernel_cudaERNS_18TensorIteratorBaseEENKUlvE_clEvENKUlvE3_clEvEUlssE_EEEEvS5_RKT_EUliE_EEviT1_)
        .other          _ZN2at6native18elementwise_kernelILi128ELi4EZNS0_15gpu_kernel_implINS0_13AUnaryFunctorIsssZZZNS0_19maximum_kernel_cudaERNS_18TensorIteratorBaseEENKUlvE_clEvENKUlvE3_clEvEUlssE_EEEEvS5_RKT_EUliE_EEviT1_,@"STO_CUDA_ENTRY STV_DEFAULT"
_ZN2at6native18elementwise_kernelILi128ELi4EZNS0_15gpu_kernel_implINS0_13AUnaryFunctorIsssZZZNS0_19maximum_kernel_cudaERNS_18TensorIteratorBaseEENKUlvE_clEvENKUlvE3_clEvEUlssE_EEEEvS5_RKT_EUliE_EEviT1_:
.text._ZN2at6native18elementwise_kernelILi128ELi4EZNS0_15gpu_kernel_implINS0_13AUnaryFunctorIsssZZZNS0_19maximum_kernel_cudaERNS_18TensorIteratorBaseEENKUlvE_clEvENKUlvE3_clEvEUlssE_EEEEvS5_RKT_EUliE_EEviT1_:
        /* <DEDUP_REMOVED lines=238> */
.L_x_31596:
        /* <DEDUP_REMOVED lines=18> */
.L_x_31600:
[----:B------:R0:W5:Y:S01]  /*1000*/  LDG.E.U8 R0, [R2.64] ;  /* 0x0000002402007981 */ /* 0x000162000c1e1100 */
[----:B------:R-:W-:Y:S05]  /*1010*/  BRA `(.L_x_31602) ;  /* 0x00000d7000007947 */ /* 0x000fea0003800000 */
.L_x_31599:
        /* <DEDUP_REMOVED lines=8> */
.L_x_31604:
[----:B------:R0:W5:Y:S01]  /*10a0*/  LDG.E.U16 R0, [R2.64] ;  /* 0x0000002402007981 */ /* 0x000162000c1e1500 */
[----:B------:R-:W-:Y:S05]  /*10b0*/  BRA `(.L_x_31602) ;  /* 0x00000cd000007947 */ /* 0x000fea0003800000 */
.L_x_31603:
[----:B------:R0:W5:Y:S01]  /*10c0*/  LDG.E.U16 R0, [R2.64] ;  /* 0x0000002402007981 */ /* 0x000162000c1e1500 */
[----:B------:R-:W-:Y:S05]  /*10d0*/  BRA `(.L_x_31602) ;  /* 0x00000cb000007947 */ /* 0x000fea0003800000 */
.L_x_31598:
        /* <DEDUP_REMOVED lines=9> */
.L_x_31606:
[----:B------:R-:W2:Y:S02]  /*1170*/  LDG.E.U16 R4, [R2.64] ;  /* 0x0000002402047981 */ /* 0x000ea4000c1e1500 */
[----:B--2---:R-:W-:-:S06]  /*1180*/  HADD2.F32 R4, -RZ, R4.H0_H0 ;  /* 0x20000004ff047230 */ /* 0x004fcc0000004100 */
[----:B------:R-:W0:Y:S02]  /*1190*/  F2I.FTZ.TRUNC.NTZ R4, R4 ;  /* 0x0000000400047305 */ /* 0x000e24000021f100 */
[----:B0-----:R-:W-:Y:S01]  /*11a0*/  PRMT R0, R4, 0x7610, R0 ;  /* 0x0000761004007816 */ /* 0x001fe20000000000 */
[----:B------:R-:W-:Y:S05]  /*11b0*/  BRA `(.L_x_31602) ;  /* 0x00000bd000007947 */ /* 0x000fea0003800000 */
.L_x_31605:
        /* <DEDUP_REMOVED lines=9> */
.L_x_31608:
[----:B------:R-:W2:Y:S02]  /*1250*/  LDG.E.U16 R2, [R2.64] ;  /* 0x0000002402027981 */ /* 0x000ea4000c1e1500 */
[----:B--2---:R-:W-:-:S06]  /*1260*/  HADD2.F32 R4, -RZ, R2.H0_H0 ;  /* 0x20000002ff047230 */ /* 0x004fcc0000004100 */
[----:B------:R-:W0:Y:S02]  /*1270*/  F2I.FTZ.TRUNC.NTZ R4, R4 ;  /* 0x0000000400047305 */ /* 0x000e24000021f100 */
[----:B0-----:R-:W-:Y:S01]  /*1280*/  PRMT R0, R4, 0x7610, R0 ;  /* 0x0000761004007816 */ /* 0x001fe20000000000 */
[----:B------:R-:W-:Y:S05]  /*1290*/  BRA `(.L_x_31602) ;  /* 0x00000af000007947 */ /* 0x000fea0003800000 */
.L_x_31607:
[----:B------:R-:W2:Y:S02]  /*12a0*/  LDG.E.64 R2, [R2.64] ;  /* 0x0000002402027981 */ /* 0x000ea4000c1e1b00 */
[----:B--2---:R0:W1:Y:S01]  /*12b0*/  F2I.F64.TRUNC R0, R2 ;  /* 0x0000000200007311 */ /* 0x004062000030d100 */
[----:B------:R-:W-:Y:S05]  /*12c0*/  BRA `(.L_x_31602) ;  /* 0x00000ac000007947 */ /* 0x000fea0003800000 */
.L_x_31597:
        /* <DEDUP_REMOVED lines=12> */
.L_x_31611:
[----:B------:R-:W2:Y:S02]  /*1390*/  LDG.E.64 R2, [R2.64] ;  /* 0x0000002402027981 */ /* 0x000ea4000c1e1b00 */
[----:B--2---:R0:W1:Y:S01]  /*13a0*/  F2I.F64.TRUNC R0, R2 ;  /* 0x0000000200007311 */ /* 0x004062000030d100 */
[----:B------:R-:W-:Y:S05]  /*13b0*/  BRA `(.L_x_31602) ;  /* 0x000009d000007947 */ /* 0x000fea0003800000 */
.L_x_31610:
        /* <DEDUP_REMOVED lines=28> */
.L_x_31613:
        /* <DEDUP_REMOVED lines=15> */
.L_x_31612:
[----:B------:R-:W2:Y:S02]  /*1670*/  LDG.E.U16 R2, [R2.64] ;  /* 0x0000002402027981 */ /* 0x000ea4000c1e1500 */
[----:B--2---:R-:W-:-:S04]  /*1680*/  PRMT R2, RZ, 0x5410, R2 ;  /* 0x00005410ff027816 */ /* 0x004fc80000000002 */
[----:B------:R0:W1:Y:S01]  /*1690*/  F2I.FTZ.TRUNC.NTZ R0, R2 ;  /* 0x0000000200007305 */ /* 0x000062000021f100 */
[----:B------:R-:W-:Y:S05]  /*16a0*/  BRA `(.L_x_31602) ;  /* 0x000006e000007947 */ /* 0x000fea0003800000 */
.L_x_31609:
        /* <DEDUP_REMOVED lines=10> */
.L_x_31616:
        /* <DEDUP_REMOVED lines=21> */
.L_x_31620:
[----:B------:R-:W-:Y:S05]  /*18a0*/  BSYNC B1 ;  /* 0x0000000000017941 */ /* 0x000fea0003800000 */
.L_x_31619:
[----:B------:R-:W-:Y:S01]  /*18b0*/  IMAD.SHL.U32 R2, R2, 0x100000, RZ ;  /* 0x0010000002027824 */ /* 0x000fe200078e00ff */
[----:B------:R-:W-:-:S04]  /*18c0*/  LEA R3, R0, 0x3b800000, 0x17 ;  /* 0x3b80000000037811 */ /* 0x000fc800078eb8ff */
[----:B------:R-:W-:Y:S02]  /*18d0*/  LOP3.LUT R4, R3, R2, R4, 0xfe, !PT ;  /* 0x0000000203047212 */ /* 0x000fe400078efe04 */
.L_x_31618:
[----:B------:R-:W-:Y:S05]  /*18e0*/  BSYNC B0 ;  /* 0x0000000000007941 */ /* 0x000fea0003800000 */
.L_x_31617:
[----:B------:R-:W0:Y:S02]  /*18f0*/  F2I.FTZ.TRUNC.NTZ R4, R4 ;  /* 0x0000000400047305 */ /* 0x000e24000021f100 */
[----:B0-----:R-:W-:Y:S01]  /*1900*/  PRMT R0, R4, 0x7610, R0 ;  /* 0x0000761004007816 */ /* 0x001fe20000000000 */
[----:B------:R-:W-:Y:S05]  /*1910*/  BRA `(.L_x_31602) ;  /* 0x0000047000007947 */ /* 0x000fea0003800000 */
.L_x_31615:
        /* <DEDUP_REMOVED lines=21> */
.L_x_31624:
[----:B------:R-:W-:Y:S05]  /*1a70*/  BSYNC B1 ;  /* 0x0000000000017941 */ /* 0x000fea0003800000 */
.L_x_31623:
[----:B------:R-:W-:Y:S01]  /*1a80*/  IMAD.SHL.U32 R2, R2, 0x200000, RZ ;  /* 0x0020000002027824 */ /* 0x000fe200078e00ff */
[----:B------:R-:W-:-:S04]  /*1a90*/  LEA R3, R0, 0x37800000, 0x17 ;  /* 0x3780000000037811 */ /* 0x000fc800078eb8ff */
[----:B------:R-:W-:Y:S02]  /*1aa0*/  LOP3.LUT R4, R3, R2, R4, 0xfe, !PT ;  /* 0x0000000203047212 */ /* 0x000fe400078efe04 */
.L_x_31622:
[----:B------:R-:W-:Y:S05]  /*1ab0*/  BSYNC B0 ;  /* 0x0000000000007941 */ /* 0x000fea0003800000 */
.L_x_31621:
[----:B------:R-:W0:Y:S02]  /*1ac0*/  F2I.FTZ.TRUNC.NTZ R4, R4 ;  /* 0x0000000400047305 */ /* 0x000e24000021f100 */
[----:B0-----:R-:W-:Y:S01]  /*1ad0*/  PRMT R0, R4, 0x7610, R0 ;  /* 0x0000761004007816 */ /* 0x001fe20000000000 */
[----:B------:R-:W-:Y:S05]  /*1ae0*/  BRA `(.L_x_31602) ;  /* 0x000002a000007947 */ /* 0x000fea0003800000 */
.L_x_31614:
        /* <DEDUP_REMOVED lines=14> */
.L_x_31628:
[----:B------:R-:W-:Y:S05]  /*1bd0*/  BSYNC B0 ;  /* 0x0000000000007941 */ /* 0x000fea0003800000 */
.L_x_31627:
[----:B------:R-:W0:Y:S02]  /*1be0*/  F2I.FTZ.TRUNC.NTZ R4, R4 ;  /* 0x0000000400047305 */ /* 0x000e24000021f100 */
[----:B0-----:R-:W-:Y:S01]  /*1bf0*/  PRMT R0, R4, 0x7610, R0 ;  /* 0x0000761004007816 */ /* 0x001fe20000000000 */
[----:B------:R-:W-:Y:S05]  /*1c00*/  BRA `(.L_x_31602) ;  /* 0x0000018000007947 */ /* 0x000fea0003800000 */
.L_x_31601:
        /* <DEDUP_REMOVED lines=21> */
.L_x_31626:
[----:B------:R0:W5:Y:S01]  /*1d60*/  LDG.E.U16 R0, [R2.64] ;  /* 0x0000002402007981 */ /* 0x000162000c1e1500 */
[----:B------:R-:W-:Y:S05]  /*1d70*/  BRA `(.L_x_31602) ;  /* 0x0000001000007947 */ /* 0x000fea0003800000 */
.L_x_31625:
[----:B------:R0:W5:Y:S02]  /*1d80*/  LDG.E.U16 R0, [R2.64] ;  /* 0x0000002402007981 */ /* 0x000164000c1e1500 */
.L_x_31602:
[----:B0-----:R-:W0:Y:S01]  /*1d90*/  LDC.U8 R3, c[0x0][0x374] ;  /* 0x0000dd00ff037b82 */ /* 0x001e220000000000 */
[----:B------:R-:W-:Y:S01]  /*1da0*/  ULDC.U16 UR4, c[0x0][0x372] ;  /* 0x0000dc8000047ab9 */ /* 0x000fe20000000400 */
[----:B-1---5:R-:W-:Y:S01]  /*1db0*/  PRMT R0, R0, 0x9910, RZ ;  /* 0x0000991000007816 */ /* 0x022fe200000000ff */
[----:B------:R-:W-:-:S06]  /*1dc0*/  UPRMT UR4, UR4, 0x9910, URZ ;  /* 0x0000991004047896 */ /* 0x000fcc000800003f */
[----:B------:R-:W-:Y:S02]  /*1dd0*/  IMNMX R5, R0, UR4, !PT ;  /* 0x0000000400057c17 */ /* 0x000fe4000f800200 */
        /* <DEDUP_REMOVED lines=13> */
.L_x_31632:
[----:B------:R0:W-:Y:S01]  /*1eb0*/  STG.E.U8 [R16.64], R5 ;  /* 0x0000000510007986 */ /* 0x0001e2000c101124 */
[----:B------:R-:W-:Y:S05]  /*1ec0*/  BRA `(.L_x_31634) ;  /* 0x00000da000007947 */ /* 0x000fea0003800000 */
.L_x_31631:
        /* <DEDUP_REMOVED lines=10> */
.L_x_31636:
[----:B------:R0:W-:Y:S01]  /*1f70*/  STG.E [R16.64], R5 ;  /* 0x0000000510007986 */ /* 0x0001e2000c101924 */
[----:B------:R-:W-:Y:S05]  /*1f80*/  BRA `(.L_x_31634) ;  /* 0x00000ce000007947 */ /* 0x000fea0003800000 */
.L_x_31635:
[----:B------:R0:W-:Y:S01]  /*1f90*/  STG.E.U16 [R16.64], R5 ;  /* 0x0000000510007986 */ /* 0x0001e2000c101524 */
[----:B------:R-:W-:Y:S05]  /*1fa0*/  BRA `(.L_x_31634) ;  /* 0x00000cc000007947 */ /* 0x000fea0003800000 */
.L_x_31630:
        /* <DEDUP_REMOVED lines=9> */
.L_x_31638:
[----:B------:R-:W0:Y:S02]  /*2040*/  I2F.S16 R0, R5 ;  /* 0x0000000500007306 */ /* 0x000e240000101400 */
[----:B0-----:R-:W-:-:S05]  /*2050*/  F2FP.PACK_AB R0, RZ, R0 ;  /* 0x00000000ff00723e */ /* 0x001fca00000000ff */
[----:B------:R0:W-:Y:S01]  /*2060*/  STG.E.U16 [R16.64], R0 ;  /* 0x0000000010007986 */ /* 0x0001e2000c101524 */
[----:B------:R-:W-:Y:S05]  /*2070*/  BRA `(.L_x_31634) ;  /* 0x00000bf000007947 */ /* 0x000fea0003800000 */
.L_x_31637:
        /* <DEDUP_REMOVED lines=10> */
.L_x_31640:
[----:B------:R-:W0:Y:S02]  /*2120*/  I2F.S16 R5, R5 ;  /* 0x0000000500057306 */ /* 0x000e240000101400 */
[----:B0-----:R-:W-:-:S04]  /*2130*/  F2FP.PACK_AB R3, RZ, R5 ;  /* 0x00000005ff03723e */ /* 0x001fc800000000ff */
[----:B------:R-:W-:-:S05]  /*2140*/  PRMT R3, R3, 0x5410, RZ ;  /* 0x0000541003037816 */ /* 0x000fca00000000ff */
[----:B------:R0:W-:Y:S01]  /*2150*/  STG.E [R16.64], R3 ;  /* 0x0000000310007986 */ /* 0x0001e2000c101924 */
[----:B------:R-:W-:Y:S05]  /*2160*/  BRA `(.L_x_31634) ;  /* 0x00000b0000007947 */ /* 0x000fea0003800000 */
.L_x_31639:
[----:B------:R-:W0:Y:S02]  /*2170*/  I2F.F64.S16 R2, R5 ;  /* 0x0000000500027312 */ /* 0x000e240000101c00 */
[----:B0-----:R0:W-:Y:S01]  /*2180*/  STG.E.64 [R16.64], R2 ;  /* 0x0000000210007986 */ /* 0x0011e2000c101b24 */
[----:B------:R-:W-:Y:S05]  /*2190*/  BRA `(.L_x_31634) ;  /* 0x00000ad000007947 */ /* 0x000fea0003800000 */
.L_x_31629:
        /* <DEDUP_REMOVED lines=13> */
.L_x_31643:
[----:B------:R-:W0:Y:S01]  /*2270*/  I2F.F64.S16 R4, R5 ;  /* 0x0000000500047312 */ /* 0x000e220000101c00 */
[----:B------:R-:W-:-:S05]  /*2280*/  CS2R R6, SRZ ;  /* 0x0000000000067805 */ /* 0x000fca000001ff00 */
[----:B0-----:R0:W-:Y:S01]  /*2290*/  STG.E.128 [R16.64], R4 ;  /* 0x0000000410007986 */ /* 0x0011e2000c101d24 */
[----:B------:R-:W-:Y:S05]  /*22a0*/  BRA `(.L_x_31634) ;  /* 0x000009c000007947 */ /* 0x000fea0003800000 */
.L_x_31642:
        /* <DEDUP_REMOVED lines=21> */
.L_x_31647:
[----:B------:R-:W-:Y:S05]  /*2400*/  BSYNC B0 ;  /* 0x0000000000007941 */ /* 0x000fea0003800000 */
.L_x_31646:
[----:B------:R-:W-:-:S05]  /*2410*/  LOP3.LUT R3, R0, R3, RZ, 0xfc, !PT ;  /* 0x0000000300037212 */ /* 0x000fca00078efcff */
[----:B------:R0:W-:Y:S01]  /*2420*/  STG.E.U8 [R16.64], R3 ;  /* 0x0000000310007986 */ /* 0x0001e2000c101124 */
[----:B------:R-:W-:Y:S05]  /*2430*/  BRA `(.L_x_31634) ;  /* 0x0000083000007947 */ /* 0x000fea0003800000 */
.L_x_31645:
        /* <DEDUP_REMOVED lines=13> */
.L_x_31649:
[----:B------:R-:W-:Y:S01]  /*2510*/  IMAD.MOV.U32 R0, RZ, RZ, 0x7f ;  /* 0x0000007fff007424 */ /* 0x000fe200078e00ff */
[----:B------:R-:W-:-:S04]  /*2520*/  ISETP.GT.U32.AND P0, PT, R2, 0x7f800000, PT ;  /* 0x7f8000000200780c */ /* 0x000fc80003f04070 */
[----:B------:R-:W-:-:S04]  /*2530*/  SEL R0, R0, 0x7c, P0 ;  /* 0x0000007c00007807 */ /* 0x000fc80000000000 */
.L_x_31650:
[----:B------:R-:W-:Y:S05]  /*2540*/  BSYNC B0 ;  /* 0x0000000000007941 */ /* 0x000fea0003800000 */
.L_x_31648:
[----:B------:R-:W-:-:S04]  /*2550*/  LOP3.LUT R2, R5, 0x80000000, RZ, 0xc0, !PT ;  /* 0x8000000005027812 */ /* 0x000fc800078ec0ff */
[----:B------:R-:W-:-:S04]  /*2560*/  SHF.R.U32.HI R3, RZ, 0x18, R2 ;  /* 0x00000018ff037819 */ /* 0x000fc80000011602 */
[----:B------:R-:W-:-:S05]  /*2570*/  LOP3.LUT R3, R0, R3, RZ, 0xfc, !PT ;  /* 0x0000000300037212 */ /* 0x000fca00078efcff */
[----:B------:R0:W-:Y:S01]  /*2580*/  STG.E.U8 [R16.64], R3 ;  /* 0x0000000310007986 */ /* 0x0001e2000c101124 */
[----:B------:R-:W-:Y:S05]  /*2590*/  BRA `(.L_x_31634) ;  /* 0x000006d000007947 */ /* 0x000fea0003800000 */
.L_x_31644:
[----:B------:R-:W0:Y:S02]  /*25a0*/  I2F.S16 R0, R5 ;  /* 0x0000000500007306 */ /* 0x000e240000101400 */
[----:B0-----:R-:W-:-:S05]  /*25b0*/  F2FP.BF16.PACK_AB R0, RZ, R0 ;  /* 0x00000000ff00723e */ /* 0x001fca00000010ff */
[----:B------:R0:W-:Y:S01]  /*25c0*/  STG.E.U16 [R16.64], R0 ;  /* 0x0000000010007986 */ /* 0x0001e2000c101524 */
[----:B------:R-:W-:Y:S05]  /*25d0*/  BRA `(.L_x_31634) ;  /* 0x0000069000007947 */ /* 0x000fea0003800000 */
.L_x_31641:
        /* <DEDUP_REMOVED lines=10> */
.L_x_31653:
        /* <DEDUP_REMOVED lines=17> */
.L_x_31656:
[----:B------:R-:W-:-:S04]  /*2790*/  LOP3.LUT R2, R5, 0x80000000, RZ, 0xc0, !PT ;  /* 0x8000000005027812 */ /* 0x000fc800078ec0ff */
[----:B------:R-:W-:-:S04]  /*27a0*/  SHF.R.U32.HI R3, RZ, 0x18, R2 ;  /* 0x00000018ff037819 */ /* 0x000fc80000011602 */
[----:B------:R-:W-:-:S04]  /*27b0*/  LOP3.LUT R0, R0, R3, RZ, 0xfc, !PT ;  /* 0x0000000300007212 */ /* 0x000fc800078efcff */
[----:B------:R-:W-:Y:S02]  /*27c0*/  PRMT R8, R0, 0x7610, R8 ;  /* 0x0000761000087816 */ /* 0x000fe40000000008 */
.L_x_31655:
[----:B------:R-:W-:Y:S05]  /*27d0*/  BSYNC B0 ;  /* 0x0000000000007941 */ /* 0x000fea0003800000 */
.L_x_31654:
[----:B------:R0:W-:Y:S01]  /*27e0*/  STG.E.U8 [R16.64], R8 ;  /* 0x0000000810007986 */ /* 0x0001e2000c101124 */
[----:B------:R-:W-:Y:S05]  /*27f0*/  BRA `(.L_x_31634) ;  /* 0x0000047000007947 */ /* 0x000fea0003800000 */
.L_x_31652:
        /* <DEDUP_REMOVED lines=17> */
.L_x_31659:
[----:B------:R-:W-:-:S04]  /*2910*/  LOP3.LUT R2, R5, 0x80000000, RZ, 0xc0, !PT ;  /* 0x8000000005027812 */ /* 0x000fc800078ec0ff */
[----:B------:R-:W-:-:S04]  /*2920*/  SHF.R.U32.HI R3, RZ, 0x18, R2 ;  /* 0x00000018ff037819 */ /* 0x000fc80000011602 */
[----:B------:R-:W-:-:S04]  /*2930*/  LOP3.LUT R0, R0, R3, RZ, 0xfc, !PT ;  /* 0x0000000300007212 */ /* 0x000fc800078efcff */
[----:B------:R-:W-:Y:S02]  /*2940*/  PRMT R8, R0, 0x7610, R8 ;  /* 0x0000761000087816 */ /* 0x000fe40000000008 */
.L_x_31658:
[----:B------:R-:W-:Y:S05]  /*2950*/  BSYNC B0 ;  /* 0x0000000000007941 */ /* 0x000fea0003800000 */
.L_x_31657:
[----:B------:R0:W-:Y:S01]  /*2960*/  STG.E.U8 [R16.64], R8 ;  /* 0x0000000810007986 */ /* 0x0001e2000c101124 */
[----:B------:R-:W-:Y:S05]  /*2970*/  BRA `(.L_x_31634) ;  /* 0x000002f000007947 */ /* 0x000fea0003800000 */
.L_x_31651:
        /* <DEDUP_REMOVED lines=22> */
.L_x_31633:
        /* <DEDUP_REMOVED lines=20> */
.L_x_31661:
[----:B------:R-:W-:-:S04]  /*2c20*/  PRMT R2, R5, 0x9910, RZ ;  /* 0x0000991005027816 */ /* 0x000fc800000000ff */
[----:B------:R-:W-:-:S05]  /*2c30*/  SHF.R.S32.HI R3, RZ, 0x1f, R2 ;  /* 0x0000001fff037819 */ /* 0x000fca0000011402 */
[----:B------:R0:W-:Y:S01]  /*2c40*/  STG.E.64 [R16.64], R2 ;  /* 0x0000000210007986 */ /* 0x0001e2000c101b24 */
[----:B------:R-:W-:Y:S05]  /*2c50*/  BRA `(.L_x_31634) ;  /* 0x0000001000007947 */ /* 0x000fea0003800000 */
.L_x_31660:
[----:B------:R0:W-:Y:S02]  /*2c60*/  STG.E [R16.64], R5 ;  /* 0x0000000510007986 */ /* 0x0001e4000c101924 */
.L_x_31634:
[----:B------:R-:W-:-:S05]  /*2c70*/  IMAD R18, R18, 0x200, R23 ;  /* 0x0000020012127824 */ /* 0x000fca00078e0217 */
[----:B------:R-:W-:Y:S02]  /*2c80*/  IADD3 R19, R18, 0x80, RZ ;  /* 0x0000008012137810 */ /* 0x000fe40007ffe0ff */
.L_x_31595:
[----:B------:R-:W-:Y:S05]  /*2c90*/  BSYNC B6 ;  /* 0x0000000000067941 */ /* 0x000fea0003800000 */
.L_x_31594:
        /* <DEDUP_REMOVED lines=231> */
.L_x_31664:
        /* <DEDUP_REMOVED lines=18> */
.L_x_31668:
[----:B------:R0:W5:Y:S01]  /*3c30*/  LDG.E.U8 R0, [R2.64] ;  /* 0x0000002402007981 */ /* 0x000162000c1e1100 */
[----:B------:R-:W-:Y:S05]  /*3c40*/  BRA `(.L_x_31670) ;  /* 0x00000d7000007947 */ /* 0x000fea0003800000 */
.L_x_31667:
        /* <DEDUP_REMOVED lines=8> */
.L_x_31672:
[----:B------:R0:W5:Y:S01]  /*3cd0*/  LDG.E.U16 R0, [R2.64] ;  /* 0x0000002402007981 */ /* 0x000162000c1e1500 */
[----:B------:R-:W-:Y:S05]  /*3ce0*/  BRA `(.L_x_31670) ;  /* 0x00000cd000007947 */ /* 0x000fea0003800000 */
.L_x_31671:
[----:B------:R0:W5:Y:S01]  /*3cf0*/  LDG.E.U16 R0, [R2.64] ;  /* 0x0000002402007981 */ /* 0x000162000c1e1500 */
[----:B------:R-:W-:Y:S05]  /*3d00*/  BRA `(.L_x_31670) ;  /* 0x00000cb000007947 */ /* 0x000fea0003800000 */
.L_x_31666:
        /* <DEDUP_REMOVED lines=9> */
.L_x_31674:
[----:B------:R-:W2:Y:S02]  /*3da0*/  LDG.E.U16 R4, [R2.64] ;  /* 0x0000002402047981 */ /* 0x000ea4000c1e1500 */
[----:B--2---:R-:W-:-:S06]  /*3db0*/  HADD2.F32 R4, -RZ, R4.H0_H0 ;  /* 0x20000004ff047230 */ /* 0x004fcc0000004100 */
[----:B------:R-:W0:Y:S02]  /*3dc0*/  F2I.FTZ.TRUNC.NTZ R4, R4 ;  /* 0x0000000400047305 */ /* 0x000e24000021f100 */
[----:B0-----:R-:W-:Y:S01]  /*3dd0*/  PRMT R0, R4, 0x7610, R0 ;  /* 0x0000761004007816 */ /* 0x001fe20000000000 */
[----:B------:R-:W-:Y:S05]  /*3de0*/  BRA `(.L_x_31670) ;  /* 0x00000bd000007947 */ /* 0x000fea0003800000 */
.L_x_31673:
        /* <DEDUP_REMOVED lines=9> */
.L_x_31676:
[----:B------:R-:W2:Y:S02]  /*3e80*/  LDG.E.U16 R2, [R2.64] ;  /* 0x0000002402027981 */ /* 0x000ea4000c1e1500 */
[----:B--2---:R-:W-:-:S06]  /*3e90*/  HADD2.F32 R4, -RZ, R2.H0_H0 ;  /* 0x20000002ff047230 */ /* 0x004fcc0000004100 */
[----:B------:R-:W0:Y:S02]  /*3ea0*/  F2I.FTZ.TRUNC.NTZ R4, R4 ;  /* 0x0000000400047305 */ /* 0x000e24000021f100 */
[----:B0-----:R-:W-:Y:S01]  /*3eb0*/  PRMT R0, R4, 0x7610, R0 ;  /* 0x0000761004007816 */ /* 0x001fe20000000000 */
[----:B------:R-:W-:Y:S05]  /*3ec0*/  BRA `(.L_x_31670) ;  /* 0x00000af000007947 */ /* 0x000fea0003800000 */
.L_x_31675:
[----:B------:R-:W2:Y:S02]  /*3ed0*/  LDG.E.64 R2, [R2.64] ;  /* 0x0000002402027981 */ /* 0x000ea4000c1e1b00 */
[----:B--2---:R0:W1:Y:S01]  /*3ee0*/  F2I.F64.TRUNC R0, R2 ;  /* 0x0000000200007311 */ /* 0x004062000030d100 */
[----:B------:R-:W-:Y:S05]  /*3ef0*/  BRA `(.L_x_31670) ;  /* 0x00000ac000007947 */ /* 0x000fea0003800000 */
.L_x_31665:
        /* <DEDUP_REMOVED lines=12> */
.L_x_31679:
[----:B------:R-:W2:Y:S02]  /*3fc0*/  LDG.E.64 R2, [R2.64] ;  /* 0x0000002402027981 */ /* 0x000ea4000c1e1b00 */
[----:B--2---:R0:W1:Y:S01]  /*3fd0*/  F2I.F64.TRUNC R0, R2 ;  /* 0x0000000200007311 */ /* 0x004062000030d100 */
[----:B------:R-:W-:Y:S05]  /*3fe0*/  BRA `(.L_x_31670) ;  /* 0x000009d000007947 */ /* 0x000fea0003800000 */
.L_x_31678:
        /* <DEDUP_REMOVED lines=28> */
.L_x_31681:
        /* <DEDUP_REMOVED lines=15> */
.L_x_31680:
[----:B------:R-:W2:Y:S02]  /*42a0*/  LDG.E.U16 R2, [R2.64] ;  /* 0x0000002402027981 */ /* 0x000ea4000c1e1500 */
[----:B--2---:R-:W-:-:S04]  /*42b0*/  PRMT R2, RZ, 0x5410, R2 ;  /* 0x00005410ff027816 */ /* 0x004fc80000000002 */
[----:B------:R0:W1:Y:S01]  /*42c0*/  F2I.FTZ.TRUNC.NTZ R0, R2 ;  /* 0x0000000200007305 */ /* 0x000062000021f100 */
[----:B------:R-:W-:Y:S05]  /*42d0*/  BRA `(.L_x_31670) ;  /* 0x000006e000007947 */ /* 0x000fea0003800000 */
.L_x_31677:
        /* <DEDUP_REMOVED lines=10> */
.L_x_31684:
        /* <DEDUP_REMOVED lines=21> */
.L_x_31688:
[----:B------:R-:W-:Y:S05]  /*44d0*/  BSYNC B1 ;  /* 0x0000000000017941 */ /* 0x000fea0003800000 */
.L_x_31687:
[----:B------:R-:W-:Y:S01]  /*44e0*/  IMAD.SHL.U32 R2, R2, 0x100000, RZ ;  /* 0x0010000002027824 */ /* 0x000fe200078e00ff */
[----:B------:R-:W-:-:S04]  /*44f0*/  LEA R3, R0, 0x3b800000, 0x17 ;  /* 0x3b80000000037811 */ /* 0x000fc800078eb8ff */
[----:B------:R-:W-:Y:S02]  /*4500*/  LOP3.LUT R4, R3, R2, R4, 0xfe, !PT ;  /* 0x0000000203047212 */ /* 0x000fe400078efe04 */
.L_x_31686:
[----:B------:R-:W-:Y:S05]  /*4510*/  BSYNC B0 ;  /* 0x0000000000007941 */ /* 0x000fea0003800000 */
.L_x_31685:
[----:B------:R-:W0:Y:S02]  /*4520*/  F2I.FTZ.TRUNC.NTZ R4, R4 ;  /* 0x0000000400047305 */ /* 0x000e24000021f100 */
[----:B0-----:R-:W-:Y:S01]  /*4530*/  PRMT R0, R4, 0x7610, R0 ;  /* 0x0000761004007816 */ /* 0x001fe20000000000 */
[----:B------:R-:W-:Y:S05]  /*4540*/  BRA `(.L_x_31670) ;  /* 0x0000047000007947 */ /* 0x000fea0003800000 */
.L_x_31683:
        /* <DEDUP_REMOVED lines=21> */
.L_x_31692:
[----:B------:R-:W-:Y:S05]  /*46a0*/  BSYNC B1 ;  /* 0x0000000000017941 */ /* 0x000fea0003800000 */
.L_x_31691:
[----:B------:R-:W-:Y:S01]  /*46b0*/  IMAD.SHL.U32 R2, R2, 0x200000, RZ ;  /* 0x0020000002027824 */ /* 0x000fe200078e00ff */
[----:B------:R-:W-:-:S04]  /*46c0*/  LEA R3, R0, 0x37800000, 0x17 ;  /* 0x3780000000037811 */ /* 0x000fc800078eb8ff */
[----:B------:R-:W-:Y:S02]  /*46d0*/  LOP3.LUT R4, R3, R2, R4, 0xfe, !PT ;  /* 0x0000000203047212 */ /* 0x000fe400078efe04 */
.L_x_31690:
[----:B------:R-:W-:Y:S05]  /*46e0*/  BSYNC B0 ;  /* 0x0000000000007941 */ /* 0x000fea0003800000 */
.L_x_31689:
[----:B------:R-:W0:Y:S02]  /*46f0*/  F2I.FTZ.TRUNC.NTZ R4, R4 ;  /* 0x0000000400047305 */ /* 0x000e24000021f100 */
[----:B0-----:R-:W-:Y:S01]  /*4700*/  PRMT R0, R4, 0x7610, R0 ;  /* 0x0000761004007816 */ /* 0x001fe20000000000 */
[----:B------:R-:W-:Y:S05]  /*4710*/  BRA `(.L_x_31670) ;  /* 0x000002a000007947 */ /* 0x000fea0003800000 */
.L_x_31682:
        /* <DEDUP_REMOVED lines=14> */
.L_x_31696:
[----:B------:R-:W-:Y:S05]  /*4800*/  BSYNC B0 ;  /* 0x0000000000007941 */ /* 0x000fea0003800000 */
.L_x_31695:
[----:B------:R-:W0:Y:S02]  /*4810*/  F2I.FTZ.TRUNC.NTZ R4, R4 ;  /* 0x0000000400047305 */ /* 0x000e24000021f100 */
[----:B0-----:R-:W-:Y:S01]  /*4820*/  PRMT R0, R4, 0x7610, R0 ;  /* 0x0000761004007816 */ /* 0x001fe20000000000 */
[----:B------:R-:W-:Y:S05]  /*4830*/  BRA `(.L_x_31670) ;  /* 0x0000018000007947 */ /* 0x000fea0003800000 */
.L_x_31669:
        /* <DEDUP_REMOVED lines=21> */
.L_x_31694:
[----:B------:R0:W5:Y:S01]  /*4990*/  LDG.E.U16 R0, [R2.64] ;  /* 0x0000002402007981 */ /* 0x000162000c1e1500 */
[----:B------:R-:W-:Y:S05]  /*49a0*/  BRA `(.L_x_31670) ;  /* 0x0000001000007947 */ /* 0x000fea0003800000 */
.L_x_31693:
[----:B------:R0:W5:Y:S02]  /*49b0*/  LDG.E.U16 R0, [R2.64] ;  /* 0x0000002402007981 */ /* 0x000164000c1e1500 */
.L_x_31670:
        /* <DEDUP_REMOVED lines=18> */
.L_x_31700:
[----:B------:R0:W-:Y:S01]  /*4ae0*/  STG.E.U8 [R16.64], R5 ;  /* 0x0000000510007986 */ /* 0x0001e2000c101124 */
[----:B------:R-:W-:Y:S05]  /*4af0*/  BRA `(.L_x_31702) ;  /* 0x00000da000007947 */ /* 0x000fea0003800000 */
.L_x_31699:
        /* <DEDUP_REMOVED lines=10> */
.L_x_31704:
[----:B------:R0:W-:Y:S01]  /*4ba0*/  STG.E [R16.64], R5 ;  /* 0x0000000510007986 */ /* 0x0001e2000c101924 */
[----:B------:R-:W-:Y:S05]  /*4bb0*/  BRA `(.L_x_31702) ;  /* 0x00000ce000007947 */ /* 0x000fea0003800000 */
.L_x_31703:
[----:B------:R0:W-:Y:S01]  /*4bc0*/  STG.E.U16 [R16.64], R5 ;  /* 0x0000000510007986 */ /* 0x0001e2000c101524 */
[----:B------:R-:W-:Y:S05]  /*4bd0*/  BRA `(.L_x_31702) ;  /* 0x00000cc000007947 */ /* 0x000fea0003800000 */
.L_x_31698:
        /* <DEDUP_REMOVED lines=9> */
.L_x_31706:
[----:B------:R-:W0:Y:S02]  /*4c70*/  I2F.S16 R0, R5 ;  /* 0x0000000500007306 */ /* 0x000e240000101400 */
[----:B0-----:R-:W-:-:S05]  /*4c80*/  F2FP.PACK_AB R0, RZ, R0 ;  /* 0x00000000ff00723e */ /* 0x001fca00000000ff */
[----:B------:R0:W-:Y:S01]  /*4c90*/  STG.E.U16 [R16.64], R0 ;  /* 0x0000000010007986 */ /* 0x0001e2000c101524 */
[----:B------:R-:W-:Y:S05]  /*4ca0*/  BRA `(.L_x_31702) ;  /* 0x00000bf000007947 */ /* 0x000fea0003800000 */
.L_x_31705:
        /* <DEDUP_REMOVED lines=10> */
.L_x_31708:
[----:B------:R-:W0:Y:S02]  /*4d50*/  I2F.S16 R5, R5 ;  /* 0x0000000500057306 */ /* 0x000e240000101400 */
[----:B0-----:R-:W-:-:S04]  /*4d60*/  F2FP.PACK_AB R3, RZ, R5 ;  /* 0x00000005ff03723e */ /* 0x001fc800000000ff */
[----:B------:R-:W-:-:S05]  /*4d70*/  PRMT R3, R3, 0x5410, RZ ;  /* 0x0000541003037816 */ /* 0x000fca00000000ff */
[----:B------:R0:W-:Y:S01]  /*4d80*/  STG.E [R16.64], R3 ;  /* 0x0000000310007986 */ /* 0x0001e2000c101924 */
[----:B------:R-:W-:Y:S05]  /*4d90*/  BRA `(.L_x_31702) ;  /* 0x00000b0000007947 */ /* 0x000fea0003800000 */
.L_x_31707:
[----:B------:R-:W0:Y:S02]  /*4da0*/  I2F.F64.S16 R2, R5 ;  /* 0x0000000500027312 */ /* 0x000e240000101c00 */
[----:B0-----:R0:W-:Y:S01]  /*4db0*/  STG.E.64 [R16.64], R2 ;  /* 0x0000000210007986 */ /* 0x0011e2000c101b24 */
[----:B------:R-:W-:Y:S05]  /*4dc0*/  BRA `(.L_x_31702) ;  /* 0x00000ad000007947 */ /* 0x000fea0003800000 */
.L_x_31697:
        /* <DEDUP_REMOVED lines=13> */
.L_x_31711:
[----:B------:R-:W0:Y:S01]  /*4ea0*/  I2F.F64.S16 R4, R5 ;  /* 0x0000000500047312 */ /* 0x000e220000101c00 */
[----:B------:R-:W-:-:S05]  /*4eb0*/  CS2R R6, SRZ ;  /* 0x0000000000067805 */ /* 0x000fca000001ff00 */
[----:B0-----:R0:W-:Y:S01]  /*4ec0*/  STG.E.128 [R16.64], R4 ;  /* 0x0000000410007986 */ /* 0x0011e2000c101d24 */
[----:B------:R-:W-:Y:S05]  /*4ed0*/  BRA `(.L_x_31702) ;  /* 0x000009c000007947 */ /* 0x000fea0003800000 */
.L_x_31710:
        /* <DEDUP_REMOVED lines=21> */
.L_x_31715:
[----:B------:R-:W-:Y:S05]  /*5030*/  BSYNC B0 ;  /* 0x0000000000007941 */ /* 0x000fea0003800000 */
.L_x_31714:
[----:B------:R-:W-:-:S05]  /*5040*/  LOP3.LUT R3, R0, R3, RZ, 0xfc, !PT ;  /* 0x0000000300037212 */ /* 0x000fca00078efcff */
[----:B------:R0:W-:Y:S01]  /*5050*/  STG.E.U8 [R16.64], R3 ;  /* 0x0000000310007986 */ /* 0x0001e2000c101124 */
[----:B------:R-:W-:Y:S05]  /*5060*/  BRA `(.L_x_31702) ;  /* 0x0000083000007947 */ /* 0x000fea0003800000 */
.L_x_31713:
        /* <DEDUP_REMOVED lines=13> */
.L_x_31717:
[----:B------:R-:W-:Y:S01]  /*5140*/  IMAD.MOV.U32 R0, RZ, RZ, 0x7f ;  /* 0x0000007fff007424 */ /* 0x000fe200078e00ff */
[----:B------:R-:W-:-:S04]  /*5150*/  ISETP.GT.U32.AND P0, PT, R2, 0x7f800000, PT ;  /* 0x7f8000000200780c */ /* 0x000fc80003f04070 */
[----:B------:R-:W-:-:S04]  /*5160*/  SEL R0, R0, 0x7c, P0 ;  /* 0x0000007c00007807 */ /* 0x000fc80000000000 */
.L_x_31718:
[----:B------:R-:W-:Y:S05]  /*5170*/  BSYNC B0 ;  /* 0x0000000000007941 */ /* 0x000fea0003800000 */
.L_x_31716:
[----:B------:R-:W-:-:S04]  /*5180*/  LOP3.LUT R2, R5, 0x80000000, RZ, 0xc0, !PT ;  /* 0x8000000005027812 */ /* 0x000fc800078ec0ff */
[----:B------:R-:W-:-:S04]  /*5190*/  SHF.R.U32.HI R3, RZ, 0x18, R2 ;  /* 0x00000018ff037819 */ /* 0x000fc80000011602 */
[----:B------:R-:W-:-:S05]  /*51a0*/  LOP3.LUT R3, R0, R3, RZ, 0xfc, !PT ;  /* 0x0000000300037212 */ /* 0x000fca00078efcff */
[----:B------:R0:W-:Y:S01]  /*51b0*/  STG.E.U8 [R16.64], R3 ;  /* 0x0000000310007986 */ /* 0x0001e2000c101124 */
[----:B------:R-:W-:Y:S05]  /*51c0*/  BRA `(.L_x_31702) ;  /* 0x000006d000007947 */ /* 0x000fea0003800000 */
.L_x_31712:
[----:B------:R-:W0:Y:S02]  /*51d0*/  I2F.S16 R0, R5 ;  /* 0x0000000500007306 */ /* 0x000e240000101400 */
[----:B0-----:R-:W-:-:S05]  /*51e0*/  F2FP.BF16.PACK_AB R0, RZ, R0 ;  /* 0x00000000ff00723e */ /* 0x001fca00000010ff */
[----:B------:R0:W-:Y:S01]  /*51f0*/  STG.E.U16 [R16.64], R0 ;  /* 0x0000000010007986 */ /* 0x0001e2000c101524 */
[----:B------:R-:W-:Y:S05]  /*5200*/  BRA `(.L_x_31702) ;  /* 0x0000069000007947 */ /* 0x000fea0003800000 */
.L_x_31709:
        /* <DEDUP_REMOVED lines=10> */
.L_x_31721:
        /* <DEDUP_REMOVED lines=17> */
.L_x_31724:
[----:B------:R-:W-:-:S04]  /*53c0*/  LOP3.LUT R2, R5, 0x80000000, RZ, 0xc0, !PT ;  /* 0x8000000005027812 */ /* 0x000fc800078ec0ff */
[----:B------:R-:W-:-:S04]  /*53d0*/  SHF.R.U32.HI R3, RZ, 0x18, R2 ;  /* 0x00000018ff037819 */ /* 0x000fc80000011602 */
[----:B------:R-:W-:-:S04]  /*53e0*/  LOP3.LUT R0, R0, R3, RZ, 0xfc, !PT ;  /* 0x0000000300007212 */ /* 0x000fc800078efcff */
[----:B------:R-:W-:Y:S02]  /*53f0*/  PRMT R8, R0, 0x7610, R8 ;  /* 0x0000761000087816 */ /* 0x000fe40000000008 */
.L_x_31723:
[----:B------:R-:W-:Y:S05]  /*5400*/  BSYNC B0 ;  /* 0x0000000000007941 */ /* 0x000fea0003800000 */
.L_x_31722:
[----:B------:R0:W-:Y:S01]  /*5410*/  STG.E.U8 [R16.64], R8 ;  /* 0x0000000810007986 */ /* 0x0001e2000c101124 */
[----:B------:R-:W-:Y:S05]  /*5420*/  BRA `(.L_x_31702) ;  /* 0x0000047000007947 */ /* 0x000fea0003800000 */
.L_x_31720:
        /* <DEDUP_REMOVED lines=17> */
.L_x_31727:
[----:B------:R-:W-:-:S04]  /*5540*/  LOP3.LUT R2, R5, 0x80000000, RZ, 0xc0, !PT ;  /* 0x8000000005027812 */ /* 0x000fc800078ec0ff */
[----:B------:R-:W-:-:S04]  /*5550*/  SHF.R.U32.HI R3, RZ, 0x18, R2 ;  /* 0x00000018ff037819 */ /* 0x000fc80000011602 */
[----:B------:R-:W-:-:S04]  /*5560*/  LOP3.LUT R0, R0, R3, RZ, 0xfc, !PT ;  /* 0x0000000300007212 */ /* 0x000fc800078efcff */
[----:B------:R-:W-:Y:S02]  /*5570*/  PRMT R8, R0, 0x7610, R8 ;  /* 0x0000761000087816 */ /* 0x000fe40000000008 */
.L_x_31726:
[----:B------:R-:W-:Y:S05]  /*5580*/  BSYNC B0 ;  /* 0x0000000000007941 */ /* 0x000fea0003800000 */
.L_x_31725:
[----:B------:R0:W-:Y:S01]  /*5590*/  STG.E.U8 [R16.64], R8 ;  /* 0x0000000810007986 */ /* 0x0001e2000c101124 */
[----:B------:R-:W-:Y:S05]  /*55a0*/  BRA `(.L_x_31702) ;  /* 0x000002f000007947 */ /* 0x000fea0003800000 */
.L_x_31719:
        /* <DEDUP_REMOVED lines=22> */
.L_x_31701:
        /* <DEDUP_REMOVED lines=20> */
.L_x_31729:
[----:B------:R-:W-:-:S04]  /*5850*/  PRMT R2, R5, 0x9910, RZ ;  /* 0x0000991005027816 */ /* 0x000fc800000000ff */
[----:B------:R-:W-:-:S05]  /*5860*/  SHF.R.S32.HI R3, RZ, 0x1f, R2 ;  /* 0x0000001fff037819 */ /* 0x000fca0000011402 */
[----:B------:R0:W-:Y:S01]  /*5870*/  STG.E.64 [R16.64], R2 ;  /* 0x0000000210007986 */ /* 0x0001e2000c101b24 */
[----:B------:R-:W-:Y:S05]  /*5880*/  BRA `(.L_x_31702) ;  /* 0x0000001000007947 */ /* 0x000fea0003800000 */
.L_x_31728:
[----:B------:R0:W-:Y:S02]  /*5890*/  STG.E [R16.64], R5 ;  /* 0x0000000510007986 */ /* 0x0001e4000c101924 */
.L_x_31702:
        /* <DEDUP_REMOVED lines=231> */
.L_x_31730:
        /* <DEDUP_REMOVED lines=18> */
.L_x_31734:
[----:B------:R0:W5:Y:S01]  /*6830*/  LDG.E.U8 R0, [R2.64] ;  /* 0x0000002402007981 */ /* 0x000162000c1e1100 */
[----:B------:R-:W-:Y:S05]  /*6840*/  BRA `(.L_x_31736) ;  /* 0x00000d7000007947 */ /* 0x000fea0003800000 */
.L_x_31733:
        /* <DEDUP_REMOVED lines=8> */
.L_x_31738:
[----:B------:R0:W5:Y:S01]  /*68d0*/  LDG.E.U16 R0, [R2.64] ;  /* 0x0000002402007981 */ /* 0x000162000c1e1500 */
[----:B------:R-:W-:Y:S05]  /*68e0*/  BRA `(.L_x_31736) ;  /* 0x00000cd000007947 */ /* 0x000fea0003800000 */
.L_x_31737:
[----:B------:R0:W5:Y:S01]  /*68f0*/  LDG.E.U16 R0, [R2.64] ;  /* 0x0000002402007981 */ /* 0x000162000c1e1500 */
[----:B------:R-:W-:Y:S05]  /*6900*/  BRA `(.L_x_31736) ;  /* 0x00000cb000007947 */ /* 0x000fea0003800000 */
.L_x_31732:
        /* <DEDUP_REMOVED lines=9> */
.L_x_31740:
[----:B------:R-:W2:Y:S02]  /*69a0*/  LDG.E.U16 R4, [R2.64] ;  /* 0x0000002402047981 */ /* 0x000ea4000c1e1500 */
[----:B--2---:R-:W-:-:S06]  /*69b0*/  HADD2.F32 R4, -RZ, R4.H0_H0 ;  /* 0x20000004ff047230 */ /* 0x004fcc0000004100 */
[----:B------:R-:W0:Y:S02]  /*69c0*/  F2I.FTZ.TRUNC.NTZ R4, R4 ;  /* 0x0000000400047305 */ /* 0x000e24000021f100 */
[----:B0-----:R-:W-:Y:S01]  /*69d0*/  PRMT R0, R4, 0x7610, R0 ;  /* 0x0000761004007816 */ /* 0x001fe20000000000 */
[----:B------:R-:W-:Y:S05]  /*69e0*/  BRA `(.L_x_31736) ;  /* 0x00000bd000007947 */ /* 0x000fea0003800000 */
.L_x_31739:
        /* <DEDUP_REMOVED lines=9> */
.L_x_31742:
[----:B------:R-:W2:Y:S02]  /*6a80*/  LDG.E.U16 R2, [R2.64] ;  /* 0x0000002402027981 */ /* 0x000ea4000c1e1500 */
[----:B--2---:R-:W-:-:S06]  /*6a90*/  HADD2.F32 R4, -RZ, R2.H0_H0 ;  /* 0x20000002ff047230 */ /* 0x004fcc0000004100 */
[----:B------:R-:W0:Y:S02]  /*6aa0*/  F2I.FTZ.TRUNC.NTZ R4, R4 ;  /* 0x0000000400047305 */ /* 0x000e24000021f100 */
[----:B0-----:R-:W-:Y:S01]  /*6ab0*/  PRMT R0, R4, 0x7610, R0 ;  /* 0x0000761004007816 */ /* 0x001fe20000000000 */
[----:B------:R-:W-:Y:S05]  /*6ac0*/  BRA `(.L_x_31736) ;  /* 0x00000af000007947 */ /* 0x000fea0003800000 */
.L_x_31741:
[----:B------:R-:W2:Y:S02]  /*6ad0*/  LDG.E.64 R2, [R2.64] ;  /* 0x0000002402027981 */ /* 0x000ea4000c1e1b00 */
[----:B--2---:R0:W1:Y:S01]  /*6ae0*/  F2I.F64.TRUNC R0, R2 ;  /* 0x0000000200007311 */ /* 0x004062000030d100 */
[----:B------:R-:W-:Y:S05]  /*6af0*/  BRA `(.L_x_31736) ;  /* 0x00000ac000007947 */ /* 0x000fea0003800000 */
.L_x_31731:
        /* <DEDUP_REMOVED lines=12> */
.L_x_31745:
[----:B------:R-:W2:Y:S02]  /*6bc0*/  LDG.E.64 R2, [R2.64] ;  /* 0x0000002402027981 */ /* 0x000ea4000c1e1b00 */
[----:B--2---:R0:W1:Y:S01]  /*6bd0*/  F2I.F64.TRUNC R0, R2 ;  /* 0x0000000200007311 */ /* 0x004062000030d100 */
[----:B------:R-:W-:Y:S05]  /*6be0*/  BRA `(.L_x_31736) ;  /* 0x000009d000007947 */ /* 0x000fea0003800000 */
.L_x_31744:
        /* <DEDUP_REMOVED lines=28> */
.L_x_31747:
        /* <DEDUP_REMOVED lines=15> */
.L_x_31746:
[----:B------:R-:W2:Y:S02]  /*6ea0*/  LDG.E.U16 R2, [R2.64] ;  /* 0x0000002402027981 */ /* 0x000ea4000c1e1500 */
[----:B--2---:R-:W-:-:S04]  /*6eb0*/  PRMT R2, RZ, 0x5410, R2 ;  /* 0x00005410ff027816 */ /* 0x004fc80000000002 */
[----:B------:R0:W1:Y:S01]  /*6ec0*/  F2I.FTZ.TRUNC.NTZ R0, R2 ;  /* 0x0000000200007305 */ /* 0x000062000021f100 */
[----:B------:R-:W-:Y:S05]  /*6ed0*/  BRA `(.L_x_31736) ;  /* 0x000006e000007947 */ /* 0x000fea0003800000 */
.L_x_31743:
        /* <DEDUP_REMOVED lines=10> */
.L_x_31750:
        /* <DEDUP_REMOVED lines=21> */
.L_x_31754:
[----:B------:R-:W-:Y:S05]  /*70d0*/  BSYNC B1 ;  /* 0x0000000000017941 */ /* 0x000fea0003800000 */
.L_x_31753:
[----:B------:R-:W-:Y:S01]  /*70e0*/  IMAD.SHL.U32 R2, R2, 0x100000, RZ ;  /* 0x0010000002027824 */ /* 0x000fe200078e00ff */
[----:B------:R-:W-:-:S04]  /*70f0*/  LEA R3, R0, 0x3b800000, 0x17 ;  /* 0x3b80000000037811 */ /* 0x000fc800078eb8ff */
[----:B------:R-:W-:Y:S02]  /*7100*/  LOP3.LUT R4, R3, R2, R4, 0xfe, !PT ;  /* 0x0000000203047212 */ /* 0x000fe400078efe04 */
.L_x_31752:
[----:B------:R-:W-:Y:S05]  /*7110*/  BSYNC B0 ;  /* 0x0000000000007941 */ /* 0x000fea0003800000 */
.L_x_31751:
[----:B------:R-:W0:Y:S02]  /*7120*/  F2I.FTZ.TRUNC.NTZ R4, R4 ;  /* 0x0000000400047305 */ /* 0x000e24000021f100 */
[----:B0-----:R-:W-:Y:S01]  /*7130*/  PRMT R0, R4, 0x7610, R0 ;  /* 0x0000761004007816 */ /* 0x001fe20000000000 */
[----:B------:R-:W-:Y:S05]  /*7140*/  BRA `(.L_x_31736) ;  /* 0x0000047000007947 */ /* 0x000fea0003800000 */
.L_x_31749:
        /* <DEDUP_REMOVED lines=21> */
.L_x_31758:
[----:B------:R-:W-:Y:S05]  /*72a0*/  BSYNC B1 ;  /* 0x0000000000017941 */ /* 0x000fea0003800000 */
.L_x_31757:
[----:B------:R-:W-:Y:S01]  /*72b0*/  IMAD.SHL.U32 R2, R2, 0x200000, RZ ;  /* 0x0020000002027824 */ /* 0x000fe200078e00ff */
[----:B------:R-:W-:-:S04]  /*72c0*/  LEA R3, R0, 0x37800000, 0x17 ;  /* 0x3780000000037811 */ /* 0x000fc800078eb8ff */
[----:B------:R-:W-:Y:S02]  /*72d0*/  LOP3.LUT R4, R3, R2, R4, 0xfe, !PT ;  /* 0x0000000203047212 */ /* 0x000fe400078efe04 */
.L_x_31756:
[----:B------:R-:W-:Y:S05]  /*72e0*/  BSYNC B0 ;  /* 0x0000000000007941 */ /* 0x000fea0003800000 */
.L_x_31755:
[----:B------:R-:W0:Y:S02]  /*72f0*/  F2I.FTZ.TRUNC.NTZ R4, R4 ;  /* 0x0000000400047305 */ /* 0x000e24000021f100 */
[----:B0-----:R-:W-:Y:S01]  /*7300*/  PRMT R0, R4, 0x7610, R0 ;  /* 0x0000761004007816 */ /* 0x001fe20000000000 */
[----:B------:R-:W-:Y:S05]  /*7310*/  BRA `(.L_x_31736) ;  /* 0x000002a000007947 */ /* 0x000fea0003800000 */
.L_x_31748:
        /* <DEDUP_REMOVED lines=14> */
.L_x_31762:
[----:B------:R-:W-:Y:S05]  /*7400*/  BSYNC B0 ;  /* 0x0000000000007941 */ /* 0x000fea0003800000 */
.L_x_31761:
[----:B------:R-:W0:Y:S02]  /*7410*/  F2I.FTZ.TRUNC.NTZ R4, R4 ;  /* 0x0000000400047305 */ /* 0x000e24000021f100 */
[----:B0-----:R-:W-:Y:S01]  /*7420*/  PRMT R0, R4, 0x7610, R0 ;  /* 0x0000761004007816 */ /* 0x001fe20000000000 */
[----:B------:R-:W-:Y:S05]  /*7430*/  BRA `(.L_x_31736) ;  /* 0x0000018000007947 */ /* 0x000fea0003800000 */
.L_x_31735:
        /* <DEDUP_REMOVED lines=21> */
.L_x_31760:
[----:B------:R0:W5:Y:S01]  /*7590*/  LDG.E.U16 R0, [R2.64] ;  /* 0x0000002402007981 */ /* 0x000162000c1e1500 */
[----:B------:R-:W-:Y:S05]  /*75a0*/  BRA `(.L_x_31736) ;  /* 0x0000001000007947 */ /* 0x000fea0003800000 */
.L_x_31759:
[----:B------:R0:W5:Y:S02]  /*75b0*/  LDG.E.U16 R0, [R2.64] ;  /* 0x0000002402007981 */ /* 0x000164000c1e1500 */
.L_x_31736:
        /* <DEDUP_REMOVED lines=18> */
.L_x_31766:
[----:B------:R0:W-:Y:S01]  /*76e0*/  STG.E.U8 [R16.64], R5 ;  /* 0x0000000510007986 */ /* 0x0001e2000c101124 */
[----:B------:R-:W-:Y:S05]  /*76f0*/  BRA `(.L_x_31768) ;  /* 0x00000da000007947 */ /* 0x000fea0003800000 */
.L_x_31765:
        /* <DEDUP_REMOVED lines=10> */
.L_x_31770:
[----:B------:R0:W-:Y:S01]  /*77a0*/  STG.E [R16.64], R5 ;  /* 0x0000000510007986 */ /* 0x0001e2000c101924 */
[----:B------:R-:W-:Y:S05]  /*77b0*/  BRA `(.L_x_31768) ;  /* 0x00000ce000007947 */ /* 0x000fea0003800000 */
.L_x_31769:
[----:B------:R0:W-:Y:S01]  /*77c0*/  STG.E.U16 [R16.64], R5 ;  /* 0x0000000510007986 */ /* 0x0001e2000c101524 */
[----:B------:R-:W-:Y:S05]  /*77d0*/  BRA `(.L_x_31768) ;  /* 0x00000cc000007947 */ /* 0x000fea0003800000 */
.L_x_31764:
        /* <DEDUP_REMOVED lines=9> */
.L_x_31772:
[----:B------:R-:W0:Y:S02]  /*7870*/  I2F.S16 R0, R5 ;  /* 0x0000000500007306 */ /* 0x000e240000101400 */
[----:B0-----:R-:W-:-:S05]  /*7880*/  F2FP.PACK_AB R0, RZ, R0 ;  /* 0x00000000ff00723e */ /* 0x001fca00000000ff */
[----:B------:R0:W-:Y:S01]  /*7890*/  STG.E.U16 [R16.64], R0 ;  /* 0x0000000010007986 */ /* 0x0001e2000c101524 */
[----:B------:R-:W-:Y:S05]  /*78a0*/  BRA `(.L_x_31768) ;  /* 0x00000bf000007947 */ /* 0x000fea0003800000 */
.L_x_31771:
        /* <DEDUP_REMOVED lines=10> */
.L_x_31774:
[----:B------:R-:W0:Y:S02]  /*7950*/  I2F.S16 R5, R5 ;  /* 0x0000000500057306 */ /* 0x000e240000101400 */
[----:B0-----:R-:W-:-:S04]  /*7960*/  F2FP.PACK_AB R3, RZ, R5 ;  /* 0x00000005ff03723e */ /* 0x001fc800000000ff */
[----:B------:R-:W-:-:S05]  /*7970*/  PRMT R3, R3, 0x5410, RZ ;  /* 0x0000541003037816 */ /* 0x000fca00000000ff */
[----:B------:R0:W-:Y:S01]  /*7980*/  STG.E [R16.64], R3 ;  /* 0x0000000310007986 */ /* 0x0001e2000c101924 */
[----:B------:R-:W-:Y:S05]  /*7990*/  BRA `(.L_x_31768) ;  /* 0x00000b0000007947 */ /* 0x000fea0003800000 */
.L_x_31773:
[----:B------:R-:W0:Y:S02]  /*79a0*/  I2F.F64.S16 R2, R5 ;  /* 0x0000000500027312 */ /* 0x000e240000101c00 */
[----:B0-----:R0:W-:Y:S01]  /*79b0*/  STG.E.64 [R16.64], R2 ;  /* 0x0000000210007986 */ /* 0x0011e2000c101b24 */
[----:B------:R-:W-:Y:S05]  /*79c0*/  BRA `(.L_x_31768) ;  /* 0x00000ad000007947 */ /* 0x000fea0003800000 */
.L_x_31763:
        /* <DEDUP_REMOVED lines=13> */
.L_x_31777:
[----:B------:R-:W0:Y:S01]  /*7aa0*/  I2F.F64.S16 R4, R5 ;  /* 0x0000000500047312 */ /* 0x000e220000101c00 */
[----:B------:R-:W-:-:S05]  /*7ab0*/  CS2R R6, SRZ ;  /* 0x0000000000067805 */ /* 0x000fca000001ff00 */
[----:B0-----:R0:W-:Y:S01]  /*7ac0*/  STG.E.128 [R16.64], R4 ;  /* 0x0000000410007986 */ /* 0x0011e2000c101d24 */
[----:B------:R-:W-:Y:S05]  /*7ad0*/  BRA `(.L_x_31768) ;  /* 0x000009c000007947 */ /* 0x000fea0003800000 */
.L_x_31776:
        /* <DEDUP_REMOVED lines=21> */
.L_x_31781:
[----:B------:R-:W-:Y:S05]  /*7c30*/  BSYNC B0 ;  /* 0x0000000000007941 */ /* 0x000fea0003800000 */
.L_x_31780:
[----:B------:R-:W-:-:S05]  /*7c40*/  LOP3.LUT R3, R0, R3, RZ, 0xfc, !PT ;  /* 0x0000000300037212 */ /* 0x000fca00078efcff */
[----:B------:R0:W-:Y:S01]  /*7c50*/  STG.E.U8 [R16.64], R3 ;  /* 0x0000000310007986 */ /* 0x0001e2000c101124 */
[----:B------:R-:W-:Y:S05]  /*7c60*/  BRA `(.L_x_31768) ;  /* 0x0000083000007947 */ /* 0x000fea0003800000 */
.L_x_31779:
        /* <DEDUP_REMOVED lines=13> */
.L_x_31783:
[----:B------:R-:W-:Y:S01]  /*7d40*/  IMAD.MOV.U32 R0, RZ, RZ, 0x7f ;  /* 0x0000007fff007424 */ /* 0x000fe200078e00ff */
[----:B------:R-:W-:-:S04]  /*7d50*/  ISETP.GT.U32.AND P0, PT, R2, 0x7f800000, PT ;  /* 0x7f8000000200780c */ /* 0x000fc80003f04070 */
[----:B------:R-:W-:-:S04]  /*7d60*/  SEL R0, R0, 0x7c, P0 ;  /* 0x0000007c00007807 */ /* 0x000fc80000000000 */
.L_x_31784:
[----:B------:R-:W-:Y:S05]  /*7d70*/  BSYNC B0 ;  /* 0x0000000000007941 */ /* 0x000fea0003800000 */
.L_x_31782:
[----:B------:R-:W-:-:S04]  /*7d80*/  LOP3.LUT R2, R5, 0x80000000, RZ, 0xc0, !PT ;  /* 0x8000000005027812 */ /* 0x000fc800078ec0ff */
[----:B------:R-:W-:-:S04]  /*7d90*/  SHF.R.U32.HI R3, RZ, 0x18, R2 ;  /* 0x00000018ff037819 */ /* 0x000fc80000011602 */
[----:B------:R-:W-:-:S05]  /*7da0*/  LOP3.LUT R3, R0, R3, RZ, 0xfc, !PT ;  /* 0x0000000300037212 */ /* 0x000fca00078efcff */
[----:B------:R0:W-:Y:S01]  /*7db0*/  STG.E.U8 [R16.64], R3 ;  /* 0x0000000310007986 */ /* 0x0001e2000c101124 */
[----:B------:R-:W-:Y:S05]  /*7dc0*/  BRA `(.L_x_31768) ;  /* 0x000006d000007947 */ /* 0x000fea0003800000 */
.L_x_31778:
[----:B------:R-:W0:Y:S02]  /*7dd0*/  I2F.S16 R0, R5 ;  /* 0x0000000500007306 */ /* 0x000e240000101400 */
[----:B0-----:R-:W-:-:S05]  /*7de0*/  F2FP.BF16.PACK_AB R0, RZ, R0 ;  /* 0x00000000ff00723e */ /* 0x001fca00000010ff */
[----:B------:R0:W-:Y:S01]  /*7df0*/  STG.E.U16 [R16.64], R0 ;  /* 0x0000000010007986 */ /* 0x0001e2000c101524 */
[----:B------:R-:W-:Y:S05]  /*7e00*/  BRA `(.L_x_31768) ;  /* 0x0000069000007947 */ /* 0x000fea0003800000 */
.L_x_31775:
        /* <DEDUP_REMOVED lines=10> */
.L_x_31787:
        /* <DEDUP_REMOVED lines=17> */
.L_x_31790:
[----:B------:R-:W-:-:S04]  /*7fc0*/  LOP3.LUT R2, R5, 0x80000000, RZ, 0xc0, !PT ;  /* 0x8000000005027812 */ /* 0x000fc800078ec0ff */
[----:B------:R-:W-:-:S04]  /*7fd0*/  SHF.R.U32.HI R3, RZ, 0x18, R2 ;  /* 0x00000018ff037819 */ /* 0x000fc80000011602 */
[----:B------:R-:W-:-:S04]  /*7fe0*/  LOP3.LUT R0, R0, R3, RZ, 0xfc, !PT ;  /* 0x0000000300007212 */ /* 0x000fc800078efcff */
[----:B------:R-:W-:Y:S02]  /*7ff0*/  PRMT R8, R0, 0x7610, R8 ;  /* 0x0000761000087816 */ /* 0x000fe40000000008 */
.L_x_31789:
[----:B------:R-:W-:Y:S05]  /*8000*/  BSYNC B0 ;  /* 0x0000000000007941 */ /* 0x000fea0003800000 */
.L_x_31788:
[----:B------:R0:W-:Y:S01]  /*8010*/  STG.E.U8 [R16.64], R8 ;  /* 0x0000000810007986 */ /* 0x0001e2000c101124 */
[----:B------:R-:W-:Y:S05]  /*8020*/  BRA `(.L_x_31768) ;  /* 0x0000047000007947 */ /* 0x000fea0003800000 */
.L_x_31786:
        /* <DEDUP_REMOVED lines=17> */
.L_x_31793:
[----:B------:R-:W-:-:S04]  /*8140*/  LOP3.LUT R2, R5, 0x80000000, RZ, 0xc0, !PT ;  /* 0x8000000005027812 */ /* 0x000fc800078ec0ff */
[----:B------:R-:W-:-:S04]  /*8150*/  SHF.R.U32.HI R3, RZ, 0x18, R2 ;  /* 0x00000018ff037819 */ /* 0x000fc80000011602 */
[----:B------:R-:W-:-:S04]  /*8160*/  LOP3.LUT R0, R0, R3, RZ, 0xfc, !PT ;  /* 0x0000000300007212 */ /* 0x000fc800078efcff */
[----:B------:R-:W-:Y:S02]  /*8170*/  PRMT R8, R0, 0x7610, R8 ;  /* 0x0000761000087816 */ /* 0x000fe40000000008 */
.L_x_31792:
[----:B------:R-:W-:Y:S05]  /*8180*/  BSYNC B0 ;  /* 0x0000000000007941 */ /* 0x000fea0003800000 */
.L_x_31791:
[----:B------:R0:W-:Y:S01]  /*8190*/  STG.E.U8 [R16.64], R8 ;  /* 0x0000000810007986 */ /* 0x0001e2000c101124 */
[----:B------:R-:W-:Y:S05]  /*81a0*/  BRA `(.L_x_31768) ;  /* 0x000002f000007947 */ /* 0x000fea0003800000 */
.L_x_31785:
        /* <DEDUP_REMOVED lines=22> */
.L_x_31767:
        /* <DEDUP_REMOVED lines=20> */
.L_x_31795:
[----:B------:R-:W-:-:S04]  /*8450*/  PRMT R2, R5, 0x9910, RZ ;  /* 0x0000991005027816 */ /* 0x000fc800000000ff */
[----:B------:R-:W-:-:S05]  /*8460*/  SHF.R.S32.HI R3, RZ, 0x1f, R2 ;  /* 0x0000001fff037819 */ /* 0x000fca0000011402 */
[----:B------:R0:W-:Y:S01]  /*8470*/  STG.E.64 [R16.64], R2 ;  /* 0x0000000210007986 */ /* 0x0001e2000c101b24 */
[----:B------:R-:W-:Y:S05]  /*8480*/  BRA `(.L_x_31768) ;  /* 0x0000001000007947 */ /* 0x000fea0003800000 */
.L_x_31794:
[----:B------:R0:W-:Y:S02]  /*8490*/  STG.E [R16.64], R5 ;  /* 0x0000000510007986 */ /* 0x0001e4000c101924 */
.L_x_31768:
[----:B------:R-:W-:Y:S02]  /*84a0*/  IADD3 R19, R19, 0x80, RZ ;  /* 0x0000008013137810 */ /* 0x000fe40007ffe0ff */
.L_x_31663:
[----:B------:R-:W-:Y:S05]  /*84b0*/  BSYNC B6 ;  /* 0x0000000000067941 */ /* 0x000fea0003800000 */
.L_x_31662:
        /* <DEDUP_REMOVED lines=230> */
.L_x_31796:
        /* <DEDUP_REMOVED lines=18> */
.L_x_31800:
[----:B------:R0:W5:Y:S01]  /*9440*/  LDG.E.U8 R0, [R2.64] ;  /* 0x0000002402007981 */ /* 0x000162000c1e1100 */
[----:B------:R-:W-:Y:S05]  /*9450*/  BRA `(.L_x_31802) ;  /* 0x00000d7000007947 */ /* 0x000fea0003800000 */
.L_x_31799:
        /* <DEDUP_REMOVED lines=8> */
.L_x_31804:
[----:B------:R0:W5:Y:S01]  /*94e0*/  LDG.E.U16 R0, [R2.64] ;  /* 0x0000002402007981 */ /* 0x000162000c1e1500 */
[----:B------:R-:W-:Y:S05]  /*94f0*/  BRA `(.L_x_31802) ;  /* 0x00000cd000007947 */ /* 0x000fea0003800000 */
.L_x_31803:
[----:B------:R0:W5:Y:S01]  /*9500*/  LDG.E.U16 R0, [R2.64] ;  /* 0x0000002402007981 */ /* 0x000162000c1e1500 */
[----:B------:R-:W-:Y:S05]  /*9510*/  BRA `(.L_x_31802) ;  /* 0x00000cb000007947 */ /* 0x000fea0003800000 */
.L_x_31798:
        /* <DEDUP_REMOVED lines=9> */
.L_x_31806:
[----:B------:R-:W2:Y:S02]  /*95b0*/  LDG.E.U16 R4, [R2.64] ;  /* 0x0000002402047981 */ /* 0x000ea4000c1e1500 */
[----:B--2---:R-:W-:-:S06]  /*95c0*/  HADD2.F32 R4, -RZ, R4.H0_H0 ;  /* 0x20000004ff047230 */ /* 0x004fcc0000004100 */
[----:B------:R-:W0:Y:S02]  /*95d0*/  F2I.FTZ.TRUNC.NTZ R4, R4 ;  /* 0x0000000400047305 */ /* 0x000e24000021f100 */
[----:B0-----:R-:W-:Y:S01]  /*95e0*/  PRMT R0, R4, 0x7610, R0 ;  /* 0x0000761004007816 */ /* 0x001fe20000000000 */
[----:B------:R-:W-:Y:S05]  /*95f0*/  BRA `(.L_x_31802) ;  /* 0x00000bd000007947 */ /* 0x000fea0003800000 */
.L_x_31805:
        /* <DEDUP_REMOVED lines=9> */
.L_x_31808:
[----:B------:R-:W2:Y:S02]  /*9690*/  LDG.E.U16 R2, [R2.64] ;  /* 0x0000002402027981 */ /* 0x000ea4000c1e1500 */
[----:B--2---:R-:W-:-:S06]  /*96a0*/  HADD2.F32 R4, -RZ, R2.H0_H0 ;  /* 0x20000002ff047230 */ /* 0x004fcc0000004100 */
[----:B------:R-:W0:Y:S02]  /*96b0*/  F2I.FTZ.TRUNC.NTZ R4, R4 ;  /* 0x0000000400047305 */ /* 0x000e24000021f100 */
[----:B0-----:R-:W-:Y:S01]  /*96c0*/  PRMT R0, R4, 0x7610, R0 ;  /* 0x0000761004007816 */ /* 0x001fe20000000000 */
[----:B------:R-:W-:Y:S05]  /*96d0*/  BRA `(.L_x_31802) ;  /* 0x00000af000007947 */ /* 0x000fea0003800000 */
.L_x_31807:
[----:B------:R-:W2:Y:S02]  /*96e0*/  LDG.E.64 R2, [R2.64] ;  /* 0x0000002402027981 */ /* 0x000ea4000c1e1b00 */
[----:B--2---:R0:W1:Y:S01]  /*96f0*/  F2I.F64.TRUNC R0, R2 ;  /* 0x0000000200007311 */ /* 0x004062000030d100 */
[----:B------:R-:W-:Y:S05]  /*9700*/  BRA `(.L_x_31802) ;  /* 0x00000ac000007947 */ /* 0x000fea0003800000 */
.L_x_31797:
        /* <DEDUP_REMOVED lines=12> */
.L_x_31811:
[----:B------:R-:W2:Y:S02]  /*97d0*/  LDG.E.64 R2, [R2.64] ;  /* 0x0000002402027981 */ /* 0x000ea4000c1e1b00 */
[----:B--2---:R0:W1:Y:S01]  /*97e0*/  F2I.F64.TRUNC R0, R2 ;  /* 0x0000000200007311 */ /* 0x004062000030d100 */
[----:B------:R-:W-:Y:S05]  /*97f0*/  BRA `(.L_x_31802) ;  /* 0x000009d000007947 */ /* 0x000fea0003800000 */
.L_x_31810:
        /* <DEDUP_REMOVED lines=28> */
.L_x_31813:
        /* <DEDUP_REMOVED lines=15> */
.L_x_31812:
[----:B------:R-:W2:Y:S02]  /*9ab0*/  LDG.E.U16 R2, [R2.64] ;  /* 0x0000002402027981 */ /* 0x000ea4000c1e1500 */
[----:B--2---:R-:W-:-:S04]  /*9ac0*/  PRMT R2, RZ, 0x5410, R2 ;  /* 0x00005410ff027816 */ /* 0x004fc80000000002 */
[----:B------:R0:W1:Y:S01]  /*9ad0*/  F2I.FTZ.TRUNC.NTZ R0, R2 ;  /* 0x0000000200007305 */ /* 0x000062000021f100 */
[----:B------:R-:W-:Y:S05]  /*9ae0*/  BRA `(.L_x_31802) ;  /* 0x000006e000007947 */ /* 0x000fea0003800000 */
.L_x_31809:
        /* <DEDUP_REMOVED lines=10> */
.L_x_31816:
        /* <DEDUP_REMOVED lines=21> */
.L_x_31820:
[----:B------:R-:W-:Y:S05]  /*9ce0*/  BSYNC B1 ;  /* 0x0000000000017941 */ /* 0x000fea0003800000 */
.L_x_31819:
[----:B------:R-:W-:Y:S01]  /*9cf0*/  IMAD.SHL.U32 R2, R2, 0x100000, RZ ;  /* 0x0010000002027824 */ /* 0x000fe200078e00ff */
[----:B------:R-:W-:-:S04]  /*9d00*/  LEA R3, R0, 0x3b800000, 0x17 ;  /* 0x3b80000000037811 */ /* 0x000fc800078eb8ff */
[----:B------:R-:W-:Y:S02]  /*9d10*/  LOP3.LUT R4, R3, R2, R4, 0xfe, !PT ;  /* 0x0000000203047212 */ /* 0x000fe400078efe04 */
.L_x_31818:
[----:B------:R-:W-:Y:S05]  /*9d20*/  BSYNC B0 ;  /* 0x0000000000007941 */ /* 0x000fea0003800000 */
.L_x_31817:
[----:B------:R-:W0:Y:S02]  /*9d30*/  F2I.FTZ.TRUNC.NTZ R4, R4 ;  /* 0x0000000400047305 */ /* 0x000e24000021f100 */
[----:B0-----:R-:W-:Y:S01]  /*9d40*/  PRMT R0, R4, 0x7610, R0 ;  /* 0x0000761004007816 */ /* 0x001fe20000000000 */
[----:B------:R-:W-:Y:S05]  /*9d50*/  BRA `(.L_x_31802) ;  /* 0x0000047000007947 */ /* 0x000fea0003800000 */
.L_x_31815:
        /* <DEDUP_REMOVED lines=21> */
.L_x_31824:
[----:B------:R-:W-:Y:S05]  /*9eb0*/  BSYNC B1 ;  /* 0x0000000000017941 */ /* 0x000fea0003800000 */
.L_x_31823:
[----:B------:R-:W-:Y:S01]  /*9ec0*/  IMAD.SHL.U32 R2, R2, 0x200000, RZ ;  /* 0x0020000002027824 */ /* 0x000fe200078e00ff */
[----:B------:R-:W-:-:S04]  /*9ed0*/  LEA R3, R0, 0x37800000, 0x17 ;  /* 0x3780000000037811 */ /* 0x000fc800078eb8ff */
[----:B------:R-:W-:Y:S02]  /*9ee0*/  LOP3.LUT R4, R3, R2, R4, 0xfe, !PT ;  /* 0x0000000203047212 */ /* 0x000fe400078efe04 */
.L_x_31822:
[----:B------:R-:W-:Y:S05]  /*9ef0*/  BSYNC B0 ;  /* 0x0000000000007941 */ /* 0x000fea0003800000 */
.L_x_31821:
[----:B------:R-:W0:Y:S02]  /*9f00*/  F2I.FTZ.TRUNC.NTZ R4, R4 ;  /* 0x0000000400047305 */ /* 0x000e24000021f100 */
[----:B0-----:R-:W-:Y:S01]  /*9f10*/  PRMT R0, R4, 0x7610, R0 ;  /* 0x0000761004007816 */ /* 0x001fe20000000000 */
[----:B------:R-:W-:Y:S05]  /*9f20*/  BRA `(.L_x_31802) ;  /* 0x000002a000007947 */ /* 0x000fea0003800000 */
.L_x_31814:
        /* <DEDUP_REMOVED lines=14> */
.L_x_31828:
[----:B------:R-:W-:Y:S05]  /*a010*/  BSYNC B0 ;  /* 0x0000000000007941 */ /* 0x000fea0003800000 */
.L_x_31827:
[----:B------:R-:W0:Y:S02]  /*a020*/  F2I.FTZ.TRUNC.NTZ R4, R4 ;  /* 0x0000000400047305 */ /* 0x000e24000021f100 */
[----:B0-----:R-:W-:Y:S01]  /*a030*/  PRMT R0, R4, 0x7610, R0 ;  /* 0x0000761004007816 */ /* 0x001fe20000000000 */
[----:B------:R-:W-:Y:S05]  /*a040*/  BRA `(.L_x_31802) ;  /* 0x0000018000007947 */ /* 0x000fea0003800000 */
.L_x_31801:
        /* <DEDUP_REMOVED lines=21> */
.L_x_31826:
[----:B------:R0:W5:Y:S01]  /*a1a0*/  LDG.E.U16 R0, [R2.64] ;  /* 0x0000002402007981 */ /* 0x000162000c1e1500 */
[----:B------:R-:W-:Y:S05]  /*a1b0*/  BRA `(.L_x_31802) ;  /* 0x0000001000007947 */ /* 0x000fea0003800000 */
.L_x_31825:
[----:B------:R0:W5:Y:S02]  /*a1c0*/  LDG.E.U16 R0, [R2.64] ;  /* 0x0000002402007981 */ /* 0x000164000c1e1500 */
.L_x_31802:
        /* <DEDUP_REMOVED lines=18> */
.L_x_31832:
[----:B------:R-:W-:Y:S01]  /*a2f0*/  STG.E.U8 [R16.64], R5 ;  /* 0x0000000510007986 */ /* 0x000fe2000c101124 */
[----:B------:R-:W-:Y:S05]  /*a300*/  EXIT ;  /* 0x000000000000794d */ /* 0x000fea0003800000 */
.L_x_31831:
        /* <DEDUP_REMOVED lines=10> */
.L_x_31835:
[----:B------:R-:W-:Y:S01]  /*a3b0*/  STG.E [R16.64], R5 ;  /* 0x0000000510007986 */ /* 0x000fe2000c101924 */
[----:B------:R-:W-:Y:S05]  /*a3c0*/  EXIT ;  /* 0x000000000000794d */ /* 0x000fea0003800000 */
.L_x_31834:
[----:B------:R-:W-:Y:S01]  /*a3d0*/  STG.E.U16 [R16.64], R5 ;  /* 0x0000000510007986 */ /* 0x000fe2000c101524 */
[----:B------:R-:W-:Y:S05]  /*a3e0*/  EXIT ;  /* 0x000000000000794d */ /* 0x000fea0003800000 */
.L_x_31830:
        /* <DEDUP_REMOVED lines=9> */
.L_x_31837:
[----:B------:R-:W0:Y:S02]  /*a480*/  I2F.S16 R0, R5 ;  /* 0x0000000500007306 */ /* 0x000e240000101400 */
[----:B0-----:R-:W-:-:S05]  /*a490*/  F2FP.PACK_AB R0, RZ, R0 ;  /* 0x00000000ff00723e */ /* 0x001fca00000000ff */
[----:B------:R-:W-:Y:S01]  /*a4a0*/  STG.E.U16 [R16.64], R0 ;  /* 0x0000000010007986 */ /* 0x000fe2000c101524 */
[----:B------:R-:W-:Y:S05]  /*a4b0*/  EXIT ;  /* 0x000000000000794d */ /* 0x000fea0003800000 */
.L_x_31836:
        /* <DEDUP_REMOVED lines=10> */
.L_x_31839:
[----:B------:R-:W0:Y:S02]  /*a560*/  I2F.S16 R5, R5 ;  /* 0x0000000500057306 */ /* 0x000e240000101400 */
[----:B0-----:R-:W-:-:S04]  /*a570*/  F2FP.PACK_AB R3, RZ, R5 ;  /* 0x00000005ff03723e */ /* 0x001fc800000000ff */
[----:B------:R-:W-:-:S05]  /*a580*/  PRMT R3, R3, 0x5410, RZ ;  /* 0x0000541003037816 */ /* 0x000fca00000000ff */
[----:B------:R-:W-:Y:S01]  /*a590*/  STG.E [R16.64], R3 ;  /* 0x0000000310007986 */ /* 0x000fe2000c101924 */
[----:B------:R-:W-:Y:S05]  /*a5a0*/  EXIT ;  /* 0x000000000000794d */ /* 0x000fea0003800000 */
.L_x_31838:
[----:B------:R-:W0:Y:S02]  /*a5b0*/  I2F.F64.S16 R2, R5 ;  /* 0x0000000500027312 */ /* 0x000e240000101c00 */
[----:B0-----:R-:W-:Y:S01]  /*a5c0*/  STG.E.64 [R16.64], R2 ;  /* 0x0000000210007986 */ /* 0x001fe2000c101b24 */
[----:B------:R-:W-:Y:S05]  /*a5d0*/  EXIT ;  /* 0x000000000000794d */ /* 0x000fea0003800000 */
.L_x_31829:
        /* <DEDUP_REMOVED lines=13> */
.L_x_31842:
[----:B------:R-:W0:Y:S01]  /*a6b0*/  I2F.F64.S16 R4, R5 ;  /* 0x0000000500047312 */ /* 0x000e220000101c00 */
[----:B------:R-:W-:-:S05]  /*a6c0*/  CS2R R6, SRZ ;  /* 0x0000000000067805 */ /* 0x000fca000001ff00 */
[----:B0-----:R-:W-:Y:S01]  /*a6d0*/  STG.E.128 [R16.64], R4 ;  /* 0x0000000410007986 */ /* 0x001fe2000c101d24 */
[----:B------:R-:W-:Y:S05]  /*a6e0*/  EXIT ;  /* 0x000000000000794d */ /* 0x000fea0003800000 */
.L_x_31841:
        /* <DEDUP_REMOVED lines=21> */
.L_x_31846:
[----:B------:R-:W-:Y:S05]  /*a840*/  BSYNC B0 ;  /* 0x0000000000007941 */ /* 0x000fea0003800000 */
.L_x_31845:
[----:B------:R-:W-:-:S05]  /*a850*/  LOP3.LUT R3, R0, R3, RZ, 0xfc, !PT ;  /* 0x0000000300037212 */ /* 0x000fca00078efcff */
[----:B------:R-:W-:Y:S01]  /*a860*/  STG.E.U8 [R16.64], R3 ;  /* 0x0000000310007986 */ /* 0x000fe2000c101124 */
[----:B------:R-:W-:Y:S05]  /*a870*/  EXIT ;  /* 0x000000000000794d */ /* 0x000fea0003800000 */
.L_x_31844:
        /* <DEDUP_REMOVED lines=13> */
.L_x_31848:
[----:B------:R-:W-:Y:S01]  /*a950*/  IMAD.MOV.U32 R0, RZ, RZ, 0x7f ;  /* 0x0000007fff007424 */ /* 0x000fe200078e00ff */
[----:B------:R-:W-:-:S04]  /*a960*/  ISETP.GT.U32.AND P0, PT, R2, 0x7f800000, PT ;  /* 0x7f8000000200780c */ /* 0x000fc80003f04070 */
[----:B------:R-:W-:-:S04]  /*a970*/  SEL R0, R0, 0x7c, P0 ;  /* 0x0000007c00007807 */ /* 0x000fc80000000000 */
.L_x_31849:
[----:B------:R-:W-:Y:S05]  /*a980*/  BSYNC B0 ;  /* 0x0000000000007941 */ /* 0x000fea0003800000 */
.L_x_31847:
[----:B------:R-:W-:-:S04]  /*a990*/  LOP3.LUT R2, R5, 0x80000000, RZ, 0xc0, !PT ;  /* 0x8000000005027812 */ /* 0x000fc800078ec0ff */
[----:B------:R-:W-:-:S04]  /*a9a0*/  SHF.R.U32.HI R3, RZ, 0x18, R2 ;  /* 0x00000018ff037819 */ /* 0x000fc80000011602 */
[----:B------:R-:W-:-:S05]  /*a9b0*/  LOP3.LUT R3, R0, R3, RZ, 0xfc, !PT ;  /* 0x0000000300037212 */ /* 0x000fca00078efcff */
[----:B------:R-:W-:Y:S01]  /*a9c0*/  STG.E.U8 [R16.64], R3 ;  /* 0x0000000310007986 */ /* 0x000fe2000c101124 */
[----:B------:R-:W-:Y:S05]  /*a9d0*/  EXIT ;  /* 0x000000000000794d */ /* 0x000fea0003800000 */
.L_x_31843:
[----:B------:R-:W0:Y:S02]  /*a9e0*/  I2F.S16 R0, R5 ;  /* 0x0000000500007306 */ /* 0x000e240000101400 */
[----:B0-----:R-:W-:-:S05]  /*a9f0*/  F2FP.BF16.PACK_AB R0, RZ, R0 ;  /* 0x00000000ff00723e */ /* 0x001fca00000010ff */
[----:B------:R-:W-:Y:S01]  /*aa00*/  STG.E.U16 [R16.64], R0 ;  /* 0x0000000010007986 */ /* 0x000fe2000c101524 */
[----:B------:R-:W-:Y:S05]  /*aa10*/  EXIT ;  /* 0x000000000000794d */ /* 0x000fea0003800000 */
.L_x_31840:
        /* <DEDUP_REMOVED lines=10> */
.L_x_31852:
        /* <DEDUP_REMOVED lines=17> */
.L_x_31855:
[----:B------:R-:W-:-:S04]  /*abd0*/  LOP3.LUT R2, R5, 0x80000000, RZ, 0xc0, !PT ;  /* 0x8000000005027812 */ /* 0x000fc800078ec0ff */
[----:B------:R-:W-:-:S04]  /*abe0*/  SHF.R.U32.HI R3, RZ, 0x18, R2 ;  /* 0x00000018ff037819 */ /* 0x000fc80000011602 */
[----:B------:R-:W-:-:S04]  /*abf0*/  LOP3.LUT R0, R0, R3, RZ, 0xfc, !PT ;  /* 0x0000000300007212 */ /* 0x000fc800078efcff */
[----:B------:R-:W-:Y:S02]  /*ac00*/  PRMT R8, R0, 0x7610, R8 ;  /* 0x0000761000087816 */ /* 0x000fe40000000008 */
.L_x_31854:
[----:B------:R-:W-:Y:S05]  /*ac10*/  BSYNC B0 ;  /* 0x0000000000007941 */ /* 0x000fea0003800000 */
.L_x_31853:
[----:B------:R-:W-:Y:S01]  /*ac20*/  STG.E.U8 [R16.64], R8 ;  /* 0x0000000810007986 */ /* 0x000fe2000c101124 */
[----:B------:R-:W-:Y:S05]  /*ac30*/  EXIT ;  /* 0x000000000000794d */ /* 0x000fea0003800000 */
.L_x_31851:
        /* <DEDUP_REMOVED lines=17> */
.L_x_31858:
[----:B------:R-:W-:-:S04]  /*ad50*/  LOP3.LUT R2, R5, 0x80000000, RZ, 0xc0, !PT ;  /* 0x8000000005027812 */ /* 0x000fc800078ec0ff */
[----:B------:R-:W-:-:S04]  /*ad60*/  SHF.R.U32.HI R3, RZ, 0x18, R2 ;  /* 0x00000018ff037819 */ /* 0x000fc80000011602 */
[----:B------:R-:W-:-:S04]  /*ad70*/  LOP3.LUT R0, R0, R3, RZ, 0xfc, !PT ;  /* 0x0000000300007212 */ /* 0x000fc800078efcff */
[----:B------:R-:W-:Y:S02]  /*ad80*/  PRMT R8, R0, 0x7610, R8 ;  /* 0x0000761000087816 */ /* 0x000fe40000000008 */
.L_x_31857:
[----:B------:R-:W-:Y:S05]  /*ad90*/  BSYNC B0 ;  /* 0x0000000000007941 */ /* 0x000fea0003800000 */
.L_x_31856:
[----:B------:R-:W-:Y:S01]  /*ada0*/  STG.E.U8 [R16.64], R8 ;  /* 0x0000000810007986 */ /* 0x000fe2000c101124 */
[----:B------:R-:W-:Y:S05]  /*adb0*/  EXIT ;  /* 0x000000000000794d */ /* 0x000fea0003800000 */
.L_x_31850:
        /* <DEDUP_REMOVED lines=22> */
.L_x_31833:
        /* <DEDUP_REMOVED lines=20> */
.L_x_31860:
[----:B------:R-:W-:-:S04]  /*b060*/  PRMT R2, R5, 0x9910, RZ ;  /* 0x0000991005027816 */ /* 0x000fc800000000ff */
[----:B------:R-:W-:-:S05]  /*b070*/  SHF.R.S32.HI R3, RZ, 0x1f, R2 ;  /* 0x0000001fff037819 */ /* 0x000fca0000011402 */
[----:B------:R-:W-:Y:S01]  /*b080*/  STG.E.64 [R16.64], R2 ;  /* 0x0000000210007986 */ /* 0x000fe2000c101b24 */
[----:B------:R-:W-:Y:S05]  /*b090*/  EXIT ;  /* 0x000000000000794d */ /* 0x000fea0003800000 */
.L_x_31859:
[----:B------:R-:W-:Y:S01]  /*b0a0*/  STG.E [R16.64], R5 ;  /* 0x0000000510007986 */ /* 0x000fe2000c101924 */
[----:B------:R-:W-:Y:S05]  /*b0b0*/  EXIT ;  /* 0x000000000000794d */ /* 0x000fea0003800000 */
.L_x_31861:
        /* <DEDUP_REMOVED lines=12> */
.L_x_40247:


//--------------------- .text._ZN2at6native27unrolled_elementwise_kernelINS0_13AUnaryFunctorIsssZZZNS0_19maximum_kernel_cudaERNS_18TensorIteratorBaseEENKUlvE_clEvENKUlvE3_clEvEUlssE_EESt5arrayIPcLm2EELi4E23TrivialOffsetCalculatorILi1EjESD_NS0_6memory12LoadWithCastILi1EEENSE_13StoreWithCastILi1EEEEEviT_T0_T2_T3_T4_T5_ --------------------------
	.section	.text._ZN2at6native27unrolled_elementwise_kernelINS0_13AUnaryFunctorIsssZZZNS0_19maximum_kernel_cudaERNS_18TensorIteratorBaseEENKUlvE_clEvENKUlvE3_clEvEUlssE_EESt5arrayIPcLm2EELi4E23TrivialOffsetCalculatorILi1EjESD_NS0_6memory12LoadWithCastILi1EEENSE_13StoreWithCastILi1EEEEEviT_T0_T2_T3_T4_T5_,"ax",@progbits
	.sectioninfo	@"SHI_REGISTERS=28"
	.align	128
        .global         _ZN2at6native27unrolled_elementwise_kernelINS0_13AUnaryFunctorIsssZZZNS0_19maximum_kernel_cudaERNS_18TensorIteratorBaseEENKUlvE_clEvENKUlvE3_clEvEUlssE_EESt5arrayIPcLm2EELi4E23TrivialOffsetCalculatorILi1EjESD_NS0_6memory12LoadWithCastILi1EEENSE_13StoreWithCastILi1EEEEEviT_T0_T2_T3_T4_T5_
        .type           _ZN2at6native27unrolled_elementwise_kernelINS0_13AUnaryFunctorIsssZZZNS0_19maximum_kernel_cudaERNS_18TensorIteratorBaseEENKUlvE_clEvENKUlvE3_clEvEUlssE_EESt5arrayIPcLm2EELi4E23TrivialOffsetCalculatorILi1EjESD_NS0_6memory12LoadWithCastILi1EEENSE_13StoreWithCastILi1EEEEEviT_T0_T2_T3_T4_T5_,@function
        .size           _ZN2at6native27unrolled_elementwise_kernelINS0_13AUnaryFunctorIsssZZZNS0_19maximum_kernel_cudaERNS_18TensorIteratorBaseEENKUlvE_clEvENKUlvE3_clEvEUlssE_EESt5arrayIPcLm2EELi4E23TrivialOffsetCalculatorILi1EjESD_NS0_6memory12LoadWithCastILi1EEENSE_13StoreWithCastILi1EEEEEviT_T0_T2_T3_T4_T5_,(.L_x_40248 - _ZN2at6native27unrolled_elementwise_kernelINS0_13AUnaryFunctorIsssZZZNS0_19maximum_kernel_cudaERNS_18TensorIteratorBaseEENKUlvE_clEvENKUlvE3_clEvEUlssE_EESt5arrayIPcLm2EELi4E23TrivialOffsetCalculatorILi1EjESD_NS0_6memory12LoadWithCastILi1EEENSE_13StoreWithCastILi1EEEEEviT_T0_T2_T3_T4_T5_)
        .other          _ZN2at6native27unrolled_elementwise_kernelINS0_13AUnaryFunctorIsssZZZNS0_19maximum_kernel_cudaERNS_18TensorIteratorBaseEENKUlvE_clEvENKUlvE3_clEvEUlssE_EESt5arrayIPcLm2EELi4E23TrivialOffsetCalculatorILi1EjESD_NS0_6memory12LoadWithCastILi1EEENSE_13StoreWithCastILi1EEEEEviT_T0_T2_T3_T4_T5_,@"STO_CUDA_ENTRY STV_DEFAULT"
_ZN2at6native27unrolled_elementwise_kernelINS0_13AUnaryFunctorIsssZZZNS0_19maximum_kernel_cudaERNS_18TensorIteratorBaseEENKUlvE_clEvENKUlvE3_clEvEUlssE_EESt5arrayIPcLm2EELi4E23TrivialOffsetCalculatorILi1EjESD_NS0_6memory12LoadWithCastILi1EEENSE_13StoreWithCastILi1EEEEEviT_T0_T2_T3_T4_T5_:
.text._ZN2at6native27unrolled_elementwise_kernelINS0_13AUnaryFunctorIsssZZZNS0_19maximum_kernel_cudaERNS_18TensorIteratorBaseEENKUlvE_clEvENKUlvE3_clEvEUlssE_EESt5arrayIPcLm2EELi4E23TrivialOffsetCalculatorILi1EjESD_NS0_6memory12LoadWithCastILi1EEENSE_13StoreWithCastILi1EEEEEviT_T0_T2_T3_T4_T5_:
        /* <DEDUP_REMOVED lines=29> */
.L_x_31867:
[----:B------:R0:W5:Y:S01]  /*01d0*/  LDG.E.U8 R22, [R2.64] ;  /* 0x0000002402167981 */ /* 0x000162000c1e1100 */
[----:B------:R-:W-:Y:S05]  /*01e0*/  BRA `(.L_x_31869) ;  /* 0x00000d9000007947 */ /* 0x000fea0003800000 */
.L_x_31866:
        /* <DEDUP_REMOVED lines=8> */
.L_x_31871:
[----:B------:R0:W5:Y:S01]  /*0270*/  LDG.E.U16 R22, [R2.64] ;  /* 0x0000002402167981 */ /* 0x000162000c1e1500 */
[----:B------:R-:W-:Y:S05]  /*0280*/  BRA `(.L_x_31869) ;  /* 0x00000cf000007947 */ /* 0x000fea0003800000 */
.L_x_31870:
[----:B------:R0:W5:Y:S01]  /*0290*/  LDG.E.U16 R22, [R2.64] ;  /* 0x0000002402167981 */ /* 0x000162000c1e1500 */
[----:B------:R-:W-:Y:S05]  /*02a0*/  BRA `(.L_x_31869) ;  /* 0x00000cd000007947 */ /* 0x000fea0003800000 */
.L_x_31865:
        /* <DEDUP_REMOVED lines=9> */
.L_x_31873:
[----:B------:R-:W2:Y:S02]  /*0340*/  LDG.E.U16 R0, [R2.64] ;  /* 0x0000002402007981 */ /* 0x000ea4000c1e1500 */
[----:B--2---:R-:W-:-:S06]  /*0350*/  HADD2.F32 R0, -RZ, R0.H0_H0 ;  /* 0x20000000ff007230 */ /* 0x004fcc0000004100 */
[----:B------:R-:W0:Y:S02]  /*0360*/  F2I.FTZ.TRUNC.NTZ R0, R0 ;  /* 0x0000000000007305 */ /* 0x000e24000021f100 */
[----:B0-----:R-:W-:Y:S01]  /*0370*/  PRMT R22, R0, 0x7610, R22 ;  /* 0x0000761000167816 */ /* 0x001fe20000000016 */
[----:B------:R-:W-:Y:S05]  /*0380*/  BRA `(.L_x_31869) ;  /* 0x00000bf000007947 */ /* 0x000fea0003800000 */
.L_x_31872:
        /* <DEDUP_REMOVED lines=9> */
.L_x_31875:
[----:B------:R-:W2:Y:S02]  /*0420*/  LDG.E.U16 R2, [R2.64] ;  /* 0x0000002402027981 */ /* 0x000ea4000c1e1500 */
[----:B--2---:R-:W-:-:S06]  /*0430*/  HADD2.F32 R0, -RZ, R2.H0_H0 ;  /* 0x20000002ff007230 */ /* 0x004fcc0000004100 */
[----:B------:R-:W0:Y:S02]  /*0440*/  F2I.FTZ.TRUNC.NTZ R0, R0 ;  /* 0x0000000000007305 */ /* 0x000e24000021f100 */
[----:B0-----:R-:W-:Y:S01]  /*0450*/  PRMT R22, R0, 0x7610, R22 ;  /* 0x0000761000167816 */ /* 0x001fe20000000016 */
[----:B------:R-:W-:Y:S05]  /*0460*/  BRA `(.L_x_31869) ;  /* 0x00000b1000007947 */ /* 0x000fea0003800000 */
.L_x_31874:
[----:B------:R-:W2:Y:S02]  /*0470*/  LDG.E.64 R2, [R2.64] ;  /* 0x0000002402027981 */ /* 0x000ea4000c1e1b00 */
[----:B--2---:R0:W1:Y:S01]  /*0480*/  F2I.F64.TRUNC R22, R2 ;  /* 0x0000000200167311 */ /* 0x004062000030d100 */
[----:B------:R-:W-:Y:S05]  /*0490*/  BRA `(.L_x_31869) ;  /* 0x00000ae000007947 */ /* 0x000fea0003800000 */
.L_x_31864:
        /* <DEDUP_REMOVED lines=12> */
.L_x_31878:
[----:B------:R-:W2:Y:S02]  /*0560*/  LDG.E.64 R2, [R2.64] ;  /* 0x0000002402027981 */ /* 0x000ea4000c1e1b00 */
[----:B--2---:R0:W1:Y:S01]  /*0570*/  F2I.F64.TRUNC R22, R2 ;  /* 0x0000000200167311 */ /* 0x004062000030d100 */
[----:B------:R-:W-:Y:S05]  /*0580*/  BRA `(.L_x_31869) ;  /* 0x000009f000007947 */ /* 0x000fea0003800000 */
.L_x_31877:
        /* <DEDUP_REMOVED lines=28> */
.L_x_31880:
        /* <DEDUP_REMOVED lines=16> */
.L_x_31879:
[----:B------:R-:W2:Y:S02]  /*0850*/  LDG.E.U16 R0, [R2.64] ;  /* 0x0000002402007981 */ /* 0x000ea4000c1e1500 */
[----:B--2---:R-:W-:-:S06]  /*0860*/  PRMT R0, RZ, 0x5410, R0 ;  /* 0x00005410ff007816 */ /* 0x004fcc0000000000 */
[----:B------:R-:W0:Y:S02]  /*0870*/  F2I.FTZ.TRUNC.NTZ R0, R0 ;  /* 0x0000000000007305 */ /* 0x000e24000021f100 */
[----:B0-----:R-:W-:Y:S01]  /*0880*/  PRMT R22, R0, 0x7610, R22 ;  /* 0x0000761000167816 */ /* 0x001fe20000000016 */
[----:B------:R-:W-:Y:S05]  /*0890*/  BRA `(.L_x_31869) ;  /* 0x000006e000007947 */ /* 0x000fea0003800000 */
.L_x_31876:
        /* <DEDUP_REMOVED lines=10> */
.L_x_31883:
        /* <DEDUP_REMOVED lines=21> */
.L_x_31887:
[----:B------:R-:W-:Y:S05]  /*0a90*/  BSYNC B1 ;  /* 0x0000000000017941 */ /* 0x000fea0003800000 */
.L_x_31886:
[----:B------:R-:W-:Y:S01]  /*0aa0*/  LEA R3, R0, 0x3b800000, 0x17 ;  /* 0x3b80000000037811 */ /* 0x000fe200078eb8ff */
[----:B------:R-:W-:-:S05]  /*0ab0*/  IMAD.SHL.U32 R0, R2, 0x100000, RZ ;  /* 0x0010000002007824 */ /* 0x000fca00078e00ff */
[----:B------:R-:W-:Y:S02]  /*0ac0*/  LOP3.LUT R0, R3, R0, R4, 0xfe, !PT ;  /* 0x0000000003007212 */ /* 0x000fe400078efe04 */
.L_x_31885:
[----:B------:R-:W-:Y:S05]  /*0ad0*/  BSYNC B0 ;  /* 0x0000000000007941 */ /* 0x000fea0003800000 */
.L_x_31884:
[----:B------:R-:W0:Y:S02]  /*0ae0*/  F2I.FTZ.TRUNC.NTZ R0, R0 ;  /* 0x0000000000007305 */ /* 0x000e24000021f100 */
[----:B0-----:R-:W-:Y:S01]  /*0af0*/  PRMT R22, R0, 0x7610, R22 ;  /* 0x0000761000167816 */ /* 0x001fe20000000016 */
[----:B------:R-:W-:Y:S05]  /*0b00*/  BRA `(.L_x_31869) ;  /* 0x0000047000007947 */ /* 0x000fea0003800000 */
.L_x_31882:
        /* <DEDUP_REMOVED lines=21> */
.L_x_31891:
[----:B------:R-:W-:Y:S05]  /*0c60*/  BSYNC B1 ;  /* 0x0000000000017941 */ /* 0x000fea0003800000 */
.L_x_31890:
[----:B------:R-:W-:Y:S01]  /*0c70*/  LEA R3, R0, 0x37800000, 0x17 ;  /* 0x3780000000037811 */ /* 0x000fe200078eb8ff */
[----:B------:R-:W-:-:S05]  /*0c80*/  IMAD.SHL.U32 R0, R2, 0x200000, RZ ;  /* 0x0020000002007824 */ /* 0x000fca00078e00ff */
[----:B------:R-:W-:Y:S02]  /*0c90*/  LOP3.LUT R0, R3, R0, R4, 0xfe, !PT ;  /* 0x0000000003007212 */ /* 0x000fe400078efe04 */
.L_x_31889:
[----:B------:R-:W-:Y:S05]  /*0ca0*/  BSYNC B0 ;  /* 0x0000000000007941 */ /* 0x000fea0003800000 */
.L_x_31888:
[----:B------:R-:W0:Y:S02]  /*0cb0*/  F2I.FTZ.TRUNC.NTZ R0, R0 ;  /* 0x0000000000007305 */ /* 0x000e24000021f100 */
[----:B0-----:R-:W-:Y:S01]  /*0cc0*/  PRMT R22, R0, 0x7610, R22 ;  /* 0x0000761000167816 */ /* 0x001fe20000000016 */
[----:B------:R-:W-:Y:S05]  /*0cd0*/  BRA `(.L_x_31869) ;  /* 0x000002a000007947 */ /* 0x000fea0003800000 */
.L_x_31881:
        /* <DEDUP_REMOVED lines=14> */
.L_x_31895:
[----:B------:R-:W-:Y:S05]  /*0dc0*/  BSYNC B0 ;  /* 0x0000000000007941 */ /* 0x000fea0003800000 */
.L_x_31894:
[----:B------:R-:W0:Y:S02]  /*0dd0*/  F2I.FTZ.TRUNC.NTZ R0, R0 ;  /* 0x0000000000007305 */ /* 0x000e24000021f100 */
[----:B0-----:R-:W-:Y:S01]  /*0de0*/  PRMT R22, R0, 0x7610, R22 ;  /* 0x0000761000167816 */ /* 0x001fe20000000016 */
[----:B------:R-:W-:Y:S05]  /*0df0*/  BRA `(.L_x_31869) ;  /* 0x0000018000007947 */ /* 0x000fea0003800000 */
.L_x_31868:
        /* <DEDUP_REMOVED lines=21> */
.L_x_31893:
[----:B------:R0:W5:Y:S01]  /*0f50*/  LDG.E.U16 R22, [R2.64] ;  /* 0x0000002402167981 */ /* 0x000162000c1e1500 */
[----:B------:R-:W-:Y:S05]  /*0f60*/  BRA `(.L_x_31869) ;  /* 0x0000001000007947 */ /* 0x000fea0003800000 */
.L_x_31892:
[----:B------:R0:W5:Y:S02]  /*0f70*/  LDG.E.U16 R22, [R2.64] ;  /* 0x0000002402167981 */ /* 0x000164000c1e1500 */
.L_x_31869:
[----:B------:R-:W2:Y:S02]  /*0f80*/  S2R R24, SR_TID.X ;  /* 0x0000000000187919 */ /* 0x000ea40000002100 */
[----:B--2---:R-:W-:Y:S02]  /*0f90*/  IADD3 R24, R24, 0x80, RZ ;  /* 0x0000008018187810 */ /* 0x004fe40007ffe0ff */
.L_x_31863:
[----:B-1----:R-:W-:Y:S05]  /*0fa0*/  BSYNC B6 ;  /* 0x0000000000067941 */ /* 0x002fea0003800000 */
.L_x_31862:
        /* <DEDUP_REMOVED lines=21> */
.L_x_31901:
[----:B------:R0:W5:Y:S01]  /*1100*/  LDG.E.U8 R19, [R2.64] ;  /* 0x0000002402137981 */ /* 0x000162000c1e1100 */
[----:B------:R-:W-:Y:S05]  /*1110*/  BRA `(.L_x_31903) ;  /* 0x00000d8000007947 */ /* 0x000fea0003800000 */
.L_x_31900:
        /* <DEDUP_REMOVED lines=8> */
.L_x_31905:
[----:B------:R0:W5:Y:S01]  /*11a0*/  LDG.E.U16 R19, [R2.64] ;  /* 0x0000002402137981 */ /* 0x000162000c1e1500 */
[----:B------:R-:W-:Y:S05]  /*11b0*/  BRA `(.L_x_31903) ;  /* 0x00000ce000007947 */ /* 0x000fea0003800000 */
.L_x_31904:
[----:B------:R0:W5:Y:S01]  /*11c0*/  LDG.E.U16 R19, [R2.64] ;  /* 0x0000002402137981 */ /* 0x000162000c1e1500 */
[----:B------:R-:W-:Y:S05]  /*11d0*/  BRA `(.L_x_31903) ;  /* 0x00000cc000007947 */ /* 0x000fea0003800000 */
.L_x_31899:
        /* <DEDUP_REMOVED lines=9> */
.L_x_31907:
[----:B------:R-:W2:Y:S02]  /*1270*/  LDG.E.U16 R0, [R2.64] ;  /* 0x0000002402007981 */ /* 0x000ea4000c1e1500 */
[----:B--2---:R-:W-:-:S06]  /*1280*/  HADD2.F32 R0, -RZ, R0.H0_H0 ;  /* 0x20000000ff007230 */ /* 0x004fcc0000004100 */
[----:B------:R-:W0:Y:S02]  /*1290*/  F2I.FTZ.TRUNC.NTZ R0, R0 ;  /* 0x0000000000007305 */ /* 0x000e24000021f100 */
[----:B0-----:R-:W-:Y:S01]  /*12a0*/  PRMT R19, R0, 0x7610, R19 ;  /* 0x0000761000137816 */ /* 0x001fe20000000013 */
[----:B------:R-:W-:Y:S05]  /*12b0*/  BRA `(.L_x_31903) ;  /* 0x00000be000007947 */ /* 0x000fea0003800000 */
.L_x_31906:
        /* <DEDUP_REMOVED lines=9> */
.L_x_31909:
[----:B------:R-:W2:Y:S02]  /*1350*/  LDG.E.U16 R2, [R2.64] ;  /* 0x0000002402027981 */ /* 0x000ea4000c1e1500 */
[----:B--2---:R-:W-:-:S06]  /*1360*/  HADD2.F32 R0, -RZ, R2.H0_H0 ;  /* 0x20000002ff007230 */ /* 0x004fcc0000004100 */
[----:B------:R-:W0:Y:S02]  /*1370*/  F2I.FTZ.TRUNC.NTZ R0, R0 ;  /* 0x0000000000007305 */ /* 0x000e24000021f100 */
[----:B0-----:R-:W-:Y:S01]  /*1380*/  PRMT R19, R0, 0x7610, R19 ;  /* 0x0000761000137816 */ /* 0x001fe20000000013 */
[----:B------:R-:W-:Y:S05]  /*1390*/  BRA `(.L_x_31903) ;  /* 0x00000b0000007947 */ /* 0x000fea0003800000 */
.L_x_31908:
[----:B------:R-:W2:Y:S02]  /*13a0*/  LDG.E.64 R2, [R2.64] ;  /* 0x0000002402027981 */ /* 0x000ea4000c1e1b00 */
[----:B--2---:R0:W1:Y:S01]  /*13b0*/  F2I.F64.TRUNC R19, R2 ;  /* 0x0000000200137311 */ /* 0x004062000030d100 */
[----:B------:R-:W-:Y:S05]  /*13c0*/  BRA `(.L_x_31903) ;  /* 0x00000ad000007947 */ /* 0x000fea0003800000 */
.L_x_31898:
        /* <DEDUP_REMOVED lines=12> */
.L_x_31912:
[----:B------:R-:W2:Y:S02]  /*1490*/  LDG.E.64 R2, [R2.64] ;  /* 0x0000002402027981 */ /* 0x000ea4000c1e1b00 */
[----:B--2---:R0:W1:Y:S01]  /*14a0*/  F2I.F64.TRUNC R19, R2 ;  /* 0x0000000200137311 */ /* 0x004062000030d100 */
[----:B------:R-:W-:Y:S05]  /*14b0*/  BRA `(.L_x_31903) ;  /* 0x000009e000007947 */ /* 0x000fea0003800000 */
.L_x_31911:
        /* <DEDUP_REMOVED lines=28> */
.L_x_31914:
        /* <DEDUP_REMOVED lines=15> */
.L_x_31913:
[----:B------:R-:W2:Y:S02]  /*1770*/  LDG.E.U16 R0, [R2.64] ;  /* 0x0000002402007981 */ /* 0x000ea4000c1e1500 */
[----:B--2---:R-:W-:-:S06]  /*1780*/  PRMT R0, RZ, 0x5410, R0 ;  /* 0x00005410ff007816 */ /* 0x004fcc0000000000 */
[----:B------:R-:W0:Y:S02]  /*1790*/  F2I.FTZ.TRUNC.NTZ R0, R0 ;  /* 0x0000000000007305 */ /* 0x000e24000021f100 */
[----:B0-----:R-:W-:Y:S01]  /*17a0*/  PRMT R19, R0, 0x7610, R19 ;  /* 0x0000761000137816 */ /* 0x001fe20000000013 */
[----:B------:R-:W-:Y:S05]  /*17b0*/  BRA `(.L_x_31903) ;  /* 0x000006e000007947 */ /* 0x000fea0003800000 */
.L_x_31910:
        /* <DEDUP_REMOVED lines=10> */
.L_x_31917:
        /* <DEDUP_REMOVED lines=21> */
.L_x_31921:
[----:B------:R-:W-:Y:S05]  /*19b0*/  BSYNC B1 ;  /* 0x0000000000017941 */ /* 0x000fea0003800000 */
.L_x_31920:
[----:B------:R-:W-:Y:S01]  /*19c0*/  LEA R3, R0, 0x3b800000, 0x17 ;  /* 0x3b80000000037811 */ /* 0x000fe200078eb8ff */
[----:B------:R-:W-:-:S05]  /*19d0*/  IMAD.SHL.U32 R0, R2, 0x100000, RZ ;  /* 0x0010000002007824 */ /* 0x000fca00078e00ff */
[----:B------:R-:W-:Y:S02]  /*19e0*/  LOP3.LUT R0, R3, R0, R4, 0xfe, !PT ;  /* 0x0000000003007212 */ /* 0x000fe400078efe04 */
.L_x_31919:
[----:B------:R-:W-:Y:S05]  /*19f0*/  BSYNC B0 ;  /* 0x0000000000007941 */ /* 0x000fea0003800000 */
.L_x_31918:
[----:B------:R-:W0:Y:S02]  /*1a00*/  F2I.FTZ.TRUNC.NTZ R0, R0 ;  /* 0x0000000000007305 */ /* 0x000e24000021f100 */
[----:B0-----:R-:W-:Y:S01]  /*1a10*/  PRMT R19, R0, 0x7610, R19 ;  /* 0x0000761000137816 */ /* 0x001fe20000000013 */
[----:B------:R-:W-:Y:S05]  /*1a20*/  BRA `(.L_x_31903) ;  /* 0x0000047000007947 */ /* 0x000fea0003800000 */
.L_x_31916:
        /* <DEDUP_REMOVED lines=21> */
.L_x_31925:
[----:B------:R-:W-:Y:S05]  /*1b80*/  BSYNC B1 ;  /* 0x0000000000017941 */ /* 0x000fea0003800000 */
.L_x_31924:
[----:B------:R-:W-:Y:S01]  /*1b90*/  LEA R3, R0, 0x37800000, 0x17 ;  /* 0x3780000000037811 */ /* 0x000fe200078eb8ff */
[----:B------:R-:W-:-:S05]  /*1ba0*/  IMAD.SHL.U32 R0, R2, 0x200000, RZ ;  /* 0x0020000002007824 */ /* 0x000fca00078e00ff */
[----:B------:R-:W-:Y:S02]  /*1bb0*/  LOP3.LUT R0, R3, R0, R4, 0xfe, !PT ;  /* 0x0000000003007212 */ /* 0x000fe400078efe04 */
.L_x_31923:
[----:B------:R-:W-:Y:S05]  /*1bc0*/  BSYNC B0 ;  /* 0x0000000000007941 */ /* 0x000fea0003800000 */
.L_x_31922:
[----:B------:R-:W0:Y:S02]  /*1bd0*/  F2I.FTZ.TRUNC.NTZ R0, R0 ;  /* 0x0000000000007305 */ /* 0x000e24000021f100 */
[----:B0-----:R-:W-:Y:S01]  /*1be0*/  PRMT R19, R0, 0x7610, R19 ;  /* 0x0000761000137816 */ /* 0x001fe20000000013 */
[----:B------:R-:W-:Y:S05]  /*1bf0*/  BRA `(.L_x_31903) ;  /* 0x000002a000007947 */ /* 0x000fea0003800000 */
.L_x_31915:
        /* <DEDUP_REMOVED lines=14> */
.L_x_31929:
[----:B------:R-:W-:Y:S05]  /*1ce0*/  BSYNC B0 ;  /* 0x0000000000007941 */ /* 0x000fea0003800000 */
.L_x_31928:
[----:B------:R-:W0:Y:S02]  /*1cf0*/  F2I.FTZ.TRUNC.NTZ R0, R0 ;  /* 0x0000000000007305 */ /* 0x000e24000021f100 */
[----:B0-----:R-:W-:Y:S01]  /*1d00*/  PRMT R19, R0, 0x7610, R19 ;  /* 0x0000761000137816 */ /* 0x001fe20000000013 */
[----:B------:R-:W-:Y:S05]  /*1d10*/  BRA `(.L_x_31903) ;  /* 0x0000018000007947 */ /* 0x000fea0003800000 */
.L_x_31902:
        /* <DEDUP_REMOVED lines=21> */
.L_x_31927:
[----:B------:R0:W5:Y:S01]  /*1e70*/  LDG.E.U16 R19, [R2.64] ;  /* 0x0000002402137981 */ /* 0x000162000c1e1500 */
[----:B------:R-:W-:Y:S05]  /*1e80*/  BRA `(.L_x_31903) ;  /* 0x0000001000007947 */ /* 0x000fea0003800000 */
.L_x_31926:
[----:B------:R0:W5:Y:S02]  /*1e90*/  LDG.E.U16 R19, [R2.64] ;  /* 0x0000002402137981 */ /* 0x000164000c1e1500 */
.L_x_31903:
[----:B------:R-:W-:-:S03]  /*1ea0*/  IADD3 R24, R24, 0x80, RZ ;  /* 0x0000008018187810 */ /* 0x000fc60007ffe0ff */
.L_x_31897:
[----:B------:R-:W-:Y:S05]  /*1eb0*/  BSYNC B6 ;  /* 0x0000000000067941 */ /* 0x000fea0003800000 */
.L_x_31896:
        /* <DEDUP_REMOVED lines=23> */
.L_x_31935:
[----:B------:R0:W5:Y:S01]  /*2030*/  LDG.E.U8 R25, [R2.64] ;  /* 0x0000002402197981 */ /* 0x000162000c1e1100 */
[----:B------:R-:W-:Y:S05]  /*2040*/  BRA `(.L_x_31937) ;  /* 0x00000d8000007947 */ /* 0x000fea0003800000 */
.L_x_31934:
        /* <DEDUP_REMOVED lines=8> */
.L_x_31939:
[----:B------:R0:W5:Y:S01]  /*20d0*/  LDG.E.U16 R25, [R2.64] ;  /* 0x0000002402197981 */ /* 0x000162000c1e1500 */
[----:B------:R-:W-:Y:S05]  /*20e0*/  BRA `(.L_x_31937) ;  /* 0x00000ce000007947 */ /* 0x000fea0003800000 */
.L_x_31938:
[----:B------:R0:W5:Y:S01]  /*20f0*/  LDG.E.U16 R25, [R2.64] ;  /* 0x0000002402197981 */ /* 0x000162000c1e1500 */
[----:B------:R-:W-:Y:S05]  /*2100*/  BRA `(.L_x_31937) ;  /* 0x00000cc000007947 */ /* 0x000fea0003800000 */
.L_x_31933:
        /* <DEDUP_REMOVED lines=9> */
.L_x_31941:
[----:B------:R-:W2:Y:S02]  /*21a0*/  LDG.E.U16 R0, [R2.64] ;  /* 0x0000002402007981 */ /* 0x000ea4000c1e1500 */
[----:B--2---:R-:W-:-:S06]  /*21b0*/  HADD2.F32 R0, -RZ, R0.H0_H0 ;  /* 0x20000000ff007230 */ /* 0x004fcc0000004100 */
[----:B------:R-:W0:Y:S02]  /*21c0*/  F2I.FTZ.TRUNC.NTZ R0, R0 ;  /* 0x0000000000007305 */ /* 0x000e24000021f100 */
[----:B0-----:R-:W-:Y:S01]  /*21d0*/  PRMT R25, R0, 0x7610, R25 ;  /* 0x0000761000197816 */ /* 0x001fe20000000019 */
[----:B------:R-:W-:Y:S05]  /*21e0*/  BRA `(.L_x_31937) ;  /* 0x00000be000007947 */ /* 0x000fea0003800000 */
.L_x_31940:
        /* <DEDUP_REMOVED lines=9> */
.L_x_31943:
[----:B------:R-:W2:Y:S02]  /*2280*/  LDG.E.U16 R2, [R2.64] ;  /* 0x0000002402027981 */ /* 0x000ea4000c1e1500 */
[----:B--2---:R-:W-:-:S06]  /*2290*/  HADD2.F32 R0, -RZ, R2.H0_H0 ;  /* 0x20000002ff007230 */ /* 0x004fcc0000004100 */
[----:B------:R-:W0:Y:S02]  /*22a0*/  F2I.FTZ.TRUNC.NTZ R0, R0 ;  /* 0x0000000000007305 */ /* 0x000e24000021f100 */
[----:B0-----:R-:W-:Y:S01]  /*22b0*/  PRMT R25, R0, 0x7610, R25 ;  /* 0x0000761000197816 */ /* 0x001fe20000000019 */
[----:B------:R-:W-:Y:S05]  /*22c0*/  BRA `(.L_x_31937) ;  /* 0x00000b0000007947 */ /* 0x000fea0003800000 */
.L_x_31942:
[----:B------:R-:W2:Y:S02]  /*22d0*/  LDG.E.64 R2, [R2.64] ;  /* 0x0000002402027981 */ /* 0x000ea4000c1e1b00 */
[----:B--2---:R0:W2:Y:S01]  /*22e0*/  F2I.F64.TRUNC R25, R2 ;  /* 0x0000000200197311 */ /* 0x0040a2000030d100 */
[----:B------:R-:W-:Y:S05]  /*22f0*/  BRA `(.L_x_31937) ;  /* 0x00000ad000007947 */ /* 0x000fea0003800000 */
.L_x_31932:
        /* <DEDUP_REMOVED lines=12> */
.L_x_31946:
[----:B------:R-:W2:Y:S02]  /*23c0*/  LDG.E.64 R2, [R2.64] ;  /* 0x0000002402027981 */ /* 0x000ea4000c1e1b00 */
[----:B--2---:R0:W2:Y:S01]  /*23d0*/  F2I.F64.TRUNC R25, R2 ;  /* 0x0000000200197311 */ /* 0x0040a2000030d100 */
[----:B------:R-:W-:Y:S05]  /*23e0*/  BRA `(.L_x_31937) ;  /* 0x000009e000007947 */ /* 0x000fea0003800000 */
.L_x_31945:
        /* <DEDUP_REMOVED lines=28> */
.L_x_31948:
        /* <DEDUP_REMOVED lines=15> */
.L_x_31947:
[----:B------:R-:W2:Y:S02]  /*26a0*/  LDG.E.U16 R0, [R2.64] ;  /* 0x0000002402007981 */ /* 0x000ea4000c1e1500 */
[----:B--2---:R-:W-:-:S06]  /*26b0*/  PRMT R0, RZ, 0x5410, R0 ;  /* 0x00005410ff007816 */ /* 0x004fcc0000000000 */
[----:B------:R-:W0:Y:S02]  /*26c0*/  F2I.FTZ.TRUNC.NTZ R0, R0 ;  /* 0x0000000000007305 */ /* 0x000e24000021f100 */
[----:B0-----:R-:W-:Y:S01]  /*26d0*/  PRMT R25, R0, 0x7610, R25 ;  /* 0x0000761000197816 */ /* 0x001fe20000000019 */
[----:B------:R-:W-:Y:S05]  /*26e0*/  BRA `(.L_x_31937) ;  /* 0x000006e000007947 */ /* 0x000fea0003800000 */
.L_x_31944:
        /* <DEDUP_REMOVED lines=10> */
.L_x_31951:
        /* <DEDUP_REMOVED lines=21> */
.L_x_31955:
[----:B------:R-:W-:Y:S05]  /*28e0*/  BSYNC B1 ;  /* 0x0000000000017941 */ /* 0x000fea0003800000 */
.L_x_31954:
[----:B------:R-:W-:Y:S01]  /*28f0*/  LEA R3, R0, 0x3b800000, 0x17 ;  /* 0x3b80000000037811 */ /* 0x000fe200078eb8ff */
[----:B------:R-:W-:-:S05]  /*2900*/  IMAD.SHL.U32 R0, R2, 0x100000, RZ ;  /* 0x0010000002007824 */ /* 0x000fca00078e00ff */
[----:B------:R-:W-:Y:S02]  /*2910*/  LOP3.LUT R0, R3, R0, R4, 0xfe, !PT ;  /* 0x0000000003007212 */ /* 0x000fe400078efe04 */
.L_x_31953:
[----:B------:R-:W-:Y:S05]  /*2920*/  BSYNC B0 ;  /* 0x0000000000007941 */ /* 0x000fea0003800000 */
.L_x_31952:
[----:B------:R-:W0:Y:S02]  /*2930*/  F2I.FTZ.TRUNC.NTZ R0, R0 ;  /* 0x0000000000007305 */ /* 0x000e24000021f100 */
[----:B0-----:R-:W-:Y:S01]  /*2940*/  PRMT R25, R0, 0x7610, R25 ;  /* 0x0000761000197816 */ /* 0x001fe20000000019 */
[----:B------:R-:W-:Y:S05]  /*2950*/  BRA `(.L_x_31937) ;  /* 0x0000047000007947 */ /* 0x000fea0003800000 */
.L_x_31950:
        /* <DEDUP_REMOVED lines=21> */
.L_x_31959:
[----:B------:R-:W-:Y:S05]  /*2ab0*/  BSYNC B1 ;  /* 0x0000000000017941 */ /* 0x000fea0003800000 */
.L_x_31958:
[----:B------:R-:W-:Y:S01]  /*2ac0*/  LEA R3, R0, 0x37800000, 0x17 ;  /* 0x3780000000037811 */ /* 0x000fe200078eb8ff */
[----:B------:R-:W-:-:S05]  /*2ad0*/  IMAD.SHL.U32 R0, R2, 0x200000, RZ ;  /* 0x0020000002007824 */ /* 0x000fca00078e00ff */
[----:B------:R-:W-:Y:S02]  /*2ae0*/  LOP3.LUT R0, R3, R0, R4, 0xfe, !PT ;  /* 0x0000000003007212 */ /* 0x000fe400078efe04 */
.L_x_31957:
[----:B------:R-:W-:Y:S05]  /*2af0*/  BSYNC B0 ;  /* 0x0000000000007941 */ /* 0x000fea0003800000 */
.L_x_31956:
[----:B------:R-:W0:Y:S02]  /*2b00*/  F2I.FTZ.TRUNC.NTZ R0, R0 ;  /* 0x0000000000007305 */ /* 0x000e24000021f100 */
[----:B0-----:R-:W-:Y:S01]  /*2b10*/  PRMT R25, R0, 0x7610, R25 ;  /* 0x0000761000197816 */ /* 0x001fe20000000019 */
[----:B------:R-:W-:Y:S05]  /*2b20*/  BRA `(.L_x_31937) ;  /* 0x000002a000007947 */ /* 0x000fea0003800000 */
.L_x_31949:
        /* <DEDUP_REMOVED lines=14> */
.L_x_31963:
[----:B------:R-:W-:Y:S05]  /*2c10*/  BSYNC B0 ;  /* 0x0000000000007941 */ /* 0x000fea0003800000 */
.L_x_31962:
[----:B------:R-:W0:Y:S02]  /*2c20*/  F2I.FTZ.TRUNC.NTZ R0, R0 ;  /* 0x0000000000007305 */ /* 0x000e24000021f100 */
[----:B0-----:R-:W-:Y:S01]  /*2c30*/  PRMT R25, R0, 0x7610, R25 ;  /* 0x0000761000197816 */ /* 0x001fe20000000019 */
[----:B------:R-:W-:Y:S05]  /*2c40*/  BRA `(.L_x_31937) ;  /* 0x0000018000007947 */ /* 0x000fea0003800000 */
.L_x_31936:
        /* <DEDUP_REMOVED lines=21> */
.L_x_31961:
[----:B------:R0:W5:Y:S01]  /*2da0*/  LDG.E.U16 R25, [R2.64] ;  /* 0x0000002402197981 */ /* 0x000162000c1e1500 */
[----:B------:R-:W-:Y:S05]  /*2db0*/  BRA `(.L_x_31937) ;  /* 0x0000001000007947 */ /* 0x000fea0003800000 */
.L_x_31960:
[----:B------:R0:W5:Y:S02]  /*2dc0*/  LDG.E.U16 R25, [R2.64] ;  /* 0x0000002402197981 */ /* 0x000164000c1e1500 */
.L_x_31937:
[----:B------:R-:W-:-:S03]  /*2dd0*/  IADD3 R24, R24, 0x80, RZ ;  /* 0x0000008018187810 */ /* 0x000fc60007ffe0ff */
.L_x_31931:
[----:B------:R-:W-:Y:S05]  /*2de0*/  BSYNC B6 ;  /* 0x0000000000067941 */ /* 0x000fea0003800000 */
.L_x_31930:
        /* <DEDUP_REMOVED lines=20> */
.L_x_31969:
[----:B------:R0:W5:Y:S01]  /*2f30*/  LDG.E.U8 R23, [R2.64] ;  /* 0x0000002402177981 */ /* 0x000162000c1e1100 */
[----:B------:R-:W-:Y:S05]  /*2f40*/  BRA `(.L_x_31965) ;  /* 0x00000d7000007947 */ /* 0x000fea0003800000 */
.L_x_31968:
        /* <DEDUP_REMOVED lines=8> */
.L_x_31972:
[----:B------:R0:W5:Y:S01]  /*2fd0*/  LDG.E.U16 R23, [R2.64] ;  /* 0x0000002402177981 */ /* 0x000162000c1e1500 */
[----:B------:R-:W-:Y:S05]  /*2fe0*/  BRA `(.L_x_31965) ;  /* 0x00000cd000007947 */ /* 0x000fea0003800000 */
.L_x_31971:
[----:B------:R0:W5:Y:S01]  /*2ff0*/  LDG.E.U16 R23, [R2.64] ;  /* 0x0000002402177981 */ /* 0x000162000c1e1500 */
[----:B------:R-:W-:Y:S05]  /*3000*/  BRA `(.L_x_31965) ;  /* 0x00000cb000007947 */ /* 0x000fea0003800000 */
.L_x_31967:
        /* <DEDUP_REMOVED lines=9> */
.L_x_31974:
[----:B------:R-:W3:Y:S02]  /*30a0*/  LDG.E.U16 R0, [R2.64] ;  /* 0x0000002402007981 */ /* 0x000ee4000c1e1500 */
[----:B---3--:R-:W-:-:S06]  /*30b0*/  HADD2.F32 R0, -RZ, R0.H0_H0 ;  /* 0x20000000ff007230 */ /* 0x008fcc0000004100 */
[----:B------:R-:W0:Y:S02]  /*30c0*/  F2I.FTZ.TRUNC.NTZ R0, R0 ;  /* 0x0000000000007305 */ /* 0x000e24000021f100 */
[----:B0-----:R-:W-:Y:S01]  /*30d0*/  PRMT R23, R0, 0x7610, R23 ;  /* 0x0000761000177816 */ /* 0x001fe20000000017 */
[----:B------:R-:W-:Y:S05]  /*30e0*/  BRA `(.L_x_31965) ;  /* 0x00000bd000007947 */ /* 0x000fea0003800000 */
.L_x_31973:
        /* <DEDUP_REMOVED lines=9> */
.L_x_31976:
[----:B------:R-:W3:Y:S02]  /*3180*/  LDG.E.U16 R2, [R2.64] ;  /* 0x0000002402027981 */ /* 0x000ee4000c1e1500 */
[----:B---3--:R-:W-:-:S06]  /*3190*/  HADD2.F32 R0, -RZ, R2.H0_H0 ;  /* 0x20000002ff007230 */ /* 0x008fcc0000004100 */
[----:B------:R-:W0:Y:S02]  /*31a0*/  F2I.FTZ.TRUNC.NTZ R0, R0 ;  /* 0x0000000000007305 */ /* 0x000e24000021f100 */
[----:B0-----:R-:W-:Y:S01]  /*31b0*/  PRMT R23, R0, 0x7610, R23 ;  /* 0x0000761000177816 */ /* 0x001fe20000000017 */
[----:B------:R-:W-:Y:S05]  /*31c0*/  BRA `(.L_x_31965) ;  /* 0x00000af000007947 */ /* 0x000fea0003800000 */
.L_x_31975:
[----:B------:R-:W3:Y:S02]  /*31d0*/  LDG.E.64 R2, [R2.64] ;  /* 0x0000002402027981 */ /* 0x000ee4000c1e1b00 */
[----:B---3--:R0:W3:Y:S01]  /*31e0*/  F2I.F64.TRUNC R23, R2 ;  /* 0x0000000200177311 */ /* 0x0080e2000030d100 */
[----:B------:R-:W-:Y:S05]  /*31f0*/  BRA `(.L_x_31965) ;  /* 0x00000ac000007947 */ /* 0x000fea0003800000 */
.L_x_31966:
        /* <DEDUP_REMOVED lines=12> */
.L_x_31979:
[----:B------:R-:W3:Y:S02]  /*32c0*/  LDG.E.64 R2, [R2.64] ;  /* 0x0000002402027981 */ /* 0x000ee4000c1e1b00 */
[----:B---3--:R0:W3:Y:S01]  /*32d0*/  F2I.F64.TRUNC R23, R2 ;  /* 0x0000000200177311 */ /* 0x0080e2000030d100 */
[----:B------:R-:W-:Y:S05]  /*32e0*/  BRA `(.L_x_31965) ;  /* 0x000009d000007947 */ /* 0x000fea0003800000 */
.L_x_31978:
        /* <DEDUP_REMOVED lines=28> */
.L_x_31981:
        /* <DEDUP_REMOVED lines=15> */
.L_x_31980:
[----:B------:R-:W3:Y:S02]  /*35a0*/  LDG.E.U16 R0, [R2.64] ;  /* 0x0000002402007981 */ /* 0x000ee4000c1e1500 */
[----:B---3--:R-:W-:-:S06]  /*35b0*/  PRMT R0, RZ, 0x5410, R0 ;  /* 0x00005410ff007816 */ /* 0x008fcc0000000000 */
[----:B------:R-:W0:Y:S02]  /*35c0*/  F2I.FTZ.TRUNC.NTZ R0, R0 ;  /* 0x0000000000007305 */ /* 0x000e24000021f100 */
[----:B0-----:R-:W-:Y:S01]  /*35d0*/  PRMT R23, R0, 0x7610, R23 ;  /* 0x0000761000177816 */ /* 0x001fe20000000017 */
[----:B------:R-:W-:Y:S05]  /*35e0*/  BRA `(.L_x_31965) ;  /* 0x000006d000007947 */ /* 0x000fea0003800000 */
.L_x_31977:
        /* <DEDUP_REMOVED lines=10> */
.L_x_31984:
        /* <DEDUP_REMOVED lines=21> */
.L_x_31988:
[----:B------:R-:W-:Y:S05]  /*37e0*/  BSYNC B1 ;  /* 0x0000000000017941 */ /* 0x000fea0003800000 */
.L_x_31987:
[----:B------:R-:W-:Y:S01]  /*37f0*/  LEA R3, R0, 0x3b800000, 0x17 ;  /* 0x3b80000000037811 */ /* 0x000fe200078eb8ff */
[----:B------:R-:W-:-:S05]  /*3800*/  IMAD.SHL.U32 R0, R2, 0x100000, RZ ;  /* 0x0010000002007824 */ /* 0x000fca00078e00ff */
[----:B------:R-:W-:Y:S02]  /*3810*/  LOP3.LUT R0, R3, R0, R4, 0xfe, !PT ;  /* 0x0000000003007212 */ /* 0x000fe400078efe04 */
.L_x_31986:
[----:B------:R-:W-:Y:S05]  /*3820*/  BSYNC B0 ;  /* 0x0000000000007941 */ /* 0x000fea0003800000 */
.L_x_31985:
[----:B------:R-:W0:Y:S02]  /*3830*/  F2I.FTZ.TRUNC.NTZ R0, R0 ;  /* 0x0000000000007305 */ /* 0x000e24000021f100 */
[----:B0-----:R-:W-:Y:S01]  /*3840*/  PRMT R23, R0, 0x7610, R23 ;  /* 0x0000761000177816 */ /* 0x001fe20000000017 */
[----:B------:R-:W-:Y:S05]  /*3850*/  BRA `(.L_x_31965) ;  /* 0x0000046000007947 */ /* 0x000fea0003800000 */
.L_x_31983:
        /* <DEDUP_REMOVED lines=21> */
.L_x_31992:
[----:B------:R-:W-:Y:S05]  /*39b0*/  BSYNC B1 ;  /* 0x0000000000017941 */ /* 0x000fea0003800000 */
.L_x_31991:
[----:B------:R-:W-:Y:S01]  /*39c0*/  LEA R3, R0, 0x37800000, 0x17 ;  /* 0x3780000000037811 */ /* 0x000fe200078eb8ff */
[----:B------:R-:W-:-:S05]  /*39d0*/  IMAD.SHL.U32 R0, R2, 0x200000, RZ ;  /* 0x0020000002007824 */ /* 0x000fca00078e00ff */
[----:B------:R-:W-:Y:S02]  /*39e0*/  LOP3.LUT R0, R3, R0, R4, 0xfe, !PT ;  /* 0x0000000003007212 */ /* 0x000fe400078efe04 */
.L_x_31990:
[----:B------:R-:W-:Y:S05]  /*39f0*/  BSYNC B0 ;  /* 0x0000000000007941 */ /* 0x000fea0003800000 */
.L_x_31989:
[----:B------:R-:W0:Y:S02]  /*3a00*/  F2I.FTZ.TRUNC.NTZ R0, R0 ;  /* 0x0000000000007305 */ /* 0x000e24000021f100 */
[----:B0-----:R-:W-:Y:S01]  /*3a10*/  PRMT R23, R0, 0x7610, R23 ;  /* 0x0000761000177816 */ /* 0x001fe20000000017 */
[----:B------:R-:W-:Y:S05]  /*3a20*/  BRA `(.L_x_31965) ;  /* 0x0000029000007947 */ /* 0x000fea0003800000 */
.L_x_31982:
        /* <DEDUP_REMOVED lines=14> */
.L_x_31996:
[----:B------:R-:W-:Y:S05]  /*3b10*/  BSYNC B0 ;  /* 0x0000000000007941 */ /* 0x000fea0003800000 */
.L_x_31995:
[----:B------:R-:W0:Y:S02]  /*3b20*/  F2I.FTZ.TRUNC.NTZ R0, R0 ;  /* 0x0000000000007305 */ /* 0x000e24000021f100 */
[----:B0-----:R-:W-:Y:S01]  /*3b30*/  PRMT R23, R0, 0x7610, R23 ;  /* 0x0000761000177816 */ /* 0x001fe20000000017 */
[----:B------:R-:W-:Y:S05]  /*3b40*/  BRA `(.L_x_31965) ;  /* 0x0000017000007947 */ /* 0x000fea0003800000 */
.L_x_31970:
        /* <DEDUP_REMOVED lines=20> */
.L_x_31994:
[----:B------:R0:W5:Y:S01]  /*3c90*/  LDG.E.U16 R23, [R2.64] ;  /* 0x0000002402177981 */ /* 0x000162000c1e1500 */
[----:B------:R-:W-:Y:S05]  /*3ca0*/  BRA `(.L_x_31965) ;  /* 0x0000001000007947 */ /* 0x000fea0003800000 */
.L_x_31993:
[----:B------:R0:W5:Y:S02]  /*3cb0*/  LDG.E.U16 R23, [R2.64] ;  /* 0x0000002402177981 */ /* 0x000164000c1e1500 */
.L_x_31965:
[----:B------:R-:W-:Y:S05]  /*3cc0*/  BSYNC B6 ;  /* 0x0000000000067941 */ /* 0x000fea0003800000 */
.L_x_31964:
        /* <DEDUP_REMOVED lines=9> */
[----:B------:R-:W-:Y:S02]  /*3d60*/  IMNMX R9, R0, UR4, !PT ;  /* 0x0000000400097c17 */ /* 0x000fe4000f800200 */
[----:B------:R-:W-:Y:S02]  /*3d70*/  IMNMX R19, R19, UR4, !PT ;  /* 0x0000000413137c17 */ /* 0x000fe4000f800200 */
[----:B------:R-:W-:Y:S02]  /*3d80*/  IMNMX R22, R22, UR4, !PT ;  /* 0x0000000416167c17 */ /* 0x000fe4000f800200 */
[----:B------:R-:W-:Y:S02]  /*3d90*/  IMNMX R23, R23, UR4, !PT ;  /* 0x0000000417177c17 */ /* 0x000fe4000f800200 */
        /* <DEDUP_REMOVED lines=21> */
.L_x_32002:
[----:B------:R0:W-:Y:S01]  /*3ef0*/  STG.E.U8 [R2.64], R9 ;  /* 0x0000000902007986 */ /* 0x0001e2000c101124 */
[----:B------:R-:W-:Y:S05]  /*3f00*/  BRA `(.L_x_31998) ;  /* 0x00000dc000007947 */ /* 0x000fea0003800000 */
.L_x_32001:
        /* <DEDUP_REMOVED lines=10> */
.L_x_32005:
[----:B------:R-:W-:-:S05]  /*3fb0*/  PRMT R5, R9, 0x9910, RZ ;  /* 0x0000991009057816 */ /* 0x000fca00000000ff */
[----:B------:R0:W-:Y:S01]  /*3fc0*/  STG.E [R2.64], R5 ;  /* 0x0000000502007986 */ /* 0x0001e2000c101924 */
[----:B------:R-:W-:Y:S05]  /*3fd0*/  BRA `(.L_x_31998) ;  /* 0x00000cf000007947 */ /* 0x000fea0003800000 */
.L_x_32004:
[----:B------:R0:W-:Y:S01]  /*3fe0*/  STG.E.U16 [R2.64], R9 ;  /* 0x0000000902007986 */ /* 0x0001e2000c101524 */
[----:B------:R-:W-:Y:S05]  /*3ff0*/  BRA `(.L_x_31998) ;  /* 0x00000cd000007947 */ /* 0x000fea0003800000 */
.L_x_32000:
        /* <DEDUP_REMOVED lines=9> */
.L_x_32007:
[----:B------:R-:W0:Y:S02]  /*4090*/  I2F.S16 R0, R9 ;  /* 0x0000000900007306 */ /* 0x000e240000101400 */
[----:B0-----:R-:W-:-:S05]  /*40a0*/  F2FP.PACK_AB R0, RZ, R0 ;  /* 0x00000000ff00723e */ /* 0x001fca00000000ff */
[----:B------:R0:W-:Y:S01]  /*40b0*/  STG.E.U16 [R2.64], R0 ;  /* 0x0000000002007986 */ /* 0x0001e2000c101524 */
[----:B------:R-:W-:Y:S05]  /*40c0*/  BRA `(.L_x_31998) ;  /* 0x00000c0000007947 */ /* 0x000fea0003800000 */
.L_x_32006:
        /* <DEDUP_REMOVED lines=10> */
.L_x_32009:
[----:B------:R-:W0:Y:S02]  /*4170*/  I2F.S16 R9, R9 ;  /* 0x0000000900097306 */ /* 0x000e240000101400 */
[----:B0-----:R-:W-:-:S04]  /*4180*/  F2FP.PACK_AB R5, RZ, R9 ;  /* 0x00000009ff05723e */ /* 0x001fc800000000ff */
[----:B------:R-:W-:-:S05]  /*4190*/  PRMT R5, R5, 0x5410, RZ ;  /* 0x0000541005057816 */ /* 0x000fca00000000ff */
[----:B------:R0:W-:Y:S01]  /*41a0*/  STG.E [R2.64], R5 ;  /* 0x0000000502007986 */ /* 0x0001e2000c101924 */
[----:B------:R-:W-:Y:S05]  /*41b0*/  BRA `(.L_x_31998) ;  /* 0x00000b1000007947 */ /* 0x000fea0003800000 */
.L_x_32008:
[----:B------:R-:W0:Y:S02]  /*41c0*/  I2F.F64.S16 R4, R9 ;  /* 0x0000000900047312 */ /* 0x000e240000101c00 */
[----:B0-----:R0:W-:Y:S01]  /*41d0*/  STG.E.64 [R2.64], R4 ;  /* 0x0000000402007986 */ /* 0x0011e2000c101b24 */
[----:B------:R-:W-:Y:S05]  /*41e0*/  BRA `(.L_x_31998) ;  /* 0x00000ae000007947 */ /* 0x000fea0003800000 */
.L_x_31999:
        /* <DEDUP_REMOVED lines=13> */
.L_x_32012:
[----:B------:R-:W0:Y:S01]  /*42c0*/  I2F.F64.S16 R4, R9 ;  /* 0x0000000900047312 */ /* 0x000e220000101c00 */
[----:B------:R-:W-:-:S05]  /*42d0*/  CS2R R6, SRZ ;  /* 0x0000000000067805 */ /* 0x000fca000001ff00 */
[----:B0-----:R0:W-:Y:S01]  /*42e0*/  STG.E.128 [R2.64], R4 ;  /* 0x0000000402007986 */ /* 0x0011e2000c101d24 */
[----:B------:R-:W-:Y:S05]  /*42f0*/  BRA `(.L_x_31998) ;  /* 0x000009d000007947 */ /* 0x000fea0003800000 */
.L_x_32011:
        /* <DEDUP_REMOVED lines=21> */
.L_x_32016:
[----:B------:R-:W-:Y:S05]  /*4450*/  BSYNC B0 ;  /* 0x0000000000007941 */ /* 0x000fea0003800000 */
.L_x_32015:
[----:B------:R-:W-:-:S05]  /*4460*/  LOP3.LUT R5, R0, R5, RZ, 0xfc, !PT ;  /* 0x0000000500057212 */ /* 0x000fca00078efcff */
[----:B------:R0:W-:Y:S01]  /*4470*/  STG.E.U8 [R2.64], R5 ;  /* 0x0000000502007986 */ /* 0x0001e2000c101124 */
[----:B------:R-:W-:Y:S05]  /*4480*/  BRA `(.L_x_31998) ;  /* 0x0000084000007947 */ /* 0x000fea0003800000 */
.L_x_32014:
        /* <DEDUP_REMOVED lines=13> */
.L_x_32018:
[----:B------:R-:W-:Y:S01]  /*4560*/  IMAD.MOV.U32 R0, RZ, RZ, 0x7f ;  /* 0x0000007fff007424 */ /* 0x000fe200078e00ff */
[----:B------:R-:W-:-:S04]  /*4570*/  ISETP.GT.U32.AND P0, PT, R4, 0x7f800000, PT ;  /* 0x7f8000000400780c */ /* 0x000fc80003f04070 */
[----:B------:R-:W-:-:S04]  /*4580*/  SEL R0, R0, 0x7c, P0 ;  /* 0x0000007c00007807 */ /* 0x000fc80000000000 */
.L_x_32019:
[----:B------:R-:W-:Y:S05]  /*4590*/  BSYNC B0 ;  /* 0x0000000000007941 */ /* 0x000fea0003800000 */
.L_x_32017:
[----:B------:R-:W-:-:S04]  /*45a0*/  LOP3.LUT R4, R9, 0x80000000, RZ, 0xc0, !PT ;  /* 0x8000000009047812 */ /* 0x000fc800078ec0ff */
[----:B------:R-:W-:-:S04]  /*45b0*/  SHF.R.U32.HI R5, RZ, 0x18, R4 ;  /* 0x00000018ff057819 */ /* 0x000fc80000011604 */
[----:B------:R-:W-:-:S05]  /*45c0*/  LOP3.LUT R5, R0, R5, RZ, 0xfc, !PT ;  /* 0x0000000500057212 */ /* 0x000fca00078efcff */
[----:B------:R0:W-:Y:S01]  /*45d0*/  STG.E.U8 [R2.64], R5 ;  /* 0x0000000502007986 */ /* 0x0001e2000c101124 */
[----:B------:R-:W-:Y:S05]  /*45e0*/  BRA `(.L_x_31998) ;  /* 0x000006e000007947 */ /* 0x000fea0003800000 */
.L_x_32013:
[----:B------:R-:W0:Y:S02]  /*45f0*/  I2F.S16 R0, R9 ;  /* 0x0000000900007306 */ /* 0x000e240000101400 */
[----:B0-----:R-:W-:-:S05]  /*4600*/  F2FP.BF16.PACK_AB R0, RZ, R0 ;  /* 0x00000000ff00723e */ /* 0x001fca00000010ff */
[----:B------:R0:W-:Y:S01]  /*4610*/  STG.E.U16 [R2.64], R0 ;  /* 0x0000000002007986 */ /* 0x0001e2000c101524 */
[----:B------:R-:W-:Y:S05]  /*4620*/  BRA `(.L_x_31998) ;  /* 0x000006a000007947 */ /* 0x000fea0003800000 */
.L_x_32010:
        /* <DEDUP_REMOVED lines=10> */
.L_x_32022:
        /* <DEDUP_REMOVED lines=17> */
.L_x_32025:
[----:B------:R-:W-:-:S04]  /*47e0*/  LOP3.LUT R0, R9, 0x80000000, RZ, 0xc0, !PT ;  /* 0x8000000009007812 */ /* 0x000fc800078ec0ff */
[----:B------:R-:W-:-:S04]  /*47f0*/  SHF.R.U32.HI R5, RZ, 0x18, R0 ;  /* 0x00000018ff057819 */ /* 0x000fc80000011600 */
[----:B------:R-:W-:-:S04]  /*4800*/  LOP3.LUT R4, R4, R5, RZ, 0xfc, !PT ;  /* 0x0000000504047212 */ /* 0x000fc800078efcff */
[----:B------:R-:W-:Y:S02]  /*4810*/  PRMT R0, R4, 0x7610, R0 ;  /* 0x0000761004007816 */ /* 0x000fe40000000000 */
.L_x_32024:
[----:B------:R-:W-:Y:S05]  /*4820*/  BSYNC B0 ;  /* 0x0000000000007941 */ /* 0x000fea0003800000 */
.L_x_32023:
[----:B------:R0:W-:Y:S01]  /*4830*/  STG.E.U8 [R2.64], R0 ;  /* 0x0000000002007986 */ /* 0x0001e2000c101124 */
[----:B------:R-:W-:Y:S05]  /*4840*/  BRA `(.L_x_31998) ;  /* 0x0000048000007947 */ /* 0x000fea0003800000 */
.L_x_32021:
        /* <DEDUP_REMOVED lines=17> */
.L_x_32028:
[----:B------:R-:W-:-:S04]  /*4960*/  LOP3.LUT R0, R9, 0x80000000, RZ, 0xc0, !PT ;  /* 0x8000000009007812 */ /* 0x000fc800078ec0ff */
[----:B------:R-:W-:-:S04]  /*4970*/  SHF.R.U32.HI R5, RZ, 0x18, R0 ;  /* 0x00000018ff057819 */ /* 0x000fc80000011600 */
[----:B------:R-:W-:-:S04]  /*4980*/  LOP3.LUT R4, R4, R5, RZ, 0xfc, !PT ;  /* 0x0000000504047212 */ /* 0x000fc800078efcff */
[----:B------:R-:W-:Y:S02]  /*4990*/  PRMT R0, R4, 0x7610, R0 ;  /* 0x0000761004007816 */ /* 0x000fe40000000000 */
.L_x_32027:
[----:B------:R-:W-:Y:S05]  /*49a0*/  BSYNC B0 ;  /* 0x0000000000007941 */ /* 0x000fea0003800000 */
.L_x_32026:
[----:B------:R0:W-:Y:S01]  /*49b0*/  STG.E.U8 [R2.64], R0 ;  /* 0x0000000002007986 */ /* 0x0001e2000c101124 */
[----:B------:R-:W-:Y:S05]  /*49c0*/  BRA `(.L_x_31998) ;  /* 0x0000030000007947 */ /* 0x000fea0003800000 */
.L_x_32020:
        /* <DEDUP_REMOVED lines=22> */
.L_x_32003:
        /* <DEDUP_REMOVED lines=20> */
.L_x_32030:
[----:B------:R-:W-:-:S04]  /*4c70*/  PRMT R4, R9, 0x9910, RZ ;  /* 0x0000991009047816 */ /* 0x000fc800000000ff */
[----:B------:R-:W-:-:S05]  /*4c80*/  SHF.R.S32.HI R5, RZ, 0x1f, R4 ;  /* 0x0000001fff057819 */ /* 0x000fca0000011404 */
[----:B------:R0:W-:Y:S01]  /*4c90*/  STG.E.64 [R2.64], R4 ;  /* 0x0000000402007986 */ /* 0x0001e2000c101b24 */
[----:B------:R-:W-:Y:S05]  /*4ca0*/  BRA `(.L_x_31998) ;  /* 0x0000002000007947 */ /* 0x000fea0003800000 */
.L_x_32029:
[----:B------:R-:W-:-:S05]  /*4cb0*/  PRMT R5, R9, 0x9910, RZ ;  /* 0x0000991009057816 */ /* 0x000fca00000000ff */
[----:B------:R0:W-:Y:S02]  /*4cc0*/  STG.E [R2.64], R5 ;  /* 0x0000000502007986 */ /* 0x0001e4000c101924 */
.L_x_31998:
[----:B0-----:R-:W-:Y:S05]  /*4cd0*/  BSYNC B6 ;  /* 0x0000000000067941 */ /* 0x001fea0003800000 */
.L_x_31997:
        /* <DEDUP_REMOVED lines=21> */
.L_x_32036:
[----:B------:R0:W-:Y:S01]  /*4e30*/  STG.E.U8 [R2.64], R19 ;  /* 0x0000001302007986 */ /* 0x0001e2000c101124 */
[----:B------:R-:W-:Y:S05]  /*4e40*/  BRA `(.L_x_32038) ;  /* 0x00000dc000007947 */ /* 0x000fea0003800000 */
.L_x_32035:
        /* <DEDUP_REMOVED lines=10> */
.L_x_32040:
[----:B------:R-:W-:-:S05]  /*4ef0*/  PRMT R5, R19, 0x9910, RZ ;  /* 0x0000991013057816 */ /* 0x000fca00000000ff */
[----:B------:R0:W-:Y:S01]  /*4f00*/  STG.E [R2.64], R5 ;  /* 0x0000000502007986 */ /* 0x0001e2000c101924 */
[----:B------:R-:W-:Y:S05]  /*4f10*/  BRA `(.L_x_32038) ;  /* 0x00000cf000007947 */ /* 0x000fea0003800000 */
.L_x_32039:
[----:B------:R0:W-:Y:S01]  /*4f20*/  STG.E.U16 [R2.64], R19 ;  /* 0x0000001302007986 */ /* 0x0001e2000c101524 */
[----:B------:R-:W-:Y:S05]  /*4f30*/  BRA `(.L_x_32038) ;  /* 0x00000cd000007947 */ /* 0x000fea0003800000 */
.L_x_32034:
        /* <DEDUP_REMOVED lines=9> */
.L_x_32042:
[----:B------:R-:W0:Y:S02]  /*4fd0*/  I2F.S16 R0, R19 ;  /* 0x0000001300007306 */ /* 0x000e240000101400 */
[----:B0-----:R-:W-:-:S05]  /*4fe0*/  F2FP.PACK_AB R0, RZ, R0 ;  /* 0x00000000ff00723e */ /* 0x001fca00000000ff */
[----:B------:R0:W-:Y:S01]  /*4ff0*/  STG.E.U16 [R2.64], R0 ;  /* 0x0000000002007986 */ /* 0x0001e2000c101524 */
[----:B------:R-:W-:Y:S05]  /*5000*/  BRA `(.L_x_32038) ;  /* 0x00000c0000007947 */ /* 0x000fea0003800000 */
.L_x_32041:
        /* <DEDUP_REMOVED lines=10> */
.L_x_32044:
[----:B------:R-:W0:Y:S02]  /*50b0*/  I2F.S16 R19, R19 ;  /* 0x0000001300137306 */ /* 0x000e240000101400 */
[----:B0-----:R-:W-:-:S04]  /*50c0*/  F2FP.PACK_AB R5, RZ, R19 ;  /* 0x00000013ff05723e */ /* 0x001fc800000000ff */
[----:B------:R-:W-:-:S05]  /*50d0*/  PRMT R5, R5, 0x5410, RZ ;  /* 0x0000541005057816 */ /* 0x000fca00000000ff */
[----:B------:R0:W-:Y:S01]  /*50e0*/  STG.E [R2.64], R5 ;  /* 0x0000000502007986 */ /* 0x0001e2000c101924 */
[----:B------:R-:W-:Y:S05]  /*50f0*/  BRA `(.L_x_32038) ;  /* 0x00000b1000007947 */ /* 0x000fea0003800000 */
.L_x_32043:
[----:B------:R-:W0:Y:S02]  /*5100*/  I2F.F64.S16 R4, R19 ;  /* 0x0000001300047312 */ /* 0x000e240000101c00 */
[----:B0-----:R0:W-:Y:S01]  /*5110*/  STG.E.64 [R2.64], R4 ;  /* 0x0000000402007986 */ /* 0x0011e2000c101b24 */
[----:B------:R-:W-:Y:S05]  /*5120*/  BRA `(.L_x_32038) ;  /* 0x00000ae000007947 */ /* 0x000fea0003800000 */
.L_x_32033:
        /* <DEDUP_REMOVED lines=13> */
.L_x_32047:
[----:B------:R-:W0:Y:S01]  /*5200*/  I2F.F64.S16 R4, R19 ;  /* 0x0000001300047312 */ /* 0x000e220000101c00 */
[----:B------:R-:W-:-:S05]  /*5210*/  CS2R R6, SRZ ;  /* 0x0000000000067805 */ /* 0x000fca000001ff00 */
[----:B0-----:R0:W-:Y:S01]  /*5220*/  STG.E.128 [R2.64], R4 ;  /* 0x0000000402007986 */ /* 0x0011e2000c101d24 */
[----:B------:R-:W-:Y:S05]  /*5230*/  BRA `(.L_x_32038) ;  /* 0x000009d000007947 */ /* 0x000fea0003800000 */
.L_x_32046:
        /* <DEDUP_REMOVED lines=21> */
.L_x_32051:
[----:B------:R-:W-:Y:S05]  /*5390*/  BSYNC B0 ;  /* 0x0000000000007941 */ /* 0x000fea0003800000 */
.L_x_32050:
[----:B------:R-:W-:-:S05]  /*53a0*/  LOP3.LUT R5, R0, R5, RZ, 0xfc, !PT ;  /* 0x0000000500057212 */ /* 0x000fca00078efcff */
[----:B------:R0:W-:Y:S01]  /*53b0*/  STG.E.U8 [R2.64], R5 ;  /* 0x0000000502007986 */ /* 0x0001e2000c101124 */
[----:B------:R-:W-:Y:S05]  /*53c0*/  BRA `(.L_x_32038) ;  /* 0x0000084000007947 */ /* 0x000fea0003800000 */
.L_x_32049:
        /* <DEDUP_REMOVED lines=13> */
.L_x_32053:
[----:B------:R-:W-:Y:S01]  /*54a0*/  IMAD.MOV.U32 R0, RZ, RZ, 0x7f ;  /* 0x0000007fff007424 */ /* 0x000fe200078e00ff */
[----:B------:R-:W-:-:S04]  /*54b0*/  ISETP.GT.U32.AND P0, PT, R4, 0x7f800000, PT ;  /* 0x7f8000000400780c */ /* 0x000fc80003f04070 */
[----:B------:R-:W-:-:S04]  /*54c0*/  SEL R0, R0, 0x7c, P0 ;  /* 0x0000007c00007807 */ /* 0x000fc80000000000 */
.L_x_32054:
[----:B------:R-:W-:Y:S05]  /*54d0*/  BSYNC B0 ;  /* 0x0000000000007941 */ /* 0x000fea0003800000 */
.L_x_32052:
[----:B------:R-:W-:-:S04]  /*54e0*/  LOP3.LUT R4, R19, 0x80000000, RZ, 0xc0, !PT ;  /* 0x8000000013047812 */ /* 0x000fc800078ec0ff */
[----:B------:R-:W-:-:S04]  /*54f0*/  SHF.R.U32.HI R5, RZ, 0x18, R4 ;  /* 0x00000018ff057819 */ /* 0x000fc80000011604 */
[----:B------:R-:W-:-:S05]  /*5500*/  LOP3.LUT R5, R0, R5, RZ, 0xfc, !PT ;  /* 0x0000000500057212 */ /* 0x000fca00078efcff */
[----:B------:R0:W-:Y:S01]  /*5510*/  STG.E.U8 [R2.64], R5 ;  /* 0x0000000502007986 */ /* 0x0001e2000c101124 */
[----:B------:R-:W-:Y:S05]  /*5520*/  BRA `(.L_x_32038) ;  /* 0x000006e000007947 */ /* 0x000fea0003800000 */
.L_x_32048:
[----:B------:R-:W0:Y:S02]  /*5530*/  I2F.S16 R0, R19 ;  /* 0x0000001300007306 */ /* 0x000e240000101400 */
[----:B0-----:R-:W-:-:S05]  /*5540*/  F2FP.BF16.PACK_AB R0, RZ, R0 ;  /* 0x00000000ff00723e */ /* 0x001fca00000010ff */
[----:B------:R0:W-:Y:S01]  /*5550*/  STG.E.U16 [R2.64], R0 ;  /* 0x0000000002007986 */ /* 0x0001e2000c101524 */
[----:B------:R-:W-:Y:S05]  /*5560*/  BRA `(.L_x_32038) ;  /* 0x000006a000007947 */ /* 0x000fea0003800000 */
.L_x_32045:
        /* <DEDUP_REMOVED lines=10> */
.L_x_32057:
        /* <DEDUP_REMOVED lines=17> */
.L_x_32060:
[----:B------:R-:W-:-:S04]  /*5720*/  LOP3.LUT R0, R19, 0x80000000, RZ, 0xc0, !PT ;  /* 0x8000000013007812 */ /* 0x000fc800078ec0ff */
[----:B------:R-:W-:-:S04]  /*5730*/  SHF.R.U32.HI R5, RZ, 0x18, R0 ;  /* 0x00000018ff057819 */ /* 0x000fc80000011600 */
[----:B------:R-:W-:-:S04]  /*5740*/  LOP3.LUT R4, R4, R5, RZ, 0xfc, !PT ;  /* 0x0000000504047212 */ /* 0x000fc800078efcff */
[----:B------:R-:W-:Y:S02]  /*5750*/  PRMT R0, R4, 0x7610, R0 ;  /* 0x0000761004007816 */ /* 0x000fe40000000000 */
.L_x_32059:
[----:B------:R-:W-:Y:S05]  /*5760*/  BSYNC B0 ;  /* 0x0000000000007941 */ /* 0x000fea0003800000 */
.L_x_32058:
[----:B------:R0:W-:Y:S01]  /*5770*/  STG.E.U8 [R2.64], R0 ;  /* 0x0000000002007986 */ /* 0x0001e2000c101124 */
[----:B------:R-:W-:Y:S05]  /*5780*/  BRA `(.L_x_32038) ;  /* 0x0000048000007947 */ /* 0x000fea0003800000 */
.L_x_32056:
        /* <DEDUP_REMOVED lines=17> */
.L_x_32063:
[----:B------:R-:W-:-:S04]  /*58a0*/  LOP3.LUT R0, R19, 0x80000000, RZ, 0xc0, !PT ;  /* 0x8000000013007812 */ /* 0x000fc800078ec0ff */
[----:B------:R-:W-:-:S04]  /*58b0*/  SHF.R.U32.HI R5, RZ, 0x18, R0 ;  /* 0x00000018ff057819 */ /* 0x000fc80000011600 */
[----:B------:R-:W-:-:S04]  /*58c0*/  LOP3.LUT R4, R4, R5, RZ, 0xfc, !PT ;  /* 0x0000000504047212 */ /* 0x000fc800078efcff */
[----:B------:R-:W-:Y:S02]  /*58d0*/  PRMT R0, R4, 0x7610, R0 ;  /* 0x0000761004007816 */ /* 0x000fe40000000000 */
.L_x_32062:
[----:B------:R-:W-:Y:S05]  /*58e0*/  BSYNC B0 ;  /* 0x0000000000007941 */ /* 0x000fea0003800000 */
.L_x_32061:
[----:B------:R0:W-:Y:S01]  /*58f0*/  STG.E.U8 [R2.64], R0 ;  /* 0x0000000002007986 */ /* 0x0001e2000c101124 */
[----:B------:R-:W-:Y:S05]  /*5900*/  BRA `(.L_x_32038) ;  /* 0x0000030000007947 */ /* 0x000fea0003800000 */
.L_x_32055:
        /* <DEDUP_REMOVED lines=22> */
.L_x_32037:
        /* <DEDUP_REMOVED lines=20> */
.L_x_32065:
[----:B------:R-:W-:-:S04]  /*5bb0*/  PRMT R4, R19, 0x9910, RZ ;  /* 0x0000991013047816 */ /* 0x000fc800000000ff */
[----:B------:R-:W-:-:S05]  /*5bc0*/  SHF.R.S32.HI R5, RZ, 0x1f, R4 ;  /* 0x0000001fff057819 */ /* 0x000fca0000011404 */
[----:B------:R0:W-:Y:S01]  /*5bd0*/  STG.E.64 [R2.64], R4 ;  /* 0x0000000402007986 */ /* 0x0001e2000c101b24 */
[----:B------:R-:W-:Y:S05]  /*5be0*/  BRA `(.L_x_32038) ;  /* 0x0000002000007947 */ /* 0x000fea0003800000 */
.L_x_32064:
[----:B------:R-:W-:-:S05]  /*5bf0*/  PRMT R5, R19, 0x9910, RZ ;  /* 0x0000991013057816 */ /* 0x000fca00000000ff */
[----:B------:R0:W-:Y:S02]  /*5c00*/  STG.E [R2.64], R5 ;  /* 0x0000000502007986 */ /* 0x0001e4000c101924 */
.L_x_32038:
        /* <DEDUP_REMOVED lines=21> */
.L_x_32069:
[----:B------:R0:W-:Y:S01]  /*5d60*/  STG.E.U8 [R2.64], R22 ;  /* 0x0000001602007986 */ /* 0x0001e2000c101124 */
[----:B------:R-:W-:Y:S05]  /*5d70*/  BRA `(.L_x_32071) ;  /* 0x00000dc000007947 */ /* 0x000fea0003800000 */
.L_x_32068:
        /* <DEDUP_REMOVED lines=10> */
.L_x_32073:
[----:B------:R-:W-:-:S05]  /*5e20*/  PRMT R5, R22, 0x9910, RZ ;  /* 0x0000991016057816 */ /* 0x000fca00000000ff */
[----:B------:R0:W-:Y:S01]  /*5e30*/  STG.E [R2.64], R5 ;  /* 0x0000000502007986 */ /* 0x0001e2000c101924 */
[----:B------:R-:W-:Y:S05]  /*5e40*/  BRA `(.L_x_32071) ;  /* 0x00000cf000007947 */ /* 0x000fea0003800000 */
.L_x_32072:
[----:B------:R0:W-:Y:S01]  /*5e50*/  STG.E.U16 [R2.64], R22 ;  /* 0x0000001602007986 */ /* 0x0001e2000c101524 */
[----:B------:R-:W-:Y:S05]  /*5e60*/  BRA `(.L_x_32071) ;  /* 0x00000cd000007947 */ /* 0x000fea0003800000 */
.L_x_32067:
        /* <DEDUP_REMOVED lines=9> */
.L_x_32075:
[----:B------:R-:W0:Y:S02]  /*5f00*/  I2F.S16 R0, R22 ;  /* 0x0000001600007306 */ /* 0x000e240000101400 */
[----:B0-----:R-:W-:-:S05]  /*5f10*/  F2FP.PACK_AB R0, RZ, R0 ;  /* 0x00000000ff00723e */ /* 0x001fca00000000ff */
[----:B------:R0:W-:Y:S01]  /*5f20*/  STG.E.U16 [R2.64], R0 ;  /* 0x0000000002007986 */ /* 0x0001e2000c101524 */
[----:B------:R-:W-:Y:S05]  /*5f30*/  BRA `(.L_x_32071) ;  /* 0x00000c0000007947 */ /* 0x000fea0003800000 */
.L_x_32074:
        /* <DEDUP_REMOVED lines=10> */
.L_x_32077:
[----:B------:R-:W0:Y:S02]  /*5fe0*/  I2F.S16 R22, R22 ;  /* 0x0000001600167306 */ /* 0x000e240000101400 */
[----:B0-----:R-:W-:-:S04]  /*5ff0*/  F2FP.PACK_AB R5, RZ, R22 ;  /* 0x00000016ff05723e */ /* 0x001fc800000000ff */
[----:B------:R-:W-:-:S05]  /*6000*/  PRMT R5, R5, 0x5410, RZ ;  /* 0x0000541005057816 */ /* 0x000fca00000000ff */
[----:B------:R0:W-:Y:S01]  /*6010*/  STG.E [R2.64], R5 ;  /* 0x0000000502007986 */ /* 0x0001e2000c101924 */
[----:B------:R-:W-:Y:S05]  /*6020*/  BRA `(.L_x_32071) ;  /* 0x00000b1000007947 */ /* 0x000fea0003800000 */
.L_x_32076:
[----:B------:R-:W0:Y:S02]  /*6030*/  I2F.F64.S16 R4, R22 ;  /* 0x0000001600047312 */ /* 0x000e240000101c00 */
[----:B0-----:R0:W-:Y:S01]  /*6040*/  STG.E.64 [R2.64], R4 ;  /* 0x0000000402007986 */ /* 0x0011e2000c101b24 */
[----:B------:R-:W-:Y:S05]  /*6050*/  BRA `(.L_x_32071) ;  /* 0x00000ae000007947 */ /* 0x000fea0003800000 */
.L_x_32066:
        /* <DEDUP_REMOVED lines=13> */
.L_x_32080:
[----:B------:R-:W0:Y:S01]  /*6130*/  I2F.F64.S16 R4, R22 ;  /* 0x0000001600047312 */ /* 0x000e220000101c00 */
[----:B------:R-:W-:-:S05]  /*6140*/  CS2R R6, SRZ ;  /* 0x0000000000067805 */ /* 0x000fca000001ff00 */
[----:B0-----:R0:W-:Y:S01]  /*6150*/  STG.E.128 [R2.64], R4 ;  /* 0x0000000402007986 */ /* 0x0011e2000c101d24 */
[----:B------:R-:W-:Y:S05]  /*6160*/  BRA `(.L_x_32071) ;  /* 0x000009d000007947 */ /* 0x000fea0003800000 */
.L_x_32079:
        /* <DEDUP_REMOVED lines=21> */
.L_x_32084:
[----:B------:R-:W-:Y:S05]  /*62c0*/  BSYNC B0 ;  /* 0x0000000000007941 */ /* 0x000fea0003800000 */
.L_x_32083:
[----:B------:R-:W-:-:S05]  /*62d0*/  LOP3.LUT R5, R0, R5, RZ, 0xfc, !PT ;  /* 0x0000000500057212 */ /* 0x000fca00078efcff */
[----:B------:R0:W-:Y:S01]  /*62e0*/  STG.E.U8 [R2.64], R5 ;  /* 0x0000000502007986 */ /* 0x0001e2000c101124 */
[----:B------:R-:W-:Y:S05]  /*62f0*/  BRA `(.L_x_32071) ;  /* 0x0000084000007947 */ /* 0x000fea0003800000 */
.L_x_32082:
        /* <DEDUP_REMOVED lines=13> */
.L_x_32086:
[----:B------:R-:W-:Y:S01]  /*63d0*/  IMAD.MOV.U32 R0, RZ, RZ, 0x7f ;  /* 0x0000007fff007424 */ /* 0x000fe200078e00ff */
[----:B------:R-:W-:-:S04]  /*63e0*/  ISETP.GT.U32.AND P0, PT, R4, 0x7f800000, PT ;  /* 0x7f8000000400780c */ /* 0x000fc80003f04070 */
[----:B------:R-:W-:-:S04]  /*63f0*/  SEL R0, R0, 0x7c, P0 ;  /* 0x0000007c00007807 */ /* 0x000fc80000000000 */
.L_x_32087:
[----:B------:R-:W-:Y:S05]  /*6400*/  BSYNC B0 ;  /* 0x0000000000007941 */ /* 0x000fea0003800000 */
.L_x_32085:
[----:B------:R-:W-:-:S04]  /*6410*/  LOP3.LUT R4, R5, 0x80000000, RZ, 0xc0, !PT ;  /* 0x8000000005047812 */ /* 0x000fc800078ec0ff */
[----:B------:R-:W-:-:S04]  /*6420*/  SHF.R.U32.HI R5, RZ, 0x18, R4 ;  /* 0x00000018ff057819 */ /* 0x000fc80000011604 */
[----:B------:R-:W-:-:S05]  /*6430*/  LOP3.LUT R5, R0, R5, RZ, 0xfc, !PT ;  /* 0x0000000500057212 */ /* 0x000fca00078efcff */
[----:B------:R0:W-:Y:S01]  /*6440*/  STG.E.U8 [R2.64], R5 ;  /* 0x0000000502007986 */ /* 0x0001e2000c101124 */
[----:B------:R-:W-:Y:S05]  /*6450*/  BRA `(.L_x_32071) ;  /* 0x000006e000007947 */ /* 0x000fea0003800000 */
.L_x_32081:
[----:B------:R-:W0:Y:S02]  /*6460*/  I2F.S16 R0, R22 ;  /* 0x0000001600007306 */ /* 0x000e240000101400 */
[----:B0-----:R-:W-:-:S05]  /*6470*/  F2FP.BF16.PACK_AB R0, RZ, R0 ;  /* 0x00000000ff00723e */ /* 0x001fca00000010ff */
[----:B------:R0:W-:Y:S01]  /*6480*/  STG.E.U16 [R2.64], R0 ;  /* 0x0000000002007986 */ /* 0x0001e2000c101524 */
[----:B------:R-:W-:Y:S05]  /*6490*/  BRA `(.L_x_32071) ;  /* 0x000006a000007947 */ /* 0x000fea0003800000 */
.L_x_32078:
        /* <DEDUP_REMOVED lines=10> */
.L_x_32090:
        /* <DEDUP_REMOVED lines=17> */
.L_x_32093:
[----:B------:R-:W-:-:S04]  /*6650*/  LOP3.LUT R0, R7, 0x80000000, RZ, 0xc0, !PT ;  /* 0x8000000007007812 */ /* 0x000fc800078ec0ff */
[----:B------:R-:W-:-:S04]  /*6660*/  SHF.R.U32.HI R5, RZ, 0x18, R0 ;  /* 0x00000018ff057819 */ /* 0x000fc80000011600 */
[----:B------:R-:W-:-:S04]  /*6670*/  LOP3.LUT R4, R4, R5, RZ, 0xfc, !PT ;  /* 0x0000000504047212 */ /* 0x000fc800078efcff */
[----:B------:R-:W-:Y:S02]  /*6680*/  PRMT R0, R4, 0x7610, R0 ;  /* 0x0000761004007816 */ /* 0x000fe40000000000 */
.L_x_32092:
[----:B------:R-:W-:Y:S05]  /*6690*/  BSYNC B0 ;  /* 0x0000000000007941 */ /* 0x000fea0003800000 */
.L_x_32091:
[----:B------:R0:W-:Y:S01]  /*66a0*/  STG.E.U8 [R2.64], R0 ;  /* 0x0000000002007986 */ /* 0x0001e2000c101124 */
[----:B------:R-:W-:Y:S05]  /*66b0*/  BRA `(.L_x_32071) ;  /* 0x0000048000007947 */ /* 0x000fea0003800000 */
.L_x_32089:
        /* <DEDUP_REMOVED lines=17> */
.L_x_32096:
[----:B------:R-:W-:-:S04]  /*67d0*/  LOP3.LUT R0, R7, 0x80000000, RZ, 0xc0, !PT ;  /* 0x8000000007007812 */ /* 0x000fc800078ec0ff */
[----:B------:R-:W-:-:S04]  /*67e0*/  SHF.R.U32.HI R5, RZ, 0x18, R0 ;  /* 0x00000018ff057819 */ /* 0x000fc80000011600 */
[----:B------:R-:W-:-:S04]  /*67f0*/  LOP3.LUT R4, R4, R5, RZ, 0xfc, !PT ;  /* 0x0000000504047212 */ /* 0x000fc800078efcff */
[----:B------:R-:W-:Y:S02]  /*6800*/  PRMT R0, R4, 0x7610, R0 ;  /* 0x0000761004007816 */ /* 0x000fe40000000000 */
.L_x_32095:
[----:B------:R-:W-:Y:S05]  /*6810*/  BSYNC B0 ;  /* 0x0000000000007941 */ /* 0x000fea0003800000 */
.L_x_32094:
[----:B------:R0:W-:Y:S01]  /*6820*/  STG.E.U8 [R2.64], R0 ;  /* 0x0000000002007986 */ /* 0x0001e2000c101124 */
[----:B------:R-:W-:Y:S05]  /*6830*/  BRA `(.L_x_32071) ;  /* 0x0000030000007947 */ /* 0x000fea0003800000 */
.L_x_32088:
        /* <DEDUP_REMOVED lines=22> */
.L_x_32070:
        /* <DEDUP_REMOVED lines=20> */
.L_x_32098:
[----:B------:R-:W-:-:S04]  /*6ae0*/  PRMT R4, R22, 0x9910, RZ ;  /* 0x0000991016047816 */ /* 0x000fc800000000ff */
[----:B------:R-:W-:-:S05]  /*6af0*/  SHF.R.S32.HI R5, RZ, 0x1f, R4 ;  /* 0x0000001fff057819 */ /* 0x000fca0000011404 */
[----:B------:R0:W-:Y:S01]  /*6b00*/  STG.E.64 [R2.64], R4 ;  /* 0x0000000402007986 */ /* 0x0001e2000c101b24 */
[----:B------:R-:W-:Y:S05]  /*6b10*/  BRA `(.L_x_32071) ;  /* 0x0000002000007947 */ /* 0x000fea0003800000 */
.L_x_32097:
[----:B------:R-:W-:-:S05]  /*6b20*/  PRMT R5, R22, 0x9910, RZ ;  /* 0x0000991016057816 */ /* 0x000fca00000000ff */
[----:B------:R0:W-:Y:S02]  /*6b30*/  STG.E [R2.64], R5 ;  /* 0x0000000502007986 */ /* 0x0001e4000c101924 */
.L_x_32071:
[----:B------:R-:W-:Y:S02]  /*6b40*/  IADD3 R24, R24, 0x80, RZ ;  /* 0x0000008018187810 */ /* 0x000fe40007ffe0ff */
.L_x_32032:
[----:B------:R-:W-:Y:S05]  /*6b50*/  BSYNC B6 ;  /* 0x0000000000067941 */ /* 0x000fea0003800000 */
.L_x_32031:
        /* <DEDUP_REMOVED lines=19> */
.L_x_32102:
[----:B------:R-:W-:Y:S01]  /*6c90*/  STG.E.U8 [R2.64], R23 ;  /* 0x0000001702007986 */ /* 0x000fe2000c101124 */
[----:B------:R-:W-:Y:S05]  /*6ca0*/  EXIT ;  /* 0x000000000000794d */ /* 0x000fea0003800000 */
.L_x_32101:
        /* <DEDUP_REMOVED lines=10> */
.L_x_32105:
[----:B------:R-:W-:-:S05]  /*6d50*/  PRMT R5, R23, 0x9910, RZ ;  /* 0x0000991017057816 */ /* 0x000fca00000000ff */
[----:B------:R-:W-:Y:S01]  /*6d60*/  STG.E [R2.64], R5 ;  /* 0x0000000502007986 */ /* 0x000fe2000c101924 */
[----:B------:R-:W-:Y:S05]  /*6d70*/  EXIT ;  /* 0x000000000000794d */ /* 0x000fea0003800000 */
.L_x_32104:
[----:B------:R-:W-:Y:S01]  /*6d80*/  STG.E.U16 [R2.64], R23 ;  /* 0x0000001702007986 */ /* 0x000fe2000c101524 */
[----:B------:R-:W-:Y:S05]  /*6d90*/  EXIT ;  /* 0x000000000000794d */ /* 0x000fea0003800000 */
.L_x_32100:
        /* <DEDUP_REMOVED lines=9> */
.L_x_32107:
[----:B------:R-:W0:Y:S02]  /*6e30*/  I2F.S16 R0, R23 ;  /* 0x0000001700007306 */ /* 0x000e240000101400 */
[----:B0-----:R-:W-:-:S05]  /*6e40*/  F2FP.PACK_AB R0, RZ, R0 ;  /* 0x00000000ff00723e */ /* 0x001fca00000000ff */
[----:B------:R-:W-:Y:S01]  /*6e50*/  STG.E.U16 [R2.64], R0 ;  /* 0x0000000002007986 */ /* 0x000fe2000c101524 */
[----:B------:R-:W-:Y:S05]  /*6e60*/  EXIT ;  /* 0x000000000000794d */ /* 0x000fea0003800000 */
.L_x_32106:
        /* <DEDUP_REMOVED lines=10> */
.L_x_32109:
[----:B------:R-:W0:Y:S02]  /*6f10*/  I2F.S16 R23, R23 ;  /* 0x0000001700177306 */ /* 0x000e240000101400 */
[----:B0-----:R-:W-:-:S04]  /*6f20*/  F2FP.PACK_AB R5, RZ, R23 ;  /* 0x00000017ff05723e */ /* 0x001fc800000000ff */
[----:B------:R-:W-:-:S05]  /*6f30*/  PRMT R5, R5, 0x5410, RZ ;  /* 0x0000541005057816 */ /* 0x000fca00000000ff */
[----:B------:R-:W-:Y:S01]  /*6f40*/  STG.E [R2.64], R5 ;  /* 0x0000000502007986 */ /* 0x000fe2000c101924 */
[----:B------:R-:W-:Y:S05]  /*6f50*/  EXIT ;  /* 0x000000000000794d */ /* 0x000fea0003800000 */
.L_x_32108:
[----:B------:R-:W0:Y:S02]  /*6f60*/  I2F.F64.S16 R4, R23 ;  /* 0x0000001700047312 */ /* 0x000e240000101c00 */
[----:B0-----:R-:W-:Y:S01]  /*6f70*/  STG.E.64 [R2.64], R4 ;  /* 0x0000000402007986 */ /* 0x001fe2000c101b24 */
[----:B------:R-:W-:Y:S05]  /*6f80*/  EXIT ;  /* 0x000000000000794d */ /* 0x000fea0003800000 */
.L_x_32099:
        /* <DEDUP_REMOVED lines=13> */
.L_x_32112:
[----:B------:R-:W0:Y:S01]  /*7060*/  I2F.F64.S16 R4, R23 ;  /* 0x0000001700047312 */ /* 0x000e220000101c00 */
[----:B------:R-:W-:-:S05]  /*7070*/  CS2R R6, SRZ ;  /* 0x0000000000067805 */ /* 0x000fca000001ff00 */
[----:B0-----:R-:W-:Y:S01]  /*7080*/  STG.E.128 [R2.64], R4 ;  /* 0x0000000402007986 */ /* 0x001fe2000c101d24 */
[----:B------:R-:W-:Y:S05]  /*7090*/  EXIT ;  /* 0x000000000000794d */ /* 0x000fea0003800000 */
.L_x_32111:
        /* <DEDUP_REMOVED lines=21> */
.L_x_32116:
[----:B------:R-:W-:Y:S05]  /*71f0*/  BSYNC B0 ;  /* 0x0000000000007941 */ /* 0x000fea0003800000 */
.L_x_32115:
[----:B------:R-:W-:-:S05]  /*7200*/  LOP3.LUT R5, R0, R5, RZ, 0xfc, !PT ;  /* 0x0000000500057212 */ /* 0x000fca00078efcff */
[----:B------:R-:W-:Y:S01]  /*7210*/  STG.E.U8 [R2.64], R5 ;  /* 0x0000000502007986 */ /* 0x000fe2000c101124 */
[----:B------:R-:W-:Y:S05]  /*7220*/  EXIT ;  /* 0x000000000000794d */ /* 0x000fea0003800000 */
.L_x_32114:
        /* <DEDUP_REMOVED lines=13> */
.L_x_32118:
[----:B------:R-:W-:Y:S01]  /*7300*/  IMAD.MOV.U32 R0, RZ, RZ, 0x7f ;  /* 0x0000007fff007424 */ /* 0x000fe200078e00ff */
[----:B------:R-:W-:-:S04]  /*7310*/  ISETP.GT.U32.AND P0, PT, R4, 0x7f800000, PT ;  /* 0x7f8000000400780c */ /* 0x000fc80003f04070 */
[----:B------:R-:W-:-:S04]  /*7320*/  SEL R0, R0, 0x7c, P0 ;  /* 0x0000007c00007807 */ /* 0x000fc80000000000 */
.L_x_32119:
[----:B------:R-:W-:Y:S05]  /*7330*/  BSYNC B0 ;  /* 0x0000000000007941 */ /* 0x000fea0003800000 */
.L_x_32117:
[----:B------:R-:W-:-:S04]  /*7340*/  LOP3.LUT R4, R23, 0x80000000, RZ, 0xc0, !PT ;  /* 0x8000000017047812 */ /* 0x000fc800078ec0ff */
[----:B------:R-:W-:-:S04]  /*7350*/  SHF.R.U32.HI R5, RZ, 0x18, R4 ;  /* 0x00000018ff057819 */ /* 0x000fc80000011604 */
[----:B------:R-:W-:-:S05]  /*7360*/  LOP3.LUT R5, R0, R5, RZ, 0xfc, !PT ;  /* 0x0000000500057212 */ /* 0x000fca00078efcff */
[----:B------:R-:W-:Y:S01]  /*7370*/  STG.E.U8 [R2.64], R5 ;  /* 0x0000000502007986 */ /* 0x000fe2000c101124 */
[----:B------:R-:W-:Y:S05]  /*7380*/  EXIT ;  /* 0x000000000000794d */ /* 0x000fea0003800000 */
.L_x_32113:
[----:B------:R-:W0:Y:S02]  /*7390*/  I2F.S16 R0, R23 ;  /* 0x0000001700007306 */ /* 0x000e240000101400 */
[----:B0-----:R-:W-:-:S05]  /*73a0*/  F2FP.BF16.PACK_AB R0, RZ, R0 ;  /* 0x00000000ff00723e */ /* 0x001fca00000010ff */
[----:B------:R-:W-:Y:S01]  /*73b0*/  STG.E.U16 [R2.64], R0 ;  /* 0x0000000002007986 */ /* 0x000fe2000c101524 */
[----:B------:R-:W-:Y:S05]  /*73c0*/  EXIT ;  /* 0x000000000000794d */ /* 0x000fea0003800000 */
.L_x_32110:
        /* <DEDUP_REMOVED lines=10> */
.L_x_32122:
        /* <DEDUP_REMOVED lines=17> */
.L_x_32125:
[----:B------:R-:W-:-:S04]  /*7580*/  LOP3.LUT R0, R23, 0x80000000, RZ, 0xc0, !PT ;  /* 0x8000000017007812 */ /* 0x000fc800078ec0ff */
[----:B------:R-:W-:-:S04]  /*7590*/  SHF.R.U32.HI R5, RZ, 0x18, R0 ;  /* 0x00000018ff057819 */ /* 0x000fc80000011600 */
[----:B------:R-:W-:-:S04]  /*75a0*/  LOP3.LUT R4, R4, R5, RZ, 0xfc, !PT ;  /* 0x0000000504047212 */ /* 0x000fc800078efcff */
[----:B------:R-:W-:Y:S02]  /*75b0*/  PRMT R0, R4, 0x7610, R0 ;  /* 0x0000761004007816 */ /* 0x000fe40000000000 */
.L_x_32124:
[----:B------:R-:W-:Y:S05]  /*75c0*/  BSYNC B0 ;  /* 0x0000000000007941 */ /* 0x000fea0003800000 */
.L_x_32123:
[----:B------:R-:W-:Y:S01]  /*75d0*/  STG.E.U8 [R2.64], R0 ;  /* 0x0000000002007986 */ /* 0x000fe2000c101124 */
[----:B------:R-:W-:Y:S05]  /*75e0*/  EXIT ;  /* 0x000000000000794d */ /* 0x000fea0003800000 */
.L_x_32121:
        /* <DEDUP_REMOVED lines=17> */
.L_x_32128:
[----:B------:R-:W-:-:S04]  /*7700*/  LOP3.LUT R0, R23, 0x80000000, RZ, 0xc0, !PT ;  /* 0x8000000017007812 */ /* 0x000fc800078ec0ff */
[----:B------:R-:W-:-:S04]  /*7710*/  SHF.R.U32.HI R5, RZ, 0x18, R0 ;  /* 0x00000018ff057819 */ /* 0x000fc80000011600 */
[----:B------:R-:W-:-:S04]  /*7720*/  LOP3.LUT R4, R4, R5, RZ, 0xfc, !PT ;  /* 0x0000000504047212 */ /* 0x000fc800078efcff */
[----:B------:R-:W-:Y:S02]  /*7730*/  PRMT R0, R4, 0x7610, R0 ;  /* 0x0000761004007816 */ /* 0x000fe40000000000 */
.L_x_32127:
[----:B------:R-:W-:Y:S05]  /*7740*/  BSYNC B0 ;  /* 0x0000000000007941 */ /* 0x000fea0003800000 */
.L_x_32126:
[----:B------:R-:W-:Y:S01]  /*7750*/  STG.E.U8 [R2.64], R0 ;  /* 0x0000000002007986 */ /* 0x000fe2000c101124 */
[----:B------:R-:W-:Y:S05]  /*7760*/  EXIT ;  /* 0x000000000000794d */ /* 0x000fea0003800000 */
.L_x_32120:
        /* <DEDUP_REMOVED lines=22> */
.L_x_32103:
        /* <DEDUP_REMOVED lines=20> */
.L_x_32130:
[----:B------:R-:W-:-:S04]  /*7a10*/  PRMT R4, R23, 0x9910, RZ ;  /* 0x0000991017047816 */ /* 0x000fc800000000ff */
[----:B------:R-:W-:-:S05]  /*7a20*/  SHF.R.S32.HI R5, RZ, 0x1f, R4 ;  /* 0x0000001fff057819 */ /* 0x000fca0000011404 */
[----:B------:R-:W-:Y:S01]  /*7a30*/  STG.E.64 [R2.64], R4 ;  /* 0x0000000402007986 */ /* 0x000fe2000c101b24 */
[----:B------:R-:W-:Y:S05]  /*7a40*/  EXIT ;  /* 0x000000000000794d */ /* 0x000fea0003800000 */
.L_x_32129:
[----:B------:R-:W-:-:S05]  /*7a50*/  PRMT R5, R23, 0x9910, RZ ;  /* 0x0000991017057816 */ /* 0x000fca00000000ff */
[----:B------:R-:W-:Y:S01]  /*7a60*/  STG.E [R2.64], R5 ;  /* 0x0000000502007986 */ /* 0x000fe2000c101924 */
[----:B------:R-:W-:Y:S05]  /*7a70*/  EXIT ;  /* 0x000000000000794d */ /* 0x000fea0003800000 */
.L_x_32131:
        /* <DEDUP_REMOVED lines=16> */
.L_x_40248:


//--------------------- .text._ZN2at6native18elementwise_kernelILi128ELi4EZNS0_22gpu_kernel_impl_nocastINS0_13AUnaryFunctorIsssZZZNS0_19maximum_kernel_cudaERNS_18TensorIteratorBaseEENKUlvE_clEvENKUlvE3_clEvEUlssE_EEEEvS5_RKT_EUliE_EEviT1_ --------------------------
	.section	.text._ZN2at6native18elementwise_kernelILi128ELi4EZNS0_22gpu_kernel_impl_nocastINS0_13AUnaryFunctorIsssZZZNS0_19maximum_kernel_cudaERNS_18TensorIteratorBaseEENKUlvE_clEvENKUlvE3_clEvEUlssE_EEEEvS5_RKT_EUliE_EEviT1_,"ax",@progbits
	.sectioninfo	@"SHI_REGISTERS=12"
	.align	128
        .global         _ZN2at6native18elementwise_kernelILi128ELi4EZNS0_22gpu_kernel_impl_nocastINS0_13AUnaryFunctorIsssZZZNS0_19maximum_kernel_cudaERNS_18TensorIteratorBaseEENKUlvE_clEvENKUlvE3_clEvEUlssE_EEEEvS5_RKT_EUliE_EEviT1_
        .type           _ZN2at6native18elementwise_kernelILi128ELi4EZNS0_22gpu_kernel_impl_nocastINS0_13AUnaryFunctorIsssZZZNS0_19maximum_kernel_cudaERNS_18TensorIteratorBaseEENKUlvE_clEvENKUlvE3_clEvEUlssE_EEEEvS5_RKT_EUliE_EEviT1_,@function
        .size           _ZN2at6native18elementwise_kernelILi128ELi4EZNS0_22gpu_kernel_impl_nocastINS0_13AUnaryFunctorIsssZZZNS0_19maximum_kernel_cudaERNS_18TensorIteratorBaseEENKUlvE_clEvENKUlvE3_clEvEUlssE_EEEEvS5_RKT_EUliE_EEviT1_,(.L_x_40249 - _ZN2at6native18elementwise_kernelILi128ELi4EZNS0_22gpu_kernel_impl_nocastINS0_13AUnaryFunctorIsssZZZNS0_19maximum_kernel_cudaERNS_18TensorIteratorBaseEENKUlvE_clEvENKUlvE3_clEvEUlssE_EEEEvS5_RKT_EUliE_EEviT1_)
        .other          _ZN2at6native18elementwise_kernelILi128ELi4EZNS0_22gpu_kernel_impl_nocastINS0_13AUnaryFunctorIsssZZZNS0_19maximum_kernel_cudaERNS_18TensorIteratorBaseEENKUlvE_clEvENKUlvE3_clEvEUlssE_EEEEvS5_RKT_EUliE_EEviT1_,@"STO_CUDA_ENTRY STV_DEFAULT"
_ZN2at6native18elementwise_kernelILi128ELi4EZNS0_22gpu_kernel_impl_nocastINS0_13AUnaryFunctorIsssZZZNS0_19maximum_kernel_cudaERNS_18TensorIteratorBaseEENKUlvE_clEvENKUlvE3_clEvEUlssE_EEEEvS5_RKT_EUliE_EEviT1_:
.text._ZN2at6native18elementwise_kernelILi128ELi4EZNS0_22gpu_kernel_impl_nocastINS0_13AUnaryFunctorIsssZZZNS0_19maximum_kernel_cudaERNS_18TensorIteratorBaseEENKUlvE_clEvENKUlvE3_clEvEUlssE_EEEEvS5_RKT_EUliE_EEviT1_:
        /* <DEDUP_REMOVED lines=235> */
.L_x_32134:
        /* <DEDUP_REMOVED lines=8> */
[----:B--2---:R-:W-:-:S05]  /*0f30*/  IMNMX R7, R4, UR4, !PT ;  /* 0x0000000404077c17 */ /* 0x004fca000f800200 */
[----:B------:R0:W-:Y:S02]  /*0f40*/  STG.E.U16 [R2.64], R7 ;  /* 0x0000000702007986 */ /* 0x0001e4000c101506 */
.L_x_32133:
[----:B------:R-:W-:Y:S05]  /*0f50*/  BSYNC B0 ;  /* 0x0000000000007941 */ /* 0x000fea0003800000 */
.L_x_32132:
        /* <DEDUP_REMOVED lines=230> */
.L_x_32137:
        /* <DEDUP_REMOVED lines=9> */
[----:B--2---:R-:W-:-:S05]  /*1e50*/  IMNMX R7, R4, UR4, !PT ;  /* 0x0000000404077c17 */ /* 0x004fca000f800200 */
        /* <DEDUP_REMOVED lines=229> */
.L_x_32138:
        /* <DEDUP_REMOVED lines=8> */
[----:B--2---:R-:W-:-:S05]  /*2d30*/  IMNMX R7, R4, UR4, !PT ;  /* 0x0000000404077c17 */ /* 0x004fca000f800200 */
[----:B------:R0:W-:Y:S02]  /*2d40*/  STG.E.U16 [R2.64], R7 ;  /* 0x0000000702007986 */ /* 0x0001e4000c101506 */
.L_x_32136:
[----:B------:R-:W-:Y:S05]  /*2d50*/  BSYNC B0 ;  /* 0x0000000000007941 */ /* 0x000fea0003800000 */
.L_x_32135:
        /* <DEDUP_REMOVED lines=229> */
.L_x_32139:
[----:B------:R-:W-:-:S04]  /*3bb0*/  IADD3 R4, P0, R3, c[0x0][0x368], RZ ;  /* 0x0000da0003047a10 */ /* 0x000fc80007f1e0ff */
[----:B------:R-:W-:-:S05]  /*3bc0*/  IADD3.X R5, RZ, c[0x0][0x36c], RZ, P0, !PT ;  /* 0x0000db00ff057a10 */ /* 0x000fca00007fe4ff */
[----:B------:R-:W2:Y:S01]  /*3bd0*/  LDG.E.S16 R4, [R4.64] ;  /* 0x0000000604047981 */ /* 0x000ea2000c1e1700 */
[----:B------:R-:W-:Y:S01]  /*3be0*/  ULDC.U16 UR4, c[0x0][0x372] ;  /* 0x0000dc8000047ab9 */ /* 0x000fe20000000400 */
[----:B------:R-:W-:Y:S01]  /*3bf0*/  IADD3 R2, P0, R2, c[0x0][0x360], RZ ;  /* 0x0000d80002027a10 */ /* 0x000fe20007f1e0ff */
[----:B------:R-:W-:-:S03]  /*3c00*/  UPRMT UR4, UR4, 0x9910, URZ ;  /* 0x0000991004047896 */ /* 0x000fc6000800003f */
[----:B------:R-:W-:-:S03]  /*3c10*/  IADD3.X R3, RZ, c[0x0][0x364], RZ, P0, !PT ;  /* 0x0000d900ff037a10 */ /* 0x000fc600007fe4ff */
[----:B--2---:R-:W-:-:S05]  /*3c20*/  IMNMX R7, R4, UR4, !PT ;  /* 0x0000000404077c17 */ /* 0x004fca000f800200 */
[----:B------:R-:W-:Y:S01]  /*3c30*/  STG.E.U16 [R2.64], R7 ;  /* 0x0000000702007986 */ /* 0x000fe2000c101506 */
[----:B------:R-:W-:Y:S05]  /*3c40*/  EXIT ;  /* 0x000000000000794d */ /* 0x000fea0003800000 */
.L_x_32140:
        /* <DEDUP_REMOVED lines=11> */
.L_x_40249:


//--------------------- .text._ZN2at6native27unrolled_elementwise_kernelINS0_13AUnaryFunctorIsssZZZNS0_19maximum_kernel_cudaERNS_18TensorIteratorBaseEENKUlvE_clEvENKUlvE3_clEvEUlssE_EESt5arrayIPcLm2EELi4E23TrivialOffsetCalculatorILi1EjESD_NS0_6memory15LoadWithoutCastENSE_16StoreWithoutCastEEEviT_T0_T2_T3_T4_T5_ --------------------------
	.section	.text._ZN2at6native27unrolled_elementwise_kernelINS0_13AUnaryFunctorIsssZZZNS0_19maximum_kernel_cudaERNS_18TensorIteratorBaseEENKUlvE_clEvENKUlvE3_clEvEUlssE_EESt5arrayIPcLm2EELi4E23TrivialOffsetCalculatorILi1EjESD_NS0_6memory15LoadWithoutCastENSE_16StoreWithoutCastEEEviT_T0_T2_T3_T4_T5_,"ax",@progbits
	.sectioninfo	@"SHI_REGISTERS=19"
	.align	128
        .global         _ZN2at6native27unrolled_elementwise_kernelINS0_13AUnaryFunctorIsssZZZNS0_19maximum_kernel_cudaERNS_18TensorIteratorBaseEENKUlvE_clEvENKUlvE3_clEvEUlssE_EESt5arrayIPcLm2EELi4E23TrivialOffsetCalculatorILi1EjESD_NS0_6memory15LoadWithoutCastENSE_16StoreWithoutCastEEEviT_T0_T2_T3_T4_T5_
        .type           _ZN2at6native27unrolled_elementwise_kernelINS0_13AUnaryFunctorIsssZZZNS0_19maximum_kernel_cudaERNS_18TensorIteratorBaseEENKUlvE_clEvENKUlvE3_clEvEUlssE_EESt5arrayIPcLm2EELi4E23TrivialOffsetCalculatorILi1EjESD_NS0_6memory15LoadWithoutCastENSE_16StoreWithoutCastEEEviT_T0_T2_T3_T4_T5_,@function
        .size           _ZN2at6native27unrolled_elementwise_kernelINS0_13AUnaryFunctorIsssZZZNS0_19maximum_kernel_cudaERNS_18TensorIteratorBaseEENKUlvE_clEvENKUlvE3_clEvEUlssE_EESt5arrayIPcLm2EELi4E23TrivialOffsetCalculatorILi1EjESD_NS0_6memory15LoadWithoutCastENSE_16StoreWithoutCastEEEviT_T0_T2_T3_T4_T5_,(.L_x_40250 - _ZN2at6native27unrolled_elementwise_kernelINS0_13AUnaryFunctorIsssZZZNS0_19maximum_kernel_cudaERNS_18TensorIteratorBaseEENKUlvE_clEvENKUlvE3_clEvEUlssE_EESt5arrayIPcLm2EELi4E23TrivialOffsetCalculatorILi1EjESD_NS0_6memory15LoadWithoutCastENSE_16StoreWithoutCastEEEviT_T0_T2_T3_T4_T5_)
        .other          _ZN2at6native27unrolled_elementwise_kernelINS0_13AUnaryFunctorIsssZZZNS0_19maximum_kernel_cudaERNS_18TensorIteratorBaseEENKUlvE_clEvENKUlvE3_clEvEUlssE_EESt5arrayIPcLm2EELi4E23TrivialOffsetCalculatorILi1EjESD_NS0_6memory15LoadWithoutCastENSE_16StoreWithoutCastEEEviT_T0_T2_T3_T4_T5_,@"STO_CUDA_ENTRY STV_DEFAULT"
_ZN2at6native27unrolled_elementwise_kernelINS0_13AUnaryFunctorIsssZZZNS0_19maximum_kernel_cudaERNS_18TensorIteratorBaseEENKUlvE_clEvENKUlvE3_clEvEUlssE_EESt5arrayIPcLm2EELi4E23TrivialOffsetCalculatorILi1EjESD_NS0_6memory15LoadWithoutCastENSE_16StoreWithoutCastEEEviT_T0_T2_T3_T4_T5_:
.text._ZN2at6native27unrolled_elementwise_kernelINS0_13AUnaryFunctorIsssZZZNS0_19maximum_kernel_cudaERNS_18TensorIteratorBaseEENKUlvE_clEvENKUlvE3_clEvEUlssE_EESt5arrayIPcLm2EELi4E23TrivialOffsetCalculatorILi1EjESD_NS0_6memory15LoadWithoutCastENSE_16StoreWithoutCastEEEviT_T0_T2_T3_T4_T5_:
        /* <DEDUP_REMOVED lines=42> */
[----:B--2---:R-:W-:-:S05]  /*02a0*/  IMNMX R3, R3, UR4, !PT ;  /* 0x0000000403037c17 */ /* 0x004fca000f800200 */
[----:B------:R0:W-:Y:S01]  /*02b0*/  @!P0 STG.E.U16 [R4.64], R3 ;  /* 0x0000000304008986 */ /* 0x0001e2000c101506 */
[----:B---3--:R-:W-:Y:S02]  /*02c0*/  IMNMX R11, R14, UR4, !PT ;  /* 0x000000040e0b7c17 */ /* 0x008fe4000f800200 */
[----:B----4-:R-:W-:Y:S02]  /*02d0*/  IMNMX R9, R12, UR4, !PT ;  /* 0x000000040c097c17 */ /* 0x010fe4000f800200 */
[----:B-----5:R-:W-:Y:S01]  /*02e0*/  IMNMX R13, R13, UR4, !PT ;  /* 0x000000040d0d7c17 */ /* 0x020fe2000f800200 */
        /* <DEDUP_REMOVED lines=11> */
.L_x_32142:
[----:B0-----:R-:W-:Y:S05]  /*03a0*/  BSYNC B0 ;  /* 0x0000000000007941 */ /* 0x001fea0003800000 */
.L_x_32141:
[----:B------:R-:W-:-:S13]  /*03b0*/  ISETP.GE.AND P0, PT, R15, R2, PT ;  /* 0x000000020f00720c */ /* 0x000fda0003f06270 */
[----:B------:R-:W-:Y:S05]  /*03c0*/  @P0 EXIT ;  /* 0x000000000000094d */ /* 0x000fea0003800000 */
[----:B------:R-:W-:Y:S01]  /*03d0*/  HFMA2.MMA R3, -RZ, RZ, 0, 1.1920928955078125e-07 ;  /* 0x00000002ff037435 */ /* 0x000fe200000001ff */
[----:B------:R-:W-:-:S09]  /*03e0*/  IMAD R2, R0, 0x200, R15 ;  /* 0x0000020000027824 */ /* 0x000fd200078e020f */
[----:B------:R-:W-:-:S05]  /*03f0*/  IMAD.WIDE.U32 R2, R2, R3, c[0x0][0x168] ;  /* 0x00005a0002027625 */ /* 0x000fca00078e0003 */
[----:B------:R-:W-:Y:S01]  /*0400*/  STG.E.U16 [R2.64], R13 ;  /* 0x0000000d02007986 */ /* 0x000fe2000c101506 */
[----:B------:R-:W-:Y:S05]  /*0410*/  EXIT ;  /* 0x000000000000794d */ /* 0x000fea0003800000 */
.L_x_32143:
        /* <DEDUP_REMOVED lines=14> */
.L_x_40250:


//--------------------- .text._ZN2at6native29vectorized_elementwise_kernelILi2ENS0_13AUnaryFunctorIsssZZZNS0_19maximum_kernel_cudaERNS_18TensorIteratorBaseEENKUlvE_clEvENKUlvE3_clEvEUlssE_EESt5arrayIPcLm2EEEEviT0_T1_ --------------------------
	.section	.text._ZN2at6native29vectorized_elementwise_kernelILi2ENS0_13AUnaryFunctorIsssZZZNS0_19maximum_kernel_cudaERNS_18TensorIteratorBaseEENKUlvE_clEvENKUlvE3_clEvEUlssE_EESt5arrayIPcLm2EEEEviT0_T1_,"ax",@progbits
	.sectioninfo	@"SHI_REGISTERS=31"
	.align	128
        .global         _ZN2at6native29vectorized_elementwise_kernelILi2ENS0_13AUnaryFunctorIsssZZZNS0_19maximum_kernel_cudaERNS_18TensorIteratorBaseEENKUlvE_clEvENKUlvE3_clEvEUlssE_EESt5arrayIPcLm2EEEEviT0_T1_
        .type           _ZN2at6native29vectorized_elementwise_kernelILi2ENS0_13AUnaryFunctorIsssZZZNS0_19maximum_kernel_cudaERNS_18TensorIteratorBaseEENKUlvE_clEvENKUlvE3_clEvEUlssE_EESt5arrayIPcLm2EEEEviT0_T1_,@function
        .size           _ZN2at6native29vectorized_elementwise_kernelILi2ENS0_13AUnaryFunctorIsssZZZNS0_19maximum_kernel_cudaERNS_18TensorIteratorBaseEENKUlvE_clEvENKUlvE3_clEvEUlssE_EESt5arrayIPcLm2EEEEviT0_T1_,(.L_x_40251 - _ZN2at6native29vectorized_elementwise_kernelILi2ENS0_13AUnaryFunctorIsssZZZNS0_19maximum_kernel_cudaERNS_18TensorIteratorBaseEENKUlvE_clEvENKUlvE3_clEvEUlssE_EESt5arrayIPcLm2EEEEviT0_T1_)
        .other          _ZN2at6native29vectorized_elementwise_kernelILi2ENS0_13AUnaryFunctorIsssZZZNS0_19maximum_kernel_cudaERNS_18TensorIteratorBaseEENKUlvE_clEvENKUlvE3_clEvEUlssE_EESt5arrayIPcLm2EEEEviT0_T1_,@"STO_CUDA_ENTRY STV_DEFAULT"
_ZN2at6native29vectorized_elementwise_kernelILi2ENS0_13AUnaryFunctorIsssZZZNS0_19maximum_kernel_cudaERNS_18TensorIteratorBaseEENKUlvE_clEvENKUlvE3_clEvEUlssE_EESt5arrayIPcLm2EEEEviT0_T1_:
.text._ZN2at6native29vectorized_elementwise_kernelILi2ENS0_13AUnaryFunctorIsssZZZNS0_19maximum_kernel_cudaERNS_18TensorIteratorBaseEENKUlvE_clEvENKUlvE3_clEvEUlssE_EESt5arrayIPcLm2EEEEviT0_T1_:
        /* <DEDUP_REMOVED lines=31> */
[----:B------:R-:W-:Y:S02]  /*01f0*/  IMNMX R0, R0, UR4, !PT ;  /* 0x0000000400007c17 */ /* 0x000fe4000f800200 */
[----:B------:R-:W-:Y:S02]  /*0200*/  IMNMX R7, R4, UR4, !PT ;  /* 0x0000000404077c17 */ /* 0x000fe4000f800200 */
[----:B------:R-:W-:Y:S02]  /*0210*/  IMNMX R6, R6, UR4, !PT ;  /* 0x0000000406067c17 */ /* 0x000fe4000f800200 */
[----:B------:R-:W-:Y:S02]  /*0220*/  IMNMX R9, R8, UR4, !PT ;  /* 0x0000000408097c17 */ /* 0x000fe4000f800200 */
[----:B------:R-:W-:Y:S02]  /*0230*/  IMNMX R10, R10, UR4, !PT ;  /* 0x000000040a0a7c17 */ /* 0x000fe4000f800200 */
[----:B------:R-:W-:-:S02]  /*0240*/  IMNMX R11, R11, UR4, !PT ;  /* 0x000000040b0b7c17 */ /* 0x000fc4000f800200 */
[----:B------:R-:W-:Y:S02]  /*0250*/  IMNMX R12, R12, UR4, !PT ;  /* 0x000000040c0c7c17 */ /* 0x000fe4000f800200 */
[----:B------:R-:W-:Y:S02]  /*0260*/  IMNMX R13, R13, UR4, !PT ;  /* 0x000000040d0d7c17 */ /* 0x000fe4000f800200 */
        /* <DEDUP_REMOVED lines=9> */
.L_x_32144:
        /* <DEDUP_REMOVED lines=62> */
[----:B--2---:R-:W-:-:S05]  /*06e0*/  IMNMX R3, R16, UR4, !PT ;  /* 0x0000000410037c17 */ /* 0x004fca000f800200 */
[----:B------:R0:W-:Y:S01]  /*06f0*/  @!P0 STG.E.U16 [R24.64], R3 ;  /* 0x0000000318008986 */ /* 0x0001e2000c101506 */
[----:B------:R-:W-:Y:S02]  /*0700*/  ISETP.GE.AND P0, PT, R13, R12, PT ;  /* 0x0000000c0d00720c */ /* 0x000fe40003f06270 */
[----:B---3--:R-:W-:Y:S02]  /*0710*/  IMNMX R5, R14, UR4, !PT ;  /* 0x000000040e057c17 */ /* 0x008fe4000f800200 */
[----:B-----5:R-:W-:Y:S02]  /*0720*/  IMNMX R15, R15, UR4, !PT ;  /* 0x000000040f0f7c17 */ /* 0x020fe4000f800200 */
[----:B------:R-:W-:Y:S02]  /*0730*/  IMNMX R17, R17, UR4, !PT ;  /* 0x0000000411117c17 */ /* 0x000fe4000f800200 */
[----:B----4-:R-:W-:Y:S02]  /*0740*/  IMNMX R7, R18, UR4, !PT ;  /* 0x0000000412077c17 */ /* 0x010fe4000f800200 */
[----:B------:R-:W-:-:S02]  /*0750*/  IMNMX R19, R19, UR4, !PT ;  /* 0x0000000413137c17 */ /* 0x000fc4000f800200 */
[----:B------:R-:W-:Y:S02]  /*0760*/  IMNMX R20, R20, UR4, !PT ;  /* 0x0000000414147c17 */ /* 0x000fe4000f800200 */
[----:B------:R-:W-:Y:S01]  /*0770*/  IMNMX R21, R21, UR4, !PT ;  /* 0x0000000415157c17 */ /* 0x000fe2000f800200 */
        /* <DEDUP_REMOVED lines=13> */
.L_x_32147:
[----:B0-----:R-:W-:-:S13]  /*0850*/  ISETP.GE.AND P0, PT, R13, R12, PT ;  /* 0x0000000c0d00720c */ /* 0x001fda0003f06270 */
[----:B------:R-:W-:Y:S05]  /*0860*/  @P0 BRA `(.L_x_32149) ;  /* 0x000000c000000947 */ /* 0x000fea0003800000 */
[----:B------:R-:W-:Y:S01]  /*0870*/  IMAD.IADD R2, R0, 0x1, R13 ;  /* 0x0000000100027824 */ /* 0x000fe200078e020d */
[----:B------:R-:W-:Y:S01]  /*0880*/  IADD3 R13, R13, 0x80, RZ ;  /* 0x000000800d0d7810 */ /* 0x000fe20007ffe0ff */
[----:B------:R-:W-:-:S04]  /*0890*/  IMAD.MOV.U32 R3, RZ, RZ, 0x2 ;  /* 0x00000002ff037424 */ /* 0x000fc800078e00ff */
[----:B------:R-:W-:-:S05]  /*08a0*/  IMAD.WIDE.U32 R2, R2, R3, c[0x0][0x168] ;  /* 0x00005a0002027625 */ /* 0x000fca00078e0003 */
[----:B------:R0:W-:Y:S02]  /*08b0*/  STG.E.U16 [R2.64], R17 ;  /* 0x0000001102007986 */ /* 0x0001e4000c101506 */
.L_x_32148:
[----:B------:R-:W-:-:S13]  /*08c0*/  ISETP.GE.AND P0, PT, R13, R12, PT ;  /* 0x0000000c0d00720c */ /* 0x000fda0003f06270 */
[----:B------:R-:W-:Y:S05]  /*08d0*/  @P0 BRA `(.L_x_32150) ;  /* 0x000000d000000947 */ /* 0x000fea0003800000 */
[----:B0-----:R-:W-:Y:S01]  /*08e0*/  IADD3 R2, R0, R13, RZ ;  /* 0x0000000d00027210 */ /* 0x001fe20007ffe0ff */
[----:B------:R-:W-:Y:S01]  /*08f0*/  IMAD.MOV.U32 R3, RZ, RZ, 0x2 ;  /* 0x00000002ff037424 */ /* 0x000fe200078e00ff */
[----:B------:R-:W-:-:S03]  /*0900*/  IADD3 R13, R13, 0x80, RZ ;  /* 0x000000800d0d7810 */ /* 0x000fc60007ffe0ff */
[----:B------:R-:W-:-:S05]  /*0910*/  IMAD.WIDE.U32 R2, R2, R3, c[0x0][0x168] ;  /* 0x00005a0002027625 */ /* 0x000fca00078e0003 */
[----:B------:R0:W-:Y:S02]  /*0920*/  STG.E.U16 [R2.64], R7 ;  /* 0x0000000702007986 */ /* 0x0001e4000c101506 */
.L_x_32149:
        /* <DEDUP_REMOVED lines=8> */
.L_x_32150:
[----:B------:R-:W-:Y:S05]  /*09b0*/  BSYNC B1 ;  /* 0x0000000000017941 */ /* 0x000fea0003800000 */
.L_x_32146:
[----:B------:R-:W-:-:S13]  /*09c0*/  ISETP.GE.AND P0, PT, R13, R12, PT ;  /* 0x0000000c0d00720c */ /* 0x000fda0003f06270 */
[----:B0-----:R-:W-:Y:S01]  /*09d0*/  @!P0 IMAD.IADD R2, R0, 0x1, R13 ;  /* 0x0000000100028824 */ /* 0x001fe200078e020d */
[----:B------:R-:W-:Y:S01]  /*09e0*/  @!P0 IADD3 R13, R13, 0x80, RZ ;  /* 0x000000800d0d8810 */ /* 0x000fe20007ffe0ff */
[----:B------:R-:W-:-:S04]  /*09f0*/  @!P0 IMAD.MOV.U32 R3, RZ, RZ, 0x2 ;  /* 0x00000002ff038424 */ /* 0x000fc800078e00ff */
[----:B------:R-:W-:-:S05]  /*0a00*/  @!P0 IMAD.WIDE.U32 R2, R2, R3, c[0x0][0x168] ;  /* 0x00005a0002028625 */ /* 0x000fca00078e0003 */
[----:B------:R0:W-:Y:S02]  /*0a10*/  @!P0 STG.E.U16 [R2.64], R20 ;  /* 0x0000001402008986 */ /* 0x0001e4000c101506 */
.L_x_32151:
[----:B------:R-:W-:Y:S05]  /*0a20*/  BSYNC B0 ;  /* 0x0000000000007941 */ /* 0x000fea0003800000 */
.L_x_32145:
        /* <DEDUP_REMOVED lines=8> */
.L_x_32152:
        /* <DEDUP_REMOVED lines=13> */
.L_x_40251:


//--------------------- .text._ZN2at6native29vectorized_elementwise_kernelILi4ENS0_13AUnaryFunctorIsssZZZNS0_19maximum_kernel_cudaERNS_18TensorIteratorBaseEENKUlvE_clEvENKUlvE3_clEvEUlssE_EESt5arrayIPcLm2EEEEviT0_T1_ --------------------------
	.section	.text._ZN2at6native29vectorized_elementwise_kernelILi4ENS0_13AUnaryFunctorIsssZZZNS0_19maximum_kernel_cudaERNS_18TensorIteratorBaseEENKUlvE_clEvENKUlvE3_clEvEUlssE_EESt5arrayIPcLm2EEEEviT0_T1_,"ax",@progbits
	.sectioninfo	@"SHI_REGISTERS=31"
	.align	128
        .global         _ZN2at6native29vectorized_elementwise_kernelILi4ENS0_13AUnaryFunctorIsssZZZNS0_19maximum_kernel_cudaERNS_18TensorIteratorBaseEENKUlvE_clEvENKUlvE3_clEvEUlssE_EESt5arrayIPcLm2EEEEviT0_T1_
        .type           _ZN2at6native29vectorized_elementwise_kernelILi4ENS0_13AUnaryFunctorIsssZZZNS0_19maximum_kernel_cudaERNS_18TensorIteratorBaseEENKUlvE_clEvENKUlvE3_clEvEUlssE_EESt5arrayIPcLm2EEEEviT0_T1_,@function
        .size           _ZN2at6native29vectorized_elementwise_kernelILi4ENS0_13AUnaryFunctorIsssZZZNS0_19maximum_kernel_cudaERNS_18TensorIteratorBaseEENKUlvE_clEvENKUlvE3_clEvEUlssE_EESt5arrayIPcLm2EEEEviT0_T1_,(.L_x_40252 - _ZN2at6native29vectorized_elementwise_kernelILi4ENS0_13AUnaryFunctorIsssZZZNS0_19maximum_kernel_cudaERNS_18TensorIteratorBaseEENKUlvE_clEvENKUlvE3_clEvEUlssE_EESt5arrayIPcLm2EEEEviT0_T1_)
        .other          _ZN2at6native29vectorized_elementwise_kernelILi4ENS0_13AUnaryFunctorIsssZZZNS0_19maximum_kernel_cudaERNS_18TensorIteratorBaseEENKUlvE_clEvENKUlvE3_clEvEUlssE_EESt5arrayIPcLm2EEEEviT0_T1_,@"STO_CUDA_ENTRY STV_DEFAULT"
_ZN2at6native29vectorized_elementwise_kernelILi4ENS0_13AUnaryFunctorIsssZZZNS0_19maximum_kernel_cudaERNS_18TensorIteratorBaseEENKUlvE_clEvENKUlvE3_clEvEUlssE_EESt5arrayIPcLm2EEEEviT0_T1_:
.text._ZN2at6native29vectorized_elementwise_kernelILi4ENS0_13AUnaryFunctorIsssZZZNS0_19maximum_kernel_cudaERNS_18TensorIteratorBaseEENKUlvE_clEvENKUlvE3_clEvEUlssE_EESt5arrayIPcLm2EEEEviT0_T1_:
        /* <DEDUP_REMOVED lines=32> */
[----:B------:R-:W-:Y:S01]  /*0200*/  IMNMX R10, R10, UR4, !PT ;  /* 0x000000040a0a7c17 */ /* 0x000fe2000f800200 */
[----:B------:R-:W-:Y:S01]  /*0210*/  IMAD.MOV.U32 R13, RZ, RZ, R9 ;  /* 0x000000ffff0d7224 */ /* 0x000fe200078e0009 */
[----:B------:R-:W-:Y:S02]  /*0220*/  IMNMX R11, R11, UR4, !PT ;  /* 0x000000040b0b7c17 */ /* 0x000fe4000f800200 */
[----:B------:R-:W-:Y:S02]  /*0230*/  IMNMX R0, R0, UR4, !PT ;  /* 0x0000000400007c17 */ /* 0x000fe4000f800200 */
[----:B------:R-:W-:Y:S02]  /*0240*/  IMNMX R7, R4, UR4, !PT ;  /* 0x0000000404077c17 */ /* 0x000fe4000f800200 */
[----:B------:R-:W-:-:S02]  /*0250*/  IMNMX R6, R6, UR4, !PT ;  /* 0x0000000406067c17 */ /* 0x000fc4000f800200 */
[----:B------:R-:W-:Y:S02]  /*0260*/  IMNMX R9, R8, UR4, !PT ;  /* 0x0000000408097c17 */ /* 0x000fe4000f800200 */
[----:B------:R-:W-:Y:S02]  /*0270*/  IMNMX R12, R12, UR4, !PT ;  /* 0x000000040c0c7c17 */ /* 0x000fe4000f800200 */
[----:B------:R-:W-:Y:S02]  /*0280*/  IMNMX R13, R13, UR4, !PT ;  /* 0x000000040d0d7c17 */ /* 0x000fe4000f800200 */
[----:B------:R-:W-:Y:S02]  /*0290*/  PRMT R10, R10, 0x5410, R11 ;  /* 0x000054100a0a7816 */ /* 0x000fe4000000000b */
[----:B------:R-:W-:Y:S02]  /*02a0*/  PRMT R8, R0, 0x5410, R7 ;  /* 0x0000541000087816 */ /* 0x000fe40000000007 */
[----:B------:R-:W-:-:S02]  /*02b0*/  PRMT R9, R6, 0x5410, R9 ;  /* 0x0000541006097816 */ /* 0x000fc40000000009 */
[----:B------:R-:W-:-:S03]  /*02c0*/  PRMT R11, R12, 0x5410, R13 ;  /* 0x000054100c0b7816 */ /* 0x000fc6000000000d */
[----:B------:R-:W-:Y:S04]  /*02d0*/  STG.E.64 [R2.64], R8 ;  /* 0x0000000802007986 */ /* 0x000fe8000c101b06 */
[----:B------:R-:W-:Y:S01]  /*02e0*/  STG.E.64 [R2.64+0x400], R10 ;  /* 0x0004000a02007986 */ /* 0x000fe2000c101b06 */
[----:B------:R-:W-:Y:S05]  /*02f0*/  EXIT ;  /* 0x000000000000794d */ /* 0x000fea0003800000 */
.L_x_32153:
        /* <DEDUP_REMOVED lines=85> */
.L_x_32156:
[----:B0-----:R-:W-:-:S13]  /*0850*/  ISETP.GE.AND P0, PT, R13, R12, PT ;  /* 0x0000000c0d00720c */ /* 0x001fda0003f06270 */
[----:B------:R-:W-:Y:S05]  /*0860*/  @P0 BRA `(.L_x_32158) ;  /* 0x000000c000000947 */ /* 0x000fea0003800000 */
[----:B------:R-:W-:Y:S01]  /*0870*/  IMAD.IADD R2, R0, 0x1, R13 ;  /* 0x0000000100027824 */ /* 0x000fe200078e020d */
[----:B------:R-:W-:Y:S01]  /*0880*/  IADD3 R13, R13, 0x80, RZ ;  /* 0x000000800d0d7810 */ /* 0x000fe20007ffe0ff */
[----:B------:R-:W-:-:S04]  /*0890*/  IMAD.MOV.U32 R3, RZ, RZ, 0x2 ;  /* 0x00000002ff037424 */ /* 0x000fc800078e00ff */
[----:B------:R-:W-:-:S05]  /*08a0*/  IMAD.WIDE.U32 R2, R2, R3, c[0x0][0x168] ;  /* 0x00005a0002027625 */ /* 0x000fca00078e0003 */
[----:B------:R0:W-:Y:S02]  /*08b0*/  STG.E.U16 [R2.64], R17 ;  /* 0x0000001102007986 */ /* 0x0001e4000c101506 */
.L_x_32157:
[----:B------:R-:W-:-:S13]  /*08c0*/  ISETP.GE.AND P0, PT, R13, R12, PT ;  /* 0x0000000c0d00720c */ /* 0x000fda0003f06270 */
[----:B------:R-:W-:Y:S05]  /*08d0*/  @P0 BRA `(.L_x_32159) ;  /* 0x000000d000000947 */ /* 0x000fea0003800000 */
[----:B0-----:R-:W-:Y:S01]  /*08e0*/  IMAD.IADD R2, R0, 0x1, R13 ;  /* 0x0000000100027824 */ /* 0x001fe200078e020d */
[----:B------:R-:W-:Y:S01]  /*08f0*/  IADD3 R13, R13, 0x80, RZ ;  /* 0x000000800d0d7810 */ /* 0x000fe20007ffe0ff */
[----:B------:R-:W-:-:S04]  /*0900*/  IMAD.MOV.U32 R3, RZ, RZ, 0x2 ;  /* 0x00000002ff037424 */ /* 0x000fc800078e00ff */
[----:B------:R-:W-:-:S05]  /*0910*/  IMAD.WIDE.U32 R2, R2, R3, c[0x0][0x168] ;  /* 0x00005a0002027625 */ /* 0x000fca00078e0003 */
[----:B------:R0:W-:Y:S02]  /*0920*/  STG.E.U16 [R2.64], R7 ;  /* 0x0000000702007986 */ /* 0x0001e4000c101506 */
.L_x_32158:
        /* <DEDUP_REMOVED lines=8> */
.L_x_32159:
[----:B------:R-:W-:Y:S05]  /*09b0*/  BSYNC B1 ;  /* 0x0000000000017941 */ /* 0x000fea0003800000 */
.L_x_32155:
[----:B------:R-:W-:-:S13]  /*09c0*/  ISETP.GE.AND P0, PT, R13, R12, PT ;  /* 0x0000000c0d00720c */ /* 0x000fda0003f06270 */
[----:B0-----:R-:W-:Y:S01]  /*09d0*/  @!P0 IMAD.IADD R2, R0, 0x1, R13 ;  /* 0x0000000100028824 */ /* 0x001fe200078e020d */
[----:B------:R-:W-:Y:S01]  /*09e0*/  @!P0 IADD3 R13, R13, 0x80, RZ ;  /* 0x000000800d0d8810 */ /* 0x000fe20007ffe0ff */
[----:B------:R-:W-:-:S04]  /*09f0*/  @!P0 IMAD.MOV.U32 R3, RZ, RZ, 0x2 ;  /* 0x00000002ff038424 */ /* 0x000fc800078e00ff */
[----:B------:R-:W-:-:S05]  /*0a00*/  @!P0 IMAD.WIDE.U32 R2, R2, R3, c[0x0][0x168] ;  /* 0x00005a0002028625 */ /* 0x000fca00078e0003 */
[----:B------:R0:W-:Y:S02]  /*0a10*/  @!P0 STG.E.U16 [R2.64], R20 ;  /* 0x0000001402008986 */ /* 0x0001e4000c101506 */
.L_x_32160:
[----:B------:R-:W-:Y:S05]  /*0a20*/  BSYNC B0 ;  /* 0x0000000000007941 */ /* 0x000fea0003800000 */
.L_x_32154:
        /* <DEDUP_REMOVED lines=8> */
.L_x_32161:
        /* <DEDUP_REMOVED lines=13> */
.L_x_40252:


//--------------------- .text._ZN2at6native29vectorized_elementwise_kernelILi8ENS0_13AUnaryFunctorIsssZZZNS0_19maximum_kernel_cudaERNS_18TensorIteratorBaseEENKUlvE_clEvENKUlvE3_clEvEUlssE_EESt5arrayIPcLm2EEEEviT0_T1_ --------------------------
	.section	.text._ZN2at6native29vectorized_elementwise_kernelILi8ENS0_13AUnaryFunctorIsssZZZNS0_19maximum_kernel_cudaERNS_18TensorIteratorBaseEENKUlvE_clEvENKUlvE3_clEvEUlssE_EESt5arrayIPcLm2EEEEviT0_T1_,"ax",@progbits
	.sectioninfo	@"SHI_REGISTERS=4"
	.align	128
        .global         _ZN2at6native29vectorized_elementwise_kernelILi8ENS0_13AUnaryFunctorIsssZZZNS0_19maximum_kernel_cudaERNS_18TensorIteratorBaseEENKUlvE_clEvENKUlvE3_clEvEUlssE_EESt5arrayIPcLm2EEEEviT0_T1_
        .type           _ZN2at6native29vectorized_elementwise_kernelILi8ENS0_13AUnaryFunctorIsssZZZNS0_19maximum_kernel_cudaERNS_18TensorIteratorBaseEENKUlvE_clEvENKUlvE3_clEvEUlssE_EESt5arrayIPcLm2EEEEviT0_T1_,@function
        .size           _ZN2at6native29vectorized_elementwise_kernelILi8ENS0_13AUnaryFunctorIsssZZZNS0_19maximum_kernel_cudaERNS_18TensorIteratorBaseEENKUlvE_clEvENKUlvE3_clEvEUlssE_EESt5arrayIPcLm2EEEEviT0_T1_,(.L_x_40253 - _ZN2at6native29vectorized_elementwise_kernelILi8ENS0_13AUnaryFunctorIsssZZZNS0_19maximum_kernel_cudaERNS_18TensorIteratorBaseEENKUlvE_clEvENKUlvE3_clEvEUlssE_EESt5arrayIPcLm2EEEEviT0_T1_)
        .other          _ZN2at6native29vectorized_elementwise_kernelILi8ENS0_13AUnaryFunctorIsssZZZNS0_19maximum_kernel_cudaERNS_18TensorIteratorBaseEENKUlvE_clEvENKUlvE3_clEvEUlssE_EESt5arrayIPcLm2EEEEviT0_T1_,@"STO_CUDA_ENTRY STV_DEFAULT"
_ZN2at6native29vectorized_elementwise_kernelILi8ENS0_13AUnaryFunctorIsssZZZNS0_19maximum_kernel_cudaERNS_18TensorIteratorBaseEENKUlvE_clEvENKUlvE3_clEvEUlssE_EESt5arrayIPcLm2EEEEviT0_T1_:
.text._ZN2at6native29vectorized_elementwise_kernelILi8ENS0_13AUnaryFunctorIsssZZZNS0_19maximum_kernel_cudaERNS_18TensorIteratorBaseEENKUlvE_clEvENKUlvE3_clEvEUlssE_EESt5arrayIPcLm2EEEEviT0_T1_:
[----:B------:R-:W-:Y:S02]  /*0000*/  MOV R1, c[0x0][0x28] ;  /* 0x00000a0000017a02 */ /* 0x000fe40000000f00 */
[----:B------:R-:W-:Y:S05]  /*0010*/  EXIT ;  /* 0x000000000000794d */ /* 0x000fea0003800000 */
.L_x_32162:
        /* <DEDUP_REMOVED lines=14> */
.L_x_40253:


//--------------------- .text._ZN2at6native18elementwise_kernelILi128ELi4EZNS0_15gpu_kernel_implINS0_13BinaryFunctorIsssZZZNS0_19maximum_kernel_cudaERNS_18TensorIteratorBaseEENKUlvE_clEvENKUlvE3_clEvEUlssE_EEEEvS5_RKT_EUliE_EEviT1_ --------------------------
	.section	.text._ZN2at6native18elementwise_kernelILi128ELi4EZNS0_15gpu_kernel_implINS0_13BinaryFunctorIsssZZZNS0_19maximum_kernel_cudaERNS_18TensorIteratorBaseEENKUlvE_clEvENKUlvE3_clEvEUlssE_EEEEvS5_RKT_EUliE_EEviT1_,"ax",@progbits
	.sectioninfo	@"SHI_REGISTERS=26"
	.align	128
        .global         _ZN2at6native18elementwise_kernelILi128ELi4EZNS0_15gpu_kernel_implINS0_13BinaryFunctorIsssZZZNS0_19maximum_kernel_cudaERNS_18TensorIteratorBaseEENKUlvE_clEvENKUlvE3_clEvEUlssE_EEEEvS5_RKT_EUliE_EEviT1_
        .type           _ZN2at6native18elementwise_kernelILi128ELi4EZNS0_15gpu_kernel_implINS0_13BinaryFunctorIsssZZZNS0_19maximum_kernel_cudaERNS_18TensorIteratorBaseEENKUlvE_clEvENKUlvE3_clEvEUlssE_EEEEvS5_RKT_EUliE_EEviT1_,@function
        .size           _ZN2at6native18elementwise_kernelILi128ELi4EZNS0_15gpu_kernel_implINS0_13BinaryFunctorIsssZZZNS0_19maximum_kernel_cudaERNS_18TensorIteratorBaseEENKUlvE_clEvENKUlvE3_clEvEUlssE_EEEEvS5_RKT_EUliE_EEviT1_,(.L_x_40254 - _ZN2at6native18elementwise_kernelILi128ELi4EZNS0_15gpu_kernel_implINS0_13BinaryFunctorIsssZZZNS0_19maximum_kernel_cudaERNS_18TensorIteratorBaseEENKUlvE_clEvENKUlvE3_clEvEUlssE_EEEEvS5_RKT_EUliE_EEviT1_)
        .other          _ZN2at6native18elementwise_kernelILi128ELi4EZNS0_15gpu_kernel_implINS0_13BinaryFunctorIsssZZZNS0_19maximum_kernel_cudaERNS_18TensorIteratorBaseEENKUlvE_clEvENKUlvE3_clEvEUlssE_EEEEvS5_RKT_EUliE_EEviT1_,@"STO_CUDA_ENTRY STV_DEFAULT"
_ZN2at6native18elementwise_kernelILi128ELi4EZNS0_15gpu_kernel_implINS0_13BinaryFunctorIsssZZZNS0_19maximum_kernel_cudaERNS_18TensorIteratorBaseEENKUlvE_clEvENKUlvE3_clEvEUlssE_EEEEvS5_RKT_EUliE_EEviT1_:
.text._ZN2at6native18elementwise_kernelILi128ELi4EZNS0_15gpu_kernel_implINS0_13BinaryFunctorIsssZZZNS0_19maximum_kernel_cudaERNS_18TensorIteratorBaseEENKUlvE_clEvENKUlvE3_clEvEUlssE_EEEEvS5_RKT_EUliE_EEviT1_:
        /* <DEDUP_REMOVED lines=263> */
.L_x_32165:
        /* <DEDUP_REMOVED lines=18> */
.L_x_32169:
[----:B------:R0:W5:Y:S01]  /*1190*/  LDG.E.U8 R23, [R2.64] ;  /* 0x0000002402177981 */ /* 0x000162000c1e1100 */
[----:B------:R-:W-:Y:S05]  /*11a0*/  BRA `(.L_x_32171) ;  /* 0x00000d8000007947 */ /* 0x000fea0003800000 */
.L_x_32168:
        /* <DEDUP_REMOVED lines=8> */
.L_x_32173:
[----:B------:R0:W5:Y:S01]  /*1230*/  LDG.E.U16 R23, [R2.64] ;  /* 0x0000002402177981 */ /* 0x000162000c1e1500 */
[----:B------:R-:W-:Y:S05]  /*1240*/  BRA `(.L_x_32171) ;  /* 0x00000ce000007947 */ /* 0x000fea0003800000 */
.L_x_32172:
[----:B------:R0:W5:Y:S01]  /*1250*/  LDG.E.U16 R23, [R2.64] ;  /* 0x0000002402177981 */ /* 0x000162000c1e1500 */
[----:B------:R-:W-:Y:S05]  /*1260*/  BRA `(.L_x_32171) ;  /* 0x00000cc000007947 */ /* 0x000fea0003800000 */
.L_x_32167:
        /* <DEDUP_REMOVED lines=9> */
.L_x_32175:
[----:B------:R-:W2:Y:S02]  /*1300*/  LDG.E.U16 R0, [R2.64] ;  /* 0x0000002402007981 */ /* 0x000ea4000c1e1500 */
[----:B--2---:R-:W-:-:S06]  /*1310*/  HADD2.F32 R0, -RZ, R0.H0_H0 ;  /* 0x20000000ff007230 */ /* 0x004fcc0000004100 */
[----:B------:R-:W0:Y:S02]  /*1320*/  F2I.FTZ.TRUNC.NTZ R0, R0 ;  /* 0x0000000000007305 */ /* 0x000e24000021f100 */
[----:B0-----:R-:W-:Y:S01]  /*1330*/  PRMT R23, R0, 0x7610, R23 ;  /* 0x0000761000177816 */ /* 0x001fe20000000017 */
[----:B------:R-:W-:Y:S05]  /*1340*/  BRA `(.L_x_32171) ;  /* 0x00000be000007947 */ /* 0x000fea0003800000 */
.L_x_32174:
        /* <DEDUP_REMOVED lines=9> */
.L_x_32177:
[----:B------:R-:W2:Y:S02]  /*13e0*/  LDG.E.U16 R2, [R2.64] ;  /* 0x0000002402027981 */ /* 0x000ea4000c1e1500 */
[----:B--2---:R-:W-:-:S06]  /*13f0*/  HADD2.F32 R0, -RZ, R2.H0_H0 ;  /* 0x20000002ff007230 */ /* 0x004fcc0000004100 */
[----:B------:R-:W0:Y:S02]  /*1400*/  F2I.FTZ.TRUNC.NTZ R0, R0 ;  /* 0x0000000000007305 */ /* 0x000e24000021f100 */
[----:B0-----:R-:W-:Y:S01]  /*1410*/  PRMT R23, R0, 0x7610, R23 ;  /* 0x0000761000177816 */ /* 0x001fe20000000017 */
[----:B------:R-:W-:Y:S05]  /*1420*/  BRA `(.L_x_32171) ;  /* 0x00000b0000007947 */ /* 0x000fea0003800000 */
.L_x_32176:
[----:B------:R-:W2:Y:S02]  /*1430*/  LDG.E.64 R2, [R2.64] ;  /* 0x0000002402027981 */ /* 0x000ea4000c1e1b00 */
[----:B--2---:R0:W1:Y:S01]  /*1440*/  F2I.F64.TRUNC R23, R2 ;  /* 0x0000000200177311 */ /* 0x004062000030d100 */
[----:B------:R-:W-:Y:S05]  /*1450*/  BRA `(.L_x_32171) ;  /* 0x00000ad000007947 */ /* 0x000fea0003800000 */
.L_x_32166:
        /* <DEDUP_REMOVED lines=12> */
.L_x_32180:
[----:B------:R-:W2:Y:S02]  /*1520*/  LDG.E.64 R2, [R2.64] ;  /* 0x0000002402027981 */ /* 0x000ea4000c1e1b00 */
[----:B--2---:R0:W1:Y:S01]  /*1530*/  F2I.F64.TRUNC R23, R2 ;  /* 0x0000000200177311 */ /* 0x004062000030d100 */
[----:B------:R-:W-:Y:S05]  /*1540*/  BRA `(.L_x_32171) ;  /* 0x000009e000007947 */ /* 0x000fea0003800000 */
.L_x_32179:
        /* <DEDUP_REMOVED lines=28> */
.L_x_32182:
        /* <DEDUP_REMOVED lines=15> */
.L_x_32181:
[----:B------:R-:W2:Y:S02]  /*1800*/  LDG.E.U16 R0, [R2.64] ;  /* 0x0000002402007981 */ /* 0x000ea4000c1e1500 */
[----:B--2---:R-:W-:-:S06]  /*1810*/  PRMT R0, RZ, 0x5410, R0 ;  /* 0x00005410ff007816 */ /* 0x004fcc0000000000 */
[----:B------:R-:W0:Y:S02]  /*1820*/  F2I.FTZ.TRUNC.NTZ R0, R0 ;  /* 0x0000000000007305 */ /* 0x000e24000021f100 */
[----:B0-----:R-:W-:Y:S01]  /*1830*/  PRMT R23, R0, 0x7610, R23 ;  /* 0x0000761000177816 */ /* 0x001fe20000000017 */
[----:B------:R-:W-:Y:S05]  /*1840*/  BRA `(.L_x_32171) ;  /* 0x000006e000007947 */ /* 0x000fea0003800000 */
.L_x_32178:
        /* <DEDUP_REMOVED lines=10> */
.L_x_32185:
        /* <DEDUP_REMOVED lines=21> */
.L_x_32189:
[----:B------:R-:W-:Y:S05]  /*1a40*/  BSYNC B1 ;  /* 0x0000000000017941 */ /* 0x000fea0003800000 */
.L_x_32188:
[----:B------:R-:W-:Y:S01]  /*1a50*/  LEA R3, R0, 0x3b800000, 0x17 ;  /* 0x3b80000000037811 */ /* 0x000fe200078eb8ff */
[----:B------:R-:W-:-:S05]  /*1a60*/  IMAD.SHL.U32 R0, R2, 0x100000, RZ ;  /* 0x0010000002007824 */ /* 0x000fca00078e00ff */
[----:B------:R-:W-:Y:S02]  /*1a70*/  LOP3.LUT R0, R3, R0, R4, 0xfe, !PT ;  /* 0x0000000003007212 */ /* 0x000fe400078efe04 */
.L_x_32187:
[----:B------:R-:W-:Y:S05]  /*1a80*/  BSYNC B0 ;  /* 0x0000000000007941 */ /* 0x000fea0003800000 */
.L_x_32186:
[----:B------:R-:W0:Y:S02]  /*1a90*/  F2I.FTZ.TRUNC.NTZ R0, R0 ;  /* 0x0000000000007305 */ /* 0x000e24000021f100 */
[----:B0-----:R-:W-:Y:S01]  /*1aa0*/  PRMT R23, R0, 0x7610, R23 ;  /* 0x0000761000177816 */ /* 0x001fe20000000017 */
[----:B------:R-:W-:Y:S05]  /*1ab0*/  BRA `(.L_x_32171) ;  /* 0x0000047000007947 */ /* 0x000fea0003800000 */
.L_x_32184:
        /* <DEDUP_REMOVED lines=21> */
.L_x_32193:
[----:B------:R-:W-:Y:S05]  /*1c10*/  BSYNC B1 ;  /* 0x0000000000017941 */ /* 0x000fea0003800000 */
.L_x_32192:
[----:B------:R-:W-:Y:S01]  /*1c20*/  LEA R3, R0, 0x37800000, 0x17 ;  /* 0x3780000000037811 */ /* 0x000fe200078eb8ff */
[----:B------:R-:W-:-:S05]  /*1c30*/  IMAD.SHL.U32 R0, R2, 0x200000, RZ ;  /* 0x0020000002007824 */ /* 0x000fca00078e00ff */
[----:B------:R-:W-:Y:S02]  /*1c40*/  LOP3.LUT R0, R3, R0, R4, 0xfe, !PT ;  /* 0x0000000003007212 */ /* 0x000fe400078efe04 */
.L_x_32191:
[----:B------:R-:W-:Y:S05]  /*1c50*/  BSYNC B0 ;  /* 0x0000000000007941 */ /* 0x000fea0003800000 */
.L_x_32190:
[----:B------:R-:W0:Y:S02]  /*1c60*/  F2I.FTZ.TRUNC.NTZ R0, R0 ;  /* 0x0000000000007305 */ /* 0x000e24000021f100 */
[----:B0-----:R-:W-:Y:S01]  /*1c70*/  PRMT R23, R0, 0x7610, R23 ;  /* 0x0000761000177816 */ /* 0x001fe20000000017 */
[----:B------:R-:W-:Y:S05]  /*1c80*/  BRA `(.L_x_32171) ;  /* 0x000002a000007947 */ /* 0x000fea0003800000 */
.L_x_32183:
        /* <DEDUP_REMOVED lines=14> */
.L_x_32197:
[----:B------:R-:W-:Y:S05]  /*1d70*/  BSYNC B0 ;  /* 0x0000000000007941 */ /* 0x000fea0003800000 */
.L_x_32196:
[----:B------:R-:W0:Y:S02]  /*1d80*/  F2I.FTZ.TRUNC.NTZ R0, R0 ;  /* 0x0000000000007305 */ /* 0x000e24000021f100 */
[----:B0-----:R-:W-:Y:S01]  /*1d90*/  PRMT R23, R0, 0x7610, R23 ;  /* 0x0000761000177816 */ /* 0x001fe20000000017 */
[----:B------:R-:W-:Y:S05]  /*1da0*/  BRA `(.L_x_32171) ;  /* 0x0000018000007947 */ /* 0x000fea0003800000 */
.L_x_32170:
        /* <DEDUP_REMOVED lines=21> */
.L_x_32195:
[----:B------:R0:W5:Y:S01]  /*1f00*/  LDG.E.U16 R23, [R2.64] ;  /* 0x0000002402177981 */ /* 0x000162000c1e1500 */
[----:B------:R-:W-:Y:S05]  /*1f10*/  BRA `(.L_x_32171) ;  /* 0x0000001000007947 */ /* 0x000fea0003800000 */
.L_x_32194:
[----:B------:R0:W5:Y:S02]  /*1f20*/  LDG.E.U16 R23, [R2.64] ;  /* 0x0000002402177981 */ /* 0x000164000c1e1500 */
.L_x_32171:
        /* <DEDUP_REMOVED lines=16> */
.L_x_32201:
[----:B------:R0:W5:Y:S01]  /*2030*/  LDG.E.U8 R0, [R2.64] ;  /* 0x0000002402007981 */ /* 0x000162000c1e1100 */
[----:B------:R-:W-:Y:S05]  /*2040*/  BRA `(.L_x_32203) ;  /* 0x00000d7000007947 */ /* 0x000fea0003800000 */
.L_x_32200:
        /* <DEDUP_REMOVED lines=8> */
.L_x_32205:
[----:B------:R0:W5:Y:S01]  /*20d0*/  LDG.E.U16 R0, [R2.64] ;  /* 0x0000002402007981 */ /* 0x000162000c1e1500 */
[----:B------:R-:W-:Y:S05]  /*20e0*/  BRA `(.L_x_32203) ;  /* 0x00000cd000007947 */ /* 0x000fea0003800000 */
.L_x_32204:
[----:B------:R0:W5:Y:S01]  /*20f0*/  LDG.E.U16 R0, [R2.64] ;  /* 0x0000002402007981 */ /* 0x000162000c1e1500 */
[----:B------:R-:W-:Y:S05]  /*2100*/  BRA `(.L_x_32203) ;  /* 0x00000cb000007947 */ /* 0x000fea0003800000 */
.L_x_32199:
        /* <DEDUP_REMOVED lines=9> */
.L_x_32207:
[----:B------:R-:W2:Y:S02]  /*21a0*/  LDG.E.U16 R4, [R2.64] ;  /* 0x0000002402047981 */ /* 0x000ea4000c1e1500 */
[----:B--2---:R-:W-:-:S06]  /*21b0*/  HADD2.F32 R4, -RZ, R4.H0_H0 ;  /* 0x20000004ff047230 */ /* 0x004fcc0000004100 */
[----:B------:R-:W0:Y:S02]  /*21c0*/  F2I.FTZ.TRUNC.NTZ R4, R4 ;  /* 0x0000000400047305 */ /* 0x000e24000021f100 */
[----:B0-----:R-:W-:Y:S01]  /*21d0*/  PRMT R0, R4, 0x7610, R0 ;  /* 0x0000761004007816 */ /* 0x001fe20000000000 */
[----:B------:R-:W-:Y:S05]  /*21e0*/  BRA `(.L_x_32203) ;  /* 0x00000bd000007947 */ /* 0x000fea0003800000 */
.L_x_32206:
        /* <DEDUP_REMOVED lines=9> */
.L_x_32209:
[----:B------:R-:W2:Y:S02]  /*2280*/  LDG.E.U16 R2, [R2.64] ;  /* 0x0000002402027981 */ /* 0x000ea4000c1e1500 */
[----:B--2---:R-:W-:-:S06]  /*2290*/  HADD2.F32 R4, -RZ, R2.H0_H0 ;  /* 0x20000002ff047230 */ /* 0x004fcc0000004100 */
[----:B------:R-:W0:Y:S02]  /*22a0*/  F2I.FTZ.TRUNC.NTZ R4, R4 ;  /* 0x0000000400047305 */ /* 0x000e24000021f100 */
[----:B0-----:R-:W-:Y:S01]  /*22b0*/  PRMT R0, R4, 0x7610, R0 ;  /* 0x0000761004007816 */ /* 0x001fe20000000000 */
[----:B------:R-:W-:Y:S05]  /*22c0*/  BRA `(.L_x_32203) ;  /* 0x00000af000007947 */ /* 0x000fea0003800000 */
.L_x_32208:
[----:B------:R-:W2:Y:S02]  /*22d0*/  LDG.E.64 R2, [R2.64] ;  /* 0x0000002402027981 */ /* 0x000ea4000c1e1b00 */
[----:B--2---:R0:W2:Y:S01]  /*22e0*/  F2I.F64.TRUNC R0, R2 ;  /* 0x0000000200007311 */ /* 0x0040a2000030d100 */
[----:B------:R-:W-:Y:S05]  /*22f0*/  BRA `(.L_x_32203) ;  /* 0x00000ac000007947 */ /* 0x000fea0003800000 */
.L_x_32198:
        /* <DEDUP_REMOVED lines=12> */
.L_x_32212:
[----:B------:R-:W2:Y:S02]  /*23c0*/  LDG.E.64 R2, [R2.64] ;  /* 0x0000002402027981 */ /* 0x000ea4000c1e1b00 */
[----:B--2---:R0:W2:Y:S01]  /*23d0*/  F2I.F64.TRUNC R0, R2 ;  /* 0x0000000200007311 */ /* 0x0040a2000030d100 */
[----:B------:R-:W-:Y:S05]  /*23e0*/  BRA `(.L_x_32203) ;  /* 0x000009d000007947 */ /* 0x000fea0003800000 */
.L_x_32211:
        /* <DEDUP_REMOVED lines=28> */
.L_x_32214:
        /* <DEDUP_REMOVED lines=15> */
.L_x_32213:
[----:B------:R-:W2:Y:S02]  /*26a0*/  LDG.E.U16 R2, [R2.64] ;  /* 0x0000002402027981 */ /* 0x000ea4000c1e1500 */
[----:B--2---:R-:W-:-:S04]  /*26b0*/  PRMT R2, RZ, 0x5410, R2 ;  /* 0x00005410ff027816 */ /* 0x004fc80000000002 */
[----:B------:R0:W2:Y:S01]  /*26c0*/  F2I.FTZ.TRUNC.NTZ R0, R2 ;  /* 0x0000000200007305 */ /* 0x0000a2000021f100 */
[----:B------:R-:W-:Y:S05]  /*26d0*/  BRA `(.L_x_32203) ;  /* 0x000006e000007947 */ /* 0x000fea0003800000 */
.L_x_32210:
        /* <DEDUP_REMOVED lines=10> */
.L_x_32217:
        /* <DEDUP_REMOVED lines=21> */
.L_x_32221:
[----:B------:R-:W-:Y:S05]  /*28d0*/  BSYNC B1 ;  /* 0x0000000000017941 */ /* 0x000fea0003800000 */
.L_x_32220:
[----:B------:R-:W-:Y:S01]  /*28e0*/  IMAD.SHL.U32 R2, R2, 0x100000, RZ ;  /* 0x0010000002027824 */ /* 0x000fe200078e00ff */
[----:B------:R-:W-:-:S04]  /*28f0*/  LEA R3, R0, 0x3b800000, 0x17 ;  /* 0x3b80000000037811 */ /* 0x000fc800078eb8ff */
[----:B------:R-:W-:Y:S02]  /*2900*/  LOP3.LUT R4, R3, R2, R4, 0xfe, !PT ;  /* 0x0000000203047212 */ /* 0x000fe400078efe04 */
.L_x_32219:
[----:B------:R-:W-:Y:S05]  /*2910*/  BSYNC B0 ;  /* 0x0000000000007941 */ /* 0x000fea0003800000 */
.L_x_32218:
[----:B------:R-:W0:Y:S02]  /*2920*/  F2I.FTZ.TRUNC.NTZ R4, R4 ;  /* 0x0000000400047305 */ /* 0x000e24000021f100 */
[----:B0-----:R-:W-:Y:S01]  /*2930*/  PRMT R0, R4, 0x7610, R0 ;  /* 0x0000761004007816 */ /* 0x001fe20000000000 */
[----:B------:R-:W-:Y:S05]  /*2940*/  BRA `(.L_x_32203) ;  /* 0x0000047000007947 */ /* 0x000fea0003800000 */
.L_x_32216:
        /* <DEDUP_REMOVED lines=21> */
.L_x_32225:
[----:B------:R-:W-:Y:S05]  /*2aa0*/  BSYNC B1 ;  /* 0x0000000000017941 */ /* 0x000fea0003800000 */
.L_x_32224:
[----:B------:R-:W-:Y:S01]  /*2ab0*/  IMAD.SHL.U32 R2, R2, 0x200000, RZ ;  /* 0x0020000002027824 */ /* 0x000fe200078e00ff */
[----:B------:R-:W-:-:S04]  /*2ac0*/  LEA R3, R0, 0x37800000, 0x17 ;  /* 0x3780000000037811 */ /* 0x000fc800078eb8ff */
[----:B------:R-:W-:Y:S02]  /*2ad0*/  LOP3.LUT R4, R3, R2, R4, 0xfe, !PT ;  /* 0x0000000203047212 */ /* 0x000fe400078efe04 */
.L_x_32223:
[----:B------:R-:W-:Y:S05]  /*2ae0*/  BSYNC B0 ;  /* 0x0000000000007941 */ /* 0x000fea0003800000 */
.L_x_32222:
[----:B------:R-:W0:Y:S02]  /*2af0*/  F2I.FTZ.TRUNC.NTZ R4, R4 ;  /* 0x0000000400047305 */ /* 0x000e24000021f100 */
[----:B0-----:R-:W-:Y:S01]  /*2b00*/  PRMT R0, R4, 0x7610, R0 ;  /* 0x0000761004007816 */ /* 0x001fe20000000000 */
[----:B------:R-:W-:Y:S05]  /*2b10*/  BRA `(.L_x_32203) ;  /* 0x000002a000007947 */ /* 0x000fea0003800000 */
.L_x_32215:
        /* <DEDUP_REMOVED lines=14> */
.L_x_32229:
[----:B------:R-:W-:Y:S05]  /*2c00*/  BSYNC B0 ;  /* 0x0000000000007941 */ /* 0x000fea0003800000 */
.L_x_32228:
[----:B------:R-:W0:Y:S02]  /*2c10*/  F2I.FTZ.TRUNC.NTZ R4, R4 ;  /* 0x0000000400047305 */ /* 0x000e24000021f100 */
[----:B0-----:R-:W-:Y:S01]  /*2c20*/  PRMT R0, R4, 0x7610, R0 ;  /* 0x0000761004007816 */ /* 0x001fe20000000000 */
[----:B------:R-:W-:Y:S05]  /*2c30*/  BRA `(.L_x_32203) ;  /* 0x0000018000007947 */ /* 0x000fea0003800000 */
.L_x_32202:
        /* <DEDUP_REMOVED lines=21> */
.L_x_32227:
[----:B------:R0:W5:Y:S01]  /*2d90*/  LDG.E.U16 R0, [R2.64] ;  /* 0x0000002402007981 */ /* 0x000162000c1e1500 */
[----:B------:R-:W-:Y:S05]  /*2da0*/  BRA `(.L_x_32203) ;  /* 0x0000001000007947 */ /* 0x000fea0003800000 */
.L_x_32226:
[----:B------:R0:W5:Y:S02]  /*2db0*/  LDG.E.U16 R0, [R2.64] ;  /* 0x0000002402007981 */ /* 0x000164000c1e1500 */
.L_x_32203:
[----:B------:R-:W3:Y:S01]  /*2dc0*/  LDC.U8 R4, c[0x0][0x3e1] ;  /* 0x0000f840ff047b82 */ /* 0x000ee20000000000 */
[----:B--2--5:R-:W-:Y:S02]  /*2dd0*/  PRMT R0, R0, 0x9910, RZ ;  /* 0x0000991000007816 */ /* 0x024fe400000000ff */
[----:B01----:R-:W-:-:S04]  /*2de0*/  PRMT R3, R23, 0x9910, RZ ;  /* 0x0000991017037816 */ /* 0x003fc800000000ff */
[----:B------:R-:W-:Y:S02]  /*2df0*/  IMNMX R5, R0, R3, !PT ;  /* 0x0000000300057217 */ /* 0x000fe40007800200 */
        /* <DEDUP_REMOVED lines=13> */
.L_x_32233:
[----:B------:R0:W-:Y:S01]  /*2ed0*/  STG.E.U8 [R16.64], R5 ;  /* 0x0000000510007986 */ /* 0x0001e2000c101124 */
[----:B------:R-:W-:Y:S05]  /*2ee0*/  BRA `(.L_x_32235) ;  /* 0x00000da000007947 */ /* 0x000fea0003800000 */
.L_x_32232:
        /* <DEDUP_REMOVED lines=10> */
.L_x_32237:
[----:B------:R0:W-:Y:S01]  /*2f90*/  STG.E [R16.64], R5 ;  /* 0x0000000510007986 */ /* 0x0001e2000c101924 */
[----:B------:R-:W-:Y:S05]  /*2fa0*/  BRA `(.L_x_32235) ;  /* 0x00000ce000007947 */ /* 0x000fea0003800000 */
.L_x_32236:
[----:B------:R0:W-:Y:S01]  /*2fb0*/  STG.E.U16 [R16.64], R5 ;  /* 0x0000000510007986 */ /* 0x0001e2000c101524 */
[----:B------:R-:W-:Y:S05]  /*2fc0*/  BRA `(.L_x_32235) ;  /* 0x00000cc000007947 */ /* 0x000fea0003800000 */
.L_x_32231:
        /* <DEDUP_REMOVED lines=9> */
.L_x_32239:
[----:B------:R-:W0:Y:S02]  /*3060*/  I2F.S16 R0, R5 ;  /* 0x0000000500007306 */ /* 0x000e240000101400 */
[----:B0-----:R-:W-:-:S05]  /*3070*/  F2FP.PACK_AB R0, RZ, R0 ;  /* 0x00000000ff00723e */ /* 0x001fca00000000ff */
[----:B------:R0:W-:Y:S01]  /*3080*/  STG.E.U16 [R16.64], R0 ;  /* 0x0000000010007986 */ /* 0x0001e2000c101524 */
[----:B------:R-:W-:Y:S05]  /*3090*/  BRA `(.L_x_32235) ;  /* 0x00000bf000007947 */ /* 0x000fea0003800000 */
.L_x_32238:
        /* <DEDUP_REMOVED lines=10> */
.L_x_32241:
[----:B------:R-:W0:Y:S02]  /*3140*/  I2F.S16 R5, R5 ;  /* 0x0000000500057306 */ /* 0x000e240000101400 */
[----:B0-----:R-:W-:-:S04]  /*3150*/  F2FP.PACK_AB R3, RZ, R5 ;  /* 0x00000005ff03723e */ /* 0x001fc800000000ff */
[----:B------:R-:W-:-:S05]  /*3160*/  PRMT R3, R3, 0x5410, RZ ;  /* 0x0000541003037816 */ /* 0x000fca00000000ff */
[----:B------:R0:W-:Y:S01]  /*3170*/  STG.E [R16.64], R3 ;  /* 0x0000000310007986 */ /* 0x0001e2000c101924 */
[----:B------:R-:W-:Y:S05]  /*3180*/  BRA `(.L_x_32235) ;  /* 0x00000b0000007947 */ /* 0x000fea0003800000 */
.L_x_32240:
[----:B------:R-:W0:Y:S02]  /*3190*/  I2F.F64.S16 R2, R5 ;  /* 0x0000000500027312 */ /* 0x000e240000101c00 */
[----:B0-----:R0:W-:Y:S01]  /*31a0*/  STG.E.64 [R16.64], R2 ;  /* 0x0000000210007986 */ /* 0x0011e2000c101b24 */
[----:B------:R-:W-:Y:S05]  /*31b0*/  BRA `(.L_x_32235) ;  /* 0x00000ad000007947 */ /* 0x000fea0003800000 */
.L_x_32230:
        /* <DEDUP_REMOVED lines=13> */
.L_x_32244:
[----:B------:R-:W0:Y:S01]  /*3290*/  I2F.F64.S16 R4, R5 ;  /* 0x0000000500047312 */ /* 0x000e220000101c00 */
[----:B------:R-:W-:-:S05]  /*32a0*/  CS2R R6, SRZ ;  /* 0x0000000000067805 */ /* 0x000fca000001ff00 */
[----:B0-----:R0:W-:Y:S01]  /*32b0*/  STG.E.128 [R16.64], R4 ;  /* 0x0000000410007986 */ /* 0x0011e2000c101d24 */
[----:B------:R-:W-:Y:S05]  /*32c0*/  BRA `(.L_x_32235) ;  /* 0x000009c000007947 */ /* 0x000fea0003800000 */
.L_x_32243:
        /* <DEDUP_REMOVED lines=21> */
.L_x_32248:
[----:B------:R-:W-:Y:S05]  /*3420*/  BSYNC B0 ;  /* 0x0000000000007941 */ /* 0x000fea0003800000 */
.L_x_32247:
[----:B------:R-:W-:-:S05]  /*3430*/  LOP3.LUT R3, R0, R3, RZ, 0xfc, !PT ;  /* 0x0000000300037212 */ /* 0x000fca00078efcff */
[----:B------:R0:W-:Y:S01]  /*3440*/  STG.E.U8 [R16.64], R3 ;  /* 0x0000000310007986 */ /* 0x0001e2000c101124 */
[----:B------:R-:W-:Y:S05]  /*3450*/  BRA `(.L_x_32235) ;  /* 0x0000083000007947 */ /* 0x000fea0003800000 */
.L_x_32246:
        /* <DEDUP_REMOVED lines=13> */
.L_x_32250:
[----:B------:R-:W-:Y:S01]  /*3530*/  IMAD.MOV.U32 R0, RZ, RZ, 0x7f ;  /* 0x0000007fff007424 */ /* 0x000fe200078e00ff */
[----:B------:R-:W-:-:S04]  /*3540*/  ISETP.GT.U32.AND P0, PT, R2, 0x7f800000, PT ;  /* 0x7f8000000200780c */ /* 0x000fc80003f04070 */
[----:B------:R-:W-:-:S04]  /*3550*/  SEL R0, R0, 0x7c, P0 ;  /* 0x0000007c00007807 */ /* 0x000fc80000000000 */
.L_x_32251:
[----:B------:R-:W-:Y:S05]  /*3560*/  BSYNC B0 ;  /* 0x0000000000007941 */ /* 0x000fea0003800000 */
.L_x_32249:
[----:B------:R-:W-:-:S04]  /*3570*/  LOP3.LUT R2, R5, 0x80000000, RZ, 0xc0, !PT ;  /* 0x8000000005027812 */ /* 0x000fc800078ec0ff */
[----:B------:R-:W-:-:S04]  /*3580*/  SHF.R.U32.HI R3, RZ, 0x18, R2 ;  /* 0x00000018ff037819 */ /* 0x000fc80000011602 */
[----:B------:R-:W-:-:S05]  /*3590*/  LOP3.LUT R3, R0, R3, RZ, 0xfc, !PT ;  /* 0x0000000300037212 */ /* 0x000fca00078efcff */
[----:B------:R0:W-:Y:S01]  /*35a0*/  STG.E.U8 [R16.64], R3 ;  /* 0x0000000310007986 */ /* 0x0001e2000c101124 */
[----:B------:R-:W-:Y:S05]  /*35b0*/  BRA `(.L_x_32235) ;  /* 0x000006d000007947 */ /* 0x000fea0003800000 */
.L_x_32245:
[----:B------:R-:W0:Y:S02]  /*35c0*/  I2F.S16 R0, R5 ;  /* 0x0000000500007306 */ /* 0x000e240000101400 */
[----:B0-----:R-:W-:-:S05]  /*35d0*/  F2FP.BF16.PACK_AB R0, RZ, R0 ;  /* 0x00000000ff00723e */ /* 0x001fca00000010ff */
[----:B------:R0:W-:Y:S01]  /*35e0*/  STG.E.U16 [R16.64], R0 ;  /* 0x0000000010007986 */ /* 0x0001e2000c101524 */
[----:B------:R-:W-:Y:S05]  /*35f0*/  BRA `(.L_x_32235) ;  /* 0x0000069000007947 */ /* 0x000fea0003800000 */
.L_x_32242:
        /* <DEDUP_REMOVED lines=10> */
.L_x_32254:
        /* <DEDUP_REMOVED lines=17> */
.L_x_32257:
[----:B------:R-:W-:-:S04]  /*37b0*/  LOP3.LUT R2, R5, 0x80000000, RZ, 0xc0, !PT ;  /* 0x8000000005027812 */ /* 0x000fc800078ec0ff */
[----:B------:R-:W-:-:S04]  /*37c0*/  SHF.R.U32.HI R3, RZ, 0x18, R2 ;  /* 0x00000018ff037819 */ /* 0x000fc80000011602 */
[----:B------:R-:W-:-:S04]  /*37d0*/  LOP3.LUT R0, R0, R3, RZ, 0xfc, !PT ;  /* 0x0000000300007212 */ /* 0x000fc800078efcff */
[----:B------:R-:W-:Y:S02]  /*37e0*/  PRMT R8, R0, 0x7610, R8 ;  /* 0x0000761000087816 */ /* 0x000fe40000000008 */
.L_x_32256:
[----:B------:R-:W-:Y:S05]  /*37f0*/  BSYNC B0 ;  /* 0x0000000000007941 */ /* 0x000fea0003800000 */
.L_x_32255:
[----:B------:R0:W-:Y:S01]  /*3800*/  STG.E.U8 [R16.64], R8 ;  /* 0x0000000810007986 */ /* 0x0001e2000c101124 */
[----:B------:R-:W-:Y:S05]  /*3810*/  BRA `(.L_x_32235) ;  /* 0x0000047000007947 */ /* 0x000fea0003800000 */
.L_x_32253:
        /* <DEDUP_REMOVED lines=17> */
.L_x_32260:
[----:B------:R-:W-:-:S04]  /*3930*/  LOP3.LUT R2, R5, 0x80000000, RZ, 0xc0, !PT ;  /* 0x8000000005027812 */ /* 0x000fc800078ec0ff */
[----:B------:R-:W-:-:S04]  /*3940*/  SHF.R.U32.HI R3, RZ, 0x18, R2 ;  /* 0x00000018ff037819 */ /* 0x000fc80000011602 */
[----:B------:R-:W-:-:S04]  /*3950*/  LOP3.LUT R0, R0, R3, RZ, 0xfc, !PT ;  /* 0x0000000300007212 */ /* 0x000fc800078efcff */
[----:B------:R-:W-:Y:S02]  /*3960*/  PRMT R8, R0, 0x7610, R8 ;  /* 0x0000761000087816 */ /* 0x000fe40000000008 */
.L_x_32259:
[----:B------:R-:W-:Y:S05]  /*3970*/  BSYNC B0 ;  /* 0x0000000000007941 */ /* 0x000fea0003800000 */
.L_x_32258:
[----:B------:R0:W-:Y:S01]  /*3980*/  STG.E.U8 [R16.64], R8 ;  /* 0x0000000810007986 */ /* 0x0001e2000c101124 */
[----:B------:R-:W-:Y:S05]  /*3990*/  BRA `(.L_x_32235) ;  /* 0x000002f000007947 */ /* 0x000fea0003800000 */
.L_x_32252:
        /* <DEDUP_REMOVED lines=22> */
.L_x_32234:
        /* <DEDUP_REMOVED lines=20> */
.L_x_32262:
[----:B------:R-:W-:-:S04]  /*3c40*/  PRMT R2, R5, 0x9910, RZ ;  /* 0x0000991005027816 */ /* 0x000fc800000000ff */
[----:B------:R-:W-:-:S05]  /*3c50*/  SHF.R.S32.HI R3, RZ, 0x1f, R2 ;  /* 0x0000001fff037819 */ /* 0x000fca0000011402 */
[----:B------:R0:W-:Y:S01]  /*3c60*/  STG.E.64 [R16.64], R2 ;  /* 0x0000000210007986 */ /* 0x0001e2000c101b24 */
[----:B------:R-:W-:Y:S05]  /*3c70*/  BRA `(.L_x_32235) ;  /* 0x0000001000007947 */ /* 0x000fea0003800000 */
.L_x_32261:
[----:B------:R0:W-:Y:S02]  /*3c80*/  STG.E [R16.64], R5 ;  /* 0x0000000510007986 */ /* 0x0001e4000c101924 */
.L_x_32235:
[----:B------:R-:W-:-:S05]  /*3c90*/  IMAD R18, R19, 0x200, R18 ;  /* 0x0000020013127824 */ /* 0x000fca00078e0212 */
[----:B------:R-:W-:Y:S02]  /*3ca0*/  IADD3 R23, R18, 0x80, RZ ;  /* 0x0000008012177810 */ /* 0x000fe40007ffe0ff */
.L_x_32164:
[----:B------:R-:W-:Y:S05]  /*3cb0*/  BSYNC B6 ;  /* 0x0000000000067941 */ /* 0x000fea0003800000 */
.L_x_32163:
        /* <DEDUP_REMOVED lines=258> */
.L_x_32265:
        /* <DEDUP_REMOVED lines=18> */
.L_x_32269:
[----:B------:R0:W5:Y:S01]  /*4e00*/  LDG.E.U8 R19, [R2.64] ;  /* 0x0000002402137981 */ /* 0x000162000c1e1100 */
[----:B------:R-:W-:Y:S05]  /*4e10*/  BRA `(.L_x_32271) ;  /* 0x00000d8000007947 */ /* 0x000fea0003800000 */
.L_x_32268:
        /* <DEDUP_REMOVED lines=8> */
.L_x_32273:
[----:B------:R0:W5:Y:S01]  /*4ea0*/  LDG.E.U16 R19, [R2.64] ;  /* 0x0000002402137981 */ /* 0x000162000c1e1500 */
[----:B------:R-:W-:Y:S05]  /*4eb0*/  BRA `(.L_x_32271) ;  /* 0x00000ce000007947 */ /* 0x000fea0003800000 */
.L_x_32272:
[----:B------:R0:W5:Y:S01]  /*4ec0*/  LDG.E.U16 R19, [R2.64] ;  /* 0x0000002402137981 */ /* 0x000162000c1e1500 */
[----:B------:R-:W-:Y:S05]  /*4ed0*/  BRA `(.L_x_32271) ;  /* 0x00000cc000007947 */ /* 0x000fea0003800000 */
.L_x_32267:
        /* <DEDUP_REMOVED lines=9> */
.L_x_32275:
[----:B------:R-:W2:Y:S02]  /*4f70*/  LDG.E.U16 R0, [R2.64] ;  /* 0x0000002402007981 */ /* 0x000ea4000c1e1500 */
[----:B--2---:R-:W-:-:S06]  /*4f80*/  HADD2.F32 R0, -RZ, R0.H0_H0 ;  /* 0x20000000ff007230 */ /* 0x004fcc0000004100 */
[----:B------:R-:W0:Y:S02]  /*4f90*/  F2I.FTZ.TRUNC.NTZ R0, R0 ;  /* 0x0000000000007305 */ /* 0x000e24000021f100 */
[----:B0-----:R-:W-:Y:S01]  /*4fa0*/  PRMT R19, R0, 0x7610, R19 ;  /* 0x0000761000137816 */ /* 0x001fe20000000013 */
[----:B------:R-:W-:Y:S05]  /*4fb0*/  BRA `(.L_x_32271) ;  /* 0x00000be000007947 */ /* 0x000fea0003800000 */
.L_x_32274:
        /* <DEDUP_REMOVED lines=9> */
.L_x_32277:
[----:B------:R-:W2:Y:S02]  /*5050*/  LDG.E.U16 R2, [R2.64] ;  /* 0x0000002402027981 */ /* 0x000ea4000c1e1500 */
[----:B--2---:R-:W-:-:S06]  /*5060*/  HADD2.F32 R0, -RZ, R2.H0_H0 ;  /* 0x20000002ff007230 */ /* 0x004fcc0000004100 */
[----:B------:R-:W0:Y:S02]  /*5070*/  F2I.FTZ.TRUNC.NTZ R0, R0 ;  /* 0x0000000000007305 */ /* 0x000e24000021f100 */
[----:B0-----:R-:W-:Y:S01]  /*5080*/  PRMT R19, R0, 0x7610, R19 ;  /* 0x0000761000137816 */ /* 0x001fe20000000013 */
[----:B------:R-:W-:Y:S05]  /*5090*/  BRA `(.L_x_32271) ;  /* 0x00000b0000007947 */ /* 0x000fea0003800000 */
.L_x_32276:
[----:B------:R-:W2:Y:S02]  /*50a0*/  LDG.E.64 R2, [R2.64] ;  /* 0x0000002402027981 */ /* 0x000ea4000c1e1b00 */
[----:B--2---:R0:W1:Y:S01]  /*50b0*/  F2I.F64.TRUNC R19, R2 ;  /* 0x0000000200137311 */ /* 0x004062000030d100 */
[----:B------:R-:W-:Y:S05]  /*50c0*/  BRA `(.L_x_32271) ;  /* 0x00000ad000007947 */ /* 0x000fea0003800000 */
.L_x_32266:
        /* <DEDUP_REMOVED lines=12> */
.L_x_32280:
[----:B------:R-:W2:Y:S02]  /*5190*/  LDG.E.64 R2, [R2.64] ;  /* 0x0000002402027981 */ /* 0x000ea4000c1e1b00 */
[----:B--2---:R0:W1:Y:S01]  /*51a0*/  F2I.F64.TRUNC R19, R2 ;  /* 0x0000000200137311 */ /* 0x004062000030d100 */
[----:B------:R-:W-:Y:S05]  /*51b0*/  BRA `(.L_x_32271) ;  /* 0x000009e000007947 */ /* 0x000fea0003800000 */
.L_x_32279:
        /* <DEDUP_REMOVED lines=28> */
.L_x_32282:
        /* <DEDUP_REMOVED lines=15> */
.L_x_32281:
[----:B------:R-:W2:Y:S02]  /*5470*/  LDG.E.U16 R0, [R2.64] ;  /* 0x0000002402007981 */ /* 0x000ea4000c1e1500 */
[----:B--2---:R-:W-:-:S06]  /*5480*/  PRMT R0, RZ, 0x5410, R0 ;  /* 0x00005410ff007816 */ /* 0x004fcc0000000000 */
[----:B------:R-:W0:Y:S02]  /*5490*/  F2I.FTZ.TRUNC.NTZ R0, R0 ;  /* 0x0000000000007305 */ /* 0x000e24000021f100 */
[----:B0-----:R-:W-:Y:S01]  /*54a0*/  PRMT R19, R0, 0x7610, R19 ;  /* 0x0000761000137816 */ /* 0x001fe20000000013 */
[----:B------:R-:W-:Y:S05]  /*54b0*/  BRA `(.L_x_32271) ;  /* 0x000006e000007947 */ /* 0x000fea0003800000 */
.L_x_32278:
        /* <DEDUP_REMOVED lines=10> */
.L_x_32285:
        /* <DEDUP_REMOVED lines=21> */
.L_x_32289:
[----:B------:R-:W-:Y:S05]  /*56b0*/  BSYNC B1 ;  /* 0x0000000000017941 */ /* 0x000fea0003800000 */
.L_x_32288:
[----:B------:R-:W-:Y:S01]  /*56c0*/  LEA R3, R0, 0x3b800000, 0x17 ;  /* 0x3b80000000037811 */ /* 0x000fe200078eb8ff */
[----:B------:R-:W-:-:S05]  /*56d0*/  IMAD.SHL.U32 R0, R2, 0x100000, RZ ;  /* 0x0010000002007824 */ /* 0x000fca00078e00ff */
[----:B------:R-:W-:Y:S02]  /*56e0*/  LOP3.LUT R0, R3, R0, R4, 0xfe, !PT ;  /* 0x0000000003007212 */ /* 0x000fe400078efe04 */
.L_x_32287:
[----:B------:R-:W-:Y:S05]  /*56f0*/  BSYNC B0 ;  /* 0x0000000000007941 */ /* 0x000fea0003800000 */
.L_x_32286:
[----:B------:R-:W0:Y:S02]  /*5700*/  F2I.FTZ.TRUNC.NTZ R0, R0 ;  /* 0x0000000000007305 */ /* 0x000e24000021f100 */
[----:B0-----:R-:W-:Y:S01]  /*5710*/  PRMT R19, R0, 0x7610, R19 ;  /* 0x0000761000137816 */ /* 0x001fe20000000013 */
[----:B------:R-:W-:Y:S05]  /*5720*/  BRA `(.L_x_32271) ;  /* 0x0000047000007947 */ /* 0x000fea0003800000 */
.L_x_32284:
        /* <DEDUP_REMOVED lines=21> */
.L_x_32293:
[----:B------:R-:W-:Y:S05]  /*5880*/  BSYNC B1 ;  /* 0x0000000000017941 */ /* 0x000fea0003800000 */
.L_x_32292:
[----:B------:R-:W-:Y:S01]  /*5890*/  LEA R3, R0, 0x37800000, 0x17 ;  /* 0x3780000000037811 */ /* 0x000fe200078eb8ff */
[----:B------:R-:W-:-:S05]  /*58a0*/  IMAD.SHL.U32 R0, R2, 0x200000, RZ ;  /* 0x0020000002007824 */ /* 0x000fca00078e00ff */
[----:B------:R-:W-:Y:S02]  /*58b0*/  LOP3.LUT R0, R3, R0, R4, 0xfe, !PT ;  /* 0x0000000003007212 */ /* 0x000fe400078efe04 */
.L_x_32291:
[----:B------:R-:W-:Y:S05]  /*58c0*/  BSYNC B0 ;  /* 0x0000000000007941 */ /* 0x000fea0003800000 */
.L_x_32290:
[----:B------:R-:W0:Y:S02]  /*58d0*/  F2I.FTZ.TRUNC.NTZ R0, R0 ;  /* 0x0000000000007305 */ /* 0x000e24000021f100 */
[----:B0-----:R-:W-:Y:S01]  /*58e0*/  PRMT R19, R0, 0x7610, R19 ;  /* 0x0000761000137816 */ /* 0x001fe20000000013 */
[----:B------:R-:W-:Y:S05]  /*58f0*/  BRA `(.L_x_32271) ;  /* 0x000002a000007947 */ /* 0x000fea0003800000 */
.L_x_32283:
        /* <DEDUP_REMOVED lines=14> */
.L_x_32297:
[----:B------:R-:W-:Y:S05]  /*59e0*/  BSYNC B0 ;  /* 0x0000000000007941 */ /* 0x000fea0003800000 */
.L_x_32296:
[----:B------:R-:W0:Y:S02]  /*59f0*/  F2I.FTZ.TRUNC.NTZ R0, R0 ;  /* 0x0000000000007305 */ /* 0x000e24000021f100 */
[----:B0-----:R-:W-:Y:S01]  /*5a00*/  PRMT R19, R0, 0x7610, R19 ;  /* 0x0000761000137816 */ /* 0x001fe20000000013 */
[----:B------:R-:W-:Y:S05]  /*5a10*/  BRA `(.L_x_32271) ;  /* 0x0000018000007947 */ /* 0x000fea0003800000 */
.L_x_32270:
        /* <DEDUP_REMOVED lines=21> */
.L_x_32295:
[----:B------:R0:W5:Y:S01]  /*5b70*/  LDG.E.U16 R19, [R2.64] ;  /* 0x0000002402137981 */ /* 0x000162000c1e1500 */
[----:B------:R-:W-:Y:S05]  /*5b80*/  BRA `(.L_x_32271) ;  /* 0x0000001000007947 */ /* 0x000fea0003800000 */
.L_x_32294:
[----:B------:R0:W5:Y:S02]  /*5b90*/  LDG.E.U16 R19, [R2.64] ;  /* 0x0000002402137981 */ /* 0x000164000c1e1500 */
.L_x_32271:
        /* <DEDUP_REMOVED lines=16> */
.L_x_32301:
[----:B------:R0:W5:Y:S01]  /*5ca0*/  LDG.E.U8 R0, [R2.64] ;  /* 0x0000002402007981 */ /* 0x000162000c1e1100 */
[----:B------:R-:W-:Y:S05]  /*5cb0*/  BRA `(.L_x_32303) ;  /* 0x00000d7000007947 */ /* 0x000fea0003800000 */
.L_x_32300:
        /* <DEDUP_REMOVED lines=8> */
.L_x_32305:
[----:B------:R0:W5:Y:S01]  /*5d40*/  LDG.E.U16 R0, [R2.64] ;  /* 0x0000002402007981 */ /* 0x000162000c1e1500 */
[----:B------:R-:W-:Y:S05]  /*5d50*/  BRA `(.L_x_32303) ;  /* 0x00000cd000007947 */ /* 0x000fea0003800000 */
.L_x_32304:
[----:B------:R0:W5:Y:S01]  /*5d60*/  LDG.E.U16 R0, [R2.64] ;  /* 0x0000002402007981 */ /* 0x000162000c1e1500 */
[----:B------:R-:W-:Y:S05]  /*5d70*/  BRA `(.L_x_32303) ;  /* 0x00000cb000007947 */ /* 0x000fea0003800000 */
.L_x_32299:
        /* <DEDUP_REMOVED lines=9> */
.L_x_32307:
[----:B------:R-:W2:Y:S02]  /*5e10*/  LDG.E.U16 R4, [R2.64] ;  /* 0x0000002402047981 */ /* 0x000ea4000c1e1500 */
[----:B--2---:R-:W-:-:S06]  /*5e20*/  HADD2.F32 R4, -RZ, R4.H0_H0 ;  /* 0x20000004ff047230 */ /* 0x004fcc0000004100 */
[----:B------:R-:W0:Y:S02]  /*5e30*/  F2I.FTZ.TRUNC.NTZ R4, R4 ;  /* 0x0000000400047305 */ /* 0x000e24000021f100 */
[----:B0-----:R-:W-:Y:S01]  /*5e40*/  PRMT R0, R4, 0x7610, R0 ;  /* 0x0000761004007816 */ /* 0x001fe20000000000 */
[----:B------:R-:W-:Y:S05]  /*5e50*/  BRA `(.L_x_32303) ;  /* 0x00000bd000007947 */ /* 0x000fea0003800000 */
.L_x_32306:
        /* <DEDUP_REMOVED lines=9> */
.L_x_32309:
[----:B------:R-:W2:Y:S02]  /*5ef0*/  LDG.E.U16 R2, [R2.64] ;  /* 0x0000002402027981 */ /* 0x000ea4000c1e1500 */
[----:B--2---:R-:W-:-:S06]  /*5f00*/  HADD2.F32 R4, -RZ, R2.H0_H0 ;  /* 0x20000002ff047230 */ /* 0x004fcc0000004100 */
[----:B------:R-:W0:Y:S02]  /*5f10*/  F2I.FTZ.TRUNC.NTZ R4, R4 ;  /* 0x0000000400047305 */ /* 0x000e24000021f100 */
[----:B0-----:R-:W-:Y:S01]  /*5f20*/  PRMT R0, R4, 0x7610, R0 ;  /* 0x0000761004007816 */ /* 0x001fe20000000000 */
[----:B------:R-:W-:Y:S05]  /*5f30*/  BRA `(.L_x_32303) ;  /* 0x00000af000007947 */ /* 0x000fea0003800000 */
.L_x_32308:
[----:B------:R-:W2:Y:S02]  /*5f40*/  LDG.E.64 R2, [R2.64] ;  /* 0x0000002402027981 */ /* 0x000ea4000c1e1b00 */
[----:B--2---:R0:W2:Y:S01]  /*5f50*/  F2I.F64.TRUNC R0, R2 ;  /* 0x0000000200007311 */ /* 0x0040a2000030d100 */
[----:B------:R-:W-:Y:S05]  /*5f60*/  BRA `(.L_x_32303) ;  /* 0x00000ac000007947 */ /* 0x000fea0003800000 */
.L_x_32298:
        /* <DEDUP_REMOVED lines=12> */
.L_x_32312:
[----:B------:R-:W2:Y:S02]  /*6030*/  LDG.E.64 R2, [R2.64] ;  /* 0x0000002402027981 */ /* 0x000ea4000c1e1b00 */
[----:B--2---:R0:W2:Y:S01]  /*6040*/  F2I.F64.TRUNC R0, R2 ;  /* 0x0000000200007311 */ /* 0x0040a2000030d100 */
[----:B------:R-:W-:Y:S05]  /*6050*/  BRA `(.L_x_32303) ;  /* 0x000009d000007947 */ /* 0x000fea0003800000 */
.L_x_32311:
        /* <DEDUP_REMOVED lines=28> */
.L_x_32314:
        /* <DEDUP_REMOVED lines=15> */
.L_x_32313:
[----:B------:R-:W2:Y:S02]  /*6310*/  LDG.E.U16 R2, [R2.64] ;  /* 0x0000002402027981 */ /* 0x000ea4000c1e1500 */
[----:B--2---:R-:W-:-:S04]  /*6320*/  PRMT R2, RZ, 0x5410, R2 ;  /* 0x00005410ff027816 */ /* 0x004fc80000000002 */
[----:B------:R0:W2:Y:S01]  /*6330*/  F2I.FTZ.TRUNC.NTZ R0, R2 ;  /* 0x0000000200007305 */ /* 0x0000a2000021f100 */
[----:B------:R-:W-:Y:S05]  /*6340*/  BRA `(.L_x_32303) ;  /* 0x000006e000007947 */ /* 0x000fea0003800000 */
.L_x_32310:
        /* <DEDUP_REMOVED lines=10> */
.L_x_32317:
        /* <DEDUP_REMOVED lines=21> */
.L_x_32321:
[----:B------:R-:W-:Y:S05]  /*6540*/  BSYNC B1 ;  /* 0x0000000000017941 */ /* 0x000fea0003800000 */
.L_x_32320:
[----:B------:R-:W-:Y:S01]  /*6550*/  IMAD.SHL.U32 R2, R2, 0x100000, RZ ;  /* 0x0010000002027824 */ /* 0x000fe200078e00ff */
[----:B------:R-:W-:-:S04]  /*6560*/  LEA R3, R0, 0x3b800000, 0x17 ;  /* 0x3b80000000037811 */ /* 0x000fc800078eb8ff */
[----:B------:R-:W-:Y:S02]  /*6570*/  LOP3.LUT R4, R3, R2, R4, 0xfe, !PT ;  /* 0x0000000203047212 */ /* 0x000fe400078efe04 */
.L_x_32319:
[----:B------:R-:W-:Y:S05]  /*6580*/  BSYNC B0 ;  /* 0x0000000000007941 */ /* 0x000fea0003800000 */
.L_x_32318:
[----:B------:R-:W0:Y:S02]  /*6590*/  F2I.FTZ.TRUNC.NTZ R4, R4 ;  /* 0x0000000400047305 */ /* 0x000e24000021f100 */
[----:B0-----:R-:W-:Y:S01]  /*65a0*/  PRMT R0, R4, 0x7610, R0 ;  /* 0x0000761004007816 */ /* 0x001fe20000000000 */
[----:B------:R-:W-:Y:S05]  /*65b0*/  BRA `(.L_x_32303) ;  /* 0x0000047000007947 */ /* 0x000fea0003800000 */
.L_x_32316:
        /* <DEDUP_REMOVED lines=21> */
.L_x_32325:
[----:B------:R-:W-:Y:S05]  /*6710*/  BSYNC B1 ;  /* 0x0000000000017941 */ /* 0x000fea0003800000 */
.L_x_32324:
[----:B------:R-:W-:Y:S01]  /*6720*/  IMAD.SHL.U32 R2, R2, 0x200000, RZ ;  /* 0x0020000002027824 */ /* 0x000fe200078e00ff */
[----:B------:R-:W-:-:S04]  /*6730*/  LEA R3, R0, 0x37800000, 0x17 ;  /* 0x3780000000037811 */ /* 0x000fc800078eb8ff */
[----:B------:R-:W-:Y:S02]  /*6740*/  LOP3.LUT R4, R3, R2, R4, 0xfe, !PT ;  /* 0x0000000203047212 */ /* 0x000fe400078efe04 */
.L_x_32323:
[----:B------:R-:W-:Y:S05]  /*6750*/  BSYNC B0 ;  /* 0x0000000000007941 */ /* 0x000fea0003800000 */
.L_x_32322:
[----:B------:R-:W0:Y:S02]  /*6760*/  F2I.FTZ.TRUNC.NTZ R4, R4 ;  /* 0x0000000400047305 */ /* 0x000e24000021f100 */
[----:B0-----:R-:W-:Y:S01]  /*6770*/  PRMT R0, R4, 0x7610, R0 ;  /* 0x0000761004007816 */ /* 0x001fe20000000000 */
[----:B------:R-:W-:Y:S05]  /*6780*/  BRA `(.L_x_32303) ;  /* 0x000002a000007947 */ /* 0x000fea0003800000 */
.L_x_32315:
        /* <DEDUP_REMOVED lines=14> */
.L_x_32329:
[----:B------:R-:W-:Y:S05]  /*6870*/  BSYNC B0 ;  /* 0x0000000000007941 */ /* 0x000fea0003800000 */
.L_x_32328:
[----:B------:R-:W0:Y:S02]  /*6880*/  F2I.FTZ.TRUNC.NTZ R4, R4 ;  /* 0x0000000400047305 */ /* 0x000e24000021f100 */
[----:B0-----:R-:W-:Y:S01]  /*6890*/  PRMT R0, R4, 0x7610, R0 ;  /* 0x0000761004007816 */ /* 0x001fe20000000000 */
[----:B------:R-:W-:Y:S05]  /*68a0*/  BRA `(.L_x_32303) ;  /* 0x0000018000007947 */ /* 0x000fea0003800000 */
.L_x_32302:
        /* <DEDUP_REMOVED lines=21> */
.L_x_32327:
[----:B------:R0:W5:Y:S01]  /*6a00*/  LDG.E.U16 R0, [R2.64] ;  /* 0x0000002402007981 */ /* 0x000162000c1e1500 */
[----:B------:R-:W-:Y:S05]  /*6a10*/  BRA `(.L_x_32303) ;  /* 0x0000001000007947 */ /* 0x000fea0003800000 */
.L_x_32326:
[----:B------:R0:W5:Y:S02]  /*6a20*/  LDG.E.U16 R0, [R2.64] ;  /* 0x0000002402007981 */ /* 0x000164000c1e1500 */
.L_x_32303:
        /* <DEDUP_REMOVED lines=17> */
.L_x_32333:
[----:B------:R0:W-:Y:S01]  /*6b40*/  STG.E.U8 [R16.64], R5 ;  /* 0x0000000510007986 */ /* 0x0001e2000c101124 */
[----:B------:R-:W-:Y:S05]  /*6b50*/  BRA `(.L_x_32335) ;  /* 0x00000da000007947 */ /* 0x000fea0003800000 */
.L_x_32332:
        /* <DEDUP_REMOVED lines=10> */
.L_x_32337:
[----:B------:R0:W-:Y:S01]  /*6c00*/  STG.E [R16.64], R5 ;  /* 0x0000000510007986 */ /* 0x0001e2000c101924 */
[----:B------:R-:W-:Y:S05]  /*6c10*/  BRA `(.L_x_32335) ;  /* 0x00000ce000007947 */ /* 0x000fea0003800000 */
.L_x_32336:
[----:B------:R0:W-:Y:S01]  /*6c20*/  STG.E.U16 [R16.64], R5 ;  /* 0x0000000510007986 */ /* 0x0001e2000c101524 */
[----:B------:R-:W-:Y:S05]  /*6c30*/  BRA `(.L_x_32335) ;  /* 0x00000cc000007947 */ /* 0x000fea0003800000 */
.L_x_32331:
        /* <DEDUP_REMOVED lines=9> */
.L_x_32339:
[----:B------:R-:W0:Y:S02]  /*6cd0*/  I2F.S16 R0, R5 ;  /* 0x0000000500007306 */ /* 0x000e240000101400 */
[----:B0-----:R-:W-:-:S05]  /*6ce0*/  F2FP.PACK_AB R0, RZ, R0 ;  /* 0x00000000ff00723e */ /* 0x001fca00000000ff */
[----:B------:R0:W-:Y:S01]  /*6cf0*/  STG.E.U16 [R16.64], R0 ;  /* 0x0000000010007986 */ /* 0x0001e2000c101524 */
[----:B------:R-:W-:Y:S05]  /*6d00*/  BRA `(.L_x_32335) ;  /* 0x00000bf000007947 */ /* 0x000fea0003800000 */
.L_x_32338:
        /* <DEDUP_REMOVED lines=10> */
.L_x_32341:
[----:B------:R-:W0:Y:S02]  /*6db0*/  I2F.S16 R5, R5 ;  /* 0x0000000500057306 */ /* 0x000e240000101400 */
[----:B0-----:R-:W-:-:S04]  /*6dc0*/  F2FP.PACK_AB R3, RZ, R5 ;  /* 0x00000005ff03723e */ /* 0x001fc800000000ff */
[----:B------:R-:W-:-:S05]  /*6dd0*/  PRMT R3, R3, 0x5410, RZ ;  /* 0x0000541003037816 */ /* 0x000fca00000000ff */
[----:B------:R0:W-:Y:S01]  /*6de0*/  STG.E [R16.64], R3 ;  /* 0x0000000310007986 */ /* 0x0001e2000c101924 */
[----:B------:R-:W-:Y:S05]  /*6df0*/  BRA `(.L_x_32335) ;  /* 0x00000b0000007947 */ /* 0x000fea0003800000 */
.L_x_32340:
[----:B------:R-:W0:Y:S02]  /*6e00*/  I2F.F64.S16 R2, R5 ;  /* 0x0000000500027312 */ /* 0x000e240000101c00 */
[----:B0-----:R0:W-:Y:S01]  /*6e10*/  STG.E.64 [R16.64], R2 ;  /* 0x0000000210007986 */ /* 0x0011e2000c101b24 */
[----:B------:R-:W-:Y:S05]  /*6e20*/  BRA `(.L_x_32335) ;  /* 0x00000ad000007947 */ /* 0x000fea0003800000 */
.L_x_32330:
        /* <DEDUP_REMOVED lines=13> */
.L_x_32344:
[----:B------:R-:W0:Y:S01]  /*6f00*/  I2F.F64.S16 R4, R5 ;  /* 0x0000000500047312 */ /* 0x000e220000101c00 */
[----:B------:R-:W-:-:S05]  /*6f10*/  CS2R R6, SRZ ;  /* 0x0000000000067805 */ /* 0x000fca000001ff00 */
[----:B0-----:R0:W-:Y:S01]  /*6f20*/  STG.E.128 [R16.64], R4 ;  /* 0x0000000410007986 */ /* 0x0011e2000c101d24 */
[----:B------:R-:W-:Y:S05]  /*6f30*/  BRA `(.L_x_32335) ;  /* 0x000009c000007947 */ /* 0x000fea0003800000 */
.L_x_32343:
        /* <DEDUP_REMOVED lines=21> */
.L_x_32348:
[----:B------:R-:W-:Y:S05]  /*7090*/  BSYNC B0 ;  /* 0x0000000000007941 */ /* 0x000fea0003800000 */
.L_x_32347:
[----:B------:R-:W-:-:S05]  /*70a0*/  LOP3.LUT R3, R0, R3, RZ, 0xfc, !PT ;  /* 0x0000000300037212 */ /* 0x000fca00078efcff */
[----:B------:R0:W-:Y:S01]  /*70b0*/  STG.E.U8 [R16.64], R3 ;  /* 0x0000000310007986 */ /* 0x0001e2000c101124 */
[----:B------:R-:W-:Y:S05]  /*70c0*/  BRA `(.L_x_32335) ;  /* 0x0000083000007947 */ /* 0x000fea0003800000 */
.L_x_32346:
        /* <DEDUP_REMOVED lines=13> */
.L_x_32350:
[----:B------:R-:W-:Y:S01]  /*71a0*/  IMAD.MOV.U32 R0, RZ, RZ, 0x7f ;  /* 0x0000007fff007424 */ /* 0x000fe200078e00ff */
[----:B------:R-:W-:-:S04]  /*71b0*/  ISETP.GT.U32.AND P0, PT, R2, 0x7f800000, PT ;  /* 0x7f8000000200780c */ /* 0x000fc80003f04070 */
[----:B------:R-:W-:-:S04]  /*71c0*/  SEL R0, R0, 0x7c, P0 ;  /* 0x0000007c00007807 */ /* 0x000fc80000000000 */
.L_x_32351:
[----:B------:R-:W-:Y:S05]  /*71d0*/  BSYNC B0 ;  /* 0x0000000000007941 */ /* 0x000fea0003800000 */
.L_x_32349:
[----:B------:R-:W-:-:S04]  /*71e0*/  LOP3.LUT R2, R5, 0x80000000, RZ, 0xc0, !PT ;  /* 0x8000000005027812 */ /* 0x000fc800078ec0ff */
[----:B------:R-:W-:-:S04]  /*71f0*/  SHF.R.U32.HI R3, RZ, 0x18, R2 ;  /* 0x00000018ff037819 */ /* 0x000fc80000011602 */
[----:B------:R-:W-:-:S05]  /*7200*/  LOP3.LUT R3, R0, R3, RZ, 0xfc, !PT ;  /* 0x0000000300037212 */ /* 0x000fca00078efcff */
[----:B------:R0:W-:Y:S01]  /*7210*/  STG.E.U8 [R16.64], R3 ;  /* 0x0000000310007986 */ /* 0x0001e2000c101124 */
[----:B------:R-:W-:Y:S05]  /*7220*/  BRA `(.L_x_32335) ;  /* 0x000006d000007947 */ /* 0x000fea0003800000 */
.L_x_32345:
[----:B------:R-:W0:Y:S02]  /*7230*/  I2F.S16 R0, R5 ;  /* 0x0000000500007306 */ /* 0x000e240000101400 */
[----:B0-----:R-:W-:-:S05]  /*7240*/  F2FP.BF16.PACK_AB R0, RZ, R0 ;  /* 0x00000000ff00723e */ /* 0x001fca00000010ff */
[----:B------:R0:W-:Y:S01]  /*7250*/  STG.E.U16 [R16.64], R0 ;  /* 0x0000000010007986 */ /* 0x0001e2000c101524 */
[----:B------:R-:W-:Y:S05]  /*7260*/  BRA `(.L_x_32335) ;  /* 0x0000069000007947 */ /* 0x000fea0003800000 */
.L_x_32342:
        /* <DEDUP_REMOVED lines=10> */
.L_x_32354:
        /* <DEDUP_REMOVED lines=17> */
.L_x_32357:
[----:B------:R-:W-:-:S04]  /*7420*/  LOP3.LUT R2, R5, 0x80000000, RZ, 0xc0, !PT ;  /* 0x8000000005027812 */ /* 0x000fc800078ec0ff */
[----:B------:R-:W-:-:S04]  /*7430*/  SHF.R.U32.HI R3, RZ, 0x18, R2 ;  /* 0x00000018ff037819 */ /* 0x000fc80000011602 */
[----:B------:R-:W-:-:S04]  /*7440*/  LOP3.LUT R0, R0, R3, RZ, 0xfc, !PT ;  /* 0x0000000300007212 */ /* 0x000fc800078efcff */
[----:B------:R-:W-:Y:S02]  /*7450*/  PRMT R8, R0, 0x7610, R8 ;  /* 0x0000761000087816 */ /* 0x000fe40000000008 */
.L_x_32356:
[----:B------:R-:W-:Y:S05]  /*7460*/  BSYNC B0 ;  /* 0x0000000000007941 */ /* 0x000fea0003800000 */
.L_x_32355:
[----:B------:R0:W-:Y:S01]  /*7470*/  STG.E.U8 [R16.64], R8 ;  /* 0x0000000810007986 */ /* 0x0001e2000c101124 */
[----:B------:R-:W-:Y:S05]  /*7480*/  BRA `(.L_x_32335) ;  /* 0x0000047000007947 */ /* 0x000fea0003800000 */
.L_x_32353:
        /* <DEDUP_REMOVED lines=17> */
.L_x_32360:
[----:B------:R-:W-:-:S04]  /*75a0*/  LOP3.LUT R2, R5, 0x80000000, RZ, 0xc0, !PT ;  /* 0x8000000005027812 */ /* 0x000fc800078ec0ff */
[----:B------:R-:W-:-:S04]  /*75b0*/  SHF.R.U32.HI R3, RZ, 0x18, R2 ;  /* 0x00000018ff037819 */ /* 0x000fc80000011602 */
[----:B------:R-:W-:-:S04]  /*75c0*/  LOP3.LUT R0, R0, R3, RZ, 0xfc, !PT ;  /* 0x0000000300007212 */ /* 0x000fc800078efcff */
[----:B------:R-:W-:Y:S02]  /*75d0*/  PRMT R8, R0, 0x7610, R8 ;  /* 0x0000761000087816 */ /* 0x000fe40000000008 */
.L_x_32359:
[----:B------:R-:W-:Y:S05]  /*75e0*/  BSYNC B0 ;  /* 0x0000000000007941 */ /* 0x000fea0003800000 */
.L_x_32358:
[----:B------:R0:W-:Y:S01]  /*75f0*/  STG.E.U8 [R16.64], R8 ;  /* 0x0000000810007986 */ /* 0x0001e2000c101124 */
[----:B------:R-:W-:Y:S05]  /*7600*/  BRA `(.L_x_32335) ;  /* 0x000002f000007947 */ /* 0x000fea0003800000 */
.L_x_32352:
        /* <DEDUP_REMOVED lines=22> */
.L_x_32334:
        /* <DEDUP_REMOVED lines=20> */
.L_x_32362:
[----:B------:R-:W-:-:S04]  /*78b0*/  PRMT R2, R5, 0x9910, RZ ;  /* 0x0000991005027816 */ /* 0x000fc800000000ff */
[----:B------:R-:W-:-:S05]  /*78c0*/  SHF.R.S32.HI R3, RZ, 0x1f, R2 ;  /* 0x0000001fff037819 */ /* 0x000fca0000011402 */
[----:B------:R0:W-:Y:S01]  /*78d0*/  STG.E.64 [R16.64], R2 ;  /* 0x0000000210007986 */ /* 0x0001e2000c101b24 */
[----:B------:R-:W-:Y:S05]  /*78e0*/  BRA `(.L_x_32335) ;  /* 0x0000001000007947 */ /* 0x000fea0003800000 */
.L_x_32361:
[----:B------:R0:W-:Y:S02]  /*78f0*/  STG.E [R16.64], R5 ;  /* 0x0000000510007986 */ /* 0x0001e4000c101924 */
.L_x_32335:
        /* <DEDUP_REMOVED lines=258> */
.L_x_32363:
        /* <DEDUP_REMOVED lines=18> */
.L_x_32367:
[----:B------:R0:W5:Y:S01]  /*8a40*/  LDG.E.U8 R19, [R2.64] ;  /* 0x0000002402137981 */ /* 0x000162000c1e1100 */
[----:B------:R-:W-:Y:S05]  /*8a50*/  BRA `(.L_x_32369) ;  /* 0x00000d8000007947 */ /* 0x000fea0003800000 */
.L_x_32366:
        /* <DEDUP_REMOVED lines=8> */
.L_x_32371:
[----:B------:R0:W5:Y:S01]  /*8ae0*/  LDG.E.U16 R19, [R2.64] ;  /* 0x0000002402137981 */ /* 0x000162000c1e1500 */
[----:B------:R-:W-:Y:S05]  /*8af0*/  BRA `(.L_x_32369) ;  /* 0x00000ce000007947 */ /* 0x000fea0003800000 */
.L_x_32370:
[----:B------:R0:W5:Y:S01]  /*8b00*/  LDG.E.U16 R19, [R2.64] ;  /* 0x0000002402137981 */ /* 0x000162000c1e1500 */
[----:B------:R-:W-:Y:S05]  /*8b10*/  BRA `(.L_x_32369) ;  /* 0x00000cc000007947 */ /* 0x000fea0003800000 */
.L_x_32365:
        /* <DEDUP_REMOVED lines=9> */
.L_x_32373:
[----:B------:R-:W2:Y:S02]  /*8bb0*/  LDG.E.U16 R0, [R2.64] ;  /* 0x0000002402007981 */ /* 0x000ea4000c1e1500 */
[----:B--2---:R-:W-:-:S06]  /*8bc0*/  HADD2.F32 R0, -RZ, R0.H0_H0 ;  /* 0x20000000ff007230 */ /* 0x004fcc0000004100 */
[----:B------:R-:W0:Y:S02]  /*8bd0*/  F2I.FTZ.TRUNC.NTZ R0, R0 ;  /* 0x0000000000007305 */ /* 0x000e24000021f100 */
[----:B0-----:R-:W-:Y:S01]  /*8be0*/  PRMT R19, R0, 0x7610, R19 ;  /* 0x0000761000137816 */ /* 0x001fe20000000013 */
[----:B------:R-:W-:Y:S05]  /*8bf0*/  BRA `(.L_x_32369) ;  /* 0x00000be000007947 */ /* 0x000fea0003800000 */
.L_x_32372:
        /* <DEDUP_REMOVED lines=9> */
.L_x_32375:
[----:B------:R-:W2:Y:S02]  /*8c90*/  LDG.E.U16 R2, [R2.64] ;  /* 0x0000002402027981 */ /* 0x000ea4000c1e1500 */
[----:B--2---:R-:W-:-:S06]  /*8ca0*/  HADD2.F32 R0, -RZ, R2.H0_H0 ;  /* 0x20000002ff007230 */ /* 0x004fcc0000004100 */
[----:B------:R-:W0:Y:S02]  /*8cb0*/  F2I.FTZ.TRUNC.NTZ R0, R0 ;  /* 0x0000000000007305 */ /* 0x000e24000021f100 */
[----:B0-----:R-:W-:Y:S01]  /*8cc0*/  PRMT R19, R0, 0x7610, R19 ;  /* 0x0000761000137816 */ /* 0x001fe20000000013 */
[----:B------:R-:W-:Y:S05]  /*8cd0*/  BRA `(.L_x_32369) ;  /* 0x00000b0000007947 */ /* 0x000fea0003800000 */
.L_x_32374:
[----:B------:R-:W2:Y:S02]  /*8ce0*/  LDG.E.64 R2, [R2.64] ;  /* 0x0000002402027981 */ /* 0x000ea4000c1e1b00 */
[----:B--2---:R0:W1:Y:S01]  /*8cf0*/  F2I.F64.TRUNC R19, R2 ;  /* 0x0000000200137311 */ /* 0x004062000030d100 */
[----:B------:R-:W-:Y:S05]  /*8d00*/  BRA `(.L_x_32369) ;  /* 0x00000ad000007947 */ /* 0x000fea0003800000 */
.L_x_32364:
        /* <DEDUP_REMOVED lines=12> */
.L_x_32378:
[----:B------:R-:W2:Y:S02]  /*8dd0*/  LDG.E.64 R2, [R2.64] ;  /* 0x0000002402027981 */ /* 0x000ea4000c1e1b00 */
[----:B--2---:R0:W1:Y:S01]  /*8de0*/  F2I.F64.TRUNC R19, R2 ;  /* 0x0000000200137311 */ /* 0x004062000030d100 */
[----:B------:R-:W-:Y:S05]  /*8df0*/  BRA `(.L_x_32369) ;  /* 0x000009e000007947 */ /* 0x000fea0003800000 */
.L_x_32377:
        /* <DEDUP_REMOVED lines=28> */
.L_x_32380:
        /* <DEDUP_REMOVED lines=15> */
.L_x_32379:
[----:B------:R-:W2:Y:S02]  /*90b0*/  LDG.E.U16 R0, [R2.64] ;  /* 0x0000002402007981 */ /* 0x000ea4000c1e1500 */
[----:B--2---:R-:W-:-:S06]  /*90c0*/  PRMT R0, RZ, 0x5410, R0 ;  /* 0x00005410ff007816 */ /* 0x004fcc0000000000 */
[----:B------:R-:W0:Y:S02]  /*90d0*/  F2I.FTZ.TRUNC.NTZ R0, R0 ;  /* 0x0000000000007305 */ /* 0x000e24000021f100 */
[----:B0-----:R-:W-:Y:S01]  /*90e0*/  PRMT R19, R0, 0x7610, R19 ;  /* 0x0000761000137816 */ /* 0x001fe20000000013 */
[----:B------:R-:W-:Y:S05]  /*90f0*/  BRA `(.L_x_32369) ;  /* 0x000006e000007947 */ /* 0x000fea0003800000 */
.L_x_32376:
        /* <DEDUP_REMOVED lines=10> */
.L_x_32383:
        /* <DEDUP_REMOVED lines=21> */
.L_x_32387:
[----:B------:R-:W-:Y:S05]  /*92f0*/  BSYNC B1 ;  /* 0x0000000000017941 */ /* 0x000fea0003800000 */
.L_x_32386:
[----:B------:R-:W-:Y:S01]  /*9300*/  LEA R3, R0, 0x3b800000, 0x17 ;  /* 0x3b80000000037811 */ /* 0x000fe200078eb8ff */
[----:B------:R-:W-:-:S05]  /*9310*/  IMAD.SHL.U32 R0, R2, 0x100000, RZ ;  /* 0x0010000002007824 */ /* 0x000fca00078e00ff */
[----:B------:R-:W-:Y:S02]  /*9320*/  LOP3.LUT R0, R3, R0, R4, 0xfe, !PT ;  /* 0x0000000003007212 */ /* 0x000fe400078efe04 */
.L_x_32385:
[----:B------:R-:W-:Y:S05]  /*9330*/  BSYNC B0 ;  /* 0x0000000000007941 */ /* 0x000fea0003800000 */
.L_x_32384:
[----:B------:R-:W0:Y:S02]  /*9340*/  F2I.FTZ.TRUNC.NTZ R0, R0 ;  /* 0x0000000000007305 */ /* 0x000e24000021f100 */
[----:B0-----:R-:W-:Y:S01]  /*9350*/  PRMT R19, R0, 0x7610, R19 ;  /* 0x0000761000137816 */ /* 0x001fe20000000013 */
[----:B------:R-:W-:Y:S05]  /*9360*/  BRA `(.L_x_32369) ;  /* 0x0000047000007947 */ /* 0x000fea0003800000 */
.L_x_32382:
        /* <DEDUP_REMOVED lines=21> */
.L_x_32391:
[----:B------:R-:W-:Y:S05]  /*94c0*/  BSYNC B1 ;  /* 0x0000000000017941 */ /* 0x000fea0003800000 */
.L_x_32390:
[----:B------:R-:W-:Y:S01]  /*94d0*/  LEA R3, R0, 0x37800000, 0x17 ;  /* 0x3780000000037811 */ /* 0x000fe200078eb8ff */
[----:B------:R-:W-:-:S05]  /*94e0*/  IMAD.SHL.U32 R0, R2, 0x200000, RZ ;  /* 0x0020000002007824 */ /* 0x000fca00078e00ff */
[----:B------:R-:W-:Y:S02]  /*94f0*/  LOP3.LUT R0, R3, R0, R4, 0xfe, !PT ;  /* 0x0000000003007212 */ /* 0x000fe400078efe04 */
.L_x_32389:
[----:B------:R-:W-:Y:S05]  /*9500*/  BSYNC B0 ;  /* 0x0000000000007941 */ /* 0x000fea0003800000 */
.L_x_32388:
[----:B------:R-:W0:Y:S02]  /*9510*/  F2I.FTZ.TRUNC.NTZ R0, R0 ;  /* 0x0000000000007305 */ /* 0x000e24000021f100 */
[----:B0-----:R-:W-:Y:S01]  /*9520*/  PRMT R19, R0, 0x7610, R19 ;  /* 0x0000761000137816 */ /* 0x001fe20000000013 */
[----:B------:R-:W-:Y:S05]  /*9530*/  BRA `(.L_x_32369) ;  /* 0x000002a000007947 */ /* 0x000fea0003800000 */
.L_x_32381:
        /* <DEDUP_REMOVED lines=14> */
.L_x_32395:
[----:B------:R-:W-:Y:S05]  /*9620*/  BSYNC B0 ;  /* 0x0000000000007941 */ /* 0x000fea0003800000 */
.L_x_32394:
[----:B------:R-:W0:Y:S02]  /*9630*/  F2I.FTZ.TRUNC.NTZ R0, R0 ;  /* 0x0000000000007305 */ /* 0x000e24000021f100 */
[----:B0-----:R-:W-:Y:S01]  /*9640*/  PRMT R19, R0, 0x7610, R19 ;  /* 0x0000761000137816 */ /* 0x001fe20000000013 */
[----:B------:R-:W-:Y:S05]  /*9650*/  BRA `(.L_x_32369) ;  /* 0x0000018000007947 */ /* 0x000fea0003800000 */
.L_x_32368:
        /* <DEDUP_REMOVED lines=21> */
.L_x_32393:
[----:B------:R0:W5:Y:S01]  /*97b0*/  LDG.E.U16 R19, [R2.64] ;  /* 0x0000002402137981 */ /* 0x000162000c1e1500 */
[----:B------:R-:W-:Y:S05]  /*97c0*/  BRA `(.L_x_32369) ;  /* 0x0000001000007947 */ /* 0x000fea0003800000 */
.L_x_32392:
[----:B------:R0:W5:Y:S02]  /*97d0*/  LDG.E.U16 R19, [R2.64] ;  /* 0x0000002402137981 */ /* 0x000164000c1e1500 */
.L_x_32369:
        /* <DEDUP_REMOVED lines=16> */
.L_x_32399:
[----:B------:R0:W5:Y:S01]  /*98e0*/  LDG.E.U8 R0, [R2.64] ;  /* 0x0000002402007981 */ /* 0x000162000c1e1100 */
[----:B------:R-:W-:Y:S05]  /*98f0*/  BRA `(.L_x_32401) ;  /* 0x00000d7000007947 */ /* 0x000fea0003800000 */
.L_x_32398:
        /* <DEDUP_REMOVED lines=8> */
.L_x_32403:
[----:B------:R0:W5:Y:S01]  /*9980*/  LDG.E.U16 R0, [R2.64] ;  /* 0x0000002402007981 */ /* 0x000162000c1e1500 */
[----:B------:R-:W-:Y:S05]  /*9990*/  BRA `(.L_x_32401) ;  /* 0x00000cd000007947 */ /* 0x000fea0003800000 */
.L_x_32402:
[----:B------:R0:W5:Y:S01]  /*99a0*/  LDG.E.U16 R0, [R2.64] ;  /* 0x0000002402007981 */ /* 0x000162000c1e1500 */
[----:B------:R-:W-:Y:S05]  /*99b0*/  BRA `(.L_x_32401) ;  /* 0x00000cb000007947 */ /* 0x000fea0003800000 */
.L_x_32397:
        /* <DEDUP_REMOVED lines=9> */
.L_x_32405:
[----:B------:R-:W2:Y:S02]  /*9a50*/  LDG.E.U16 R4, [R2.64] ;  /* 0x0000002402047981 */ /* 0x000ea4000c1e1500 */
[----:B--2---:R-:W-:-:S06]  /*9a60*/  HADD2.F32 R4, -RZ, R4.H0_H0 ;  /* 0x20000004ff047230 */ /* 0x004fcc0000004100 */
[----:B------:R-:W0:Y:S02]  /*9a70*/  F2I.FTZ.TRUNC.NTZ R4, R4 ;  /* 0x0000000400047305 */ /* 0x000e24000021f100 */
[----:B0-----:R-:W-:Y:S01]  /*9a80*/  PRMT R0, R4, 0x7610, R0 ;  /* 0x0000761004007816 */ /* 0x001fe20000000000 */
[----:B------:R-:W-:Y:S05]  /*9a90*/  BRA `(.L_x_32401) ;  /* 0x00000bd000007947 */ /* 0x000fea0003800000 */
.L_x_32404:
        /* <DEDUP_REMOVED lines=9> */
.L_x_32407:
[----:B------:R-:W2:Y:S02]  /*9b30*/  LDG.E.U16 R2, [R2.64] ;  /* 0x0000002402027981 */ /* 0x000ea4000c1e1500 */
[----:B--2---:R-:W-:-:S06]  /*9b40*/  HADD2.F32 R4, -RZ, R2.H0_H0 ;  /* 0x20000002ff047230 */ /* 0x004fcc0000004100 */
[----:B------:R-:W0:Y:S02]  /*9b50*/  F2I.FTZ.TRUNC.NTZ R4, R4 ;  /* 0x0000000400047305 */ /* 0x000e24000021f100 */
[----:B0-----:R-:W-:Y:S01]  /*9b60*/  PRMT R0, R4, 0x7610, R0 ;  /* 0x0000761004007816 */ /* 0x001fe20000000000 */
[----:B------:R-:W-:Y:S05]  /*9b70*/  BRA `(.L_x_32401) ;  /* 0x00000af000007947 */ /* 0x000fea0003800000 */
.L_x_32406:
[----:B------:R-:W2:Y:S02]  /*9b80*/  LDG.E.64 R2, [R2.64] ;  /* 0x0000002402027981 */ /* 0x000ea4000c1e1b00 */
[----:B--2---:R0:W2:Y:S01]  /*9b90*/  F2I.F64.TRUNC R0, R2 ;  /* 0x0000000200007311 */ /* 0x0040a2000030d100 */
[----:B------:R-:W-:Y:S05]  /*9ba0*/  BRA `(.L_x_32401) ;  /* 0x00000ac000007947 */ /* 0x000fea0003800000 */
.L_x_32396:
        /* <DEDUP_REMOVED lines=12> */
.L_x_32410:
[----:B------:R-:W2:Y:S02]  /*9c70*/  LDG.E.64 R2, [R2.64] ;  /* 0x0000002402027981 */ /* 0x000ea4000c1e1b00 */
[----:B--2---:R0:W2:Y:S01]  /*9c80*/  F2I.F64.TRUNC R0, R2 ;  /* 0x0000000200007311 */ /* 0x0040a2000030d100 */
[----:B------:R-:W-:Y:S05]  /*9c90*/  BRA `(.L_x_32401) ;  /* 0x000009d000007947 */ /* 0x000fea0003800000 */
.L_x_32409:
        /* <DEDUP_REMOVED lines=28> */
.L_x_32412:
        /* <DEDUP_REMOVED lines=15> */
.L_x_32411:
[----:B------:R-:W2:Y:S02]  /*9f50*/  LDG.E.U16 R2, [R2.64] ;  /* 0x0000002402027981 */ /* 0x000ea4000c1e1500 */
[----:B--2---:R-:W-:-:S04]  /*9f60*/  PRMT R2, RZ, 0x5410, R2 ;  /* 0x00005410ff027816 */ /* 0x004fc80000000002 */
[----:B------:R0:W2:Y:S01]  /*9f70*/  F2I.FTZ.TRUNC.NTZ R0, R2 ;  /* 0x0000000200007305 */ /* 0x0000a2000021f100 */
[----:B------:R-:W-:Y:S05]  /*9f80*/  BRA `(.L_x_32401) ;  /* 0x000006e000007947 */ /* 0x000fea0003800000 */
.L_x_32408:
        /* <DEDUP_REMOVED lines=10> */
.L_x_32415:
        /* <DEDUP_REMOVED lines=21> */
.L_x_32419:
[----:B------:R-:W-:Y:S05]  /*a180*/  BSYNC B1 ;  /* 0x0000000000017941 */ /* 0x000fea0003800000 */
.L_x_32418:
[----:B------:R-:W-:Y:S01]  /*a190*/  IMAD.SHL.U32 R2, R2, 0x100000, RZ ;  /* 0x0010000002027824 */ /* 0x000fe200078e00ff */
[----:B------:R-:W-:-:S04]  /*a1a0*/  LEA R3, R0, 0x3b800000, 0x17 ;  /* 0x3b80000000037811 */ /* 0x000fc800078eb8ff */
[----:B------:R-:W-:Y:S02]  /*a1b0*/  LOP3.LUT R4, R3, R2, R4, 0xfe, !PT ;  /* 0x0000000203047212 */ /* 0x000fe400078efe04 */
.L_x_32417:
[----:B------:R-:W-:Y:S05]  /*a1c0*/  BSYNC B0 ;  /* 0x0000000000007941 */ /* 0x000fea0003800000 */
.L_x_32416:
[----:B------:R-:W0:Y:S02]  /*a1d0*/  F2I.FTZ.TRUNC.NTZ R4, R4 ;  /* 0x0000000400047305 */ /* 0x000e24000021f100 */
[----:B0-----:R-:W-:Y:S01]  /*a1e0*/  PRMT R0, R4, 0x7610, R0 ;  /* 0x0000761004007816 */ /* 0x001fe20000000000 */
[----:B------:R-:W-:Y:S05]  /*a1f0*/  BRA `(.L_x_32401) ;  /* 0x0000047000007947 */ /* 0x000fea0003800000 */
.L_x_32414:
        /* <DEDUP_REMOVED lines=21> */
.L_x_32423:
[----:B------:R-:W-:Y:S05]  /*a350*/  BSYNC B1 ;  /* 0x0000000000017941 */ /* 0x000fea0003800000 */
.L_x_32422:
[----:B------:R-:W-:Y:S01]  /*a360*/  IMAD.SHL.U32 R2, R2, 0x200000, RZ ;  /* 0x0020000002027824 */ /* 0x000fe200078e00ff */
[----:B------:R-:W-:-:S04]  /*a370*/  LEA R3, R0, 0x37800000, 0x17 ;  /* 0x3780000000037811 */ /* 0x000fc800078eb8ff */
[----:B------:R-:W-:Y:S02]  /*a380*/  LOP3.LUT R4, R3, R2, R4, 0xfe, !PT ;  /* 0x0000000203047212 */ /* 0x000fe400078efe04 */
.L_x_32421:
[----:B------:R-:W-:Y:S05]  /*a390*/  BSYNC B0 ;  /* 0x0000000000007941 */ /* 0x000fea0003800000 */
.L_x_32420:
[----:B------:R-:W0:Y:S02]  /*a3a0*/  F2I.FTZ.TRUNC.NTZ R4, R4 ;  /* 0x0000000400047305 */ /* 0x000e24000021f100 */
[----:B0-----:R-:W-:Y:S01]  /*a3b0*/  PRMT R0, R4, 0x7610, R0 ;  /* 0x0000761004007816 */ /* 0x001fe20000000000 */
[----:B------:R-:W-:Y:S05]  /*a3c0*/  BRA `(.L_x_32401) ;  /* 0x000002a000007947 */ /* 0x000fea0003800000 */
.L_x_32413:
        /* <DEDUP_REMOVED lines=14> */
.L_x_32427:
[----:B------:R-:W-:Y:S05]  /*a4b0*/  BSYNC B0 ;  /* 0x0000000000007941 */ /* 0x000fea0003800000 */
.L_x_32426:
[----:B------:R-:W0:Y:S02]  /*a4c0*/  F2I.FTZ.TRUNC.NTZ R4, R4 ;  /* 0x0000000400047305 */ /* 0x000e24000021f100 */
[----:B0-----:R-:W-:Y:S01]  /*a4d0*/  PRMT R0, R4, 0x7610, R0 ;  /* 0x0000761004007816 */ /* 0x001fe20000000000 */
[----:B------:R-:W-:Y:S05]  /*a4e0*/  BRA `(.L_x_32401) ;  /* 0x0000018000007947 */ /* 0x000fea0003800000 */
.L_x_32400:
        /* <DEDUP_REMOVED lines=21> */
.L_x_32425:
[----:B------:R0:W5:Y:S01]  /*a640*/  LDG.E.U16 R0, [R2.64] ;  /* 0x0000002402007981 */ /* 0x000162000c1e1500 */
[----:B------:R-:W-:Y:S05]  /*a650*/  BRA `(.L_x_32401) ;  /* 0x0000001000007947 */ /* 0x000fea0003800000 */
.L_x_32424:
[----:B------:R0:W5:Y:S02]  /*a660*/  LDG.E.U16 R0, [R2.64] ;  /* 0x0000002402007981 */ /* 0x000164000c1e1500 */
.L_x_32401:
        /* <DEDUP_REMOVED lines=17> */
.L_x_32431:
[----:B------:R0:W-:Y:S01]  /*a780*/  STG.E.U8 [R16.64], R5 ;  /* 0x0000000510007986 */ /* 0x0001e2000c101124 */
[----:B------:R-:W-:Y:S05]  /*a790*/  BRA `(.L_x_32433) ;  /* 0x00000da000007947 */ /* 0x000fea0003800000 */
.L_x_32430:
        /* <DEDUP_REMOVED lines=10> */
.L_x_32435:
[----:B------:R0:W-:Y:S01]  /*a840*/  STG.E [R16.64], R5 ;  /* 0x0000000510007986 */ /* 0x0001e2000c101924 */
[----:B------:R-:W-:Y:S05]  /*a850*/  BRA `(.L_x_32433) ;  /* 0x00000ce000007947 */ /* 0x000fea0003800000 */
.L_x_32434:
[----:B------:R0:W-:Y:S01]  /*a860*/  STG.E.U16 [R16.64], R5 ;  /* 0x0000000510007986 */ /* 0x0001e2000c101524 */
[----:B------:R-:W-:Y:S05]  /*a870*/  BRA `(.L_x_32433) ;  /* 0x00000cc000007947 */ /* 0x000fea0003800000 */
.L_x_32429:
        /* <DEDUP_REMOVED lines=9> */
.L_x_32437:
[----:B------:R-:W0:Y:S02]  /*a910*/  I2F.S16 R0, R5 ;  /* 0x0000000500007306 */ /* 0x000e240000101400 */
[----:B0-----:R-:W-:-:S05]  /*a920*/  F2FP.PACK_AB R0, RZ, R0 ;  /* 0x00000000ff00723e */ /* 0x001fca00000000ff */
[----:B------:R0:W-:Y:S01]  /*a930*/  STG.E.U16 [R16.64], R0 ;  /* 0x0000000010007986 */ /* 0x0001e2000c101524 */
[----:B------:R-:W-:Y:S05]  /*a940*/  BRA `(.L_x_32433) ;  /* 0x00000bf000007947 */ /* 0x000fea0003800000 */
.L_x_32436:
        /* <DEDUP_REMOVED lines=10> */
.L_x_32439:
[----:B------:R-:W0:Y:S02]  /*a9f0*/  I2F.S16 R5, R5 ;  /* 0x0000000500057306 */ /* 0x000e240000101400 */
[----:B0-----:R-:W-:-:S04]  /*aa00*/  F2FP.PACK_AB R3, RZ, R5 ;  /* 0x00000005ff03723e */ /* 0x001fc800000000ff */
[----:B------:R-:W-:-:S05]  /*aa10*/  PRMT R3, R3, 0x5410, RZ ;  /* 0x0000541003037816 */ /* 0x000fca00000000ff */
[----:B------:R0:W-:Y:S01]  /*aa20*/  STG.E [R16.64], R3 ;  /* 0x0000000310007986 */ /* 0x0001e2000c101924 */
[----:B------:R-:W-:Y:S05]  /*aa30*/  BRA `(.L_x_32433) ;  /* 0x00000b0000007947 */ /* 0x000fea0003800000 */
.L_x_32438:
[----:B------:R-:W0:Y:S02]  /*aa40*/  I2F.F64.S16 R2, R5 ;  /* 0x0000000500027312 */ /* 0x000e240000101c00 */
[----:B0-----:R0:W-:Y:S01]  /*aa50*/  STG.E.64 [R16.64], R2 ;  /* 0x0000000210007986 */ /* 0x0011e2000c101b24 */
[----:B------:R-:W-:Y:S05]  /*aa60*/  BRA `(.L_x_32433) ;  /* 0x00000ad000007947 */ /* 0x000fea0003800000 */
.L_x_32428:
        /* <DEDUP_REMOVED lines=13> */
.L_x_32442:
[----:B------:R-:W0:Y:S01]  /*ab40*/  I2F.F64.S16 R4, R5 ;  /* 0x0000000500047312 */ /* 0x000e220000101c00 */
[----:B------:R-:W-:-:S05]  /*ab50*/  CS2R R6, SRZ ;  /* 0x0000000000067805 */ /* 0x000fca000001ff00 */
[----:B0-----:R0:W-:Y:S01]  /*ab60*/  STG.E.128 [R16.64], R4 ;  /* 0x0000000410007986 */ /* 0x0011e2000c101d24 */
[----:B------:R-:W-:Y:S05]  /*ab70*/  BRA `(.L_x_32433) ;  /* 0x000009c000007947 */ /* 0x000fea0003800000 */
.L_x_32441:
        /* <DEDUP_REMOVED lines=21> */
.L_x_32446:
[----:B------:R-:W-:Y:S05]  /*acd0*/  BSYNC B0 ;  /* 0x0000000000007941 */ /* 0x000fea0003800000 */
.L_x_32445:
[----:B------:R-:W-:-:S05]  /*ace0*/  LOP3.LUT R3, R0, R3, RZ, 0xfc, !PT ;  /* 0x0000000300037212 */ /* 0x000fca00078efcff */
[----:B------:R0:W-:Y:S01]  /*acf0*/  STG.E.U8 [R16.64], R3 ;  /* 0x0000000310007986 */ /* 0x0001e2000c101124 */
[----:B------:R-:W-:Y:S05]  /*ad00*/  BRA `(.L_x_32433) ;  /* 0x0000083000007947 */ /* 0x000fea0003800000 */
.L_x_32444:
        /* <DEDUP_REMOVED lines=13> */
.L_x_32448:
[----:B------:R-:W-:Y:S01]  /*ade0*/  IMAD.MOV.U32 R0, RZ, RZ, 0x7f ;  /* 0x0000007fff007424 */ /* 0x000fe200078e00ff */
[----:B------:R-:W-:-:S04]  /*adf0*/  ISETP.GT.U32.AND P0, PT, R2, 0x7f800000, PT ;  /* 0x7f8000000200780c */ /* 0x000fc80003f04070 */
[----:B------:R-:W-:-:S04]  /*ae00*/  SEL R0, R0, 0x7c, P0 ;  /* 0x0000007c00007807 */ /* 0x000fc80000000000 */
.L_x_32449:
[----:B------:R-:W-:Y:S05]  /*ae10*/  BSYNC B0 ;  /* 0x0000000000007941 */ /* 0x000fea0003800000 */
.L_x_32447:
[----:B------:R-:W-:-:S04]  /*ae20*/  LOP3.LUT R2, R5, 0x80000000, RZ, 0xc0, !PT ;  /* 0x8000000005027812 */ /* 0x000fc800078ec0ff */
[----:B------:R-:W-:-:S04]  /*ae30*/  SHF.R.U32.HI R3, RZ, 0x18, R2 ;  /* 0x00000018ff037819 */ /* 0x000fc80000011602 */
[----:B------:R-:W-:-:S05]  /*ae40*/  LOP3.LUT R3, R0, R3, RZ, 0xfc, !PT ;  /* 0x0000000300037212 */ /* 0x000fca00078efcff */
[----:B------:R0:W-:Y:S01]  /*ae50*/  STG.E.U8 [R16.64], R3 ;  /* 0x0000000310007986 */ /* 0x0001e2000c101124 */
[----:B------:R-:W-:Y:S05]  /*ae60*/  BRA `(.L_x_32433) ;  /* 0x000006d000007947 */ /* 0x000fea0003800000 */
.L_x_32443:
[----:B------:R-:W0:Y:S02]  /*ae70*/  I2F.S16 R0, R5 ;  /* 0x0000000500007306 */ /* 0x000e240000101400 */
[----:B0-----:R-:W-:-:S05]  /*ae80*/  F2FP.BF16.PACK_AB R0, RZ, R0 ;  /* 0x00000000ff00723e */ /* 0x001fca00000010ff */
[----:B------:R0:W-:Y:S01]  /*ae90*/  STG.E.U16 [R16.64], R0 ;  /* 0x0000000010007986 */ /* 0x0001e2000c101524 */
[----:B------:R-:W-:Y:S05]  /*aea0*/  BRA `(.L_x_32433) ;  /* 0x0000069000007947 */ /* 0x000fea0003800000 */
.L_x_32440:
        /* <DEDUP_REMOVED lines=10> */
.L_x_32452:
        /* <DEDUP_REMOVED lines=17> */
.L_x_32455:
[----:B------:R-:W-:-:S04]  /*b060*/  LOP3.LUT R2, R5, 0x80000000, RZ, 0xc0, !PT ;  /* 0x8000000005027812 */ /* 0x000fc800078ec0ff */
[----:B------:R-:W-:-:S04]  /*b070*/  SHF.R.U32.HI R3, RZ, 0x18, R2 ;  /* 0x00000018ff037819 */ /* 0x000fc80000011602 */
[----:B------:R-:W-:-:S04]  /*b080*/  LOP3.LUT R0, R0, R3, RZ, 0xfc, !PT ;  /* 0x0000000300007212 */ /* 0x000fc800078efcff */
[----:B------:R-:W-:Y:S02]  /*b090*/  PRMT R8, R0, 0x7610, R8 ;  /* 0x0000761000087816 */ /* 0x000fe40000000008 */
.L_x_32454:
[----:B------:R-:W-:Y:S05]  /*b0a0*/  BSYNC B0 ;  /* 0x0000000000007941 */ /* 0x000fea0003800000 */
.L_x_32453:
[----:B------:R0:W-:Y:S01]  /*b0b0*/  STG.E.U8 [R16.64], R8 ;  /* 0x0000000810007986 */ /* 0x0001e2000c101124 */
[----:B------:R-:W-:Y:S05]  /*b0c0*/  BRA `(.L_x_32433) ;  /* 0x0000047000007947 */ /* 0x000fea0003800000 */
.L_x_32451:
        /* <DEDUP_REMOVED lines=17> */
.L_x_32458:
[----:B------:R-:W-:-:S04]  /*b1e0*/  LOP3.LUT R2, R5, 0x80000000, RZ, 0xc0, !PT ;  /* 0x8000000005027812 */ /* 0x000fc800078ec0ff */
[----:B------:R-:W-:-:S04]  /*b1f0*/  SHF.R.U32.HI R3, RZ, 0x18, R2 ;  /* 0x00000018ff037819 */ /* 0x000fc80000011602 */
[----:B------:R-:W-:-:S04]  /*b200*/  LOP3.LUT R0, R0, R3, RZ, 0xfc, !PT ;  /* 0x0000000300007212 */ /* 0x000fc800078efcff */
[----:B------:R-:W-:Y:S02]  /*b210*/  PRMT R8, R0, 0x7610, R8 ;  /* 0x0000761000087816 */ /* 0x000fe40000000008 */
.L_x_32457:
[----:B------:R-:W-:Y:S05]  /*b220*/  BSYNC B0 ;  /* 0x0000000000007941 */ /* 0x000fea0003800000 */
.L_x_32456:
[----:B------:R0:W-:Y:S01]  /*b230*/  STG.E.U8 [R16.64], R8 ;  /* 0x0000000810007986 */ /* 0x0001e2000c101124 */
[----:B------:R-:W-:Y:S05]  /*b240*/  BRA `(.L_x_32433) ;  /* 0x000002f000007947 */ /* 0x000fea0003800000 */
.L_x_32450:
        /* <DEDUP_REMOVED lines=22> */
.L_x_32432:
        /* <DEDUP_REMOVED lines=20> */
.L_x_32460:
[----:B------:R-:W-:-:S04]  /*b4f0*/  PRMT R2, R5, 0x9910, RZ ;  /* 0x0000991005027816 */ /* 0x000fc800000000ff */
[----:B------:R-:W-:-:S05]  /*b500*/  SHF.R.S32.HI R3, RZ, 0x1f, R2 ;  /* 0x0000001fff037819 */ /* 0x000fca0000011402 */
[----:B------:R0:W-:Y:S01]  /*b510*/  STG.E.64 [R16.64], R2 ;  /* 0x0000000210007986 */ /* 0x0001e2000c101b24 */
[----:B------:R-:W-:Y:S05]  /*b520*/  BRA `(.L_x_32433) ;  /* 0x0000001000007947 */ /* 0x000fea0003800000 */
.L_x_32459:
[----:B------:R0:W-:Y:S02]  /*b530*/  STG.E [R16.64], R5 ;  /* 0x0000000510007986 */ /* 0x0001e4000c101924 */
.L_x_32433:
[----:B------:R-:W-:Y:S02]  /*b540*/  IADD3 R23, R23, 0x80, RZ ;  /* 0x0000008017177810 */ /* 0x000fe40007ffe0ff */
.L_x_32264:
[----:B------:R-:W-:Y:S05]  /*b550*/  BSYNC B6 ;  /* 0x0000000000067941 */ /* 0x000fea0003800000 */
.L_x_32263:
        /* <DEDUP_REMOVED lines=257> */
.L_x_32461:
        /* <DEDUP_REMOVED lines=18> */
.L_x_32465:
[----:B------:R0:W5:Y:S01]  /*c690*/  LDG.E.U8 R19, [R2.64] ;  /* 0x0000002402137981 */ /* 0x000162000c1e1100 */
[----:B------:R-:W-:Y:S05]  /*c6a0*/  BRA `(.L_x_32467) ;  /* 0x00000d8000007947 */ /* 0x000fea0003800000 */
.L_x_32464:
        /* <DEDUP_REMOVED lines=8> */
.L_x_32469:
[----:B------:R0:W5:Y:S01]  /*c730*/  LDG.E.U16 R19, [R2.64] ;  /* 0x0000002402137981 */ /* 0x000162000c1e1500 */
[----:B------:R-:W-:Y:S05]  /*c740*/  BRA `(.L_x_32467) ;  /* 0x00000ce000007947 */ /* 0x000fea0003800000 */
.L_x_32468:
[----:B------:R0:W5:Y:S01]  /*c750*/  LDG.E.U16 R19, [R2.64] ;  /* 0x0000002402137981 */ /* 0x000162000c1e1500 */
[----:B------:R-:W-:Y:S05]  /*c760*/  BRA `(.L_x_32467) ;  /* 0x00000cc000007947 */ /* 0x000fea0003800000 */
.L_x_32463:
        /* <DEDUP_REMOVED lines=9> */
.L_x_32471:
[----:B------:R-:W2:Y:S02]  /*c800*/  LDG.E.U16 R0, [R2.64] ;  /* 0x0000002402007981 */ /* 0x000ea4000c1e1500 */
[----:B--2---:R-:W-:-:S06]  /*c810*/  HADD2.F32 R0, -RZ, R0.H0_H0 ;  /* 0x20000000ff007230 */ /* 0x004fcc0000004100 */
[----:B------:R-:W0:Y:S02]  /*c820*/  F2I.FTZ.TRUNC.NTZ R0, R0 ;  /* 0x0000000000007305 */ /* 0x000e24000021f100 */
[----:B0-----:R-:W-:Y:S01]  /*c830*/  PRMT R19, R0, 0x7610, R19 ;  /* 0x0000761000137816 */ /* 0x001fe20000000013 */
[----:B------:R-:W-:Y:S05]  /*c840*/  BRA `(.L_x_32467) ;  /* 0x00000be000007947 */ /* 0x000fea0003800000 */
.L_x_32470:
        /* <DEDUP_REMOVED lines=9> */
.L_x_32473:
[----:B------:R-:W2:Y:S02]  /*c8e0*/  LDG.E.U16 R2, [R2.64] ;  /* 0x0000002402027981 */ /* 0x000ea4000c1e1500 */
[----:B--2---:R-:W-:-:S06]  /*c8f0*/  HADD2.F32 R0, -RZ, R2.H0_H0 ;  /* 0x20000002ff007230 */ /* 0x004fcc0000004100 */
[----:B------:R-:W0:Y:S02]  /*c900*/  F2I.FTZ.TRUNC.NTZ R0, R0 ;  /* 0x0000000000007305 */ /* 0x000e24000021f100 */
[----:B0-----:R-:W-:Y:S01]  /*c910*/  PRMT R19, R0, 0x7610, R19 ;  /* 0x0000761000137816 */ /* 0x001fe20000000013 */
[----:B------:R-:W-:Y:S05]  /*c920*/  BRA `(.L_x_32467) ;  /* 0x00000b0000007947 */ /* 0x000fea0003800000 */
.L_x_32472:
[----:B------:R-:W2:Y:S02]  /*c930*/  LDG.E.64 R2, [R2.64] ;  /* 0x0000002402027981 */ /* 0x000ea4000c1e1b00 */
[----:B--2---:R0:W1:Y:S01]  /*c940*/  F2I.F64.TRUNC R19, R2 ;  /* 0x0000000200137311 */ /* 0x004062000030d100 */
[----:B------:R-:W-:Y:S05]  /*c950*/  BRA `(.L_x_32467) ;  /* 0x00000ad000007947 */ /* 0x000fea0003800000 */
.L_x_32462:
        /* <DEDUP_REMOVED lines=12> */
.L_x_32476:
[----:B------:R-:W2:Y:S02]  /*ca20*/  LDG.E.64 R2, [R2.64] ;  /* 0x0000002402027981 */ /* 0x000ea4000c1e1b00 */
[----:B--2---:R0:W1:Y:S01]  /*ca30*/  F2I.F64.TRUNC R19, R2 ;  /* 0x0000000200137311 */ /* 0x004062000030d100 */
[----:B------:R-:W-:Y:S05]  /*ca40*/  BRA `(.L_x_32467) ;  /* 0x000009e000007947 */ /* 0x000fea0003800000 */
.L_x_32475:
        /* <DEDUP_REMOVED lines=28> */
.L_x_32478:
        /* <DEDUP_REMOVED lines=15> */
.L_x_32477:
[----:B------:R-:W2:Y:S02]  /*cd00*/  LDG.E.U16 R0, [R2.64] ;  /* 0x0000002402007981 */ /* 0x000ea4000c1e1500 */
[----:B--2---:R-:W-:-:S06]  /*cd10*/  PRMT R0, RZ, 0x5410, R0 ;  /* 0x00005410ff007816 */ /* 0x004fcc0000000000 */
[----:B------:R-:W0:Y:S02]  /*cd20*/  F2I.FTZ.TRUNC.NTZ R0, R0 ;  /* 0x0000000000007305 */ /* 0x000e24000021f100 */
[----:B0-----:R-:W-:Y:S01]  /*cd30*/  PRMT R19, R0, 0x7610, R19 ;  /* 0x0000761000137816 */ /* 0x001fe20000000013 */
[----:B------:R-:W-:Y:S05]  /*cd40*/  BRA `(.L_x_32467) ;  /* 0x000006e000007947 */ /* 0x000fea0003800000 */
.L_x_32474:
        /* <DEDUP_REMOVED lines=10> */
.L_x_32481:
        /* <DEDUP_REMOVED lines=21> */
.L_x_32485:
[----:B------:R-:W-:Y:S05]  /*cf40*/  BSYNC B1 ;  /* 0x0000000000017941 */ /* 0x000fea0003800000 */
.L_x_32484:
[----:B------:R-:W-:Y:S01]  /*cf50*/  LEA R3, R0, 0x3b800000, 0x17 ;  /* 0x3b80000000037811 */ /* 0x000fe200078eb8ff */
[----:B------:R-:W-:-:S05]  /*cf60*/  IMAD.SHL.U32 R0, R2, 0x100000, RZ ;  /* 0x0010000002007824 */ /* 0x000fca00078e00ff */
[----:B------:R-:W-:Y:S02]  /*cf70*/  LOP3.LUT R0, R3, R0, R4, 0xfe, !PT ;  /* 0x0000000003007212 */ /* 0x000fe400078efe04 */
.L_x_32483:
[----:B------:R-:W-:Y:S05]  /*cf80*/  BSYNC B0 ;  /* 0x0000000000007941 */ /* 0x000fea0003800000 */
.L_x_32482:
[----:B------:R-:W0:Y:S02]  /*cf90*/  F2I.FTZ.TRUNC.NTZ R0, R0 ;  /* 0x0000000000007305 */ /* 0x000e24000021f100 */
[----:B0-----:R-:W-:Y:S01]  /*cfa0*/  PRMT R19, R0, 0x7610, R19 ;  /* 0x0000761000137816 */ /* 0x001fe20000000013 */
[----:B------:R-:W-:Y:S05]  /*cfb0*/  BRA `(.L_x_32467) ;  /* 0x0000047000007947 */ /* 0x000fea0003800000 */
.L_x_32480:
        /* <DEDUP_REMOVED lines=21> */
.L_x_32489:
[----:B------:R-:W-:Y:S05]  /*d110*/  BSYNC B1 ;  /* 0x0000000000017941 */ /* 0x000fea0003800000 */
.L_x_32488:
[----:B------:R-:W-:Y:S01]  /*d120*/  LEA R3, R0, 0x37800000, 0x17 ;  /* 0x3780000000037811 */ /* 0x000fe200078eb8ff */
[----:B------:R-:W-:-:S05]  /*d130*/  IMAD.SHL.U32 R0, R2, 0x200000, RZ ;  /* 0x0020000002007824 */ /* 0x000fca00078e00ff */
[----:B------:R-:W-:Y:S02]  /*d140*/  LOP3.LUT R0, R3, R0, R4, 0xfe, !PT ;  /* 0x0000000003007212 */ /* 0x000fe400078efe04 */
.L_x_32487:
[----:B------:R-:W-:Y:S05]  /*d150*/  BSYNC B0 ;  /* 0x0000000000007941 */ /* 0x000fea0003800000 */
.L_x_32486:
[----:B------:R-:W0:Y:S02]  /*d160*/  F2I.FTZ.TRUNC.NTZ R0, R0 ;  /* 0x0000000000007305 */ /* 0x000e24000021f100 */
[----:B0-----:R-:W-:Y:S01]  /*d170*/  PRMT R19, R0, 0x7610, R19 ;  /* 0x0000761000137816 */ /* 0x001fe20000000013 */
[----:B------:R-:W-:Y:S05]  /*d180*/  BRA `(.L_x_32467) ;  /* 0x000002a000007947 */ /* 0x000fea0003800000 */
.L_x_32479:
        /* <DEDUP_REMOVED lines=14> */
.L_x_32493:
[----:B------:R-:W-:Y:S05]  /*d270*/  BSYNC B0 ;  /* 0x0000000000007941 */ /* 0x000fea0003800000 */
.L_x_32492:
[----:B------:R-:W0:Y:S02]  /*d280*/  F2I.FTZ.TRUNC.NTZ R0, R0 ;  /* 0x0000000000007305 */ /* 0x000e24000021f100 */
[----:B0-----:R-:W-:Y:S01]  /*d290*/  PRMT R19, R0, 0x7610, R19 ;  /* 0x0000761000137816 */ /* 0x001fe20000000013 */
[----:B------:R-:W-:Y:S05]  /*d2a0*/  BRA `(.L_x_32467) ;  /* 0x0000018000007947 */ /* 0x000fea0003800000 */
.L_x_32466:
        /* <DEDUP_REMOVED lines=21> */
.L_x_32491:
[----:B------:R0:W5:Y:S01]  /*d400*/  LDG.E.U16 R19, [R2.64] ;  /* 0x0000002402137981 */ /* 0x000162000c1e1500 */
[----:B------:R-:W-:Y:S05]  /*d410*/  BRA `(.L_x_32467) ;  /* 0x0000001000007947 */ /* 0x000fea0003800000 */
.L_x_32490:
[----:B------:R0:W5:Y:S02]  /*d420*/  LDG.E.U16 R19, [R2.64] ;  /* 0x0000002402137981 */ /* 0x000164000c1e1500 */
.L_x_32467:
        /* <DEDUP_REMOVED lines=16> */
.L_x_32497:
[----:B------:R0:W5:Y:S01]  /*d530*/  LDG.E.U8 R0, [R2.64] ;  /* 0x0000002402007981 */ /* 0x000162000c1e1100 */
[----:B------:R-:W-:Y:S05]  /*d540*/  BRA `(.L_x_32499) ;  /* 0x00000d7000007947 */ /* 0x000fea0003800000 */
.L_x_32496:
        /* <DEDUP_REMOVED lines=8> */
.L_x_32501:
[----:B------:R0:W5:Y:S01]  /*d5d0*/  LDG.E.U16 R0, [R2.64] ;  /* 0x0000002402007981 */ /* 0x000162000c1e1500 */
[----:B------:R-:W-:Y:S05]  /*d5e0*/  BRA `(.L_x_32499) ;  /* 0x00000cd000007947 */ /* 0x000fea0003800000 */
.L_x_32500:
[----:B------:R0:W5:Y:S01]  /*d5f0*/  LDG.E.U16 R0, [R2.64] ;  /* 0x0000002402007981 */ /* 0x000162000c1e1500 */
[----:B------:R-:W-:Y:S05]  /*d600*/  BRA `(.L_x_32499) ;  /* 0x00000cb000007947 */ /* 0x000fea0003800000 */
.L_x_32495:
        /* <DEDUP_REMOVED lines=9> */
.L_x_32503:
[----:B------:R-:W2:Y:S02]  /*d6a0*/  LDG.E.U16 R4, [R2.64] ;  /* 0x0000002402047981 */ /* 0x000ea4000c1e1500 */
[----:B--2---:R-:W-:-:S06]  /*d6b0*/  HADD2.F32 R4, -RZ, R4.H0_H0 ;  /* 0x20000004ff047230 */ /* 0x004fcc0000004100 */
[----:B------:R-:W0:Y:S02]  /*d6c0*/  F2I.FTZ.TRUNC.NTZ R4, R4 ;  /* 0x0000000400047305 */ /* 0x000e24000021f100 */
[----:B0-----:R-:W-:Y:S01]  /*d6d0*/  PRMT R0, R4, 0x7610, R0 ;  /* 0x0000761004007816 */ /* 0x001fe20000000000 */
[----:B------:R-:W-:Y:S05]  /*d6e0*/  BRA `(.L_x_32499) ;  /* 0x00000bd000007947 */ /* 0x000fea0003800000 */
.L_x_32502:
        /* <DEDUP_REMOVED lines=9> */
.L_x_32505:
[----:B------:R-:W2:Y:S02]  /*d780*/  LDG.E.U16 R2, [R2.64] ;  /* 0x0000002402027981 */ /* 0x000ea4000c1e1500 */
[----:B--2---:R-:W-:-:S06]  /*d790*/  HADD2.F32 R4, -RZ, R2.H0_H0 ;  /* 0x20000002ff047230 */ /* 0x004fcc0000004100 */
[----:B------:R-:W0:Y:S02]  /*d7a0*/  F2I.FTZ.TRUNC.NTZ R4, R4 ;  /* 0x0000000400047305 */ /* 0x000e24000021f100 */
[----:B0-----:R-:W-:Y:S01]  /*d7b0*/  PRMT R0, R4, 0x7610, R0 ;  /* 0x0000761004007816 */ /* 0x001fe20000000000 */
[----:B------:R-:W-:Y:S05]  /*d7c0*/  BRA `(.L_x_32499) ;  /* 0x00000af000007947 */ /* 0x000fea0003800000 */
.L_x_32504:
[----:B------:R-:W2:Y:S02]  /*d7d0*/  LDG.E.64 R2, [R2.64] ;  /* 0x0000002402027981 */ /* 0x000ea4000c1e1b00 */
[----:B--2---:R0:W2:Y:S01]  /*d7e0*/  F2I.F64.TRUNC R0, R2 ;  /* 0x0000000200007311 */ /* 0x0040a2000030d100 */
[----:B------:R-:W-:Y:S05]  /*d7f0*/  BRA `(.L_x_32499) ;  /* 0x00000ac000007947 */ /* 0x000fea0003800000 */
.L_x_32494:
        /* <DEDUP_REMOVED lines=12> */
.L_x_32508:
[----:B------:R-:W2:Y:S02]  /*d8c0*/  LDG.E.64 R2, [R2.64] ;  /* 0x0000002402027981 */ /* 0x000ea4000c1e1b00 */
[----:B--2---:R0:W2:Y:S01]  /*d8d0*/  F2I.F64.TRUNC R0, R2 ;  /* 0x0000000200007311 */ /* 0x0040a2000030d100 */
[----:B------:R-:W-:Y:S05]  /*d8e0*/  BRA `(.L_x_32499) ;  /* 0x000009d000007947 */ /* 0x000fea0003800000 */
.L_x_32507:
        /* <DEDUP_REMOVED lines=28> */
.L_x_32510:
        /* <DEDUP_REMOVED lines=15> */
.L_x_32509:
[----:B------:R-:W2:Y:S02]  /*dba0*/  LDG.E.U16 R2, [R2.64] ;  /* 0x0000002402027981 */ /* 0x000ea4000c1e1500 */
[----:B--2---:R-:W-:-:S04]  /*dbb0*/  PRMT R2, RZ, 0x5410, R2 ;  /* 0x00005410ff027816 */ /* 0x004fc80000000002 */
[----:B------:R0:W2:Y:S01]  /*dbc0*/  F2I.FTZ.TRUNC.NTZ R0, R2 ;  /* 0x0000000200007305 */ /* 0x0000a2000021f100 */
[----:B------:R-:W-:Y:S05]  /*dbd0*/  BRA `(.L_x_32499) ;  /* 0x000006e000007947 */ /* 0x000fea0003800000 */
.L_x_32506:
        /* <DEDUP_REMOVED lines=10> */
.L_x_32513:
        /* <DEDUP_REMOVED lines=21> */
.L_x_32517:
[----:B------:R-:W-:Y:S05]  /*ddd0*/  BSYNC B1 ;  /* 0x0000000000017941 */ /* 0x000fea0003800000 */
.L_x_32516:
[----:B------:R-:W-:Y:S01]  /*dde0*/  IMAD.SHL.U32 R2, R2, 0x100000, RZ ;  /* 0x0010000002027824 */ /* 0x000fe200078e00ff */
[----:B------:R-:W-:-:S04]  /*ddf0*/  LEA R3, R0, 0x3b800000, 0x17 ;  /* 0x3b80000000037811 */ /* 0x000fc800078eb8ff */
[----:B------:R-:W-:Y:S02]  /*de00*/  LOP3.LUT R4, R3, R2, R4, 0xfe, !PT ;  /* 0x0000000203047212 */ /* 0x000fe400078efe04 */
.L_x_32515:
[----:B------:R-:W-:Y:S05]  /*de10*/  BSYNC B0 ;  /* 0x0000000000007941 */ /* 0x000fea0003800000 */
.L_x_32514:
[----:B------:R-:W0:Y:S02]  /*de20*/  F2I.FTZ.TRUNC.NTZ R4, R4 ;  /* 0x0000000400047305 */ /* 0x000e24000021f100 */
[----:B0-----:R-:W-:Y:S01]  /*de30*/  PRMT R0, R4, 0x7610, R0 ;  /* 0x0000761004007816 */ /* 0x001fe20000000000 */
[----:B------:R-:W-:Y:S05]  /*de40*/  BRA `(.L_x_32499) ;  /* 0x0000047000007947 */ /* 0x000fea0003800000 */
.L_x_32512:
        /* <DEDUP_REMOVED lines=21> */
.L_x_32521:
[----:B------:R-:W-:Y:S05]  /*dfa0*/  BSYNC B1 ;  /* 0x0000000000017941 */ /* 0x000fea0003800000 */
.L_x_32520:
[----:B------:R-:W-:Y:S01]  /*dfb0*/  IMAD.SHL.U32 R2, R2, 0x200000, RZ ;  /* 0x0020000002027824 */ /* 0x000fe200078e00ff */
[----:B------:R-:W-:-:S04]  /*dfc0*/  LEA R3, R0, 0x37800000, 0x17 ;  /* 0x3780000000037811 */ /* 0x000fc800078eb8ff */
[----:B------:R-:W-:Y:S02]  /*dfd0*/  LOP3.LUT R4, R3, R2, R4, 0xfe, !PT ;  /* 0x0000000203047212 */ /* 0x000fe400078efe04 */
.L_x_32519:
[----:B------:R-:W-:Y:S05]  /*dfe0*/  BSYNC B0 ;  /* 0x0000000000007941 */ /* 0x000fea0003800000 */
.L_x_32518:
[----:B------:R-:W0:Y:S02]  /*dff0*/  F2I.FTZ.TRUNC.NTZ R4, R4 ;  /* 0x0000000400047305 */ /* 0x000e24000021f100 */
[----:B0-----:R-:W-:Y:S01]  /*e000*/  PRMT R0, R4, 0x7610, R0 ;  /* 0x0000761004007816 */ /* 0x001fe20000000000 */
[----:B------:R-:W-:Y:S05]  /*e010*/  BRA `(.L_x_32499) ;  /* 0x000002a000007947 */ /* 0x000fea0003800000 */
.L_x_32511:
        /* <DEDUP_REMOVED lines=14> */
.L_x_32525:
[----:B------:R-:W-:Y:S05]  /*e100*/  BSYNC B0 ;  /* 0x0000000000007941 */ /* 0x000fea0003800000 */
.L_x_32524:
[----:B------:R-:W0:Y:S02]  /*e110*/  F2I.FTZ.TRUNC.NTZ R4, R4 ;  /* 0x0000000400047305 */ /* 0x000e24000021f100 */
[----:B0-----:R-:W-:Y:S01]  /*e120*/  PRMT R0, R4, 0x7610, R0 ;  /* 0x0000761004007816 */ /* 0x001fe20000000000 */
[----:B------:R-:W-:Y:S05]  /*e130*/  BRA `(.L_x_32499) ;  /* 0x0000018000007947 */ /* 0x000fea0003800000 */
.L_x_32498:
        /* <DEDUP_REMOVED lines=21> */
.L_x_32523:
[----:B------:R0:W5:Y:S01]  /*e290*/  LDG.E.U16 R0, [R2.64] ;  /* 0x0000002402007981 */ /* 0x000162000c1e1500 */
[----:B------:R-:W-:Y:S05]  /*e2a0*/  BRA `(.L_x_32499) ;  /* 0x0000001000007947 */ /* 0x000fea0003800000 */
.L_x_32522:
[----:B------:R0:W5:Y:S02]  /*e2b0*/  LDG.E.U16 R0, [R2.64] ;  /* 0x0000002402007981 */ /* 0x000164000c1e1500 */
.L_x_32499:
        /* <DEDUP_REMOVED lines=17> */
.L_x_32529:
[----:B------:R-:W-:Y:S01]  /*e3d0*/  STG.E.U8 [R16.64], R5 ;  /* 0x0000000510007986 */ /* 0x000fe2000c101124 */
[----:B------:R-:W-:Y:S05]  /*e3e0*/  EXIT ;  /* 0x000000000000794d */ /* 0x000fea0003800000 */
.L_x_32528:
        /* <DEDUP_REMOVED lines=10> */
.L_x_32532:
[----:B------:R-:W-:Y:S01]  /*e490*/  STG.E [R16.64], R5 ;  /* 0x0000000510007986 */ /* 0x000fe2000c101924 */
[----:B------:R-:W-:Y:S05]  /*e4a0*/  EXIT ;  /* 0x000000000000794d */ /* 0x000fea0003800000 */
.L_x_32531:
[----:B------:R-:W-:Y:S01]  /*e4b0*/  STG.E.U16 [R16.64], R5 ;  /* 0x0000000510007986 */ /* 0x000fe2000c101524 */
[----:B------:R-:W-:Y:S05]  /*e4c0*/  EXIT ;  /* 0x000000000000794d */ /* 0x000fea0003800000 */
.L_x_32527:
        /* <DEDUP_REMOVED lines=9> */
.L_x_32534:
[----:B------:R-:W0:Y:S02]  /*e560*/  I2F.S16 R0, R5 ;  /* 0x0000000500007306 */ /* 0x000e240000101400 */
[----:B0-----:R-:W-:-:S05]  /*e570*/  F2FP.PACK_AB R0, RZ, R0 ;  /* 0x00000000ff00723e */ /* 0x001fca00000000ff */
[----:B------:R-:W-:Y:S01]  /*e580*/  STG.E.U16 [R16.64], R0 ;  /* 0x0000000010007986 */ /* 0x000fe2000c101524 */
[----:B------:R-:W-:Y:S05]  /*e590*/  EXIT ;  /* 0x000000000000794d */ /* 0x000fea0003800000 */
.L_x_32533:
        /* <DEDUP_REMOVED lines=10> */
.L_x_32536:
[----:B------:R-:W0:Y:S02]  /*e640*/  I2F.S16 R5, R5 ;  /* 0x0000000500057306 */ /* 0x000e240000101400 */
[----:B0-----:R-:W-:-:S04]  /*e650*/  F2FP.PACK_AB R3, RZ, R5 ;  /* 0x00000005ff03723e */ /* 0x001fc800000000ff */
[----:B------:R-:W-:-:S05]  /*e660*/  PRMT R3, R3, 0x5410, RZ ;  /* 0x0000541003037816 */ /* 0x000fca00000000ff */
[----:B------:R-:W-:Y:S01]  /*e670*/  STG.E [R16.64], R3 ;  /* 0x0000000310007986 */ /* 0x000fe2000c101924 */
[----:B------:R-:W-:Y:S05]  /*e680*/  EXIT ;  /* 0x000000000000794d */ /* 0x000fea0003800000 */
.L_x_32535:
[----:B------:R-:W0:Y:S02]  /*e690*/  I2F.F64.S16 R2, R5 ;  /* 0x0000000500027312 */ /* 0x000e240000101c00 */
[----:B0-----:R-:W-:Y:S01]  /*e6a0*/  STG.E.64 [R16.64], R2 ;  /* 0x0000000210007986 */ /* 0x001fe2000c101b24 */
[----:B------:R-:W-:Y:S05]  /*e6b0*/  EXIT ;  /* 0x000000000000794d */ /* 0x000fea0003800000 */
.L_x_32526:
        /* <DEDUP_REMOVED lines=13> */
.L_x_32539:
[----:B------:R-:W0:Y:S01]  /*e790*/  I2F.F64.S16 R4, R5 ;  /* 0x0000000500047312 */ /* 0x000e220000101c00 */
[----:B------:R-:W-:-:S05]  /*e7a0*/  CS2R R6, SRZ ;  /* 0x0000000000067805 */ /* 0x000fca000001ff00 */
[----:B0-----:R-:W-:Y:S01]  /*e7b0*/  STG.E.128 [R16.64], R4 ;  /* 0x0000000410007986 */ /* 0x001fe2000c101d24 */
[----:B------:R-:W-:Y:S05]  /*e7c0*/  EXIT ;  /* 0x000000000000794d */ /* 0x000fea0003800000 */
.L_x_32538:
        /* <DEDUP_REMOVED lines=21> */
.L_x_32543:
[----:B------:R-:W-:Y:S05]  /*e920*/  BSYNC B0 ;  /* 0x0000000000007941 */ /* 0x000fea0003800000 */
.L_x_32542:
[----:B------:R-:W-:-:S05]  /*e930*/  LOP3.LUT R3, R0, R3, RZ, 0xfc, !PT ;  /* 0x0000000300037212 */ /* 0x000fca00078efcff */
[----:B------:R-:W-:Y:S01]  /*e940*/  STG.E.U8 [R16.64], R3 ;  /* 0x0000000310007986 */ /* 0x000fe2000c101124 */
[----:B------:R-:W-:Y:S05]  /*e950*/  EXIT ;  /* 0x000000000000794d */ /* 0x000fea0003800000 */
.L_x_32541:
        /* <DEDUP_REMOVED lines=13> */
.L_x_32545:
[----:B------:R-:W-:Y:S01]  /*ea30*/  IMAD.MOV.U32 R0, RZ, RZ, 0x7f ;  /* 0x0000007fff007424 */ /* 0x000fe200078e00ff */
[----:B------:R-:W-:-:S04]  /*ea40*/  ISETP.GT.U32.AND P0, PT, R2, 0x7f800000, PT ;  /* 0x7f8000000200780c */ /* 0x000fc80003f04070 */
[----:B------:R-:W-:-:S04]  /*ea50*/  SEL R0, R0, 0x7c, P0 ;  /* 0x0000007c00007807 */ /* 0x000fc80000000000 */
.L_x_32546:
[----:B------:R-:W-:Y:S05]  /*ea60*/  BSYNC B0 ;  /* 0x0000000000007941 */ /* 0x000fea0003800000 */
.L_x_32544:
[----:B------:R-:W-:-:S04]  /*ea70*/  LOP3.LUT R2, R5, 0x80000000, RZ, 0xc0, !PT ;  /* 0x8000000005027812 */ /* 0x000fc800078ec0ff */
[----:B------:R-:W-:-:S04]  /*ea80*/  SHF.R.U32.HI R3, RZ, 0x18, R2 ;  /* 0x00000018ff037819 */ /* 0x000fc80000011602 */
[----:B------:R-:W-:-:S05]  /*ea90*/  LOP3.LUT R3, R0, R3, RZ, 0xfc, !PT ;  /* 0x0000000300037212 */ /* 0x000fca00078efcff */
[----:B------:R-:W-:Y:S01]  /*eaa0*/  STG.E.U8 [R16.64], R3 ;  /* 0x0000000310007986 */ /* 0x000fe2000c101124 */
[----:B------:R-:W-:Y:S05]  /*eab0*/  EXIT ;  /* 0x000000000000794d */ /* 0x000fea0003800000 */
.L_x_32540:
[----:B------:R-:W0:Y:S02]  /*eac0*/  I2F.S16 R0, R5 ;  /* 0x0000000500007306 */ /* 0x000e240000101400 */
[----:B0-----:R-:W-:-:S05]  /*ead0*/  F2FP.BF16.PACK_AB R0, RZ, R0 ;  /* 0x00000000ff00723e */ /* 0x001fca00000010ff */
[----:B------:R-:W-:Y:S01]  /*eae0*/  STG.E.U16 [R16.64], R0 ;  /* 0x0000000010007986 */ /* 0x000fe2000c101524 */
[----:B------:R-:W-:Y:S05]  /*eaf0*/  EXIT ;  /* 0x000000000000794d */ /* 0x000fea0003800000 */
.L_x_32537:
        /* <DEDUP_REMOVED lines=10> */
.L_x_32549:
        /* <DEDUP_REMOVED lines=17> */
.L_x_32552:
[----:B------:R-:W-:-:S04]  /*ecb0*/  LOP3.LUT R2, R5, 0x80000000, RZ, 0xc0, !PT ;  /* 0x8000000005027812 */ /* 0x000fc800078ec0ff */
[----:B------:R-:W-:-:S04]  /*ecc0*/  SHF.R.U32.HI R3, RZ, 0x18, R2 ;  /* 0x00000018ff037819 */ /* 0x000fc80000011602 */
[----:B------:R-:W-:-:S04]  /*ecd0*/  LOP3.LUT R0, R0, R3, RZ, 0xfc, !PT ;  /* 0x0000000300007212 */ /* 0x000fc800078efcff */
[----:B------:R-:W-:Y:S02]  /*ece0*/  PRMT R8, R0, 0x7610, R8 ;  /* 0x0000761000087816 */ /* 0x000fe40000000008 */
.L_x_32551:
[----:B------:R-:W-:Y:S05]  /*ecf0*/  BSYNC B0 ;  /* 0x0000000000007941 */ /* 0x000fea0003800000 */
.L_x_32550:
[----:B------:R-:W-:Y:S01]  /*ed00*/  STG.E.U8 [R16.64], R8 ;  /* 0x0000000810007986 */ /* 0x000fe2000c101124 */
[----:B------:R-:W-:Y:S05]  /*ed10*/  EXIT ;  /* 0x000000000000794d */ /* 0x000fea0003800000 */
.L_x_32548:
        /* <DEDUP_REMOVED lines=17> */
.L_x_32555:
[----:B------:R-:W-:-:S04]  /*ee30*/  LOP3.LUT R2, R5, 0x80000000, RZ, 0xc0, !PT ;  /* 0x8000000005027812 */ /* 0x000fc800078ec0ff */
[----:B------:R-:W-:-:S04]  /*ee40*/  SHF.R.U32.HI R3, RZ, 0x18, R2 ;  /* 0x00000018ff037819 */ /* 0x000fc80000011602 */
[----:B------:R-:W-:-:S04]  /*ee50*/  LOP3.LUT R0, R0, R3, RZ, 0xfc, !PT ;  /* 0x0000000300007212 */ /* 0x000fc800078efcff */
[----:B------:R-:W-:Y:S02]  /*ee60*/  PRMT R8, R0, 0x7610, R8 ;  /* 0x0000761000087816 */ /* 0x000fe40000000008 */
.L_x_32554:
[----:B------:R-:W-:Y:S05]  /*ee70*/  BSYNC B0 ;  /* 0x0000000000007941 */ /* 0x000fea0003800000 */
.L_x_32553:
[----:B------:R-:W-:Y:S01]  /*ee80*/  STG.E.U8 [R16.64], R8 ;  /* 0x0000000810007986 */ /* 0x000fe2000c101124 */
[----:B------:R-:W-:Y:S05]  /*ee90*/  EXIT ;  /* 0x000000000000794d */ /* 0x000fea0003800000 */
.L_x_32547:
        /* <DEDUP_REMOVED lines=22> */
.L_x_32530:
        /* <DEDUP_REMOVED lines=20> */
.L_x_32557:
[----:B------:R-:W-:-:S04]  /*f140*/  PRMT R2, R5, 0x9910, RZ ;  /* 0x0000991005027816 */ /* 0x000fc800000000ff */
[----:B------:R-:W-:-:S05]  /*f150*/  SHF.R.S32.HI R3, RZ, 0x1f, R2 ;  /* 0x0000001fff037819 */ /* 0x000fca0000011402 */
[----:B------:R-:W-:Y:S01]  /*f160*/  STG.E.64 [R16.64], R2 ;  /* 0x0000000210007986 */ /* 0x000fe2000c101b24 */
[----:B------:R-:W-:Y:S05]  /*f170*/  EXIT ;  /* 0x000000000000794d */ /* 0x000fea0003800000 */
.L_x_32556:
[----:B------:R-:W-:Y:S01]  /*f180*/  STG.E [R16.64], R5 ;  /* 0x0000000510007986 */ /* 0x000fe2000c101924 */
[----:B------:R-:W-:Y:S05]  /*f190*/  EXIT ;  /* 0x000000000000794d */ /* 0x000fea0003800000 */
.L_x_32558:
        /* <DEDUP_REMOVED lines=14> */
.L_x_40254:


//--------------------- .text._ZN2at6native27unrolled_elementwise_kernelINS0_13BinaryFunctorIsssZZZNS0_19maximum_kernel_cudaERNS_18TensorIteratorBaseEENKUlvE_clEvENKUlvE3_clEvEUlssE_EESt5arrayIPcLm3EELi4E23TrivialOffsetCalculatorILi2EjESC_ILi1EjENS0_6memory12LoadWithCastILi2EEENSF_13StoreWithCastILi1EEEEEviT_T0_T2_T3_T4_T5_ --------------------------
	.section	.text._ZN2at6native27unrolled_elementwise_kernelINS0_13BinaryFunctorIsssZZZNS0_19maximum_kernel_cudaERNS_18TensorIteratorBaseEENKUlvE_clEvENKUlvE3_clEvEUlssE_EESt5arrayIPcLm3EELi4E23TrivialOffsetCalculatorILi2EjESC_ILi1EjENS0_6memory12LoadWithCastILi2EEENSF_13StoreWithCastILi1EEEEEviT_T0_T2_T3_T4_T5_,"ax",@progbits
	.sectioninfo	@"SHI_REGISTERS=32"
	.align	128
        .global         _ZN2at6native27unrolled_elementwise_kernelINS0_13BinaryFunctorIsssZZZNS0_19maximum_kernel_cudaERNS_18TensorIteratorBaseEENKUlvE_clEvENKUlvE3_clEvEUlssE_EESt5arrayIPcLm3EELi4E23TrivialOffsetCalculatorILi2EjESC_ILi1EjENS0_6memory12LoadWithCastILi2EEENSF_13StoreWithCastILi1EEEEEviT_T0_T2_T3_T4_T5_
        .type           _ZN2at6native27unrolled_elementwise_kernelINS0_13BinaryFunctorIsssZZZNS0_19maximum_kernel_cudaERNS_18TensorIteratorBaseEENKUlvE_clEvENKUlvE3_clEvEUlssE_EESt5arrayIPcLm3EELi4E23TrivialOffsetCalculatorILi2EjESC_ILi1EjENS0_6memory12LoadWithCastILi2EEENSF_13StoreWithCastILi1EEEEEviT_T0_T2_T3_T4_T5_,@function
        .size           _ZN2at6native27unrolled_elementwise_kernelINS0_13BinaryFunctorIsssZZZNS0_19maximum_kernel_cudaERNS_18TensorIteratorBaseEENKUlvE_clEvENKUlvE3_clEvEUlssE_EESt5arrayIPcLm3EELi4E23TrivialOffsetCalculatorILi2EjESC_ILi1EjENS0_6memory12LoadWithCastILi2EEENSF_13StoreWithCastILi1EEEEEviT_T0_T2_T3_T4_T5_,(.L_x_40255 - _ZN2at6native27unrolled_elementwise_kernelINS0_13BinaryFunctorIsssZZZNS0_19maximum_kernel_cudaERNS_18TensorIteratorBaseEENKUlvE_clEvENKUlvE3_clEvEUlssE_EESt5arrayIPcLm3EELi4E23TrivialOffsetCalculatorILi2EjESC_ILi1EjENS0_6memory12LoadWithCastILi2EEENSF_13StoreWithCastILi1EEEEEviT_T0_T2_T3_T4_T5_)
        .other          _ZN2at6native27unrolled_elementwise_kernelINS0_13BinaryFunctorIsssZZZNS0_19maximum_kernel_cudaERNS_18TensorIteratorBaseEENKUlvE_clEvENKUlvE3_clEvEUlssE_EESt5arrayIPcLm3EELi4E23TrivialOffsetCalculatorILi2EjESC_ILi1EjENS0_6memory12LoadWithCastILi2EEENSF_13StoreWithCastILi1EEEEEviT_T0_T2_T3_T4_T5_,@"STO_CUDA_ENTRY STV_DEFAULT"
_ZN2at6native27unrolled_elementwise_kernelINS0_13BinaryFunctorIsssZZZNS0_19maximum_kernel_cudaERNS_18TensorIteratorBaseEENKUlvE_clEvENKUlvE3_clEvEUlssE_EESt5arrayIPcLm3EELi4E23TrivialOffsetCalculatorILi2EjESC_ILi1EjENS0_6memory12LoadWithCastILi2EEENSF_13StoreWithCastILi1EEEEEviT_T0_T2_T3_T4_T5_:
.text._ZN2at6native27unrolled_elementwise_kernelINS0_13BinaryFunctorIsssZZZNS0_19maximum_kernel_cudaERNS_18TensorIteratorBaseEENKUlvE_clEvENKUlvE3_clEvEUlssE_EESt5arrayIPcLm3EELi4E23TrivialOffsetCalculatorILi2EjESC_ILi1EjENS0_6memory12LoadWithCastILi2EEENSF_13StoreWithCastILi1EEEEEviT_T0_T2_T3_T4_T5_:
        /* <DEDUP_REMOVED lines=31> */
.L_x_32564:
[----:B------:R0:W5:Y:S01]  /*01f0*/  LDG.E.U8 R22, [R4.64] ;  /* 0x0000002404167981 */ /* 0x000162000c1e1100 */
[----:B------:R-:W-:Y:S05]  /*0200*/  BRA `(.L_x_32566) ;  /* 0x00000d9000007947 */ /* 0x000fea0003800000 */
.L_x_32563:
        /* <DEDUP_REMOVED lines=8> */
.L_x_32568:
[----:B------:R0:W5:Y:S01]  /*0290*/  LDG.E.U16 R22, [R4.64] ;  /* 0x0000002404167981 */ /* 0x000162000c1e1500 */
[----:B------:R-:W-:Y:S05]  /*02a0*/  BRA `(.L_x_32566) ;  /* 0x00000cf000007947 */ /* 0x000fea0003800000 */
.L_x_32567:
[----:B------:R0:W5:Y:S01]  /*02b0*/  LDG.E.U16 R22, [R4.64] ;  /* 0x0000002404167981 */ /* 0x000162000c1e1500 */
[----:B------:R-:W-:Y:S05]  /*02c0*/  BRA `(.L_x_32566) ;  /* 0x00000cd000007947 */ /* 0x000fea0003800000 */
.L_x_32562:
        /* <DEDUP_REMOVED lines=9> */
.L_x_32570:
[----:B------:R-:W2:Y:S02]  /*0360*/  LDG.E.U16 R0, [R4.64] ;  /* 0x0000002404007981 */ /* 0x000ea4000c1e1500 */
[----:B--2---:R-:W-:-:S06]  /*0370*/  HADD2.F32 R0, -RZ, R0.H0_H0 ;  /* 0x20000000ff007230 */ /* 0x004fcc0000004100 */
[----:B------:R-:W0:Y:S02]  /*0380*/  F2I.FTZ.TRUNC.NTZ R0, R0 ;  /* 0x0000000000007305 */ /* 0x000e24000021f100 */
[----:B0-----:R-:W-:Y:S01]  /*0390*/  PRMT R22, R0, 0x7610, R22 ;  /* 0x0000761000167816 */ /* 0x001fe20000000016 */
[----:B------:R-:W-:Y:S05]  /*03a0*/  BRA `(.L_x_32566) ;  /* 0x00000bf000007947 */ /* 0x000fea0003800000 */
.L_x_32569:
        /* <DEDUP_REMOVED lines=9> */
.L_x_32572:
[----:B------:R-:W2:Y:S02]  /*0440*/  LDG.E.U16 R4, [R4.64] ;  /* 0x0000002404047981 */ /* 0x000ea4000c1e1500 */
[----:B--2---:R-:W-:-:S06]  /*0450*/  HADD2.F32 R0, -RZ, R4.H0_H0 ;  /* 0x20000004ff007230 */ /* 0x004fcc0000004100 */
[----:B------:R-:W0:Y:S02]  /*0460*/  F2I.FTZ.TRUNC.NTZ R0, R0 ;  /* 0x0000000000007305 */ /* 0x000e24000021f100 */
[----:B0-----:R-:W-:Y:S01]  /*0470*/  PRMT R22, R0, 0x7610, R22 ;  /* 0x0000761000167816 */ /* 0x001fe20000000016 */
[----:B------:R-:W-:Y:S05]  /*0480*/  BRA `(.L_x_32566) ;  /* 0x00000b1000007947 */ /* 0x000fea0003800000 */
.L_x_32571:
[----:B------:R-:W2:Y:S02]  /*0490*/  LDG.E.64 R4, [R4.64] ;  /* 0x0000002404047981 */ /* 0x000ea4000c1e1b00 */
[----:B--2---:R0:W1:Y:S01]  /*04a0*/  F2I.F64.TRUNC R22, R4 ;  /* 0x0000000400167311 */ /* 0x004062000030d100 */
[----:B------:R-:W-:Y:S05]  /*04b0*/  BRA `(.L_x_32566) ;  /* 0x00000ae000007947 */ /* 0x000fea0003800000 */
.L_x_32561:
        /* <DEDUP_REMOVED lines=12> */
.L_x_32575:
[----:B------:R-:W2:Y:S02]  /*0580*/  LDG.E.64 R4, [R4.64] ;  /* 0x0000002404047981 */ /* 0x000ea4000c1e1b00 */
[----:B--2---:R0:W1:Y:S01]  /*0590*/  F2I.F64.TRUNC R22, R4 ;  /* 0x0000000400167311 */ /* 0x004062000030d100 */
[----:B------:R-:W-:Y:S05]  /*05a0*/  BRA `(.L_x_32566) ;  /* 0x000009f000007947 */ /* 0x000fea0003800000 */
.L_x_32574:
        /* <DEDUP_REMOVED lines=28> */
.L_x_32577:
        /* <DEDUP_REMOVED lines=16> */
.L_x_32576:
[----:B------:R-:W2:Y:S02]  /*0870*/  LDG.E.U16 R0, [R4.64] ;  /* 0x0000002404007981 */ /* 0x000ea4000c1e1500 */
[----:B--2---:R-:W-:-:S06]  /*0880*/  PRMT R0, RZ, 0x5410, R0 ;  /* 0x00005410ff007816 */ /* 0x004fcc0000000000 */
[----:B------:R-:W0:Y:S02]  /*0890*/  F2I.FTZ.TRUNC.NTZ R0, R0 ;  /* 0x0000000000007305 */ /* 0x000e24000021f100 */
[----:B0-----:R-:W-:Y:S01]  /*08a0*/  PRMT R22, R0, 0x7610, R22 ;  /* 0x0000761000167816 */ /* 0x001fe20000000016 */
[----:B------:R-:W-:Y:S05]  /*08b0*/  BRA `(.L_x_32566) ;  /* 0x000006e000007947 */ /* 0x000fea0003800000 */
.L_x_32573:
        /* <DEDUP_REMOVED lines=10> */
.L_x_32580:
        /* <DEDUP_REMOVED lines=21> */
.L_x_32584:
[----:B------:R-:W-:Y:S05]  /*0ab0*/  BSYNC B1 ;  /* 0x0000000000017941 */ /* 0x000fea0003800000 */
.L_x_32583:
[----:B------:R-:W-:Y:S01]  /*0ac0*/  LEA R5, R0, 0x3b800000, 0x17 ;  /* 0x3b80000000057811 */ /* 0x000fe200078eb8ff */
[----:B------:R-:W-:-:S05]  /*0ad0*/  IMAD.SHL.U32 R0, R3, 0x100000, RZ ;  /* 0x0010000003007824 */ /* 0x000fca00078e00ff */
[----:B------:R-:W-:Y:S02]  /*0ae0*/  LOP3.LUT R0, R5, R0, R6, 0xfe, !PT ;  /* 0x0000000005007212 */ /* 0x000fe400078efe06 */
.L_x_32582:
[----:B------:R-:W-:Y:S05]  /*0af0*/  BSYNC B0 ;  /* 0x0000000000007941 */ /* 0x000fea0003800000 */
.L_x_32581:
[----:B------:R-:W0:Y:S02]  /*0b00*/  F2I.FTZ.TRUNC.NTZ R0, R0 ;  /* 0x0000000000007305 */ /* 0x000e24000021f100 */
[----:B0-----:R-:W-:Y:S01]  /*0b10*/  PRMT R22, R0, 0x7610, R22 ;  /* 0x0000761000167816 */ /* 0x001fe20000000016 */
[----:B------:R-:W-:Y:S05]  /*0b20*/  BRA `(.L_x_32566) ;  /* 0x0000047000007947 */ /* 0x000fea0003800000 */
.L_x_32579:
        /* <DEDUP_REMOVED lines=21> */
.L_x_32588:
[----:B------:R-:W-:Y:S05]  /*0c80*/  BSYNC B1 ;  /* 0x0000000000017941 */ /* 0x000fea0003800000 */
.L_x_32587:
[----:B------:R-:W-:Y:S01]  /*0c90*/  LEA R5, R0, 0x37800000, 0x17 ;  /* 0x3780000000057811 */ /* 0x000fe200078eb8ff */
[----:B------:R-:W-:-:S05]  /*0ca0*/  IMAD.SHL.U32 R0, R3, 0x200000, RZ ;  /* 0x0020000003007824 */ /* 0x000fca00078e00ff */
[----:B------:R-:W-:Y:S02]  /*0cb0*/  LOP3.LUT R0, R5, R0, R6, 0xfe, !PT ;  /* 0x0000000005007212 */ /* 0x000fe400078efe06 */
.L_x_32586:
[----:B------:R-:W-:Y:S05]  /*0cc0*/  BSYNC B0 ;  /* 0x0000000000007941 */ /* 0x000fea0003800000 */
.L_x_32585:
[----:B------:R-:W0:Y:S02]  /*0cd0*/  F2I.FTZ.TRUNC.NTZ R0, R0 ;  /* 0x0000000000007305 */ /* 0x000e24000021f100 */
[----:B0-----:R-:W-:Y:S01]  /*0ce0*/  PRMT R22, R0, 0x7610, R22 ;  /* 0x0000761000167816 */ /* 0x001fe20000000016 */
[----:B------:R-:W-:Y:S05]  /*0cf0*/  BRA `(.L_x_32566) ;  /* 0x000002a000007947 */ /* 0x000fea0003800000 */
.L_x_32578:
        /* <DEDUP_REMOVED lines=14> */
.L_x_32592:
[----:B------:R-:W-:Y:S05]  /*0de0*/  BSYNC B0 ;  /* 0x0000000000007941 */ /* 0x000fea0003800000 */
.L_x_32591:
[----:B------:R-:W0:Y:S02]  /*0df0*/  F2I.FTZ.TRUNC.NTZ R0, R0 ;  /* 0x0000000000007305 */ /* 0x000e24000021f100 */
[----:B0-----:R-:W-:Y:S01]  /*0e00*/  PRMT R22, R0, 0x7610, R22 ;  /* 0x0000761000167816 */ /* 0x001fe20000000016 */
[----:B------:R-:W-:Y:S05]  /*0e10*/  BRA `(.L_x_32566) ;  /* 0x0000018000007947 */ /* 0x000fea0003800000 */
.L_x_32565:
        /* <DEDUP_REMOVED lines=21> */
.L_x_32590:
[----:B------:R0:W5:Y:S01]  /*0f70*/  LDG.E.U16 R22, [R4.64] ;  /* 0x0000002404167981 */ /* 0x000162000c1e1500 */
[----:B------:R-:W-:Y:S05]  /*0f80*/  BRA `(.L_x_32566) ;  /* 0x0000001000007947 */ /* 0x000fea0003800000 */
.L_x_32589:
[----:B------:R0:W5:Y:S02]  /*0f90*/  LDG.E.U16 R22, [R4.64] ;  /* 0x0000002404167981 */ /* 0x000164000c1e1500 */
.L_x_32566:
        /* <DEDUP_REMOVED lines=16> */
.L_x_32596:
[----:B------:R0:W5:Y:S01]  /*10a0*/  LDG.E.U8 R23, [R4.64] ;  /* 0x0000002404177981 */ /* 0x000162000c1e1100 */
[----:B------:R-:W-:Y:S05]  /*10b0*/  BRA `(.L_x_32598) ;  /* 0x00000d8000007947 */ /* 0x000fea0003800000 */
.L_x_32595:
        /* <DEDUP_REMOVED lines=8> */
.L_x_32600:
[----:B------:R0:W5:Y:S01]  /*1140*/  LDG.E.U16 R23, [R4.64] ;  /* 0x0000002404177981 */ /* 0x000162000c1e1500 */
[----:B------:R-:W-:Y:S05]  /*1150*/  BRA `(.L_x_32598) ;  /* 0x00000ce000007947 */ /* 0x000fea0003800000 */
.L_x_32599:
[----:B------:R0:W5:Y:S01]  /*1160*/  LDG.E.U16 R23, [R4.64] ;  /* 0x0000002404177981 */ /* 0x000162000c1e1500 */
[----:B------:R-:W-:Y:S05]  /*1170*/  BRA `(.L_x_32598) ;  /* 0x00000cc000007947 */ /* 0x000fea0003800000 */
.L_x_32594:
        /* <DEDUP_REMOVED lines=9> */
.L_x_32602:
[----:B------:R-:W2:Y:S02]  /*1210*/  LDG.E.U16 R0, [R4.64] ;  /* 0x0000002404007981 */ /* 0x000ea4000c1e1500 */
[----:B--2---:R-:W-:-:S06]  /*1220*/  HADD2.F32 R0, -RZ, R0.H0_H0 ;  /* 0x20000000ff007230 */ /* 0x004fcc0000004100 */
[----:B------:R-:W0:Y:S02]  /*1230*/  F2I.FTZ.TRUNC.NTZ R0, R0 ;  /* 0x0000000000007305 */ /* 0x000e24000021f100 */
[----:B0-----:R-:W-:Y:S01]  /*1240*/  PRMT R23, R0, 0x7610, R23 ;  /* 0x0000761000177816 */ /* 0x001fe20000000017 */
[----:B------:R-:W-:Y:S05]  /*1250*/  BRA `(.L_x_32598) ;  /* 0x00000be000007947 */ /* 0x000fea0003800000 */
.L_x_32601:
        /* <DEDUP_REMOVED lines=9> */
.L_x_32604:
[----:B------:R-:W2:Y:S02]  /*12f0*/  LDG.E.U16 R4, [R4.64] ;  /* 0x0000002404047981 */ /* 0x000ea4000c1e1500 */
[----:B--2---:R-:W-:-:S06]  /*1300*/  HADD2.F32 R0, -RZ, R4.H0_H0 ;  /* 0x20000004ff007230 */ /* 0x004fcc0000004100 */
[----:B------:R-:W0:Y:S02]  /*1310*/  F2I.FTZ.TRUNC.NTZ R0, R0 ;  /* 0x0000000000007305 */ /* 0x000e24000021f100 */
[----:B0-----:R-:W-:Y:S01]  /*1320*/  PRMT R23, R0, 0x7610, R23 ;  /* 0x0000761000177816 */ /* 0x001fe20000000017 */
[----:B------:R-:W-:Y:S05]  /*1330*/  BRA `(.L_x_32598) ;  /* 0x00000b0000007947 */ /* 0x000fea0003800000 */
.L_x_32603:
[----:B------:R-:W2:Y:S02]  /*1340*/  LDG.E.64 R4, [R4.64] ;  /* 0x0000002404047981 */ /* 0x000ea4000c1e1b00 */
[----:B--2---:R0:W2:Y:S01]  /*1350*/  F2I.F64.TRUNC R23, R4 ;  /* 0x0000000400177311 */ /* 0x0040a2000030d100 */
[----:B------:R-:W-:Y:S05]  /*1360*/  BRA `(.L_x_32598) ;  /* 0x00000ad000007947 */ /* 0x000fea0003800000 */
.L_x_32593:
        /* <DEDUP_REMOVED lines=12> */
.L_x_32607:
[----:B------:R-:W2:Y:S02]  /*1430*/  LDG.E.64 R4, [R4.64] ;  /* 0x0000002404047981 */ /* 0x000ea4000c1e1b00 */
[----:B--2---:R0:W2:Y:S01]  /*1440*/  F2I.F64.TRUNC R23, R4 ;  /* 0x0000000400177311 */ /* 0x0040a2000030d100 */
[----:B------:R-:W-:Y:S05]  /*1450*/  BRA `(.L_x_32598) ;  /* 0x000009e000007947 */ /* 0x000fea0003800000 */
.L_x_32606:
        /* <DEDUP_REMOVED lines=28> */
.L_x_32609:
        /* <DEDUP_REMOVED lines=15> */
.L_x_32608:
[----:B------:R-:W2:Y:S02]  /*1710*/  LDG.E.U16 R0, [R4.64] ;  /* 0x0000002404007981 */ /* 0x000ea4000c1e1500 */
[----:B--2---:R-:W-:-:S06]  /*1720*/  PRMT R0, RZ, 0x5410, R0 ;  /* 0x00005410ff007816 */ /* 0x004fcc0000000000 */
[----:B------:R-:W0:Y:S02]  /*1730*/  F2I.FTZ.TRUNC.NTZ R0, R0 ;  /* 0x0000000000007305 */ /* 0x000e24000021f100 */
[----:B0-----:R-:W-:Y:S01]  /*1740*/  PRMT R23, R0, 0x7610, R23 ;  /* 0x0000761000177816 */ /* 0x001fe20000000017 */
[----:B------:R-:W-:Y:S05]  /*1750*/  BRA `(.L_x_32598) ;  /* 0x000006e000007947 */ /* 0x000fea0003800000 */
.L_x_32605:
        /* <DEDUP_REMOVED lines=10> */
.L_x_32612:
        /* <DEDUP_REMOVED lines=21> */
.L_x_32616:
[----:B------:R-:W-:Y:S05]  /*1950*/  BSYNC B1 ;  /* 0x0000000000017941 */ /* 0x000fea0003800000 */
.L_x_32615:
[----:B------:R-:W-:Y:S01]  /*1960*/  LEA R5, R0, 0x3b800000, 0x17 ;  /* 0x3b80000000057811 */ /* 0x000fe200078eb8ff */
[----:B------:R-:W-:-:S05]  /*1970*/  IMAD.SHL.U32 R0, R3, 0x100000, RZ ;  /* 0x0010000003007824 */ /* 0x000fca00078e00ff */
[----:B------:R-:W-:Y:S02]  /*1980*/  LOP3.LUT R0, R5, R0, R6, 0xfe, !PT ;  /* 0x0000000005007212 */ /* 0x000fe400078efe06 */
.L_x_32614:
[----:B------:R-:W-:Y:S05]  /*1990*/  BSYNC B0 ;  /* 0x0000000000007941 */ /* 0x000fea0003800000 */
.L_x_32613:
[----:B------:R-:W0:Y:S02]  /*19a0*/  F2I.FTZ.TRUNC.NTZ R0, R0 ;  /* 0x0000000000007305 */ /* 0x000e24000021f100 */
[----:B0-----:R-:W-:Y:S01]  /*19b0*/  PRMT R23, R0, 0x7610, R23 ;  /* 0x0000761000177816 */ /* 0x001fe20000000017 */
[----:B------:R-:W-:Y:S05]  /*19c0*/  BRA `(.L_x_32598) ;  /* 0x0000047000007947 */ /* 0x000fea0003800000 */
.L_x_32611:
        /* <DEDUP_REMOVED lines=21> */
.L_x_32620:
[----:B------:R-:W-:Y:S05]  /*1b20*/  BSYNC B1 ;  /* 0x0000000000017941 */ /* 0x000fea0003800000 */
.L_x_32619:
[----:B------:R-:W-:Y:S01]  /*1b30*/  LEA R5, R0, 0x37800000, 0x17 ;  /* 0x3780000000057811 */ /* 0x000fe200078eb8ff */
[----:B------:R-:W-:-:S05]  /*1b40*/  IMAD.SHL.U32 R0, R3, 0x200000, RZ ;  /* 0x0020000003007824 */ /* 0x000fca00078e00ff */
[----:B------:R-:W-:Y:S02]  /*1b50*/  LOP3.LUT R0, R5, R0, R6, 0xfe, !PT ;  /* 0x0000000005007212 */ /* 0x000fe400078efe06 */
.L_x_32618:
[----:B------:R-:W-:Y:S05]  /*1b60*/  BSYNC B0 ;  /* 0x0000000000007941 */ /* 0x000fea0003800000 */
.L_x_32617:
[----:B------:R-:W0:Y:S02]  /*1b70*/  F2I.FTZ.TRUNC.NTZ R0, R0 ;  /* 0x0000000000007305 */ /* 0x000e24000021f100 */
[----:B0-----:R-:W-:Y:S01]  /*1b80*/  PRMT R23, R0, 0x7610, R23 ;  /* 0x0000761000177816 */ /* 0x001fe20000000017 */
[----:B------:R-:W-:Y:S05]  /*1b90*/  BRA `(.L_x_32598) ;  /* 0x000002a000007947 */ /* 0x000fea0003800000 */
.L_x_32610:
        /* <DEDUP_REMOVED lines=14> */
.L_x_32624:
[----:B------:R-:W-:Y:S05]  /*1c80*/  BSYNC B0 ;  /* 0x0000000000007941 */ /* 0x000fea0003800000 */
.L_x_32623:
[----:B------:R-:W0:Y:S02]  /*1c90*/  F2I.FTZ.TRUNC.NTZ R0, R0 ;  /* 0x0000000000007305 */ /* 0x000e24000021f100 */
[----:B0-----:R-:W-:Y:S01]  /*1ca0*/  PRMT R23, R0, 0x7610, R23 ;  /* 0x0000761000177816 */ /* 0x001fe20000000017 */
[----:B------:R-:W-:Y:S05]  /*1cb0*/  BRA `(.L_x_32598) ;  /* 0x0000018000007947 */ /* 0x000fea0003800000 */
.L_x_32597:
        /* <DEDUP_REMOVED lines=21> */
.L_x_32622:
[----:B------:R0:W5:Y:S01]  /*1e10*/  LDG.E.U16 R23, [R4.64] ;  /* 0x0000002404177981 */ /* 0x000162000c1e1500 */
[----:B------:R-:W-:Y:S05]  /*1e20*/  BRA `(.L_x_32598) ;  /* 0x0000001000007947 */ /* 0x000fea0003800000 */
.L_x_32621:
[----:B------:R0:W5:Y:S02]  /*1e30*/  LDG.E.U16 R23, [R4.64] ;  /* 0x0000002404177981 */ /* 0x000164000c1e1500 */
.L_x_32598:
[----:B------:R-:W3:Y:S02]  /*1e40*/  S2R R28, SR_TID.X ;  /* 0x00000000001c7919 */ /* 0x000ee40000002100 */
[----:B---3--:R-:W-:Y:S02]  /*1e50*/  IADD3 R28, R28, 0x80, RZ ;  /* 0x000000801c1c7810 */ /* 0x008fe40007ffe0ff */
.L_x_32560:
[----:B-1-3--:R-:W-:Y:S05]  /*1e60*/  BSYNC B6 ;  /* 0x0000000000067941 */ /* 0x00afea0003800000 */
.L_x_32559:
        /* <DEDUP_REMOVED lines=21> */
.L_x_32630:
[----:B------:R0:W5:Y:S01]  /*1fc0*/  LDG.E.U8 R19, [R4.64] ;  /* 0x0000002404137981 */ /* 0x000162000c1e1100 */
[----:B------:R-:W-:Y:S05]  /*1fd0*/  BRA `(.L_x_32632) ;  /* 0x00000d8000007947 */ /* 0x000fea0003800000 */
.L_x_32629:
        /* <DEDUP_REMOVED lines=8> */
.L_x_32634:
[----:B------:R0:W5:Y:S01]  /*2060*/  LDG.E.U16 R19, [R4.64] ;  /* 0x0000002404137981 */ /* 0x000162000c1e1500 */
[----:B------:R-:W-:Y:S05]  /*2070*/  BRA `(.L_x_32632) ;  /* 0x00000ce000007947 */ /* 0x000fea0003800000 */
.L_x_32633:
[----:B------:R0:W5:Y:S01]  /*2080*/  LDG.E.U16 R19, [R4.64] ;  /* 0x0000002404137981 */ /* 0x000162000c1e1500 */
[----:B------:R-:W-:Y:S05]  /*2090*/  BRA `(.L_x_32632) ;  /* 0x00000cc000007947 */ /* 0x000fea0003800000 */
.L_x_32628:
        /* <DEDUP_REMOVED lines=9> */
.L_x_32636:
[----:B------:R-:W3:Y:S02]  /*2130*/  LDG.E.U16 R0, [R4.64] ;  /* 0x0000002404007981 */ /* 0x000ee4000c1e1500 */
[----:B---3--:R-:W-:-:S06]  /*2140*/  HADD2.F32 R0, -RZ, R0.H0_H0 ;  /* 0x20000000ff007230 */ /* 0x008fcc0000004100 */
[----:B------:R-:W0:Y:S02]  /*2150*/  F2I.FTZ.TRUNC.NTZ R0, R0 ;  /* 0x0000000000007305 */ /* 0x000e24000021f100 */
[----:B0-----:R-:W-:Y:S01]  /*2160*/  PRMT R19, R0, 0x7610, R19 ;  /* 0x0000761000137816 */ /* 0x001fe20000000013 */
[----:B------:R-:W-:Y:S05]  /*2170*/  BRA `(.L_x_32632) ;  /* 0x00000be000007947 */ /* 0x000fea0003800000 */
.L_x_32635:
        /* <DEDUP_REMOVED lines=9> */
.L_x_32638:
[----:B------:R-:W3:Y:S02]  /*2210*/  LDG.E.U16 R4, [R4.64] ;  /* 0x0000002404047981 */ /* 0x000ee4000c1e1500 */
[----:B---3--:R-:W-:-:S06]  /*2220*/  HADD2.F32 R0, -RZ, R4.H0_H0 ;  /* 0x20000004ff007230 */ /* 0x008fcc0000004100 */
[----:B------:R-:W0:Y:S02]  /*2230*/  F2I.FTZ.TRUNC.NTZ R0, R0 ;  /* 0x0000000000007305 */ /* 0x000e24000021f100 */
[----:B0-----:R-:W-:Y:S01]  /*2240*/  PRMT R19, R0, 0x7610, R19 ;  /* 0x0000761000137816 */ /* 0x001fe20000000013 */
[----:B------:R-:W-:Y:S05]  /*2250*/  BRA `(.L_x_32632) ;  /* 0x00000b0000007947 */ /* 0x000fea0003800000 */
.L_x_32637:
[----:B------:R-:W3:Y:S02]  /*2260*/  LDG.E.64 R4, [R4.64] ;  /* 0x0000002404047981 */ /* 0x000ee4000c1e1b00 */
[----:B---3--:R0:W1:Y:S01]  /*2270*/  F2I.F64.TRUNC R19, R4 ;  /* 0x0000000400137311 */ /* 0x008062000030d100 */
[----:B------:R-:W-:Y:S05]  /*2280*/  BRA `(.L_x_32632) ;  /* 0x00000ad000007947 */ /* 0x000fea0003800000 */
.L_x_32627:
        /* <DEDUP_REMOVED lines=12> */
.L_x_32641:
[----:B------:R-:W3:Y:S02]  /*2350*/  LDG.E.64 R4, [R4.64] ;  /* 0x0000002404047981 */ /* 0x000ee4000c1e1b00 */
[----:B---3--:R0:W1:Y:S01]  /*2360*/  F2I.F64.TRUNC R19, R4 ;  /* 0x0000000400137311 */ /* 0x008062000030d100 */
[----:B------:R-:W-:Y:S05]  /*2370*/  BRA `(.L_x_32632) ;  /* 0x000009e000007947 */ /* 0x000fea0003800000 */
.L_x_32640:
        /* <DEDUP_REMOVED lines=28> */
.L_x_32643:
        /* <DEDUP_REMOVED lines=15> */
.L_x_32642:
[----:B------:R-:W3:Y:S02]  /*2630*/  LDG.E.U16 R0, [R4.64] ;  /* 0x0000002404007981 */ /* 0x000ee4000c1e1500 */
[----:B---3--:R-:W-:-:S06]  /*2640*/  PRMT R0, RZ, 0x5410, R0 ;  /* 0x00005410ff007816 */ /* 0x008fcc0000000000 */
[----:B------:R-:W0:Y:S02]  /*2650*/  F2I.FTZ.TRUNC.NTZ R0, R0 ;  /* 0x0000000000007305 */ /* 0x000e24000021f100 */
[----:B0-----:R-:W-:Y:S01]  /*2660*/  PRMT R19, R0, 0x7610, R19 ;  /* 0x0000761000137816 */ /* 0x001fe20000000013 */
[----:B------:R-:W-:Y:S05]  /*2670*/  BRA `(.L_x_32632) ;  /* 0x000006e000007947 */ /* 0x000fea0003800000 */
.L_x_32639:
        /* <DEDUP_REMOVED lines=10> */
.L_x_32646:
        /* <DEDUP_REMOVED lines=21> */
.L_x_32650:
[----:B------:R-:W-:Y:S05]  /*2870*/  BSYNC B1 ;  /* 0x0000000000017941 */ /* 0x000fea0003800000 */
.L_x_32649:
[----:B------:R-:W-:Y:S01]  /*2880*/  LEA R5, R0, 0x3b800000, 0x17 ;  /* 0x3b80000000057811 */ /* 0x000fe200078eb8ff */
[----:B------:R-:W-:-:S05]  /*2890*/  IMAD.SHL.U32 R0, R3, 0x100000, RZ ;  /* 0x0010000003007824 */ /* 0x000fca00078e00ff */
[----:B------:R-:W-:Y:S02]  /*28a0*/  LOP3.LUT R0, R5, R0, R6, 0xfe, !PT ;  /* 0x0000000005007212 */ /* 0x000fe400078efe06 */
.L_x_32648:
[----:B------:R-:W-:Y:S05]  /*28b0*/  BSYNC B0 ;  /* 0x0000000000007941 */ /* 0x000fea0003800000 */
.L_x_32647:
[----:B------:R-:W0:Y:S02]  /*28c0*/  F2I.FTZ.TRUNC.NTZ R0, R0 ;  /* 0x0000000000007305 */ /* 0x000e24000021f100 */
[----:B0-----:R-:W-:Y:S01]  /*28d0*/  PRMT R19, R0, 0x7610, R19 ;  /* 0x0000761000137816 */ /* 0x001fe20000000013 */
[----:B------:R-:W-:Y:S05]  /*28e0*/  BRA `(.L_x_32632) ;  /* 0x0000047000007947 */ /* 0x000fea0003800000 */
.L_x_32645:
        /* <DEDUP_REMOVED lines=21> */
.L_x_32654:
[----:B------:R-:W-:Y:S05]  /*2a40*/  BSYNC B1 ;  /* 0x0000000000017941 */ /* 0x000fea0003800000 */
.L_x_32653:
[----:B------:R-:W-:Y:S01]  /*2a50*/  LEA R5, R0, 0x37800000, 0x17 ;  /* 0x3780000000057811 */ /* 0x000fe200078eb8ff */
[----:B------:R-:W-:-:S05]  /*2a60*/  IMAD.SHL.U32 R0, R3, 0x200000, RZ ;  /* 0x0020000003007824 */ /* 0x000fca00078e00ff */
[----:B------:R-:W-:Y:S02]  /*2a70*/  LOP3.LUT R0, R5, R0, R6, 0xfe, !PT ;  /* 0x0000000005007212 */ /* 0x000fe400078efe06 */
.L_x_32652:
[----:B------:R-:W-:Y:S05]  /*2a80*/  BSYNC B0 ;  /* 0x0000000000007941 */ /* 0x000fea0003800000 */
.L_x_32651:
[----:B------:R-:W0:Y:S02]  /*2a90*/  F2I.FTZ.TRUNC.NTZ R0, R0 ;  /* 0x0000000000007305 */ /* 0x000e24000021f100 */
[----:B0-----:R-:W-:Y:S01]  /*2aa0*/  PRMT R19, R0, 0x7610, R19 ;  /* 0x0000761000137816 */ /* 0x001fe20000000013 */
[----:B------:R-:W-:Y:S05]  /*2ab0*/  BRA `(.L_x_32632) ;  /* 0x000002a000007947 */ /* 0x000fea0003800000 */
.L_x_32644:
        /* <DEDUP_REMOVED lines=14> */
.L_x_32658:
[----:B------:R-:W-:Y:S05]  /*2ba0*/  BSYNC B0 ;  /* 0x0000000000007941 */ /* 0x000fea0003800000 */
.L_x_32657:
[----:B------:R-:W0:Y:S02]  /*2bb0*/  F2I.FTZ.TRUNC.NTZ R0, R0 ;  /* 0x0000000000007305 */ /* 0x000e24000021f100 */
[----:B0-----:R-:W-:Y:S01]  /*2bc0*/  PRMT R19, R0, 0x7610, R19 ;  /* 0x0000761000137816 */ /* 0x001fe20000000013 */
[----:B------:R-:W-:Y:S05]  /*2bd0*/  BRA `(.L_x_32632) ;  /* 0x0000018000007947 */ /* 0x000fea0003800000 */
.L_x_32631:
        /* <DEDUP_REMOVED lines=21> */
.L_x_32656:
[----:B------:R0:W5:Y:S01]  /*2d30*/  LDG.E.U16 R19, [R4.64] ;  /* 0x0000002404137981 */ /* 0x000162000c1e1500 */
[----:B------:R-:W-:Y:S05]  /*2d40*/  BRA `(.L_x_32632) ;  /* 0x0000001000007947 */ /* 0x000fea0003800000 */
.L_x_32655:
[----:B------:R0:W5:Y:S02]  /*2d50*/  LDG.E.U16 R19, [R4.64] ;  /* 0x0000002404137981 */ /* 0x000164000c1e1500 */
.L_x_32632:
        /* <DEDUP_REMOVED lines=16> */
.L_x_32662:
[----:B------:R0:W5:Y:S01]  /*2e60*/  LDG.E.U8 R24, [R4.64] ;  /* 0x0000002404187981 */ /* 0x000162000c1e1100 */
[----:B------:R-:W-:Y:S05]  /*2e70*/  BRA `(.L_x_32664) ;  /* 0x00000d8000007947 */ /* 0x000fea0003800000 */
.L_x_32661:
        /* <DEDUP_REMOVED lines=8> */
.L_x_32666:
[----:B------:R0:W5:Y:S01]  /*2f00*/  LDG.E.U16 R24, [R4.64] ;  /* 0x0000002404187981 */ /* 0x000162000c1e1500 */
[----:B------:R-:W-:Y:S05]  /*2f10*/  BRA `(.L_x_32664) ;  /* 0x00000ce000007947 */ /* 0x000fea0003800000 */
.L_x_32665:
[----:B------:R0:W5:Y:S01]  /*2f20*/  LDG.E.U16 R24, [R4.64] ;  /* 0x0000002404187981 */ /* 0x000162000c1e1500 */
[----:B------:R-:W-:Y:S05]  /*2f30*/  BRA `(.L_x_32664) ;  /* 0x00000cc000007947 */ /* 0x000fea0003800000 */
.L_x_32660:
        /* <DEDUP_REMOVED lines=9> */
.L_x_32668:
[----:B------:R-:W3:Y:S02]  /*2fd0*/  LDG.E.U16 R0, [R4.64] ;  /* 0x0000002404007981 */ /* 0x000ee4000c1e1500 */
[----:B---3--:R-:W-:-:S06]  /*2fe0*/  HADD2.F32 R0, -RZ, R0.H0_H0 ;  /* 0x20000000ff007230 */ /* 0x008fcc0000004100 */
[----:B------:R-:W0:Y:S02]  /*2ff0*/  F2I.FTZ.TRUNC.NTZ R0, R0 ;  /* 0x0000000000007305 */ /* 0x000e24000021f100 */
[----:B0-----:R-:W-:Y:S01]  /*3000*/  PRMT R24, R0, 0x7610, R24 ;  /* 0x0000761000187816 */ /* 0x001fe20000000018 */
[----:B------:R-:W-:Y:S05]  /*3010*/  BRA `(.L_x_32664) ;  /* 0x00000be000007947 */ /* 0x000fea0003800000 */
.L_x_32667:
        /* <DEDUP_REMOVED lines=9> */
.L_x_32670:
[----:B------:R-:W3:Y:S02]  /*30b0*/  LDG.E.U16 R4, [R4.64] ;  /* 0x0000002404047981 */ /* 0x000ee4000c1e1500 */
[----:B---3--:R-:W-:-:S06]  /*30c0*/  HADD2.F32 R0, -RZ, R4.H0_H0 ;  /* 0x20000004ff007230 */ /* 0x008fcc0000004100 */
[----:B------:R-:W0:Y:S02]  /*30d0*/  F2I.FTZ.TRUNC.NTZ R0, R0 ;  /* 0x0000000000007305 */ /* 0x000e24000021f100 */
[----:B0-----:R-:W-:Y:S01]  /*30e0*/  PRMT R24, R0, 0x7610, R24 ;  /* 0x0000761000187816 */ /* 0x001fe20000000018 */
[----:B------:R-:W-:Y:S05]  /*30f0*/  BRA `(.L_x_32664) ;  /* 0x00000b0000007947 */ /* 0x000fea0003800000 */
.L_x_32669:
[----:B------:R-:W3:Y:S02]  /*3100*/  LDG.E.64 R4, [R4.64] ;  /* 0x0000002404047981 */ /* 0x000ee4000c1e1b00 */
[----:B---3--:R0:W3:Y:S01]  /*3110*/  F2I.F64.TRUNC R24, R4 ;  /* 0x0000000400187311 */ /* 0x0080e2000030d100 */
[----:B------:R-:W-:Y:S05]  /*3120*/  BRA `(.L_x_32664) ;  /* 0x00000ad000007947 */ /* 0x000fea0003800000 */
.L_x_32659:
        /* <DEDUP_REMOVED lines=12> */
.L_x_32673:
[----:B------:R-:W3:Y:S02]  /*31f0*/  LDG.E.64 R4, [R4.64] ;  /* 0x0000002404047981 */ /* 0x000ee4000c1e1b00 */
[----:B---3--:R0:W3:Y:S01]  /*3200*/  F2I.F64.TRUNC R24, R4 ;  /* 0x0000000400187311 */ /* 0x0080e2000030d100 */
[----:B------:R-:W-:Y:S05]  /*3210*/  BRA `(.L_x_32664) ;  /* 0x000009e000007947 */ /* 0x000fea0003800000 */
.L_x_32672:
        /* <DEDUP_REMOVED lines=28> */
.L_x_32675:
        /* <DEDUP_REMOVED lines=15> */
.L_x_32674:
[----:B------:R-:W3:Y:S02]  /*34d0*/  LDG.E.U16 R0, [R4.64] ;  /* 0x0000002404007981 */ /* 0x000ee4000c1e1500 */
[----:B---3--:R-:W-:-:S06]  /*34e0*/  PRMT R0, RZ, 0x5410, R0 ;  /* 0x00005410ff007816 */ /* 0x008fcc0000000000 */
[----:B------:R-:W0:Y:S02]  /*34f0*/  F2I.FTZ.TRUNC.NTZ R0, R0 ;  /* 0x0000000000007305 */ /* 0x000e24000021f100 */
[----:B0-----:R-:W-:Y:S01]  /*3500*/  PRMT R24, R0, 0x7610, R24 ;  /* 0x0000761000187816 */ /* 0x001fe20000000018 */
[----:B------:R-:W-:Y:S05]  /*3510*/  BRA `(.L_x_32664) ;  /* 0x000006e000007947 */ /* 0x000fea0003800000 */
.L_x_32671:
        /* <DEDUP_REMOVED lines=10> */
.L_x_32678:
        /* <DEDUP_REMOVED lines=21> */
.L_x_32682:
[----:B------:R-:W-:Y:S05]  /*3710*/  BSYNC B1 ;  /* 0x0000000000017941 */ /* 0x000fea0003800000 */
.L_x_32681:
[----:B------:R-:W-:Y:S01]  /*3720*/  LEA R5, R0, 0x3b800000, 0x17 ;  /* 0x3b80000000057811 */ /* 0x000fe200078eb8ff */
[----:B------:R-:W-:-:S05]  /*3730*/  IMAD.SHL.U32 R0, R3, 0x100000, RZ ;  /* 0x0010000003007824 */ /* 0x000fca00078e00ff */
[----:B------:R-:W-:Y:S02]  /*3740*/  LOP3.LUT R0, R5, R0, R6, 0xfe, !PT ;  /* 0x0000000005007212 */ /* 0x000fe400078efe06 */
.L_x_32680:
[----:B------:R-:W-:Y:S05]  /*3750*/  BSYNC B0 ;  /* 0x0000000000007941 */ /* 0x000fea0003800000 */
.L_x_32679:
[----:B------:R-:W0:Y:S02]  /*3760*/  F2I.FTZ.TRUNC.NTZ R0, R0 ;  /* 0x0000000000007305 */ /* 0x000e24000021f100 */
[----:B0-----:R-:W-:Y:S01]  /*3770*/  PRMT R24, R0, 0x7610, R24 ;  /* 0x0000761000187816 */ /* 0x001fe20000000018 */
[----:B------:R-:W-:Y:S05]  /*3780*/  BRA `(.L_x_32664) ;  /* 0x0000047000007947 */ /* 0x000fea0003800000 */
.L_x_32677:
        /* <DEDUP_REMOVED lines=21> */
.L_x_32686:
[----:B------:R-:W-:Y:S05]  /*38e0*/  BSYNC B1 ;  /* 0x0000000000017941 */ /* 0x000fea0003800000 */
.L_x_32685:
[----:B------:R-:W-:Y:S01]  /*38f0*/  LEA R5, R0, 0x37800000, 0x17 ;  /* 0x3780000000057811 */ /* 0x000fe200078eb8ff */
[----:B------:R-:W-:-:S05]  /*3900*/  IMAD.SHL.U32 R0, R3, 0x200000, RZ ;  /* 0x0020000003007824 */ /* 0x000fca00078e00ff */
[----:B------:R-:W-:Y:S02]  /*3910*/  LOP3.LUT R0, R5, R0, R6, 0xfe, !PT ;  /* 0x0000000005007212 */ /* 0x000fe400078efe06 */
.L_x_32684:
[----:B------:R-:W-:Y:S05]  /*3920*/  BSYNC B0 ;  /* 0x0000000000007941 */ /* 0x000fea0003800000 */
.L_x_32683:
[----:B------:R-:W0:Y:S02]  /*3930*/  F2I.FTZ.TRUNC.NTZ R0, R0 ;  /* 0x0000000000007305 */ /* 0x000e24000021f100 */
[----:B0-----:R-:W-:Y:S01]  /*3940*/  PRMT R24, R0, 0x7610, R24 ;  /* 0x0000761000187816 */ /* 0x001fe20000000018 */
[----:B------:R-:W-:Y:S05]  /*3950*/  BRA `(.L_x_32664) ;  /* 0x000002a000007947 */ /* 0x000fea0003800000 */
.L_x_32676:
        /* <DEDUP_REMOVED lines=14> */
.L_x_32690:
[----:B------:R-:W-:Y:S05]  /*3a40*/  BSYNC B0 ;  /* 0x0000000000007941 */ /* 0x000fea0003800000 */
.L_x_32689:
[----:B------:R-:W0:Y:S02]  /*3a50*/  F2I.FTZ.TRUNC.NTZ R0, R0 ;  /* 0x0000000000007305 */ /* 0x000e24000021f100 */
[----:B0-----:R-:W-:Y:S01]  /*3a60*/  PRMT R24, R0, 0x7610, R24 ;  /* 0x0000761000187816 */ /* 0x001fe20000000018 */
[----:B------:R-:W-:Y:S05]  /*3a70*/  BRA `(.L_x_32664) ;  /* 0x0000018000007947 */ /* 0x000fea0003800000 */
.L_x_32663:
        /* <DEDUP_REMOVED lines=21> */
.L_x_32688:
[----:B------:R0:W5:Y:S01]  /*3bd0*/  LDG.E.U16 R24, [R4.64] ;  /* 0x0000002404187981 */ /* 0x000162000c1e1500 */
[----:B------:R-:W-:Y:S05]  /*3be0*/  BRA `(.L_x_32664) ;  /* 0x0000001000007947 */ /* 0x000fea0003800000 */
.L_x_32687:
[----:B------:R0:W5:Y:S02]  /*3bf0*/  LDG.E.U16 R24, [R4.64] ;  /* 0x0000002404187981 */ /* 0x000164000c1e1500 */
.L_x_32664:
[----:B------:R-:W-:-:S03]  /*3c00*/  IADD3 R28, R28, 0x80, RZ ;  /* 0x000000801c1c7810 */ /* 0x000fc60007ffe0ff */
.L_x_32626:
[----:B------:R-:W-:Y:S05]  /*3c10*/  BSYNC B6 ;  /* 0x0000000000067941 */ /* 0x000fea0003800000 */
.L_x_32625:
        /* <DEDUP_REMOVED lines=23> */
.L_x_32696:
[----:B------:R0:W5:Y:S01]  /*3d90*/  LDG.E.U8 R26, [R4.64] ;  /* 0x00000024041a7981 */ /* 0x000162000c1e1100 */
[----:B------:R-:W-:Y:S05]  /*3da0*/  BRA `(.L_x_32698) ;  /* 0x00000d8000007947 */ /* 0x000fea0003800000 */
.L_x_32695:
        /* <DEDUP_REMOVED lines=8> */
.L_x_32700:
[----:B------:R0:W5:Y:S01]  /*3e30*/  LDG.E.U16 R26, [R4.64] ;  /* 0x00000024041a7981 */ /* 0x000162000c1e1500 */
[----:B------:R-:W-:Y:S05]  /*3e40*/  BRA `(.L_x_32698) ;  /* 0x00000ce000007947 */ /* 0x000fea0003800000 */
.L_x_32699:
[----:B------:R0:W5:Y:S01]  /*3e50*/  LDG.E.U16 R26, [R4.64] ;  /* 0x00000024041a7981 */ /* 0x000162000c1e1500 */
[----:B------:R-:W-:Y:S05]  /*3e60*/  BRA `(.L_x_32698) ;  /* 0x00000cc000007947 */ /* 0x000fea0003800000 */
.L_x_32694:
        /* <DEDUP_REMOVED lines=9> */
.L_x_32702:
[----:B------:R-:W4:Y:S02]  /*3f00*/  LDG.E.U16 R0, [R4.64] ;  /* 0x0000002404007981 */ /* 0x000f24000c1e1500 */
[----:B----4-:R-:W-:-:S06]  /*3f10*/  HADD2.F32 R0, -RZ, R0.H0_H0 ;  /* 0x20000000ff007230 */ /* 0x010fcc0000004100 */
[----:B------:R-:W0:Y:S02]  /*3f20*/  F2I.FTZ.TRUNC.NTZ R0, R0 ;  /* 0x0000000000007305 */ /* 0x000e24000021f100 */
[----:B0-----:R-:W-:Y:S01]  /*3f30*/  PRMT R26, R0, 0x7610, R26 ;  /* 0x00007610001a7816 */ /* 0x001fe2000000001a */
[----:B------:R-:W-:Y:S05]  /*3f40*/  BRA `(.L_x_32698) ;  /* 0x00000be000007947 */ /* 0x000fea0003800000 */
.L_x_32701:
        /* <DEDUP_REMOVED lines=9> */
.L_x_32704:
[----:B------:R-:W4:Y:S02]  /*3fe0*/  LDG.E.U16 R4, [R4.64] ;  /* 0x0000002404047981 */ /* 0x000f24000c1e1500 */
[----:B----4-:R-:W-:-:S06]  /*3ff0*/  HADD2.F32 R0, -RZ, R4.H0_H0 ;  /* 0x20000004ff007230 */ /* 0x010fcc0000004100 */
[----:B------:R-:W0:Y:S02]  /*4000*/  F2I.FTZ.TRUNC.NTZ R0, R0 ;  /* 0x0000000000007305 */ /* 0x000e24000021f100 */
[----:B0-----:R-:W-:Y:S01]  /*4010*/  PRMT R26, R0, 0x7610, R26 ;  /* 0x00007610001a7816 */ /* 0x001fe2000000001a */
[----:B------:R-:W-:Y:S05]  /*4020*/  BRA `(.L_x_32698) ;  /* 0x00000b0000007947 */ /* 0x000fea0003800000 */
.L_x_32703:
[----:B------:R-:W4:Y:S02]  /*4030*/  LDG.E.64 R4, [R4.64] ;  /* 0x0000002404047981 */ /* 0x000f24000c1e1b00 */
[----:B----4-:R0:W4:Y:S01]  /*4040*/  F2I.F64.TRUNC R26, R4 ;  /* 0x00000004001a7311 */ /* 0x010122000030d100 */
[----:B------:R-:W-:Y:S05]  /*4050*/  BRA `(.L_x_32698) ;  /* 0x00000ad000007947 */ /* 0x000fea0003800000 */
.L_x_32693:
        /* <DEDUP_REMOVED lines=12> */
.L_x_32707:
[----:B------:R-:W4:Y:S02]  /*4120*/  LDG.E.64 R4, [R4.64] ;  /* 0x0000002404047981 */ /* 0x000f24000c1e1b00 */
[----:B----4-:R0:W4:Y:S01]  /*4130*/  F2I.F64.TRUNC R26, R4 ;  /* 0x00000004001a7311 */ /* 0x010122000030d100 */
[----:B------:R-:W-:Y:S05]  /*4140*/  BRA `(.L_x_32698) ;  /* 0x000009e000007947 */ /* 0x000fea0003800000 */
.L_x_32706:
        /* <DEDUP_REMOVED lines=28> */
.L_x_32709:
        /* <DEDUP_REMOVED lines=15> */
.L_x_32708:
[----:B------:R-:W4:Y:S02]  /*4400*/  LDG.E.U16 R0, [R4.64] ;  /* 0x0000002404007981 */ /* 0x000f24000c1e1500 */
[----:B----4-:R-:W-:-:S06]  /*4410*/  PRMT R0, RZ, 0x5410, R0 ;  /* 0x00005410ff007816 */ /* 0x010fcc0000000000 */
[----:B------:R-:W0:Y:S02]  /*4420*/  F2I.FTZ.TRUNC.NTZ R0, R0 ;  /* 0x0000000000007305 */ /* 0x000e24000021f100 */
[----:B0-----:R-:W-:Y:S01]  /*4430*/  PRMT R26, R0, 0x7610, R26 ;  /* 0x00007610001a7816 */ /* 0x001fe2000000001a */
[----:B------:R-:W-:Y:S05]  /*4440*/  BRA `(.L_x_32698) ;  /* 0x000006e000007947 */ /* 0x000fea0003800000 */
.L_x_32705:
        /* <DEDUP_REMOVED lines=10> */
.L_x_32712:
        /* <DEDUP_REMOVED lines=21> */
.L_x_32716:
[----:B------:R-:W-:Y:S05]  /*4640*/  BSYNC B1 ;  /* 0x0000000000017941 */ /* 0x000fea0003800000 */
.L_x_32715:
[----:B------:R-:W-:Y:S01]  /*4650*/  LEA R5, R0, 0x3b800000, 0x17 ;  /* 0x3b80000000057811 */ /* 0x000fe200078eb8ff */
[----:B------:R-:W-:-:S05]  /*4660*/  IMAD.SHL.U32 R0, R3, 0x100000, RZ ;  /* 0x0010000003007824 */ /* 0x000fca00078e00ff */
[----:B------:R-:W-:Y:S02]  /*4670*/  LOP3.LUT R0, R5, R0, R6, 0xfe, !PT ;  /* 0x0000000005007212 */ /* 0x000fe400078efe06 */
.L_x_32714:
[----:B------:R-:W-:Y:S05]  /*4680*/  BSYNC B0 ;  /* 0x0000000000007941 */ /* 0x000fea0003800000 */
.L_x_32713:
[----:B------:R-:W0:Y:S02]  /*4690*/  F2I.FTZ.TRUNC.NTZ R0, R0 ;  /* 0x0000000000007305 */ /* 0x000e24000021f100 */
[----:B0-----:R-:W-:Y:S01]  /*46a0*/  PRMT R26, R0, 0x7610, R26 ;  /* 0x00007610001a7816 */ /* 0x001fe2000000001a */
[----:B------:R-:W-:Y:S05]  /*46b0*/  BRA `(.L_x_32698) ;  /* 0x0000047000007947 */ /* 0x000fea0003800000 */
.L_x_32711:
        /* <DEDUP_REMOVED lines=21> */
.L_x_32720:
[----:B------:R-:W-:Y:S05]  /*4810*/  BSYNC B1 ;  /* 0x0000000000017941 */ /* 0x000fea0003800000 */
.L_x_32719:
[----:B------:R-:W-:Y:S01]  /*4820*/  LEA R5, R0, 0x37800000, 0x17 ;  /* 0x3780000000057811 */ /* 0x000fe200078eb8ff */
[----:B------:R-:W-:-:S05]  /*4830*/  IMAD.SHL.U32 R0, R3, 0x200000, RZ ;  /* 0x0020000003007824 */ /* 0x000fca00078e00ff */
[----:B------:R-:W-:Y:S02]  /*4840*/  LOP3.LUT R0, R5, R0, R6, 0xfe, !PT ;  /* 0x0000000005007212 */ /* 0x000fe400078efe06 */
.L_x_32718:
[----:B------:R-:W-:Y:S05]  /*4850*/  BSYNC B0 ;  /* 0x0000000000007941 */ /* 0x000fea0003800000 */
.L_x_32717:
[----:B------:R-:W0:Y:S02]  /*4860*/  F2I.FTZ.TRUNC.NTZ R0, R0 ;  /* 0x0000000000007305 */ /* 0x000e24000021f100 */
[----:B0-----:R-:W-:Y:S01]  /*4870*/  PRMT R26, R0, 0x7610, R26 ;  /* 0x00007610001a7816 */ /* 0x001fe2000000001a */
[----:B------:R-:W-:Y:S05]  /*4880*/  BRA `(.L_x_32698) ;  /* 0x000002a000007947 */ /* 0x000fea0003800000 */
.L_x_32710:
        /* <DEDUP_REMOVED lines=14> */
.L_x_32724:
[----:B------:R-:W-:Y:S05]  /*4970*/  BSYNC B0 ;  /* 0x0000000000007941 */ /* 0x000fea0003800000 */
.L_x_32723:
[----:B------:R-:W0:Y:S02]  /*4980*/  F2I.FTZ.TRUNC.NTZ R0, R0 ;  /* 0x0000000000007305 */ /* 0x000e24000021f100 */
[----:B0-----:R-:W-:Y:S01]  /*4990*/  PRMT R26, R0, 0x7610, R26 ;  /* 0x00007610001a7816 */ /* 0x001fe2000000001a */
[----:B------:R-:W-:Y:S05]  /*49a0*/  BRA `(.L_x_32698) ;  /* 0x0000018000007947 */ /* 0x000fea0003800000 */
.L_x_32697:
        /* <DEDUP_REMOVED lines=21> */
.L_x_32722:
[----:B------:R0:W5:Y:S01]  /*4b00*/  LDG.E.U16 R26, [R4.64] ;  /* 0x00000024041a7981 */ /* 0x000162000c1e1500 */
[----:B------:R-:W-:Y:S05]  /*4b10*/  BRA `(.L_x_32698) ;  /* 0x0000001000007947 */ /* 0x000fea0003800000 */
.L_x_32721:
[----:B------:R0:W5:Y:S02]  /*4b20*/  LDG.E.U16 R26, [R4.64] ;  /* 0x00000024041a7981 */ /* 0x000164000c1e1500 */
.L_x_32698:
        /* <DEDUP_REMOVED lines=16> */
.L_x_32728:
[----:B------:R0:W5:Y:S01]  /*4c30*/  LDG.E.U8 R27, [R4.64] ;  /* 0x00000024041b7981 */ /* 0x000162000c1e1100 */
[----:B------:R-:W-:Y:S05]  /*4c40*/  BRA `(.L_x_32730) ;  /* 0x00000d8000007947 */ /* 0x000fea0003800000 */
.L_x_32727:
        /* <DEDUP_REMOVED lines=8> */
.L_x_32732:
[----:B------:R0:W5:Y:S01]  /*4cd0*/  LDG.E.U16 R27, [R4.64] ;  /* 0x00000024041b7981 */ /* 0x000162000c1e1500 */
[----:B------:R-:W-:Y:S05]  /*4ce0*/  BRA `(.L_x_32730) ;  /* 0x00000ce000007947 */ /* 0x000fea0003800000 */
.L_x_32731:
[----:B------:R0:W5:Y:S01]  /*4cf0*/  LDG.E.U16 R27, [R4.64] ;  /* 0x00000024041b7981 */ /* 0x000162000c1e1500 */
[----:B------:R-:W-:Y:S05]  /*4d00*/  BRA `(.L_x_32730) ;  /* 0x00000cc000007947 */ /* 0x000fea0003800000 */
.L_x_32726:
        /* <DEDUP_REMOVED lines=9> */
.L_x_32734:
[----:B----4-:R-:W4:Y:S02]  /*4da0*/  LDG.E.U16 R0, [R4.64] ;  /* 0x0000002404007981 */ /* 0x010f24000c1e1500 */
[----:B----4-:R-:W-:-:S06]  /*4db0*/  HADD2.F32 R0, -RZ, R0.H0_H0 ;  /* 0x20000000ff007230 */ /* 0x010fcc0000004100 */
[----:B------:R-:W0:Y:S02]  /*4dc0*/  F2I.FTZ.TRUNC.NTZ R0, R0 ;  /* 0x0000000000007305 */ /* 0x000e24000021f100 */
[----:B0-----:R-:W-:Y:S01]  /*4dd0*/  PRMT R27, R0, 0x7610, R27 ;  /* 0x00007610001b7816 */ /* 0x001fe2000000001b */
[----:B------:R-:W-:Y:S05]  /*4de0*/  BRA `(.L_x_32730) ;  /* 0x00000be000007947 */ /* 0x000fea0003800000 */
.L_x_32733:
        /* <DEDUP_REMOVED lines=9> */
.L_x_32736:
[----:B----4-:R-:W4:Y:S02]  /*4e80*/  LDG.E.U16 R4, [R4.64] ;  /* 0x0000002404047981 */ /* 0x010f24000c1e1500 */
[----:B----4-:R-:W-:-:S06]  /*4e90*/  HADD2.F32 R0, -RZ, R4.H0_H0 ;  /* 0x20000004ff007230 */ /* 0x010fcc0000004100 */
[----:B------:R-:W0:Y:S02]  /*4ea0*/  F2I.FTZ.TRUNC.NTZ R0, R0 ;  /* 0x0000000000007305 */ /* 0x000e24000021f100 */
[----:B0-----:R-:W-:Y:S01]  /*4eb0*/  PRMT R27, R0, 0x7610, R27 ;  /* 0x00007610001b7816 */ /* 0x001fe2000000001b */
[----:B------:R-:W-:Y:S05]  /*4ec0*/  BRA `(.L_x_32730) ;  /* 0x00000b0000007947 */ /* 0x000fea0003800000 */
.L_x_32735:
[----:B----4-:R-:W4:Y:S02]  /*4ed0*/  LDG.E.64 R4, [R4.64] ;  /* 0x0000002404047981 */ /* 0x010f24000c1e1b00 */
[----:B----4-:R0:W4:Y:S01]  /*4ee0*/  F2I.F64.TRUNC R27, R4 ;  /* 0x00000004001b7311 */ /* 0x010122000030d100 */
[----:B------:R-:W-:Y:S05]  /*4ef0*/  BRA `(.L_x_32730) ;  /* 0x00000ad000007947 */ /* 0x000fea0003800000 */
.L_x_32725:
        /* <DEDUP_REMOVED lines=12> */
.L_x_32739:
[----:B----4-:R-:W4:Y:S02]  /*4fc0*/  LDG.E.64 R4, [R4.64] ;  /* 0x0000002404047981 */ /* 0x010f24000c1e1b00 */
[----:B----4-:R0:W4:Y:S01]  /*4fd0*/  F2I.F64.TRUNC R27, R4 ;  /* 0x00000004001b7311 */ /* 0x010122000030d100 */
[----:B------:R-:W-:Y:S05]  /*4fe0*/  BRA `(.L_x_32730) ;  /* 0x000009e000007947 */ /* 0x000fea0003800000 */
.L_x_32738:
        /* <DEDUP_REMOVED lines=28> */
.L_x_32741:
        /* <DEDUP_REMOVED lines=15> */
.L_x_32740:
[----:B----4-:R-:W4:Y:S02]  /*52a0*/  LDG.E.U16 R0, [R4.64] ;  /* 0x0000002404007981 */ /* 0x010f24000c1e1500 */
[----:B----4-:R-:W-:-:S06]  /*52b0*/  PRMT R0, RZ, 0x5410, R0 ;  /* 0x00005410ff007816 */ /* 0x010fcc0000000000 */
[----:B------:R-:W0:Y:S02]  /*52c0*/  F2I.FTZ.TRUNC.NTZ R0, R0 ;  /* 0x0000000000007305 */ /* 0x000e24000021f100 */
[----:B0-----:R-:W-:Y:S01]  /*52d0*/  PRMT R27, R0, 0x7610, R27 ;  /* 0x00007610001b7816 */ /* 0x001fe2000000001b */
[----:B------:R-:W-:Y:S05]  /*52e0*/  BRA `(.L_x_32730) ;  /* 0x000006e000007947 */ /* 0x000fea0003800000 */
.L_x_32737:
        /* <DEDUP_REMOVED lines=10> */
.L_x_32744:
        /* <DEDUP_REMOVED lines=21> */
.L_x_32748:
[----:B------:R-:W-:Y:S05]  /*54e0*/  BSYNC B1 ;  /* 0x0000000000017941 */ /* 0x000fea0003800000 */
.L_x_32747:
[----:B------:R-:W-:Y:S01]  /*54f0*/  LEA R5, R0, 0x3b800000, 0x17 ;  /* 0x3b80000000057811 */ /* 0x000fe200078eb8ff */
[----:B------:R-:W-:-:S05]  /*5500*/  IMAD.SHL.U32 R0, R3, 0x100000, RZ ;  /* 0x0010000003007824 */ /* 0x000fca00078e00ff */
[----:B------:R-:W-:Y:S02]  /*5510*/  LOP3.LUT R0, R5, R0, R6, 0xfe, !PT ;  /* 0x0000000005007212 */ /* 0x000fe400078efe06 */
.L_x_32746:
[----:B------:R-:W-:Y:S05]  /*5520*/  BSYNC B0 ;  /* 0x0000000000007941 */ /* 0x000fea0003800000 */
.L_x_32745:
[----:B------:R-:W0:Y:S02]  /*5530*/  F2I.FTZ.TRUNC.NTZ R0, R0 ;  /* 0x0000000000007305 */ /* 0x000e24000021f100 */
[----:B0-----:R-:W-:Y:S01]  /*5540*/  PRMT R27, R0, 0x7610, R27 ;  /* 0x00007610001b7816 */ /* 0x001fe2000000001b */
[----:B------:R-:W-:Y:S05]  /*5550*/  BRA `(.L_x_32730) ;  /* 0x0000047000007947 */ /* 0x000fea0003800000 */
.L_x_32743:
        /* <DEDUP_REMOVED lines=21> */
.L_x_32752:
[----:B------:R-:W-:Y:S05]  /*56b0*/  BSYNC B1 ;  /* 0x0000000000017941 */ /* 0x000fea0003800000 */
.L_x_32751:
[----:B------:R-:W-:Y:S01]  /*56c0*/  LEA R5, R0, 0x37800000, 0x17 ;  /* 0x3780000000057811 */ /* 0x000fe200078eb8ff */
[----:B------:R-:W-:-:S05]  /*56d0*/  IMAD.SHL.U32 R0, R3, 0x200000, RZ ;  /* 0x0020000003007824 */ /* 0x000fca00078e00ff */
[----:B------:R-:W-:Y:S02]  /*56e0*/  LOP3.LUT R0, R5, R0, R6, 0xfe, !PT ;  /* 0x0000000005007212 */ /* 0x000fe400078efe06 */
.L_x_32750:
[----:B------:R-:W-:Y:S05]  /*56f0*/  BSYNC B0 ;  /* 0x0000000000007941 */ /* 0x000fea0003800000 */
.L_x_32749:
[----:B------:R-:W0:Y:S02]  /*5700*/  F2I.FTZ.TRUNC.NTZ R0, R0 ;  /* 0x0000000000007305 */ /* 0x000e24000021f100 */
[----:B0-----:R-:W-:Y:S01]  /*5710*/  PRMT R27, R0, 0x7610, R27 ;  /* 0x00007610001b7816 */ /* 0x001fe2000000001b */
[----:B------:R-:W-:Y:S05]  /*5720*/  BRA `(.L_x_32730) ;  /* 0x000002a000007947 */ /* 0x000fea0003800000 */
.L_x_32742:
        /* <DEDUP_REMOVED lines=14> */
.L_x_32756:
[----:B------:R-:W-:Y:S05]  /*5810*/  BSYNC B0 ;  /* 0x0000000000007941 */ /* 0x000fea0003800000 */
.L_x_32755:
[----:B------:R-:W0:Y:S02]  /*5820*/  F2I.FTZ.TRUNC.NTZ R0, R0 ;  /* 0x0000000000007305 */ /* 0x000e24000021f100 */
[----:B0-----:R-:W-:Y:S01]  /*5830*/  PRMT R27, R0, 0x7610, R27 ;  /* 0x00007610001b7816 */ /* 0x001fe2000000001b */
[----:B------:R-:W-:Y:S05]  /*5840*/  BRA `(.L_x_32730) ;  /* 0x0000018000007947 */ /* 0x000fea0003800000 */
.L_x_32729:
        /* <DEDUP_REMOVED lines=21> */
.L_x_32754:
[----:B------:R0:W5:Y:S01]  /*59a0*/  LDG.E.U16 R27, [R4.64] ;  /* 0x00000024041b7981 */ /* 0x000162000c1e1500 */
[----:B------:R-:W-:Y:S05]  /*59b0*/  BRA `(.L_x_32730) ;  /* 0x0000001000007947 */ /* 0x000fea0003800000 */
.L_x_32753:
[----:B------:R0:W5:Y:S02]  /*59c0*/  LDG.E.U16 R27, [R4.64] ;  /* 0x00000024041b7981 */ /* 0x000164000c1e1500 */
.L_x_32730:
[----:B------:R-:W-:-:S03]  /*59d0*/  IADD3 R28, R28, 0x80, RZ ;  /* 0x000000801c1c7810 */ /* 0x000fc60007ffe0ff */
.L_x_32692:
[----:B------:R-:W-:Y:S05]  /*59e0*/  BSYNC B6 ;  /* 0x0000000000067941 */ /* 0x000fea0003800000 */
.L_x_32691:
        /* <DEDUP_REMOVED lines=21> */
.L_x_32762:
[----:B------:R0:W5:Y:S01]  /*5b40*/  LDG.E.U8 R29, [R4.64] ;  /* 0x00000024041d7981 */ /* 0x000162000c1e1100 */
[----:B------:R-:W-:Y:S05]  /*5b50*/  BRA `(.L_x_32764) ;  /* 0x00000d9000007947 */ /* 0x000fea0003800000 */
.L_x_32761:
        /* <DEDUP_REMOVED lines=8> */
.L_x_32766:
[----:B------:R0:W5:Y:S01]  /*5be0*/  LDG.E.U16 R29, [R4.64] ;  /* 0x00000024041d7981 */ /* 0x000162000c1e1500 */
[----:B------:R-:W-:Y:S05]  /*5bf0*/  BRA `(.L_x_32764) ;  /* 0x00000cf000007947 */ /* 0x000fea0003800000 */
.L_x_32765:
[----:B------:R0:W5:Y:S01]  /*5c00*/  LDG.E.U16 R29, [R4.64] ;  /* 0x00000024041d7981 */ /* 0x000162000c1e1500 */
[----:B------:R-:W-:Y:S05]  /*5c10*/  BRA `(.L_x_32764) ;  /* 0x00000cd000007947 */ /* 0x000fea0003800000 */
.L_x_32760:
        /* <DEDUP_REMOVED lines=9> */
.L_x_32768:
[----:B----4-:R-:W4:Y:S02]  /*5cb0*/  LDG.E.U16 R0, [R4.64] ;  /* 0x0000002404007981 */ /* 0x010f24000c1e1500 */
[----:B----4-:R-:W-:-:S06]  /*5cc0*/  HADD2.F32 R0, -RZ, R0.H0_H0 ;  /* 0x20000000ff007230 */ /* 0x010fcc0000004100 */
[----:B------:R-:W0:Y:S02]  /*5cd0*/  F2I.FTZ.TRUNC.NTZ R0, R0 ;  /* 0x0000000000007305 */ /* 0x000e24000021f100 */
[----:B0-----:R-:W-:Y:S01]  /*5ce0*/  PRMT R29, R0, 0x7610, R29 ;  /* 0x00007610001d7816 */ /* 0x001fe2000000001d */
[----:B------:R-:W-:Y:S05]  /*5cf0*/  BRA `(.L_x_32764) ;  /* 0x00000bf000007947 */ /* 0x000fea0003800000 */
.L_x_32767:
        /* <DEDUP_REMOVED lines=9> */
.L_x_32770:
[----:B----4-:R-:W4:Y:S02]  /*5d90*/  LDG.E.U16 R4, [R4.64] ;  /* 0x0000002404047981 */ /* 0x010f24000c1e1500 */
[----:B----4-:R-:W-:-:S06]  /*5da0*/  HADD2.F32 R0, -RZ, R4.H0_H0 ;  /* 0x20000004ff007230 */ /* 0x010fcc0000004100 */
[----:B------:R-:W0:Y:S02]  /*5db0*/  F2I.FTZ.TRUNC.NTZ R0, R0 ;  /* 0x0000000000007305 */ /* 0x000e24000021f100 */
[----:B0-----:R-:W-:Y:S01]  /*5dc0*/  PRMT R29, R0, 0x7610, R29 ;  /* 0x00007610001d7816 */ /* 0x001fe2000000001d */
[----:B------:R-:W-:Y:S05]  /*5dd0*/  BRA `(.L_x_32764) ;  /* 0x00000b1000007947 */ /* 0x000fea0003800000 */
.L_x_32769:
[----:B----4-:R-:W4:Y:S02]  /*5de0*/  LDG.E.64 R2, [R4.64] ;  /* 0x0000002404027981 */ /* 0x010f24000c1e1b00 */
[----:B----4-:R-:W0:Y:S02]  /*5df0*/  F2I.F64.TRUNC R2, R2 ;  /* 0x0000000200027311 */ /* 0x010e24000030d100 */
[----:B0-----:R-:W-:Y:S01]  /*5e00*/  PRMT R29, R2, 0x7610, R29 ;  /* 0x00007610021d7816 */ /* 0x001fe2000000001d */
[----:B------:R-:W-:Y:S05]  /*5e10*/  BRA `(.L_x_32764) ;  /* 0x00000ad000007947 */ /* 0x000fea0003800000 */
.L_x_32759:
        /* <DEDUP_REMOVED lines=12> */
.L_x_32773:
[----:B----4-:R-:W4:Y:S02]  /*5ee0*/  LDG.E.64 R4, [R4.64] ;  /* 0x0000002404047981 */ /* 0x010f24000c1e1b00 */
[----:B----4-:R0:W4:Y:S01]  /*5ef0*/  F2I.F64.TRUNC R29, R4 ;  /* 0x00000004001d7311 */ /* 0x010122000030d100 */
[----:B------:R-:W-:Y:S05]  /*5f00*/  BRA `(.L_x_32764) ;  /* 0x000009e000007947 */ /* 0x000fea0003800000 */
.L_x_32772:
        /* <DEDUP_REMOVED lines=28> */
.L_x_32775:
        /* <DEDUP_REMOVED lines=15> */
.L_x_32774:
[----:B----4-:R-:W4:Y:S02]  /*61c0*/  LDG.E.U16 R0, [R4.64] ;  /* 0x0000002404007981 */ /* 0x010f24000c1e1500 */
[----:B----4-:R-:W-:-:S06]  /*61d0*/  PRMT R0, RZ, 0x5410, R0 ;  /* 0x00005410ff007816 */ /* 0x010fcc0000000000 */
[----:B------:R-:W0:Y:S02]  /*61e0*/  F2I.FTZ.TRUNC.NTZ R0, R0 ;  /* 0x0000000000007305 */ /* 0x000e24000021f100 */
[----:B0-----:R-:W-:Y:S01]  /*61f0*/  PRMT R29, R0, 0x7610, R29 ;  /* 0x00007610001d7816 */ /* 0x001fe2000000001d */
[----:B------:R-:W-:Y:S05]  /*6200*/  BRA `(.L_x_32764) ;  /* 0x000006e000007947 */ /* 0x000fea0003800000 */
.L_x_32771:
        /* <DEDUP_REMOVED lines=10> */
.L_x_32778:
        /* <DEDUP_REMOVED lines=21> */
.L_x_32782:
[----:B------:R-:W-:Y:S05]  /*6400*/  BSYNC B1 ;  /* 0x0000000000017941 */ /* 0x000fea0003800000 */
.L_x_32781:
[----:B------:R-:W-:Y:S01]  /*6410*/  LEA R3, R0, 0x3b800000, 0x17 ;  /* 0x3b80000000037811 */ /* 0x000fe200078eb8ff */
[----:B------:R-:W-:-:S05]  /*6420*/  IMAD.SHL.U32 R0, R2, 0x100000, RZ ;  /* 0x0010000002007824 */ /* 0x000fca00078e00ff */
[----:B------:R-:W-:Y:S02]  /*6430*/  LOP3.LUT R0, R3, R0, R4, 0xfe, !PT ;  /* 0x0000000003007212 */ /* 0x000fe400078efe04 */
.L_x_32780:
[----:B------:R-:W-:Y:S05]  /*6440*/  BSYNC B0 ;  /* 0x0000000000007941 */ /* 0x000fea0003800000 */
.L_x_32779:
[----:B------:R-:W0:Y:S02]  /*6450*/  F2I.FTZ.TRUNC.NTZ R0, R0 ;  /* 0x0000000000007305 */ /* 0x000e24000021f100 */
[----:B0-----:R-:W-:Y:S01]  /*6460*/  PRMT R29, R0, 0x7610, R29 ;  /* 0x00007610001d7816 */ /* 0x001fe2000000001d */
[----:B------:R-:W-:Y:S05]  /*6470*/  BRA `(.L_x_32764) ;  /* 0x0000047000007947 */ /* 0x000fea0003800000 */
.L_x_32777:
        /* <DEDUP_REMOVED lines=21> */
.L_x_32786:
[----:B------:R-:W-:Y:S05]  /*65d0*/  BSYNC B1 ;  /* 0x0000000000017941 */ /* 0x000fea0003800000 */
.L_x_32785:
[----:B------:R-:W-:Y:S01]  /*65e0*/  LEA R3, R0, 0x37800000, 0x17 ;  /* 0x3780000000037811 */ /* 0x000fe200078eb8ff */
[----:B------:R-:W-:-:S05]  /*65f0*/  IMAD.SHL.U32 R0, R2, 0x200000, RZ ;  /* 0x0020000002007824 */ /* 0x000fca00078e00ff */
[----:B------:R-:W-:Y:S02]  /*6600*/  LOP3.LUT R0, R3, R0, R4, 0xfe, !PT ;  /* 0x0000000003007212 */ /* 0x000fe400078efe04 */
.L_x_32784:
[----:B------:R-:W-:Y:S05]  /*6610*/  BSYNC B0 ;  /* 0x0000000000007941 */ /* 0x000fea0003800000 */
.L_x_32783:
[----:B------:R-:W0:Y:S02]  /*6620*/  F2I.FTZ.TRUNC.NTZ R0, R0 ;  /* 0x0000000000007305 */ /* 0x000e24000021f100 */
[----:B0-----:R-:W-:Y:S01]  /*6630*/  PRMT R29, R0, 0x7610, R29 ;  /* 0x00007610001d7816 */ /* 0x001fe2000000001d */
[----:B------:R-:W-:Y:S05]  /*6640*/  BRA `(.L_x_32764) ;  /* 0x000002a000007947 */ /* 0x000fea0003800000 */
.L_x_32776:
        /* <DEDUP_REMOVED lines=14> */
.L_x_32790:
[----:B------:R-:W-:Y:S05]  /*6730*/  BSYNC B0 ;  /* 0x0000000000007941 */ /* 0x000fea0003800000 */
.L_x_32789:
[----:B------:R-:W0:Y:S02]  /*6740*/  F2I.FTZ.TRUNC.NTZ R0, R0 ;  /* 0x0000000000007305 */ /* 0x000e24000021f100 */
[----:B0-----:R-:W-:Y:S01]  /*6750*/  PRMT R29, R0, 0x7610, R29 ;  /* 0x00007610001d7816 */ /* 0x001fe2000000001d */
[----:B------:R-:W-:Y:S05]  /*6760*/  BRA `(.L_x_32764) ;  /* 0x0000018000007947 */ /* 0x000fea0003800000 */
.L_x_32763:
        /* <DEDUP_REMOVED lines=21> */
.L_x_32788:
[----:B------:R0:W5:Y:S01]  /*68c0*/  LDG.E.U16 R29, [R4.64] ;  /* 0x00000024041d7981 */ /* 0x000162000c1e1500 */
[----:B------:R-:W-:Y:S05]  /*68d0*/  BRA `(.L_x_32764) ;  /* 0x0000001000007947 */ /* 0x000fea0003800000 */
.L_x_32787:
[----:B------:R0:W5:Y:S02]  /*68e0*/  LDG.E.U16 R29, [R4.64] ;  /* 0x00000024041d7981 */ /* 0x000164000c1e1500 */
.L_x_32764:
        /* <DEDUP_REMOVED lines=16> */
.L_x_32794:
[----:B------:R0:W5:Y:S01]  /*69f0*/  LDG.E.U8 R25, [R2.64] ;  /* 0x0000002402197981 */ /* 0x000162000c1e1100 */
[----:B------:R-:W-:Y:S05]  /*6a00*/  BRA `(.L_x_32758) ;  /* 0x00000d7000007947 */ /* 0x000fea0003800000 */
.L_x_32793:
        /* <DEDUP_REMOVED lines=8> */
.L_x_32797:
[----:B------:R0:W5:Y:S01]  /*6a90*/  LDG.E.U16 R25, [R2.64] ;  /* 0x0000002402197981 */ /* 0x000162000c1e1500 */
[----:B------:R-:W-:Y:S05]  /*6aa0*/  BRA `(.L_x_32758) ;  /* 0x00000cd000007947 */ /* 0x000fea0003800000 */
.L_x_32796:
[----:B------:R0:W5:Y:S01]  /*6ab0*/  LDG.E.U16 R25, [R2.64] ;  /* 0x0000002402197981 */ /* 0x000162000c1e1500 */
[----:B------:R-:W-:Y:S05]  /*6ac0*/  BRA `(.L_x_32758) ;  /* 0x00000cb000007947 */ /* 0x000fea0003800000 */
.L_x_32792:
        /* <DEDUP_REMOVED lines=9> */
.L_x_32799:
[----:B----4-:R-:W4:Y:S02]  /*6b60*/  LDG.E.U16 R0, [R2.64] ;  /* 0x0000002402007981 */ /* 0x010f24000c1e1500 */
[----:B----4-:R-:W-:-:S06]  /*6b70*/  HADD2.F32 R0, -RZ, R0.H0_H0 ;  /* 0x20000000ff007230 */ /* 0x010fcc0000004100 */
[----:B------:R-:W4:Y:S02]  /*6b80*/  F2I.FTZ.TRUNC.NTZ R0, R0 ;  /* 0x0000000000007305 */ /* 0x000f24000021f100 */
[----:B----4-:R-:W-:Y:S01]  /*6b90*/  PRMT R25, R0, 0x7610, R25 ;  /* 0x0000761000197816 */ /* 0x010fe20000000019 */
[----:B------:R-:W-:Y:S05]  /*6ba0*/  BRA `(.L_x_32758) ;  /* 0x00000bd000007947 */ /* 0x000fea0003800000 */
.L_x_32798:
        /* <DEDUP_REMOVED lines=9> */
.L_x_32801:
[----:B----4-:R-:W4:Y:S02]  /*6c40*/  LDG.E.U16 R2, [R2.64] ;  /* 0x0000002402027981 */ /* 0x010f24000c1e1500 */
[----:B----4-:R-:W-:-:S06]  /*6c50*/  HADD2.F32 R0, -RZ, R2.H0_H0 ;  /* 0x20000002ff007230 */ /* 0x010fcc0000004100 */
[----:B------:R-:W4:Y:S02]  /*6c60*/  F2I.FTZ.TRUNC.NTZ R0, R0 ;  /* 0x0000000000007305 */ /* 0x000f24000021f100 */
[----:B----4-:R-:W-:Y:S01]  /*6c70*/  PRMT R25, R0, 0x7610, R25 ;  /* 0x0000761000197816 */ /* 0x010fe20000000019 */
[----:B------:R-:W-:Y:S05]  /*6c80*/  BRA `(.L_x_32758) ;  /* 0x00000af000007947 */ /* 0x000fea0003800000 */
.L_x_32800:
[----:B----4-:R-:W4:Y:S02]  /*6c90*/  LDG.E.64 R2, [R2.64] ;  /* 0x0000002402027981 */ /* 0x010f24000c1e1b00 */
[----:B----4-:R4:W0:Y:S01]  /*6ca0*/  F2I.F64.TRUNC R25, R2 ;  /* 0x0000000200197311 */ /* 0x010822000030d100 */
[----:B------:R-:W-:Y:S05]  /*6cb0*/  BRA `(.L_x_32758) ;  /* 0x00000ac000007947 */ /* 0x000fea0003800000 */
.L_x_32791:
        /* <DEDUP_REMOVED lines=12> */
.L_x_32804:
[----:B----4-:R-:W4:Y:S02]  /*6d80*/  LDG.E.64 R2, [R2.64] ;  /* 0x0000002402027981 */ /* 0x010f24000c1e1b00 */
[----:B----4-:R4:W0:Y:S01]  /*6d90*/  F2I.F64.TRUNC R25, R2 ;  /* 0x0000000200197311 */ /* 0x010822000030d100 */
[----:B------:R-:W-:Y:S05]  /*6da0*/  BRA `(.L_x_32758) ;  /* 0x000009d000007947 */ /* 0x000fea0003800000 */
.L_x_32803:
        /* <DEDUP_REMOVED lines=28> */
.L_x_32806:
        /* <DEDUP_REMOVED lines=15> */
.L_x_32805:
[----:B----4-:R-:W4:Y:S02]  /*7060*/  LDG.E.U16 R0, [R2.64] ;  /* 0x0000002402007981 */ /* 0x010f24000c1e1500 */
[----:B----4-:R-:W-:-:S06]  /*7070*/  PRMT R0, RZ, 0x5410, R0 ;  /* 0x00005410ff007816 */ /* 0x010fcc0000000000 */
[----:B------:R-:W4:Y:S02]  /*7080*/  F2I.FTZ.TRUNC.NTZ R0, R0 ;  /* 0x0000000000007305 */ /* 0x000f24000021f100 */
[----:B----4-:R-:W-:Y:S01]  /*7090*/  PRMT R25, R0, 0x7610, R25 ;  /* 0x0000761000197816 */ /* 0x010fe20000000019 */
[----:B------:R-:W-:Y:S05]  /*70a0*/  BRA `(.L_x_32758) ;  /* 0x000006d000007947 */ /* 0x000fea0003800000 */
.L_x_32802:
        /* <DEDUP_REMOVED lines=10> */
.L_x_32809:
        /* <DEDUP_REMOVED lines=21> */
.L_x_32813:
[----:B------:R-:W-:Y:S05]  /*72a0*/  BSYNC B1 ;  /* 0x0000000000017941 */ /* 0x000fea0003800000 */
.L_x_32812:
[----:B------:R-:W-:Y:S01]  /*72b0*/  LEA R3, R0, 0x3b800000, 0x17 ;  /* 0x3b80000000037811 */ /* 0x000fe200078eb8ff */
[----:B------:R-:W-:-:S05]  /*72c0*/  IMAD.SHL.U32 R0, R2, 0x100000, RZ ;  /* 0x0010000002007824 */ /* 0x000fca00078e00ff */
[----:B------:R-:W-:Y:S02]  /*72d0*/  LOP3.LUT R0, R3, R0, R4, 0xfe, !PT ;  /* 0x0000000003007212 */ /* 0x000fe400078efe04 */
.L_x_32811:
[----:B------:R-:W-:Y:S05]  /*72e0*/  BSYNC B0 ;  /* 0x0000000000007941 */ /* 0x000fea0003800000 */
.L_x_32810:
[----:B------:R-:W4:Y:S02]  /*72f0*/  F2I.FTZ.TRUNC.NTZ R0, R0 ;  /* 0x0000000000007305 */ /* 0x000f24000021f100 */
[----:B----4-:R-:W-:Y:S01]  /*7300*/  PRMT R25, R0, 0x7610, R25 ;  /* 0x0000761000197816 */ /* 0x010fe20000000019 */
[----:B------:R-:W-:Y:S05]  /*7310*/  BRA `(.L_x_32758) ;  /* 0x0000046000007947 */ /* 0x000fea0003800000 */
.L_x_32808:
        /* <DEDUP_REMOVED lines=21> */
.L_x_32817:
[----:B------:R-:W-:Y:S05]  /*7470*/  BSYNC B1 ;  /* 0x0000000000017941 */ /* 0x000fea0003800000 */
.L_x_32816:
[----:B------:R-:W-:Y:S01]  /*7480*/  LEA R3, R0, 0x37800000, 0x17 ;  /* 0x3780000000037811 */ /* 0x000fe200078eb8ff */
[----:B------:R-:W-:-:S05]  /*7490*/  IMAD.SHL.U32 R0, R2, 0x200000, RZ ;  /* 0x0020000002007824 */ /* 0x000fca00078e00ff */
[----:B------:R-:W-:Y:S02]  /*74a0*/  LOP3.LUT R0, R3, R0, R4, 0xfe, !PT ;  /* 0x0000000003007212 */ /* 0x000fe400078efe04 */
.L_x_32815:
[----:B------:R-:W-:Y:S05]  /*74b0*/  BSYNC B0 ;  /* 0x0000000000007941 */ /* 0x000fea0003800000 */
.L_x_32814:
[----:B------:R-:W4:Y:S02]  /*74c0*/  F2I.FTZ.TRUNC.NTZ R0, R0 ;  /* 0x0000000000007305 */ /* 0x000f24000021f100 */
[----:B----4-:R-:W-:Y:S01]  /*74d0*/  PRMT R25, R0, 0x7610, R25 ;  /* 0x0000761000197816 */ /* 0x010fe20000000019 */
[----:B------:R-:W-:Y:S05]  /*74e0*/  BRA `(.L_x_32758) ;  /* 0x0000029000007947 */ /* 0x000fea0003800000 */
.L_x_32807:
        /* <DEDUP_REMOVED lines=14> */
.L_x_32821:
[----:B------:R-:W-:Y:S05]  /*75d0*/  BSYNC B0 ;  /* 0x0000000000007941 */ /* 0x000fea0003800000 */
.L_x_32820:
[----:B------:R-:W4:Y:S02]  /*75e0*/  F2I.FTZ.TRUNC.NTZ R0, R0 ;  /* 0x0000000000007305 */ /* 0x000f24000021f100 */
[----:B----4-:R-:W-:Y:S01]  /*75f0*/  PRMT R25, R0, 0x7610, R25 ;  /* 0x0000761000197816 */ /* 0x010fe20000000019 */
[----:B------:R-:W-:Y:S05]  /*7600*/  BRA `(.L_x_32758) ;  /* 0x0000017000007947 */ /* 0x000fea0003800000 */
.L_x_32795:
        /* <DEDUP_REMOVED lines=20> */
.L_x_32819:
[----:B------:R0:W5:Y:S01]  /*7750*/  LDG.E.U16 R25, [R2.64] ;  /* 0x0000002402197981 */ /* 0x000162000c1e1500 */
[----:B------:R-:W-:Y:S05]  /*7760*/  BRA `(.L_x_32758) ;  /* 0x0000001000007947 */ /* 0x000fea0003800000 */
.L_x_32818:
[----:B------:R0:W5:Y:S02]  /*7770*/  LDG.E.U16 R25, [R2.64] ;  /* 0x0000002402197981 */ /* 0x000164000c1e1500 */
.L_x_32758:
[----:B------:R-:W-:Y:S05]  /*7780*/  BSYNC B6 ;  /* 0x0000000000067941 */ /* 0x000fea0003800000 */
.L_x_32757:
        /* <DEDUP_REMOVED lines=11> */
[----:B------:R-:W-:Y:S02]  /*7840*/  IMNMX R9, R0, R3, !PT ;  /* 0x0000000300097217 */ /* 0x000fe40007800200 */
[----:B------:R-:W-:Y:S02]  /*7850*/  IMNMX R24, R24, R5, !PT ;  /* 0x0000000518187217 */ /* 0x000fe40007800200 */
[----:B------:R-:W-:-:S02]  /*7860*/  IMNMX R23, R23, R2, !PT ;  /* 0x0000000217177217 */ /* 0x000fc40007800200 */
[----:B------:R-:W-:Y:S02]  /*7870*/  ISETP.GE.AND P0, PT, R17, R18, PT ;  /* 0x000000121100720c */ /* 0x000fe40003f06270 */
[----:B------:R-:W-:-:S11]  /*7880*/  IMNMX R22, R22, R7, !PT ;  /* 0x0000000716167217 */ /* 0x000fd60007800200 */
        /* <DEDUP_REMOVED lines=20> */
.L_x_32827:
[----:B------:R0:W-:Y:S01]  /*79d0*/  STG.E.U8 [R2.64], R9 ;  /* 0x0000000902007986 */ /* 0x0001e2000c101124 */
[----:B------:R-:W-:Y:S05]  /*79e0*/  BRA `(.L_x_32823) ;  /* 0x00000dc000007947 */ /* 0x000fea0003800000 */
.L_x_32826:
        /* <DEDUP_REMOVED lines=10> */
.L_x_32830:
[----:B------:R-:W-:-:S05]  /*7a90*/  PRMT R5, R9, 0x9910, RZ ;  /* 0x0000991009057816 */ /* 0x000fca00000000ff */
[----:B------:R0:W-:Y:S01]  /*7aa0*/  STG.E [R2.64], R5 ;  /* 0x0000000502007986 */ /* 0x0001e2000c101924 */
[----:B------:R-:W-:Y:S05]  /*7ab0*/  BRA `(.L_x_32823) ;  /* 0x00000cf000007947 */ /* 0x000fea0003800000 */
.L_x_32829:
[----:B------:R0:W-:Y:S01]  /*7ac0*/  STG.E.U16 [R2.64], R9 ;  /* 0x0000000902007986 */ /* 0x0001e2000c101524 */
[----:B------:R-:W-:Y:S05]  /*7ad0*/  BRA `(.L_x_32823) ;  /* 0x00000cd000007947 */ /* 0x000fea0003800000 */
.L_x_32825:
        /* <DEDUP_REMOVED lines=9> */
.L_x_32832:
[----:B------:R-:W0:Y:S02]  /*7b70*/  I2F.S16 R0, R9 ;  /* 0x0000000900007306 */ /* 0x000e240000101400 */
[----:B0-----:R-:W-:-:S05]  /*7b80*/  F2FP.PACK_AB R0, RZ, R0 ;  /* 0x00000000ff00723e */ /* 0x001fca00000000ff */
[----:B------:R0:W-:Y:S01]  /*7b90*/  STG.E.U16 [R2.64], R0 ;  /* 0x0000000002007986 */ /* 0x0001e2000c101524 */
[----:B------:R-:W-:Y:S05]  /*7ba0*/  BRA `(.L_x_32823) ;  /* 0x00000c0000007947 */ /* 0x000fea0003800000 */
.L_x_32831:
        /* <DEDUP_REMOVED lines=10> */
.L_x_32834:
[----:B------:R-:W0:Y:S02]  /*7c50*/  I2F.S16 R9, R9 ;  /* 0x0000000900097306 */ /* 0x000e240000101400 */
[----:B0-----:R-:W-:-:S04]  /*7c60*/  F2FP.PACK_AB R5, RZ, R9 ;  /* 0x00000009ff05723e */ /* 0x001fc800000000ff */
[----:B------:R-:W-:-:S05]  /*7c70*/  PRMT R5, R5, 0x5410, RZ ;  /* 0x0000541005057816 */ /* 0x000fca00000000ff */
[----:B------:R0:W-:Y:S01]  /*7c80*/  STG.E [R2.64], R5 ;  /* 0x0000000502007986 */ /* 0x0001e2000c101924 */
[----:B------:R-:W-:Y:S05]  /*7c90*/  BRA `(.L_x_32823) ;  /* 0x00000b1000007947 */ /* 0x000fea0003800000 */
.L_x_32833:
[----:B------:R-:W0:Y:S02]  /*7ca0*/  I2F.F64.S16 R4, R9 ;  /* 0x0000000900047312 */ /* 0x000e240000101c00 */
[----:B0-----:R0:W-:Y:S01]  /*7cb0*/  STG.E.64 [R2.64], R4 ;  /* 0x0000000402007986 */ /* 0x0011e2000c101b24 */
[----:B------:R-:W-:Y:S05]  /*7cc0*/  BRA `(.L_x_32823) ;  /* 0x00000ae000007947 */ /* 0x000fea0003800000 */
.L_x_32824:
        /* <DEDUP_REMOVED lines=13> */
.L_x_32837:
[----:B------:R-:W0:Y:S01]  /*7da0*/  I2F.F64.S16 R4, R9 ;  /* 0x0000000900047312 */ /* 0x000e220000101c00 */
[----:B------:R-:W-:-:S05]  /*7db0*/  CS2R R6, SRZ ;  /* 0x0000000000067805 */ /* 0x000fca000001ff00 */
[----:B0-----:R0:W-:Y:S01]  /*7dc0*/  STG.E.128 [R2.64], R4 ;  /* 0x0000000402007986 */ /* 0x0011e2000c101d24 */
[----:B------:R-:W-:Y:S05]  /*7dd0*/  BRA `(.L_x_32823) ;  /* 0x000009d000007947 */ /* 0x000fea0003800000 */
.L_x_32836:
        /* <DEDUP_REMOVED lines=21> */
.L_x_32841:
[----:B------:R-:W-:Y:S05]  /*7f30*/  BSYNC B0 ;  /* 0x0000000000007941 */ /* 0x000fea0003800000 */
.L_x_32840:
[----:B------:R-:W-:-:S05]  /*7f40*/  LOP3.LUT R5, R0, R5, RZ, 0xfc, !PT ;  /* 0x0000000500057212 */ /* 0x000fca00078efcff */
[----:B------:R0:W-:Y:S01]  /*7f50*/  STG.E.U8 [R2.64], R5 ;  /* 0x0000000502007986 */ /* 0x0001e2000c101124 */
[----:B------:R-:W-:Y:S05]  /*7f60*/  BRA `(.L_x_32823) ;  /* 0x0000084000007947 */ /* 0x000fea0003800000 */
.L_x_32839:
        /* <DEDUP_REMOVED lines=13> */
.L_x_32843:
[----:B------:R-:W-:Y:S01]  /*8040*/  IMAD.MOV.U32 R0, RZ, RZ, 0x7f ;  /* 0x0000007fff007424 */ /* 0x000fe200078e00ff */
[----:B------:R-:W-:-:S04]  /*8050*/  ISETP.GT.U32.AND P0, PT, R4, 0x7f800000, PT ;  /* 0x7f8000000400780c */ /* 0x000fc80003f04070 */
[----:B------:R-:W-:-:S04]  /*8060*/  SEL R0, R0, 0x7c, P0 ;  /* 0x0000007c00007807 */ /* 0x000fc80000000000 */
.L_x_32844:
[----:B------:R-:W-:Y:S05]  /*8070*/  BSYNC B0 ;  /* 0x0000000000007941 */ /* 0x000fea0003800000 */
.L_x_32842:
[----:B------:R-:W-:-:S04]  /*8080*/  LOP3.LUT R4, R9, 0x80000000, RZ, 0xc0, !PT ;  /* 0x8000000009047812 */ /* 0x000fc800078ec0ff */
[----:B------:R-:W-:-:S04]  /*8090*/  SHF.R.U32.HI R5, RZ, 0x18, R4 ;  /* 0x00000018ff057819 */ /* 0x000fc80000011604 */
[----:B------:R-:W-:-:S05]  /*80a0*/  LOP3.LUT R5, R0, R5, RZ, 0xfc, !PT ;  /* 0x0000000500057212 */ /* 0x000fca00078efcff */
[----:B------:R0:W-:Y:S01]  /*80b0*/  STG.E.U8 [R2.64], R5 ;  /* 0x0000000502007986 */ /* 0x0001e2000c101124 */
[----:B------:R-:W-:Y:S05]  /*80c0*/  BRA `(.L_x_32823) ;  /* 0x000006e000007947 */ /* 0x000fea0003800000 */
.L_x_32838:
[----:B------:R-:W0:Y:S02]  /*80d0*/  I2F.S16 R0, R9 ;  /* 0x0000000900007306 */ /* 0x000e240000101400 */
[----:B0-----:R-:W-:-:S05]  /*80e0*/  F2FP.BF16.PACK_AB R0, RZ, R0 ;  /* 0x00000000ff00723e */ /* 0x001fca00000010ff */
[----:B------:R0:W-:Y:S01]  /*80f0*/  STG.E.U16 [R2.64], R0 ;  /* 0x0000000002007986 */ /* 0x0001e2000c101524 */
[----:B------:R-:W-:Y:S05]  /*8100*/  BRA `(.L_x_32823) ;  /* 0x000006a000007947 */ /* 0x000fea0003800000 */
.L_x_32835:
        /* <DEDUP_REMOVED lines=10> */
.L_x_32847:
        /* <DEDUP_REMOVED lines=17> */
.L_x_32850:
[----:B------:R-:W-:-:S04]  /*82c0*/  LOP3.LUT R0, R9, 0x80000000, RZ, 0xc0, !PT ;  /* 0x8000000009007812 */ /* 0x000fc800078ec0ff */
[----:B------:R-:W-:-:S04]  /*82d0*/  SHF.R.U32.HI R5, RZ, 0x18, R0 ;  /* 0x00000018ff057819 */ /* 0x000fc80000011600 */
[----:B------:R-:W-:-:S04]  /*82e0*/  LOP3.LUT R4, R4, R5, RZ, 0xfc, !PT ;  /* 0x0000000504047212 */ /* 0x000fc800078efcff */
[----:B------:R-:W-:Y:S02]  /*82f0*/  PRMT R0, R4, 0x7610, R0 ;  /* 0x0000761004007816 */ /* 0x000fe40000000000 */
.L_x_32849:
[----:B------:R-:W-:Y:S05]  /*8300*/  BSYNC B0 ;  /* 0x0000000000007941 */ /* 0x000fea0003800000 */
.L_x_32848:
[----:B------:R0:W-:Y:S01]  /*8310*/  STG.E.U8 [R2.64], R0 ;  /* 0x0000000002007986 */ /* 0x0001e2000c101124 */
[----:B------:R-:W-:Y:S05]  /*8320*/  BRA `(.L_x_32823) ;  /* 0x0000048000007947 */ /* 0x000fea0003800000 */
.L_x_32846:
        /* <DEDUP_REMOVED lines=17> */
.L_x_32853:
[----:B------:R-:W-:-:S04]  /*8440*/  LOP3.LUT R0, R9, 0x80000000, RZ, 0xc0, !PT ;  /* 0x8000000009007812 */ /* 0x000fc800078ec0ff */
[----:B------:R-:W-:-:S04]  /*8450*/  SHF.R.U32.HI R5, RZ, 0x18, R0 ;  /* 0x00000018ff057819 */ /* 0x000fc80000011600 */
[----:B------:R-:W-:-:S04]  /*8460*/  LOP3.LUT R4, R4, R5, RZ, 0xfc, !PT ;  /* 0x0000000504047212 */ /* 0x000fc800078efcff */
[----:B------:R-:W-:Y:S02]  /*8470*/  PRMT R0, R4, 0x7610, R0 ;  /* 0x0000761004007816 */ /* 0x000fe40000000000 */
.L_x_32852:
[----:B------:R-:W-:Y:S05]  /*8480*/  BSYNC B0 ;  /* 0x0000000000007941 */ /* 0x000fea0003800000 */
.L_x_32851:
[----:B------:R0:W-:Y:S01]  /*8490*/  STG.E.U8 [R2.64], R0 ;  /* 0x0000000002007986 */ /* 0x0001e2000c101124 */
[----:B------:R-:W-:Y:S05]  /*84a0*/  BRA `(.L_x_32823) ;  /* 0x0000030000007947 */ /* 0x000fea0003800000 */
.L_x_32845:
        /* <DEDUP_REMOVED lines=22> */
.L_x_32828:
        /* <DEDUP_REMOVED lines=20> */
.L_x_32855:
[----:B------:R-:W-:-:S04]  /*8750*/  PRMT R4, R9, 0x9910, RZ ;  /* 0x0000991009047816 */ /* 0x000fc800000000ff */
[----:B------:R-:W-:-:S05]  /*8760*/  SHF.R.S32.HI R5, RZ, 0x1f, R4 ;  /* 0x0000001fff057819 */ /* 0x000fca0000011404 */
[----:B------:R0:W-:Y:S01]  /*8770*/  STG.E.64 [R2.64], R4 ;  /* 0x0000000402007986 */ /* 0x0001e2000c101b24 */
[----:B------:R-:W-:Y:S05]  /*8780*/  BRA `(.L_x_32823) ;  /* 0x0000002000007947 */ /* 0x000fea0003800000 */
.L_x_32854:
[----:B------:R-:W-:-:S05]  /*8790*/  PRMT R5, R9, 0x9910, RZ ;  /* 0x0000991009057816 */ /* 0x000fca00000000ff */
[----:B------:R0:W-:Y:S02]  /*87a0*/  STG.E [R2.64], R5 ;  /* 0x0000000502007986 */ /* 0x0001e4000c101924 */
.L_x_32823:
[----:B0-----:R-:W-:Y:S05]  /*87b0*/  BSYNC B6 ;  /* 0x0000000000067941 */ /* 0x001fea0003800000 */
.L_x_32822:
        /* <DEDUP_REMOVED lines=21> */
.L_x_32861:
[----:B------:R0:W-:Y:S01]  /*8910*/  STG.E.U8 [R2.64], R24 ;  /* 0x0000001802007986 */ /* 0x0001e2000c101124 */
[----:B------:R-:W-:Y:S05]  /*8920*/  BRA `(.L_x_32863) ;  /* 0x00000dc000007947 */ /* 0x000fea0003800000 */
.L_x_32860:
        /* <DEDUP_REMOVED lines=10> */
.L_x_32865:
[----:B------:R-:W-:-:S05]  /*89d0*/  PRMT R5, R24, 0x9910, RZ ;  /* 0x0000991018057816 */ /* 0x000fca00000000ff */
[----:B------:R0:W-:Y:S01]  /*89e0*/  STG.E [R2.64], R5 ;  /* 0x0000000502007986 */ /* 0x0001e2000c101924 */
[----:B------:R-:W-:Y:S05]  /*89f0*/  BRA `(.L_x_32863) ;  /* 0x00000cf000007947 */ /* 0x000fea0003800000 */
.L_x_32864:
[----:B------:R0:W-:Y:S01]  /*8a00*/  STG.E.U16 [R2.64], R24 ;  /* 0x0000001802007986 */ /* 0x0001e2000c101524 */
[----:B------:R-:W-:Y:S05]  /*8a10*/  BRA `(.L_x_32863) ;  /* 0x00000cd000007947 */ /* 0x000fea0003800000 */
.L_x_32859:
        /* <DEDUP_REMOVED lines=9> */
.L_x_32867:
[----:B------:R-:W0:Y:S02]  /*8ab0*/  I2F.S16 R0, R24 ;  /* 0x0000001800007306 */ /* 0x000e240000101400 */
[----:B0-----:R-:W-:-:S05]  /*8ac0*/  F2FP.PACK_AB R0, RZ, R0 ;  /* 0x00000000ff00723e */ /* 0x001fca00000000ff */
[----:B------:R0:W-:Y:S01]  /*8ad0*/  STG.E.U16 [R2.64], R0 ;  /* 0x0000000002007986 */ /* 0x0001e2000c101524 */
[----:B------:R-:W-:Y:S05]  /*8ae0*/  BRA `(.L_x_32863) ;  /* 0x00000c0000007947 */ /* 0x000fea0003800000 */
.L_x_32866:
        /* <DEDUP_REMOVED lines=10> */
.L_x_32869:
[----:B------:R-:W0:Y:S02]  /*8b90*/  I2F.S16 R24, R24 ;  /* 0x0000001800187306 */ /* 0x000e240000101400 */
[----:B0-----:R-:W-:-:S04]  /*8ba0*/  F2FP.PACK_AB R5, RZ, R24 ;  /* 0x00000018ff05723e */ /* 0x001fc800000000ff */
[----:B------:R-:W-:-:S05]  /*8bb0*/  PRMT R5, R5, 0x5410, RZ ;  /* 0x0000541005057816 */ /* 0x000fca00000000ff */
[----:B------:R0:W-:Y:S01]  /*8bc0*/  STG.E [R2.64], R5 ;  /* 0x0000000502007986 */ /* 0x0001e2000c101924 */
[----:B------:R-:W-:Y:S05]  /*8bd0*/  BRA `(.L_x_32863) ;  /* 0x00000b1000007947 */ /* 0x000fea0003800000 */
.L_x_32868:
[----:B------:R-:W0:Y:S02]  /*8be0*/  I2F.F64.S16 R24, R24 ;  /* 0x0000001800187312 */ /* 0x000e240000101c00 */
[----:B0-----:R0:W-:Y:S01]  /*8bf0*/  STG.E.64 [R2.64], R24 ;  /* 0x0000001802007986 */ /* 0x0011e2000c101b24 */
[----:B------:R-:W-:Y:S05]  /*8c00*/  BRA `(.L_x_32863) ;  /* 0x00000ae000007947 */ /* 0x000fea0003800000 */
.L_x_32858:
        /* <DEDUP_REMOVED lines=13> */
.L_x_32872:
[----:B------:R-:W0:Y:S01]  /*8ce0*/  I2F.F64.S16 R4, R24 ;  /* 0x0000001800047312 */ /* 0x000e220000101c00 */
[----:B------:R-:W-:-:S05]  /*8cf0*/  CS2R R6, SRZ ;  /* 0x0000000000067805 */ /* 0x000fca000001ff00 */
[----:B0-----:R0:W-:Y:S01]  /*8d00*/  STG.E.128 [R2.64], R4 ;  /* 0x0000000402007986 */ /* 0x0011e2000c101d24 */
[----:B------:R-:W-:Y:S05]  /*8d10*/  BRA `(.L_x_32863) ;  /* 0x000009d000007947 */ /* 0x000fea0003800000 */
.L_x_32871:
        /* <DEDUP_REMOVED lines=21> */
.L_x_32876:
[----:B------:R-:W-:Y:S05]  /*8e70*/  BSYNC B0 ;  /* 0x0000000000007941 */ /* 0x000fea0003800000 */
.L_x_32875:
[----:B------:R-:W-:-:S05]  /*8e80*/  LOP3.LUT R5, R0, R5, RZ, 0xfc, !PT ;  /* 0x0000000500057212 */ /* 0x000fca00078efcff */
[----:B------:R0:W-:Y:S01]  /*8e90*/  STG.E.U8 [R2.64], R5 ;  /* 0x0000000502007986 */ /* 0x0001e2000c101124 */
[----:B------:R-:W-:Y:S05]  /*8ea0*/  BRA `(.L_x_32863) ;  /* 0x0000084000007947 */ /* 0x000fea0003800000 */
.L_x_32874:
        /* <DEDUP_REMOVED lines=13> */
.L_x_32878:
[----:B------:R-:W-:Y:S01]  /*8f80*/  IMAD.MOV.U32 R0, RZ, RZ, 0x7f ;  /* 0x0000007fff007424 */ /* 0x000fe200078e00ff */
[----:B------:R-:W-:-:S04]  /*8f90*/  ISETP.GT.U32.AND P0, PT, R4, 0x7f800000, PT ;  /* 0x7f8000000400780c */ /* 0x000fc80003f04070 */
[----:B------:R-:W-:-:S04]  /*8fa0*/  SEL R0, R0, 0x7c, P0 ;  /* 0x0000007c00007807 */ /* 0x000fc80000000000 */
.L_x_32879:
[----:B------:R-:W-:Y:S05]  /*8fb0*/  BSYNC B0 ;  /* 0x0000000000007941 */ /* 0x000fea0003800000 */
.L_x_32877:
[----:B------:R-:W-:-:S04]  /*8fc0*/  LOP3.LUT R4, R5, 0x80000000, RZ, 0xc0, !PT ;  /* 0x8000000005047812 */ /* 0x000fc800078ec0ff */
[----:B------:R-:W-:-:S04]  /*8fd0*/  SHF.R.U32.HI R5, RZ, 0x18, R4 ;  /* 0x00000018ff057819 */ /* 0x000fc80000011604 */
[----:B------:R-:W-:-:S05]  /*8fe0*/  LOP3.LUT R5, R0, R5, RZ, 0xfc, !PT ;  /* 0x0000000500057212 */ /* 0x000fca00078efcff */
[----:B------:R0:W-:Y:S01]  /*8ff0*/  STG.E.U8 [R2.64], R5 ;  /* 0x0000000502007986 */ /* 0x0001e2000c101124 */
[----:B------:R-:W-:Y:S05]  /*9000*/  BRA `(.L_x_32863) ;  /* 0x000006e000007947 */ /* 0x000fea0003800000 */
.L_x_32873:
[----:B------:R-:W0:Y:S02]  /*9010*/  I2F.S16 R0, R24 ;  /* 0x0000001800007306 */ /* 0x000e240000101400 */
[----:B0-----:R-:W-:-:S05]  /*9020*/  F2FP.BF16.PACK_AB R0, RZ, R0 ;  /* 0x00000000ff00723e */ /* 0x001fca00000010ff */
[----:B------:R0:W-:Y:S01]  /*9030*/  STG.E.U16 [R2.64], R0 ;  /* 0x0000000002007986 */ /* 0x0001e2000c101524 */
[----:B------:R-:W-:Y:S05]  /*9040*/  BRA `(.L_x_32863) ;  /* 0x000006a000007947 */ /* 0x000fea0003800000 */
.L_x_32870:
        /* <DEDUP_REMOVED lines=10> */
.L_x_32882:
        /* <DEDUP_REMOVED lines=17> */
.L_x_32885:
[----:B------:R-:W-:-:S04]  /*9200*/  LOP3.LUT R0, R7, 0x80000000, RZ, 0xc0, !PT ;  /* 0x8000000007007812 */ /* 0x000fc800078ec0ff */
[----:B------:R-:W-:-:S04]  /*9210*/  SHF.R.U32.HI R5, RZ, 0x18, R0 ;  /* 0x00000018ff057819 */ /* 0x000fc80000011600 */
[----:B------:R-:W-:-:S04]  /*9220*/  LOP3.LUT R4, R4, R5, RZ, 0xfc, !PT ;  /* 0x0000000504047212 */ /* 0x000fc800078efcff */
[----:B------:R-:W-:Y:S02]  /*9230*/  PRMT R0, R4, 0x7610, R0 ;  /* 0x0000761004007816 */ /* 0x000fe40000000000 */
.L_x_32884:
[----:B------:R-:W-:Y:S05]  /*9240*/  BSYNC B0 ;  /* 0x0000000000007941 */ /* 0x000fea0003800000 */
.L_x_32883:
[----:B------:R0:W-:Y:S01]  /*9250*/  STG.E.U8 [R2.64], R0 ;  /* 0x0000000002007986 */ /* 0x0001e2000c101124 */
[----:B------:R-:W-:Y:S05]  /*9260*/  BRA `(.L_x_32863) ;  /* 0x0000048000007947 */ /* 0x000fea0003800000 */
.L_x_32881:
        /* <DEDUP_REMOVED lines=17> */
.L_x_32888:
[----:B------:R-:W-:-:S04]  /*9380*/  LOP3.LUT R0, R7, 0x80000000, RZ, 0xc0, !PT ;  /* 0x8000000007007812 */ /* 0x000fc800078ec0ff */
[----:B------:R-:W-:-:S04]  /*9390*/  SHF.R.U32.HI R5, RZ, 0x18, R0 ;  /* 0x00000018ff057819 */ /* 0x000fc80000011600 */
[----:B------:R-:W-:-:S04]  /*93a0*/  LOP3.LUT R4, R4, R5, RZ, 0xfc, !PT ;  /* 0x0000000504047212 */ /* 0x000fc800078efcff */
[----:B------:R-:W-:Y:S02]  /*93b0*/  PRMT R0, R4, 0x7610, R0 ;  /* 0x0000761004007816 */ /* 0x000fe40000000000 */
.L_x_32887:
[----:B------:R-:W-:Y:S05]  /*93c0*/  BSYNC B0 ;  /* 0x0000000000007941 */ /* 0x000fea0003800000 */
.L_x_32886:
[----:B------:R0:W-:Y:S01]  /*93d0*/  STG.E.U8 [R2.64], R0 ;  /* 0x0000000002007986 */ /* 0x0001e2000c101124 */
[----:B------:R-:W-:Y:S05]  /*93e0*/  BRA `(.L_x_32863) ;  /* 0x0000030000007947 */ /* 0x000fea0003800000 */
.L_x_32880:
        /* <DEDUP_REMOVED lines=22> */
.L_x_32862:
        /* <DEDUP_REMOVED lines=20> */
.L_x_32890:
[----:B------:R-:W-:-:S04]  /*9690*/  PRMT R4, R24, 0x9910, RZ ;  /* 0x0000991018047816 */ /* 0x000fc800000000ff */
[----:B------:R-:W-:-:S05]  /*96a0*/  SHF.R.S32.HI R5, RZ, 0x1f, R4 ;  /* 0x0000001fff057819 */ /* 0x000fca0000011404 */
[----:B------:R0:W-:Y:S01]  /*96b0*/  STG.E.64 [R2.64], R4 ;  /* 0x0000000402007986 */ /* 0x0001e2000c101b24 */
[----:B------:R-:W-:Y:S05]  /*96c0*/  BRA `(.L_x_32863) ;  /* 0x0000002000007947 */ /* 0x000fea0003800000 */
.L_x_32889:
[----:B------:R-:W-:-:S05]  /*96d0*/  PRMT R5, R24, 0x9910, RZ ;  /* 0x0000991018057816 */ /* 0x000fca00000000ff */
[----:B------:R0:W-:Y:S02]  /*96e0*/  STG.E [R2.64], R5 ;  /* 0x0000000502007986 */ /* 0x0001e4000c101924 */
.L_x_32863:
        /* <DEDUP_REMOVED lines=21> */
.L_x_32894:
[----:B------:R0:W-:Y:S01]  /*9840*/  STG.E.U8 [R2.64], R23 ;  /* 0x0000001702007986 */ /* 0x0001e2000c101124 */
[----:B------:R-:W-:Y:S05]  /*9850*/  BRA `(.L_x_32896) ;  /* 0x00000dc000007947 */ /* 0x000fea0003800000 */
.L_x_32893:
        /* <DEDUP_REMOVED lines=10> */
.L_x_32898:
[----:B------:R-:W-:-:S05]  /*9900*/  PRMT R5, R23, 0x9910, RZ ;  /* 0x0000991017057816 */ /* 0x000fca00000000ff */
[----:B------:R0:W-:Y:S01]  /*9910*/  STG.E [R2.64], R5 ;  /* 0x0000000502007986 */ /* 0x0001e2000c101924 */
[----:B------:R-:W-:Y:S05]  /*9920*/  BRA `(.L_x_32896) ;  /* 0x00000cf000007947 */ /* 0x000fea0003800000 */
.L_x_32897:
[----:B------:R0:W-:Y:S01]  /*9930*/  STG.E.U16 [R2.64], R23 ;  /* 0x0000001702007986 */ /* 0x0001e2000c101524 */
[----:B------:R-:W-:Y:S05]  /*9940*/  BRA `(.L_x_32896) ;  /* 0x00000cd000007947 */ /* 0x000fea0003800000 */
.L_x_32892:
        /* <DEDUP_REMOVED lines=9> */
.L_x_32900:
[----:B------:R-:W0:Y:S02]  /*99e0*/  I2F.S16 R0, R23 ;  /* 0x0000001700007306 */ /* 0x000e240000101400 */
[----:B0-----:R-:W-:-:S05]  /*99f0*/  F2FP.PACK_AB R0, RZ, R0 ;  /* 0x00000000ff00723e */ /* 0x001fca00000000ff */
[----:B------:R0:W-:Y:S01]  /*9a00*/  STG.E.U16 [R2.64], R0 ;  /* 0x0000000002007986 */ /* 0x0001e2000c101524 */
[----:B------:R-:W-:Y:S05]  /*9a10*/  BRA `(.L_x_32896) ;  /* 0x00000c0000007947 */ /* 0x000fea0003800000 */
.L_x_32899:
        /* <DEDUP_REMOVED lines=10> */
.L_x_32902:
[----:B------:R-:W0:Y:S02]  /*9ac0*/  I2F.S16 R23, R23 ;  /* 0x0000001700177306 */ /* 0x000e240000101400 */
[----:B0-----:R-:W-:-:S04]  /*9ad0*/  F2FP.PACK_AB R5, RZ, R23 ;  /* 0x00000017ff05723e */ /* 0x001fc800000000ff */
[----:B------:R-:W-:-:S05]  /*9ae0*/  PRMT R5, R5, 0x5410, RZ ;  /* 0x0000541005057816 */ /* 0x000fca00000000ff */
[----:B------:R0:W-:Y:S01]  /*9af0*/  STG.E [R2.64], R5 ;  /* 0x0000000502007986 */ /* 0x0001e2000c101924 */
[----:B------:R-:W-:Y:S05]  /*9b00*/  BRA `(.L_x_32896) ;  /* 0x00000b1000007947 */ /* 0x000fea0003800000 */
.L_x_32901:
[----:B------:R-:W0:Y:S02]  /*9b10*/  I2F.F64.S16 R4, R23 ;  /* 0x0000001700047312 */ /* 0x000e240000101c00 */
[----:B0-----:R0:W-:Y:S01]  /*9b20*/  STG.E.64 [R2.64], R4 ;  /* 0x0000000402007986 */ /* 0x0011e2000c101b24 */
[----:B------:R-:W-:Y:S05]  /*9b30*/  BRA `(.L_x_32896) ;  /* 0x00000ae000007947 */ /* 0x000fea0003800000 */
.L_x_32891:
        /* <DEDUP_REMOVED lines=13> */
.L_x_32905:
[----:B------:R-:W0:Y:S01]  /*9c10*/  I2F.F64.S16 R4, R23 ;  /* 0x0000001700047312 */ /* 0x000e220000101c00 */
[----:B------:R-:W-:-:S05]  /*9c20*/  CS2R R6, SRZ ;  /* 0x0000000000067805 */ /* 0x000fca000001ff00 */
[----:B0-----:R0:W-:Y:S01]  /*9c30*/  STG.E.128 [R2.64], R4 ;  /* 0x0000000402007986 */ /* 0x0011e2000c101d24 */
[----:B------:R-:W-:Y:S05]  /*9c40*/  BRA `(.L_x_32896) ;  /* 0x000009d000007947 */ /* 0x000fea0003800000 */
.L_x_32904:
        /* <DEDUP_REMOVED lines=21> */
.L_x_32909:
[----:B------:R-:W-:Y:S05]  /*9da0*/  BSYNC B0 ;  /* 0x0000000000007941 */ /* 0x000fea0003800000 */
.L_x_32908:
[----:B------:R-:W-:-:S05]  /*9db0*/  LOP3.LUT R5, R0, R5, RZ, 0xfc, !PT ;  /* 0x0000000500057212 */ /* 0x000fca00078efcff */
[----:B------:R0:W-:Y:S01]  /*9dc0*/  STG.E.U8 [R2.64], R5 ;  /* 0x0000000502007986 */ /* 0x0001e2000c101124 */
[----:B------:R-:W-:Y:S05]  /*9dd0*/  BRA `(.L_x_32896) ;  /* 0x0000084000007947 */ /* 0x000fea0003800000 */
.L_x_32907:
        /* <DEDUP_REMOVED lines=13> */
.L_x_32911:
[----:B------:R-:W-:Y:S01]  /*9eb0*/  IMAD.MOV.U32 R0, RZ, RZ, 0x7f ;  /* 0x0000007fff007424 */ /* 0x000fe200078e00ff */
[----:B------:R-:W-:-:S04]  /*9ec0*/  ISETP.GT.U32.AND P0, PT, R4, 0x7f800000, PT ;  /* 0x7f8000000400780c */ /* 0x000fc80003f04070 */
[----:B------:R-:W-:-:S04]  /*9ed0*/  SEL R0, R0, 0x7c, P0 ;  /* 0x0000007c00007807 */ /* 0x000fc80000000000 */
.L_x_32912:
[----:B------:R-:W-:Y:S05]  /*9ee0*/  BSYNC B0 ;  /* 0x0000000000007941 */ /* 0x000fea0003800000 */
.L_x_32910:
[----:B------:R-:W-:-:S04]  /*9ef0*/  LOP3.LUT R4, R23, 0x80000000, RZ, 0xc0, !PT ;  /* 0x8000000017047812 */ /* 0x000fc800078ec0ff */
[----:B------:R-:W-:-:S04]  /*9f00*/  SHF.R.U32.HI R5, RZ, 0x18, R4 ;  /* 0x00000018ff057819 */ /* 0x000fc80000011604 */
[----:B------:R-:W-:-:S05]  /*9f10*/  LOP3.LUT R5, R0, R5, RZ, 0xfc, !PT ;  /* 0x0000000500057212 */ /* 0x000fca00078efcff */
[----:B------:R0:W-:Y:S01]  /*9f20*/  STG.E.U8 [R2.64], R5 ;  /* 0x0000000502007986 */ /* 0x0001e2000c101124 */
[----:B------:R-:W-:Y:S05]  /*9f30*/  BRA `(.L_x_32896) ;  /* 0x000006e000007947 */ /* 0x000fea0003800000 */
.L_x_32906:
[----:B------:R-:W0:Y:S02]  /*9f40*/  I2F.S16 R0, R23 ;  /* 0x0000001700007306 */ /* 0x000e240000101400 */
[----:B0-----:R-:W-:-:S05]  /*9f50*/  F2FP.BF16.PACK_AB R0, RZ, R0 ;  /* 0x00000000ff00723e */ /* 0x001fca00000010ff */
[----:B------:R0:W-:Y:S01]  /*9f60*/  STG.E.U16 [R2.64], R0 ;  /* 0x0000000002007986 */ /* 0x0001e2000c101524 */
[----:B------:R-:W-:Y:S05]  /*9f70*/  BRA `(.L_x_32896) ;  /* 0x000006a000007947 */ /* 0x000fea0003800000 */
.L_x_32903:
        /* <DEDUP_REMOVED lines=10> */
.L_x_32915:
        /* <DEDUP_REMOVED lines=17> */
.L_x_32918:
[----:B------:R-:W-:-:S04]  /*a130*/  LOP3.LUT R0, R23, 0x80000000, RZ, 0xc0, !PT ;  /* 0x8000000017007812 */ /* 0x000fc800078ec0ff */
[----:B------:R-:W-:-:S04]  /*a140*/  SHF.R.U32.HI R5, RZ, 0x18, R0 ;  /* 0x00000018ff057819 */ /* 0x000fc80000011600 */
[----:B------:R-:W-:-:S04]  /*a150*/  LOP3.LUT R4, R4, R5, RZ, 0xfc, !PT ;  /* 0x0000000504047212 */ /* 0x000fc800078efcff */
[----:B------:R-:W-:Y:S02]  /*a160*/  PRMT R0, R4, 0x7610, R0 ;  /* 0x0000761004007816 */ /* 0x000fe40000000000 */
.L_x_32917:
[----:B------:R-:W-:Y:S05]  /*a170*/  BSYNC B0 ;  /* 0x0000000000007941 */ /* 0x000fea0003800000 */
.L_x_32916:
[----:B------:R0:W-:Y:S01]  /*a180*/  STG.E.U8 [R2.64], R0 ;  /* 0x0000000002007986 */ /* 0x0001e2000c101124 */
[----:B------:R-:W-:Y:S05]  /*a190*/  BRA `(.L_x_32896) ;  /* 0x0000048000007947 */ /* 0x000fea0003800000 */
.L_x_32914:
        /* <DEDUP_REMOVED lines=17> */
.L_x_32921:
[----:B------:R-:W-:-:S04]  /*a2b0*/  LOP3.LUT R0, R23, 0x80000000, RZ, 0xc0, !PT ;  /* 0x8000000017007812 */ /* 0x000fc800078ec0ff */
[----:B------:R-:W-:-:S04]  /*a2c0*/  SHF.R.U32.HI R5, RZ, 0x18, R0 ;  /* 0x00000018ff057819 */ /* 0x000fc80000011600 */
[----:B------:R-:W-:-:S04]  /*a2d0*/  LOP3.LUT R4, R4, R5, RZ, 0xfc, !PT ;  /* 0x0000000504047212 */ /* 0x000fc800078efcff */
[----:B------:R-:W-:Y:S02]  /*a2e0*/  PRMT R0, R4, 0x7610, R0 ;  /* 0x0000761004007816 */ /* 0x000fe40000000000 */
.L_x_32920:
[----:B------:R-:W-:Y:S05]  /*a2f0*/  BSYNC B0 ;  /* 0x0000000000007941 */ /* 0x000fea0003800000 */
.L_x_32919:
[----:B------:R0:W-:Y:S01]  /*a300*/  STG.E.U8 [R2.64], R0 ;  /* 0x0000000002007986 */ /* 0x0001e2000c101124 */
[----:B------:R-:W-:Y:S05]  /*a310*/  BRA `(.L_x_32896) ;  /* 0x0000030000007947 */ /* 0x000fea0003800000 */
.L_x_32913:
        /* <DEDUP_REMOVED lines=22> */
.L_x_32895:
        /* <DEDUP_REMOVED lines=20> */
.L_x_32923:
[----:B------:R-:W-:-:S04]  /*a5c0*/  PRMT R4, R23, 0x9910, RZ ;  /* 0x0000991017047816 */ /* 0x000fc800000000ff */
[----:B------:R-:W-:-:S05]  /*a5d0*/  SHF.R.S32.HI R5, RZ, 0x1f, R4 ;  /* 0x0000001fff057819 */ /* 0x000fca0000011404 */
[----:B------:R0:W-:Y:S01]  /*a5e0*/  STG.E.64 [R2.64], R4 ;  /* 0x0000000402007986 */ /* 0x0001e2000c101b24 */
[----:B------:R-:W-:Y:S05]  /*a5f0*/  BRA `(.L_x_32896) ;  /* 0x0000002000007947 */ /* 0x000fea0003800000 */
.L_x_32922:
[----:B------:R-:W-:-:S05]  /*a600*/  PRMT R5, R23, 0x9910, RZ ;  /* 0x0000991017057816 */ /* 0x000fca00000000ff */
[----:B------:R0:W-:Y:S02]  /*a610*/  STG.E [R2.64], R5 ;  /* 0x0000000502007986 */ /* 0x0001e4000c101924 */
.L_x_32896:
[----:B------:R-:W-:Y:S02]  /*a620*/  IADD3 R17, R17, 0x80, RZ ;  /* 0x0000008011117810 */ /* 0x000fe40007ffe0ff */
.L_x_32857:
[----:B------:R-:W-:Y:S05]  /*a630*/  BSYNC B6 ;  /* 0x0000000000067941 */ /* 0x000fea0003800000 */
.L_x_32856:
        /* <DEDUP_REMOVED lines=19> */
.L_x_32927:
[----:B------:R-:W-:Y:S01]  /*a770*/  STG.E.U8 [R2.64], R22 ;  /* 0x0000001602007986 */ /* 0x000fe2000c101124 */
[----:B------:R-:W-:Y:S05]  /*a780*/  EXIT ;  /* 0x000000000000794d */ /* 0x000fea0003800000 */
.L_x_32926:
        /* <DEDUP_REMOVED lines=10> */
.L_x_32930:
[----:B------:R-:W-:-:S05]  /*a830*/  PRMT R5, R22, 0x9910, RZ ;  /* 0x0000991016057816 */ /* 0x000fca00000000ff */
[----:B------:R-:W-:Y:S01]  /*a840*/  STG.E [R2.64], R5 ;  /* 0x0000000502007986 */ /* 0x000fe2000c101924 */
[----:B------:R-:W-:Y:S05]  /*a850*/  EXIT ;  /* 0x000000000000794d */ /* 0x000fea0003800000 */
.L_x_32929:
[----:B------:R-:W-:Y:S01]  /*a860*/  STG.E.U16 [R2.64], R22 ;  /* 0x0000001602007986 */ /* 0x000fe2000c101524 */
[----:B------:R-:W-:Y:S05]  /*a870*/  EXIT ;  /* 0x000000000000794d */ /* 0x000fea0003800000 */
.L_x_32925:
        /* <DEDUP_REMOVED lines=9> */
.L_x_32932:
[----:B------:R-:W0:Y:S02]  /*a910*/  I2F.S16 R0, R22 ;  /* 0x0000001600007306 */ /* 0x000e240000101400 */
[----:B0-----:R-:W-:-:S05]  /*a920*/  F2FP.PACK_AB R0, RZ, R0 ;  /* 0x00000000ff00723e */ /* 0x001fca00000000ff */
[----:B------:R-:W-:Y:S01]  /*a930*/  STG.E.U16 [R2.64], R0 ;  /* 0x0000000002007986 */ /* 0x000fe2000c101524 */
[----:B------:R-:W-:Y:S05]  /*a940*/  EXIT ;  /* 0x000000000000794d */ /* 0x000fea0003800000 */
.L_x_32931:
        /* <DEDUP_REMOVED lines=10> */
.L_x_32934:
[----:B------:R-:W0:Y:S02]  /*a9f0*/  I2F.S16 R22, R22 ;  /* 0x0000001600167306 */ /* 0x000e240000101400 */
[----:B0-----:R-:W-:-:S04]  /*aa00*/  F2FP.PACK_AB R5, RZ, R22 ;  /* 0x00000016ff05723e */ /* 0x001fc800000000ff */
[----:B------:R-:W-:-:S05]  /*aa10*/  PRMT R5, R5, 0x5410, RZ ;  /* 0x0000541005057816 */ /* 0x000fca00000000ff */
[----:B------:R-:W-:Y:S01]  /*aa20*/  STG.E [R2.64], R5 ;  /* 0x0000000502007986 */ /* 0x000fe2000c101924 */
[----:B------:R-:W-:Y:S05]  /*aa30*/  EXIT ;  /* 0x000000000000794d */ /* 0x000fea0003800000 */
.L_x_32933:
[----:B------:R-:W0:Y:S02]  /*aa40*/  I2F.F64.S16 R22, R22 ;  /* 0x0000001600167312 */ /* 0x000e240000101c00 */
[----:B0-----:R-:W-:Y:S01]  /*aa50*/  STG.E.64 [R2.64], R22 ;  /* 0x0000001602007986 */ /* 0x001fe2000c101b24 */
[----:B------:R-:W-:Y:S05]  /*aa60*/  EXIT ;  /* 0x000000000000794d */ /* 0x000fea0003800000 */
.L_x_32924:
        /* <DEDUP_REMOVED lines=13> */
.L_x_32937:
[----:B------:R-:W0:Y:S01]  /*ab40*/  I2F.F64.S16 R4, R22 ;  /* 0x0000001600047312 */ /* 0x000e220000101c00 */
[----:B------:R-:W-:-:S05]  /*ab50*/  CS2R R6, SRZ ;  /* 0x0000000000067805 */ /* 0x000fca000001ff00 */
[----:B0-----:R-:W-:Y:S01]  /*ab60*/  STG.E.128 [R2.64], R4 ;  /* 0x0000000402007986 */ /* 0x001fe2000c101d24 */
[----:B------:R-:W-:Y:S05]  /*ab70*/  EXIT ;  /* 0x000000000000794d */ /* 0x000fea0003800000 */
.L_x_32936:
        /* <DEDUP_REMOVED lines=21> */
.L_x_32941:
[----:B------:R-:W-:Y:S05]  /*acd0*/  BSYNC B0 ;  /* 0x0000000000007941 */ /* 0x000fea0003800000 */
.L_x_32940:
[----:B------:R-:W-:-:S05]  /*ace0*/  LOP3.LUT R5, R0, R5, RZ, 0xfc, !PT ;  /* 0x0000000500057212 */ /* 0x000fca00078efcff */
[----:B------:R-:W-:Y:S01]  /*acf0*/  STG.E.U8 [R2.64], R5 ;  /* 0x0000000502007986 */ /* 0x000fe2000c101124 */
[----:B------:R-:W-:Y:S05]  /*ad00*/  EXIT ;  /* 0x000000000000794d */ /* 0x000fea0003800000 */
.L_x_32939:
        /* <DEDUP_REMOVED lines=13> */
.L_x_32943:
[----:B------:R-:W-:Y:S01]  /*ade0*/  IMAD.MOV.U32 R0, RZ, RZ, 0x7f ;  /* 0x0000007fff007424 */ /* 0x000fe200078e00ff */
[----:B------:R-:W-:-:S04]  /*adf0*/  ISETP.GT.U32.AND P0, PT, R4, 0x7f800000, PT ;  /* 0x7f8000000400780c */ /* 0x000fc80003f04070 */
[----:B------:R-:W-:-:S04]  /*ae00*/  SEL R0, R0, 0x7c, P0 ;  /* 0x0000007c00007807 */ /* 0x000fc80000000000 */
.L_x_32944:
[----:B------:R-:W-:Y:S05]  /*ae10*/  BSYNC B0 ;  /* 0x0000000000007941 */ /* 0x000fea0003800000 */
.L_x_32942:
[----:B------:R-:W-:-:S04]  /*ae20*/  LOP3.LUT R4, R5, 0x80000000, RZ, 0xc0, !PT ;  /* 0x8000000005047812 */ /* 0x000fc800078ec0ff */
[----:B------:R-:W-:-:S04]  /*ae30*/  SHF.R.U32.HI R5, RZ, 0x18, R4 ;  /* 0x00000018ff057819 */ /* 0x000fc80000011604 */
[----:B------:R-:W-:-:S05]  /*ae40*/  LOP3.LUT R5, R0, R5, RZ, 0xfc, !PT ;  /* 0x0000000500057212 */ /* 0x000fca00078efcff */
[----:B------:R-:W-:Y:S01]  /*ae50*/  STG.E.U8 [R2.64], R5 ;  /* 0x0000000502007986 */ /* 0x000fe2000c101124 */
[----:B------:R-:W-:Y:S05]  /*ae60*/  EXIT ;  /* 0x000000000000794d */ /* 0x000fea0003800000 */
.L_x_32938:
[----:B------:R-:W0:Y:S02]  /*ae70*/  I2F.S16 R0, R22 ;  /* 0x0000001600007306 */ /* 0x000e240000101400 */
[----:B0-----:R-:W-:-:S05]  /*ae80*/  F2FP.BF16.PACK_AB R0, RZ, R0 ;  /* 0x00000000ff00723e */ /* 0x001fca00000010ff */
[----:B------:R-:W-:Y:S01]  /*ae90*/  STG.E.U16 [R2.64], R0 ;  /* 0x0000000002007986 */ /* 0x000fe2000c101524 */
[----:B------:R-:W-:Y:S05]  /*aea0*/  EXIT ;  /* 0x000000000000794d */ /* 0x000fea0003800000 */
.L_x_32935:
        /* <DEDUP_REMOVED lines=10> */
.L_x_32947:
        /* <DEDUP_REMOVED lines=17> */
.L_x_32950:
[----:B------:R-:W-:-:S04]  /*b060*/  LOP3.LUT R0, R7, 0x80000000, RZ, 0xc0, !PT ;  /* 0x8000000007007812 */ /* 0x000fc800078ec0ff */
[----:B------:R-:W-:-:S04]  /*b070*/  SHF.R.U32.HI R5, RZ, 0x18, R0 ;  /* 0x00000018ff057819 */ /* 0x000fc80000011600 */
[----:B------:R-:W-:-:S04]  /*b080*/  LOP3.LUT R4, R4, R5, RZ, 0xfc, !PT ;  /* 0x0000000504047212 */ /* 0x000fc800078efcff */
[----:B------:R-:W-:Y:S02]  /*b090*/  PRMT R0, R4, 0x7610, R0 ;  /* 0x0000761004007816 */ /* 0x000fe40000000000 */
.L_x_32949:
[----:B------:R-:W-:Y:S05]  /*b0a0*/  BSYNC B0 ;  /* 0x0000000000007941 */ /* 0x000fea0003800000 */
.L_x_32948:
[----:B------:R-:W-:Y:S01]  /*b0b0*/  STG.E.U8 [R2.64], R0 ;  /* 0x0000000002007986 */ /* 0x000fe2000c101124 */
[----:B------:R-:W-:Y:S05]  /*b0c0*/  EXIT ;  /* 0x000000000000794d */ /* 0x000fea0003800000 */
.L_x_32946:
        /* <DEDUP_REMOVED lines=17> */
.L_x_32953:
[----:B------:R-:W-:-:S04]  /*b1e0*/  LOP3.LUT R0, R7, 0x80000000, RZ, 0xc0, !PT ;  /* 0x8000000007007812 */ /* 0x000fc800078ec0ff */
[----:B------:R-:W-:-:S04]  /*b1f0*/  SHF.R.U32.HI R5, RZ, 0x18, R0 ;  /* 0x00000018ff057819 */ /* 0x000fc80000011600 */
[----:B------:R-:W-:-:S04]  /*b200*/  LOP3.LUT R4, R4, R5, RZ, 0xfc, !PT ;  /* 0x0000000504047212 */ /* 0x000fc800078efcff */
[----:B------:R-:W-:Y:S02]  /*b210*/  PRMT R0, R4, 0x7610, R0 ;  /* 0x0000761004007816 */ /* 0x000fe40000000000 */
.L_x_32952:
[----:B------:R-:W-:Y:S05]  /*b220*/  BSYNC B0 ;  /* 0x0000000000007941 */ /* 0x000fea0003800000 */
.L_x_32951:
[----:B------:R-:W-:Y:S01]  /*b230*/  STG.E.U8 [R2.64], R0 ;  /* 0x0000000002007986 */ /* 0x000fe2000c101124 */
[----:B------:R-:W-:Y:S05]  /*b240*/  EXIT ;  /* 0x000000000000794d */ /* 0x000fea0003800000 */
.L_x_32945:
        /* <DEDUP_REMOVED lines=22> */
.L_x_32928:
        /* <DEDUP_REMOVED lines=20> */
.L_x_32955:
[----:B------:R-:W-:-:S04]  /*b4f0*/  PRMT R4, R22, 0x9910, RZ ;  /* 0x0000991016047816 */ /* 0x000fc800000000ff */
[----:B------:R-:W-:-:S05]  /*b500*/  SHF.R.S32.HI R5, RZ, 0x1f, R4 ;  /* 0x0000001fff057819 */ /* 0x000fca0000011404 */
[----:B------:R-:W-:Y:S01]  /*b510*/  STG.E.64 [R2.64], R4 ;  /* 0x0000000402007986 */ /* 0x000fe2000c101b24 */
[----:B------:R-:W-:Y:S05]  /*b520*/  EXIT ;  /* 0x000000000000794d */ /* 0x000fea0003800000 */
.L_x_32954:
[----:B------:R-:W-:-:S05]  /*b530*/  PRMT R5, R22, 0x9910, RZ ;  /* 0x0000991016057816 */ /* 0x000fca00000000ff */
[----:B------:R-:W-:Y:S01]  /*b540*/  STG.E [R2.64], R5 ;  /* 0x0000000502007986 */ /* 0x000fe2000c101924 */
[----:B------:R-:W-:Y:S05]  /*b550*/  EXIT ;  /* 0x000000000000794d */ /* 0x000fea0003800000 */
.L_x_32956:
        /* <DEDUP_REMOVED lines=10> */
.L_x_40255:


//--------------------- .text._ZN2at6native18elementwise_kernelILi128ELi4EZNS0_22gpu_kernel_impl_nocastINS0_13BinaryFunctorIsssZZZNS0_19maximum_kernel_cudaERNS_18TensorIteratorBaseEENKUlvE_clEvENKUlvE3_clEvEUlssE_EEEEvS5_RKT_EUliE_EEviT1_ --------------------------
	.section	.text._ZN2at6native18elementwise_kernelILi128ELi4EZNS0_22gpu_kernel_impl_nocastINS0_13BinaryFunctorIsssZZZNS0_19maximum_kernel_cudaERNS_18TensorIteratorBaseEENKUlvE_clEvENKUlvE3_clEvEUlssE_EEEEvS5_RKT_EUliE_EEviT1_,"ax",@progbits
	.sectioninfo	@"SHI_REGISTERS=12"
	.align	128
        .global         _ZN2at6native18elementwise_kernelILi128ELi4EZNS0_22gpu_kernel_impl_nocastINS0_13BinaryFunctorIsssZZZNS0_19maximum_kernel_cudaERNS_18TensorIteratorBaseEENKUlvE_clEvENKUlvE3_clEvEUlssE_EEEEvS5_RKT_EUliE_EEviT1_
        .type           _ZN2at6native18elementwise_kernelILi128ELi4EZNS0_22gpu_kernel_impl_nocastINS0_13BinaryFunctorIsssZZZNS0_19maximum_kernel_cudaERNS_18TensorIteratorBaseEENKUlvE_clEvENKUlvE3_clEvEUlssE_EEEEvS5_RKT_EUliE_EEviT1_,@function
        .size           _ZN2at6native18elementwise_kernelILi128ELi4EZNS0_22gpu_kernel_impl_nocastINS0_13BinaryFunctorIsssZZZNS0_19maximum_kernel_cudaERNS_18TensorIteratorBaseEENKUlvE_clEvENKUlvE3_clEvEUlssE_EEEEvS5_RKT_EUliE_EEviT1_,(.L_x_40256 - _ZN2at6native18elementwise_kernelILi128ELi4EZNS0_22gpu_kernel_impl_nocastINS0_13BinaryFunctorIsssZZZNS0_19maximum_kernel_cudaERNS_18TensorIteratorBaseEENKUlvE_clEvENKUlvE3_clEvEUlssE_EEEEvS5_RKT_EUliE_EEviT1_)
        .other          _ZN2at6native18elementwise_kernelILi128ELi4EZNS0_22gpu_kernel_impl_nocastINS0_13BinaryFunctorIsssZZZNS0_19maximum_kernel_cudaERNS_18TensorIteratorBaseEENKUlvE_clEvENKUlvE3_clEvEUlssE_EEEEvS5_RKT_EUliE_EEviT1_,@"STO_CUDA_ENTRY STV_DEFAULT"
_ZN2at6native18elementwise_kernelILi128ELi4EZNS0_22gpu_kernel_impl_nocastINS0_13BinaryFunctorIsssZZZNS0_19maximum_kernel_cudaERNS_18TensorIteratorBaseEENKUlvE_clEvENKUlvE3_clEvEUlssE_EEEEvS5_RKT_EUliE_EEviT1_:
.text._ZN2at6native18elementwise_kernelILi128ELi4EZNS0_22gpu_kernel_impl_nocastINS0_13BinaryFunctorIsssZZZNS0_19maximum_kernel_cudaERNS_18TensorIteratorBaseEENKUlvE_clEvENKUlvE3_clEvEUlssE_EEEEvS5_RKT_EUliE_EEviT1_:
        /* <DEDUP_REMOVED lines=261> */
.L_x_32959:
        /* <DEDUP_REMOVED lines=9> */
[----:B--2---:R-:W-:-:S05]  /*10e0*/  IMNMX R9, R4, R7, !PT ;  /* 0x0000000704097217 */ /* 0x004fca0007800200 */
[----:B------:R0:W-:Y:S02]  /*10f0*/  STG.E.U16 [R2.64], R9 ;  /* 0x0000000902007986 */ /* 0x0001e4000c101504 */
.L_x_32958:
[----:B------:R-:W-:Y:S05]  /*1100*/  BSYNC B0 ;  /* 0x0000000000007941 */ /* 0x000fea0003800000 */
.L_x_32957:
        /* <DEDUP_REMOVED lines=256> */
.L_x_32962:
        /* <DEDUP_REMOVED lines=10> */
[----:B--2---:R-:W-:-:S05]  /*21b0*/  IMNMX R9, R4, R7, !PT ;  /* 0x0000000704097217 */ /* 0x004fca0007800200 */
        /* <DEDUP_REMOVED lines=255> */
.L_x_32963:
        /* <DEDUP_REMOVED lines=11> */
.L_x_32961:
[----:B------:R-:W-:Y:S05]  /*3260*/  BSYNC B0 ;  /* 0x0000000000007941 */ /* 0x000fea0003800000 */
.L_x_32960:
        /* <DEDUP_REMOVED lines=255> */
.L_x_32964:
        /* <DEDUP_REMOVED lines=8> */
[----:B--2---:R-:W-:-:S05]  /*42e0*/  IMNMX R9, R4, R7, !PT ;  /* 0x0000000704097217 */ /* 0x004fca0007800200 */
[----:B------:R-:W-:Y:S01]  /*42f0*/  STG.E.U16 [R2.64], R9 ;  /* 0x0000000902007986 */ /* 0x000fe2000c101504 */
[----:B------:R-:W-:Y:S05]  /*4300*/  EXIT ;  /* 0x000000000000794d */ /* 0x000fea0003800000 */
.L_x_32965:
        /* <DEDUP_REMOVED lines=15> */
.L_x_40256:


//--------------------- .text._ZN2at6native27unrolled_elementwise_kernelINS0_13BinaryFunctorIsssZZZNS0_19maximum_kernel_cudaERNS_18TensorIteratorBaseEENKUlvE_clEvENKUlvE3_clEvEUlssE_EESt5arrayIPcLm3EELi4E23TrivialOffsetCalculatorILi2EjESC_ILi1EjENS0_6memory15LoadWithoutCastENSF_16StoreWithoutCastEEEviT_T0_T2_T3_T4_T5_ --------------------------
	.section	.text._ZN2at6native27unrolled_elementwise_kernelINS0_13BinaryFunctorIsssZZZNS0_19maximum_kernel_cudaERNS_18TensorIteratorBaseEENKUlvE_clEvENKUlvE3_clEvEUlssE_EESt5arrayIPcLm3EELi4E23TrivialOffsetCalculatorILi2EjESC_ILi1EjENS0_6memory15LoadWithoutCastENSF_16StoreWithoutCastEEEviT_T0_T2_T3_T4_T5_,"ax",@progbits
	.sectioninfo	@"SHI_REGISTERS=26"
	.align	128
        .global         _ZN2at6native27unrolled_elementwise_kernelINS0_13BinaryFunctorIsssZZZNS0_19maximum_kernel_cudaERNS_18TensorIteratorBaseEENKUlvE_clEvENKUlvE3_clEvEUlssE_EESt5arrayIPcLm3EELi4E23TrivialOffsetCalculatorILi2EjESC_ILi1EjENS0_6memory15LoadWithoutCastENSF_16StoreWithoutCastEEEviT_T0_T2_T3_T4_T5_
        .type           _ZN2at6native27unrolled_elementwise_kernelINS0_13BinaryFunctorIsssZZZNS0_19maximum_kernel_cudaERNS_18TensorIteratorBaseEENKUlvE_clEvENKUlvE3_clEvEUlssE_EESt5arrayIPcLm3EELi4E23TrivialOffsetCalculatorILi2EjESC_ILi1EjENS0_6memory15LoadWithoutCastENSF_16StoreWithoutCastEEEviT_T0_T2_T3_T4_T5_,@function
        .size           _ZN2at6native27unrolled_elementwise_kernelINS0_13BinaryFunctorIsssZZZNS0_19maximum_kernel_cudaERNS_18TensorIteratorBaseEENKUlvE_clEvENKUlvE3_clEvEUlssE_EESt5arrayIPcLm3EELi4E23TrivialOffsetCalculatorILi2EjESC_ILi1EjENS0_6memory15LoadWithoutCastENSF_16StoreWithoutCastEEEviT_T0_T2_T3_T4_T5_,(.L_x_40257 - _ZN2at6native27unrolled_elementwise_kernelINS0_13BinaryFunctorIsssZZZNS0_19maximum_kernel_cudaERNS_18TensorIteratorBaseEENKUlvE_clEvENKUlvE3_clEvEUlssE_EESt5arrayIPcLm3EELi4E23TrivialOffsetCalculatorILi2EjESC_ILi1EjENS0_6memory15LoadWithoutCastENSF_16StoreWithoutCastEEEviT_T0_T2_T3_T4_T5_)
        .other          _ZN2at6native27unrolled_elementwise_kernelINS0_13BinaryFunctorIsssZZZNS0_19maximum_kernel_cudaERNS_18TensorIteratorBaseEENKUlvE_clEvENKUlvE3_clEvEUlssE_EESt5arrayIPcLm3EELi4E23TrivialOffsetCalculatorILi2EjESC_ILi1EjENS0_6memory15LoadWithoutCastENSF_16StoreWithoutCastEEEviT_T0_T2_T3_T4_T5_,@"STO_CUDA_ENTRY STV_DEFAULT"
_ZN2at6native27unrolled_elementwise_kernelINS0_13BinaryFunctorIsssZZZNS0_19maximum_kernel_cudaERNS_18TensorIteratorBaseEENKUlvE_clEvENKUlvE3_clEvEUlssE_EESt5arrayIPcLm3EELi4E23TrivialOffsetCalculatorILi2EjESC_ILi1EjENS0_6memory15LoadWithoutCastENSF_16StoreWithoutCastEEEviT_T0_T2_T3_T4_T5_:
.text._ZN2at6native27unrolled_elementwise_kernelINS0_13BinaryFunctorIsssZZZNS0_19maximum_kernel_cudaERNS_18TensorIteratorBaseEENKUlvE_clEvENKUlvE3_clEvEUlssE_EESt5arrayIPcLm3EELi4E23TrivialOffsetCalculatorILi2EjESC_ILi1EjENS0_6memory15LoadWithoutCastENSF_16StoreWithoutCastEEEviT_T0_T2_T3_T4_T5_:
        /* <DEDUP_REMOVED lines=50> */
[----:B--2---:R-:W-:Y:S01]  /*0320*/  IMNMX R3, R3, R4, !PT ;  /* 0x0000000403037217 */ /* 0x004fe20007800200 */
[----:B------:R-:W-:-:S05]  /*0330*/  @!P0 IMAD.WIDE.U32 R4, R5, R14, c[0x0][0x168] ;  /* 0x00005a0005048625 */ /* 0x000fca00078e000e */
[----:B------:R0:W-:Y:S01]  /*0340*/  @!P0 STG.E.U16 [R4.64], R3 ;  /* 0x0000000304008986 */ /* 0x0001e2000c101504 */
[----:B----4-:R-:W-:Y:S02]  /*0350*/  IMNMX R17, R8, R7, !PT ;  /* 0x0000000708117217 */ /* 0x010fe40007800200 */
[----:B------:R-:W-:Y:S02]  /*0360*/  IMNMX R9, R9, R6, !PT ;  /* 0x0000000609097217 */ /* 0x000fe40007800200 */
        /* <DEDUP_REMOVED lines=11> */
.L_x_32967:
[----:B0-----:R-:W-:Y:S05]  /*0420*/  BSYNC B0 ;  /* 0x0000000000007941 */ /* 0x001fea0003800000 */
.L_x_32966:
[----:B------:R-:W-:-:S13]  /*0430*/  ISETP.GE.AND P0, PT, R15, R2, PT ;  /* 0x000000020f00720c */ /* 0x000fda0003f06270 */
[----:B------:R-:W-:Y:S05]  /*0440*/  @P0 EXIT ;  /* 0x000000000000094d */ /* 0x000fea0003800000 */
[----:B------:R-:W-:Y:S01]  /*0450*/  HFMA2.MMA R3, -RZ, RZ, 0, 1.1920928955078125e-07 ;  /* 0x00000002ff037435 */ /* 0x000fe200000001ff */
[----:B------:R-:W-:Y:S01]  /*0460*/  IMAD R2, R0, 0x200, R15 ;  /* 0x0000020000027824 */ /* 0x000fe200078e020f */
[----:B-----5:R-:W-:-:S08]  /*0470*/  IMNMX R11, R10, R11, !PT ;  /* 0x0000000b0a0b7217 */ /* 0x020fd00007800200 */
[----:B------:R-:W-:-:S05]  /*0480*/  IMAD.WIDE.U32 R2, R2, R3, c[0x0][0x168] ;  /* 0x00005a0002027625 */ /* 0x000fca00078e0003 */
[----:B------:R-:W-:Y:S01]  /*0490*/  STG.E.U16 [R2.64], R11 ;  /* 0x0000000b02007986 */ /* 0x000fe2000c101504 */
[----:B------:R-:W-:Y:S05]  /*04a0*/  EXIT ;  /* 0x000000000000794d */ /* 0x000fea0003800000 */
.L_x_32968:
        /* <DEDUP_REMOVED lines=13> */
.L_x_40257:


//--------------------- .text._ZN2at6native29vectorized_elementwise_kernelILi2ENS0_13BinaryFunctorIsssZZZNS0_19maximum_kernel_cudaERNS_18TensorIteratorBaseEENKUlvE_clEvENKUlvE3_clEvEUlssE_EESt5arrayIPcLm3EEEEviT0_T1_ --------------------------
	.section	.text._ZN2at6native29vectorized_elementwise_kernelILi2ENS0_13BinaryFunctorIsssZZZNS0_19maximum_kernel_cudaERNS_18TensorIteratorBaseEENKUlvE_clEvENKUlvE3_clEvEUlssE_EESt5arrayIPcLm3EEEEviT0_T1_,"ax",@progbits
	.sectioninfo	@"SHI_REGISTERS=32"
	.align	128
        .global         _ZN2at6native29vectorized_elementwise_kernelILi2ENS0_13BinaryFunctorIsssZZZNS0_19maximum_kernel_cudaERNS_18TensorIteratorBaseEENKUlvE_clEvENKUlvE3_clEvEUlssE_EESt5arrayIPcLm3EEEEviT0_T1_
        .type           _ZN2at6native29vectorized_elementwise_kernelILi2ENS0_13BinaryFunctorIsssZZZNS0_19maximum_kernel_cudaERNS_18TensorIteratorBaseEENKUlvE_clEvENKUlvE3_clEvEUlssE_EESt5arrayIPcLm3EEEEviT0_T1_,@function
        .size           _ZN2at6native29vectorized_elementwise_kernelILi2ENS0_13BinaryFunctorIsssZZZNS0_19maximum_kernel_cudaERNS_18TensorIteratorBaseEENKUlvE_clEvENKUlvE3_clEvEUlssE_EESt5arrayIPcLm3EEEEviT0_T1_,(.L_x_40258 - _ZN2at6native29vectorized_elementwise_kernelILi2ENS0_13BinaryFunctorIsssZZZNS0_19maximum_kernel_cudaERNS_18TensorIteratorBaseEENKUlvE_clEvENKUlvE3_clEvEUlssE_EESt5arrayIPcLm3EEEEviT0_T1_)
        .other          _ZN2at6native29vectorized_elementwise_kernelILi2ENS0_13BinaryFunctorIsssZZZNS0_19maximum_kernel_cudaERNS_18TensorIteratorBaseEENKUlvE_clEvENKUlvE3_clEvEUlssE_EESt5arrayIPcLm3EEEEviT0_T1_,@"STO_CUDA_ENTRY STV_DEFAULT"
_ZN2at6native29vectorized_elementwise_kernelILi2ENS0_13BinaryFunctorIsssZZZNS0_19maximum_kernel_cudaERNS_18TensorIteratorBaseEENKUlvE_clEvENKUlvE3_clEvEUlssE_EESt5arrayIPcLm3EEEEviT0_T1_:
.text._ZN2at6native29vectorized_elementwise_kernelILi2ENS0_13BinaryFunctorIsssZZZNS0_19maximum_kernel_cudaERNS_18TensorIteratorBaseEENKUlvE_clEvENKUlvE3_clEvEUlssE_EESt5arrayIPcLm3EEEEviT0_T1_:
        /* <DEDUP_REMOVED lines=34> */
[----:B------:R-:W-:Y:S01]  /*0220*/  IMNMX R6, R6, R7, !PT ;  /* 0x0000000706067217 */ /* 0x000fe20007800200 */
[----:B------:R-:W-:Y:S01]  /*0230*/  IMAD.MOV.U32 R3, RZ, RZ, R16 ;  /* 0x000000ffff037224 */ /* 0x000fe200078e0010 */
[----:B------:R-:W-:Y:S02]  /*0240*/  IMNMX R7, R12, R13, !PT ;  /* 0x0000000d0c077217 */ /* 0x000fe40007800200 */
[----:B------:R-:W-:Y:S02]  /*0250*/  MOV R4, R17 ;  /* 0x0000001100047202 */ /* 0x000fe40000000f00 */
[----:B------:R-:W-:-:S02]  /*0260*/  IMNMX R12, R14, R15, !PT ;  /* 0x0000000f0e0c7217 */ /* 0x000fc40007800200 */
[C---:B------:R-:W-:Y:S02]  /*0270*/  PRMT R13, R9.reuse, 0x9910, RZ ;  /* 0x00009910090d7816 */ /* 0x040fe400000000ff */
[C---:B------:R-:W-:Y:S02]  /*0280*/  PRMT R14, R10.reuse, 0x9910, RZ ;  /* 0x000099100a0e7816 */ /* 0x040fe400000000ff */
[----:B------:R-:W-:Y:S02]  /*0290*/  PRMT R17, R10, 0xbb32, RZ ;  /* 0x0000bb320a117816 */ /* 0x000fe400000000ff */
[----:B------:R-:W-:Y:S02]  /*02a0*/  PRMT R15, R9, 0xbb32, RZ ;  /* 0x0000bb32090f7816 */ /* 0x000fe400000000ff */
[C---:B------:R-:W-:Y:S02]  /*02b0*/  PRMT R16, R11.reuse, 0x9910, RZ ;  /* 0x000099100b107816 */ /* 0x040fe400000000ff */
[----:B------:R-:W-:Y:S01]  /*02c0*/  PRMT R18, R11, 0xbb32, RZ ;  /* 0x0000bb320b127816 */ /* 0x000fe200000000ff */
[----:B------:R-:W-:Y:S01]  /*02d0*/  IMAD.MOV.U32 R9, RZ, RZ, R13 ;  /* 0x000000ffff097224 */ /* 0x000fe200078e000d */
[----:B------:R-:W-:Y:S01]  /*02e0*/  IMNMX R3, R3, R4, !PT ;  /* 0x0000000403037217 */ /* 0x000fe20007800200 */
        /* <DEDUP_REMOVED lines=8> */
[----:B------:R-:W-:Y:S02]  /*0370*/  IMNMX R0, R0, R9, !PT ;  /* 0x0000000900007217 */ /* 0x000fe40007800200 */
[----:B------:R-:W-:Y:S02]  /*0380*/  IMNMX R11, R8, R11, !PT ;  /* 0x0000000b080b7217 */ /* 0x000fe40007800200 */
[----:B------:R-:W-:-:S02]  /*0390*/  IMNMX R10, R10, R13, !PT ;  /* 0x0000000d0a0a7217 */ /* 0x000fc40007800200 */
[----:B------:R-:W-:Y:S01]  /*03a0*/  IMNMX R15, R14, R15, !PT ;  /* 0x0000000f0e0f7217 */ /* 0x000fe20007800200 */
        /* <DEDUP_REMOVED lines=10> */
.L_x_32969:
        /* <DEDUP_REMOVED lines=82> */
[----:B--2---:R-:W-:-:S05]  /*0970*/  IMNMX R21, R21, R20, !PT ;  /* 0x0000001415157217 */ /* 0x004fca0007800200 */
[----:B------:R0:W-:Y:S01]  /*0980*/  @!P0 STG.E.U16 [R4.64], R21 ;  /* 0x0000001504008986 */ /* 0x0001e2000c101504 */
[----:B------:R-:W-:Y:S02]  /*0990*/  ISETP.GE.AND P0, PT, R13, R12, PT ;  /* 0x0000000c0d00720c */ /* 0x000fe40003f06270 */
[----:B----4-:R-:W-:Y:S02]  /*09a0*/  IMNMX R19, R18, R19, !PT ;  /* 0x0000001312137217 */ /* 0x010fe40007800200 */
[----:B---3--:R-:W-:Y:S02]  /*09b0*/  IMNMX R17, R17, R14, !PT ;  /* 0x0000000e11117217 */ /* 0x008fe40007800200 */
[----:B------:R-:W-:Y:S02]  /*09c0*/  IMNMX R15, R16, R15, !PT ;  /* 0x0000000f100f7217 */ /* 0x000fe40007800200 */
[----:B-----5:R-:W-:Y:S02]  /*09d0*/  IMNMX R22, R27, R22, !PT ;  /* 0x000000161b167217 */ /* 0x020fe40007800200 */
[----:B------:R-:W-:-:S02]  /*09e0*/  IMNMX R28, R29, R28, !PT ;  /* 0x0000001c1d1c7217 */ /* 0x000fc40007800200 */
[----:B------:R-:W-:Y:S02]  /*09f0*/  IMNMX R23, R23, R26, !PT ;  /* 0x0000001a17177217 */ /* 0x000fe40007800200 */
[----:B------:R-:W-:Y:S01]  /*0a00*/  IMNMX R24, R25, R24, !PT ;  /* 0x0000001819187217 */ /* 0x000fe20007800200 */
        /* <DEDUP_REMOVED lines=13> */
.L_x_32972:
[----:B0-----:R-:W-:-:S13]  /*0ae0*/  ISETP.GE.AND P0, PT, R13, R12, PT ;  /* 0x0000000c0d00720c */ /* 0x001fda0003f06270 */
[----:B------:R-:W-:Y:S05]  /*0af0*/  @P0 BRA `(.L_x_32974) ;  /* 0x000000c000000947 */ /* 0x000fea0003800000 */
[----:B------:R-:W-:Y:S01]  /*0b00*/  HFMA2.MMA R3, -RZ, RZ, 0, 1.1920928955078125e-07 ;  /* 0x00000002ff037435 */ /* 0x000fe200000001ff */
[----:B------:R-:W-:Y:S01]  /*0b10*/  IMAD.IADD R2, R0, 0x1, R13 ;  /* 0x0000000100027824 */ /* 0x000fe200078e020d */
[----:B------:R-:W-:-:S08]  /*0b20*/  IADD3 R13, R13, 0x80, RZ ;  /* 0x000000800d0d7810 */ /* 0x000fd00007ffe0ff */
[----:B------:R-:W-:-:S05]  /*0b30*/  IMAD.WIDE.U32 R2, R2, R3, c[0x0][0x168] ;  /* 0x00005a0002027625 */ /* 0x000fca00078e0003 */
[----:B------:R0:W-:Y:S02]  /*0b40*/  STG.E.U16 [R2.64], R15 ;  /* 0x0000000f02007986 */ /* 0x0001e4000c101504 */
.L_x_32973:
[----:B------:R-:W-:-:S13]  /*0b50*/  ISETP.GE.AND P0, PT, R13, R12, PT ;  /* 0x0000000c0d00720c */ /* 0x000fda0003f06270 */
[----:B------:R-:W-:Y:S05]  /*0b60*/  @P0 BRA `(.L_x_32975) ;  /* 0x000000d000000947 */ /* 0x000fea0003800000 */
[----:B0-----:R-:W-:Y:S01]  /*0b70*/  IMAD.IADD R2, R0, 0x1, R13 ;  /* 0x0000000100027824 */ /* 0x001fe200078e020d */
[----:B------:R-:W-:Y:S01]  /*0b80*/  IADD3 R13, R13, 0x80, RZ ;  /* 0x000000800d0d7810 */ /* 0x000fe20007ffe0ff */
[----:B------:R-:W-:-:S04]  /*0b90*/  IMAD.MOV.U32 R3, RZ, RZ, 0x2 ;  /* 0x00000002ff037424 */ /* 0x000fc800078e00ff */
[----:B------:R-:W-:-:S05]  /*0ba0*/  IMAD.WIDE.U32 R2, R2, R3, c[0x0][0x168] ;  /* 0x00005a0002027625 */ /* 0x000fca00078e0003 */
[----:B------:R0:W-:Y:S02]  /*0bb0*/  STG.E.U16 [R2.64], R22 ;  /* 0x0000001602007986 */ /* 0x0001e4000c101504 */
.L_x_32974:
        /* <DEDUP_REMOVED lines=8> */
.L_x_32975:
[----:B------:R-:W-:Y:S05]  /*0c40*/  BSYNC B1 ;  /* 0x0000000000017941 */ /* 0x000fea0003800000 */
.L_x_32971:
[----:B------:R-:W-:-:S13]  /*0c50*/  ISETP.GE.AND P0, PT, R13, R12, PT ;  /* 0x0000000c0d00720c */ /* 0x000fda0003f06270 */
[----:B0-----:R-:W-:Y:S01]  /*0c60*/  @!P0 IADD3 R2, R0, R13, RZ ;  /* 0x0000000d00028210 */ /* 0x001fe20007ffe0ff */
[----:B------:R-:W-:Y:S01]  /*0c70*/  @!P0 IMAD.MOV.U32 R3, RZ, RZ, 0x2 ;  /* 0x00000002ff038424 */ /* 0x000fe200078e00ff */
[----:B------:R-:W-:-:S03]  /*0c80*/  @!P0 IADD3 R13, R13, 0x80, RZ ;  /* 0x000000800d0d8810 */ /* 0x000fc60007ffe0ff */
[----:B------:R-:W-:-:S05]  /*0c90*/  @!P0 IMAD.WIDE.U32 R2, R2, R3, c[0x0][0x168] ;  /* 0x00005a0002028625 */ /* 0x000fca00078e0003 */
[----:B------:R0:W-:Y:S02]  /*0ca0*/  @!P0 STG.E.U16 [R2.64], R23 ;  /* 0x0000001702008986 */ /* 0x0001e4000c101504 */
.L_x_32976:
[----:B------:R-:W-:Y:S05]  /*0cb0*/  BSYNC B0 ;  /* 0x0000000000007941 */ /* 0x000fea0003800000 */
.L_x_32970:
        /* <DEDUP_REMOVED lines=8> */
.L_x_32977:
        /* <DEDUP_REMOVED lines=12> */
.L_x_40258:


//--------------------- .text._ZN2at6native29vectorized_elementwise_kernelILi4ENS0_13BinaryFunctorIsssZZZNS0_19maximum_kernel_cudaERNS_18TensorIteratorBaseEENKUlvE_clEvENKUlvE3_clEvEUlssE_EESt5arrayIPcLm3EEEEviT0_T1_ --------------------------
	.section	.text._ZN2at6native29vectorized_elementwise_kernelILi4ENS0_13BinaryFunctorIsssZZZNS0_19maximum_kernel_cudaERNS_18TensorIteratorBaseEENKUlvE_clEvENKUlvE3_clEvEUlssE_EESt5arrayIPcLm3EEEEviT0_T1_,"ax",@progbits
	.sectioninfo	@"SHI_REGISTERS=32"
	.align	128
        .global         _ZN2at6native29vectorized_elementwise_kernelILi4ENS0_13BinaryFunctorIsssZZZNS0_19maximum_kernel_cudaERNS_18TensorIteratorBaseEENKUlvE_clEvENKUlvE3_clEvEUlssE_EESt5arrayIPcLm3EEEEviT0_T1_
        .type           _ZN2at6native29vectorized_elementwise_kernelILi4ENS0_13BinaryFunctorIsssZZZNS0_19maximum_kernel_cudaERNS_18TensorIteratorBaseEENKUlvE_clEvENKUlvE3_clEvEUlssE_EESt5arrayIPcLm3EEEEviT0_T1_,@function
        .size           _ZN2at6native29vectorized_elementwise_kernelILi4ENS0_13BinaryFunctorIsssZZZNS0_19maximum_kernel_cudaERNS_18TensorIteratorBaseEENKUlvE_clEvENKUlvE3_clEvEUlssE_EESt5arrayIPcLm3EEEEviT0_T1_,(.L_x_40259 - _ZN2at6native29vectorized_elementwise_kernelILi4ENS0_13BinaryFunctorIsssZZZNS0_19maximum_kernel_cudaERNS_18TensorIteratorBaseEENKUlvE_clEvENKUlvE3_clEvEUlssE_EESt5arrayIPcLm3EEEEviT0_T1_)
        .other          _ZN2at6native29vectorized_elementwise_kernelILi4ENS0_13BinaryFunctorIsssZZZNS0_19maximum_kernel_cudaERNS_18TensorIteratorBaseEENKUlvE_clEvENKUlvE3_clEvEUlssE_EESt5arrayIPcLm3EEEEviT0_T1_,@"STO_CUDA_ENTRY STV_DEFAULT"
_ZN2at6native29vectorized_elementwise_kernelILi4ENS0_13BinaryFunctorIsssZZZNS0_19maximum_kernel_cudaERNS_18TensorIteratorBaseEENKUlvE_clEvENKUlvE3_clEvEUlssE_EESt5arrayIPcLm3EEEEviT0_T1_:
.text._ZN2at6native29vectorized_elementwise_kernelILi4ENS0_13BinaryFunctorIsssZZZNS0_19maximum_kernel_cudaERNS_18TensorIteratorBaseEENKUlvE_clEvENKUlvE3_clEvEUlssE_EESt5arrayIPcLm3EEEEviT0_T1_:
        /* <DEDUP_REMOVED lines=30> */
[----:B------:R-:W-:Y:S01]  /*01e0*/  IMNMX R7, R7, R8, !PT ;  /* 0x0000000807077217 */ /* 0x000fe20007800200 */
[----:B------:R-:W-:Y:S01]  /*01f0*/  IMAD.MOV.U32 R15, RZ, RZ, R21 ;  /* 0x000000ffff0f7224 */ /* 0x000fe200078e0015 */
[----:B------:R-:W-:-:S02]  /*0200*/  IMNMX R8, R10, R11, !PT ;  /* 0x0000000b0a087217 */ /* 0x000fc40007800200 */
[----:B------:R-:W-:Y:S02]  /*0210*/  IMNMX R10, R12, R13, !PT ;  /* 0x0000000d0c0a7217 */ /* 0x000fe40007800200 */
[----:B------:R-:W-:Y:S02]  /*0220*/  IMNMX R11, R14, R15, !PT ;  /* 0x0000000f0e0b7217 */ /* 0x000fe40007800200 */
        /* <DEDUP_REMOVED lines=17> */
[----:B------:R-:W-:Y:S01]  /*0340*/  IMNMX R0, R0, R5, !PT ;  /* 0x0000000500007217 */ /* 0x000fe20007800200 */
[----:B------:R-:W-:Y:S01]  /*0350*/  IMAD.WIDE R2, R6, 0x8, R2 ;  /* 0x0000000806027825 */ /* 0x000fe200078e0202 */
[----:B------:R-:W-:Y:S02]  /*0360*/  IMNMX R9, R4, R9, !PT ;  /* 0x0000000904097217 */ /* 0x000fe40007800200 */
[----:B------:R-:W-:-:S02]  /*0370*/  IMNMX R12, R12, R13, !PT ;  /* 0x0000000d0c0c7217 */ /* 0x000fc40007800200 */
[----:B------:R-:W-:Y:S02]  /*0380*/  IMNMX R15, R14, R15, !PT ;  /* 0x0000000f0e0f7217 */ /* 0x000fe40007800200 */
[----:B------:R-:W-:Y:S02]  /*0390*/  PRMT R4, R7, 0x5410, R8 ;  /* 0x0000541007047816 */ /* 0x000fe40000000008 */
[----:B------:R-:W-:Y:S02]  /*03a0*/  PRMT R5, R10, 0x5410, R11 ;  /* 0x000054100a057816 */ /* 0x000fe4000000000b */
[----:B------:R-:W-:Y:S02]  /*03b0*/  PRMT R14, R0, 0x5410, R9 ;  /* 0x00005410000e7816 */ /* 0x000fe40000000009 */
[----:B------:R-:W-:Y:S01]  /*03c0*/  PRMT R15, R12, 0x5410, R15 ;  /* 0x000054100c0f7816 */ /* 0x000fe2000000000f */
[----:B------:R-:W-:Y:S04]  /*03d0*/  STG.E.64 [R2.64], R4 ;  /* 0x0000000402007986 */ /* 0x000fe8000c101b04 */
[----:B------:R-:W-:Y:S01]  /*03e0*/  STG.E.64 [R2.64+0x400], R14 ;  /* 0x0004000e02007986 */ /* 0x000fe2000c101b04 */
[----:B------:R-:W-:Y:S05]  /*03f0*/  EXIT ;  /* 0x000000000000794d */ /* 0x000fea0003800000 */
.L_x_32978:
        /* <DEDUP_REMOVED lines=105> */
.L_x_32981:
[----:B0-----:R-:W-:-:S13]  /*0a90*/  ISETP.GE.AND P0, PT, R13, R12, PT ;  /* 0x0000000c0d00720c */ /* 0x001fda0003f06270 */
[----:B------:R-:W-:Y:S05]  /*0aa0*/  @P0 BRA `(.L_x_32983) ;  /* 0x000000c000000947 */ /* 0x000fea0003800000 */
[----:B------:R-:W-:Y:S01]  /*0ab0*/  HFMA2.MMA R3, -RZ, RZ, 0, 1.1920928955078125e-07 ;  /* 0x00000002ff037435 */ /* 0x000fe200000001ff */
[----:B------:R-:W-:Y:S01]  /*0ac0*/  IMAD.IADD R2, R0, 0x1, R13 ;  /* 0x0000000100027824 */ /* 0x000fe200078e020d */
[----:B------:R-:W-:-:S08]  /*0ad0*/  IADD3 R13, R13, 0x80, RZ ;  /* 0x000000800d0d7810 */ /* 0x000fd00007ffe0ff */
[----:B------:R-:W-:-:S05]  /*0ae0*/  IMAD.WIDE.U32 R2, R2, R3, c[0x0][0x168] ;  /* 0x00005a0002027625 */ /* 0x000fca00078e0003 */
[----:B------:R0:W-:Y:S02]  /*0af0*/  STG.E.U16 [R2.64], R15 ;  /* 0x0000000f02007986 */ /* 0x0001e4000c101504 */
.L_x_32982:
[----:B------:R-:W-:-:S13]  /*0b00*/  ISETP.GE.AND P0, PT, R13, R12, PT ;  /* 0x0000000c0d00720c */ /* 0x000fda0003f06270 */
[----:B------:R-:W-:Y:S05]  /*0b10*/  @P0 BRA `(.L_x_32984) ;  /* 0x000000d000000947 */ /* 0x000fea0003800000 */
[----:B0-----:R-:W-:Y:S01]  /*0b20*/  IMAD.IADD R2, R0, 0x1, R13 ;  /* 0x0000000100027824 */ /* 0x001fe200078e020d */
[----:B------:R-:W-:Y:S01]  /*0b30*/  IADD3 R13, R13, 0x80, RZ ;  /* 0x000000800d0d7810 */ /* 0x000fe20007ffe0ff */
[----:B------:R-:W-:-:S04]  /*0b40*/  IMAD.MOV.U32 R3, RZ, RZ, 0x2 ;  /* 0x00000002ff037424 */ /* 0x000fc800078e00ff */
[----:B------:R-:W-:-:S05]  /*0b50*/  IMAD.WIDE.U32 R2, R2, R3, c[0x0][0x168] ;  /* 0x00005a0002027625 */ /* 0x000fca00078e0003 */
[----:B------:R0:W-:Y:S02]  /*0b60*/  STG.E.U16 [R2.64], R22 ;  /* 0x0000001602007986 */ /* 0x0001e4000c101504 */
.L_x_32983:
        /* <DEDUP_REMOVED lines=8> */
.L_x_32984:
[----:B------:R-:W-:Y:S05]  /*0bf0*/  BSYNC B1 ;  /* 0x0000000000017941 */ /* 0x000fea0003800000 */
.L_x_32980:
[----:B------:R-:W-:-:S13]  /*0c00*/  ISETP.GE.AND P0, PT, R13, R12, PT ;  /* 0x0000000c0d00720c */ /* 0x000fda0003f06270 */
[----:B0-----:R-:W-:Y:S01]  /*0c10*/  @!P0 IADD3 R2, R0, R13, RZ ;  /* 0x0000000d00028210 */ /* 0x001fe20007ffe0ff */
[----:B------:R-:W-:Y:S01]  /*0c20*/  @!P0 IMAD.MOV.U32 R3, RZ, RZ, 0x2 ;  /* 0x00000002ff038424 */ /* 0x000fe200078e00ff */
[----:B------:R-:W-:-:S03]  /*0c30*/  @!P0 IADD3 R13, R13, 0x80, RZ ;  /* 0x000000800d0d8810 */ /* 0x000fc60007ffe0ff */
[----:B------:R-:W-:-:S05]  /*0c40*/  @!P0 IMAD.WIDE.U32 R2, R2, R3, c[0x0][0x168] ;  /* 0x00005a0002028625 */ /* 0x000fca00078e0003 */
[----:B------:R0:W-:Y:S02]  /*0c50*/  @!P0 STG.E.U16 [R2.64], R23 ;  /* 0x0000001702008986 */ /* 0x0001e4000c101504 */
.L_x_32985:
[----:B------:R-:W-:Y:S05]  /*0c60*/  BSYNC B0 ;  /* 0x0000000000007941 */ /* 0x000fea0003800000 */
.L_x_32979:
        /* <DEDUP_REMOVED lines=8> */
.L_x_32986:
        /* <DEDUP_REMOVED lines=9> */
.L_x_40259:


//--------------------- .text._ZN2at6native29vectorized_elementwise_kernelILi8ENS0_13BinaryFunctorIsssZZZNS0_19maximum_kernel_cudaERNS_18TensorIteratorBaseEENKUlvE_clEvENKUlvE3_clEvEUlssE_EESt5arrayIPcLm3EEEEviT0_T1_ --------------------------
	.section	.text._ZN2at6native29vectorized_elementwise_kernelILi8ENS0_13BinaryFunctorIsssZZZNS0_19maximum_kernel_cudaERNS_18TensorIteratorBaseEENKUlvE_clEvENKUlvE3_clEvEUlssE_EESt5arrayIPcLm3EEEEviT0_T1_,"ax",@progbits
	.sectioninfo	@"SHI_REGISTERS=4"
	.align	128
        .global         _ZN2at6native29vectorized_elementwise_kernelILi8ENS0_13BinaryFunctorIsssZZZNS0_19maximum_kernel_cudaERNS_18TensorIteratorBaseEENKUlvE_clEvENKUlvE3_clEvEUlssE_EESt5arrayIPcLm3EEEEviT0_T1_
        .type           _ZN2at6native29vectorized_elementwise_kernelILi8ENS0_13BinaryFunctorIsssZZZNS0_19maximum_kernel_cudaERNS_18TensorIteratorBaseEENKUlvE_clEvENKUlvE3_clEvEUlssE_EESt5arrayIPcLm3EEEEviT0_T1_,@function
        .size           _ZN2at6native29vectorized_elementwise_kernelILi8ENS0_13BinaryFunctorIsssZZZNS0_19maximum_kernel_cudaERNS_18TensorIteratorBaseEENKUlvE_clEvENKUlvE3_clEvEUlssE_EESt5arrayIPcLm3EEEEviT0_T1_,(.L_x_40260 - _ZN2at6native29vectorized_elementwise_kernelILi8ENS0_13BinaryFunctorIsssZZZNS0_19maximum_kernel_cudaERNS_18TensorIteratorBaseEENKUlvE_clEvENKUlvE3_clEvEUlssE_EESt5arrayIPcLm3EEEEviT0_T1_)
        .other          _ZN2at6native29vectorized_elementwise_kernelILi8ENS0_13BinaryFunctorIsssZZZNS0_19maximum_kernel_cudaERNS_18TensorIteratorBaseEENKUlvE_clEvENKUlvE3_clEvEUlssE_EESt5arrayIPcLm3EEEEviT0_T1_,@"STO_CUDA_ENTRY STV_DEFAULT"
_ZN2at6native29vectorized_elementwise_kernelILi8ENS0_13BinaryFunctorIsssZZZNS0_19maximum_kernel_cudaERNS_18TensorIteratorBaseEENKUlvE_clEvENKUlvE3_clEvEUlssE_EESt5arrayIPcLm3EEEEviT0_T1_:
.text._ZN2at6native29vectorized_elementwise_kernelILi8ENS0_13BinaryFunctorIsssZZZNS0_19maximum_kernel_cudaERNS_18TensorIteratorBaseEENKUlvE_clEvENKUlvE3_clEvEUlssE_EESt5arrayIPcLm3EEEEviT0_T1_:
[----:B------:R-:W-:Y:S02]  /*0000*/  MOV R1, c[0x0][0x28] ;  /* 0x00000a0000017a02 */ /* 0x000fe40000000f00 */
[----:B------:R-:W-:Y:S05]  /*0010*/  EXIT ;  /* 0x000000000000794d */ /* 0x000fea0003800000 */
.L_x_32987:
        /* <DEDUP_REMOVED lines=14> */
.L_x_40260:


//--------------------- .text._ZN2at6native18elementwise_kernelILi128ELi4EZNS0_15gpu_kernel_implINS0_13AUnaryFunctorIlllZZZNS0_19maximum_kernel_cudaERNS_18TensorIteratorBaseEENKUlvE_clEvENKUlvE2_clEvEUlllE_EEEEvS5_RKT_EUliE_EEviT1_ --------------------------
	.section	.text._ZN2at6native18elementwise_kernelILi128ELi4EZNS0_15gpu_kernel_implINS0_13AUnaryFunctorIlllZZZNS0_19maximum_kernel_cudaERNS_18TensorIteratorBaseEENKUlvE_clEvENKUlvE2_clEvEUlllE_EEEEvS5_RKT_EUliE_EEviT1_,"ax",@progbits
	.sectioninfo	@"SHI_REGISTERS=26"
	.align	128
        .global         _ZN2at6native18elementwise_kernelILi128ELi4EZNS0_15gpu_kernel_implINS0_13AUnaryFunctorIlllZZZNS0_19maximum_kernel_cudaERNS_18TensorIteratorBaseEENKUlvE_clEvENKUlvE2_clEvEUlllE_EEEEvS5_RKT_EUliE_EEviT1_
        .type           _ZN2at6native18elementwise_kernelILi128ELi4EZNS0_15gpu_kernel_implINS0_13AUnaryFunctorIlllZZZNS0_19maximum_kernel_cudaERNS_18TensorIteratorBaseEENKUlvE_clEvENKUlvE2_clEvEUlllE_EEEEvS5_RKT_EUliE_EEviT1_,@function
        .size           _ZN2at6native18elementwise_kernelILi128ELi4EZNS0_15gpu_kernel_implINS0_13AUnaryFunctorIlllZZZNS0_19maximum_kernel_cudaERNS_18TensorIteratorBaseEENKUlvE_clEvENKUlvE2_clEvEUlllE_EEEEvS5_RKT_EUliE_EEviT1_,(.L_x_40261 - _ZN2at6native18elementwise_kernelILi128ELi4EZNS0_15gpu_kernel_implINS0_13AUnaryFunctorIlllZZZNS0_19maximum_kernel_cudaERNS_18TensorIteratorBaseEENKUlvE_clEvENKUlvE2_clEvEUlllE_EEEEvS5_RKT_EUliE_EEviT1_)
        .other          _ZN2at6native18elementwise_kernelILi128ELi4EZNS0_15gpu_kernel_implINS0_13AUnaryFunctorIlllZZZNS0_19maximum_kernel_cudaERNS_18TensorIteratorBaseEENKUlvE_clEvENKUlvE2_clEvEUlllE_EEEEvS5_RKT_EUliE_EEviT1_,@"STO_CUDA_ENTRY STV_DEFAULT"
_ZN2at6native18elementwise_kernelILi128ELi4EZNS0_15gpu_kernel_implINS0_13AUnaryFunctorIlllZZZNS0_19maximum_kernel_cudaERNS_18TensorIteratorBaseEENKUlvE_clEvENKUlvE2_clEvEUlllE_EEEEvS5_RKT_EUliE_EEviT1_:
.text._ZN2at6native18elementwise_kernelILi128ELi4EZNS0_15gpu_kernel_implINS0_13AUnaryFunctorIlllZZZNS0_19maximum_kernel_cudaERNS_18TensorIteratorBaseEENKUlvE_clEvENKUlvE2_clEvEUlllE_EEEEvS5_RKT_EUliE_EEviT1_:
        /* <DEDUP_REMOVED lines=237> */
.L_x_32990:
        /* <DEDUP_REMOVED lines=19> */
.L_x_32994:
[----:B------:R0:W5:Y:S01]  /*1000*/  LDG.E.U8 R2, [R4.64] ;  /* 0x0000002404027981 */ /* 0x000162000c1e1100 */
[----:B------:R-:W-:Y:S01]  /*1010*/  IMAD.MOV.U32 R3, RZ, RZ, RZ ;  /* 0x000000ffff037224 */ /* 0x000fe200078e00ff */
[----:B------:R-:W-:Y:S05]  /*1020*/  BRA `(.L_x_32996) ;  /* 0x00000d5000007947 */ /* 0x000fea0003800000 */
.L_x_32993:
        /* <DEDUP_REMOVED lines=8> */
.L_x_32998:
[----:B------:R-:W2:Y:S02]  /*10b0*/  LDG.E R2, [R4.64] ;  /* 0x0000002404027981 */ /* 0x000ea4000c1e1900 */
[----:B--2---:R-:W-:Y:S01]  /*10c0*/  SHF.R.S32.HI R3, RZ, 0x1f, R2 ;  /* 0x0000001fff037819 */ /* 0x004fe20000011402 */
[----:B------:R-:W-:Y:S05]  /*10d0*/  BRA `(.L_x_32996) ;  /* 0x00000ca000007947 */ /* 0x000fea0003800000 */
.L_x_32997:
[----:B------:R-:W2:Y:S02]  /*10e0*/  LDG.E.S16 R2, [R4.64] ;  /* 0x0000002404027981 */ /* 0x000ea4000c1e1700 */
[----:B--2---:R-:W-:Y:S01]  /*10f0*/  SHF.R.S32.HI R3, RZ, 0x1f, R2 ;  /* 0x0000001fff037819 */ /* 0x004fe20000011402 */
[----:B------:R-:W-:Y:S05]  /*1100*/  BRA `(.L_x_32996) ;  /* 0x00000c7000007947 */ /* 0x000fea0003800000 */
.L_x_32992:
        /* <DEDUP_REMOVED lines=9> */
.L_x_33000:
[----:B------:R-:W2:Y:S02]  /*11a0*/  LDG.E.U16 R4, [R4.64] ;  /* 0x0000002404047981 */ /* 0x000ea4000c1e1500 */
[----:B--2---:R-:W-:-:S06]  /*11b0*/  HADD2.F32 R2, -RZ, R4.H0_H0 ;  /* 0x20000004ff027230 */ /* 0x004fcc0000004100 */
[----:B------:R-:W0:Y:S01]  /*11c0*/  F2I.S64.TRUNC R2, R2 ;  /* 0x0000000200027311 */ /* 0x000e22000020d900 */
[----:B------:R-:W-:Y:S05]  /*11d0*/  BRA `(.L_x_32996) ;  /* 0x00000ba000007947 */ /* 0x000fea0003800000 */
.L_x_32999:
        /* <DEDUP_REMOVED lines=9> */
.L_x_33002:
[----:B------:R-:W2:Y:S02]  /*1270*/  LDG.E.U16 R4, [R4.64] ;  /* 0x0000002404047981 */ /* 0x000ea4000c1e1500 */
[----:B--2---:R-:W-:-:S06]  /*1280*/  HADD2.F32 R2, -RZ, R4.H0_H0 ;  /* 0x20000004ff027230 */ /* 0x004fcc0000004100 */
[----:B------:R-:W0:Y:S01]  /*1290*/  F2I.S64.TRUNC R2, R2 ;  /* 0x0000000200027311 */ /* 0x000e22000020d900 */
[----:B------:R-:W-:Y:S05]  /*12a0*/  BRA `(.L_x_32996) ;  /* 0x00000ad000007947 */ /* 0x000fea0003800000 */
.L_x_33001:
[----:B------:R-:W2:Y:S02]  /*12b0*/  LDG.E.64 R2, [R4.64] ;  /* 0x0000002404027981 */ /* 0x000ea4000c1e1b00 */
[----:B--2---:R-:W0:Y:S01]  /*12c0*/  F2I.S64.F64.TRUNC R2, R2 ;  /* 0x0000000200027311 */ /* 0x004e22000030d900 */
[----:B------:R-:W-:Y:S05]  /*12d0*/  BRA `(.L_x_32996) ;  /* 0x00000aa000007947 */ /* 0x000fea0003800000 */
.L_x_32991:
        /* <DEDUP_REMOVED lines=13> */
.L_x_33005:
[----:B------:R-:W2:Y:S02]  /*13b0*/  LDG.E.64 R2, [R4.64] ;  /* 0x0000002404027981 */ /* 0x000ea4000c1e1b00 */
[----:B--2---:R-:W0:Y:S01]  /*13c0*/  F2I.S64.F64.TRUNC R2, R2 ;  /* 0x0000000200027311 */ /* 0x004e22000030d900 */
[----:B------:R-:W-:Y:S05]  /*13d0*/  BRA `(.L_x_32996) ;  /* 0x000009a000007947 */ /* 0x000fea0003800000 */
.L_x_33004:
        /* <DEDUP_REMOVED lines=27> */
.L_x_33007:
        /* <DEDUP_REMOVED lines=14> */
.L_x_33006:
[----:B------:R-:W2:Y:S02]  /*1670*/  LDG.E.U16 R2, [R4.64] ;  /* 0x0000002404027981 */ /* 0x000ea4000c1e1500 */
[----:B--2---:R-:W-:-:S06]  /*1680*/  PRMT R2, RZ, 0x5410, R2 ;  /* 0x00005410ff027816 */ /* 0x004fcc0000000002 */
[----:B------:R-:W0:Y:S01]  /*1690*/  F2I.S64.TRUNC R2, R2 ;  /* 0x0000000200027311 */ /* 0x000e22000020d900 */
[----:B------:R-:W-:Y:S05]  /*16a0*/  BRA `(.L_x_32996) ;  /* 0x000006d000007947 */ /* 0x000fea0003800000 */
.L_x_33003:
        /* <DEDUP_REMOVED lines=11> */
.L_x_33010:
        /* <DEDUP_REMOVED lines=21> */
.L_x_33014:
[----:B------:R-:W-:Y:S05]  /*18b0*/  BSYNC B1 ;  /* 0x0000000000017941 */ /* 0x000fea0003800000 */
.L_x_33013:
[----:B------:R-:W-:Y:S01]  /*18c0*/  IMAD.SHL.U32 R2, R2, 0x100000, RZ ;  /* 0x0010000002027824 */ /* 0x000fe200078e00ff */
[----:B------:R-:W-:-:S04]  /*18d0*/  LEA R3, R0, 0x3b800000, 0x17 ;  /* 0x3b80000000037811 */ /* 0x000fc800078eb8ff */
[----:B------:R-:W-:Y:S02]  /*18e0*/  LOP3.LUT R2, R3, R2, R4, 0xfe, !PT ;  /* 0x0000000203027212 */ /* 0x000fe400078efe04 */
.L_x_33012:
[----:B------:R-:W-:Y:S05]  /*18f0*/  BSYNC B0 ;  /* 0x0000000000007941 */ /* 0x000fea0003800000 */
.L_x_33011:
[----:B------:R-:W0:Y:S01]  /*1900*/  F2I.S64.TRUNC R2, R2 ;  /* 0x0000000200027311 */ /* 0x000e22000020d900 */
[----:B------:R-:W-:Y:S05]  /*1910*/  BRA `(.L_x_32996) ;  /* 0x0000046000007947 */ /* 0x000fea0003800000 */
.L_x_33009:
        /* <DEDUP_REMOVED lines=21> */
.L_x_33018:
[----:B------:R-:W-:Y:S05]  /*1a70*/  BSYNC B1 ;  /* 0x0000000000017941 */ /* 0x000fea0003800000 */
.L_x_33017:
[----:B------:R-:W-:Y:S01]  /*1a80*/  IMAD.SHL.U32 R2, R2, 0x200000, RZ ;  /* 0x0020000002027824 */ /* 0x000fe200078e00ff */
[----:B------:R-:W-:-:S04]  /*1a90*/  LEA R3, R0, 0x37800000, 0x17 ;  /* 0x3780000000037811 */ /* 0x000fc800078eb8ff */
[----:B------:R-:W-:Y:S02]  /*1aa0*/  LOP3.LUT R2, R3, R2, R4, 0xfe, !PT ;  /* 0x0000000203027212 */ /* 0x000fe400078efe04 */
.L_x_33016:
[----:B------:R-:W-:Y:S05]  /*1ab0*/  BSYNC B0 ;  /* 0x0000000000007941 */ /* 0x000fea0003800000 */
.L_x_33015:
[----:B------:R-:W0:Y:S01]  /*1ac0*/  F2I.S64.TRUNC R2, R2 ;  /* 0x0000000200027311 */ /* 0x000e22000020d900 */
[----:B------:R-:W-:Y:S05]  /*1ad0*/  BRA `(.L_x_32996) ;  /* 0x000002a000007947 */ /* 0x000fea0003800000 */
.L_x_33008:
        /* <DEDUP_REMOVED lines=14> */
.L_x_33022:
[----:B------:R-:W-:Y:S05]  /*1bc0*/  BSYNC B0 ;  /* 0x0000000000007941 */ /* 0x000fea0003800000 */
.L_x_33021:
[----:B------:R-:W0:Y:S01]  /*1bd0*/  F2I.S64.TRUNC R2, R2 ;  /* 0x0000000200027311 */ /* 0x000e22000020d900 */
[----:B------:R-:W-:Y:S05]  /*1be0*/  BRA `(.L_x_32996) ;  /* 0x0000019000007947 */ /* 0x000fea0003800000 */
.L_x_32995:
        /* <DEDUP_REMOVED lines=21> */
.L_x_33020:
[----:B------:R0:W5:Y:S01]  /*1d40*/  LDG.E.64 R2, [R4.64] ;  /* 0x0000002404027981 */ /* 0x000162000c1e1b00 */
[----:B------:R-:W-:Y:S05]  /*1d50*/  BRA `(.L_x_32996) ;  /* 0x0000002000007947 */ /* 0x000fea0003800000 */
.L_x_33019:
[----:B------:R0:W5:Y:S01]  /*1d60*/  LDG.E R2, [R4.64] ;  /* 0x0000002404027981 */ /* 0x000162000c1e1900 */
[----:B------:R-:W-:-:S03]  /*1d70*/  IMAD.MOV.U32 R3, RZ, RZ, RZ ;  /* 0x000000ffff037224 */ /* 0x000fc600078e00ff */
.L_x_32996:
[----:B0-----:R-:W0:Y:S01]  /*1d80*/  LDC.U8 R4, c[0x0][0x380] ;  /* 0x0000e000ff047b82 */ /* 0x001e220000000000 */
[----:B-----5:R-:W-:-:S04]  /*1d90*/  ISETP.GT.U32.AND P0, PT, R2, c[0x0][0x378], PT ;  /* 0x0000de0002007a0c */ /* 0x020fc80003f04070 */
[----:B------:R-:W-:-:S04]  /*1da0*/  ISETP.GT.AND.EX P0, PT, R3, c[0x0][0x37c], PT, P0 ;  /* 0x0000df0003007a0c */ /* 0x000fc80003f04300 */
        /* <DEDUP_REMOVED lines=16> */
.L_x_33026:
[----:B------:R0:W-:Y:S01]  /*1eb0*/  STG.E.U8 [R16.64], R5 ;  /* 0x0000000510007986 */ /* 0x0001e2000c101124 */
[----:B------:R-:W-:Y:S05]  /*1ec0*/  BRA `(.L_x_33028) ;  /* 0x00000d7000007947 */ /* 0x000fea0003800000 */
.L_x_33025:
        /* <DEDUP_REMOVED lines=8> */
.L_x_33030:
[----:B------:R0:W-:Y:S01]  /*1f50*/  STG.E [R16.64], R5 ;  /* 0x0000000510007986 */ /* 0x0001e2000c101924 */
[----:B------:R-:W-:Y:S05]  /*1f60*/  BRA `(.L_x_33028) ;  /* 0x00000cd000007947 */ /* 0x000fea0003800000 */
.L_x_33029:
[----:B------:R0:W-:Y:S01]  /*1f70*/  STG.E.U16 [R16.64], R5 ;  /* 0x0000000510007986 */ /* 0x0001e2000c101524 */
[----:B------:R-:W-:Y:S05]  /*1f80*/  BRA `(.L_x_33028) ;  /* 0x00000cb000007947 */ /* 0x000fea0003800000 */
.L_x_33024:
        /* <DEDUP_REMOVED lines=9> */
.L_x_33032:
[----:B------:R-:W0:Y:S02]  /*2020*/  I2F.S64 R0, R2 ;  /* 0x0000000200007312 */ /* 0x000e240000301400 */
[----:B0-----:R-:W-:-:S05]  /*2030*/  F2FP.PACK_AB R0, RZ, R0 ;  /* 0x00000000ff00723e */ /* 0x001fca00000000ff */
[----:B------:R0:W-:Y:S01]  /*2040*/  STG.E.U16 [R16.64], R0 ;  /* 0x0000000010007986 */ /* 0x0001e2000c101524 */
[----:B------:R-:W-:Y:S05]  /*2050*/  BRA `(.L_x_33028) ;  /* 0x00000be000007947 */ /* 0x000fea0003800000 */
.L_x_33031:
        /* <DEDUP_REMOVED lines=10> */
.L_x_33034:
[----:B------:R-:W0:Y:S02]  /*2100*/  I2F.S64 R2, R2 ;  /* 0x0000000200027312 */ /* 0x000e240000301400 */
[----:B0-----:R-:W-:-:S04]  /*2110*/  F2FP.PACK_AB R3, RZ, R2 ;  /* 0x00000002ff03723e */ /* 0x001fc800000000ff */
[----:B------:R-:W-:-:S05]  /*2120*/  PRMT R3, R3, 0x5410, RZ ;  /* 0x0000541003037816 */ /* 0x000fca00000000ff */
[----:B------:R0:W-:Y:S01]  /*2130*/  STG.E [R16.64], R3 ;  /* 0x0000000310007986 */ /* 0x0001e2000c101924 */
[----:B------:R-:W-:Y:S05]  /*2140*/  BRA `(.L_x_33028) ;  /* 0x00000af000007947 */ /* 0x000fea0003800000 */
.L_x_33033:
[----:B------:R-:W0:Y:S02]  /*2150*/  I2F.F64.S64 R2, R2 ;  /* 0x0000000200027312 */ /* 0x000e240000301c00 */
[----:B0-----:R0:W-:Y:S01]  /*2160*/  STG.E.64 [R16.64], R2 ;  /* 0x0000000210007986 */ /* 0x0011e2000c101b24 */
[----:B------:R-:W-:Y:S05]  /*2170*/  BRA `(.L_x_33028) ;  /* 0x00000ac000007947 */ /* 0x000fea0003800000 */
.L_x_33023:
        /* <DEDUP_REMOVED lines=13> */
.L_x_33037:
[----:B------:R-:W0:Y:S01]  /*2250*/  I2F.F64.S64 R4, R2 ;  /* 0x0000000200047312 */ /* 0x000e220000301c00 */
[----:B------:R-:W-:-:S05]  /*2260*/  CS2R R6, SRZ ;  /* 0x0000000000067805 */ /* 0x000fca000001ff00 */
[----:B0-----:R0:W-:Y:S01]  /*2270*/  STG.E.128 [R16.64], R4 ;  /* 0x0000000410007986 */ /* 0x0011e2000c101d24 */
[----:B------:R-:W-:Y:S05]  /*2280*/  BRA `(.L_x_33028) ;  /* 0x000009b000007947 */ /* 0x000fea0003800000 */
.L_x_33036:
        /* <DEDUP_REMOVED lines=21> */
.L_x_33041:
[----:B------:R-:W-:Y:S05]  /*23e0*/  BSYNC B0 ;  /* 0x0000000000007941 */ /* 0x000fea0003800000 */
.L_x_33040:
[----:B------:R-:W-:-:S05]  /*23f0*/  LOP3.LUT R5, R0, R5, RZ, 0xfc, !PT ;  /* 0x0000000500057212 */ /* 0x000fca00078efcff */
[----:B------:R0:W-:Y:S01]  /*2400*/  STG.E.U8 [R16.64], R5 ;  /* 0x0000000510007986 */ /* 0x0001e2000c101124 */
[----:B------:R-:W-:Y:S05]  /*2410*/  BRA `(.L_x_33028) ;  /* 0x0000082000007947 */ /* 0x000fea0003800000 */
.L_x_33039:
        /* <DEDUP_REMOVED lines=13> */
.L_x_33043:
[----:B------:R-:W-:Y:S01]  /*24f0*/  IMAD.MOV.U32 R0, RZ, RZ, 0x7f ;  /* 0x0000007fff007424 */ /* 0x000fe200078e00ff */
[----:B------:R-:W-:-:S04]  /*2500*/  ISETP.GT.U32.AND P0, PT, R4, 0x7f800000, PT ;  /* 0x7f8000000400780c */ /* 0x000fc80003f04070 */
[----:B------:R-:W-:-:S04]  /*2510*/  SEL R0, R0, 0x7c, P0 ;  /* 0x0000007c00007807 */ /* 0x000fc80000000000 */
.L_x_33044:
[----:B------:R-:W-:Y:S05]  /*2520*/  BSYNC B0 ;  /* 0x0000000000007941 */ /* 0x000fea0003800000 */
.L_x_33042:
[----:B------:R-:W-:-:S04]  /*2530*/  LOP3.LUT R2, R3, 0x80000000, RZ, 0xc0, !PT ;  /* 0x8000000003027812 */ /* 0x000fc800078ec0ff */
[----:B------:R-:W-:-:S04]  /*2540*/  SHF.R.U32.HI R3, RZ, 0x18, R2 ;  /* 0x00000018ff037819 */ /* 0x000fc80000011602 */
[----:B------:R-:W-:-:S05]  /*2550*/  LOP3.LUT R3, R0, R3, RZ, 0xfc, !PT ;  /* 0x0000000300037212 */ /* 0x000fca00078efcff */
[----:B------:R0:W-:Y:S01]  /*2560*/  STG.E.U8 [R16.64], R3 ;  /* 0x0000000310007986 */ /* 0x0001e2000c101124 */
[----:B------:R-:W-:Y:S05]  /*2570*/  BRA `(.L_x_33028) ;  /* 0x000006c000007947 */ /* 0x000fea0003800000 */
.L_x_33038:
[----:B------:R-:W0:Y:S02]  /*2580*/  I2F.S64 R0, R2 ;  /* 0x0000000200007312 */ /* 0x000e240000301400 */
[----:B0-----:R-:W-:-:S05]  /*2590*/  F2FP.BF16.PACK_AB R0, RZ, R0 ;  /* 0x00000000ff00723e */ /* 0x001fca00000010ff */
[----:B------:R0:W-:Y:S01]  /*25a0*/  STG.E.U16 [R16.64], R0 ;  /* 0x0000000010007986 */ /* 0x0001e2000c101524 */
[----:B------:R-:W-:Y:S05]  /*25b0*/  BRA `(.L_x_33028) ;  /* 0x0000068000007947 */ /* 0x000fea0003800000 */
.L_x_33035:
        /* <DEDUP_REMOVED lines=10> */
.L_x_33047:
        /* <DEDUP_REMOVED lines=17> */
.L_x_33050:
[----:B------:R-:W-:-:S04]  /*2770*/  LOP3.LUT R2, R3, 0x80000000, RZ, 0xc0, !PT ;  /* 0x8000000003027812 */ /* 0x000fc800078ec0ff */
[----:B------:R-:W-:-:S04]  /*2780*/  SHF.R.U32.HI R3, RZ, 0x18, R2 ;  /* 0x00000018ff037819 */ /* 0x000fc80000011602 */
[----:B------:R-:W-:-:S04]  /*2790*/  LOP3.LUT R0, R0, R3, RZ, 0xfc, !PT ;  /* 0x0000000300007212 */ /* 0x000fc800078efcff */
[----:B------:R-:W-:Y:S02]  /*27a0*/  PRMT R8, R0, 0x7610, R8 ;  /* 0x0000761000087816 */ /* 0x000fe40000000008 */
.L_x_33049:
[----:B------:R-:W-:Y:S05]  /*27b0*/  BSYNC B0 ;  /* 0x0000000000007941 */ /* 0x000fea0003800000 */
.L_x_33048:
[----:B------:R0:W-:Y:S01]  /*27c0*/  STG.E.U8 [R16.64], R8 ;  /* 0x0000000810007986 */ /* 0x0001e2000c101124 */
[----:B------:R-:W-:Y:S05]  /*27d0*/  BRA `(.L_x_33028) ;  /* 0x0000046000007947 */ /* 0x000fea0003800000 */
.L_x_33046:
        /* <DEDUP_REMOVED lines=17> */
.L_x_33053:
[----:B------:R-:W-:-:S04]  /*28f0*/  LOP3.LUT R2, R3, 0x80000000, RZ, 0xc0, !PT ;  /* 0x8000000003027812 */ /* 0x000fc800078ec0ff */
[----:B------:R-:W-:-:S04]  /*2900*/  SHF.R.U32.HI R3, RZ, 0x18, R2 ;  /* 0x00000018ff037819 */ /* 0x000fc80000011602 */
[----:B------:R-:W-:-:S04]  /*2910*/  LOP3.LUT R0, R0, R3, RZ, 0xfc, !PT ;  /* 0x0000000300007212 */ /* 0x000fc800078efcff */
[----:B------:R-:W-:Y:S02]  /*2920*/  PRMT R8, R0, 0x7610, R8 ;  /* 0x0000761000087816 */ /* 0x000fe40000000008 */
.L_x_33052:
[----:B------:R-:W-:Y:S05]  /*2930*/  BSYNC B0 ;  /* 0x0000000000007941 */ /* 0x000fea0003800000 */
.L_x_33051:
[----:B------:R0:W-:Y:S01]  /*2940*/  STG.E.U8 [R16.64], R8 ;  /* 0x0000000810007986 */ /* 0x0001e2000c101124 */
[----:B------:R-:W-:Y:S05]  /*2950*/  BRA `(.L_x_33028) ;  /* 0x000002e000007947 */ /* 0x000fea0003800000 */
.L_x_33045:
        /* <DEDUP_REMOVED lines=23> */
.L_x_33027:
        /* <DEDUP_REMOVED lines=20> */
.L_x_33055:
[----:B------:R0:W-:Y:S01]  /*2c10*/  STG.E.64 [R16.64], R2 ;  /* 0x0000000210007986 */ /* 0x0001e2000c101b24 */
[----:B------:R-:W-:Y:S05]  /*2c20*/  BRA `(.L_x_33028) ;  /* 0x0000001000007947 */ /* 0x000fea0003800000 */
.L_x_33054:
[----:B------:R0:W-:Y:S02]  /*2c30*/  STG.E [R16.64], R5 ;  /* 0x0000000510007986 */ /* 0x0001e4000c101924 */
.L_x_33028:
[----:B------:R-:W-:-:S05]  /*2c40*/  IMAD R18, R18, 0x200, R23 ;  /* 0x0000020012127824 */ /* 0x000fca00078e0217 */
[----:B------:R-:W-:Y:S02]  /*2c50*/  IADD3 R19, R18, 0x80, RZ ;  /* 0x0000008012137810 */ /* 0x000fe40007ffe0ff */
.L_x_32989:
[----:B------:R-:W-:Y:S05]  /*2c60*/  BSYNC B6 ;  /* 0x0000000000067941 */ /* 0x000fea0003800000 */
.L_x_32988:
        /* <DEDUP_REMOVED lines=231> */
.L_x_33058:
        /* <DEDUP_REMOVED lines=19> */
.L_x_33062:
[----:B------:R0:W5:Y:S01]  /*3c10*/  LDG.E.U8 R2, [R4.64] ;  /* 0x0000002404027981 */ /* 0x000162000c1e1100 */
[----:B------:R-:W-:Y:S01]  /*3c20*/  IMAD.MOV.U32 R3, RZ, RZ, RZ ;  /* 0x000000ffff037224 */ /* 0x000fe200078e00ff */
[----:B------:R-:W-:Y:S05]  /*3c30*/  BRA `(.L_x_33064) ;  /* 0x00000d5000007947 */ /* 0x000fea0003800000 */
.L_x_33061:
        /* <DEDUP_REMOVED lines=8> */
.L_x_33066:
[----:B------:R-:W2:Y:S02]  /*3cc0*/  LDG.E R2, [R4.64] ;  /* 0x0000002404027981 */ /* 0x000ea4000c1e1900 */
[----:B--2---:R-:W-:Y:S01]  /*3cd0*/  SHF.R.S32.HI R3, RZ, 0x1f, R2 ;  /* 0x0000001fff037819 */ /* 0x004fe20000011402 */
[----:B------:R-:W-:Y:S05]  /*3ce0*/  BRA `(.L_x_33064) ;  /* 0x00000ca000007947 */ /* 0x000fea0003800000 */
.L_x_33065:
[----:B------:R-:W2:Y:S02]  /*3cf0*/  LDG.E.S16 R2, [R4.64] ;  /* 0x0000002404027981 */ /* 0x000ea4000c1e1700 */
[----:B--2---:R-:W-:Y:S01]  /*3d00*/  SHF.R.S32.HI R3, RZ, 0x1f, R2 ;  /* 0x0000001fff037819 */ /* 0x004fe20000011402 */
[----:B------:R-:W-:Y:S05]  /*3d10*/  BRA `(.L_x_33064) ;  /* 0x00000c7000007947 */ /* 0x000fea0003800000 */
.L_x_33060:
        /* <DEDUP_REMOVED lines=9> */
.L_x_33068:
[----:B------:R-:W2:Y:S02]  /*3db0*/  LDG.E.U16 R4, [R4.64] ;  /* 0x0000002404047981 */ /* 0x000ea4000c1e1500 */
[----:B--2---:R-:W-:-:S06]  /*3dc0*/  HADD2.F32 R2, -RZ, R4.H0_H0 ;  /* 0x20000004ff027230 */ /* 0x004fcc0000004100 */
[----:B------:R-:W0:Y:S01]  /*3dd0*/  F2I.S64.TRUNC R2, R2 ;  /* 0x0000000200027311 */ /* 0x000e22000020d900 */
[----:B------:R-:W-:Y:S05]  /*3de0*/  BRA `(.L_x_33064) ;  /* 0x00000ba000007947 */ /* 0x000fea0003800000 */
.L_x_33067:
        /* <DEDUP_REMOVED lines=9> */
.L_x_33070:
[----:B------:R-:W2:Y:S02]  /*3e80*/  LDG.E.U16 R4, [R4.64] ;  /* 0x0000002404047981 */ /* 0x000ea4000c1e1500 */
[----:B--2---:R-:W-:-:S06]  /*3e90*/  HADD2.F32 R2, -RZ, R4.H0_H0 ;  /* 0x20000004ff027230 */ /* 0x004fcc0000004100 */
[----:B------:R-:W0:Y:S01]  /*3ea0*/  F2I.S64.TRUNC R2, R2 ;  /* 0x0000000200027311 */ /* 0x000e22000020d900 */
[----:B------:R-:W-:Y:S05]  /*3eb0*/  BRA `(.L_x_33064) ;  /* 0x00000ad000007947 */ /* 0x000fea0003800000 */
.L_x_33069:
[----:B------:R-:W2:Y:S02]  /*3ec0*/  LDG.E.64 R2, [R4.64] ;  /* 0x0000002404027981 */ /* 0x000ea4000c1e1b00 */
[----:B--2---:R-:W0:Y:S01]  /*3ed0*/  F2I.S64.F64.TRUNC R2, R2 ;  /* 0x0000000200027311 */ /* 0x004e22000030d900 */
[----:B------:R-:W-:Y:S05]  /*3ee0*/  BRA `(.L_x_33064) ;  /* 0x00000aa000007947 */ /* 0x000fea0003800000 */
.L_x_33059:
        /* <DEDUP_REMOVED lines=13> */
.L_x_33073:
[----:B------:R-:W2:Y:S02]  /*3fc0*/  LDG.E.64 R2, [R4.64] ;  /* 0x0000002404027981 */ /* 0x000ea4000c1e1b00 */
[----:B--2---:R-:W0:Y:S01]  /*3fd0*/  F2I.S64.F64.TRUNC R2, R2 ;  /* 0x0000000200027311 */ /* 0x004e22000030d900 */
[----:B------:R-:W-:Y:S05]  /*3fe0*/  BRA `(.L_x_33064) ;  /* 0x000009a000007947 */ /* 0x000fea0003800000 */
.L_x_33072:
        /* <DEDUP_REMOVED lines=27> */
.L_x_33075:
        /* <DEDUP_REMOVED lines=14> */
.L_x_33074:
[----:B------:R-:W2:Y:S02]  /*4280*/  LDG.E.U16 R2, [R4.64] ;  /* 0x0000002404027981 */ /* 0x000ea4000c1e1500 */
[----:B--2---:R-:W-:-:S06]  /*4290*/  PRMT R2, RZ, 0x5410, R2 ;  /* 0x00005410ff027816 */ /* 0x004fcc0000000002 */
[----:B------:R-:W0:Y:S01]  /*42a0*/  F2I.S64.TRUNC R2, R2 ;  /* 0x0000000200027311 */ /* 0x000e22000020d900 */
[----:B------:R-:W-:Y:S05]  /*42b0*/  BRA `(.L_x_33064) ;  /* 0x000006d000007947 */ /* 0x000fea0003800000 */
.L_x_33071:
        /* <DEDUP_REMOVED lines=11> */
.L_x_33078:
        /* <DEDUP_REMOVED lines=21> */
.L_x_33082:
[----:B------:R-:W-:Y:S05]  /*44c0*/  BSYNC B1 ;  /* 0x0000000000017941 */ /* 0x000fea0003800000 */
.L_x_33081:
[----:B------:R-:W-:Y:S01]  /*44d0*/  IMAD.SHL.U32 R2, R2, 0x100000, RZ ;  /* 0x0010000002027824 */ /* 0x000fe200078e00ff */
[----:B------:R-:W-:-:S04]  /*44e0*/  LEA R3, R0, 0x3b800000, 0x17 ;  /* 0x3b80000000037811 */ /* 0x000fc800078eb8ff */
[----:B------:R-:W-:Y:S02]  /*44f0*/  LOP3.LUT R2, R3, R2, R4, 0xfe, !PT ;  /* 0x0000000203027212 */ /* 0x000fe400078efe04 */
.L_x_33080:
[----:B------:R-:W-:Y:S05]  /*4500*/  BSYNC B0 ;  /* 0x0000000000007941 */ /* 0x000fea0003800000 */
.L_x_33079:
[----:B------:R-:W0:Y:S01]  /*4510*/  F2I.S64.TRUNC R2, R2 ;  /* 0x0000000200027311 */ /* 0x000e22000020d900 */
[----:B------:R-:W-:Y:S05]  /*4520*/  BRA `(.L_x_33064) ;  /* 0x0000046000007947 */ /* 0x000fea0003800000 */
.L_x_33077:
        /* <DEDUP_REMOVED lines=21> */
.L_x_33086:
[----:B------:R-:W-:Y:S05]  /*4680*/  BSYNC B1 ;  /* 0x0000000000017941 */ /* 0x000fea0003800000 */
.L_x_33085:
[----:B------:R-:W-:Y:S01]  /*4690*/  IMAD.SHL.U32 R2, R2, 0x200000, RZ ;  /* 0x0020000002027824 */ /* 0x000fe200078e00ff */
[----:B------:R-:W-:-:S04]  /*46a0*/  LEA R3, R0, 0x37800000, 0x17 ;  /* 0x3780000000037811 */ /* 0x000fc800078eb8ff */
[----:B------:R-:W-:Y:S02]  /*46b0*/  LOP3.LUT R2, R3, R2, R4, 0xfe, !PT ;  /* 0x0000000203027212 */ /* 0x000fe400078efe04 */
.L_x_33084:
[----:B------:R-:W-:Y:S05]  /*46c0*/  BSYNC B0 ;  /* 0x0000000000007941 */ /* 0x000fea0003800000 */
.L_x_33083:
[----:B------:R-:W0:Y:S01]  /*46d0*/  F2I.S64.TRUNC R2, R2 ;  /* 0x0000000200027311 */ /* 0x000e22000020d900 */
[----:B------:R-:W-:Y:S05]  /*46e0*/  BRA `(.L_x_33064) ;  /* 0x000002a000007947 */ /* 0x000fea0003800000 */
.L_x_33076:
        /* <DEDUP_REMOVED lines=14> */
.L_x_33090:
[----:B------:R-:W-:Y:S05]  /*47d0*/  BSYNC B0 ;  /* 0x0000000000007941 */ /* 0x000fea0003800000 */
.L_x_33089:
[----:B------:R-:W0:Y:S01]  /*47e0*/  F2I.S64.TRUNC R2, R2 ;  /* 0x0000000200027311 */ /* 0x000e22000020d900 */
[----:B------:R-:W-:Y:S05]  /*47f0*/  BRA `(.L_x_33064) ;  /* 0x0000019000007947 */ /* 0x000fea0003800000 */
.L_x_33063:
        /* <DEDUP_REMOVED lines=21> */
.L_x_33088:
[----:B------:R0:W5:Y:S01]  /*4950*/  LDG.E.64 R2, [R4.64] ;  /* 0x0000002404027981 */ /* 0x000162000c1e1b00 */
[----:B------:R-:W-:Y:S05]  /*4960*/  BRA `(.L_x_33064) ;  /* 0x0000002000007947 */ /* 0x000fea0003800000 */
.L_x_33087:
[----:B------:R0:W5:Y:S01]  /*4970*/  LDG.E R2, [R4.64] ;  /* 0x0000002404027981 */ /* 0x000162000c1e1900 */
[----:B------:R-:W-:-:S03]  /*4980*/  IMAD.MOV.U32 R3, RZ, RZ, RZ ;  /* 0x000000ffff037224 */ /* 0x000fc600078e00ff */
.L_x_33064:
        /* <DEDUP_REMOVED lines=19> */
.L_x_33094:
[----:B------:R0:W-:Y:S01]  /*4ac0*/  STG.E.U8 [R16.64], R5 ;  /* 0x0000000510007986 */ /* 0x0001e2000c101124 */
[----:B------:R-:W-:Y:S05]  /*4ad0*/  BRA `(.L_x_33096) ;  /* 0x00000d7000007947 */ /* 0x000fea0003800000 */
.L_x_33093:
        /* <DEDUP_REMOVED lines=8> */
.L_x_33098:
[----:B------:R0:W-:Y:S01]  /*4b60*/  STG.E [R16.64], R5 ;  /* 0x0000000510007986 */ /* 0x0001e2000c101924 */
[----:B------:R-:W-:Y:S05]  /*4b70*/  BRA `(.L_x_33096) ;  /* 0x00000cd000007947 */ /* 0x000fea0003800000 */
.L_x_33097:
[----:B------:R0:W-:Y:S01]  /*4b80*/  STG.E.U16 [R16.64], R5 ;  /* 0x0000000510007986 */ /* 0x0001e2000c101524 */
[----:B------:R-:W-:Y:S05]  /*4b90*/  BRA `(.L_x_33096) ;  /* 0x00000cb000007947 */ /* 0x000fea0003800000 */
.L_x_33092:
        /* <DEDUP_REMOVED lines=9> */
.L_x_33100:
[----:B------:R-:W0:Y:S02]  /*4c30*/  I2F.S64 R0, R2 ;  /* 0x0000000200007312 */ /* 0x000e240000301400 */
[----:B0-----:R-:W-:-:S05]  /*4c40*/  F2FP.PACK_AB R0, RZ, R0 ;  /* 0x00000000ff00723e */ /* 0x001fca00000000ff */
[----:B------:R0:W-:Y:S01]  /*4c50*/  STG.E.U16 [R16.64], R0 ;  /* 0x0000000010007986 */ /* 0x0001e2000c101524 */
[----:B------:R-:W-:Y:S05]  /*4c60*/  BRA `(.L_x_33096) ;  /* 0x00000be000007947 */ /* 0x000fea0003800000 */
.L_x_33099:
        /* <DEDUP_REMOVED lines=10> */
.L_x_33102:
[----:B------:R-:W0:Y:S02]  /*4d10*/  I2F.S64 R2, R2 ;  /* 0x0000000200027312 */ /* 0x000e240000301400 */
[----:B0-----:R-:W-:-:S04]  /*4d20*/  F2FP.PACK_AB R3, RZ, R2 ;  /* 0x00000002ff03723e */ /* 0x001fc800000000ff */
[----:B------:R-:W-:-:S05]  /*4d30*/  PRMT R3, R3, 0x5410, RZ ;  /* 0x0000541003037816 */ /* 0x000fca00000000ff */
[----:B------:R0:W-:Y:S01]  /*4d40*/  STG.E [R16.64], R3 ;  /* 0x0000000310007986 */ /* 0x0001e2000c101924 */
[----:B------:R-:W-:Y:S05]  /*4d50*/  BRA `(.L_x_33096) ;  /* 0x00000af000007947 */ /* 0x000fea0003800000 */
.L_x_33101:
[----:B------:R-:W0:Y:S02]  /*4d60*/  I2F.F64.S64 R2, R2 ;  /* 0x0000000200027312 */ /* 0x000e240000301c00 */
[----:B0-----:R0:W-:Y:S01]  /*4d70*/  STG.E.64 [R16.64], R2 ;  /* 0x0000000210007986 */ /* 0x0011e2000c101b24 */
[----:B------:R-:W-:Y:S05]  /*4d80*/  BRA `(.L_x_33096) ;  /* 0x00000ac000007947 */ /* 0x000fea0003800000 */
.L_x_33091:
        /* <DEDUP_REMOVED lines=13> */
.L_x_33105:
[----:B------:R-:W0:Y:S01]  /*4e60*/  I2F.F64.S64 R4, R2 ;  /* 0x0000000200047312 */ /* 0x000e220000301c00 */
[----:B------:R-:W-:-:S05]  /*4e70*/  CS2R R6, SRZ ;  /* 0x0000000000067805 */ /* 0x000fca000001ff00 */
[----:B0-----:R0:W-:Y:S01]  /*4e80*/  STG.E.128 [R16.64], R4 ;  /* 0x0000000410007986 */ /* 0x0011e2000c101d24 */
[----:B------:R-:W-:Y:S05]  /*4e90*/  BRA `(.L_x_33096) ;  /* 0x000009b000007947 */ /* 0x000fea0003800000 */
.L_x_33104:
        /* <DEDUP_REMOVED lines=21> */
.L_x_33109:
[----:B------:R-:W-:Y:S05]  /*4ff0*/  BSYNC B0 ;  /* 0x0000000000007941 */ /* 0x000fea0003800000 */
.L_x_33108:
[----:B------:R-:W-:-:S05]  /*5000*/  LOP3.LUT R5, R0, R5, RZ, 0xfc, !PT ;  /* 0x0000000500057212 */ /* 0x000fca00078efcff */
[----:B------:R0:W-:Y:S01]  /*5010*/  STG.E.U8 [R16.64], R5 ;  /* 0x0000000510007986 */ /* 0x0001e2000c101124 */
[----:B------:R-:W-:Y:S05]  /*5020*/  BRA `(.L_x_33096) ;  /* 0x0000082000007947 */ /* 0x000fea0003800000 */
.L_x_33107:
        /* <DEDUP_REMOVED lines=13> */
.L_x_33111:
[----:B------:R-:W-:Y:S01]  /*5100*/  IMAD.MOV.U32 R0, RZ, RZ, 0x7f ;  /* 0x0000007fff007424 */ /* 0x000fe200078e00ff */
[----:B------:R-:W-:-:S04]  /*5110*/  ISETP.GT.U32.AND P0, PT, R4, 0x7f800000, PT ;  /* 0x7f8000000400780c */ /* 0x000fc80003f04070 */
[----:B------:R-:W-:-:S04]  /*5120*/  SEL R0, R0, 0x7c, P0 ;  /* 0x0000007c00007807 */ /* 0x000fc80000000000 */
.L_x_33112:
[----:B------:R-:W-:Y:S05]  /*5130*/  BSYNC B0 ;  /* 0x0000000000007941 */ /* 0x000fea0003800000 */
.L_x_33110:
[----:B------:R-:W-:-:S04]  /*5140*/  LOP3.LUT R2, R3, 0x80000000, RZ, 0xc0, !PT ;  /* 0x8000000003027812 */ /* 0x000fc800078ec0ff */
[----:B------:R-:W-:-:S04]  /*5150*/  SHF.R.U32.HI R3, RZ, 0x18, R2 ;  /* 0x00000018ff037819 */ /* 0x000fc80000011602 */
[----:B------:R-:W-:-:S05]  /*5160*/  LOP3.LUT R3, R0, R3, RZ, 0xfc, !PT ;  /* 0x0000000300037212 */ /* 0x000fca00078efcff */
[----:B------:R0:W-:Y:S01]  /*5170*/  STG.E.U8 [R16.64], R3 ;  /* 0x0000000310007986 */ /* 0x0001e2000c101124 */
[----:B------:R-:W-:Y:S05]  /*5180*/  BRA `(.L_x_33096) ;  /* 0x000006c000007947 */ /* 0x000fea0003800000 */
.L_x_33106:
[----:B------:R-:W0:Y:S02]  /*5190*/  I2F.S64 R0, R2 ;  /* 0x0000000200007312 */ /* 0x000e240000301400 */
[----:B0-----:R-:W-:-:S05]  /*51a0*/  F2FP.BF16.PACK_AB R0, RZ, R0 ;  /* 0x00000000ff00723e */ /* 0x001fca00000010ff */
[----:B------:R0:W-:Y:S01]  /*51b0*/  STG.E.U16 [R16.64], R0 ;  /* 0x0000000010007986 */ /* 0x0001e2000c101524 */
[----:B------:R-:W-:Y:S05]  /*51c0*/  BRA `(.L_x_33096) ;  /* 0x0000068000007947 */ /* 0x000fea0003800000 */
.L_x_33103:
        /* <DEDUP_REMOVED lines=10> */
.L_x_33115:
        /* <DEDUP_REMOVED lines=17> */
.L_x_33118:
[----:B------:R-:W-:-:S04]  /*5380*/  LOP3.LUT R2, R3, 0x80000000, RZ, 0xc0, !PT ;  /* 0x8000000003027812 */ /* 0x000fc800078ec0ff */
[----:B------:R-:W-:-:S04]  /*5390*/  SHF.R.U32.HI R3, RZ, 0x18, R2 ;  /* 0x00000018ff037819 */ /* 0x000fc80000011602 */
[----:B------:R-:W-:-:S04]  /*53a0*/  LOP3.LUT R0, R0, R3, RZ, 0xfc, !PT ;  /* 0x0000000300007212 */ /* 0x000fc800078efcff */
[----:B------:R-:W-:Y:S02]  /*53b0*/  PRMT R8, R0, 0x7610, R8 ;  /* 0x0000761000087816 */ /* 0x000fe40000000008 */
.L_x_33117:
[----:B------:R-:W-:Y:S05]  /*53c0*/  BSYNC B0 ;  /* 0x0000000000007941 */ /* 0x000fea0003800000 */
.L_x_33116:
[----:B------:R0:W-:Y:S01]  /*53d0*/  STG.E.U8 [R16.64], R8 ;  /* 0x0000000810007986 */ /* 0x0001e2000c101124 */
[----:B------:R-:W-:Y:S05]  /*53e0*/  BRA `(.L_x_33096) ;  /* 0x0000046000007947 */ /* 0x000fea0003800000 */
.L_x_33114:
        /* <DEDUP_REMOVED lines=17> */
.L_x_33121:
[----:B------:R-:W-:-:S04]  /*5500*/  LOP3.LUT R2, R3, 0x80000000, RZ, 0xc0, !PT ;  /* 0x8000000003027812 */ /* 0x000fc800078ec0ff */
[----:B------:R-:W-:-:S04]  /*5510*/  SHF.R.U32.HI R3, RZ, 0x18, R2 ;  /* 0x00000018ff037819 */ /* 0x000fc80000011602 */
[----:B------:R-:W-:-:S04]  /*5520*/  LOP3.LUT R0, R0, R3, RZ, 0xfc, !PT ;  /* 0x0000000300007212 */ /* 0x000fc800078efcff */
[----:B------:R-:W-:Y:S02]  /*5530*/  PRMT R8, R0, 0x7610, R8 ;  /* 0x0000761000087816 */ /* 0x000fe40000000008 */
.L_x_33120:
[----:B------:R-:W-:Y:S05]  /*5540*/  BSYNC B0 ;  /* 0x0000000000007941 */ /* 0x000fea0003800000 */
.L_x_33119:
[----:B------:R0:W-:Y:S01]  /*5550*/  STG.E.U8 [R16.64], R8 ;  /* 0x0000000810007986 */ /* 0x0001e2000c101124 */
[----:B------:R-:W-:Y:S05]  /*5560*/  BRA `(.L_x_33096) ;  /* 0x000002e000007947 */ /* 0x000fea0003800000 */
.L_x_33113:
        /* <DEDUP_REMOVED lines=23> */
.L_x_33095:
        /* <DEDUP_REMOVED lines=20> */
.L_x_33123:
[----:B------:R0:W-:Y:S01]  /*5820*/  STG.E.64 [R16.64], R2 ;  /* 0x0000000210007986 */ /* 0x0001e2000c101b24 */
[----:B------:R-:W-:Y:S05]  /*5830*/  BRA `(.L_x_33096) ;  /* 0x0000001000007947 */ /* 0x000fea0003800000 */
.L_x_33122:
[----:B------:R0:W-:Y:S02]  /*5840*/  STG.E [R16.64], R5 ;  /* 0x0000000510007986 */ /* 0x0001e4000c101924 */
.L_x_33096:
        /* <DEDUP_REMOVED lines=231> */
.L_x_33124:
        /* <DEDUP_REMOVED lines=19> */
.L_x_33128:
[----:B------:R0:W5:Y:S01]  /*67f0*/  LDG.E.U8 R2, [R4.64] ;  /* 0x0000002404027981 */ /* 0x000162000c1e1100 */
[----:B------:R-:W-:Y:S01]  /*6800*/  IMAD.MOV.U32 R3, RZ, RZ, RZ ;  /* 0x000000ffff037224 */ /* 0x000fe200078e00ff */
[----:B------:R-:W-:Y:S05]  /*6810*/  BRA `(.L_x_33130) ;  /* 0x00000d5000007947 */ /* 0x000fea0003800000 */
.L_x_33127:
        /* <DEDUP_REMOVED lines=8> */
.L_x_33132:
[----:B------:R-:W2:Y:S02]  /*68a0*/  LDG.E R2, [R4.64] ;  /* 0x0000002404027981 */ /* 0x000ea4000c1e1900 */
[----:B--2---:R-:W-:Y:S01]  /*68b0*/  SHF.R.S32.HI R3, RZ, 0x1f, R2 ;  /* 0x0000001fff037819 */ /* 0x004fe20000011402 */
[----:B------:R-:W-:Y:S05]  /*68c0*/  BRA `(.L_x_33130) ;  /* 0x00000ca000007947 */ /* 0x000fea0003800000 */
.L_x_33131:
[----:B------:R-:W2:Y:S02]  /*68d0*/  LDG.E.S16 R2, [R4.64] ;  /* 0x0000002404027981 */ /* 0x000ea4000c1e1700 */
[----:B--2---:R-:W-:Y:S01]  /*68e0*/  SHF.R.S32.HI R3, RZ, 0x1f, R2 ;  /* 0x0000001fff037819 */ /* 0x004fe20000011402 */
[----:B------:R-:W-:Y:S05]  /*68f0*/  BRA `(.L_x_33130) ;  /* 0x00000c7000007947 */ /* 0x000fea0003800000 */
.L_x_33126:
        /* <DEDUP_REMOVED lines=9> */
.L_x_33134:
[----:B------:R-:W2:Y:S02]  /*6990*/  LDG.E.U16 R4, [R4.64] ;  /* 0x0000002404047981 */ /* 0x000ea4000c1e1500 */
[----:B--2---:R-:W-:-:S06]  /*69a0*/  HADD2.F32 R2, -RZ, R4.H0_H0 ;  /* 0x20000004ff027230 */ /* 0x004fcc0000004100 */
[----:B------:R-:W0:Y:S01]  /*69b0*/  F2I.S64.TRUNC R2, R2 ;  /* 0x0000000200027311 */ /* 0x000e22000020d900 */
[----:B------:R-:W-:Y:S05]  /*69c0*/  BRA `(.L_x_33130) ;  /* 0x00000ba000007947 */ /* 0x000fea0003800000 */
.L_x_33133:
        /* <DEDUP_REMOVED lines=9> */
.L_x_33136:
[----:B------:R-:W2:Y:S02]  /*6a60*/  LDG.E.U16 R4, [R4.64] ;  /* 0x0000002404047981 */ /* 0x000ea4000c1e1500 */
[----:B--2---:R-:W-:-:S06]  /*6a70*/  HADD2.F32 R2, -RZ, R4.H0_H0 ;  /* 0x20000004ff027230 */ /* 0x004fcc0000004100 */
[----:B------:R-:W0:Y:S01]  /*6a80*/  F2I.S64.TRUNC R2, R2 ;  /* 0x0000000200027311 */ /* 0x000e22000020d900 */
[----:B------:R-:W-:Y:S05]  /*6a90*/  BRA `(.L_x_33130) ;  /* 0x00000ad000007947 */ /* 0x000fea0003800000 */
.L_x_33135:
[----:B------:R-:W2:Y:S02]  /*6aa0*/  LDG.E.64 R2, [R4.64] ;  /* 0x0000002404027981 */ /* 0x000ea4000c1e1b00 */
[----:B--2---:R-:W0:Y:S01]  /*6ab0*/  F2I.S64.F64.TRUNC R2, R2 ;  /* 0x0000000200027311 */ /* 0x004e22000030d900 */
[----:B------:R-:W-:Y:S05]  /*6ac0*/  BRA `(.L_x_33130) ;  /* 0x00000aa000007947 */ /* 0x000fea0003800000 */
.L_x_33125:
        /* <DEDUP_REMOVED lines=13> */
.L_x_33139:
[----:B------:R-:W2:Y:S02]  /*6ba0*/  LDG.E.64 R2, [R4.64] ;  /* 0x0000002404027981 */ /* 0x000ea4000c1e1b00 */
[----:B--2---:R-:W0:Y:S01]  /*6bb0*/  F2I.S64.F64.TRUNC R2, R2 ;  /* 0x0000000200027311 */ /* 0x004e22000030d900 */
[----:B------:R-:W-:Y:S05]  /*6bc0*/  BRA `(.L_x_33130) ;  /* 0x000009a000007947 */ /* 0x000fea0003800000 */
.L_x_33138:
        /* <DEDUP_REMOVED lines=27> */
.L_x_33141:
        /* <DEDUP_REMOVED lines=14> */
.L_x_33140:
[----:B------:R-:W2:Y:S02]  /*6e60*/  LDG.E.U16 R2, [R4.64] ;  /* 0x0000002404027981 */ /* 0x000ea4000c1e1500 */
[----:B--2---:R-:W-:-:S06]  /*6e70*/  PRMT R2, RZ, 0x5410, R2 ;  /* 0x00005410ff027816 */ /* 0x004fcc0000000002 */
[----:B------:R-:W0:Y:S01]  /*6e80*/  F2I.S64.TRUNC R2, R2 ;  /* 0x0000000200027311 */ /* 0x000e22000020d900 */
[----:B------:R-:W-:Y:S05]  /*6e90*/  BRA `(.L_x_33130) ;  /* 0x000006d000007947 */ /* 0x000fea0003800000 */
.L_x_33137:
        /* <DEDUP_REMOVED lines=11> */
.L_x_33144:
        /* <DEDUP_REMOVED lines=21> */
.L_x_33148:
[----:B------:R-:W-:Y:S05]  /*70a0*/  BSYNC B1 ;  /* 0x0000000000017941 */ /* 0x000fea0003800000 */
.L_x_33147:
[----:B------:R-:W-:Y:S01]  /*70b0*/  IMAD.SHL.U32 R2, R2, 0x100000, RZ ;  /* 0x0010000002027824 */ /* 0x000fe200078e00ff */
[----:B------:R-:W-:-:S04]  /*70c0*/  LEA R3, R0, 0x3b800000, 0x17 ;  /* 0x3b80000000037811 */ /* 0x000fc800078eb8ff */
[----:B------:R-:W-:Y:S02]  /*70d0*/  LOP3.LUT R2, R3, R2, R4, 0xfe, !PT ;  /* 0x0000000203027212 */ /* 0x000fe400078efe04 */
.L_x_33146:
[----:B------:R-:W-:Y:S05]  /*70e0*/  BSYNC B0 ;  /* 0x0000000000007941 */ /* 0x000fea0003800000 */
.L_x_33145:
[----:B------:R-:W0:Y:S01]  /*70f0*/  F2I.S64.TRUNC R2, R2 ;  /* 0x0000000200027311 */ /* 0x000e22000020d900 */
[----:B------:R-:W-:Y:S05]  /*7100*/  BRA `(.L_x_33130) ;  /* 0x0000046000007947 */ /* 0x000fea0003800000 */
.L_x_33143:
        /* <DEDUP_REMOVED lines=21> */
.L_x_33152:
[----:B------:R-:W-:Y:S05]  /*7260*/  BSYNC B1 ;  /* 0x0000000000017941 */ /* 0x000fea0003800000 */
.L_x_33151:
[----:B------:R-:W-:Y:S01]  /*7270*/  IMAD.SHL.U32 R2, R2, 0x200000, RZ ;  /* 0x0020000002027824 */ /* 0x000fe200078e00ff */
[----:B------:R-:W-:-:S04]  /*7280*/  LEA R3, R0, 0x37800000, 0x17 ;  /* 0x3780000000037811 */ /* 0x000fc800078eb8ff */
[----:B------:R-:W-:Y:S02]  /*7290*/  LOP3.LUT R2, R3, R2, R4, 0xfe, !PT ;  /* 0x0000000203027212 */ /* 0x000fe400078efe04 */
.L_x_33150:
[----:B------:R-:W-:Y:S05]  /*72a0*/  BSYNC B0 ;  /* 0x0000000000007941 */ /* 0x000fea0003800000 */
.L_x_33149:
[----:B------:R-:W0:Y:S01]  /*72b0*/  F2I.S64.TRUNC R2, R2 ;  /* 0x0000000200027311 */ /* 0x000e22000020d900 */
[----:B------:R-:W-:Y:S05]  /*72c0*/  BRA `(.L_x_33130) ;  /* 0x000002a000007947 */ /* 0x000fea0003800000 */
.L_x_33142:
        /* <DEDUP_REMOVED lines=14> */
.L_x_33156:
[----:B------:R-:W-:Y:S05]  /*73b0*/  BSYNC B0 ;  /* 0x0000000000007941 */ /* 0x000fea0003800000 */
.L_x_33155:
[----:B------:R-:W0:Y:S01]  /*73c0*/  F2I.S64.TRUNC R2, R2 ;  /* 0x0000000200027311 */ /* 0x000e22000020d900 */
[----:B------:R-:W-:Y:S05]  /*73d0*/  BRA `(.L_x_33130) ;  /* 0x0000019000007947 */ /* 0x000fea0003800000 */
.L_x_33129:
        /* <DEDUP_REMOVED lines=21> */
.L_x_33154:
[----:B------:R0:W5:Y:S01]  /*7530*/  LDG.E.64 R2, [R4.64] ;  /* 0x0000002404027981 */ /* 0x000162000c1e1b00 */
[----:B------:R-:W-:Y:S05]  /*7540*/  BRA `(.L_x_33130) ;  /* 0x0000002000007947 */ /* 0x000fea0003800000 */
.L_x_33153:
[----:B------:R0:W5:Y:S01]  /*7550*/  LDG.E R2, [R4.64] ;  /* 0x0000002404027981 */ /* 0x000162000c1e1900 */
[----:B------:R-:W-:-:S03]  /*7560*/  IMAD.MOV.U32 R3, RZ, RZ, RZ ;  /* 0x000000ffff037224 */ /* 0x000fc600078e00ff */
.L_x_33130:
        /* <DEDUP_REMOVED lines=19> */
.L_x_33160:
[----:B------:R0:W-:Y:S01]  /*76a0*/  STG.E.U8 [R16.64], R5 ;  /* 0x0000000510007986 */ /* 0x0001e2000c101124 */
[----:B------:R-:W-:Y:S05]  /*76b0*/  BRA `(.L_x_33162) ;  /* 0x00000d7000007947 */ /* 0x000fea0003800000 */
.L_x_33159:
        /* <DEDUP_REMOVED lines=8> */
.L_x_33164:
[----:B------:R0:W-:Y:S01]  /*7740*/  STG.E [R16.64], R5 ;  /* 0x0000000510007986 */ /* 0x0001e2000c101924 */
[----:B------:R-:W-:Y:S05]  /*7750*/  BRA `(.L_x_33162) ;  /* 0x00000cd000007947 */ /* 0x000fea0003800000 */
.L_x_33163:
[----:B------:R0:W-:Y:S01]  /*7760*/  STG.E.U16 [R16.64], R5 ;  /* 0x0000000510007986 */ /* 0x0001e2000c101524 */
[----:B------:R-:W-:Y:S05]  /*7770*/  BRA `(.L_x_33162) ;  /* 0x00000cb000007947 */ /* 0x000fea0003800000 */
.L_x_33158:
        /* <DEDUP_REMOVED lines=9> */
.L_x_33166:
[----:B------:R-:W0:Y:S02]  /*7810*/  I2F.S64 R0, R2 ;  /* 0x0000000200007312 */ /* 0x000e240000301400 */
[----:B0-----:R-:W-:-:S05]  /*7820*/  F2FP.PACK_AB R0, RZ, R0 ;  /* 0x00000000ff00723e */ /* 0x001fca00000000ff */
[----:B------:R0:W-:Y:S01]  /*7830*/  STG.E.U16 [R16.64], R0 ;  /* 0x0000000010007986 */ /* 0x0001e2000c101524 */
[----:B------:R-:W-:Y:S05]  /*7840*/  BRA `(.L_x_33162) ;  /* 0x00000be000007947 */ /* 0x000fea0003800000 */
.L_x_33165:
        /* <DEDUP_REMOVED lines=10> */
.L_x_33168:
[----:B------:R-:W0:Y:S02]  /*78f0*/  I2F.S64 R2, R2 ;  /* 0x0000000200027312 */ /* 0x000e240000301400 */
[----:B0-----:R-:W-:-:S04]  /*7900*/  F2FP.PACK_AB R3, RZ, R2 ;  /* 0x00000002ff03723e */ /* 0x001fc800000000ff */
[----:B------:R-:W-:-:S05]  /*7910*/  PRMT R3, R3, 0x5410, RZ ;  /* 0x0000541003037816 */ /* 0x000fca00000000ff */
[----:B------:R0:W-:Y:S01]  /*7920*/  STG.E [R16.64], R3 ;  /* 0x0000000310007986 */ /* 0x0001e2000c101924 */
[----:B------:R-:W-:Y:S05]  /*7930*/  BRA `(.L_x_33162) ;  /* 0x00000af000007947 */ /* 0x000fea0003800000 */
.L_x_33167:
[----:B------:R-:W0:Y:S02]  /*7940*/  I2F.F64.S64 R2, R2 ;  /* 0x0000000200027312 */ /* 0x000e240000301c00 */
[----:B0-----:R0:W-:Y:S01]  /*7950*/  STG.E.64 [R16.64], R2 ;  /* 0x0000000210007986 */ /* 0x0011e2000c101b24 */
[----:B------:R-:W-:Y:S05]  /*7960*/  BRA `(.L_x_33162) ;  /* 0x00000ac000007947 */ /* 0x000fea0003800000 */
.L_x_33157:
        /* <DEDUP_REMOVED lines=13> */
.L_x_33171:
[----:B------:R-:W0:Y:S01]  /*7a40*/  I2F.F64.S64 R4, R2 ;  /* 0x0000000200047312 */ /* 0x000e220000301c00 */
[----:B------:R-:W-:-:S05]  /*7a50*/  CS2R R6, SRZ ;  /* 0x0000000000067805 */ /* 0x000fca000001ff00 */
[----:B0-----:R0:W-:Y:S01]  /*7a60*/  STG.E.128 [R16.64], R4 ;  /* 0x0000000410007986 */ /* 0x0011e2000c101d24 */
[----:B------:R-:W-:Y:S05]  /*7a70*/  BRA `(.L_x_33162) ;  /* 0x000009b000007947 */ /* 0x000fea0003800000 */
.L_x_33170:
        /* <DEDUP_REMOVED lines=21> */
.L_x_33175:
[----:B------:R-:W-:Y:S05]  /*7bd0*/  BSYNC B0 ;  /* 0x0000000000007941 */ /* 0x000fea0003800000 */
.L_x_33174:
[----:B------:R-:W-:-:S05]  /*7be0*/  LOP3.LUT R5, R0, R5, RZ, 0xfc, !PT ;  /* 0x0000000500057212 */ /* 0x000fca00078efcff */
[----:B------:R0:W-:Y:S01]  /*7bf0*/  STG.E.U8 [R16.64], R5 ;  /* 0x0000000510007986 */ /* 0x0001e2000c101124 */
[----:B------:R-:W-:Y:S05]  /*7c00*/  BRA `(.L_x_33162) ;  /* 0x0000082000007947 */ /* 0x000fea0003800000 */
.L_x_33173:
        /* <DEDUP_REMOVED lines=13> */
.L_x_33177:
[----:B------:R-:W-:Y:S01]  /*7ce0*/  IMAD.MOV.U32 R0, RZ, RZ, 0x7f ;  /* 0x0000007fff007424 */ /* 0x000fe200078e00ff */
[----:B------:R-:W-:-:S04]  /*7cf0*/  ISETP.GT.U32.AND P0, PT, R4, 0x7f800000, PT ;  /* 0x7f8000000400780c */ /* 0x000fc80003f04070 */
[----:B------:R-:W-:-:S04]  /*7d00*/  SEL R0, R0, 0x7c, P0 ;  /* 0x0000007c00007807 */ /* 0x000fc80000000000 */
.L_x_33178:
[----:B------:R-:W-:Y:S05]  /*7d10*/  BSYNC B0 ;  /* 0x0000000000007941 */ /* 0x000fea0003800000 */
.L_x_33176:
[----:B------:R-:W-:-:S04]  /*7d20*/  LOP3.LUT R2, R3, 0x80000000, RZ, 0xc0, !PT ;  /* 0x8000000003027812 */ /* 0x000fc800078ec0ff */
[----:B------:R-:W-:-:S04]  /*7d30*/  SHF.R.U32.HI R3, RZ, 0x18, R2 ;  /* 0x00000018ff037819 */ /* 0x000fc80000011602 */
[----:B------:R-:W-:-:S05]  /*7d40*/  LOP3.LUT R3, R0, R3, RZ, 0xfc, !PT ;  /* 0x0000000300037212 */ /* 0x000fca00078efcff */
[----:B------:R0:W-:Y:S01]  /*7d50*/  STG.E.U8 [R16.64], R3 ;  /* 0x0000000310007986 */ /* 0x0001e2000c101124 */
[----:B------:R-:W-:Y:S05]  /*7d60*/  BRA `(.L_x_33162) ;  /* 0x000006c000007947 */ /* 0x000fea0003800000 */
.L_x_33172:
[----:B------:R-:W0:Y:S02]  /*7d70*/  I2F.S64 R0, R2 ;  /* 0x0000000200007312 */ /* 0x000e240000301400 */
[----:B0-----:R-:W-:-:S05]  /*7d80*/  F2FP.BF16.PACK_AB R0, RZ, R0 ;  /* 0x00000000ff00723e */ /* 0x001fca00000010ff */
[----:B------:R0:W-:Y:S01]  /*7d90*/  STG.E.U16 [R16.64], R0 ;  /* 0x0000000010007986 */ /* 0x0001e2000c101524 */
[----:B------:R-:W-:Y:S05]  /*7da0*/  BRA `(.L_x_33162) ;  /* 0x0000068000007947 */ /* 0x000fea0003800000 */
.L_x_33169:
        /* <DEDUP_REMOVED lines=10> */
.L_x_33181:
        /* <DEDUP_REMOVED lines=17> */
.L_x_33184:
[----:B------:R-:W-:-:S04]  /*7f60*/  LOP3.LUT R2, R3, 0x80000000, RZ, 0xc0, !PT ;  /* 0x8000000003027812 */ /* 0x000fc800078ec0ff */
[----:B------:R-:W-:-:S04]  /*7f70*/  SHF.R.U32.HI R3, RZ, 0x18, R2 ;  /* 0x00000018ff037819 */ /* 0x000fc80000011602 */
[----:B------:R-:W-:-:S04]  /*7f80*/  LOP3.LUT R0, R0, R3, RZ, 0xfc, !PT ;  /* 0x0000000300007212 */ /* 0x000fc800078efcff */
[----:B------:R-:W-:Y:S02]  /*7f90*/  PRMT R8, R0, 0x7610, R8 ;  /* 0x0000761000087816 */ /* 0x000fe40000000008 */
.L_x_33183:
[----:B------:R-:W-:Y:S05]  /*7fa0*/  BSYNC B0 ;  /* 0x0000000000007941 */ /* 0x000fea0003800000 */
.L_x_33182:
[----:B------:R0:W-:Y:S01]  /*7fb0*/  STG.E.U8 [R16.64], R8 ;  /* 0x0000000810007986 */ /* 0x0001e2000c101124 */
[----:B------:R-:W-:Y:S05]  /*7fc0*/  BRA `(.L_x_33162) ;  /* 0x0000046000007947 */ /* 0x000fea0003800000 */
.L_x_33180:
        /* <DEDUP_REMOVED lines=17> */
.L_x_33187:
[----:B------:R-:W-:-:S04]  /*80e0*/  LOP3.LUT R2, R3, 0x80000000, RZ, 0xc0, !PT ;  /* 0x8000000003027812 */ /* 0x000fc800078ec0ff */
[----:B------:R-:W-:-:S04]  /*80f0*/  SHF.R.U32.HI R3, RZ, 0x18, R2 ;  /* 0x00000018ff037819 */ /* 0x000fc80000011602 */
[----:B------:R-:W-:-:S04]  /*8100*/  LOP3.LUT R0, R0, R3, RZ, 0xfc, !PT ;  /* 0x0000000300007212 */ /* 0x000fc800078efcff */
[----:B------:R-:W-:Y:S02]  /*8110*/  PRMT R8, R0, 0x7610, R8 ;  /* 0x0000761000087816 */ /* 0x000fe40000000008 */
.L_x_33186:
[----:B------:R-:W-:Y:S05]  /*8120*/  BSYNC B0 ;  /* 0x0000000000007941 */ /* 0x000fea0003800000 */
.L_x_33185:
[----:B------:R0:W-:Y:S01]  /*8130*/  STG.E.U8 [R16.64], R8 ;  /* 0x0000000810007986 */ /* 0x0001e2000c101124 */
[----:B------:R-:W-:Y:S05]  /*8140*/  BRA `(.L_x_33162) ;  /* 0x000002e000007947 */ /* 0x000fea0003800000 */
.L_x_33179:
        /* <DEDUP_REMOVED lines=23> */
.L_x_33161:
        /* <DEDUP_REMOVED lines=20> */
.L_x_33189:
[----:B------:R0:W-:Y:S01]  /*8400*/  STG.E.64 [R16.64], R2 ;  /* 0x0000000210007986 */ /* 0x0001e2000c101b24 */
[----:B------:R-:W-:Y:S05]  /*8410*/  BRA `(.L_x_33162) ;  /* 0x0000001000007947 */ /* 0x000fea0003800000 */
.L_x_33188:
[----:B------:R0:W-:Y:S02]  /*8420*/  STG.E [R16.64], R5 ;  /* 0x0000000510007986 */ /* 0x0001e4000c101924 */
.L_x_33162:
[----:B------:R-:W-:Y:S02]  /*8430*/  IADD3 R19, R19, 0x80, RZ ;  /* 0x0000008013137810 */ /* 0x000fe40007ffe0ff */
.L_x_33057:
[----:B------:R-:W-:Y:S05]  /*8440*/  BSYNC B6 ;  /* 0x0000000000067941 */ /* 0x000fea0003800000 */
.L_x_33056:
        /* <DEDUP_REMOVED lines=230> */
.L_x_33190:
        /* <DEDUP_REMOVED lines=19> */
.L_x_33194:
[----:B------:R0:W5:Y:S01]  /*93e0*/  LDG.E.U8 R2, [R4.64] ;  /* 0x0000002404027981 */ /* 0x000162000c1e1100 */
[----:B------:R-:W-:Y:S01]  /*93f0*/  IMAD.MOV.U32 R3, RZ, RZ, RZ ;  /* 0x000000ffff037224 */ /* 0x000fe200078e00ff */
[----:B------:R-:W-:Y:S05]  /*9400*/  BRA `(.L_x_33196) ;  /* 0x00000d5000007947 */ /* 0x000fea0003800000 */
.L_x_33193:
        /* <DEDUP_REMOVED lines=8> */
.L_x_33198:
[----:B------:R-:W2:Y:S02]  /*9490*/  LDG.E R2, [R4.64] ;  /* 0x0000002404027981 */ /* 0x000ea4000c1e1900 */
[----:B--2---:R-:W-:Y:S01]  /*94a0*/  SHF.R.S32.HI R3, RZ, 0x1f, R2 ;  /* 0x0000001fff037819 */ /* 0x004fe20000011402 */
[----:B------:R-:W-:Y:S05]  /*94b0*/  BRA `(.L_x_33196) ;  /* 0x00000ca000007947 */ /* 0x000fea0003800000 */
.L_x_33197:
[----:B------:R-:W2:Y:S02]  /*94c0*/  LDG.E.S16 R2, [R4.64] ;  /* 0x0000002404027981 */ /* 0x000ea4000c1e1700 */
[----:B--2---:R-:W-:Y:S01]  /*94d0*/  SHF.R.S32.HI R3, RZ, 0x1f, R2 ;  /* 0x0000001fff037819 */ /* 0x004fe20000011402 */
[----:B------:R-:W-:Y:S05]  /*94e0*/  BRA `(.L_x_33196) ;  /* 0x00000c7000007947 */ /* 0x000fea0003800000 */
.L_x_33192:
        /* <DEDUP_REMOVED lines=9> */
.L_x_33200:
[----:B------:R-:W2:Y:S02]  /*9580*/  LDG.E.U16 R4, [R4.64] ;  /* 0x0000002404047981 */ /* 0x000ea4000c1e1500 */
[----:B--2---:R-:W-:-:S06]  /*9590*/  HADD2.F32 R2, -RZ, R4.H0_H0 ;  /* 0x20000004ff027230 */ /* 0x004fcc0000004100 */
[----:B------:R-:W0:Y:S01]  /*95a0*/  F2I.S64.TRUNC R2, R2 ;  /* 0x0000000200027311 */ /* 0x000e22000020d900 */
[----:B------:R-:W-:Y:S05]  /*95b0*/  BRA `(.L_x_33196) ;  /* 0x00000ba000007947 */ /* 0x000fea0003800000 */
.L_x_33199:
        /* <DEDUP_REMOVED lines=9> */
.L_x_33202:
[----:B------:R-:W2:Y:S02]  /*9650*/  LDG.E.U16 R4, [R4.64] ;  /* 0x0000002404047981 */ /* 0x000ea4000c1e1500 */
[----:B--2---:R-:W-:-:S06]  /*9660*/  HADD2.F32 R2, -RZ, R4.H0_H0 ;  /* 0x20000004ff027230 */ /* 0x004fcc0000004100 */
[----:B------:R-:W0:Y:S01]  /*9670*/  F2I.S64.TRUNC R2, R2 ;  /* 0x0000000200027311 */ /* 0x000e22000020d900 */
[----:B------:R-:W-:Y:S05]  /*9680*/  BRA `(.L_x_33196) ;  /* 0x00000ad000007947 */ /* 0x000fea0003800000 */
.L_x_33201:
[----:B------:R-:W2:Y:S02]  /*9690*/  LDG.E.64 R2, [R4.64] ;  /* 0x0000002404027981 */ /* 0x000ea4000c1e1b00 */
[----:B--2---:R-:W0:Y:S01]  /*96a0*/  F2I.S64.F64.TRUNC R2, R2 ;  /* 0x0000000200027311 */ /* 0x004e22000030d900 */
[----:B------:R-:W-:Y:S05]  /*96b0*/  BRA `(.L_x_33196) ;  /* 0x00000aa000007947 */ /* 0x000fea0003800000 */
.L_x_33191:
        /* <DEDUP_REMOVED lines=13> */
.L_x_33205:
[----:B------:R-:W2:Y:S02]  /*9790*/  LDG.E.64 R2, [R4.64] ;  /* 0x0000002404027981 */ /* 0x000ea4000c1e1b00 */
[----:B--2---:R-:W0:Y:S01]  /*97a0*/  F2I.S64.F64.TRUNC R2, R2 ;  /* 0x0000000200027311 */ /* 0x004e22000030d900 */
[----:B------:R-:W-:Y:S05]  /*97b0*/  BRA `(.L_x_33196) ;  /* 0x000009a000007947 */ /* 0x000fea0003800000 */
.L_x_33204:
        /* <DEDUP_REMOVED lines=27> */
.L_x_33207:
        /* <DEDUP_REMOVED lines=14> */
.L_x_33206:
[----:B------:R-:W2:Y:S02]  /*9a50*/  LDG.E.U16 R2, [R4.64] ;  /* 0x0000002404027981 */ /* 0x000ea4000c1e1500 */
[----:B--2---:R-:W-:-:S06]  /*9a60*/  PRMT R2, RZ, 0x5410, R2 ;  /* 0x00005410ff027816 */ /* 0x004fcc0000000002 */
[----:B------:R-:W0:Y:S01]  /*9a70*/  F2I.S64.TRUNC R2, R2 ;  /* 0x0000000200027311 */ /* 0x000e22000020d900 */
[----:B------:R-:W-:Y:S05]  /*9a80*/  BRA `(.L_x_33196) ;  /* 0x000006d000007947 */ /* 0x000fea0003800000 */
.L_x_33203:
        /* <DEDUP_REMOVED lines=11> */
.L_x_33210:
        /* <DEDUP_REMOVED lines=21> */
.L_x_33214:
[----:B------:R-:W-:Y:S05]  /*9c90*/  BSYNC B1 ;  /* 0x0000000000017941 */ /* 0x000fea0003800000 */
.L_x_33213:
[----:B------:R-:W-:Y:S01]  /*9ca0*/  IMAD.SHL.U32 R2, R2, 0x100000, RZ ;  /* 0x0010000002027824 */ /* 0x000fe200078e00ff */
[----:B------:R-:W-:-:S04]  /*9cb0*/  LEA R3, R0, 0x3b800000, 0x17 ;  /* 0x3b80000000037811 */ /* 0x000fc800078eb8ff */
[----:B------:R-:W-:Y:S02]  /*9cc0*/  LOP3.LUT R2, R3, R2, R4, 0xfe, !PT ;  /* 0x0000000203027212 */ /* 0x000fe400078efe04 */
.L_x_33212:
[----:B------:R-:W-:Y:S05]  /*9cd0*/  BSYNC B0 ;  /* 0x0000000000007941 */ /* 0x000fea0003800000 */
.L_x_33211:
[----:B------:R-:W0:Y:S01]  /*9ce0*/  F2I.S64.TRUNC R2, R2 ;  /* 0x0000000200027311 */ /* 0x000e22000020d900 */
[----:B------:R-:W-:Y:S05]  /*9cf0*/  BRA `(.L_x_33196) ;  /* 0x0000046000007947 */ /* 0x000fea0003800000 */
.L_x_33209:
        /* <DEDUP_REMOVED lines=21> */
.L_x_33218:
[----:B------:R-:W-:Y:S05]  /*9e50*/  BSYNC B1 ;  /* 0x0000000000017941 */ /* 0x000fea0003800000 */
.L_x_33217:
[----:B------:R-:W-:Y:S01]  /*9e60*/  IMAD.SHL.U32 R2, R2, 0x200000, RZ ;  /* 0x0020000002027824 */ /* 0x000fe200078e00ff */
[----:B------:R-:W-:-:S04]  /*9e70*/  LEA R3, R0, 0x37800000, 0x17 ;  /* 0x3780000000037811 */ /* 0x000fc800078eb8ff */
[----:B------:R-:W-:Y:S02]  /*9e80*/  LOP3.LUT R2, R3, R2, R4, 0xfe, !PT ;  /* 0x0000000203027212 */ /* 0x000fe400078efe04 */
.L_x_33216:
[----:B------:R-:W-:Y:S05]  /*9e90*/  BSYNC B0 ;  /* 0x0000000000007941 */ /* 0x000fea0003800000 */
.L_x_33215:
[----:B------:R-:W0:Y:S01]  /*9ea0*/  F2I.S64.TRUNC R2, R2 ;  /* 0x0000000200027311 */ /* 0x000e22000020d900 */
[----:B------:R-:W-:Y:S05]  /*9eb0*/  BRA `(.L_x_33196) ;  /* 0x000002a000007947 */ /* 0x000fea0003800000 */
.L_x_33208:
        /* <DEDUP_REMOVED lines=14> */
.L_x_33222:
[----:B------:R-:W-:Y:S05]  /*9fa0*/  BSYNC B0 ;  /* 0x0000000000007941 */ /* 0x000fea0003800000 */
.L_x_33221:
[----:B------:R-:W0:Y:S01]  /*9fb0*/  F2I.S64.TRUNC R2, R2 ;  /* 0x0000000200027311 */ /* 0x000e22000020d900 */
[----:B------:R-:W-:Y:S05]  /*9fc0*/  BRA `(.L_x_33196) ;  /* 0x0000019000007947 */ /* 0x000fea0003800000 */
.L_x_33195:
        /* <DEDUP_REMOVED lines=21> */
.L_x_33220:
[----:B------:R0:W5:Y:S01]  /*a120*/  LDG.E.64 R2, [R4.64] ;  /* 0x0000002404027981 */ /* 0x000162000c1e1b00 */
[----:B------:R-:W-:Y:S05]  /*a130*/  BRA `(.L_x_33196) ;  /* 0x0000002000007947 */ /* 0x000fea0003800000 */
.L_x_33219:
[----:B------:R0:W5:Y:S01]  /*a140*/  LDG.E R2, [R4.64] ;  /* 0x0000002404027981 */ /* 0x000162000c1e1900 */
[----:B------:R-:W-:-:S03]  /*a150*/  IMAD.MOV.U32 R3, RZ, RZ, RZ ;  /* 0x000000ffff037224 */ /* 0x000fc600078e00ff */
.L_x_33196:
        /* <DEDUP_REMOVED lines=19> */
.L_x_33226:
[----:B------:R-:W-:Y:S01]  /*a290*/  STG.E.U8 [R16.64], R5 ;  /* 0x0000000510007986 */ /* 0x000fe2000c101124 */
[----:B------:R-:W-:Y:S05]  /*a2a0*/  EXIT ;  /* 0x000000000000794d */ /* 0x000fea0003800000 */
.L_x_33225:
        /* <DEDUP_REMOVED lines=8> */
.L_x_33229:
[----:B------:R-:W-:Y:S01]  /*a330*/  STG.E [R16.64], R5 ;  /* 0x0000000510007986 */ /* 0x000fe2000c101924 */
[----:B------:R-:W-:Y:S05]  /*a340*/  EXIT ;  /* 0x000000000000794d */ /* 0x000fea0003800000 */
.L_x_33228:
[----:B------:R-:W-:Y:S01]  /*a350*/  STG.E.U16 [R16.64], R5 ;  /* 0x0000000510007986 */ /* 0x000fe2000c101524 */
[----:B------:R-:W-:Y:S05]  /*a360*/  EXIT ;  /* 0x000000000000794d */ /* 0x000fea0003800000 */
.L_x_33224:
        /* <DEDUP_REMOVED lines=9> */
.L_x_33231:
[----:B------:R-:W0:Y:S02]  /*a400*/  I2F.S64 R0, R2 ;  /* 0x0000000200007312 */ /* 0x000e240000301400 */
[----:B0-----:R-:W-:-:S05]  /*a410*/  F2FP.PACK_AB R0, RZ, R0 ;  /* 0x00000000ff00723e */ /* 0x001fca00000000ff */
[----:B------:R-:W-:Y:S01]  /*a420*/  STG.E.U16 [R16.64], R0 ;  /* 0x0000000010007986 */ /* 0x000fe2000c101524 */
[----:B------:R-:W-:Y:S05]  /*a430*/  EXIT ;  /* 0x000000000000794d */ /* 0x000fea0003800000 */
.L_x_33230:
        /* <DEDUP_REMOVED lines=10> */
.L_x_33233:
[----:B------:R-:W0:Y:S02]  /*a4e0*/  I2F.S64 R2, R2 ;  /* 0x0000000200027312 */ /* 0x000e240000301400 */
[----:B0-----:R-:W-:-:S04]  /*a4f0*/  F2FP.PACK_AB R3, RZ, R2 ;  /* 0x00000002ff03723e */ /* 0x001fc800000000ff */
[----:B------:R-:W-:-:S05]  /*a500*/  PRMT R3, R3, 0x5410, RZ ;  /* 0x0000541003037816 */ /* 0x000fca00000000ff */
[----:B------:R-:W-:Y:S01]  /*a510*/  STG.E [R16.64], R3 ;  /* 0x0000000310007986 */ /* 0x000fe2000c101924 */
[----:B------:R-:W-:Y:S05]  /*a520*/  EXIT ;  /* 0x000000000000794d */ /* 0x000fea0003800000 */
.L_x_33232:
[----:B------:R-:W0:Y:S02]  /*a530*/  I2F.F64.S64 R2, R2 ;  /* 0x0000000200027312 */ /* 0x000e240000301c00 */
[----:B0-----:R-:W-:Y:S01]  /*a540*/  STG.E.64 [R16.64], R2 ;  /* 0x0000000210007986 */ /* 0x001fe2000c101b24 */
[----:B------:R-:W-:Y:S05]  /*a550*/  EXIT ;  /* 0x000000000000794d */ /* 0x000fea0003800000 */
.L_x_33223:
        /* <DEDUP_REMOVED lines=13> */
.L_x_33236:
[----:B------:R-:W0:Y:S01]  /*a630*/  I2F.F64.S64 R4, R2 ;  /* 0x0000000200047312 */ /* 0x000e220000301c00 */
[----:B------:R-:W-:-:S05]  /*a640*/  CS2R R6, SRZ ;  /* 0x0000000000067805 */ /* 0x000fca000001ff00 */
[----:B0-----:R-:W-:Y:S01]  /*a650*/  STG.E.128 [R16.64], R4 ;  /* 0x0000000410007986 */ /* 0x001fe2000c101d24 */
[----:B------:R-:W-:Y:S05]  /*a660*/  EXIT ;  /* 0x000000000000794d */ /* 0x000fea0003800000 */
.L_x_33235:
        /* <DEDUP_REMOVED lines=21> */
.L_x_33240:
[----:B------:R-:W-:Y:S05]  /*a7c0*/  BSYNC B0 ;  /* 0x0000000000007941 */ /* 0x000fea0003800000 */
.L_x_33239:
[----:B------:R-:W-:-:S05]  /*a7d0*/  LOP3.LUT R5, R0, R5, RZ, 0xfc, !PT ;  /* 0x0000000500057212 */ /* 0x000fca00078efcff */
[----:B------:R-:W-:Y:S01]  /*a7e0*/  STG.E.U8 [R16.64], R5 ;  /* 0x0000000510007986 */ /* 0x000fe2000c101124 */
[----:B------:R-:W-:Y:S05]  /*a7f0*/  EXIT ;  /* 0x000000000000794d */ /* 0x000fea0003800000 */
.L_x_33238:
        /* <DEDUP_REMOVED lines=13> */
.L_x_33242:
[----:B------:R-:W-:Y:S01]  /*a8d0*/  IMAD.MOV.U32 R0, RZ, RZ, 0x7f ;  /* 0x0000007fff007424 */ /* 0x000fe200078e00ff */
[----:B------:R-:W-:-:S04]  /*a8e0*/  ISETP.GT.U32.AND P0, PT, R4, 0x7f800000, PT ;  /* 0x7f8000000400780c */ /* 0x000fc80003f04070 */
[----:B------:R-:W-:-:S04]  /*a8f0*/  SEL R0, R0, 0x7c, P0 ;  /* 0x0000007c00007807 */ /* 0x000fc80000000000 */
.L_x_33243:
[----:B------:R-:W-:Y:S05]  /*a900*/  BSYNC B0 ;  /* 0x0000000000007941 */ /* 0x000fea0003800000 */
.L_x_33241:
[----:B------:R-:W-:-:S04]  /*a910*/  LOP3.LUT R2, R3, 0x80000000, RZ, 0xc0, !PT ;  /* 0x8000000003027812 */ /* 0x000fc800078ec0ff */
[----:B------:R-:W-:-:S04]  /*a920*/  SHF.R.U32.HI R3, RZ, 0x18, R2 ;  /* 0x00000018ff037819 */ /* 0x000fc80000011602 */
[----:B------:R-:W-:-:S05]  /*a930*/  LOP3.LUT R3, R0, R3, RZ, 0xfc, !PT ;  /* 0x0000000300037212 */ /* 0x000fca00078efcff */
[----:B------:R-:W-:Y:S01]  /*a940*/  STG.E.U8 [R16.64], R3 ;  /* 0x0000000310007986 */ /* 0x000fe2000c101124 */
[----:B------:R-:W-:Y:S05]  /*a950*/  EXIT ;  /* 0x000000000000794d */ /* 0x000fea0003800000 */
.L_x_33237:
[----:B------:R-:W0:Y:S02]  /*a960*/  I2F.S64 R0, R2 ;  /* 0x0000000200007312 */ /* 0x000e240000301400 */
[----:B0-----:R-:W-:-:S05]  /*a970*/  F2FP.BF16.PACK_AB R0, RZ, R0 ;  /* 0x00000000ff00723e */ /* 0x001fca00000010ff */
[----:B------:R-:W-:Y:S01]  /*a980*/  STG.E.U16 [R16.64], R0 ;  /* 0x0000000010007986 */ /* 0x000fe2000c101524 */
[----:B------:R-:W-:Y:S05]  /*a990*/  EXIT ;  /* 0x000000000000794d */ /* 0x000fea0003800000 */
.L_x_33234:
        /* <DEDUP_REMOVED lines=10> */
.L_x_33246:
        /* <DEDUP_REMOVED lines=17> */
.L_x_33249:
[----:B------:R-:W-:-:S04]  /*ab50*/  LOP3.LUT R2, R3, 0x80000000, RZ, 0xc0, !PT ;  /* 0x8000000003027812 */ /* 0x000fc800078ec0ff */
[----:B------:R-:W-:-:S04]  /*ab60*/  SHF.R.U32.HI R3, RZ, 0x18, R2 ;  /* 0x00000018ff037819 */ /* 0x000fc80000011602 */
[----:B------:R-:W-:-:S04]  /*ab70*/  LOP3.LUT R0, R0, R3, RZ, 0xfc, !PT ;  /* 0x0000000300007212 */ /* 0x000fc800078efcff */
[----:B------:R-:W-:Y:S02]  /*ab80*/  PRMT R8, R0, 0x7610, R8 ;  /* 0x0000761000087816 */ /* 0x000fe40000000008 */
.L_x_33248:
[----:B------:R-:W-:Y:S05]  /*ab90*/  BSYNC B0 ;  /* 0x0000000000007941 */ /* 0x000fea0003800000 */
.L_x_33247:
[----:B------:R-:W-:Y:S01]  /*aba0*/  STG.E.U8 [R16.64], R8 ;  /* 0x0000000810007986 */ /* 0x000fe2000c101124 */
[----:B------:R-:W-:Y:S05]  /*abb0*/  EXIT ;  /* 0x000000000000794d */ /* 0x000fea0003800000 */
.L_x_33245:
        /* <DEDUP_REMOVED lines=17> */
.L_x_33252:
[----:B------:R-:W-:-:S04]  /*acd0*/  LOP3.LUT R2, R3, 0x80000000, RZ, 0xc0, !PT ;  /* 0x8000000003027812 */ /* 0x000fc800078ec0ff */
[----:B------:R-:W-:-:S04]  /*ace0*/  SHF.R.U32.HI R3, RZ, 0x18, R2 ;  /* 0x00000018ff037819 */ /* 0x000fc80000011602 */
[----:B------:R-:W-:-:S04]  /*acf0*/  LOP3.LUT R0, R0, R3, RZ, 0xfc, !PT ;  /* 0x0000000300007212 */ /* 0x000fc800078efcff */
[----:B------:R-:W-:Y:S02]  /*ad00*/  PRMT R8, R0, 0x7610, R8 ;  /* 0x0000761000087816 */ /* 0x000fe40000000008 */
.L_x_33251:
[----:B------:R-:W-:Y:S05]  /*ad10*/  BSYNC B0 ;  /* 0x0000000000007941 */ /* 0x000fea0003800000 */
.L_x_33250:
[----:B------:R-:W-:Y:S01]  /*ad20*/  STG.E.U8 [R16.64], R8 ;  /* 0x0000000810007986 */ /* 0x000fe2000c101124 */
[----:B------:R-:W-:Y:S05]  /*ad30*/  EXIT ;  /* 0x000000000000794d */ /* 0x000fea0003800000 */
.L_x_33244:
        /* <DEDUP_REMOVED lines=23> */
.L_x_33227:
        /* <DEDUP_REMOVED lines=20> */
.L_x_33254:
[----:B------:R-:W-:Y:S01]  /*aff0*/  STG.E.64 [R16.64], R2 ;  /* 0x0000000210007986 */ /* 0x000fe2000c101b24 */
[----:B------:R-:W-:Y:S05]  /*b000*/  EXIT ;  /* 0x000000000000794d */ /* 0x000fea0003800000 */
.L_x_33253:
[----:B------:R-:W-:Y:S01]  /*b010*/  STG.E [R16.64], R5 ;  /* 0x0000000510007986 */ /* 0x000fe2000c101924 */
[----:B------:R-:W-:Y:S05]  /*b020*/  EXIT ;  /* 0x000000000000794d */ /* 0x000fea0003800000 */
.L_x_33255:
        /* <DEDUP_REMOVED lines=13> */
.L_x_40261:


//--------------------- .text._ZN2at6native27unrolled_elementwise_kernelINS0_13AUnaryFunctorIlllZZZNS0_19maximum_kernel_cudaERNS_18TensorIteratorBaseEENKUlvE_clEvENKUlvE2_clEvEUlllE_EESt5arrayIPcLm2EELi4E23TrivialOffsetCalculatorILi1EjESD_NS0_6memory12LoadWithCastILi1EEENSE_13StoreWithCastILi1EEEEEviT_T0_T2_T3_T4_T5_ --------------------------
	.section	.text._ZN2at6native27unrolled_elementwise_kernelINS0_13AUnaryFunctorIlllZZZNS0_19maximum_kernel_cudaERNS_18TensorIteratorBaseEENKUlvE_clEvENKUlvE2_clEvEUlllE_EESt5arrayIPcLm2EELi4E23TrivialOffsetCalculatorILi1EjESD_NS0_6memory12LoadWithCastILi1EEENSE_13StoreWithCastILi1EEEEEviT_T0_T2_T3_T4_T5_,"ax",@progbits
	.sectioninfo	@"SHI_REGISTERS=32"
	.align	128
        .global         _ZN2at6native27unrolled_elementwise_kernelINS0_13AUnaryFunctorIlllZZZNS0_19maximum_kernel_cudaERNS_18TensorIteratorBaseEENKUlvE_clEvENKUlvE2_clEvEUlllE_EESt5arrayIPcLm2EELi4E23TrivialOffsetCalculatorILi1EjESD_NS0_6memory12LoadWithCastILi1EEENSE_13StoreWithCastILi1EEEEEviT_T0_T2_T3_T4_T5_
        .type           _ZN2at6native27unrolled_elementwise_kernelINS0_13AUnaryFunctorIlllZZZNS0_19maximum_kernel_cudaERNS_18TensorIteratorBaseEENKUlvE_clEvENKUlvE2_clEvEUlllE_EESt5arrayIPcLm2EELi4E23TrivialOffsetCalculatorILi1EjESD_NS0_6memory12LoadWithCastILi1EEENSE_13StoreWithCastILi1EEEEEviT_T0_T2_T3_T4_T5_,@function
        .size           _ZN2at6native27unrolled_elementwise_kernelINS0_13AUnaryFunctorIlllZZZNS0_19maximum_kernel_cudaERNS_18TensorIteratorBaseEENKUlvE_clEvENKUlvE2_clEvEUlllE_EESt5arrayIPcLm2EELi4E23TrivialOffsetCalculatorILi1EjESD_NS0_6memory12LoadWithCastILi1EEENSE_13StoreWithCastILi1EEEEEviT_T0_T2_T3_T4_T5_,(.L_x_40262 - _ZN2at6native27unrolled_elementwise_kernelINS0_13AUnaryFunctorIlllZZZNS0_19maximum_kernel_cudaERNS_18TensorIteratorBaseEENKUlvE_clEvENKUlvE2_clEvEUlllE_EESt5arrayIPcLm2EELi4E23TrivialOffsetCalculatorILi1EjESD_NS0_6memory12LoadWithCastILi1EEENSE_13StoreWithCastILi1EEEEEviT_T0_T2_T3_T4_T5_)
        .other          _ZN2at6native27unrolled_elementwise_kernelINS0_13AUnaryFunctorIlllZZZNS0_19maximum_kernel_cudaERNS_18TensorIteratorBaseEENKUlvE_clEvENKUlvE2_clEvEUlllE_EESt5arrayIPcLm2EELi4E23TrivialOffsetCalculatorILi1EjESD_NS0_6memory12LoadWithCastILi1EEENSE_13StoreWithCastILi1EEEEEviT_T0_T2_T3_T4_T5_,@"STO_CUDA_ENTRY STV_DEFAULT"
_ZN2at6native27unrolled_elementwise_kernelINS0_13AUnaryFunctorIlllZZZNS0_19maximum_kernel_cudaERNS_18TensorIteratorBaseEENKUlvE_clEvENKUlvE2_clEvEUlllE_EESt5arrayIPcLm2EELi4E23TrivialOffsetCalculatorILi1EjESD_NS0_6memory12LoadWithCastILi1EEENSE_13StoreWithCastILi1EEEEEviT_T0_T2_T3_T4_T5_:
.text._ZN2at6native27unrolled_elementwise_kernelINS0_13AUnaryFunctorIlllZZZNS0_19maximum_kernel_cudaERNS_18TensorIteratorBaseEENKUlvE_clEvENKUlvE2_clEvEUlllE_EESt5arrayIPcLm2EELi4E23TrivialOffsetCalculatorILi1EjESD_NS0_6memory12LoadWithCastILi1EEENSE_13StoreWithCastILi1EEEEEviT_T0_T2_T3_T4_T5_:
        /* <DEDUP_REMOVED lines=30> */
.L_x_33261:
[----:B------:R0:W5:Y:S01]  /*01e0*/  LDG.E.U8 R18, [R2.64] ;  /* 0x0000002402127981 */ /* 0x000162000c1e1100 */
[----:B------:R-:W-:Y:S01]  /*01f0*/  IMAD.MOV.U32 R19, RZ, RZ, RZ ;  /* 0x000000ffff137224 */ /* 0x000fe200078e00ff */
[----:B------:R-:W-:Y:S05]  /*0200*/  BRA `(.L_x_33263) ;  /* 0x00000d6000007947 */ /* 0x000fea0003800000 */
.L_x_33260:
        /* <DEDUP_REMOVED lines=8> */
.L_x_33265:
[----:B------:R-:W2:Y:S02]  /*0290*/  LDG.E R18, [R2.64] ;  /* 0x0000002402127981 */ /* 0x000ea4000c1e1900 */
[----:B--2---:R-:W-:Y:S01]  /*02a0*/  SHF.R.S32.HI R19, RZ, 0x1f, R18 ;  /* 0x0000001fff137819 */ /* 0x004fe20000011412 */
[----:B------:R-:W-:Y:S05]  /*02b0*/  BRA `(.L_x_33263) ;  /* 0x00000cb000007947 */ /* 0x000fea0003800000 */
.L_x_33264:
[----:B------:R-:W2:Y:S02]  /*02c0*/  LDG.E.S16 R18, [R2.64] ;  /* 0x0000002402127981 */ /* 0x000ea4000c1e1700 */
[----:B--2---:R-:W-:Y:S01]  /*02d0*/  SHF.R.S32.HI R19, RZ, 0x1f, R18 ;  /* 0x0000001fff137819 */ /* 0x004fe20000011412 */
[----:B------:R-:W-:Y:S05]  /*02e0*/  BRA `(.L_x_33263) ;  /* 0x00000c8000007947 */ /* 0x000fea0003800000 */
.L_x_33259:
        /* <DEDUP_REMOVED lines=9> */
.L_x_33267:
[----:B------:R-:W2:Y:S02]  /*0380*/  LDG.E.U16 R2, [R2.64] ;  /* 0x0000002402027981 */ /* 0x000ea4000c1e1500 */
[----:B--2---:R-:W-:-:S06]  /*0390*/  HADD2.F32 R18, -RZ, R2.H0_H0 ;  /* 0x20000002ff127230 */ /* 0x004fcc0000004100 */
[----:B------:R-:W0:Y:S01]  /*03a0*/  F2I.S64.TRUNC R18, R18 ;  /* 0x0000001200127311 */ /* 0x000e22000020d900 */
[----:B------:R-:W-:Y:S05]  /*03b0*/  BRA `(.L_x_33263) ;  /* 0x00000bb000007947 */ /* 0x000fea0003800000 */
.L_x_33266:
        /* <DEDUP_REMOVED lines=9> */
.L_x_33269:
[----:B------:R-:W2:Y:S02]  /*0450*/  LDG.E.U16 R2, [R2.64] ;  /* 0x0000002402027981 */ /* 0x000ea4000c1e1500 */
[----:B--2---:R-:W-:-:S06]  /*0460*/  HADD2.F32 R18, -RZ, R2.H0_H0 ;  /* 0x20000002ff127230 */ /* 0x004fcc0000004100 */
[----:B------:R-:W0:Y:S01]  /*0470*/  F2I.S64.TRUNC R18, R18 ;  /* 0x0000001200127311 */ /* 0x000e22000020d900 */
[----:B------:R-:W-:Y:S05]  /*0480*/  BRA `(.L_x_33263) ;  /* 0x00000ae000007947 */ /* 0x000fea0003800000 */
.L_x_33268:
[----:B------:R-:W2:Y:S02]  /*0490*/  LDG.E.64 R2, [R2.64] ;  /* 0x0000002402027981 */ /* 0x000ea4000c1e1b00 */
[----:B--2---:R0:W1:Y:S01]  /*04a0*/  F2I.S64.F64.TRUNC R18, R2 ;  /* 0x0000000200127311 */ /* 0x004062000030d900 */
[----:B------:R-:W-:Y:S05]  /*04b0*/  BRA `(.L_x_33263) ;  /* 0x00000ab000007947 */ /* 0x000fea0003800000 */
.L_x_33258:
        /* <DEDUP_REMOVED lines=13> */
.L_x_33272:
[----:B------:R-:W2:Y:S02]  /*0590*/  LDG.E.64 R2, [R2.64] ;  /* 0x0000002402027981 */ /* 0x000ea4000c1e1b00 */
[----:B--2---:R0:W1:Y:S01]  /*05a0*/  F2I.S64.F64.TRUNC R18, R2 ;  /* 0x0000000200127311 */ /* 0x004062000030d900 */
[----:B------:R-:W-:Y:S05]  /*05b0*/  BRA `(.L_x_33263) ;  /* 0x000009b000007947 */ /* 0x000fea0003800000 */
.L_x_33271:
        /* <DEDUP_REMOVED lines=27> */
.L_x_33274:
        /* <DEDUP_REMOVED lines=15> */
.L_x_33273:
[----:B------:R-:W2:Y:S02]  /*0860*/  LDG.E.U16 R18, [R2.64] ;  /* 0x0000002402127981 */ /* 0x000ea4000c1e1500 */
[----:B--2---:R-:W-:-:S06]  /*0870*/  PRMT R18, RZ, 0x5410, R18 ;  /* 0x00005410ff127816 */ /* 0x004fcc0000000012 */
[----:B------:R-:W0:Y:S01]  /*0880*/  F2I.S64.TRUNC R18, R18 ;  /* 0x0000001200127311 */ /* 0x000e22000020d900 */
[----:B------:R-:W-:Y:S05]  /*0890*/  BRA `(.L_x_33263) ;  /* 0x000006d000007947 */ /* 0x000fea0003800000 */
.L_x_33270:
        /* <DEDUP_REMOVED lines=11> */
.L_x_33277:
        /* <DEDUP_REMOVED lines=21> */
.L_x_33281:
[----:B------:R-:W-:Y:S05]  /*0aa0*/  BSYNC B1 ;  /* 0x0000000000017941 */ /* 0x000fea0003800000 */
.L_x_33280:
[----:B------:R-:W-:Y:S01]  /*0ab0*/  IMAD.SHL.U32 R2, R2, 0x100000, RZ ;  /* 0x0010000002027824 */ /* 0x000fe200078e00ff */
[----:B------:R-:W-:-:S04]  /*0ac0*/  LEA R3, R0, 0x3b800000, 0x17 ;  /* 0x3b80000000037811 */ /* 0x000fc800078eb8ff */
[----:B------:R-:W-:Y:S02]  /*0ad0*/  LOP3.LUT R18, R3, R2, R18, 0xfe, !PT ;  /* 0x0000000203127212 */ /* 0x000fe400078efe12 */
.L_x_33279:
[----:B------:R-:W-:Y:S05]  /*0ae0*/  BSYNC B0 ;  /* 0x0000000000007941 */ /* 0x000fea0003800000 */
.L_x_33278:
[----:B------:R-:W0:Y:S01]  /*0af0*/  F2I.S64.TRUNC R18, R18 ;  /* 0x0000001200127311 */ /* 0x000e22000020d900 */
[----:B------:R-:W-:Y:S05]  /*0b00*/  BRA `(.L_x_33263) ;  /* 0x0000046000007947 */ /* 0x000fea0003800000 */
.L_x_33276:
        /* <DEDUP_REMOVED lines=21> */
.L_x_33285:
[----:B------:R-:W-:Y:S05]  /*0c60*/  BSYNC B1 ;  /* 0x0000000000017941 */ /* 0x000fea0003800000 */
.L_x_33284:
[----:B------:R-:W-:Y:S01]  /*0c70*/  IMAD.SHL.U32 R2, R2, 0x200000, RZ ;  /* 0x0020000002027824 */ /* 0x000fe200078e00ff */
[----:B------:R-:W-:-:S04]  /*0c80*/  LEA R3, R0, 0x37800000, 0x17 ;  /* 0x3780000000037811 */ /* 0x000fc800078eb8ff */
[----:B------:R-:W-:Y:S02]  /*0c90*/  LOP3.LUT R18, R3, R2, R18, 0xfe, !PT ;  /* 0x0000000203127212 */ /* 0x000fe400078efe12 */
.L_x_33283:
[----:B------:R-:W-:Y:S05]  /*0ca0*/  BSYNC B0 ;  /* 0x0000000000007941 */ /* 0x000fea0003800000 */
.L_x_33282:
[----:B------:R-:W0:Y:S01]  /*0cb0*/  F2I.S64.TRUNC R18, R18 ;  /* 0x0000001200127311 */ /* 0x000e22000020d900 */
[----:B------:R-:W-:Y:S05]  /*0cc0*/  BRA `(.L_x_33263) ;  /* 0x000002a000007947 */ /* 0x000fea0003800000 */
.L_x_33275:
        /* <DEDUP_REMOVED lines=14> */
.L_x_33289:
[----:B------:R-:W-:Y:S05]  /*0db0*/  BSYNC B0 ;  /* 0x0000000000007941 */ /* 0x000fea0003800000 */
.L_x_33288:
[----:B------:R-:W0:Y:S01]  /*0dc0*/  F2I.S64.TRUNC R18, R18 ;  /* 0x0000001200127311 */ /* 0x000e22000020d900 */
[----:B------:R-:W-:Y:S05]  /*0dd0*/  BRA `(.L_x_33263) ;  /* 0x0000019000007947 */ /* 0x000fea0003800000 */
.L_x_33262:
        /* <DEDUP_REMOVED lines=21> */
.L_x_33287:
[----:B------:R0:W5:Y:S01]  /*0f30*/  LDG.E.64 R18, [R2.64] ;  /* 0x0000002402127981 */ /* 0x000162000c1e1b00 */
[----:B------:R-:W-:Y:S05]  /*0f40*/  BRA `(.L_x_33263) ;  /* 0x0000002000007947 */ /* 0x000fea0003800000 */
.L_x_33286:
[----:B------:R0:W5:Y:S01]  /*0f50*/  LDG.E R18, [R2.64] ;  /* 0x0000002402127981 */ /* 0x000162000c1e1900 */
[----:B------:R-:W-:-:S03]  /*0f60*/  IMAD.MOV.U32 R19, RZ, RZ, RZ ;  /* 0x000000ffff137224 */ /* 0x000fc600078e00ff */
.L_x_33263:
[----:B------:R-:W2:Y:S02]  /*0f70*/  S2R R26, SR_TID.X ;  /* 0x00000000001a7919 */ /* 0x000ea40000002100 */
[----:B--2---:R-:W-:Y:S02]  /*0f80*/  IADD3 R26, R26, 0x80, RZ ;  /* 0x000000801a1a7810 */ /* 0x004fe40007ffe0ff */
.L_x_33257:
[----:B-1----:R-:W-:Y:S05]  /*0f90*/  BSYNC B6 ;  /* 0x0000000000067941 */ /* 0x002fea0003800000 */
.L_x_33256:
        /* <DEDUP_REMOVED lines=22> */
.L_x_33295:
[----:B------:R0:W5:Y:S01]  /*1100*/  LDG.E.U8 R22, [R2.64] ;  /* 0x0000002402167981 */ /* 0x000162000c1e1100 */
[----:B------:R-:W-:Y:S01]  /*1110*/  IMAD.MOV.U32 R23, RZ, RZ, RZ ;  /* 0x000000ffff177224 */ /* 0x000fe200078e00ff */
[----:B------:R-:W-:Y:S05]  /*1120*/  BRA `(.L_x_33297) ;  /* 0x00000d5000007947 */ /* 0x000fea0003800000 */
.L_x_33294:
        /* <DEDUP_REMOVED lines=8> */
.L_x_33299:
[----:B------:R-:W2:Y:S02]  /*11b0*/  LDG.E R22, [R2.64] ;  /* 0x0000002402167981 */ /* 0x000ea4000c1e1900 */
[----:B--2---:R-:W-:Y:S01]  /*11c0*/  SHF.R.S32.HI R23, RZ, 0x1f, R22 ;  /* 0x0000001fff177819 */ /* 0x004fe20000011416 */
[----:B------:R-:W-:Y:S05]  /*11d0*/  BRA `(.L_x_33297) ;  /* 0x00000ca000007947 */ /* 0x000fea0003800000 */
.L_x_33298:
[----:B------:R-:W2:Y:S02]  /*11e0*/  LDG.E.S16 R22, [R2.64] ;  /* 0x0000002402167981 */ /* 0x000ea4000c1e1700 */
[----:B--2---:R-:W-:Y:S01]  /*11f0*/  SHF.R.S32.HI R23, RZ, 0x1f, R22 ;  /* 0x0000001fff177819 */ /* 0x004fe20000011416 */
[----:B------:R-:W-:Y:S05]  /*1200*/  BRA `(.L_x_33297) ;  /* 0x00000c7000007947 */ /* 0x000fea0003800000 */
.L_x_33293:
        /* <DEDUP_REMOVED lines=9> */
.L_x_33301:
[----:B------:R-:W2:Y:S02]  /*12a0*/  LDG.E.U16 R2, [R2.64] ;  /* 0x0000002402027981 */ /* 0x000ea4000c1e1500 */
[----:B--2---:R-:W-:-:S06]  /*12b0*/  HADD2.F32 R22, -RZ, R2.H0_H0 ;  /* 0x20000002ff167230 */ /* 0x004fcc0000004100 */
[----:B------:R-:W0:Y:S01]  /*12c0*/  F2I.S64.TRUNC R22, R22 ;  /* 0x0000001600167311 */ /* 0x000e22000020d900 */
[----:B------:R-:W-:Y:S05]  /*12d0*/  BRA `(.L_x_33297) ;  /* 0x00000ba000007947 */ /* 0x000fea0003800000 */
.L_x_33300:
        /* <DEDUP_REMOVED lines=9> */
.L_x_33303:
[----:B------:R-:W2:Y:S02]  /*1370*/  LDG.E.U16 R2, [R2.64] ;  /* 0x0000002402027981 */ /* 0x000ea4000c1e1500 */
[----:B--2---:R-:W-:-:S06]  /*1380*/  HADD2.F32 R22, -RZ, R2.H0_H0 ;  /* 0x20000002ff167230 */ /* 0x004fcc0000004100 */
[----:B------:R-:W0:Y:S01]  /*1390*/  F2I.S64.TRUNC R22, R22 ;  /* 0x0000001600167311 */ /* 0x000e22000020d900 */
[----:B------:R-:W-:Y:S05]  /*13a0*/  BRA `(.L_x_33297) ;  /* 0x00000ad000007947 */ /* 0x000fea0003800000 */
.L_x_33302:
[----:B------:R-:W2:Y:S02]  /*13b0*/  LDG.E.64 R2, [R2.64] ;  /* 0x0000002402027981 */ /* 0x000ea4000c1e1b00 */
[----:B--2---:R0:W1:Y:S01]  /*13c0*/  F2I.S64.F64.TRUNC R22, R2 ;  /* 0x0000000200167311 */ /* 0x004062000030d900 */
[----:B------:R-:W-:Y:S05]  /*13d0*/  BRA `(.L_x_33297) ;  /* 0x00000aa000007947 */ /* 0x000fea0003800000 */
.L_x_33292:
        /* <DEDUP_REMOVED lines=13> */
.L_x_33306:
[----:B------:R-:W2:Y:S02]  /*14b0*/  LDG.E.64 R2, [R2.64] ;  /* 0x0000002402027981 */ /* 0x000ea4000c1e1b00 */
[----:B--2---:R0:W1:Y:S01]  /*14c0*/  F2I.S64.F64.TRUNC R22, R2 ;  /* 0x0000000200167311 */ /* 0x004062000030d900 */
[----:B------:R-:W-:Y:S05]  /*14d0*/  BRA `(.L_x_33297) ;  /* 0x000009a000007947 */ /* 0x000fea0003800000 */
.L_x_33305:
        /* <DEDUP_REMOVED lines=27> */
.L_x_33308:
        /* <DEDUP_REMOVED lines=14> */
.L_x_33307:
[----:B------:R-:W2:Y:S02]  /*1770*/  LDG.E.U16 R22, [R2.64] ;  /* 0x0000002402167981 */ /* 0x000ea4000c1e1500 */
[----:B--2---:R-:W-:-:S06]  /*1780*/  PRMT R22, RZ, 0x5410, R22 ;  /* 0x00005410ff167816 */ /* 0x004fcc0000000016 */
[----:B------:R-:W0:Y:S01]  /*1790*/  F2I.S64.TRUNC R22, R22 ;  /* 0x0000001600167311 */ /* 0x000e22000020d900 */
[----:B------:R-:W-:Y:S05]  /*17a0*/  BRA `(.L_x_33297) ;  /* 0x000006d000007947 */ /* 0x000fea0003800000 */
.L_x_33304:
        /* <DEDUP_REMOVED lines=11> */
.L_x_33311:
        /* <DEDUP_REMOVED lines=21> */
.L_x_33315:
[----:B------:R-:W-:Y:S05]  /*19b0*/  BSYNC B1 ;  /* 0x0000000000017941 */ /* 0x000fea0003800000 */
.L_x_33314:
[----:B------:R-:W-:Y:S01]  /*19c0*/  IMAD.SHL.U32 R2, R2, 0x100000, RZ ;  /* 0x0010000002027824 */ /* 0x000fe200078e00ff */
[----:B------:R-:W-:-:S04]  /*19d0*/  LEA R3, R0, 0x3b800000, 0x17 ;  /* 0x3b80000000037811 */ /* 0x000fc800078eb8ff */
[----:B------:R-:W-:Y:S02]  /*19e0*/  LOP3.LUT R22, R3, R2, R22, 0xfe, !PT ;  /* 0x0000000203167212 */ /* 0x000fe400078efe16 */
.L_x_33313:
[----:B------:R-:W-:Y:S05]  /*19f0*/  BSYNC B0 ;  /* 0x0000000000007941 */ /* 0x000fea0003800000 */
.L_x_33312:
[----:B------:R-:W0:Y:S01]  /*1a00*/  F2I.S64.TRUNC R22, R22 ;  /* 0x0000001600167311 */ /* 0x000e22000020d900 */
[----:B------:R-:W-:Y:S05]  /*1a10*/  BRA `(.L_x_33297) ;  /* 0x0000046000007947 */ /* 0x000fea0003800000 */
.L_x_33310:
        /* <DEDUP_REMOVED lines=21> */
.L_x_33319:
[----:B------:R-:W-:Y:S05]  /*1b70*/  BSYNC B1 ;  /* 0x0000000000017941 */ /* 0x000fea0003800000 */
.L_x_33318:
[----:B------:R-:W-:Y:S01]  /*1b80*/  IMAD.SHL.U32 R2, R2, 0x200000, RZ ;  /* 0x0020000002027824 */ /* 0x000fe200078e00ff */
[----:B------:R-:W-:-:S04]  /*1b90*/  LEA R3, R0, 0x37800000, 0x17 ;  /* 0x3780000000037811 */ /* 0x000fc800078eb8ff */
[----:B------:R-:W-:Y:S02]  /*1ba0*/  LOP3.LUT R22, R3, R2, R22, 0xfe, !PT ;  /* 0x0000000203167212 */ /* 0x000fe400078efe16 */
.L_x_33317:
[----:B------:R-:W-:Y:S05]  /*1bb0*/  BSYNC B0 ;  /* 0x0000000000007941 */ /* 0x000fea0003800000 */
.L_x_33316:
[----:B------:R-:W0:Y:S01]  /*1bc0*/  F2I.S64.TRUNC R22, R22 ;  /* 0x0000001600167311 */ /* 0x000e22000020d900 */
[----:B------:R-:W-:Y:S05]  /*1bd0*/  BRA `(.L_x_33297) ;  /* 0x000002a000007947 */ /* 0x000fea0003800000 */
.L_x_33309:
        /* <DEDUP_REMOVED lines=14> */
.L_x_33323:
[----:B------:R-:W-:Y:S05]  /*1cc0*/  BSYNC B0 ;  /* 0x0000000000007941 */ /* 0x000fea0003800000 */
.L_x_33322:
[----:B------:R-:W0:Y:S01]  /*1cd0*/  F2I.S64.TRUNC R22, R22 ;  /* 0x0000001600167311 */ /* 0x000e22000020d900 */
[----:B------:R-:W-:Y:S05]  /*1ce0*/  BRA `(.L_x_33297) ;  /* 0x0000019000007947 */ /* 0x000fea0003800000 */
.L_x_33296:
        /* <DEDUP_REMOVED lines=21> */
.L_x_33321:
[----:B------:R0:W5:Y:S01]  /*1e40*/  LDG.E.64 R22, [R2.64] ;  /* 0x0000002402167981 */ /* 0x000162000c1e1b00 */
[----:B------:R-:W-:Y:S05]  /*1e50*/  BRA `(.L_x_33297) ;  /* 0x0000002000007947 */ /* 0x000fea0003800000 */
.L_x_33320:
[----:B------:R0:W5:Y:S01]  /*1e60*/  LDG.E R22, [R2.64] ;  /* 0x0000002402167981 */ /* 0x000162000c1e1900 */
[----:B------:R-:W-:-:S03]  /*1e70*/  IMAD.MOV.U32 R23, RZ, RZ, RZ ;  /* 0x000000ffff177224 */ /* 0x000fc600078e00ff */
.L_x_33297:
[----:B------:R-:W-:-:S04]  /*1e80*/  IADD3 R26, R26, 0x80, RZ ;  /* 0x000000801a1a7810 */ /* 0x000fc80007ffe0ff */
.L_x_33291:
[----:B------:R-:W-:Y:S05]  /*1e90*/  BSYNC B6 ;  /* 0x0000000000067941 */ /* 0x000fea0003800000 */
.L_x_33290:
        /* <DEDUP_REMOVED lines=24> */
.L_x_33329:
[----:B------:R0:W5:Y:S01]  /*2020*/  LDG.E.U8 R16, [R2.64] ;  /* 0x0000002402107981 */ /* 0x000162000c1e1100 */
[----:B------:R-:W-:Y:S01]  /*2030*/  IMAD.MOV.U32 R17, RZ, RZ, RZ ;  /* 0x000000ffff117224 */ /* 0x000fe200078e00ff */
[----:B------:R-:W-:Y:S05]  /*2040*/  BRA `(.L_x_33331) ;  /* 0x00000d5000007947 */ /* 0x000fea0003800000 */
.L_x_33328:
        /* <DEDUP_REMOVED lines=8> */
.L_x_33333:
[----:B------:R-:W2:Y:S02]  /*20d0*/  LDG.E R16, [R2.64] ;  /* 0x0000002402107981 */ /* 0x000ea4000c1e1900 */
[----:B--2---:R-:W-:Y:S01]  /*20e0*/  SHF.R.S32.HI R17, RZ, 0x1f, R16 ;  /* 0x0000001fff117819 */ /* 0x004fe20000011410 */
[----:B------:R-:W-:Y:S05]  /*20f0*/  BRA `(.L_x_33331) ;  /* 0x00000ca000007947 */ /* 0x000fea0003800000 */
.L_x_33332:
[----:B------:R-:W2:Y:S02]  /*2100*/  LDG.E.S16 R16, [R2.64] ;  /* 0x0000002402107981 */ /* 0x000ea4000c1e1700 */
[----:B--2---:R-:W-:Y:S01]  /*2110*/  SHF.R.S32.HI R17, RZ, 0x1f, R16 ;  /* 0x0000001fff117819 */ /* 0x004fe20000011410 */
[----:B------:R-:W-:Y:S05]  /*2120*/  BRA `(.L_x_33331) ;  /* 0x00000c7000007947 */ /* 0x000fea0003800000 */
.L_x_33327:
        /* <DEDUP_REMOVED lines=9> */
.L_x_33335:
[----:B------:R-:W2:Y:S02]  /*21c0*/  LDG.E.U16 R2, [R2.64] ;  /* 0x0000002402027981 */ /* 0x000ea4000c1e1500 */
[----:B--2---:R-:W-:-:S06]  /*21d0*/  HADD2.F32 R16, -RZ, R2.H0_H0 ;  /* 0x20000002ff107230 */ /* 0x004fcc0000004100 */
[----:B------:R-:W0:Y:S01]  /*21e0*/  F2I.S64.TRUNC R16, R16 ;  /* 0x0000001000107311 */ /* 0x000e22000020d900 */
[----:B------:R-:W-:Y:S05]  /*21f0*/  BRA `(.L_x_33331) ;  /* 0x00000ba000007947 */ /* 0x000fea0003800000 */
.L_x_33334:
        /* <DEDUP_REMOVED lines=9> */
.L_x_33337:
[----:B------:R-:W2:Y:S02]  /*2290*/  LDG.E.U16 R2, [R2.64] ;  /* 0x0000002402027981 */ /* 0x000ea4000c1e1500 */
[----:B--2---:R-:W-:-:S06]  /*22a0*/  HADD2.F32 R16, -RZ, R2.H0_H0 ;  /* 0x20000002ff107230 */ /* 0x004fcc0000004100 */
[----:B------:R-:W0:Y:S01]  /*22b0*/  F2I.S64.TRUNC R16, R16 ;  /* 0x0000001000107311 */ /* 0x000e22000020d900 */
[----:B------:R-:W-:Y:S05]  /*22c0*/  BRA `(.L_x_33331) ;  /* 0x00000ad000007947 */ /* 0x000fea0003800000 */
.L_x_33336:
[----:B------:R-:W2:Y:S02]  /*22d0*/  LDG.E.64 R2, [R2.64] ;  /* 0x0000002402027981 */ /* 0x000ea4000c1e1b00 */
[----:B--2---:R0:W2:Y:S01]  /*22e0*/  F2I.S64.F64.TRUNC R16, R2 ;  /* 0x0000000200107311 */ /* 0x0040a2000030d900 */
[----:B------:R-:W-:Y:S05]  /*22f0*/  BRA `(.L_x_33331) ;  /* 0x00000aa000007947 */ /* 0x000fea0003800000 */
.L_x_33326:
        /* <DEDUP_REMOVED lines=13> */
.L_x_33340:
[----:B------:R-:W2:Y:S02]  /*23d0*/  LDG.E.64 R2, [R2.64] ;  /* 0x0000002402027981 */ /* 0x000ea4000c1e1b00 */
[----:B--2---:R0:W2:Y:S01]  /*23e0*/  F2I.S64.F64.TRUNC R16, R2 ;  /* 0x0000000200107311 */ /* 0x0040a2000030d900 */
[----:B------:R-:W-:Y:S05]  /*23f0*/  BRA `(.L_x_33331) ;  /* 0x000009a000007947 */ /* 0x000fea0003800000 */
.L_x_33339:
        /* <DEDUP_REMOVED lines=27> */
.L_x_33342:
        /* <DEDUP_REMOVED lines=14> */
.L_x_33341:
[----:B------:R-:W2:Y:S02]  /*2690*/  LDG.E.U16 R16, [R2.64] ;  /* 0x0000002402107981 */ /* 0x000ea4000c1e1500 */
[----:B--2---:R-:W-:-:S06]  /*26a0*/  PRMT R16, RZ, 0x5410, R16 ;  /* 0x00005410ff107816 */ /* 0x004fcc0000000010 */
[----:B------:R-:W0:Y:S01]  /*26b0*/  F2I.S64.TRUNC R16, R16 ;  /* 0x0000001000107311 */ /* 0x000e22000020d900 */
[----:B------:R-:W-:Y:S05]  /*26c0*/  BRA `(.L_x_33331) ;  /* 0x000006d000007947 */ /* 0x000fea0003800000 */
.L_x_33338:
        /* <DEDUP_REMOVED lines=11> */
.L_x_33345:
        /* <DEDUP_REMOVED lines=21> */
.L_x_33349:
[----:B------:R-:W-:Y:S05]  /*28d0*/  BSYNC B1 ;  /* 0x0000000000017941 */ /* 0x000fea0003800000 */
.L_x_33348:
[----:B------:R-:W-:Y:S01]  /*28e0*/  IMAD.SHL.U32 R2, R2, 0x100000, RZ ;  /* 0x0010000002027824 */ /* 0x000fe200078e00ff */
[----:B------:R-:W-:-:S04]  /*28f0*/  LEA R3, R0, 0x3b800000, 0x17 ;  /* 0x3b80000000037811 */ /* 0x000fc800078eb8ff */
[----:B------:R-:W-:Y:S02]  /*2900*/  LOP3.LUT R16, R3, R2, R16, 0xfe, !PT ;  /* 0x0000000203107212 */ /* 0x000fe400078efe10 */
.L_x_33347:
[----:B------:R-:W-:Y:S05]  /*2910*/  BSYNC B0 ;  /* 0x0000000000007941 */ /* 0x000fea0003800000 */
.L_x_33346:
[----:B------:R-:W0:Y:S01]  /*2920*/  F2I.S64.TRUNC R16, R16 ;  /* 0x0000001000107311 */ /* 0x000e22000020d900 */
[----:B------:R-:W-:Y:S05]  /*2930*/  BRA `(.L_x_33331) ;  /* 0x0000046000007947 */ /* 0x000fea0003800000 */
.L_x_33344:
        /* <DEDUP_REMOVED lines=21> */
.L_x_33353:
[----:B------:R-:W-:Y:S05]  /*2a90*/  BSYNC B1 ;  /* 0x0000000000017941 */ /* 0x000fea0003800000 */
.L_x_33352:
[----:B------:R-:W-:Y:S01]  /*2aa0*/  IMAD.SHL.U32 R2, R2, 0x200000, RZ ;  /* 0x0020000002027824 */ /* 0x000fe200078e00ff */
[----:B------:R-:W-:-:S04]  /*2ab0*/  LEA R3, R0, 0x37800000, 0x17 ;  /* 0x3780000000037811 */ /* 0x000fc800078eb8ff */
[----:B------:R-:W-:Y:S02]  /*2ac0*/  LOP3.LUT R16, R3, R2, R16, 0xfe, !PT ;  /* 0x0000000203107212 */ /* 0x000fe400078efe10 */
.L_x_33351:
[----:B------:R-:W-:Y:S05]  /*2ad0*/  BSYNC B0 ;  /* 0x0000000000007941 */ /* 0x000fea0003800000 */
.L_x_33350:
[----:B------:R-:W0:Y:S01]  /*2ae0*/  F2I.S64.TRUNC R16, R16 ;  /* 0x0000001000107311 */ /* 0x000e22000020d900 */
[----:B------:R-:W-:Y:S05]  /*2af0*/  BRA `(.L_x_33331) ;  /* 0x000002a000007947 */ /* 0x000fea0003800000 */
.L_x_33343:
        /* <DEDUP_REMOVED lines=14> */
.L_x_33357:
[----:B------:R-:W-:Y:S05]  /*2be0*/  BSYNC B0 ;  /* 0x0000000000007941 */ /* 0x000fea0003800000 */
.L_x_33356:
[----:B------:R-:W0:Y:S01]  /*2bf0*/  F2I.S64.TRUNC R16, R16 ;  /* 0x0000001000107311 */ /* 0x000e22000020d900 */
[----:B------:R-:W-:Y:S05]  /*2c00*/  BRA `(.L_x_33331) ;  /* 0x0000019000007947 */ /* 0x000fea0003800000 */
.L_x_33330:
        /* <DEDUP_REMOVED lines=21> */
.L_x_33355:
[----:B------:R0:W5:Y:S01]  /*2d60*/  LDG.E.64 R16, [R2.64] ;  /* 0x0000002402107981 */ /* 0x000162000c1e1b00 */
[----:B------:R-:W-:Y:S05]  /*2d70*/  BRA `(.L_x_33331) ;  /* 0x0000002000007947 */ /* 0x000fea0003800000 */
.L_x_33354:
[----:B------:R0:W5:Y:S01]  /*2d80*/  LDG.E R16, [R2.64] ;  /* 0x0000002402107981 */ /* 0x000162000c1e1900 */
[----:B------:R-:W-:-:S03]  /*2d90*/  IMAD.MOV.U32 R17, RZ, RZ, RZ ;  /* 0x000000ffff117224 */ /* 0x000fc600078e00ff */
.L_x_33331:
[----:B------:R-:W-:-:S04]  /*2da0*/  IADD3 R26, R26, 0x80, RZ ;  /* 0x000000801a1a7810 */ /* 0x000fc80007ffe0ff */
.L_x_33325:
[----:B------:R-:W-:Y:S05]  /*2db0*/  BSYNC B6 ;  /* 0x0000000000067941 */ /* 0x000fea0003800000 */
.L_x_33324:
        /* <DEDUP_REMOVED lines=21> */
.L_x_33363:
[----:B------:R0:W5:Y:S01]  /*2f10*/  LDG.E.U8 R24, [R2.64] ;  /* 0x0000002402187981 */ /* 0x000162000c1e1100 */
[----:B------:R-:W-:Y:S01]  /*2f20*/  IMAD.MOV.U32 R25, RZ, RZ, RZ ;  /* 0x000000ffff197224 */ /* 0x000fe200078e00ff */
[----:B------:R-:W-:Y:S05]  /*2f30*/  BRA `(.L_x_33359) ;  /* 0x00000d4000007947 */ /* 0x000fea0003800000 */
.L_x_33362:
        /* <DEDUP_REMOVED lines=8> */
.L_x_33366:
[----:B------:R-:W3:Y:S02]  /*2fc0*/  LDG.E R24, [R2.64] ;  /* 0x0000002402187981 */ /* 0x000ee4000c1e1900 */
[----:B---3--:R-:W-:Y:S01]  /*2fd0*/  SHF.R.S32.HI R25, RZ, 0x1f, R24 ;  /* 0x0000001fff197819 */ /* 0x008fe20000011418 */
[----:B------:R-:W-:Y:S05]  /*2fe0*/  BRA `(.L_x_33359) ;  /* 0x00000c9000007947 */ /* 0x000fea0003800000 */
.L_x_33365:
[----:B------:R-:W3:Y:S02]  /*2ff0*/  LDG.E.S16 R24, [R2.64] ;  /* 0x0000002402187981 */ /* 0x000ee4000c1e1700 */
[----:B---3--:R-:W-:Y:S01]  /*3000*/  SHF.R.S32.HI R25, RZ, 0x1f, R24 ;  /* 0x0000001fff197819 */ /* 0x008fe20000011418 */
[----:B------:R-:W-:Y:S05]  /*3010*/  BRA `(.L_x_33359) ;  /* 0x00000c6000007947 */ /* 0x000fea0003800000 */
.L_x_33361:
        /* <DEDUP_REMOVED lines=9> */
.L_x_33368:
[----:B------:R-:W3:Y:S02]  /*30b0*/  LDG.E.U16 R2, [R2.64] ;  /* 0x0000002402027981 */ /* 0x000ee4000c1e1500 */
[----:B---3--:R-:W-:-:S06]  /*30c0*/  HADD2.F32 R24, -RZ, R2.H0_H0 ;  /* 0x20000002ff187230 */ /* 0x008fcc0000004100 */
[----:B------:R-:W0:Y:S01]  /*30d0*/  F2I.S64.TRUNC R24, R24 ;  /* 0x0000001800187311 */ /* 0x000e22000020d900 */
[----:B------:R-:W-:Y:S05]  /*30e0*/  BRA `(.L_x_33359) ;  /* 0x00000b9000007947 */ /* 0x000fea0003800000 */
.L_x_33367:
        /* <DEDUP_REMOVED lines=9> */
.L_x_33370:
[----:B------:R-:W3:Y:S02]  /*3180*/  LDG.E.U16 R2, [R2.64] ;  /* 0x0000002402027981 */ /* 0x000ee4000c1e1500 */
[----:B---3--:R-:W-:-:S06]  /*3190*/  HADD2.F32 R24, -RZ, R2.H0_H0 ;  /* 0x20000002ff187230 */ /* 0x008fcc0000004100 */
[----:B------:R-:W0:Y:S01]  /*31a0*/  F2I.S64.TRUNC R24, R24 ;  /* 0x0000001800187311 */ /* 0x000e22000020d900 */
[----:B------:R-:W-:Y:S05]  /*31b0*/  BRA `(.L_x_33359) ;  /* 0x00000ac000007947 */ /* 0x000fea0003800000 */
.L_x_33369:
[----:B------:R-:W3:Y:S02]  /*31c0*/  LDG.E.64 R2, [R2.64] ;  /* 0x0000002402027981 */ /* 0x000ee4000c1e1b00 */
[----:B---3--:R0:W3:Y:S01]  /*31d0*/  F2I.S64.F64.TRUNC R24, R2 ;  /* 0x0000000200187311 */ /* 0x0080e2000030d900 */
[----:B------:R-:W-:Y:S05]  /*31e0*/  BRA `(.L_x_33359) ;  /* 0x00000a9000007947 */ /* 0x000fea0003800000 */
.L_x_33360:
        /* <DEDUP_REMOVED lines=13> */
.L_x_33373:
[----:B------:R-:W3:Y:S02]  /*32c0*/  LDG.E.64 R2, [R2.64] ;  /* 0x0000002402027981 */ /* 0x000ee4000c1e1b00 */
[----:B---3--:R0:W3:Y:S01]  /*32d0*/  F2I.S64.F64.TRUNC R24, R2 ;  /* 0x0000000200187311 */ /* 0x0080e2000030d900 */
[----:B------:R-:W-:Y:S05]  /*32e0*/  BRA `(.L_x_33359) ;  /* 0x0000099000007947 */ /* 0x000fea0003800000 */
.L_x_33372:
        /* <DEDUP_REMOVED lines=27> */
.L_x_33375:
        /* <DEDUP_REMOVED lines=14> */
.L_x_33374:
[----:B------:R-:W3:Y:S02]  /*3580*/  LDG.E.U16 R24, [R2.64] ;  /* 0x0000002402187981 */ /* 0x000ee4000c1e1500 */
[----:B---3--:R-:W-:-:S06]  /*3590*/  PRMT R24, RZ, 0x5410, R24 ;  /* 0x00005410ff187816 */ /* 0x008fcc0000000018 */
[----:B------:R-:W0:Y:S01]  /*35a0*/  F2I.S64.TRUNC R24, R24 ;  /* 0x0000001800187311 */ /* 0x000e22000020d900 */
[----:B------:R-:W-:Y:S05]  /*35b0*/  BRA `(.L_x_33359) ;  /* 0x000006c000007947 */ /* 0x000fea0003800000 */
.L_x_33371:
        /* <DEDUP_REMOVED lines=11> */
.L_x_33378:
        /* <DEDUP_REMOVED lines=21> */
.L_x_33382:
[----:B------:R-:W-:Y:S05]  /*37c0*/  BSYNC B1 ;  /* 0x0000000000017941 */ /* 0x000fea0003800000 */
.L_x_33381:
[----:B------:R-:W-:Y:S01]  /*37d0*/  IMAD.SHL.U32 R2, R2, 0x100000, RZ ;  /* 0x0010000002027824 */ /* 0x000fe200078e00ff */
[----:B------:R-:W-:-:S04]  /*37e0*/  LEA R3, R0, 0x3b800000, 0x17 ;  /* 0x3b80000000037811 */ /* 0x000fc800078eb8ff */
[----:B------:R-:W-:Y:S02]  /*37f0*/  LOP3.LUT R24, R3, R2, R24, 0xfe, !PT ;  /* 0x0000000203187212 */ /* 0x000fe400078efe18 */
.L_x_33380:
[----:B------:R-:W-:Y:S05]  /*3800*/  BSYNC B0 ;  /* 0x0000000000007941 */ /* 0x000fea0003800000 */
.L_x_33379:
[----:B------:R-:W0:Y:S01]  /*3810*/  F2I.S64.TRUNC R24, R24 ;  /* 0x0000001800187311 */ /* 0x000e22000020d900 */
[----:B------:R-:W-:Y:S05]  /*3820*/  BRA `(.L_x_33359) ;  /* 0x0000045000007947 */ /* 0x000fea0003800000 */
.L_x_33377:
        /* <DEDUP_REMOVED lines=21> */
.L_x_33386:
[----:B------:R-:W-:Y:S05]  /*3980*/  BSYNC B1 ;  /* 0x0000000000017941 */ /* 0x000fea0003800000 */
.L_x_33385:
[----:B------:R-:W-:Y:S01]  /*3990*/  IMAD.SHL.U32 R2, R2, 0x200000, RZ ;  /* 0x0020000002027824 */ /* 0x000fe200078e00ff */
[----:B------:R-:W-:-:S04]  /*39a0*/  LEA R3, R0, 0x37800000, 0x17 ;  /* 0x3780000000037811 */ /* 0x000fc800078eb8ff */
[----:B------:R-:W-:Y:S02]  /*39b0*/  LOP3.LUT R24, R3, R2, R24, 0xfe, !PT ;  /* 0x0000000203187212 */ /* 0x000fe400078efe18 */
.L_x_33384:
[----:B------:R-:W-:Y:S05]  /*39c0*/  BSYNC B0 ;  /* 0x0000000000007941 */ /* 0x000fea0003800000 */
.L_x_33383:
[----:B------:R-:W0:Y:S01]  /*39d0*/  F2I.S64.TRUNC R24, R24 ;  /* 0x0000001800187311 */ /* 0x000e22000020d900 */
[----:B------:R-:W-:Y:S05]  /*39e0*/  BRA `(.L_x_33359) ;  /* 0x0000029000007947 */ /* 0x000fea0003800000 */
.L_x_33376:
        /* <DEDUP_REMOVED lines=14> */
.L_x_33390:
[----:B------:R-:W-:Y:S05]  /*3ad0*/  BSYNC B0 ;  /* 0x0000000000007941 */ /* 0x000fea0003800000 */
.L_x_33389:
[----:B------:R-:W0:Y:S01]  /*3ae0*/  F2I.S64.TRUNC R24, R24 ;  /* 0x0000001800187311 */ /* 0x000e22000020d900 */
[----:B------:R-:W-:Y:S05]  /*3af0*/  BRA `(.L_x_33359) ;  /* 0x0000018000007947 */ /* 0x000fea0003800000 */
.L_x_33364:
        /* <DEDUP_REMOVED lines=20> */
.L_x_33388:
[----:B------:R0:W5:Y:S01]  /*3c40*/  LDG.E.64 R24, [R2.64] ;  /* 0x0000002402187981 */ /* 0x000162000c1e1b00 */
[----:B------:R-:W-:Y:S05]  /*3c50*/  BRA `(.L_x_33359) ;  /* 0x0000002000007947 */ /* 0x000fea0003800000 */
.L_x_33387:
[----:B------:R0:W5:Y:S01]  /*3c60*/  LDG.E R24, [R2.64] ;  /* 0x0000002402187981 */ /* 0x000162000c1e1900 */
[----:B------:R-:W-:-:S03]  /*3c70*/  IMAD.MOV.U32 R25, RZ, RZ, RZ ;  /* 0x000000ffff197224 */ /* 0x000fc600078e00ff */
.L_x_33359:
[----:B------:R-:W-:Y:S05]  /*3c80*/  BSYNC B6 ;  /* 0x0000000000067941 */ /* 0x000fea0003800000 */
.L_x_33358:
[----:B0-----:R-:W0:Y:S01]  /*3c90*/  S2R R2, SR_TID.X ;  /* 0x0000000000027919 */ /* 0x001e220000002100 */
[----:B-1---5:R-:W-:Y:S01]  /*3ca0*/  ISETP.GT.U32.AND P2, PT, R22, c[0x0][0x170], PT ;  /* 0x00005c0016007a0c */ /* 0x022fe20003f44070 */
[----:B------:R-:W1:Y:S01]  /*3cb0*/  LDC.U8 R6, c[0x0][0x194] ;  /* 0x00006500ff067b82 */ /* 0x000e620000000000 */
[----:B--2---:R-:W-:Y:S01]  /*3cc0*/  ISETP.GT.U32.AND P3, PT, R16, c[0x0][0x170], PT ;  /* 0x00005c0010007a0c */ /* 0x004fe20003f64070 */
[----:B------:R-:W-:Y:S01]  /*3cd0*/  BSSY B6, `(.L_x_33391) ;  /* 0x0000113000067945 */ /* 0x000fe20003800000 */
[----:B------:R-:W-:Y:S02]  /*3ce0*/  ISETP.GT.AND.EX P2, PT, R23, c[0x0][0x174], PT, P2 ;  /* 0x00005d0017007a0c */ /* 0x000fe40003f44320 */
[----:B------:R-:W-:Y:S02]  /*3cf0*/  ISETP.GT.U32.AND P1, PT, R18, c[0x0][0x170], PT ;  /* 0x00005c0012007a0c */ /* 0x000fe40003f24070 */
[----:B------:R-:W-:-:S02]  /*3d00*/  SEL R26, R22, c[0x0][0x170], P2 ;  /* 0x00005c00161a7a07 */ /* 0x000fc40001000000 */
[----:B------:R-:W-:Y:S02]  /*3d10*/  SEL R27, R23, c[0x0][0x174], P2 ;  /* 0x00005d00171b7a07 */ /* 0x000fe40001000000 */
[----:B------:R-:W-:Y:S02]  /*3d20*/  ISETP.GT.AND.EX P2, PT, R17, c[0x0][0x174], PT, P3 ;  /* 0x00005d0011007a0c */ /* 0x000fe40003f44330 */
[----:B---3--:R-:W-:Y:S02]  /*3d30*/  ISETP.GT.U32.AND P0, PT, R24, c[0x0][0x170], PT ;  /* 0x00005c0018007a0c */ /* 0x008fe40003f04070 */
[----:B------:R-:W-:Y:S02]  /*3d40*/  ISETP.GT.AND.EX P1, PT, R19, c[0x0][0x174], PT, P1 ;  /* 0x00005d0013007a0c */ /* 0x000fe40003f24310 */
[----:B------:R-:W-:Y:S02]  /*3d50*/  ISETP.GT.AND.EX P0, PT, R25, c[0x0][0x174], PT, P0 ;  /* 0x00005d0019007a0c */ /* 0x000fe40003f04300 */
        /* <DEDUP_REMOVED lines=29> */
.L_x_33396:
[----:B------:R0:W-:Y:S01]  /*3f30*/  STG.E.U8 [R8.64], R3 ;  /* 0x0000000308007986 */ /* 0x0001e2000c101124 */
[----:B------:R-:W-:Y:S01]  /*3f40*/  IMAD.MOV.U32 R2, RZ, RZ, R18 ;  /* 0x000000ffff027224 */ /* 0x000fe200078e0012 */
[----:B------:R-:W-:Y:S05]  /*3f50*/  BRA `(.L_x_33392) ;  /* 0x00000ea000007947 */ /* 0x000fea0003800000 */
.L_x_33395:
        /* <DEDUP_REMOVED lines=9> */
.L_x_33399:
[----:B------:R0:W-:Y:S01]  /*3ff0*/  STG.E [R8.64], R3 ;  /* 0x0000000308007986 */ /* 0x0001e2000c101924 */
[----:B------:R-:W-:Y:S01]  /*4000*/  IMAD.MOV.U32 R2, RZ, RZ, R18 ;  /* 0x000000ffff027224 */ /* 0x000fe200078e0012 */
[----:B------:R-:W-:Y:S05]  /*4010*/  BRA `(.L_x_33392) ;  /* 0x00000de000007947 */ /* 0x000fea0003800000 */
.L_x_33398:
[----:B------:R0:W-:Y:S01]  /*4020*/  STG.E.U16 [R8.64], R3 ;  /* 0x0000000308007986 */ /* 0x0001e2000c101524 */
[----:B------:R-:W-:Y:S01]  /*4030*/  IMAD.MOV.U32 R2, RZ, RZ, R18 ;  /* 0x000000ffff027224 */ /* 0x000fe200078e0012 */
[----:B------:R-:W-:Y:S05]  /*4040*/  BRA `(.L_x_33392) ;  /* 0x00000db000007947 */ /* 0x000fea0003800000 */
.L_x_33394:
        /* <DEDUP_REMOVED lines=10> */
.L_x_33401:
[----:B------:R-:W0:Y:S01]  /*40f0*/  I2F.S64 R0, R4 ;  /* 0x0000000400007312 */ /* 0x000e220000301400 */
[----:B------:R-:W-:Y:S01]  /*4100*/  IMAD.MOV.U32 R2, RZ, RZ, R18 ;  /* 0x000000ffff027224 */ /* 0x000fe200078e0012 */
[----:B0-----:R-:W-:-:S05]  /*4110*/  F2FP.PACK_AB R0, RZ, R0 ;  /* 0x00000000ff00723e */ /* 0x001fca00000000ff */
[----:B------:R0:W-:Y:S01]  /*4120*/  STG.E.U16 [R8.64], R0 ;  /* 0x0000000008007986 */ /* 0x0001e2000c101524 */
[----:B------:R-:W-:Y:S05]  /*4130*/  BRA `(.L_x_33392) ;  /* 0x00000cc000007947 */ /* 0x000fea0003800000 */
.L_x_33400:
        /* <DEDUP_REMOVED lines=11> */
.L_x_33403:
[----:B------:R-:W0:Y:S01]  /*41f0*/  I2F.S64 R4, R4 ;  /* 0x0000000400047312 */ /* 0x000e220000301400 */
[----:B------:R-:W-:Y:S01]  /*4200*/  IMAD.MOV.U32 R2, RZ, RZ, R18 ;  /* 0x000000ffff027224 */ /* 0x000fe200078e0012 */
[----:B0-----:R-:W-:-:S04]  /*4210*/  F2FP.PACK_AB R3, RZ, R4 ;  /* 0x00000004ff03723e */ /* 0x001fc800000000ff */
[----:B------:R-:W-:-:S05]  /*4220*/  PRMT R3, R3, 0x5410, RZ ;  /* 0x0000541003037816 */ /* 0x000fca00000000ff */
[----:B------:R0:W-:Y:S01]  /*4230*/  STG.E [R8.64], R3 ;  /* 0x0000000308007986 */ /* 0x0001e2000c101924 */
[----:B------:R-:W-:Y:S05]  /*4240*/  BRA `(.L_x_33392) ;  /* 0x00000bb000007947 */ /* 0x000fea0003800000 */
.L_x_33402:
[----:B------:R-:W0:Y:S01]  /*4250*/  I2F.F64.S64 R4, R4 ;  /* 0x0000000400047312 */ /* 0x000e220000301c00 */
[----:B------:R-:W-:Y:S01]  /*4260*/  IMAD.MOV.U32 R2, RZ, RZ, R18 ;  /* 0x000000ffff027224 */ /* 0x000fe200078e0012 */
[----:B0-----:R0:W-:Y:S01]  /*4270*/  STG.E.64 [R8.64], R4 ;  /* 0x0000000408007986 */ /* 0x0011e2000c101b24 */
[----:B------:R-:W-:Y:S05]  /*4280*/  BRA `(.L_x_33392) ;  /* 0x00000b7000007947 */ /* 0x000fea0003800000 */
.L_x_33393:
        /* <DEDUP_REMOVED lines=14> */
.L_x_33406:
[----:B------:R-:W0:Y:S01]  /*4370*/  I2F.F64.S64 R4, R4 ;  /* 0x0000000400047312 */ /* 0x000e220000301c00 */
[----:B------:R-:W-:Y:S01]  /*4380*/  CS2R R6, SRZ ;  /* 0x0000000000067805 */ /* 0x000fe2000001ff00 */
[----:B------:R-:W-:-:S04]  /*4390*/  IMAD.MOV.U32 R2, RZ, RZ, R18 ;  /* 0x000000ffff027224 */ /* 0x000fc800078e0012 */
[----:B0-----:R0:W-:Y:S01]  /*43a0*/  STG.E.128 [R8.64], R4 ;  /* 0x0000000408007986 */ /* 0x0011e2000c101d24 */
[----:B------:R-:W-:Y:S05]  /*43b0*/  BRA `(.L_x_33392) ;  /* 0x00000a4000007947 */ /* 0x000fea0003800000 */
.L_x_33405:
        /* <DEDUP_REMOVED lines=21> */
.L_x_33410:
[----:B------:R-:W-:Y:S05]  /*4510*/  BSYNC B0 ;  /* 0x0000000000007941 */ /* 0x000fea0003800000 */
.L_x_33409:
[----:B------:R-:W-:Y:S01]  /*4520*/  LOP3.LUT R3, R0, R3, RZ, 0xfc, !PT ;  /* 0x0000000300037212 */ /* 0x000fe200078efcff */
[----:B------:R-:W-:-:S04]  /*4530*/  IMAD.MOV.U32 R2, RZ, RZ, R18 ;  /* 0x000000ffff027224 */ /* 0x000fc800078e0012 */
[----:B------:R0:W-:Y:S01]  /*4540*/  STG.E.U8 [R8.64], R3 ;  /* 0x0000000308007986 */ /* 0x0001e2000c101124 */
[----:B------:R-:W-:Y:S05]  /*4550*/  BRA `(.L_x_33392) ;  /* 0x000008a000007947 */ /* 0x000fea0003800000 */
.L_x_33408:
        /* <DEDUP_REMOVED lines=13> */
.L_x_33412:
[----:B------:R-:W-:Y:S01]  /*4630*/  IMAD.MOV.U32 R0, RZ, RZ, 0x7f ;  /* 0x0000007fff007424 */ /* 0x000fe200078e00ff */
[----:B------:R-:W-:-:S04]  /*4640*/  ISETP.GT.U32.AND P0, PT, R2, 0x7f800000, PT ;  /* 0x7f8000000200780c */ /* 0x000fc80003f04070 */
[----:B------:R-:W-:-:S04]  /*4650*/  SEL R0, R0, 0x7c, P0 ;  /* 0x0000007c00007807 */ /* 0x000fc80000000000 */
.L_x_33413:
[----:B------:R-:W-:Y:S05]  /*4660*/  BSYNC B0 ;  /* 0x0000000000007941 */ /* 0x000fea0003800000 */
.L_x_33411:
[----:B------:R-:W-:-:S04]  /*4670*/  LOP3.LUT R2, R5, 0x80000000, RZ, 0xc0, !PT ;  /* 0x8000000005027812 */ /* 0x000fc800078ec0ff */
[----:B------:R-:W-:Y:S01]  /*4680*/  SHF.R.U32.HI R3, RZ, 0x18, R2 ;  /* 0x00000018ff037819 */ /* 0x000fe20000011602 */
[----:B------:R-:W-:-:S03]  /*4690*/  IMAD.MOV.U32 R2, RZ, RZ, R18 ;  /* 0x000000ffff027224 */ /* 0x000fc600078e0012 */
[----:B------:R-:W-:-:S05]  /*46a0*/  LOP3.LUT R3, R0, R3, RZ, 0xfc, !PT ;  /* 0x0000000300037212 */ /* 0x000fca00078efcff */
[----:B------:R0:W-:Y:S01]  /*46b0*/  STG.E.U8 [R8.64], R3 ;  /* 0x0000000308007986 */ /* 0x0001e2000c101124 */
[----:B------:R-:W-:Y:S05]  /*46c0*/  BRA `(.L_x_33392) ;  /* 0x0000073000007947 */ /* 0x000fea0003800000 */
.L_x_33407:
[----:B------:R-:W0:Y:S01]  /*46d0*/  I2F.S64 R0, R4 ;  /* 0x0000000400007312 */ /* 0x000e220000301400 */
[----:B------:R-:W-:Y:S01]  /*46e0*/  IMAD.MOV.U32 R2, RZ, RZ, R18 ;  /* 0x000000ffff027224 */ /* 0x000fe200078e0012 */
[----:B0-----:R-:W-:-:S05]  /*46f0*/  F2FP.BF16.PACK_AB R0, RZ, R0 ;  /* 0x00000000ff00723e */ /* 0x001fca00000010ff */
[----:B------:R0:W-:Y:S01]  /*4700*/  STG.E.U16 [R8.64], R0 ;  /* 0x0000000008007986 */ /* 0x0001e2000c101524 */
[----:B------:R-:W-:Y:S05]  /*4710*/  BRA `(.L_x_33392) ;  /* 0x000006e000007947 */ /* 0x000fea0003800000 */
.L_x_33404:
        /* <DEDUP_REMOVED lines=11> */
.L_x_33416:
        /* <DEDUP_REMOVED lines=17> */
.L_x_33419:
[----:B------:R-:W-:-:S04]  /*48e0*/  LOP3.LUT R0, R5, 0x80000000, RZ, 0xc0, !PT ;  /* 0x8000000005007812 */ /* 0x000fc800078ec0ff */
[----:B------:R-:W-:-:S04]  /*48f0*/  SHF.R.U32.HI R3, RZ, 0x18, R0 ;  /* 0x00000018ff037819 */ /* 0x000fc80000011600 */
[----:B------:R-:W-:-:S04]  /*4900*/  LOP3.LUT R2, R2, R3, RZ, 0xfc, !PT ;  /* 0x0000000302027212 */ /* 0x000fc800078efcff */
[----:B------:R-:W-:Y:S02]  /*4910*/  PRMT R0, R2, 0x7610, R0 ;  /* 0x0000761002007816 */ /* 0x000fe40000000000 */
.L_x_33418:
[----:B------:R-:W-:Y:S05]  /*4920*/  BSYNC B0 ;  /* 0x0000000000007941 */ /* 0x000fea0003800000 */
.L_x_33417:
[----:B------:R0:W-:Y:S01]  /*4930*/  STG.E.U8 [R8.64], R0 ;  /* 0x0000000008007986 */ /* 0x0001e2000c101124 */
[----:B------:R-:W-:Y:S01]  /*4940*/  IMAD.MOV.U32 R2, RZ, RZ, R18 ;  /* 0x000000ffff027224 */ /* 0x000fe200078e0012 */
[----:B------:R-:W-:Y:S05]  /*4950*/  BRA `(.L_x_33392) ;  /* 0x000004a000007947 */ /* 0x000fea0003800000 */
.L_x_33415:
        /* <DEDUP_REMOVED lines=17> */
.L_x_33422:
[----:B------:R-:W-:-:S04]  /*4a70*/  LOP3.LUT R0, R5, 0x80000000, RZ, 0xc0, !PT ;  /* 0x8000000005007812 */ /* 0x000fc800078ec0ff */
[----:B------:R-:W-:-:S04]  /*4a80*/  SHF.R.U32.HI R3, RZ, 0x18, R0 ;  /* 0x00000018ff037819 */ /* 0x000fc80000011600 */
[----:B------:R-:W-:-:S04]  /*4a90*/  LOP3.LUT R2, R2, R3, RZ, 0xfc, !PT ;  /* 0x0000000302027212 */ /* 0x000fc800078efcff */
[----:B------:R-:W-:Y:S02]  /*4aa0*/  PRMT R0, R2, 0x7610, R0 ;  /* 0x0000761002007816 */ /* 0x000fe40000000000 */
.L_x_33421:
[----:B------:R-:W-:Y:S05]  /*4ab0*/  BSYNC B0 ;  /* 0x0000000000007941 */ /* 0x000fea0003800000 */
.L_x_33420:
[----:B------:R0:W-:Y:S01]  /*4ac0*/  STG.E.U8 [R8.64], R0 ;  /* 0x0000000008007986 */ /* 0x0001e2000c101124 */
[----:B------:R-:W-:Y:S01]  /*4ad0*/  IMAD.MOV.U32 R2, RZ, RZ, R18 ;  /* 0x000000ffff027224 */ /* 0x000fe200078e0012 */
[----:B------:R-:W-:Y:S05]  /*4ae0*/  BRA `(.L_x_33392) ;  /* 0x0000031000007947 */ /* 0x000fea0003800000 */
.L_x_33414:
        /* <DEDUP_REMOVED lines=23> */
.L_x_33397:
        /* <DEDUP_REMOVED lines=21> */
.L_x_33424:
[----:B------:R0:W-:Y:S01]  /*4db0*/  STG.E.64 [R8.64], R4 ;  /* 0x0000000408007986 */ /* 0x0001e2000c101b24 */
[----:B------:R-:W-:Y:S01]  /*4dc0*/  IMAD.MOV.U32 R2, RZ, RZ, R18 ;  /* 0x000000ffff027224 */ /* 0x000fe200078e0012 */
[----:B------:R-:W-:Y:S05]  /*4dd0*/  BRA `(.L_x_33392) ;  /* 0x0000002000007947 */ /* 0x000fea0003800000 */
.L_x_33423:
[----:B------:R0:W-:Y:S01]  /*4de0*/  STG.E [R8.64], R3 ;  /* 0x0000000308007986 */ /* 0x0001e2000c101924 */
[----:B------:R-:W-:-:S03]  /*4df0*/  IMAD.MOV.U32 R2, RZ, RZ, R18 ;  /* 0x000000ffff027224 */ /* 0x000fc600078e0012 */
.L_x_33392:
[----:B-1----:R-:W-:Y:S05]  /*4e00*/  BSYNC B6 ;  /* 0x0000000000067941 */ /* 0x002fea0003800000 */
.L_x_33391:
        /* <DEDUP_REMOVED lines=22> */
.L_x_33430:
[----:B------:R0:W-:Y:S01]  /*4f70*/  STG.E.U8 [R8.64], R26 ;  /* 0x0000001a08007986 */ /* 0x0001e2000c101124 */
[----:B------:R-:W-:Y:S05]  /*4f80*/  BRA `(.L_x_33432) ;  /* 0x00000d6000007947 */ /* 0x000fea0003800000 */
.L_x_33429:
        /* <DEDUP_REMOVED lines=8> */
.L_x_33434:
[----:B------:R0:W-:Y:S01]  /*5010*/  STG.E [R8.64], R26 ;  /* 0x0000001a08007986 */ /* 0x0001e2000c101924 */
[----:B------:R-:W-:Y:S05]  /*5020*/  BRA `(.L_x_33432) ;  /* 0x00000cc000007947 */ /* 0x000fea0003800000 */
.L_x_33433:
[----:B------:R0:W-:Y:S01]  /*5030*/  STG.E.U16 [R8.64], R26 ;  /* 0x0000001a08007986 */ /* 0x0001e2000c101524 */
[----:B------:R-:W-:Y:S05]  /*5040*/  BRA `(.L_x_33432) ;  /* 0x00000ca000007947 */ /* 0x000fea0003800000 */
.L_x_33428:
        /* <DEDUP_REMOVED lines=9> */
.L_x_33436:
[----:B------:R-:W0:Y:S02]  /*50e0*/  I2F.S64 R0, R26 ;  /* 0x0000001a00007312 */ /* 0x000e240000301400 */
[----:B0-----:R-:W-:-:S05]  /*50f0*/  F2FP.PACK_AB R0, RZ, R0 ;  /* 0x00000000ff00723e */ /* 0x001fca00000000ff */
[----:B------:R0:W-:Y:S01]  /*5100*/  STG.E.U16 [R8.64], R0 ;  /* 0x0000000008007986 */ /* 0x0001e2000c101524 */
[----:B------:R-:W-:Y:S05]  /*5110*/  BRA `(.L_x_33432) ;  /* 0x00000bd000007947 */ /* 0x000fea0003800000 */
.L_x_33435:
        /* <DEDUP_REMOVED lines=10> */
.L_x_33438:
[----:B------:R-:W0:Y:S02]  /*51c0*/  I2F.S64 R26, R26 ;  /* 0x0000001a001a7312 */ /* 0x000e240000301400 */
[----:B0-----:R-:W-:-:S04]  /*51d0*/  F2FP.PACK_AB R3, RZ, R26 ;  /* 0x0000001aff03723e */ /* 0x001fc800000000ff */
[----:B------:R-:W-:-:S05]  /*51e0*/  PRMT R3, R3, 0x5410, RZ ;  /* 0x0000541003037816 */ /* 0x000fca00000000ff */
[----:B------:R0:W-:Y:S01]  /*51f0*/  STG.E [R8.64], R3 ;  /* 0x0000000308007986 */ /* 0x0001e2000c101924 */
[----:B------:R-:W-:Y:S05]  /*5200*/  BRA `(.L_x_33432) ;  /* 0x00000ae000007947 */ /* 0x000fea0003800000 */
.L_x_33437:
[----:B------:R-:W0:Y:S02]  /*5210*/  I2F.F64.S64 R26, R26 ;  /* 0x0000001a001a7312 */ /* 0x000e240000301c00 */
[----:B0-----:R0:W-:Y:S01]  /*5220*/  STG.E.64 [R8.64], R26 ;  /* 0x0000001a08007986 */ /* 0x0011e2000c101b24 */
[----:B------:R-:W-:Y:S05]  /*5230*/  BRA `(.L_x_33432) ;  /* 0x00000ab000007947 */ /* 0x000fea0003800000 */
.L_x_33427:
        /* <DEDUP_REMOVED lines=13> */
.L_x_33441:
[----:B------:R-:W0:Y:S01]  /*5310*/  I2F.F64.S64 R4, R26 ;  /* 0x0000001a00047312 */ /* 0x000e220000301c00 */
[----:B------:R-:W-:-:S05]  /*5320*/  CS2R R6, SRZ ;  /* 0x0000000000067805 */ /* 0x000fca000001ff00 */
[----:B0-----:R0:W-:Y:S01]  /*5330*/  STG.E.128 [R8.64], R4 ;  /* 0x0000000408007986 */ /* 0x0011e2000c101d24 */
[----:B------:R-:W-:Y:S05]  /*5340*/  BRA `(.L_x_33432) ;  /* 0x000009a000007947 */ /* 0x000fea0003800000 */
.L_x_33440:
        /* <DEDUP_REMOVED lines=21> */
.L_x_33445:
[----:B------:R-:W-:Y:S05]  /*54a0*/  BSYNC B0 ;  /* 0x0000000000007941 */ /* 0x000fea0003800000 */
.L_x_33444:
[----:B------:R-:W-:-:S05]  /*54b0*/  LOP3.LUT R5, R0, R5, RZ, 0xfc, !PT ;  /* 0x0000000500057212 */ /* 0x000fca00078efcff */
[----:B------:R0:W-:Y:S01]  /*54c0*/  STG.E.U8 [R8.64], R5 ;  /* 0x0000000508007986 */ /* 0x0001e2000c101124 */
[----:B------:R-:W-:Y:S05]  /*54d0*/  BRA `(.L_x_33432) ;  /* 0x0000081000007947 */ /* 0x000fea0003800000 */
.L_x_33443:
        /* <DEDUP_REMOVED lines=13> */
.L_x_33447:
[----:B------:R-:W-:Y:S01]  /*55b0*/  IMAD.MOV.U32 R0, RZ, RZ, 0x7f ;  /* 0x0000007fff007424 */ /* 0x000fe200078e00ff */
[----:B------:R-:W-:-:S04]  /*55c0*/  ISETP.GT.U32.AND P0, PT, R3, 0x7f800000, PT ;  /* 0x7f8000000300780c */ /* 0x000fc80003f04070 */
[----:B------:R-:W-:-:S04]  /*55d0*/  SEL R0, R0, 0x7c, P0 ;  /* 0x0000007c00007807 */ /* 0x000fc80000000000 */
.L_x_33448:
[----:B------:R-:W-:Y:S05]  /*55e0*/  BSYNC B0 ;  /* 0x0000000000007941 */ /* 0x000fea0003800000 */
.L_x_33446:
[----:B------:R-:W-:-:S04]  /*55f0*/  LOP3.LUT R3, R27, 0x80000000, RZ, 0xc0, !PT ;  /* 0x800000001b037812 */ /* 0x000fc800078ec0ff */
[----:B------:R-:W-:-:S04]  /*5600*/  SHF.R.U32.HI R3, RZ, 0x18, R3 ;  /* 0x00000018ff037819 */ /* 0x000fc80000011603 */
[----:B------:R-:W-:-:S05]  /*5610*/  LOP3.LUT R3, R0, R3, RZ, 0xfc, !PT ;  /* 0x0000000300037212 */ /* 0x000fca00078efcff */
[----:B------:R0:W-:Y:S01]  /*5620*/  STG.E.U8 [R8.64], R3 ;  /* 0x0000000308007986 */ /* 0x0001e2000c101124 */
[----:B------:R-:W-:Y:S05]  /*5630*/  BRA `(.L_x_33432) ;  /* 0x000006b000007947 */ /* 0x000fea0003800000 */
.L_x_33442:
[----:B------:R-:W0:Y:S02]  /*5640*/  I2F.S64 R0, R26 ;  /* 0x0000001a00007312 */ /* 0x000e240000301400 */
[----:B0-----:R-:W-:-:S05]  /*5650*/  F2FP.BF16.PACK_AB R0, RZ, R0 ;  /* 0x00000000ff00723e */ /* 0x001fca00000010ff */
[----:B------:R0:W-:Y:S01]  /*5660*/  STG.E.U16 [R8.64], R0 ;  /* 0x0000000008007986 */ /* 0x0001e2000c101524 */
[----:B------:R-:W-:Y:S05]  /*5670*/  BRA `(.L_x_33432) ;  /* 0x0000067000007947 */ /* 0x000fea0003800000 */
.L_x_33439:
        /* <DEDUP_REMOVED lines=10> */
.L_x_33451:
        /* <DEDUP_REMOVED lines=17> */
.L_x_33454:
[----:B------:R-:W-:-:S04]  /*5830*/  LOP3.LUT R3, R27, 0x80000000, RZ, 0xc0, !PT ;  /* 0x800000001b037812 */ /* 0x000fc800078ec0ff */
[----:B------:R-:W-:-:S04]  /*5840*/  SHF.R.U32.HI R3, RZ, 0x18, R3 ;  /* 0x00000018ff037819 */ /* 0x000fc80000011603 */
[----:B------:R-:W-:-:S04]  /*5850*/  LOP3.LUT R0, R0, R3, RZ, 0xfc, !PT ;  /* 0x0000000300007212 */ /* 0x000fc800078efcff */
[----:B------:R-:W-:Y:S02]  /*5860*/  PRMT R4, R0, 0x7610, R4 ;  /* 0x0000761000047816 */ /* 0x000fe40000000004 */
.L_x_33453:
[----:B------:R-:W-:Y:S05]  /*5870*/  BSYNC B0 ;  /* 0x0000000000007941 */ /* 0x000fea0003800000 */
.L_x_33452:
[----:B------:R0:W-:Y:S01]  /*5880*/  STG.E.U8 [R8.64], R4 ;  /* 0x0000000408007986 */ /* 0x0001e2000c101124 */
[----:B------:R-:W-:Y:S05]  /*5890*/  BRA `(.L_x_33432) ;  /* 0x0000045000007947 */ /* 0x000fea0003800000 */
.L_x_33450:
        /* <DEDUP_REMOVED lines=17> */
.L_x_33457:
[----:B------:R-:W-:-:S04]  /*59b0*/  LOP3.LUT R3, R27, 0x80000000, RZ, 0xc0, !PT ;  /* 0x800000001b037812 */ /* 0x000fc800078ec0ff */
[----:B------:R-:W-:-:S04]  /*59c0*/  SHF.R.U32.HI R3, RZ, 0x18, R3 ;  /* 0x00000018ff037819 */ /* 0x000fc80000011603 */
[----:B------:R-:W-:-:S04]  /*59d0*/  LOP3.LUT R0, R0, R3, RZ, 0xfc, !PT ;  /* 0x0000000300007212 */ /* 0x000fc800078efcff */
[----:B------:R-:W-:Y:S02]  /*59e0*/  PRMT R4, R0, 0x7610, R4 ;  /* 0x0000761000047816 */ /* 0x000fe40000000004 */
.L_x_33456:
[----:B------:R-:W-:Y:S05]  /*59f0*/  BSYNC B0 ;  /* 0x0000000000007941 */ /* 0x000fea0003800000 */
.L_x_33455:
[----:B------:R0:W-:Y:S01]  /*5a00*/  STG.E.U8 [R8.64], R4 ;  /* 0x0000000408007986 */ /* 0x0001e2000c101124 */
[----:B------:R-:W-:Y:S05]  /*5a10*/  BRA `(.L_x_33432) ;  /* 0x000002d000007947 */ /* 0x000fea0003800000 */
.L_x_33449:
        /* <DEDUP_REMOVED lines=22> */
.L_x_33431:
        /* <DEDUP_REMOVED lines=20> */
.L_x_33459:
[----:B------:R0:W-:Y:S01]  /*5cc0*/  STG.E.64 [R8.64], R26 ;  /* 0x0000001a08007986 */ /* 0x0001e2000c101b24 */
[----:B------:R-:W-:Y:S05]  /*5cd0*/  BRA `(.L_x_33432) ;  /* 0x0000001000007947 */ /* 0x000fea0003800000 */
.L_x_33458:
[----:B------:R0:W-:Y:S02]  /*5ce0*/  STG.E [R8.64], R26 ;  /* 0x0000001a08007986 */ /* 0x0001e4000c101924 */
.L_x_33432:
        /* <DEDUP_REMOVED lines=21> */
.L_x_33463:
[----:B------:R0:W-:Y:S01]  /*5e40*/  STG.E.U8 [R8.64], R22 ;  /* 0x0000001608007986 */ /* 0x0001e2000c101124 */
[----:B------:R-:W-:Y:S05]  /*5e50*/  BRA `(.L_x_33465) ;  /* 0x00000d6000007947 */ /* 0x000fea0003800000 */
.L_x_33462:
        /* <DEDUP_REMOVED lines=8> */
.L_x_33467:
[----:B------:R0:W-:Y:S01]  /*5ee0*/  STG.E [R8.64], R22 ;  /* 0x0000001608007986 */ /* 0x0001e2000c101924 */
[----:B------:R-:W-:Y:S05]  /*5ef0*/  BRA `(.L_x_33465) ;  /* 0x00000cc000007947 */ /* 0x000fea0003800000 */
.L_x_33466:
[----:B------:R0:W-:Y:S01]  /*5f00*/  STG.E.U16 [R8.64], R22 ;  /* 0x0000001608007986 */ /* 0x0001e2000c101524 */
[----:B------:R-:W-:Y:S05]  /*5f10*/  BRA `(.L_x_33465) ;  /* 0x00000ca000007947 */ /* 0x000fea0003800000 */
.L_x_33461:
        /* <DEDUP_REMOVED lines=9> */
.L_x_33469:
[----:B------:R-:W0:Y:S02]  /*5fb0*/  I2F.S64 R0, R22 ;  /* 0x0000001600007312 */ /* 0x000e240000301400 */
[----:B0-----:R-:W-:-:S05]  /*5fc0*/  F2FP.PACK_AB R0, RZ, R0 ;  /* 0x00000000ff00723e */ /* 0x001fca00000000ff */
[----:B------:R0:W-:Y:S01]  /*5fd0*/  STG.E.U16 [R8.64], R0 ;  /* 0x0000000008007986 */ /* 0x0001e2000c101524 */
[----:B------:R-:W-:Y:S05]  /*5fe0*/  BRA `(.L_x_33465) ;  /* 0x00000bd000007947 */ /* 0x000fea0003800000 */
.L_x_33468:
        /* <DEDUP_REMOVED lines=10> */
.L_x_33471:
[----:B------:R-:W0:Y:S02]  /*6090*/  I2F.S64 R22, R22 ;  /* 0x0000001600167312 */ /* 0x000e240000301400 */
[----:B0-----:R-:W-:-:S04]  /*60a0*/  F2FP.PACK_AB R3, RZ, R22 ;  /* 0x00000016ff03723e */ /* 0x001fc800000000ff */
[----:B------:R-:W-:-:S05]  /*60b0*/  PRMT R3, R3, 0x5410, RZ ;  /* 0x0000541003037816 */ /* 0x000fca00000000ff */
[----:B------:R0:W-:Y:S01]  /*60c0*/  STG.E [R8.64], R3 ;  /* 0x0000000308007986 */ /* 0x0001e2000c101924 */
[----:B------:R-:W-:Y:S05]  /*60d0*/  BRA `(.L_x_33465) ;  /* 0x00000ae000007947 */ /* 0x000fea0003800000 */
.L_x_33470:
[----:B------:R-:W0:Y:S02]  /*60e0*/  I2F.F64.S64 R22, R22 ;  /* 0x0000001600167312 */ /* 0x000e240000301c00 */
[----:B0-----:R0:W-:Y:S01]  /*60f0*/  STG.E.64 [R8.64], R22 ;  /* 0x0000001608007986 */ /* 0x0011e2000c101b24 */
[----:B------:R-:W-:Y:S05]  /*6100*/  BRA `(.L_x_33465) ;  /* 0x00000ab000007947 */ /* 0x000fea0003800000 */
.L_x_33460:
        /* <DEDUP_REMOVED lines=13> */
.L_x_33474:
[----:B------:R-:W0:Y:S01]  /*61e0*/  I2F.F64.S64 R4, R22 ;  /* 0x0000001600047312 */ /* 0x000e220000301c00 */
[----:B------:R-:W-:-:S05]  /*61f0*/  CS2R R6, SRZ ;  /* 0x0000000000067805 */ /* 0x000fca000001ff00 */
[----:B0-----:R0:W-:Y:S01]  /*6200*/  STG.E.128 [R8.64], R4 ;  /* 0x0000000408007986 */ /* 0x0011e2000c101d24 */
[----:B------:R-:W-:Y:S05]  /*6210*/  BRA `(.L_x_33465) ;  /* 0x000009a000007947 */ /* 0x000fea0003800000 */
.L_x_33473:
        /* <DEDUP_REMOVED lines=21> */
.L_x_33478:
[----:B------:R-:W-:Y:S05]  /*6370*/  BSYNC B0 ;  /* 0x0000000000007941 */ /* 0x000fea0003800000 */
.L_x_33477:
[----:B------:R-:W-:-:S05]  /*6380*/  LOP3.LUT R5, R0, R5, RZ, 0xfc, !PT ;  /* 0x0000000500057212 */ /* 0x000fca00078efcff */
[----:B------:R0:W-:Y:S01]  /*6390*/  STG.E.U8 [R8.64], R5 ;  /* 0x0000000508007986 */ /* 0x0001e2000c101124 */
[----:B------:R-:W-:Y:S05]  /*63a0*/  BRA `(.L_x_33465) ;  /* 0x0000081000007947 */ /* 0x000fea0003800000 */
.L_x_33476:
        /* <DEDUP_REMOVED lines=13> */
.L_x_33480:
[----:B------:R-:W-:Y:S01]  /*6480*/  IMAD.MOV.U32 R0, RZ, RZ, 0x7f ;  /* 0x0000007fff007424 */ /* 0x000fe200078e00ff */
[----:B------:R-:W-:-:S04]  /*6490*/  ISETP.GT.U32.AND P0, PT, R3, 0x7f800000, PT ;  /* 0x7f8000000300780c */ /* 0x000fc80003f04070 */
[----:B------:R-:W-:-:S04]  /*64a0*/  SEL R0, R0, 0x7c, P0 ;  /* 0x0000007c00007807 */ /* 0x000fc80000000000 */
.L_x_33481:
[----:B------:R-:W-:Y:S05]  /*64b0*/  BSYNC B0 ;  /* 0x0000000000007941 */ /* 0x000fea0003800000 */
.L_x_33479:
[----:B------:R-:W-:-:S04]  /*64c0*/  LOP3.LUT R3, R23, 0x80000000, RZ, 0xc0, !PT ;  /* 0x8000000017037812 */ /* 0x000fc800078ec0ff */
[----:B------:R-:W-:-:S04]  /*64d0*/  SHF.R.U32.HI R3, RZ, 0x18, R3 ;  /* 0x00000018ff037819 */ /* 0x000fc80000011603 */
[----:B------:R-:W-:-:S05]  /*64e0*/  LOP3.LUT R3, R0, R3, RZ, 0xfc, !PT ;  /* 0x0000000300037212 */ /* 0x000fca00078efcff */
[----:B------:R0:W-:Y:S01]  /*64f0*/  STG.E.U8 [R8.64], R3 ;  /* 0x0000000308007986 */ /* 0x0001e2000c101124 */
[----:B------:R-:W-:Y:S05]  /*6500*/  BRA `(.L_x_33465) ;  /* 0x000006b000007947 */ /* 0x000fea0003800000 */
.L_x_33475:
[----:B------:R-:W0:Y:S02]  /*6510*/  I2F.S64 R0, R22 ;  /* 0x0000001600007312 */ /* 0x000e240000301400 */
[----:B0-----:R-:W-:-:S05]  /*6520*/  F2FP.BF16.PACK_AB R0, RZ, R0 ;  /* 0x00000000ff00723e */ /* 0x001fca00000010ff */
[----:B------:R0:W-:Y:S01]  /*6530*/  STG.E.U16 [R8.64], R0 ;  /* 0x0000000008007986 */ /* 0x0001e2000c101524 */
[----:B------:R-:W-:Y:S05]  /*6540*/  BRA `(.L_x_33465) ;  /* 0x0000067000007947 */ /* 0x000fea0003800000 */
.L_x_33472:
        /* <DEDUP_REMOVED lines=10> */
.L_x_33484:
        /* <DEDUP_REMOVED lines=17> */
.L_x_33487:
[----:B------:R-:W-:-:S04]  /*6700*/  LOP3.LUT R3, R23, 0x80000000, RZ, 0xc0, !PT ;  /* 0x8000000017037812 */ /* 0x000fc800078ec0ff */
[----:B------:R-:W-:-:S04]  /*6710*/  SHF.R.U32.HI R3, RZ, 0x18, R3 ;  /* 0x00000018ff037819 */ /* 0x000fc80000011603 */
[----:B------:R-:W-:-:S04]  /*6720*/  LOP3.LUT R0, R0, R3, RZ, 0xfc, !PT ;  /* 0x0000000300007212 */ /* 0x000fc800078efcff */
[----:B------:R-:W-:Y:S02]  /*6730*/  PRMT R4, R0, 0x7610, R4 ;  /* 0x0000761000047816 */ /* 0x000fe40000000004 */
.L_x_33486:
[----:B------:R-:W-:Y:S05]  /*6740*/  BSYNC B0 ;  /* 0x0000000000007941 */ /* 0x000fea0003800000 */
.L_x_33485:
[----:B------:R0:W-:Y:S01]  /*6750*/  STG.E.U8 [R8.64], R4 ;  /* 0x0000000408007986 */ /* 0x0001e2000c101124 */
[----:B------:R-:W-:Y:S05]  /*6760*/  BRA `(.L_x_33465) ;  /* 0x0000045000007947 */ /* 0x000fea0003800000 */
.L_x_33483:
        /* <DEDUP_REMOVED lines=17> */
.L_x_33490:
[----:B------:R-:W-:-:S04]  /*6880*/  LOP3.LUT R3, R23, 0x80000000, RZ, 0xc0, !PT ;  /* 0x8000000017037812 */ /* 0x000fc800078ec0ff */
[----:B------:R-:W-:-:S04]  /*6890*/  SHF.R.U32.HI R3, RZ, 0x18, R3 ;  /* 0x00000018ff037819 */ /* 0x000fc80000011603 */
[----:B------:R-:W-:-:S04]  /*68a0*/  LOP3.LUT R0, R0, R3, RZ, 0xfc, !PT ;  /* 0x0000000300007212 */ /* 0x000fc800078efcff */
[----:B------:R-:W-:Y:S02]  /*68b0*/  PRMT R4, R0, 0x7610, R4 ;  /* 0x0000761000047816 */ /* 0x000fe40000000004 */
.L_x_33489:
[----:B------:R-:W-:Y:S05]  /*68c0*/  BSYNC B0 ;  /* 0x0000000000007941 */ /* 0x000fea0003800000 */
.L_x_33488:
[----:B------:R0:W-:Y:S01]  /*68d0*/  STG.E.U8 [R8.64], R4 ;  /* 0x0000000408007986 */ /* 0x0001e2000c101124 */
[----:B------:R-:W-:Y:S05]  /*68e0*/  BRA `(.L_x_33465) ;  /* 0x000002d000007947 */ /* 0x000fea0003800000 */
.L_x_33482:
        /* <DEDUP_REMOVED lines=22> */
.L_x_33464:
        /* <DEDUP_REMOVED lines=20> */
.L_x_33492:
[----:B------:R0:W-:Y:S01]  /*6b90*/  STG.E.64 [R8.64], R22 ;  /* 0x0000001608007986 */ /* 0x0001e2000c101b24 */
[----:B------:R-:W-:Y:S05]  /*6ba0*/  BRA `(.L_x_33465) ;  /* 0x0000001000007947 */ /* 0x000fea0003800000 */
.L_x_33491:
[----:B------:R0:W-:Y:S02]  /*6bb0*/  STG.E [R8.64], R22 ;  /* 0x0000001608007986 */ /* 0x0001e4000c101924 */
.L_x_33465:
[----:B------:R-:W-:Y:S02]  /*6bc0*/  IADD3 R2, R2, 0x80, RZ ;  /* 0x0000008002027810 */ /* 0x000fe40007ffe0ff */
.L_x_33426:
[----:B------:R-:W-:Y:S05]  /*6bd0*/  BSYNC B6 ;  /* 0x0000000000067941 */ /* 0x000fea0003800000 */
.L_x_33425:
        /* <DEDUP_REMOVED lines=20> */
.L_x_33496:
[----:B------:R-:W-:Y:S01]  /*6d20*/  STG.E.U8 [R2.64], R16 ;  /* 0x0000001002007986 */ /* 0x000fe2000c101124 */
[----:B------:R-:W-:Y:S05]  /*6d30*/  EXIT ;  /* 0x000000000000794d */ /* 0x000fea0003800000 */
.L_x_33495:
        /* <DEDUP_REMOVED lines=8> */
.L_x_33499:
[----:B------:R-:W-:Y:S01]  /*6dc0*/  STG.E [R2.64], R16 ;  /* 0x0000001002007986 */ /* 0x000fe2000c101924 */
[----:B------:R-:W-:Y:S05]  /*6dd0*/  EXIT ;  /* 0x000000000000794d */ /* 0x000fea0003800000 */
.L_x_33498:
[----:B------:R-:W-:Y:S01]  /*6de0*/  STG.E.U16 [R2.64], R16 ;  /* 0x0000001002007986 */ /* 0x000fe2000c101524 */
[----:B------:R-:W-:Y:S05]  /*6df0*/  EXIT ;  /* 0x000000000000794d */ /* 0x000fea0003800000 */
.L_x_33494:
        /* <DEDUP_REMOVED lines=9> */
.L_x_33501:
[----:B------:R-:W0:Y:S02]  /*6e90*/  I2F.S64 R0, R16 ;  /* 0x0000001000007312 */ /* 0x000e240000301400 */
[----:B0-----:R-:W-:-:S05]  /*6ea0*/  F2FP.PACK_AB R0, RZ, R0 ;  /* 0x00000000ff00723e */ /* 0x001fca00000000ff */
[----:B------:R-:W-:Y:S01]  /*6eb0*/  STG.E.U16 [R2.64], R0 ;  /* 0x0000000002007986 */ /* 0x000fe2000c101524 */
[----:B------:R-:W-:Y:S05]  /*6ec0*/  EXIT ;  /* 0x000000000000794d */ /* 0x000fea0003800000 */
.L_x_33500:
        /* <DEDUP_REMOVED lines=10> */
.L_x_33503:
[----:B------:R-:W0:Y:S02]  /*6f70*/  I2F.S64 R16, R16 ;  /* 0x0000001000107312 */ /* 0x000e240000301400 */
[----:B0-----:R-:W-:-:S04]  /*6f80*/  F2FP.PACK_AB R5, RZ, R16 ;  /* 0x00000010ff05723e */ /* 0x001fc800000000ff */
[----:B------:R-:W-:-:S05]  /*6f90*/  PRMT R5, R5, 0x5410, RZ ;  /* 0x0000541005057816 */ /* 0x000fca00000000ff */
[----:B------:R-:W-:Y:S01]  /*6fa0*/  STG.E [R2.64], R5 ;  /* 0x0000000502007986 */ /* 0x000fe2000c101924 */
[----:B------:R-:W-:Y:S05]  /*6fb0*/  EXIT ;  /* 0x000000000000794d */ /* 0x000fea0003800000 */
.L_x_33502:
[----:B------:R-:W0:Y:S02]  /*6fc0*/  I2F.F64.S64 R16, R16 ;  /* 0x0000001000107312 */ /* 0x000e240000301c00 */
[----:B0-----:R-:W-:Y:S01]  /*6fd0*/  STG.E.64 [R2.64], R16 ;  /* 0x0000001002007986 */ /* 0x001fe2000c101b24 */
[----:B------:R-:W-:Y:S05]  /*6fe0*/  EXIT ;  /* 0x000000000000794d */ /* 0x000fea0003800000 */
.L_x_33493:
        /* <DEDUP_REMOVED lines=13> */
.L_x_33506:
[----:B------:R-:W0:Y:S01]  /*70c0*/  I2F.F64.S64 R16, R16 ;  /* 0x0000001000107312 */ /* 0x000e220000301c00 */
[----:B------:R-:W-:-:S05]  /*70d0*/  CS2R R18, SRZ ;  /* 0x0000000000127805 */ /* 0x000fca000001ff00 */
[----:B0-----:R-:W-:Y:S01]  /*70e0*/  STG.E.128 [R2.64], R16 ;  /* 0x0000001002007986 */ /* 0x001fe2000c101d24 */
[----:B------:R-:W-:Y:S05]  /*70f0*/  EXIT ;  /* 0x000000000000794d */ /* 0x000fea0003800000 */
.L_x_33505:
        /* <DEDUP_REMOVED lines=21> */
.L_x_33510:
[----:B------:R-:W-:Y:S05]  /*7250*/  BSYNC B0 ;  /* 0x0000000000007941 */ /* 0x000fea0003800000 */
.L_x_33509:
[----:B------:R-:W-:-:S05]  /*7260*/  LOP3.LUT R5, R0, R5, RZ, 0xfc, !PT ;  /* 0x0000000500057212 */ /* 0x000fca00078efcff */
[----:B------:R-:W-:Y:S01]  /*7270*/  STG.E.U8 [R2.64], R5 ;  /* 0x0000000502007986 */ /* 0x000fe2000c101124 */
[----:B------:R-:W-:Y:S05]  /*7280*/  EXIT ;  /* 0x000000000000794d */ /* 0x000fea0003800000 */
.L_x_33508:
        /* <DEDUP_REMOVED lines=13> */
.L_x_33512:
[----:B------:R-:W-:Y:S01]  /*7360*/  IMAD.MOV.U32 R0, RZ, RZ, 0x7f ;  /* 0x0000007fff007424 */ /* 0x000fe200078e00ff */
[----:B------:R-:W-:-:S04]  /*7370*/  ISETP.GT.U32.AND P0, PT, R4, 0x7f800000, PT ;  /* 0x7f8000000400780c */ /* 0x000fc80003f04070 */
[----:B------:R-:W-:-:S04]  /*7380*/  SEL R0, R0, 0x7c, P0 ;  /* 0x0000007c00007807 */ /* 0x000fc80000000000 */
.L_x_33513:
[----:B------:R-:W-:Y:S05]  /*7390*/  BSYNC B0 ;  /* 0x0000000000007941 */ /* 0x000fea0003800000 */
.L_x_33511:
[----:B------:R-:W-:-:S04]  /*73a0*/  LOP3.LUT R4, R17, 0x80000000, RZ, 0xc0, !PT ;  /* 0x8000000011047812 */ /* 0x000fc800078ec0ff */
[----:B------:R-:W-:-:S04]  /*73b0*/  SHF.R.U32.HI R5, RZ, 0x18, R4 ;  /* 0x00000018ff057819 */ /* 0x000fc80000011604 */
[----:B------:R-:W-:-:S05]  /*73c0*/  LOP3.LUT R5, R0, R5, RZ, 0xfc, !PT ;  /* 0x0000000500057212 */ /* 0x000fca00078efcff */
[----:B------:R-:W-:Y:S01]  /*73d0*/  STG.E.U8 [R2.64], R5 ;  /* 0x0000000502007986 */ /* 0x000fe2000c101124 */
[----:B------:R-:W-:Y:S05]  /*73e0*/  EXIT ;  /* 0x000000000000794d */ /* 0x000fea0003800000 */
.L_x_33507:
[----:B------:R-:W0:Y:S02]  /*73f0*/  I2F.S64 R0, R16 ;  /* 0x0000001000007312 */ /* 0x000e240000301400 */
[----:B0-----:R-:W-:-:S05]  /*7400*/  F2FP.BF16.PACK_AB R0, RZ, R0 ;  /* 0x00000000ff00723e */ /* 0x001fca00000010ff */
[----:B------:R-:W-:Y:S01]  /*7410*/  STG.E.U16 [R2.64], R0 ;  /* 0x0000000002007986 */ /* 0x000fe2000c101524 */
[----:B------:R-:W-:Y:S05]  /*7420*/  EXIT ;  /* 0x000000000000794d */ /* 0x000fea0003800000 */
.L_x_33504:
        /* <DEDUP_REMOVED lines=10> */
.L_x_33516:
        /* <DEDUP_REMOVED lines=17> */
.L_x_33519:
[----:B------:R-:W-:-:S04]  /*75e0*/  LOP3.LUT R0, R17, 0x80000000, RZ, 0xc0, !PT ;  /* 0x8000000011007812 */ /* 0x000fc800078ec0ff */
[----:B------:R-:W-:-:S04]  /*75f0*/  SHF.R.U32.HI R5, RZ, 0x18, R0 ;  /* 0x00000018ff057819 */ /* 0x000fc80000011600 */
[----:B------:R-:W-:-:S04]  /*7600*/  LOP3.LUT R4, R4, R5, RZ, 0xfc, !PT ;  /* 0x0000000504047212 */ /* 0x000fc800078efcff */
[----:B------:R-:W-:Y:S02]  /*7610*/  PRMT R0, R4, 0x7610, R0 ;  /* 0x0000761004007816 */ /* 0x000fe40000000000 */
.L_x_33518:
[----:B------:R-:W-:Y:S05]  /*7620*/  BSYNC B0 ;  /* 0x0000000000007941 */ /* 0x000fea0003800000 */
.L_x_33517:
[----:B------:R-:W-:Y:S01]  /*7630*/  STG.E.U8 [R2.64], R0 ;  /* 0x0000000002007986 */ /* 0x000fe2000c101124 */
[----:B------:R-:W-:Y:S05]  /*7640*/  EXIT ;  /* 0x000000000000794d */ /* 0x000fea0003800000 */
.L_x_33515:
        /* <DEDUP_REMOVED lines=17> */
.L_x_33522:
[----:B------:R-:W-:-:S04]  /*7760*/  LOP3.LUT R0, R17, 0x80000000, RZ, 0xc0, !PT ;  /* 0x8000000011007812 */ /* 0x000fc800078ec0ff */
[----:B------:R-:W-:-:S04]  /*7770*/  SHF.R.U32.HI R5, RZ, 0x18, R0 ;  /* 0x00000018ff057819 */ /* 0x000fc80000011600 */
[----:B------:R-:W-:-:S04]  /*7780*/  LOP3.LUT R4, R4, R5, RZ, 0xfc, !PT ;  /* 0x0000000504047212 */ /* 0x000fc800078efcff */
[----:B------:R-:W-:Y:S02]  /*7790*/  PRMT R0, R4, 0x7610, R0 ;  /* 0x0000761004007816 */ /* 0x000fe40000000000 */
.L_x_33521:
[----:B------:R-:W-:Y:S05]  /*77a0*/  BSYNC B0 ;  /* 0x0000000000007941 */ /* 0x000fea0003800000 */
.L_x_33520:
[----:B------:R-:W-:Y:S01]  /*77b0*/  STG.E.U8 [R2.64], R0 ;  /* 0x0000000002007986 */ /* 0x000fe2000c101124 */
[----:B------:R-:W-:Y:S05]  /*77c0*/  EXIT ;  /* 0x000000000000794d */ /* 0x000fea0003800000 */
.L_x_33514:
        /* <DEDUP_REMOVED lines=22> */
.L_x_33497:
        /* <DEDUP_REMOVED lines=20> */
.L_x_33524:
[----:B------:R-:W-:Y:S01]  /*7a70*/  STG.E.64 [R2.64], R16 ;  /* 0x0000001002007986 */ /* 0x000fe2000c101b24 */
[----:B------:R-:W-:Y:S05]  /*7a80*/  EXIT ;  /* 0x000000000000794d */ /* 0x000fea0003800000 */
.L_x_33523:
[----:B------:R-:W-:Y:S01]  /*7a90*/  STG.E [R2.64], R16 ;  /* 0x0000001002007986 */ /* 0x000fe2000c101924 */
[----:B------:R-:W-:Y:S05]  /*7aa0*/  EXIT ;  /* 0x000000000000794d */ /* 0x000fea0003800000 */
.L_x_33525:
        /* <DEDUP_REMOVED lines=13> */
.L_x_40262:


//--------------------- .text._ZN2at6native18elementwise_kernelILi128ELi2EZNS0_22gpu_kernel_impl_nocastINS0_13AUnaryFunctorIlllZZZNS0_19maximum_kernel_cudaERNS_18TensorIteratorBaseEENKUlvE_clEvENKUlvE2_clEvEUlllE_EEEEvS5_RKT_EUliE_EEviT1_ --------------------------
	.section	.text._ZN2at6native18elementwise_kernelILi128ELi2EZNS0_22gpu_kernel_impl_nocastINS0_13AUnaryFunctorIlllZZZNS0_19maximum_kernel_cudaERNS_18TensorIteratorBaseEENKUlvE_clEvENKUlvE2_clEvEUlllE_EEEEvS5_RKT_EUliE_EEviT1_,"ax",@progbits
	.sectioninfo	@"SHI_REGISTERS=12"
	.align	128
        .global         _ZN2at6native18elementwise_kernelILi128ELi2EZNS0_22gpu_kernel_impl_nocastINS0_13AUnaryFunctorIlllZZZNS0_19maximum_kernel_cudaERNS_18TensorIteratorBaseEENKUlvE_clEvENKUlvE2_clEvEUlllE_EEEEvS5_RKT_EUliE_EEviT1_
        .type           _ZN2at6native18elementwise_kernelILi128ELi2EZNS0_22gpu_kernel_impl_nocastINS0_13AUnaryFunctorIlllZZZNS0_19maximum_kernel_cudaERNS_18TensorIteratorBaseEENKUlvE_clEvENKUlvE2_clEvEUlllE_EEEEvS5_RKT_EUliE_EEviT1_,@function
        .size           _ZN2at6native18elementwise_kernelILi128ELi2EZNS0_22gpu_kernel_impl_nocastINS0_13AUnaryFunctorIlllZZZNS0_19maximum_kernel_cudaERNS_18TensorIteratorBaseEENKUlvE_clEvENKUlvE2_clEvEUlllE_EEEEvS5_RKT_EUliE_EEviT1_,(.L_x_40263 - _ZN2at6native18elementwise_kernelILi128ELi2EZNS0_22gpu_kernel_impl_nocastINS0_13AUnaryFunctorIlllZZZNS0_19maximum_kernel_cudaERNS_18TensorIteratorBaseEENKUlvE_clEvENKUlvE2_clEvEUlllE_EEEEvS5_RKT_EUliE_EEviT1_)
        .other          _ZN2at6native18elementwise_kernelILi128ELi2EZNS0_22gpu_kernel_impl_nocastINS0_13AUnaryFunctorIlllZZZNS0_19maximum_kernel_cudaERNS_18TensorIteratorBaseEENKUlvE_clEvENKUlvE2_clEvEUlllE_EEEEvS5_RKT_EUliE_EEviT1_,@"STO_CUDA_ENTRY STV_DEFAULT"
_ZN2at6native18elementwise_kernelILi128ELi2EZNS0_22gpu_kernel_impl_nocastINS0_13AUnaryFunctorIlllZZZNS0_19maximum_kernel_cudaERNS_18TensorIteratorBaseEENKUlvE_clEvENKUlvE2_clEvEUlllE_EEEEvS5_RKT_EUliE_EEviT1_:
.text._ZN2at6native18elementwise_kernelILi128ELi2EZNS0_22gpu_kernel_impl_nocastINS0_13AUnaryFunctorIlllZZZNS0_19maximum_kernel_cudaERNS_18TensorIteratorBaseEENKUlvE_clEvENKUlvE2_clEvEUlllE_EEEEvS5_RKT_EUliE_EEviT1_:
        /* <DEDUP_REMOVED lines=236> */
.L_x_33528:
[----:B------:R-:W-:-:S04]  /*0ec0*/  IADD3 R4, P0, R3, c[0x0][0x368], RZ ;  /* 0x0000da0003047a10 */ /* 0x000fc80007f1e0ff */
[----:B------:R-:W-:-:S06]  /*0ed0*/  IADD3.X R5, RZ, c[0x0][0x36c], RZ, P0, !PT ;  /* 0x0000db00ff057a10 */ /* 0x000fcc00007fe4ff */
[----:B------:R-:W2:Y:S01]  /*0ee0*/  LDG.E.64 R4, [R4.64] ;  /* 0x0000000404047981 */ /* 0x000ea2000c1e1b00 */
[----:B------:R-:W-:Y:S02]  /*0ef0*/  IADD3 R6, P1, R2, c[0x0][0x360], RZ ;  /* 0x0000d80002067a10 */ /* 0x000fe40007f3e0ff */
[----:B------:R-:W-:Y:S02]  /*0f00*/  IADD3 R9, R0, 0x80, RZ ;  /* 0x0000008000097810 */ /* 0x000fe40007ffe0ff */
[----:B------:R-:W-:Y:S02]  /*0f10*/  IADD3.X R7, RZ, c[0x0][0x364], RZ, P1, !PT ;  /* 0x0000d900ff077a10 */ /* 0x000fe40000ffe4ff */
[----:B--2---:R-:W-:-:S04]  /*0f20*/  ISETP.GT.U32.AND P0, PT, R4, c[0x0][0x378], PT ;  /* 0x0000de0004007a0c */ /* 0x004fc80003f04070 */
[----:B------:R-:W-:-:S04]  /*0f30*/  ISETP.GT.AND.EX P0, PT, R5, c[0x0][0x37c], PT, P0 ;  /* 0x0000df0005007a0c */ /* 0x000fc80003f04300 */
[----:B------:R-:W-:Y:S02]  /*0f40*/  SEL R2, R4, c[0x0][0x378], P0 ;  /* 0x0000de0004027a07 */ /* 0x000fe40000000000 */
[----:B------:R-:W-:-:S05]  /*0f50*/  SEL R3, R5, c[0x0][0x37c], P0 ;  /* 0x0000df0005037a07 */ /* 0x000fca0000000000 */
[----:B------:R0:W-:Y:S02]  /*0f60*/  STG.E.64 [R6.64], R2 ;  /* 0x0000000206007986 */ /* 0x0001e4000c101b04 */
.L_x_33527:
[----:B------:R-:W-:Y:S05]  /*0f70*/  BSYNC B0 ;  /* 0x0000000000007941 */ /* 0x000fea0003800000 */
.L_x_33526:
        /* <DEDUP_REMOVED lines=230> */
.L_x_33529:
[----:B------:R-:W-:-:S04]  /*1de0*/  IADD3 R2, P0, R2, c[0x0][0x368], RZ ;  /* 0x0000da0002027a10 */ /* 0x000fc80007f1e0ff */
[----:B------:R-:W-:-:S06]  /*1df0*/  IADD3.X R3, RZ, c[0x0][0x36c], RZ, P0, !PT ;  /* 0x0000db00ff037a10 */ /* 0x000fcc00007fe4ff */
[----:B------:R-:W2:Y:S01]  /*1e00*/  LDG.E.64 R2, [R2.64] ;  /* 0x0000000402027981 */ /* 0x000ea2000c1e1b00 */
[----:B------:R-:W-:-:S04]  /*1e10*/  IADD3 R6, P1, R0, c[0x0][0x360], RZ ;  /* 0x0000d80000067a10 */ /* 0x000fc80007f3e0ff */
[----:B------:R-:W-:Y:S02]  /*1e20*/  IADD3.X R7, RZ, c[0x0][0x364], RZ, P1, !PT ;  /* 0x0000d900ff077a10 */ /* 0x000fe40000ffe4ff */
[----:B--2---:R-:W-:-:S04]  /*1e30*/  ISETP.GT.U32.AND P0, PT, R2, c[0x0][0x378], PT ;  /* 0x0000de0002007a0c */ /* 0x004fc80003f04070 */
[----:B------:R-:W-:-:S04]  /*1e40*/  ISETP.GT.AND.EX P0, PT, R3, c[0x0][0x37c], PT, P0 ;  /* 0x0000df0003007a0c */ /* 0x000fc80003f04300 */
[----:B------:R-:W-:Y:S02]  /*1e50*/  SEL R4, R2, c[0x0][0x378], P0 ;  /* 0x0000de0002047a07 */ /* 0x000fe40000000000 */
[----:B------:R-:W-:-:S05]  /*1e60*/  SEL R5, R3, c[0x0][0x37c], P0 ;  /* 0x0000df0003057a07 */ /* 0x000fca0000000000 */
[----:B------:R-:W-:Y:S01]  /*1e70*/  STG.E.64 [R6.64], R4 ;  /* 0x0000000406007986 */ /* 0x000fe2000c101b04 */
[----:B------:R-:W-:Y:S05]  /*1e80*/  EXIT ;  /* 0x000000000000794d */ /* 0x000fea0003800000 */
.L_x_33530:
        /* <DEDUP_REMOVED lines=15> */
.L_x_40263:


//--------------------- .text._ZN2at6native27unrolled_elementwise_kernelINS0_13AUnaryFunctorIlllZZZNS0_19maximum_kernel_cudaERNS_18TensorIteratorBaseEENKUlvE_clEvENKUlvE2_clEvEUlllE_EESt5arrayIPcLm2EELi4E23TrivialOffsetCalculatorILi1EjESD_NS0_6memory15LoadWithoutCastENSE_16StoreWithoutCastEEEviT_T0_T2_T3_T4_T5_ --------------------------
	.section	.text._ZN2at6native27unrolled_elementwise_kernelINS0_13AUnaryFunctorIlllZZZNS0_19maximum_kernel_cudaERNS_18TensorIteratorBaseEENKUlvE_clEvENKUlvE2_clEvEUlllE_EESt5arrayIPcLm2EELi4E23TrivialOffsetCalculatorILi1EjESD_NS0_6memory15LoadWithoutCastENSE_16StoreWithoutCastEEEviT_T0_T2_T3_T4_T5_,"ax",@progbits
	.sectioninfo	@"SHI_REGISTERS=22"
	.align	128
        .global         _ZN2at6native27unrolled_elementwise_kernelINS0_13AUnaryFunctorIlllZZZNS0_19maximum_kernel_cudaERNS_18TensorIteratorBaseEENKUlvE_clEvENKUlvE2_clEvEUlllE_EESt5arrayIPcLm2EELi4E23TrivialOffsetCalculatorILi1EjESD_NS0_6memory15LoadWithoutCastENSE_16StoreWithoutCastEEEviT_T0_T2_T3_T4_T5_
        .type           _ZN2at6native27unrolled_elementwise_kernelINS0_13AUnaryFunctorIlllZZZNS0_19maximum_kernel_cudaERNS_18TensorIteratorBaseEENKUlvE_clEvENKUlvE2_clEvEUlllE_EESt5arrayIPcLm2EELi4E23TrivialOffsetCalculatorILi1EjESD_NS0_6memory15LoadWithoutCastENSE_16StoreWithoutCastEEEviT_T0_T2_T3_T4_T5_,@function
        .size           _ZN2at6native27unrolled_elementwise_kernelINS0_13AUnaryFunctorIlllZZZNS0_19maximum_kernel_cudaERNS_18TensorIteratorBaseEENKUlvE_clEvENKUlvE2_clEvEUlllE_EESt5arrayIPcLm2EELi4E23TrivialOffsetCalculatorILi1EjESD_NS0_6memory15LoadWithoutCastENSE_16StoreWithoutCastEEEviT_T0_T2_T3_T4_T5_,(.L_x_40264 - _ZN2at6native27unrolled_elementwise_kernelINS0_13AUnaryFunctorIlllZZZNS0_19maximum_kernel_cudaERNS_18TensorIteratorBaseEENKUlvE_clEvENKUlvE2_clEvEUlllE_EESt5arrayIPcLm2EELi4E23TrivialOffsetCalculatorILi1EjESD_NS0_6memory15LoadWithoutCastENSE_16StoreWithoutCastEEEviT_T0_T2_T3_T4_T5_)
        .other          _ZN2at6native27unrolled_elementwise_kernelINS0_13AUnaryFunctorIlllZZZNS0_19maximum_kernel_cudaERNS_18TensorIteratorBaseEENKUlvE_clEvENKUlvE2_clEvEUlllE_EESt5arrayIPcLm2EELi4E23TrivialOffsetCalculatorILi1EjESD_NS0_6memory15LoadWithoutCastENSE_16StoreWithoutCastEEEviT_T0_T2_T3_T4_T5_,@"STO_CUDA_ENTRY STV_DEFAULT"
_ZN2at6native27unrolled_elementwise_kernelINS0_13AUnaryFunctorIlllZZZNS0_19maximum_kernel_cudaERNS_18TensorIteratorBaseEENKUlvE_clEvENKUlvE2_clEvEUlllE_EESt5arrayIPcLm2EELi4E23TrivialOffsetCalculatorILi1EjESD_NS0_6memory15LoadWithoutCastENSE_16StoreWithoutCastEEEviT_T0_T2_T3_T4_T5_:
.text._ZN2at6native27unrolled_elementwise_kernelINS0_13AUnaryFunctorIlllZZZNS0_19maximum_kernel_cudaERNS_18TensorIteratorBaseEENKUlvE_clEvENKUlvE2_clEvEUlllE_EESt5arrayIPcLm2EELi4E23TrivialOffsetCalculatorILi1EjESD_NS0_6memory15LoadWithoutCastENSE_16StoreWithoutCastEEEviT_T0_T2_T3_T4_T5_:
        /* <DEDUP_REMOVED lines=41> */
[----:B--2---:R-:W-:-:S04]  /*0290*/  ISETP.GT.U32.AND P1, PT, R18, c[0x0][0x170], PT ;  /* 0x00005c0012007a0c */ /* 0x004fc80003f24070 */
[----:B------:R-:W-:-:S04]  /*02a0*/  ISETP.GT.AND.EX P1, PT, R19, c[0x0][0x174], PT, P1 ;  /* 0x00005d0013007a0c */ /* 0x000fc80003f24310 */
[----:B-1----:R-:W-:Y:S02]  /*02b0*/  SEL R14, R18, c[0x0][0x170], P1 ;  /* 0x00005c00120e7a07 */ /* 0x002fe40000800000 */
[----:B------:R-:W-:-:S05]  /*02c0*/  SEL R15, R19, c[0x0][0x174], P1 ;  /* 0x00005d00130f7a07 */ /* 0x000fca0000800000 */
[----:B------:R0:W-:Y:S01]  /*02d0*/  @!P2 STG.E.64 [R12.64], R14 ;  /* 0x0000000e0c00a986 */ /* 0x0001e2000c101b04 */
[----:B---3--:R-:W-:-:S04]  /*02e0*/  ISETP.GT.U32.AND P3, PT, R8, c[0x0][0x170], PT ;  /* 0x00005c0008007a0c */ /* 0x008fc80003f64070 */
[----:B------:R-:W-:Y:S02]  /*02f0*/  ISETP.GT.AND.EX P1, PT, R9, c[0x0][0x174], PT, P3 ;  /* 0x00005d0009007a0c */ /* 0x000fe40003f24330 */
[----:B------:R-:W-:Y:S02]  /*0300*/  ISETP.GE.AND P3, PT, R11, R2, PT ;  /* 0x000000020b00720c */ /* 0x000fe40003f66270 */
[----:B------:R-:W-:Y:S02]  /*0310*/  SEL R8, R8, c[0x0][0x170], P1 ;  /* 0x00005c0008087a07 */ /* 0x000fe40000800000 */
[----:B----4-:R-:W-:-:S04]  /*0320*/  ISETP.GT.U32.AND P0, PT, R6, c[0x0][0x170], PT ;  /* 0x00005c0006007a0c */ /* 0x010fc80003f04070 */
[----:B------:R-:W-:Y:S02]  /*0330*/  ISETP.GT.AND.EX P0, PT, R7, c[0x0][0x174], PT, P0 ;  /* 0x00005d0007007a0c */ /* 0x000fe40003f04300 */
        /* <DEDUP_REMOVED lines=14> */
.L_x_33532:
[----:B0-----:R-:W-:Y:S05]  /*0420*/  BSYNC B0 ;  /* 0x0000000000007941 */ /* 0x001fea0003800000 */
.L_x_33531:
[----:B------:R-:W-:Y:S02]  /*0430*/  ISETP.GE.AND P1, PT, R11, R2, PT ;  /* 0x000000020b00720c */ /* 0x000fe40003f26270 */
[----:B-----5:R-:W-:-:S04]  /*0440*/  ISETP.GT.U32.AND P0, PT, R4, c[0x0][0x170], PT ;  /* 0x00005c0004007a0c */ /* 0x020fc80003f04070 */
[----:B------:R-:W-:-:S07]  /*0450*/  ISETP.GT.AND.EX P0, PT, R5, c[0x0][0x174], PT, P0 ;  /* 0x00005d0005007a0c */ /* 0x000fce0003f04300 */
        /* <DEDUP_REMOVED lines=8> */
.L_x_33533:
        /* <DEDUP_REMOVED lines=10> */
.L_x_40264:


//--------------------- .text._ZN2at6native29vectorized_elementwise_kernelILi2ENS0_13AUnaryFunctorIlllZZZNS0_19maximum_kernel_cudaERNS_18TensorIteratorBaseEENKUlvE_clEvENKUlvE2_clEvEUlllE_EESt5arrayIPcLm2EEEEviT0_T1_ --------------------------
	.section	.text._ZN2at6native29vectorized_elementwise_kernelILi2ENS0_13AUnaryFunctorIlllZZZNS0_19maximum_kernel_cudaERNS_18TensorIteratorBaseEENKUlvE_clEvENKUlvE2_clEvEUlllE_EESt5arrayIPcLm2EEEEviT0_T1_,"ax",@progbits
	.sectioninfo	@"SHI_REGISTERS=32"
	.align	128
        .global         _ZN2at6native29vectorized_elementwise_kernelILi2ENS0_13AUnaryFunctorIlllZZZNS0_19maximum_kernel_cudaERNS_18TensorIteratorBaseEENKUlvE_clEvENKUlvE2_clEvEUlllE_EESt5arrayIPcLm2EEEEviT0_T1_
        .type           _ZN2at6native29vectorized_elementwise_kernelILi2ENS0_13AUnaryFunctorIlllZZZNS0_19maximum_kernel_cudaERNS_18TensorIteratorBaseEENKUlvE_clEvENKUlvE2_clEvEUlllE_EESt5arrayIPcLm2EEEEviT0_T1_,@function
        .size           _ZN2at6native29vectorized_elementwise_kernelILi2ENS0_13AUnaryFunctorIlllZZZNS0_19maximum_kernel_cudaERNS_18TensorIteratorBaseEENKUlvE_clEvENKUlvE2_clEvEUlllE_EESt5arrayIPcLm2EEEEviT0_T1_,(.L_x_40265 - _ZN2at6native29vectorized_elementwise_kernelILi2ENS0_13AUnaryFunctorIlllZZZNS0_19maximum_kernel_cudaERNS_18TensorIteratorBaseEENKUlvE_clEvENKUlvE2_clEvEUlllE_EESt5arrayIPcLm2EEEEviT0_T1_)
        .other          _ZN2at6native29vectorized_elementwise_kernelILi2ENS0_13AUnaryFunctorIlllZZZNS0_19maximum_kernel_cudaERNS_18TensorIteratorBaseEENKUlvE_clEvENKUlvE2_clEvEUlllE_EESt5arrayIPcLm2EEEEviT0_T1_,@"STO_CUDA_ENTRY STV_DEFAULT"
_ZN2at6native29vectorized_elementwise_kernelILi2ENS0_13AUnaryFunctorIlllZZZNS0_19maximum_kernel_cudaERNS_18TensorIteratorBaseEENKUlvE_clEvENKUlvE2_clEvEUlllE_EESt5arrayIPcLm2EEEEviT0_T1_:
.text._ZN2at6native29vectorized_elementwise_kernelILi2ENS0_13AUnaryFunctorIlllZZZNS0_19maximum_kernel_cudaERNS_18TensorIteratorBaseEENKUlvE_clEvENKUlvE2_clEvEUlllE_EESt5arrayIPcLm2EEEEviT0_T1_:
        /* <DEDUP_REMOVED lines=17> */
[----:B--2---:R-:W-:Y:S02]  /*0110*/  ISETP.GT.U32.AND P0, PT, R10, c[0x0][0x170], PT ;  /* 0x00005c000a007a0c */ /* 0x004fe40003f04070 */
[----:B------:R-:W-:Y:S02]  /*0120*/  ISETP.GT.U32.AND P1, PT, R8, c[0x0][0x170], PT ;  /* 0x00005c0008007a0c */ /* 0x000fe40003f24070 */
[----:B------:R-:W-:Y:S02]  /*0130*/  ISETP.GT.AND.EX P0, PT, R11, c[0x0][0x174], PT, P0 ;  /* 0x00005d000b007a0c */ /* 0x000fe40003f04300 */
[----:B---3--:R-:W-:Y:S02]  /*0140*/  ISETP.GT.U32.AND P2, PT, R18, c[0x0][0x170], PT ;  /* 0x00005c0012007a0c */ /* 0x008fe40003f44070 */
[----:B------:R-:W-:Y:S02]  /*0150*/  ISETP.GT.AND.EX P1, PT, R9, c[0x0][0x174], PT, P1 ;  /* 0x00005d0009007a0c */ /* 0x000fe40003f24310 */
[----:B------:R-:W-:-:S02]  /*0160*/  SEL R2, R10, c[0x0][0x170], P0 ;  /* 0x00005c000a027a07 */ /* 0x000fc40000000000 */
[----:B------:R-:W-:Y:S02]  /*0170*/  SEL R3, R11, c[0x0][0x174], P0 ;  /* 0x00005d000b037a07 */ /* 0x000fe40000000000 */
[C---:B------:R-:W-:Y:S02]  /*0180*/  ISETP.GT.AND.EX P0, PT, R19.reuse, c[0x0][0x174], PT, P2 ;  /* 0x00005d0013007a0c */ /* 0x040fe40003f04320 */
[----:B------:R-:W-:Y:S02]  /*0190*/  SEL R0, R8, c[0x0][0x170], P1 ;  /* 0x00005c0008007a07 */ /* 0x000fe40000800000 */
[----:B------:R-:W-:Y:S02]  /*01a0*/  SEL R8, R18, c[0x0][0x170], P0 ;  /* 0x00005c0012087a07 */ /* 0x000fe40000000000 */
[----:B------:R-:W-:Y:S02]  /*01b0*/  SEL R19, R19, c[0x0][0x174], P0 ;  /* 0x00005d0013137a07 */ /* 0x000fe40000000000 */
[----:B----4-:R-:W-:Y:S01]  /*01c0*/  ISETP.GT.U32.AND P0, PT, R14, c[0x0][0x170], PT ;  /* 0x00005c000e007a0c */ /* 0x010fe20003f04070 */
[----:B------:R-:W-:Y:S01]  /*01d0*/  IMAD.MOV.U32 R18, RZ, RZ, R8 ;  /* 0x000000ffff127224 */ /* 0x000fe200078e0008 */
[----:B------:R-:W-:-:S02]  /*01e0*/  ISETP.GT.U32.AND P3, PT, R16, c[0x0][0x170], PT ;  /* 0x00005c0010007a0c */ /* 0x000fc40003f64070 */
[----:B------:R-:W-:Y:S02]  /*01f0*/  SEL R9, R9, c[0x0][0x174], P1 ;  /* 0x00005d0009097a07 */ /* 0x000fe40000800000 */
[----:B------:R-:W-:Y:S02]  /*0200*/  ISETP.GT.AND.EX P0, PT, R15, c[0x0][0x174], PT, P0 ;  /* 0x00005d000f007a0c */ /* 0x000fe40003f04300 */
[----:B------:R-:W-:Y:S02]  /*0210*/  ISETP.GT.AND.EX P1, PT, R17, c[0x0][0x174], PT, P3 ;  /* 0x00005d0011007a0c */ /* 0x000fe40003f24330 */
[----:B-----5:R-:W-:Y:S02]  /*0220*/  ISETP.GT.U32.AND P2, PT, R6, c[0x0][0x170], PT ;  /* 0x00005c0006007a0c */ /* 0x020fe40003f44070 */
[----:B------:R-:W-:Y:S02]  /*0230*/  ISETP.GT.U32.AND P3, PT, R4, c[0x0][0x170], PT ;  /* 0x00005c0004007a0c */ /* 0x000fe40003f64070 */
[----:B------:R-:W-:-:S02]  /*0240*/  SEL R14, R14, c[0x0][0x170], P0 ;  /* 0x00005c000e0e7a07 */ /* 0x000fc40000000000 */
[----:B------:R-:W-:Y:S02]  /*0250*/  SEL R15, R15, c[0x0][0x174], P0 ;  /* 0x00005d000f0f7a07 */ /* 0x000fe40000000000 */
[----:B------:R-:W-:Y:S02]  /*0260*/  ISETP.GT.AND.EX P0, PT, R7, c[0x0][0x174], PT, P2 ;  /* 0x00005d0007007a0c */ /* 0x000fe40003f04320 */
[----:B------:R-:W-:Y:S02]  /*0270*/  ISETP.GT.AND.EX P2, PT, R5, c[0x0][0x174], PT, P3 ;  /* 0x00005d0005007a0c */ /* 0x000fe40003f44330 */
[----:B------:R-:W-:Y:S02]  /*0280*/  SEL R10, R16, c[0x0][0x170], P1 ;  /* 0x00005c00100a7a07 */ /* 0x000fe40000800000 */
[----:B------:R-:W-:Y:S02]  /*0290*/  SEL R11, R17, c[0x0][0x174], P1 ;  /* 0x00005d00110b7a07 */ /* 0x000fe40000800000 */
[----:B------:R-:W-:Y:S01]  /*02a0*/  ISETP.GT.U32.AND P1, PT, R12, c[0x0][0x170], PT ;  /* 0x00005c000c007a0c */ /* 0x000fe20003f24070 */
        /* <DEDUP_REMOVED lines=9> */
[----:B------:R-:W-:Y:S01]  /*0340*/  ISETP.GT.AND.EX P1, PT, R13, c[0x0][0x174], PT, P1 ;  /* 0x00005d000d007a0c */ /* 0x000fe20003f24310 */
        /* <DEDUP_REMOVED lines=12> */
.L_x_33534:
        /* <DEDUP_REMOVED lines=64> */
[----:B--2---:R-:W-:Y:S02]  /*0810*/  ISETP.GT.U32.AND P1, PT, R22, c[0x0][0x170], PT ;  /* 0x00005c0016007a0c */ /* 0x004fe40003f24070 */
[----:B---3--:R-:W-:Y:S02]  /*0820*/  ISETP.GT.U32.AND P0, PT, R8, c[0x0][0x170], PT ;  /* 0x00005c0008007a0c */ /* 0x008fe40003f04070 */
[----:B------:R-:W-:Y:S02]  /*0830*/  ISETP.GT.AND.EX P1, PT, R23, c[0x0][0x174], PT, P1 ;  /* 0x00005d0017007a0c */ /* 0x000fe40003f24310 */
[----:B------:R-:W-:Y:S02]  /*0840*/  ISETP.GT.AND.EX P0, PT, R9, c[0x0][0x174], PT, P0 ;  /* 0x00005d0009007a0c */ /* 0x000fe40003f04300 */
[----:B------:R-:W-:-:S02]  /*0850*/  SEL R18, R22, c[0x0][0x170], P1 ;  /* 0x00005c0016127a07 */ /* 0x000fc40000800000 */
[----:B------:R-:W-:Y:S01]  /*0860*/  SEL R19, R23, c[0x0][0x174], P1 ;  /* 0x00005d0017137a07 */ /* 0x000fe20000800000 */
[----:B------:R-:W-:Y:S01]  /*0870*/  @!P3 IMAD.WIDE.U32 R22, R26, R27, c[0x0][0x178] ;  /* 0x00005e001a16b625 */ /* 0x000fe200078e001b */
[----:B------:R-:W-:Y:S02]  /*0880*/  SEL R20, R8, c[0x0][0x170], P0 ;  /* 0x00005c0008147a07 */ /* 0x000fe40000000000 */
[----:B------:R-:W-:-:S05]  /*0890*/  SEL R21, R9, c[0x0][0x174], P0 ;  /* 0x00005d0009157a07 */ /* 0x000fca0000000000 */
[----:B------:R0:W-:Y:S01]  /*08a0*/  @!P3 STG.E.64 [R22.64], R20 ;  /* 0x000000141600b986 */ /* 0x0001e2000c101b04 */
[----:B------:R-:W-:Y:S02]  /*08b0*/  ISETP.GE.AND P3, PT, R17, R16, PT ;  /* 0x000000101100720c */ /* 0x000fe40003f66270 */
[----:B----4-:R-:W-:-:S04]  /*08c0*/  ISETP.GT.U32.AND P2, PT, R10, c[0x0][0x170], PT ;  /* 0x00005c000a007a0c */ /* 0x010fc80003f44070 */
[----:B------:R-:W-:-:S04]  /*08d0*/  ISETP.GT.AND.EX P1, PT, R11, c[0x0][0x174], PT, P2 ;  /* 0x00005d000b007a0c */ /* 0x000fc80003f24320 */
[----:B------:R-:W-:Y:S02]  /*08e0*/  SEL R8, R10, c[0x0][0x170], P1 ;  /* 0x00005c000a087a07 */ /* 0x000fe40000800000 */
[----:B------:R-:W-:Y:S02]  /*08f0*/  SEL R9, R11, c[0x0][0x174], P1 ;  /* 0x00005d000b097a07 */ /* 0x000fe40000800000 */
[----:B------:R-:W-:Y:S02]  /*0900*/  ISETP.GT.U32.AND P0, PT, R2, c[0x0][0x170], PT ;  /* 0x00005c0002007a0c */ /* 0x000fe40003f04070 */
[----:B------:R-:W-:Y:S02]  /*0910*/  ISETP.GT.U32.AND P2, PT, R4, c[0x0][0x170], PT ;  /* 0x00005c0004007a0c */ /* 0x000fe40003f44070 */
[----:B------:R-:W-:Y:S02]  /*0920*/  ISETP.GT.AND.EX P0, PT, R3, c[0x0][0x174], PT, P0 ;  /* 0x00005d0003007a0c */ /* 0x000fe40003f04300 */
[----:B------:R-:W-:-:S02]  /*0930*/  ISETP.GT.AND.EX P1, PT, R5, c[0x0][0x174], PT, P2 ;  /* 0x00005d0005007a0c */ /* 0x000fc40003f24320 */
[----:B------:R-:W-:Y:S02]  /*0940*/  SEL R2, R2, c[0x0][0x170], P0 ;  /* 0x00005c0002027a07 */ /* 0x000fe40000000000 */
[----:B------:R-:W-:Y:S02]  /*0950*/  SEL R3, R3, c[0x0][0x174], P0 ;  /* 0x00005d0003037a07 */ /* 0x000fe40000000000 */
[----:B------:R-:W-:Y:S02]  /*0960*/  SEL R4, R4, c[0x0][0x170], P1 ;  /* 0x00005c0004047a07 */ /* 0x000fe40000800000 */
[----:B------:R-:W-:Y:S02]  /*0970*/  SEL R5, R5, c[0x0][0x174], P1 ;  /* 0x00005d0005057a07 */ /* 0x000fe40000800000 */
[----:B-----5:R-:W-:Y:S02]  /*0980*/  ISETP.GT.U32.AND P0, PT, R6, c[0x0][0x170], PT ;  /* 0x00005c0006007a0c */ /* 0x020fe40003f04070 */
[----:B------:R-:W-:-:S02]  /*0990*/  ISETP.GT.U32.AND P1, PT, R12, c[0x0][0x170], PT ;  /* 0x00005c000c007a0c */ /* 0x000fc40003f24070 */
[----:B------:R-:W-:Y:S02]  /*09a0*/  ISETP.GT.U32.AND P2, PT, R14, c[0x0][0x170], PT ;  /* 0x00005c000e007a0c */ /* 0x000fe40003f44070 */
[----:B------:R-:W-:Y:S02]  /*09b0*/  ISETP.GT.AND.EX P0, PT, R7, c[0x0][0x174], PT, P0 ;  /* 0x00005d0007007a0c */ /* 0x000fe40003f04300 */
[----:B------:R-:W-:Y:S02]  /*09c0*/  ISETP.GT.AND.EX P1, PT, R13, c[0x0][0x174], PT, P1 ;  /* 0x00005d000d007a0c */ /* 0x000fe40003f24310 */
[----:B------:R-:W-:Y:S02]  /*09d0*/  ISETP.GT.AND.EX P2, PT, R15, c[0x0][0x174], PT, P2 ;  /* 0x00005d000f007a0c */ /* 0x000fe40003f44320 */
        /* <DEDUP_REMOVED lines=19> */
.L_x_33537:
[----:B0-----:R-:W-:-:S13]  /*0b10*/  ISETP.GE.AND P0, PT, R17, R16, PT ;  /* 0x000000101100720c */ /* 0x001fda0003f06270 */
[----:B------:R-:W-:Y:S05]  /*0b20*/  @P0 BRA `(.L_x_33539) ;  /* 0x000000c000000947 */ /* 0x000fea0003800000 */
[----:B------:R-:W-:Y:S01]  /*0b30*/  IMAD.IADD R8, R0, 0x1, R17 ;  /* 0x0000000100087824 */ /* 0x000fe200078e0211 */
[----:B------:R-:W-:Y:S01]  /*0b40*/  IADD3 R17, R17, 0x80, RZ ;  /* 0x0000008011117810 */ /* 0x000fe20007ffe0ff */
[----:B------:R-:W-:-:S04]  /*0b50*/  IMAD.MOV.U32 R9, RZ, RZ, 0x8 ;  /* 0x00000008ff097424 */ /* 0x000fc800078e00ff */
[----:B------:R-:W-:-:S05]  /*0b60*/  IMAD.WIDE.U32 R8, R8, R9, c[0x0][0x178] ;  /* 0x00005e0008087625 */ /* 0x000fca00078e0009 */
[----:B------:R0:W-:Y:S02]  /*0b70*/  STG.E.64 [R8.64], R2 ;  /* 0x0000000208007986 */ /* 0x0001e4000c101b04 */
.L_x_33538:
[----:B------:R-:W-:-:S13]  /*0b80*/  ISETP.GE.AND P0, PT, R17, R16, PT ;  /* 0x000000101100720c */ /* 0x000fda0003f06270 */
[----:B------:R-:W-:Y:S05]  /*0b90*/  @P0 BRA `(.L_x_33540) ;  /* 0x000000d000000947 */ /* 0x000fea0003800000 */
[----:B0-----:R-:W-:Y:S01]  /*0ba0*/  IMAD.IADD R2, R0, 0x1, R17 ;  /* 0x0000000100027824 */ /* 0x001fe200078e0211 */
[----:B------:R-:W-:Y:S01]  /*0bb0*/  IADD3 R17, R17, 0x80, RZ ;  /* 0x0000008011117810 */ /* 0x000fe20007ffe0ff */
[----:B------:R-:W-:-:S04]  /*0bc0*/  IMAD.MOV.U32 R3, RZ, RZ, 0x8 ;  /* 0x00000008ff037424 */ /* 0x000fc800078e00ff */
[----:B------:R-:W-:-:S05]  /*0bd0*/  IMAD.WIDE.U32 R2, R2, R3, c[0x0][0x178] ;  /* 0x00005e0002027625 */ /* 0x000fca00078e0003 */
[----:B------:R0:W-:Y:S02]  /*0be0*/  STG.E.64 [R2.64], R4 ;  /* 0x0000000402007986 */ /* 0x0001e4000c101b04 */
.L_x_33539:
        /* <DEDUP_REMOVED lines=8> */
.L_x_33540:
[----:B------:R-:W-:Y:S05]  /*0c70*/  BSYNC B1 ;  /* 0x0000000000017941 */ /* 0x000fea0003800000 */
.L_x_33536:
[----:B------:R-:W-:-:S13]  /*0c80*/  ISETP.GE.AND P0, PT, R17, R16, PT ;  /* 0x000000101100720c */ /* 0x000fda0003f06270 */
[----:B0-----:R-:W-:Y:S01]  /*0c90*/  @!P0 IMAD.IADD R2, R0, 0x1, R17 ;  /* 0x0000000100028824 */ /* 0x001fe200078e0211 */
[----:B------:R-:W-:Y:S01]  /*0ca0*/  @!P0 IADD3 R17, R17, 0x80, RZ ;  /* 0x0000008011118810 */ /* 0x000fe20007ffe0ff */
[----:B------:R-:W-:-:S04]  /*0cb0*/  @!P0 IMAD.MOV.U32 R3, RZ, RZ, 0x8 ;  /* 0x00000008ff038424 */ /* 0x000fc800078e00ff */
[----:B------:R-:W-:-:S05]  /*0cc0*/  @!P0 IMAD.WIDE.U32 R2, R2, R3, c[0x0][0x178] ;  /* 0x00005e0002028625 */ /* 0x000fca00078e0003 */
[----:B------:R0:W-:Y:S02]  /*0cd0*/  @!P0 STG.E.64 [R2.64], R12 ;  /* 0x0000000c02008986 */ /* 0x0001e4000c101b04 */
.L_x_33541:
[----:B------:R-:W-:Y:S05]  /*0ce0*/  BSYNC B0 ;  /* 0x0000000000007941 */ /* 0x000fea0003800000 */
.L_x_33535:
        /* <DEDUP_REMOVED lines=8> */
.L_x_33542:
        /* <DEDUP_REMOVED lines=9> */
.L_x_40265:


//--------------------- .text._ZN2at6native29vectorized_elementwise_kernelILi4ENS0_13AUnaryFunctorIlllZZZNS0_19maximum_kernel_cudaERNS_18TensorIteratorBaseEENKUlvE_clEvENKUlvE2_clEvEUlllE_EESt5arrayIPcLm2EEEEviT0_T1_ --------------------------
	.section	.text._ZN2at6native29vectorized_elementwise_kernelILi4ENS0_13AUnaryFunctorIlllZZZNS0_19maximum_kernel_cudaERNS_18TensorIteratorBaseEENKUlvE_clEvENKUlvE2_clEvEUlllE_EESt5arrayIPcLm2EEEEviT0_T1_,"ax",@progbits
	.sectioninfo	@"SHI_REGISTERS=32"
	.align	128
        .global         _ZN2at6native29vectorized_elementwise_kernelILi4ENS0_13AUnaryFunctorIlllZZZNS0_19maximum_kernel_cudaERNS_18TensorIteratorBaseEENKUlvE_clEvENKUlvE2_clEvEUlllE_EESt5arrayIPcLm2EEEEviT0_T1_
        .type           _ZN2at6native29vectorized_elementwise_kernelILi4ENS0_13AUnaryFunctorIlllZZZNS0_19maximum_kernel_cudaERNS_18TensorIteratorBaseEENKUlvE_clEvENKUlvE2_clEvEUlllE_EESt5arrayIPcLm2EEEEviT0_T1_,@function
        .size           _ZN2at6native29vectorized_elementwise_kernelILi4ENS0_13AUnaryFunctorIlllZZZNS0_19maximum_kernel_cudaERNS_18TensorIteratorBaseEENKUlvE_clEvENKUlvE2_clEvEUlllE_EESt5arrayIPcLm2EEEEviT0_T1_,(.L_x_40266 - _ZN2at6native29vectorized_elementwise_kernelILi4ENS0_13AUnaryFunctorIlllZZZNS0_19maximum_kernel_cudaERNS_18TensorIteratorBaseEENKUlvE_clEvENKUlvE2_clEvEUlllE_EESt5arrayIPcLm2EEEEviT0_T1_)
        .other          _ZN2at6native29vectorized_elementwise_kernelILi4ENS0_13AUnaryFunctorIlllZZZNS0_19maximum_kernel_cudaERNS_18TensorIteratorBaseEENKUlvE_clEvENKUlvE2_clEvEUlllE_EESt5arrayIPcLm2EEEEviT0_T1_,@"STO_CUDA_ENTRY STV_DEFAULT"
_ZN2at6native29vectorized_elementwise_kernelILi4ENS0_13AUnaryFunctorIlllZZZNS0_19maximum_kernel_cudaERNS_18TensorIteratorBaseEENKUlvE_clEvENKUlvE2_clEvEUlllE_EESt5arrayIPcLm2EEEEviT0_T1_:
.text._ZN2at6native29vectorized_elementwise_kernelILi4ENS0_13AUnaryFunctorIlllZZZNS0_19maximum_kernel_cudaERNS_18TensorIteratorBaseEENKUlvE_clEvENKUlvE2_clEvEUlllE_EESt5arrayIPcLm2EEEEviT0_T1_:
        /* <DEDUP_REMOVED lines=65> */
.L_x_33543:
        /* <DEDUP_REMOVED lines=112> */
.L_x_33546:
[----:B0-----:R-:W-:-:S13]  /*0b10*/  ISETP.GE.AND P0, PT, R17, R16, PT ;  /* 0x000000101100720c */ /* 0x001fda0003f06270 */
[----:B------:R-:W-:Y:S05]  /*0b20*/  @P0 BRA `(.L_x_33548) ;  /* 0x000000c000000947 */ /* 0x000fea0003800000 */
[----:B------:R-:W-:Y:S01]  /*0b30*/  IMAD.IADD R8, R0, 0x1, R17 ;  /* 0x0000000100087824 */ /* 0x000fe200078e0211 */
[----:B------:R-:W-:Y:S01]  /*0b40*/  IADD3 R17, R17, 0x80, RZ ;  /* 0x0000008011117810 */ /* 0x000fe20007ffe0ff */
[----:B------:R-:W-:-:S04]  /*0b50*/  IMAD.MOV.U32 R9, RZ, RZ, 0x8 ;  /* 0x00000008ff097424 */ /* 0x000fc800078e00ff */
[----:B------:R-:W-:-:S05]  /*0b60*/  IMAD.WIDE.U32 R8, R8, R9, c[0x0][0x178] ;  /* 0x00005e0008087625 */ /* 0x000fca00078e0009 */
[----:B------:R0:W-:Y:S02]  /*0b70*/  STG.E.64 [R8.64], R2 ;  /* 0x0000000208007986 */ /* 0x0001e4000c101b04 */
.L_x_33547:
[----:B------:R-:W-:-:S13]  /*0b80*/  ISETP.GE.AND P0, PT, R17, R16, PT ;  /* 0x000000101100720c */ /* 0x000fda0003f06270 */
[----:B------:R-:W-:Y:S05]  /*0b90*/  @P0 BRA `(.L_x_33549) ;  /* 0x000000d000000947 */ /* 0x000fea0003800000 */
[----:B0-----:R-:W-:Y:S01]  /*0ba0*/  IMAD.IADD R2, R0, 0x1, R17 ;  /* 0x0000000100027824 */ /* 0x001fe200078e0211 */
[----:B------:R-:W-:Y:S01]  /*0bb0*/  IADD3 R17, R17, 0x80, RZ ;  /* 0x0000008011117810 */ /* 0x000fe20007ffe0ff */
[----:B------:R-:W-:-:S04]  /*0bc0*/  IMAD.MOV.U32 R3, RZ, RZ, 0x8 ;  /* 0x00000008ff037424 */ /* 0x000fc800078e00ff */
[----:B------:R-:W-:-:S05]  /*0bd0*/  IMAD.WIDE.U32 R2, R2, R3, c[0x0][0x178] ;  /* 0x00005e0002027625 */ /* 0x000fca00078e0003 */
[----:B------:R0:W-:Y:S02]  /*0be0*/  STG.E.64 [R2.64], R4 ;  /* 0x0000000402007986 */ /* 0x0001e4000c101b04 */
.L_x_33548:
        /* <DEDUP_REMOVED lines=8> */
.L_x_33549:
[----:B------:R-:W-:Y:S05]  /*0c70*/  BSYNC B1 ;  /* 0x0000000000017941 */ /* 0x000fea0003800000 */
.L_x_33545:
[----:B------:R-:W-:-:S13]  /*0c80*/  ISETP.GE.AND P0, PT, R17, R16, PT ;  /* 0x000000101100720c */ /* 0x000fda0003f06270 */
[----:B0-----:R-:W-:Y:S01]  /*0c90*/  @!P0 IMAD.IADD R2, R0, 0x1, R17 ;  /* 0x0000000100028824 */ /* 0x001fe200078e0211 */
[----:B------:R-:W-:Y:S01]  /*0ca0*/  @!P0 IADD3 R17, R17, 0x80, RZ ;  /* 0x0000008011118810 */ /* 0x000fe20007ffe0ff */
[----:B------:R-:W-:-:S04]  /*0cb0*/  @!P0 IMAD.MOV.U32 R3, RZ, RZ, 0x8 ;  /* 0x00000008ff038424 */ /* 0x000fc800078e00ff */
[----:B------:R-:W-:-:S05]  /*0cc0*/  @!P0 IMAD.WIDE.U32 R2, R2, R3, c[0x0][0x178] ;  /* 0x00005e0002028625 */ /* 0x000fca00078e0003 */
[----:B------:R0:W-:Y:S02]  /*0cd0*/  @!P0 STG.E.64 [R2.64], R12 ;  /* 0x0000000c02008986 */ /* 0x0001e4000c101b04 */
.L_x_33550:
[----:B------:R-:W-:Y:S05]  /*0ce0*/  BSYNC B0 ;  /* 0x0000000000007941 */ /* 0x000fea0003800000 */
.L_x_33544:
        /* <DEDUP_REMOVED lines=8> */
.L_x_33551:
        /* <DEDUP_REMOVED lines=9> */
.L_x_40266:


//--------------------- .text._ZN2at6native29vectorized_elementwise_kernelILi8ENS0_13AUnaryFunctorIlllZZZNS0_19maximum_kernel_cudaERNS_18TensorIteratorBaseEENKUlvE_clEvENKUlvE2_clEvEUlllE_EESt5arrayIPcLm2EEEEviT0_T1_ --------------------------
	.section	.text._ZN2at6native29vectorized_elementwise_kernelILi8ENS0_13AUnaryFunctorIlllZZZNS0_19maximum_kernel_cudaERNS_18TensorIteratorBaseEENKUlvE_clEvENKUlvE2_clEvEUlllE_EESt5arrayIPcLm2EEEEviT0_T1_,"ax",@progbits
	.sectioninfo	@"SHI_REGISTERS=4"
	.align	128
        .global         _ZN2at6native29vectorized_elementwise_kernelILi8ENS0_13AUnaryFunctorIlllZZZNS0_19maximum_kernel_cudaERNS_18TensorIteratorBaseEENKUlvE_clEvENKUlvE2_clEvEUlllE_EESt5arrayIPcLm2EEEEviT0_T1_
        .type           _ZN2at6native29vectorized_elementwise_kernelILi8ENS0_13AUnaryFunctorIlllZZZNS0_19maximum_kernel_cudaERNS_18TensorIteratorBaseEENKUlvE_clEvENKUlvE2_clEvEUlllE_EESt5arrayIPcLm2EEEEviT0_T1_,@function
        .size           _ZN2at6native29vectorized_elementwise_kernelILi8ENS0_13AUnaryFunctorIlllZZZNS0_19maximum_kernel_cudaERNS_18TensorIteratorBaseEENKUlvE_clEvENKUlvE2_clEvEUlllE_EESt5arrayIPcLm2EEEEviT0_T1_,(.L_x_40267 - _ZN2at6native29vectorized_elementwise_kernelILi8ENS0_13AUnaryFunctorIlllZZZNS0_19maximum_kernel_cudaERNS_18TensorIteratorBaseEENKUlvE_clEvENKUlvE2_clEvEUlllE_EESt5arrayIPcLm2EEEEviT0_T1_)
        .other          _ZN2at6native29vectorized_elementwise_kernelILi8ENS0_13AUnaryFunctorIlllZZZNS0_19maximum_kernel_cudaERNS_18TensorIteratorBaseEENKUlvE_clEvENKUlvE2_clEvEUlllE_EESt5arrayIPcLm2EEEEviT0_T1_,@"STO_CUDA_ENTRY STV_DEFAULT"
_ZN2at6native29vectorized_elementwise_kernelILi8ENS0_13AUnaryFunctorIlllZZZNS0_19maximum_kernel_cudaERNS_18TensorIteratorBaseEENKUlvE_clEvENKUlvE2_clEvEUlllE_EESt5arrayIPcLm2EEEEviT0_T1_:
.text._ZN2at6native29vectorized_elementwise_kernelILi8ENS0_13AUnaryFunctorIlllZZZNS0_19maximum_kernel_cudaERNS_18TensorIteratorBaseEENKUlvE_clEvENKUlvE2_clEvEUlllE_EESt5arrayIPcLm2EEEEviT0_T1_:
[----:B------:R-:W-:Y:S02]  /*0000*/  MOV R1, c[0x0][0x28] ;  /* 0x00000a0000017a02 */ /* 0x000fe40000000f00 */
[----:B------:R-:W-:Y:S05]  /*0010*/  EXIT ;  /* 0x000000000000794d */ /* 0x000fea0003800000 */
.L_x_33552:
        /* <DEDUP_REMOVED lines=14> */
.L_x_40267:


//--------------------- .text._ZN2at6native18elementwise_kernelILi128ELi4EZNS0_15gpu_kernel_implINS0_13BinaryFunctorIlllZZZNS0_19maximum_kernel_cudaERNS_18TensorIteratorBaseEENKUlvE_clEvENKUlvE2_clEvEUlllE_EEEEvS5_RKT_EUliE_EEviT1_ --------------------------
	.section	.text._ZN2at6native18elementwise_kernelILi128ELi4EZNS0_15gpu_kernel_implINS0_13BinaryFunctorIlllZZZNS0_19maximum_kernel_cudaERNS_18TensorIteratorBaseEENKUlvE_clEvENKUlvE2_clEvEUlllE_EEEEvS5_RKT_EUliE_EEviT1_,"ax",@progbits
	.sectioninfo	@"SHI_REGISTERS=28"
	.align	128
        .global         _ZN2at6native18elementwise_kernelILi128ELi4EZNS0_15gpu_kernel_implINS0_13BinaryFunctorIlllZZZNS0_19maximum_kernel_cudaERNS_18TensorIteratorBaseEENKUlvE_clEvENKUlvE2_clEvEUlllE_EEEEvS5_RKT_EUliE_EEviT1_
        .type           _ZN2at6native18elementwise_kernelILi128ELi4EZNS0_15gpu_kernel_implINS0_13BinaryFunctorIlllZZZNS0_19maximum_kernel_cudaERNS_18TensorIteratorBaseEENKUlvE_clEvENKUlvE2_clEvEUlllE_EEEEvS5_RKT_EUliE_EEviT1_,@function
        .size           _ZN2at6native18elementwise_kernelILi128ELi4EZNS0_15gpu_kernel_implINS0_13BinaryFunctorIlllZZZNS0_19maximum_kernel_cudaERNS_18TensorIteratorBaseEENKUlvE_clEvENKUlvE2_clEvEUlllE_EEEEvS5_RKT_EUliE_EEviT1_,(.L_x_40268 - _ZN2at6native18elementwise_kernelILi128ELi4EZNS0_15gpu_kernel_implINS0_13BinaryFunctorIlllZZZNS0_19maximum_kernel_cudaERNS_18TensorIteratorBaseEENKUlvE_clEvENKUlvE2_clEvEUlllE_EEEEvS5_RKT_EUliE_EEviT1_)
        .other          _ZN2at6native18elementwise_kernelILi128ELi4EZNS0_15gpu_kernel_implINS0_13BinaryFunctorIlllZZZNS0_19maximum_kernel_cudaERNS_18TensorIteratorBaseEENKUlvE_clEvENKUlvE2_clEvEUlllE_EEEEvS5_RKT_EUliE_EEviT1_,@"STO_CUDA_ENTRY STV_DEFAULT"
_ZN2at6native18elementwise_kernelILi128ELi4EZNS0_15gpu_kernel_implINS0_13BinaryFunctorIlllZZZNS0_19maximum_kernel_cudaERNS_18TensorIteratorBaseEENKUlvE_clEvENKUlvE2_clEvEUlllE_EEEEvS5_RKT_EUliE_EEviT1_:
.text._ZN2at6native18elementwise_kernelILi128ELi4EZNS0_15gpu_kernel_implINS0_13BinaryFunctorIlllZZZNS0_19maximum_kernel_cudaERNS_18TensorIteratorBaseEENKUlvE_clEvENKUlvE2_clEvEUlllE_EEEEvS5_RKT_EUliE_EEviT1_:
        /* <DEDUP_REMOVED lines=264> */
.L_x_33555:
        /* <DEDUP_REMOVED lines=19> */
.L_x_33559:
[----:B------:R0:W5:Y:S01]  /*11b0*/  LDG.E.U8 R18, [R2.64] ;  /* 0x0000002402127981 */ /* 0x000162000c1e1100 */
[----:B------:R-:W-:Y:S01]  /*11c0*/  IMAD.MOV.U32 R19, RZ, RZ, RZ ;  /* 0x000000ffff137224 */ /* 0x000fe200078e00ff */
[----:B------:R-:W-:Y:S05]  /*11d0*/  BRA `(.L_x_33561) ;  /* 0x00000d5000007947 */ /* 0x000fea0003800000 */
.L_x_33558:
        /* <DEDUP_REMOVED lines=8> */
.L_x_33563:
[----:B------:R-:W2:Y:S02]  /*1260*/  LDG.E R18, [R2.64] ;  /* 0x0000002402127981 */ /* 0x000ea4000c1e1900 */
[----:B--2---:R-:W-:Y:S01]  /*1270*/  SHF.R.S32.HI R19, RZ, 0x1f, R18 ;  /* 0x0000001fff137819 */ /* 0x004fe20000011412 */
[----:B------:R-:W-:Y:S05]  /*1280*/  BRA `(.L_x_33561) ;  /* 0x00000ca000007947 */ /* 0x000fea0003800000 */
.L_x_33562:
[----:B------:R-:W2:Y:S02]  /*1290*/  LDG.E.S16 R18, [R2.64] ;  /* 0x0000002402127981 */ /* 0x000ea4000c1e1700 */
[----:B--2---:R-:W-:Y:S01]  /*12a0*/  SHF.R.S32.HI R19, RZ, 0x1f, R18 ;  /* 0x0000001fff137819 */ /* 0x004fe20000011412 */
[----:B------:R-:W-:Y:S05]  /*12b0*/  BRA `(.L_x_33561) ;  /* 0x00000c7000007947 */ /* 0x000fea0003800000 */
.L_x_33557:
        /* <DEDUP_REMOVED lines=9> */
.L_x_33565:
[----:B------:R-:W2:Y:S02]  /*1350*/  LDG.E.U16 R2, [R2.64] ;  /* 0x0000002402027981 */ /* 0x000ea4000c1e1500 */
[----:B--2---:R-:W-:-:S06]  /*1360*/  HADD2.F32 R18, -RZ, R2.H0_H0 ;  /* 0x20000002ff127230 */ /* 0x004fcc0000004100 */
[----:B------:R-:W0:Y:S01]  /*1370*/  F2I.S64.TRUNC R18, R18 ;  /* 0x0000001200127311 */ /* 0x000e22000020d900 */
[----:B------:R-:W-:Y:S05]  /*1380*/  BRA `(.L_x_33561) ;  /* 0x00000ba000007947 */ /* 0x000fea0003800000 */
.L_x_33564:
        /* <DEDUP_REMOVED lines=9> */
.L_x_33567:
[----:B------:R-:W2:Y:S02]  /*1420*/  LDG.E.U16 R2, [R2.64] ;  /* 0x0000002402027981 */ /* 0x000ea4000c1e1500 */
[----:B--2---:R-:W-:-:S06]  /*1430*/  HADD2.F32 R18, -RZ, R2.H0_H0 ;  /* 0x20000002ff127230 */ /* 0x004fcc0000004100 */
[----:B------:R-:W0:Y:S01]  /*1440*/  F2I.S64.TRUNC R18, R18 ;  /* 0x0000001200127311 */ /* 0x000e22000020d900 */
[----:B------:R-:W-:Y:S05]  /*1450*/  BRA `(.L_x_33561) ;  /* 0x00000ad000007947 */ /* 0x000fea0003800000 */
.L_x_33566:
[----:B------:R-:W2:Y:S02]  /*1460*/  LDG.E.64 R2, [R2.64] ;  /* 0x0000002402027981 */ /* 0x000ea4000c1e1b00 */
[----:B--2---:R0:W1:Y:S01]  /*1470*/  F2I.S64.F64.TRUNC R18, R2 ;  /* 0x0000000200127311 */ /* 0x004062000030d900 */
[----:B------:R-:W-:Y:S05]  /*1480*/  BRA `(.L_x_33561) ;  /* 0x00000aa000007947 */ /* 0x000fea0003800000 */
.L_x_33556:
        /* <DEDUP_REMOVED lines=13> */
.L_x_33570:
[----:B------:R-:W2:Y:S02]  /*1560*/  LDG.E.64 R2, [R2.64] ;  /* 0x0000002402027981 */ /* 0x000ea4000c1e1b00 */
[----:B--2---:R0:W1:Y:S01]  /*1570*/  F2I.S64.F64.TRUNC R18, R2 ;  /* 0x0000000200127311 */ /* 0x004062000030d900 */
[----:B------:R-:W-:Y:S05]  /*1580*/  BRA `(.L_x_33561) ;  /* 0x000009a000007947 */ /* 0x000fea0003800000 */
.L_x_33569:
        /* <DEDUP_REMOVED lines=27> */
.L_x_33572:
        /* <DEDUP_REMOVED lines=14> */
.L_x_33571:
[----:B------:R-:W2:Y:S02]  /*1820*/  LDG.E.U16 R18, [R2.64] ;  /* 0x0000002402127981 */ /* 0x000ea4000c1e1500 */
[----:B--2---:R-:W-:-:S06]  /*1830*/  PRMT R18, RZ, 0x5410, R18 ;  /* 0x00005410ff127816 */ /* 0x004fcc0000000012 */
[----:B------:R-:W0:Y:S01]  /*1840*/  F2I.S64.TRUNC R18, R18 ;  /* 0x0000001200127311 */ /* 0x000e22000020d900 */
[----:B------:R-:W-:Y:S05]  /*1850*/  BRA `(.L_x_33561) ;  /* 0x000006d000007947 */ /* 0x000fea0003800000 */
.L_x_33568:
        /* <DEDUP_REMOVED lines=11> */
.L_x_33575:
        /* <DEDUP_REMOVED lines=21> */
.L_x_33579:
[----:B------:R-:W-:Y:S05]  /*1a60*/  BSYNC B1 ;  /* 0x0000000000017941 */ /* 0x000fea0003800000 */
.L_x_33578:
[----:B------:R-:W-:Y:S01]  /*1a70*/  IMAD.SHL.U32 R2, R2, 0x100000, RZ ;  /* 0x0010000002027824 */ /* 0x000fe200078e00ff */
[----:B------:R-:W-:-:S04]  /*1a80*/  LEA R3, R0, 0x3b800000, 0x17 ;  /* 0x3b80000000037811 */ /* 0x000fc800078eb8ff */
[----:B------:R-:W-:Y:S02]  /*1a90*/  LOP3.LUT R18, R3, R2, R18, 0xfe, !PT ;  /* 0x0000000203127212 */ /* 0x000fe400078efe12 */
.L_x_33577:
[----:B------:R-:W-:Y:S05]  /*1aa0*/  BSYNC B0 ;  /* 0x0000000000007941 */ /* 0x000fea0003800000 */
.L_x_33576:
[----:B------:R-:W0:Y:S01]  /*1ab0*/  F2I.S64.TRUNC R18, R18 ;  /* 0x0000001200127311 */ /* 0x000e22000020d900 */
[----:B------:R-:W-:Y:S05]  /*1ac0*/  BRA `(.L_x_33561) ;  /* 0x0000046000007947 */ /* 0x000fea0003800000 */
.L_x_33574:
        /* <DEDUP_REMOVED lines=21> */
.L_x_33583:
[----:B------:R-:W-:Y:S05]  /*1c20*/  BSYNC B1 ;  /* 0x0000000000017941 */ /* 0x000fea0003800000 */
.L_x_33582:
[----:B------:R-:W-:Y:S01]  /*1c30*/  IMAD.SHL.U32 R2, R2, 0x200000, RZ ;  /* 0x0020000002027824 */ /* 0x000fe200078e00ff */
[----:B------:R-:W-:-:S04]  /*1c40*/  LEA R3, R0, 0x37800000, 0x17 ;  /* 0x3780000000037811 */ /* 0x000fc800078eb8ff */
[----:B------:R-:W-:Y:S02]  /*1c50*/  LOP3.LUT R18, R3, R2, R18, 0xfe, !PT ;  /* 0x0000000203127212 */ /* 0x000fe400078efe12 */
.L_x_33581:
[----:B------:R-:W-:Y:S05]  /*1c60*/  BSYNC B0 ;  /* 0x0000000000007941 */ /* 0x000fea0003800000 */
.L_x_33580:
[----:B------:R-:W0:Y:S01]  /*1c70*/  F2I.S64.TRUNC R18, R18 ;  /* 0x0000001200127311 */ /* 0x000e22000020d900 */
[----:B------:R-:W-:Y:S05]  /*1c80*/  BRA `(.L_x_33561) ;  /* 0x000002a000007947 */ /* 0x000fea0003800000 */
.L_x_33573:
        /* <DEDUP_REMOVED lines=14> */
.L_x_33587:
[----:B------:R-:W-:Y:S05]  /*1d70*/  BSYNC B0 ;  /* 0x0000000000007941 */ /* 0x000fea0003800000 */
.L_x_33586:
[----:B------:R-:W0:Y:S01]  /*1d80*/  F2I.S64.TRUNC R18, R18 ;  /* 0x0000001200127311 */ /* 0x000e22000020d900 */
[----:B------:R-:W-:Y:S05]  /*1d90*/  BRA `(.L_x_33561) ;  /* 0x0000019000007947 */ /* 0x000fea0003800000 */
.L_x_33560:
        /* <DEDUP_REMOVED lines=21> */
.L_x_33585:
[----:B------:R0:W5:Y:S01]  /*1ef0*/  LDG.E.64 R18, [R2.64] ;  /* 0x0000002402127981 */ /* 0x000162000c1e1b00 */
[----:B------:R-:W-:Y:S05]  /*1f00*/  BRA `(.L_x_33561) ;  /* 0x0000002000007947 */ /* 0x000fea0003800000 */
.L_x_33584:
[----:B------:R0:W5:Y:S01]  /*1f10*/  LDG.E R18, [R2.64] ;  /* 0x0000002402127981 */ /* 0x000162000c1e1900 */
[----:B------:R-:W-:-:S03]  /*1f20*/  IMAD.MOV.U32 R19, RZ, RZ, RZ ;  /* 0x000000ffff137224 */ /* 0x000fc600078e00ff */
.L_x_33561:
        /* <DEDUP_REMOVED lines=17> */
.L_x_33591:
[----:B------:R0:W5:Y:S01]  /*2040*/  LDG.E.U8 R2, [R4.64] ;  /* 0x0000002404027981 */ /* 0x000162000c1e1100 */
[----:B------:R-:W-:Y:S01]  /*2050*/  IMAD.MOV.U32 R3, RZ, RZ, RZ ;  /* 0x000000ffff037224 */ /* 0x000fe200078e00ff */
[----:B------:R-:W-:Y:S05]  /*2060*/  BRA `(.L_x_33593) ;  /* 0x00000d5000007947 */ /* 0x000fea0003800000 */
.L_x_33590:
        /* <DEDUP_REMOVED lines=8> */
.L_x_33595:
[----:B------:R-:W2:Y:S02]  /*20f0*/  LDG.E R2, [R4.64] ;  /* 0x0000002404027981 */ /* 0x000ea4000c1e1900 */
[----:B--2---:R-:W-:Y:S01]  /*2100*/  SHF.R.S32.HI R3, RZ, 0x1f, R2 ;  /* 0x0000001fff037819 */ /* 0x004fe20000011402 */
[----:B------:R-:W-:Y:S05]  /*2110*/  BRA `(.L_x_33593) ;  /* 0x00000ca000007947 */ /* 0x000fea0003800000 */
.L_x_33594:
[----:B------:R-:W2:Y:S02]  /*2120*/  LDG.E.S16 R2, [R4.64] ;  /* 0x0000002404027981 */ /* 0x000ea4000c1e1700 */
[----:B--2---:R-:W-:Y:S01]  /*2130*/  SHF.R.S32.HI R3, RZ, 0x1f, R2 ;  /* 0x0000001fff037819 */ /* 0x004fe20000011402 */
[----:B------:R-:W-:Y:S05]  /*2140*/  BRA `(.L_x_33593) ;  /* 0x00000c7000007947 */ /* 0x000fea0003800000 */
.L_x_33589:
        /* <DEDUP_REMOVED lines=9> */
.L_x_33597:
[----:B------:R-:W2:Y:S02]  /*21e0*/  LDG.E.U16 R4, [R4.64] ;  /* 0x0000002404047981 */ /* 0x000ea4000c1e1500 */
[----:B--2---:R-:W-:-:S06]  /*21f0*/  HADD2.F32 R2, -RZ, R4.H0_H0 ;  /* 0x20000004ff027230 */ /* 0x004fcc0000004100 */
[----:B------:R-:W0:Y:S01]  /*2200*/  F2I.S64.TRUNC R2, R2 ;  /* 0x0000000200027311 */ /* 0x000e22000020d900 */
[----:B------:R-:W-:Y:S05]  /*2210*/  BRA `(.L_x_33593) ;  /* 0x00000ba000007947 */ /* 0x000fea0003800000 */
.L_x_33596:
        /* <DEDUP_REMOVED lines=9> */
.L_x_33599:
[----:B------:R-:W2:Y:S02]  /*22b0*/  LDG.E.U16 R4, [R4.64] ;  /* 0x0000002404047981 */ /* 0x000ea4000c1e1500 */
[----:B--2---:R-:W-:-:S06]  /*22c0*/  HADD2.F32 R2, -RZ, R4.H0_H0 ;  /* 0x20000004ff027230 */ /* 0x004fcc0000004100 */
[----:B------:R-:W0:Y:S01]  /*22d0*/  F2I.S64.TRUNC R2, R2 ;  /* 0x0000000200027311 */ /* 0x000e22000020d900 */
[----:B------:R-:W-:Y:S05]  /*22e0*/  BRA `(.L_x_33593) ;  /* 0x00000ad000007947 */ /* 0x000fea0003800000 */
.L_x_33598:
[----:B------:R-:W2:Y:S02]  /*22f0*/  LDG.E.64 R2, [R4.64] ;  /* 0x0000002404027981 */ /* 0x000ea4000c1e1b00 */
[----:B--2---:R-:W0:Y:S01]  /*2300*/  F2I.S64.F64.TRUNC R2, R2 ;  /* 0x0000000200027311 */ /* 0x004e22000030d900 */
[----:B------:R-:W-:Y:S05]  /*2310*/  BRA `(.L_x_33593) ;  /* 0x00000aa000007947 */ /* 0x000fea0003800000 */
.L_x_33588:
        /* <DEDUP_REMOVED lines=13> */
.L_x_33602:
[----:B------:R-:W2:Y:S02]  /*23f0*/  LDG.E.64 R2, [R4.64] ;  /* 0x0000002404027981 */ /* 0x000ea4000c1e1b00 */
[----:B--2---:R-:W0:Y:S01]  /*2400*/  F2I.S64.F64.TRUNC R2, R2 ;  /* 0x0000000200027311 */ /* 0x004e22000030d900 */
[----:B------:R-:W-:Y:S05]  /*2410*/  BRA `(.L_x_33593) ;  /* 0x000009a000007947 */ /* 0x000fea0003800000 */
.L_x_33601:
        /* <DEDUP_REMOVED lines=27> */
.L_x_33604:
        /* <DEDUP_REMOVED lines=14> */
.L_x_33603:
[----:B------:R-:W2:Y:S02]  /*26b0*/  LDG.E.U16 R2, [R4.64] ;  /* 0x0000002404027981 */ /* 0x000ea4000c1e1500 */
[----:B--2---:R-:W-:-:S06]  /*26c0*/  PRMT R2, RZ, 0x5410, R2 ;  /* 0x00005410ff027816 */ /* 0x004fcc0000000002 */
[----:B------:R-:W0:Y:S01]  /*26d0*/  F2I.S64.TRUNC R2, R2 ;  /* 0x0000000200027311 */ /* 0x000e22000020d900 */
[----:B------:R-:W-:Y:S05]  /*26e0*/  BRA `(.L_x_33593) ;  /* 0x000006d000007947 */ /* 0x000fea0003800000 */
.L_x_33600:
        /* <DEDUP_REMOVED lines=11> */
.L_x_33607:
        /* <DEDUP_REMOVED lines=21> */
.L_x_33611:
[----:B------:R-:W-:Y:S05]  /*28f0*/  BSYNC B1 ;  /* 0x0000000000017941 */ /* 0x000fea0003800000 */
.L_x_33610:
[----:B------:R-:W-:Y:S01]  /*2900*/  IMAD.SHL.U32 R2, R2, 0x100000, RZ ;  /* 0x0010000002027824 */ /* 0x000fe200078e00ff */
[----:B------:R-:W-:-:S04]  /*2910*/  LEA R3, R0, 0x3b800000, 0x17 ;  /* 0x3b80000000037811 */ /* 0x000fc800078eb8ff */
[----:B------:R-:W-:Y:S02]  /*2920*/  LOP3.LUT R2, R3, R2, R4, 0xfe, !PT ;  /* 0x0000000203027212 */ /* 0x000fe400078efe04 */
.L_x_33609:
[----:B------:R-:W-:Y:S05]  /*2930*/  BSYNC B0 ;  /* 0x0000000000007941 */ /* 0x000fea0003800000 */
.L_x_33608:
[----:B------:R-:W0:Y:S01]  /*2940*/  F2I.S64.TRUNC R2, R2 ;  /* 0x0000000200027311 */ /* 0x000e22000020d900 */
[----:B------:R-:W-:Y:S05]  /*2950*/  BRA `(.L_x_33593) ;  /* 0x0000046000007947 */ /* 0x000fea0003800000 */
.L_x_33606:
        /* <DEDUP_REMOVED lines=21> */
.L_x_33615:
[----:B------:R-:W-:Y:S05]  /*2ab0*/  BSYNC B1 ;  /* 0x0000000000017941 */ /* 0x000fea0003800000 */
.L_x_33614:
[----:B------:R-:W-:Y:S01]  /*2ac0*/  IMAD.SHL.U32 R2, R2, 0x200000, RZ ;  /* 0x0020000002027824 */ /* 0x000fe200078e00ff */
[----:B------:R-:W-:-:S04]  /*2ad0*/  LEA R3, R0, 0x37800000, 0x17 ;  /* 0x3780000000037811 */ /* 0x000fc800078eb8ff */
[----:B------:R-:W-:Y:S02]  /*2ae0*/  LOP3.LUT R2, R3, R2, R4, 0xfe, !PT ;  /* 0x0000000203027212 */ /* 0x000fe400078efe04 */
.L_x_33613:
[----:B------:R-:W-:Y:S05]  /*2af0*/  BSYNC B0 ;  /* 0x0000000000007941 */ /* 0x000fea0003800000 */
.L_x_33612:
[----:B------:R-:W0:Y:S01]  /*2b00*/  F2I.S64.TRUNC R2, R2 ;  /* 0x0000000200027311 */ /* 0x000e22000020d900 */
[----:B------:R-:W-:Y:S05]  /*2b10*/  BRA `(.L_x_33593) ;  /* 0x000002a000007947 */ /* 0x000fea0003800000 */
.L_x_33605:
        /* <DEDUP_REMOVED lines=14> */
.L_x_33619:
[----:B------:R-:W-:Y:S05]  /*2c00*/  BSYNC B0 ;  /* 0x0000000000007941 */ /* 0x000fea0003800000 */
.L_x_33618:
[----:B------:R-:W0:Y:S01]  /*2c10*/  F2I.S64.TRUNC R2, R2 ;  /* 0x0000000200027311 */ /* 0x000e22000020d900 */
[----:B------:R-:W-:Y:S05]  /*2c20*/  BRA `(.L_x_33593) ;  /* 0x0000019000007947 */ /* 0x000fea0003800000 */
.L_x_33592:
        /* <DEDUP_REMOVED lines=21> */
.L_x_33617:
[----:B------:R0:W5:Y:S01]  /*2d80*/  LDG.E.64 R2, [R4.64] ;  /* 0x0000002404027981 */ /* 0x000162000c1e1b00 */
[----:B------:R-:W-:Y:S05]  /*2d90*/  BRA `(.L_x_33593) ;  /* 0x0000002000007947 */ /* 0x000fea0003800000 */
.L_x_33616:
[----:B------:R0:W5:Y:S01]  /*2da0*/  LDG.E R2, [R4.64] ;  /* 0x0000002404027981 */ /* 0x000162000c1e1900 */
[----:B------:R-:W-:-:S03]  /*2db0*/  IMAD.MOV.U32 R3, RZ, RZ, RZ ;  /* 0x000000ffff037224 */ /* 0x000fc600078e00ff */
.L_x_33593:
[----:B0-----:R-:W0:Y:S01]  /*2dc0*/  LDC.U8 R4, c[0x0][0x3e1] ;  /* 0x0000f840ff047b82 */ /* 0x001e220000000000 */
[----:B-1---5:R-:W-:-:S04]  /*2dd0*/  ISETP.GT.U32.AND P0, PT, R18, R2, PT ;  /* 0x000000021200720c */ /* 0x022fc80003f04070 */
[----:B------:R-:W-:-:S04]  /*2de0*/  ISETP.GT.AND.EX P0, PT, R19, R3, PT, P0 ;  /* 0x000000031300720c */ /* 0x000fc80003f04300 */
        /* <DEDUP_REMOVED lines=16> */
.L_x_33623:
[----:B------:R0:W-:Y:S01]  /*2ef0*/  STG.E.U8 [R16.64], R5 ;  /* 0x0000000510007986 */ /* 0x0001e2000c101124 */
[----:B------:R-:W-:Y:S05]  /*2f00*/  BRA `(.L_x_33625) ;  /* 0x00000d7000007947 */ /* 0x000fea0003800000 */
.L_x_33622:
        /* <DEDUP_REMOVED lines=8> */
.L_x_33627:
[----:B------:R0:W-:Y:S01]  /*2f90*/  STG.E [R16.64], R5 ;  /* 0x0000000510007986 */ /* 0x0001e2000c101924 */
[----:B------:R-:W-:Y:S05]  /*2fa0*/  BRA `(.L_x_33625) ;  /* 0x00000cd000007947 */ /* 0x000fea0003800000 */
.L_x_33626:
[----:B------:R0:W-:Y:S01]  /*2fb0*/  STG.E.U16 [R16.64], R5 ;  /* 0x0000000510007986 */ /* 0x0001e2000c101524 */
[----:B------:R-:W-:Y:S05]  /*2fc0*/  BRA `(.L_x_33625) ;  /* 0x00000cb000007947 */ /* 0x000fea0003800000 */
.L_x_33621:
        /* <DEDUP_REMOVED lines=9> */
.L_x_33629:
[----:B------:R-:W0:Y:S02]  /*3060*/  I2F.S64 R0, R2 ;  /* 0x0000000200007312 */ /* 0x000e240000301400 */
[----:B0-----:R-:W-:-:S05]  /*3070*/  F2FP.PACK_AB R0, RZ, R0 ;  /* 0x00000000ff00723e */ /* 0x001fca00000000ff */
[----:B------:R0:W-:Y:S01]  /*3080*/  STG.E.U16 [R16.64], R0 ;  /* 0x0000000010007986 */ /* 0x0001e2000c101524 */
[----:B------:R-:W-:Y:S05]  /*3090*/  BRA `(.L_x_33625) ;  /* 0x00000be000007947 */ /* 0x000fea0003800000 */
.L_x_33628:
        /* <DEDUP_REMOVED lines=10> */
.L_x_33631:
[----:B------:R-:W0:Y:S02]  /*3140*/  I2F.S64 R2, R2 ;  /* 0x0000000200027312 */ /* 0x000e240000301400 */
[----:B0-----:R-:W-:-:S04]  /*3150*/  F2FP.PACK_AB R3, RZ, R2 ;  /* 0x00000002ff03723e */ /* 0x001fc800000000ff */
[----:B------:R-:W-:-:S05]  /*3160*/  PRMT R3, R3, 0x5410, RZ ;  /* 0x0000541003037816 */ /* 0x000fca00000000ff */
[----:B------:R0:W-:Y:S01]  /*3170*/  STG.E [R16.64], R3 ;  /* 0x0000000310007986 */ /* 0x0001e2000c101924 */
[----:B------:R-:W-:Y:S05]  /*3180*/  BRA `(.L_x_33625) ;  /* 0x00000af000007947 */ /* 0x000fea0003800000 */
.L_x_33630:
[----:B------:R-:W0:Y:S02]  /*3190*/  I2F.F64.S64 R2, R2 ;  /* 0x0000000200027312 */ /* 0x000e240000301c00 */
[----:B0-----:R0:W-:Y:S01]  /*31a0*/  STG.E.64 [R16.64], R2 ;  /* 0x0000000210007986 */ /* 0x0011e2000c101b24 */
[----:B------:R-:W-:Y:S05]  /*31b0*/  BRA `(.L_x_33625) ;  /* 0x00000ac000007947 */ /* 0x000fea0003800000 */
.L_x_33620:
        /* <DEDUP_REMOVED lines=13> */
.L_x_33634:
[----:B------:R-:W0:Y:S01]  /*3290*/  I2F.F64.S64 R4, R2 ;  /* 0x0000000200047312 */ /* 0x000e220000301c00 */
[----:B------:R-:W-:-:S05]  /*32a0*/  CS2R R6, SRZ ;  /* 0x0000000000067805 */ /* 0x000fca000001ff00 */
[----:B0-----:R0:W-:Y:S01]  /*32b0*/  STG.E.128 [R16.64], R4 ;  /* 0x0000000410007986 */ /* 0x0011e2000c101d24 */
[----:B------:R-:W-:Y:S05]  /*32c0*/  BRA `(.L_x_33625) ;  /* 0x000009b000007947 */ /* 0x000fea0003800000 */
.L_x_33633:
        /* <DEDUP_REMOVED lines=21> */
.L_x_33638:
[----:B------:R-:W-:Y:S05]  /*3420*/  BSYNC B0 ;  /* 0x0000000000007941 */ /* 0x000fea0003800000 */
.L_x_33637:
[----:B------:R-:W-:-:S05]  /*3430*/  LOP3.LUT R5, R0, R5, RZ, 0xfc, !PT ;  /* 0x0000000500057212 */ /* 0x000fca00078efcff */
[----:B------:R0:W-:Y:S01]  /*3440*/  STG.E.U8 [R16.64], R5 ;  /* 0x0000000510007986 */ /* 0x0001e2000c101124 */
[----:B------:R-:W-:Y:S05]  /*3450*/  BRA `(.L_x_33625) ;  /* 0x0000082000007947 */ /* 0x000fea0003800000 */
.L_x_33636:
        /* <DEDUP_REMOVED lines=13> */
.L_x_33640:
[----:B------:R-:W-:Y:S01]  /*3530*/  IMAD.MOV.U32 R0, RZ, RZ, 0x7f ;  /* 0x0000007fff007424 */ /* 0x000fe200078e00ff */
[----:B------:R-:W-:-:S04]  /*3540*/  ISETP.GT.U32.AND P0, PT, R4, 0x7f800000, PT ;  /* 0x7f8000000400780c */ /* 0x000fc80003f04070 */
[----:B------:R-:W-:-:S04]  /*3550*/  SEL R0, R0, 0x7c, P0 ;  /* 0x0000007c00007807 */ /* 0x000fc80000000000 */
.L_x_33641:
[----:B------:R-:W-:Y:S05]  /*3560*/  BSYNC B0 ;  /* 0x0000000000007941 */ /* 0x000fea0003800000 */
.L_x_33639:
[----:B------:R-:W-:-:S04]  /*3570*/  LOP3.LUT R2, R3, 0x80000000, RZ, 0xc0, !PT ;  /* 0x8000000003027812 */ /* 0x000fc800078ec0ff */
[----:B------:R-:W-:-:S04]  /*3580*/  SHF.R.U32.HI R3, RZ, 0x18, R2 ;  /* 0x00000018ff037819 */ /* 0x000fc80000011602 */
[----:B------:R-:W-:-:S05]  /*3590*/  LOP3.LUT R3, R0, R3, RZ, 0xfc, !PT ;  /* 0x0000000300037212 */ /* 0x000fca00078efcff */
[----:B------:R0:W-:Y:S01]  /*35a0*/  STG.E.U8 [R16.64], R3 ;  /* 0x0000000310007986 */ /* 0x0001e2000c101124 */
[----:B------:R-:W-:Y:S05]  /*35b0*/  BRA `(.L_x_33625) ;  /* 0x000006c000007947 */ /* 0x000fea0003800000 */
.L_x_33635:
[----:B------:R-:W0:Y:S02]  /*35c0*/  I2F.S64 R0, R2 ;  /* 0x0000000200007312 */ /* 0x000e240000301400 */
[----:B0-----:R-:W-:-:S05]  /*35d0*/  F2FP.BF16.PACK_AB R0, RZ, R0 ;  /* 0x00000000ff00723e */ /* 0x001fca00000010ff */
[----:B------:R0:W-:Y:S01]  /*35e0*/  STG.E.U16 [R16.64], R0 ;  /* 0x0000000010007986 */ /* 0x0001e2000c101524 */
[----:B------:R-:W-:Y:S05]  /*35f0*/  BRA `(.L_x_33625) ;  /* 0x0000068000007947 */ /* 0x000fea0003800000 */
.L_x_33632:
        /* <DEDUP_REMOVED lines=10> */
.L_x_33644:
        /* <DEDUP_REMOVED lines=17> */
.L_x_33647:
[----:B------:R-:W-:-:S04]  /*37b0*/  LOP3.LUT R2, R3, 0x80000000, RZ, 0xc0, !PT ;  /* 0x8000000003027812 */ /* 0x000fc800078ec0ff */
[----:B------:R-:W-:-:S04]  /*37c0*/  SHF.R.U32.HI R3, RZ, 0x18, R2 ;  /* 0x00000018ff037819 */ /* 0x000fc80000011602 */
[----:B------:R-:W-:-:S04]  /*37d0*/  LOP3.LUT R0, R0, R3, RZ, 0xfc, !PT ;  /* 0x0000000300007212 */ /* 0x000fc800078efcff */
[----:B------:R-:W-:Y:S02]  /*37e0*/  PRMT R8, R0, 0x7610, R8 ;  /* 0x0000761000087816 */ /* 0x000fe40000000008 */
.L_x_33646:
[----:B------:R-:W-:Y:S05]  /*37f0*/  BSYNC B0 ;  /* 0x0000000000007941 */ /* 0x000fea0003800000 */
.L_x_33645:
[----:B------:R0:W-:Y:S01]  /*3800*/  STG.E.U8 [R16.64], R8 ;  /* 0x0000000810007986 */ /* 0x0001e2000c101124 */
[----:B------:R-:W-:Y:S05]  /*3810*/  BRA `(.L_x_33625) ;  /* 0x0000046000007947 */ /* 0x000fea0003800000 */
.L_x_33643:
        /* <DEDUP_REMOVED lines=17> */
.L_x_33650:
[----:B------:R-:W-:-:S04]  /*3930*/  LOP3.LUT R2, R3, 0x80000000, RZ, 0xc0, !PT ;  /* 0x8000000003027812 */ /* 0x000fc800078ec0ff */
[----:B------:R-:W-:-:S04]  /*3940*/  SHF.R.U32.HI R3, RZ, 0x18, R2 ;  /* 0x00000018ff037819 */ /* 0x000fc80000011602 */
[----:B------:R-:W-:-:S04]  /*3950*/  LOP3.LUT R0, R0, R3, RZ, 0xfc, !PT ;  /* 0x0000000300007212 */ /* 0x000fc800078efcff */
[----:B------:R-:W-:Y:S02]  /*3960*/  PRMT R8, R0, 0x7610, R8 ;  /* 0x0000761000087816 */ /* 0x000fe40000000008 */
.L_x_33649:
[----:B------:R-:W-:Y:S05]  /*3970*/  BSYNC B0 ;  /* 0x0000000000007941 */ /* 0x000fea0003800000 */
.L_x_33648:
[----:B------:R0:W-:Y:S01]  /*3980*/  STG.E.U8 [R16.64], R8 ;  /* 0x0000000810007986 */ /* 0x0001e2000c101124 */
[----:B------:R-:W-:Y:S05]  /*3990*/  BRA `(.L_x_33625) ;  /* 0x000002e000007947 */ /* 0x000fea0003800000 */
.L_x_33642:
        /* <DEDUP_REMOVED lines=23> */
.L_x_33624:
        /* <DEDUP_REMOVED lines=20> */
.L_x_33652:
[----:B------:R0:W-:Y:S01]  /*3c50*/  STG.E.64 [R16.64], R2 ;  /* 0x0000000210007986 */ /* 0x0001e2000c101b24 */
[----:B------:R-:W-:Y:S05]  /*3c60*/  BRA `(.L_x_33625) ;  /* 0x0000001000007947 */ /* 0x000fea0003800000 */
.L_x_33651:
[----:B------:R0:W-:Y:S02]  /*3c70*/  STG.E [R16.64], R5 ;  /* 0x0000000510007986 */ /* 0x0001e4000c101924 */
.L_x_33625:
[----:B------:R-:W-:-:S05]  /*3c80*/  IMAD R22, R22, 0x200, R25 ;  /* 0x0000020016167824 */ /* 0x000fca00078e0219 */
[----:B------:R-:W-:Y:S02]  /*3c90*/  IADD3 R23, R22, 0x80, RZ ;  /* 0x0000008016177810 */ /* 0x000fe40007ffe0ff */
.L_x_33554:
[----:B------:R-:W-:Y:S05]  /*3ca0*/  BSYNC B6 ;  /* 0x0000000000067941 */ /* 0x000fea0003800000 */
.L_x_33553:
        /* <DEDUP_REMOVED lines=258> */
.L_x_33655:
        /* <DEDUP_REMOVED lines=19> */
.L_x_33659:
[----:B------:R0:W5:Y:S01]  /*4e00*/  LDG.E.U8 R18, [R2.64] ;  /* 0x0000002402127981 */ /* 0x000162000c1e1100 */
[----:B------:R-:W-:Y:S01]  /*4e10*/  IMAD.MOV.U32 R19, RZ, RZ, RZ ;  /* 0x000000ffff137224 */ /* 0x000fe200078e00ff */
[----:B------:R-:W-:Y:S05]  /*4e20*/  BRA `(.L_x_33661) ;  /* 0x00000d5000007947 */ /* 0x000fea0003800000 */
.L_x_33658:
        /* <DEDUP_REMOVED lines=8> */
.L_x_33663:
[----:B------:R-:W2:Y:S02]  /*4eb0*/  LDG.E R18, [R2.64] ;  /* 0x0000002402127981 */ /* 0x000ea4000c1e1900 */
[----:B--2---:R-:W-:Y:S01]  /*4ec0*/  SHF.R.S32.HI R19, RZ, 0x1f, R18 ;  /* 0x0000001fff137819 */ /* 0x004fe20000011412 */
[----:B------:R-:W-:Y:S05]  /*4ed0*/  BRA `(.L_x_33661) ;  /* 0x00000ca000007947 */ /* 0x000fea0003800000 */
.L_x_33662:
[----:B------:R-:W2:Y:S02]  /*4ee0*/  LDG.E.S16 R18, [R2.64] ;  /* 0x0000002402127981 */ /* 0x000ea4000c1e1700 */
[----:B--2---:R-:W-:Y:S01]  /*4ef0*/  SHF.R.S32.HI R19, RZ, 0x1f, R18 ;  /* 0x0000001fff137819 */ /* 0x004fe20000011412 */
[----:B------:R-:W-:Y:S05]  /*4f00*/  BRA `(.L_x_33661) ;  /* 0x00000c7000007947 */ /* 0x000fea0003800000 */
.L_x_33657:
        /* <DEDUP_REMOVED lines=9> */
.L_x_33665:
[----:B------:R-:W2:Y:S02]  /*4fa0*/  LDG.E.U16 R2, [R2.64] ;  /* 0x0000002402027981 */ /* 0x000ea4000c1e1500 */
[----:B--2---:R-:W-:-:S06]  /*4fb0*/  HADD2.F32 R18, -RZ, R2.H0_H0 ;  /* 0x20000002ff127230 */ /* 0x004fcc0000004100 */
[----:B------:R-:W0:Y:S01]  /*4fc0*/  F2I.S64.TRUNC R18, R18 ;  /* 0x0000001200127311 */ /* 0x000e22000020d900 */
[----:B------:R-:W-:Y:S05]  /*4fd0*/  BRA `(.L_x_33661) ;  /* 0x00000ba000007947 */ /* 0x000fea0003800000 */
.L_x_33664:
        /* <DEDUP_REMOVED lines=9> */
.L_x_33667:
[----:B------:R-:W2:Y:S02]  /*5070*/  LDG.E.U16 R2, [R2.64] ;  /* 0x0000002402027981 */ /* 0x000ea4000c1e1500 */
[----:B--2---:R-:W-:-:S06]  /*5080*/  HADD2.F32 R18, -RZ, R2.H0_H0 ;  /* 0x20000002ff127230 */ /* 0x004fcc0000004100 */
[----:B------:R-:W0:Y:S01]  /*5090*/  F2I.S64.TRUNC R18, R18 ;  /* 0x0000001200127311 */ /* 0x000e22000020d900 */
[----:B------:R-:W-:Y:S05]  /*50a0*/  BRA `(.L_x_33661) ;  /* 0x00000ad000007947 */ /* 0x000fea0003800000 */
.L_x_33666:
[----:B------:R-:W2:Y:S02]  /*50b0*/  LDG.E.64 R2, [R2.64] ;  /* 0x0000002402027981 */ /* 0x000ea4000c1e1b00 */
[----:B--2---:R0:W1:Y:S01]  /*50c0*/  F2I.S64.F64.TRUNC R18, R2 ;  /* 0x0000000200127311 */ /* 0x004062000030d900 */
[----:B------:R-:W-:Y:S05]  /*50d0*/  BRA `(.L_x_33661) ;  /* 0x00000aa000007947 */ /* 0x000fea0003800000 */
.L_x_33656:
        /* <DEDUP_REMOVED lines=13> */
.L_x_33670:
[----:B------:R-:W2:Y:S02]  /*51b0*/  LDG.E.64 R2, [R2.64] ;  /* 0x0000002402027981 */ /* 0x000ea4000c1e1b00 */
[----:B--2---:R0:W1:Y:S01]  /*51c0*/  F2I.S64.F64.TRUNC R18, R2 ;  /* 0x0000000200127311 */ /* 0x004062000030d900 */
[----:B------:R-:W-:Y:S05]  /*51d0*/  BRA `(.L_x_33661) ;  /* 0x000009a000007947 */ /* 0x000fea0003800000 */
.L_x_33669:
        /* <DEDUP_REMOVED lines=27> */
.L_x_33672:
        /* <DEDUP_REMOVED lines=14> */
.L_x_33671:
[----:B------:R-:W2:Y:S02]  /*5470*/  LDG.E.U16 R18, [R2.64] ;  /* 0x0000002402127981 */ /* 0x000ea4000c1e1500 */
[----:B--2---:R-:W-:-:S06]  /*5480*/  PRMT R18, RZ, 0x5410, R18 ;  /* 0x00005410ff127816 */ /* 0x004fcc0000000012 */
[----:B------:R-:W0:Y:S01]  /*5490*/  F2I.S64.TRUNC R18, R18 ;  /* 0x0000001200127311 */ /* 0x000e22000020d900 */
[----:B------:R-:W-:Y:S05]  /*54a0*/  BRA `(.L_x_33661) ;  /* 0x000006d000007947 */ /* 0x000fea0003800000 */
.L_x_33668:
        /* <DEDUP_REMOVED lines=11> */
.L_x_33675:
        /* <DEDUP_REMOVED lines=21> */
.L_x_33679:
[----:B------:R-:W-:Y:S05]  /*56b0*/  BSYNC B1 ;  /* 0x0000000000017941 */ /* 0x000fea0003800000 */
.L_x_33678:
[----:B------:R-:W-:Y:S01]  /*56c0*/  IMAD.SHL.U32 R2, R2, 0x100000, RZ ;  /* 0x0010000002027824 */ /* 0x000fe200078e00ff */
[----:B------:R-:W-:-:S04]  /*56d0*/  LEA R3, R0, 0x3b800000, 0x17 ;  /* 0x3b80000000037811 */ /* 0x000fc800078eb8ff */
[----:B------:R-:W-:Y:S02]  /*56e0*/  LOP3.LUT R18, R3, R2, R18, 0xfe, !PT ;  /* 0x0000000203127212 */ /* 0x000fe400078efe12 */
.L_x_33677:
[----:B------:R-:W-:Y:S05]  /*56f0*/  BSYNC B0 ;  /* 0x0000000000007941 */ /* 0x000fea0003800000 */
.L_x_33676:
[----:B------:R-:W0:Y:S01]  /*5700*/  F2I.S64.TRUNC R18, R18 ;  /* 0x0000001200127311 */ /* 0x000e22000020d900 */
[----:B------:R-:W-:Y:S05]  /*5710*/  BRA `(.L_x_33661) ;  /* 0x0000046000007947 */ /* 0x000fea0003800000 */
.L_x_33674:
        /* <DEDUP_REMOVED lines=21> */
.L_x_33683:
[----:B------:R-:W-:Y:S05]  /*5870*/  BSYNC B1 ;  /* 0x0000000000017941 */ /* 0x000fea0003800000 */
.L_x_33682:
[----:B------:R-:W-:Y:S01]  /*5880*/  IMAD.SHL.U32 R2, R2, 0x200000, RZ ;  /* 0x0020000002027824 */ /* 0x000fe200078e00ff */
[----:B------:R-:W-:-:S04]  /*5890*/  LEA R3, R0, 0x37800000, 0x17 ;  /* 0x3780000000037811 */ /* 0x000fc800078eb8ff */
[----:B------:R-:W-:Y:S02]  /*58a0*/  LOP3.LUT R18, R3, R2, R18, 0xfe, !PT ;  /* 0x0000000203127212 */ /* 0x000fe400078efe12 */
.L_x_33681:
[----:B------:R-:W-:Y:S05]  /*58b0*/  BSYNC B0 ;  /* 0x0000000000007941 */ /* 0x000fea0003800000 */
.L_x_33680:
[----:B------:R-:W0:Y:S01]  /*58c0*/  F2I.S64.TRUNC R18, R18 ;  /* 0x0000001200127311 */ /* 0x000e22000020d900 */
[----:B------:R-:W-:Y:S05]  /*58d0*/  BRA `(.L_x_33661) ;  /* 0x000002a000007947 */ /* 0x000fea0003800000 */
.L_x_33673:
        /* <DEDUP_REMOVED lines=14> */
.L_x_33687:
[----:B------:R-:W-:Y:S05]  /*59c0*/  BSYNC B0 ;  /* 0x0000000000007941 */ /* 0x000fea0003800000 */
.L_x_33686:
[----:B------:R-:W0:Y:S01]  /*59d0*/  F2I.S64.TRUNC R18, R18 ;  /* 0x0000001200127311 */ /* 0x000e22000020d900 */
[----:B------:R-:W-:Y:S05]  /*59e0*/  BRA `(.L_x_33661) ;  /* 0x0000019000007947 */ /* 0x000fea0003800000 */
.L_x_33660:
        /* <DEDUP_REMOVED lines=21> */
.L_x_33685:
[----:B------:R0:W5:Y:S01]  /*5b40*/  LDG.E.64 R18, [R2.64] ;  /* 0x0000002402127981 */ /* 0x000162000c1e1b00 */
[----:B------:R-:W-:Y:S05]  /*5b50*/  BRA `(.L_x_33661) ;  /* 0x0000002000007947 */ /* 0x000fea0003800000 */
.L_x_33684:
[----:B------:R0:W5:Y:S01]  /*5b60*/  LDG.E R18, [R2.64] ;  /* 0x0000002402127981 */ /* 0x000162000c1e1900 */
[----:B------:R-:W-:-:S03]  /*5b70*/  IMAD.MOV.U32 R19, RZ, RZ, RZ ;  /* 0x000000ffff137224 */ /* 0x000fc600078e00ff */
.L_x_33661:
        /* <DEDUP_REMOVED lines=17> */
.L_x_33691:
[----:B------:R0:W5:Y:S01]  /*5c90*/  LDG.E.U8 R2, [R4.64] ;  /* 0x0000002404027981 */ /* 0x000162000c1e1100 */
[----:B------:R-:W-:Y:S01]  /*5ca0*/  IMAD.MOV.U32 R3, RZ, RZ, RZ ;  /* 0x000000ffff037224 */ /* 0x000fe200078e00ff */
[----:B------:R-:W-:Y:S05]  /*5cb0*/  BRA `(.L_x_33693) ;  /* 0x00000d5000007947 */ /* 0x000fea0003800000 */
.L_x_33690:
        /* <DEDUP_REMOVED lines=8> */
.L_x_33695:
[----:B------:R-:W2:Y:S02]  /*5d40*/  LDG.E R2, [R4.64] ;  /* 0x0000002404027981 */ /* 0x000ea4000c1e1900 */
[----:B--2---:R-:W-:Y:S01]  /*5d50*/  SHF.R.S32.HI R3, RZ, 0x1f, R2 ;  /* 0x0000001fff037819 */ /* 0x004fe20000011402 */
[----:B------:R-:W-:Y:S05]  /*5d60*/  BRA `(.L_x_33693) ;  /* 0x00000ca000007947 */ /* 0x000fea0003800000 */
.L_x_33694:
[----:B------:R-:W2:Y:S02]  /*5d70*/  LDG.E.S16 R2, [R4.64] ;  /* 0x0000002404027981 */ /* 0x000ea4000c1e1700 */
[----:B--2---:R-:W-:Y:S01]  /*5d80*/  SHF.R.S32.HI R3, RZ, 0x1f, R2 ;  /* 0x0000001fff037819 */ /* 0x004fe20000011402 */
[----:B------:R-:W-:Y:S05]  /*5d90*/  BRA `(.L_x_33693) ;  /* 0x00000c7000007947 */ /* 0x000fea0003800000 */
.L_x_33689:
        /* <DEDUP_REMOVED lines=9> */
.L_x_33697:
[----:B------:R-:W2:Y:S02]  /*5e30*/  LDG.E.U16 R4, [R4.64] ;  /* 0x0000002404047981 */ /* 0x000ea4000c1e1500 */
[----:B--2---:R-:W-:-:S06]  /*5e40*/  HADD2.F32 R2, -RZ, R4.H0_H0 ;  /* 0x20000004ff027230 */ /* 0x004fcc0000004100 */
[----:B------:R-:W0:Y:S01]  /*5e50*/  F2I.S64.TRUNC R2, R2 ;  /* 0x0000000200027311 */ /* 0x000e22000020d900 */
[----:B------:R-:W-:Y:S05]  /*5e60*/  BRA `(.L_x_33693) ;  /* 0x00000ba000007947 */ /* 0x000fea0003800000 */
.L_x_33696:
        /* <DEDUP_REMOVED lines=9> */
.L_x_33699:
[----:B------:R-:W2:Y:S02]  /*5f00*/  LDG.E.U16 R4, [R4.64] ;  /* 0x0000002404047981 */ /* 0x000ea4000c1e1500 */
[----:B--2---:R-:W-:-:S06]  /*5f10*/  HADD2.F32 R2, -RZ, R4.H0_H0 ;  /* 0x20000004ff027230 */ /* 0x004fcc0000004100 */
[----:B------:R-:W0:Y:S01]  /*5f20*/  F2I.S64.TRUNC R2, R2 ;  /* 0x0000000200027311 */ /* 0x000e22000020d900 */
[----:B------:R-:W-:Y:S05]  /*5f30*/  BRA `(.L_x_33693) ;  /* 0x00000ad000007947 */ /* 0x000fea0003800000 */
.L_x_33698:
[----:B------:R-:W2:Y:S02]  /*5f40*/  LDG.E.64 R2, [R4.64] ;  /* 0x0000002404027981 */ /* 0x000ea4000c1e1b00 */
[----:B--2---:R-:W0:Y:S01]  /*5f50*/  F2I.S64.F64.TRUNC R2, R2 ;  /* 0x0000000200027311 */ /* 0x004e22000030d900 */
[----:B------:R-:W-:Y:S05]  /*5f60*/  BRA `(.L_x_33693) ;  /* 0x00000aa000007947 */ /* 0x000fea0003800000 */
.L_x_33688:
        /* <DEDUP_REMOVED lines=13> */
.L_x_33702:
[----:B------:R-:W2:Y:S02]  /*6040*/  LDG.E.64 R2, [R4.64] ;  /* 0x0000002404027981 */ /* 0x000ea4000c1e1b00 */
[----:B--2---:R-:W0:Y:S01]  /*6050*/  F2I.S64.F64.TRUNC R2, R2 ;  /* 0x0000000200027311 */ /* 0x004e22000030d900 */
[----:B------:R-:W-:Y:S05]  /*6060*/  BRA `(.L_x_33693) ;  /* 0x000009a000007947 */ /* 0x000fea0003800000 */
.L_x_33701:
        /* <DEDUP_REMOVED lines=27> */
.L_x_33704:
        /* <DEDUP_REMOVED lines=14> */
.L_x_33703:
[----:B------:R-:W2:Y:S02]  /*6300*/  LDG.E.U16 R2, [R4.64] ;  /* 0x0000002404027981 */ /* 0x000ea4000c1e1500 */
[----:B--2---:R-:W-:-:S06]  /*6310*/  PRMT R2, RZ, 0x5410, R2 ;  /* 0x00005410ff027816 */ /* 0x004fcc0000000002 */
[----:B------:R-:W0:Y:S01]  /*6320*/  F2I.S64.TRUNC R2, R2 ;  /* 0x0000000200027311 */ /* 0x000e22000020d900 */
[----:B------:R-:W-:Y:S05]  /*6330*/  BRA `(.L_x_33693) ;  /* 0x000006d000007947 */ /* 0x000fea0003800000 */
.L_x_33700:
        /* <DEDUP_REMOVED lines=11> */
.L_x_33707:
        /* <DEDUP_REMOVED lines=21> */
.L_x_33711:
[----:B------:R-:W-:Y:S05]  /*6540*/  BSYNC B1 ;  /* 0x0000000000017941 */ /* 0x000fea0003800000 */
.L_x_33710:
[----:B------:R-:W-:Y:S01]  /*6550*/  IMAD.SHL.U32 R2, R2, 0x100000, RZ ;  /* 0x0010000002027824 */ /* 0x000fe200078e00ff */
[----:B------:R-:W-:-:S04]  /*6560*/  LEA R3, R0, 0x3b800000, 0x17 ;  /* 0x3b80000000037811 */ /* 0x000fc800078eb8ff */
[----:B------:R-:W-:Y:S02]  /*6570*/  LOP3.LUT R2, R3, R2, R4, 0xfe, !PT ;  /* 0x0000000203027212 */ /* 0x000fe400078efe04 */
.L_x_33709:
[----:B------:R-:W-:Y:S05]  /*6580*/  BSYNC B0 ;  /* 0x0000000000007941 */ /* 0x000fea0003800000 */
.L_x_33708:
[----:B------:R-:W0:Y:S01]  /*6590*/  F2I.S64.TRUNC R2, R2 ;  /* 0x0000000200027311 */ /* 0x000e22000020d900 */
[----:B------:R-:W-:Y:S05]  /*65a0*/  BRA `(.L_x_33693) ;  /* 0x0000046000007947 */ /* 0x000fea0003800000 */
.L_x_33706:
        /* <DEDUP_REMOVED lines=21> */
.L_x_33715:
[----:B------:R-:W-:Y:S05]  /*6700*/  BSYNC B1 ;  /* 0x0000000000017941 */ /* 0x000fea0003800000 */
.L_x_33714:
[----:B------:R-:W-:Y:S01]  /*6710*/  IMAD.SHL.U32 R2, R2, 0x200000, RZ ;  /* 0x0020000002027824 */ /* 0x000fe200078e00ff */
[----:B------:R-:W-:-:S04]  /*6720*/  LEA R3, R0, 0x37800000, 0x17 ;  /* 0x3780000000037811 */ /* 0x000fc800078eb8ff */
[----:B------:R-:W-:Y:S02]  /*6730*/  LOP3.LUT R2, R3, R2, R4, 0xfe, !PT ;  /* 0x0000000203027212 */ /* 0x000fe400078efe04 */
.L_x_33713:
[----:B------:R-:W-:Y:S05]  /*6740*/  BSYNC B0 ;  /* 0x0000000000007941 */ /* 0x000fea0003800000 */
.L_x_33712:
[----:B------:R-:W0:Y:S01]  /*6750*/  F2I.S64.TRUNC R2, R2 ;  /* 0x0000000200027311 */ /* 0x000e22000020d900 */
[----:B------:R-:W-:Y:S05]  /*6760*/  BRA `(.L_x_33693) ;  /* 0x000002a000007947 */ /* 0x000fea0003800000 */
.L_x_33705:
        /* <DEDUP_REMOVED lines=14> */
.L_x_33719:
[----:B------:R-:W-:Y:S05]  /*6850*/  BSYNC B0 ;  /* 0x0000000000007941 */ /* 0x000fea0003800000 */
.L_x_33718:
[----:B------:R-:W0:Y:S01]  /*6860*/  F2I.S64.TRUNC R2, R2 ;  /* 0x0000000200027311 */ /* 0x000e22000020d900 */
[----:B------:R-:W-:Y:S05]  /*6870*/  BRA `(.L_x_33693) ;  /* 0x0000019000007947 */ /* 0x000fea0003800000 */
.L_x_33692:
        /* <DEDUP_REMOVED lines=21> */
.L_x_33717:
[----:B------:R0:W5:Y:S01]  /*69d0*/  LDG.E.64 R2, [R4.64] ;  /* 0x0000002404027981 */ /* 0x000162000c1e1b00 */
[----:B------:R-:W-:Y:S05]  /*69e0*/  BRA `(.L_x_33693) ;  /* 0x0000002000007947 */ /* 0x000fea0003800000 */
.L_x_33716:
[----:B------:R0:W5:Y:S01]  /*69f0*/  LDG.E R2, [R4.64] ;  /* 0x0000002404027981 */ /* 0x000162000c1e1900 */
[----:B------:R-:W-:-:S03]  /*6a00*/  IMAD.MOV.U32 R3, RZ, RZ, RZ ;  /* 0x000000ffff037224 */ /* 0x000fc600078e00ff */
.L_x_33693:
        /* <DEDUP_REMOVED lines=19> */
.L_x_33723:
[----:B------:R0:W-:Y:S01]  /*6b40*/  STG.E.U8 [R16.64], R5 ;  /* 0x0000000510007986 */ /* 0x0001e2000c101124 */
[----:B------:R-:W-:Y:S05]  /*6b50*/  BRA `(.L_x_33725) ;  /* 0x00000d7000007947 */ /* 0x000fea0003800000 */
.L_x_33722:
        /* <DEDUP_REMOVED lines=8> */
.L_x_33727:
[----:B------:R0:W-:Y:S01]  /*6be0*/  STG.E [R16.64], R5 ;  /* 0x0000000510007986 */ /* 0x0001e2000c101924 */
[----:B------:R-:W-:Y:S05]  /*6bf0*/  BRA `(.L_x_33725) ;  /* 0x00000cd000007947 */ /* 0x000fea0003800000 */
.L_x_33726:
[----:B------:R0:W-:Y:S01]  /*6c00*/  STG.E.U16 [R16.64], R5 ;  /* 0x0000000510007986 */ /* 0x0001e2000c101524 */
[----:B------:R-:W-:Y:S05]  /*6c10*/  BRA `(.L_x_33725) ;  /* 0x00000cb000007947 */ /* 0x000fea0003800000 */
.L_x_33721:
        /* <DEDUP_REMOVED lines=9> */
.L_x_33729:
[----:B------:R-:W0:Y:S02]  /*6cb0*/  I2F.S64 R0, R2 ;  /* 0x0000000200007312 */ /* 0x000e240000301400 */
[----:B0-----:R-:W-:-:S05]  /*6cc0*/  F2FP.PACK_AB R0, RZ, R0 ;  /* 0x00000000ff00723e */ /* 0x001fca00000000ff */
[----:B------:R0:W-:Y:S01]  /*6cd0*/  STG.E.U16 [R16.64], R0 ;  /* 0x0000000010007986 */ /* 0x0001e2000c101524 */
[----:B------:R-:W-:Y:S05]  /*6ce0*/  BRA `(.L_x_33725) ;  /* 0x00000be000007947 */ /* 0x000fea0003800000 */
.L_x_33728:
        /* <DEDUP_REMOVED lines=10> */
.L_x_33731:
[----:B------:R-:W0:Y:S02]  /*6d90*/  I2F.S64 R2, R2 ;  /* 0x0000000200027312 */ /* 0x000e240000301400 */
[----:B0-----:R-:W-:-:S04]  /*6da0*/  F2FP.PACK_AB R3, RZ, R2 ;  /* 0x00000002ff03723e */ /* 0x001fc800000000ff */
[----:B------:R-:W-:-:S05]  /*6db0*/  PRMT R3, R3, 0x5410, RZ ;  /* 0x0000541003037816 */ /* 0x000fca00000000ff */
[----:B------:R0:W-:Y:S01]  /*6dc0*/  STG.E [R16.64], R3 ;  /* 0x0000000310007986 */ /* 0x0001e2000c101924 */
[----:B------:R-:W-:Y:S05]  /*6dd0*/  BRA `(.L_x_33725) ;  /* 0x00000af000007947 */ /* 0x000fea0003800000 */
.L_x_33730:
[----:B------:R-:W0:Y:S02]  /*6de0*/  I2F.F64.S64 R2, R2 ;  /* 0x0000000200027312 */ /* 0x000e240000301c00 */
[----:B0-----:R0:W-:Y:S01]  /*6df0*/  STG.E.64 [R16.64], R2 ;  /* 0x0000000210007986 */ /* 0x0011e2000c101b24 */
[----:B------:R-:W-:Y:S05]  /*6e00*/  BRA `(.L_x_33725) ;  /* 0x00000ac000007947 */ /* 0x000fea0003800000 */
.L_x_33720:
        /* <DEDUP_REMOVED lines=13> */
.L_x_33734:
[----:B------:R-:W0:Y:S01]  /*6ee0*/  I2F.F64.S64 R4, R2 ;  /* 0x0000000200047312 */ /* 0x000e220000301c00 */
[----:B------:R-:W-:-:S05]  /*6ef0*/  CS2R R6, SRZ ;  /* 0x0000000000067805 */ /* 0x000fca000001ff00 */
[----:B0-----:R0:W-:Y:S01]  /*6f00*/  STG.E.128 [R16.64], R4 ;  /* 0x0000000410007986 */ /* 0x0011e2000c101d24 */
[----:B------:R-:W-:Y:S05]  /*6f10*/  BRA `(.L_x_33725) ;  /* 0x000009b000007947 */ /* 0x000fea0003800000 */
.L_x_33733:
        /* <DEDUP_REMOVED lines=21> */
.L_x_33738:
[----:B------:R-:W-:Y:S05]  /*7070*/  BSYNC B0 ;  /* 0x0000000000007941 */ /* 0x000fea0003800000 */
.L_x_33737:
[----:B------:R-:W-:-:S05]  /*7080*/  LOP3.LUT R5, R0, R5, RZ, 0xfc, !PT ;  /* 0x0000000500057212 */ /* 0x000fca00078efcff */
[----:B------:R0:W-:Y:S01]  /*7090*/  STG.E.U8 [R16.64], R5 ;  /* 0x0000000510007986 */ /* 0x0001e2000c101124 */
[----:B------:R-:W-:Y:S05]  /*70a0*/  BRA `(.L_x_33725) ;  /* 0x0000082000007947 */ /* 0x000fea0003800000 */
.L_x_33736:
        /* <DEDUP_REMOVED lines=13> */
.L_x_33740:
[----:B------:R-:W-:Y:S01]  /*7180*/  IMAD.MOV.U32 R0, RZ, RZ, 0x7f ;  /* 0x0000007fff007424 */ /* 0x000fe200078e00ff */
[----:B------:R-:W-:-:S04]  /*7190*/  ISETP.GT.U32.AND P0, PT, R4, 0x7f800000, PT ;  /* 0x7f8000000400780c */ /* 0x000fc80003f04070 */
[----:B------:R-:W-:-:S04]  /*71a0*/  SEL R0, R0, 0x7c, P0 ;  /* 0x0000007c00007807 */ /* 0x000fc80000000000 */
.L_x_33741:
[----:B------:R-:W-:Y:S05]  /*71b0*/  BSYNC B0 ;  /* 0x0000000000007941 */ /* 0x000fea0003800000 */
.L_x_33739:
[----:B------:R-:W-:-:S04]  /*71c0*/  LOP3.LUT R2, R3, 0x80000000, RZ, 0xc0, !PT ;  /* 0x8000000003027812 */ /* 0x000fc800078ec0ff */
[----:B------:R-:W-:-:S04]  /*71d0*/  SHF.R.U32.HI R3, RZ, 0x18, R2 ;  /* 0x00000018ff037819 */ /* 0x000fc80000011602 */
[----:B------:R-:W-:-:S05]  /*71e0*/  LOP3.LUT R3, R0, R3, RZ, 0xfc, !PT ;  /* 0x0000000300037212 */ /* 0x000fca00078efcff */
[----:B------:R0:W-:Y:S01]  /*71f0*/  STG.E.U8 [R16.64], R3 ;  /* 0x0000000310007986 */ /* 0x0001e2000c101124 */
[----:B------:R-:W-:Y:S05]  /*7200*/  BRA `(.L_x_33725) ;  /* 0x000006c000007947 */ /* 0x000fea0003800000 */
.L_x_33735:
[----:B------:R-:W0:Y:S02]  /*7210*/  I2F.S64 R0, R2 ;  /* 0x0000000200007312 */ /* 0x000e240000301400 */
[----:B0-----:R-:W-:-:S05]  /*7220*/  F2FP.BF16.PACK_AB R0, RZ, R0 ;  /* 0x00000000ff00723e */ /* 0x001fca00000010ff */
[----:B------:R0:W-:Y:S01]  /*7230*/  STG.E.U16 [R16.64], R0 ;  /* 0x0000000010007986 */ /* 0x0001e2000c101524 */
[----:B------:R-:W-:Y:S05]  /*7240*/  BRA `(.L_x_33725) ;  /* 0x0000068000007947 */ /* 0x000fea0003800000 */
.L_x_33732:
        /* <DEDUP_REMOVED lines=10> */
.L_x_33744:
        /* <DEDUP_REMOVED lines=17> */
.L_x_33747:
[----:B------:R-:W-:-:S04]  /*7400*/  LOP3.LUT R2, R3, 0x80000000, RZ, 0xc0, !PT ;  /* 0x8000000003027812 */ /* 0x000fc800078ec0ff */
[----:B------:R-:W-:-:S04]  /*7410*/  SHF.R.U32.HI R3, RZ, 0x18, R2 ;  /* 0x00000018ff037819 */ /* 0x000fc80000011602 */
[----:B------:R-:W-:-:S04]  /*7420*/  LOP3.LUT R0, R0, R3, RZ, 0xfc, !PT ;  /* 0x0000000300007212 */ /* 0x000fc800078efcff */
[----:B------:R-:W-:Y:S02]  /*7430*/  PRMT R8, R0, 0x7610, R8 ;  /* 0x0000761000087816 */ /* 0x000fe40000000008 */
.L_x_33746:
[----:B------:R-:W-:Y:S05]  /*7440*/  BSYNC B0 ;  /* 0x0000000000007941 */ /* 0x000fea0003800000 */
.L_x_33745:
[----:B------:R0:W-:Y:S01]  /*7450*/  STG.E.U8 [R16.64], R8 ;  /* 0x0000000810007986 */ /* 0x0001e2000c101124 */
[----:B------:R-:W-:Y:S05]  /*7460*/  BRA `(.L_x_33725) ;  /* 0x0000046000007947 */ /* 0x000fea0003800000 */
.L_x_33743:
        /* <DEDUP_REMOVED lines=17> */
.L_x_33750:
[----:B------:R-:W-:-:S04]  /*7580*/  LOP3.LUT R2, R3, 0x80000000, RZ, 0xc0, !PT ;  /* 0x8000000003027812 */ /* 0x000fc800078ec0ff */
[----:B------:R-:W-:-:S04]  /*7590*/  SHF.R.U32.HI R3, RZ, 0x18, R2 ;  /* 0x00000018ff037819 */ /* 0x000fc80000011602 */
[----:B------:R-:W-:-:S04]  /*75a0*/  LOP3.LUT R0, R0, R3, RZ, 0xfc, !PT ;  /* 0x0000000300007212 */ /* 0x000fc800078efcff */
[----:B------:R-:W-:Y:S02]  /*75b0*/  PRMT R8, R0, 0x7610, R8 ;  /* 0x0000761000087816 */ /* 0x000fe40000000008 */
.L_x_33749:
[----:B------:R-:W-:Y:S05]  /*75c0*/  BSYNC B0 ;  /* 0x0000000000007941 */ /* 0x000fea0003800000 */
.L_x_33748:
[----:B------:R0:W-:Y:S01]  /*75d0*/  STG.E.U8 [R16.64], R8 ;  /* 0x0000000810007986 */ /* 0x0001e2000c101124 */
[----:B------:R-:W-:Y:S05]  /*75e0*/  BRA `(.L_x_33725) ;  /* 0x000002e000007947 */ /* 0x000fea0003800000 */
.L_x_33742:
        /* <DEDUP_REMOVED lines=23> */
.L_x_33724:
        /* <DEDUP_REMOVED lines=20> */
.L_x_33752:
[----:B------:R0:W-:Y:S01]  /*78a0*/  STG.E.64 [R16.64], R2 ;  /* 0x0000000210007986 */ /* 0x0001e2000c101b24 */
[----:B------:R-:W-:Y:S05]  /*78b0*/  BRA `(.L_x_33725) ;  /* 0x0000001000007947 */ /* 0x000fea0003800000 */
.L_x_33751:
[----:B------:R0:W-:Y:S02]  /*78c0*/  STG.E [R16.64], R5 ;  /* 0x0000000510007986 */ /* 0x0001e4000c101924 */
.L_x_33725:
        /* <DEDUP_REMOVED lines=258> */
.L_x_33753:
        /* <DEDUP_REMOVED lines=19> */
.L_x_33757:
[----:B------:R0:W5:Y:S01]  /*8a20*/  LDG.E.U8 R18, [R2.64] ;  /* 0x0000002402127981 */ /* 0x000162000c1e1100 */
[----:B------:R-:W-:Y:S01]  /*8a30*/  IMAD.MOV.U32 R19, RZ, RZ, RZ ;  /* 0x000000ffff137224 */ /* 0x000fe200078e00ff */
[----:B------:R-:W-:Y:S05]  /*8a40*/  BRA `(.L_x_33759) ;  /* 0x00000d5000007947 */ /* 0x000fea0003800000 */
.L_x_33756:
        /* <DEDUP_REMOVED lines=8> */
.L_x_33761:
[----:B------:R-:W2:Y:S02]  /*8ad0*/  LDG.E R18, [R2.64] ;  /* 0x0000002402127981 */ /* 0x000ea4000c1e1900 */
[----:B--2---:R-:W-:Y:S01]  /*8ae0*/  SHF.R.S32.HI R19, RZ, 0x1f, R18 ;  /* 0x0000001fff137819 */ /* 0x004fe20000011412 */
[----:B------:R-:W-:Y:S05]  /*8af0*/  BRA `(.L_x_33759) ;  /* 0x00000ca000007947 */ /* 0x000fea0003800000 */
.L_x_33760:
[----:B------:R-:W2:Y:S02]  /*8b00*/  LDG.E.S16 R18, [R2.64] ;  /* 0x0000002402127981 */ /* 0x000ea4000c1e1700 */
[----:B--2---:R-:W-:Y:S01]  /*8b10*/  SHF.R.S32.HI R19, RZ, 0x1f, R18 ;  /* 0x0000001fff137819 */ /* 0x004fe20000011412 */
[----:B------:R-:W-:Y:S05]  /*8b20*/  BRA `(.L_x_33759) ;  /* 0x00000c7000007947 */ /* 0x000fea0003800000 */
.L_x_33755:
        /* <DEDUP_REMOVED lines=9> */
.L_x_33763:
[----:B------:R-:W2:Y:S02]  /*8bc0*/  LDG.E.U16 R2, [R2.64] ;  /* 0x0000002402027981 */ /* 0x000ea4000c1e1500 */
[----:B--2---:R-:W-:-:S06]  /*8bd0*/  HADD2.F32 R18, -RZ, R2.H0_H0 ;  /* 0x20000002ff127230 */ /* 0x004fcc0000004100 */
[----:B------:R-:W0:Y:S01]  /*8be0*/  F2I.S64.TRUNC R18, R18 ;  /* 0x0000001200127311 */ /* 0x000e22000020d900 */
[----:B------:R-:W-:Y:S05]  /*8bf0*/  BRA `(.L_x_33759) ;  /* 0x00000ba000007947 */ /* 0x000fea0003800000 */
.L_x_33762:
        /* <DEDUP_REMOVED lines=9> */
.L_x_33765:
[----:B------:R-:W2:Y:S02]  /*8c90*/  LDG.E.U16 R2, [R2.64] ;  /* 0x0000002402027981 */ /* 0x000ea4000c1e1500 */
[----:B--2---:R-:W-:-:S06]  /*8ca0*/  HADD2.F32 R18, -RZ, R2.H0_H0 ;  /* 0x20000002ff127230 */ /* 0x004fcc0000004100 */
[----:B------:R-:W0:Y:S01]  /*8cb0*/  F2I.S64.TRUNC R18, R18 ;  /* 0x0000001200127311 */ /* 0x000e22000020d900 */
[----:B------:R-:W-:Y:S05]  /*8cc0*/  BRA `(.L_x_33759) ;  /* 0x00000ad000007947 */ /* 0x000fea0003800000 */
.L_x_33764:
[----:B------:R-:W2:Y:S02]  /*8cd0*/  LDG.E.64 R2, [R2.64] ;  /* 0x0000002402027981 */ /* 0x000ea4000c1e1b00 */
[----:B--2---:R0:W1:Y:S01]  /*8ce0*/  F2I.S64.F64.TRUNC R18, R2 ;  /* 0x0000000200127311 */ /* 0x004062000030d900 */
[----:B------:R-:W-:Y:S05]  /*8cf0*/  BRA `(.L_x_33759) ;  /* 0x00000aa000007947 */ /* 0x000fea0003800000 */
.L_x_33754:
        /* <DEDUP_REMOVED lines=13> */
.L_x_33768:
[----:B------:R-:W2:Y:S02]  /*8dd0*/  LDG.E.64 R2, [R2.64] ;  /* 0x0000002402027981 */ /* 0x000ea4000c1e1b00 */
[----:B--2---:R0:W1:Y:S01]  /*8de0*/  F2I.S64.F64.TRUNC R18, R2 ;  /* 0x0000000200127311 */ /* 0x004062000030d900 */
[----:B------:R-:W-:Y:S05]  /*8df0*/  BRA `(.L_x_33759) ;  /* 0x000009a000007947 */ /* 0x000fea0003800000 */
.L_x_33767:
        /* <DEDUP_REMOVED lines=27> */
.L_x_33770:
        /* <DEDUP_REMOVED lines=14> */
.L_x_33769:
[----:B------:R-:W2:Y:S02]  /*9090*/  LDG.E.U16 R18, [R2.64] ;  /* 0x0000002402127981 */ /* 0x000ea4000c1e1500 */
[----:B--2---:R-:W-:-:S06]  /*90a0*/  PRMT R18, RZ, 0x5410, R18 ;  /* 0x00005410ff127816 */ /* 0x004fcc0000000012 */
[----:B------:R-:W0:Y:S01]  /*90b0*/  F2I.S64.TRUNC R18, R18 ;  /* 0x0000001200127311 */ /* 0x000e22000020d900 */
[----:B------:R-:W-:Y:S05]  /*90c0*/  BRA `(.L_x_33759) ;  /* 0x000006d000007947 */ /* 0x000fea0003800000 */
.L_x_33766:
        /* <DEDUP_REMOVED lines=11> */
.L_x_33773:
        /* <DEDUP_REMOVED lines=21> */
.L_x_33777:
[----:B------:R-:W-:Y:S05]  /*92d0*/  BSYNC B1 ;  /* 0x0000000000017941 */ /* 0x000fea0003800000 */
.L_x_33776:
[----:B------:R-:W-:Y:S01]  /*92e0*/  IMAD.SHL.U32 R2, R2, 0x100000, RZ ;  /* 0x0010000002027824 */ /* 0x000fe200078e00ff */
[----:B------:R-:W-:-:S04]  /*92f0*/  LEA R3, R0, 0x3b800000, 0x17 ;  /* 0x3b80000000037811 */ /* 0x000fc800078eb8ff */
[----:B------:R-:W-:Y:S02]  /*9300*/  LOP3.LUT R18, R3, R2, R18, 0xfe, !PT ;  /* 0x0000000203127212 */ /* 0x000fe400078efe12 */
.L_x_33775:
[----:B------:R-:W-:Y:S05]  /*9310*/  BSYNC B0 ;  /* 0x0000000000007941 */ /* 0x000fea0003800000 */
.L_x_33774:
[----:B------:R-:W0:Y:S01]  /*9320*/  F2I.S64.TRUNC R18, R18 ;  /* 0x0000001200127311 */ /* 0x000e22000020d900 */
[----:B------:R-:W-:Y:S05]  /*9330*/  BRA `(.L_x_33759) ;  /* 0x0000046000007947 */ /* 0x000fea0003800000 */
.L_x_33772:
        /* <DEDUP_REMOVED lines=21> */
.L_x_33781:
[----:B------:R-:W-:Y:S05]  /*9490*/  BSYNC B1 ;  /* 0x0000000000017941 */ /* 0x000fea0003800000 */
.L_x_33780:
[----:B------:R-:W-:Y:S01]  /*94a0*/  IMAD.SHL.U32 R2, R2, 0x200000, RZ ;  /* 0x0020000002027824 */ /* 0x000fe200078e00ff */
[----:B------:R-:W-:-:S04]  /*94b0*/  LEA R3, R0, 0x37800000, 0x17 ;  /* 0x3780000000037811 */ /* 0x000fc800078eb8ff */
[----:B------:R-:W-:Y:S02]  /*94c0*/  LOP3.LUT R18, R3, R2, R18, 0xfe, !PT ;  /* 0x0000000203127212 */ /* 0x000fe400078efe12 */
.L_x_33779:
[----:B------:R-:W-:Y:S05]  /*94d0*/  BSYNC B0 ;  /* 0x0000000000007941 */ /* 0x000fea0003800000 */
.L_x_33778:
[----:B------:R-:W0:Y:S01]  /*94e0*/  F2I.S64.TRUNC R18, R18 ;  /* 0x0000001200127311 */ /* 0x000e22000020d900 */
[----:B------:R-:W-:Y:S05]  /*94f0*/  BRA `(.L_x_33759) ;  /* 0x000002a000007947 */ /* 0x000fea0003800000 */
.L_x_33771:
        /* <DEDUP_REMOVED lines=14> */
.L_x_33785:
[----:B------:R-:W-:Y:S05]  /*95e0*/  BSYNC B0 ;  /* 0x0000000000007941 */ /* 0x000fea0003800000 */
.L_x_33784:
[----:B------:R-:W0:Y:S01]  /*95f0*/  F2I.S64.TRUNC R18, R18 ;  /* 0x0000001200127311 */ /* 0x000e22000020d900 */
[----:B------:R-:W-:Y:S05]  /*9600*/  BRA `(.L_x_33759) ;  /* 0x0000019000007947 */ /* 0x000fea0003800000 */
.L_x_33758:
        /* <DEDUP_REMOVED lines=21> */
.L_x_33783:
[----:B------:R0:W5:Y:S01]  /*9760*/  LDG.E.64 R18, [R2.64] ;  /* 0x0000002402127981 */ /* 0x000162000c1e1b00 */
[----:B------:R-:W-:Y:S05]  /*9770*/  BRA `(.L_x_33759) ;  /* 0x0000002000007947 */ /* 0x000fea0003800000 */
.L_x_33782:
[----:B------:R0:W5:Y:S01]  /*9780*/  LDG.E R18, [R2.64] ;  /* 0x0000002402127981 */ /* 0x000162000c1e1900 */
[----:B------:R-:W-:-:S03]  /*9790*/  IMAD.MOV.U32 R19, RZ, RZ, RZ ;  /* 0x000000ffff137224 */ /* 0x000fc600078e00ff */
.L_x_33759:
        /* <DEDUP_REMOVED lines=17> */
.L_x_33789:
[----:B------:R0:W5:Y:S01]  /*98b0*/  LDG.E.U8 R2, [R4.64] ;  /* 0x0000002404027981 */ /* 0x000162000c1e1100 */
[----:B------:R-:W-:Y:S01]  /*98c0*/  IMAD.MOV.U32 R3, RZ, RZ, RZ ;  /* 0x000000ffff037224 */ /* 0x000fe200078e00ff */
[----:B------:R-:W-:Y:S05]  /*98d0*/  BRA `(.L_x_33791) ;  /* 0x00000d5000007947 */ /* 0x000fea0003800000 */
.L_x_33788:
        /* <DEDUP_REMOVED lines=8> */
.L_x_33793:
[----:B------:R-:W2:Y:S02]  /*9960*/  LDG.E R2, [R4.64] ;  /* 0x0000002404027981 */ /* 0x000ea4000c1e1900 */
[----:B--2---:R-:W-:Y:S01]  /*9970*/  SHF.R.S32.HI R3, RZ, 0x1f, R2 ;  /* 0x0000001fff037819 */ /* 0x004fe20000011402 */
[----:B------:R-:W-:Y:S05]  /*9980*/  BRA `(.L_x_33791) ;  /* 0x00000ca000007947 */ /* 0x000fea0003800000 */
.L_x_33792:
[----:B------:R-:W2:Y:S02]  /*9990*/  LDG.E.S16 R2, [R4.64] ;  /* 0x0000002404027981 */ /* 0x000ea4000c1e1700 */
[----:B--2---:R-:W-:Y:S01]  /*99a0*/  SHF.R.S32.HI R3, RZ, 0x1f, R2 ;  /* 0x0000001fff037819 */ /* 0x004fe20000011402 */
[----:B------:R-:W-:Y:S05]  /*99b0*/  BRA `(.L_x_33791) ;  /* 0x00000c7000007947 */ /* 0x000fea0003800000 */
.L_x_33787:
        /* <DEDUP_REMOVED lines=9> */
.L_x_33795:
[----:B------:R-:W2:Y:S02]  /*9a50*/  LDG.E.U16 R4, [R4.64] ;  /* 0x0000002404047981 */ /* 0x000ea4000c1e1500 */
[----:B--2---:R-:W-:-:S06]  /*9a60*/  HADD2.F32 R2, -RZ, R4.H0_H0 ;  /* 0x20000004ff027230 */ /* 0x004fcc0000004100 */
[----:B------:R-:W0:Y:S01]  /*9a70*/  F2I.S64.TRUNC R2, R2 ;  /* 0x0000000200027311 */ /* 0x000e22000020d900 */
[----:B------:R-:W-:Y:S05]  /*9a80*/  BRA `(.L_x_33791) ;  /* 0x00000ba000007947 */ /* 0x000fea0003800000 */
.L_x_33794:
        /* <DEDUP_REMOVED lines=9> */
.L_x_33797:
[----:B------:R-:W2:Y:S02]  /*9b20*/  LDG.E.U16 R4, [R4.64] ;  /* 0x0000002404047981 */ /* 0x000ea4000c1e1500 */
[----:B--2---:R-:W-:-:S06]  /*9b30*/  HADD2.F32 R2, -RZ, R4.H0_H0 ;  /* 0x20000004ff027230 */ /* 0x004fcc0000004100 */
[----:B------:R-:W0:Y:S01]  /*9b40*/  F2I.S64.TRUNC R2, R2 ;  /* 0x0000000200027311 */ /* 0x000e22000020d900 */
[----:B------:R-:W-:Y:S05]  /*9b50*/  BRA `(.L_x_33791) ;  /* 0x00000ad000007947 */ /* 0x000fea0003800000 */
.L_x_33796:
[----:B------:R-:W2:Y:S02]  /*9b60*/  LDG.E.64 R2, [R4.64] ;  /* 0x0000002404027981 */ /* 0x000ea4000c1e1b00 */
[----:B--2---:R-:W0:Y:S01]  /*9b70*/  F2I.S64.F64.TRUNC R2, R2 ;  /* 0x0000000200027311 */ /* 0x004e22000030d900 */
[----:B------:R-:W-:Y:S05]  /*9b80*/  BRA `(.L_x_33791) ;  /* 0x00000aa000007947 */ /* 0x000fea0003800000 */
.L_x_33786:
        /* <DEDUP_REMOVED lines=13> */
.L_x_33800:
[----:B------:R-:W2:Y:S02]  /*9c60*/  LDG.E.64 R2, [R4.64] ;  /* 0x0000002404027981 */ /* 0x000ea4000c1e1b00 */
[----:B--2---:R-:W0:Y:S01]  /*9c70*/  F2I.S64.F64.TRUNC R2, R2 ;  /* 0x0000000200027311 */ /* 0x004e22000030d900 */
[----:B------:R-:W-:Y:S05]  /*9c80*/  BRA `(.L_x_33791) ;  /* 0x000009a000007947 */ /* 0x000fea0003800000 */
.L_x_33799:
        /* <DEDUP_REMOVED lines=27> */
.L_x_33802:
        /* <DEDUP_REMOVED lines=14> */
.L_x_33801:
[----:B------:R-:W2:Y:S02]  /*9f20*/  LDG.E.U16 R2, [R4.64] ;  /* 0x0000002404027981 */ /* 0x000ea4000c1e1500 */
[----:B--2---:R-:W-:-:S06]  /*9f30*/  PRMT R2, RZ, 0x5410, R2 ;  /* 0x00005410ff027816 */ /* 0x004fcc0000000002 */
[----:B------:R-:W0:Y:S01]  /*9f40*/  F2I.S64.TRUNC R2, R2 ;  /* 0x0000000200027311 */ /* 0x000e22000020d900 */
[----:B------:R-:W-:Y:S05]  /*9f50*/  BRA `(.L_x_33791) ;  /* 0x000006d000007947 */ /* 0x000fea0003800000 */
.L_x_33798:
        /* <DEDUP_REMOVED lines=11> */
.L_x_33805:
        /* <DEDUP_REMOVED lines=21> */
.L_x_33809:
[----:B------:R-:W-:Y:S05]  /*a160*/  BSYNC B1 ;  /* 0x0000000000017941 */ /* 0x000fea0003800000 */
.L_x_33808:
[----:B------:R-:W-:Y:S01]  /*a170*/  IMAD.SHL.U32 R2, R2, 0x100000, RZ ;  /* 0x0010000002027824 */ /* 0x000fe200078e00ff */
[----:B------:R-:W-:-:S04]  /*a180*/  LEA R3, R0, 0x3b800000, 0x17 ;  /* 0x3b80000000037811 */ /* 0x000fc800078eb8ff */
[----:B------:R-:W-:Y:S02]  /*a190*/  LOP3.LUT R2, R3, R2, R4, 0xfe, !PT ;  /* 0x0000000203027212 */ /* 0x000fe400078efe04 */
.L_x_33807:
[----:B------:R-:W-:Y:S05]  /*a1a0*/  BSYNC B0 ;  /* 0x0000000000007941 */ /* 0x000fea0003800000 */
.L_x_33806:
[----:B------:R-:W0:Y:S01]  /*a1b0*/  F2I.S64.TRUNC R2, R2 ;  /* 0x0000000200027311 */ /* 0x000e22000020d900 */
[----:B------:R-:W-:Y:S05]  /*a1c0*/  BRA `(.L_x_33791) ;  /* 0x0000046000007947 */ /* 0x000fea0003800000 */
.L_x_33804:
        /* <DEDUP_REMOVED lines=21> */
.L_x_33813:
[----:B------:R-:W-:Y:S05]  /*a320*/  BSYNC B1 ;  /* 0x0000000000017941 */ /* 0x000fea0003800000 */
.L_x_33812:
[----:B------:R-:W-:Y:S01]  /*a330*/  IMAD.SHL.U32 R2, R2, 0x200000, RZ ;  /* 0x0020000002027824 */ /* 0x000fe200078e00ff */
[----:B------:R-:W-:-:S04]  /*a340*/  LEA R3, R0, 0x37800000, 0x17 ;  /* 0x3780000000037811 */ /* 0x000fc800078eb8ff */
[----:B------:R-:W-:Y:S02]  /*a350*/  LOP3.LUT R2, R3, R2, R4, 0xfe, !PT ;  /* 0x0000000203027212 */ /* 0x000fe400078efe04 */
.L_x_33811:
[----:B------:R-:W-:Y:S05]  /*a360*/  BSYNC B0 ;  /* 0x0000000000007941 */ /* 0x000fea0003800000 */
.L_x_33810:
[----:B------:R-:W0:Y:S01]  /*a370*/  F2I.S64.TRUNC R2, R2 ;  /* 0x0000000200027311 */ /* 0x000e22000020d900 */
[----:B------:R-:W-:Y:S05]  /*a380*/  BRA `(.L_x_33791) ;  /* 0x000002a000007947 */ /* 0x000fea0003800000 */
.L_x_33803:
        /* <DEDUP_REMOVED lines=14> */
.L_x_33817:
[----:B------:R-:W-:Y:S05]  /*a470*/  BSYNC B0 ;  /* 0x0000000000007941 */ /* 0x000fea0003800000 */
.L_x_33816:
[----:B------:R-:W0:Y:S01]  /*a480*/  F2I.S64.TRUNC R2, R2 ;  /* 0x0000000200027311 */ /* 0x000e22000020d900 */
[----:B------:R-:W-:Y:S05]  /*a490*/  BRA `(.L_x_33791) ;  /* 0x0000019000007947 */ /* 0x000fea0003800000 */
.L_x_33790:
        /* <DEDUP_REMOVED lines=21> */
.L_x_33815:
[----:B------:R0:W5:Y:S01]  /*a5f0*/  LDG.E.64 R2, [R4.64] ;  /* 0x0000002404027981 */ /* 0x000162000c1e1b00 */
[----:B------:R-:W-:Y:S05]  /*a600*/  BRA `(.L_x_33791) ;  /* 0x0000002000007947 */ /* 0x000fea0003800000 */
.L_x_33814:
[----:B------:R0:W5:Y:S01]  /*a610*/  LDG.E R2, [R4.64] ;  /* 0x0000002404027981 */ /* 0x000162000c1e1900 */
[----:B------:R-:W-:-:S03]  /*a620*/  IMAD.MOV.U32 R3, RZ, RZ, RZ ;  /* 0x000000ffff037224 */ /* 0x000fc600078e00ff */
.L_x_33791:
        /* <DEDUP_REMOVED lines=19> */
.L_x_33821:
[----:B------:R0:W-:Y:S01]  /*a760*/  STG.E.U8 [R16.64], R5 ;  /* 0x0000000510007986 */ /* 0x0001e2000c101124 */
[----:B------:R-:W-:Y:S05]  /*a770*/  BRA `(.L_x_33823) ;  /* 0x00000d7000007947 */ /* 0x000fea0003800000 */
.L_x_33820:
        /* <DEDUP_REMOVED lines=8> */
.L_x_33825:
[----:B------:R0:W-:Y:S01]  /*a800*/  STG.E [R16.64], R5 ;  /* 0x0000000510007986 */ /* 0x0001e2000c101924 */
[----:B------:R-:W-:Y:S05]  /*a810*/  BRA `(.L_x_33823) ;  /* 0x00000cd000007947 */ /* 0x000fea0003800000 */
.L_x_33824:
[----:B------:R0:W-:Y:S01]  /*a820*/  STG.E.U16 [R16.64], R5 ;  /* 0x0000000510007986 */ /* 0x0001e2000c101524 */
[----:B------:R-:W-:Y:S05]  /*a830*/  BRA `(.L_x_33823) ;  /* 0x00000cb000007947 */ /* 0x000fea0003800000 */
.L_x_33819:
        /* <DEDUP_REMOVED lines=9> */
.L_x_33827:
[----:B------:R-:W0:Y:S02]  /*a8d0*/  I2F.S64 R0, R2 ;  /* 0x0000000200007312 */ /* 0x000e240000301400 */
[----:B0-----:R-:W-:-:S05]  /*a8e0*/  F2FP.PACK_AB R0, RZ, R0 ;  /* 0x00000000ff00723e */ /* 0x001fca00000000ff */
[----:B------:R0:W-:Y:S01]  /*a8f0*/  STG.E.U16 [R16.64], R0 ;  /* 0x0000000010007986 */ /* 0x0001e2000c101524 */
[----:B------:R-:W-:Y:S05]  /*a900*/  BRA `(.L_x_33823) ;  /* 0x00000be000007947 */ /* 0x000fea0003800000 */
.L_x_33826:
        /* <DEDUP_REMOVED lines=10> */
.L_x_33829:
[----:B------:R-:W0:Y:S02]  /*a9b0*/  I2F.S64 R2, R2 ;  /* 0x0000000200027312 */ /* 0x000e240000301400 */
[----:B0-----:R-:W-:-:S04]  /*a9c0*/  F2FP.PACK_AB R3, RZ, R2 ;  /* 0x00000002ff03723e */ /* 0x001fc800000000ff */
[----:B------:R-:W-:-:S05]  /*a9d0*/  PRMT R3, R3, 0x5410, RZ ;  /* 0x0000541003037816 */ /* 0x000fca00000000ff */
[----:B------:R0:W-:Y:S01]  /*a9e0*/  STG.E [R16.64], R3 ;  /* 0x0000000310007986 */ /* 0x0001e2000c101924 */
[----:B------:R-:W-:Y:S05]  /*a9f0*/  BRA `(.L_x_33823) ;  /* 0x00000af000007947 */ /* 0x000fea0003800000 */
.L_x_33828:
[----:B------:R-:W0:Y:S02]  /*aa00*/  I2F.F64.S64 R2, R2 ;  /* 0x0000000200027312 */ /* 0x000e240000301c00 */
[----:B0-----:R0:W-:Y:S01]  /*aa10*/  STG.E.64 [R16.64], R2 ;  /* 0x0000000210007986 */ /* 0x0011e2000c101b24 */
[----:B------:R-:W-:Y:S05]  /*aa20*/  BRA `(.L_x_33823) ;  /* 0x00000ac000007947 */ /* 0x000fea0003800000 */
.L_x_33818:
        /* <DEDUP_REMOVED lines=13> */
.L_x_33832:
[----:B------:R-:W0:Y:S01]  /*ab00*/  I2F.F64.S64 R4, R2 ;  /* 0x0000000200047312 */ /* 0x000e220000301c00 */
[----:B------:R-:W-:-:S05]  /*ab10*/  CS2R R6, SRZ ;  /* 0x0000000000067805 */ /* 0x000fca000001ff00 */
[----:B0-----:R0:W-:Y:S01]  /*ab20*/  STG.E.128 [R16.64], R4 ;  /* 0x0000000410007986 */ /* 0x0011e2000c101d24 */
[----:B------:R-:W-:Y:S05]  /*ab30*/  BRA `(.L_x_33823) ;  /* 0x000009b000007947 */ /* 0x000fea0003800000 */
.L_x_33831:
        /* <DEDUP_REMOVED lines=21> */
.L_x_33836:
[----:B------:R-:W-:Y:S05]  /*ac90*/  BSYNC B0 ;  /* 0x0000000000007941 */ /* 0x000fea0003800000 */
.L_x_33835:
[----:B------:R-:W-:-:S05]  /*aca0*/  LOP3.LUT R5, R0, R5, RZ, 0xfc, !PT ;  /* 0x0000000500057212 */ /* 0x000fca00078efcff */
[----:B------:R0:W-:Y:S01]  /*acb0*/  STG.E.U8 [R16.64], R5 ;  /* 0x0000000510007986 */ /* 0x0001e2000c101124 */
[----:B------:R-:W-:Y:S05]  /*acc0*/  BRA `(.L_x_33823) ;  /* 0x0000082000007947 */ /* 0x000fea0003800000 */
.L_x_33834:
        /* <DEDUP_REMOVED lines=13> */
.L_x_33838:
[----:B------:R-:W-:Y:S01]  /*ada0*/  IMAD.MOV.U32 R0, RZ, RZ, 0x7f ;  /* 0x0000007fff007424 */ /* 0x000fe200078e00ff */
[----:B------:R-:W-:-:S04]  /*adb0*/  ISETP.GT.U32.AND P0, PT, R4, 0x7f800000, PT ;  /* 0x7f8000000400780c */ /* 0x000fc80003f04070 */
[----:B------:R-:W-:-:S04]  /*adc0*/  SEL R0, R0, 0x7c, P0 ;  /* 0x0000007c00007807 */ /* 0x000fc80000000000 */
.L_x_33839:
[----:B------:R-:W-:Y:S05]  /*add0*/  BSYNC B0 ;  /* 0x0000000000007941 */ /* 0x000fea0003800000 */
.L_x_33837:
[----:B------:R-:W-:-:S04]  /*ade0*/  LOP3.LUT R2, R3, 0x80000000, RZ, 0xc0, !PT ;  /* 0x8000000003027812 */ /* 0x000fc800078ec0ff */
[----:B------:R-:W-:-:S04]  /*adf0*/  SHF.R.U32.HI R3, RZ, 0x18, R2 ;  /* 0x00000018ff037819 */ /* 0x000fc80000011602 */
[----:B------:R-:W-:-:S05]  /*ae00*/  LOP3.LUT R3, R0, R3, RZ, 0xfc, !PT ;  /* 0x0000000300037212 */ /* 0x000fca00078efcff */
[----:B------:R0:W-:Y:S01]  /*ae10*/  STG.E.U8 [R16.64], R3 ;  /* 0x0000000310007986 */ /* 0x0001e2000c101124 */
[----:B------:R-:W-:Y:S05]  /*ae20*/  BRA `(.L_x_33823) ;  /* 0x000006c000007947 */ /* 0x000fea0003800000 */
.L_x_33833:
[----:B------:R-:W0:Y:S02]  /*ae30*/  I2F.S64 R0, R2 ;  /* 0x0000000200007312 */ /* 0x000e240000301400 */
[----:B0-----:R-:W-:-:S05]  /*ae40*/  F2FP.BF16.PACK_AB R0, RZ, R0 ;  /* 0x00000000ff00723e */ /* 0x001fca00000010ff */
[----:B------:R0:W-:Y:S01]  /*ae50*/  STG.E.U16 [R16.64], R0 ;  /* 0x0000000010007986 */ /* 0x0001e2000c101524 */
[----:B------:R-:W-:Y:S05]  /*ae60*/  BRA `(.L_x_33823) ;  /* 0x0000068000007947 */ /* 0x000fea0003800000 */
.L_x_33830:
        /* <DEDUP_REMOVED lines=10> */
.L_x_33842:
        /* <DEDUP_REMOVED lines=17> */
.L_x_33845:
[----:B------:R-:W-:-:S04]  /*b020*/  LOP3.LUT R2, R3, 0x80000000, RZ, 0xc0, !PT ;  /* 0x8000000003027812 */ /* 0x000fc800078ec0ff */
[----:B------:R-:W-:-:S04]  /*b030*/  SHF.R.U32.HI R3, RZ, 0x18, R2 ;  /* 0x00000018ff037819 */ /* 0x000fc80000011602 */
[----:B------:R-:W-:-:S04]  /*b040*/  LOP3.LUT R0, R0, R3, RZ, 0xfc, !PT ;  /* 0x0000000300007212 */ /* 0x000fc800078efcff */
[----:B------:R-:W-:Y:S02]  /*b050*/  PRMT R8, R0, 0x7610, R8 ;  /* 0x0000761000087816 */ /* 0x000fe40000000008 */
.L_x_33844:
[----:B------:R-:W-:Y:S05]  /*b060*/  BSYNC B0 ;  /* 0x0000000000007941 */ /* 0x000fea0003800000 */
.L_x_33843:
[----:B------:R0:W-:Y:S01]  /*b070*/  STG.E.U8 [R16.64], R8 ;  /* 0x0000000810007986 */ /* 0x0001e2000c101124 */
[----:B------:R-:W-:Y:S05]  /*b080*/  BRA `(.L_x_33823) ;  /* 0x0000046000007947 */ /* 0x000fea0003800000 */
.L_x_33841:
        /* <DEDUP_REMOVED lines=17> */
.L_x_33848:
[----:B------:R-:W-:-:S04]  /*b1a0*/  LOP3.LUT R2, R3, 0x80000000, RZ, 0xc0, !PT ;  /* 0x8000000003027812 */ /* 0x000fc800078ec0ff */
[----:B------:R-:W-:-:S04]  /*b1b0*/  SHF.R.U32.HI R3, RZ, 0x18, R2 ;  /* 0x00000018ff037819 */ /* 0x000fc80000011602 */
[----:B------:R-:W-:-:S04]  /*b1c0*/  LOP3.LUT R0, R0, R3, RZ, 0xfc, !PT ;  /* 0x0000000300007212 */ /* 0x000fc800078efcff */
[----:B------:R-:W-:Y:S02]  /*b1d0*/  PRMT R8, R0, 0x7610, R8 ;  /* 0x0000761000087816 */ /* 0x000fe40000000008 */
.L_x_33847:
[----:B------:R-:W-:Y:S05]  /*b1e0*/  BSYNC B0 ;  /* 0x0000000000007941 */ /* 0x000fea0003800000 */
.L_x_33846:
[----:B------:R0:W-:Y:S01]  /*b1f0*/  STG.E.U8 [R16.64], R8 ;  /* 0x0000000810007986 */ /* 0x0001e2000c101124 */
[----:B------:R-:W-:Y:S05]  /*b200*/  BRA `(.L_x_33823) ;  /* 0x000002e000007947 */ /* 0x000fea0003800000 */
.L_x_33840:
        /* <DEDUP_REMOVED lines=23> */
.L_x_33822:
        /* <DEDUP_REMOVED lines=20> */
.L_x_33850:
[----:B------:R0:W-:Y:S01]  /*b4c0*/  STG.E.64 [R16.64], R2 ;  /* 0x0000000210007986 */ /* 0x0001e2000c101b24 */
[----:B------:R-:W-:Y:S05]  /*b4d0*/  BRA `(.L_x_33823) ;  /* 0x0000001000007947 */ /* 0x000fea0003800000 */
.L_x_33849:
[----:B------:R0:W-:Y:S02]  /*b4e0*/  STG.E [R16.64], R5 ;  /* 0x0000000510007986 */ /* 0x0001e4000c101924 */
.L_x_33823:
[----:B------:R-:W-:Y:S02]  /*b4f0*/  IADD3 R23, R23, 0x80, RZ ;  /* 0x0000008017177810 */ /* 0x000fe40007ffe0ff */
.L_x_33654:
[----:B------:R-:W-:Y:S05]  /*b500*/  BSYNC B6 ;  /* 0x0000000000067941 */ /* 0x000fea0003800000 */
.L_x_33653:
        /* <DEDUP_REMOVED lines=257> */
.L_x_33851:
        /* <DEDUP_REMOVED lines=19> */
.L_x_33855:
[----:B------:R0:W5:Y:S01]  /*c650*/  LDG.E.U8 R18, [R2.64] ;  /* 0x0000002402127981 */ /* 0x000162000c1e1100 */
[----:B------:R-:W-:Y:S01]  /*c660*/  IMAD.MOV.U32 R19, RZ, RZ, RZ ;  /* 0x000000ffff137224 */ /* 0x000fe200078e00ff */
[----:B------:R-:W-:Y:S05]  /*c670*/  BRA `(.L_x_33857) ;  /* 0x00000d5000007947 */ /* 0x000fea0003800000 */
.L_x_33854:
        /* <DEDUP_REMOVED lines=8> */
.L_x_33859:
[----:B------:R-:W2:Y:S02]  /*c700*/  LDG.E R18, [R2.64] ;  /* 0x0000002402127981 */ /* 0x000ea4000c1e1900 */
[----:B--2---:R-:W-:Y:S01]  /*c710*/  SHF.R.S32.HI R19, RZ, 0x1f, R18 ;  /* 0x0000001fff137819 */ /* 0x004fe20000011412 */
[----:B------:R-:W-:Y:S05]  /*c720*/  BRA `(.L_x_33857) ;  /* 0x00000ca000007947 */ /* 0x000fea0003800000 */
.L_x_33858:
[----:B------:R-:W2:Y:S02]  /*c730*/  LDG.E.S16 R18, [R2.64] ;  /* 0x0000002402127981 */ /* 0x000ea4000c1e1700 */
[----:B--2---:R-:W-:Y:S01]  /*c740*/  SHF.R.S32.HI R19, RZ, 0x1f, R18 ;  /* 0x0000001fff137819 */ /* 0x004fe20000011412 */
[----:B------:R-:W-:Y:S05]  /*c750*/  BRA `(.L_x_33857) ;  /* 0x00000c7000007947 */ /* 0x000fea0003800000 */
.L_x_33853:
        /* <DEDUP_REMOVED lines=9> */
.L_x_33861:
[----:B------:R-:W2:Y:S02]  /*c7f0*/  LDG.E.U16 R2, [R2.64] ;  /* 0x0000002402027981 */ /* 0x000ea4000c1e1500 */
[----:B--2---:R-:W-:-:S06]  /*c800*/  HADD2.F32 R18, -RZ, R2.H0_H0 ;  /* 0x20000002ff127230 */ /* 0x004fcc0000004100 */
[----:B------:R-:W0:Y:S01]  /*c810*/  F2I.S64.TRUNC R18, R18 ;  /* 0x0000001200127311 */ /* 0x000e22000020d900 */
[----:B------:R-:W-:Y:S05]  /*c820*/  BRA `(.L_x_33857) ;  /* 0x00000ba000007947 */ /* 0x000fea0003800000 */
.L_x_33860:
        /* <DEDUP_REMOVED lines=9> */
.L_x_33863:
[----:B------:R-:W2:Y:S02]  /*c8c0*/  LDG.E.U16 R2, [R2.64] ;  /* 0x0000002402027981 */ /* 0x000ea4000c1e1500 */
[----:B--2---:R-:W-:-:S06]  /*c8d0*/  HADD2.F32 R18, -RZ, R2.H0_H0 ;  /* 0x20000002ff127230 */ /* 0x004fcc0000004100 */
[----:B------:R-:W0:Y:S01]  /*c8e0*/  F2I.S64.TRUNC R18, R18 ;  /* 0x0000001200127311 */ /* 0x000e22000020d900 */
[----:B------:R-:W-:Y:S05]  /*c8f0*/  BRA `(.L_x_33857) ;  /* 0x00000ad000007947 */ /* 0x000fea0003800000 */
.L_x_33862:
[----:B------:R-:W2:Y:S02]  /*c900*/  LDG.E.64 R2, [R2.64] ;  /* 0x0000002402027981 */ /* 0x000ea4000c1e1b00 */
[----:B--2---:R0:W1:Y:S01]  /*c910*/  F2I.S64.F64.TRUNC R18, R2 ;  /* 0x0000000200127311 */ /* 0x004062000030d900 */
[----:B------:R-:W-:Y:S05]  /*c920*/  BRA `(.L_x_33857) ;  /* 0x00000aa000007947 */ /* 0x000fea0003800000 */
.L_x_33852:
        /* <DEDUP_REMOVED lines=13> */
.L_x_33866:
[----:B------:R-:W2:Y:S02]  /*ca00*/  LDG.E.64 R2, [R2.64] ;  /* 0x0000002402027981 */ /* 0x000ea4000c1e1b00 */
[----:B--2---:R0:W1:Y:S01]  /*ca10*/  F2I.S64.F64.TRUNC R18, R2 ;  /* 0x0000000200127311 */ /* 0x004062000030d900 */
[----:B------:R-:W-:Y:S05]  /*ca20*/  BRA `(.L_x_33857) ;  /* 0x000009a000007947 */ /* 0x000fea0003800000 */
.L_x_33865:
        /* <DEDUP_REMOVED lines=27> */
.L_x_33868:
        /* <DEDUP_REMOVED lines=14> */
.L_x_33867:
[----:B------:R-:W2:Y:S02]  /*ccc0*/  LDG.E.U16 R18, [R2.64] ;  /* 0x0000002402127981 */ /* 0x000ea4000c1e1500 */
[----:B--2---:R-:W-:-:S06]  /*ccd0*/  PRMT R18, RZ, 0x5410, R18 ;  /* 0x00005410ff127816 */ /* 0x004fcc0000000012 */
[----:B------:R-:W0:Y:S01]  /*cce0*/  F2I.S64.TRUNC R18, R18 ;  /* 0x0000001200127311 */ /* 0x000e22000020d900 */
[----:B------:R-:W-:Y:S05]  /*ccf0*/  BRA `(.L_x_33857) ;  /* 0x000006d000007947 */ /* 0x000fea0003800000 */
.L_x_33864:
        /* <DEDUP_REMOVED lines=11> */
.L_x_33871:
        /* <DEDUP_REMOVED lines=21> */
.L_x_33875:
[----:B------:R-:W-:Y:S05]  /*cf00*/  BSYNC B1 ;  /* 0x0000000000017941 */ /* 0x000fea0003800000 */
.L_x_33874:
[----:B------:R-:W-:Y:S01]  /*cf10*/  IMAD.SHL.U32 R2, R2, 0x100000, RZ ;  /* 0x0010000002027824 */ /* 0x000fe200078e00ff */
[----:B------:R-:W-:-:S04]  /*cf20*/  LEA R3, R0, 0x3b800000, 0x17 ;  /* 0x3b80000000037811 */ /* 0x000fc800078eb8ff */
[----:B------:R-:W-:Y:S02]  /*cf30*/  LOP3.LUT R18, R3, R2, R18, 0xfe, !PT ;  /* 0x0000000203127212 */ /* 0x000fe400078efe12 */
.L_x_33873:
[----:B------:R-:W-:Y:S05]  /*cf40*/  BSYNC B0 ;  /* 0x0000000000007941 */ /* 0x000fea0003800000 */
.L_x_33872:
[----:B------:R-:W0:Y:S01]  /*cf50*/  F2I.S64.TRUNC R18, R18 ;  /* 0x0000001200127311 */ /* 0x000e22000020d900 */
[----:B------:R-:W-:Y:S05]  /*cf60*/  BRA `(.L_x_33857) ;  /* 0x0000046000007947 */ /* 0x000fea0003800000 */
.L_x_33870:
        /* <DEDUP_REMOVED lines=21> */
.L_x_33879:
[----:B------:R-:W-:Y:S05]  /*d0c0*/  BSYNC B1 ;  /* 0x0000000000017941 */ /* 0x000fea0003800000 */
.L_x_33878:
[----:B------:R-:W-:Y:S01]  /*d0d0*/  IMAD.SHL.U32 R2, R2, 0x200000, RZ ;  /* 0x0020000002027824 */ /* 0x000fe200078e00ff */
[----:B------:R-:W-:-:S04]  /*d0e0*/  LEA R3, R0, 0x37800000, 0x17 ;  /* 0x3780000000037811 */ /* 0x000fc800078eb8ff */
[----:B------:R-:W-:Y:S02]  /*d0f0*/  LOP3.LUT R18, R3, R2, R18, 0xfe, !PT ;  /* 0x0000000203127212 */ /* 0x000fe400078efe12 */
.L_x_33877:
[----:B------:R-:W-:Y:S05]  /*d100*/  BSYNC B0 ;  /* 0x0000000000007941 */ /* 0x000fea0003800000 */
.L_x_33876:
[----:B------:R-:W0:Y:S01]  /*d110*/  F2I.S64.TRUNC R18, R18 ;  /* 0x0000001200127311 */ /* 0x000e22000020d900 */
[----:B------:R-:W-:Y:S05]  /*d120*/  BRA `(.L_x_33857) ;  /* 0x000002a000007947 */ /* 0x000fea0003800000 */
.L_x_33869:
        /* <DEDUP_REMOVED lines=14> */
.L_x_33883:
[----:B------:R-:W-:Y:S05]  /*d210*/  BSYNC B0 ;  /* 0x0000000000007941 */ /* 0x000fea0003800000 */
.L_x_33882:
[----:B------:R-:W0:Y:S01]  /*d220*/  F2I.S64.TRUNC R18, R18 ;  /* 0x0000001200127311 */ /* 0x000e22000020d900 */
[----:B------:R-:W-:Y:S05]  /*d230*/  BRA `(.L_x_33857) ;  /* 0x0000019000007947 */ /* 0x000fea0003800000 */
.L_x_33856:
        /* <DEDUP_REMOVED lines=21> */
.L_x_33881:
[----:B------:R0:W5:Y:S01]  /*d390*/  LDG.E.64 R18, [R2.64] ;  /* 0x0000002402127981 */ /* 0x000162000c1e1b00 */
[----:B------:R-:W-:Y:S05]  /*d3a0*/  BRA `(.L_x_33857) ;  /* 0x0000002000007947 */ /* 0x000fea0003800000 */
.L_x_33880:
[----:B------:R0:W5:Y:S01]  /*d3b0*/  LDG.E R18, [R2.64] ;  /* 0x0000002402127981 */ /* 0x000162000c1e1900 */
[----:B------:R-:W-:-:S03]  /*d3c0*/  IMAD.MOV.U32 R19, RZ, RZ, RZ ;  /* 0x000000ffff137224 */ /* 0x000fc600078e00ff */
.L_x_33857:
        /* <DEDUP_REMOVED lines=17> */
.L_x_33887:
[----:B------:R0:W5:Y:S01]  /*d4e0*/  LDG.E.U8 R2, [R22.64] ;  /* 0x0000002416027981 */ /* 0x000162000c1e1100 */
[----:B------:R-:W-:Y:S01]  /*d4f0*/  IMAD.MOV.U32 R3, RZ, RZ, RZ ;  /* 0x000000ffff037224 */ /* 0x000fe200078e00ff */
[----:B------:R-:W-:Y:S05]  /*d500*/  BRA `(.L_x_33889) ;  /* 0x00000d5000007947 */ /* 0x000fea0003800000 */
.L_x_33886:
        /* <DEDUP_REMOVED lines=8> */
.L_x_33891:
[----:B------:R-:W2:Y:S02]  /*d590*/  LDG.E R2, [R22.64] ;  /* 0x0000002416027981 */ /* 0x000ea4000c1e1900 */
[----:B--2---:R-:W-:Y:S01]  /*d5a0*/  SHF.R.S32.HI R3, RZ, 0x1f, R2 ;  /* 0x0000001fff037819 */ /* 0x004fe20000011402 */
[----:B------:R-:W-:Y:S05]  /*d5b0*/  BRA `(.L_x_33889) ;  /* 0x00000ca000007947 */ /* 0x000fea0003800000 */
.L_x_33890:
[----:B------:R-:W2:Y:S02]  /*d5c0*/  LDG.E.S16 R2, [R22.64] ;  /* 0x0000002416027981 */ /* 0x000ea4000c1e1700 */
[----:B--2---:R-:W-:Y:S01]  /*d5d0*/  SHF.R.S32.HI R3, RZ, 0x1f, R2 ;  /* 0x0000001fff037819 */ /* 0x004fe20000011402 */
[----:B------:R-:W-:Y:S05]  /*d5e0*/  BRA `(.L_x_33889) ;  /* 0x00000c7000007947 */ /* 0x000fea0003800000 */
.L_x_33885:
        /* <DEDUP_REMOVED lines=9> */
.L_x_33893:
[----:B------:R-:W2:Y:S02]  /*d680*/  LDG.E.U16 R22, [R22.64] ;  /* 0x0000002416167981 */ /* 0x000ea4000c1e1500 */
[----:B--2---:R-:W-:-:S06]  /*d690*/  HADD2.F32 R2, -RZ, R22.H0_H0 ;  /* 0x20000016ff027230 */ /* 0x004fcc0000004100 */
[----:B------:R-:W0:Y:S01]  /*d6a0*/  F2I.S64.TRUNC R2, R2 ;  /* 0x0000000200027311 */ /* 0x000e22000020d900 */
[----:B------:R-:W-:Y:S05]  /*d6b0*/  BRA `(.L_x_33889) ;  /* 0x00000ba000007947 */ /* 0x000fea0003800000 */
.L_x_33892:
        /* <DEDUP_REMOVED lines=9> */
.L_x_33895:
[----:B------:R-:W2:Y:S02]  /*d750*/  LDG.E.U16 R22, [R22.64] ;  /* 0x0000002416167981 */ /* 0x000ea4000c1e1500 */
[----:B--2---:R-:W-:-:S06]  /*d760*/  HADD2.F32 R2, -RZ, R22.H0_H0 ;  /* 0x20000016ff027230 */ /* 0x004fcc0000004100 */
[----:B------:R-:W0:Y:S01]  /*d770*/  F2I.S64.TRUNC R2, R2 ;  /* 0x0000000200027311 */ /* 0x000e22000020d900 */
[----:B------:R-:W-:Y:S05]  /*d780*/  BRA `(.L_x_33889) ;  /* 0x00000ad000007947 */ /* 0x000fea0003800000 */
.L_x_33894:
[----:B------:R-:W2:Y:S02]  /*d790*/  LDG.E.64 R2, [R22.64] ;  /* 0x0000002416027981 */ /* 0x000ea4000c1e1b00 */
[----:B--2---:R-:W0:Y:S01]  /*d7a0*/  F2I.S64.F64.TRUNC R2, R2 ;  /* 0x0000000200027311 */ /* 0x004e22000030d900 */
[----:B------:R-:W-:Y:S05]  /*d7b0*/  BRA `(.L_x_33889) ;  /* 0x00000aa000007947 */ /* 0x000fea0003800000 */
.L_x_33884:
        /* <DEDUP_REMOVED lines=13> */
.L_x_33898:
[----:B------:R-:W2:Y:S02]  /*d890*/  LDG.E.64 R2, [R22.64] ;  /* 0x0000002416027981 */ /* 0x000ea4000c1e1b00 */
[----:B--2---:R-:W0:Y:S01]  /*d8a0*/  F2I.S64.F64.TRUNC R2, R2 ;  /* 0x0000000200027311 */ /* 0x004e22000030d900 */
[----:B------:R-:W-:Y:S05]  /*d8b0*/  BRA `(.L_x_33889) ;  /* 0x000009a000007947 */ /* 0x000fea0003800000 */
.L_x_33897:
        /* <DEDUP_REMOVED lines=27> */
.L_x_33900:
        /* <DEDUP_REMOVED lines=14> */
.L_x_33899:
[----:B------:R-:W2:Y:S02]  /*db50*/  LDG.E.U16 R2, [R22.64] ;  /* 0x0000002416027981 */ /* 0x000ea4000c1e1500 */
[----:B--2---:R-:W-:-:S06]  /*db60*/  PRMT R2, RZ, 0x5410, R2 ;  /* 0x00005410ff027816 */ /* 0x004fcc0000000002 */
[----:B------:R-:W0:Y:S01]  /*db70*/  F2I.S64.TRUNC R2, R2 ;  /* 0x0000000200027311 */ /* 0x000e22000020d900 */
[----:B------:R-:W-:Y:S05]  /*db80*/  BRA `(.L_x_33889) ;  /* 0x000006d000007947 */ /* 0x000fea0003800000 */
.L_x_33896:
        /* <DEDUP_REMOVED lines=11> */
.L_x_33903:
        /* <DEDUP_REMOVED lines=21> */
.L_x_33907:
[----:B------:R-:W-:Y:S05]  /*dd90*/  BSYNC B1 ;  /* 0x0000000000017941 */ /* 0x000fea0003800000 */
.L_x_33906:
[----:B------:R-:W-:Y:S01]  /*dda0*/  IMAD.SHL.U32 R2, R2, 0x100000, RZ ;  /* 0x0010000002027824 */ /* 0x000fe200078e00ff */
[----:B------:R-:W-:-:S04]  /*ddb0*/  LEA R3, R0, 0x3b800000, 0x17 ;  /* 0x3b80000000037811 */ /* 0x000fc800078eb8ff */
[----:B------:R-:W-:Y:S02]  /*ddc0*/  LOP3.LUT R2, R3, R2, R4, 0xfe, !PT ;  /* 0x0000000203027212 */ /* 0x000fe400078efe04 */
.L_x_33905:
[----:B------:R-:W-:Y:S05]  /*ddd0*/  BSYNC B0 ;  /* 0x0000000000007941 */ /* 0x000fea0003800000 */
.L_x_33904:
[----:B------:R-:W0:Y:S01]  /*dde0*/  F2I.S64.TRUNC R2, R2 ;  /* 0x0000000200027311 */ /* 0x000e22000020d900 */
[----:B------:R-:W-:Y:S05]  /*ddf0*/  BRA `(.L_x_33889) ;  /* 0x0000046000007947 */ /* 0x000fea0003800000 */
.L_x_33902:
        /* <DEDUP_REMOVED lines=21> */
.L_x_33911:
[----:B------:R-:W-:Y:S05]  /*df50*/  BSYNC B1 ;  /* 0x0000000000017941 */ /* 0x000fea0003800000 */
.L_x_33910:
[----:B------:R-:W-:Y:S01]  /*df60*/  IMAD.SHL.U32 R2, R2, 0x200000, RZ ;  /* 0x0020000002027824 */ /* 0x000fe200078e00ff */
[----:B------:R-:W-:-:S04]  /*df70*/  LEA R3, R0, 0x37800000, 0x17 ;  /* 0x3780000000037811 */ /* 0x000fc800078eb8ff */
[----:B------:R-:W-:Y:S02]  /*df80*/  LOP3.LUT R2, R3, R2, R4, 0xfe, !PT ;  /* 0x0000000203027212 */ /* 0x000fe400078efe04 */
.L_x_33909:
[----:B------:R-:W-:Y:S05]  /*df90*/  BSYNC B0 ;  /* 0x0000000000007941 */ /* 0x000fea0003800000 */
.L_x_33908:
[----:B------:R-:W0:Y:S01]  /*dfa0*/  F2I.S64.TRUNC R2, R2 ;  /* 0x0000000200027311 */ /* 0x000e22000020d900 */
[----:B------:R-:W-:Y:S05]  /*dfb0*/  BRA `(.L_x_33889) ;  /* 0x000002a000007947 */ /* 0x000fea0003800000 */
.L_x_33901:
        /* <DEDUP_REMOVED lines=14> */
.L_x_33915:
[----:B------:R-:W-:Y:S05]  /*e0a0*/  BSYNC B0 ;  /* 0x0000000000007941 */ /* 0x000fea0003800000 */
.L_x_33914:
[----:B------:R-:W0:Y:S01]  /*e0b0*/  F2I.S64.TRUNC R2, R2 ;  /* 0x0000000200027311 */ /* 0x000e22000020d900 */
[----:B------:R-:W-:Y:S05]  /*e0c0*/  BRA `(.L_x_33889) ;  /* 0x0000019000007947 */ /* 0x000fea0003800000 */
.L_x_33888:
        /* <DEDUP_REMOVED lines=21> */
.L_x_33913:
[----:B------:R0:W5:Y:S01]  /*e220*/  LDG.E.64 R2, [R22.64] ;  /* 0x0000002416027981 */ /* 0x000162000c1e1b00 */
[----:B------:R-:W-:Y:S05]  /*e230*/  BRA `(.L_x_33889) ;  /* 0x0000002000007947 */ /* 0x000fea0003800000 */
.L_x_33912:
[----:B------:R0:W5:Y:S01]  /*e240*/  LDG.E R2, [R22.64] ;  /* 0x0000002416027981 */ /* 0x000162000c1e1900 */
[----:B------:R-:W-:-:S03]  /*e250*/  IMAD.MOV.U32 R3, RZ, RZ, RZ ;  /* 0x000000ffff037224 */ /* 0x000fc600078e00ff */
.L_x_33889:
[----:B------:R-:W2:Y:S01]  /*e260*/  LDC.U8 R4, c[0x0][0x3e1] ;  /* 0x0000f840ff047b82 */ /* 0x000ea20000000000 */
[----:B01---5:R-:W-:-:S04]  /*e270*/  ISETP.GT.U32.AND P0, PT, R18, R2, PT ;  /* 0x000000021200720c */ /* 0x023fc80003f04070 */
[----:B------:R-:W-:-:S04]  /*e280*/  ISETP.GT.AND.EX P0, PT, R19, R3, PT, P0 ;  /* 0x000000031300720c */ /* 0x000fc80003f04300 */
        /* <DEDUP_REMOVED lines=16> */
.L_x_33919:
[----:B------:R-:W-:Y:S01]  /*e390*/  STG.E.U8 [R16.64], R5 ;  /* 0x0000000510007986 */ /* 0x000fe2000c101124 */
[----:B------:R-:W-:Y:S05]  /*e3a0*/  EXIT ;  /* 0x000000000000794d */ /* 0x000fea0003800000 */
.L_x_33918:
        /* <DEDUP_REMOVED lines=8> */
.L_x_33922:
[----:B------:R-:W-:Y:S01]  /*e430*/  STG.E [R16.64], R5 ;  /* 0x0000000510007986 */ /* 0x000fe2000c101924 */
[----:B------:R-:W-:Y:S05]  /*e440*/  EXIT ;  /* 0x000000000000794d */ /* 0x000fea0003800000 */
.L_x_33921:
[----:B------:R-:W-:Y:S01]  /*e450*/  STG.E.U16 [R16.64], R5 ;  /* 0x0000000510007986 */ /* 0x000fe2000c101524 */
[----:B------:R-:W-:Y:S05]  /*e460*/  EXIT ;  /* 0x000000000000794d */ /* 0x000fea0003800000 */
.L_x_33917:
        /* <DEDUP_REMOVED lines=9> */
.L_x_33924:
[----:B------:R-:W0:Y:S02]  /*e500*/  I2F.S64 R0, R2 ;  /* 0x0000000200007312 */ /* 0x000e240000301400 */
[----:B0-----:R-:W-:-:S05]  /*e510*/  F2FP.PACK_AB R0, RZ, R0 ;  /* 0x00000000ff00723e */ /* 0x001fca00000000ff */
[----:B------:R-:W-:Y:S01]  /*e520*/  STG.E.U16 [R16.64], R0 ;  /* 0x0000000010007986 */ /* 0x000fe2000c101524 */
[----:B------:R-:W-:Y:S05]  /*e530*/  EXIT ;  /* 0x000000000000794d */ /* 0x000fea0003800000 */
.L_x_33923:
        /* <DEDUP_REMOVED lines=10> */
.L_x_33926:
[----:B------:R-:W0:Y:S02]  /*e5e0*/  I2F.S64 R2, R2 ;  /* 0x0000000200027312 */ /* 0x000e240000301400 */
[----:B0-----:R-:W-:-:S04]  /*e5f0*/  F2FP.PACK_AB R3, RZ, R2 ;  /* 0x00000002ff03723e */ /* 0x001fc800000000ff */
[----:B------:R-:W-:-:S05]  /*e600*/  PRMT R3, R3, 0x5410, RZ ;  /* 0x0000541003037816 */ /* 0x000fca00000000ff */
[----:B------:R-:W-:Y:S01]  /*e610*/  STG.E [R16.64], R3 ;  /* 0x0000000310007986 */ /* 0x000fe2000c101924 */
[----:B------:R-:W-:Y:S05]  /*e620*/  EXIT ;  /* 0x000000000000794d */ /* 0x000fea0003800000 */
.L_x_33925:
[----:B------:R-:W0:Y:S02]  /*e630*/  I2F.F64.S64 R2, R2 ;  /* 0x0000000200027312 */ /* 0x000e240000301c00 */
[----:B0-----:R-:W-:Y:S01]  /*e640*/  STG.E.64 [R16.64], R2 ;  /* 0x0000000210007986 */ /* 0x001fe2000c101b24 */
[----:B------:R-:W-:Y:S05]  /*e650*/  EXIT ;  /* 0x000000000000794d */ /* 0x000fea0003800000 */
.L_x_33916:
        /* <DEDUP_REMOVED lines=13> */
.L_x_33929:
[----:B------:R-:W0:Y:S01]  /*e730*/  I2F.F64.S64 R4, R2 ;  /* 0x0000000200047312 */ /* 0x000e220000301c00 */
[----:B------:R-:W-:-:S05]  /*e740*/  CS2R R6, SRZ ;  /* 0x0000000000067805 */ /* 0x000fca000001ff00 */
[----:B0-----:R-:W-:Y:S01]  /*e750*/  STG.E.128 [R16.64], R4 ;  /* 0x0000000410007986 */ /* 0x001fe2000c101d24 */
[----:B------:R-:W-:Y:S05]  /*e760*/  EXIT ;  /* 0x000000000000794d */ /* 0x000fea0003800000 */
.L_x_33928:
        /* <DEDUP_REMOVED lines=21> */
.L_x_33933:
[----:B------:R-:W-:Y:S05]  /*e8c0*/  BSYNC B0 ;  /* 0x0000000000007941 */ /* 0x000fea0003800000 */
.L_x_33932:
[----:B------:R-:W-:-:S05]  /*e8d0*/  LOP3.LUT R5, R0, R5, RZ, 0xfc, !PT ;  /* 0x0000000500057212 */ /* 0x000fca00078efcff */
[----:B------:R-:W-:Y:S01]  /*e8e0*/  STG.E.U8 [R16.64], R5 ;  /* 0x0000000510007986 */ /* 0x000fe2000c101124 */
[----:B------:R-:W-:Y:S05]  /*e8f0*/  EXIT ;  /* 0x000000000000794d */ /* 0x000fea0003800000 */
.L_x_33931:
        /* <DEDUP_REMOVED lines=13> */
.L_x_33935:
[----:B------:R-:W-:Y:S01]  /*e9d0*/  IMAD.MOV.U32 R0, RZ, RZ, 0x7f ;  /* 0x0000007fff007424 */ /* 0x000fe200078e00ff */
[----:B------:R-:W-:-:S04]  /*e9e0*/  ISETP.GT.U32.AND P0, PT, R4, 0x7f800000, PT ;  /* 0x7f8000000400780c */ /* 0x000fc80003f04070 */
[----:B------:R-:W-:-:S04]  /*e9f0*/  SEL R0, R0, 0x7c, P0 ;  /* 0x0000007c00007807 */ /* 0x000fc80000000000 */
.L_x_33936:
[----:B------:R-:W-:Y:S05]  /*ea00*/  BSYNC B0 ;  /* 0x0000000000007941 */ /* 0x000fea0003800000 */
.L_x_33934:
[----:B------:R-:W-:-:S04]  /*ea10*/  LOP3.LUT R2, R3, 0x80000000, RZ, 0xc0, !PT ;  /* 0x8000000003027812 */ /* 0x000fc800078ec0ff */
[----:B------:R-:W-:-:S04]  /*ea20*/  SHF.R.U32.HI R3, RZ, 0x18, R2 ;  /* 0x00000018ff037819 */ /* 0x000fc80000011602 */
[----:B------:R-:W-:-:S05]  /*ea30*/  LOP3.LUT R3, R0, R3, RZ, 0xfc, !PT ;  /* 0x0000000300037212 */ /* 0x000fca00078efcff */
[----:B------:R-:W-:Y:S01]  /*ea40*/  STG.E.U8 [R16.64], R3 ;  /* 0x0000000310007986 */ /* 0x000fe2000c101124 */
[----:B------:R-:W-:Y:S05]  /*ea50*/  EXIT ;  /* 0x000000000000794d */ /* 0x000fea0003800000 */
.L_x_33930:
[----:B------:R-:W0:Y:S02]  /*ea60*/  I2F.S64 R0, R2 ;  /* 0x0000000200007312 */ /* 0x000e240000301400 */
[----:B0-----:R-:W-:-:S05]  /*ea70*/  F2FP.BF16.PACK_AB R0, RZ, R0 ;  /* 0x00000000ff00723e */ /* 0x001fca00000010ff */
[----:B------:R-:W-:Y:S01]  /*ea80*/  STG.E.U16 [R16.64], R0 ;  /* 0x0000000010007986 */ /* 0x000fe2000c101524 */
[----:B------:R-:W-:Y:S05]  /*ea90*/  EXIT ;  /* 0x000000000000794d */ /* 0x000fea0003800000 */
.L_x_33927:
        /* <DEDUP_REMOVED lines=10> */
.L_x_33939:
        /* <DEDUP_REMOVED lines=17> */
.L_x_33942:
[----:B------:R-:W-:-:S04]  /*ec50*/  LOP3.LUT R2, R3, 0x80000000, RZ, 0xc0, !PT ;  /* 0x8000000003027812 */ /* 0x000fc800078ec0ff */
[----:B------:R-:W-:-:S04]  /*ec60*/  SHF.R.U32.HI R3, RZ, 0x18, R2 ;  /* 0x00000018ff037819 */ /* 0x000fc80000011602 */
[----:B------:R-:W-:-:S04]  /*ec70*/  LOP3.LUT R0, R0, R3, RZ, 0xfc, !PT ;  /* 0x0000000300007212 */ /* 0x000fc800078efcff */
[----:B------:R-:W-:Y:S02]  /*ec80*/  PRMT R8, R0, 0x7610, R8 ;  /* 0x0000761000087816 */ /* 0x000fe40000000008 */
.L_x_33941:
[----:B------:R-:W-:Y:S05]  /*ec90*/  BSYNC B0 ;  /* 0x0000000000007941 */ /* 0x000fea0003800000 */
.L_x_33940:
[----:B------:R-:W-:Y:S01]  /*eca0*/  STG.E.U8 [R16.64], R8 ;  /* 0x0000000810007986 */ /* 0x000fe2000c101124 */
[----:B------:R-:W-:Y:S05]  /*ecb0*/  EXIT ;  /* 0x000000000000794d */ /* 0x000fea0003800000 */
.L_x_33938:
        /* <DEDUP_REMOVED lines=17> */
.L_x_33945:
[----:B------:R-:W-:-:S04]  /*edd0*/  LOP3.LUT R2, R3, 0x80000000, RZ, 0xc0, !PT ;  /* 0x8000000003027812 */ /* 0x000fc800078ec0ff */
[----:B------:R-:W-:-:S04]  /*ede0*/  SHF.R.U32.HI R3, RZ, 0x18, R2 ;  /* 0x00000018ff037819 */ /* 0x000fc80000011602 */
[----:B------:R-:W-:-:S04]  /*edf0*/  LOP3.LUT R0, R0, R3, RZ, 0xfc, !PT ;  /* 0x0000000300007212 */ /* 0x000fc800078efcff */
[----:B------:R-:W-:Y:S02]  /*ee00*/  PRMT R8, R0, 0x7610, R8 ;  /* 0x0000761000087816 */ /* 0x000fe40000000008 */
.L_x_33944:
[----:B------:R-:W-:Y:S05]  /*ee10*/  BSYNC B0 ;  /* 0x0000000000007941 */ /* 0x000fea0003800000 */
.L_x_33943:
[----:B------:R-:W-:Y:S01]  /*ee20*/  STG.E.U8 [R16.64], R8 ;  /* 0x0000000810007986 */ /* 0x000fe2000c101124 */
[----:B------:R-:W-:Y:S05]  /*ee30*/  EXIT ;  /* 0x000000000000794d */ /* 0x000fea0003800000 */
.L_x_33937:
        /* <DEDUP_REMOVED lines=23> */
.L_x_33920:
        /* <DEDUP_REMOVED lines=20> */
.L_x_33947:
[----:B------:R-:W-:Y:S01]  /*f0f0*/  STG.E.64 [R16.64], R2 ;  /* 0x0000000210007986 */ /* 0x000fe2000c101b24 */
[----:B------:R-:W-:Y:S05]  /*f100*/  EXIT ;  /* 0x000000000000794d */ /* 0x000fea0003800000 */
.L_x_33946:
[----:B------:R-:W-:Y:S01]  /*f110*/  STG.E [R16.64], R5 ;  /* 0x0000000510007986 */ /* 0x000fe2000c101924 */
[----:B------:R-:W-:Y:S05]  /*f120*/  EXIT ;  /* 0x000000000000794d */ /* 0x000fea0003800000 */
.L_x_33948:
        /* <DEDUP_REMOVED lines=13> */
.L_x_40268:


//--------------------- .text._ZN2at6native27unrolled_elementwise_kernelINS0_13BinaryFunctorIlllZZZNS0_19maximum_kernel_cudaERNS_18TensorIteratorBaseEENKUlvE_clEvENKUlvE2_clEvEUlllE_EESt5arrayIPcLm3EELi4E23TrivialOffsetCalculatorILi2EjESC_ILi1EjENS0_6memory12LoadWithCastILi2EEENSF_13StoreWithCastILi1EEEEEviT_T0_T2_T3_T4_T5_ --------------------------
	.section	.text._ZN2at6native27unrolled_elementwise_kernelINS0_13BinaryFunctorIlllZZZNS0_19maximum_kernel_cudaERNS_18TensorIteratorBaseEENKUlvE_clEvENKUlvE2_clEvEUlllE_EESt5arrayIPcLm3EELi4E23TrivialOffsetCalculatorILi2EjESC_ILi1EjENS0_6memory12LoadWithCastILi2EEENSF_13StoreWithCastILi1EEEEEviT_T0_T2_T3_T4_T5_,"ax",@progbits
	.sectioninfo	@"SHI_REGISTERS=40"
	.align	128
        .global         _ZN2at6native27unrolled_elementwise_kernelINS0_13BinaryFunctorIlllZZZNS0_19maximum_kernel_cudaERNS_18TensorIteratorBaseEENKUlvE_clEvENKUlvE2_clEvEUlllE_EESt5arrayIPcLm3EELi4E23TrivialOffsetCalculatorILi2EjESC_ILi1EjENS0_6memory12LoadWithCastILi2EEENSF_13StoreWithCastILi1EEEEEviT_T0_T2_T3_T4_T5_
        .type           _ZN2at6native27unrolled_elementwise_kernelINS0_13BinaryFunctorIlllZZZNS0_19maximum_kernel_cudaERNS_18TensorIteratorBaseEENKUlvE_clEvENKUlvE2_clEvEUlllE_EESt5arrayIPcLm3EELi4E23TrivialOffsetCalculatorILi2EjESC_ILi1EjENS0_6memory12LoadWithCastILi2EEENSF_13StoreWithCastILi1EEEEEviT_T0_T2_T3_T4_T5_,@function
        .size           _ZN2at6native27unrolled_elementwise_kernelINS0_13BinaryFunctorIlllZZZNS0_19maximum_kernel_cudaERNS_18TensorIteratorBaseEENKUlvE_clEvENKUlvE2_clEvEUlllE_EESt5arrayIPcLm3EELi4E23TrivialOffsetCalculatorILi2EjESC_ILi1EjENS0_6memory12LoadWithCastILi2EEENSF_13StoreWithCastILi1EEEEEviT_T0_T2_T3_T4_T5_,(.L_x_40269 - _ZN2at6native27unrolled_elementwise_kernelINS0_13BinaryFunctorIlllZZZNS0_19maximum_kernel_cudaERNS_18TensorIteratorBaseEENKUlvE_clEvENKUlvE2_clEvEUlllE_EESt5arrayIPcLm3EELi4E23TrivialOffsetCalculatorILi2EjESC_ILi1EjENS0_6memory12LoadWithCastILi2EEENSF_13StoreWithCastILi1EEEEEviT_T0_T2_T3_T4_T5_)
        .other          _ZN2at6native27unrolled_elementwise_kernelINS0_13BinaryFunctorIlllZZZNS0_19maximum_kernel_cudaERNS_18TensorIteratorBaseEENKUlvE_clEvENKUlvE2_clEvEUlllE_EESt5arrayIPcLm3EELi4E23TrivialOffsetCalculatorILi2EjESC_ILi1EjENS0_6memory12LoadWithCastILi2EEENSF_13StoreWithCastILi1EEEEEviT_T0_T2_T3_T4_T5_,@"STO_CUDA_ENTRY STV_DEFAULT"
_ZN2at6native27unrolled_elementwise_kernelINS0_13BinaryFunctorIlllZZZNS0_19maximum_kernel_cudaERNS_18TensorIteratorBaseEENKUlvE_clEvENKUlvE2_clEvEUlllE_EESt5arrayIPcLm3EELi4E23TrivialOffsetCalculatorILi2EjESC_ILi1EjENS0_6memory12LoadWithCastILi2EEENSF_13StoreWithCastILi1EEEEEviT_T0_T2_T3_T4_T5_:
.text._ZN2at6native27unrolled_elementwise_kernelINS0_13BinaryFunctorIlllZZZNS0_19maximum_kernel_cudaERNS_18TensorIteratorBaseEENKUlvE_clEvENKUlvE2_clEvEUlllE_EESt5arrayIPcLm3EELi4E23TrivialOffsetCalculatorILi2EjESC_ILi1EjENS0_6memory12LoadWithCastILi2EEENSF_13StoreWithCastILi1EEEEEviT_T0_T2_T3_T4_T5_:
        /* <DEDUP_REMOVED lines=32> */
.L_x_33954:
[----:B------:R0:W5:Y:S01]  /*0200*/  LDG.E.U8 R26, [R4.64] ;  /* 0x00000024041a7981 */ /* 0x000162000c1e1100 */
[----:B------:R-:W-:Y:S01]  /*0210*/  IMAD.MOV.U32 R27, RZ, RZ, RZ ;  /* 0x000000ffff1b7224 */ /* 0x000fe200078e00ff */
[----:B------:R-:W-:Y:S05]  /*0220*/  BRA `(.L_x_33956) ;  /* 0x00000d6000007947 */ /* 0x000fea0003800000 */
.L_x_33953:
        /* <DEDUP_REMOVED lines=8> */
.L_x_33958:
[----:B------:R-:W2:Y:S02]  /*02b0*/  LDG.E R26, [R4.64] ;  /* 0x00000024041a7981 */ /* 0x000ea4000c1e1900 */
[----:B--2---:R-:W-:Y:S01]  /*02c0*/  SHF.R.S32.HI R27, RZ, 0x1f, R26 ;  /* 0x0000001fff1b7819 */ /* 0x004fe2000001141a */
[----:B------:R-:W-:Y:S05]  /*02d0*/  BRA `(.L_x_33956) ;  /* 0x00000cb000007947 */ /* 0x000fea0003800000 */
.L_x_33957:
[----:B------:R-:W2:Y:S02]  /*02e0*/  LDG.E.S16 R26, [R4.64] ;  /* 0x00000024041a7981 */ /* 0x000ea4000c1e1700 */
[----:B--2---:R-:W-:Y:S01]  /*02f0*/  SHF.R.S32.HI R27, RZ, 0x1f, R26 ;  /* 0x0000001fff1b7819 */ /* 0x004fe2000001141a */
[----:B------:R-:W-:Y:S05]  /*0300*/  BRA `(.L_x_33956) ;  /* 0x00000c8000007947 */ /* 0x000fea0003800000 */
.L_x_33952:
        /* <DEDUP_REMOVED lines=9> */
.L_x_33960:
[----:B------:R-:W2:Y:S02]  /*03a0*/  LDG.E.U16 R4, [R4.64] ;  /* 0x0000002404047981 */ /* 0x000ea4000c1e1500 */
[----:B--2---:R-:W-:-:S06]  /*03b0*/  HADD2.F32 R26, -RZ, R4.H0_H0 ;  /* 0x20000004ff1a7230 */ /* 0x004fcc0000004100 */
[----:B------:R-:W0:Y:S01]  /*03c0*/  F2I.S64.TRUNC R26, R26 ;  /* 0x0000001a001a7311 */ /* 0x000e22000020d900 */
[----:B------:R-:W-:Y:S05]  /*03d0*/  BRA `(.L_x_33956) ;  /* 0x00000bb000007947 */ /* 0x000fea0003800000 */
.L_x_33959:
        /* <DEDUP_REMOVED lines=9> */
.L_x_33962:
[----:B------:R-:W2:Y:S02]  /*0470*/  LDG.E.U16 R4, [R4.64] ;  /* 0x0000002404047981 */ /* 0x000ea4000c1e1500 */
[----:B--2---:R-:W-:-:S06]  /*0480*/  HADD2.F32 R26, -RZ, R4.H0_H0 ;  /* 0x20000004ff1a7230 */ /* 0x004fcc0000004100 */
[----:B------:R-:W0:Y:S01]  /*0490*/  F2I.S64.TRUNC R26, R26 ;  /* 0x0000001a001a7311 */ /* 0x000e22000020d900 */
[----:B------:R-:W-:Y:S05]  /*04a0*/  BRA `(.L_x_33956) ;  /* 0x00000ae000007947 */ /* 0x000fea0003800000 */
.L_x_33961:
[----:B------:R-:W2:Y:S02]  /*04b0*/  LDG.E.64 R4, [R4.64] ;  /* 0x0000002404047981 */ /* 0x000ea4000c1e1b00 */
[----:B--2---:R0:W1:Y:S01]  /*04c0*/  F2I.S64.F64.TRUNC R26, R4 ;  /* 0x00000004001a7311 */ /* 0x004062000030d900 */
[----:B------:R-:W-:Y:S05]  /*04d0*/  BRA `(.L_x_33956) ;  /* 0x00000ab000007947 */ /* 0x000fea0003800000 */
.L_x_33951:
        /* <DEDUP_REMOVED lines=13> */
.L_x_33965:
[----:B------:R-:W2:Y:S02]  /*05b0*/  LDG.E.64 R4, [R4.64] ;  /* 0x0000002404047981 */ /* 0x000ea4000c1e1b00 */
[----:B--2---:R0:W1:Y:S01]  /*05c0*/  F2I.S64.F64.TRUNC R26, R4 ;  /* 0x00000004001a7311 */ /* 0x004062000030d900 */
[----:B------:R-:W-:Y:S05]  /*05d0*/  BRA `(.L_x_33956) ;  /* 0x000009b000007947 */ /* 0x000fea0003800000 */
.L_x_33964:
        /* <DEDUP_REMOVED lines=27> */
.L_x_33967:
        /* <DEDUP_REMOVED lines=15> */
.L_x_33966:
[----:B------:R-:W2:Y:S02]  /*0880*/  LDG.E.U16 R26, [R4.64] ;  /* 0x00000024041a7981 */ /* 0x000ea4000c1e1500 */
[----:B--2---:R-:W-:-:S06]  /*0890*/  PRMT R26, RZ, 0x5410, R26 ;  /* 0x00005410ff1a7816 */ /* 0x004fcc000000001a */
[----:B------:R-:W0:Y:S01]  /*08a0*/  F2I.S64.TRUNC R26, R26 ;  /* 0x0000001a001a7311 */ /* 0x000e22000020d900 */
[----:B------:R-:W-:Y:S05]  /*08b0*/  BRA `(.L_x_33956) ;  /* 0x000006d000007947 */ /* 0x000fea0003800000 */
.L_x_33963:
        /* <DEDUP_REMOVED lines=11> */
.L_x_33970:
        /* <DEDUP_REMOVED lines=21> */
.L_x_33974:
[----:B------:R-:W-:Y:S05]  /*0ac0*/  BSYNC B1 ;  /* 0x0000000000017941 */ /* 0x000fea0003800000 */
.L_x_33973:
[----:B------:R-:W-:Y:S01]  /*0ad0*/  IMAD.SHL.U32 R3, R3, 0x100000, RZ ;  /* 0x0010000003037824 */ /* 0x000fe200078e00ff */
[----:B------:R-:W-:-:S04]  /*0ae0*/  LEA R5, R0, 0x3b800000, 0x17 ;  /* 0x3b80000000057811 */ /* 0x000fc800078eb8ff */
[----:B------:R-:W-:Y:S02]  /*0af0*/  LOP3.LUT R26, R5, R3, R26, 0xfe, !PT ;  /* 0x00000003051a7212 */ /* 0x000fe400078efe1a */
.L_x_33972:
[----:B------:R-:W-:Y:S05]  /*0b00*/  BSYNC B0 ;  /* 0x0000000000007941 */ /* 0x000fea0003800000 */
.L_x_33971:
[----:B------:R-:W0:Y:S01]  /*0b10*/  F2I.S64.TRUNC R26, R26 ;  /* 0x0000001a001a7311 */ /* 0x000e22000020d900 */
[----:B------:R-:W-:Y:S05]  /*0b20*/  BRA `(.L_x_33956) ;  /* 0x0000046000007947 */ /* 0x000fea0003800000 */
.L_x_33969:
        /* <DEDUP_REMOVED lines=21> */
.L_x_33978:
[----:B------:R-:W-:Y:S05]  /*0c80*/  BSYNC B1 ;  /* 0x0000000000017941 */ /* 0x000fea0003800000 */
.L_x_33977:
[----:B------:R-:W-:Y:S01]  /*0c90*/  IMAD.SHL.U32 R3, R3, 0x200000, RZ ;  /* 0x0020000003037824 */ /* 0x000fe200078e00ff */
[----:B------:R-:W-:-:S04]  /*0ca0*/  LEA R5, R0, 0x37800000, 0x17 ;  /* 0x3780000000057811 */ /* 0x000fc800078eb8ff */
[----:B------:R-:W-:Y:S02]  /*0cb0*/  LOP3.LUT R26, R5, R3, R26, 0xfe, !PT ;  /* 0x00000003051a7212 */ /* 0x000fe400078efe1a */
.L_x_33976:
[----:B------:R-:W-:Y:S05]  /*0cc0*/  BSYNC B0 ;  /* 0x0000000000007941 */ /* 0x000fea0003800000 */
.L_x_33975:
[----:B------:R-:W0:Y:S01]  /*0cd0*/  F2I.S64.TRUNC R26, R26 ;  /* 0x0000001a001a7311 */ /* 0x000e22000020d900 */
[----:B------:R-:W-:Y:S05]  /*0ce0*/  BRA `(.L_x_33956) ;  /* 0x000002a000007947 */ /* 0x000fea0003800000 */
.L_x_33968:
        /* <DEDUP_REMOVED lines=14> */
.L_x_33982:
[----:B------:R-:W-:Y:S05]  /*0dd0*/  BSYNC B0 ;  /* 0x0000000000007941 */ /* 0x000fea0003800000 */
.L_x_33981:
[----:B------:R-:W0:Y:S01]  /*0de0*/  F2I.S64.TRUNC R26, R26 ;  /* 0x0000001a001a7311 */ /* 0x000e22000020d900 */
[----:B------:R-:W-:Y:S05]  /*0df0*/  BRA `(.L_x_33956) ;  /* 0x0000019000007947 */ /* 0x000fea0003800000 */
.L_x_33955:
        /* <DEDUP_REMOVED lines=21> */
.L_x_33980:
[----:B------:R0:W5:Y:S01]  /*0f50*/  LDG.E.64 R26, [R4.64] ;  /* 0x00000024041a7981 */ /* 0x000162000c1e1b00 */
[----:B------:R-:W-:Y:S05]  /*0f60*/  BRA `(.L_x_33956) ;  /* 0x0000002000007947 */ /* 0x000fea0003800000 */
.L_x_33979:
[----:B------:R0:W5:Y:S01]  /*0f70*/  LDG.E R26, [R4.64] ;  /* 0x00000024041a7981 */ /* 0x000162000c1e1900 */
[----:B------:R-:W-:-:S03]  /*0f80*/  IMAD.MOV.U32 R27, RZ, RZ, RZ ;  /* 0x000000ffff1b7224 */ /* 0x000fc600078e00ff */
.L_x_33956:
        /* <DEDUP_REMOVED lines=17> */
.L_x_33986:
[----:B------:R0:W5:Y:S01]  /*10a0*/  LDG.E.U8 R24, [R4.64] ;  /* 0x0000002404187981 */ /* 0x000162000c1e1100 */
[----:B------:R-:W-:Y:S01]  /*10b0*/  IMAD.MOV.U32 R25, RZ, RZ, RZ ;  /* 0x000000ffff197224 */ /* 0x000fe200078e00ff */
[----:B------:R-:W-:Y:S05]  /*10c0*/  BRA `(.L_x_33988) ;  /* 0x00000d5000007947 */ /* 0x000fea0003800000 */
.L_x_33985:
        /* <DEDUP_REMOVED lines=8> */
.L_x_33990:
[----:B------:R-:W2:Y:S02]  /*1150*/  LDG.E R24, [R4.64] ;  /* 0x0000002404187981 */ /* 0x000ea4000c1e1900 */
[----:B--2---:R-:W-:Y:S01]  /*1160*/  SHF.R.S32.HI R25, RZ, 0x1f, R24 ;  /* 0x0000001fff197819 */ /* 0x004fe20000011418 */
[----:B------:R-:W-:Y:S05]  /*1170*/  BRA `(.L_x_33988) ;  /* 0x00000ca000007947 */ /* 0x000fea0003800000 */
.L_x_33989:
[----:B------:R-:W2:Y:S02]  /*1180*/  LDG.E.S16 R24, [R4.64] ;  /* 0x0000002404187981 */ /* 0x000ea4000c1e1700 */
[----:B--2---:R-:W-:Y:S01]  /*1190*/  SHF.R.S32.HI R25, RZ, 0x1f, R24 ;  /* 0x0000001fff197819 */ /* 0x004fe20000011418 */
[----:B------:R-:W-:Y:S05]  /*11a0*/  BRA `(.L_x_33988) ;  /* 0x00000c7000007947 */ /* 0x000fea0003800000 */
.L_x_33984:
        /* <DEDUP_REMOVED lines=9> */
.L_x_33992:
[----:B------:R-:W2:Y:S02]  /*1240*/  LDG.E.U16 R4, [R4.64] ;  /* 0x0000002404047981 */ /* 0x000ea4000c1e1500 */
[----:B--2---:R-:W-:-:S06]  /*1250*/  HADD2.F32 R24, -RZ, R4.H0_H0 ;  /* 0x20000004ff187230 */ /* 0x004fcc0000004100 */
[----:B------:R-:W0:Y:S01]  /*1260*/  F2I.S64.TRUNC R24, R24 ;  /* 0x0000001800187311 */ /* 0x000e22000020d900 */
[----:B------:R-:W-:Y:S05]  /*1270*/  BRA `(.L_x_33988) ;  /* 0x00000ba000007947 */ /* 0x000fea0003800000 */
.L_x_33991:
        /* <DEDUP_REMOVED lines=9> */
.L_x_33994:
[----:B------:R-:W2:Y:S02]  /*1310*/  LDG.E.U16 R4, [R4.64] ;  /* 0x0000002404047981 */ /* 0x000ea4000c1e1500 */
[----:B--2---:R-:W-:-:S06]  /*1320*/  HADD2.F32 R24, -RZ, R4.H0_H0 ;  /* 0x20000004ff187230 */ /* 0x004fcc0000004100 */
[----:B------:R-:W0:Y:S01]  /*1330*/  F2I.S64.TRUNC R24, R24 ;  /* 0x0000001800187311 */ /* 0x000e22000020d900 */
[----:B------:R-:W-:Y:S05]  /*1340*/  BRA `(.L_x_33988) ;  /* 0x00000ad000007947 */ /* 0x000fea0003800000 */
.L_x_33993:
[----:B------:R-:W2:Y:S02]  /*1350*/  LDG.E.64 R4, [R4.64] ;  /* 0x0000002404047981 */ /* 0x000ea4000c1e1b00 */
[----:B--2---:R0:W2:Y:S01]  /*1360*/  F2I.S64.F64.TRUNC R24, R4 ;  /* 0x0000000400187311 */ /* 0x0040a2000030d900 */
[----:B------:R-:W-:Y:S05]  /*1370*/  BRA `(.L_x_33988) ;  /* 0x00000aa000007947 */ /* 0x000fea0003800000 */
.L_x_33983:
        /* <DEDUP_REMOVED lines=13> */
.L_x_33997:
[----:B------:R-:W2:Y:S02]  /*1450*/  LDG.E.64 R4, [R4.64] ;  /* 0x0000002404047981 */ /* 0x000ea4000c1e1b00 */
[----:B--2---:R0:W2:Y:S01]  /*1460*/  F2I.S64.F64.TRUNC R24, R4 ;  /* 0x0000000400187311 */ /* 0x0040a2000030d900 */
[----:B------:R-:W-:Y:S05]  /*1470*/  BRA `(.L_x_33988) ;  /* 0x000009a000007947 */ /* 0x000fea0003800000 */
.L_x_33996:
        /* <DEDUP_REMOVED lines=27> */
.L_x_33999:
        /* <DEDUP_REMOVED lines=14> */
.L_x_33998:
[----:B------:R-:W2:Y:S02]  /*1710*/  LDG.E.U16 R24, [R4.64] ;  /* 0x0000002404187981 */ /* 0x000ea4000c1e1500 */
[----:B--2---:R-:W-:-:S06]  /*1720*/  PRMT R24, RZ, 0x5410, R24 ;  /* 0x00005410ff187816 */ /* 0x004fcc0000000018 */
[----:B------:R-:W0:Y:S01]  /*1730*/  F2I.S64.TRUNC R24, R24 ;  /* 0x0000001800187311 */ /* 0x000e22000020d900 */
[----:B------:R-:W-:Y:S05]  /*1740*/  BRA `(.L_x_33988) ;  /* 0x000006d000007947 */ /* 0x000fea0003800000 */
.L_x_33995:
        /* <DEDUP_REMOVED lines=11> */
.L_x_34002:
        /* <DEDUP_REMOVED lines=21> */
.L_x_34006:
[----:B------:R-:W-:Y:S05]  /*1950*/  BSYNC B1 ;  /* 0x0000000000017941 */ /* 0x000fea0003800000 */
.L_x_34005:
[----:B------:R-:W-:Y:S01]  /*1960*/  IMAD.SHL.U32 R3, R3, 0x100000, RZ ;  /* 0x0010000003037824 */ /* 0x000fe200078e00ff */
[----:B------:R-:W-:-:S04]  /*1970*/  LEA R5, R0, 0x3b800000, 0x17 ;  /* 0x3b80000000057811 */ /* 0x000fc800078eb8ff */
[----:B------:R-:W-:Y:S02]  /*1980*/  LOP3.LUT R24, R5, R3, R24, 0xfe, !PT ;  /* 0x0000000305187212 */ /* 0x000fe400078efe18 */
.L_x_34004:
[----:B------:R-:W-:Y:S05]  /*1990*/  BSYNC B0 ;  /* 0x0000000000007941 */ /* 0x000fea0003800000 */
.L_x_34003:
[----:B------:R-:W0:Y:S01]  /*19a0*/  F2I.S64.TRUNC R24, R24 ;  /* 0x0000001800187311 */ /* 0x000e22000020d900 */
[----:B------:R-:W-:Y:S05]  /*19b0*/  BRA `(.L_x_33988) ;  /* 0x0000046000007947 */ /* 0x000fea0003800000 */
.L_x_34001:
        /* <DEDUP_REMOVED lines=21> */
.L_x_34010:
[----:B------:R-:W-:Y:S05]  /*1b10*/  BSYNC B1 ;  /* 0x0000000000017941 */ /* 0x000fea0003800000 */
.L_x_34009:
[----:B------:R-:W-:Y:S01]  /*1b20*/  IMAD.SHL.U32 R3, R3, 0x200000, RZ ;  /* 0x0020000003037824 */ /* 0x000fe200078e00ff */
[----:B------:R-:W-:-:S04]  /*1b30*/  LEA R5, R0, 0x37800000, 0x17 ;  /* 0x3780000000057811 */ /* 0x000fc800078eb8ff */
[----:B------:R-:W-:Y:S02]  /*1b40*/  LOP3.LUT R24, R5, R3, R24, 0xfe, !PT ;  /* 0x0000000305187212 */ /* 0x000fe400078efe18 */
.L_x_34008:
[----:B------:R-:W-:Y:S05]  /*1b50*/  BSYNC B0 ;  /* 0x0000000000007941 */ /* 0x000fea0003800000 */
.L_x_34007:
[----:B------:R-:W0:Y:S01]  /*1b60*/  F2I.S64.TRUNC R24, R24 ;  /* 0x0000001800187311 */ /* 0x000e22000020d900 */
[----:B------:R-:W-:Y:S05]  /*1b70*/  BRA `(.L_x_33988) ;  /* 0x000002a000007947 */ /* 0x000fea0003800000 */
.L_x_34000:
        /* <DEDUP_REMOVED lines=14> */
.L_x_34014:
[----:B------:R-:W-:Y:S05]  /*1c60*/  BSYNC B0 ;  /* 0x0000000000007941 */ /* 0x000fea0003800000 */
.L_x_34013:
[----:B------:R-:W0:Y:S01]  /*1c70*/  F2I.S64.TRUNC R24, R24 ;  /* 0x0000001800187311 */ /* 0x000e22000020d900 */
[----:B------:R-:W-:Y:S05]  /*1c80*/  BRA `(.L_x_33988) ;  /* 0x0000019000007947 */ /* 0x000fea0003800000 */
.L_x_33987:
        /* <DEDUP_REMOVED lines=21> */
.L_x_34012:
[----:B------:R0:W5:Y:S01]  /*1de0*/  LDG.E.64 R24, [R4.64] ;  /* 0x0000002404187981 */ /* 0x000162000c1e1b00 */
[----:B------:R-:W-:Y:S05]  /*1df0*/  BRA `(.L_x_33988) ;  /* 0x0000002000007947 */ /* 0x000fea0003800000 */
.L_x_34011:
[----:B------:R0:W5:Y:S01]  /*1e00*/  LDG.E R24, [R4.64] ;  /* 0x0000002404187981 */ /* 0x000162000c1e1900 */
[----:B------:R-:W-:-:S03]  /*1e10*/  IMAD.MOV.U32 R25, RZ, RZ, RZ ;  /* 0x000000ffff197224 */ /* 0x000fc600078e00ff */
.L_x_33988:
[----:B------:R-:W3:Y:S02]  /*1e20*/  S2R R29, SR_TID.X ;  /* 0x00000000001d7919 */ /* 0x000ee40000002100 */
[----:B---3--:R-:W-:Y:S02]  /*1e30*/  IADD3 R29, R29, 0x80, RZ ;  /* 0x000000801d1d7810 */ /* 0x008fe40007ffe0ff */
.L_x_33950:
[----:B-1-3--:R-:W-:Y:S05]  /*1e40*/  BSYNC B6 ;  /* 0x0000000000067941 */ /* 0x00afea0003800000 */
.L_x_33949:
        /* <DEDUP_REMOVED lines=22> */
.L_x_34020:
[----:B------:R0:W5:Y:S01]  /*1fb0*/  LDG.E.U8 R36, [R4.64] ;  /* 0x0000002404247981 */ /* 0x000162000c1e1100 */
[----:B------:R-:W-:Y:S01]  /*1fc0*/  IMAD.MOV.U32 R37, RZ, RZ, RZ ;  /* 0x000000ffff257224 */ /* 0x000fe200078e00ff */
[----:B------:R-:W-:Y:S05]  /*1fd0*/  BRA `(.L_x_34022) ;  /* 0x00000d5000007947 */ /* 0x000fea0003800000 */
.L_x_34019:
        /* <DEDUP_REMOVED lines=8> */
.L_x_34024:
[----:B------:R-:W3:Y:S02]  /*2060*/  LDG.E R36, [R4.64] ;  /* 0x0000002404247981 */ /* 0x000ee4000c1e1900 */
[----:B---3--:R-:W-:Y:S01]  /*2070*/  SHF.R.S32.HI R37, RZ, 0x1f, R36 ;  /* 0x0000001fff257819 */ /* 0x008fe20000011424 */
[----:B------:R-:W-:Y:S05]  /*2080*/  BRA `(.L_x_34022) ;  /* 0x00000ca000007947 */ /* 0x000fea0003800000 */
.L_x_34023:
[----:B------:R-:W3:Y:S02]  /*2090*/  LDG.E.S16 R36, [R4.64] ;  /* 0x0000002404247981 */ /* 0x000ee4000c1e1700 */
[----:B---3--:R-:W-:Y:S01]  /*20a0*/  SHF.R.S32.HI R37, RZ, 0x1f, R36 ;  /* 0x0000001fff257819 */ /* 0x008fe20000011424 */
[----:B------:R-:W-:Y:S05]  /*20b0*/  BRA `(.L_x_34022) ;  /* 0x00000c7000007947 */ /* 0x000fea0003800000 */
.L_x_34018:
        /* <DEDUP_REMOVED lines=9> */
.L_x_34026:
[----:B------:R-:W3:Y:S02]  /*2150*/  LDG.E.U16 R4, [R4.64] ;  /* 0x0000002404047981 */ /* 0x000ee4000c1e1500 */
[----:B---3--:R-:W-:-:S06]  /*2160*/  HADD2.F32 R36, -RZ, R4.H0_H0 ;  /* 0x20000004ff247230 */ /* 0x008fcc0000004100 */
[----:B------:R-:W0:Y:S01]  /*2170*/  F2I.S64.TRUNC R36, R36 ;  /* 0x0000002400247311 */ /* 0x000e22000020d900 */
[----:B------:R-:W-:Y:S05]  /*2180*/  BRA `(.L_x_34022) ;  /* 0x00000ba000007947 */ /* 0x000fea0003800000 */
.L_x_34025:
        /* <DEDUP_REMOVED lines=9> */
.L_x_34028:
[----:B------:R-:W3:Y:S02]  /*2220*/  LDG.E.U16 R4, [R4.64] ;  /* 0x0000002404047981 */ /* 0x000ee4000c1e1500 */
[----:B---3--:R-:W-:-:S06]  /*2230*/  HADD2.F32 R36, -RZ, R4.H0_H0 ;  /* 0x20000004ff247230 */ /* 0x008fcc0000004100 */
[----:B------:R-:W0:Y:S01]  /*2240*/  F2I.S64.TRUNC R36, R36 ;  /* 0x0000002400247311 */ /* 0x000e22000020d900 */
[----:B------:R-:W-:Y:S05]  /*2250*/  BRA `(.L_x_34022) ;  /* 0x00000ad000007947 */ /* 0x000fea0003800000 */
.L_x_34027:
[----:B------:R-:W3:Y:S02]  /*2260*/  LDG.E.64 R4, [R4.64] ;  /* 0x0000002404047981 */ /* 0x000ee4000c1e1b00 */
[----:B---3--:R0:W1:Y:S01]  /*2270*/  F2I.S64.F64.TRUNC R36, R4 ;  /* 0x0000000400247311 */ /* 0x008062000030d900 */
[----:B------:R-:W-:Y:S05]  /*2280*/  BRA `(.L_x_34022) ;  /* 0x00000aa000007947 */ /* 0x000fea0003800000 */
.L_x_34017:
        /* <DEDUP_REMOVED lines=13> */
.L_x_34031:
[----:B------:R-:W3:Y:S02]  /*2360*/  LDG.E.64 R4, [R4.64] ;  /* 0x0000002404047981 */ /* 0x000ee4000c1e1b00 */
[----:B---3--:R0:W1:Y:S01]  /*2370*/  F2I.S64.F64.TRUNC R36, R4 ;  /* 0x0000000400247311 */ /* 0x008062000030d900 */
[----:B------:R-:W-:Y:S05]  /*2380*/  BRA `(.L_x_34022) ;  /* 0x000009a000007947 */ /* 0x000fea0003800000 */
.L_x_34030:
        /* <DEDUP_REMOVED lines=27> */
.L_x_34033:
        /* <DEDUP_REMOVED lines=14> */
.L_x_34032:
[----:B------:R-:W3:Y:S02]  /*2620*/  LDG.E.U16 R36, [R4.64] ;  /* 0x0000002404247981 */ /* 0x000ee4000c1e1500 */
[----:B---3--:R-:W-:-:S06]  /*2630*/  PRMT R36, RZ, 0x5410, R36 ;  /* 0x00005410ff247816 */ /* 0x008fcc0000000024 */
[----:B------:R-:W0:Y:S01]  /*2640*/  F2I.S64.TRUNC R36, R36 ;  /* 0x0000002400247311 */ /* 0x000e22000020d900 */
[----:B------:R-:W-:Y:S05]  /*2650*/  BRA `(.L_x_34022) ;  /* 0x000006d000007947 */ /* 0x000fea0003800000 */
.L_x_34029:
        /* <DEDUP_REMOVED lines=11> */
.L_x_34036:
        /* <DEDUP_REMOVED lines=21> */
.L_x_34040:
[----:B------:R-:W-:Y:S05]  /*2860*/  BSYNC B1 ;  /* 0x0000000000017941 */ /* 0x000fea0003800000 */
.L_x_34039:
[----:B------:R-:W-:Y:S01]  /*2870*/  IMAD.SHL.U32 R3, R3, 0x100000, RZ ;  /* 0x0010000003037824 */ /* 0x000fe200078e00ff */
[----:B------:R-:W-:-:S04]  /*2880*/  LEA R5, R0, 0x3b800000, 0x17 ;  /* 0x3b80000000057811 */ /* 0x000fc800078eb8ff */
[----:B------:R-:W-:Y:S02]  /*2890*/  LOP3.LUT R36, R5, R3, R36, 0xfe, !PT ;  /* 0x0000000305247212 */ /* 0x000fe400078efe24 */
.L_x_34038:
[----:B------:R-:W-:Y:S05]  /*28a0*/  BSYNC B0 ;  /* 0x0000000000007941 */ /* 0x000fea0003800000 */
.L_x_34037:
[----:B------:R-:W0:Y:S01]  /*28b0*/  F2I.S64.TRUNC R36, R36 ;  /* 0x0000002400247311 */ /* 0x000e22000020d900 */
[----:B------:R-:W-:Y:S05]  /*28c0*/  BRA `(.L_x_34022) ;  /* 0x0000046000007947 */ /* 0x000fea0003800000 */
.L_x_34035:
        /* <DEDUP_REMOVED lines=21> */
.L_x_34044:
[----:B------:R-:W-:Y:S05]  /*2a20*/  BSYNC B1 ;  /* 0x0000000000017941 */ /* 0x000fea0003800000 */
.L_x_34043:
[----:B------:R-:W-:Y:S01]  /*2a30*/  IMAD.SHL.U32 R3, R3, 0x200000, RZ ;  /* 0x0020000003037824 */ /* 0x000fe200078e00ff */
[----:B------:R-:W-:-:S04]  /*2a40*/  LEA R5, R0, 0x37800000, 0x17 ;  /* 0x3780000000057811 */ /* 0x000fc800078eb8ff */
[----:B------:R-:W-:Y:S02]  /*2a50*/  LOP3.LUT R36, R5, R3, R36, 0xfe, !PT ;  /* 0x0000000305247212 */ /* 0x000fe400078efe24 */
.L_x_34042:
[----:B------:R-:W-:Y:S05]  /*2a60*/  BSYNC B0 ;  /* 0x0000000000007941 */ /* 0x000fea0003800000 */
.L_x_34041:
[----:B------:R-:W0:Y:S01]  /*2a70*/  F2I.S64.TRUNC R36, R36 ;  /* 0x0000002400247311 */ /* 0x000e22000020d900 */
[----:B------:R-:W-:Y:S05]  /*2a80*/  BRA `(.L_x_34022) ;  /* 0x000002a000007947 */ /* 0x000fea0003800000 */
.L_x_34034:
        /* <DEDUP_REMOVED lines=14> */
.L_x_34048:
[----:B------:R-:W-:Y:S05]  /*2b70*/  BSYNC B0 ;  /* 0x0000000000007941 */ /* 0x000fea0003800000 */
.L_x_34047:
[----:B------:R-:W0:Y:S01]  /*2b80*/  F2I.S64.TRUNC R36, R36 ;  /* 0x0000002400247311 */ /* 0x000e22000020d900 */
[----:B------:R-:W-:Y:S05]  /*2b90*/  BRA `(.L_x_34022) ;  /* 0x0000019000007947 */ /* 0x000fea0003800000 */
.L_x_34021:
        /* <DEDUP_REMOVED lines=21> */
.L_x_34046:
[----:B------:R0:W5:Y:S01]  /*2cf0*/  LDG.E.64 R36, [R4.64] ;  /* 0x0000002404247981 */ /* 0x000162000c1e1b00 */
[----:B------:R-:W-:Y:S05]  /*2d00*/  BRA `(.L_x_34022) ;  /* 0x0000002000007947 */ /* 0x000fea0003800000 */
.L_x_34045:
[----:B------:R0:W5:Y:S01]  /*2d10*/  LDG.E R36, [R4.64] ;  /* 0x0000002404247981 */ /* 0x000162000c1e1900 */
[----:B------:R-:W-:-:S03]  /*2d20*/  IMAD.MOV.U32 R37, RZ, RZ, RZ ;  /* 0x000000ffff257224 */ /* 0x000fc600078e00ff */
.L_x_34022:
        /* <DEDUP_REMOVED lines=17> */
.L_x_34052:
[----:B------:R0:W5:Y:S01]  /*2e40*/  LDG.E.U8 R22, [R4.64] ;  /* 0x0000002404167981 */ /* 0x000162000c1e1100 */
[----:B------:R-:W-:Y:S01]  /*2e50*/  IMAD.MOV.U32 R23, RZ, RZ, RZ ;  /* 0x000000ffff177224 */ /* 0x000fe200078e00ff */
[----:B------:R-:W-:Y:S05]  /*2e60*/  BRA `(.L_x_34054) ;  /* 0x00000d5000007947 */ /* 0x000fea0003800000 */
.L_x_34051:
        /* <DEDUP_REMOVED lines=8> */
.L_x_34056:
[----:B------:R-:W3:Y:S02]  /*2ef0*/  LDG.E R22, [R4.64] ;  /* 0x0000002404167981 */ /* 0x000ee4000c1e1900 */
[----:B---3--:R-:W-:Y:S01]  /*2f00*/  SHF.R.S32.HI R23, RZ, 0x1f, R22 ;  /* 0x0000001fff177819 */ /* 0x008fe20000011416 */
[----:B------:R-:W-:Y:S05]  /*2f10*/  BRA `(.L_x_34054) ;  /* 0x00000ca000007947 */ /* 0x000fea0003800000 */
.L_x_34055:
[----:B------:R-:W3:Y:S02]  /*2f20*/  LDG.E.S16 R22, [R4.64] ;  /* 0x0000002404167981 */ /* 0x000ee4000c1e1700 */
[----:B---3--:R-:W-:Y:S01]  /*2f30*/  SHF.R.S32.HI R23, RZ, 0x1f, R22 ;  /* 0x0000001fff177819 */ /* 0x008fe20000011416 */
[----:B------:R-:W-:Y:S05]  /*2f40*/  BRA `(.L_x_34054) ;  /* 0x00000c7000007947 */ /* 0x000fea0003800000 */
.L_x_34050:
        /* <DEDUP_REMOVED lines=9> */
.L_x_34058:
[----:B------:R-:W3:Y:S02]  /*2fe0*/  LDG.E.U16 R4, [R4.64] ;  /* 0x0000002404047981 */ /* 0x000ee4000c1e1500 */
[----:B---3--:R-:W-:-:S06]  /*2ff0*/  HADD2.F32 R22, -RZ, R4.H0_H0 ;  /* 0x20000004ff167230 */ /* 0x008fcc0000004100 */
[----:B------:R-:W0:Y:S01]  /*3000*/  F2I.S64.TRUNC R22, R22 ;  /* 0x0000001600167311 */ /* 0x000e22000020d900 */
[----:B------:R-:W-:Y:S05]  /*3010*/  BRA `(.L_x_34054) ;  /* 0x00000ba000007947 */ /* 0x000fea0003800000 */
.L_x_34057:
        /* <DEDUP_REMOVED lines=9> */
.L_x_34060:
[----:B------:R-:W3:Y:S02]  /*30b0*/  LDG.E.U16 R4, [R4.64] ;  /* 0x0000002404047981 */ /* 0x000ee4000c1e1500 */
[----:B---3--:R-:W-:-:S06]  /*30c0*/  HADD2.F32 R22, -RZ, R4.H0_H0 ;  /* 0x20000004ff167230 */ /* 0x008fcc0000004100 */
[----:B------:R-:W0:Y:S01]  /*30d0*/  F2I.S64.TRUNC R22, R22 ;  /* 0x0000001600167311 */ /* 0x000e22000020d900 */
[----:B------:R-:W-:Y:S05]  /*30e0*/  BRA `(.L_x_34054) ;  /* 0x00000ad000007947 */ /* 0x000fea0003800000 */
.L_x_34059:
[----:B------:R-:W3:Y:S02]  /*30f0*/  LDG.E.64 R4, [R4.64] ;  /* 0x0000002404047981 */ /* 0x000ee4000c1e1b00 */
[----:B---3--:R0:W3:Y:S01]  /*3100*/  F2I.S64.F64.TRUNC R22, R4 ;  /* 0x0000000400167311 */ /* 0x0080e2000030d900 */
[----:B------:R-:W-:Y:S05]  /*3110*/  BRA `(.L_x_34054) ;  /* 0x00000aa000007947 */ /* 0x000fea0003800000 */
.L_x_34049:
        /* <DEDUP_REMOVED lines=13> */
.L_x_34063:
[----:B------:R-:W3:Y:S02]  /*31f0*/  LDG.E.64 R4, [R4.64] ;  /* 0x0000002404047981 */ /* 0x000ee4000c1e1b00 */
[----:B---3--:R0:W3:Y:S01]  /*3200*/  F2I.S64.F64.TRUNC R22, R4 ;  /* 0x0000000400167311 */ /* 0x0080e2000030d900 */
[----:B------:R-:W-:Y:S05]  /*3210*/  BRA `(.L_x_34054) ;  /* 0x000009a000007947 */ /* 0x000fea0003800000 */
.L_x_34062:
        /* <DEDUP_REMOVED lines=27> */
.L_x_34065:
        /* <DEDUP_REMOVED lines=14> */
.L_x_34064:
[----:B------:R-:W3:Y:S02]  /*34b0*/  LDG.E.U16 R22, [R4.64] ;  /* 0x0000002404167981 */ /* 0x000ee4000c1e1500 */
[----:B---3--:R-:W-:-:S06]  /*34c0*/  PRMT R22, RZ, 0x5410, R22 ;  /* 0x00005410ff167816 */ /* 0x008fcc0000000016 */
[----:B------:R-:W0:Y:S01]  /*34d0*/  F2I.S64.TRUNC R22, R22 ;  /* 0x0000001600167311 */ /* 0x000e22000020d900 */
[----:B------:R-:W-:Y:S05]  /*34e0*/  BRA `(.L_x_34054) ;  /* 0x000006d000007947 */ /* 0x000fea0003800000 */
.L_x_34061:
        /* <DEDUP_REMOVED lines=11> */
.L_x_34068:
        /* <DEDUP_REMOVED lines=21> */
.L_x_34072:
[----:B------:R-:W-:Y:S05]  /*36f0*/  BSYNC B1 ;  /* 0x0000000000017941 */ /* 0x000fea0003800000 */
.L_x_34071:
[----:B------:R-:W-:Y:S01]  /*3700*/  IMAD.SHL.U32 R3, R3, 0x100000, RZ ;  /* 0x0010000003037824 */ /* 0x000fe200078e00ff */
[----:B------:R-:W-:-:S04]  /*3710*/  LEA R5, R0, 0x3b800000, 0x17 ;  /* 0x3b80000000057811 */ /* 0x000fc800078eb8ff */
[----:B------:R-:W-:Y:S02]  /*3720*/  LOP3.LUT R22, R5, R3, R22, 0xfe, !PT ;  /* 0x0000000305167212 */ /* 0x000fe400078efe16 */
.L_x_34070:
[----:B------:R-:W-:Y:S05]  /*3730*/  BSYNC B0 ;  /* 0x0000000000007941 */ /* 0x000fea0003800000 */
.L_x_34069:
[----:B------:R-:W0:Y:S01]  /*3740*/  F2I.S64.TRUNC R22, R22 ;  /* 0x0000001600167311 */ /* 0x000e22000020d900 */
[----:B------:R-:W-:Y:S05]  /*3750*/  BRA `(.L_x_34054) ;  /* 0x0000046000007947 */ /* 0x000fea0003800000 */
.L_x_34067:
        /* <DEDUP_REMOVED lines=21> */
.L_x_34076:
[----:B------:R-:W-:Y:S05]  /*38b0*/  BSYNC B1 ;  /* 0x0000000000017941 */ /* 0x000fea0003800000 */
.L_x_34075:
[----:B------:R-:W-:Y:S01]  /*38c0*/  IMAD.SHL.U32 R3, R3, 0x200000, RZ ;  /* 0x0020000003037824 */ /* 0x000fe200078e00ff */
[----:B------:R-:W-:-:S04]  /*38d0*/  LEA R5, R0, 0x37800000, 0x17 ;  /* 0x3780000000057811 */ /* 0x000fc800078eb8ff */
[----:B------:R-:W-:Y:S02]  /*38e0*/  LOP3.LUT R22, R5, R3, R22, 0xfe, !PT ;  /* 0x0000000305167212 */ /* 0x000fe400078efe16 */
.L_x_34074:
[----:B------:R-:W-:Y:S05]  /*38f0*/  BSYNC B0 ;  /* 0x0000000000007941 */ /* 0x000fea0003800000 */
.L_x_34073:
[----:B------:R-:W0:Y:S01]  /*3900*/  F2I.S64.TRUNC R22, R22 ;  /* 0x0000001600167311 */ /* 0x000e22000020d900 */
[----:B------:R-:W-:Y:S05]  /*3910*/  BRA `(.L_x_34054) ;  /* 0x000002a000007947 */ /* 0x000fea0003800000 */
.L_x_34066:
        /* <DEDUP_REMOVED lines=14> */
.L_x_34080:
[----:B------:R-:W-:Y:S05]  /*3a00*/  BSYNC B0 ;  /* 0x0000000000007941 */ /* 0x000fea0003800000 */
.L_x_34079:
[----:B------:R-:W0:Y:S01]  /*3a10*/  F2I.S64.TRUNC R22, R22 ;  /* 0x0000001600167311 */ /* 0x000e22000020d900 */
[----:B------:R-:W-:Y:S05]  /*3a20*/  BRA `(.L_x_34054) ;  /* 0x0000019000007947 */ /* 0x000fea0003800000 */
.L_x_34053:
        /* <DEDUP_REMOVED lines=21> */
.L_x_34078:
[----:B------:R0:W5:Y:S01]  /*3b80*/  LDG.E.64 R22, [R4.64] ;  /* 0x0000002404167981 */ /* 0x000162000c1e1b00 */
[----:B------:R-:W-:Y:S05]  /*3b90*/  BRA `(.L_x_34054) ;  /* 0x0000002000007947 */ /* 0x000fea0003800000 */
.L_x_34077:
[----:B------:R0:W5:Y:S01]  /*3ba0*/  LDG.E R22, [R4.64] ;  /* 0x0000002404167981 */ /* 0x000162000c1e1900 */
[----:B------:R-:W-:-:S03]  /*3bb0*/  IMAD.MOV.U32 R23, RZ, RZ, RZ ;  /* 0x000000ffff177224 */ /* 0x000fc600078e00ff */
.L_x_34054:
[----:B------:R-:W-:-:S04]  /*3bc0*/  IADD3 R29, R29, 0x80, RZ ;  /* 0x000000801d1d7810 */ /* 0x000fc80007ffe0ff */
.L_x_34016:
[----:B------:R-:W-:Y:S05]  /*3bd0*/  BSYNC B6 ;  /* 0x0000000000067941 */ /* 0x000fea0003800000 */
.L_x_34015:
        /* <DEDUP_REMOVED lines=24> */
.L_x_34086:
[----:B------:R0:W5:Y:S01]  /*3d60*/  LDG.E.U8 R34, [R4.64] ;  /* 0x0000002404227981 */ /* 0x000162000c1e1100 */
[----:B------:R-:W-:Y:S01]  /*3d70*/  IMAD.MOV.U32 R35, RZ, RZ, RZ ;  /* 0x000000ffff237224 */ /* 0x000fe200078e00ff */
[----:B------:R-:W-:Y:S05]  /*3d80*/  BRA `(.L_x_34088) ;  /* 0x00000d5000007947 */ /* 0x000fea0003800000 */
.L_x_34085:
        /* <DEDUP_REMOVED lines=8> */
.L_x_34090:
[----:B------:R-:W4:Y:S02]  /*3e10*/  LDG.E R34, [R4.64] ;  /* 0x0000002404227981 */ /* 0x000f24000c1e1900 */
[----:B----4-:R-:W-:Y:S01]  /*3e20*/  SHF.R.S32.HI R35, RZ, 0x1f, R34 ;  /* 0x0000001fff237819 */ /* 0x010fe20000011422 */
[----:B------:R-:W-:Y:S05]  /*3e30*/  BRA `(.L_x_34088) ;  /* 0x00000ca000007947 */ /* 0x000fea0003800000 */
.L_x_34089:
[----:B------:R-:W4:Y:S02]  /*3e40*/  LDG.E.S16 R34, [R4.64] ;  /* 0x0000002404227981 */ /* 0x000f24000c1e1700 */
[----:B----4-:R-:W-:Y:S01]  /*3e50*/  SHF.R.S32.HI R35, RZ, 0x1f, R34 ;  /* 0x0000001fff237819 */ /* 0x010fe20000011422 */
[----:B------:R-:W-:Y:S05]  /*3e60*/  BRA `(.L_x_34088) ;  /* 0x00000c7000007947 */ /* 0x000fea0003800000 */
.L_x_34084:
        /* <DEDUP_REMOVED lines=9> */
.L_x_34092:
[----:B------:R-:W4:Y:S02]  /*3f00*/  LDG.E.U16 R4, [R4.64] ;  /* 0x0000002404047981 */ /* 0x000f24000c1e1500 */
[----:B----4-:R-:W-:-:S06]  /*3f10*/  HADD2.F32 R34, -RZ, R4.H0_H0 ;  /* 0x20000004ff227230 */ /* 0x010fcc0000004100 */
[----:B------:R-:W0:Y:S01]  /*3f20*/  F2I.S64.TRUNC R34, R34 ;  /* 0x0000002200227311 */ /* 0x000e22000020d900 */
[----:B------:R-:W-:Y:S05]  /*3f30*/  BRA `(.L_x_34088) ;  /* 0x00000ba000007947 */ /* 0x000fea0003800000 */
.L_x_34091:
        /* <DEDUP_REMOVED lines=9> */
.L_x_34094:
[----:B------:R-:W4:Y:S02]  /*3fd0*/  LDG.E.U16 R4, [R4.64] ;  /* 0x0000002404047981 */ /* 0x000f24000c1e1500 */
[----:B----4-:R-:W-:-:S06]  /*3fe0*/  HADD2.F32 R34, -RZ, R4.H0_H0 ;  /* 0x20000004ff227230 */ /* 0x010fcc0000004100 */
[----:B------:R-:W0:Y:S01]  /*3ff0*/  F2I.S64.TRUNC R34, R34 ;  /* 0x0000002200227311 */ /* 0x000e22000020d900 */
[----:B------:R-:W-:Y:S05]  /*4000*/  BRA `(.L_x_34088) ;  /* 0x00000ad000007947 */ /* 0x000fea0003800000 */
.L_x_34093:
[----:B------:R-:W4:Y:S02]  /*4010*/  LDG.E.64 R4, [R4.64] ;  /* 0x0000002404047981 */ /* 0x000f24000c1e1b00 */
[----:B----4-:R0:W4:Y:S01]  /*4020*/  F2I.S64.F64.TRUNC R34, R4 ;  /* 0x0000000400227311 */ /* 0x010122000030d900 */
[----:B------:R-:W-:Y:S05]  /*4030*/  BRA `(.L_x_34088) ;  /* 0x00000aa000007947 */ /* 0x000fea0003800000 */
.L_x_34083:
        /* <DEDUP_REMOVED lines=13> */
.L_x_34097:
[----:B------:R-:W4:Y:S02]  /*4110*/  LDG.E.64 R4, [R4.64] ;  /* 0x0000002404047981 */ /* 0x000f24000c1e1b00 */
[----:B----4-:R0:W4:Y:S01]  /*4120*/  F2I.S64.F64.TRUNC R34, R4 ;  /* 0x0000000400227311 */ /* 0x010122000030d900 */
[----:B------:R-:W-:Y:S05]  /*4130*/  BRA `(.L_x_34088) ;  /* 0x000009a000007947 */ /* 0x000fea0003800000 */
.L_x_34096:
        /* <DEDUP_REMOVED lines=27> */
.L_x_34099:
        /* <DEDUP_REMOVED lines=14> */
.L_x_34098:
[----:B------:R-:W4:Y:S02]  /*43d0*/  LDG.E.U16 R34, [R4.64] ;  /* 0x0000002404227981 */ /* 0x000f24000c1e1500 */
[----:B----4-:R-:W-:-:S06]  /*43e0*/  PRMT R34, RZ, 0x5410, R34 ;  /* 0x00005410ff227816 */ /* 0x010fcc0000000022 */
[----:B------:R-:W0:Y:S01]  /*43f0*/  F2I.S64.TRUNC R34, R34 ;  /* 0x0000002200227311 */ /* 0x000e22000020d900 */
[----:B------:R-:W-:Y:S05]  /*4400*/  BRA `(.L_x_34088) ;  /* 0x000006d000007947 */ /* 0x000fea0003800000 */
.L_x_34095:
        /* <DEDUP_REMOVED lines=11> */
.L_x_34102:
        /* <DEDUP_REMOVED lines=21> */
.L_x_34106:
[----:B------:R-:W-:Y:S05]  /*4610*/  BSYNC B1 ;  /* 0x0000000000017941 */ /* 0x000fea0003800000 */
.L_x_34105:
[----:B------:R-:W-:Y:S01]  /*4620*/  IMAD.SHL.U32 R3, R3, 0x100000, RZ ;  /* 0x0010000003037824 */ /* 0x000fe200078e00ff */
[----:B------:R-:W-:-:S04]  /*4630*/  LEA R5, R0, 0x3b800000, 0x17 ;  /* 0x3b80000000057811 */ /* 0x000fc800078eb8ff */
[----:B------:R-:W-:Y:S02]  /*4640*/  LOP3.LUT R34, R5, R3, R34, 0xfe, !PT ;  /* 0x0000000305227212 */ /* 0x000fe400078efe22 */
.L_x_34104:
[----:B------:R-:W-:Y:S05]  /*4650*/  BSYNC B0 ;  /* 0x0000000000007941 */ /* 0x000fea0003800000 */
.L_x_34103:
[----:B------:R-:W0:Y:S01]  /*4660*/  F2I.S64.TRUNC R34, R34 ;  /* 0x0000002200227311 */ /* 0x000e22000020d900 */
[----:B------:R-:W-:Y:S05]  /*4670*/  BRA `(.L_x_34088) ;  /* 0x0000046000007947 */ /* 0x000fea0003800000 */
.L_x_34101:
        /* <DEDUP_REMOVED lines=21> */
.L_x_34110:
[----:B------:R-:W-:Y:S05]  /*47d0*/  BSYNC B1 ;  /* 0x0000000000017941 */ /* 0x000fea0003800000 */
.L_x_34109:
[----:B------:R-:W-:Y:S01]  /*47e0*/  IMAD.SHL.U32 R3, R3, 0x200000, RZ ;  /* 0x0020000003037824 */ /* 0x000fe200078e00ff */
[----:B------:R-:W-:-:S04]  /*47f0*/  LEA R5, R0, 0x37800000, 0x17 ;  /* 0x3780000000057811 */ /* 0x000fc800078eb8ff */
[----:B------:R-:W-:Y:S02]  /*4800*/  LOP3.LUT R34, R5, R3, R34, 0xfe, !PT ;  /* 0x0000000305227212 */ /* 0x000fe400078efe22 */
.L_x_34108:
[----:B------:R-:W-:Y:S05]  /*4810*/  BSYNC B0 ;  /* 0x0000000000007941 */ /* 0x000fea0003800000 */
.L_x_34107:
[----:B------:R-:W0:Y:S01]  /*4820*/  F2I.S64.TRUNC R34, R34 ;  /* 0x0000002200227311 */ /* 0x000e22000020d900 */
[----:B------:R-:W-:Y:S05]  /*4830*/  BRA `(.L_x_34088) ;  /* 0x000002a000007947 */ /* 0x000fea0003800000 */
.L_x_34100:
        /* <DEDUP_REMOVED lines=14> */
.L_x_34114:
[----:B------:R-:W-:Y:S05]  /*4920*/  BSYNC B0 ;  /* 0x0000000000007941 */ /* 0x000fea0003800000 */
.L_x_34113:
[----:B------:R-:W0:Y:S01]  /*4930*/  F2I.S64.TRUNC R34, R34 ;  /* 0x0000002200227311 */ /* 0x000e22000020d900 */
[----:B------:R-:W-:Y:S05]  /*4940*/  BRA `(.L_x_34088) ;  /* 0x0000019000007947 */ /* 0x000fea0003800000 */
.L_x_34087:
        /* <DEDUP_REMOVED lines=21> */
.L_x_34112:
[----:B------:R0:W5:Y:S01]  /*4aa0*/  LDG.E.64 R34, [R4.64] ;  /* 0x0000002404227981 */ /* 0x000162000c1e1b00 */
[----:B------:R-:W-:Y:S05]  /*4ab0*/  BRA `(.L_x_34088) ;  /* 0x0000002000007947 */ /* 0x000fea0003800000 */
.L_x_34111:
[----:B------:R0:W5:Y:S01]  /*4ac0*/  LDG.E R34, [R4.64] ;  /* 0x0000002404227981 */ /* 0x000162000c1e1900 */
[----:B------:R-:W-:-:S03]  /*4ad0*/  IMAD.MOV.U32 R35, RZ, RZ, RZ ;  /* 0x000000ffff237224 */ /* 0x000fc600078e00ff */
.L_x_34088:
        /* <DEDUP_REMOVED lines=17> */
.L_x_34118:
[----:B------:R0:W5:Y:S01]  /*4bf0*/  LDG.E.U8 R16, [R4.64] ;  /* 0x0000002404107981 */ /* 0x000162000c1e1100 */
[----:B------:R-:W-:Y:S01]  /*4c00*/  IMAD.MOV.U32 R17, RZ, RZ, RZ ;  /* 0x000000ffff117224 */ /* 0x000fe200078e00ff */
[----:B------:R-:W-:Y:S05]  /*4c10*/  BRA `(.L_x_34120) ;  /* 0x00000d5000007947 */ /* 0x000fea0003800000 */
.L_x_34117:
        /* <DEDUP_REMOVED lines=8> */
.L_x_34122:
[----:B----4-:R-:W4:Y:S02]  /*4ca0*/  LDG.E R16, [R4.64] ;  /* 0x0000002404107981 */ /* 0x010f24000c1e1900 */
[----:B----4-:R-:W-:Y:S01]  /*4cb0*/  SHF.R.S32.HI R17, RZ, 0x1f, R16 ;  /* 0x0000001fff117819 */ /* 0x010fe20000011410 */
[----:B------:R-:W-:Y:S05]  /*4cc0*/  BRA `(.L_x_34120) ;  /* 0x00000ca000007947 */ /* 0x000fea0003800000 */
.L_x_34121:
[----:B----4-:R-:W4:Y:S02]  /*4cd0*/  LDG.E.S16 R16, [R4.64] ;  /* 0x0000002404107981 */ /* 0x010f24000c1e1700 */
[----:B----4-:R-:W-:Y:S01]  /*4ce0*/  SHF.R.S32.HI R17, RZ, 0x1f, R16 ;  /* 0x0000001fff117819 */ /* 0x010fe20000011410 */
[----:B------:R-:W-:Y:S05]  /*4cf0*/  BRA `(.L_x_34120) ;  /* 0x00000c7000007947 */ /* 0x000fea0003800000 */
.L_x_34116:
        /* <DEDUP_REMOVED lines=9> */
.L_x_34124:
[----:B----4-:R-:W4:Y:S02]  /*4d90*/  LDG.E.U16 R4, [R4.64] ;  /* 0x0000002404047981 */ /* 0x010f24000c1e1500 */
[----:B----4-:R-:W-:-:S06]  /*4da0*/  HADD2.F32 R16, -RZ, R4.H0_H0 ;  /* 0x20000004ff107230 */ /* 0x010fcc0000004100 */
[----:B------:R-:W0:Y:S01]  /*4db0*/  F2I.S64.TRUNC R16, R16 ;  /* 0x0000001000107311 */ /* 0x000e22000020d900 */
[----:B------:R-:W-:Y:S05]  /*4dc0*/  BRA `(.L_x_34120) ;  /* 0x00000ba000007947 */ /* 0x000fea0003800000 */
.L_x_34123:
        /* <DEDUP_REMOVED lines=9> */
.L_x_34126:
[----:B----4-:R-:W4:Y:S02]  /*4e60*/  LDG.E.U16 R4, [R4.64] ;  /* 0x0000002404047981 */ /* 0x010f24000c1e1500 */
[----:B----4-:R-:W-:-:S06]  /*4e70*/  HADD2.F32 R16, -RZ, R4.H0_H0 ;  /* 0x20000004ff107230 */ /* 0x010fcc0000004100 */
[----:B------:R-:W0:Y:S01]  /*4e80*/  F2I.S64.TRUNC R16, R16 ;  /* 0x0000001000107311 */ /* 0x000e22000020d900 */
[----:B------:R-:W-:Y:S05]  /*4e90*/  BRA `(.L_x_34120) ;  /* 0x00000ad000007947 */ /* 0x000fea0003800000 */
.L_x_34125:
[----:B----4-:R-:W4:Y:S02]  /*4ea0*/  LDG.E.64 R4, [R4.64] ;  /* 0x0000002404047981 */ /* 0x010f24000c1e1b00 */
[----:B----4-:R0:W4:Y:S01]  /*4eb0*/  F2I.S64.F64.TRUNC R16, R4 ;  /* 0x0000000400107311 */ /* 0x010122000030d900 */
[----:B------:R-:W-:Y:S05]  /*4ec0*/  BRA `(.L_x_34120) ;  /* 0x00000aa000007947 */ /* 0x000fea0003800000 */
.L_x_34115:
        /* <DEDUP_REMOVED lines=13> */
.L_x_34129:
[----:B----4-:R-:W4:Y:S02]  /*4fa0*/  LDG.E.64 R4, [R4.64] ;  /* 0x0000002404047981 */ /* 0x010f24000c1e1b00 */
[----:B----4-:R0:W4:Y:S01]  /*4fb0*/  F2I.S64.F64.TRUNC R16, R4 ;  /* 0x0000000400107311 */ /* 0x010122000030d900 */
[----:B------:R-:W-:Y:S05]  /*4fc0*/  BRA `(.L_x_34120) ;  /* 0x000009a000007947 */ /* 0x000fea0003800000 */
.L_x_34128:
        /* <DEDUP_REMOVED lines=27> */
.L_x_34131:
        /* <DEDUP_REMOVED lines=14> */
.L_x_34130:
[----:B----4-:R-:W4:Y:S02]  /*5260*/  LDG.E.U16 R16, [R4.64] ;  /* 0x0000002404107981 */ /* 0x010f24000c1e1500 */
[----:B----4-:R-:W-:-:S06]  /*5270*/  PRMT R16, RZ, 0x5410, R16 ;  /* 0x00005410ff107816 */ /* 0x010fcc0000000010 */
[----:B------:R-:W0:Y:S01]  /*5280*/  F2I.S64.TRUNC R16, R16 ;  /* 0x0000001000107311 */ /* 0x000e22000020d900 */
[----:B------:R-:W-:Y:S05]  /*5290*/  BRA `(.L_x_34120) ;  /* 0x000006d000007947 */ /* 0x000fea0003800000 */
.L_x_34127:
        /* <DEDUP_REMOVED lines=11> */
.L_x_34134:
        /* <DEDUP_REMOVED lines=21> */
.L_x_34138:
[----:B------:R-:W-:Y:S05]  /*54a0*/  BSYNC B1 ;  /* 0x0000000000017941 */ /* 0x000fea0003800000 */
.L_x_34137:
[----:B------:R-:W-:Y:S01]  /*54b0*/  IMAD.SHL.U32 R3, R3, 0x100000, RZ ;  /* 0x0010000003037824 */ /* 0x000fe200078e00ff */
[----:B------:R-:W-:-:S04]  /*54c0*/  LEA R5, R0, 0x3b800000, 0x17 ;  /* 0x3b80000000057811 */ /* 0x000fc800078eb8ff */
[----:B------:R-:W-:Y:S02]  /*54d0*/  LOP3.LUT R16, R5, R3, R16, 0xfe, !PT ;  /* 0x0000000305107212 */ /* 0x000fe400078efe10 */
.L_x_34136:
[----:B------:R-:W-:Y:S05]  /*54e0*/  BSYNC B0 ;  /* 0x0000000000007941 */ /* 0x000fea0003800000 */
.L_x_34135:
[----:B------:R-:W0:Y:S01]  /*54f0*/  F2I.S64.TRUNC R16, R16 ;  /* 0x0000001000107311 */ /* 0x000e22000020d900 */
[----:B------:R-:W-:Y:S05]  /*5500*/  BRA `(.L_x_34120) ;  /* 0x0000046000007947 */ /* 0x000fea0003800000 */
.L_x_34133:
        /* <DEDUP_REMOVED lines=21> */
.L_x_34142:
[----:B------:R-:W-:Y:S05]  /*5660*/  BSYNC B1 ;  /* 0x0000000000017941 */ /* 0x000fea0003800000 */
.L_x_34141:
[----:B------:R-:W-:Y:S01]  /*5670*/  IMAD.SHL.U32 R3, R3, 0x200000, RZ ;  /* 0x0020000003037824 */ /* 0x000fe200078e00ff */
[----:B------:R-:W-:-:S04]  /*5680*/  LEA R5, R0, 0x37800000, 0x17 ;  /* 0x3780000000057811 */ /* 0x000fc800078eb8ff */
[----:B------:R-:W-:Y:S02]  /*5690*/  LOP3.LUT R16, R5, R3, R16, 0xfe, !PT ;  /* 0x0000000305107212 */ /* 0x000fe400078efe10 */
.L_x_34140:
[----:B------:R-:W-:Y:S05]  /*56a0*/  BSYNC B0 ;  /* 0x0000000000007941 */ /* 0x000fea0003800000 */
.L_x_34139:
[----:B------:R-:W0:Y:S01]  /*56b0*/  F2I.S64.TRUNC R16, R16 ;  /* 0x0000001000107311 */ /* 0x000e22000020d900 */
[----:B------:R-:W-:Y:S05]  /*56c0*/  BRA `(.L_x_34120) ;  /* 0x000002a000007947 */ /* 0x000fea0003800000 */
.L_x_34132:
        /* <DEDUP_REMOVED lines=14> */
.L_x_34146:
[----:B------:R-:W-:Y:S05]  /*57b0*/  BSYNC B0 ;  /* 0x0000000000007941 */ /* 0x000fea0003800000 */
.L_x_34145:
[----:B------:R-:W0:Y:S01]  /*57c0*/  F2I.S64.TRUNC R16, R16 ;  /* 0x0000001000107311 */ /* 0x000e22000020d900 */
[----:B------:R-:W-:Y:S05]  /*57d0*/  BRA `(.L_x_34120) ;  /* 0x0000019000007947 */ /* 0x000fea0003800000 */
.L_x_34119:
        /* <DEDUP_REMOVED lines=21> */
.L_x_34144:
[----:B------:R0:W5:Y:S01]  /*5930*/  LDG.E.64 R16, [R4.64] ;  /* 0x0000002404107981 */ /* 0x000162000c1e1b00 */
[----:B------:R-:W-:Y:S05]  /*5940*/  BRA `(.L_x_34120) ;  /* 0x0000002000007947 */ /* 0x000fea0003800000 */
.L_x_34143:
[----:B------:R0:W5:Y:S01]  /*5950*/  LDG.E R16, [R4.64] ;  /* 0x0000002404107981 */ /* 0x000162000c1e1900 */
[----:B------:R-:W-:-:S03]  /*5960*/  IMAD.MOV.U32 R17, RZ, RZ, RZ ;  /* 0x000000ffff117224 */ /* 0x000fc600078e00ff */
.L_x_34120:
[----:B------:R-:W-:-:S04]  /*5970*/  IADD3 R29, R29, 0x80, RZ ;  /* 0x000000801d1d7810 */ /* 0x000fc80007ffe0ff */
.L_x_34082:
[----:B------:R-:W-:Y:S05]  /*5980*/  BSYNC B6 ;  /* 0x0000000000067941 */ /* 0x000fea0003800000 */
.L_x_34081:
        /* <DEDUP_REMOVED lines=22> */
.L_x_34152:
[----:B------:R0:W5:Y:S01]  /*5af0*/  LDG.E.U8 R18, [R4.64] ;  /* 0x0000002404127981 */ /* 0x000162000c1e1100 */
[----:B------:R-:W-:Y:S01]  /*5b00*/  IMAD.MOV.U32 R19, RZ, RZ, RZ ;  /* 0x000000ffff137224 */ /* 0x000fe200078e00ff */
[----:B------:R-:W-:Y:S05]  /*5b10*/  BRA `(.L_x_34154) ;  /* 0x00000d5000007947 */ /* 0x000fea0003800000 */
.L_x_34151:
        /* <DEDUP_REMOVED lines=8> */
.L_x_34156:
[----:B----4-:R-:W4:Y:S02]  /*5ba0*/  LDG.E R18, [R4.64] ;  /* 0x0000002404127981 */ /* 0x010f24000c1e1900 */
[----:B----4-:R-:W-:Y:S01]  /*5bb0*/  SHF.R.S32.HI R19, RZ, 0x1f, R18 ;  /* 0x0000001fff137819 */ /* 0x010fe20000011412 */
[----:B------:R-:W-:Y:S05]  /*5bc0*/  BRA `(.L_x_34154) ;  /* 0x00000ca000007947 */ /* 0x000fea0003800000 */
.L_x_34155:
[----:B----4-:R-:W4:Y:S02]  /*5bd0*/  LDG.E.S16 R18, [R4.64] ;  /* 0x0000002404127981 */ /* 0x010f24000c1e1700 */
[----:B----4-:R-:W-:Y:S01]  /*5be0*/  SHF.R.S32.HI R19, RZ, 0x1f, R18 ;  /* 0x0000001fff137819 */ /* 0x010fe20000011412 */
[----:B------:R-:W-:Y:S05]  /*5bf0*/  BRA `(.L_x_34154) ;  /* 0x00000c7000007947 */ /* 0x000fea0003800000 */
.L_x_34150:
        /* <DEDUP_REMOVED lines=9> */
.L_x_34158:
[----:B----4-:R-:W4:Y:S02]  /*5c90*/  LDG.E.U16 R4, [R4.64] ;  /* 0x0000002404047981 */ /* 0x010f24000c1e1500 */
[----:B----4-:R-:W-:-:S06]  /*5ca0*/  HADD2.F32 R18, -RZ, R4.H0_H0 ;  /* 0x20000004ff127230 */ /* 0x010fcc0000004100 */
[----:B------:R-:W0:Y:S01]  /*5cb0*/  F2I.S64.TRUNC R18, R18 ;  /* 0x0000001200127311 */ /* 0x000e22000020d900 */
[----:B------:R-:W-:Y:S05]  /*5cc0*/  BRA `(.L_x_34154) ;  /* 0x00000ba000007947 */ /* 0x000fea0003800000 */
.L_x_34157:
        /* <DEDUP_REMOVED lines=9> */
.L_x_34160:
[----:B----4-:R-:W4:Y:S02]  /*5d60*/  LDG.E.U16 R4, [R4.64] ;  /* 0x0000002404047981 */ /* 0x010f24000c1e1500 */
[----:B----4-:R-:W-:-:S06]  /*5d70*/  HADD2.F32 R18, -RZ, R4.H0_H0 ;  /* 0x20000004ff127230 */ /* 0x010fcc0000004100 */
[----:B------:R-:W0:Y:S01]  /*5d80*/  F2I.S64.TRUNC R18, R18 ;  /* 0x0000001200127311 */ /* 0x000e22000020d900 */
[----:B------:R-:W-:Y:S05]  /*5d90*/  BRA `(.L_x_34154) ;  /* 0x00000ad000007947 */ /* 0x000fea0003800000 */
.L_x_34159:
[----:B----4-:R-:W4:Y:S02]  /*5da0*/  LDG.E.64 R4, [R4.64] ;  /* 0x0000002404047981 */ /* 0x010f24000c1e1b00 */
[----:B----4-:R0:W4:Y:S01]  /*5db0*/  F2I.S64.F64.TRUNC R18, R4 ;  /* 0x0000000400127311 */ /* 0x010122000030d900 */
[----:B------:R-:W-:Y:S05]  /*5dc0*/  BRA `(.L_x_34154) ;  /* 0x00000aa000007947 */ /* 0x000fea0003800000 */
.L_x_34149:
        /* <DEDUP_REMOVED lines=13> */
.L_x_34163:
[----:B----4-:R-:W4:Y:S02]  /*5ea0*/  LDG.E.64 R4, [R4.64] ;  /* 0x0000002404047981 */ /* 0x010f24000c1e1b00 */
[----:B----4-:R0:W4:Y:S01]  /*5eb0*/  F2I.S64.F64.TRUNC R18, R4 ;  /* 0x0000000400127311 */ /* 0x010122000030d900 */
[----:B------:R-:W-:Y:S05]  /*5ec0*/  BRA `(.L_x_34154) ;  /* 0x000009a000007947 */ /* 0x000fea0003800000 */
.L_x_34162:
        /* <DEDUP_REMOVED lines=27> */
.L_x_34165:
        /* <DEDUP_REMOVED lines=14> */
.L_x_34164:
[----:B----4-:R-:W4:Y:S02]  /*6160*/  LDG.E.U16 R18, [R4.64] ;  /* 0x0000002404127981 */ /* 0x010f24000c1e1500 */
[----:B----4-:R-:W-:-:S06]  /*6170*/  PRMT R18, RZ, 0x5410, R18 ;  /* 0x00005410ff127816 */ /* 0x010fcc0000000012 */
[----:B------:R-:W0:Y:S01]  /*6180*/  F2I.S64.TRUNC R18, R18 ;  /* 0x0000001200127311 */ /* 0x000e22000020d900 */
[----:B------:R-:W-:Y:S05]  /*6190*/  BRA `(.L_x_34154) ;  /* 0x000006d000007947 */ /* 0x000fea0003800000 */
.L_x_34161:
        /* <DEDUP_REMOVED lines=11> */
.L_x_34168:
        /* <DEDUP_REMOVED lines=21> */
.L_x_34172:
[----:B------:R-:W-:Y:S05]  /*63a0*/  BSYNC B1 ;  /* 0x0000000000017941 */ /* 0x000fea0003800000 */
.L_x_34171:
[----:B------:R-:W-:Y:S01]  /*63b0*/  IMAD.SHL.U32 R3, R3, 0x100000, RZ ;  /* 0x0010000003037824 */ /* 0x000fe200078e00ff */
[----:B------:R-:W-:-:S04]  /*63c0*/  LEA R5, R0, 0x3b800000, 0x17 ;  /* 0x3b80000000057811 */ /* 0x000fc800078eb8ff */
[----:B------:R-:W-:Y:S02]  /*63d0*/  LOP3.LUT R18, R5, R3, R18, 0xfe, !PT ;  /* 0x0000000305127212 */ /* 0x000fe400078efe12 */
.L_x_34170:
[----:B------:R-:W-:Y:S05]  /*63e0*/  BSYNC B0 ;  /* 0x0000000000007941 */ /* 0x000fea0003800000 */
.L_x_34169:
[----:B------:R-:W0:Y:S01]  /*63f0*/  F2I.S64.TRUNC R18, R18 ;  /* 0x0000001200127311 */ /* 0x000e22000020d900 */
[----:B------:R-:W-:Y:S05]  /*6400*/  BRA `(.L_x_34154) ;  /* 0x0000046000007947 */ /* 0x000fea0003800000 */
.L_x_34167:
        /* <DEDUP_REMOVED lines=21> */
.L_x_34176:
[----:B------:R-:W-:Y:S05]  /*6560*/  BSYNC B1 ;  /* 0x0000000000017941 */ /* 0x000fea0003800000 */
.L_x_34175:
[----:B------:R-:W-:Y:S01]  /*6570*/  IMAD.SHL.U32 R3, R3, 0x200000, RZ ;  /* 0x0020000003037824 */ /* 0x000fe200078e00ff */
[----:B------:R-:W-:-:S04]  /*6580*/  LEA R5, R0, 0x37800000, 0x17 ;  /* 0x3780000000057811 */ /* 0x000fc800078eb8ff */
[----:B------:R-:W-:Y:S02]  /*6590*/  LOP3.LUT R18, R5, R3, R18, 0xfe, !PT ;  /* 0x0000000305127212 */ /* 0x000fe400078efe12 */
.L_x_34174:
[----:B------:R-:W-:Y:S05]  /*65a0*/  BSYNC B0 ;  /* 0x0000000000007941 */ /* 0x000fea0003800000 */
.L_x_34173:
[----:B------:R-:W0:Y:S01]  /*65b0*/  F2I.S64.TRUNC R18, R18 ;  /* 0x0000001200127311 */ /* 0x000e22000020d900 */
[----:B------:R-:W-:Y:S05]  /*65c0*/  BRA `(.L_x_34154) ;  /* 0x000002a000007947 */ /* 0x000fea0003800000 */
.L_x_34166:
        /* <DEDUP_REMOVED lines=14> */
.L_x_34180:
[----:B------:R-:W-:Y:S05]  /*66b0*/  BSYNC B0 ;  /* 0x0000000000007941 */ /* 0x000fea0003800000 */
.L_x_34179:
[----:B------:R-:W0:Y:S01]  /*66c0*/  F2I.S64.TRUNC R18, R18 ;  /* 0x0000001200127311 */ /* 0x000e22000020d900 */
[----:B------:R-:W-:Y:S05]  /*66d0*/  BRA `(.L_x_34154) ;  /* 0x0000019000007947 */ /* 0x000fea0003800000 */
.L_x_34153:
        /* <DEDUP_REMOVED lines=21> */
.L_x_34178:
[----:B------:R0:W5:Y:S01]  /*6830*/  LDG.E.64 R18, [R4.64] ;  /* 0x0000002404127981 */ /* 0x000162000c1e1b00 */
[----:B------:R-:W-:Y:S05]  /*6840*/  BRA `(.L_x_34154) ;  /* 0x0000002000007947 */ /* 0x000fea0003800000 */
.L_x_34177:
[----:B------:R0:W5:Y:S01]  /*6850*/  LDG.E R18, [R4.64] ;  /* 0x0000002404127981 */ /* 0x000162000c1e1900 */
[----:B------:R-:W-:-:S03]  /*6860*/  IMAD.MOV.U32 R19, RZ, RZ, RZ ;  /* 0x000000ffff137224 */ /* 0x000fc600078e00ff */
.L_x_34154:
        /* <DEDUP_REMOVED lines=17> */
.L_x_34184:
[----:B------:R0:W5:Y:S01]  /*6980*/  LDG.E.U8 R32, [R4.64] ;  /* 0x0000002404207981 */ /* 0x000162000c1e1100 */
[----:B------:R-:W-:Y:S01]  /*6990*/  IMAD.MOV.U32 R33, RZ, RZ, RZ ;  /* 0x000000ffff217224 */ /* 0x000fe200078e00ff */
[----:B------:R-:W-:Y:S05]  /*69a0*/  BRA `(.L_x_34148) ;  /* 0x00000d4000007947 */ /* 0x000fea0003800000 */
.L_x_34183:
        /* <DEDUP_REMOVED lines=8> */
.L_x_34187:
[----:B----4-:R-:W4:Y:S02]  /*6a30*/  LDG.E R32, [R4.64] ;  /* 0x0000002404207981 */ /* 0x010f24000c1e1900 */
[----:B----4-:R-:W-:Y:S01]  /*6a40*/  SHF.R.S32.HI R33, RZ, 0x1f, R32 ;  /* 0x0000001fff217819 */ /* 0x010fe20000011420 */
[----:B------:R-:W-:Y:S05]  /*6a50*/  BRA `(.L_x_34148) ;  /* 0x00000c9000007947 */ /* 0x000fea0003800000 */
.L_x_34186:
[----:B----4-:R-:W4:Y:S02]  /*6a60*/  LDG.E.S16 R32, [R4.64] ;  /* 0x0000002404207981 */ /* 0x010f24000c1e1700 */
[----:B----4-:R-:W-:Y:S01]  /*6a70*/  SHF.R.S32.HI R33, RZ, 0x1f, R32 ;  /* 0x0000001fff217819 */ /* 0x010fe20000011420 */
[----:B------:R-:W-:Y:S05]  /*6a80*/  BRA `(.L_x_34148) ;  /* 0x00000c6000007947 */ /* 0x000fea0003800000 */
.L_x_34182:
        /* <DEDUP_REMOVED lines=9> */
.L_x_34189:
[----:B----4-:R-:W4:Y:S02]  /*6b20*/  LDG.E.U16 R4, [R4.64] ;  /* 0x0000002404047981 */ /* 0x010f24000c1e1500 */
[----:B----4-:R-:W-:-:S06]  /*6b30*/  HADD2.F32 R32, -RZ, R4.H0_H0 ;  /* 0x20000004ff207230 */ /* 0x010fcc0000004100 */
[----:B------:R-:W0:Y:S01]  /*6b40*/  F2I.S64.TRUNC R32, R32 ;  /* 0x0000002000207311 */ /* 0x000e22000020d900 */
[----:B------:R-:W-:Y:S05]  /*6b50*/  BRA `(.L_x_34148) ;  /* 0x00000b9000007947 */ /* 0x000fea0003800000 */
.L_x_34188:
        /* <DEDUP_REMOVED lines=9> */
.L_x_34191:
[----:B----4-:R-:W4:Y:S02]  /*6bf0*/  LDG.E.U16 R4, [R4.64] ;  /* 0x0000002404047981 */ /* 0x010f24000c1e1500 */
[----:B----4-:R-:W-:-:S06]  /*6c00*/  HADD2.F32 R32, -RZ, R4.H0_H0 ;  /* 0x20000004ff207230 */ /* 0x010fcc0000004100 */
[----:B------:R-:W0:Y:S01]  /*6c10*/  F2I.S64.TRUNC R32, R32 ;  /* 0x0000002000207311 */ /* 0x000e22000020d900 */
[----:B------:R-:W-:Y:S05]  /*6c20*/  BRA `(.L_x_34148) ;  /* 0x00000ac000007947 */ /* 0x000fea0003800000 */
.L_x_34190:
[----:B----4-:R-:W4:Y:S02]  /*6c30*/  LDG.E.64 R4, [R4.64] ;  /* 0x0000002404047981 */ /* 0x010f24000c1e1b00 */
[----:B----4-:R0:W4:Y:S01]  /*6c40*/  F2I.S64.F64.TRUNC R32, R4 ;  /* 0x0000000400207311 */ /* 0x010122000030d900 */
[----:B------:R-:W-:Y:S05]  /*6c50*/  BRA `(.L_x_34148) ;  /* 0x00000a9000007947 */ /* 0x000fea0003800000 */
.L_x_34181:
        /* <DEDUP_REMOVED lines=13> */
.L_x_34194:
[----:B----4-:R-:W4:Y:S02]  /*6d30*/  LDG.E.64 R4, [R4.64] ;  /* 0x0000002404047981 */ /* 0x010f24000c1e1b00 */
[----:B----4-:R0:W4:Y:S01]  /*6d40*/  F2I.S64.F64.TRUNC R32, R4 ;  /* 0x0000000400207311 */ /* 0x010122000030d900 */
[----:B------:R-:W-:Y:S05]  /*6d50*/  BRA `(.L_x_34148) ;  /* 0x0000099000007947 */ /* 0x000fea0003800000 */
.L_x_34193:
        /* <DEDUP_REMOVED lines=27> */
.L_x_34196:
        /* <DEDUP_REMOVED lines=14> */
.L_x_34195:
[----:B----4-:R-:W4:Y:S02]  /*6ff0*/  LDG.E.U16 R32, [R4.64] ;  /* 0x0000002404207981 */ /* 0x010f24000c1e1500 */
[----:B----4-:R-:W-:-:S06]  /*7000*/  PRMT R32, RZ, 0x5410, R32 ;  /* 0x00005410ff207816 */ /* 0x010fcc0000000020 */
[----:B------:R-:W0:Y:S01]  /*7010*/  F2I.S64.TRUNC R32, R32 ;  /* 0x0000002000207311 */ /* 0x000e22000020d900 */
[----:B------:R-:W-:Y:S05]  /*7020*/  BRA `(.L_x_34148) ;  /* 0x000006c000007947 */ /* 0x000fea0003800000 */
.L_x_34192:
        /* <DEDUP_REMOVED lines=11> */
.L_x_34199:
        /* <DEDUP_REMOVED lines=21> */
.L_x_34203:
[----:B------:R-:W-:Y:S05]  /*7230*/  BSYNC B1 ;  /* 0x0000000000017941 */ /* 0x000fea0003800000 */
.L_x_34202:
[----:B------:R-:W-:Y:S01]  /*7240*/  IMAD.SHL.U32 R3, R3, 0x100000, RZ ;  /* 0x0010000003037824 */ /* 0x000fe200078e00ff */
[----:B------:R-:W-:-:S04]  /*7250*/  LEA R5, R0, 0x3b800000, 0x17 ;  /* 0x3b80000000057811 */ /* 0x000fc800078eb8ff */
[----:B------:R-:W-:Y:S02]  /*7260*/  LOP3.LUT R32, R5, R3, R32, 0xfe, !PT ;  /* 0x0000000305207212 */ /* 0x000fe400078efe20 */
.L_x_34201:
[----:B------:R-:W-:Y:S05]  /*7270*/  BSYNC B0 ;  /* 0x0000000000007941 */ /* 0x000fea0003800000 */
.L_x_34200:
[----:B------:R-:W0:Y:S01]  /*7280*/  F2I.S64.TRUNC R32, R32 ;  /* 0x0000002000207311 */ /* 0x000e22000020d900 */
[----:B------:R-:W-:Y:S05]  /*7290*/  BRA `(.L_x_34148) ;  /* 0x0000045000007947 */ /* 0x000fea0003800000 */
.L_x_34198:
        /* <DEDUP_REMOVED lines=21> */
.L_x_34207:
[----:B------:R-:W-:Y:S05]  /*73f0*/  BSYNC B1 ;  /* 0x0000000000017941 */ /* 0x000fea0003800000 */
.L_x_34206:
[----:B------:R-:W-:Y:S01]  /*7400*/  IMAD.SHL.U32 R3, R3, 0x200000, RZ ;  /* 0x0020000003037824 */ /* 0x000fe200078e00ff */
[----:B------:R-:W-:-:S04]  /*7410*/  LEA R5, R0, 0x37800000, 0x17 ;  /* 0x3780000000057811 */ /* 0x000fc800078eb8ff */
[----:B------:R-:W-:Y:S02]  /*7420*/  LOP3.LUT R32, R5, R3, R32, 0xfe, !PT ;  /* 0x0000000305207212 */ /* 0x000fe400078efe20 */
.L_x_34205:
[----:B------:R-:W-:Y:S05]  /*7430*/  BSYNC B0 ;  /* 0x0000000000007941 */ /* 0x000fea0003800000 */
.L_x_34204:
[----:B------:R-:W0:Y:S01]  /*7440*/  F2I.S64.TRUNC R32, R32 ;  /* 0x0000002000207311 */ /* 0x000e22000020d900 */
[----:B------:R-:W-:Y:S05]  /*7450*/  BRA `(.L_x_34148) ;  /* 0x0000029000007947 */ /* 0x000fea0003800000 */
.L_x_34197:
        /* <DEDUP_REMOVED lines=14> */
.L_x_34211:
[----:B------:R-:W-:Y:S05]  /*7540*/  BSYNC B0 ;  /* 0x0000000000007941 */ /* 0x000fea0003800000 */
.L_x_34210:
[----:B------:R-:W0:Y:S01]  /*7550*/  F2I.S64.TRUNC R32, R32 ;  /* 0x0000002000207311 */ /* 0x000e22000020d900 */
[----:B------:R-:W-:Y:S05]  /*7560*/  BRA `(.L_x_34148) ;  /* 0x0000018000007947 */ /* 0x000fea0003800000 */
.L_x_34185:
        /* <DEDUP_REMOVED lines=20> */
.L_x_34209:
[----:B------:R0:W5:Y:S01]  /*76b0*/  LDG.E.64 R32, [R4.64] ;  /* 0x0000002404207981 */ /* 0x000162000c1e1b00 */
[----:B------:R-:W-:Y:S05]  /*76c0*/  BRA `(.L_x_34148) ;  /* 0x0000002000007947 */ /* 0x000fea0003800000 */
.L_x_34208:
[----:B------:R0:W5:Y:S01]  /*76d0*/  LDG.E R32, [R4.64] ;  /* 0x0000002404207981 */ /* 0x000162000c1e1900 */
[----:B------:R-:W-:-:S03]  /*76e0*/  IMAD.MOV.U32 R33, RZ, RZ, RZ ;  /* 0x000000ffff217224 */ /* 0x000fc600078e00ff */
.L_x_34148:
[----:B------:R-:W-:Y:S05]  /*76f0*/  BSYNC B6 ;  /* 0x0000000000067941 */ /* 0x000fea0003800000 */
.L_x_34147:
[----:B------:R-:W4:Y:S01]  /*7700*/  S2R R31, SR_TID.X ;  /* 0x00000000001f7919 */ /* 0x000f220000002100 */
[----:B01-3-5:R-:W-:Y:S01]  /*7710*/  ISETP.GT.U32.AND P2, PT, R36, R22, PT ;  /* 0x000000162400720c */ /* 0x02bfe20003f44070 */
[----:B------:R-:W0:Y:S01]  /*7720*/  LDC.U8 R29, c[0x0][0x190] ;  /* 0x00006400ff1d7b82 */ /* 0x000e220000000000 */
[----:B----4-:R-:W-:Y:S01]  /*7730*/  ISETP.GT.U32.AND P3, PT, R34, R16, PT ;  /* 0x000000102200720c */ /* 0x010fe20003f64070 */
[----:B------:R-:W-:Y:S01]  /*7740*/  BSSY B6, `(.L_x_34212) ;  /* 0x00000fb000067945 */ /* 0x000fe20003800000 */
[----:B------:R-:W-:Y:S02]  /*7750*/  ISETP.GT.AND.EX P2, PT, R37, R23, PT, P2 ;  /* 0x000000172500720c */ /* 0x000fe40003f44320 */
[----:B--2---:R-:W-:Y:S02]  /*7760*/  ISETP.GT.U32.AND P1, PT, R26, R24, PT ;  /* 0x000000181a00720c */ /* 0x004fe40003f24070 */
[----:B------:R-:W-:-:S02]  /*7770*/  SEL R22, R36, R22, P2 ;  /* 0x0000001624167207 */ /* 0x000fc40001000000 */
[----:B------:R-:W-:Y:S02]  /*7780*/  SEL R23, R37, R23, P2 ;  /* 0x0000001725177207 */ /* 0x000fe40001000000 */
[----:B------:R-:W-:Y:S02]  /*7790*/  ISETP.GT.AND.EX P2, PT, R35, R17, PT, P3 ;  /* 0x000000112300720c */ /* 0x000fe40003f44330 */
[----:B------:R-:W-:Y:S02]  /*77a0*/  ISETP.GT.U32.AND P0, PT, R18, R32, PT ;  /* 0x000000201200720c */ /* 0x000fe40003f04070 */
[----:B------:R-:W-:Y:S02]  /*77b0*/  ISETP.GT.AND.EX P1, PT, R27, R25, PT, P1 ;  /* 0x000000191b00720c */ /* 0x000fe40003f24310 */
[----:B------:R-:W-:Y:S02]  /*77c0*/  ISETP.GT.AND.EX P0, PT, R19, R33, PT, P0 ;  /* 0x000000211300720c */ /* 0x000fe40003f04300 */
        /* <DEDUP_REMOVED lines=28> */
.L_x_34217:
[----:B------:R0:W-:Y:S01]  /*7990*/  STG.E.U8 [R8.64], R3 ;  /* 0x0000000308007986 */ /* 0x0001e2000c101124 */
[----:B------:R-:W-:Y:S05]  /*79a0*/  BRA `(.L_x_34213) ;  /* 0x00000d4000007947 */ /* 0x000fea0003800000 */
.L_x_34216:
        /* <DEDUP_REMOVED lines=8> */
.L_x_34220:
[----:B------:R0:W-:Y:S01]  /*7a30*/  STG.E [R8.64], R3 ;  /* 0x0000000308007986 */ /* 0x0001e2000c101924 */
[----:B------:R-:W-:Y:S05]  /*7a40*/  BRA `(.L_x_34213) ;  /* 0x00000ca000007947 */ /* 0x000fea0003800000 */
.L_x_34219:
[----:B------:R0:W-:Y:S01]  /*7a50*/  STG.E.U16 [R8.64], R3 ;  /* 0x0000000308007986 */ /* 0x0001e2000c101524 */
[----:B------:R-:W-:Y:S05]  /*7a60*/  BRA `(.L_x_34213) ;  /* 0x00000c8000007947 */ /* 0x000fea0003800000 */
.L_x_34215:
        /* <DEDUP_REMOVED lines=9> */
.L_x_34222:
[----:B------:R-:W0:Y:S02]  /*7b00*/  I2F.S64 R0, R4 ;  /* 0x0000000400007312 */ /* 0x000e240000301400 */
[----:B0-----:R-:W-:-:S05]  /*7b10*/  F2FP.PACK_AB R0, RZ, R0 ;  /* 0x00000000ff00723e */ /* 0x001fca00000000ff */
[----:B------:R0:W-:Y:S01]  /*7b20*/  STG.E.U16 [R8.64], R0 ;  /* 0x0000000008007986 */ /* 0x0001e2000c101524 */
[----:B------:R-:W-:Y:S05]  /*7b30*/  BRA `(.L_x_34213) ;  /* 0x00000bb000007947 */ /* 0x000fea0003800000 */
.L_x_34221:
        /* <DEDUP_REMOVED lines=10> */
.L_x_34224:
[----:B------:R-:W0:Y:S02]  /*7be0*/  I2F.S64 R4, R4 ;  /* 0x0000000400047312 */ /* 0x000e240000301400 */
[----:B0-----:R-:W-:-:S04]  /*7bf0*/  F2FP.PACK_AB R3, RZ, R4 ;  /* 0x00000004ff03723e */ /* 0x001fc800000000ff */
[----:B------:R-:W-:-:S05]  /*7c00*/  PRMT R3, R3, 0x5410, RZ ;  /* 0x0000541003037816 */ /* 0x000fca00000000ff */
[----:B------:R0:W-:Y:S01]  /*7c10*/  STG.E [R8.64], R3 ;  /* 0x0000000308007986 */ /* 0x0001e2000c101924 */
[----:B------:R-:W-:Y:S05]  /*7c20*/  BRA `(.L_x_34213) ;  /* 0x00000ac000007947 */ /* 0x000fea0003800000 */
.L_x_34223:
[----:B------:R-:W0:Y:S02]  /*7c30*/  I2F.F64.S64 R4, R4 ;  /* 0x0000000400047312 */ /* 0x000e240000301c00 */
[----:B0-----:R0:W-:Y:S01]  /*7c40*/  STG.E.64 [R8.64], R4 ;  /* 0x0000000408007986 */ /* 0x0011e2000c101b24 */
[----:B------:R-:W-:Y:S05]  /*7c50*/  BRA `(.L_x_34213) ;  /* 0x00000a9000007947 */ /* 0x000fea0003800000 */
.L_x_34214:
        /* <DEDUP_REMOVED lines=13> */
.L_x_34227:
[----:B------:R-:W0:Y:S01]  /*7d30*/  I2F.F64.S64 R4, R4 ;  /* 0x0000000400047312 */ /* 0x000e220000301c00 */
[----:B------:R-:W-:-:S05]  /*7d40*/  CS2R R6, SRZ ;  /* 0x0000000000067805 */ /* 0x000fca000001ff00 */
[----:B0-----:R0:W-:Y:S01]  /*7d50*/  STG.E.128 [R8.64], R4 ;  /* 0x0000000408007986 */ /* 0x0011e2000c101d24 */
[----:B------:R-:W-:Y:S05]  /*7d60*/  BRA `(.L_x_34213) ;  /* 0x0000098000007947 */ /* 0x000fea0003800000 */
.L_x_34226:
        /* <DEDUP_REMOVED lines=21> */
.L_x_34231:
[----:B------:R-:W-:Y:S05]  /*7ec0*/  BSYNC B0 ;  /* 0x0000000000007941 */ /* 0x000fea0003800000 */
.L_x_34230:
[----:B------:R-:W-:-:S05]  /*7ed0*/  LOP3.LUT R7, R0, R7, RZ, 0xfc, !PT ;  /* 0x0000000700077212 */ /* 0x000fca00078efcff */
[----:B------:R0:W-:Y:S01]  /*7ee0*/  STG.E.U8 [R8.64], R7 ;  /* 0x0000000708007986 */ /* 0x0001e2000c101124 */
[----:B------:R-:W-:Y:S05]  /*7ef0*/  BRA `(.L_x_34213) ;  /* 0x000007f000007947 */ /* 0x000fea0003800000 */
.L_x_34229:
        /* <DEDUP_REMOVED lines=13> */
.L_x_34233:
[----:B------:R-:W-:Y:S01]  /*7fd0*/  IMAD.MOV.U32 R0, RZ, RZ, 0x7f ;  /* 0x0000007fff007424 */ /* 0x000fe200078e00ff */
[----:B------:R-:W-:-:S04]  /*7fe0*/  ISETP.GT.U32.AND P0, PT, R3, 0x7f800000, PT ;  /* 0x7f8000000300780c */ /* 0x000fc80003f04070 */
[----:B------:R-:W-:-:S04]  /*7ff0*/  SEL R0, R0, 0x7c, P0 ;  /* 0x0000007c00007807 */ /* 0x000fc80000000000 */
.L_x_34234:
[----:B------:R-:W-:Y:S05]  /*8000*/  BSYNC B0 ;  /* 0x0000000000007941 */ /* 0x000fea0003800000 */
.L_x_34232:
[----:B------:R-:W-:-:S04]  /*8010*/  LOP3.LUT R3, R5, 0x80000000, RZ, 0xc0, !PT ;  /* 0x8000000005037812 */ /* 0x000fc800078ec0ff */
[----:B------:R-:W-:-:S04]  /*8020*/  SHF.R.U32.HI R3, RZ, 0x18, R3 ;  /* 0x00000018ff037819 */ /* 0x000fc80000011603 */
[----:B------:R-:W-:-:S05]  /*8030*/  LOP3.LUT R3, R0, R3, RZ, 0xfc, !PT ;  /* 0x0000000300037212 */ /* 0x000fca00078efcff */
[----:B------:R0:W-:Y:S01]  /*8040*/  STG.E.U8 [R8.64], R3 ;  /* 0x0000000308007986 */ /* 0x0001e2000c101124 */
[----:B------:R-:W-:Y:S05]  /*8050*/  BRA `(.L_x_34213) ;  /* 0x0000069000007947 */ /* 0x000fea0003800000 */
.L_x_34228:
[----:B------:R-:W0:Y:S02]  /*8060*/  I2F.S64 R0, R4 ;  /* 0x0000000400007312 */ /* 0x000e240000301400 */
[----:B0-----:R-:W-:-:S05]  /*8070*/  F2FP.BF16.PACK_AB R0, RZ, R0 ;  /* 0x00000000ff00723e */ /* 0x001fca00000010ff */
[----:B------:R0:W-:Y:S01]  /*8080*/  STG.E.U16 [R8.64], R0 ;  /* 0x0000000008007986 */ /* 0x0001e2000c101524 */
[----:B------:R-:W-:Y:S05]  /*8090*/  BRA `(.L_x_34213) ;  /* 0x0000065000007947 */ /* 0x000fea0003800000 */
.L_x_34225:
        /* <DEDUP_REMOVED lines=10> */
.L_x_34237:
        /* <DEDUP_REMOVED lines=17> */
.L_x_34240:
[----:B------:R-:W-:-:S04]  /*8250*/  LOP3.LUT R0, R5, 0x80000000, RZ, 0xc0, !PT ;  /* 0x8000000005007812 */ /* 0x000fc800078ec0ff */
[----:B------:R-:W-:-:S04]  /*8260*/  SHF.R.U32.HI R0, RZ, 0x18, R0 ;  /* 0x00000018ff007819 */ /* 0x000fc80000011600 */
[----:B------:R-:W-:Y:S02]  /*8270*/  LOP3.LUT R0, R3, R0, RZ, 0xfc, !PT ;  /* 0x0000000003007212 */ /* 0x000fe400078efcff */
.L_x_34239:
[----:B------:R-:W-:Y:S05]  /*8280*/  BSYNC B0 ;  /* 0x0000000000007941 */ /* 0x000fea0003800000 */
.L_x_34238:
[----:B------:R0:W-:Y:S01]  /*8290*/  STG.E.U8 [R8.64], R0 ;  /* 0x0000000008007986 */ /* 0x0001e2000c101124 */
[----:B------:R-:W-:Y:S05]  /*82a0*/  BRA `(.L_x_34213) ;  /* 0x0000044000007947 */ /* 0x000fea0003800000 */
.L_x_34236:
        /* <DEDUP_REMOVED lines=17> */
.L_x_34243:
[----:B------:R-:W-:-:S04]  /*83c0*/  LOP3.LUT R0, R5, 0x80000000, RZ, 0xc0, !PT ;  /* 0x8000000005007812 */ /* 0x000fc800078ec0ff */
[----:B------:R-:W-:-:S04]  /*83d0*/  SHF.R.U32.HI R0, RZ, 0x18, R0 ;  /* 0x00000018ff007819 */ /* 0x000fc80000011600 */
[----:B------:R-:W-:Y:S02]  /*83e0*/  LOP3.LUT R0, R3, R0, RZ, 0xfc, !PT ;  /* 0x0000000003007212 */ /* 0x000fe400078efcff */
.L_x_34242:
[----:B------:R-:W-:Y:S05]  /*83f0*/  BSYNC B0 ;  /* 0x0000000000007941 */ /* 0x000fea0003800000 */
.L_x_34241:
[----:B------:R0:W-:Y:S01]  /*8400*/  STG.E.U8 [R8.64], R0 ;  /* 0x0000000008007986 */ /* 0x0001e2000c101124 */
[----:B------:R-:W-:Y:S05]  /*8410*/  BRA `(.L_x_34213) ;  /* 0x000002d000007947 */ /* 0x000fea0003800000 */
.L_x_34235:
        /* <DEDUP_REMOVED lines=22> */
.L_x_34218:
        /* <DEDUP_REMOVED lines=20> */
.L_x_34245:
[----:B------:R0:W-:Y:S01]  /*86c0*/  STG.E.64 [R8.64], R4 ;  /* 0x0000000408007986 */ /* 0x0001e2000c101b24 */
[----:B------:R-:W-:Y:S05]  /*86d0*/  BRA `(.L_x_34213) ;  /* 0x0000001000007947 */ /* 0x000fea0003800000 */
.L_x_34244:
[----:B------:R0:W-:Y:S02]  /*86e0*/  STG.E [R8.64], R3 ;  /* 0x0000000308007986 */ /* 0x0001e4000c101924 */
.L_x_34213:
[----:B0-----:R-:W-:Y:S05]  /*86f0*/  BSYNC B6 ;  /* 0x0000000000067941 */ /* 0x001fea0003800000 */
.L_x_34212:
        /* <DEDUP_REMOVED lines=21> */
.L_x_34251:
[----:B------:R0:W-:Y:S01]  /*8850*/  STG.E.U8 [R8.64], R22 ;  /* 0x0000001608007986 */ /* 0x0001e2000c101124 */
[----:B------:R-:W-:Y:S05]  /*8860*/  BRA `(.L_x_34253) ;  /* 0x00000d6000007947 */ /* 0x000fea0003800000 */
.L_x_34250:
        /* <DEDUP_REMOVED lines=8> */
.L_x_34255:
[----:B------:R0:W-:Y:S01]  /*88f0*/  STG.E [R8.64], R22 ;  /* 0x0000001608007986 */ /* 0x0001e2000c101924 */
[----:B------:R-:W-:Y:S05]  /*8900*/  BRA `(.L_x_34253) ;  /* 0x00000cc000007947 */ /* 0x000fea0003800000 */
.L_x_34254:
[----:B------:R0:W-:Y:S01]  /*8910*/  STG.E.U16 [R8.64], R22 ;  /* 0x0000001608007986 */ /* 0x0001e2000c101524 */
[----:B------:R-:W-:Y:S05]  /*8920*/  BRA `(.L_x_34253) ;  /* 0x00000ca000007947 */ /* 0x000fea0003800000 */
.L_x_34249:
        /* <DEDUP_REMOVED lines=9> */
.L_x_34257:
[----:B------:R-:W0:Y:S02]  /*89c0*/  I2F.S64 R0, R22 ;  /* 0x0000001600007312 */ /* 0x000e240000301400 */
[----:B0-----:R-:W-:-:S05]  /*89d0*/  F2FP.PACK_AB R0, RZ, R0 ;  /* 0x00000000ff00723e */ /* 0x001fca00000000ff */
[----:B------:R0:W-:Y:S01]  /*89e0*/  STG.E.U16 [R8.64], R0 ;  /* 0x0000000008007986 */ /* 0x0001e2000c101524 */
[----:B------:R-:W-:Y:S05]  /*89f0*/  BRA `(.L_x_34253) ;  /* 0x00000bd000007947 */ /* 0x000fea0003800000 */
.L_x_34256:
        /* <DEDUP_REMOVED lines=10> */
.L_x_34259:
[----:B------:R-:W0:Y:S02]  /*8aa0*/  I2F.S64 R22, R22 ;  /* 0x0000001600167312 */ /* 0x000e240000301400 */
[----:B0-----:R-:W-:-:S04]  /*8ab0*/  F2FP.PACK_AB R3, RZ, R22 ;  /* 0x00000016ff03723e */ /* 0x001fc800000000ff */
[----:B------:R-:W-:-:S05]  /*8ac0*/  PRMT R3, R3, 0x5410, RZ ;  /* 0x0000541003037816 */ /* 0x000fca00000000ff */
[----:B------:R0:W-:Y:S01]  /*8ad0*/  STG.E [R8.64], R3 ;  /* 0x0000000308007986 */ /* 0x0001e2000c101924 */
[----:B------:R-:W-:Y:S05]  /*8ae0*/  BRA `(.L_x_34253) ;  /* 0x00000ae000007947 */ /* 0x000fea0003800000 */
.L_x_34258:
[----:B------:R-:W0:Y:S02]  /*8af0*/  I2F.F64.S64 R22, R22 ;  /* 0x0000001600167312 */ /* 0x000e240000301c00 */
[----:B0-----:R0:W-:Y:S01]  /*8b00*/  STG.E.64 [R8.64], R22 ;  /* 0x0000001608007986 */ /* 0x0011e2000c101b24 */
[----:B------:R-:W-:Y:S05]  /*8b10*/  BRA `(.L_x_34253) ;  /* 0x00000ab000007947 */ /* 0x000fea0003800000 */
.L_x_34248:
        /* <DEDUP_REMOVED lines=13> */
.L_x_34262:
[----:B------:R-:W0:Y:S01]  /*8bf0*/  I2F.F64.S64 R4, R22 ;  /* 0x0000001600047312 */ /* 0x000e220000301c00 */
[----:B------:R-:W-:-:S05]  /*8c00*/  CS2R R6, SRZ ;  /* 0x0000000000067805 */ /* 0x000fca000001ff00 */
[----:B0-----:R0:W-:Y:S01]  /*8c10*/  STG.E.128 [R8.64], R4 ;  /* 0x0000000408007986 */ /* 0x0011e2000c101d24 */
[----:B------:R-:W-:Y:S05]  /*8c20*/  BRA `(.L_x_34253) ;  /* 0x000009a000007947 */ /* 0x000fea0003800000 */
.L_x_34261:
        /* <DEDUP_REMOVED lines=21> */
.L_x_34266:
[----:B------:R-:W-:Y:S05]  /*8d80*/  BSYNC B0 ;  /* 0x0000000000007941 */ /* 0x000fea0003800000 */
.L_x_34265:
[----:B------:R-:W-:-:S05]  /*8d90*/  LOP3.LUT R5, R0, R5, RZ, 0xfc, !PT ;  /* 0x0000000500057212 */ /* 0x000fca00078efcff */
[----:B------:R0:W-:Y:S01]  /*8da0*/  STG.E.U8 [R8.64], R5 ;  /* 0x0000000508007986 */ /* 0x0001e2000c101124 */
[----:B------:R-:W-:Y:S05]  /*8db0*/  BRA `(.L_x_34253) ;  /* 0x0000081000007947 */ /* 0x000fea0003800000 */
.L_x_34264:
        /* <DEDUP_REMOVED lines=13> */
.L_x_34268:
[----:B------:R-:W-:Y:S01]  /*8e90*/  IMAD.MOV.U32 R0, RZ, RZ, 0x7f ;  /* 0x0000007fff007424 */ /* 0x000fe200078e00ff */
[----:B------:R-:W-:-:S04]  /*8ea0*/  ISETP.GT.U32.AND P0, PT, R3, 0x7f800000, PT ;  /* 0x7f8000000300780c */ /* 0x000fc80003f04070 */
[----:B------:R-:W-:-:S04]  /*8eb0*/  SEL R0, R0, 0x7c, P0 ;  /* 0x0000007c00007807 */ /* 0x000fc80000000000 */
.L_x_34269:
[----:B------:R-:W-:Y:S05]  /*8ec0*/  BSYNC B0 ;  /* 0x0000000000007941 */ /* 0x000fea0003800000 */
.L_x_34267:
[----:B------:R-:W-:-:S04]  /*8ed0*/  LOP3.LUT R3, R23, 0x80000000, RZ, 0xc0, !PT ;  /* 0x8000000017037812 */ /* 0x000fc800078ec0ff */
[----:B------:R-:W-:-:S04]  /*8ee0*/  SHF.R.U32.HI R3, RZ, 0x18, R3 ;  /* 0x00000018ff037819 */ /* 0x000fc80000011603 */
[----:B------:R-:W-:-:S05]  /*8ef0*/  LOP3.LUT R3, R0, R3, RZ, 0xfc, !PT ;  /* 0x0000000300037212 */ /* 0x000fca00078efcff */
[----:B------:R0:W-:Y:S01]  /*8f00*/  STG.E.U8 [R8.64], R3 ;  /* 0x0000000308007986 */ /* 0x0001e2000c101124 */
[----:B------:R-:W-:Y:S05]  /*8f10*/  BRA `(.L_x_34253) ;  /* 0x000006b000007947 */ /* 0x000fea0003800000 */
.L_x_34263:
[----:B------:R-:W0:Y:S02]  /*8f20*/  I2F.S64 R0, R22 ;  /* 0x0000001600007312 */ /* 0x000e240000301400 */
[----:B0-----:R-:W-:-:S05]  /*8f30*/  F2FP.BF16.PACK_AB R0, RZ, R0 ;  /* 0x00000000ff00723e */ /* 0x001fca00000010ff */
[----:B------:R0:W-:Y:S01]  /*8f40*/  STG.E.U16 [R8.64], R0 ;  /* 0x0000000008007986 */ /* 0x0001e2000c101524 */
[----:B------:R-:W-:Y:S05]  /*8f50*/  BRA `(.L_x_34253) ;  /* 0x0000067000007947 */ /* 0x000fea0003800000 */
.L_x_34260:
        /* <DEDUP_REMOVED lines=10> */
.L_x_34272:
        /* <DEDUP_REMOVED lines=17> */
.L_x_34275:
[----:B------:R-:W-:-:S04]  /*9110*/  LOP3.LUT R3, R23, 0x80000000, RZ, 0xc0, !PT ;  /* 0x8000000017037812 */ /* 0x000fc800078ec0ff */
[----:B------:R-:W-:-:S04]  /*9120*/  SHF.R.U32.HI R3, RZ, 0x18, R3 ;  /* 0x00000018ff037819 */ /* 0x000fc80000011603 */
[----:B------:R-:W-:-:S04]  /*9130*/  LOP3.LUT R0, R0, R3, RZ, 0xfc, !PT ;  /* 0x0000000300007212 */ /* 0x000fc800078efcff */
[----:B------:R-:W-:Y:S02]  /*9140*/  PRMT R4, R0, 0x7610, R4 ;  /* 0x0000761000047816 */ /* 0x000fe40000000004 */
.L_x_34274:
[----:B------:R-:W-:Y:S05]  /*9150*/  BSYNC B0 ;  /* 0x0000000000007941 */ /* 0x000fea0003800000 */
.L_x_34273:
[----:B------:R0:W-:Y:S01]  /*9160*/  STG.E.U8 [R8.64], R4 ;  /* 0x0000000408007986 */ /* 0x0001e2000c101124 */
[----:B------:R-:W-:Y:S05]  /*9170*/  BRA `(.L_x_34253) ;  /* 0x0000045000007947 */ /* 0x000fea0003800000 */
.L_x_34271:
        /* <DEDUP_REMOVED lines=17> */
.L_x_34278:
[----:B------:R-:W-:-:S04]  /*9290*/  LOP3.LUT R3, R23, 0x80000000, RZ, 0xc0, !PT ;  /* 0x8000000017037812 */ /* 0x000fc800078ec0ff */
[----:B------:R-:W-:-:S04]  /*92a0*/  SHF.R.U32.HI R3, RZ, 0x18, R3 ;  /* 0x00000018ff037819 */ /* 0x000fc80000011603 */
[----:B------:R-:W-:-:S04]  /*92b0*/  LOP3.LUT R0, R0, R3, RZ, 0xfc, !PT ;  /* 0x0000000300007212 */ /* 0x000fc800078efcff */
[----:B------:R-:W-:Y:S02]  /*92c0*/  PRMT R4, R0, 0x7610, R4 ;  /* 0x0000761000047816 */ /* 0x000fe40000000004 */
.L_x_34277:
[----:B------:R-:W-:Y:S05]  /*92d0*/  BSYNC B0 ;  /* 0x0000000000007941 */ /* 0x000fea0003800000 */
.L_x_34276:
[----:B------:R0:W-:Y:S01]  /*92e0*/  STG.E.U8 [R8.64], R4 ;  /* 0x0000000408007986 */ /* 0x0001e2000c101124 */
[----:B------:R-:W-:Y:S05]  /*92f0*/  BRA `(.L_x_34253) ;  /* 0x000002d000007947 */ /* 0x000fea0003800000 */
.L_x_34270:
        /* <DEDUP_REMOVED lines=22> */
.L_x_34252:
        /* <DEDUP_REMOVED lines=20> */
.L_x_34280:
[----:B------:R0:W-:Y:S01]  /*95a0*/  STG.E.64 [R8.64], R22 ;  /* 0x0000001608007986 */ /* 0x0001e2000c101b24 */
[----:B------:R-:W-:Y:S05]  /*95b0*/  BRA `(.L_x_34253) ;  /* 0x0000001000007947 */ /* 0x000fea0003800000 */
.L_x_34279:
[----:B------:R0:W-:Y:S02]  /*95c0*/  STG.E [R8.64], R22 ;  /* 0x0000001608007986 */ /* 0x0001e4000c101924 */
.L_x_34253:
        /* <DEDUP_REMOVED lines=21> */
.L_x_34284:
[----:B------:R0:W-:Y:S01]  /*9720*/  STG.E.U8 [R4.64], R16 ;  /* 0x0000001004007986 */ /* 0x0001e2000c101124 */
[----:B------:R-:W-:Y:S05]  /*9730*/  BRA `(.L_x_34286) ;  /* 0x00000d4000007947 */ /* 0x000fea0003800000 */
.L_x_34283:
        /* <DEDUP_REMOVED lines=8> */
.L_x_34288:
[----:B------:R0:W-:Y:S01]  /*97c0*/  STG.E [R4.64], R16 ;  /* 0x0000001004007986 */ /* 0x0001e2000c101924 */
[----:B------:R-:W-:Y:S05]  /*97d0*/  BRA `(.L_x_34286) ;  /* 0x00000ca000007947 */ /* 0x000fea0003800000 */
.L_x_34287:
[----:B------:R0:W-:Y:S01]  /*97e0*/  STG.E.U16 [R4.64], R16 ;  /* 0x0000001004007986 */ /* 0x0001e2000c101524 */
[----:B------:R-:W-:Y:S05]  /*97f0*/  BRA `(.L_x_34286) ;  /* 0x00000c8000007947 */ /* 0x000fea0003800000 */
.L_x_34282:
        /* <DEDUP_REMOVED lines=9> */
.L_x_34290:
[----:B------:R-:W0:Y:S02]  /*9890*/  I2F.S64 R0, R16 ;  /* 0x0000001000007312 */ /* 0x000e240000301400 */
[----:B0-----:R-:W-:-:S05]  /*98a0*/  F2FP.PACK_AB R0, RZ, R0 ;  /* 0x00000000ff00723e */ /* 0x001fca00000000ff */
[----:B------:R0:W-:Y:S01]  /*98b0*/  STG.E.U16 [R4.64], R0 ;  /* 0x0000000004007986 */ /* 0x0001e2000c101524 */
[----:B------:R-:W-:Y:S05]  /*98c0*/  BRA `(.L_x_34286) ;  /* 0x00000bb000007947 */ /* 0x000fea0003800000 */
.L_x_34289:
        /* <DEDUP_REMOVED lines=10> */
.L_x_34292:
[----:B------:R-:W0:Y:S02]  /*9970*/  I2F.S64 R16, R16 ;  /* 0x0000001000107312 */ /* 0x000e240000301400 */
[----:B0-----:R-:W-:-:S04]  /*9980*/  F2FP.PACK_AB R3, RZ, R16 ;  /* 0x00000010ff03723e */ /* 0x001fc800000000ff */
[----:B------:R-:W-:-:S05]  /*9990*/  PRMT R3, R3, 0x5410, RZ ;  /* 0x0000541003037816 */ /* 0x000fca00000000ff */
[----:B------:R0:W-:Y:S01]  /*99a0*/  STG.E [R4.64], R3 ;  /* 0x0000000304007986 */ /* 0x0001e2000c101924 */
[----:B------:R-:W-:Y:S05]  /*99b0*/  BRA `(.L_x_34286) ;  /* 0x00000ac000007947 */ /* 0x000fea0003800000 */
.L_x_34291:
[----:B------:R-:W0:Y:S02]  /*99c0*/  I2F.F64.S64 R16, R16 ;  /* 0x0000001000107312 */ /* 0x000e240000301c00 */
[----:B0-----:R0:W-:Y:S01]  /*99d0*/  STG.E.64 [R4.64], R16 ;  /* 0x0000001004007986 */ /* 0x0011e2000c101b24 */
[----:B------:R-:W-:Y:S05]  /*99e0*/  BRA `(.L_x_34286) ;  /* 0x00000a9000007947 */ /* 0x000fea0003800000 */
.L_x_34281:
        /* <DEDUP_REMOVED lines=13> */
.L_x_34295:
[----:B------:R-:W0:Y:S01]  /*9ac0*/  I2F.F64.S64 R8, R16 ;  /* 0x0000001000087312 */ /* 0x000e220000301c00 */
[----:B------:R-:W-:-:S05]  /*9ad0*/  CS2R R10, SRZ ;  /* 0x00000000000a7805 */ /* 0x000fca000001ff00 */
[----:B0-----:R0:W-:Y:S01]  /*9ae0*/  STG.E.128 [R4.64], R8 ;  /* 0x0000000804007986 */ /* 0x0011e2000c101d24 */
[----:B------:R-:W-:Y:S05]  /*9af0*/  BRA `(.L_x_34286) ;  /* 0x0000098000007947 */ /* 0x000fea0003800000 */
.L_x_34294:
        /* <DEDUP_REMOVED lines=21> */
.L_x_34299:
[----:B------:R-:W-:Y:S05]  /*9c50*/  BSYNC B0 ;  /* 0x0000000000007941 */ /* 0x000fea0003800000 */
.L_x_34298:
[----:B------:R-:W-:-:S05]  /*9c60*/  LOP3.LUT R7, R0, R7, RZ, 0xfc, !PT ;  /* 0x0000000700077212 */ /* 0x000fca00078efcff */
[----:B------:R0:W-:Y:S01]  /*9c70*/  STG.E.U8 [R4.64], R7 ;  /* 0x0000000704007986 */ /* 0x0001e2000c101124 */
[----:B------:R-:W-:Y:S05]  /*9c80*/  BRA `(.L_x_34286) ;  /* 0x000007f000007947 */ /* 0x000fea0003800000 */
.L_x_34297:
        /* <DEDUP_REMOVED lines=13> */
.L_x_34301:
[----:B------:R-:W-:Y:S01]  /*9d60*/  IMAD.MOV.U32 R0, RZ, RZ, 0x7f ;  /* 0x0000007fff007424 */ /* 0x000fe200078e00ff */
[----:B------:R-:W-:-:S04]  /*9d70*/  ISETP.GT.U32.AND P0, PT, R3, 0x7f800000, PT ;  /* 0x7f8000000300780c */ /* 0x000fc80003f04070 */
[----:B------:R-:W-:-:S04]  /*9d80*/  SEL R0, R0, 0x7c, P0 ;  /* 0x0000007c00007807 */ /* 0x000fc80000000000 */
.L_x_34302:
[----:B------:R-:W-:Y:S05]  /*9d90*/  BSYNC B0 ;  /* 0x0000000000007941 */ /* 0x000fea0003800000 */
.L_x_34300:
[----:B------:R-:W-:-:S04]  /*9da0*/  LOP3.LUT R3, R17, 0x80000000, RZ, 0xc0, !PT ;  /* 0x8000000011037812 */ /* 0x000fc800078ec0ff */
[----:B------:R-:W-:-:S04]  /*9db0*/  SHF.R.U32.HI R3, RZ, 0x18, R3 ;  /* 0x00000018ff037819 */ /* 0x000fc80000011603 */
[----:B------:R-:W-:-:S05]  /*9dc0*/  LOP3.LUT R3, R0, R3, RZ, 0xfc, !PT ;  /* 0x0000000300037212 */ /* 0x000fca00078efcff */
[----:B------:R0:W-:Y:S01]  /*9dd0*/  STG.E.U8 [R4.64], R3 ;  /* 0x0000000304007986 */ /* 0x0001e2000c101124 */
[----:B------:R-:W-:Y:S05]  /*9de0*/  BRA `(.L_x_34286) ;  /* 0x0000069000007947 */ /* 0x000fea0003800000 */
.L_x_34296:
[----:B------:R-:W0:Y:S02]  /*9df0*/  I2F.S64 R0, R16 ;  /* 0x0000001000007312 */ /* 0x000e240000301400 */
[----:B0-----:R-:W-:-:S05]  /*9e00*/  F2FP.BF16.PACK_AB R0, RZ, R0 ;  /* 0x00000000ff00723e */ /* 0x001fca00000010ff */
[----:B------:R0:W-:Y:S01]  /*9e10*/  STG.E.U16 [R4.64], R0 ;  /* 0x0000000004007986 */ /* 0x0001e2000c101524 */
[----:B------:R-:W-:Y:S05]  /*9e20*/  BRA `(.L_x_34286) ;  /* 0x0000065000007947 */ /* 0x000fea0003800000 */
.L_x_34293:
        /* <DEDUP_REMOVED lines=10> */
.L_x_34305:
        /* <DEDUP_REMOVED lines=17> */
.L_x_34308:
[----:B------:R-:W-:-:S04]  /*9fe0*/  LOP3.LUT R0, R17, 0x80000000, RZ, 0xc0, !PT ;  /* 0x8000000011007812 */ /* 0x000fc800078ec0ff */
[----:B------:R-:W-:-:S04]  /*9ff0*/  SHF.R.U32.HI R0, RZ, 0x18, R0 ;  /* 0x00000018ff007819 */ /* 0x000fc80000011600 */
[----:B------:R-:W-:Y:S02]  /*a000*/  LOP3.LUT R0, R3, R0, RZ, 0xfc, !PT ;  /* 0x0000000003007212 */ /* 0x000fe400078efcff */
.L_x_34307:
[----:B------:R-:W-:Y:S05]  /*a010*/  BSYNC B0 ;  /* 0x0000000000007941 */ /* 0x000fea0003800000 */
.L_x_34306:
[----:B------:R0:W-:Y:S01]  /*a020*/  STG.E.U8 [R4.64], R0 ;  /* 0x0000000004007986 */ /* 0x0001e2000c101124 */
[----:B------:R-:W-:Y:S05]  /*a030*/  BRA `(.L_x_34286) ;  /* 0x0000044000007947 */ /* 0x000fea0003800000 */
.L_x_34304:
        /* <DEDUP_REMOVED lines=17> */
.L_x_34311:
[----:B------:R-:W-:-:S04]  /*a150*/  LOP3.LUT R0, R17, 0x80000000, RZ, 0xc0, !PT ;  /* 0x8000000011007812 */ /* 0x000fc800078ec0ff */
[----:B------:R-:W-:-:S04]  /*a160*/  SHF.R.U32.HI R0, RZ, 0x18, R0 ;  /* 0x00000018ff007819 */ /* 0x000fc80000011600 */
[----:B------:R-:W-:Y:S02]  /*a170*/  LOP3.LUT R0, R3, R0, RZ, 0xfc, !PT ;  /* 0x0000000003007212 */ /* 0x000fe400078efcff */
.L_x_34310:
[----:B------:R-:W-:Y:S05]  /*a180*/  BSYNC B0 ;  /* 0x0000000000007941 */ /* 0x000fea0003800000 */
.L_x_34309:
[----:B------:R0:W-:Y:S01]  /*a190*/  STG.E.U8 [R4.64], R0 ;  /* 0x0000000004007986 */ /* 0x0001e2000c101124 */
[----:B------:R-:W-:Y:S05]  /*a1a0*/  BRA `(.L_x_34286) ;  /* 0x000002d000007947 */ /* 0x000fea0003800000 */
.L_x_34303:
        /* <DEDUP_REMOVED lines=22> */
.L_x_34285:
        /* <DEDUP_REMOVED lines=20> */
.L_x_34313:
[----:B------:R0:W-:Y:S01]  /*a450*/  STG.E.64 [R4.64], R16 ;  /* 0x0000001004007986 */ /* 0x0001e2000c101b24 */
[----:B------:R-:W-:Y:S05]  /*a460*/  BRA `(.L_x_34286) ;  /* 0x0000001000007947 */ /* 0x000fea0003800000 */
.L_x_34312:
[----:B------:R0:W-:Y:S02]  /*a470*/  STG.E [R4.64], R16 ;  /* 0x0000001004007986 */ /* 0x0001e4000c101924 */
.L_x_34286:
[----:B------:R-:W-:Y:S02]  /*a480*/  IADD3 R31, R31, 0x80, RZ ;  /* 0x000000801f1f7810 */ /* 0x000fe40007ffe0ff */
.L_x_34247:
[----:B------:R-:W-:Y:S05]  /*a490*/  BSYNC B6 ;  /* 0x0000000000067941 */ /* 0x000fea0003800000 */
.L_x_34246:
        /* <DEDUP_REMOVED lines=19> */
.L_x_34317:
[----:B------:R-:W-:Y:S01]  /*a5d0*/  STG.E.U8 [R2.64], R18 ;  /* 0x0000001202007986 */ /* 0x000fe2000c101124 */
[----:B------:R-:W-:Y:S05]  /*a5e0*/  EXIT ;  /* 0x000000000000794d */ /* 0x000fea0003800000 */
.L_x_34316:
        /* <DEDUP_REMOVED lines=8> */
.L_x_34320:
[----:B------:R-:W-:Y:S01]  /*a670*/  STG.E [R2.64], R18 ;  /* 0x0000001202007986 */ /* 0x000fe2000c101924 */
[----:B------:R-:W-:Y:S05]  /*a680*/  EXIT ;  /* 0x000000000000794d */ /* 0x000fea0003800000 */
.L_x_34319:
[----:B------:R-:W-:Y:S01]  /*a690*/  STG.E.U16 [R2.64], R18 ;  /* 0x0000001202007986 */ /* 0x000fe2000c101524 */
[----:B------:R-:W-:Y:S05]  /*a6a0*/  EXIT ;  /* 0x000000000000794d */ /* 0x000fea0003800000 */
.L_x_34315:
        /* <DEDUP_REMOVED lines=9> */
.L_x_34322:
[----:B------:R-:W0:Y:S02]  /*a740*/  I2F.S64 R0, R18 ;  /* 0x0000001200007312 */ /* 0x000e240000301400 */
[----:B0-----:R-:W-:-:S05]  /*a750*/  F2FP.PACK_AB R0, RZ, R0 ;  /* 0x00000000ff00723e */ /* 0x001fca00000000ff */
[----:B------:R-:W-:Y:S01]  /*a760*/  STG.E.U16 [R2.64], R0 ;  /* 0x0000000002007986 */ /* 0x000fe2000c101524 */
[----:B------:R-:W-:Y:S05]  /*a770*/  EXIT ;  /* 0x000000000000794d */ /* 0x000fea0003800000 */
.L_x_34321:
        /* <DEDUP_REMOVED lines=10> */
.L_x_34324:
[----:B------:R-:W0:Y:S02]  /*a820*/  I2F.S64 R18, R18 ;  /* 0x0000001200127312 */ /* 0x000e240000301400 */
[----:B0-----:R-:W-:-:S04]  /*a830*/  F2FP.PACK_AB R5, RZ, R18 ;  /* 0x00000012ff05723e */ /* 0x001fc800000000ff */
[----:B------:R-:W-:-:S05]  /*a840*/  PRMT R5, R5, 0x5410, RZ ;  /* 0x0000541005057816 */ /* 0x000fca00000000ff */
[----:B------:R-:W-:Y:S01]  /*a850*/  STG.E [R2.64], R5 ;  /* 0x0000000502007986 */ /* 0x000fe2000c101924 */
[----:B------:R-:W-:Y:S05]  /*a860*/  EXIT ;  /* 0x000000000000794d */ /* 0x000fea0003800000 */
.L_x_34323:
[----:B------:R-:W0:Y:S02]  /*a870*/  I2F.F64.S64 R18, R18 ;  /* 0x0000001200127312 */ /* 0x000e240000301c00 */
[----:B0-----:R-:W-:Y:S01]  /*a880*/  STG.E.64 [R2.64], R18 ;  /* 0x0000001202007986 */ /* 0x001fe2000c101b24 */
[----:B------:R-:W-:Y:S05]  /*a890*/  EXIT ;  /* 0x000000000000794d */ /* 0x000fea0003800000 */
.L_x_34314:
        /* <DEDUP_REMOVED lines=13> */
.L_x_34327:
[----:B------:R-:W0:Y:S01]  /*a970*/  I2F.F64.S64 R4, R18 ;  /* 0x0000001200047312 */ /* 0x000e220000301c00 */
[----:B------:R-:W-:-:S05]  /*a980*/  CS2R R6, SRZ ;  /* 0x0000000000067805 */ /* 0x000fca000001ff00 */
[----:B0-----:R-:W-:Y:S01]  /*a990*/  STG.E.128 [R2.64], R4 ;  /* 0x0000000402007986 */ /* 0x001fe2000c101d24 */
[----:B------:R-:W-:Y:S05]  /*a9a0*/  EXIT ;  /* 0x000000000000794d */ /* 0x000fea0003800000 */
.L_x_34326:
        /* <DEDUP_REMOVED lines=21> */
.L_x_34331:
[----:B------:R-:W-:Y:S05]  /*ab00*/  BSYNC B0 ;  /* 0x0000000000007941 */ /* 0x000fea0003800000 */
.L_x_34330:
[----:B------:R-:W-:-:S05]  /*ab10*/  LOP3.LUT R5, R0, R5, RZ, 0xfc, !PT ;  /* 0x0000000500057212 */ /* 0x000fca00078efcff */
[----:B------:R-:W-:Y:S01]  /*ab20*/  STG.E.U8 [R2.64], R5 ;  /* 0x0000000502007986 */ /* 0x000fe2000c101124 */
[----:B------:R-:W-:Y:S05]  /*ab30*/  EXIT ;  /* 0x000000000000794d */ /* 0x000fea0003800000 */
.L_x_34329:
        /* <DEDUP_REMOVED lines=13> */
.L_x_34333:
[----:B------:R-:W-:Y:S01]  /*ac10*/  IMAD.MOV.U32 R0, RZ, RZ, 0x7f ;  /* 0x0000007fff007424 */ /* 0x000fe200078e00ff */
[----:B------:R-:W-:-:S04]  /*ac20*/  ISETP.GT.U32.AND P0, PT, R4, 0x7f800000, PT ;  /* 0x7f8000000400780c */ /* 0x000fc80003f04070 */
[----:B------:R-:W-:-:S04]  /*ac30*/  SEL R0, R0, 0x7c, P0 ;  /* 0x0000007c00007807 */ /* 0x000fc80000000000 */
.L_x_34334:
[----:B------:R-:W-:Y:S05]  /*ac40*/  BSYNC B0 ;  /* 0x0000000000007941 */ /* 0x000fea0003800000 */
.L_x_34332:
[----:B------:R-:W-:-:S04]  /*ac50*/  LOP3.LUT R4, R19, 0x80000000, RZ, 0xc0, !PT ;  /* 0x8000000013047812 */ /* 0x000fc800078ec0ff */
[----:B------:R-:W-:-:S04]  /*ac60*/  SHF.R.U32.HI R5, RZ, 0x18, R4 ;  /* 0x00000018ff057819 */ /* 0x000fc80000011604 */
[----:B------:R-:W-:-:S05]  /*ac70*/  LOP3.LUT R5, R0, R5, RZ, 0xfc, !PT ;  /* 0x0000000500057212 */ /* 0x000fca00078efcff */
[----:B------:R-:W-:Y:S01]  /*ac80*/  STG.E.U8 [R2.64], R5 ;  /* 0x0000000502007986 */ /* 0x000fe2000c101124 */
[----:B------:R-:W-:Y:S05]  /*ac90*/  EXIT ;  /* 0x000000000000794d */ /* 0x000fea0003800000 */
.L_x_34328:
[----:B------:R-:W0:Y:S02]  /*aca0*/  I2F.S64 R0, R18 ;  /* 0x0000001200007312 */ /* 0x000e240000301400 */
[----:B0-----:R-:W-:-:S05]  /*acb0*/  F2FP.BF16.PACK_AB R0, RZ, R0 ;  /* 0x00000000ff00723e */ /* 0x001fca00000010ff */
[----:B------:R-:W-:Y:S01]  /*acc0*/  STG.E.U16 [R2.64], R0 ;  /* 0x0000000002007986 */ /* 0x000fe2000c101524 */
[----:B------:R-:W-:Y:S05]  /*acd0*/  EXIT ;  /* 0x000000000000794d */ /* 0x000fea0003800000 */
.L_x_34325:
        /* <DEDUP_REMOVED lines=10> */
.L_x_34337:
        /* <DEDUP_REMOVED lines=17> */
.L_x_34340:
[----:B------:R-:W-:-:S04]  /*ae90*/  LOP3.LUT R0, R19, 0x80000000, RZ, 0xc0, !PT ;  /* 0x8000000013007812 */ /* 0x000fc800078ec0ff */
[----:B------:R-:W-:-:S04]  /*aea0*/  SHF.R.U32.HI R5, RZ, 0x18, R0 ;  /* 0x00000018ff057819 */ /* 0x000fc80000011600 */
[----:B------:R-:W-:-:S04]  /*aeb0*/  LOP3.LUT R4, R4, R5, RZ, 0xfc, !PT ;  /* 0x0000000504047212 */ /* 0x000fc800078efcff */
[----:B------:R-:W-:Y:S02]  /*aec0*/  PRMT R0, R4, 0x7610, R0 ;  /* 0x0000761004007816 */ /* 0x000fe40000000000 */
.L_x_34339:
[----:B------:R-:W-:Y:S05]  /*aed0*/  BSYNC B0 ;  /* 0x0000000000007941 */ /* 0x000fea0003800000 */
.L_x_34338:
[----:B------:R-:W-:Y:S01]  /*aee0*/  STG.E.U8 [R2.64], R0 ;  /* 0x0000000002007986 */ /* 0x000fe2000c101124 */
[----:B------:R-:W-:Y:S05]  /*aef0*/  EXIT ;  /* 0x000000000000794d */ /* 0x000fea0003800000 */
.L_x_34336:
        /* <DEDUP_REMOVED lines=17> */
.L_x_34343:
[----:B------:R-:W-:-:S04]  /*b010*/  LOP3.LUT R0, R19, 0x80000000, RZ, 0xc0, !PT ;  /* 0x8000000013007812 */ /* 0x000fc800078ec0ff */
[----:B------:R-:W-:-:S04]  /*b020*/  SHF.R.U32.HI R5, RZ, 0x18, R0 ;  /* 0x00000018ff057819 */ /* 0x000fc80000011600 */
[----:B------:R-:W-:-:S04]  /*b030*/  LOP3.LUT R4, R4, R5, RZ, 0xfc, !PT ;  /* 0x0000000504047212 */ /* 0x000fc800078efcff */
[----:B------:R-:W-:Y:S02]  /*b040*/  PRMT R0, R4, 0x7610, R0 ;  /* 0x0000761004007816 */ /* 0x000fe40000000000 */
.L_x_34342:
[----:B------:R-:W-:Y:S05]  /*b050*/  BSYNC B0 ;  /* 0x0000000000007941 */ /* 0x000fea0003800000 */
.L_x_34341:
[----:B------:R-:W-:Y:S01]  /*b060*/  STG.E.U8 [R2.64], R0 ;  /* 0x0000000002007986 */ /* 0x000fe2000c101124 */
[----:B------:R-:W-:Y:S05]  /*b070*/  EXIT ;  /* 0x000000000000794d */ /* 0x000fea0003800000 */
.L_x_34335:
        /* <DEDUP_REMOVED lines=22> */
.L_x_34318:
        /* <DEDUP_REMOVED lines=20> */
.L_x_34345:
[----:B------:R-:W-:Y:S01]  /*b320*/  STG.E.64 [R2.64], R18 ;  /* 0x0000001202007986 */ /* 0x000fe2000c101b24 */
[----:B------:R-:W-:Y:S05]  /*b330*/  EXIT ;  /* 0x000000000000794d */ /* 0x000fea0003800000 */
.L_x_34344:
[----:B------:R-:W-:Y:S01]  /*b340*/  STG.E [R2.64], R18 ;  /* 0x0000001202007986 */ /* 0x000fe2000c101924 */
[----:B------:R-:W-:Y:S05]  /*b350*/  EXIT ;  /* 0x000000000000794d */ /* 0x000fea0003800000 */
.L_x_34346:
        /* <DEDUP_REMOVED lines=10> */
.L_x_40269:


//--------------------- .text._ZN2at6native18elementwise_kernelILi128ELi2EZNS0_22gpu_kernel_impl_nocastINS0_13BinaryFunctorIlllZZZNS0_19maximum_kernel_cudaERNS_18TensorIteratorBaseEENKUlvE_clEvENKUlvE2_clEvEUlllE_EEEEvS5_RKT_EUliE_EEviT1_ --------------------------
	.section	.text._ZN2at6native18elementwise_kernelILi128ELi2EZNS0_22gpu_kernel_impl_nocastINS0_13BinaryFunctorIlllZZZNS0_19maximum_kernel_cudaERNS_18TensorIteratorBaseEENKUlvE_clEvENKUlvE2_clEvEUlllE_EEEEvS5_RKT_EUliE_EEviT1_,"ax",@progbits
	.sectioninfo	@"SHI_REGISTERS=14"
	.align	128
        .global         _ZN2at6native18elementwise_kernelILi128ELi2EZNS0_22gpu_kernel_impl_nocastINS0_13BinaryFunctorIlllZZZNS0_19maximum_kernel_cudaERNS_18TensorIteratorBaseEENKUlvE_clEvENKUlvE2_clEvEUlllE_EEEEvS5_RKT_EUliE_EEviT1_
        .type           _ZN2at6native18elementwise_kernelILi128ELi2EZNS0_22gpu_kernel_impl_nocastINS0_13BinaryFunctorIlllZZZNS0_19maximum_kernel_cudaERNS_18TensorIteratorBaseEENKUlvE_clEvENKUlvE2_clEvEUlllE_EEEEvS5_RKT_EUliE_EEviT1_,@function
        .size           _ZN2at6native18elementwise_kernelILi128ELi2EZNS0_22gpu_kernel_impl_nocastINS0_13BinaryFunctorIlllZZZNS0_19maximum_kernel_cudaERNS_18TensorIteratorBaseEENKUlvE_clEvENKUlvE2_clEvEUlllE_EEEEvS5_RKT_EUliE_EEviT1_,(.L_x_40270 - _ZN2at6native18elementwise_kernelILi128ELi2EZNS0_22gpu_kernel_impl_nocastINS0_13BinaryFunctorIlllZZZNS0_19maximum_kernel_cudaERNS_18TensorIteratorBaseEENKUlvE_clEvENKUlvE2_clEvEUlllE_EEEEvS5_RKT_EUliE_EEviT1_)
        .other          _ZN2at6native18elementwise_kernelILi128ELi2EZNS0_22gpu_kernel_impl_nocastINS0_13BinaryFunctorIlllZZZNS0_19maximum_kernel_cudaERNS_18TensorIteratorBaseEENKUlvE_clEvENKUlvE2_clEvEUlllE_EEEEvS5_RKT_EUliE_EEviT1_,@"STO_CUDA_ENTRY STV_DEFAULT"
_ZN2at6native18elementwise_kernelILi128ELi2EZNS0_22gpu_kernel_impl_nocastINS0_13BinaryFunctorIlllZZZNS0_19maximum_kernel_cudaERNS_18TensorIteratorBaseEENKUlvE_clEvENKUlvE2_clEvEUlllE_EEEEvS5_RKT_EUliE_EEviT1_:
.text._ZN2at6native18elementwise_kernelILi128ELi2EZNS0_22gpu_kernel_impl_nocastINS0_13BinaryFunctorIlllZZZNS0_19maximum_kernel_cudaERNS_18TensorIteratorBaseEENKUlvE_clEvENKUlvE2_clEvEUlllE_EEEEvS5_RKT_EUliE_EEviT1_:
        /* <DEDUP_REMOVED lines=262> */
.L_x_34349:
        /* <DEDUP_REMOVED lines=9> */
[----:B--2---:R-:W-:-:S04]  /*10f0*/  ISETP.GT.U32.AND P0, PT, R6, R4, PT ;  /* 0x000000040600720c */ /* 0x004fc80003f04070 */
[----:B------:R-:W-:-:S04]  /*1100*/  ISETP.GT.AND.EX P0, PT, R7, R5, PT, P0 ;  /* 0x000000050700720c */ /* 0x000fc80003f04300 */
[----:B------:R-:W-:Y:S02]  /*1110*/  SEL R2, R6, R4, P0 ;  /* 0x0000000406027207 */ /* 0x000fe40000000000 */
[----:B------:R-:W-:-:S05]  /*1120*/  SEL R3, R7, R5, P0 ;  /* 0x0000000507037207 */ /* 0x000fca0000000000 */
[----:B------:R0:W-:Y:S02]  /*1130*/  STG.E.64 [R8.64], R2 ;  /* 0x0000000208007986 */ /* 0x0001e4000c101b04 */
.L_x_34348:
[----:B------:R-:W-:Y:S05]  /*1140*/  BSYNC B0 ;  /* 0x0000000000007941 */ /* 0x000fea0003800000 */
.L_x_34347:
        /* <DEDUP_REMOVED lines=255> */
.L_x_34350:
        /* <DEDUP_REMOVED lines=8> */
[----:B--2---:R-:W-:-:S04]  /*21c0*/  ISETP.GT.U32.AND P0, PT, R4, R2, PT ;  /* 0x000000020400720c */ /* 0x004fc80003f04070 */
[----:B------:R-:W-:-:S04]  /*21d0*/  ISETP.GT.AND.EX P0, PT, R5, R3, PT, P0 ;  /* 0x000000030500720c */ /* 0x000fc80003f04300 */
[----:B------:R-:W-:Y:S02]  /*21e0*/  SEL R2, R4, R2, P0 ;  /* 0x0000000204027207 */ /* 0x000fe40000000000 */
[----:B------:R-:W-:-:S05]  /*21f0*/  SEL R3, R5, R3, P0 ;  /* 0x0000000305037207 */ /* 0x000fca0000000000 */
[----:B------:R-:W-:Y:S01]  /*2200*/  STG.E.64 [R8.64], R2 ;  /* 0x0000000208007986 */ /* 0x000fe2000c101b04 */
[----:B------:R-:W-:Y:S05]  /*2210*/  EXIT ;  /* 0x000000000000794d */ /* 0x000fea0003800000 */
.L_x_34351:
        /* <DEDUP_REMOVED lines=14> */
.L_x_40270:


//--------------------- .text._ZN2at6native27unrolled_elementwise_kernelINS0_13BinaryFunctorIlllZZZNS0_19maximum_kernel_cudaERNS_18TensorIteratorBaseEENKUlvE_clEvENKUlvE2_clEvEUlllE_EESt5arrayIPcLm3EELi4E23TrivialOffsetCalculatorILi2EjESC_ILi1EjENS0_6memory15LoadWithoutCastENSF_16StoreWithoutCastEEEviT_T0_T2_T3_T4_T5_ --------------------------
	.section	.text._ZN2at6native27unrolled_elementwise_kernelINS0_13BinaryFunctorIlllZZZNS0_19maximum_kernel_cudaERNS_18TensorIteratorBaseEENKUlvE_clEvENKUlvE2_clEvEUlllE_EESt5arrayIPcLm3EELi4E23TrivialOffsetCalculatorILi2EjESC_ILi1EjENS0_6memory15LoadWithoutCastENSF_16StoreWithoutCastEEEviT_T0_T2_T3_T4_T5_,"ax",@progbits
	.sectioninfo	@"SHI_REGISTERS=32"
	.align	128
        .global         _ZN2at6native27unrolled_elementwise_kernelINS0_13BinaryFunctorIlllZZZNS0_19maximum_kernel_cudaERNS_18TensorIteratorBaseEENKUlvE_clEvENKUlvE2_clEvEUlllE_EESt5arrayIPcLm3EELi4E23TrivialOffsetCalculatorILi2EjESC_ILi1EjENS0_6memory15LoadWithoutCastENSF_16StoreWithoutCastEEEviT_T0_T2_T3_T4_T5_
        .type           _ZN2at6native27unrolled_elementwise_kernelINS0_13BinaryFunctorIlllZZZNS0_19maximum_kernel_cudaERNS_18TensorIteratorBaseEENKUlvE_clEvENKUlvE2_clEvEUlllE_EESt5arrayIPcLm3EELi4E23TrivialOffsetCalculatorILi2EjESC_ILi1EjENS0_6memory15LoadWithoutCastENSF_16StoreWithoutCastEEEviT_T0_T2_T3_T4_T5_,@function
        .size           _ZN2at6native27unrolled_elementwise_kernelINS0_13BinaryFunctorIlllZZZNS0_19maximum_kernel_cudaERNS_18TensorIteratorBaseEENKUlvE_clEvENKUlvE2_clEvEUlllE_EESt5arrayIPcLm3EELi4E23TrivialOffsetCalculatorILi2EjESC_ILi1EjENS0_6memory15LoadWithoutCastENSF_16StoreWithoutCastEEEviT_T0_T2_T3_T4_T5_,(.L_x_40271 - _ZN2at6native27unrolled_elementwise_kernelINS0_13BinaryFunctorIlllZZZNS0_19maximum_kernel_cudaERNS_18TensorIteratorBaseEENKUlvE_clEvENKUlvE2_clEvEUlllE_EESt5arrayIPcLm3EELi4E23TrivialOffsetCalculatorILi2EjESC_ILi1EjENS0_6memory15LoadWithoutCastENSF_16StoreWithoutCastEEEviT_T0_T2_T3_T4_T5_)
        .other          _ZN2at6native27unrolled_elementwise_kernelINS0_13BinaryFunctorIlllZZZNS0_19maximum_kernel_cudaERNS_18TensorIteratorBaseEENKUlvE_clEvENKUlvE2_clEvEUlllE_EESt5arrayIPcLm3EELi4E23TrivialOffsetCalculatorILi2EjESC_ILi1EjENS0_6memory15LoadWithoutCastENSF_16StoreWithoutCastEEEviT_T0_T2_T3_T4_T5_,@"STO_CUDA_ENTRY STV_DEFAULT"
_ZN2at6native27unrolled_elementwise_kernelINS0_13BinaryFunctorIlllZZZNS0_19maximum_kernel_cudaERNS_18TensorIteratorBaseEENKUlvE_clEvENKUlvE2_clEvEUlllE_EESt5arrayIPcLm3EELi4E23TrivialOffsetCalculatorILi2EjESC_ILi1EjENS0_6memory15LoadWithoutCastENSF_16StoreWithoutCastEEEviT_T0_T2_T3_T4_T5_:
.text._ZN2at6native27unrolled_elementwise_kernelINS0_13BinaryFunctorIlllZZZNS0_19maximum_kernel_cudaERNS_18TensorIteratorBaseEENKUlvE_clEvENKUlvE2_clEvEUlllE_EESt5arrayIPcLm3EELi4E23TrivialOffsetCalculatorILi2EjESC_ILi1EjENS0_6memory15LoadWithoutCastENSF_16StoreWithoutCastEEEviT_T0_T2_T3_T4_T5_:
        /* <DEDUP_REMOVED lines=52> */
[----:B--2---:R-:W-:-:S04]  /*0340*/  ISETP.GT.U32.AND P1, PT, R4, R12, PT ;  /* 0x0000000c0400720c */ /* 0x004fc80003f24070 */
[----:B------:R-:W-:-:S04]  /*0350*/  ISETP.GT.AND.EX P1, PT, R5, R13, PT, P1 ;  /* 0x0000000d0500720c */ /* 0x000fc80003f24310 */
[----:B------:R-:W-:Y:S02]  /*0360*/  SEL R4, R4, R12, P1 ;  /* 0x0000000c04047207 */ /* 0x000fe40000800000 */
[----:B------:R-:W-:Y:S01]  /*0370*/  SEL R5, R5, R13, P1 ;  /* 0x0000000d05057207 */ /* 0x000fe20000800000 */
[----:B------:R-:W-:-:S05]  /*0380*/  @!P2 IMAD.WIDE.U32 R12, R15, R20, c[0x0][0x168] ;  /* 0x00005a000f0ca625 */ /* 0x000fca00078e0014 */
[----:B------:R0:W-:Y:S01]  /*0390*/  @!P2 STG.E.64 [R12.64], R4 ;  /* 0x000000040c00a986 */ /* 0x0001e2000c101b04 */
[----:B----4-:R-:W-:-:S04]  /*03a0*/  ISETP.GT.U32.AND P3, PT, R2, R8, PT ;  /* 0x000000080200720c */ /* 0x010fc80003f64070 */
[----:B------:R-:W-:Y:S02]  /*03b0*/  ISETP.GT.AND.EX P1, PT, R3, R9, PT, P3 ;  /* 0x000000090300720c */ /* 0x000fe40003f24330 */
[----:B------:R-:W-:Y:S02]  /*03c0*/  ISETP.GE.AND P3, PT, R21, R14, PT ;  /* 0x0000000e1500720c */ /* 0x000fe40003f66270 */
[----:B------:R-:W-:Y:S02]  /*03d0*/  SEL R2, R2, R8, P1 ;  /* 0x0000000802027207 */ /* 0x000fe40000800000 */
[----:B------:R-:W-:-:S04]  /*03e0*/  ISETP.GT.U32.AND P0, PT, R6, R10, PT ;  /* 0x0000000a0600720c */ /* 0x000fc80003f04070 */
[----:B------:R-:W-:Y:S02]  /*03f0*/  ISETP.GT.AND.EX P0, PT, R7, R11, PT, P0 ;  /* 0x0000000b0700720c */ /* 0x000fe40003f04300 */
        /* <DEDUP_REMOVED lines=14> */
.L_x_34353:
[----:B0-----:R-:W-:Y:S05]  /*04e0*/  BSYNC B0 ;  /* 0x0000000000007941 */ /* 0x001fea0003800000 */
.L_x_34352:
[----:B------:R-:W-:Y:S02]  /*04f0*/  ISETP.GE.AND P1, PT, R21, R14, PT ;  /* 0x0000000e1500720c */ /* 0x000fe40003f26270 */
[----:B-----5:R-:W-:-:S04]  /*0500*/  ISETP.GT.U32.AND P0, PT, R18, R16, PT ;  /* 0x000000101200720c */ /* 0x020fc80003f04070 */
[----:B------:R-:W-:-:S07]  /*0510*/  ISETP.GT.AND.EX P0, PT, R19, R17, PT, P0 ;  /* 0x000000111300720c */ /* 0x000fce0003f04300 */
        /* <DEDUP_REMOVED lines=8> */
.L_x_34354:
        /* <DEDUP_REMOVED lines=14> */
.L_x_40271:


//--------------------- .text._ZN2at6native29vectorized_elementwise_kernelILi2ENS0_13BinaryFunctorIlllZZZNS0_19maximum_kernel_cudaERNS_18TensorIteratorBaseEENKUlvE_clEvENKUlvE2_clEvEUlllE_EESt5arrayIPcLm3EEEEviT0_T1_ --------------------------
	.section	.text._ZN2at6native29vectorized_elementwise_kernelILi2ENS0_13BinaryFunctorIlllZZZNS0_19maximum_kernel_cudaERNS_18TensorIteratorBaseEENKUlvE_clEvENKUlvE2_clEvEUlllE_EESt5arrayIPcLm3EEEEviT0_T1_,"ax",@progbits
	.sectioninfo	@"SHI_REGISTERS=40"
	.align	128
        .global         _ZN2at6native29vectorized_elementwise_kernelILi2ENS0_13BinaryFunctorIlllZZZNS0_19maximum_kernel_cudaERNS_18TensorIteratorBaseEENKUlvE_clEvENKUlvE2_clEvEUlllE_EESt5arrayIPcLm3EEEEviT0_T1_
        .type           _ZN2at6native29vectorized_elementwise_kernelILi2ENS0_13BinaryFunctorIlllZZZNS0_19maximum_kernel_cudaERNS_18TensorIteratorBaseEENKUlvE_clEvENKUlvE2_clEvEUlllE_EESt5arrayIPcLm3EEEEviT0_T1_,@function
        .size           _ZN2at6native29vectorized_elementwise_kernelILi2ENS0_13BinaryFunctorIlllZZZNS0_19maximum_kernel_cudaERNS_18TensorIteratorBaseEENKUlvE_clEvENKUlvE2_clEvEUlllE_EESt5arrayIPcLm3EEEEviT0_T1_,(.L_x_40272 - _ZN2at6native29vectorized_elementwise_kernelILi2ENS0_13BinaryFunctorIlllZZZNS0_19maximum_kernel_cudaERNS_18TensorIteratorBaseEENKUlvE_clEvENKUlvE2_clEvEUlllE_EESt5arrayIPcLm3EEEEviT0_T1_)
        .other          _ZN2at6native29vectorized_elementwise_kernelILi2ENS0_13BinaryFunctorIlllZZZNS0_19maximum_kernel_cudaERNS_18TensorIteratorBaseEENKUlvE_clEvENKUlvE2_clEvEUlllE_EESt5arrayIPcLm3EEEEviT0_T1_,@"STO_CUDA_ENTRY STV_DEFAULT"
_ZN2at6native29vectorized_elementwise_kernelILi2ENS0_13BinaryFunctorIlllZZZNS0_19maximum_kernel_cudaERNS_18TensorIteratorBaseEENKUlvE_clEvENKUlvE2_clEvEUlllE_EESt5arrayIPcLm3EEEEviT0_T1_:
.text._ZN2at6native29vectorized_elementwise_kernelILi2ENS0_13BinaryFunctorIlllZZZNS0_19maximum_kernel_cudaERNS_18TensorIteratorBaseEENKUlvE_clEvENKUlvE2_clEvEUlllE_EESt5arrayIPcLm3EEEEviT0_T1_:
        /* <DEDUP_REMOVED lines=21> */
[----:B--2---:R-:W-:-:S04]  /*0150*/  ISETP.GT.U32.AND P0, PT, R6, R10, PT ;  /* 0x0000000a0600720c */ /* 0x004fc80003f04070 */
[----:B------:R-:W-:-:S04]  /*0160*/  ISETP.GT.AND.EX P0, PT, R7, R11, PT, P0 ;  /* 0x0000000b0700720c */ /* 0x000fc80003f04300 */
[----:B------:R-:W-:Y:S02]  /*0170*/  SEL R6, R6, R10, P0 ;  /* 0x0000000a06067207 */ /* 0x000fe40000000000 */
[----:B------:R-:W-:Y:S02]  /*0180*/  SEL R7, R7, R11, P0 ;  /* 0x0000000b07077207 */ /* 0x000fe40000000000 */
[----:B------:R-:W-:-:S04]  /*0190*/  ISETP.GT.U32.AND P0, PT, R4, R8, PT ;  /* 0x000000080400720c */ /* 0x000fc80003f04070 */
[----:B------:R-:W-:-:S04]  /*01a0*/  ISETP.GT.AND.EX P0, PT, R5, R9, PT, P0 ;  /* 0x000000090500720c */ /* 0x000fc80003f04300 */
[----:B------:R-:W-:Y:S02]  /*01b0*/  SEL R4, R4, R8, P0 ;  /* 0x0000000804047207 */ /* 0x000fe40000000000 */
[----:B------:R-:W-:Y:S02]  /*01c0*/  SEL R5, R5, R9, P0 ;  /* 0x0000000905057207 */ /* 0x000fe40000000000 */
[----:B---3--:R-:W-:Y:S01]  /*01d0*/  ISETP.GT.U32.AND P0, PT, R14, R18, PT ;  /* 0x000000120e00720c */ /* 0x008fe20003f04070 */
[----:B------:R-:W-:Y:S01]  /*01e0*/  IMAD.WIDE.U32 R8, R3, R0, c[0x0][0x168] ;  /* 0x00005a0003087625 */ /* 0x000fe200078e0000 */
[----:B------:R-:W-:Y:S02]  /*01f0*/  ISETP.GT.U32.AND P1, PT, R12, R16, PT ;  /* 0x000000100c00720c */ /* 0x000fe40003f24070 */
[----:B------:R-:W-:Y:S02]  /*0200*/  ISETP.GT.AND.EX P0, PT, R15, R19, PT, P0 ;  /* 0x000000130f00720c */ /* 0x000fe40003f04300 */
[----:B------:R-:W-:-:S02]  /*0210*/  ISETP.GT.AND.EX P1, PT, R13, R17, PT, P1 ;  /* 0x000000110d00720c */ /* 0x000fc40003f24310 */
[----:B------:R-:W-:Y:S02]  /*0220*/  SEL R0, R14, R18, P0 ;  /* 0x000000120e007207 */ /* 0x000fe40000000000 */
[----:B------:R-:W-:Y:S02]  /*0230*/  SEL R15, R15, R19, P0 ;  /* 0x000000130f0f7207 */ /* 0x000fe40000000000 */
[----:B----4-:R-:W-:Y:S01]  /*0240*/  ISETP.GT.U32.AND P0, PT, R22, R26, PT ;  /* 0x0000001a1600720c */ /* 0x010fe20003f04070 */
[----:B------:R-:W-:Y:S01]  /*0250*/  IMAD.WIDE R2, R2, 0x10, R8 ;  /* 0x0000001002027825 */ /* 0x000fe200078e0208 */
[----:B------:R-:W-:Y:S02]  /*0260*/  SEL R8, R12, R16, P1 ;  /* 0x000000100c087207 */ /* 0x000fe40000800000 */
[----:B------:R-:W-:Y:S02]  /*0270*/  SEL R13, R13, R17, P1 ;  /* 0x000000110d0d7207 */ /* 0x000fe40000800000 */
[----:B------:R-:W-:-:S02]  /*0280*/  ISETP.GT.AND.EX P0, PT, R23, R27, PT, P0 ;  /* 0x0000001b1700720c */ /* 0x000fc40003f04300 */
[----:B------:R-:W-:Y:S02]  /*0290*/  ISETP.GT.U32.AND P1, PT, R20, R24, PT ;  /* 0x000000181400720c */ /* 0x000fe40003f24070 */
[----:B-----5:R-:W-:Y:S02]  /*02a0*/  ISETP.GT.U32.AND P2, PT, R30, R34, PT ;  /* 0x000000221e00720c */ /* 0x020fe40003f44070 */
[----:B------:R-:W-:Y:S02]  /*02b0*/  ISETP.GT.U32.AND P3, PT, R28, R32, PT ;  /* 0x000000201c00720c */ /* 0x000fe40003f64070 */
[----:B------:R-:W-:Y:S02]  /*02c0*/  SEL R10, R22, R26, P0 ;  /* 0x0000001a160a7207 */ /* 0x000fe40000000000 */
[----:B------:R-:W-:Y:S02]  /*02d0*/  SEL R11, R23, R27, P0 ;  /* 0x0000001b170b7207 */ /* 0x000fe40000000000 */
[----:B------:R-:W-:-:S02]  /*02e0*/  ISETP.GT.AND.EX P1, PT, R21, R25, PT, P1 ;  /* 0x000000191500720c */ /* 0x000fc40003f24310 */
[----:B------:R-:W-:Y:S02]  /*02f0*/  ISETP.GT.AND.EX P0, PT, R31, R35, PT, P2 ;  /* 0x000000231f00720c */ /* 0x000fe40003f04320 */
[----:B------:R-:W-:Y:S02]  /*0300*/  ISETP.GT.AND.EX P2, PT, R29, R33, PT, P3 ;  /* 0x000000211d00720c */ /* 0x000fe40003f44330 */
        /* <DEDUP_REMOVED lines=15> */
.L_x_34355:
        /* <DEDUP_REMOVED lines=70> */
[----:B--2---:R-:W-:-:S04]  /*0860*/  ISETP.GT.U32.AND P0, PT, R26, R24, PT ;  /* 0x000000181a00720c */ /* 0x004fc80003f04070 */
[----:B------:R-:W-:-:S04]  /*0870*/  ISETP.GT.AND.EX P0, PT, R27, R25, PT, P0 ;  /* 0x000000191b00720c */ /* 0x000fc80003f04300 */
        /* <DEDUP_REMOVED lines=13> */
[----:B---3--:R-:W-:-:S04]  /*0950*/  ISETP.GT.U32.AND P0, PT, R4, R6, PT ;  /* 0x000000060400720c */ /* 0x008fc80003f04070 */
[----:B------:R-:W-:-:S04]  /*0960*/  ISETP.GT.AND.EX P0, PT, R5, R7, PT, P0 ;  /* 0x000000070500720c */ /* 0x000fc80003f04300 */
[----:B------:R-:W-:Y:S02]  /*0970*/  SEL R4, R4, R6, P0 ;  /* 0x0000000604047207 */ /* 0x000fe40000000000 */
[----:B------:R-:W-:Y:S02]  /*0980*/  SEL R5, R5, R7, P0 ;  /* 0x0000000705057207 */ /* 0x000fe40000000000 */
[----:B-----5:R-:W-:-:S04]  /*0990*/  ISETP.GT.U32.AND P0, PT, R8, R10, PT ;  /* 0x0000000a0800720c */ /* 0x020fc80003f04070 */
[----:B------:R-:W-:-:S04]  /*09a0*/  ISETP.GT.AND.EX P0, PT, R9, R11, PT, P0 ;  /* 0x0000000b0900720c */ /* 0x000fc80003f04300 */
        /* <DEDUP_REMOVED lines=11> */
[----:B------:R-:W-:-:S04]  /*0a60*/  ISETP.GT.U32.AND P2, PT, R16, R18, PT ;  /* 0x000000121000720c */ /* 0x000fc80003f44070 */
[----:B------:R-:W-:-:S04]  /*0a70*/  ISETP.GT.AND.EX P2, PT, R17, R19, PT, P2 ;  /* 0x000000131100720c */ /* 0x000fc80003f44320 */
[----:B------:R-:W-:Y:S02]  /*0a80*/  SEL R10, R16, R18, P2 ;  /* 0x00000012100a7207 */ /* 0x000fe40001000000 */
[----:B------:R-:W-:Y:S02]  /*0a90*/  SEL R11, R17, R19, P2 ;  /* 0x00000013110b7207 */ /* 0x000fe40001000000 */
[----:B----4-:R-:W-:-:S04]  /*0aa0*/  ISETP.GT.U32.AND P0, PT, R12, R14, PT ;  /* 0x0000000e0c00720c */ /* 0x010fc80003f04070 */
[----:B------:R-:W-:-:S04]  /*0ab0*/  ISETP.GT.AND.EX P0, PT, R13, R15, PT, P0 ;  /* 0x0000000f0d00720c */ /* 0x000fc80003f04300 */
[----:B------:R-:W-:Y:S02]  /*0ac0*/  SEL R8, R12, R14, P0 ;  /* 0x0000000e0c087207 */ /* 0x000fe40000000000 */
[----:B------:R-:W-:Y:S02]  /*0ad0*/  SEL R9, R13, R15, P0 ;  /* 0x0000000f0d097207 */ /* 0x000fe40000000000 */
[----:B------:R-:W-:-:S04]  /*0ae0*/  ISETP.GT.U32.AND P0, PT, R20, R22, PT ;  /* 0x000000161400720c */ /* 0x000fc80003f04070 */
[----:B------:R-:W-:-:S04]  /*0af0*/  ISETP.GT.AND.EX P0, PT, R21, R23, PT, P0 ;  /* 0x000000171500720c */ /* 0x000fc80003f04300 */
[----:B------:R-:W-:Y:S02]  /*0b00*/  SEL R12, R20, R22, P0 ;  /* 0x00000016140c7207 */ /* 0x000fe40000000000 */
[----:B------:R-:W-:Y:S02]  /*0b10*/  SEL R13, R21, R23, P0 ;  /* 0x00000017150d7207 */ /* 0x000fe40000000000 */
[----:B--2---:R-:W-:-:S04]  /*0b20*/  ISETP.GT.U32.AND P1, PT, R26, R28, PT ;  /* 0x0000001c1a00720c */ /* 0x004fc80003f24070 */
[----:B------:R-:W-:-:S04]  /*0b30*/  ISETP.GT.AND.EX P1, PT, R27, R29, PT, P1 ;  /* 0x0000001d1b00720c */ /* 0x000fc80003f24310 */
[----:B------:R-:W-:Y:S02]  /*0b40*/  SEL R14, R26, R28, P1 ;  /* 0x0000001c1a0e7207 */ /* 0x000fe40000800000 */
[----:B------:R-:W-:Y:S02]  /*0b50*/  SEL R15, R27, R29, P1 ;  /* 0x0000001d1b0f7207 */ /* 0x000fe40000800000 */
[----:B------:R-:W-:-:S04]  /*0b60*/  ISETP.GT.U32.AND P2, PT, R30, R34, PT ;  /* 0x000000221e00720c */ /* 0x000fc80003f44070 */
[----:B------:R-:W-:-:S04]  /*0b70*/  ISETP.GT.AND.EX P2, PT, R31, R35, PT, P2 ;  /* 0x000000231f00720c */ /* 0x000fc80003f44320 */
        /* <DEDUP_REMOVED lines=15> */
.L_x_34358:
[----:B0-----:R-:W-:-:S13]  /*0c70*/  ISETP.GE.AND P0, PT, R2, R0, PT ;  /* 0x000000000200720c */ /* 0x001fda0003f06270 */
[----:B------:R-:W-:Y:S05]  /*0c80*/  @P0 BRA `(.L_x_34360) ;  /* 0x000000c000000947 */ /* 0x000fea0003800000 */
[----:B------:R-:W-:Y:S01]  /*0c90*/  IMAD.IADD R4, R3, 0x1, R2 ;  /* 0x0000000103047824 */ /* 0x000fe200078e0202 */
[----:B------:R-:W-:Y:S01]  /*0ca0*/  IADD3 R2, R2, 0x80, RZ ;  /* 0x0000008002027810 */ /* 0x000fe20007ffe0ff */
[----:B------:R-:W-:-:S04]  /*0cb0*/  IMAD.MOV.U32 R5, RZ, RZ, 0x8 ;  /* 0x00000008ff057424 */ /* 0x000fc800078e00ff */
[----:B------:R-:W-:-:S05]  /*0cc0*/  IMAD.WIDE.U32 R4, R4, R5, c[0x0][0x168] ;  /* 0x00005a0004047625 */ /* 0x000fca00078e0005 */
[----:B------:R0:W-:Y:S02]  /*0cd0*/  STG.E.64 [R4.64], R8 ;  /* 0x0000000804007986 */ /* 0x0001e4000c101b04 */
.L_x_34359:
[----:B------:R-:W-:-:S13]  /*0ce0*/  ISETP.GE.AND P0, PT, R2, R0, PT ;  /* 0x000000000200720c */ /* 0x000fda0003f06270 */
[----:B------:R-:W-:Y:S05]  /*0cf0*/  @P0 BRA `(.L_x_34361) ;  /* 0x000000d000000947 */ /* 0x000fea0003800000 */
[----:B0-----:R-:W-:Y:S01]  /*0d00*/  IMAD.IADD R4, R3, 0x1, R2 ;  /* 0x0000000103047824 */ /* 0x001fe200078e0202 */
[----:B------:R-:W-:Y:S01]  /*0d10*/  IADD3 R2, R2, 0x80, RZ ;  /* 0x0000008002027810 */ /* 0x000fe20007ffe0ff */
[----:B------:R-:W-:-:S04]  /*0d20*/  IMAD.MOV.U32 R5, RZ, RZ, 0x8 ;  /* 0x00000008ff057424 */ /* 0x000fc800078e00ff */
[----:B------:R-:W-:-:S05]  /*0d30*/  IMAD.WIDE.U32 R4, R4, R5, c[0x0][0x168] ;  /* 0x00005a0004047625 */ /* 0x000fca00078e0005 */
[----:B------:R0:W-:Y:S02]  /*0d40*/  STG.E.64 [R4.64], R10 ;  /* 0x0000000a04007986 */ /* 0x0001e4000c101b04 */
.L_x_34360:
        /* <DEDUP_REMOVED lines=8> */
.L_x_34361:
[----:B------:R-:W-:Y:S05]  /*0dd0*/  BSYNC B1 ;  /* 0x0000000000017941 */ /* 0x000fea0003800000 */
.L_x_34357:
[----:B------:R-:W-:-:S13]  /*0de0*/  ISETP.GE.AND P0, PT, R2, R0, PT ;  /* 0x000000000200720c */ /* 0x000fda0003f06270 */
[----:B0-----:R-:W-:Y:S01]  /*0df0*/  @!P0 IMAD.IADD R4, R3, 0x1, R2 ;  /* 0x0000000103048824 */ /* 0x001fe200078e0202 */
[----:B------:R-:W-:Y:S01]  /*0e00*/  @!P0 IADD3 R2, R2, 0x80, RZ ;  /* 0x0000008002028810 */ /* 0x000fe20007ffe0ff */
[----:B------:R-:W-:-:S04]  /*0e10*/  @!P0 IMAD.MOV.U32 R5, RZ, RZ, 0x8 ;  /* 0x00000008ff058424 */ /* 0x000fc800078e00ff */
[----:B------:R-:W-:-:S05]  /*0e20*/  @!P0 IMAD.WIDE.U32 R4, R4, R5, c[0x0][0x168] ;  /* 0x00005a0004048625 */ /* 0x000fca00078e0005 */
[----:B------:R0:W-:Y:S02]  /*0e30*/  @!P0 STG.E.64 [R4.64], R14 ;  /* 0x0000000e04008986 */ /* 0x0001e4000c101b04 */
.L_x_34362:
[----:B------:R-:W-:Y:S05]  /*0e40*/  BSYNC B0 ;  /* 0x0000000000007941 */ /* 0x000fea0003800000 */
.L_x_34356:
        /* <DEDUP_REMOVED lines=8> */
.L_x_34363:
        /* <DEDUP_REMOVED lines=11> */
.L_x_40272:


//--------------------- .text._ZN2at6native29vectorized_elementwise_kernelILi4ENS0_13BinaryFunctorIlllZZZNS0_19maximum_kernel_cudaERNS_18TensorIteratorBaseEENKUlvE_clEvENKUlvE2_clEvEUlllE_EESt5arrayIPcLm3EEEEviT0_T1_ --------------------------
	.section	.text._ZN2at6native29vectorized_elementwise_kernelILi4ENS0_13BinaryFunctorIlllZZZNS0_19maximum_kernel_cudaERNS_18TensorIteratorBaseEENKUlvE_clEvENKUlvE2_clEvEUlllE_EESt5arrayIPcLm3EEEEviT0_T1_,"ax",@progbits
	.sectioninfo	@"SHI_REGISTERS=40"
	.align	128
        .global         _ZN2at6native29vectorized_elementwise_kernelILi4ENS0_13BinaryFunctorIlllZZZNS0_19maximum_kernel_cudaERNS_18TensorIteratorBaseEENKUlvE_clEvENKUlvE2_clEvEUlllE_EESt5arrayIPcLm3EEEEviT0_T1_
        .type           _ZN2at6native29vectorized_elementwise_kernelILi4ENS0_13BinaryFunctorIlllZZZNS0_19maximum_kernel_cudaERNS_18TensorIteratorBaseEENKUlvE_clEvENKUlvE2_clEvEUlllE_EESt5arrayIPcLm3EEEEviT0_T1_,@function
        .size           _ZN2at6native29vectorized_elementwise_kernelILi4ENS0_13BinaryFunctorIlllZZZNS0_19maximum_kernel_cudaERNS_18TensorIteratorBaseEENKUlvE_clEvENKUlvE2_clEvEUlllE_EESt5arrayIPcLm3EEEEviT0_T1_,(.L_x_40273 - _ZN2at6native29vectorized_elementwise_kernelILi4ENS0_13BinaryFunctorIlllZZZNS0_19maximum_kernel_cudaERNS_18TensorIteratorBaseEENKUlvE_clEvENKUlvE2_clEvEUlllE_EESt5arrayIPcLm3EEEEviT0_T1_)
        .other          _ZN2at6native29vectorized_elementwise_kernelILi4ENS0_13BinaryFunctorIlllZZZNS0_19maximum_kernel_cudaERNS_18TensorIteratorBaseEENKUlvE_clEvENKUlvE2_clEvEUlllE_EESt5arrayIPcLm3EEEEviT0_T1_,@"STO_CUDA_ENTRY STV_DEFAULT"
_ZN2at6native29vectorized_elementwise_kernelILi4ENS0_13BinaryFunctorIlllZZZNS0_19maximum_kernel_cudaERNS_18TensorIteratorBaseEENKUlvE_clEvENKUlvE2_clEvEUlllE_EESt5arrayIPcLm3EEEEviT0_T1_:
.text._ZN2at6native29vectorized_elementwise_kernelILi4ENS0_13BinaryFunctorIlllZZZNS0_19maximum_kernel_cudaERNS_18TensorIteratorBaseEENKUlvE_clEvENKUlvE2_clEvEUlllE_EESt5arrayIPcLm3EEEEviT0_T1_:
        /* <DEDUP_REMOVED lines=64> */
.L_x_34364:
        /* <DEDUP_REMOVED lines=135> */
.L_x_34367:
[----:B0-----:R-:W-:-:S13]  /*0c70*/  ISETP.GE.AND P0, PT, R2, R0, PT ;  /* 0x000000000200720c */ /* 0x001fda0003f06270 */
[----:B------:R-:W-:Y:S05]  /*0c80*/  @P0 BRA `(.L_x_34369) ;  /* 0x000000c000000947 */ /* 0x000fea0003800000 */
[----:B------:R-:W-:Y:S01]  /*0c90*/  IMAD.IADD R4, R3, 0x1, R2 ;  /* 0x0000000103047824 */ /* 0x000fe200078e0202 */
[----:B------:R-:W-:Y:S01]  /*0ca0*/  IADD3 R2, R2, 0x80, RZ ;  /* 0x0000008002027810 */ /* 0x000fe20007ffe0ff */
[----:B------:R-:W-:-:S04]  /*0cb0*/  IMAD.MOV.U32 R5, RZ, RZ, 0x8 ;  /* 0x00000008ff057424 */ /* 0x000fc800078e00ff */
[----:B------:R-:W-:-:S05]  /*0cc0*/  IMAD.WIDE.U32 R4, R4, R5, c[0x0][0x168] ;  /* 0x00005a0004047625 */ /* 0x000fca00078e0005 */
[----:B------:R0:W-:Y:S02]  /*0cd0*/  STG.E.64 [R4.64], R8 ;  /* 0x0000000804007986 */ /* 0x0001e4000c101b04 */
.L_x_34368:
[----:B------:R-:W-:-:S13]  /*0ce0*/  ISETP.GE.AND P0, PT, R2, R0, PT ;  /* 0x000000000200720c */ /* 0x000fda0003f06270 */
[----:B------:R-:W-:Y:S05]  /*0cf0*/  @P0 BRA `(.L_x_34370) ;  /* 0x000000d000000947 */ /* 0x000fea0003800000 */
[----:B0-----:R-:W-:Y:S01]  /*0d00*/  IMAD.IADD R4, R3, 0x1, R2 ;  /* 0x0000000103047824 */ /* 0x001fe200078e0202 */
[----:B------:R-:W-:Y:S01]  /*0d10*/  IADD3 R2, R2, 0x80, RZ ;  /* 0x0000008002027810 */ /* 0x000fe20007ffe0ff */
[----:B------:R-:W-:-:S04]  /*0d20*/  IMAD.MOV.U32 R5, RZ, RZ, 0x8 ;  /* 0x00000008ff057424 */ /* 0x000fc800078e00ff */
[----:B------:R-:W-:-:S05]  /*0d30*/  IMAD.WIDE.U32 R4, R4, R5, c[0x0][0x168] ;  /* 0x00005a0004047625 */ /* 0x000fca00078e0005 */
[----:B------:R0:W-:Y:S02]  /*0d40*/  STG.E.64 [R4.64], R10 ;  /* 0x0000000a04007986 */ /* 0x0001e4000c101b04 */
.L_x_34369:
        /* <DEDUP_REMOVED lines=8> */
.L_x_34370:
[----:B------:R-:W-:Y:S05]  /*0dd0*/  BSYNC B1 ;  /* 0x0000000000017941 */ /* 0x000fea0003800000 */
.L_x_34366:
[----:B------:R-:W-:-:S13]  /*0de0*/  ISETP.GE.AND P0, PT, R2, R0, PT ;  /* 0x000000000200720c */ /* 0x000fda0003f06270 */
[----:B0-----:R-:W-:Y:S01]  /*0df0*/  @!P0 IMAD.IADD R4, R3, 0x1, R2 ;  /* 0x0000000103048824 */ /* 0x001fe200078e0202 */
[----:B------:R-:W-:Y:S01]  /*0e00*/  @!P0 IADD3 R2, R2, 0x80, RZ ;  /* 0x0000008002028810 */ /* 0x000fe20007ffe0ff */
[----:B------:R-:W-:-:S04]  /*0e10*/  @!P0 IMAD.MOV.U32 R5, RZ, RZ, 0x8 ;  /* 0x00000008ff058424 */ /* 0x000fc800078e00ff */
[----:B------:R-:W-:-:S05]  /*0e20*/  @!P0 IMAD.WIDE.U32 R4, R4, R5, c[0x0][0x168] ;  /* 0x00005a0004048625 */ /* 0x000fca00078e0005 */
[----:B------:R0:W-:Y:S02]  /*0e30*/  @!P0 STG.E.64 [R4.64], R14 ;  /* 0x0000000e04008986 */ /* 0x0001e4000c101b04 */
.L_x_34371:
[----:B------:R-:W-:Y:S05]  /*0e40*/  BSYNC B0 ;  /* 0x0000000000007941 */ /* 0x000fea0003800000 */
.L_x_34365:
        /* <DEDUP_REMOVED lines=8> */
.L_x_34372:
        /* <DEDUP_REMOVED lines=11> */
.L_x_40273:


//--------------------- .text._ZN2at6native29vectorized_elementwise_kernelILi8ENS0_13BinaryFunctorIlllZZZNS0_19maximum_kernel_cudaERNS_18TensorIteratorBaseEENKUlvE_clEvENKUlvE2_clEvEUlllE_EESt5arrayIPcLm3EEEEviT0_T1_ --------------------------
	.section	.text._ZN2at6native29vectorized_elementwise_kernelILi8ENS0_13BinaryFunctorIlllZZZNS0_19maximum_kernel_cudaERNS_18TensorIteratorBaseEENKUlvE_clEvENKUlvE2_clEvEUlllE_EESt5arrayIPcLm3EEEEviT0_T1_,"ax",@progbits
	.sectioninfo	@"SHI_REGISTERS=4"
	.align	128
        .global         _ZN2at6native29vectorized_elementwise_kernelILi8ENS0_13BinaryFunctorIlllZZZNS0_19maximum_kernel_cudaERNS_18TensorIteratorBaseEENKUlvE_clEvENKUlvE2_clEvEUlllE_EESt5arrayIPcLm3EEEEviT0_T1_
        .type           _ZN2at6native29vectorized_elementwise_kernelILi8ENS0_13BinaryFunctorIlllZZZNS0_19maximum_kernel_cudaERNS_18TensorIteratorBaseEENKUlvE_clEvENKUlvE2_clEvEUlllE_EESt5arrayIPcLm3EEEEviT0_T1_,@function
        .size           _ZN2at6native29vectorized_elementwise_kernelILi8ENS0_13BinaryFunctorIlllZZZNS0_19maximum_kernel_cudaERNS_18TensorIteratorBaseEENKUlvE_clEvENKUlvE2_clEvEUlllE_EESt5arrayIPcLm3EEEEviT0_T1_,(.L_x_40274 - _ZN2at6native29vectorized_elementwise_kernelILi8ENS0_13BinaryFunctorIlllZZZNS0_19maximum_kernel_cudaERNS_18TensorIteratorBaseEENKUlvE_clEvENKUlvE2_clEvEUlllE_EESt5arrayIPcLm3EEEEviT0_T1_)
        .other          _ZN2at6native29vectorized_elementwise_kernelILi8ENS0_13BinaryFunctorIlllZZZNS0_19maximum_kernel_cudaERNS_18TensorIteratorBaseEENKUlvE_clEvENKUlvE2_clEvEUlllE_EESt5arrayIPcLm3EEEEviT0_T1_,@"STO_CUDA_ENTRY STV_DEFAULT"
_ZN2at6native29vectorized_elementwise_kernelILi8ENS0_13BinaryFunctorIlllZZZNS0_19maximum_kernel_cudaERNS_18TensorIteratorBaseEENKUlvE_clEvENKUlvE2_clEvEUlllE_EESt5arrayIPcLm3EEEEviT0_T1_:
.text._ZN2at6native29vectorized_elementwise_kernelILi8ENS0_13BinaryFunctorIlllZZZNS0_19maximum_kernel_cudaERNS_18TensorIteratorBaseEENKUlvE_clEvENKUlvE2_clEvEUlllE_EESt5arrayIPcLm3EEEEviT0_T1_:
[----:B------:R-:W-:Y:S02]  /*0000*/  MOV R1, c[0x0][0x28] ;  /* 0x00000a0000017a02 */ /* 0x000fe40000000f00 */
[----:B------:R-:W-:Y:S05]  /*0010*/  EXIT ;  /* 0x000000000000794d */ /* 0x000fea0003800000 */
.L_x_34373:
        /* <DEDUP_REMOVED lines=14> */
.L_x_40274:


//--------------------- .text._ZN2at6native18elementwise_kernelILi128ELi4EZNS0_15gpu_kernel_implINS0_13AUnaryFunctorIiiiZZZNS0_19maximum_kernel_cudaERNS_18TensorIteratorBaseEENKUlvE_clEvENKUlvE1_clEvEUliiE_EEEEvS5_RKT_EUliE_EEviT1_ --------------------------
	.section	.text._ZN2at6native18elementwise_kernelILi128ELi4EZNS0_15gpu_kernel_implINS0_13AUnaryFunctorIiiiZZZNS0_19maximum_kernel_cudaERNS_18TensorIteratorBaseEENKUlvE_clEvENKUlvE1_clEvEUliiE_EEEEvS5_RKT_EUliE_EEviT1_,"ax",@progbits
	.sectioninfo	@"SHI_REGISTERS=26"
	.align	128
        .global         _ZN2at6native18elementwise_kernelILi128ELi4EZNS0_15gpu_kernel_implINS0_13AUnaryFunctorIiiiZZZNS0_19maximum_kernel_cudaERNS_18TensorIteratorBaseEENKUlvE_clEvENKUlvE1_clEvEUliiE_EEEEvS5_RKT_EUliE_EEviT1_
        .type           _ZN2at6native18elementwise_kernelILi128ELi4EZNS0_15gpu_kernel_implINS0_13AUnaryFunctorIiiiZZZNS0_19maximum_kernel_cudaERNS_18TensorIteratorBaseEENKUlvE_clEvENKUlvE1_clEvEUliiE_EEEEvS5_RKT_EUliE_EEviT1_,@function
        .size           _ZN2at6native18elementwise_kernelILi128ELi4EZNS0_15gpu_kernel_implINS0_13AUnaryFunctorIiiiZZZNS0_19maximum_kernel_cudaERNS_18TensorIteratorBaseEENKUlvE_clEvENKUlvE1_clEvEUliiE_EEEEvS5_RKT_EUliE_EEviT1_,(.L_x_40275 - _ZN2at6native18elementwise_kernelILi128ELi4EZNS0_15gpu_kernel_implINS0_13AUnaryFunctorIiiiZZZNS0_19maximum_kernel_cudaERNS_18TensorIteratorBaseEENKUlvE_clEvENKUlvE1_clEvEUliiE_EEEEvS5_RKT_EUliE_EEviT1_)
        .other          _ZN2at6native18elementwise_kernelILi128ELi4EZNS0_15gpu_kernel_implINS0_13AUnaryFunctorIiiiZZZNS0_19maximum_kernel_cudaERNS_18TensorIteratorBaseEENKUlvE_clEvENKUlvE1_clEvEUliiE_EEEEvS5_RKT_EUliE_EEviT1_,@"STO_CUDA_ENTRY STV_DEFAULT"
_ZN2at6native18elementwise_kernelILi128ELi4EZNS0_15gpu_kernel_implINS0_13AUnaryFunctorIiiiZZZNS0_19maximum_kernel_cudaERNS_18TensorIteratorBaseEENKUlvE_clEvENKUlvE1_clEvEUliiE_EEEEvS5_RKT_EUliE_EEviT1_:
.text._ZN2at6native18elementwise_kernelILi128ELi4EZNS0_15gpu_kernel_implINS0_13AUnaryFunctorIiiiZZZNS0_19maximum_kernel_cudaERNS_18TensorIteratorBaseEENKUlvE_clEvENKUlvE1_clEvEUliiE_EEEEvS5_RKT_EUliE_EEviT1_:
        /* <DEDUP_REMOVED lines=237> */
.L_x_34376:
        /* <DEDUP_REMOVED lines=18> */
.L_x_34380:
[----:B------:R0:W5:Y:S01]  /*0ff0*/  LDG.E.U8 R19, [R2.64] ;  /* 0x0000002402137981 */ /* 0x000162000c1e1100 */
[----:B------:R-:W-:Y:S05]  /*1000*/  BRA `(.L_x_34382) ;  /* 0x00000d0000007947 */ /* 0x000fea0003800000 */
.L_x_34379:
        /* <DEDUP_REMOVED lines=8> */
.L_x_34384:
[----:B------:R0:W5:Y:S01]  /*1090*/  LDG.E R19, [R2.64] ;  /* 0x0000002402137981 */ /* 0x000162000c1e1900 */
[----:B------:R-:W-:Y:S05]  /*10a0*/  BRA `(.L_x_34382) ;  /* 0x00000c6000007947 */ /* 0x000fea0003800000 */
.L_x_34383:
[----:B------:R0:W5:Y:S01]  /*10b0*/  LDG.E.S16 R19, [R2.64] ;  /* 0x0000002402137981 */ /* 0x000162000c1e1700 */
[----:B------:R-:W-:Y:S05]  /*10c0*/  BRA `(.L_x_34382) ;  /* 0x00000c4000007947 */ /* 0x000fea0003800000 */
.L_x_34378:
        /* <DEDUP_REMOVED lines=9> */
.L_x_34386:
[----:B------:R-:W2:Y:S02]  /*1160*/  LDG.E.U16 R2, [R2.64] ;  /* 0x0000002402027981 */ /* 0x000ea4000c1e1500 */
[----:B--2---:R-:W-:-:S06]  /*1170*/  HADD2.F32 R19, -RZ, R2.H0_H0 ;  /* 0x20000002ff137230 */ /* 0x004fcc0000004100 */
[----:B------:R-:W0:Y:S01]  /*1180*/  F2I.FTZ.TRUNC.NTZ R19, R19 ;  /* 0x0000001300137305 */ /* 0x000e22000021f100 */
[----:B------:R-:W-:Y:S05]  /*1190*/  BRA `(.L_x_34382) ;  /* 0x00000b7000007947 */ /* 0x000fea0003800000 */
.L_x_34385:
        /* <DEDUP_REMOVED lines=9> */
.L_x_34388:
[----:B------:R-:W2:Y:S02]  /*1230*/  LDG.E.U16 R2, [R2.64] ;  /* 0x0000002402027981 */ /* 0x000ea4000c1e1500 */
[----:B--2---:R-:W-:-:S06]  /*1240*/  HADD2.F32 R19, -RZ, R2.H0_H0 ;  /* 0x20000002ff137230 */ /* 0x004fcc0000004100 */
[----:B------:R-:W0:Y:S01]  /*1250*/  F2I.FTZ.TRUNC.NTZ R19, R19 ;  /* 0x0000001300137305 */ /* 0x000e22000021f100 */
[----:B------:R-:W-:Y:S05]  /*1260*/  BRA `(.L_x_34382) ;  /* 0x00000aa000007947 */ /* 0x000fea0003800000 */
.L_x_34387:
[----:B------:R-:W2:Y:S02]  /*1270*/  LDG.E.64 R2, [R2.64] ;  /* 0x0000002402027981 */ /* 0x000ea4000c1e1b00 */
[----:B--2---:R0:W1:Y:S01]  /*1280*/  F2I.F64.TRUNC R19, R2 ;  /* 0x0000000200137311 */ /* 0x004062000030d100 */
[----:B------:R-:W-:Y:S05]  /*1290*/  BRA `(.L_x_34382) ;  /* 0x00000a7000007947 */ /* 0x000fea0003800000 */
.L_x_34377:
        /* <DEDUP_REMOVED lines=12> */
.L_x_34391:
[----:B------:R-:W2:Y:S02]  /*1360*/  LDG.E.64 R2, [R2.64] ;  /* 0x0000002402027981 */ /* 0x000ea4000c1e1b00 */
[----:B--2---:R0:W1:Y:S01]  /*1370*/  F2I.F64.TRUNC R19, R2 ;  /* 0x0000000200137311 */ /* 0x004062000030d100 */
[----:B------:R-:W-:Y:S05]  /*1380*/  BRA `(.L_x_34382) ;  /* 0x0000098000007947 */ /* 0x000fea0003800000 */
.L_x_34390:
        /* <DEDUP_REMOVED lines=27> */
.L_x_34393:
        /* <DEDUP_REMOVED lines=14> */
.L_x_34392:
[----:B------:R-:W2:Y:S02]  /*1620*/  LDG.E.U16 R19, [R2.64] ;  /* 0x0000002402137981 */ /* 0x000ea4000c1e1500 */
[----:B--2---:R-:W-:-:S06]  /*1630*/  PRMT R19, RZ, 0x5410, R19 ;  /* 0x00005410ff137816 */ /* 0x004fcc0000000013 */
[----:B------:R-:W0:Y:S01]  /*1640*/  F2I.FTZ.TRUNC.NTZ R19, R19 ;  /* 0x0000001300137305 */ /* 0x000e22000021f100 */
[----:B------:R-:W-:Y:S05]  /*1650*/  BRA `(.L_x_34382) ;  /* 0x000006b000007947 */ /* 0x000fea0003800000 */
.L_x_34389:
        /* <DEDUP_REMOVED lines=10> */
.L_x_34396:
        /* <DEDUP_REMOVED lines=21> */
.L_x_34400:
[----:B------:R-:W-:Y:S05]  /*1850*/  BSYNC B1 ;  /* 0x0000000000017941 */ /* 0x000fea0003800000 */
.L_x_34399:
[----:B------:R-:W-:Y:S01]  /*1860*/  IMAD.SHL.U32 R2, R2, 0x100000, RZ ;  /* 0x0010000002027824 */ /* 0x000fe200078e00ff */
[----:B------:R-:W-:-:S04]  /*1870*/  LEA R0, R0, 0x3b800000, 0x17 ;  /* 0x3b80000000007811 */ /* 0x000fc800078eb8ff */
[----:B------:R-:W-:Y:S02]  /*1880*/  LOP3.LUT R19, R0, R2, R19, 0xfe, !PT ;  /* 0x0000000200137212 */ /* 0x000fe400078efe13 */
.L_x_34398:
[----:B------:R-:W-:Y:S05]  /*1890*/  BSYNC B0 ;  /* 0x0000000000007941 */ /* 0x000fea0003800000 */
.L_x_34397:
[----:B------:R-:W0:Y:S01]  /*18a0*/  F2I.FTZ.TRUNC.NTZ R19, R19 ;  /* 0x0000001300137305 */ /* 0x000e22000021f100 */
[----:B------:R-:W-:Y:S05]  /*18b0*/  BRA `(.L_x_34382) ;  /* 0x0000045000007947 */ /* 0x000fea0003800000 */
.L_x_34395:
        /* <DEDUP_REMOVED lines=21> */
.L_x_34404:
[----:B------:R-:W-:Y:S05]  /*1a10*/  BSYNC B1 ;  /* 0x0000000000017941 */ /* 0x000fea0003800000 */
.L_x_34403:
[----:B------:R-:W-:Y:S01]  /*1a20*/  IMAD.SHL.U32 R2, R2, 0x200000, RZ ;  /* 0x0020000002027824 */ /* 0x000fe200078e00ff */
[----:B------:R-:W-:-:S04]  /*1a30*/  LEA R0, R0, 0x37800000, 0x17 ;  /* 0x3780000000007811 */ /* 0x000fc800078eb8ff */
[----:B------:R-:W-:Y:S02]  /*1a40*/  LOP3.LUT R19, R0, R2, R19, 0xfe, !PT ;  /* 0x0000000200137212 */ /* 0x000fe400078efe13 */
.L_x_34402:
[----:B------:R-:W-:Y:S05]  /*1a50*/  BSYNC B0 ;  /* 0x0000000000007941 */ /* 0x000fea0003800000 */
.L_x_34401:
[----:B------:R-:W0:Y:S01]  /*1a60*/  F2I.FTZ.TRUNC.NTZ R19, R19 ;  /* 0x0000001300137305 */ /* 0x000e22000021f100 */
[----:B------:R-:W-:Y:S05]  /*1a70*/  BRA `(.L_x_34382) ;  /* 0x0000029000007947 */ /* 0x000fea0003800000 */
.L_x_34394:
        /* <DEDUP_REMOVED lines=14> */
.L_x_34408:
[----:B------:R-:W-:Y:S05]  /*1b60*/  BSYNC B0 ;  /* 0x0000000000007941 */ /* 0x000fea0003800000 */
.L_x_34407:
[----:B------:R-:W0:Y:S01]  /*1b70*/  F2I.FTZ.TRUNC.NTZ R19, R19 ;  /* 0x0000001300137305 */ /* 0x000e22000021f100 */
[----:B------:R-:W-:Y:S05]  /*1b80*/  BRA `(.L_x_34382) ;  /* 0x0000018000007947 */ /* 0x000fea0003800000 */
.L_x_34381:
        /* <DEDUP_REMOVED lines=21> */
.L_x_34406:
[----:B------:R0:W5:Y:S01]  /*1ce0*/  LDG.E R19, [R2.64] ;  /* 0x0000002402137981 */ /* 0x000162000c1e1900 */
[----:B------:R-:W-:Y:S05]  /*1cf0*/  BRA `(.L_x_34382) ;  /* 0x0000001000007947 */ /* 0x000fea0003800000 */
.L_x_34405:
[----:B------:R0:W5:Y:S02]  /*1d00*/  LDG.E R19, [R2.64] ;  /* 0x0000002402137981 */ /* 0x000164000c1e1900 */
.L_x_34382:
[----:B0-----:R-:W0:Y:S01]  /*1d10*/  LDC.U8 R3, c[0x0][0x378] ;  /* 0x0000de00ff037b82 */ /* 0x001e220000000000 */
[----:B-1---5:R-:W-:Y:S02]  /*1d20*/  IMNMX R2, R19, c[0x0][0x374], !PT ;  /* 0x0000dd0013027a17 */ /* 0x022fe40007800200 */
        /* <DEDUP_REMOVED lines=13> */
.L_x_34412:
[----:B------:R0:W-:Y:S01]  /*1e00*/  STG.E.U8 [R16.64], R2 ;  /* 0x0000000210007986 */ /* 0x0001e2000c101124 */
[----:B------:R-:W-:Y:S05]  /*1e10*/  BRA `(.L_x_34414) ;  /* 0x00000d7000007947 */ /* 0x000fea0003800000 */
.L_x_34411:
        /* <DEDUP_REMOVED lines=9> */
.L_x_34416:
[----:B------:R0:W-:Y:S01]  /*1eb0*/  STG.E [R16.64], R2 ;  /* 0x0000000210007986 */ /* 0x0001e2000c101924 */
[----:B------:R-:W-:Y:S05]  /*1ec0*/  BRA `(.L_x_34414) ;  /* 0x00000cc000007947 */ /* 0x000fea0003800000 */
.L_x_34415:
[----:B------:R0:W-:Y:S01]  /*1ed0*/  STG.E.U16 [R16.64], R2 ;  /* 0x0000000210007986 */ /* 0x0001e2000c101524 */
[----:B------:R-:W-:Y:S05]  /*1ee0*/  BRA `(.L_x_34414) ;  /* 0x00000ca000007947 */ /* 0x000fea0003800000 */
.L_x_34410:
        /* <DEDUP_REMOVED lines=9> */
.L_x_34418:
[----:B------:R-:W0:Y:S02]  /*1f80*/  I2F R0, R2 ;  /* 0x0000000200007306 */ /* 0x000e240000201400 */
[----:B0-----:R-:W-:-:S05]  /*1f90*/  F2FP.PACK_AB R0, RZ, R0 ;  /* 0x00000000ff00723e */ /* 0x001fca00000000ff */
[----:B------:R0:W-:Y:S01]  /*1fa0*/  STG.E.U16 [R16.64], R0 ;  /* 0x0000000010007986 */ /* 0x0001e2000c101524 */
[----:B------:R-:W-:Y:S05]  /*1fb0*/  BRA `(.L_x_34414) ;  /* 0x00000bd000007947 */ /* 0x000fea0003800000 */
.L_x_34417:
        /* <DEDUP_REMOVED lines=10> */
.L_x_34420:
[----:B------:R-:W0:Y:S02]  /*2060*/  I2F R2, R2 ;  /* 0x0000000200027306 */ /* 0x000e240000201400 */
[----:B0-----:R-:W-:-:S04]  /*2070*/  F2FP.PACK_AB R3, RZ, R2 ;  /* 0x00000002ff03723e */ /* 0x001fc800000000ff */
[----:B------:R-:W-:-:S05]  /*2080*/  PRMT R3, R3, 0x5410, RZ ;  /* 0x0000541003037816 */ /* 0x000fca00000000ff */
[----:B------:R0:W-:Y:S01]  /*2090*/  STG.E [R16.64], R3 ;  /* 0x0000000310007986 */ /* 0x0001e2000c101924 */
[----:B------:R-:W-:Y:S05]  /*20a0*/  BRA `(.L_x_34414) ;  /* 0x00000ae000007947 */ /* 0x000fea0003800000 */
.L_x_34419:
[----:B------:R-:W0:Y:S02]  /*20b0*/  I2F.F64 R2, R2 ;  /* 0x0000000200027312 */ /* 0x000e240000201c00 */
[----:B0-----:R0:W-:Y:S01]  /*20c0*/  STG.E.64 [R16.64], R2 ;  /* 0x0000000210007986 */ /* 0x0011e2000c101b24 */
[----:B------:R-:W-:Y:S05]  /*20d0*/  BRA `(.L_x_34414) ;  /* 0x00000ab000007947 */ /* 0x000fea0003800000 */
.L_x_34409:
        /* <DEDUP_REMOVED lines=12> */
.L_x_34423:
[----:B------:R-:W0:Y:S01]  /*21a0*/  I2F.F64 R4, R2 ;  /* 0x0000000200047312 */ /* 0x000e220000201c00 */
[----:B------:R-:W-:-:S05]  /*21b0*/  CS2R R6, SRZ ;  /* 0x0000000000067805 */ /* 0x000fca000001ff00 */
[----:B0-----:R0:W-:Y:S01]  /*21c0*/  STG.E.128 [R16.64], R4 ;  /* 0x0000000410007986 */ /* 0x0011e2000c101d24 */
[----:B------:R-:W-:Y:S05]  /*21d0*/  BRA `(.L_x_34414) ;  /* 0x000009b000007947 */ /* 0x000fea0003800000 */
.L_x_34422:
        /* <DEDUP_REMOVED lines=21> */
.L_x_34427:
[----:B------:R-:W-:Y:S05]  /*2330*/  BSYNC B0 ;  /* 0x0000000000007941 */ /* 0x000fea0003800000 */
.L_x_34426:
[----:B------:R-:W-:-:S05]  /*2340*/  LOP3.LUT R3, R0, R3, RZ, 0xfc, !PT ;  /* 0x0000000300037212 */ /* 0x000fca00078efcff */
[----:B------:R0:W-:Y:S01]  /*2350*/  STG.E.U8 [R16.64], R3 ;  /* 0x0000000310007986 */ /* 0x0001e2000c101124 */
[----:B------:R-:W-:Y:S05]  /*2360*/  BRA `(.L_x_34414) ;  /* 0x0000082000007947 */ /* 0x000fea0003800000 */
.L_x_34425:
        /* <DEDUP_REMOVED lines=13> */
.L_x_34429:
[----:B------:R-:W-:Y:S01]  /*2440*/  IMAD.MOV.U32 R0, RZ, RZ, 0x7f ;  /* 0x0000007fff007424 */ /* 0x000fe200078e00ff */
[----:B------:R-:W-:-:S04]  /*2450*/  ISETP.GT.U32.AND P0, PT, R3, 0x7f800000, PT ;  /* 0x7f8000000300780c */ /* 0x000fc80003f04070 */
[----:B------:R-:W-:-:S04]  /*2460*/  SEL R0, R0, 0x7c, P0 ;  /* 0x0000007c00007807 */ /* 0x000fc80000000000 */
.L_x_34430:
[----:B------:R-:W-:Y:S05]  /*2470*/  BSYNC B0 ;  /* 0x0000000000007941 */ /* 0x000fea0003800000 */
.L_x_34428:
[----:B------:R-:W-:-:S04]  /*2480*/  LOP3.LUT R2, R5, 0x80000000, RZ, 0xc0, !PT ;  /* 0x8000000005027812 */ /* 0x000fc800078ec0ff */
[----:B------:R-:W-:-:S04]  /*2490*/  SHF.R.U32.HI R3, RZ, 0x18, R2 ;  /* 0x00000018ff037819 */ /* 0x000fc80000011602 */
[----:B------:R-:W-:-:S05]  /*24a0*/  LOP3.LUT R3, R0, R3, RZ, 0xfc, !PT ;  /* 0x0000000300037212 */ /* 0x000fca00078efcff */
[----:B------:R0:W-:Y:S01]  /*24b0*/  STG.E.U8 [R16.64], R3 ;  /* 0x0000000310007986 */ /* 0x0001e2000c101124 */
[----:B------:R-:W-:Y:S05]  /*24c0*/  BRA `(.L_x_34414) ;  /* 0x000006c000007947 */ /* 0x000fea0003800000 */
.L_x_34424:
[----:B------:R-:W0:Y:S02]  /*24d0*/  I2F R0, R2 ;  /* 0x0000000200007306 */ /* 0x000e240000201400 */
[----:B0-----:R-:W-:-:S05]  /*24e0*/  F2FP.BF16.PACK_AB R0, RZ, R0 ;  /* 0x00000000ff00723e */ /* 0x001fca00000010ff */
[----:B------:R0:W-:Y:S01]  /*24f0*/  STG.E.U16 [R16.64], R0 ;  /* 0x0000000010007986 */ /* 0x0001e2000c101524 */
[----:B------:R-:W-:Y:S05]  /*2500*/  BRA `(.L_x_34414) ;  /* 0x0000068000007947 */ /* 0x000fea0003800000 */
.L_x_34421:
        /* <DEDUP_REMOVED lines=10> */
.L_x_34433:
        /* <DEDUP_REMOVED lines=17> */
.L_x_34436:
[----:B------:R-:W-:-:S04]  /*26c0*/  LOP3.LUT R2, R5, 0x80000000, RZ, 0xc0, !PT ;  /* 0x8000000005027812 */ /* 0x000fc800078ec0ff */
[----:B------:R-:W-:-:S04]  /*26d0*/  SHF.R.U32.HI R3, RZ, 0x18, R2 ;  /* 0x00000018ff037819 */ /* 0x000fc80000011602 */
[----:B------:R-:W-:-:S04]  /*26e0*/  LOP3.LUT R0, R0, R3, RZ, 0xfc, !PT ;  /* 0x0000000300007212 */ /* 0x000fc800078efcff */
[----:B------:R-:W-:Y:S02]  /*26f0*/  PRMT R8, R0, 0x7610, R8 ;  /* 0x0000761000087816 */ /* 0x000fe40000000008 */
.L_x_34435:
[----:B------:R-:W-:Y:S05]  /*2700*/  BSYNC B0 ;  /* 0x0000000000007941 */ /* 0x000fea0003800000 */
.L_x_34434:
[----:B------:R0:W-:Y:S01]  /*2710*/  STG.E.U8 [R16.64], R8 ;  /* 0x0000000810007986 */ /* 0x0001e2000c101124 */
[----:B------:R-:W-:Y:S05]  /*2720*/  BRA `(.L_x_34414) ;  /* 0x0000046000007947 */ /* 0x000fea0003800000 */
.L_x_34432:
        /* <DEDUP_REMOVED lines=17> */
.L_x_34439:
[----:B------:R-:W-:-:S04]  /*2840*/  LOP3.LUT R2, R5, 0x80000000, RZ, 0xc0, !PT ;  /* 0x8000000005027812 */ /* 0x000fc800078ec0ff */
[----:B------:R-:W-:-:S04]  /*2850*/  SHF.R.U32.HI R3, RZ, 0x18, R2 ;  /* 0x00000018ff037819 */ /* 0x000fc80000011602 */
[----:B------:R-:W-:-:S04]  /*2860*/  LOP3.LUT R0, R0, R3, RZ, 0xfc, !PT ;  /* 0x0000000300007212 */ /* 0x000fc800078efcff */
[----:B------:R-:W-:Y:S02]  /*2870*/  PRMT R8, R0, 0x7610, R8 ;  /* 0x0000761000087816 */ /* 0x000fe40000000008 */
.L_x_34438:
[----:B------:R-:W-:Y:S05]  /*2880*/  BSYNC B0 ;  /* 0x0000000000007941 */ /* 0x000fea0003800000 */
.L_x_34437:
[----:B------:R0:W-:Y:S01]  /*2890*/  STG.E.U8 [R16.64], R8 ;  /* 0x0000000810007986 */ /* 0x0001e2000c101124 */
[----:B------:R-:W-:Y:S05]  /*28a0*/  BRA `(.L_x_34414) ;  /* 0x000002e000007947 */ /* 0x000fea0003800000 */
.L_x_34431:
        /* <DEDUP_REMOVED lines=22> */
.L_x_34413:
        /* <DEDUP_REMOVED lines=20> */
.L_x_34441:
[----:B------:R-:W-:-:S05]  /*2b50*/  SHF.R.S32.HI R3, RZ, 0x1f, R2 ;  /* 0x0000001fff037819 */ /* 0x000fca0000011402 */
[----:B------:R0:W-:Y:S01]  /*2b60*/  STG.E.64 [R16.64], R2 ;  /* 0x0000000210007986 */ /* 0x0001e2000c101b24 */
[----:B------:R-:W-:Y:S05]  /*2b70*/  BRA `(.L_x_34414) ;  /* 0x0000001000007947 */ /* 0x000fea0003800000 */
.L_x_34440:
[----:B------:R0:W-:Y:S02]  /*2b80*/  STG.E [R16.64], R2 ;  /* 0x0000000210007986 */ /* 0x0001e4000c101924 */
.L_x_34414:
[----:B------:R-:W-:-:S05]  /*2b90*/  IMAD R18, R18, 0x200, R23 ;  /* 0x0000020012127824 */ /* 0x000fca00078e0217 */
[----:B------:R-:W-:Y:S02]  /*2ba0*/  IADD3 R19, R18, 0x80, RZ ;  /* 0x0000008012137810 */ /* 0x000fe40007ffe0ff */
.L_x_34375:
[----:B------:R-:W-:Y:S05]  /*2bb0*/  BSYNC B6 ;  /* 0x0000000000067941 */ /* 0x000fea0003800000 */
.L_x_34374:
        /* <DEDUP_REMOVED lines=231> */
.L_x_34444:
        /* <DEDUP_REMOVED lines=18> */
.L_x_34448:
[----:B------:R0:W5:Y:S01]  /*3b50*/  LDG.E.U8 R18, [R2.64] ;  /* 0x0000002402127981 */ /* 0x000162000c1e1100 */
[----:B------:R-:W-:Y:S05]  /*3b60*/  BRA `(.L_x_34450) ;  /* 0x00000d0000007947 */ /* 0x000fea0003800000 */
.L_x_34447:
        /* <DEDUP_REMOVED lines=8> */
.L_x_34452:
[----:B------:R0:W5:Y:S01]  /*3bf0*/  LDG.E R18, [R2.64] ;  /* 0x0000002402127981 */ /* 0x000162000c1e1900 */
[----:B------:R-:W-:Y:S05]  /*3c00*/  BRA `(.L_x_34450) ;  /* 0x00000c6000007947 */ /* 0x000fea0003800000 */
.L_x_34451:
[----:B------:R0:W5:Y:S01]  /*3c10*/  LDG.E.S16 R18, [R2.64] ;  /* 0x0000002402127981 */ /* 0x000162000c1e1700 */
[----:B------:R-:W-:Y:S05]  /*3c20*/  BRA `(.L_x_34450) ;  /* 0x00000c4000007947 */ /* 0x000fea0003800000 */
.L_x_34446:
        /* <DEDUP_REMOVED lines=9> */
.L_x_34454:
[----:B------:R-:W2:Y:S02]  /*3cc0*/  LDG.E.U16 R2, [R2.64] ;  /* 0x0000002402027981 */ /* 0x000ea4000c1e1500 */
[----:B--2---:R-:W-:-:S06]  /*3cd0*/  HADD2.F32 R18, -RZ, R2.H0_H0 ;  /* 0x20000002ff127230 */ /* 0x004fcc0000004100 */
[----:B------:R-:W0:Y:S01]  /*3ce0*/  F2I.FTZ.TRUNC.NTZ R18, R18 ;  /* 0x0000001200127305 */ /* 0x000e22000021f100 */
[----:B------:R-:W-:Y:S05]  /*3cf0*/  BRA `(.L_x_34450) ;  /* 0x00000b7000007947 */ /* 0x000fea0003800000 */
.L_x_34453:
        /* <DEDUP_REMOVED lines=9> */
.L_x_34456:
[----:B------:R-:W2:Y:S02]  /*3d90*/  LDG.E.U16 R2, [R2.64] ;  /* 0x0000002402027981 */ /* 0x000ea4000c1e1500 */
[----:B--2---:R-:W-:-:S06]  /*3da0*/  HADD2.F32 R18, -RZ, R2.H0_H0 ;  /* 0x20000002ff127230 */ /* 0x004fcc0000004100 */
[----:B------:R-:W0:Y:S01]  /*3db0*/  F2I.FTZ.TRUNC.NTZ R18, R18 ;  /* 0x0000001200127305 */ /* 0x000e22000021f100 */
[----:B------:R-:W-:Y:S05]  /*3dc0*/  BRA `(.L_x_34450) ;  /* 0x00000aa000007947 */ /* 0x000fea0003800000 */
.L_x_34455:
[----:B------:R-:W2:Y:S02]  /*3dd0*/  LDG.E.64 R2, [R2.64] ;  /* 0x0000002402027981 */ /* 0x000ea4000c1e1b00 */
[----:B--2---:R0:W1:Y:S01]  /*3de0*/  F2I.F64.TRUNC R18, R2 ;  /* 0x0000000200127311 */ /* 0x004062000030d100 */
[----:B------:R-:W-:Y:S05]  /*3df0*/  BRA `(.L_x_34450) ;  /* 0x00000a7000007947 */ /* 0x000fea0003800000 */
.L_x_34445:
        /* <DEDUP_REMOVED lines=12> */
.L_x_34459:
[----:B------:R-:W2:Y:S02]  /*3ec0*/  LDG.E.64 R2, [R2.64] ;  /* 0x0000002402027981 */ /* 0x000ea4000c1e1b00 */
[----:B--2---:R0:W1:Y:S01]  /*3ed0*/  F2I.F64.TRUNC R18, R2 ;  /* 0x0000000200127311 */ /* 0x004062000030d100 */
[----:B------:R-:W-:Y:S05]  /*3ee0*/  BRA `(.L_x_34450) ;  /* 0x0000098000007947 */ /* 0x000fea0003800000 */
.L_x_34458:
        /* <DEDUP_REMOVED lines=27> */
.L_x_34461:
        /* <DEDUP_REMOVED lines=14> */
.L_x_34460:
[----:B------:R-:W2:Y:S02]  /*4180*/  LDG.E.U16 R18, [R2.64] ;  /* 0x0000002402127981 */ /* 0x000ea4000c1e1500 */
[----:B--2---:R-:W-:-:S06]  /*4190*/  PRMT R18, RZ, 0x5410, R18 ;  /* 0x00005410ff127816 */ /* 0x004fcc0000000012 */
[----:B------:R-:W0:Y:S01]  /*41a0*/  F2I.FTZ.TRUNC.NTZ R18, R18 ;  /* 0x0000001200127305 */ /* 0x000e22000021f100 */
[----:B------:R-:W-:Y:S05]  /*41b0*/  BRA `(.L_x_34450) ;  /* 0x000006b000007947 */ /* 0x000fea0003800000 */
.L_x_34457:
        /* <DEDUP_REMOVED lines=10> */
.L_x_34464:
        /* <DEDUP_REMOVED lines=21> */
.L_x_34468:
[----:B------:R-:W-:Y:S05]  /*43b0*/  BSYNC B1 ;  /* 0x0000000000017941 */ /* 0x000fea0003800000 */
.L_x_34467:
[----:B------:R-:W-:Y:S01]  /*43c0*/  IMAD.SHL.U32 R2, R2, 0x100000, RZ ;  /* 0x0010000002027824 */ /* 0x000fe200078e00ff */
[----:B------:R-:W-:-:S04]  /*43d0*/  LEA R3, R0, 0x3b800000, 0x17 ;  /* 0x3b80000000037811 */ /* 0x000fc800078eb8ff */
[----:B------:R-:W-:Y:S02]  /*43e0*/  LOP3.LUT R18, R3, R2, R18, 0xfe, !PT ;  /* 0x0000000203127212 */ /* 0x000fe400078efe12 */
.L_x_34466:
[----:B------:R-:W-:Y:S05]  /*43f0*/  BSYNC B0 ;  /* 0x0000000000007941 */ /* 0x000fea0003800000 */
.L_x_34465:
[----:B------:R-:W0:Y:S01]  /*4400*/  F2I.FTZ.TRUNC.NTZ R18, R18 ;  /* 0x0000001200127305 */ /* 0x000e22000021f100 */
[----:B------:R-:W-:Y:S05]  /*4410*/  BRA `(.L_x_34450) ;  /* 0x0000045000007947 */ /* 0x000fea0003800000 */
.L_x_34463:
        /* <DEDUP_REMOVED lines=21> */
.L_x_34472:
[----:B------:R-:W-:Y:S05]  /*4570*/  BSYNC B1 ;  /* 0x0000000000017941 */ /* 0x000fea0003800000 */
.L_x_34471:
[----:B------:R-:W-:Y:S01]  /*4580*/  IMAD.SHL.U32 R2, R2, 0x200000, RZ ;  /* 0x0020000002027824 */ /* 0x000fe200078e00ff */
[----:B------:R-:W-:-:S04]  /*4590*/  LEA R3, R0, 0x37800000, 0x17 ;  /* 0x3780000000037811 */ /* 0x000fc800078eb8ff */
[----:B------:R-:W-:Y:S02]  /*45a0*/  LOP3.LUT R18, R3, R2, R18, 0xfe, !PT ;  /* 0x0000000203127212 */ /* 0x000fe400078efe12 */
.L_x_34470:
[----:B------:R-:W-:Y:S05]  /*45b0*/  BSYNC B0 ;  /* 0x0000000000007941 */ /* 0x000fea0003800000 */
.L_x_34469:
[----:B------:R-:W0:Y:S01]  /*45c0*/  F2I.FTZ.TRUNC.NTZ R18, R18 ;  /* 0x0000001200127305 */ /* 0x000e22000021f100 */
[----:B------:R-:W-:Y:S05]  /*45d0*/  BRA `(.L_x_34450) ;  /* 0x0000029000007947 */ /* 0x000fea0003800000 */
.L_x_34462:
        /* <DEDUP_REMOVED lines=14> */
.L_x_34476:
[----:B------:R-:W-:Y:S05]  /*46c0*/  BSYNC B0 ;  /* 0x0000000000007941 */ /* 0x000fea0003800000 */
.L_x_34475:
[----:B------:R-:W0:Y:S01]  /*46d0*/  F2I.FTZ.TRUNC.NTZ R18, R18 ;  /* 0x0000001200127305 */ /* 0x000e22000021f100 */
[----:B------:R-:W-:Y:S05]  /*46e0*/  BRA `(.L_x_34450) ;  /* 0x0000018000007947 */ /* 0x000fea0003800000 */
.L_x_34449:
        /* <DEDUP_REMOVED lines=21> */
.L_x_34474:
[----:B------:R0:W5:Y:S01]  /*4840*/  LDG.E R18, [R2.64] ;  /* 0x0000002402127981 */ /* 0x000162000c1e1900 */
[----:B------:R-:W-:Y:S05]  /*4850*/  BRA `(.L_x_34450) ;  /* 0x0000001000007947 */ /* 0x000fea0003800000 */
.L_x_34473:
[----:B------:R0:W5:Y:S02]  /*4860*/  LDG.E R18, [R2.64] ;  /* 0x0000002402127981 */ /* 0x000164000c1e1900 */
.L_x_34450:
        /* <DEDUP_REMOVED lines=15> */
.L_x_34480:
[----:B------:R0:W-:Y:S01]  /*4960*/  STG.E.U8 [R16.64], R2 ;  /* 0x0000000210007986 */ /* 0x0001e2000c101124 */
[----:B------:R-:W-:Y:S05]  /*4970*/  BRA `(.L_x_34482) ;  /* 0x00000d7000007947 */ /* 0x000fea0003800000 */
.L_x_34479:
        /* <DEDUP_REMOVED lines=9> */
.L_x_34484:
[----:B------:R0:W-:Y:S01]  /*4a10*/  STG.E [R16.64], R2 ;  /* 0x0000000210007986 */ /* 0x0001e2000c101924 */
[----:B------:R-:W-:Y:S05]  /*4a20*/  BRA `(.L_x_34482) ;  /* 0x00000cc000007947 */ /* 0x000fea0003800000 */
.L_x_34483:
[----:B------:R0:W-:Y:S01]  /*4a30*/  STG.E.U16 [R16.64], R2 ;  /* 0x0000000210007986 */ /* 0x0001e2000c101524 */
[----:B------:R-:W-:Y:S05]  /*4a40*/  BRA `(.L_x_34482) ;  /* 0x00000ca000007947 */ /* 0x000fea0003800000 */
.L_x_34478:
        /* <DEDUP_REMOVED lines=9> */
.L_x_34486:
[----:B------:R-:W0:Y:S02]  /*4ae0*/  I2F R0, R2 ;  /* 0x0000000200007306 */ /* 0x000e240000201400 */
[----:B0-----:R-:W-:-:S05]  /*4af0*/  F2FP.PACK_AB R0, RZ, R0 ;  /* 0x00000000ff00723e */ /* 0x001fca00000000ff */
[----:B------:R0:W-:Y:S01]  /*4b00*/  STG.E.U16 [R16.64], R0 ;  /* 0x0000000010007986 */ /* 0x0001e2000c101524 */
[----:B------:R-:W-:Y:S05]  /*4b10*/  BRA `(.L_x_34482) ;  /* 0x00000bd000007947 */ /* 0x000fea0003800000 */
.L_x_34485:
        /* <DEDUP_REMOVED lines=10> */
.L_x_34488:
[----:B------:R-:W0:Y:S02]  /*4bc0*/  I2F R2, R2 ;  /* 0x0000000200027306 */ /* 0x000e240000201400 */
[----:B0-----:R-:W-:-:S04]  /*4bd0*/  F2FP.PACK_AB R3, RZ, R2 ;  /* 0x00000002ff03723e */ /* 0x001fc800000000ff */
[----:B------:R-:W-:-:S05]  /*4be0*/  PRMT R3, R3, 0x5410, RZ ;  /* 0x0000541003037816 */ /* 0x000fca00000000ff */
[----:B------:R0:W-:Y:S01]  /*4bf0*/  STG.E [R16.64], R3 ;  /* 0x0000000310007986 */ /* 0x0001e2000c101924 */
[----:B------:R-:W-:Y:S05]  /*4c00*/  BRA `(.L_x_34482) ;  /* 0x00000ae000007947 */ /* 0x000fea0003800000 */
.L_x_34487:
[----:B------:R-:W0:Y:S02]  /*4c10*/  I2F.F64 R2, R2 ;  /* 0x0000000200027312 */ /* 0x000e240000201c00 */
[----:B0-----:R0:W-:Y:S01]  /*4c20*/  STG.E.64 [R16.64], R2 ;  /* 0x0000000210007986 */ /* 0x0011e2000c101b24 */
[----:B------:R-:W-:Y:S05]  /*4c30*/  BRA `(.L_x_34482) ;  /* 0x00000ab000007947 */ /* 0x000fea0003800000 */
.L_x_34477:
        /* <DEDUP_REMOVED lines=12> */
.L_x_34491:
[----:B------:R-:W0:Y:S01]  /*4d00*/  I2F.F64 R4, R2 ;  /* 0x0000000200047312 */ /* 0x000e220000201c00 */
[----:B------:R-:W-:-:S05]  /*4d10*/  CS2R R6, SRZ ;  /* 0x0000000000067805 */ /* 0x000fca000001ff00 */
[----:B0-----:R0:W-:Y:S01]  /*4d20*/  STG.E.128 [R16.64], R4 ;  /* 0x0000000410007986 */ /* 0x0011e2000c101d24 */
[----:B------:R-:W-:Y:S05]  /*4d30*/  BRA `(.L_x_34482) ;  /* 0x000009b000007947 */ /* 0x000fea0003800000 */
.L_x_34490:
        /* <DEDUP_REMOVED lines=21> */
.L_x_34495:
[----:B------:R-:W-:Y:S05]  /*4e90*/  BSYNC B0 ;  /* 0x0000000000007941 */ /* 0x000fea0003800000 */
.L_x_34494:
[----:B------:R-:W-:-:S05]  /*4ea0*/  LOP3.LUT R3, R0, R3, RZ, 0xfc, !PT ;  /* 0x0000000300037212 */ /* 0x000fca00078efcff */
[----:B------:R0:W-:Y:S01]  /*4eb0*/  STG.E.U8 [R16.64], R3 ;  /* 0x0000000310007986 */ /* 0x0001e2000c101124 */
[----:B------:R-:W-:Y:S05]  /*4ec0*/  BRA `(.L_x_34482) ;  /* 0x0000082000007947 */ /* 0x000fea0003800000 */
.L_x_34493:
        /* <DEDUP_REMOVED lines=13> */
.L_x_34497:
[----:B------:R-:W-:Y:S01]  /*4fa0*/  IMAD.MOV.U32 R0, RZ, RZ, 0x7f ;  /* 0x0000007fff007424 */ /* 0x000fe200078e00ff */
[----:B------:R-:W-:-:S04]  /*4fb0*/  ISETP.GT.U32.AND P0, PT, R3, 0x7f800000, PT ;  /* 0x7f8000000300780c */ /* 0x000fc80003f04070 */
[----:B------:R-:W-:-:S04]  /*4fc0*/  SEL R0, R0, 0x7c, P0 ;  /* 0x0000007c00007807 */ /* 0x000fc80000000000 */
.L_x_34498:
[----:B------:R-:W-:Y:S05]  /*4fd0*/  BSYNC B0 ;  /* 0x0000000000007941 */ /* 0x000fea0003800000 */
.L_x_34496:
[----:B------:R-:W-:-:S04]  /*4fe0*/  LOP3.LUT R2, R5, 0x80000000, RZ, 0xc0, !PT ;  /* 0x8000000005027812 */ /* 0x000fc800078ec0ff */
[----:B------:R-:W-:-:S04]  /*4ff0*/  SHF.R.U32.HI R3, RZ, 0x18, R2 ;  /* 0x00000018ff037819 */ /* 0x000fc80000011602 */
[----:B------:R-:W-:-:S05]  /*5000*/  LOP3.LUT R3, R0, R3, RZ, 0xfc, !PT ;  /* 0x0000000300037212 */ /* 0x000fca00078efcff */
[----:B------:R0:W-:Y:S01]  /*5010*/  STG.E.U8 [R16.64], R3 ;  /* 0x0000000310007986 */ /* 0x0001e2000c101124 */
[----:B------:R-:W-:Y:S05]  /*5020*/  BRA `(.L_x_34482) ;  /* 0x000006c000007947 */ /* 0x000fea0003800000 */
.L_x_34492:
[----:B------:R-:W0:Y:S02]  /*5030*/  I2F R0, R2 ;  /* 0x0000000200007306 */ /* 0x000e240000201400 */
[----:B0-----:R-:W-:-:S05]  /*5040*/  F2FP.BF16.PACK_AB R0, RZ, R0 ;  /* 0x00000000ff00723e */ /* 0x001fca00000010ff */
[----:B------:R0:W-:Y:S01]  /*5050*/  STG.E.U16 [R16.64], R0 ;  /* 0x0000000010007986 */ /* 0x0001e2000c101524 */
[----:B------:R-:W-:Y:S05]  /*5060*/  BRA `(.L_x_34482) ;  /* 0x0000068000007947 */ /* 0x000fea0003800000 */
.L_x_34489:
        /* <DEDUP_REMOVED lines=10> */
.L_x_34501:
        /* <DEDUP_REMOVED lines=17> */
.L_x_34504:
[----:B------:R-:W-:-:S04]  /*5220*/  LOP3.LUT R2, R5, 0x80000000, RZ, 0xc0, !PT ;  /* 0x8000000005027812 */ /* 0x000fc800078ec0ff */
[----:B------:R-:W-:-:S04]  /*5230*/  SHF.R.U32.HI R3, RZ, 0x18, R2 ;  /* 0x00000018ff037819 */ /* 0x000fc80000011602 */
[----:B------:R-:W-:-:S04]  /*5240*/  LOP3.LUT R0, R0, R3, RZ, 0xfc, !PT ;  /* 0x0000000300007212 */ /* 0x000fc800078efcff */
[----:B------:R-:W-:Y:S02]  /*5250*/  PRMT R8, R0, 0x7610, R8 ;  /* 0x0000761000087816 */ /* 0x000fe40000000008 */
.L_x_34503:
[----:B------:R-:W-:Y:S05]  /*5260*/  BSYNC B0 ;  /* 0x0000000000007941 */ /* 0x000fea0003800000 */
.L_x_34502:
[----:B------:R0:W-:Y:S01]  /*5270*/  STG.E.U8 [R16.64], R8 ;  /* 0x0000000810007986 */ /* 0x0001e2000c101124 */
[----:B------:R-:W-:Y:S05]  /*5280*/  BRA `(.L_x_34482) ;  /* 0x0000046000007947 */ /* 0x000fea0003800000 */
.L_x_34500:
        /* <DEDUP_REMOVED lines=17> */
.L_x_34507:
[----:B------:R-:W-:-:S04]  /*53a0*/  LOP3.LUT R2, R5, 0x80000000, RZ, 0xc0, !PT ;  /* 0x8000000005027812 */ /* 0x000fc800078ec0ff */
[----:B------:R-:W-:-:S04]  /*53b0*/  SHF.R.U32.HI R3, RZ, 0x18, R2 ;  /* 0x00000018ff037819 */ /* 0x000fc80000011602 */
[----:B------:R-:W-:-:S04]  /*53c0*/  LOP3.LUT R0, R0, R3, RZ, 0xfc, !PT ;  /* 0x0000000300007212 */ /* 0x000fc800078efcff */
[----:B------:R-:W-:Y:S02]  /*53d0*/  PRMT R8, R0, 0x7610, R8 ;  /* 0x0000761000087816 */ /* 0x000fe40000000008 */
.L_x_34506:
[----:B------:R-:W-:Y:S05]  /*53e0*/  BSYNC B0 ;  /* 0x0000000000007941 */ /* 0x000fea0003800000 */
.L_x_34505:
[----:B------:R0:W-:Y:S01]  /*53f0*/  STG.E.U8 [R16.64], R8 ;  /* 0x0000000810007986 */ /* 0x0001e2000c101124 */
[----:B------:R-:W-:Y:S05]  /*5400*/  BRA `(.L_x_34482) ;  /* 0x000002e000007947 */ /* 0x000fea0003800000 */
.L_x_34499:
        /* <DEDUP_REMOVED lines=22> */
.L_x_34481:
        /* <DEDUP_REMOVED lines=20> */
.L_x_34509:
[----:B------:R-:W-:-:S05]  /*56b0*/  SHF.R.S32.HI R3, RZ, 0x1f, R2 ;  /* 0x0000001fff037819 */ /* 0x000fca0000011402 */
[----:B------:R0:W-:Y:S01]  /*56c0*/  STG.E.64 [R16.64], R2 ;  /* 0x0000000210007986 */ /* 0x0001e2000c101b24 */
[----:B------:R-:W-:Y:S05]  /*56d0*/  BRA `(.L_x_34482) ;  /* 0x0000001000007947 */ /* 0x000fea0003800000 */
.L_x_34508:
[----:B------:R0:W-:Y:S02]  /*56e0*/  STG.E [R16.64], R2 ;  /* 0x0000000210007986 */ /* 0x0001e4000c101924 */
.L_x_34482:
        /* <DEDUP_REMOVED lines=231> */
.L_x_34510:
        /* <DEDUP_REMOVED lines=18> */
.L_x_34514:
[----:B------:R0:W5:Y:S01]  /*6680*/  LDG.E.U8 R18, [R2.64] ;  /* 0x0000002402127981 */ /* 0x000162000c1e1100 */
[----:B------:R-:W-:Y:S05]  /*6690*/  BRA `(.L_x_34516) ;  /* 0x00000d0000007947 */ /* 0x000fea0003800000 */
.L_x_34513:
        /* <DEDUP_REMOVED lines=8> */
.L_x_34518:
[----:B------:R0:W5:Y:S01]  /*6720*/  LDG.E R18, [R2.64] ;  /* 0x0000002402127981 */ /* 0x000162000c1e1900 */
[----:B------:R-:W-:Y:S05]  /*6730*/  BRA `(.L_x_34516) ;  /* 0x00000c6000007947 */ /* 0x000fea0003800000 */
.L_x_34517:
[----:B------:R0:W5:Y:S01]  /*6740*/  LDG.E.S16 R18, [R2.64] ;  /* 0x0000002402127981 */ /* 0x000162000c1e1700 */
[----:B------:R-:W-:Y:S05]  /*6750*/  BRA `(.L_x_34516) ;  /* 0x00000c4000007947 */ /* 0x000fea0003800000 */
.L_x_34512:
        /* <DEDUP_REMOVED lines=9> */
.L_x_34520:
[----:B------:R-:W2:Y:S02]  /*67f0*/  LDG.E.U16 R2, [R2.64] ;  /* 0x0000002402027981 */ /* 0x000ea4000c1e1500 */
[----:B--2---:R-:W-:-:S06]  /*6800*/  HADD2.F32 R18, -RZ, R2.H0_H0 ;  /* 0x20000002ff127230 */ /* 0x004fcc0000004100 */
[----:B------:R-:W0:Y:S01]  /*6810*/  F2I.FTZ.TRUNC.NTZ R18, R18 ;  /* 0x0000001200127305 */ /* 0x000e22000021f100 */
[----:B------:R-:W-:Y:S05]  /*6820*/  BRA `(.L_x_34516) ;  /* 0x00000b7000007947 */ /* 0x000fea0003800000 */
.L_x_34519:
        /* <DEDUP_REMOVED lines=9> */
.L_x_34522:
[----:B------:R-:W2:Y:S02]  /*68c0*/  LDG.E.U16 R2, [R2.64] ;  /* 0x0000002402027981 */ /* 0x000ea4000c1e1500 */
[----:B--2---:R-:W-:-:S06]  /*68d0*/  HADD2.F32 R18, -RZ, R2.H0_H0 ;  /* 0x20000002ff127230 */ /* 0x004fcc0000004100 */
[----:B------:R-:W0:Y:S01]  /*68e0*/  F2I.FTZ.TRUNC.NTZ R18, R18 ;  /* 0x0000001200127305 */ /* 0x000e22000021f100 */
[----:B------:R-:W-:Y:S05]  /*68f0*/  BRA `(.L_x_34516) ;  /* 0x00000aa000007947 */ /* 0x000fea0003800000 */
.L_x_34521:
[----:B------:R-:W2:Y:S02]  /*6900*/  LDG.E.64 R2, [R2.64] ;  /* 0x0000002402027981 */ /* 0x000ea4000c1e1b00 */
[----:B--2---:R0:W1:Y:S01]  /*6910*/  F2I.F64.TRUNC R18, R2 ;  /* 0x0000000200127311 */ /* 0x004062000030d100 */
[----:B------:R-:W-:Y:S05]  /*6920*/  BRA `(.L_x_34516) ;  /* 0x00000a7000007947 */ /* 0x000fea0003800000 */
.L_x_34511:
        /* <DEDUP_REMOVED lines=12> */
.L_x_34525:
[----:B------:R-:W2:Y:S02]  /*69f0*/  LDG.E.64 R2, [R2.64] ;  /* 0x0000002402027981 */ /* 0x000ea4000c1e1b00 */
[----:B--2---:R0:W1:Y:S01]  /*6a00*/  F2I.F64.TRUNC R18, R2 ;  /* 0x0000000200127311 */ /* 0x004062000030d100 */
[----:B------:R-:W-:Y:S05]  /*6a10*/  BRA `(.L_x_34516) ;  /* 0x0000098000007947 */ /* 0x000fea0003800000 */
.L_x_34524:
        /* <DEDUP_REMOVED lines=27> */
.L_x_34527:
        /* <DEDUP_REMOVED lines=14> */
.L_x_34526:
[----:B------:R-:W2:Y:S02]  /*6cb0*/  LDG.E.U16 R18, [R2.64] ;  /* 0x0000002402127981 */ /* 0x000ea4000c1e1500 */
[----:B--2---:R-:W-:-:S06]  /*6cc0*/  PRMT R18, RZ, 0x5410, R18 ;  /* 0x00005410ff127816 */ /* 0x004fcc0000000012 */
[----:B------:R-:W0:Y:S01]  /*6cd0*/  F2I.FTZ.TRUNC.NTZ R18, R18 ;  /* 0x0000001200127305 */ /* 0x000e22000021f100 */
[----:B------:R-:W-:Y:S05]  /*6ce0*/  BRA `(.L_x_34516) ;  /* 0x000006b000007947 */ /* 0x000fea0003800000 */
.L_x_34523:
        /* <DEDUP_REMOVED lines=10> */
.L_x_34530:
        /* <DEDUP_REMOVED lines=21> */
.L_x_34534:
[----:B------:R-:W-:Y:S05]  /*6ee0*/  BSYNC B1 ;  /* 0x0000000000017941 */ /* 0x000fea0003800000 */
.L_x_34533:
[----:B------:R-:W-:Y:S01]  /*6ef0*/  IMAD.SHL.U32 R2, R2, 0x100000, RZ ;  /* 0x0010000002027824 */ /* 0x000fe200078e00ff */
[----:B------:R-:W-:-:S04]  /*6f00*/  LEA R3, R0, 0x3b800000, 0x17 ;  /* 0x3b80000000037811 */ /* 0x000fc800078eb8ff */
[----:B------:R-:W-:Y:S02]  /*6f10*/  LOP3.LUT R18, R3, R2, R18, 0xfe, !PT ;  /* 0x0000000203127212 */ /* 0x000fe400078efe12 */
.L_x_34532:
[----:B------:R-:W-:Y:S05]  /*6f20*/  BSYNC B0 ;  /* 0x0000000000007941 */ /* 0x000fea0003800000 */
.L_x_34531:
[----:B------:R-:W0:Y:S01]  /*6f30*/  F2I.FTZ.TRUNC.NTZ R18, R18 ;  /* 0x0000001200127305 */ /* 0x000e22000021f100 */
[----:B------:R-:W-:Y:S05]  /*6f40*/  BRA `(.L_x_34516) ;  /* 0x0000045000007947 */ /* 0x000fea0003800000 */
.L_x_34529:
        /* <DEDUP_REMOVED lines=21> */
.L_x_34538:
[----:B------:R-:W-:Y:S05]  /*70a0*/  BSYNC B1 ;  /* 0x0000000000017941 */ /* 0x000fea0003800000 */
.L_x_34537:
[----:B------:R-:W-:Y:S01]  /*70b0*/  IMAD.SHL.U32 R2, R2, 0x200000, RZ ;  /* 0x0020000002027824 */ /* 0x000fe200078e00ff */
[----:B------:R-:W-:-:S04]  /*70c0*/  LEA R3, R0, 0x37800000, 0x17 ;  /* 0x3780000000037811 */ /* 0x000fc800078eb8ff */
[----:B------:R-:W-:Y:S02]  /*70d0*/  LOP3.LUT R18, R3, R2, R18, 0xfe, !PT ;  /* 0x0000000203127212 */ /* 0x000fe400078efe12 */
.L_x_34536:
[----:B------:R-:W-:Y:S05]  /*70e0*/  BSYNC B0 ;  /* 0x0000000000007941 */ /* 0x000fea0003800000 */
.L_x_34535:
[----:B------:R-:W0:Y:S01]  /*70f0*/  F2I.FTZ.TRUNC.NTZ R18, R18 ;  /* 0x0000001200127305 */ /* 0x000e22000021f100 */
[----:B------:R-:W-:Y:S05]  /*7100*/  BRA `(.L_x_34516) ;  /* 0x0000029000007947 */ /* 0x000fea0003800000 */
.L_x_34528:
        /* <DEDUP_REMOVED lines=14> */
.L_x_34542:
[----:B------:R-:W-:Y:S05]  /*71f0*/  BSYNC B0 ;  /* 0x0000000000007941 */ /* 0x000fea0003800000 */
.L_x_34541:
[----:B------:R-:W0:Y:S01]  /*7200*/  F2I.FTZ.TRUNC.NTZ R18, R18 ;  /* 0x0000001200127305 */ /* 0x000e22000021f100 */
[----:B------:R-:W-:Y:S05]  /*7210*/  BRA `(.L_x_34516) ;  /* 0x0000018000007947 */ /* 0x000fea0003800000 */
.L_x_34515:
        /* <DEDUP_REMOVED lines=21> */
.L_x_34540:
[----:B------:R0:W5:Y:S01]  /*7370*/  LDG.E R18, [R2.64] ;  /* 0x0000002402127981 */ /* 0x000162000c1e1900 */
[----:B------:R-:W-:Y:S05]  /*7380*/  BRA `(.L_x_34516) ;  /* 0x0000001000007947 */ /* 0x000fea0003800000 */
.L_x_34539:
[----:B------:R0:W5:Y:S02]  /*7390*/  LDG.E R18, [R2.64] ;  /* 0x0000002402127981 */ /* 0x000164000c1e1900 */
.L_x_34516:
        /* <DEDUP_REMOVED lines=15> */
.L_x_34546:
[----:B------:R0:W-:Y:S01]  /*7490*/  STG.E.U8 [R16.64], R2 ;  /* 0x0000000210007986 */ /* 0x0001e2000c101124 */
[----:B------:R-:W-:Y:S05]  /*74a0*/  BRA `(.L_x_34548) ;  /* 0x00000d7000007947 */ /* 0x000fea0003800000 */
.L_x_34545:
        /* <DEDUP_REMOVED lines=9> */
.L_x_34550:
[----:B------:R0:W-:Y:S01]  /*7540*/  STG.E [R16.64], R2 ;  /* 0x0000000210007986 */ /* 0x0001e2000c101924 */
[----:B------:R-:W-:Y:S05]  /*7550*/  BRA `(.L_x_34548) ;  /* 0x00000cc000007947 */ /* 0x000fea0003800000 */
.L_x_34549:
[----:B------:R0:W-:Y:S01]  /*7560*/  STG.E.U16 [R16.64], R2 ;  /* 0x0000000210007986 */ /* 0x0001e2000c101524 */
[----:B------:R-:W-:Y:S05]  /*7570*/  BRA `(.L_x_34548) ;  /* 0x00000ca000007947 */ /* 0x000fea0003800000 */
.L_x_34544:
        /* <DEDUP_REMOVED lines=9> */
.L_x_34552:
[----:B------:R-:W0:Y:S02]  /*7610*/  I2F R0, R2 ;  /* 0x0000000200007306 */ /* 0x000e240000201400 */
[----:B0-----:R-:W-:-:S05]  /*7620*/  F2FP.PACK_AB R0, RZ, R0 ;  /* 0x00000000ff00723e */ /* 0x001fca00000000ff */
[----:B------:R0:W-:Y:S01]  /*7630*/  STG.E.U16 [R16.64], R0 ;  /* 0x0000000010007986 */ /* 0x0001e2000c101524 */
[----:B------:R-:W-:Y:S05]  /*7640*/  BRA `(.L_x_34548) ;  /* 0x00000bd000007947 */ /* 0x000fea0003800000 */
.L_x_34551:
        /* <DEDUP_REMOVED lines=10> */
.L_x_34554:
[----:B------:R-:W0:Y:S02]  /*76f0*/  I2F R2, R2 ;  /* 0x0000000200027306 */ /* 0x000e240000201400 */
[----:B0-----:R-:W-:-:S04]  /*7700*/  F2FP.PACK_AB R3, RZ, R2 ;  /* 0x00000002ff03723e */ /* 0x001fc800000000ff */
[----:B------:R-:W-:-:S05]  /*7710*/  PRMT R3, R3, 0x5410, RZ ;  /* 0x0000541003037816 */ /* 0x000fca00000000ff */
[----:B------:R0:W-:Y:S01]  /*7720*/  STG.E [R16.64], R3 ;  /* 0x0000000310007986 */ /* 0x0001e2000c101924 */
[----:B------:R-:W-:Y:S05]  /*7730*/  BRA `(.L_x_34548) ;  /* 0x00000ae000007947 */ /* 0x000fea0003800000 */
.L_x_34553:
[----:B------:R-:W0:Y:S02]  /*7740*/  I2F.F64 R2, R2 ;  /* 0x0000000200027312 */ /* 0x000e240000201c00 */
[----:B0-----:R0:W-:Y:S01]  /*7750*/  STG.E.64 [R16.64], R2 ;  /* 0x0000000210007986 */ /* 0x0011e2000c101b24 */
[----:B------:R-:W-:Y:S05]  /*7760*/  BRA `(.L_x_34548) ;  /* 0x00000ab000007947 */ /* 0x000fea0003800000 */
.L_x_34543:
        /* <DEDUP_REMOVED lines=12> */
.L_x_34557:
[----:B------:R-:W0:Y:S01]  /*7830*/  I2F.F64 R4, R2 ;  /* 0x0000000200047312 */ /* 0x000e220000201c00 */
[----:B------:R-:W-:-:S05]  /*7840*/  CS2R R6, SRZ ;  /* 0x0000000000067805 */ /* 0x000fca000001ff00 */
[----:B0-----:R0:W-:Y:S01]  /*7850*/  STG.E.128 [R16.64], R4 ;  /* 0x0000000410007986 */ /* 0x0011e2000c101d24 */
[----:B------:R-:W-:Y:S05]  /*7860*/  BRA `(.L_x_34548) ;  /* 0x000009b000007947 */ /* 0x000fea0003800000 */
.L_x_34556:
        /* <DEDUP_REMOVED lines=21> */
.L_x_34561:
[----:B------:R-:W-:Y:S05]  /*79c0*/  BSYNC B0 ;  /* 0x0000000000007941 */ /* 0x000fea0003800000 */
.L_x_34560:
[----:B------:R-:W-:-:S05]  /*79d0*/  LOP3.LUT R3, R0, R3, RZ, 0xfc, !PT ;  /* 0x0000000300037212 */ /* 0x000fca00078efcff */
[----:B------:R0:W-:Y:S01]  /*79e0*/  STG.E.U8 [R16.64], R3 ;  /* 0x0000000310007986 */ /* 0x0001e2000c101124 */
[----:B------:R-:W-:Y:S05]  /*79f0*/  BRA `(.L_x_34548) ;  /* 0x0000082000007947 */ /* 0x000fea0003800000 */
.L_x_34559:
        /* <DEDUP_REMOVED lines=13> */
.L_x_34563:
[----:B------:R-:W-:Y:S01]  /*7ad0*/  IMAD.MOV.U32 R0, RZ, RZ, 0x7f ;  /* 0x0000007fff007424 */ /* 0x000fe200078e00ff */
[----:B------:R-:W-:-:S04]  /*7ae0*/  ISETP.GT.U32.AND P0, PT, R3, 0x7f800000, PT ;  /* 0x7f8000000300780c */ /* 0x000fc80003f04070 */
[----:B------:R-:W-:-:S04]  /*7af0*/  SEL R0, R0, 0x7c, P0 ;  /* 0x0000007c00007807 */ /* 0x000fc80000000000 */
.L_x_34564:
[----:B------:R-:W-:Y:S05]  /*7b00*/  BSYNC B0 ;  /* 0x0000000000007941 */ /* 0x000fea0003800000 */
.L_x_34562:
[----:B------:R-:W-:-:S04]  /*7b10*/  LOP3.LUT R2, R5, 0x80000000, RZ, 0xc0, !PT ;  /* 0x8000000005027812 */ /* 0x000fc800078ec0ff */
[----:B------:R-:W-:-:S04]  /*7b20*/  SHF.R.U32.HI R3, RZ, 0x18, R2 ;  /* 0x00000018ff037819 */ /* 0x000fc80000011602 */
[----:B------:R-:W-:-:S05]  /*7b30*/  LOP3.LUT R3, R0, R3, RZ, 0xfc, !PT ;  /* 0x0000000300037212 */ /* 0x000fca00078efcff */
[----:B------:R0:W-:Y:S01]  /*7b40*/  STG.E.U8 [R16.64], R3 ;  /* 0x0000000310007986 */ /* 0x0001e2000c101124 */
[----:B------:R-:W-:Y:S05]  /*7b50*/  BRA `(.L_x_34548) ;  /* 0x000006c000007947 */ /* 0x000fea0003800000 */
.L_x_34558:
[----:B------:R-:W0:Y:S02]  /*7b60*/  I2F R0, R2 ;  /* 0x0000000200007306 */ /* 0x000e240000201400 */
[----:B0-----:R-:W-:-:S05]  /*7b70*/  F2FP.BF16.PACK_AB R0, RZ, R0 ;  /* 0x00000000ff00723e */ /* 0x001fca00000010ff */
[----:B------:R0:W-:Y:S01]  /*7b80*/  STG.E.U16 [R16.64], R0 ;  /* 0x0000000010007986 */ /* 0x0001e2000c101524 */
[----:B------:R-:W-:Y:S05]  /*7b90*/  BRA `(.L_x_34548) ;  /* 0x0000068000007947 */ /* 0x000fea0003800000 */
.L_x_34555:
        /* <DEDUP_REMOVED lines=10> */
.L_x_34567:
        /* <DEDUP_REMOVED lines=17> */
.L_x_34570:
[----:B------:R-:W-:-:S04]  /*7d50*/  LOP3.LUT R2, R5, 0x80000000, RZ, 0xc0, !PT ;  /* 0x8000000005027812 */ /* 0x000fc800078ec0ff */
[----:B------:R-:W-:-:S04]  /*7d60*/  SHF.R.U32.HI R3, RZ, 0x18, R2 ;  /* 0x00000018ff037819 */ /* 0x000fc80000011602 */
[----:B------:R-:W-:-:S04]  /*7d70*/  LOP3.LUT R0, R0, R3, RZ, 0xfc, !PT ;  /* 0x0000000300007212 */ /* 0x000fc800078efcff */
[----:B------:R-:W-:Y:S02]  /*7d80*/  PRMT R8, R0, 0x7610, R8 ;  /* 0x0000761000087816 */ /* 0x000fe40000000008 */
.L_x_34569:
[----:B------:R-:W-:Y:S05]  /*7d90*/  BSYNC B0 ;  /* 0x0000000000007941 */ /* 0x000fea0003800000 */
.L_x_34568:
[----:B------:R0:W-:Y:S01]  /*7da0*/  STG.E.U8 [R16.64], R8 ;  /* 0x0000000810007986 */ /* 0x0001e2000c101124 */
[----:B------:R-:W-:Y:S05]  /*7db0*/  BRA `(.L_x_34548) ;  /* 0x0000046000007947 */ /* 0x000fea0003800000 */
.L_x_34566:
        /* <DEDUP_REMOVED lines=17> */
.L_x_34573:
[----:B------:R-:W-:-:S04]  /*7ed0*/  LOP3.LUT R2, R5, 0x80000000, RZ, 0xc0, !PT ;  /* 0x8000000005027812 */ /* 0x000fc800078ec0ff */
[----:B------:R-:W-:-:S04]  /*7ee0*/  SHF.R.U32.HI R3, RZ, 0x18, R2 ;  /* 0x00000018ff037819 */ /* 0x000fc80000011602 */
[----:B------:R-:W-:-:S04]  /*7ef0*/  LOP3.LUT R0, R0, R3, RZ, 0xfc, !PT ;  /* 0x0000000300007212 */ /* 0x000fc800078efcff */
[----:B------:R-:W-:Y:S02]  /*7f00*/  PRMT R8, R0, 0x7610, R8 ;  /* 0x0000761000087816 */ /* 0x000fe40000000008 */
.L_x_34572:
[----:B------:R-:W-:Y:S05]  /*7f10*/  BSYNC B0 ;  /* 0x0000000000007941 */ /* 0x000fea0003800000 */
.L_x_34571:
[----:B------:R0:W-:Y:S01]  /*7f20*/  STG.E.U8 [R16.64], R8 ;  /* 0x0000000810007986 */ /* 0x0001e2000c101124 */
[----:B------:R-:W-:Y:S05]  /*7f30*/  BRA `(.L_x_34548) ;  /* 0x000002e000007947 */ /* 0x000fea0003800000 */
.L_x_34565:
        /* <DEDUP_REMOVED lines=22> */
.L_x_34547:
        /* <DEDUP_REMOVED lines=20> */
.L_x_34575:
[----:B------:R-:W-:-:S05]  /*81e0*/  SHF.R.S32.HI R3, RZ, 0x1f, R2 ;  /* 0x0000001fff037819 */ /* 0x000fca0000011402 */
[----:B------:R0:W-:Y:S01]  /*81f0*/  STG.E.64 [R16.64], R2 ;  /* 0x0000000210007986 */ /* 0x0001e2000c101b24 */
[----:B------:R-:W-:Y:S05]  /*8200*/  BRA `(.L_x_34548) ;  /* 0x0000001000007947 */ /* 0x000fea0003800000 */
.L_x_34574:
[----:B------:R0:W-:Y:S02]  /*8210*/  STG.E [R16.64], R2 ;  /* 0x0000000210007986 */ /* 0x0001e4000c101924 */
.L_x_34548:
[----:B------:R-:W-:Y:S02]  /*8220*/  IADD3 R19, R19, 0x80, RZ ;  /* 0x0000008013137810 */ /* 0x000fe40007ffe0ff */
.L_x_34443:
[----:B------:R-:W-:Y:S05]  /*8230*/  BSYNC B6 ;  /* 0x0000000000067941 */ /* 0x000fea0003800000 */
.L_x_34442:
        /* <DEDUP_REMOVED lines=230> */
.L_x_34576:
        /* <DEDUP_REMOVED lines=18> */
.L_x_34580:
[----:B------:R0:W5:Y:S01]  /*91c0*/  LDG.E.U8 R18, [R2.64] ;  /* 0x0000002402127981 */ /* 0x000162000c1e1100 */
[----:B------:R-:W-:Y:S05]  /*91d0*/  BRA `(.L_x_34582) ;  /* 0x00000d0000007947 */ /* 0x000fea0003800000 */
.L_x_34579:
        /* <DEDUP_REMOVED lines=8> */
.L_x_34584:
[----:B------:R0:W5:Y:S01]  /*9260*/  LDG.E R18, [R2.64] ;  /* 0x0000002402127981 */ /* 0x000162000c1e1900 */
[----:B------:R-:W-:Y:S05]  /*9270*/  BRA `(.L_x_34582) ;  /* 0x00000c6000007947 */ /* 0x000fea0003800000 */
.L_x_34583:
[----:B------:R0:W5:Y:S01]  /*9280*/  LDG.E.S16 R18, [R2.64] ;  /* 0x0000002402127981 */ /* 0x000162000c1e1700 */
[----:B------:R-:W-:Y:S05]  /*9290*/  BRA `(.L_x_34582) ;  /* 0x00000c4000007947 */ /* 0x000fea0003800000 */
.L_x_34578:
        /* <DEDUP_REMOVED lines=9> */
.L_x_34586:
[----:B------:R-:W2:Y:S02]  /*9330*/  LDG.E.U16 R2, [R2.64] ;  /* 0x0000002402027981 */ /* 0x000ea4000c1e1500 */
[----:B--2---:R-:W-:-:S06]  /*9340*/  HADD2.F32 R18, -RZ, R2.H0_H0 ;  /* 0x20000002ff127230 */ /* 0x004fcc0000004100 */
[----:B------:R-:W0:Y:S01]  /*9350*/  F2I.FTZ.TRUNC.NTZ R18, R18 ;  /* 0x0000001200127305 */ /* 0x000e22000021f100 */
[----:B------:R-:W-:Y:S05]  /*9360*/  BRA `(.L_x_34582) ;  /* 0x00000b7000007947 */ /* 0x000fea0003800000 */
.L_x_34585:
        /* <DEDUP_REMOVED lines=9> */
.L_x_34588:
[----:B------:R-:W2:Y:S02]  /*9400*/  LDG.E.U16 R2, [R2.64] ;  /* 0x0000002402027981 */ /* 0x000ea4000c1e1500 */
[----:B--2---:R-:W-:-:S06]  /*9410*/  HADD2.F32 R18, -RZ, R2.H0_H0 ;  /* 0x20000002ff127230 */ /* 0x004fcc0000004100 */
[----:B------:R-:W0:Y:S01]  /*9420*/  F2I.FTZ.TRUNC.NTZ R18, R18 ;  /* 0x0000001200127305 */ /* 0x000e22000021f100 */
[----:B------:R-:W-:Y:S05]  /*9430*/  BRA `(.L_x_34582) ;  /* 0x00000aa000007947 */ /* 0x000fea0003800000 */
.L_x_34587:
[----:B------:R-:W2:Y:S02]  /*9440*/  LDG.E.64 R18, [R2.64] ;  /* 0x0000002402127981 */ /* 0x000ea4000c1e1b00 */
[----:B--2---:R0:W1:Y:S01]  /*9450*/  F2I.F64.TRUNC R18, R18 ;  /* 0x0000001200127311 */ /* 0x004062000030d100 */
[----:B------:R-:W-:Y:S05]  /*9460*/  BRA `(.L_x_34582) ;  /* 0x00000a7000007947 */ /* 0x000fea0003800000 */
.L_x_34577:
        /* <DEDUP_REMOVED lines=12> */
.L_x_34591:
[----:B------:R-:W2:Y:S02]  /*9530*/  LDG.E.64 R2, [R2.64] ;  /* 0x0000002402027981 */ /* 0x000ea4000c1e1b00 */
[----:B--2---:R0:W1:Y:S01]  /*9540*/  F2I.F64.TRUNC R18, R2 ;  /* 0x0000000200127311 */ /* 0x004062000030d100 */
[----:B------:R-:W-:Y:S05]  /*9550*/  BRA `(.L_x_34582) ;  /* 0x0000098000007947 */ /* 0x000fea0003800000 */
.L_x_34590:
        /* <DEDUP_REMOVED lines=27> */
.L_x_34593:
        /* <DEDUP_REMOVED lines=14> */
.L_x_34592:
[----:B------:R-:W2:Y:S02]  /*97f0*/  LDG.E.U16 R18, [R2.64] ;  /* 0x0000002402127981 */ /* 0x000ea4000c1e1500 */
[----:B--2---:R-:W-:-:S06]  /*9800*/  PRMT R18, RZ, 0x5410, R18 ;  /* 0x00005410ff127816 */ /* 0x004fcc0000000012 */
[----:B------:R-:W0:Y:S01]  /*9810*/  F2I.FTZ.TRUNC.NTZ R18, R18 ;  /* 0x0000001200127305 */ /* 0x000e22000021f100 */
[----:B------:R-:W-:Y:S05]  /*9820*/  BRA `(.L_x_34582) ;  /* 0x000006b000007947 */ /* 0x000fea0003800000 */
.L_x_34589:
        /* <DEDUP_REMOVED lines=10> */
.L_x_34596:
        /* <DEDUP_REMOVED lines=21> */
.L_x_34600:
[----:B------:R-:W-:Y:S05]  /*9a20*/  BSYNC B1 ;  /* 0x0000000000017941 */ /* 0x000fea0003800000 */
.L_x_34599:
[----:B------:R-:W-:Y:S01]  /*9a30*/  IMAD.SHL.U32 R2, R2, 0x100000, RZ ;  /* 0x0010000002027824 */ /* 0x000fe200078e00ff */
[----:B------:R-:W-:-:S04]  /*9a40*/  LEA R3, R0, 0x3b800000, 0x17 ;  /* 0x3b80000000037811 */ /* 0x000fc800078eb8ff */
[----:B------:R-:W-:Y:S02]  /*9a50*/  LOP3.LUT R18, R3, R2, R18, 0xfe, !PT ;  /* 0x0000000203127212 */ /* 0x000fe400078efe12 */
.L_x_34598:
[----:B------:R-:W-:Y:S05]  /*9a60*/  BSYNC B0 ;  /* 0x0000000000007941 */ /* 0x000fea0003800000 */
.L_x_34597:
[----:B------:R-:W0:Y:S01]  /*9a70*/  F2I.FTZ.TRUNC.NTZ R18, R18 ;  /* 0x0000001200127305 */ /* 0x000e22000021f100 */
[----:B------:R-:W-:Y:S05]  /*9a80*/  BRA `(.L_x_34582) ;  /* 0x0000045000007947 */ /* 0x000fea0003800000 */
.L_x_34595:
        /* <DEDUP_REMOVED lines=21> */
.L_x_34604:
[----:B------:R-:W-:Y:S05]  /*9be0*/  BSYNC B1 ;  /* 0x0000000000017941 */ /* 0x000fea0003800000 */
.L_x_34603:
[----:B------:R-:W-:Y:S01]  /*9bf0*/  IMAD.SHL.U32 R2, R2, 0x200000, RZ ;  /* 0x0020000002027824 */ /* 0x000fe200078e00ff */
[----:B------:R-:W-:-:S04]  /*9c00*/  LEA R3, R0, 0x37800000, 0x17 ;  /* 0x3780000000037811 */ /* 0x000fc800078eb8ff */
[----:B------:R-:W-:Y:S02]  /*9c10*/  LOP3.LUT R18, R3, R2, R18, 0xfe, !PT ;  /* 0x0000000203127212 */ /* 0x000fe400078efe12 */
.L_x_34602:
[----:B------:R-:W-:Y:S05]  /*9c20*/  BSYNC B0 ;  /* 0x0000000000007941 */ /* 0x000fea0003800000 */
.L_x_34601:
[----:B------:R-:W0:Y:S01]  /*9c30*/  F2I.FTZ.TRUNC.NTZ R18, R18 ;  /* 0x0000001200127305 */ /* 0x000e22000021f100 */
[----:B------:R-:W-:Y:S05]  /*9c40*/  BRA `(.L_x_34582) ;  /* 0x0000029000007947 */ /* 0x000fea0003800000 */
.L_x_34594:
        /* <DEDUP_REMOVED lines=14> */
.L_x_34608:
[----:B------:R-:W-:Y:S05]  /*9d30*/  BSYNC B0 ;  /* 0x0000000000007941 */ /* 0x000fea0003800000 */
.L_x_34607:
[----:B------:R-:W0:Y:S01]  /*9d40*/  F2I.FTZ.TRUNC.NTZ R18, R18 ;  /* 0x0000001200127305 */ /* 0x000e22000021f100 */
[----:B------:R-:W-:Y:S05]  /*9d50*/  BRA `(.L_x_34582) ;  /* 0x0000018000007947 */ /* 0x000fea0003800000 */
.L_x_34581:
        /* <DEDUP_REMOVED lines=21> */
.L_x_34606:
[----:B------:R0:W5:Y:S01]  /*9eb0*/  LDG.E R18, [R2.64] ;  /* 0x0000002402127981 */ /* 0x000162000c1e1900 */
[----:B------:R-:W-:Y:S05]  /*9ec0*/  BRA `(.L_x_34582) ;  /* 0x0000001000007947 */ /* 0x000fea0003800000 */
.L_x_34605:
[----:B------:R0:W5:Y:S02]  /*9ed0*/  LDG.E R18, [R2.64] ;  /* 0x0000002402127981 */ /* 0x000164000c1e1900 */
.L_x_34582:
        /* <DEDUP_REMOVED lines=15> */
.L_x_34612:
[----:B------:R-:W-:Y:S01]  /*9fd0*/  STG.E.U8 [R16.64], R2 ;  /* 0x0000000210007986 */ /* 0x000fe2000c101124 */
[----:B------:R-:W-:Y:S05]  /*9fe0*/  EXIT ;  /* 0x000000000000794d */ /* 0x000fea0003800000 */
.L_x_34611:
        /* <DEDUP_REMOVED lines=9> */
.L_x_34615:
[----:B------:R-:W-:Y:S01]  /*a080*/  STG.E [R16.64], R2 ;  /* 0x0000000210007986 */ /* 0x000fe2000c101924 */
[----:B------:R-:W-:Y:S05]  /*a090*/  EXIT ;  /* 0x000000000000794d */ /* 0x000fea0003800000 */
.L_x_34614:
[----:B------:R-:W-:Y:S01]  /*a0a0*/  STG.E.U16 [R16.64], R2 ;  /* 0x0000000210007986 */ /* 0x000fe2000c101524 */
[----:B------:R-:W-:Y:S05]  /*a0b0*/  EXIT ;  /* 0x000000000000794d */ /* 0x000fea0003800000 */
.L_x_34610:
        /* <DEDUP_REMOVED lines=9> */
.L_x_34617:
[----:B------:R-:W0:Y:S02]  /*a150*/  I2F R0, R2 ;  /* 0x0000000200007306 */ /* 0x000e240000201400 */
[----:B0-----:R-:W-:-:S05]  /*a160*/  F2FP.PACK_AB R0, RZ, R0 ;  /* 0x00000000ff00723e */ /* 0x001fca00000000ff */
[----:B------:R-:W-:Y:S01]  /*a170*/  STG.E.U16 [R16.64], R0 ;  /* 0x0000000010007986 */ /* 0x000fe2000c101524 */
[----:B------:R-:W-:Y:S05]  /*a180*/  EXIT ;  /* 0x000000000000794d */ /* 0x000fea0003800000 */
.L_x_34616:
        /* <DEDUP_REMOVED lines=10> */
.L_x_34619:
[----:B------:R-:W0:Y:S02]  /*a230*/  I2F R2, R2 ;  /* 0x0000000200027306 */ /* 0x000e240000201400 */
[----:B0-----:R-:W-:-:S04]  /*a240*/  F2FP.PACK_AB R3, RZ, R2 ;  /* 0x00000002ff03723e */ /* 0x001fc800000000ff */
[----:B------:R-:W-:-:S05]  /*a250*/  PRMT R3, R3, 0x5410, RZ ;  /* 0x0000541003037816 */ /* 0x000fca00000000ff */
[----:B------:R-:W-:Y:S01]  /*a260*/  STG.E [R16.64], R3 ;  /* 0x0000000310007986 */ /* 0x000fe2000c101924 */
[----:B------:R-:W-:Y:S05]  /*a270*/  EXIT ;  /* 0x000000000000794d */ /* 0x000fea0003800000 */
.L_x_34618:
[----:B------:R-:W0:Y:S02]  /*a280*/  I2F.F64 R2, R2 ;  /* 0x0000000200027312 */ /* 0x000e240000201c00 */
[----:B0-----:R-:W-:Y:S01]  /*a290*/  STG.E.64 [R16.64], R2 ;  /* 0x0000000210007986 */ /* 0x001fe2000c101b24 */
[----:B------:R-:W-:Y:S05]  /*a2a0*/  EXIT ;  /* 0x000000000000794d */ /* 0x000fea0003800000 */
.L_x_34609:
        /* <DEDUP_REMOVED lines=12> */
.L_x_34622:
[----:B------:R-:W0:Y:S01]  /*a370*/  I2F.F64 R4, R2 ;  /* 0x0000000200047312 */ /* 0x000e220000201c00 */
[----:B------:R-:W-:-:S05]  /*a380*/  CS2R R6, SRZ ;  /* 0x0000000000067805 */ /* 0x000fca000001ff00 */
[----:B0-----:R-:W-:Y:S01]  /*a390*/  STG.E.128 [R16.64], R4 ;  /* 0x0000000410007986 */ /* 0x001fe2000c101d24 */
[----:B------:R-:W-:Y:S05]  /*a3a0*/  EXIT ;  /* 0x000000000000794d */ /* 0x000fea0003800000 */
.L_x_34621:
        /* <DEDUP_REMOVED lines=21> */
.L_x_34626:
[----:B------:R-:W-:Y:S05]  /*a500*/  BSYNC B0 ;  /* 0x0000000000007941 */ /* 0x000fea0003800000 */
.L_x_34625:
[----:B------:R-:W-:-:S05]  /*a510*/  LOP3.LUT R3, R0, R3, RZ, 0xfc, !PT ;  /* 0x0000000300037212 */ /* 0x000fca00078efcff */
[----:B------:R-:W-:Y:S01]  /*a520*/  STG.E.U8 [R16.64], R3 ;  /* 0x0000000310007986 */ /* 0x000fe2000c101124 */
[----:B------:R-:W-:Y:S05]  /*a530*/  EXIT ;  /* 0x000000000000794d */ /* 0x000fea0003800000 */
.L_x_34624:
        /* <DEDUP_REMOVED lines=13> */
.L_x_34628:
[----:B------:R-:W-:Y:S01]  /*a610*/  IMAD.MOV.U32 R0, RZ, RZ, 0x7f ;  /* 0x0000007fff007424 */ /* 0x000fe200078e00ff */
[----:B------:R-:W-:-:S04]  /*a620*/  ISETP.GT.U32.AND P0, PT, R3, 0x7f800000, PT ;  /* 0x7f8000000300780c */ /* 0x000fc80003f04070 */
[----:B------:R-:W-:-:S04]  /*a630*/  SEL R0, R0, 0x7c, P0 ;  /* 0x0000007c00007807 */ /* 0x000fc80000000000 */
.L_x_34629:
[----:B------:R-:W-:Y:S05]  /*a640*/  BSYNC B0 ;  /* 0x0000000000007941 */ /* 0x000fea0003800000 */
.L_x_34627:
[----:B------:R-:W-:-:S04]  /*a650*/  LOP3.LUT R2, R5, 0x80000000, RZ, 0xc0, !PT ;  /* 0x8000000005027812 */ /* 0x000fc800078ec0ff */
[----:B------:R-:W-:-:S04]  /*a660*/  SHF.R.U32.HI R3, RZ, 0x18, R2 ;  /* 0x00000018ff037819 */ /* 0x000fc80000011602 */
[----:B------:R-:W-:-:S05]  /*a670*/  LOP3.LUT R3, R0, R3, RZ, 0xfc, !PT ;  /* 0x0000000300037212 */ /* 0x000fca00078efcff */
[----:B------:R-:W-:Y:S01]  /*a680*/  STG.E.U8 [R16.64], R3 ;  /* 0x0000000310007986 */ /* 0x000fe2000c101124 */
[----:B------:R-:W-:Y:S05]  /*a690*/  EXIT ;  /* 0x000000000000794d */ /* 0x000fea0003800000 */
.L_x_34623:
[----:B------:R-:W0:Y:S02]  /*a6a0*/  I2F R0, R2 ;  /* 0x0000000200007306 */ /* 0x000e240000201400 */
[----:B0-----:R-:W-:-:S05]  /*a6b0*/  F2FP.BF16.PACK_AB R0, RZ, R0 ;  /* 0x00000000ff00723e */ /* 0x001fca00000010ff */
[----:B------:R-:W-:Y:S01]  /*a6c0*/  STG.E.U16 [R16.64], R0 ;  /* 0x0000000010007986 */ /* 0x000fe2000c101524 */
[----:B------:R-:W-:Y:S05]  /*a6d0*/  EXIT ;  /* 0x000000000000794d */ /* 0x000fea0003800000 */
.L_x_34620:
        /* <DEDUP_REMOVED lines=10> */
.L_x_34632:
        /* <DEDUP_REMOVED lines=17> */
.L_x_34635:
[----:B------:R-:W-:-:S04]  /*a890*/  LOP3.LUT R2, R5, 0x80000000, RZ, 0xc0, !PT ;  /* 0x8000000005027812 */ /* 0x000fc800078ec0ff */
[----:B------:R-:W-:-:S04]  /*a8a0*/  SHF.R.U32.HI R3, RZ, 0x18, R2 ;  /* 0x00000018ff037819 */ /* 0x000fc80000011602 */
[----:B------:R-:W-:-:S04]  /*a8b0*/  LOP3.LUT R0, R0, R3, RZ, 0xfc, !PT ;  /* 0x0000000300007212 */ /* 0x000fc800078efcff */
[----:B------:R-:W-:Y:S02]  /*a8c0*/  PRMT R8, R0, 0x7610, R8 ;  /* 0x0000761000087816 */ /* 0x000fe40000000008 */
.L_x_34634:
[----:B------:R-:W-:Y:S05]  /*a8d0*/  BSYNC B0 ;  /* 0x0000000000007941 */ /* 0x000fea0003800000 */
.L_x_34633:
[----:B------:R-:W-:Y:S01]  /*a8e0*/  STG.E.U8 [R16.64], R8 ;  /* 0x0000000810007986 */ /* 0x000fe2000c101124 */
[----:B------:R-:W-:Y:S05]  /*a8f0*/  EXIT ;  /* 0x000000000000794d */ /* 0x000fea0003800000 */
.L_x_34631:
        /* <DEDUP_REMOVED lines=17> */
.L_x_34638:
[----:B------:R-:W-:-:S04]  /*aa10*/  LOP3.LUT R2, R5, 0x80000000, RZ, 0xc0, !PT ;  /* 0x8000000005027812 */ /* 0x000fc800078ec0ff */
[----:B------:R-:W-:-:S04]  /*aa20*/  SHF.R.U32.HI R3, RZ, 0x18, R2 ;  /* 0x00000018ff037819 */ /* 0x000fc80000011602 */
[----:B------:R-:W-:-:S04]  /*aa30*/  LOP3.LUT R0, R0, R3, RZ, 0xfc, !PT ;  /* 0x0000000300007212 */ /* 0x000fc800078efcff */
[----:B------:R-:W-:Y:S02]  /*aa40*/  PRMT R8, R0, 0x7610, R8 ;  /* 0x0000761000087816 */ /* 0x000fe40000000008 */
.L_x_34637:
[----:B------:R-:W-:Y:S05]  /*aa50*/  BSYNC B0 ;  /* 0x0000000000007941 */ /* 0x000fea0003800000 */
.L_x_34636:
[----:B------:R-:W-:Y:S01]  /*aa60*/  STG.E.U8 [R16.64], R8 ;  /* 0x0000000810007986 */ /* 0x000fe2000c101124 */
[----:B------:R-:W-:Y:S05]  /*aa70*/  EXIT ;  /* 0x000000000000794d */ /* 0x000fea0003800000 */
.L_x_34630:
        /* <DEDUP_REMOVED lines=22> */
.L_x_34613:
        /* <DEDUP_REMOVED lines=20> */
.L_x_34640:
[----:B------:R-:W-:-:S05]  /*ad20*/  SHF.R.S32.HI R3, RZ, 0x1f, R2 ;  /* 0x0000001fff037819 */ /* 0x000fca0000011402 */
[----:B------:R-:W-:Y:S01]  /*ad30*/  STG.E.64 [R16.64], R2 ;  /* 0x0000000210007986 */ /* 0x000fe2000c101b24 */
[----:B------:R-:W-:Y:S05]  /*ad40*/  EXIT ;  /* 0x000000000000794d */ /* 0x000fea0003800000 */
.L_x_34639:
[----:B------:R-:W-:Y:S01]  /*ad50*/  STG.E [R16.64], R2 ;  /* 0x0000000210007986 */ /* 0x000fe2000c101924 */
[----:B------:R-:W-:Y:S05]  /*ad60*/  EXIT ;  /* 0x000000000000794d */ /* 0x000fea0003800000 */
.L_x_34641:
        /* <DEDUP_REMOVED lines=9> */
.L_x_40275:


//--------------------- .text._ZN2at6native27unrolled_elementwise_kernelINS0_13AUnaryFunctorIiiiZZZNS0_19maximum_kernel_cudaERNS_18TensorIteratorBaseEENKUlvE_clEvENKUlvE1_clEvEUliiE_EESt5arrayIPcLm2EELi4E23TrivialOffsetCalculatorILi1EjESD_NS0_6memory12LoadWithCastILi1EEENSE_13StoreWithCastILi1EEEEEviT_T0_T2_T3_T4_T5_ --------------------------
	.section	.text._ZN2at6native27unrolled_elementwise_kernelINS0_13AUnaryFunctorIiiiZZZNS0_19maximum_kernel_cudaERNS_18TensorIteratorBaseEENKUlvE_clEvENKUlvE1_clEvEUliiE_EESt5arrayIPcLm2EELi4E23TrivialOffsetCalculatorILi1EjESD_NS0_6memory12LoadWithCastILi1EEENSE_13StoreWithCastILi1EEEEEviT_T0_T2_T3_T4_T5_,"ax",@progbits
	.sectioninfo	@"SHI_REGISTERS=28"
	.align	128
        .global         _ZN2at6native27unrolled_elementwise_kernelINS0_13AUnaryFunctorIiiiZZZNS0_19maximum_kernel_cudaERNS_18TensorIteratorBaseEENKUlvE_clEvENKUlvE1_clEvEUliiE_EESt5arrayIPcLm2EELi4E23TrivialOffsetCalculatorILi1EjESD_NS0_6memory12LoadWithCastILi1EEENSE_13StoreWithCastILi1EEEEEviT_T0_T2_T3_T4_T5_
        .type           _ZN2at6native27unrolled_elementwise_kernelINS0_13AUnaryFunctorIiiiZZZNS0_19maximum_kernel_cudaERNS_18TensorIteratorBaseEENKUlvE_clEvENKUlvE1_clEvEUliiE_EESt5arrayIPcLm2EELi4E23TrivialOffsetCalculatorILi1EjESD_NS0_6memory12LoadWithCastILi1EEENSE_13StoreWithCastILi1EEEEEviT_T0_T2_T3_T4_T5_,@function
        .size           _ZN2at6native27unrolled_elementwise_kernelINS0_13AUnaryFunctorIiiiZZZNS0_19maximum_kernel_cudaERNS_18TensorIteratorBaseEENKUlvE_clEvENKUlvE1_clEvEUliiE_EESt5arrayIPcLm2EELi4E23TrivialOffsetCalculatorILi1EjESD_NS0_6memory12LoadWithCastILi1EEENSE_13StoreWithCastILi1EEEEEviT_T0_T2_T3_T4_T5_,(.L_x_40276 - _ZN2at6native27unrolled_elementwise_kernelINS0_13AUnaryFunctorIiiiZZZNS0_19maximum_kernel_cudaERNS_18TensorIteratorBaseEENKUlvE_clEvENKUlvE1_clEvEUliiE_EESt5arrayIPcLm2EELi4E23TrivialOffsetCalculatorILi1EjESD_NS0_6memory12LoadWithCastILi1EEENSE_13StoreWithCastILi1EEEEEviT_T0_T2_T3_T4_T5_)
        .other          _ZN2at6native27unrolled_elementwise_kernelINS0_13AUnaryFunctorIiiiZZZNS0_19maximum_kernel_cudaERNS_18TensorIteratorBaseEENKUlvE_clEvENKUlvE1_clEvEUliiE_EESt5arrayIPcLm2EELi4E23TrivialOffsetCalculatorILi1EjESD_NS0_6memory12LoadWithCastILi1EEENSE_13StoreWithCastILi1EEEEEviT_T0_T2_T3_T4_T5_,@"STO_CUDA_ENTRY STV_DEFAULT"
_ZN2at6native27unrolled_elementwise_kernelINS0_13AUnaryFunctorIiiiZZZNS0_19maximum_kernel_cudaERNS_18TensorIteratorBaseEENKUlvE_clEvENKUlvE1_clEvEUliiE_EESt5arrayIPcLm2EELi4E23TrivialOffsetCalculatorILi1EjESD_NS0_6memory12LoadWithCastILi1EEENSE_13StoreWithCastILi1EEEEEviT_T0_T2_T3_T4_T5_:
.text._ZN2at6native27unrolled_elementwise_kernelINS0_13AUnaryFunctorIiiiZZZNS0_19maximum_kernel_cudaERNS_18TensorIteratorBaseEENKUlvE_clEvENKUlvE1_clEvEUliiE_EESt5arrayIPcLm2EELi4E23TrivialOffsetCalculatorILi1EjESD_NS0_6memory12LoadWithCastILi1EEENSE_13StoreWithCastILi1EEEEEviT_T0_T2_T3_T4_T5_:
        /* <DEDUP_REMOVED lines=29> */
.L_x_34647:
[----:B------:R0:W5:Y:S01]  /*01d0*/  LDG.E.U8 R18, [R2.64] ;  /* 0x0000002402127981 */ /* 0x000162000c1e1100 */
[----:B------:R-:W-:Y:S05]  /*01e0*/  BRA `(.L_x_34649) ;  /* 0x00000d1000007947 */ /* 0x000fea0003800000 */
.L_x_34646:
        /* <DEDUP_REMOVED lines=8> */
.L_x_34651:
[----:B------:R0:W5:Y:S01]  /*0270*/  LDG.E R18, [R2.64] ;  /* 0x0000002402127981 */ /* 0x000162000c1e1900 */
[----:B------:R-:W-:Y:S05]  /*0280*/  BRA `(.L_x_34649) ;  /* 0x00000c7000007947 */ /* 0x000fea0003800000 */
.L_x_34650:
[----:B------:R0:W5:Y:S01]  /*0290*/  LDG.E.S16 R18, [R2.64] ;  /* 0x0000002402127981 */ /* 0x000162000c1e1700 */
[----:B------:R-:W-:Y:S05]  /*02a0*/  BRA `(.L_x_34649) ;  /* 0x00000c5000007947 */ /* 0x000fea0003800000 */
.L_x_34645:
        /* <DEDUP_REMOVED lines=9> */
.L_x_34653:
[----:B------:R-:W2:Y:S02]  /*0340*/  LDG.E.U16 R2, [R2.64] ;  /* 0x0000002402027981 */ /* 0x000ea4000c1e1500 */
[----:B--2---:R-:W-:-:S06]  /*0350*/  HADD2.F32 R18, -RZ, R2.H0_H0 ;  /* 0x20000002ff127230 */ /* 0x004fcc0000004100 */
[----:B------:R-:W0:Y:S01]  /*0360*/  F2I.FTZ.TRUNC.NTZ R18, R18 ;  /* 0x0000001200127305 */ /* 0x000e22000021f100 */
[----:B------:R-:W-:Y:S05]  /*0370*/  BRA `(.L_x_34649) ;  /* 0x00000b8000007947 */ /* 0x000fea0003800000 */
.L_x_34652:
        /* <DEDUP_REMOVED lines=9> */
.L_x_34655:
[----:B------:R-:W2:Y:S02]  /*0410*/  LDG.E.U16 R2, [R2.64] ;  /* 0x0000002402027981 */ /* 0x000ea4000c1e1500 */
[----:B--2---:R-:W-:-:S06]  /*0420*/  HADD2.F32 R18, -RZ, R2.H0_H0 ;  /* 0x20000002ff127230 */ /* 0x004fcc0000004100 */
[----:B------:R-:W0:Y:S01]  /*0430*/  F2I.FTZ.TRUNC.NTZ R18, R18 ;  /* 0x0000001200127305 */ /* 0x000e22000021f100 */
[----:B------:R-:W-:Y:S05]  /*0440*/  BRA `(.L_x_34649) ;  /* 0x00000ab000007947 */ /* 0x000fea0003800000 */
.L_x_34654:
[----:B------:R-:W2:Y:S02]  /*0450*/  LDG.E.64 R18, [R2.64] ;  /* 0x0000002402127981 */ /* 0x000ea4000c1e1b00 */
[----:B--2---:R0:W1:Y:S01]  /*0460*/  F2I.F64.TRUNC R18, R18 ;  /* 0x0000001200127311 */ /* 0x004062000030d100 */
[----:B------:R-:W-:Y:S05]  /*0470*/  BRA `(.L_x_34649) ;  /* 0x00000a8000007947 */ /* 0x000fea0003800000 */
.L_x_34644:
        /* <DEDUP_REMOVED lines=12> */
.L_x_34658:
[----:B------:R-:W2:Y:S02]  /*0540*/  LDG.E.64 R2, [R2.64] ;  /* 0x0000002402027981 */ /* 0x000ea4000c1e1b00 */
[----:B--2---:R0:W1:Y:S01]  /*0550*/  F2I.F64.TRUNC R18, R2 ;  /* 0x0000000200127311 */ /* 0x004062000030d100 */
[----:B------:R-:W-:Y:S05]  /*0560*/  BRA `(.L_x_34649) ;  /* 0x0000099000007947 */ /* 0x000fea0003800000 */
.L_x_34657:
        /* <DEDUP_REMOVED lines=27> */
.L_x_34660:
        /* <DEDUP_REMOVED lines=15> */
.L_x_34659:
[----:B------:R-:W2:Y:S02]  /*0810*/  LDG.E.U16 R18, [R2.64] ;  /* 0x0000002402127981 */ /* 0x000ea4000c1e1500 */
[----:B--2---:R-:W-:-:S06]  /*0820*/  PRMT R18, RZ, 0x5410, R18 ;  /* 0x00005410ff127816 */ /* 0x004fcc0000000012 */
[----:B------:R-:W0:Y:S01]  /*0830*/  F2I.FTZ.TRUNC.NTZ R18, R18 ;  /* 0x0000001200127305 */ /* 0x000e22000021f100 */
[----:B------:R-:W-:Y:S05]  /*0840*/  BRA `(.L_x_34649) ;  /* 0x000006b000007947 */ /* 0x000fea0003800000 */
.L_x_34656:
        /* <DEDUP_REMOVED lines=10> */
.L_x_34663:
        /* <DEDUP_REMOVED lines=21> */
.L_x_34667:
[----:B------:R-:W-:Y:S05]  /*0a40*/  BSYNC B1 ;  /* 0x0000000000017941 */ /* 0x000fea0003800000 */
.L_x_34666:
[----:B------:R-:W-:Y:S01]  /*0a50*/  IMAD.SHL.U32 R2, R2, 0x100000, RZ ;  /* 0x0010000002027824 */ /* 0x000fe200078e00ff */
[----:B------:R-:W-:-:S04]  /*0a60*/  LEA R3, R0, 0x3b800000, 0x17 ;  /* 0x3b80000000037811 */ /* 0x000fc800078eb8ff */
[----:B------:R-:W-:Y:S02]  /*0a70*/  LOP3.LUT R18, R3, R2, R18, 0xfe, !PT ;  /* 0x0000000203127212 */ /* 0x000fe400078efe12 */
.L_x_34665:
[----:B------:R-:W-:Y:S05]  /*0a80*/  BSYNC B0 ;  /* 0x0000000000007941 */ /* 0x000fea0003800000 */
.L_x_34664:
[----:B------:R-:W0:Y:S01]  /*0a90*/  F2I.FTZ.TRUNC.NTZ R18, R18 ;  /* 0x0000001200127305 */ /* 0x000e22000021f100 */
[----:B------:R-:W-:Y:S05]  /*0aa0*/  BRA `(.L_x_34649) ;  /* 0x0000045000007947 */ /* 0x000fea0003800000 */
.L_x_34662:
        /* <DEDUP_REMOVED lines=21> */
.L_x_34671:
[----:B------:R-:W-:Y:S05]  /*0c00*/  BSYNC B1 ;  /* 0x0000000000017941 */ /* 0x000fea0003800000 */
.L_x_34670:
[----:B------:R-:W-:Y:S01]  /*0c10*/  IMAD.SHL.U32 R2, R2, 0x200000, RZ ;  /* 0x0020000002027824 */ /* 0x000fe200078e00ff */
[----:B------:R-:W-:-:S04]  /*0c20*/  LEA R3, R0, 0x37800000, 0x17 ;  /* 0x3780000000037811 */ /* 0x000fc800078eb8ff */
[----:B------:R-:W-:Y:S02]  /*0c30*/  LOP3.LUT R18, R3, R2, R18, 0xfe, !PT ;  /* 0x0000000203127212 */ /* 0x000fe400078efe12 */
.L_x_34669:
[----:B------:R-:W-:Y:S05]  /*0c40*/  BSYNC B0 ;  /* 0x0000000000007941 */ /* 0x000fea0003800000 */
.L_x_34668:
[----:B------:R-:W0:Y:S01]  /*0c50*/  F2I.FTZ.TRUNC.NTZ R18, R18 ;  /* 0x0000001200127305 */ /* 0x000e22000021f100 */
[----:B------:R-:W-:Y:S05]  /*0c60*/  BRA `(.L_x_34649) ;  /* 0x0000029000007947 */ /* 0x000fea0003800000 */
.L_x_34661:
        /* <DEDUP_REMOVED lines=14> */
.L_x_34675:
[----:B------:R-:W-:Y:S05]  /*0d50*/  BSYNC B0 ;  /* 0x0000000000007941 */ /* 0x000fea0003800000 */
.L_x_34674:
[----:B------:R-:W0:Y:S01]  /*0d60*/  F2I.FTZ.TRUNC.NTZ R18, R18 ;  /* 0x0000001200127305 */ /* 0x000e22000021f100 */
[----:B------:R-:W-:Y:S05]  /*0d70*/  BRA `(.L_x_34649) ;  /* 0x0000018000007947 */ /* 0x000fea0003800000 */
.L_x_34648:
        /* <DEDUP_REMOVED lines=21> */
.L_x_34673:
[----:B------:R0:W5:Y:S01]  /*0ed0*/  LDG.E R18, [R2.64] ;  /* 0x0000002402127981 */ /* 0x000162000c1e1900 */
[----:B------:R-:W-:Y:S05]  /*0ee0*/  BRA `(.L_x_34649) ;  /* 0x0000001000007947 */ /* 0x000fea0003800000 */
.L_x_34672:
[----:B------:R0:W5:Y:S02]  /*0ef0*/  LDG.E R18, [R2.64] ;  /* 0x0000002402127981 */ /* 0x000164000c1e1900 */
.L_x_34649:
[----:B0-----:R-:W0:Y:S02]  /*0f00*/  S2R R19, SR_TID.X ;  /* 0x0000000000137919 */ /* 0x001e240000002100 */
[----:B0-----:R-:W-:Y:S02]  /*0f10*/  IADD3 R19, R19, 0x80, RZ ;  /* 0x0000008013137810 */ /* 0x001fe40007ffe0ff */
.L_x_34643:
[----:B-1----:R-:W-:Y:S05]  /*0f20*/  BSYNC B6 ;  /* 0x0000000000067941 */ /* 0x002fea0003800000 */
.L_x_34642:
        /* <DEDUP_REMOVED lines=21> */
.L_x_34681:
[----:B------:R0:W5:Y:S01]  /*1080*/  LDG.E.U8 R24, [R2.64] ;  /* 0x0000002402187981 */ /* 0x000162000c1e1100 */
[----:B------:R-:W-:Y:S05]  /*1090*/  BRA `(.L_x_34683) ;  /* 0x00000d0000007947 */ /* 0x000fea0003800000 */
.L_x_34680:
        /* <DEDUP_REMOVED lines=8> */
.L_x_34685:
[----:B------:R0:W5:Y:S01]  /*1120*/  LDG.E R24, [R2.64] ;  /* 0x0000002402187981 */ /* 0x000162000c1e1900 */
[----:B------:R-:W-:Y:S05]  /*1130*/  BRA `(.L_x_34683) ;  /* 0x00000c6000007947 */ /* 0x000fea0003800000 */
.L_x_34684:
[----:B------:R0:W5:Y:S01]  /*1140*/  LDG.E.S16 R24, [R2.64] ;  /* 0x0000002402187981 */ /* 0x000162000c1e1700 */
[----:B------:R-:W-:Y:S05]  /*1150*/  BRA `(.L_x_34683) ;  /* 0x00000c4000007947 */ /* 0x000fea0003800000 */
.L_x_34679:
        /* <DEDUP_REMOVED lines=9> */
.L_x_34687:
[----:B------:R-:W2:Y:S02]  /*11f0*/  LDG.E.U16 R2, [R2.64] ;  /* 0x0000002402027981 */ /* 0x000ea4000c1e1500 */
[----:B--2---:R-:W-:-:S06]  /*1200*/  HADD2.F32 R24, -RZ, R2.H0_H0 ;  /* 0x20000002ff187230 */ /* 0x004fcc0000004100 */
[----:B------:R-:W0:Y:S01]  /*1210*/  F2I.FTZ.TRUNC.NTZ R24, R24 ;  /* 0x0000001800187305 */ /* 0x000e22000021f100 */
[----:B------:R-:W-:Y:S05]  /*1220*/  BRA `(.L_x_34683) ;  /* 0x00000b7000007947 */ /* 0x000fea0003800000 */
.L_x_34686:
        /* <DEDUP_REMOVED lines=9> */
.L_x_34689:
[----:B------:R-:W2:Y:S02]  /*12c0*/  LDG.E.U16 R2, [R2.64] ;  /* 0x0000002402027981 */ /* 0x000ea4000c1e1500 */
[----:B--2---:R-:W-:-:S06]  /*12d0*/  HADD2.F32 R24, -RZ, R2.H0_H0 ;  /* 0x20000002ff187230 */ /* 0x004fcc0000004100 */
[----:B------:R-:W0:Y:S01]  /*12e0*/  F2I.FTZ.TRUNC.NTZ R24, R24 ;  /* 0x0000001800187305 */ /* 0x000e22000021f100 */
[----:B------:R-:W-:Y:S05]  /*12f0*/  BRA `(.L_x_34683) ;  /* 0x00000aa000007947 */ /* 0x000fea0003800000 */
.L_x_34688:
[----:B------:R-:W2:Y:S02]  /*1300*/  LDG.E.64 R24, [R2.64] ;  /* 0x0000002402187981 */ /* 0x000ea4000c1e1b00 */
[----:B--2---:R0:W1:Y:S01]  /*1310*/  F2I.F64.TRUNC R24, R24 ;  /* 0x0000001800187311 */ /* 0x004062000030d100 */
[----:B------:R-:W-:Y:S05]  /*1320*/  BRA `(.L_x_34683) ;  /* 0x00000a7000007947 */ /* 0x000fea0003800000 */
.L_x_34678:
        /* <DEDUP_REMOVED lines=12> */
.L_x_34692:
[----:B------:R-:W2:Y:S02]  /*13f0*/  LDG.E.64 R2, [R2.64] ;  /* 0x0000002402027981 */ /* 0x000ea4000c1e1b00 */
[----:B--2---:R0:W1:Y:S01]  /*1400*/  F2I.F64.TRUNC R24, R2 ;  /* 0x0000000200187311 */ /* 0x004062000030d100 */
[----:B------:R-:W-:Y:S05]  /*1410*/  BRA `(.L_x_34683) ;  /* 0x0000098000007947 */ /* 0x000fea0003800000 */
.L_x_34691:
        /* <DEDUP_REMOVED lines=27> */
.L_x_34694:
        /* <DEDUP_REMOVED lines=14> */
.L_x_34693:
[----:B------:R-:W2:Y:S02]  /*16b0*/  LDG.E.U16 R24, [R2.64] ;  /* 0x0000002402187981 */ /* 0x000ea4000c1e1500 */
[----:B--2---:R-:W-:-:S06]  /*16c0*/  PRMT R24, RZ, 0x5410, R24 ;  /* 0x00005410ff187816 */ /* 0x004fcc0000000018 */
[----:B------:R-:W0:Y:S01]  /*16d0*/  F2I.FTZ.TRUNC.NTZ R24, R24 ;  /* 0x0000001800187305 */ /* 0x000e22000021f100 */
[----:B------:R-:W-:Y:S05]  /*16e0*/  BRA `(.L_x_34683) ;  /* 0x000006b000007947 */ /* 0x000fea0003800000 */
.L_x_34690:
        /* <DEDUP_REMOVED lines=10> */
.L_x_34697:
        /* <DEDUP_REMOVED lines=21> */
.L_x_34701:
[----:B------:R-:W-:Y:S05]  /*18e0*/  BSYNC B1 ;  /* 0x0000000000017941 */ /* 0x000fea0003800000 */
.L_x_34700:
[----:B------:R-:W-:Y:S01]  /*18f0*/  IMAD.SHL.U32 R2, R2, 0x100000, RZ ;  /* 0x0010000002027824 */ /* 0x000fe200078e00ff */
[----:B------:R-:W-:-:S04]  /*1900*/  LEA R3, R0, 0x3b800000, 0x17 ;  /* 0x3b80000000037811 */ /* 0x000fc800078eb8ff */
[----:B------:R-:W-:Y:S02]  /*1910*/  LOP3.LUT R24, R3, R2, R24, 0xfe, !PT ;  /* 0x0000000203187212 */ /* 0x000fe400078efe18 */
.L_x_34699:
[----:B------:R-:W-:Y:S05]  /*1920*/  BSYNC B0 ;  /* 0x0000000000007941 */ /* 0x000fea0003800000 */
.L_x_34698:
[----:B------:R-:W0:Y:S01]  /*1930*/  F2I.FTZ.TRUNC.NTZ R24, R24 ;  /* 0x0000001800187305 */ /* 0x000e22000021f100 */
[----:B------:R-:W-:Y:S05]  /*1940*/  BRA `(.L_x_34683) ;  /* 0x0000045000007947 */ /* 0x000fea0003800000 */
.L_x_34696:
        /* <DEDUP_REMOVED lines=21> */
.L_x_34705:
[----:B------:R-:W-:Y:S05]  /*1aa0*/  BSYNC B1 ;  /* 0x0000000000017941 */ /* 0x000fea0003800000 */
.L_x_34704:
[----:B------:R-:W-:Y:S01]  /*1ab0*/  IMAD.SHL.U32 R2, R2, 0x200000, RZ ;  /* 0x0020000002027824 */ /* 0x000fe200078e00ff */
[----:B------:R-:W-:-:S04]  /*1ac0*/  LEA R3, R0, 0x37800000, 0x17 ;  /* 0x3780000000037811 */ /* 0x000fc800078eb8ff */
[----:B------:R-:W-:Y:S02]  /*1ad0*/  LOP3.LUT R24, R3, R2, R24, 0xfe, !PT ;  /* 0x0000000203187212 */ /* 0x000fe400078efe18 */
.L_x_34703:
[----:B------:R-:W-:Y:S05]  /*1ae0*/  BSYNC B0 ;  /* 0x0000000000007941 */ /* 0x000fea0003800000 */
.L_x_34702:
[----:B------:R-:W0:Y:S01]  /*1af0*/  F2I.FTZ.TRUNC.NTZ R24, R24 ;  /* 0x0000001800187305 */ /* 0x000e22000021f100 */
[----:B------:R-:W-:Y:S05]  /*1b00*/  BRA `(.L_x_34683) ;  /* 0x0000029000007947 */ /* 0x000fea0003800000 */
.L_x_34695:
        /* <DEDUP_REMOVED lines=14> */
.L_x_34709:
[----:B------:R-:W-:Y:S05]  /*1bf0*/  BSYNC B0 ;  /* 0x0000000000007941 */ /* 0x000fea0003800000 */
.L_x_34708:
[----:B------:R-:W0:Y:S01]  /*1c00*/  F2I.FTZ.TRUNC.NTZ R24, R24 ;  /* 0x0000001800187305 */ /* 0x000e22000021f100 */
[----:B------:R-:W-:Y:S05]  /*1c10*/  BRA `(.L_x_34683) ;  /* 0x0000018000007947 */ /* 0x000fea0003800000 */
.L_x_34682:
        /* <DEDUP_REMOVED lines=21> */
.L_x_34707:
[----:B------:R0:W5:Y:S01]  /*1d70*/  LDG.E R24, [R2.64] ;  /* 0x0000002402187981 */ /* 0x000162000c1e1900 */
[----:B------:R-:W-:Y:S05]  /*1d80*/  BRA `(.L_x_34683) ;  /* 0x0000001000007947 */ /* 0x000fea0003800000 */
.L_x_34706:
[----:B------:R0:W5:Y:S02]  /*1d90*/  LDG.E R24, [R2.64] ;  /* 0x0000002402187981 */ /* 0x000164000c1e1900 */
.L_x_34683:
[----:B------:R-:W-:-:S03]  /*1da0*/  IADD3 R19, R19, 0x80, RZ ;  /* 0x0000008013137810 */ /* 0x000fc60007ffe0ff */
.L_x_34677:
[----:B------:R-:W-:Y:S05]  /*1db0*/  BSYNC B6 ;  /* 0x0000000000067941 */ /* 0x000fea0003800000 */
.L_x_34676:
        /* <DEDUP_REMOVED lines=23> */
.L_x_34715:
[----:B------:R0:W5:Y:S01]  /*1f30*/  LDG.E.U8 R22, [R2.64] ;  /* 0x0000002402167981 */ /* 0x000162000c1e1100 */
[----:B------:R-:W-:Y:S05]  /*1f40*/  BRA `(.L_x_34717) ;  /* 0x00000d0000007947 */ /* 0x000fea0003800000 */
.L_x_34714:
        /* <DEDUP_REMOVED lines=8> */
.L_x_34719:
[----:B------:R0:W5:Y:S01]  /*1fd0*/  LDG.E R22, [R2.64] ;  /* 0x0000002402167981 */ /* 0x000162000c1e1900 */
[----:B------:R-:W-:Y:S05]  /*1fe0*/  BRA `(.L_x_34717) ;  /* 0x00000c6000007947 */ /* 0x000fea0003800000 */
.L_x_34718:
[----:B------:R0:W5:Y:S01]  /*1ff0*/  LDG.E.S16 R22, [R2.64] ;  /* 0x0000002402167981 */ /* 0x000162000c1e1700 */
[----:B------:R-:W-:Y:S05]  /*2000*/  BRA `(.L_x_34717) ;  /* 0x00000c4000007947 */ /* 0x000fea0003800000 */
.L_x_34713:
        /* <DEDUP_REMOVED lines=9> */
.L_x_34721:
[----:B------:R-:W2:Y:S02]  /*20a0*/  LDG.E.U16 R2, [R2.64] ;  /* 0x0000002402027981 */ /* 0x000ea4000c1e1500 */
[----:B--2---:R-:W-:-:S06]  /*20b0*/  HADD2.F32 R22, -RZ, R2.H0_H0 ;  /* 0x20000002ff167230 */ /* 0x004fcc0000004100 */
[----:B------:R-:W0:Y:S01]  /*20c0*/  F2I.FTZ.TRUNC.NTZ R22, R22 ;  /* 0x0000001600167305 */ /* 0x000e22000021f100 */
[----:B------:R-:W-:Y:S05]  /*20d0*/  BRA `(.L_x_34717) ;  /* 0x00000b7000007947 */ /* 0x000fea0003800000 */
.L_x_34720:
        /* <DEDUP_REMOVED lines=9> */
.L_x_34723:
[----:B------:R-:W2:Y:S02]  /*2170*/  LDG.E.U16 R2, [R2.64] ;  /* 0x0000002402027981 */ /* 0x000ea4000c1e1500 */
[----:B--2---:R-:W-:-:S06]  /*2180*/  HADD2.F32 R22, -RZ, R2.H0_H0 ;  /* 0x20000002ff167230 */ /* 0x004fcc0000004100 */
[----:B------:R-:W0:Y:S01]  /*2190*/  F2I.FTZ.TRUNC.NTZ R22, R22 ;  /* 0x0000001600167305 */ /* 0x000e22000021f100 */
[----:B------:R-:W-:Y:S05]  /*21a0*/  BRA `(.L_x_34717) ;  /* 0x00000aa000007947 */ /* 0x000fea0003800000 */
.L_x_34722:
[----:B------:R-:W2:Y:S02]  /*21b0*/  LDG.E.64 R2, [R2.64] ;  /* 0x0000002402027981 */ /* 0x000ea4000c1e1b00 */
[----:B--2---:R0:W2:Y:S01]  /*21c0*/  F2I.F64.TRUNC R22, R2 ;  /* 0x0000000200167311 */ /* 0x0040a2000030d100 */
[----:B------:R-:W-:Y:S05]  /*21d0*/  BRA `(.L_x_34717) ;  /* 0x00000a7000007947 */ /* 0x000fea0003800000 */
.L_x_34712:
        /* <DEDUP_REMOVED lines=12> */
.L_x_34726:
[----:B------:R-:W2:Y:S02]  /*22a0*/  LDG.E.64 R2, [R2.64] ;  /* 0x0000002402027981 */ /* 0x000ea4000c1e1b00 */
[----:B--2---:R0:W2:Y:S01]  /*22b0*/  F2I.F64.TRUNC R22, R2 ;  /* 0x0000000200167311 */ /* 0x0040a2000030d100 */
[----:B------:R-:W-:Y:S05]  /*22c0*/  BRA `(.L_x_34717) ;  /* 0x0000098000007947 */ /* 0x000fea0003800000 */
.L_x_34725:
        /* <DEDUP_REMOVED lines=27> */
.L_x_34728:
        /* <DEDUP_REMOVED lines=14> */
.L_x_34727:
[----:B------:R-:W2:Y:S02]  /*2560*/  LDG.E.U16 R22, [R2.64] ;  /* 0x0000002402167981 */ /* 0x000ea4000c1e1500 */
[----:B--2---:R-:W-:-:S06]  /*2570*/  PRMT R22, RZ, 0x5410, R22 ;  /* 0x00005410ff167816 */ /* 0x004fcc0000000016 */
[----:B------:R-:W0:Y:S01]  /*2580*/  F2I.FTZ.TRUNC.NTZ R22, R22 ;  /* 0x0000001600167305 */ /* 0x000e22000021f100 */
[----:B------:R-:W-:Y:S05]  /*2590*/  BRA `(.L_x_34717) ;  /* 0x000006b000007947 */ /* 0x000fea0003800000 */
.L_x_34724:
        /* <DEDUP_REMOVED lines=10> */
.L_x_34731:
        /* <DEDUP_REMOVED lines=21> */
.L_x_34735:
[----:B------:R-:W-:Y:S05]  /*2790*/  BSYNC B1 ;  /* 0x0000000000017941 */ /* 0x000fea0003800000 */
.L_x_34734:
[----:B------:R-:W-:Y:S01]  /*27a0*/  IMAD.SHL.U32 R2, R2, 0x100000, RZ ;  /* 0x0010000002027824 */ /* 0x000fe200078e00ff */
[----:B------:R-:W-:-:S04]  /*27b0*/  LEA R3, R0, 0x3b800000, 0x17 ;  /* 0x3b80000000037811 */ /* 0x000fc800078eb8ff */
[----:B------:R-:W-:Y:S02]  /*27c0*/  LOP3.LUT R22, R3, R2, R22, 0xfe, !PT ;  /* 0x0000000203167212 */ /* 0x000fe400078efe16 */
.L_x_34733:
[----:B------:R-:W-:Y:S05]  /*27d0*/  BSYNC B0 ;  /* 0x0000000000007941 */ /* 0x000fea0003800000 */
.L_x_34732:
[----:B------:R-:W0:Y:S01]  /*27e0*/  F2I.FTZ.TRUNC.NTZ R22, R22 ;  /* 0x0000001600167305 */ /* 0x000e22000021f100 */
[----:B------:R-:W-:Y:S05]  /*27f0*/  BRA `(.L_x_34717) ;  /* 0x0000045000007947 */ /* 0x000fea0003800000 */
.L_x_34730:
        /* <DEDUP_REMOVED lines=21> */
.L_x_34739:
[----:B------:R-:W-:Y:S05]  /*2950*/  BSYNC B1 ;  /* 0x0000000000017941 */ /* 0x000fea0003800000 */
.L_x_34738:
[----:B------:R-:W-:Y:S01]  /*2960*/  IMAD.SHL.U32 R2, R2, 0x200000, RZ ;  /* 0x0020000002027824 */ /* 0x000fe200078e00ff */
[----:B------:R-:W-:-:S04]  /*2970*/  LEA R3, R0, 0x37800000, 0x17 ;  /* 0x3780000000037811 */ /* 0x000fc800078eb8ff */
[----:B------:R-:W-:Y:S02]  /*2980*/  LOP3.LUT R22, R3, R2, R22, 0xfe, !PT ;  /* 0x0000000203167212 */ /* 0x000fe400078efe16 */
.L_x_34737:
[----:B------:R-:W-:Y:S05]  /*2990*/  BSYNC B0 ;  /* 0x0000000000007941 */ /* 0x000fea0003800000 */
.L_x_34736:
[----:B------:R-:W0:Y:S01]  /*29a0*/  F2I.FTZ.TRUNC.NTZ R22, R22 ;  /* 0x0000001600167305 */ /* 0x000e22000021f100 */
[----:B------:R-:W-:Y:S05]  /*29b0*/  BRA `(.L_x_34717) ;  /* 0x0000029000007947 */ /* 0x000fea0003800000 */
.L_x_34729:
        /* <DEDUP_REMOVED lines=14> */
.L_x_34743:
[----:B------:R-:W-:Y:S05]  /*2aa0*/  BSYNC B0 ;  /* 0x0000000000007941 */ /* 0x000fea0003800000 */
.L_x_34742:
[----:B------:R-:W0:Y:S01]  /*2ab0*/  F2I.FTZ.TRUNC.NTZ R22, R22 ;  /* 0x0000001600167305 */ /* 0x000e22000021f100 */
[----:B------:R-:W-:Y:S05]  /*2ac0*/  BRA `(.L_x_34717) ;  /* 0x0000018000007947 */ /* 0x000fea0003800000 */
.L_x_34716:
        /* <DEDUP_REMOVED lines=21> */
.L_x_34741:
[----:B------:R0:W5:Y:S01]  /*2c20*/  LDG.E R22, [R2.64] ;  /* 0x0000002402167981 */ /* 0x000162000c1e1900 */
[----:B------:R-:W-:Y:S05]  /*2c30*/  BRA `(.L_x_34717) ;  /* 0x0000001000007947 */ /* 0x000fea0003800000 */
.L_x_34740:
[----:B------:R0:W5:Y:S02]  /*2c40*/  LDG.E R22, [R2.64] ;  /* 0x0000002402167981 */ /* 0x000164000c1e1900 */
.L_x_34717:
[----:B------:R-:W-:-:S03]  /*2c50*/  IADD3 R19, R19, 0x80, RZ ;  /* 0x0000008013137810 */ /* 0x000fc60007ffe0ff */
.L_x_34711:
[----:B------:R-:W-:Y:S05]  /*2c60*/  BSYNC B6 ;  /* 0x0000000000067941 */ /* 0x000fea0003800000 */
.L_x_34710:
        /* <DEDUP_REMOVED lines=20> */
.L_x_34749:
[----:B------:R0:W5:Y:S01]  /*2db0*/  LDG.E.U8 R25, [R2.64] ;  /* 0x0000002402197981 */ /* 0x000162000c1e1100 */
[----:B------:R-:W-:Y:S05]  /*2dc0*/  BRA `(.L_x_34745) ;  /* 0x00000cf000007947 */ /* 0x000fea0003800000 */
.L_x_34748:
        /* <DEDUP_REMOVED lines=8> */
.L_x_34752:
[----:B------:R0:W5:Y:S01]  /*2e50*/  LDG.E R25, [R2.64] ;  /* 0x0000002402197981 */ /* 0x000162000c1e1900 */
[----:B------:R-:W-:Y:S05]  /*2e60*/  BRA `(.L_x_34745) ;  /* 0x00000c5000007947 */ /* 0x000fea0003800000 */
.L_x_34751:
[----:B------:R0:W5:Y:S01]  /*2e70*/  LDG.E.S16 R25, [R2.64] ;  /* 0x0000002402197981 */ /* 0x000162000c1e1700 */
[----:B------:R-:W-:Y:S05]  /*2e80*/  BRA `(.L_x_34745) ;  /* 0x00000c3000007947 */ /* 0x000fea0003800000 */
.L_x_34747:
        /* <DEDUP_REMOVED lines=9> */
.L_x_34754:
[----:B------:R-:W3:Y:S02]  /*2f20*/  LDG.E.U16 R2, [R2.64] ;  /* 0x0000002402027981 */ /* 0x000ee4000c1e1500 */
[----:B---3--:R-:W-:-:S06]  /*2f30*/  HADD2.F32 R25, -RZ, R2.H0_H0 ;  /* 0x20000002ff197230 */ /* 0x008fcc0000004100 */
[----:B------:R-:W0:Y:S01]  /*2f40*/  F2I.FTZ.TRUNC.NTZ R25, R25 ;  /* 0x0000001900197305 */ /* 0x000e22000021f100 */
[----:B------:R-:W-:Y:S05]  /*2f50*/  BRA `(.L_x_34745) ;  /* 0x00000b6000007947 */ /* 0x000fea0003800000 */
.L_x_34753:
        /* <DEDUP_REMOVED lines=9> */
.L_x_34756:
[----:B------:R-:W3:Y:S02]  /*2ff0*/  LDG.E.U16 R2, [R2.64] ;  /* 0x0000002402027981 */ /* 0x000ee4000c1e1500 */
[----:B---3--:R-:W-:-:S06]  /*3000*/  HADD2.F32 R25, -RZ, R2.H0_H0 ;  /* 0x20000002ff197230 */ /* 0x008fcc0000004100 */
[----:B------:R-:W0:Y:S01]  /*3010*/  F2I.FTZ.TRUNC.NTZ R25, R25 ;  /* 0x0000001900197305 */ /* 0x000e22000021f100 */
[----:B------:R-:W-:Y:S05]  /*3020*/  BRA `(.L_x_34745) ;  /* 0x00000a9000007947 */ /* 0x000fea0003800000 */
.L_x_34755:
[----:B------:R-:W3:Y:S02]  /*3030*/  LDG.E.64 R2, [R2.64] ;  /* 0x0000002402027981 */ /* 0x000ee4000c1e1b00 */
[----:B---3--:R0:W3:Y:S01]  /*3040*/  F2I.F64.TRUNC R25, R2 ;  /* 0x0000000200197311 */ /* 0x0080e2000030d100 */
[----:B------:R-:W-:Y:S05]  /*3050*/  BRA `(.L_x_34745) ;  /* 0x00000a6000007947 */ /* 0x000fea0003800000 */
.L_x_34746:
        /* <DEDUP_REMOVED lines=12> */
.L_x_34759:
[----:B------:R-:W3:Y:S02]  /*3120*/  LDG.E.64 R2, [R2.64] ;  /* 0x0000002402027981 */ /* 0x000ee4000c1e1b00 */
[----:B---3--:R0:W3:Y:S01]  /*3130*/  F2I.F64.TRUNC R25, R2 ;  /* 0x0000000200197311 */ /* 0x0080e2000030d100 */
[----:B------:R-:W-:Y:S05]  /*3140*/  BRA `(.L_x_34745) ;  /* 0x0000097000007947 */ /* 0x000fea0003800000 */
.L_x_34758:
        /* <DEDUP_REMOVED lines=27> */
.L_x_34761:
        /* <DEDUP_REMOVED lines=14> */
.L_x_34760:
[----:B------:R-:W3:Y:S02]  /*33e0*/  LDG.E.U16 R25, [R2.64] ;  /* 0x0000002402197981 */ /* 0x000ee4000c1e1500 */
[----:B---3--:R-:W-:-:S06]  /*33f0*/  PRMT R25, RZ, 0x5410, R25 ;  /* 0x00005410ff197816 */ /* 0x008fcc0000000019 */
[----:B------:R-:W0:Y:S01]  /*3400*/  F2I.FTZ.TRUNC.NTZ R25, R25 ;  /* 0x0000001900197305 */ /* 0x000e22000021f100 */
[----:B------:R-:W-:Y:S05]  /*3410*/  BRA `(.L_x_34745) ;  /* 0x000006a000007947 */ /* 0x000fea0003800000 */
.L_x_34757:
        /* <DEDUP_REMOVED lines=10> */
.L_x_34764:
        /* <DEDUP_REMOVED lines=21> */
.L_x_34768:
[----:B------:R-:W-:Y:S05]  /*3610*/  BSYNC B1 ;  /* 0x0000000000017941 */ /* 0x000fea0003800000 */
.L_x_34767:
[----:B------:R-:W-:Y:S01]  /*3620*/  IMAD.SHL.U32 R2, R2, 0x100000, RZ ;  /* 0x0010000002027824 */ /* 0x000fe200078e00ff */
[----:B------:R-:W-:-:S04]  /*3630*/  LEA R0, R0, 0x3b800000, 0x17 ;  /* 0x3b80000000007811 */ /* 0x000fc800078eb8ff */
[----:B------:R-:W-:Y:S02]  /*3640*/  LOP3.LUT R25, R0, R2, R25, 0xfe, !PT ;  /* 0x0000000200197212 */ /* 0x000fe400078efe19 */
.L_x_34766:
[----:B------:R-:W-:Y:S05]  /*3650*/  BSYNC B0 ;  /* 0x0000000000007941 */ /* 0x000fea0003800000 */
.L_x_34765:
[----:B------:R-:W0:Y:S01]  /*3660*/  F2I.FTZ.TRUNC.NTZ R25, R25 ;  /* 0x0000001900197305 */ /* 0x000e22000021f100 */
[----:B------:R-:W-:Y:S05]  /*3670*/  BRA `(.L_x_34745) ;  /* 0x0000044000007947 */ /* 0x000fea0003800000 */
.L_x_34763:
        /* <DEDUP_REMOVED lines=21> */
.L_x_34772:
[----:B------:R-:W-:Y:S05]  /*37d0*/  BSYNC B1 ;  /* 0x0000000000017941 */ /* 0x000fea0003800000 */
.L_x_34771:
[----:B------:R-:W-:Y:S01]  /*37e0*/  IMAD.SHL.U32 R2, R2, 0x200000, RZ ;  /* 0x0020000002027824 */ /* 0x000fe200078e00ff */
[----:B------:R-:W-:-:S04]  /*37f0*/  LEA R0, R0, 0x37800000, 0x17 ;  /* 0x3780000000007811 */ /* 0x000fc800078eb8ff */
[----:B------:R-:W-:Y:S02]  /*3800*/  LOP3.LUT R25, R0, R2, R25, 0xfe, !PT ;  /* 0x0000000200197212 */ /* 0x000fe400078efe19 */
.L_x_34770:
[----:B------:R-:W-:Y:S05]  /*3810*/  BSYNC B0 ;  /* 0x0000000000007941 */ /* 0x000fea0003800000 */
.L_x_34769:
[----:B------:R-:W0:Y:S01]  /*3820*/  F2I.FTZ.TRUNC.NTZ R25, R25 ;  /* 0x0000001900197305 */ /* 0x000e22000021f100 */
[----:B------:R-:W-:Y:S05]  /*3830*/  BRA `(.L_x_34745) ;  /* 0x0000028000007947 */ /* 0x000fea0003800000 */
.L_x_34762:
        /* <DEDUP_REMOVED lines=14> */
.L_x_34776:
[----:B------:R-:W-:Y:S05]  /*3920*/  BSYNC B0 ;  /* 0x0000000000007941 */ /* 0x000fea0003800000 */
.L_x_34775:
[----:B------:R-:W0:Y:S01]  /*3930*/  F2I.FTZ.TRUNC.NTZ R25, R25 ;  /* 0x0000001900197305 */ /* 0x000e22000021f100 */
[----:B------:R-:W-:Y:S05]  /*3940*/  BRA `(.L_x_34745) ;  /* 0x0000017000007947 */ /* 0x000fea0003800000 */
.L_x_34750:
        /* <DEDUP_REMOVED lines=20> */
.L_x_34774:
[----:B------:R0:W5:Y:S01]  /*3a90*/  LDG.E R25, [R2.64] ;  /* 0x0000002402197981 */ /* 0x000162000c1e1900 */
[----:B------:R-:W-:Y:S05]  /*3aa0*/  BRA `(.L_x_34745) ;  /* 0x0000001000007947 */ /* 0x000fea0003800000 */
.L_x_34773:
[----:B------:R0:W5:Y:S02]  /*3ab0*/  LDG.E R25, [R2.64] ;  /* 0x0000002402197981 */ /* 0x000164000c1e1900 */
.L_x_34745:
[----:B------:R-:W-:Y:S05]  /*3ac0*/  BSYNC B6 ;  /* 0x0000000000067941 */ /* 0x000fea0003800000 */
.L_x_34744:
[----:B------:R-:W4:Y:S01]  /*3ad0*/  S2R R23, SR_TID.X ;  /* 0x0000000000177919 */ /* 0x000f220000002100 */
[----:B------:R-:W3:Y:S01]  /*3ae0*/  LDC.U8 R19, c[0x0][0x18c] ;  /* 0x00006300ff137b82 */ /* 0x000ee20000000000 */
[----:B------:R-:W-:Y:S01]  /*3af0*/  BSSY B6, `(.L_x_34777) ;  /* 0x00000f6000067945 */ /* 0x000fe20003800000 */
[----:B-1---5:R-:W-:Y:S02]  /*3b00*/  IMNMX R24, R24, c[0x0][0x168], !PT ;  /* 0x00005a0018187a17 */ /* 0x022fe40007800200 */
[----:B0-2---:R-:W-:Y:S02]  /*3b10*/  IMNMX R22, R22, c[0x0][0x168], !PT ;  /* 0x00005a0016167a17 */ /* 0x005fe40007800200 */
[----:B---3--:R-:W-:Y:S02]  /*3b20*/  IMNMX R2, R25, c[0x0][0x168], !PT ;  /* 0x00005a0019027a17 */ /* 0x008fe40007800200 */
[----:B----4-:R-:W-:-:S13]  /*3b30*/  ISETP.GE.AND P0, PT, R23, R17, PT ;  /* 0x000000111700720c */ /* 0x010fda0003f06270 */
[----:B------:R-:W-:Y:S05]  /*3b40*/  @P0 BRA `(.L_x_34778) ;  /* 0x00000f0000000947 */ /* 0x000fea0003800000 */
[----:B------:R-:W-:Y:S01]  /*3b50*/  IMAD R0, R16, 0x200, R23 ;  /* 0x0000020010007824 */ /* 0x000fe200078e0217 */
[----:B------:R-:W-:Y:S02]  /*3b60*/  PRMT R3, R19, 0x9910, RZ ;  /* 0x0000991013037816 */ /* 0x000fe400000000ff */
[----:B------:R-:W-:Y:S01]  /*3b70*/  IADD3 R23, R23, 0x80, RZ ;  /* 0x0000008017177810 */ /* 0x000fe20007ffe0ff */
[----:B------:R-:W-:Y:S02]  /*3b80*/  IMAD R8, R0, c[0x0][0x190], RZ ;  /* 0x0000640000087a24 */ /* 0x000fe400078e02ff */
[----:B------:R-:W-:Y:S01]  /*3b90*/  IMAD.MOV.U32 R0, RZ, RZ, R3 ;  /* 0x000000ffff007224 */ /* 0x000fe200078e0003 */
[----:B------:R-:W-:Y:S02]  /*3ba0*/  IMNMX R3, R18, c[0x0][0x168], !PT ;  /* 0x00005a0012037a17 */ /* 0x000fe40007800200 */
        /* <DEDUP_REMOVED lines=14> */
.L_x_34782:
[----:B------:R0:W-:Y:S01]  /*3c90*/  STG.E.U8 [R8.64], R3 ;  /* 0x0000000308007986 */ /* 0x0001e2000c101124 */
[----:B------:R-:W-:Y:S05]  /*3ca0*/  BRA `(.L_x_34778) ;  /* 0x00000da000007947 */ /* 0x000fea0003800000 */
.L_x_34781:
        /* <DEDUP_REMOVED lines=10> */
.L_x_34785:
[----:B------:R0:W-:Y:S01]  /*3d50*/  STG.E [R8.64], R3 ;  /* 0x0000000308007986 */ /* 0x0001e2000c101924 */
[----:B------:R-:W-:Y:S05]  /*3d60*/  BRA `(.L_x_34778) ;  /* 0x00000ce000007947 */ /* 0x000fea0003800000 */
.L_x_34784:
[----:B------:R0:W-:Y:S01]  /*3d70*/  STG.E.U16 [R8.64], R3 ;  /* 0x0000000308007986 */ /* 0x0001e2000c101524 */
[----:B------:R-:W-:Y:S05]  /*3d80*/  BRA `(.L_x_34778) ;  /* 0x00000cc000007947 */ /* 0x000fea0003800000 */
.L_x_34780:
        /* <DEDUP_REMOVED lines=9> */
.L_x_34787:
[----:B------:R-:W0:Y:S02]  /*3e20*/  I2F R0, R3 ;  /* 0x0000000300007306 */ /* 0x000e240000201400 */
[----:B0-----:R-:W-:-:S05]  /*3e30*/  F2FP.PACK_AB R0, RZ, R0 ;  /* 0x00000000ff00723e */ /* 0x001fca00000000ff */
[----:B------:R0:W-:Y:S01]  /*3e40*/  STG.E.U16 [R8.64], R0 ;  /* 0x0000000008007986 */ /* 0x0001e2000c101524 */
[----:B------:R-:W-:Y:S05]  /*3e50*/  BRA `(.L_x_34778) ;  /* 0x00000bf000007947 */ /* 0x000fea0003800000 */
.L_x_34786:
        /* <DEDUP_REMOVED lines=10> */
.L_x_34789:
[----:B------:R-:W0:Y:S02]  /*3f00*/  I2F R3, R3 ;  /* 0x0000000300037306 */ /* 0x000e240000201400 */
[----:B0-----:R-:W-:-:S04]  /*3f10*/  F2FP.PACK_AB R3, RZ, R3 ;  /* 0x00000003ff03723e */ /* 0x001fc800000000ff */
[----:B------:R-:W-:-:S05]  /*3f20*/  PRMT R3, R3, 0x5410, RZ ;  /* 0x0000541003037816 */ /* 0x000fca00000000ff */
[----:B------:R0:W-:Y:S01]  /*3f30*/  STG.E [R8.64], R3 ;  /* 0x0000000308007986 */ /* 0x0001e2000c101924 */
[----:B------:R-:W-:Y:S05]  /*3f40*/  BRA `(.L_x_34778) ;  /* 0x00000b0000007947 */ /* 0x000fea0003800000 */
.L_x_34788:
[----:B------:R-:W0:Y:S02]  /*3f50*/  I2F.F64 R4, R3 ;  /* 0x0000000300047312 */ /* 0x000e240000201c00 */
[----:B0-----:R0:W-:Y:S01]  /*3f60*/  STG.E.64 [R8.64], R4 ;  /* 0x0000000408007986 */ /* 0x0011e2000c101b24 */
[----:B------:R-:W-:Y:S05]  /*3f70*/  BRA `(.L_x_34778) ;  /* 0x00000ad000007947 */ /* 0x000fea0003800000 */
.L_x_34779:
        /* <DEDUP_REMOVED lines=12> */
.L_x_34792:
[----:B------:R-:W0:Y:S01]  /*4040*/  I2F.F64 R4, R3 ;  /* 0x0000000300047312 */ /* 0x000e220000201c00 */
[----:B------:R-:W-:-:S05]  /*4050*/  CS2R R6, SRZ ;  /* 0x0000000000067805 */ /* 0x000fca000001ff00 */
[----:B0-----:R0:W-:Y:S01]  /*4060*/  STG.E.128 [R8.64], R4 ;  /* 0x0000000408007986 */ /* 0x0011e2000c101d24 */
[----:B------:R-:W-:Y:S05]  /*4070*/  BRA `(.L_x_34778) ;  /* 0x000009d000007947 */ /* 0x000fea0003800000 */
.L_x_34791:
        /* <DEDUP_REMOVED lines=21> */
.L_x_34796:
[----:B------:R-:W-:Y:S05]  /*41d0*/  BSYNC B0 ;  /* 0x0000000000007941 */ /* 0x000fea0003800000 */
.L_x_34795:
[----:B------:R-:W-:-:S05]  /*41e0*/  LOP3.LUT R5, R0, R5, RZ, 0xfc, !PT ;  /* 0x0000000500057212 */ /* 0x000fca00078efcff */
[----:B------:R0:W-:Y:S01]  /*41f0*/  STG.E.U8 [R8.64], R5 ;  /* 0x0000000508007986 */ /* 0x0001e2000c101124 */
[----:B------:R-:W-:Y:S05]  /*4200*/  BRA `(.L_x_34778) ;  /* 0x0000084000007947 */ /* 0x000fea0003800000 */
.L_x_34794:
        /* <DEDUP_REMOVED lines=13> */
.L_x_34798:
[----:B------:R-:W-:Y:S01]  /*42e0*/  IMAD.MOV.U32 R0, RZ, RZ, 0x7f ;  /* 0x0000007fff007424 */ /* 0x000fe200078e00ff */
[----:B------:R-:W-:-:S04]  /*42f0*/  ISETP.GT.U32.AND P0, PT, R4, 0x7f800000, PT ;  /* 0x7f8000000400780c */ /* 0x000fc80003f04070 */
[----:B------:R-:W-:-:S04]  /*4300*/  SEL R0, R0, 0x7c, P0 ;  /* 0x0000007c00007807 */ /* 0x000fc80000000000 */
.L_x_34799:
[----:B------:R-:W-:Y:S05]  /*4310*/  BSYNC B0 ;  /* 0x0000000000007941 */ /* 0x000fea0003800000 */
.L_x_34797:
[----:B------:R-:W-:-:S04]  /*4320*/  LOP3.LUT R3, R5, 0x80000000, RZ, 0xc0, !PT ;  /* 0x8000000005037812 */ /* 0x000fc800078ec0ff */
[----:B------:R-:W-:-:S04]  /*4330*/  SHF.R.U32.HI R3, RZ, 0x18, R3 ;  /* 0x00000018ff037819 */ /* 0x000fc80000011603 */
[----:B------:R-:W-:-:S05]  /*4340*/  LOP3.LUT R3, R0, R3, RZ, 0xfc, !PT ;  /* 0x0000000300037212 */ /* 0x000fca00078efcff */
[----:B------:R0:W-:Y:S01]  /*4350*/  STG.E.U8 [R8.64], R3 ;  /* 0x0000000308007986 */ /* 0x0001e2000c101124 */
[----:B------:R-:W-:Y:S05]  /*4360*/  BRA `(.L_x_34778) ;  /* 0x000006e000007947 */ /* 0x000fea0003800000 */
.L_x_34793:
[----:B------:R-:W0:Y:S02]  /*4370*/  I2F R0, R3 ;  /* 0x0000000300007306 */ /* 0x000e240000201400 */
[----:B0-----:R-:W-:-:S05]  /*4380*/  F2FP.BF16.PACK_AB R0, RZ, R0 ;  /* 0x00000000ff00723e */ /* 0x001fca00000010ff */
[----:B------:R0:W-:Y:S01]  /*4390*/  STG.E.U16 [R8.64], R0 ;  /* 0x0000000008007986 */ /* 0x0001e2000c101524 */
[----:B------:R-:W-:Y:S05]  /*43a0*/  BRA `(.L_x_34778) ;  /* 0x000006a000007947 */ /* 0x000fea0003800000 */
.L_x_34790:
        /* <DEDUP_REMOVED lines=10> */
.L_x_34802:
        /* <DEDUP_REMOVED lines=17> */
.L_x_34805:
[----:B------:R-:W-:-:S04]  /*4560*/  LOP3.LUT R3, R3, 0x80000000, RZ, 0xc0, !PT ;  /* 0x8000000003037812 */ /* 0x000fc800078ec0ff */
[----:B------:R-:W-:-:S04]  /*4570*/  SHF.R.U32.HI R3, RZ, 0x18, R3 ;  /* 0x00000018ff037819 */ /* 0x000fc80000011603 */
[----:B------:R-:W-:-:S04]  /*4580*/  LOP3.LUT R0, R0, R3, RZ, 0xfc, !PT ;  /* 0x0000000300007212 */ /* 0x000fc800078efcff */
[----:B------:R-:W-:Y:S02]  /*4590*/  PRMT R4, R0, 0x7610, R4 ;  /* 0x0000761000047816 */ /* 0x000fe40000000004 */
.L_x_34804:
[----:B------:R-:W-:Y:S05]  /*45a0*/  BSYNC B0 ;  /* 0x0000000000007941 */ /* 0x000fea0003800000 */
.L_x_34803:
[----:B------:R0:W-:Y:S01]  /*45b0*/  STG.E.U8 [R8.64], R4 ;  /* 0x0000000408007986 */ /* 0x0001e2000c101124 */
[----:B------:R-:W-:Y:S05]  /*45c0*/  BRA `(.L_x_34778) ;  /* 0x0000048000007947 */ /* 0x000fea0003800000 */
.L_x_34801:
        /* <DEDUP_REMOVED lines=17> */
.L_x_34808:
[----:B------:R-:W-:-:S04]  /*46e0*/  LOP3.LUT R3, R3, 0x80000000, RZ, 0xc0, !PT ;  /* 0x8000000003037812 */ /* 0x000fc800078ec0ff */
[----:B------:R-:W-:-:S04]  /*46f0*/  SHF.R.U32.HI R3, RZ, 0x18, R3 ;  /* 0x00000018ff037819 */ /* 0x000fc80000011603 */
[----:B------:R-:W-:-:S04]  /*4700*/  LOP3.LUT R0, R0, R3, RZ, 0xfc, !PT ;  /* 0x0000000300007212 */ /* 0x000fc800078efcff */
[----:B------:R-:W-:Y:S02]  /*4710*/  PRMT R4, R0, 0x7610, R4 ;  /* 0x0000761000047816 */ /* 0x000fe40000000004 */
.L_x_34807:
[----:B------:R-:W-:Y:S05]  /*4720*/  BSYNC B0 ;  /* 0x0000000000007941 */ /* 0x000fea0003800000 */
.L_x_34806:
[----:B------:R0:W-:Y:S01]  /*4730*/  STG.E.U8 [R8.64], R4 ;  /* 0x0000000408007986 */ /* 0x0001e2000c101124 */
[----:B------:R-:W-:Y:S05]  /*4740*/  BRA `(.L_x_34778) ;  /* 0x0000030000007947 */ /* 0x000fea0003800000 */
.L_x_34800:
        /* <DEDUP_REMOVED lines=23> */
.L_x_34783:
        /* <DEDUP_REMOVED lines=20> */
.L_x_34810:
[--C-:B------:R-:W-:Y:S01]  /*4a00*/  SHF.R.S32.HI R5, RZ, 0x1f, R3.reuse ;  /* 0x0000001fff057819 */ /* 0x100fe20000011403 */
[----:B------:R-:W-:-:S05]  /*4a10*/  IMAD.MOV.U32 R4, RZ, RZ, R3 ;  /* 0x000000ffff047224 */ /* 0x000fca00078e0003 */
[----:B------:R0:W-:Y:S01]  /*4a20*/  STG.E.64 [R8.64], R4 ;  /* 0x0000000408007986 */ /* 0x0001e2000c101b24 */
[----:B------:R-:W-:Y:S05]  /*4a30*/  BRA `(.L_x_34778) ;  /* 0x0000001000007947 */ /* 0x000fea0003800000 */
.L_x_34809:
[----:B------:R0:W-:Y:S02]  /*4a40*/  STG.E [R8.64], R3 ;  /* 0x0000000308007986 */ /* 0x0001e4000c101924 */
.L_x_34778:
[----:B------:R-:W-:Y:S05]  /*4a50*/  BSYNC B6 ;  /* 0x0000000000067941 */ /* 0x000fea0003800000 */
.L_x_34777:
        /* <DEDUP_REMOVED lines=21> */
.L_x_34816:
[----:B------:R0:W-:Y:S01]  /*4bb0*/  STG.E.U8 [R8.64], R24 ;  /* 0x0000001808007986 */ /* 0x0001e2000c101124 */
[----:B------:R-:W-:Y:S05]  /*4bc0*/  BRA `(.L_x_34818) ;  /* 0x00000d7000007947 */ /* 0x000fea0003800000 */
.L_x_34815:
        /* <DEDUP_REMOVED lines=9> */
.L_x_34820:
[----:B------:R0:W-:Y:S01]  /*4c60*/  STG.E [R8.64], R24 ;  /* 0x0000001808007986 */ /* 0x0001e2000c101924 */
[----:B------:R-:W-:Y:S05]  /*4c70*/  BRA `(.L_x_34818) ;  /* 0x00000cc000007947 */ /* 0x000fea0003800000 */
.L_x_34819:
[----:B------:R0:W-:Y:S01]  /*4c80*/  STG.E.U16 [R8.64], R24 ;  /* 0x0000001808007986 */ /* 0x0001e2000c101524 */
[----:B------:R-:W-:Y:S05]  /*4c90*/  BRA `(.L_x_34818) ;  /* 0x00000ca000007947 */ /* 0x000fea0003800000 */
.L_x_34814:
        /* <DEDUP_REMOVED lines=9> */
.L_x_34822:
[----:B------:R-:W0:Y:S02]  /*4d30*/  I2F R0, R24 ;  /* 0x0000001800007306 */ /* 0x000e240000201400 */
[----:B0-----:R-:W-:-:S05]  /*4d40*/  F2FP.PACK_AB R0, RZ, R0 ;  /* 0x00000000ff00723e */ /* 0x001fca00000000ff */
[----:B------:R0:W-:Y:S01]  /*4d50*/  STG.E.U16 [R8.64], R0 ;  /* 0x0000000008007986 */ /* 0x0001e2000c101524 */
[----:B------:R-:W-:Y:S05]  /*4d60*/  BRA `(.L_x_34818) ;  /* 0x00000bd000007947 */ /* 0x000fea0003800000 */
.L_x_34821:
        /* <DEDUP_REMOVED lines=10> */
.L_x_34824:
[----:B------:R-:W0:Y:S02]  /*4e10*/  I2F R24, R24 ;  /* 0x0000001800187306 */ /* 0x000e240000201400 */
[----:B0-----:R-:W-:-:S04]  /*4e20*/  F2FP.PACK_AB R3, RZ, R24 ;  /* 0x00000018ff03723e */ /* 0x001fc800000000ff */
[----:B------:R-:W-:-:S05]  /*4e30*/  PRMT R3, R3, 0x5410, RZ ;  /* 0x0000541003037816 */ /* 0x000fca00000000ff */
[----:B------:R0:W-:Y:S01]  /*4e40*/  STG.E [R8.64], R3 ;  /* 0x0000000308007986 */ /* 0x0001e2000c101924 */
[----:B------:R-:W-:Y:S05]  /*4e50*/  BRA `(.L_x_34818) ;  /* 0x00000ae000007947 */ /* 0x000fea0003800000 */
.L_x_34823:
[----:B------:R-:W0:Y:S02]  /*4e60*/  I2F.F64 R24, R24 ;  /* 0x0000001800187312 */ /* 0x000e240000201c00 */
[----:B0-----:R0:W-:Y:S01]  /*4e70*/  STG.E.64 [R8.64], R24 ;  /* 0x0000001808007986 */ /* 0x0011e2000c101b24 */
[----:B------:R-:W-:Y:S05]  /*4e80*/  BRA `(.L_x_34818) ;  /* 0x00000ab000007947 */ /* 0x000fea0003800000 */
.L_x_34813:
        /* <DEDUP_REMOVED lines=12> */
.L_x_34827:
[----:B------:R-:W0:Y:S01]  /*4f50*/  I2F.F64 R4, R24 ;  /* 0x0000001800047312 */ /* 0x000e220000201c00 */
[----:B------:R-:W-:-:S05]  /*4f60*/  CS2R R6, SRZ ;  /* 0x0000000000067805 */ /* 0x000fca000001ff00 */
[----:B0-----:R0:W-:Y:S01]  /*4f70*/  STG.E.128 [R8.64], R4 ;  /* 0x0000000408007986 */ /* 0x0011e2000c101d24 */
[----:B------:R-:W-:Y:S05]  /*4f80*/  BRA `(.L_x_34818) ;  /* 0x000009b000007947 */ /* 0x000fea0003800000 */
.L_x_34826:
        /* <DEDUP_REMOVED lines=21> */
.L_x_34831:
[----:B------:R-:W-:Y:S05]  /*50e0*/  BSYNC B0 ;  /* 0x0000000000007941 */ /* 0x000fea0003800000 */
.L_x_34830:
[----:B------:R-:W-:-:S05]  /*50f0*/  LOP3.LUT R5, R0, R5, RZ, 0xfc, !PT ;  /* 0x0000000500057212 */ /* 0x000fca00078efcff */
[----:B------:R0:W-:Y:S01]  /*5100*/  STG.E.U8 [R8.64], R5 ;  /* 0x0000000508007986 */ /* 0x0001e2000c101124 */
[----:B------:R-:W-:Y:S05]  /*5110*/  BRA `(.L_x_34818) ;  /* 0x0000082000007947 */ /* 0x000fea0003800000 */
.L_x_34829:
        /* <DEDUP_REMOVED lines=13> */
.L_x_34833:
[----:B------:R-:W-:Y:S01]  /*51f0*/  IMAD.MOV.U32 R0, RZ, RZ, 0x7f ;  /* 0x0000007fff007424 */ /* 0x000fe200078e00ff */
[----:B------:R-:W-:-:S04]  /*5200*/  ISETP.GT.U32.AND P0, PT, R3, 0x7f800000, PT ;  /* 0x7f8000000300780c */ /* 0x000fc80003f04070 */
[----:B------:R-:W-:-:S04]  /*5210*/  SEL R0, R0, 0x7c, P0 ;  /* 0x0000007c00007807 */ /* 0x000fc80000000000 */
.L_x_34834:
[----:B------:R-:W-:Y:S05]  /*5220*/  BSYNC B0 ;  /* 0x0000000000007941 */ /* 0x000fea0003800000 */
.L_x_34832:
[----:B------:R-:W-:-:S04]  /*5230*/  LOP3.LUT R3, R5, 0x80000000, RZ, 0xc0, !PT ;  /* 0x8000000005037812 */ /* 0x000fc800078ec0ff */
[----:B------:R-:W-:-:S04]  /*5240*/  SHF.R.U32.HI R3, RZ, 0x18, R3 ;  /* 0x00000018ff037819 */ /* 0x000fc80000011603 */
[----:B------:R-:W-:-:S05]  /*5250*/  LOP3.LUT R3, R0, R3, RZ, 0xfc, !PT ;  /* 0x0000000300037212 */ /* 0x000fca00078efcff */
[----:B------:R0:W-:Y:S01]  /*5260*/  STG.E.U8 [R8.64], R3 ;  /* 0x0000000308007986 */ /* 0x0001e2000c101124 */
[----:B------:R-:W-:Y:S05]  /*5270*/  BRA `(.L_x_34818) ;  /* 0x000006c000007947 */ /* 0x000fea0003800000 */
.L_x_34828:
[----:B------:R-:W0:Y:S02]  /*5280*/  I2F R0, R24 ;  /* 0x0000001800007306 */ /* 0x000e240000201400 */
[----:B0-----:R-:W-:-:S05]  /*5290*/  F2FP.BF16.PACK_AB R0, RZ, R0 ;  /* 0x00000000ff00723e */ /* 0x001fca00000010ff */
[----:B------:R0:W-:Y:S01]  /*52a0*/  STG.E.U16 [R8.64], R0 ;  /* 0x0000000008007986 */ /* 0x0001e2000c101524 */
[----:B------:R-:W-:Y:S05]  /*52b0*/  BRA `(.L_x_34818) ;  /* 0x0000068000007947 */ /* 0x000fea0003800000 */
.L_x_34825:
        /* <DEDUP_REMOVED lines=10> */
.L_x_34837:
        /* <DEDUP_REMOVED lines=17> */
.L_x_34840:
[----:B------:R-:W-:-:S04]  /*5470*/  LOP3.LUT R3, R5, 0x80000000, RZ, 0xc0, !PT ;  /* 0x8000000005037812 */ /* 0x000fc800078ec0ff */
[----:B------:R-:W-:-:S04]  /*5480*/  SHF.R.U32.HI R3, RZ, 0x18, R3 ;  /* 0x00000018ff037819 */ /* 0x000fc80000011603 */
[----:B------:R-:W-:-:S04]  /*5490*/  LOP3.LUT R0, R0, R3, RZ, 0xfc, !PT ;  /* 0x0000000300007212 */ /* 0x000fc800078efcff */
[----:B------:R-:W-:Y:S02]  /*54a0*/  PRMT R4, R0, 0x7610, R4 ;  /* 0x0000761000047816 */ /* 0x000fe40000000004 */
.L_x_34839:
[----:B------:R-:W-:Y:S05]  /*54b0*/  BSYNC B0 ;  /* 0x0000000000007941 */ /* 0x000fea0003800000 */
.L_x_34838:
[----:B------:R0:W-:Y:S01]  /*54c0*/  STG.E.U8 [R8.64], R4 ;  /* 0x0000000408007986 */ /* 0x0001e2000c101124 */
[----:B------:R-:W-:Y:S05]  /*54d0*/  BRA `(.L_x_34818) ;  /* 0x0000046000007947 */ /* 0x000fea0003800000 */
.L_x_34836:
        /* <DEDUP_REMOVED lines=17> */
.L_x_34843:
[----:B------:R-:W-:-:S04]  /*55f0*/  LOP3.LUT R3, R5, 0x80000000, RZ, 0xc0, !PT ;  /* 0x8000000005037812 */ /* 0x000fc800078ec0ff */
[----:B------:R-:W-:-:S04]  /*5600*/  SHF.R.U32.HI R3, RZ, 0x18, R3 ;  /* 0x00000018ff037819 */ /* 0x000fc80000011603 */
[----:B------:R-:W-:-:S04]  /*5610*/  LOP3.LUT R0, R0, R3, RZ, 0xfc, !PT ;  /* 0x0000000300007212 */ /* 0x000fc800078efcff */
[----:B------:R-:W-:Y:S02]  /*5620*/  PRMT R4, R0, 0x7610, R4 ;  /* 0x0000761000047816 */ /* 0x000fe40000000004 */
.L_x_34842:
[----:B------:R-:W-:Y:S05]  /*5630*/  BSYNC B0 ;  /* 0x0000000000007941 */ /* 0x000fea0003800000 */
.L_x_34841:
[----:B------:R0:W-:Y:S01]  /*5640*/  STG.E.U8 [R8.64], R4 ;  /* 0x0000000408007986 */ /* 0x0001e2000c101124 */
[----:B------:R-:W-:Y:S05]  /*5650*/  BRA `(.L_x_34818) ;  /* 0x000002e000007947 */ /* 0x000fea0003800000 */
.L_x_34835:
        /* <DEDUP_REMOVED lines=22> */
.L_x_34817:
        /* <DEDUP_REMOVED lines=20> */
.L_x_34845:
[----:B------:R-:W-:-:S05]  /*5900*/  SHF.R.S32.HI R25, RZ, 0x1f, R24 ;  /* 0x0000001fff197819 */ /* 0x000fca0000011418 */
[----:B------:R0:W-:Y:S01]  /*5910*/  STG.E.64 [R8.64], R24 ;  /* 0x0000001808007986 */ /* 0x0001e2000c101b24 */
[----:B------:R-:W-:Y:S05]  /*5920*/  BRA `(.L_x_34818) ;  /* 0x0000001000007947 */ /* 0x000fea0003800000 */
.L_x_34844:
[----:B------:R0:W-:Y:S02]  /*5930*/  STG.E [R8.64], R24 ;  /* 0x0000001808007986 */ /* 0x0001e4000c101924 */
.L_x_34818:
        /* <DEDUP_REMOVED lines=21> */
.L_x_34849:
[----:B------:R0:W-:Y:S01]  /*5a90*/  STG.E.U8 [R8.64], R22 ;  /* 0x0000001608007986 */ /* 0x0001e2000c101124 */
[----:B------:R-:W-:Y:S05]  /*5aa0*/  BRA `(.L_x_34851) ;  /* 0x00000d9000007947 */ /* 0x000fea0003800000 */
.L_x_34848:
        /* <DEDUP_REMOVED lines=10> */
.L_x_34853:
[----:B------:R0:W-:Y:S01]  /*5b50*/  STG.E [R8.64], R22 ;  /* 0x0000001608007986 */ /* 0x0001e2000c101924 */
[----:B------:R-:W-:Y:S05]  /*5b60*/  BRA `(.L_x_34851) ;  /* 0x00000cd000007947 */ /* 0x000fea0003800000 */
.L_x_34852:
[----:B------:R0:W-:Y:S01]  /*5b70*/  STG.E.U16 [R8.64], R22 ;  /* 0x0000001608007986 */ /* 0x0001e2000c101524 */
[----:B------:R-:W-:Y:S05]  /*5b80*/  BRA `(.L_x_34851) ;  /* 0x00000cb000007947 */ /* 0x000fea0003800000 */
.L_x_34847:
        /* <DEDUP_REMOVED lines=9> */
.L_x_34855:
[----:B------:R-:W0:Y:S02]  /*5c20*/  I2F R0, R22 ;  /* 0x0000001600007306 */ /* 0x000e240000201400 */
[----:B0-----:R-:W-:-:S05]  /*5c30*/  F2FP.PACK_AB R0, RZ, R0 ;  /* 0x00000000ff00723e */ /* 0x001fca00000000ff */
[----:B------:R0:W-:Y:S01]  /*5c40*/  STG.E.U16 [R8.64], R0 ;  /* 0x0000000008007986 */ /* 0x0001e2000c101524 */
[----:B------:R-:W-:Y:S05]  /*5c50*/  BRA `(.L_x_34851) ;  /* 0x00000be000007947 */ /* 0x000fea0003800000 */
.L_x_34854:
        /* <DEDUP_REMOVED lines=10> */
.L_x_34857:
[----:B------:R-:W0:Y:S02]  /*5d00*/  I2F R22, R22 ;  /* 0x0000001600167306 */ /* 0x000e240000201400 */
[----:B0-----:R-:W-:-:S04]  /*5d10*/  F2FP.PACK_AB R3, RZ, R22 ;  /* 0x00000016ff03723e */ /* 0x001fc800000000ff */
[----:B------:R-:W-:-:S05]  /*5d20*/  PRMT R3, R3, 0x5410, RZ ;  /* 0x0000541003037816 */ /* 0x000fca00000000ff */
[----:B------:R0:W-:Y:S01]  /*5d30*/  STG.E [R8.64], R3 ;  /* 0x0000000308007986 */ /* 0x0001e2000c101924 */
[----:B------:R-:W-:Y:S05]  /*5d40*/  BRA `(.L_x_34851) ;  /* 0x00000af000007947 */ /* 0x000fea0003800000 */
.L_x_34856:
[----:B------:R-:W0:Y:S02]  /*5d50*/  I2F.F64 R4, R22 ;  /* 0x0000001600047312 */ /* 0x000e240000201c00 */
[----:B0-----:R0:W-:Y:S01]  /*5d60*/  STG.E.64 [R8.64], R4 ;  /* 0x0000000408007986 */ /* 0x0011e2000c101b24 */
[----:B------:R-:W-:Y:S05]  /*5d70*/  BRA `(.L_x_34851) ;  /* 0x00000ac000007947 */ /* 0x000fea0003800000 */
.L_x_34846:
        /* <DEDUP_REMOVED lines=12> */
.L_x_34860:
[----:B------:R-:W0:Y:S01]  /*5e40*/  I2F.F64 R4, R22 ;  /* 0x0000001600047312 */ /* 0x000e220000201c00 */
[----:B------:R-:W-:-:S05]  /*5e50*/  CS2R R6, SRZ ;  /* 0x0000000000067805 */ /* 0x000fca000001ff00 */
[----:B0-----:R0:W-:Y:S01]  /*5e60*/  STG.E.128 [R8.64], R4 ;  /* 0x0000000408007986 */ /* 0x0011e2000c101d24 */
[----:B------:R-:W-:Y:S05]  /*5e70*/  BRA `(.L_x_34851) ;  /* 0x000009c000007947 */ /* 0x000fea0003800000 */
.L_x_34859:
        /* <DEDUP_REMOVED lines=21> */
.L_x_34864:
[----:B------:R-:W-:Y:S05]  /*5fd0*/  BSYNC B0 ;  /* 0x0000000000007941 */ /* 0x000fea0003800000 */
.L_x_34863:
[----:B------:R-:W-:-:S05]  /*5fe0*/  LOP3.LUT R5, R0, R5, RZ, 0xfc, !PT ;  /* 0x0000000500057212 */ /* 0x000fca00078efcff */
[----:B------:R0:W-:Y:S01]  /*5ff0*/  STG.E.U8 [R8.64], R5 ;  /* 0x0000000508007986 */ /* 0x0001e2000c101124 */
[----:B------:R-:W-:Y:S05]  /*6000*/  BRA `(.L_x_34851) ;  /* 0x0000083000007947 */ /* 0x000fea0003800000 */
.L_x_34862:
        /* <DEDUP_REMOVED lines=13> */
.L_x_34866:
[----:B------:R-:W-:Y:S01]  /*60e0*/  IMAD.MOV.U32 R0, RZ, RZ, 0x7f ;  /* 0x0000007fff007424 */ /* 0x000fe200078e00ff */
[----:B------:R-:W-:-:S04]  /*60f0*/  ISETP.GT.U32.AND P0, PT, R3, 0x7f800000, PT ;  /* 0x7f8000000300780c */ /* 0x000fc80003f04070 */
[----:B------:R-:W-:-:S04]  /*6100*/  SEL R0, R0, 0x7c, P0 ;  /* 0x0000007c00007807 */ /* 0x000fc80000000000 */
.L_x_34867:
[----:B------:R-:W-:Y:S05]  /*6110*/  BSYNC B0 ;  /* 0x0000000000007941 */ /* 0x000fea0003800000 */
.L_x_34865:
[----:B------:R-:W-:-:S04]  /*6120*/  LOP3.LUT R3, R5, 0x80000000, RZ, 0xc0, !PT ;  /* 0x8000000005037812 */ /* 0x000fc800078ec0ff */
[----:B------:R-:W-:-:S04]  /*6130*/  SHF.R.U32.HI R3, RZ, 0x18, R3 ;  /* 0x00000018ff037819 */ /* 0x000fc80000011603 */
[----:B------:R-:W-:-:S05]  /*6140*/  LOP3.LUT R3, R0, R3, RZ, 0xfc, !PT ;  /* 0x0000000300037212 */ /* 0x000fca00078efcff */
[----:B------:R0:W-:Y:S01]  /*6150*/  STG.E.U8 [R8.64], R3 ;  /* 0x0000000308007986 */ /* 0x0001e2000c101124 */
[----:B------:R-:W-:Y:S05]  /*6160*/  BRA `(.L_x_34851) ;  /* 0x000006d000007947 */ /* 0x000fea0003800000 */
.L_x_34861:
[----:B------:R-:W0:Y:S02]  /*6170*/  I2F R0, R22 ;  /* 0x0000001600007306 */ /* 0x000e240000201400 */
[----:B0-----:R-:W-:-:S05]  /*6180*/  F2FP.BF16.PACK_AB R0, RZ, R0 ;  /* 0x00000000ff00723e */ /* 0x001fca00000010ff */
[----:B------:R0:W-:Y:S01]  /*6190*/  STG.E.U16 [R8.64], R0 ;  /* 0x0000000008007986 */ /* 0x0001e2000c101524 */
[----:B------:R-:W-:Y:S05]  /*61a0*/  BRA `(.L_x_34851) ;  /* 0x0000069000007947 */ /* 0x000fea0003800000 */
.L_x_34858:
        /* <DEDUP_REMOVED lines=10> */
.L_x_34870:
        /* <DEDUP_REMOVED lines=17> */
.L_x_34873:
[----:B------:R-:W-:-:S04]  /*6360*/  LOP3.LUT R3, R5, 0x80000000, RZ, 0xc0, !PT ;  /* 0x8000000005037812 */ /* 0x000fc800078ec0ff */
[----:B------:R-:W-:-:S04]  /*6370*/  SHF.R.U32.HI R3, RZ, 0x18, R3 ;  /* 0x00000018ff037819 */ /* 0x000fc80000011603 */
[----:B------:R-:W-:-:S04]  /*6380*/  LOP3.LUT R0, R0, R3, RZ, 0xfc, !PT ;  /* 0x0000000300007212 */ /* 0x000fc800078efcff */
[----:B------:R-:W-:Y:S02]  /*6390*/  PRMT R4, R0, 0x7610, R4 ;  /* 0x0000761000047816 */ /* 0x000fe40000000004 */
.L_x_34872:
[----:B------:R-:W-:Y:S05]  /*63a0*/  BSYNC B0 ;  /* 0x0000000000007941 */ /* 0x000fea0003800000 */
.L_x_34871:
[----:B------:R0:W-:Y:S01]  /*63b0*/  STG.E.U8 [R8.64], R4 ;  /* 0x0000000408007986 */ /* 0x0001e2000c101124 */
[----:B------:R-:W-:Y:S05]  /*63c0*/  BRA `(.L_x_34851) ;  /* 0x0000047000007947 */ /* 0x000fea0003800000 */
.L_x_34869:
        /* <DEDUP_REMOVED lines=17> */
.L_x_34876:
[----:B------:R-:W-:-:S04]  /*64e0*/  LOP3.LUT R3, R5, 0x80000000, RZ, 0xc0, !PT ;  /* 0x8000000005037812 */ /* 0x000fc800078ec0ff */
[----:B------:R-:W-:-:S04]  /*64f0*/  SHF.R.U32.HI R3, RZ, 0x18, R3 ;  /* 0x00000018ff037819 */ /* 0x000fc80000011603 */
[----:B------:R-:W-:-:S04]  /*6500*/  LOP3.LUT R0, R0, R3, RZ, 0xfc, !PT ;  /* 0x0000000300007212 */ /* 0x000fc800078efcff */
[----:B------:R-:W-:Y:S02]  /*6510*/  PRMT R4, R0, 0x7610, R4 ;  /* 0x0000761000047816 */ /* 0x000fe40000000004 */
.L_x_34875:
[----:B------:R-:W-:Y:S05]  /*6520*/  BSYNC B0 ;  /* 0x0000000000007941 */ /* 0x000fea0003800000 */
.L_x_34874:
[----:B------:R0:W-:Y:S01]  /*6530*/  STG.E.U8 [R8.64], R4 ;  /* 0x0000000408007986 */ /* 0x0001e2000c101124 */
[----:B------:R-:W-:Y:S05]  /*6540*/  BRA `(.L_x_34851) ;  /* 0x000002f000007947 */ /* 0x000fea0003800000 */
.L_x_34868:
        /* <DEDUP_REMOVED lines=22> */
.L_x_34850:
        /* <DEDUP_REMOVED lines=20> */
.L_x_34878:
[--C-:B------:R-:W-:Y:S01]  /*67f0*/  SHF.R.S32.HI R5, RZ, 0x1f, R22.reuse ;  /* 0x0000001fff057819 */ /* 0x100fe20000011416 */
[----:B------:R-:W-:-:S05]  /*6800*/  IMAD.MOV.U32 R4, RZ, RZ, R22 ;  /* 0x000000ffff047224 */ /* 0x000fca00078e0016 */
[----:B------:R0:W-:Y:S01]  /*6810*/  STG.E.64 [R8.64], R4 ;  /* 0x0000000408007986 */ /* 0x0001e2000c101b24 */
[----:B------:R-:W-:Y:S05]  /*6820*/  BRA `(.L_x_34851) ;  /* 0x0000001000007947 */ /* 0x000fea0003800000 */
.L_x_34877:
[----:B------:R0:W-:Y:S02]  /*6830*/  STG.E [R8.64], R22 ;  /* 0x0000001608007986 */ /* 0x0001e4000c101924 */
.L_x_34851:
[----:B------:R-:W-:Y:S02]  /*6840*/  IADD3 R23, R23, 0x80, RZ ;  /* 0x0000008017177810 */ /* 0x000fe40007ffe0ff */
.L_x_34812:
[----:B------:R-:W-:Y:S05]  /*6850*/  BSYNC B6 ;  /* 0x0000000000067941 */ /* 0x000fea0003800000 */
.L_x_34811:
        /* <DEDUP_REMOVED lines=19> */
.L_x_34882:
[----:B------:R-:W-:Y:S01]  /*6990*/  STG.E.U8 [R4.64], R2 ;  /* 0x0000000204007986 */ /* 0x000fe2000c101124 */
[----:B------:R-:W-:Y:S05]  /*69a0*/  EXIT ;  /* 0x000000000000794d */ /* 0x000fea0003800000 */
.L_x_34881:
        /* <DEDUP_REMOVED lines=9> */
.L_x_34885:
[----:B------:R-:W-:Y:S01]  /*6a40*/  STG.E [R4.64], R2 ;  /* 0x0000000204007986 */ /* 0x000fe2000c101924 */
[----:B------:R-:W-:Y:S05]  /*6a50*/  EXIT ;  /* 0x000000000000794d */ /* 0x000fea0003800000 */
.L_x_34884:
[----:B------:R-:W-:Y:S01]  /*6a60*/  STG.E.U16 [R4.64], R2 ;  /* 0x0000000204007986 */ /* 0x000fe2000c101524 */
[----:B------:R-:W-:Y:S05]  /*6a70*/  EXIT ;  /* 0x000000000000794d */ /* 0x000fea0003800000 */
.L_x_34880:
        /* <DEDUP_REMOVED lines=9> */
.L_x_34887:
[----:B------:R-:W0:Y:S02]  /*6b10*/  I2F R0, R2 ;  /* 0x0000000200007306 */ /* 0x000e240000201400 */
[----:B0-----:R-:W-:-:S05]  /*6b20*/  F2FP.PACK_AB R0, RZ, R0 ;  /* 0x00000000ff00723e */ /* 0x001fca00000000ff */
[----:B------:R-:W-:Y:S01]  /*6b30*/  STG.E.U16 [R4.64], R0 ;  /* 0x0000000004007986 */ /* 0x000fe2000c101524 */
[----:B------:R-:W-:Y:S05]  /*6b40*/  EXIT ;  /* 0x000000000000794d */ /* 0x000fea0003800000 */
.L_x_34886:
        /* <DEDUP_REMOVED lines=10> */
.L_x_34889:
[----:B------:R-:W0:Y:S02]  /*6bf0*/  I2F R2, R2 ;  /* 0x0000000200027306 */ /* 0x000e240000201400 */
[----:B0-----:R-:W-:-:S04]  /*6c00*/  F2FP.PACK_AB R3, RZ, R2 ;  /* 0x00000002ff03723e */ /* 0x001fc800000000ff */
[----:B------:R-:W-:-:S05]  /*6c10*/  PRMT R3, R3, 0x5410, RZ ;  /* 0x0000541003037816 */ /* 0x000fca00000000ff */
[----:B------:R-:W-:Y:S01]  /*6c20*/  STG.E [R4.64], R3 ;  /* 0x0000000304007986 */ /* 0x000fe2000c101924 */
[----:B------:R-:W-:Y:S05]  /*6c30*/  EXIT ;  /* 0x000000000000794d */ /* 0x000fea0003800000 */
.L_x_34888:
[----:B------:R-:W0:Y:S02]  /*6c40*/  I2F.F64 R2, R2 ;  /* 0x0000000200027312 */ /* 0x000e240000201c00 */
[----:B0-----:R-:W-:Y:S01]  /*6c50*/  STG.E.64 [R4.64], R2 ;  /* 0x0000000204007986 */ /* 0x001fe2000c101b24 */
[----:B------:R-:W-:Y:S05]  /*6c60*/  EXIT ;  /* 0x000000000000794d */ /* 0x000fea0003800000 */
.L_x_34879:
        /* <DEDUP_REMOVED lines=12> */
.L_x_34892:
[----:B------:R-:W0:Y:S01]  /*6d30*/  I2F.F64 R8, R2 ;  /* 0x0000000200087312 */ /* 0x000e220000201c00 */
[----:B------:R-:W-:-:S05]  /*6d40*/  CS2R R10, SRZ ;  /* 0x00000000000a7805 */ /* 0x000fca000001ff00 */
[----:B0-----:R-:W-:Y:S01]  /*6d50*/  STG.E.128 [R4.64], R8 ;  /* 0x0000000804007986 */ /* 0x001fe2000c101d24 */
[----:B------:R-:W-:Y:S05]  /*6d60*/  EXIT ;  /* 0x000000000000794d */ /* 0x000fea0003800000 */
.L_x_34891:
        /* <DEDUP_REMOVED lines=21> */
.L_x_34896:
[----:B------:R-:W-:Y:S05]  /*6ec0*/  BSYNC B0 ;  /* 0x0000000000007941 */ /* 0x000fea0003800000 */
.L_x_34895:
[----:B------:R-:W-:-:S05]  /*6ed0*/  LOP3.LUT R3, R0, R3, RZ, 0xfc, !PT ;  /* 0x0000000300037212 */ /* 0x000fca00078efcff */
[----:B------:R-:W-:Y:S01]  /*6ee0*/  STG.E.U8 [R4.64], R3 ;  /* 0x0000000304007986 */ /* 0x000fe2000c101124 */
[----:B------:R-:W-:Y:S05]  /*6ef0*/  EXIT ;  /* 0x000000000000794d */ /* 0x000fea0003800000 */
.L_x_34894:
        /* <DEDUP_REMOVED lines=13> */
.L_x_34898:
[----:B------:R-:W-:Y:S01]  /*6fd0*/  IMAD.MOV.U32 R0, RZ, RZ, 0x7f ;  /* 0x0000007fff007424 */ /* 0x000fe200078e00ff */
[----:B------:R-:W-:-:S04]  /*6fe0*/  ISETP.GT.U32.AND P0, PT, R3, 0x7f800000, PT ;  /* 0x7f8000000300780c */ /* 0x000fc80003f04070 */
[----:B------:R-:W-:-:S04]  /*6ff0*/  SEL R0, R0, 0x7c, P0 ;  /* 0x0000007c00007807 */ /* 0x000fc80000000000 */
.L_x_34899:
[----:B------:R-:W-:Y:S05]  /*7000*/  BSYNC B0 ;  /* 0x0000000000007941 */ /* 0x000fea0003800000 */
.L_x_34897:
[----:B------:R-:W-:-:S04]  /*7010*/  LOP3.LUT R2, R7, 0x80000000, RZ, 0xc0, !PT ;  /* 0x8000000007027812 */ /* 0x000fc800078ec0ff */
[----:B------:R-:W-:-:S04]  /*7020*/  SHF.R.U32.HI R3, RZ, 0x18, R2 ;  /* 0x00000018ff037819 */ /* 0x000fc80000011602 */
[----:B------:R-:W-:-:S05]  /*7030*/  LOP3.LUT R3, R0, R3, RZ, 0xfc, !PT ;  /* 0x0000000300037212 */ /* 0x000fca00078efcff */
[----:B------:R-:W-:Y:S01]  /*7040*/  STG.E.U8 [R4.64], R3 ;  /* 0x0000000304007986 */ /* 0x000fe2000c101124 */
[----:B------:R-:W-:Y:S05]  /*7050*/  EXIT ;  /* 0x000000000000794d */ /* 0x000fea0003800000 */
.L_x_34893:
[----:B------:R-:W0:Y:S02]  /*7060*/  I2F R0, R2 ;  /* 0x0000000200007306 */ /* 0x000e240000201400 */
[----:B0-----:R-:W-:-:S05]  /*7070*/  F2FP.BF16.PACK_AB R0, RZ, R0 ;  /* 0x00000000ff00723e */ /* 0x001fca00000010ff */
[----:B------:R-:W-:Y:S01]  /*7080*/  STG.E.U16 [R4.64], R0 ;  /* 0x0000000004007986 */ /* 0x000fe2000c101524 */
[----:B------:R-:W-:Y:S05]  /*7090*/  EXIT ;  /* 0x000000000000794d */ /* 0x000fea0003800000 */
.L_x_34890:
        /* <DEDUP_REMOVED lines=10> */
.L_x_34902:
        /* <DEDUP_REMOVED lines=17> */
.L_x_34905:
[----:B------:R-:W-:-:S04]  /*7250*/  LOP3.LUT R0, R7, 0x80000000, RZ, 0xc0, !PT ;  /* 0x8000000007007812 */ /* 0x000fc800078ec0ff */
[----:B------:R-:W-:-:S04]  /*7260*/  SHF.R.U32.HI R3, RZ, 0x18, R0 ;  /* 0x00000018ff037819 */ /* 0x000fc80000011600 */
[----:B------:R-:W-:-:S04]  /*7270*/  LOP3.LUT R2, R2, R3, RZ, 0xfc, !PT ;  /* 0x0000000302027212 */ /* 0x000fc800078efcff */
[----:B------:R-:W-:Y:S02]  /*7280*/  PRMT R0, R2, 0x7610, R0 ;  /* 0x0000761002007816 */ /* 0x000fe40000000000 */
.L_x_34904:
[----:B------:R-:W-:Y:S05]  /*7290*/  BSYNC B0 ;  /* 0x0000000000007941 */ /* 0x000fea0003800000 */
.L_x_34903:
[----:B------:R-:W-:Y:S01]  /*72a0*/  STG.E.U8 [R4.64], R0 ;  /* 0x0000000004007986 */ /* 0x000fe2000c101124 */
[----:B------:R-:W-:Y:S05]  /*72b0*/  EXIT ;  /* 0x000000000000794d */ /* 0x000fea0003800000 */
.L_x_34901:
        /* <DEDUP_REMOVED lines=17> */
.L_x_34908:
[----:B------:R-:W-:-:S04]  /*73d0*/  LOP3.LUT R0, R7, 0x80000000, RZ, 0xc0, !PT ;  /* 0x8000000007007812 */ /* 0x000fc800078ec0ff */
[----:B------:R-:W-:-:S04]  /*73e0*/  SHF.R.U32.HI R3, RZ, 0x18, R0 ;  /* 0x00000018ff037819 */ /* 0x000fc80000011600 */
[----:B------:R-:W-:-:S04]  /*73f0*/  LOP3.LUT R2, R2, R3, RZ, 0xfc, !PT ;  /* 0x0000000302027212 */ /* 0x000fc800078efcff */
[----:B------:R-:W-:Y:S02]  /*7400*/  PRMT R0, R2, 0x7610, R0 ;  /* 0x0000761002007816 */ /* 0x000fe40000000000 */
.L_x_34907:
[----:B------:R-:W-:Y:S05]  /*7410*/  BSYNC B0 ;  /* 0x0000000000007941 */ /* 0x000fea0003800000 */
.L_x_34906:
[----:B------:R-:W-:Y:S01]  /*7420*/  STG.E.U8 [R4.64], R0 ;  /* 0x0000000004007986 */ /* 0x000fe2000c101124 */
[----:B------:R-:W-:Y:S05]  /*7430*/  EXIT ;  /* 0x000000000000794d */ /* 0x000fea0003800000 */
.L_x_34900:
        /* <DEDUP_REMOVED lines=22> */
.L_x_34883:
        /* <DEDUP_REMOVED lines=20> */
.L_x_34910:
[----:B------:R-:W-:-:S05]  /*76e0*/  SHF.R.S32.HI R3, RZ, 0x1f, R2 ;  /* 0x0000001fff037819 */ /* 0x000fca0000011402 */
[----:B------:R-:W-:Y:S01]  /*76f0*/  STG.E.64 [R4.64], R2 ;  /* 0x0000000204007986 */ /* 0x000fe2000c101b24 */
[----:B------:R-:W-:Y:S05]  /*7700*/  EXIT ;  /* 0x000000000000794d */ /* 0x000fea0003800000 */
.L_x_34909:
[----:B------:R-:W-:Y:S01]  /*7710*/  STG.E [R4.64], R2 ;  /* 0x0000000204007986 */ /* 0x000fe2000c101924 */
[----:B------:R-:W-:Y:S05]  /*7720*/  EXIT ;  /* 0x000000000000794d */ /* 0x000fea0003800000 */
.L_x_34911:
        /* <DEDUP_REMOVED lines=13> */
.L_x_40276:


//--------------------- .text._ZN2at6native18elementwise_kernelILi128ELi2EZNS0_22gpu_kernel_impl_nocastINS0_13AUnaryFunctorIiiiZZZNS0_19maximum_kernel_cudaERNS_18TensorIteratorBaseEENKUlvE_clEvENKUlvE1_clEvEUliiE_EEEEvS5_RKT_EUliE_EEviT1_ --------------------------
	.section	.text._ZN2at6native18elementwise_kernelILi128ELi2EZNS0_22gpu_kernel_impl_nocastINS0_13AUnaryFunctorIiiiZZZNS0_19maximum_kernel_cudaERNS_18TensorIteratorBaseEENKUlvE_clEvENKUlvE1_clEvEUliiE_EEEEvS5_RKT_EUliE_EEviT1_,"ax",@progbits
	.sectioninfo	@"SHI_REGISTERS=12"
	.align	128
        .global         _ZN2at6native18elementwise_kernelILi128ELi2EZNS0_22gpu_kernel_impl_nocastINS0_13AUnaryFunctorIiiiZZZNS0_19maximum_kernel_cudaERNS_18TensorIteratorBaseEENKUlvE_clEvENKUlvE1_clEvEUliiE_EEEEvS5_RKT_EUliE_EEviT1_
        .type           _ZN2at6native18elementwise_kernelILi128ELi2EZNS0_22gpu_kernel_impl_nocastINS0_13AUnaryFunctorIiiiZZZNS0_19maximum_kernel_cudaERNS_18TensorIteratorBaseEENKUlvE_clEvENKUlvE1_clEvEUliiE_EEEEvS5_RKT_EUliE_EEviT1_,@function
        .size           _ZN2at6native18elementwise_kernelILi128ELi2EZNS0_22gpu_kernel_impl_nocastINS0_13AUnaryFunctorIiiiZZZNS0_19maximum_kernel_cudaERNS_18TensorIteratorBaseEENKUlvE_clEvENKUlvE1_clEvEUliiE_EEEEvS5_RKT_EUliE_EEviT1_,(.L_x_40277 - _ZN2at6native18elementwise_kernelILi128ELi2EZNS0_22gpu_kernel_impl_nocastINS0_13AUnaryFunctorIiiiZZZNS0_19maximum_kernel_cudaERNS_18TensorIteratorBaseEENKUlvE_clEvENKUlvE1_clEvEUliiE_EEEEvS5_RKT_EUliE_EEviT1_)
        .other          _ZN2at6native18elementwise_kernelILi128ELi2EZNS0_22gpu_kernel_impl_nocastINS0_13AUnaryFunctorIiiiZZZNS0_19maximum_kernel_cudaERNS_18TensorIteratorBaseEENKUlvE_clEvENKUlvE1_clEvEUliiE_EEEEvS5_RKT_EUliE_EEviT1_,@"STO_CUDA_ENTRY STV_DEFAULT"
_ZN2at6native18elementwise_kernelILi128ELi2EZNS0_22gpu_kernel_impl_nocastINS0_13AUnaryFunctorIiiiZZZNS0_19maximum_kernel_cudaERNS_18TensorIteratorBaseEENKUlvE_clEvENKUlvE1_clEvEUliiE_EEEEvS5_RKT_EUliE_EEviT1_:
.text._ZN2at6native18elementwise_kernelILi128ELi2EZNS0_22gpu_kernel_impl_nocastINS0_13AUnaryFunctorIiiiZZZNS0_19maximum_kernel_cudaERNS_18TensorIteratorBaseEENKUlvE_clEvENKUlvE1_clEvEUliiE_EEEEvS5_RKT_EUliE_EEviT1_:
        /* <DEDUP_REMOVED lines=236> */
.L_x_34914:
[----:B------:R-:W-:-:S04]  /*0ec0*/  IADD3 R4, P0, R3, c[0x0][0x368], RZ ;  /* 0x0000da0003047a10 */ /* 0x000fc80007f1e0ff */
[----:B------:R-:W-:-:S05]  /*0ed0*/  IADD3.X R5, RZ, c[0x0][0x36c], RZ, P0, !PT ;  /* 0x0000db00ff057a10 */ /* 0x000fca00007fe4ff */
[----:B------:R-:W2:Y:S01]  /*0ee0*/  LDG.E R4, [R4.64] ;  /* 0x0000000404047981 */ /* 0x000ea2000c1e1900 */
[----:B------:R-:W-:Y:S02]  /*0ef0*/  IADD3 R2, P0, R2, c[0x0][0x360], RZ ;  /* 0x0000d80002027a10 */ /* 0x000fe40007f1e0ff */
[----:B------:R-:W-:Y:S02]  /*0f00*/  IADD3 R7, R0, 0x80, RZ ;  /* 0x0000008000077810 */ /* 0x000fe40007ffe0ff */
[----:B------:R-:W-:Y:S02]  /*0f10*/  IADD3.X R3, RZ, c[0x0][0x364], RZ, P0, !PT ;  /* 0x0000d900ff037a10 */ /* 0x000fe400007fe4ff */
[----:B--2---:R-:W-:-:S05]  /*0f20*/  IMNMX R9, R4, c[0x0][0x374], !PT ;  /* 0x0000dd0004097a17 */ /* 0x004fca0007800200 */
[----:B------:R0:W-:Y:S02]  /*0f30*/  STG.E [R2.64], R9 ;  /* 0x0000000902007986 */ /* 0x0001e4000c101904 */
.L_x_34913:
[----:B------:R-:W-:Y:S05]  /*0f40*/  BSYNC B0 ;  /* 0x0000000000007941 */ /* 0x000fea0003800000 */
.L_x_34912:
        /* <DEDUP_REMOVED lines=230> */
.L_x_34915:
[----:B------:R-:W-:-:S04]  /*1db0*/  IADD3 R2, P0, R2, c[0x0][0x368], RZ ;  /* 0x0000da0002027a10 */ /* 0x000fc80007f1e0ff */
[----:B------:R-:W-:-:S05]  /*1dc0*/  IADD3.X R3, RZ, c[0x0][0x36c], RZ, P0, !PT ;  /* 0x0000db00ff037a10 */ /* 0x000fca00007fe4ff */
[----:B------:R-:W2:Y:S01]  /*1dd0*/  LDG.E R2, [R2.64] ;  /* 0x0000000402027981 */ /* 0x000ea2000c1e1900 */
[----:B------:R-:W-:-:S04]  /*1de0*/  IADD3 R4, P0, R0, c[0x0][0x360], RZ ;  /* 0x0000d80000047a10 */ /* 0x000fc80007f1e0ff */
[----:B------:R-:W-:Y:S02]  /*1df0*/  IADD3.X R5, RZ, c[0x0][0x364], RZ, P0, !PT ;  /* 0x0000d900ff057a10 */ /* 0x000fe400007fe4ff */
[----:B--2---:R-:W-:-:S05]  /*1e00*/  IMNMX R7, R2, c[0x0][0x374], !PT ;  /* 0x0000dd0002077a17 */ /* 0x004fca0007800200 */
[----:B------:R-:W-:Y:S01]  /*1e10*/  STG.E [R4.64], R7 ;  /* 0x0000000704007986 */ /* 0x000fe2000c101904 */
[----:B------:R-:W-:Y:S05]  /*1e20*/  EXIT ;  /* 0x000000000000794d */ /* 0x000fea0003800000 */
.L_x_34916:
        /* <DEDUP_REMOVED lines=13> */
.L_x_40277:


//--------------------- .text._ZN2at6native27unrolled_elementwise_kernelINS0_13AUnaryFunctorIiiiZZZNS0_19maximum_kernel_cudaERNS_18TensorIteratorBaseEENKUlvE_clEvENKUlvE1_clEvEUliiE_EESt5arrayIPcLm2EELi4E23TrivialOffsetCalculatorILi1EjESD_NS0_6memory15LoadWithoutCastENSE_16StoreWithoutCastEEEviT_T0_T2_T3_T4_T5_ --------------------------
	.section	.text._ZN2at6native27unrolled_elementwise_kernelINS0_13AUnaryFunctorIiiiZZZNS0_19maximum_kernel_cudaERNS_18TensorIteratorBaseEENKUlvE_clEvENKUlvE1_clEvEUliiE_EESt5arrayIPcLm2EELi4E23TrivialOffsetCalculatorILi1EjESD_NS0_6memory15LoadWithoutCastENSE_16StoreWithoutCastEEEviT_T0_T2_T3_T4_T5_,"ax",@progbits
	.sectioninfo	@"SHI_REGISTERS=20"
	.align	128
        .global         _ZN2at6native27unrolled_elementwise_kernelINS0_13AUnaryFunctorIiiiZZZNS0_19maximum_kernel_cudaERNS_18TensorIteratorBaseEENKUlvE_clEvENKUlvE1_clEvEUliiE_EESt5arrayIPcLm2EELi4E23TrivialOffsetCalculatorILi1EjESD_NS0_6memory15LoadWithoutCastENSE_16StoreWithoutCastEEEviT_T0_T2_T3_T4_T5_
        .type           _ZN2at6native27unrolled_elementwise_kernelINS0_13AUnaryFunctorIiiiZZZNS0_19maximum_kernel_cudaERNS_18TensorIteratorBaseEENKUlvE_clEvENKUlvE1_clEvEUliiE_EESt5arrayIPcLm2EELi4E23TrivialOffsetCalculatorILi1EjESD_NS0_6memory15LoadWithoutCastENSE_16StoreWithoutCastEEEviT_T0_T2_T3_T4_T5_,@function
        .size           _ZN2at6native27unrolled_elementwise_kernelINS0_13AUnaryFunctorIiiiZZZNS0_19maximum_kernel_cudaERNS_18TensorIteratorBaseEENKUlvE_clEvENKUlvE1_clEvEUliiE_EESt5arrayIPcLm2EELi4E23TrivialOffsetCalculatorILi1EjESD_NS0_6memory15LoadWithoutCastENSE_16StoreWithoutCastEEEviT_T0_T2_T3_T4_T5_,(.L_x_40278 - _ZN2at6native27unrolled_elementwise_kernelINS0_13AUnaryFunctorIiiiZZZNS0_19maximum_kernel_cudaERNS_18TensorIteratorBaseEENKUlvE_clEvENKUlvE1_clEvEUliiE_EESt5arrayIPcLm2EELi4E23TrivialOffsetCalculatorILi1EjESD_NS0_6memory15LoadWithoutCastENSE_16StoreWithoutCastEEEviT_T0_T2_T3_T4_T5_)
        .other          _ZN2at6native27unrolled_elementwise_kernelINS0_13AUnaryFunctorIiiiZZZNS0_19maximum_kernel_cudaERNS_18TensorIteratorBaseEENKUlvE_clEvENKUlvE1_clEvEUliiE_EESt5arrayIPcLm2EELi4E23TrivialOffsetCalculatorILi1EjESD_NS0_6memory15LoadWithoutCastENSE_16StoreWithoutCastEEEviT_T0_T2_T3_T4_T5_,@"STO_CUDA_ENTRY STV_DEFAULT"
_ZN2at6native27unrolled_elementwise_kernelINS0_13AUnaryFunctorIiiiZZZNS0_19maximum_kernel_cudaERNS_18TensorIteratorBaseEENKUlvE_clEvENKUlvE1_clEvEUliiE_EESt5arrayIPcLm2EELi4E23TrivialOffsetCalculatorILi1EjESD_NS0_6memory15LoadWithoutCastENSE_16StoreWithoutCastEEEviT_T0_T2_T3_T4_T5_:
.text._ZN2at6native27unrolled_elementwise_kernelINS0_13AUnaryFunctorIiiiZZZNS0_19maximum_kernel_cudaERNS_18TensorIteratorBaseEENKUlvE_clEvENKUlvE1_clEvEUliiE_EESt5arrayIPcLm2EELi4E23TrivialOffsetCalculatorILi1EjESD_NS0_6memory15LoadWithoutCastENSE_16StoreWithoutCastEEEviT_T0_T2_T3_T4_T5_:
        /* <DEDUP_REMOVED lines=41> */
[----:B--2---:R-:W-:-:S05]  /*0290*/  IMNMX R9, R4, c[0x0][0x168], !PT ;  /* 0x00005a0004097a17 */ /* 0x004fca0007800200 */
[----:B------:R0:W-:Y:S06]  /*02a0*/  @!P0 STG.E [R6.64], R9 ;  /* 0x0000000906008986 */ /* 0x0001ec000c101904 */
[----:B------:R-:W-:Y:S05]  /*02b0*/  @P1 BRA `(.L_x_34918) ;  /* 0x000000c000001947 */ /* 0x000fea0003800000 */
[----:B------:R-:W-:Y:S01]  /*02c0*/  LEA R4, R0, R15, 0x9 ;  /* 0x0000000f00047211 */ /* 0x000fe200078e48ff */
[----:B0-----:R-:W-:Y:S01]  /*02d0*/  IMAD.MOV.U32 R7, RZ, RZ, 0x4 ;  /* 0x00000004ff077424 */ /* 0x001fe200078e00ff */
[----:B------:R-:W-:Y:S02]  /*02e0*/  IADD3 R15, R15, 0x80, RZ ;  /* 0x000000800f0f7810 */ /* 0x000fe40007ffe0ff */
[----:B-----5:R-:W-:Y:S01]  /*02f0*/  IMNMX R9, R5, c[0x0][0x168], !PT ;  /* 0x00005a0005097a17 */ /* 0x020fe20007800200 */
[----:B------:R-:W-:Y:S01]  /*0300*/  IMAD.WIDE.U32 R4, R4, R7, c[0x0][0x170] ;  /* 0x00005c0004047625 */ /* 0x000fe200078e0007 */
[----:B------:R-:W-:-:S02]  /*0310*/  ISETP.GE.AND P0, PT, R15, R2, PT ;  /* 0x000000020f00720c */ /* 0x000fc40003f06270 */
[----:B------:R-:W-:Y:S02]  /*0320*/  IMNMX R11, R14, c[0x0][0x168], !PT ;  /* 0x00005a000e0b7a17 */ /* 0x000fe40007800200 */
[----:B------:R0:W-:Y:S09]  /*0330*/  STG.E [R4.64], R9 ;  /* 0x0000000904007986 */ /* 0x0001f2000c101904 */
[----:B------:R-:W-:-:S02]  /*0340*/  @!P0 LEA R6, R0, R15, 0x9 ;  /* 0x0000000f00068211 */ /* 0x000fc400078e48ff */
[----:B------:R-:W-:-:S03]  /*0350*/  @!P0 IADD3 R15, R15, 0x80, RZ ;  /* 0x000000800f0f8810 */ /* 0x000fc60007ffe0ff */
[----:B------:R-:W-:-:S05]  /*0360*/  @!P0 IMAD.WIDE.U32 R6, R6, R7, c[0x0][0x170] ;  /* 0x00005c0006068625 */ /* 0x000fca00078e0007 */
[----:B------:R0:W-:Y:S02]  /*0370*/  @!P0 STG.E [R6.64], R11 ;  /* 0x0000000b06008986 */ /* 0x0001e4000c101904 */
.L_x_34918:
[----:B------:R-:W-:Y:S05]  /*0380*/  BSYNC B0 ;  /* 0x0000000000007941 */ /* 0x000fea0003800000 */
.L_x_34917:
[----:B------:R-:W-:-:S13]  /*0390*/  ISETP.GE.AND P0, PT, R15, R2, PT ;  /* 0x000000020f00720c */ /* 0x000fda0003f06270 */
[----:B------:R-:W-:Y:S05]  /*03a0*/  @P0 EXIT ;  /* 0x000000000000094d */ /* 0x000fea0003800000 */
[----:B0-----:R-:W-:Y:S01]  /*03b0*/  HFMA2.MMA R7, -RZ, RZ, 0, 2.384185791015625e-07 ;  /* 0x00000004ff077435 */ /* 0x001fe200000001ff */
[----:B------:R-:W-:Y:S01]  /*03c0*/  IMAD R2, R0, 0x200, R15 ;  /* 0x0000020000027824 */ /* 0x000fe200078e020f */
[----:B-----5:R-:W-:-:S08]  /*03d0*/  IMNMX R5, R3, c[0x0][0x168], !PT ;  /* 0x00005a0003057a17 */ /* 0x020fd00007800200 */
[----:B------:R-:W-:-:S05]  /*03e0*/  IMAD.WIDE.U32 R2, R2, R7, c[0x0][0x170] ;  /* 0x00005c0002027625 */ /* 0x000fca00078e0007 */
[----:B------:R-:W-:Y:S01]  /*03f0*/  STG.E [R2.64], R5 ;  /* 0x0000000502007986 */ /* 0x000fe2000c101904 */
[----:B------:R-:W-:Y:S05]  /*0400*/  EXIT ;  /* 0x000000000000794d */ /* 0x000fea0003800000 */
.L_x_34919:
        /* <DEDUP_REMOVED lines=15> */
.L_x_40278:


//--------------------- .text._ZN2at6native29vectorized_elementwise_kernelILi2ENS0_13AUnaryFunctorIiiiZZZNS0_19maximum_kernel_cudaERNS_18TensorIteratorBaseEENKUlvE_clEvENKUlvE1_clEvEUliiE_EESt5arrayIPcLm2EEEEviT0_T1_ --------------------------
	.section	.text._ZN2at6native29vectorized_elementwise_kernelILi2ENS0_13AUnaryFunctorIiiiZZZNS0_19maximum_kernel_cudaERNS_18TensorIteratorBaseEENKUlvE_clEvENKUlvE1_clEvEUliiE_EESt5arrayIPcLm2EEEEviT0_T1_,"ax",@progbits
	.sectioninfo	@"SHI_REGISTERS=28"
	.align	128
        .global         _ZN2at6native29vectorized_elementwise_kernelILi2ENS0_13AUnaryFunctorIiiiZZZNS0_19maximum_kernel_cudaERNS_18TensorIteratorBaseEENKUlvE_clEvENKUlvE1_clEvEUliiE_EESt5arrayIPcLm2EEEEviT0_T1_
        .type           _ZN2at6native29vectorized_elementwise_kernelILi2ENS0_13AUnaryFunctorIiiiZZZNS0_19maximum_kernel_cudaERNS_18TensorIteratorBaseEENKUlvE_clEvENKUlvE1_clEvEUliiE_EESt5arrayIPcLm2EEEEviT0_T1_,@function
        .size           _ZN2at6native29vectorized_elementwise_kernelILi2ENS0_13AUnaryFunctorIiiiZZZNS0_19maximum_kernel_cudaERNS_18TensorIteratorBaseEENKUlvE_clEvENKUlvE1_clEvEUliiE_EESt5arrayIPcLm2EEEEviT0_T1_,(.L_x_40279 - _ZN2at6native29vectorized_elementwise_kernelILi2ENS0_13AUnaryFunctorIiiiZZZNS0_19maximum_kernel_cudaERNS_18TensorIteratorBaseEENKUlvE_clEvENKUlvE1_clEvEUliiE_EESt5arrayIPcLm2EEEEviT0_T1_)
        .other          _ZN2at6native29vectorized_elementwise_kernelILi2ENS0_13AUnaryFunctorIiiiZZZNS0_19maximum_kernel_cudaERNS_18TensorIteratorBaseEENKUlvE_clEvENKUlvE1_clEvEUliiE_EESt5arrayIPcLm2EEEEviT0_T1_,@"STO_CUDA_ENTRY STV_DEFAULT"
_ZN2at6native29vectorized_elementwise_kernelILi2ENS0_13AUnaryFunctorIiiiZZZNS0_19maximum_kernel_cudaERNS_18TensorIteratorBaseEENKUlvE_clEvENKUlvE1_clEvEUliiE_EESt5arrayIPcLm2EEEEviT0_T1_:
.text._ZN2at6native29vectorized_elementwise_kernelILi2ENS0_13AUnaryFunctorIiiiZZZNS0_19maximum_kernel_cudaERNS_18TensorIteratorBaseEENKUlvE_clEvENKUlvE1_clEvEUliiE_EESt5arrayIPcLm2EEEEviT0_T1_:
        /* <DEDUP_REMOVED lines=17> */
[----:B--2---:R-:W-:Y:S02]  /*0110*/  IMNMX R5, R5, c[0x0][0x168], !PT ;  /* 0x00005a0005057a17 */ /* 0x004fe40007800200 */
[----:B------:R-:W-:Y:S02]  /*0120*/  IMNMX R4, R4, c[0x0][0x168], !PT ;  /* 0x00005a0004047a17 */ /* 0x000fe40007800200 */
[----:B---3--:R-:W-:Y:S02]  /*0130*/  IMNMX R7, R7, c[0x0][0x168], !PT ;  /* 0x00005a0007077a17 */ /* 0x008fe40007800200 */
[----:B------:R-:W-:Y:S01]  /*0140*/  IMNMX R6, R6, c[0x0][0x168], !PT ;  /* 0x00005a0006067a17 */ /* 0x000fe20007800200 */
[----:B------:R-:W-:Y:S01]  /*0150*/  STG.E.64 [R8.64], R4 ;  /* 0x0000000408007986 */ /* 0x000fe2000c101b04 */
[----:B----4-:R-:W-:Y:S02]  /*0160*/  IMNMX R11, R11, c[0x0][0x168], !PT ;  /* 0x00005a000b0b7a17 */ /* 0x010fe40007800200 */
[----:B------:R-:W-:Y:S01]  /*0170*/  IMNMX R10, R10, c[0x0][0x168], !PT ;  /* 0x00005a000a0a7a17 */ /* 0x000fe20007800200 */
[----:B------:R-:W-:Y:S01]  /*0180*/  STG.E.64 [R8.64+0x400], R6 ;  /* 0x0004000608007986 */ /* 0x000fe2000c101b04 */
[----:B-----5:R-:W-:-:S02]  /*0190*/  IMNMX R13, R13, c[0x0][0x168], !PT ;  /* 0x00005a000d0d7a17 */ /* 0x020fc40007800200 */
[----:B------:R-:W-:Y:S01]  /*01a0*/  IMNMX R12, R12, c[0x0][0x168], !PT ;  /* 0x00005a000c0c7a17 */ /* 0x000fe20007800200 */
[----:B------:R-:W-:Y:S04]  /*01b0*/  STG.E.64 [R8.64+0x800], R10 ;  /* 0x0008000a08007986 */ /* 0x000fe8000c101b04 */
[----:B------:R-:W-:Y:S01]  /*01c0*/  STG.E.64 [R8.64+0xc00], R12 ;  /* 0x000c000c08007986 */ /* 0x000fe2000c101b04 */
[----:B------:R-:W-:Y:S05]  /*01d0*/  EXIT ;  /* 0x000000000000794d */ /* 0x000fea0003800000 */
.L_x_34920:
        /* <DEDUP_REMOVED lines=63> */
[----:B--2---:R-:W-:Y:S02]  /*05d0*/  IMNMX R13, R13, c[0x0][0x168], !PT ;  /* 0x00005a000d0d7a17 */ /* 0x004fe40007800200 */
[----:B---3--:R-:W-:-:S05]  /*05e0*/  IMNMX R5, R14, c[0x0][0x168], !PT ;  /* 0x00005a000e057a17 */ /* 0x008fca0007800200 */
[----:B------:R0:W-:Y:S01]  /*05f0*/  @!P0 STG.E [R2.64], R5 ;  /* 0x0000000502008986 */ /* 0x0001e2000c101904 */
[----:B------:R-:W-:Y:S02]  /*0600*/  ISETP.GE.AND P0, PT, R15, R0, PT ;  /* 0x000000000f00720c */ /* 0x000fe40003f06270 */
[----:B----4-:R-:W-:Y:S02]  /*0610*/  IMNMX R9, R9, c[0x0][0x168], !PT ;  /* 0x00005a0009097a17 */ /* 0x010fe40007800200 */
[----:B------:R-:W-:Y:S02]  /*0620*/  IMNMX R16, R16, c[0x0][0x168], !PT ;  /* 0x00005a0010107a17 */ /* 0x000fe40007800200 */
[----:B------:R-:W-:Y:S02]  /*0630*/  IMNMX R12, R12, c[0x0][0x168], !PT ;  /* 0x00005a000c0c7a17 */ /* 0x000fe40007800200 */
[----:B------:R-:W-:-:S05]  /*0640*/  IMNMX R17, R17, c[0x0][0x168], !PT ;  /* 0x00005a0011117a17 */ /* 0x000fca0007800200 */
[----:B------:R-:W-:Y:S05]  /*0650*/  @P0 BRA `(.L_x_34923) ;  /* 0x000000e000000947 */ /* 0x000fea0003800000 */
[----:B0-----:R-:W-:Y:S01]  /*0660*/  IMAD.IADD R2, R8, 0x1, R15 ;  /* 0x0000000108027824 */ /* 0x001fe200078e020f */
[----:B-----5:R-:W-:Y:S01]  /*0670*/  IMNMX R5, R22, c[0x0][0x168], !PT ;  /* 0x00005a0016057a17 */ /* 0x020fe20007800200 */
        /* <DEDUP_REMOVED lines=8> */
[----:B------:R-:W-:-:S02]  /*0700*/  IMNMX R21, R21, c[0x0][0x168], !PT ;  /* 0x00005a0015157a17 */ /* 0x000fc40007800200 */
[----:B------:R-:W-:-:S06]  /*0710*/  IADD3 R15, R15, 0x80, RZ ;  /* 0x000000800f0f7810 */ /* 0x000fcc0007ffe0ff */
[----:B------:R-:W-:-:S05]  /*0720*/  IMAD.WIDE.U32 R2, R2, R3, c[0x0][0x170] ;  /* 0x00005c0002027625 */ /* 0x000fca00078e0003 */
[----:B------:R0:W-:Y:S02]  /*0730*/  STG.E [R2.64], R21 ;  /* 0x0000001502007986 */ /* 0x0001e4000c101904 */
.L_x_34923:
[----:B0-----:R-:W-:-:S13]  /*0740*/  ISETP.GE.AND P0, PT, R15, R0, PT ;  /* 0x000000000f00720c */ /* 0x001fda0003f06270 */
[----:B------:R-:W-:Y:S05]  /*0750*/  @P0 BRA `(.L_x_34925) ;  /* 0x000000c000000947 */ /* 0x000fea0003800000 */
[----:B------:R-:W-:Y:S01]  /*0760*/  IMAD.IADD R2, R8, 0x1, R15 ;  /* 0x0000000108027824 */ /* 0x000fe200078e020f */
[----:B------:R-:W-:Y:S01]  /*0770*/  IADD3 R15, R15, 0x80, RZ ;  /* 0x000000800f0f7810 */ /* 0x000fe20007ffe0ff */
[----:B------:R-:W-:-:S04]  /*0780*/  IMAD.MOV.U32 R3, RZ, RZ, 0x4 ;  /* 0x00000004ff037424 */ /* 0x000fc800078e00ff */
[----:B------:R-:W-:-:S05]  /*0790*/  IMAD.WIDE.U32 R2, R2, R3, c[0x0][0x170] ;  /* 0x00005c0002027625 */ /* 0x000fca00078e0003 */
[----:B------:R0:W-:Y:S02]  /*07a0*/  STG.E [R2.64], R13 ;  /* 0x0000000d02007986 */ /* 0x0001e4000c101904 */
.L_x_34924:
[----:B------:R-:W-:-:S13]  /*07b0*/  ISETP.GE.AND P0, PT, R15, R0, PT ;  /* 0x000000000f00720c */ /* 0x000fda0003f06270 */
[----:B------:R-:W-:Y:S05]  /*07c0*/  @P0 BRA `(.L_x_34926) ;  /* 0x000000d000000947 */ /* 0x000fea0003800000 */
[----:B0-----:R-:W-:Y:S01]  /*07d0*/  MOV R3, 0x4 ;  /* 0x0000000400037802 */ /* 0x001fe20000000f00 */
[----:B------:R-:W-:Y:S01]  /*07e0*/  IMAD.IADD R2, R8, 0x1, R15 ;  /* 0x0000000108027824 */ /* 0x000fe200078e020f */
[----:B------:R-:W-:-:S03]  /*07f0*/  IADD3 R15, R15, 0x80, RZ ;  /* 0x000000800f0f7810 */ /* 0x000fc60007ffe0ff */
[----:B------:R-:W-:-:S05]  /*0800*/  IMAD.WIDE.U32 R2, R2, R3, c[0x0][0x170] ;  /* 0x00005c0002027625 */ /* 0x000fca00078e0003 */
[----:B------:R0:W-:Y:S02]  /*0810*/  STG.E [R2.64], R16 ;  /* 0x0000001002007986 */ /* 0x0001e4000c101904 */
.L_x_34925:
        /* <DEDUP_REMOVED lines=8> */
.L_x_34926:
[----:B------:R-:W-:Y:S05]  /*08a0*/  BSYNC B1 ;  /* 0x0000000000017941 */ /* 0x000fea0003800000 */
.L_x_34922:
[----:B------:R-:W-:-:S13]  /*08b0*/  ISETP.GE.AND P0, PT, R15, R0, PT ;  /* 0x000000000f00720c */ /* 0x000fda0003f06270 */
[----:B0-----:R-:W-:Y:S01]  /*08c0*/  @!P0 MOV R3, 0x4 ;  /* 0x0000000400038802 */ /* 0x001fe20000000f00 */
[----:B------:R-:W-:Y:S01]  /*08d0*/  @!P0 IMAD.IADD R2, R8, 0x1, R15 ;  /* 0x0000000108028824 */ /* 0x000fe200078e020f */
[----:B------:R-:W-:-:S03]  /*08e0*/  @!P0 IADD3 R15, R15, 0x80, RZ ;  /* 0x000000800f0f8810 */ /* 0x000fc60007ffe0ff */
[----:B------:R-:W-:-:S05]  /*08f0*/  @!P0 IMAD.WIDE.U32 R2, R2, R3, c[0x0][0x170] ;  /* 0x00005c0002028625 */ /* 0x000fca00078e0003 */
[----:B------:R0:W-:Y:S02]  /*0900*/  @!P0 STG.E [R2.64], R12 ;  /* 0x0000000c02008986 */ /* 0x0001e4000c101904 */
.L_x_34927:
[----:B------:R-:W-:Y:S05]  /*0910*/  BSYNC B0 ;  /* 0x0000000000007941 */ /* 0x000fea0003800000 */
.L_x_34921:
        /* <DEDUP_REMOVED lines=8> */
.L_x_34928:
        /* <DEDUP_REMOVED lines=14> */
.L_x_40279:


//--------------------- .text._ZN2at6native29vectorized_elementwise_kernelILi4ENS0_13AUnaryFunctorIiiiZZZNS0_19maximum_kernel_cudaERNS_18TensorIteratorBaseEENKUlvE_clEvENKUlvE1_clEvEUliiE_EESt5arrayIPcLm2EEEEviT0_T1_ --------------------------
	.section	.text._ZN2at6native29vectorized_elementwise_kernelILi4ENS0_13AUnaryFunctorIiiiZZZNS0_19maximum_kernel_cudaERNS_18TensorIteratorBaseEENKUlvE_clEvENKUlvE1_clEvEUliiE_EESt5arrayIPcLm2EEEEviT0_T1_,"ax",@progbits
	.sectioninfo	@"SHI_REGISTERS=28"
	.align	128
        .global         _ZN2at6native29vectorized_elementwise_kernelILi4ENS0_13AUnaryFunctorIiiiZZZNS0_19maximum_kernel_cudaERNS_18TensorIteratorBaseEENKUlvE_clEvENKUlvE1_clEvEUliiE_EESt5arrayIPcLm2EEEEviT0_T1_
        .type           _ZN2at6native29vectorized_elementwise_kernelILi4ENS0_13AUnaryFunctorIiiiZZZNS0_19maximum_kernel_cudaERNS_18TensorIteratorBaseEENKUlvE_clEvENKUlvE1_clEvEUliiE_EESt5arrayIPcLm2EEEEviT0_T1_,@function
        .size           _ZN2at6native29vectorized_elementwise_kernelILi4ENS0_13AUnaryFunctorIiiiZZZNS0_19maximum_kernel_cudaERNS_18TensorIteratorBaseEENKUlvE_clEvENKUlvE1_clEvEUliiE_EESt5arrayIPcLm2EEEEviT0_T1_,(.L_x_40280 - _ZN2at6native29vectorized_elementwise_kernelILi4ENS0_13AUnaryFunctorIiiiZZZNS0_19maximum_kernel_cudaERNS_18TensorIteratorBaseEENKUlvE_clEvENKUlvE1_clEvEUliiE_EESt5arrayIPcLm2EEEEviT0_T1_)
        .other          _ZN2at6native29vectorized_elementwise_kernelILi4ENS0_13AUnaryFunctorIiiiZZZNS0_19maximum_kernel_cudaERNS_18TensorIteratorBaseEENKUlvE_clEvENKUlvE1_clEvEUliiE_EESt5arrayIPcLm2EEEEviT0_T1_,@"STO_CUDA_ENTRY STV_DEFAULT"
_ZN2at6native29vectorized_elementwise_kernelILi4ENS0_13AUnaryFunctorIiiiZZZNS0_19maximum_kernel_cudaERNS_18TensorIteratorBaseEENKUlvE_clEvENKUlvE1_clEvEUliiE_EESt5arrayIPcLm2EEEEviT0_T1_:
.text._ZN2at6native29vectorized_elementwise_kernelILi4ENS0_13AUnaryFunctorIiiiZZZNS0_19maximum_kernel_cudaERNS_18TensorIteratorBaseEENKUlvE_clEvENKUlvE1_clEvEUliiE_EESt5arrayIPcLm2EEEEviT0_T1_:
        /* <DEDUP_REMOVED lines=15> */
[----:B--2---:R-:W-:Y:S02]  /*00f0*/  IMNMX R7, R7, c[0x0][0x168], !PT ;  /* 0x00005a0007077a17 */ /* 0x004fe40007800200 */
[----:B------:R-:W-:Y:S02]  /*0100*/  IMNMX R6, R6, c[0x0][0x168], !PT ;  /* 0x00005a0006067a17 */ /* 0x000fe40007800200 */
[----:B------:R-:W-:Y:S02]  /*0110*/  IMNMX R5, R5, c[0x0][0x168], !PT ;  /* 0x00005a0005057a17 */ /* 0x000fe40007800200 */
[----:B------:R-:W-:Y:S02]  /*0120*/  IMNMX R4, R4, c[0x0][0x168], !PT ;  /* 0x00005a0004047a17 */ /* 0x000fe40007800200 */
[----:B---3--:R-:W-:Y:S02]  /*0130*/  IMNMX R11, R11, c[0x0][0x168], !PT ;  /* 0x00005a000b0b7a17 */ /* 0x008fe40007800200 */
[----:B------:R-:W-:Y:S01]  /*0140*/  IMNMX R10, R10, c[0x0][0x168], !PT ;  /* 0x00005a000a0a7a17 */ /* 0x000fe20007800200 */
[----:B------:R-:W-:Y:S01]  /*0150*/  STG.E.128 [R12.64], R4 ;  /* 0x000000040c007986 */ /* 0x000fe2000c101d04 */
[----:B------:R-:W-:-:S02]  /*0160*/  IMNMX R9, R9, c[0x0][0x168], !PT ;  /* 0x00005a0009097a17 */ /* 0x000fc40007800200 */
[----:B------:R-:W-:-:S05]  /*0170*/  IMNMX R8, R8, c[0x0][0x168], !PT ;  /* 0x00005a0008087a17 */ /* 0x000fca0007800200 */
[----:B------:R-:W-:Y:S01]  /*0180*/  STG.E.128 [R12.64+0x800], R8 ;  /* 0x000800080c007986 */ /* 0x000fe2000c101d04 */
[----:B------:R-:W-:Y:S05]  /*0190*/  EXIT ;  /* 0x000000000000794d */ /* 0x000fea0003800000 */
.L_x_34929:
        /* <DEDUP_REMOVED lines=86> */
.L_x_34932:
[----:B0-----:R-:W-:-:S13]  /*0700*/  ISETP.GE.AND P0, PT, R15, R8, PT ;  /* 0x000000080f00720c */ /* 0x001fda0003f06270 */
[----:B------:R-:W-:Y:S05]  /*0710*/  @P0 BRA `(.L_x_34934) ;  /* 0x000000c000000947 */ /* 0x000fea0003800000 */
[----:B------:R-:W-:Y:S01]  /*0720*/  IMAD.IADD R2, R0, 0x1, R15 ;  /* 0x0000000100027824 */ /* 0x000fe200078e020f */
[----:B------:R-:W-:Y:S01]  /*0730*/  IADD3 R15, R15, 0x80, RZ ;  /* 0x000000800f0f7810 */ /* 0x000fe20007ffe0ff */
[----:B------:R-:W-:-:S04]  /*0740*/  IMAD.MOV.U32 R3, RZ, RZ, 0x4 ;  /* 0x00000004ff037424 */ /* 0x000fc800078e00ff */
[----:B------:R-:W-:-:S05]  /*0750*/  IMAD.WIDE.U32 R2, R2, R3, c[0x0][0x170] ;  /* 0x00005c0002027625 */ /* 0x000fca00078e0003 */
[----:B------:R0:W-:Y:S02]  /*0760*/  STG.E [R2.64], R13 ;  /* 0x0000000d02007986 */ /* 0x0001e4000c101904 */
.L_x_34933:
[----:B------:R-:W-:-:S13]  /*0770*/  ISETP.GE.AND P0, PT, R15, R8, PT ;  /* 0x000000080f00720c */ /* 0x000fda0003f06270 */
[----:B------:R-:W-:Y:S05]  /*0780*/  @P0 BRA `(.L_x_34935) ;  /* 0x000000d000000947 */ /* 0x000fea0003800000 */
[----:B0-----:R-:W-:Y:S01]  /*0790*/  MOV R3, 0x4 ;  /* 0x0000000400037802 */ /* 0x001fe20000000f00 */
[----:B------:R-:W-:Y:S01]  /*07a0*/  IMAD.IADD R2, R0, 0x1, R15 ;  /* 0x0000000100027824 */ /* 0x000fe200078e020f */
[----:B------:R-:W-:-:S03]  /*07b0*/  IADD3 R15, R15, 0x80, RZ ;  /* 0x000000800f0f7810 */ /* 0x000fc60007ffe0ff */
[----:B------:R-:W-:-:S05]  /*07c0*/  IMAD.WIDE.U32 R2, R2, R3, c[0x0][0x170] ;  /* 0x00005c0002027625 */ /* 0x000fca00078e0003 */
[----:B------:R0:W-:Y:S02]  /*07d0*/  STG.E [R2.64], R16 ;  /* 0x0000001002007986 */ /* 0x0001e4000c101904 */
.L_x_34934:
        /* <DEDUP_REMOVED lines=8> */
.L_x_34935:
[----:B------:R-:W-:Y:S05]  /*0860*/  BSYNC B1 ;  /* 0x0000000000017941 */ /* 0x000fea0003800000 */
.L_x_34931:
[----:B------:R-:W-:-:S13]  /*0870*/  ISETP.GE.AND P0, PT, R15, R8, PT ;  /* 0x000000080f00720c */ /* 0x000fda0003f06270 */
[----:B0-----:R-:W-:Y:S01]  /*0880*/  @!P0 MOV R3, 0x4 ;  /* 0x0000000400038802 */ /* 0x001fe20000000f00 */
[----:B------:R-:W-:Y:S01]  /*0890*/  @!P0 IMAD.IADD R2, R0, 0x1, R15 ;  /* 0x0000000100028824 */ /* 0x000fe200078e020f */
[----:B------:R-:W-:-:S03]  /*08a0*/  @!P0 IADD3 R15, R15, 0x80, RZ ;  /* 0x000000800f0f8810 */ /* 0x000fc60007ffe0ff */
[----:B------:R-:W-:-:S05]  /*08b0*/  @!P0 IMAD.WIDE.U32 R2, R2, R3, c[0x0][0x170] ;  /* 0x00005c0002028625 */ /* 0x000fca00078e0003 */
[----:B------:R0:W-:Y:S02]  /*08c0*/  @!P0 STG.E [R2.64], R12 ;  /* 0x0000000c02008986 */ /* 0x0001e4000c101904 */
.L_x_34936:
[----:B------:R-:W-:Y:S05]  /*08d0*/  BSYNC B0 ;  /* 0x0000000000007941 */ /* 0x000fea0003800000 */
.L_x_34930:
        /* <DEDUP_REMOVED lines=8> */
.L_x_34937:
        /* <DEDUP_REMOVED lines=10> */
.L_x_40280:


//--------------------- .text._ZN2at6native29vectorized_elementwise_kernelILi8ENS0_13AUnaryFunctorIiiiZZZNS0_19maximum_kernel_cudaERNS_18TensorIteratorBaseEENKUlvE_clEvENKUlvE1_clEvEUliiE_EESt5arrayIPcLm2EEEEviT0_T1_ --------------------------
	.section	.text._ZN2at6native29vectorized_elementwise_kernelILi8ENS0_13AUnaryFunctorIiiiZZZNS0_19maximum_kernel_cudaERNS_18TensorIteratorBaseEENKUlvE_clEvENKUlvE1_clEvEUliiE_EESt5arrayIPcLm2EEEEviT0_T1_,"ax",@progbits
	.sectioninfo	@"SHI_REGISTERS=4"
	.align	128
        .global         _ZN2at6native29vectorized_elementwise_kernelILi8ENS0_13AUnaryFunctorIiiiZZZNS0_19maximum_kernel_cudaERNS_18TensorIteratorBaseEENKUlvE_clEvENKUlvE1_clEvEUliiE_EESt5arrayIPcLm2EEEEviT0_T1_
        .type           _ZN2at6native29vectorized_elementwise_kernelILi8ENS0_13AUnaryFunctorIiiiZZZNS0_19maximum_kernel_cudaERNS_18TensorIteratorBaseEENKUlvE_clEvENKUlvE1_clEvEUliiE_EESt5arrayIPcLm2EEEEviT0_T1_,@function
        .size           _ZN2at6native29vectorized_elementwise_kernelILi8ENS0_13AUnaryFunctorIiiiZZZNS0_19maximum_kernel_cudaERNS_18TensorIteratorBaseEENKUlvE_clEvENKUlvE1_clEvEUliiE_EESt5arrayIPcLm2EEEEviT0_T1_,(.L_x_40281 - _ZN2at6native29vectorized_elementwise_kernelILi8ENS0_13AUnaryFunctorIiiiZZZNS0_19maximum_kernel_cudaERNS_18TensorIteratorBaseEENKUlvE_clEvENKUlvE1_clEvEUliiE_EESt5arrayIPcLm2EEEEviT0_T1_)
        .other          _ZN2at6native29vectorized_elementwise_kernelILi8ENS0_13AUnaryFunctorIiiiZZZNS0_19maximum_kernel_cudaERNS_18TensorIteratorBaseEENKUlvE_clEvENKUlvE1_clEvEUliiE_EESt5arrayIPcLm2EEEEviT0_T1_,@"STO_CUDA_ENTRY STV_DEFAULT"
_ZN2at6native29vectorized_elementwise_kernelILi8ENS0_13AUnaryFunctorIiiiZZZNS0_19maximum_kernel_cudaERNS_18TensorIteratorBaseEENKUlvE_clEvENKUlvE1_clEvEUliiE_EESt5arrayIPcLm2EEEEviT0_T1_:
.text._ZN2at6native29vectorized_elementwise_kernelILi8ENS0_13AUnaryFunctorIiiiZZZNS0_19maximum_kernel_cudaERNS_18TensorIteratorBaseEENKUlvE_clEvENKUlvE1_clEvEUliiE_EESt5arrayIPcLm2EEEEviT0_T1_:
[----:B------:R-:W-:Y:S02]  /*0000*/  MOV R1, c[0x0][0x28] ;  /* 0x00000a0000017a02 */ /* 0x000fe40000000f00 */
[----:B------:R-:W-:Y:S05]  /*0010*/  EXIT ;  /* 0x000000000000794d */ /* 0x000fea0003800000 */
.L_x_34938:
        /* <DEDUP_REMOVED lines=14> */
.L_x_40281:


//--------------------- .text._ZN2at6native18elementwise_kernelILi128ELi4EZNS0_15gpu_kernel_implINS0_13BinaryFunctorIiiiZZZNS0_19maximum_kernel_cudaERNS_18TensorIteratorBaseEENKUlvE_clEvENKUlvE1_clEvEUliiE_EEEEvS5_RKT_EUliE_EEviT1_ --------------------------
	.section	.text._ZN2at6native18elementwise_kernelILi128ELi4EZNS0_15gpu_kernel_implINS0_13BinaryFunctorIiiiZZZNS0_19maximum_kernel_cudaERNS_18TensorIteratorBaseEENKUlvE_clEvENKUlvE1_clEvEUliiE_EEEEvS5_RKT_EUliE_EEviT1_,"ax",@progbits
	.sectioninfo	@"SHI_REGISTERS=27"
	.align	128
        .global         _ZN2at6native18elementwise_kernelILi128ELi4EZNS0_15gpu_kernel_implINS0_13BinaryFunctorIiiiZZZNS0_19maximum_kernel_cudaERNS_18TensorIteratorBaseEENKUlvE_clEvENKUlvE1_clEvEUliiE_EEEEvS5_RKT_EUliE_EEviT1_
        .type           _ZN2at6native18elementwise_kernelILi128ELi4EZNS0_15gpu_kernel_implINS0_13BinaryFunctorIiiiZZZNS0_19maximum_kernel_cudaERNS_18TensorIteratorBaseEENKUlvE_clEvENKUlvE1_clEvEUliiE_EEEEvS5_RKT_EUliE_EEviT1_,@function
        .size           _ZN2at6native18elementwise_kernelILi128ELi4EZNS0_15gpu_kernel_implINS0_13BinaryFunctorIiiiZZZNS0_19maximum_kernel_cudaERNS_18TensorIteratorBaseEENKUlvE_clEvENKUlvE1_clEvEUliiE_EEEEvS5_RKT_EUliE_EEviT1_,(.L_x_40282 - _ZN2at6native18elementwise_kernelILi128ELi4EZNS0_15gpu_kernel_implINS0_13BinaryFunctorIiiiZZZNS0_19maximum_kernel_cudaERNS_18TensorIteratorBaseEENKUlvE_clEvENKUlvE1_clEvEUliiE_EEEEvS5_RKT_EUliE_EEviT1_)
        .other          _ZN2at6native18elementwise_kernelILi128ELi4EZNS0_15gpu_kernel_implINS0_13BinaryFunctorIiiiZZZNS0_19maximum_kernel_cudaERNS_18TensorIteratorBaseEENKUlvE_clEvENKUlvE1_clEvEUliiE_EEEEvS5_RKT_EUliE_EEviT1_,@"STO_CUDA_ENTRY STV_DEFAULT"
_ZN2at6native18elementwise_kernelILi128ELi4EZNS0_15gpu_kernel_implINS0_13BinaryFunctorIiiiZZZNS0_19maximum_kernel_cudaERNS_18TensorIteratorBaseEENKUlvE_clEvENKUlvE1_clEvEUliiE_EEEEvS5_RKT_EUliE_EEviT1_:
.text._ZN2at6native18elementwise_kernelILi128ELi4EZNS0_15gpu_kernel_implINS0_13BinaryFunctorIiiiZZZNS0_19maximum_kernel_cudaERNS_18TensorIteratorBaseEENKUlvE_clEvENKUlvE1_clEvEUliiE_EEEEvS5_RKT_EUliE_EEviT1_:
        /* <DEDUP_REMOVED lines=263> */
.L_x_34941:
        /* <DEDUP_REMOVED lines=18> */
.L_x_34945:
[----:B------:R0:W5:Y:S01]  /*1190*/  LDG.E.U8 R22, [R2.64] ;  /* 0x0000002402167981 */ /* 0x000162000c1e1100 */
[----:B------:R-:W-:Y:S05]  /*11a0*/  BRA `(.L_x_34947) ;  /* 0x00000d0000007947 */ /* 0x000fea0003800000 */
.L_x_34944:
        /* <DEDUP_REMOVED lines=8> */
.L_x_34949:
[----:B------:R0:W5:Y:S01]  /*1230*/  LDG.E R22, [R2.64] ;  /* 0x0000002402167981 */ /* 0x000162000c1e1900 */
[----:B------:R-:W-:Y:S05]  /*1240*/  BRA `(.L_x_34947) ;  /* 0x00000c6000007947 */ /* 0x000fea0003800000 */
.L_x_34948:
[----:B------:R0:W5:Y:S01]  /*1250*/  LDG.E.S16 R22, [R2.64] ;  /* 0x0000002402167981 */ /* 0x000162000c1e1700 */
[----:B------:R-:W-:Y:S05]  /*1260*/  BRA `(.L_x_34947) ;  /* 0x00000c4000007947 */ /* 0x000fea0003800000 */
.L_x_34943:
        /* <DEDUP_REMOVED lines=9> */
.L_x_34951:
[----:B------:R-:W2:Y:S02]  /*1300*/  LDG.E.U16 R2, [R2.64] ;  /* 0x0000002402027981 */ /* 0x000ea4000c1e1500 */
[----:B--2---:R-:W-:-:S06]  /*1310*/  HADD2.F32 R22, -RZ, R2.H0_H0 ;  /* 0x20000002ff167230 */ /* 0x004fcc0000004100 */
[----:B------:R-:W0:Y:S01]  /*1320*/  F2I.FTZ.TRUNC.NTZ R22, R22 ;  /* 0x0000001600167305 */ /* 0x000e22000021f100 */
[----:B------:R-:W-:Y:S05]  /*1330*/  BRA `(.L_x_34947) ;  /* 0x00000b7000007947 */ /* 0x000fea0003800000 */
.L_x_34950:
        /* <DEDUP_REMOVED lines=9> */
.L_x_34953:
[----:B------:R-:W2:Y:S02]  /*13d0*/  LDG.E.U16 R2, [R2.64] ;  /* 0x0000002402027981 */ /* 0x000ea4000c1e1500 */
[----:B--2---:R-:W-:-:S06]  /*13e0*/  HADD2.F32 R22, -RZ, R2.H0_H0 ;  /* 0x20000002ff167230 */ /* 0x004fcc0000004100 */
[----:B------:R-:W0:Y:S01]  /*13f0*/  F2I.FTZ.TRUNC.NTZ R22, R22 ;  /* 0x0000001600167305 */ /* 0x000e22000021f100 */
[----:B------:R-:W-:Y:S05]  /*1400*/  BRA `(.L_x_34947) ;  /* 0x00000aa000007947 */ /* 0x000fea0003800000 */
.L_x_34952:
[----:B------:R-:W2:Y:S02]  /*1410*/  LDG.E.64 R22, [R2.64] ;  /* 0x0000002402167981 */ /* 0x000ea4000c1e1b00 */
[----:B--2---:R0:W1:Y:S01]  /*1420*/  F2I.F64.TRUNC R22, R22 ;  /* 0x0000001600167311 */ /* 0x004062000030d100 */
[----:B------:R-:W-:Y:S05]  /*1430*/  BRA `(.L_x_34947) ;  /* 0x00000a7000007947 */ /* 0x000fea0003800000 */
.L_x_34942:
        /* <DEDUP_REMOVED lines=12> */
.L_x_34956:
[----:B------:R-:W2:Y:S02]  /*1500*/  LDG.E.64 R2, [R2.64] ;  /* 0x0000002402027981 */ /* 0x000ea4000c1e1b00 */
[----:B--2---:R0:W1:Y:S01]  /*1510*/  F2I.F64.TRUNC R22, R2 ;  /* 0x0000000200167311 */ /* 0x004062000030d100 */
[----:B------:R-:W-:Y:S05]  /*1520*/  BRA `(.L_x_34947) ;  /* 0x0000098000007947 */ /* 0x000fea0003800000 */
.L_x_34955:
        /* <DEDUP_REMOVED lines=27> */
.L_x_34958:
        /* <DEDUP_REMOVED lines=14> */
.L_x_34957:
[----:B------:R-:W2:Y:S02]  /*17c0*/  LDG.E.U16 R22, [R2.64] ;  /* 0x0000002402167981 */ /* 0x000ea4000c1e1500 */
[----:B--2---:R-:W-:-:S06]  /*17d0*/  PRMT R22, RZ, 0x5410, R22 ;  /* 0x00005410ff167816 */ /* 0x004fcc0000000016 */
[----:B------:R-:W0:Y:S01]  /*17e0*/  F2I.FTZ.TRUNC.NTZ R22, R22 ;  /* 0x0000001600167305 */ /* 0x000e22000021f100 */
[----:B------:R-:W-:Y:S05]  /*17f0*/  BRA `(.L_x_34947) ;  /* 0x000006b000007947 */ /* 0x000fea0003800000 */
.L_x_34954:
        /* <DEDUP_REMOVED lines=10> */
.L_x_34961:
        /* <DEDUP_REMOVED lines=21> */
.L_x_34965:
[----:B------:R-:W-:Y:S05]  /*19f0*/  BSYNC B1 ;  /* 0x0000000000017941 */ /* 0x000fea0003800000 */
.L_x_34964:
[----:B------:R-:W-:Y:S01]  /*1a00*/  IMAD.SHL.U32 R2, R2, 0x100000, RZ ;  /* 0x0010000002027824 */ /* 0x000fe200078e00ff */
[----:B------:R-:W-:-:S04]  /*1a10*/  LEA R3, R0, 0x3b800000, 0x17 ;  /* 0x3b80000000037811 */ /* 0x000fc800078eb8ff */
[----:B------:R-:W-:Y:S02]  /*1a20*/  LOP3.LUT R22, R3, R2, R22, 0xfe, !PT ;  /* 0x0000000203167212 */ /* 0x000fe400078efe16 */
.L_x_34963:
[----:B------:R-:W-:Y:S05]  /*1a30*/  BSYNC B0 ;  /* 0x0000000000007941 */ /* 0x000fea0003800000 */
.L_x_34962:
[----:B------:R-:W0:Y:S01]  /*1a40*/  F2I.FTZ.TRUNC.NTZ R22, R22 ;  /* 0x0000001600167305 */ /* 0x000e22000021f100 */
[----:B------:R-:W-:Y:S05]  /*1a50*/  BRA `(.L_x_34947) ;  /* 0x0000045000007947 */ /* 0x000fea0003800000 */
.L_x_34960:
        /* <DEDUP_REMOVED lines=21> */
.L_x_34969:
[----:B------:R-:W-:Y:S05]  /*1bb0*/  BSYNC B1 ;  /* 0x0000000000017941 */ /* 0x000fea0003800000 */
.L_x_34968:
[----:B------:R-:W-:Y:S01]  /*1bc0*/  IMAD.SHL.U32 R2, R2, 0x200000, RZ ;  /* 0x0020000002027824 */ /* 0x000fe200078e00ff */
[----:B------:R-:W-:-:S04]  /*1bd0*/  LEA R3, R0, 0x37800000, 0x17 ;  /* 0x3780000000037811 */ /* 0x000fc800078eb8ff */
[----:B------:R-:W-:Y:S02]  /*1be0*/  LOP3.LUT R22, R3, R2, R22, 0xfe, !PT ;  /* 0x0000000203167212 */ /* 0x000fe400078efe16 */
.L_x_34967:
[----:B------:R-:W-:Y:S05]  /*1bf0*/  BSYNC B0 ;  /* 0x0000000000007941 */ /* 0x000fea0003800000 */
.L_x_34966:
[----:B------:R-:W0:Y:S01]  /*1c00*/  F2I.FTZ.TRUNC.NTZ R22, R22 ;  /* 0x0000001600167305 */ /* 0x000e22000021f100 */
[----:B------:R-:W-:Y:S05]  /*1c10*/  BRA `(.L_x_34947) ;  /* 0x0000029000007947 */ /* 0x000fea0003800000 */
.L_x_34959:
        /* <DEDUP_REMOVED lines=14> */
.L_x_34973:
[----:B------:R-:W-:Y:S05]  /*1d00*/  BSYNC B0 ;  /* 0x0000000000007941 */ /* 0x000fea0003800000 */
.L_x_34972:
[----:B------:R-:W0:Y:S01]  /*1d10*/  F2I.FTZ.TRUNC.NTZ R22, R22 ;  /* 0x0000001600167305 */ /* 0x000e22000021f100 */
[----:B------:R-:W-:Y:S05]  /*1d20*/  BRA `(.L_x_34947) ;  /* 0x0000018000007947 */ /* 0x000fea0003800000 */
.L_x_34946:
        /* <DEDUP_REMOVED lines=21> */
.L_x_34971:
[----:B------:R0:W5:Y:S01]  /*1e80*/  LDG.E R22, [R2.64] ;  /* 0x0000002402167981 */ /* 0x000162000c1e1900 */
[----:B------:R-:W-:Y:S05]  /*1e90*/  BRA `(.L_x_34947) ;  /* 0x0000001000007947 */ /* 0x000fea0003800000 */
.L_x_34970:
[----:B------:R0:W5:Y:S02]  /*1ea0*/  LDG.E R22, [R2.64] ;  /* 0x0000002402167981 */ /* 0x000164000c1e1900 */
.L_x_34947:
        /* <DEDUP_REMOVED lines=16> */
.L_x_34977:
[----:B------:R0:W5:Y:S01]  /*1fb0*/  LDG.E.U8 R23, [R2.64] ;  /* 0x0000002402177981 */ /* 0x000162000c1e1100 */
[----:B------:R-:W-:Y:S05]  /*1fc0*/  BRA `(.L_x_34979) ;  /* 0x00000d0000007947 */ /* 0x000fea0003800000 */
.L_x_34976:
        /* <DEDUP_REMOVED lines=8> */
.L_x_34981:
[----:B------:R0:W5:Y:S01]  /*2050*/  LDG.E R23, [R2.64] ;  /* 0x0000002402177981 */ /* 0x000162000c1e1900 */
[----:B------:R-:W-:Y:S05]  /*2060*/  BRA `(.L_x_34979) ;  /* 0x00000c6000007947 */ /* 0x000fea0003800000 */
.L_x_34980:
[----:B------:R0:W5:Y:S01]  /*2070*/  LDG.E.S16 R23, [R2.64] ;  /* 0x0000002402177981 */ /* 0x000162000c1e1700 */
[----:B------:R-:W-:Y:S05]  /*2080*/  BRA `(.L_x_34979) ;  /* 0x00000c4000007947 */ /* 0x000fea0003800000 */
.L_x_34975:
        /* <DEDUP_REMOVED lines=9> */
.L_x_34983:
[----:B------:R-:W2:Y:S02]  /*2120*/  LDG.E.U16 R2, [R2.64] ;  /* 0x0000002402027981 */ /* 0x000ea4000c1e1500 */
[----:B--2---:R-:W-:-:S06]  /*2130*/  HADD2.F32 R23, -RZ, R2.H0_H0 ;  /* 0x20000002ff177230 */ /* 0x004fcc0000004100 */
[----:B------:R-:W0:Y:S01]  /*2140*/  F2I.FTZ.TRUNC.NTZ R23, R23 ;  /* 0x0000001700177305 */ /* 0x000e22000021f100 */
[----:B------:R-:W-:Y:S05]  /*2150*/  BRA `(.L_x_34979) ;  /* 0x00000b7000007947 */ /* 0x000fea0003800000 */
.L_x_34982:
        /* <DEDUP_REMOVED lines=9> */
.L_x_34985:
[----:B------:R-:W2:Y:S02]  /*21f0*/  LDG.E.U16 R2, [R2.64] ;  /* 0x0000002402027981 */ /* 0x000ea4000c1e1500 */
[----:B--2---:R-:W-:-:S06]  /*2200*/  HADD2.F32 R23, -RZ, R2.H0_H0 ;  /* 0x20000002ff177230 */ /* 0x004fcc0000004100 */
[----:B------:R-:W0:Y:S01]  /*2210*/  F2I.FTZ.TRUNC.NTZ R23, R23 ;  /* 0x0000001700177305 */ /* 0x000e22000021f100 */
[----:B------:R-:W-:Y:S05]  /*2220*/  BRA `(.L_x_34979) ;  /* 0x00000aa000007947 */ /* 0x000fea0003800000 */
.L_x_34984:
[----:B------:R-:W2:Y:S02]  /*2230*/  LDG.E.64 R2, [R2.64] ;  /* 0x0000002402027981 */ /* 0x000ea4000c1e1b00 */
[----:B--2---:R0:W2:Y:S01]  /*2240*/  F2I.F64.TRUNC R23, R2 ;  /* 0x0000000200177311 */ /* 0x0040a2000030d100 */
[----:B------:R-:W-:Y:S05]  /*2250*/  BRA `(.L_x_34979) ;  /* 0x00000a7000007947 */ /* 0x000fea0003800000 */
.L_x_34974:
        /* <DEDUP_REMOVED lines=12> */
.L_x_34988:
[----:B------:R-:W2:Y:S02]  /*2320*/  LDG.E.64 R2, [R2.64] ;  /* 0x0000002402027981 */ /* 0x000ea4000c1e1b00 */
[----:B--2---:R0:W2:Y:S01]  /*2330*/  F2I.F64.TRUNC R23, R2 ;  /* 0x0000000200177311 */ /* 0x0040a2000030d100 */
[----:B------:R-:W-:Y:S05]  /*2340*/  BRA `(.L_x_34979) ;  /* 0x0000098000007947 */ /* 0x000fea0003800000 */
.L_x_34987:
        /* <DEDUP_REMOVED lines=27> */
.L_x_34990:
        /* <DEDUP_REMOVED lines=14> */
.L_x_34989:
[----:B------:R-:W2:Y:S02]  /*25e0*/  LDG.E.U16 R23, [R2.64] ;  /* 0x0000002402177981 */ /* 0x000ea4000c1e1500 */
[----:B--2---:R-:W-:-:S06]  /*25f0*/  PRMT R23, RZ, 0x5410, R23 ;  /* 0x00005410ff177816 */ /* 0x004fcc0000000017 */
[----:B------:R-:W0:Y:S01]  /*2600*/  F2I.FTZ.TRUNC.NTZ R23, R23 ;  /* 0x0000001700177305 */ /* 0x000e22000021f100 */
[----:B------:R-:W-:Y:S05]  /*2610*/  BRA `(.L_x_34979) ;  /* 0x000006b000007947 */ /* 0x000fea0003800000 */
.L_x_34986:
        /* <DEDUP_REMOVED lines=10> */
.L_x_34993:
        /* <DEDUP_REMOVED lines=21> */
.L_x_34997:
[----:B------:R-:W-:Y:S05]  /*2810*/  BSYNC B1 ;  /* 0x0000000000017941 */ /* 0x000fea0003800000 */
.L_x_34996:
[----:B------:R-:W-:Y:S01]  /*2820*/  IMAD.SHL.U32 R2, R2, 0x100000, RZ ;  /* 0x0010000002027824 */ /* 0x000fe200078e00ff */
[----:B------:R-:W-:-:S04]  /*2830*/  LEA R0, R0, 0x3b800000, 0x17 ;  /* 0x3b80000000007811 */ /* 0x000fc800078eb8ff */
[----:B------:R-:W-:Y:S02]  /*2840*/  LOP3.LUT R23, R0, R2, R23, 0xfe, !PT ;  /* 0x0000000200177212 */ /* 0x000fe400078efe17 */
.L_x_34995:
[----:B------:R-:W-:Y:S05]  /*2850*/  BSYNC B0 ;  /* 0x0000000000007941 */ /* 0x000fea0003800000 */
.L_x_34994:
[----:B------:R-:W0:Y:S01]  /*2860*/  F2I.FTZ.TRUNC.NTZ R23, R23 ;  /* 0x0000001700177305 */ /* 0x000e22000021f100 */
[----:B------:R-:W-:Y:S05]  /*2870*/  BRA `(.L_x_34979) ;  /* 0x0000045000007947 */ /* 0x000fea0003800000 */
.L_x_34992:
        /* <DEDUP_REMOVED lines=21> */
.L_x_35001:
[----:B------:R-:W-:Y:S05]  /*29d0*/  BSYNC B1 ;  /* 0x0000000000017941 */ /* 0x000fea0003800000 */
.L_x_35000:
[----:B------:R-:W-:Y:S01]  /*29e0*/  IMAD.SHL.U32 R2, R2, 0x200000, RZ ;  /* 0x0020000002027824 */ /* 0x000fe200078e00ff */
[----:B------:R-:W-:-:S04]  /*29f0*/  LEA R0, R0, 0x37800000, 0x17 ;  /* 0x3780000000007811 */ /* 0x000fc800078eb8ff */
[----:B------:R-:W-:Y:S02]  /*2a00*/  LOP3.LUT R23, R0, R2, R23, 0xfe, !PT ;  /* 0x0000000200177212 */ /* 0x000fe400078efe17 */
.L_x_34999:
[----:B------:R-:W-:Y:S05]  /*2a10*/  BSYNC B0 ;  /* 0x0000000000007941 */ /* 0x000fea0003800000 */
.L_x_34998:
[----:B------:R-:W0:Y:S01]  /*2a20*/  F2I.FTZ.TRUNC.NTZ R23, R23 ;  /* 0x0000001700177305 */ /* 0x000e22000021f100 */
[----:B------:R-:W-:Y:S05]  /*2a30*/  BRA `(.L_x_34979) ;  /* 0x0000029000007947 */ /* 0x000fea0003800000 */
.L_x_34991:
        /* <DEDUP_REMOVED lines=14> */
.L_x_35005:
[----:B------:R-:W-:Y:S05]  /*2b20*/  BSYNC B0 ;  /* 0x0000000000007941 */ /* 0x000fea0003800000 */
.L_x_35004:
[----:B------:R-:W0:Y:S01]  /*2b30*/  F2I.FTZ.TRUNC.NTZ R23, R23 ;  /* 0x0000001700177305 */ /* 0x000e22000021f100 */
[----:B------:R-:W-:Y:S05]  /*2b40*/  BRA `(.L_x_34979) ;  /* 0x0000018000007947 */ /* 0x000fea0003800000 */
.L_x_34978:
        /* <DEDUP_REMOVED lines=21> */
.L_x_35003:
[----:B------:R0:W5:Y:S01]  /*2ca0*/  LDG.E R23, [R2.64] ;  /* 0x0000002402177981 */ /* 0x000162000c1e1900 */
[----:B------:R-:W-:Y:S05]  /*2cb0*/  BRA `(.L_x_34979) ;  /* 0x0000001000007947 */ /* 0x000fea0003800000 */
.L_x_35002:
[----:B------:R0:W5:Y:S02]  /*2cc0*/  LDG.E R23, [R2.64] ;  /* 0x0000002402177981 */ /* 0x000164000c1e1900 */
.L_x_34979:
[----:B0-----:R-:W0:Y:S01]  /*2cd0*/  LDC.U8 R3, c[0x0][0x3e1] ;  /* 0x0000f840ff037b82 */ /* 0x001e220000000000 */
[----:B-12--5:R-:W-:Y:S02]  /*2ce0*/  IMNMX R2, R23, R22, !PT ;  /* 0x0000001617027217 */ /* 0x026fe40007800200 */
        /* <DEDUP_REMOVED lines=13> */
.L_x_35009:
[----:B------:R0:W-:Y:S01]  /*2dc0*/  STG.E.U8 [R16.64], R2 ;  /* 0x0000000210007986 */ /* 0x0001e2000c101124 */
[----:B------:R-:W-:Y:S05]  /*2dd0*/  BRA `(.L_x_35011) ;  /* 0x00000d7000007947 */ /* 0x000fea0003800000 */
.L_x_35008:
        /* <DEDUP_REMOVED lines=9> */
.L_x_35013:
[----:B------:R0:W-:Y:S01]  /*2e70*/  STG.E [R16.64], R2 ;  /* 0x0000000210007986 */ /* 0x0001e2000c101924 */
[----:B------:R-:W-:Y:S05]  /*2e80*/  BRA `(.L_x_35011) ;  /* 0x00000cc000007947 */ /* 0x000fea0003800000 */
.L_x_35012:
[----:B------:R0:W-:Y:S01]  /*2e90*/  STG.E.U16 [R16.64], R2 ;  /* 0x0000000210007986 */ /* 0x0001e2000c101524 */
[----:B------:R-:W-:Y:S05]  /*2ea0*/  BRA `(.L_x_35011) ;  /* 0x00000ca000007947 */ /* 0x000fea0003800000 */
.L_x_35007:
        /* <DEDUP_REMOVED lines=9> */
.L_x_35015:
[----:B------:R-:W0:Y:S02]  /*2f40*/  I2F R0, R2 ;  /* 0x0000000200007306 */ /* 0x000e240000201400 */
[----:B0-----:R-:W-:-:S05]  /*2f50*/  F2FP.PACK_AB R0, RZ, R0 ;  /* 0x00000000ff00723e */ /* 0x001fca00000000ff */
[----:B------:R0:W-:Y:S01]  /*2f60*/  STG.E.U16 [R16.64], R0 ;  /* 0x0000000010007986 */ /* 0x0001e2000c101524 */
[----:B------:R-:W-:Y:S05]  /*2f70*/  BRA `(.L_x_35011) ;  /* 0x00000bd000007947 */ /* 0x000fea0003800000 */
.L_x_35014:
        /* <DEDUP_REMOVED lines=10> */
.L_x_35017:
[----:B------:R-:W0:Y:S02]  /*3020*/  I2F R2, R2 ;  /* 0x0000000200027306 */ /* 0x000e240000201400 */
[----:B0-----:R-:W-:-:S04]  /*3030*/  F2FP.PACK_AB R3, RZ, R2 ;  /* 0x00000002ff03723e */ /* 0x001fc800000000ff */
[----:B------:R-:W-:-:S05]  /*3040*/  PRMT R3, R3, 0x5410, RZ ;  /* 0x0000541003037816 */ /* 0x000fca00000000ff */
[----:B------:R0:W-:Y:S01]  /*3050*/  STG.E [R16.64], R3 ;  /* 0x0000000310007986 */ /* 0x0001e2000c101924 */
[----:B------:R-:W-:Y:S05]  /*3060*/  BRA `(.L_x_35011) ;  /* 0x00000ae000007947 */ /* 0x000fea0003800000 */
.L_x_35016:
[----:B------:R-:W0:Y:S02]  /*3070*/  I2F.F64 R2, R2 ;  /* 0x0000000200027312 */ /* 0x000e240000201c00 */
[----:B0-----:R0:W-:Y:S01]  /*3080*/  STG.E.64 [R16.64], R2 ;  /* 0x0000000210007986 */ /* 0x0011e2000c101b24 */
[----:B------:R-:W-:Y:S05]  /*3090*/  BRA `(.L_x_35011) ;  /* 0x00000ab000007947 */ /* 0x000fea0003800000 */
.L_x_35006:
        /* <DEDUP_REMOVED lines=12> */
.L_x_35020:
[----:B------:R-:W0:Y:S01]  /*3160*/  I2F.F64 R4, R2 ;  /* 0x0000000200047312 */ /* 0x000e220000201c00 */
[----:B------:R-:W-:-:S05]  /*3170*/  CS2R R6, SRZ ;  /* 0x0000000000067805 */ /* 0x000fca000001ff00 */
[----:B0-----:R0:W-:Y:S01]  /*3180*/  STG.E.128 [R16.64], R4 ;  /* 0x0000000410007986 */ /* 0x0011e2000c101d24 */
[----:B------:R-:W-:Y:S05]  /*3190*/  BRA `(.L_x_35011) ;  /* 0x000009b000007947 */ /* 0x000fea0003800000 */
.L_x_35019:
        /* <DEDUP_REMOVED lines=21> */
.L_x_35024:
[----:B------:R-:W-:Y:S05]  /*32f0*/  BSYNC B0 ;  /* 0x0000000000007941 */ /* 0x000fea0003800000 */
.L_x_35023:
[----:B------:R-:W-:-:S05]  /*3300*/  LOP3.LUT R3, R0, R3, RZ, 0xfc, !PT ;  /* 0x0000000300037212 */ /* 0x000fca00078efcff */
[----:B------:R0:W-:Y:S01]  /*3310*/  STG.E.U8 [R16.64], R3 ;  /* 0x0000000310007986 */ /* 0x0001e2000c101124 */
[----:B------:R-:W-:Y:S05]  /*3320*/  BRA `(.L_x_35011) ;  /* 0x0000082000007947 */ /* 0x000fea0003800000 */
.L_x_35022:
        /* <DEDUP_REMOVED lines=13> */
.L_x_35026:
[----:B------:R-:W-:Y:S01]  /*3400*/  IMAD.MOV.U32 R0, RZ, RZ, 0x7f ;  /* 0x0000007fff007424 */ /* 0x000fe200078e00ff */
[----:B------:R-:W-:-:S04]  /*3410*/  ISETP.GT.U32.AND P0, PT, R3, 0x7f800000, PT ;  /* 0x7f8000000300780c */ /* 0x000fc80003f04070 */
[----:B------:R-:W-:-:S04]  /*3420*/  SEL R0, R0, 0x7c, P0 ;  /* 0x0000007c00007807 */ /* 0x000fc80000000000 */
.L_x_35027:
[----:B------:R-:W-:Y:S05]  /*3430*/  BSYNC B0 ;  /* 0x0000000000007941 */ /* 0x000fea0003800000 */
.L_x_35025:
[----:B------:R-:W-:-:S04]  /*3440*/  LOP3.LUT R2, R5, 0x80000000, RZ, 0xc0, !PT ;  /* 0x8000000005027812 */ /* 0x000fc800078ec0ff */
[----:B------:R-:W-:-:S04]  /*3450*/  SHF.R.U32.HI R3, RZ, 0x18, R2 ;  /* 0x00000018ff037819 */ /* 0x000fc80000011602 */
[----:B------:R-:W-:-:S05]  /*3460*/  LOP3.LUT R3, R0, R3, RZ, 0xfc, !PT ;  /* 0x0000000300037212 */ /* 0x000fca00078efcff */
[----:B------:R0:W-:Y:S01]  /*3470*/  STG.E.U8 [R16.64], R3 ;  /* 0x0000000310007986 */ /* 0x0001e2000c101124 */
[----:B------:R-:W-:Y:S05]  /*3480*/  BRA `(.L_x_35011) ;  /* 0x000006c000007947 */ /* 0x000fea0003800000 */
.L_x_35021:
[----:B------:R-:W0:Y:S02]  /*3490*/  I2F R0, R2 ;  /* 0x0000000200007306 */ /* 0x000e240000201400 */
[----:B0-----:R-:W-:-:S05]  /*34a0*/  F2FP.BF16.PACK_AB R0, RZ, R0 ;  /* 0x00000000ff00723e */ /* 0x001fca00000010ff */
[----:B------:R0:W-:Y:S01]  /*34b0*/  STG.E.U16 [R16.64], R0 ;  /* 0x0000000010007986 */ /* 0x0001e2000c101524 */
[----:B------:R-:W-:Y:S05]  /*34c0*/  BRA `(.L_x_35011) ;  /* 0x0000068000007947 */ /* 0x000fea0003800000 */
.L_x_35018:
        /* <DEDUP_REMOVED lines=10> */
.L_x_35030:
        /* <DEDUP_REMOVED lines=17> */
.L_x_35033:
[----:B------:R-:W-:-:S04]  /*3680*/  LOP3.LUT R2, R5, 0x80000000, RZ, 0xc0, !PT ;  /* 0x8000000005027812 */ /* 0x000fc800078ec0ff */
[----:B------:R-:W-:-:S04]  /*3690*/  SHF.R.U32.HI R3, RZ, 0x18, R2 ;  /* 0x00000018ff037819 */ /* 0x000fc80000011602 */
[----:B------:R-:W-:-:S04]  /*36a0*/  LOP3.LUT R0, R0, R3, RZ, 0xfc, !PT ;  /* 0x0000000300007212 */ /* 0x000fc800078efcff */
[----:B------:R-:W-:Y:S02]  /*36b0*/  PRMT R8, R0, 0x7610, R8 ;  /* 0x0000761000087816 */ /* 0x000fe40000000008 */
.L_x_35032:
[----:B------:R-:W-:Y:S05]  /*36c0*/  BSYNC B0 ;  /* 0x0000000000007941 */ /* 0x000fea0003800000 */
.L_x_35031:
[----:B------:R0:W-:Y:S01]  /*36d0*/  STG.E.U8 [R16.64], R8 ;  /* 0x0000000810007986 */ /* 0x0001e2000c101124 */
[----:B------:R-:W-:Y:S05]  /*36e0*/  BRA `(.L_x_35011) ;  /* 0x0000046000007947 */ /* 0x000fea0003800000 */
.L_x_35029:
        /* <DEDUP_REMOVED lines=17> */
.L_x_35036:
[----:B------:R-:W-:-:S04]  /*3800*/  LOP3.LUT R2, R5, 0x80000000, RZ, 0xc0, !PT ;  /* 0x8000000005027812 */ /* 0x000fc800078ec0ff */
[----:B------:R-:W-:-:S04]  /*3810*/  SHF.R.U32.HI R3, RZ, 0x18, R2 ;  /* 0x00000018ff037819 */ /* 0x000fc80000011602 */
[----:B------:R-:W-:-:S04]  /*3820*/  LOP3.LUT R0, R0, R3, RZ, 0xfc, !PT ;  /* 0x0000000300007212 */ /* 0x000fc800078efcff */
[----:B------:R-:W-:Y:S02]  /*3830*/  PRMT R8, R0, 0x7610, R8 ;  /* 0x0000761000087816 */ /* 0x000fe40000000008 */
.L_x_35035:
[----:B------:R-:W-:Y:S05]  /*3840*/  BSYNC B0 ;  /* 0x0000000000007941 */ /* 0x000fea0003800000 */
.L_x_35034:
[----:B------:R0:W-:Y:S01]  /*3850*/  STG.E.U8 [R16.64], R8 ;  /* 0x0000000810007986 */ /* 0x0001e2000c101124 */
[----:B------:R-:W-:Y:S05]  /*3860*/  BRA `(.L_x_35011) ;  /* 0x000002e000007947 */ /* 0x000fea0003800000 */
.L_x_35028:
        /* <DEDUP_REMOVED lines=22> */
.L_x_35010:
        /* <DEDUP_REMOVED lines=20> */
.L_x_35038:
[----:B------:R-:W-:-:S05]  /*3b10*/  SHF.R.S32.HI R3, RZ, 0x1f, R2 ;  /* 0x0000001fff037819 */ /* 0x000fca0000011402 */
[----:B------:R0:W-:Y:S01]  /*3b20*/  STG.E.64 [R16.64], R2 ;  /* 0x0000000210007986 */ /* 0x0001e2000c101b24 */
[----:B------:R-:W-:Y:S05]  /*3b30*/  BRA `(.L_x_35011) ;  /* 0x0000001000007947 */ /* 0x000fea0003800000 */
.L_x_35037:
[----:B------:R0:W-:Y:S02]  /*3b40*/  STG.E [R16.64], R2 ;  /* 0x0000000210007986 */ /* 0x0001e4000c101924 */
.L_x_35011:
[----:B------:R-:W-:-:S05]  /*3b50*/  IMAD R18, R19, 0x200, R18 ;  /* 0x0000020013127824 */ /* 0x000fca00078e0212 */
[----:B------:R-:W-:Y:S02]  /*3b60*/  IADD3 R23, R18, 0x80, RZ ;  /* 0x0000008012177810 */ /* 0x000fe40007ffe0ff */
.L_x_34940:
[----:B------:R-:W-:Y:S05]  /*3b70*/  BSYNC B6 ;  /* 0x0000000000067941 */ /* 0x000fea0003800000 */
.L_x_34939:
        /* <DEDUP_REMOVED lines=258> */
.L_x_35041:
        /* <DEDUP_REMOVED lines=18> */
.L_x_35045:
[----:B------:R0:W5:Y:S01]  /*4cc0*/  LDG.E.U8 R18, [R2.64] ;  /* 0x0000002402127981 */ /* 0x000162000c1e1100 */
[----:B------:R-:W-:Y:S05]  /*4cd0*/  BRA `(.L_x_35047) ;  /* 0x00000d0000007947 */ /* 0x000fea0003800000 */
.L_x_35044:
        /* <DEDUP_REMOVED lines=8> */
.L_x_35049:
[----:B------:R0:W5:Y:S01]  /*4d60*/  LDG.E R18, [R2.64] ;  /* 0x0000002402127981 */ /* 0x000162000c1e1900 */
[----:B------:R-:W-:Y:S05]  /*4d70*/  BRA `(.L_x_35047) ;  /* 0x00000c6000007947 */ /* 0x000fea0003800000 */
.L_x_35048:
[----:B------:R0:W5:Y:S01]  /*4d80*/  LDG.E.S16 R18, [R2.64] ;  /* 0x0000002402127981 */ /* 0x000162000c1e1700 */
[----:B------:R-:W-:Y:S05]  /*4d90*/  BRA `(.L_x_35047) ;  /* 0x00000c4000007947 */ /* 0x000fea0003800000 */
.L_x_35043:
        /* <DEDUP_REMOVED lines=9> */
.L_x_35051:
[----:B------:R-:W2:Y:S02]  /*4e30*/  LDG.E.U16 R2, [R2.64] ;  /* 0x0000002402027981 */ /* 0x000ea4000c1e1500 */
[----:B--2---:R-:W-:-:S06]  /*4e40*/  HADD2.F32 R18, -RZ, R2.H0_H0 ;  /* 0x20000002ff127230 */ /* 0x004fcc0000004100 */
[----:B------:R-:W0:Y:S01]  /*4e50*/  F2I.FTZ.TRUNC.NTZ R18, R18 ;  /* 0x0000001200127305 */ /* 0x000e22000021f100 */
[----:B------:R-:W-:Y:S05]  /*4e60*/  BRA `(.L_x_35047) ;  /* 0x00000b7000007947 */ /* 0x000fea0003800000 */
.L_x_35050:
        /* <DEDUP_REMOVED lines=9> */
.L_x_35053:
[----:B------:R-:W2:Y:S02]  /*4f00*/  LDG.E.U16 R2, [R2.64] ;  /* 0x0000002402027981 */ /* 0x000ea4000c1e1500 */
[----:B--2---:R-:W-:-:S06]  /*4f10*/  HADD2.F32 R18, -RZ, R2.H0_H0 ;  /* 0x20000002ff127230 */ /* 0x004fcc0000004100 */
[----:B------:R-:W0:Y:S01]  /*4f20*/  F2I.FTZ.TRUNC.NTZ R18, R18 ;  /* 0x0000001200127305 */ /* 0x000e22000021f100 */
[----:B------:R-:W-:Y:S05]  /*4f30*/  BRA `(.L_x_35047) ;  /* 0x00000aa000007947 */ /* 0x000fea0003800000 */
.L_x_35052:
[----:B------:R-:W2:Y:S02]  /*4f40*/  LDG.E.64 R2, [R2.64] ;  /* 0x0000002402027981 */ /* 0x000ea4000c1e1b00 */
[----:B--2---:R0:W1:Y:S01]  /*4f50*/  F2I.F64.TRUNC R18, R2 ;  /* 0x0000000200127311 */ /* 0x004062000030d100 */
[----:B------:R-:W-:Y:S05]  /*4f60*/  BRA `(.L_x_35047) ;  /* 0x00000a7000007947 */ /* 0x000fea0003800000 */
.L_x_35042:
        /* <DEDUP_REMOVED lines=12> */
.L_x_35056:
[----:B------:R-:W2:Y:S02]  /*5030*/  LDG.E.64 R2, [R2.64] ;  /* 0x0000002402027981 */ /* 0x000ea4000c1e1b00 */
[----:B--2---:R0:W1:Y:S01]  /*5040*/  F2I.F64.TRUNC R18, R2 ;  /* 0x0000000200127311 */ /* 0x004062000030d100 */
[----:B------:R-:W-:Y:S05]  /*5050*/  BRA `(.L_x_35047) ;  /* 0x0000098000007947 */ /* 0x000fea0003800000 */
.L_x_35055:
        /* <DEDUP_REMOVED lines=27> */
.L_x_35058:
        /* <DEDUP_REMOVED lines=14> */
.L_x_35057:
[----:B------:R-:W2:Y:S02]  /*52f0*/  LDG.E.U16 R18, [R2.64] ;  /* 0x0000002402127981 */ /* 0x000ea4000c1e1500 */
[----:B--2---:R-:W-:-:S06]  /*5300*/  PRMT R18, RZ, 0x5410, R18 ;  /* 0x00005410ff127816 */ /* 0x004fcc0000000012 */
[----:B------:R-:W0:Y:S01]  /*5310*/  F2I.FTZ.TRUNC.NTZ R18, R18 ;  /* 0x0000001200127305 */ /* 0x000e22000021f100 */
[----:B------:R-:W-:Y:S05]  /*5320*/  BRA `(.L_x_35047) ;  /* 0x000006b000007947 */ /* 0x000fea0003800000 */
.L_x_35054:
        /* <DEDUP_REMOVED lines=10> */
.L_x_35061:
        /* <DEDUP_REMOVED lines=21> */
.L_x_35065:
[----:B------:R-:W-:Y:S05]  /*5520*/  BSYNC B1 ;  /* 0x0000000000017941 */ /* 0x000fea0003800000 */
.L_x_35064:
[----:B------:R-:W-:Y:S01]  /*5530*/  IMAD.SHL.U32 R2, R2, 0x100000, RZ ;  /* 0x0010000002027824 */ /* 0x000fe200078e00ff */
[----:B------:R-:W-:-:S04]  /*5540*/  LEA R3, R0, 0x3b800000, 0x17 ;  /* 0x3b80000000037811 */ /* 0x000fc800078eb8ff */
[----:B------:R-:W-:Y:S02]  /*5550*/  LOP3.LUT R18, R3, R2, R18, 0xfe, !PT ;  /* 0x0000000203127212 */ /* 0x000fe400078efe12 */
.L_x_35063:
[----:B------:R-:W-:Y:S05]  /*5560*/  BSYNC B0 ;  /* 0x0000000000007941 */ /* 0x000fea0003800000 */
.L_x_35062:
[----:B------:R-:W0:Y:S01]  /*5570*/  F2I.FTZ.TRUNC.NTZ R18, R18 ;  /* 0x0000001200127305 */ /* 0x000e22000021f100 */
[----:B------:R-:W-:Y:S05]  /*5580*/  BRA `(.L_x_35047) ;  /* 0x0000045000007947 */ /* 0x000fea0003800000 */
.L_x_35060:
        /* <DEDUP_REMOVED lines=21> */
.L_x_35069:
[----:B------:R-:W-:Y:S05]  /*56e0*/  BSYNC B1 ;  /* 0x0000000000017941 */ /* 0x000fea0003800000 */
.L_x_35068:
[----:B------:R-:W-:Y:S01]  /*56f0*/  IMAD.SHL.U32 R2, R2, 0x200000, RZ ;  /* 0x0020000002027824 */ /* 0x000fe200078e00ff */
[----:B------:R-:W-:-:S04]  /*5700*/  LEA R3, R0, 0x37800000, 0x17 ;  /* 0x3780000000037811 */ /* 0x000fc800078eb8ff */
[----:B------:R-:W-:Y:S02]  /*5710*/  LOP3.LUT R18, R3, R2, R18, 0xfe, !PT ;  /* 0x0000000203127212 */ /* 0x000fe400078efe12 */
.L_x_35067:
[----:B------:R-:W-:Y:S05]  /*5720*/  BSYNC B0 ;  /* 0x0000000000007941 */ /* 0x000fea0003800000 */
.L_x_35066:
[----:B------:R-:W0:Y:S01]  /*5730*/  F2I.FTZ.TRUNC.NTZ R18, R18 ;  /* 0x0000001200127305 */ /* 0x000e22000021f100 */
[----:B------:R-:W-:Y:S05]  /*5740*/  BRA `(.L_x_35047) ;  /* 0x0000029000007947 */ /* 0x000fea0003800000 */
.L_x_35059:
        /* <DEDUP_REMOVED lines=14> */
.L_x_35073:
[----:B------:R-:W-:Y:S05]  /*5830*/  BSYNC B0 ;  /* 0x0000000000007941 */ /* 0x000fea0003800000 */
.L_x_35072:
[----:B------:R-:W0:Y:S01]  /*5840*/  F2I.FTZ.TRUNC.NTZ R18, R18 ;  /* 0x0000001200127305 */ /* 0x000e22000021f100 */
[----:B------:R-:W-:Y:S05]  /*5850*/  BRA `(.L_x_35047) ;  /* 0x0000018000007947 */ /* 0x000fea0003800000 */
.L_x_35046:
        /* <DEDUP_REMOVED lines=21> */
.L_x_35071:
[----:B------:R0:W5:Y:S01]  /*59b0*/  LDG.E R18, [R2.64] ;  /* 0x0000002402127981 */ /* 0x000162000c1e1900 */
[----:B------:R-:W-:Y:S05]  /*59c0*/  BRA `(.L_x_35047) ;  /* 0x0000001000007947 */ /* 0x000fea0003800000 */
.L_x_35070:
[----:B------:R0:W5:Y:S02]  /*59d0*/  LDG.E R18, [R2.64] ;  /* 0x0000002402127981 */ /* 0x000164000c1e1900 */
.L_x_35047:
        /* <DEDUP_REMOVED lines=16> */
.L_x_35077:
[----:B------:R0:W5:Y:S01]  /*5ae0*/  LDG.E.U8 R19, [R2.64] ;  /* 0x0000002402137981 */ /* 0x000162000c1e1100 */
[----:B------:R-:W-:Y:S05]  /*5af0*/  BRA `(.L_x_35079) ;  /* 0x00000d0000007947 */ /* 0x000fea0003800000 */
.L_x_35076:
        /* <DEDUP_REMOVED lines=8> */
.L_x_35081:
[----:B------:R0:W5:Y:S01]  /*5b80*/  LDG.E R19, [R2.64] ;  /* 0x0000002402137981 */ /* 0x000162000c1e1900 */
[----:B------:R-:W-:Y:S05]  /*5b90*/  BRA `(.L_x_35079) ;  /* 0x00000c6000007947 */ /* 0x000fea0003800000 */
.L_x_35080:
[----:B------:R0:W5:Y:S01]  /*5ba0*/  LDG.E.S16 R19, [R2.64] ;  /* 0x0000002402137981 */ /* 0x000162000c1e1700 */
[----:B------:R-:W-:Y:S05]  /*5bb0*/  BRA `(.L_x_35079) ;  /* 0x00000c4000007947 */ /* 0x000fea0003800000 */
.L_x_35075:
        /* <DEDUP_REMOVED lines=9> */
.L_x_35083:
[----:B------:R-:W2:Y:S02]  /*5c50*/  LDG.E.U16 R2, [R2.64] ;  /* 0x0000002402027981 */ /* 0x000ea4000c1e1500 */
[----:B--2---:R-:W-:-:S06]  /*5c60*/  HADD2.F32 R19, -RZ, R2.H0_H0 ;  /* 0x20000002ff137230 */ /* 0x004fcc0000004100 */
[----:B------:R-:W0:Y:S01]  /*5c70*/  F2I.FTZ.TRUNC.NTZ R19, R19 ;  /* 0x0000001300137305 */ /* 0x000e22000021f100 */
[----:B------:R-:W-:Y:S05]  /*5c80*/  BRA `(.L_x_35079) ;  /* 0x00000b7000007947 */ /* 0x000fea0003800000 */
.L_x_35082:
        /* <DEDUP_REMOVED lines=9> */
.L_x_35085:
[----:B------:R-:W2:Y:S02]  /*5d20*/  LDG.E.U16 R2, [R2.64] ;  /* 0x0000002402027981 */ /* 0x000ea4000c1e1500 */
[----:B--2---:R-:W-:-:S06]  /*5d30*/  HADD2.F32 R19, -RZ, R2.H0_H0 ;  /* 0x20000002ff137230 */ /* 0x004fcc0000004100 */
[----:B------:R-:W0:Y:S01]  /*5d40*/  F2I.FTZ.TRUNC.NTZ R19, R19 ;  /* 0x0000001300137305 */ /* 0x000e22000021f100 */
[----:B------:R-:W-:Y:S05]  /*5d50*/  BRA `(.L_x_35079) ;  /* 0x00000aa000007947 */ /* 0x000fea0003800000 */
.L_x_35084:
[----:B------:R-:W2:Y:S02]  /*5d60*/  LDG.E.64 R2, [R2.64] ;  /* 0x0000002402027981 */ /* 0x000ea4000c1e1b00 */
[----:B--2---:R0:W2:Y:S01]  /*5d70*/  F2I.F64.TRUNC R19, R2 ;  /* 0x0000000200137311 */ /* 0x0040a2000030d100 */
[----:B------:R-:W-:Y:S05]  /*5d80*/  BRA `(.L_x_35079) ;  /* 0x00000a7000007947 */ /* 0x000fea0003800000 */
.L_x_35074:
        /* <DEDUP_REMOVED lines=12> */
.L_x_35088:
[----:B------:R-:W2:Y:S02]  /*5e50*/  LDG.E.64 R2, [R2.64] ;  /* 0x0000002402027981 */ /* 0x000ea4000c1e1b00 */
[----:B--2---:R0:W2:Y:S01]  /*5e60*/  F2I.F64.TRUNC R19, R2 ;  /* 0x0000000200137311 */ /* 0x0040a2000030d100 */
[----:B------:R-:W-:Y:S05]  /*5e70*/  BRA `(.L_x_35079) ;  /* 0x0000098000007947 */ /* 0x000fea0003800000 */
.L_x_35087:
        /* <DEDUP_REMOVED lines=27> */
.L_x_35090:
        /* <DEDUP_REMOVED lines=14> */
.L_x_35089:
[----:B------:R-:W2:Y:S02]  /*6110*/  LDG.E.U16 R19, [R2.64] ;  /* 0x0000002402137981 */ /* 0x000ea4000c1e1500 */
[----:B--2---:R-:W-:-:S06]  /*6120*/  PRMT R19, RZ, 0x5410, R19 ;  /* 0x00005410ff137816 */ /* 0x004fcc0000000013 */
[----:B------:R-:W0:Y:S01]  /*6130*/  F2I.FTZ.TRUNC.NTZ R19, R19 ;  /* 0x0000001300137305 */ /* 0x000e22000021f100 */
[----:B------:R-:W-:Y:S05]  /*6140*/  BRA `(.L_x_35079) ;  /* 0x000006b000007947 */ /* 0x000fea0003800000 */
.L_x_35086:
        /* <DEDUP_REMOVED lines=10> */
.L_x_35093:
        /* <DEDUP_REMOVED lines=21> */
.L_x_35097:
[----:B------:R-:W-:Y:S05]  /*6340*/  BSYNC B1 ;  /* 0x0000000000017941 */ /* 0x000fea0003800000 */
.L_x_35096:
[----:B------:R-:W-:Y:S01]  /*6350*/  IMAD.SHL.U32 R2, R2, 0x100000, RZ ;  /* 0x0010000002027824 */ /* 0x000fe200078e00ff */
[----:B------:R-:W-:-:S04]  /*6360*/  LEA R0, R0, 0x3b800000, 0x17 ;  /* 0x3b80000000007811 */ /* 0x000fc800078eb8ff */
[----:B------:R-:W-:Y:S02]  /*6370*/  LOP3.LUT R19, R0, R2, R19, 0xfe, !PT ;  /* 0x0000000200137212 */ /* 0x000fe400078efe13 */
.L_x_35095:
[----:B------:R-:W-:Y:S05]  /*6380*/  BSYNC B0 ;  /* 0x0000000000007941 */ /* 0x000fea0003800000 */
.L_x_35094:
[----:B------:R-:W0:Y:S01]  /*6390*/  F2I.FTZ.TRUNC.NTZ R19, R19 ;  /* 0x0000001300137305 */ /* 0x000e22000021f100 */
[----:B------:R-:W-:Y:S05]  /*63a0*/  BRA `(.L_x_35079) ;  /* 0x0000045000007947 */ /* 0x000fea0003800000 */
.L_x_35092:
        /* <DEDUP_REMOVED lines=21> */
.L_x_35101:
[----:B------:R-:W-:Y:S05]  /*6500*/  BSYNC B1 ;  /* 0x0000000000017941 */ /* 0x000fea0003800000 */
.L_x_35100:
[----:B------:R-:W-:Y:S01]  /*6510*/  IMAD.SHL.U32 R2, R2, 0x200000, RZ ;  /* 0x0020000002027824 */ /* 0x000fe200078e00ff */
[----:B------:R-:W-:-:S04]  /*6520*/  LEA R0, R0, 0x37800000, 0x17 ;  /* 0x3780000000007811 */ /* 0x000fc800078eb8ff */
[----:B------:R-:W-:Y:S02]  /*6530*/  LOP3.LUT R19, R0, R2, R19, 0xfe, !PT ;  /* 0x0000000200137212 */ /* 0x000fe400078efe13 */
.L_x_35099:
[----:B------:R-:W-:Y:S05]  /*6540*/  BSYNC B0 ;  /* 0x0000000000007941 */ /* 0x000fea0003800000 */
.L_x_35098:
[----:B------:R-:W0:Y:S01]  /*6550*/  F2I.FTZ.TRUNC.NTZ R19, R19 ;  /* 0x0000001300137305 */ /* 0x000e22000021f100 */
[----:B------:R-:W-:Y:S05]  /*6560*/  BRA `(.L_x_35079) ;  /* 0x0000029000007947 */ /* 0x000fea0003800000 */
.L_x_35091:
        /* <DEDUP_REMOVED lines=14> */
.L_x_35105:
[----:B------:R-:W-:Y:S05]  /*6650*/  BSYNC B0 ;  /* 0x0000000000007941 */ /* 0x000fea0003800000 */
.L_x_35104:
[----:B------:R-:W0:Y:S01]  /*6660*/  F2I.FTZ.TRUNC.NTZ R19, R19 ;  /* 0x0000001300137305 */ /* 0x000e22000021f100 */
[----:B------:R-:W-:Y:S05]  /*6670*/  BRA `(.L_x_35079) ;  /* 0x0000018000007947 */ /* 0x000fea0003800000 */
.L_x_35078:
        /* <DEDUP_REMOVED lines=21> */
.L_x_35103:
[----:B------:R0:W5:Y:S01]  /*67d0*/  LDG.E R19, [R2.64] ;  /* 0x0000002402137981 */ /* 0x000162000c1e1900 */
[----:B------:R-:W-:Y:S05]  /*67e0*/  BRA `(.L_x_35079) ;  /* 0x0000001000007947 */ /* 0x000fea0003800000 */
.L_x_35102:
[----:B------:R0:W5:Y:S02]  /*67f0*/  LDG.E R19, [R2.64] ;  /* 0x0000002402137981 */ /* 0x000164000c1e1900 */
.L_x_35079:
        /* <DEDUP_REMOVED lines=15> */
.L_x_35109:
[----:B------:R0:W-:Y:S01]  /*68f0*/  STG.E.U8 [R16.64], R2 ;  /* 0x0000000210007986 */ /* 0x0001e2000c101124 */
[----:B------:R-:W-:Y:S05]  /*6900*/  BRA `(.L_x_35111) ;  /* 0x00000d7000007947 */ /* 0x000fea0003800000 */
.L_x_35108:
        /* <DEDUP_REMOVED lines=9> */
.L_x_35113:
[----:B------:R0:W-:Y:S01]  /*69a0*/  STG.E [R16.64], R2 ;  /* 0x0000000210007986 */ /* 0x0001e2000c101924 */
[----:B------:R-:W-:Y:S05]  /*69b0*/  BRA `(.L_x_35111) ;  /* 0x00000cc000007947 */ /* 0x000fea0003800000 */
.L_x_35112:
[----:B------:R0:W-:Y:S01]  /*69c0*/  STG.E.U16 [R16.64], R2 ;  /* 0x0000000210007986 */ /* 0x0001e2000c101524 */
[----:B------:R-:W-:Y:S05]  /*69d0*/  BRA `(.L_x_35111) ;  /* 0x00000ca000007947 */ /* 0x000fea0003800000 */
.L_x_35107:
        /* <DEDUP_REMOVED lines=9> */
.L_x_35115:
[----:B------:R-:W0:Y:S02]  /*6a70*/  I2F R0, R2 ;  /* 0x0000000200007306 */ /* 0x000e240000201400 */
[----:B0-----:R-:W-:-:S05]  /*6a80*/  F2FP.PACK_AB R0, RZ, R0 ;  /* 0x00000000ff00723e */ /* 0x001fca00000000ff */
[----:B------:R0:W-:Y:S01]  /*6a90*/  STG.E.U16 [R16.64], R0 ;  /* 0x0000000010007986 */ /* 0x0001e2000c101524 */
[----:B------:R-:W-:Y:S05]  /*6aa0*/  BRA `(.L_x_35111) ;  /* 0x00000bd000007947 */ /* 0x000fea0003800000 */
.L_x_35114:
        /* <DEDUP_REMOVED lines=10> */
.L_x_35117:
[----:B------:R-:W0:Y:S02]  /*6b50*/  I2F R2, R2 ;  /* 0x0000000200027306 */ /* 0x000e240000201400 */
[----:B0-----:R-:W-:-:S04]  /*6b60*/  F2FP.PACK_AB R3, RZ, R2 ;  /* 0x00000002ff03723e */ /* 0x001fc800000000ff */
[----:B------:R-:W-:-:S05]  /*6b70*/  PRMT R3, R3, 0x5410, RZ ;  /* 0x0000541003037816 */ /* 0x000fca00000000ff */
[----:B------:R0:W-:Y:S01]  /*6b80*/  STG.E [R16.64], R3 ;  /* 0x0000000310007986 */ /* 0x0001e2000c101924 */
[----:B------:R-:W-:Y:S05]  /*6b90*/  BRA `(.L_x_35111) ;  /* 0x00000ae000007947 */ /* 0x000fea0003800000 */
.L_x_35116:
[----:B------:R-:W0:Y:S02]  /*6ba0*/  I2F.F64 R2, R2 ;  /* 0x0000000200027312 */ /* 0x000e240000201c00 */
[----:B0-----:R0:W-:Y:S01]  /*6bb0*/  STG.E.64 [R16.64], R2 ;  /* 0x0000000210007986 */ /* 0x0011e2000c101b24 */
[----:B------:R-:W-:Y:S05]  /*6bc0*/  BRA `(.L_x_35111) ;  /* 0x00000ab000007947 */ /* 0x000fea0003800000 */
.L_x_35106:
        /* <DEDUP_REMOVED lines=12> */
.L_x_35120:
[----:B------:R-:W0:Y:S01]  /*6c90*/  I2F.F64 R4, R2 ;  /* 0x0000000200047312 */ /* 0x000e220000201c00 */
[----:B------:R-:W-:-:S05]  /*6ca0*/  CS2R R6, SRZ ;  /* 0x0000000000067805 */ /* 0x000fca000001ff00 */
[----:B0-----:R0:W-:Y:S01]  /*6cb0*/  STG.E.128 [R16.64], R4 ;  /* 0x0000000410007986 */ /* 0x0011e2000c101d24 */
[----:B------:R-:W-:Y:S05]  /*6cc0*/  BRA `(.L_x_35111) ;  /* 0x000009b000007947 */ /* 0x000fea0003800000 */
.L_x_35119:
        /* <DEDUP_REMOVED lines=21> */
.L_x_35124:
[----:B------:R-:W-:Y:S05]  /*6e20*/  BSYNC B0 ;  /* 0x0000000000007941 */ /* 0x000fea0003800000 */
.L_x_35123:
[----:B------:R-:W-:-:S05]  /*6e30*/  LOP3.LUT R3, R0, R3, RZ, 0xfc, !PT ;  /* 0x0000000300037212 */ /* 0x000fca00078efcff */
[----:B------:R0:W-:Y:S01]  /*6e40*/  STG.E.U8 [R16.64], R3 ;  /* 0x0000000310007986 */ /* 0x0001e2000c101124 */
[----:B------:R-:W-:Y:S05]  /*6e50*/  BRA `(.L_x_35111) ;  /* 0x0000082000007947 */ /* 0x000fea0003800000 */
.L_x_35122:
        /* <DEDUP_REMOVED lines=13> */
.L_x_35126:
[----:B------:R-:W-:Y:S01]  /*6f30*/  IMAD.MOV.U32 R0, RZ, RZ, 0x7f ;  /* 0x0000007fff007424 */ /* 0x000fe200078e00ff */
[----:B------:R-:W-:-:S04]  /*6f40*/  ISETP.GT.U32.AND P0, PT, R3, 0x7f800000, PT ;  /* 0x7f8000000300780c */ /* 0x000fc80003f04070 */
[----:B------:R-:W-:-:S04]  /*6f50*/  SEL R0, R0, 0x7c, P0 ;  /* 0x0000007c00007807 */ /* 0x000fc80000000000 */
.L_x_35127:
[----:B------:R-:W-:Y:S05]  /*6f60*/  BSYNC B0 ;  /* 0x0000000000007941 */ /* 0x000fea0003800000 */
.L_x_35125:
[----:B------:R-:W-:-:S04]  /*6f70*/  LOP3.LUT R2, R5, 0x80000000, RZ, 0xc0, !PT ;  /* 0x8000000005027812 */ /* 0x000fc800078ec0ff */
[----:B------:R-:W-:-:S04]  /*6f80*/  SHF.R.U32.HI R3, RZ, 0x18, R2 ;  /* 0x00000018ff037819 */ /* 0x000fc80000011602 */
[----:B------:R-:W-:-:S05]  /*6f90*/  LOP3.LUT R3, R0, R3, RZ, 0xfc, !PT ;  /* 0x0000000300037212 */ /* 0x000fca00078efcff */
[----:B------:R0:W-:Y:S01]  /*6fa0*/  STG.E.U8 [R16.64], R3 ;  /* 0x0000000310007986 */ /* 0x0001e2000c101124 */
[----:B------:R-:W-:Y:S05]  /*6fb0*/  BRA `(.L_x_35111) ;  /* 0x000006c000007947 */ /* 0x000fea0003800000 */
.L_x_35121:
[----:B------:R-:W0:Y:S02]  /*6fc0*/  I2F R0, R2 ;  /* 0x0000000200007306 */ /* 0x000e240000201400 */
[----:B0-----:R-:W-:-:S05]  /*6fd0*/  F2FP.BF16.PACK_AB R0, RZ, R0 ;  /* 0x00000000ff00723e */ /* 0x001fca00000010ff */
[----:B------:R0:W-:Y:S01]  /*6fe0*/  STG.E.U16 [R16.64], R0 ;  /* 0x0000000010007986 */ /* 0x0001e2000c101524 */
[----:B------:R-:W-:Y:S05]  /*6ff0*/  BRA `(.L_x_35111) ;  /* 0x0000068000007947 */ /* 0x000fea0003800000 */
.L_x_35118:
        /* <DEDUP_REMOVED lines=10> */
.L_x_35130:
        /* <DEDUP_REMOVED lines=17> */
.L_x_35133:
[----:B------:R-:W-:-:S04]  /*71b0*/  LOP3.LUT R2, R5, 0x80000000, RZ, 0xc0, !PT ;  /* 0x8000000005027812 */ /* 0x000fc800078ec0ff */
[----:B------:R-:W-:-:S04]  /*71c0*/  SHF.R.U32.HI R3, RZ, 0x18, R2 ;  /* 0x00000018ff037819 */ /* 0x000fc80000011602 */
[----:B------:R-:W-:-:S04]  /*71d0*/  LOP3.LUT R0, R0, R3, RZ, 0xfc, !PT ;  /* 0x0000000300007212 */ /* 0x000fc800078efcff */
[----:B------:R-:W-:Y:S02]  /*71e0*/  PRMT R8, R0, 0x7610, R8 ;  /* 0x0000761000087816 */ /* 0x000fe40000000008 */
.L_x_35132:
[----:B------:R-:W-:Y:S05]  /*71f0*/  BSYNC B0 ;  /* 0x0000000000007941 */ /* 0x000fea0003800000 */
.L_x_35131:
[----:B------:R0:W-:Y:S01]  /*7200*/  STG.E.U8 [R16.64], R8 ;  /* 0x0000000810007986 */ /* 0x0001e2000c101124 */
[----:B------:R-:W-:Y:S05]  /*7210*/  BRA `(.L_x_35111) ;  /* 0x0000046000007947 */ /* 0x000fea0003800000 */
.L_x_35129:
        /* <DEDUP_REMOVED lines=17> */
.L_x_35136:
[----:B------:R-:W-:-:S04]  /*7330*/  LOP3.LUT R2, R5, 0x80000000, RZ, 0xc0, !PT ;  /* 0x8000000005027812 */ /* 0x000fc800078ec0ff */
[----:B------:R-:W-:-:S04]  /*7340*/  SHF.R.U32.HI R3, RZ, 0x18, R2 ;  /* 0x00000018ff037819 */ /* 0x000fc80000011602 */
[----:B------:R-:W-:-:S04]  /*7350*/  LOP3.LUT R0, R0, R3, RZ, 0xfc, !PT ;  /* 0x0000000300007212 */ /* 0x000fc800078efcff */
[----:B------:R-:W-:Y:S02]  /*7360*/  PRMT R8, R0, 0x7610, R8 ;  /* 0x0000761000087816 */ /* 0x000fe40000000008 */
.L_x_35135:
[----:B------:R-:W-:Y:S05]  /*7370*/  BSYNC B0 ;  /* 0x0000000000007941 */ /* 0x000fea0003800000 */
.L_x_35134:
[----:B------:R0:W-:Y:S01]  /*7380*/  STG.E.U8 [R16.64], R8 ;  /* 0x0000000810007986 */ /* 0x0001e2000c101124 */
[----:B------:R-:W-:Y:S05]  /*7390*/  BRA `(.L_x_35111) ;  /* 0x000002e000007947 */ /* 0x000fea0003800000 */
.L_x_35128:
        /* <DEDUP_REMOVED lines=22> */
.L_x_35110:
        /* <DEDUP_REMOVED lines=20> */
.L_x_35138:
[----:B------:R-:W-:-:S05]  /*7640*/  SHF.R.S32.HI R3, RZ, 0x1f, R2 ;  /* 0x0000001fff037819 */ /* 0x000fca0000011402 */
[----:B------:R0:W-:Y:S01]  /*7650*/  STG.E.64 [R16.64], R2 ;  /* 0x0000000210007986 */ /* 0x0001e2000c101b24 */
[----:B------:R-:W-:Y:S05]  /*7660*/  BRA `(.L_x_35111) ;  /* 0x0000001000007947 */ /* 0x000fea0003800000 */
.L_x_35137:
[----:B------:R0:W-:Y:S02]  /*7670*/  STG.E [R16.64], R2 ;  /* 0x0000000210007986 */ /* 0x0001e4000c101924 */
.L_x_35111:
        /* <DEDUP_REMOVED lines=258> */
.L_x_35139:
        /* <DEDUP_REMOVED lines=18> */
.L_x_35143:
[----:B------:R0:W5:Y:S01]  /*87c0*/  LDG.E.U8 R18, [R2.64] ;  /* 0x0000002402127981 */ /* 0x000162000c1e1100 */
[----:B------:R-:W-:Y:S05]  /*87d0*/  BRA `(.L_x_35145) ;  /* 0x00000d0000007947 */ /* 0x000fea0003800000 */
.L_x_35142:
        /* <DEDUP_REMOVED lines=8> */
.L_x_35147:
[----:B------:R0:W5:Y:S01]  /*8860*/  LDG.E R18, [R2.64] ;  /* 0x0000002402127981 */ /* 0x000162000c1e1900 */
[----:B------:R-:W-:Y:S05]  /*8870*/  BRA `(.L_x_35145) ;  /* 0x00000c6000007947 */ /* 0x000fea0003800000 */
.L_x_35146:
[----:B------:R0:W5:Y:S01]  /*8880*/  LDG.E.S16 R18, [R2.64] ;  /* 0x0000002402127981 */ /* 0x000162000c1e1700 */
[----:B------:R-:W-:Y:S05]  /*8890*/  BRA `(.L_x_35145) ;  /* 0x00000c4000007947 */ /* 0x000fea0003800000 */
.L_x_35141:
        /* <DEDUP_REMOVED lines=9> */
.L_x_35149:
[----:B------:R-:W2:Y:S02]  /*8930*/  LDG.E.U16 R2, [R2.64] ;  /* 0x0000002402027981 */ /* 0x000ea4000c1e1500 */
[----:B--2---:R-:W-:-:S06]  /*8940*/  HADD2.F32 R18, -RZ, R2.H0_H0 ;  /* 0x20000002ff127230 */ /* 0x004fcc0000004100 */
[----:B------:R-:W0:Y:S01]  /*8950*/  F2I.FTZ.TRUNC.NTZ R18, R18 ;  /* 0x0000001200127305 */ /* 0x000e22000021f100 */
[----:B------:R-:W-:Y:S05]  /*8960*/  BRA `(.L_x_35145) ;  /* 0x00000b7000007947 */ /* 0x000fea0003800000 */
.L_x_35148:
        /* <DEDUP_REMOVED lines=9> */
.L_x_35151:
[----:B------:R-:W2:Y:S02]  /*8a00*/  LDG.E.U16 R2, [R2.64] ;  /* 0x0000002402027981 */ /* 0x000ea4000c1e1500 */
[----:B--2---:R-:W-:-:S06]  /*8a10*/  HADD2.F32 R18, -RZ, R2.H0_H0 ;  /* 0x20000002ff127230 */ /* 0x004fcc0000004100 */
[----:B------:R-:W0:Y:S01]  /*8a20*/  F2I.FTZ.TRUNC.NTZ R18, R18 ;  /* 0x0000001200127305 */ /* 0x000e22000021f100 */
[----:B------:R-:W-:Y:S05]  /*8a30*/  BRA `(.L_x_35145) ;  /* 0x00000aa000007947 */ /* 0x000fea0003800000 */
.L_x_35150:
[----:B------:R-:W2:Y:S02]  /*8a40*/  LDG.E.64 R2, [R2.64] ;  /* 0x0000002402027981 */ /* 0x000ea4000c1e1b00 */
[----:B--2---:R0:W1:Y:S01]  /*8a50*/  F2I.F64.TRUNC R18, R2 ;  /* 0x0000000200127311 */ /* 0x004062000030d100 */
[----:B------:R-:W-:Y:S05]  /*8a60*/  BRA `(.L_x_35145) ;  /* 0x00000a7000007947 */ /* 0x000fea0003800000 */
.L_x_35140:
        /* <DEDUP_REMOVED lines=12> */
.L_x_35154:
[----:B------:R-:W2:Y:S02]  /*8b30*/  LDG.E.64 R2, [R2.64] ;  /* 0x0000002402027981 */ /* 0x000ea4000c1e1b00 */
[----:B--2---:R0:W1:Y:S01]  /*8b40*/  F2I.F64.TRUNC R18, R2 ;  /* 0x0000000200127311 */ /* 0x004062000030d100 */
[----:B------:R-:W-:Y:S05]  /*8b50*/  BRA `(.L_x_35145) ;  /* 0x0000098000007947 */ /* 0x000fea0003800000 */
.L_x_35153:
        /* <DEDUP_REMOVED lines=27> */
.L_x_35156:
        /* <DEDUP_REMOVED lines=14> */
.L_x_35155:
[----:B------:R-:W2:Y:S02]  /*8df0*/  LDG.E.U16 R18, [R2.64] ;  /* 0x0000002402127981 */ /* 0x000ea4000c1e1500 */
[----:B--2---:R-:W-:-:S06]  /*8e00*/  PRMT R18, RZ, 0x5410, R18 ;  /* 0x00005410ff127816 */ /* 0x004fcc0000000012 */
[----:B------:R-:W0:Y:S01]  /*8e10*/  F2I.FTZ.TRUNC.NTZ R18, R18 ;  /* 0x0000001200127305 */ /* 0x000e22000021f100 */
[----:B------:R-:W-:Y:S05]  /*8e20*/  BRA `(.L_x_35145) ;  /* 0x000006b000007947 */ /* 0x000fea0003800000 */
.L_x_35152:
        /* <DEDUP_REMOVED lines=10> */
.L_x_35159:
        /* <DEDUP_REMOVED lines=21> */
.L_x_35163:
[----:B------:R-:W-:Y:S05]  /*9020*/  BSYNC B1 ;  /* 0x0000000000017941 */ /* 0x000fea0003800000 */
.L_x_35162:
[----:B------:R-:W-:Y:S01]  /*9030*/  IMAD.SHL.U32 R2, R2, 0x100000, RZ ;  /* 0x0010000002027824 */ /* 0x000fe200078e00ff */
[----:B------:R-:W-:-:S04]  /*9040*/  LEA R3, R0, 0x3b800000, 0x17 ;  /* 0x3b80000000037811 */ /* 0x000fc800078eb8ff */
[----:B------:R-:W-:Y:S02]  /*9050*/  LOP3.LUT R18, R3, R2, R18, 0xfe, !PT ;  /* 0x0000000203127212 */ /* 0x000fe400078efe12 */
.L_x_35161:
[----:B------:R-:W-:Y:S05]  /*9060*/  BSYNC B0 ;  /* 0x0000000000007941 */ /* 0x000fea0003800000 */
.L_x_35160:
[----:B------:R-:W0:Y:S01]  /*9070*/  F2I.FTZ.TRUNC.NTZ R18, R18 ;  /* 0x0000001200127305 */ /* 0x000e22000021f100 */
[----:B------:R-:W-:Y:S05]  /*9080*/  BRA `(.L_x_35145) ;  /* 0x0000045000007947 */ /* 0x000fea0003800000 */
.L_x_35158:
        /* <DEDUP_REMOVED lines=21> */
.L_x_35167:
[----:B------:R-:W-:Y:S05]  /*91e0*/  BSYNC B1 ;  /* 0x0000000000017941 */ /* 0x000fea0003800000 */
.L_x_35166:
[----:B------:R-:W-:Y:S01]  /*91f0*/  IMAD.SHL.U32 R2, R2, 0x200000, RZ ;  /* 0x0020000002027824 */ /* 0x000fe200078e00ff */
[----:B------:R-:W-:-:S04]  /*9200*/  LEA R3, R0, 0x37800000, 0x17 ;  /* 0x3780000000037811 */ /* 0x000fc800078eb8ff */
[----:B------:R-:W-:Y:S02]  /*9210*/  LOP3.LUT R18, R3, R2, R18, 0xfe, !PT ;  /* 0x0000000203127212 */ /* 0x000fe400078efe12 */
.L_x_35165:
[----:B------:R-:W-:Y:S05]  /*9220*/  BSYNC B0 ;  /* 0x0000000000007941 */ /* 0x000fea0003800000 */
.L_x_35164:
[----:B------:R-:W0:Y:S01]  /*9230*/  F2I.FTZ.TRUNC.NTZ R18, R18 ;  /* 0x0000001200127305 */ /* 0x000e22000021f100 */
[----:B------:R-:W-:Y:S05]  /*9240*/  BRA `(.L_x_35145) ;  /* 0x0000029000007947 */ /* 0x000fea0003800000 */
.L_x_35157:
        /* <DEDUP_REMOVED lines=14> */
.L_x_35171:
[----:B------:R-:W-:Y:S05]  /*9330*/  BSYNC B0 ;  /* 0x0000000000007941 */ /* 0x000fea0003800000 */
.L_x_35170:
[----:B------:R-:W0:Y:S01]  /*9340*/  F2I.FTZ.TRUNC.NTZ R18, R18 ;  /* 0x0000001200127305 */ /* 0x000e22000021f100 */
[----:B------:R-:W-:Y:S05]  /*9350*/  BRA `(.L_x_35145) ;  /* 0x0000018000007947 */ /* 0x000fea0003800000 */
.L_x_35144:
        /* <DEDUP_REMOVED lines=21> */
.L_x_35169:
[----:B------:R0:W5:Y:S01]  /*94b0*/  LDG.E R18, [R2.64] ;  /* 0x0000002402127981 */ /* 0x000162000c1e1900 */
[----:B------:R-:W-:Y:S05]  /*94c0*/  BRA `(.L_x_35145) ;  /* 0x0000001000007947 */ /* 0x000fea0003800000 */
.L_x_35168:
[----:B------:R0:W5:Y:S02]  /*94d0*/  LDG.E R18, [R2.64] ;  /* 0x0000002402127981 */ /* 0x000164000c1e1900 */
.L_x_35145:
        /* <DEDUP_REMOVED lines=16> */
.L_x_35175:
[----:B------:R0:W5:Y:S01]  /*95e0*/  LDG.E.U8 R19, [R2.64] ;  /* 0x0000002402137981 */ /* 0x000162000c1e1100 */
[----:B------:R-:W-:Y:S05]  /*95f0*/  BRA `(.L_x_35177) ;  /* 0x00000d0000007947 */ /* 0x000fea0003800000 */
.L_x_35174:
        /* <DEDUP_REMOVED lines=8> */
.L_x_35179:
[----:B------:R0:W5:Y:S01]  /*9680*/  LDG.E R19, [R2.64] ;  /* 0x0000002402137981 */ /* 0x000162000c1e1900 */
[----:B------:R-:W-:Y:S05]  /*9690*/  BRA `(.L_x_35177) ;  /* 0x00000c6000007947 */ /* 0x000fea0003800000 */
.L_x_35178:
[----:B------:R0:W5:Y:S01]  /*96a0*/  LDG.E.S16 R19, [R2.64] ;  /* 0x0000002402137981 */ /* 0x000162000c1e1700 */
[----:B------:R-:W-:Y:S05]  /*96b0*/  BRA `(.L_x_35177) ;  /* 0x00000c4000007947 */ /* 0x000fea0003800000 */
.L_x_35173:
        /* <DEDUP_REMOVED lines=9> */
.L_x_35181:
[----:B------:R-:W2:Y:S02]  /*9750*/  LDG.E.U16 R2, [R2.64] ;  /* 0x0000002402027981 */ /* 0x000ea4000c1e1500 */
[----:B--2---:R-:W-:-:S06]  /*9760*/  HADD2.F32 R19, -RZ, R2.H0_H0 ;  /* 0x20000002ff137230 */ /* 0x004fcc0000004100 */
[----:B------:R-:W0:Y:S01]  /*9770*/  F2I.FTZ.TRUNC.NTZ R19, R19 ;  /* 0x0000001300137305 */ /* 0x000e22000021f100 */
[----:B------:R-:W-:Y:S05]  /*9780*/  BRA `(.L_x_35177) ;  /* 0x00000b7000007947 */ /* 0x000fea0003800000 */
.L_x_35180:
        /* <DEDUP_REMOVED lines=9> */
.L_x_35183:
[----:B------:R-:W2:Y:S02]  /*9820*/  LDG.E.U16 R2, [R2.64] ;  /* 0x0000002402027981 */ /* 0x000ea4000c1e1500 */
[----:B--2---:R-:W-:-:S06]  /*9830*/  HADD2.F32 R19, -RZ, R2.H0_H0 ;  /* 0x20000002ff137230 */ /* 0x004fcc0000004100 */
[----:B------:R-:W0:Y:S01]  /*9840*/  F2I.FTZ.TRUNC.NTZ R19, R19 ;  /* 0x0000001300137305 */ /* 0x000e22000021f100 */
[----:B------:R-:W-:Y:S05]  /*9850*/  BRA `(.L_x_35177) ;  /* 0x00000aa000007947 */ /* 0x000fea0003800000 */
.L_x_35182:
[----:B------:R-:W2:Y:S02]  /*9860*/  LDG.E.64 R2, [R2.64] ;  /* 0x0000002402027981 */ /* 0x000ea4000c1e1b00 */
[----:B--2---:R0:W2:Y:S01]  /*9870*/  F2I.F64.TRUNC R19, R2 ;  /* 0x0000000200137311 */ /* 0x0040a2000030d100 */
[----:B------:R-:W-:Y:S05]  /*9880*/  BRA `(.L_x_35177) ;  /* 0x00000a7000007947 */ /* 0x000fea0003800000 */
.L_x_35172:
        /* <DEDUP_REMOVED lines=12> */
.L_x_35186:
[----:B------:R-:W2:Y:S02]  /*9950*/  LDG.E.64 R2, [R2.64] ;  /* 0x0000002402027981 */ /* 0x000ea4000c1e1b00 */
[----:B--2---:R0:W2:Y:S01]  /*9960*/  F2I.F64.TRUNC R19, R2 ;  /* 0x0000000200137311 */ /* 0x0040a2000030d100 */
[----:B------:R-:W-:Y:S05]  /*9970*/  BRA `(.L_x_35177) ;  /* 0x0000098000007947 */ /* 0x000fea0003800000 */
.L_x_35185:
        /* <DEDUP_REMOVED lines=27> */
.L_x_35188:
        /* <DEDUP_REMOVED lines=14> */
.L_x_35187:
[----:B------:R-:W2:Y:S02]  /*9c10*/  LDG.E.U16 R19, [R2.64] ;  /* 0x0000002402137981 */ /* 0x000ea4000c1e1500 */
[----:B--2---:R-:W-:-:S06]  /*9c20*/  PRMT R19, RZ, 0x5410, R19 ;  /* 0x00005410ff137816 */ /* 0x004fcc0000000013 */
[----:B------:R-:W0:Y:S01]  /*9c30*/  F2I.FTZ.TRUNC.NTZ R19, R19 ;  /* 0x0000001300137305 */ /* 0x000e22000021f100 */
[----:B------:R-:W-:Y:S05]  /*9c40*/  BRA `(.L_x_35177) ;  /* 0x000006b000007947 */ /* 0x000fea0003800000 */
.L_x_35184:
        /* <DEDUP_REMOVED lines=10> */
.L_x_35191:
        /* <DEDUP_REMOVED lines=21> */
.L_x_35195:
[----:B------:R-:W-:Y:S05]  /*9e40*/  BSYNC B1 ;  /* 0x0000000000017941 */ /* 0x000fea0003800000 */
.L_x_35194:
[----:B------:R-:W-:Y:S01]  /*9e50*/  IMAD.SHL.U32 R2, R2, 0x100000, RZ ;  /* 0x0010000002027824 */ /* 0x000fe200078e00ff */
[----:B------:R-:W-:-:S04]  /*9e60*/  LEA R0, R0, 0x3b800000, 0x17 ;  /* 0x3b80000000007811 */ /* 0x000fc800078eb8ff */
[----:B------:R-:W-:Y:S02]  /*9e70*/  LOP3.LUT R19, R0, R2, R19, 0xfe, !PT ;  /* 0x0000000200137212 */ /* 0x000fe400078efe13 */
.L_x_35193:
[----:B------:R-:W-:Y:S05]  /*9e80*/  BSYNC B0 ;  /* 0x0000000000007941 */ /* 0x000fea0003800000 */
.L_x_35192:
[----:B------:R-:W0:Y:S01]  /*9e90*/  F2I.FTZ.TRUNC.NTZ R19, R19 ;  /* 0x0000001300137305 */ /* 0x000e22000021f100 */
[----:B------:R-:W-:Y:S05]  /*9ea0*/  BRA `(.L_x_35177) ;  /* 0x0000045000007947 */ /* 0x000fea0003800000 */
.L_x_35190:
        /* <DEDUP_REMOVED lines=21> */
.L_x_35199:
[----:B------:R-:W-:Y:S05]  /*a000*/  BSYNC B1 ;  /* 0x0000000000017941 */ /* 0x000fea0003800000 */
.L_x_35198:
[----:B------:R-:W-:Y:S01]  /*a010*/  IMAD.SHL.U32 R2, R2, 0x200000, RZ ;  /* 0x0020000002027824 */ /* 0x000fe200078e00ff */
[----:B------:R-:W-:-:S04]  /*a020*/  LEA R0, R0, 0x37800000, 0x17 ;  /* 0x3780000000007811 */ /* 0x000fc800078eb8ff */
[----:B------:R-:W-:Y:S02]  /*a030*/  LOP3.LUT R19, R0, R2, R19, 0xfe, !PT ;  /* 0x0000000200137212 */ /* 0x000fe400078efe13 */
.L_x_35197:
[----:B------:R-:W-:Y:S05]  /*a040*/  BSYNC B0 ;  /* 0x0000000000007941 */ /* 0x000fea0003800000 */
.L_x_35196:
[----:B------:R-:W0:Y:S01]  /*a050*/  F2I.FTZ.TRUNC.NTZ R19, R19 ;  /* 0x0000001300137305 */ /* 0x000e22000021f100 */
[----:B------:R-:W-:Y:S05]  /*a060*/  BRA `(.L_x_35177) ;  /* 0x0000029000007947 */ /* 0x000fea0003800000 */
.L_x_35189:
        /* <DEDUP_REMOVED lines=14> */
.L_x_35203:
[----:B------:R-:W-:Y:S05]  /*a150*/  BSYNC B0 ;  /* 0x0000000000007941 */ /* 0x000fea0003800000 */
.L_x_35202:
[----:B------:R-:W0:Y:S01]  /*a160*/  F2I.FTZ.TRUNC.NTZ R19, R19 ;  /* 0x0000001300137305 */ /* 0x000e22000021f100 */
[----:B------:R-:W-:Y:S05]  /*a170*/  BRA `(.L_x_35177) ;  /* 0x0000018000007947 */ /* 0x000fea0003800000 */
.L_x_35176:
        /* <DEDUP_REMOVED lines=21> */
.L_x_35201:
[----:B------:R0:W5:Y:S01]  /*a2d0*/  LDG.E R19, [R2.64] ;  /* 0x0000002402137981 */ /* 0x000162000c1e1900 */
[----:B------:R-:W-:Y:S05]  /*a2e0*/  BRA `(.L_x_35177) ;  /* 0x0000001000007947 */ /* 0x000fea0003800000 */
.L_x_35200:
[----:B------:R0:W5:Y:S02]  /*a2f0*/  LDG.E R19, [R2.64] ;  /* 0x0000002402137981 */ /* 0x000164000c1e1900 */
.L_x_35177:
        /* <DEDUP_REMOVED lines=15> */
.L_x_35207:
[----:B------:R0:W-:Y:S01]  /*a3f0*/  STG.E.U8 [R16.64], R2 ;  /* 0x0000000210007986 */ /* 0x0001e2000c101124 */
[----:B------:R-:W-:Y:S05]  /*a400*/  BRA `(.L_x_35209) ;  /* 0x00000d7000007947 */ /* 0x000fea0003800000 */
.L_x_35206:
        /* <DEDUP_REMOVED lines=9> */
.L_x_35211:
[----:B------:R0:W-:Y:S01]  /*a4a0*/  STG.E [R16.64], R2 ;  /* 0x0000000210007986 */ /* 0x0001e2000c101924 */
[----:B------:R-:W-:Y:S05]  /*a4b0*/  BRA `(.L_x_35209) ;  /* 0x00000cc000007947 */ /* 0x000fea0003800000 */
.L_x_35210:
[----:B------:R0:W-:Y:S01]  /*a4c0*/  STG.E.U16 [R16.64], R2 ;  /* 0x0000000210007986 */ /* 0x0001e2000c101524 */
[----:B------:R-:W-:Y:S05]  /*a4d0*/  BRA `(.L_x_35209) ;  /* 0x00000ca000007947 */ /* 0x000fea0003800000 */
.L_x_35205:
        /* <DEDUP_REMOVED lines=9> */
.L_x_35213:
[----:B------:R-:W0:Y:S02]  /*a570*/  I2F R0, R2 ;  /* 0x0000000200007306 */ /* 0x000e240000201400 */
[----:B0-----:R-:W-:-:S05]  /*a580*/  F2FP.PACK_AB R0, RZ, R0 ;  /* 0x00000000ff00723e */ /* 0x001fca00000000ff */
[----:B------:R0:W-:Y:S01]  /*a590*/  STG.E.U16 [R16.64], R0 ;  /* 0x0000000010007986 */ /* 0x0001e2000c101524 */
[----:B------:R-:W-:Y:S05]  /*a5a0*/  BRA `(.L_x_35209) ;  /* 0x00000bd000007947 */ /* 0x000fea0003800000 */
.L_x_35212:
        /* <DEDUP_REMOVED lines=10> */
.L_x_35215:
[----:B------:R-:W0:Y:S02]  /*a650*/  I2F R2, R2 ;  /* 0x0000000200027306 */ /* 0x000e240000201400 */
[----:B0-----:R-:W-:-:S04]  /*a660*/  F2FP.PACK_AB R3, RZ, R2 ;  /* 0x00000002ff03723e */ /* 0x001fc800000000ff */
[----:B------:R-:W-:-:S05]  /*a670*/  PRMT R3, R3, 0x5410, RZ ;  /* 0x0000541003037816 */ /* 0x000fca00000000ff */
[----:B------:R0:W-:Y:S01]  /*a680*/  STG.E [R16.64], R3 ;  /* 0x0000000310007986 */ /* 0x0001e2000c101924 */
[----:B------:R-:W-:Y:S05]  /*a690*/  BRA `(.L_x_35209) ;  /* 0x00000ae000007947 */ /* 0x000fea0003800000 */
.L_x_35214:
[----:B------:R-:W0:Y:S02]  /*a6a0*/  I2F.F64 R2, R2 ;  /* 0x0000000200027312 */ /* 0x000e240000201c00 */
[----:B0-----:R0:W-:Y:S01]  /*a6b0*/  STG.E.64 [R16.64], R2 ;  /* 0x0000000210007986 */ /* 0x0011e2000c101b24 */
[----:B------:R-:W-:Y:S05]  /*a6c0*/  BRA `(.L_x_35209) ;  /* 0x00000ab000007947 */ /* 0x000fea0003800000 */
.L_x_35204:
        /* <DEDUP_REMOVED lines=12> */
.L_x_35218:
[----:B------:R-:W0:Y:S01]  /*a790*/  I2F.F64 R4, R2 ;  /* 0x0000000200047312 */ /* 0x000e220000201c00 */
[----:B------:R-:W-:-:S05]  /*a7a0*/  CS2R R6, SRZ ;  /* 0x0000000000067805 */ /* 0x000fca000001ff00 */
[----:B0-----:R0:W-:Y:S01]  /*a7b0*/  STG.E.128 [R16.64], R4 ;  /* 0x0000000410007986 */ /* 0x0011e2000c101d24 */
[----:B------:R-:W-:Y:S05]  /*a7c0*/  BRA `(.L_x_35209) ;  /* 0x000009b000007947 */ /* 0x000fea0003800000 */
.L_x_35217:
        /* <DEDUP_REMOVED lines=21> */
.L_x_35222:
[----:B------:R-:W-:Y:S05]  /*a920*/  BSYNC B0 ;  /* 0x0000000000007941 */ /* 0x000fea0003800000 */
.L_x_35221:
[----:B------:R-:W-:-:S05]  /*a930*/  LOP3.LUT R3, R0, R3, RZ, 0xfc, !PT ;  /* 0x0000000300037212 */ /* 0x000fca00078efcff */
[----:B------:R0:W-:Y:S01]  /*a940*/  STG.E.U8 [R16.64], R3 ;  /* 0x0000000310007986 */ /* 0x0001e2000c101124 */
[----:B------:R-:W-:Y:S05]  /*a950*/  BRA `(.L_x_35209) ;  /* 0x0000082000007947 */ /* 0x000fea0003800000 */
.L_x_35220:
        /* <DEDUP_REMOVED lines=13> */
.L_x_35224:
[----:B------:R-:W-:Y:S01]  /*aa30*/  IMAD.MOV.U32 R0, RZ, RZ, 0x7f ;  /* 0x0000007fff007424 */ /* 0x000fe200078e00ff */
[----:B------:R-:W-:-:S04]  /*aa40*/  ISETP.GT.U32.AND P0, PT, R3, 0x7f800000, PT ;  /* 0x7f8000000300780c */ /* 0x000fc80003f04070 */
[----:B------:R-:W-:-:S04]  /*aa50*/  SEL R0, R0, 0x7c, P0 ;  /* 0x0000007c00007807 */ /* 0x000fc80000000000 */
.L_x_35225:
[----:B------:R-:W-:Y:S05]  /*aa60*/  BSYNC B0 ;  /* 0x0000000000007941 */ /* 0x000fea0003800000 */
.L_x_35223:
[----:B------:R-:W-:-:S04]  /*aa70*/  LOP3.LUT R2, R5, 0x80000000, RZ, 0xc0, !PT ;  /* 0x8000000005027812 */ /* 0x000fc800078ec0ff */
[----:B------:R-:W-:-:S04]  /*aa80*/  SHF.R.U32.HI R3, RZ, 0x18, R2 ;  /* 0x00000018ff037819 */ /* 0x000fc80000011602 */
[----:B------:R-:W-:-:S05]  /*aa90*/  LOP3.LUT R3, R0, R3, RZ, 0xfc, !PT ;  /* 0x0000000300037212 */ /* 0x000fca00078efcff */
[----:B------:R0:W-:Y:S01]  /*aaa0*/  STG.E.U8 [R16.64], R3 ;  /* 0x0000000310007986 */ /* 0x0001e2000c101124 */
[----:B------:R-:W-:Y:S05]  /*aab0*/  BRA `(.L_x_35209) ;  /* 0x000006c000007947 */ /* 0x000fea0003800000 */
.L_x_35219:
[----:B------:R-:W0:Y:S02]  /*aac0*/  I2F R0, R2 ;  /* 0x0000000200007306 */ /* 0x000e240000201400 */
[----:B0-----:R-:W-:-:S05]  /*aad0*/  F2FP.BF16.PACK_AB R0, RZ, R0 ;  /* 0x00000000ff00723e */ /* 0x001fca00000010ff */
[----:B------:R0:W-:Y:S01]  /*aae0*/  STG.E.U16 [R16.64], R0 ;  /* 0x0000000010007986 */ /* 0x0001e2000c101524 */
[----:B------:R-:W-:Y:S05]  /*aaf0*/  BRA `(.L_x_35209) ;  /* 0x0000068000007947 */ /* 0x000fea0003800000 */
.L_x_35216:
        /* <DEDUP_REMOVED lines=10> */
.L_x_35228:
        /* <DEDUP_REMOVED lines=17> */
.L_x_35231:
[----:B------:R-:W-:-:S04]  /*acb0*/  LOP3.LUT R2, R5, 0x80000000, RZ, 0xc0, !PT ;  /* 0x8000000005027812 */ /* 0x000fc800078ec0ff */
[----:B------:R-:W-:-:S04]  /*acc0*/  SHF.R.U32.HI R3, RZ, 0x18, R2 ;  /* 0x00000018ff037819 */ /* 0x000fc80000011602 */
[----:B------:R-:W-:-:S04]  /*acd0*/  LOP3.LUT R0, R0, R3, RZ, 0xfc, !PT ;  /* 0x0000000300007212 */ /* 0x000fc800078efcff */
[----:B------:R-:W-:Y:S02]  /*ace0*/  PRMT R8, R0, 0x7610, R8 ;  /* 0x0000761000087816 */ /* 0x000fe40000000008 */
.L_x_35230:
[----:B------:R-:W-:Y:S05]  /*acf0*/  BSYNC B0 ;  /* 0x0000000000007941 */ /* 0x000fea0003800000 */
.L_x_35229:
[----:B------:R0:W-:Y:S01]  /*ad00*/  STG.E.U8 [R16.64], R8 ;  /* 0x0000000810007986 */ /* 0x0001e2000c101124 */
[----:B------:R-:W-:Y:S05]  /*ad10*/  BRA `(.L_x_35209) ;  /* 0x0000046000007947 */ /* 0x000fea0003800000 */
.L_x_35227:
        /* <DEDUP_REMOVED lines=17> */
.L_x_35234:
[----:B------:R-:W-:-:S04]  /*ae30*/  LOP3.LUT R2, R5, 0x80000000, RZ, 0xc0, !PT ;  /* 0x8000000005027812 */ /* 0x000fc800078ec0ff */
[----:B------:R-:W-:-:S04]  /*ae40*/  SHF.R.U32.HI R3, RZ, 0x18, R2 ;  /* 0x00000018ff037819 */ /* 0x000fc80000011602 */
[----:B------:R-:W-:-:S04]  /*ae50*/  LOP3.LUT R0, R0, R3, RZ, 0xfc, !PT ;  /* 0x0000000300007212 */ /* 0x000fc800078efcff */
[----:B------:R-:W-:Y:S02]  /*ae60*/  PRMT R8, R0, 0x7610, R8 ;  /* 0x0000761000087816 */ /* 0x000fe40000000008 */
.L_x_35233:
[----:B------:R-:W-:Y:S05]  /*ae70*/  BSYNC B0 ;  /* 0x0000000000007941 */ /* 0x000fea0003800000 */
.L_x_35232:
[----:B------:R0:W-:Y:S01]  /*ae80*/  STG.E.U8 [R16.64], R8 ;  /* 0x0000000810007986 */ /* 0x0001e2000c101124 */
[----:B------:R-:W-:Y:S05]  /*ae90*/  BRA `(.L_x_35209) ;  /* 0x000002e000007947 */ /* 0x000fea0003800000 */
.L_x_35226:
        /* <DEDUP_REMOVED lines=22> */
.L_x_35208:
        /* <DEDUP_REMOVED lines=20> */
.L_x_35236:
[----:B------:R-:W-:-:S05]  /*b140*/  SHF.R.S32.HI R3, RZ, 0x1f, R2 ;  /* 0x0000001fff037819 */ /* 0x000fca0000011402 */
[----:B------:R0:W-:Y:S01]  /*b150*/  STG.E.64 [R16.64], R2 ;  /* 0x0000000210007986 */ /* 0x0001e2000c101b24 */
[----:B------:R-:W-:Y:S05]  /*b160*/  BRA `(.L_x_35209) ;  /* 0x0000001000007947 */ /* 0x000fea0003800000 */
.L_x_35235:
[----:B------:R0:W-:Y:S02]  /*b170*/  STG.E [R16.64], R2 ;  /* 0x0000000210007986 */ /* 0x0001e4000c101924 */
.L_x_35209:
[----:B------:R-:W-:Y:S02]  /*b180*/  IADD3 R23, R23, 0x80, RZ ;  /* 0x0000008017177810 */ /* 0x000fe40007ffe0ff */
.L_x_35040:
[----:B------:R-:W-:Y:S05]  /*b190*/  BSYNC B6 ;  /* 0x0000000000067941 */ /* 0x000fea0003800000 */
.L_x_35039:
        /* <DEDUP_REMOVED lines=257> */
.L_x_35237:
        /* <DEDUP_REMOVED lines=18> */
.L_x_35241:
[----:B------:R0:W5:Y:S01]  /*c2d0*/  LDG.E.U8 R18, [R2.64] ;  /* 0x0000002402127981 */ /* 0x000162000c1e1100 */
[----:B------:R-:W-:Y:S05]  /*c2e0*/  BRA `(.L_x_35243) ;  /* 0x00000d0000007947 */ /* 0x000fea0003800000 */
.L_x_35240:
        /* <DEDUP_REMOVED lines=8> */
.L_x_35245:
[----:B------:R0:W5:Y:S01]  /*c370*/  LDG.E R18, [R2.64] ;  /* 0x0000002402127981 */ /* 0x000162000c1e1900 */
[----:B------:R-:W-:Y:S05]  /*c380*/  BRA `(.L_x_35243) ;  /* 0x00000c6000007947 */ /* 0x000fea0003800000 */
.L_x_35244:
[----:B------:R0:W5:Y:S01]  /*c390*/  LDG.E.S16 R18, [R2.64] ;  /* 0x0000002402127981 */ /* 0x000162000c1e1700 */
[----:B------:R-:W-:Y:S05]  /*c3a0*/  BRA `(.L_x_35243) ;  /* 0x00000c4000007947 */ /* 0x000fea0003800000 */
.L_x_35239:
        /* <DEDUP_REMOVED lines=9> */
.L_x_35247:
[----:B------:R-:W2:Y:S02]  /*c440*/  LDG.E.U16 R2, [R2.64] ;  /* 0x0000002402027981 */ /* 0x000ea4000c1e1500 */
[----:B--2---:R-:W-:-:S06]  /*c450*/  HADD2.F32 R18, -RZ, R2.H0_H0 ;  /* 0x20000002ff127230 */ /* 0x004fcc0000004100 */
[----:B------:R-:W0:Y:S01]  /*c460*/  F2I.FTZ.TRUNC.NTZ R18, R18 ;  /* 0x0000001200127305 */ /* 0x000e22000021f100 */
[----:B------:R-:W-:Y:S05]  /*c470*/  BRA `(.L_x_35243) ;  /* 0x00000b7000007947 */ /* 0x000fea0003800000 */
.L_x_35246:
        /* <DEDUP_REMOVED lines=9> */
.L_x_35249:
[----:B------:R-:W2:Y:S02]  /*c510*/  LDG.E.U16 R2, [R2.64] ;  /* 0x0000002402027981 */ /* 0x000ea4000c1e1500 */
[----:B--2---:R-:W-:-:S06]  /*c520*/  HADD2.F32 R18, -RZ, R2.H0_H0 ;  /* 0x20000002ff127230 */ /* 0x004fcc0000004100 */
[----:B------:R-:W0:Y:S01]  /*c530*/  F2I.FTZ.TRUNC.NTZ R18, R18 ;  /* 0x0000001200127305 */ /* 0x000e22000021f100 */
[----:B------:R-:W-:Y:S05]  /*c540*/  BRA `(.L_x_35243) ;  /* 0x00000aa000007947 */ /* 0x000fea0003800000 */
.L_x_35248:
[----:B------:R-:W2:Y:S02]  /*c550*/  LDG.E.64 R2, [R2.64] ;  /* 0x0000002402027981 */ /* 0x000ea4000c1e1b00 */
[----:B--2---:R0:W1:Y:S01]  /*c560*/  F2I.F64.TRUNC R18, R2 ;  /* 0x0000000200127311 */ /* 0x004062000030d100 */
[----:B------:R-:W-:Y:S05]  /*c570*/  BRA `(.L_x_35243) ;  /* 0x00000a7000007947 */ /* 0x000fea0003800000 */
.L_x_35238:
        /* <DEDUP_REMOVED lines=12> */
.L_x_35252:
[----:B------:R-:W2:Y:S02]  /*c640*/  LDG.E.64 R2, [R2.64] ;  /* 0x0000002402027981 */ /* 0x000ea4000c1e1b00 */
[----:B--2---:R0:W1:Y:S01]  /*c650*/  F2I.F64.TRUNC R18, R2 ;  /* 0x0000000200127311 */ /* 0x004062000030d100 */
[----:B------:R-:W-:Y:S05]  /*c660*/  BRA `(.L_x_35243) ;  /* 0x0000098000007947 */ /* 0x000fea0003800000 */
.L_x_35251:
        /* <DEDUP_REMOVED lines=27> */
.L_x_35254:
        /* <DEDUP_REMOVED lines=14> */
.L_x_35253:
[----:B------:R-:W2:Y:S02]  /*c900*/  LDG.E.U16 R18, [R2.64] ;  /* 0x0000002402127981 */ /* 0x000ea4000c1e1500 */
[----:B--2---:R-:W-:-:S06]  /*c910*/  PRMT R18, RZ, 0x5410, R18 ;  /* 0x00005410ff127816 */ /* 0x004fcc0000000012 */
[----:B------:R-:W0:Y:S01]  /*c920*/  F2I.FTZ.TRUNC.NTZ R18, R18 ;  /* 0x0000001200127305 */ /* 0x000e22000021f100 */
[----:B------:R-:W-:Y:S05]  /*c930*/  BRA `(.L_x_35243) ;  /* 0x000006b000007947 */ /* 0x000fea0003800000 */
.L_x_35250:
        /* <DEDUP_REMOVED lines=10> */
.L_x_35257:
        /* <DEDUP_REMOVED lines=21> */
.L_x_35261:
[----:B------:R-:W-:Y:S05]  /*cb30*/  BSYNC B1 ;  /* 0x0000000000017941 */ /* 0x000fea0003800000 */
.L_x_35260:
[----:B------:R-:W-:Y:S01]  /*cb40*/  IMAD.SHL.U32 R2, R2, 0x100000, RZ ;  /* 0x0010000002027824 */ /* 0x000fe200078e00ff */
[----:B------:R-:W-:-:S04]  /*cb50*/  LEA R3, R0, 0x3b800000, 0x17 ;  /* 0x3b80000000037811 */ /* 0x000fc800078eb8ff */
[----:B------:R-:W-:Y:S02]  /*cb60*/  LOP3.LUT R18, R3, R2, R18, 0xfe, !PT ;  /* 0x0000000203127212 */ /* 0x000fe400078efe12 */
.L_x_35259:
[----:B------:R-:W-:Y:S05]  /*cb70*/  BSYNC B0 ;  /* 0x0000000000007941 */ /* 0x000fea0003800000 */
.L_x_35258:
[----:B------:R-:W0:Y:S01]  /*cb80*/  F2I.FTZ.TRUNC.NTZ R18, R18 ;  /* 0x0000001200127305 */ /* 0x000e22000021f100 */
[----:B------:R-:W-:Y:S05]  /*cb90*/  BRA `(.L_x_35243) ;  /* 0x0000045000007947 */ /* 0x000fea0003800000 */
.L_x_35256:
        /* <DEDUP_REMOVED lines=21> */
.L_x_35265:
[----:B------:R-:W-:Y:S05]  /*ccf0*/  BSYNC B1 ;  /* 0x0000000000017941 */ /* 0x000fea0003800000 */
.L_x_35264:
[----:B------:R-:W-:Y:S01]  /*cd00*/  IMAD.SHL.U32 R2, R2, 0x200000, RZ ;  /* 0x0020000002027824 */ /* 0x000fe200078e00ff */
[----:B------:R-:W-:-:S04]  /*cd10*/  LEA R3, R0, 0x37800000, 0x17 ;  /* 0x3780000000037811 */ /* 0x000fc800078eb8ff */
[----:B------:R-:W-:Y:S02]  /*cd20*/  LOP3.LUT R18, R3, R2, R18, 0xfe, !PT ;  /* 0x0000000203127212 */ /* 0x000fe400078efe12 */
.L_x_35263:
[----:B------:R-:W-:Y:S05]  /*cd30*/  BSYNC B0 ;  /* 0x0000000000007941 */ /* 0x000fea0003800000 */
.L_x_35262:
[----:B------:R-:W0:Y:S01]  /*cd40*/  F2I.FTZ.TRUNC.NTZ R18, R18 ;  /* 0x0000001200127305 */ /* 0x000e22000021f100 */
[----:B------:R-:W-:Y:S05]  /*cd50*/  BRA `(.L_x_35243) ;  /* 0x0000029000007947 */ /* 0x000fea0003800000 */
.L_x_35255:
        /* <DEDUP_REMOVED lines=14> */
.L_x_35269:
[----:B------:R-:W-:Y:S05]  /*ce40*/  BSYNC B0 ;  /* 0x0000000000007941 */ /* 0x000fea0003800000 */
.L_x_35268:
[----:B------:R-:W0:Y:S01]  /*ce50*/  F2I.FTZ.TRUNC.NTZ R18, R18 ;  /* 0x0000001200127305 */ /* 0x000e22000021f100 */
[----:B------:R-:W-:Y:S05]  /*ce60*/  BRA `(.L_x_35243) ;  /* 0x0000018000007947 */ /* 0x000fea0003800000 */
.L_x_35242:
        /* <DEDUP_REMOVED lines=21> */
.L_x_35267:
[----:B------:R0:W5:Y:S01]  /*cfc0*/  LDG.E R18, [R2.64] ;  /* 0x0000002402127981 */ /* 0x000162000c1e1900 */
[----:B------:R-:W-:Y:S05]  /*cfd0*/  BRA `(.L_x_35243) ;  /* 0x0000001000007947 */ /* 0x000fea0003800000 */
.L_x_35266:
[----:B------:R0:W5:Y:S02]  /*cfe0*/  LDG.E R18, [R2.64] ;  /* 0x0000002402127981 */ /* 0x000164000c1e1900 */
.L_x_35243:
        /* <DEDUP_REMOVED lines=16> */
.L_x_35273:
[----:B------:R0:W5:Y:S01]  /*d0f0*/  LDG.E.U8 R19, [R2.64] ;  /* 0x0000002402137981 */ /* 0x000162000c1e1100 */
[----:B------:R-:W-:Y:S05]  /*d100*/  BRA `(.L_x_35275) ;  /* 0x00000d0000007947 */ /* 0x000fea0003800000 */
.L_x_35272:
        /* <DEDUP_REMOVED lines=8> */
.L_x_35277:
[----:B------:R0:W5:Y:S01]  /*d190*/  LDG.E R19, [R2.64] ;  /* 0x0000002402137981 */ /* 0x000162000c1e1900 */
[----:B------:R-:W-:Y:S05]  /*d1a0*/  BRA `(.L_x_35275) ;  /* 0x00000c6000007947 */ /* 0x000fea0003800000 */
.L_x_35276:
[----:B------:R0:W5:Y:S01]  /*d1b0*/  LDG.E.S16 R19, [R2.64] ;  /* 0x0000002402137981 */ /* 0x000162000c1e1700 */
[----:B------:R-:W-:Y:S05]  /*d1c0*/  BRA `(.L_x_35275) ;  /* 0x00000c4000007947 */ /* 0x000fea0003800000 */
.L_x_35271:
        /* <DEDUP_REMOVED lines=9> */
.L_x_35279:
[----:B------:R-:W2:Y:S02]  /*d260*/  LDG.E.U16 R2, [R2.64] ;  /* 0x0000002402027981 */ /* 0x000ea4000c1e1500 */
[----:B--2---:R-:W-:-:S06]  /*d270*/  HADD2.F32 R19, -RZ, R2.H0_H0 ;  /* 0x20000002ff137230 */ /* 0x004fcc0000004100 */
[----:B------:R-:W0:Y:S01]  /*d280*/  F2I.FTZ.TRUNC.NTZ R19, R19 ;  /* 0x0000001300137305 */ /* 0x000e22000021f100 */
[----:B------:R-:W-:Y:S05]  /*d290*/  BRA `(.L_x_35275) ;  /* 0x00000b7000007947 */ /* 0x000fea0003800000 */
.L_x_35278:
        /* <DEDUP_REMOVED lines=9> */
.L_x_35281:
[----:B------:R-:W2:Y:S02]  /*d330*/  LDG.E.U16 R2, [R2.64] ;  /* 0x0000002402027981 */ /* 0x000ea4000c1e1500 */
[----:B--2---:R-:W-:-:S06]  /*d340*/  HADD2.F32 R19, -RZ, R2.H0_H0 ;  /* 0x20000002ff137230 */ /* 0x004fcc0000004100 */
[----:B------:R-:W0:Y:S01]  /*d350*/  F2I.FTZ.TRUNC.NTZ R19, R19 ;  /* 0x0000001300137305 */ /* 0x000e22000021f100 */
[----:B------:R-:W-:Y:S05]  /*d360*/  BRA `(.L_x_35275) ;  /* 0x00000aa000007947 */ /* 0x000fea0003800000 */
.L_x_35280:
[----:B------:R-:W2:Y:S02]  /*d370*/  LDG.E.64 R2, [R2.64] ;  /* 0x0000002402027981 */ /* 0x000ea4000c1e1b00 */
[----:B--2---:R0:W2:Y:S01]  /*d380*/  F2I.F64.TRUNC R19, R2 ;  /* 0x0000000200137311 */ /* 0x0040a2000030d100 */
[----:B------:R-:W-:Y:S05]  /*d390*/  BRA `(.L_x_35275) ;  /* 0x00000a7000007947 */ /* 0x000fea0003800000 */
.L_x_35270:
        /* <DEDUP_REMOVED lines=12> */
.L_x_35284:
[----:B------:R-:W2:Y:S02]  /*d460*/  LDG.E.64 R2, [R2.64] ;  /* 0x0000002402027981 */ /* 0x000ea4000c1e1b00 */
[----:B--2---:R0:W2:Y:S01]  /*d470*/  F2I.F64.TRUNC R19, R2 ;  /* 0x0000000200137311 */ /* 0x0040a2000030d100 */
[----:B------:R-:W-:Y:S05]  /*d480*/  BRA `(.L_x_35275) ;  /* 0x0000098000007947 */ /* 0x000fea0003800000 */
.L_x_35283:
        /* <DEDUP_REMOVED lines=27> */
.L_x_35286:
        /* <DEDUP_REMOVED lines=14> */
.L_x_35285:
[----:B------:R-:W2:Y:S02]  /*d720*/  LDG.E.U16 R19, [R2.64] ;  /* 0x0000002402137981 */ /* 0x000ea4000c1e1500 */
[----:B--2---:R-:W-:-:S06]  /*d730*/  PRMT R19, RZ, 0x5410, R19 ;  /* 0x00005410ff137816 */ /* 0x004fcc0000000013 */
[----:B------:R-:W0:Y:S01]  /*d740*/  F2I.FTZ.TRUNC.NTZ R19, R19 ;  /* 0x0000001300137305 */ /* 0x000e22000021f100 */
[----:B------:R-:W-:Y:S05]  /*d750*/  BRA `(.L_x_35275) ;  /* 0x000006b000007947 */ /* 0x000fea0003800000 */
.L_x_35282:
        /* <DEDUP_REMOVED lines=10> */
.L_x_35289:
        /* <DEDUP_REMOVED lines=21> */
.L_x_35293:
[----:B------:R-:W-:Y:S05]  /*d950*/  BSYNC B1 ;  /* 0x0000000000017941 */ /* 0x000fea0003800000 */
.L_x_35292:
[----:B------:R-:W-:Y:S01]  /*d960*/  IMAD.SHL.U32 R2, R2, 0x100000, RZ ;  /* 0x0010000002027824 */ /* 0x000fe200078e00ff */
[----:B------:R-:W-:-:S04]  /*d970*/  LEA R0, R0, 0x3b800000, 0x17 ;  /* 0x3b80000000007811 */ /* 0x000fc800078eb8ff */
[----:B------:R-:W-:Y:S02]  /*d980*/  LOP3.LUT R19, R0, R2, R19, 0xfe, !PT ;  /* 0x0000000200137212 */ /* 0x000fe400078efe13 */
.L_x_35291:
[----:B------:R-:W-:Y:S05]  /*d990*/  BSYNC B0 ;  /* 0x0000000000007941 */ /* 0x000fea0003800000 */
.L_x_35290:
[----:B------:R-:W0:Y:S01]  /*d9a0*/  F2I.FTZ.TRUNC.NTZ R19, R19 ;  /* 0x0000001300137305 */ /* 0x000e22000021f100 */
[----:B------:R-:W-:Y:S05]  /*d9b0*/  BRA `(.L_x_35275) ;  /* 0x0000045000007947 */ /* 0x000fea0003800000 */
.L_x_35288:
        /* <DEDUP_REMOVED lines=21> */
.L_x_35297:
[----:B------:R-:W-:Y:S05]  /*db10*/  BSYNC B1 ;  /* 0x0000000000017941 */ /* 0x000fea0003800000 */
.L_x_35296:
[----:B------:R-:W-:Y:S01]  /*db20*/  IMAD.SHL.U32 R2, R2, 0x200000, RZ ;  /* 0x0020000002027824 */ /* 0x000fe200078e00ff */
[----:B------:R-:W-:-:S04]  /*db30*/  LEA R0, R0, 0x37800000, 0x17 ;  /* 0x3780000000007811 */ /* 0x000fc800078eb8ff */
[----:B------:R-:W-:Y:S02]  /*db40*/  LOP3.LUT R19, R0, R2, R19, 0xfe, !PT ;  /* 0x0000000200137212 */ /* 0x000fe400078efe13 */
.L_x_35295:
[----:B------:R-:W-:Y:S05]  /*db50*/  BSYNC B0 ;  /* 0x0000000000007941 */ /* 0x000fea0003800000 */
.L_x_35294:
[----:B------:R-:W0:Y:S01]  /*db60*/  F2I.FTZ.TRUNC.NTZ R19, R19 ;  /* 0x0000001300137305 */ /* 0x000e22000021f100 */
[----:B------:R-:W-:Y:S05]  /*db70*/  BRA `(.L_x_35275) ;  /* 0x0000029000007947 */ /* 0x000fea0003800000 */
.L_x_35287:
        /* <DEDUP_REMOVED lines=14> */
.L_x_35301:
[----:B------:R-:W-:Y:S05]  /*dc60*/  BSYNC B0 ;  /* 0x0000000000007941 */ /* 0x000fea0003800000 */
.L_x_35300:
[----:B------:R-:W0:Y:S01]  /*dc70*/  F2I.FTZ.TRUNC.NTZ R19, R19 ;  /* 0x0000001300137305 */ /* 0x000e22000021f100 */
[----:B------:R-:W-:Y:S05]  /*dc80*/  BRA `(.L_x_35275) ;  /* 0x0000018000007947 */ /* 0x000fea0003800000 */
.L_x_35274:
        /* <DEDUP_REMOVED lines=21> */
.L_x_35299:
[----:B------:R0:W5:Y:S01]  /*dde0*/  LDG.E R19, [R2.64] ;  /* 0x0000002402137981 */ /* 0x000162000c1e1900 */
[----:B------:R-:W-:Y:S05]  /*ddf0*/  BRA `(.L_x_35275) ;  /* 0x0000001000007947 */ /* 0x000fea0003800000 */
.L_x_35298:
[----:B------:R0:W5:Y:S02]  /*de00*/  LDG.E R19, [R2.64] ;  /* 0x0000002402137981 */ /* 0x000164000c1e1900 */
.L_x_35275:
        /* <DEDUP_REMOVED lines=15> */
.L_x_35305:
[----:B------:R-:W-:Y:S01]  /*df00*/  STG.E.U8 [R16.64], R2 ;  /* 0x0000000210007986 */ /* 0x000fe2000c101124 */
[----:B------:R-:W-:Y:S05]  /*df10*/  EXIT ;  /* 0x000000000000794d */ /* 0x000fea0003800000 */
.L_x_35304:
        /* <DEDUP_REMOVED lines=9> */
.L_x_35308:
[----:B------:R-:W-:Y:S01]  /*dfb0*/  STG.E [R16.64], R2 ;  /* 0x0000000210007986 */ /* 0x000fe2000c101924 */
[----:B------:R-:W-:Y:S05]  /*dfc0*/  EXIT ;  /* 0x000000000000794d */ /* 0x000fea0003800000 */
.L_x_35307:
[----:B------:R-:W-:Y:S01]  /*dfd0*/  STG.E.U16 [R16.64], R2 ;  /* 0x0000000210007986 */ /* 0x000fe2000c101524 */
[----:B------:R-:W-:Y:S05]  /*dfe0*/  EXIT ;  /* 0x000000000000794d */ /* 0x000fea0003800000 */
.L_x_35303:
        /* <DEDUP_REMOVED lines=9> */
.L_x_35310:
[----:B------:R-:W0:Y:S02]  /*e080*/  I2F R0, R2 ;  /* 0x0000000200007306 */ /* 0x000e240000201400 */
[----:B0-----:R-:W-:-:S05]  /*e090*/  F2FP.PACK_AB R0, RZ, R0 ;  /* 0x00000000ff00723e */ /* 0x001fca00000000ff */
[----:B------:R-:W-:Y:S01]  /*e0a0*/  STG.E.U16 [R16.64], R0 ;  /* 0x0000000010007986 */ /* 0x000fe2000c101524 */
[----:B------:R-:W-:Y:S05]  /*e0b0*/  EXIT ;  /* 0x000000000000794d */ /* 0x000fea0003800000 */
.L_x_35309:
        /* <DEDUP_REMOVED lines=10> */
.L_x_35312:
[----:B------:R-:W0:Y:S02]  /*e160*/  I2F R2, R2 ;  /* 0x0000000200027306 */ /* 0x000e240000201400 */
[----:B0-----:R-:W-:-:S04]  /*e170*/  F2FP.PACK_AB R3, RZ, R2 ;  /* 0x00000002ff03723e */ /* 0x001fc800000000ff */
[----:B------:R-:W-:-:S05]  /*e180*/  PRMT R3, R3, 0x5410, RZ ;  /* 0x0000541003037816 */ /* 0x000fca00000000ff */
[----:B------:R-:W-:Y:S01]  /*e190*/  STG.E [R16.64], R3 ;  /* 0x0000000310007986 */ /* 0x000fe2000c101924 */
[----:B------:R-:W-:Y:S05]  /*e1a0*/  EXIT ;  /* 0x000000000000794d */ /* 0x000fea0003800000 */
.L_x_35311:
[----:B------:R-:W0:Y:S02]  /*e1b0*/  I2F.F64 R2, R2 ;  /* 0x0000000200027312 */ /* 0x000e240000201c00 */
[----:B0-----:R-:W-:Y:S01]  /*e1c0*/  STG.E.64 [R16.64], R2 ;  /* 0x0000000210007986 */ /* 0x001fe2000c101b24 */
[----:B------:R-:W-:Y:S05]  /*e1d0*/  EXIT ;  /* 0x000000000000794d */ /* 0x000fea0003800000 */
.L_x_35302:
        /* <DEDUP_REMOVED lines=12> */
.L_x_35315:
[----:B------:R-:W0:Y:S01]  /*e2a0*/  I2F.F64 R4, R2 ;  /* 0x0000000200047312 */ /* 0x000e220000201c00 */
[----:B------:R-:W-:-:S05]  /*e2b0*/  CS2R R6, SRZ ;  /* 0x0000000000067805 */ /* 0x000fca000001ff00 */
[----:B0-----:R-:W-:Y:S01]  /*e2c0*/  STG.E.128 [R16.64], R4 ;  /* 0x0000000410007986 */ /* 0x001fe2000c101d24 */
[----:B------:R-:W-:Y:S05]  /*e2d0*/  EXIT ;  /* 0x000000000000794d */ /* 0x000fea0003800000 */
.L_x_35314:
        /* <DEDUP_REMOVED lines=21> */
.L_x_35319:
[----:B------:R-:W-:Y:S05]  /*e430*/  BSYNC B0 ;  /* 0x0000000000007941 */ /* 0x000fea0003800000 */
.L_x_35318:
[----:B------:R-:W-:-:S05]  /*e440*/  LOP3.LUT R3, R0, R3, RZ, 0xfc, !PT ;  /* 0x0000000300037212 */ /* 0x000fca00078efcff */
[----:B------:R-:W-:Y:S01]  /*e450*/  STG.E.U8 [R16.64], R3 ;  /* 0x0000000310007986 */ /* 0x000fe2000c101124 */
[----:B------:R-:W-:Y:S05]  /*e460*/  EXIT ;  /* 0x000000000000794d */ /* 0x000fea0003800000 */
.L_x_35317:
        /* <DEDUP_REMOVED lines=13> */
.L_x_35321:
[----:B------:R-:W-:Y:S01]  /*e540*/  IMAD.MOV.U32 R0, RZ, RZ, 0x7f ;  /* 0x0000007fff007424 */ /* 0x000fe200078e00ff */
[----:B------:R-:W-:-:S04]  /*e550*/  ISETP.GT.U32.AND P0, PT, R3, 0x7f800000, PT ;  /* 0x7f8000000300780c */ /* 0x000fc80003f04070 */
[----:B------:R-:W-:-:S04]  /*e560*/  SEL R0, R0, 0x7c, P0 ;  /* 0x0000007c00007807 */ /* 0x000fc80000000000 */
.L_x_35322:
[----:B------:R-:W-:Y:S05]  /*e570*/  BSYNC B0 ;  /* 0x0000000000007941 */ /* 0x000fea0003800000 */
.L_x_35320:
[----:B------:R-:W-:-:S04]  /*e580*/  LOP3.LUT R2, R5, 0x80000000, RZ, 0xc0, !PT ;  /* 0x8000000005027812 */ /* 0x000fc800078ec0ff */
[----:B------:R-:W-:-:S04]  /*e590*/  SHF.R.U32.HI R3, RZ, 0x18, R2 ;  /* 0x00000018ff037819 */ /* 0x000fc80000011602 */
[----:B------:R-:W-:-:S05]  /*e5a0*/  LOP3.LUT R3, R0, R3, RZ, 0xfc, !PT ;  /* 0x0000000300037212 */ /* 0x000fca00078efcff */
[----:B------:R-:W-:Y:S01]  /*e5b0*/  STG.E.U8 [R16.64], R3 ;  /* 0x0000000310007986 */ /* 0x000fe2000c101124 */
[----:B------:R-:W-:Y:S05]  /*e5c0*/  EXIT ;  /* 0x000000000000794d */ /* 0x000fea0003800000 */
.L_x_35316:
[----:B------:R-:W0:Y:S02]  /*e5d0*/  I2F R0, R2 ;  /* 0x0000000200007306 */ /* 0x000e240000201400 */
[----:B0-----:R-:W-:-:S05]  /*e5e0*/  F2FP.BF16.PACK_AB R0, RZ, R0 ;  /* 0x00000000ff00723e */ /* 0x001fca00000010ff */
[----:B------:R-:W-:Y:S01]  /*e5f0*/  STG.E.U16 [R16.64], R0 ;  /* 0x0000000010007986 */ /* 0x000fe2000c101524 */
[----:B------:R-:W-:Y:S05]  /*e600*/  EXIT ;  /* 0x000000000000794d */ /* 0x000fea0003800000 */
.L_x_35313:
        /* <DEDUP_REMOVED lines=10> */
.L_x_35325:
        /* <DEDUP_REMOVED lines=17> */
.L_x_35328:
[----:B------:R-:W-:-:S04]  /*e7c0*/  LOP3.LUT R2, R5, 0x80000000, RZ, 0xc0, !PT ;  /* 0x8000000005027812 */ /* 0x000fc800078ec0ff */
[----:B------:R-:W-:-:S04]  /*e7d0*/  SHF.R.U32.HI R3, RZ, 0x18, R2 ;  /* 0x00000018ff037819 */ /* 0x000fc80000011602 */
[----:B------:R-:W-:-:S04]  /*e7e0*/  LOP3.LUT R0, R0, R3, RZ, 0xfc, !PT ;  /* 0x0000000300007212 */ /* 0x000fc800078efcff */
[----:B------:R-:W-:Y:S02]  /*e7f0*/  PRMT R8, R0, 0x7610, R8 ;  /* 0x0000761000087816 */ /* 0x000fe40000000008 */
.L_x_35327:
[----:B------:R-:W-:Y:S05]  /*e800*/  BSYNC B0 ;  /* 0x0000000000007941 */ /* 0x000fea0003800000 */
.L_x_35326:
[----:B------:R-:W-:Y:S01]  /*e810*/  STG.E.U8 [R16.64], R8 ;  /* 0x0000000810007986 */ /* 0x000fe2000c101124 */
[----:B------:R-:W-:Y:S05]  /*e820*/  EXIT ;  /* 0x000000000000794d */ /* 0x000fea0003800000 */
.L_x_35324:
        /* <DEDUP_REMOVED lines=17> */
.L_x_35331:
[----:B------:R-:W-:-:S04]  /*e940*/  LOP3.LUT R2, R5, 0x80000000, RZ, 0xc0, !PT ;  /* 0x8000000005027812 */ /* 0x000fc800078ec0ff */
[----:B------:R-:W-:-:S04]  /*e950*/  SHF.R.U32.HI R3, RZ, 0x18, R2 ;  /* 0x00000018ff037819 */ /* 0x000fc80000011602 */
[----:B------:R-:W-:-:S04]  /*e960*/  LOP3.LUT R0, R0, R3, RZ, 0xfc, !PT ;  /* 0x0000000300007212 */ /* 0x000fc800078efcff */
[----:B------:R-:W-:Y:S02]  /*e970*/  PRMT R8, R0, 0x7610, R8 ;  /* 0x0000761000087816 */ /* 0x000fe40000000008 */
.L_x_35330:
[----:B------:R-:W-:Y:S05]  /*e980*/  BSYNC B0 ;  /* 0x0000000000007941 */ /* 0x000fea0003800000 */
.L_x_35329:
[----:B------:R-:W-:Y:S01]  /*e990*/  STG.E.U8 [R16.64], R8 ;  /* 0x0000000810007986 */ /* 0x000fe2000c101124 */
[----:B------:R-:W-:Y:S05]  /*e9a0*/  EXIT ;  /* 0x000000000000794d */ /* 0x000fea0003800000 */
.L_x_35323:
        /* <DEDUP_REMOVED lines=22> */
.L_x_35306:
        /* <DEDUP_REMOVED lines=20> */
.L_x_35333:
[----:B------:R-:W-:-:S05]  /*ec50*/  SHF.R.S32.HI R3, RZ, 0x1f, R2 ;  /* 0x0000001fff037819 */ /* 0x000fca0000011402 */
[----:B------:R-:W-:Y:S01]  /*ec60*/  STG.E.64 [R16.64], R2 ;  /* 0x0000000210007986 */ /* 0x000fe2000c101b24 */
[----:B------:R-:W-:Y:S05]  /*ec70*/  EXIT ;  /* 0x000000000000794d */ /* 0x000fea0003800000 */
.L_x_35332:
[----:B------:R-:W-:Y:S01]  /*ec80*/  STG.E [R16.64], R2 ;  /* 0x0000000210007986 */ /* 0x000fe2000c101924 */
[----:B------:R-:W-:Y:S05]  /*ec90*/  EXIT ;  /* 0x000000000000794d */ /* 0x000fea0003800000 */
.L_x_35334:
        /* <DEDUP_REMOVED lines=14> */
.L_x_40282:


//--------------------- .text._ZN2at6native27unrolled_elementwise_kernelINS0_13BinaryFunctorIiiiZZZNS0_19maximum_kernel_cudaERNS_18TensorIteratorBaseEENKUlvE_clEvENKUlvE1_clEvEUliiE_EESt5arrayIPcLm3EELi4E23TrivialOffsetCalculatorILi2EjESC_ILi1EjENS0_6memory12LoadWithCastILi2EEENSF_13StoreWithCastILi1EEEEEviT_T0_T2_T3_T4_T5_ --------------------------
	.section	.text._ZN2at6native27unrolled_elementwise_kernelINS0_13BinaryFunctorIiiiZZZNS0_19maximum_kernel_cudaERNS_18TensorIteratorBaseEENKUlvE_clEvENKUlvE1_clEvEUliiE_EESt5arrayIPcLm3EELi4E23TrivialOffsetCalculatorILi2EjESC_ILi1EjENS0_6memory12LoadWithCastILi2EEENSF_13StoreWithCastILi1EEEEEviT_T0_T2_T3_T4_T5_,"ax",@progbits
	.sectioninfo	@"SHI_REGISTERS=32"
	.align	128
        .global         _ZN2at6native27unrolled_elementwise_kernelINS0_13BinaryFunctorIiiiZZZNS0_19maximum_kernel_cudaERNS_18TensorIteratorBaseEENKUlvE_clEvENKUlvE1_clEvEUliiE_EESt5arrayIPcLm3EELi4E23TrivialOffsetCalculatorILi2EjESC_ILi1EjENS0_6memory12LoadWithCastILi2EEENSF_13StoreWithCastILi1EEEEEviT_T0_T2_T3_T4_T5_
        .type           _ZN2at6native27unrolled_elementwise_kernelINS0_13BinaryFunctorIiiiZZZNS0_19maximum_kernel_cudaERNS_18TensorIteratorBaseEENKUlvE_clEvENKUlvE1_clEvEUliiE_EESt5arrayIPcLm3EELi4E23TrivialOffsetCalculatorILi2EjESC_ILi1EjENS0_6memory12LoadWithCastILi2EEENSF_13StoreWithCastILi1EEEEEviT_T0_T2_T3_T4_T5_,@function
        .size           _ZN2at6native27unrolled_elementwise_kernelINS0_13BinaryFunctorIiiiZZZNS0_19maximum_kernel_cudaERNS_18TensorIteratorBaseEENKUlvE_clEvENKUlvE1_clEvEUliiE_EESt5arrayIPcLm3EELi4E23TrivialOffsetCalculatorILi2EjESC_ILi1EjENS0_6memory12LoadWithCastILi2EEENSF_13StoreWithCastILi1EEEEEviT_T0_T2_T3_T4_T5_,(.L_x_40283 - _ZN2at6native27unrolled_elementwise_kernelINS0_13BinaryFunctorIiiiZZZNS0_19maximum_kernel_cudaERNS_18TensorIteratorBaseEENKUlvE_clEvENKUlvE1_clEvEUliiE_EESt5arrayIPcLm3EELi4E23TrivialOffsetCalculatorILi2EjESC_ILi1EjENS0_6memory12LoadWithCastILi2EEENSF_13StoreWithCastILi1EEEEEviT_T0_T2_T3_T4_T5_)
        .other          _ZN2at6native27unrolled_elementwise_kernelINS0_13BinaryFunctorIiiiZZZNS0_19maximum_kernel_cudaERNS_18TensorIteratorBaseEENKUlvE_clEvENKUlvE1_clEvEUliiE_EESt5arrayIPcLm3EELi4E23TrivialOffsetCalculatorILi2EjESC_ILi1EjENS0_6memory12LoadWithCastILi2EEENSF_13StoreWithCastILi1EEEEEviT_T0_T2_T3_T4_T5_,@"STO_CUDA_ENTRY STV_DEFAULT"
_ZN2at6native27unrolled_elementwise_kernelINS0_13BinaryFunctorIiiiZZZNS0_19maximum_kernel_cudaERNS_18TensorIteratorBaseEENKUlvE_clEvENKUlvE1_clEvEUliiE_EESt5arrayIPcLm3EELi4E23TrivialOffsetCalculatorILi2EjESC_ILi1EjENS0_6memory12LoadWithCastILi2EEENSF_13StoreWithCastILi1EEEEEviT_T0_T2_T3_T4_T5_:
.text._ZN2at6native27unrolled_elementwise_kernelINS0_13BinaryFunctorIiiiZZZNS0_19maximum_kernel_cudaERNS_18TensorIteratorBaseEENKUlvE_clEvENKUlvE1_clEvEUliiE_EESt5arrayIPcLm3EELi4E23TrivialOffsetCalculatorILi2EjESC_ILi1EjENS0_6memory12LoadWithCastILi2EEENSF_13StoreWithCastILi1EEEEEviT_T0_T2_T3_T4_T5_:
        /* <DEDUP_REMOVED lines=30> */
.L_x_35340:
[----:B------:R0:W5:Y:S01]  /*01e0*/  LDG.E.U8 R26, [R4.64] ;  /* 0x00000024041a7981 */ /* 0x000162000c1e1100 */
[----:B------:R-:W-:Y:S05]  /*01f0*/  BRA `(.L_x_35342) ;  /* 0x00000d1000007947 */ /* 0x000fea0003800000 */
.L_x_35339:
        /* <DEDUP_REMOVED lines=8> */
.L_x_35344:
[----:B------:R0:W5:Y:S01]  /*0280*/  LDG.E R26, [R4.64] ;  /* 0x00000024041a7981 */ /* 0x000162000c1e1900 */
[----:B------:R-:W-:Y:S05]  /*0290*/  BRA `(.L_x_35342) ;  /* 0x00000c7000007947 */ /* 0x000fea0003800000 */
.L_x_35343:
[----:B------:R0:W5:Y:S01]  /*02a0*/  LDG.E.S16 R26, [R4.64] ;  /* 0x00000024041a7981 */ /* 0x000162000c1e1700 */
[----:B------:R-:W-:Y:S05]  /*02b0*/  BRA `(.L_x_35342) ;  /* 0x00000c5000007947 */ /* 0x000fea0003800000 */
.L_x_35338:
        /* <DEDUP_REMOVED lines=9> */
.L_x_35346:
[----:B------:R-:W2:Y:S02]  /*0350*/  LDG.E.U16 R4, [R4.64] ;  /* 0x0000002404047981 */ /* 0x000ea4000c1e1500 */
[----:B--2---:R-:W-:-:S06]  /*0360*/  HADD2.F32 R26, -RZ, R4.H0_H0 ;  /* 0x20000004ff1a7230 */ /* 0x004fcc0000004100 */
[----:B------:R-:W0:Y:S01]  /*0370*/  F2I.FTZ.TRUNC.NTZ R26, R26 ;  /* 0x0000001a001a7305 */ /* 0x000e22000021f100 */
[----:B------:R-:W-:Y:S05]  /*0380*/  BRA `(.L_x_35342) ;  /* 0x00000b8000007947 */ /* 0x000fea0003800000 */
.L_x_35345:
        /* <DEDUP_REMOVED lines=9> */
.L_x_35348:
[----:B------:R-:W2:Y:S02]  /*0420*/  LDG.E.U16 R4, [R4.64] ;  /* 0x0000002404047981 */ /* 0x000ea4000c1e1500 */
[----:B--2---:R-:W-:-:S06]  /*0430*/  HADD2.F32 R26, -RZ, R4.H0_H0 ;  /* 0x20000004ff1a7230 */ /* 0x004fcc0000004100 */
[----:B------:R-:W0:Y:S01]  /*0440*/  F2I.FTZ.TRUNC.NTZ R26, R26 ;  /* 0x0000001a001a7305 */ /* 0x000e22000021f100 */
[----:B------:R-:W-:Y:S05]  /*0450*/  BRA `(.L_x_35342) ;  /* 0x00000ab000007947 */ /* 0x000fea0003800000 */
.L_x_35347:
[----:B------:R-:W2:Y:S02]  /*0460*/  LDG.E.64 R26, [R4.64] ;  /* 0x00000024041a7981 */ /* 0x000ea4000c1e1b00 */
[----:B--2---:R0:W1:Y:S01]  /*0470*/  F2I.F64.TRUNC R26, R26 ;  /* 0x0000001a001a7311 */ /* 0x004062000030d100 */
[----:B------:R-:W-:Y:S05]  /*0480*/  BRA `(.L_x_35342) ;  /* 0x00000a8000007947 */ /* 0x000fea0003800000 */
.L_x_35337:
        /* <DEDUP_REMOVED lines=12> */
.L_x_35351:
[----:B------:R-:W2:Y:S02]  /*0550*/  LDG.E.64 R4, [R4.64] ;  /* 0x0000002404047981 */ /* 0x000ea4000c1e1b00 */
[----:B--2---:R0:W1:Y:S01]  /*0560*/  F2I.F64.TRUNC R26, R4 ;  /* 0x00000004001a7311 */ /* 0x004062000030d100 */
[----:B------:R-:W-:Y:S05]  /*0570*/  BRA `(.L_x_35342) ;  /* 0x0000099000007947 */ /* 0x000fea0003800000 */
.L_x_35350:
        /* <DEDUP_REMOVED lines=27> */
.L_x_35353:
        /* <DEDUP_REMOVED lines=15> */
.L_x_35352:
[----:B------:R-:W2:Y:S02]  /*0820*/  LDG.E.U16 R26, [R4.64] ;  /* 0x00000024041a7981 */ /* 0x000ea4000c1e1500 */
[----:B--2---:R-:W-:-:S06]  /*0830*/  PRMT R26, RZ, 0x5410, R26 ;  /* 0x00005410ff1a7816 */ /* 0x004fcc000000001a */
[----:B------:R-:W0:Y:S01]  /*0840*/  F2I.FTZ.TRUNC.NTZ R26, R26 ;  /* 0x0000001a001a7305 */ /* 0x000e22000021f100 */
[----:B------:R-:W-:Y:S05]  /*0850*/  BRA `(.L_x_35342) ;  /* 0x000006b000007947 */ /* 0x000fea0003800000 */
.L_x_35349:
        /* <DEDUP_REMOVED lines=10> */
.L_x_35356:
        /* <DEDUP_REMOVED lines=21> */
.L_x_35360:
[----:B------:R-:W-:Y:S05]  /*0a50*/  BSYNC B1 ;  /* 0x0000000000017941 */ /* 0x000fea0003800000 */
.L_x_35359:
[----:B------:R-:W-:Y:S01]  /*0a60*/  IMAD.SHL.U32 R3, R3, 0x100000, RZ ;  /* 0x0010000003037824 */ /* 0x000fe200078e00ff */
[----:B------:R-:W-:-:S04]  /*0a70*/  LEA R5, R0, 0x3b800000, 0x17 ;  /* 0x3b80000000057811 */ /* 0x000fc800078eb8ff */
[----:B------:R-:W-:Y:S02]  /*0a80*/  LOP3.LUT R26, R5, R3, R26, 0xfe, !PT ;  /* 0x00000003051a7212 */ /* 0x000fe400078efe1a */
.L_x_35358:
[----:B------:R-:W-:Y:S05]  /*0a90*/  BSYNC B0 ;  /* 0x0000000000007941 */ /* 0x000fea0003800000 */
.L_x_35357:
[----:B------:R-:W0:Y:S01]  /*0aa0*/  F2I.FTZ.TRUNC.NTZ R26, R26 ;  /* 0x0000001a001a7305 */ /* 0x000e22000021f100 */
[----:B------:R-:W-:Y:S05]  /*0ab0*/  BRA `(.L_x_35342) ;  /* 0x0000045000007947 */ /* 0x000fea0003800000 */
.L_x_35355:
        /* <DEDUP_REMOVED lines=21> */
.L_x_35364:
[----:B------:R-:W-:Y:S05]  /*0c10*/  BSYNC B1 ;  /* 0x0000000000017941 */ /* 0x000fea0003800000 */
.L_x_35363:
[----:B------:R-:W-:Y:S01]  /*0c20*/  IMAD.SHL.U32 R3, R3, 0x200000, RZ ;  /* 0x0020000003037824 */ /* 0x000fe200078e00ff */
[----:B------:R-:W-:-:S04]  /*0c30*/  LEA R5, R0, 0x37800000, 0x17 ;  /* 0x3780000000057811 */ /* 0x000fc800078eb8ff */
[----:B------:R-:W-:Y:S02]  /*0c40*/  LOP3.LUT R26, R5, R3, R26, 0xfe, !PT ;  /* 0x00000003051a7212 */ /* 0x000fe400078efe1a */
.L_x_35362:
[----:B------:R-:W-:Y:S05]  /*0c50*/  BSYNC B0 ;  /* 0x0000000000007941 */ /* 0x000fea0003800000 */
.L_x_35361:
[----:B------:R-:W0:Y:S01]  /*0c60*/  F2I.FTZ.TRUNC.NTZ R26, R26 ;  /* 0x0000001a001a7305 */ /* 0x000e22000021f100 */
[----:B------:R-:W-:Y:S05]  /*0c70*/  BRA `(.L_x_35342) ;  /* 0x0000029000007947 */ /* 0x000fea0003800000 */
.L_x_35354:
        /* <DEDUP_REMOVED lines=14> */
.L_x_35368:
[----:B------:R-:W-:Y:S05]  /*0d60*/  BSYNC B0 ;  /* 0x0000000000007941 */ /* 0x000fea0003800000 */
.L_x_35367:
[----:B------:R-:W0:Y:S01]  /*0d70*/  F2I.FTZ.TRUNC.NTZ R26, R26 ;  /* 0x0000001a001a7305 */ /* 0x000e22000021f100 */
[----:B------:R-:W-:Y:S05]  /*0d80*/  BRA `(.L_x_35342) ;  /* 0x0000018000007947 */ /* 0x000fea0003800000 */
.L_x_35341:
        /* <DEDUP_REMOVED lines=21> */
.L_x_35366:
[----:B------:R0:W5:Y:S01]  /*0ee0*/  LDG.E R26, [R4.64] ;  /* 0x00000024041a7981 */ /* 0x000162000c1e1900 */
[----:B------:R-:W-:Y:S05]  /*0ef0*/  BRA `(.L_x_35342) ;  /* 0x0000001000007947 */ /* 0x000fea0003800000 */
.L_x_35365:
[----:B------:R0:W5:Y:S02]  /*0f00*/  LDG.E R26, [R4.64] ;  /* 0x00000024041a7981 */ /* 0x000164000c1e1900 */
.L_x_35342:
        /* <DEDUP_REMOVED lines=16> */
.L_x_35372:
[----:B------:R0:W5:Y:S01]  /*1010*/  LDG.E.U8 R27, [R4.64] ;  /* 0x00000024041b7981 */ /* 0x000162000c1e1100 */
[----:B------:R-:W-:Y:S05]  /*1020*/  BRA `(.L_x_35374) ;  /* 0x00000d0000007947 */ /* 0x000fea0003800000 */
.L_x_35371:
        /* <DEDUP_REMOVED lines=8> */
.L_x_35376:
[----:B------:R0:W5:Y:S01]  /*10b0*/  LDG.E R27, [R4.64] ;  /* 0x00000024041b7981 */ /* 0x000162000c1e1900 */
[----:B------:R-:W-:Y:S05]  /*10c0*/  BRA `(.L_x_35374) ;  /* 0x00000c6000007947 */ /* 0x000fea0003800000 */
.L_x_35375:
[----:B------:R0:W5:Y:S01]  /*10d0*/  LDG.E.S16 R27, [R4.64] ;  /* 0x00000024041b7981 */ /* 0x000162000c1e1700 */
[----:B------:R-:W-:Y:S05]  /*10e0*/  BRA `(.L_x_35374) ;  /* 0x00000c4000007947 */ /* 0x000fea0003800000 */
.L_x_35370:
        /* <DEDUP_REMOVED lines=9> */
.L_x_35378:
[----:B------:R-:W2:Y:S02]  /*1180*/  LDG.E.U16 R4, [R4.64] ;  /* 0x0000002404047981 */ /* 0x000ea4000c1e1500 */
[----:B--2---:R-:W-:-:S06]  /*1190*/  HADD2.F32 R27, -RZ, R4.H0_H0 ;  /* 0x20000004ff1b7230 */ /* 0x004fcc0000004100 */
[----:B------:R-:W0:Y:S01]  /*11a0*/  F2I.FTZ.TRUNC.NTZ R27, R27 ;  /* 0x0000001b001b7305 */ /* 0x000e22000021f100 */
[----:B------:R-:W-:Y:S05]  /*11b0*/  BRA `(.L_x_35374) ;  /* 0x00000b7000007947 */ /* 0x000fea0003800000 */
.L_x_35377:
        /* <DEDUP_REMOVED lines=9> */
.L_x_35380:
[----:B------:R-:W2:Y:S02]  /*1250*/  LDG.E.U16 R4, [R4.64] ;  /* 0x0000002404047981 */ /* 0x000ea4000c1e1500 */
[----:B--2---:R-:W-:-:S06]  /*1260*/  HADD2.F32 R27, -RZ, R4.H0_H0 ;  /* 0x20000004ff1b7230 */ /* 0x004fcc0000004100 */
[----:B------:R-:W0:Y:S01]  /*1270*/  F2I.FTZ.TRUNC.NTZ R27, R27 ;  /* 0x0000001b001b7305 */ /* 0x000e22000021f100 */
[----:B------:R-:W-:Y:S05]  /*1280*/  BRA `(.L_x_35374) ;  /* 0x00000aa000007947 */ /* 0x000fea0003800000 */
.L_x_35379:
[----:B------:R-:W2:Y:S02]  /*1290*/  LDG.E.64 R4, [R4.64] ;  /* 0x0000002404047981 */ /* 0x000ea4000c1e1b00 */
[----:B--2---:R0:W2:Y:S01]  /*12a0*/  F2I.F64.TRUNC R27, R4 ;  /* 0x00000004001b7311 */ /* 0x0040a2000030d100 */
[----:B------:R-:W-:Y:S05]  /*12b0*/  BRA `(.L_x_35374) ;  /* 0x00000a7000007947 */ /* 0x000fea0003800000 */
.L_x_35369:
        /* <DEDUP_REMOVED lines=12> */
.L_x_35383:
[----:B------:R-:W2:Y:S02]  /*1380*/  LDG.E.64 R4, [R4.64] ;  /* 0x0000002404047981 */ /* 0x000ea4000c1e1b00 */
[----:B--2---:R0:W2:Y:S01]  /*1390*/  F2I.F64.TRUNC R27, R4 ;  /* 0x00000004001b7311 */ /* 0x0040a2000030d100 */
[----:B------:R-:W-:Y:S05]  /*13a0*/  BRA `(.L_x_35374) ;  /* 0x0000098000007947 */ /* 0x000fea0003800000 */
.L_x_35382:
        /* <DEDUP_REMOVED lines=27> */
.L_x_35385:
        /* <DEDUP_REMOVED lines=14> */
.L_x_35384:
[----:B------:R-:W2:Y:S02]  /*1640*/  LDG.E.U16 R27, [R4.64] ;  /* 0x00000024041b7981 */ /* 0x000ea4000c1e1500 */
[----:B--2---:R-:W-:-:S06]  /*1650*/  PRMT R27, RZ, 0x5410, R27 ;  /* 0x00005410ff1b7816 */ /* 0x004fcc000000001b */
[----:B------:R-:W0:Y:S01]  /*1660*/  F2I.FTZ.TRUNC.NTZ R27, R27 ;  /* 0x0000001b001b7305 */ /* 0x000e22000021f100 */
[----:B------:R-:W-:Y:S05]  /*1670*/  BRA `(.L_x_35374) ;  /* 0x000006b000007947 */ /* 0x000fea0003800000 */
.L_x_35381:
        /* <DEDUP_REMOVED lines=10> */
.L_x_35388:
        /* <DEDUP_REMOVED lines=21> */
.L_x_35392:
[----:B------:R-:W-:Y:S05]  /*1870*/  BSYNC B1 ;  /* 0x0000000000017941 */ /* 0x000fea0003800000 */
.L_x_35391:
[----:B------:R-:W-:Y:S01]  /*1880*/  IMAD.SHL.U32 R3, R3, 0x100000, RZ ;  /* 0x0010000003037824 */ /* 0x000fe200078e00ff */
[----:B------:R-:W-:-:S04]  /*1890*/  LEA R0, R0, 0x3b800000, 0x17 ;  /* 0x3b80000000007811 */ /* 0x000fc800078eb8ff */
[----:B------:R-:W-:Y:S02]  /*18a0*/  LOP3.LUT R27, R0, R3, R27, 0xfe, !PT ;  /* 0x00000003001b7212 */ /* 0x000fe400078efe1b */
.L_x_35390:
[----:B------:R-:W-:Y:S05]  /*18b0*/  BSYNC B0 ;  /* 0x0000000000007941 */ /* 0x000fea0003800000 */
.L_x_35389:
[----:B------:R-:W0:Y:S01]  /*18c0*/  F2I.FTZ.TRUNC.NTZ R27, R27 ;  /* 0x0000001b001b7305 */ /* 0x000e22000021f100 */
[----:B------:R-:W-:Y:S05]  /*18d0*/  BRA `(.L_x_35374) ;  /* 0x0000045000007947 */ /* 0x000fea0003800000 */
.L_x_35387:
        /* <DEDUP_REMOVED lines=21> */
.L_x_35396:
[----:B------:R-:W-:Y:S05]  /*1a30*/  BSYNC B1 ;  /* 0x0000000000017941 */ /* 0x000fea0003800000 */
.L_x_35395:
[----:B------:R-:W-:Y:S01]  /*1a40*/  IMAD.SHL.U32 R3, R3, 0x200000, RZ ;  /* 0x0020000003037824 */ /* 0x000fe200078e00ff */
[----:B------:R-:W-:-:S04]  /*1a50*/  LEA R0, R0, 0x37800000, 0x17 ;  /* 0x3780000000007811 */ /* 0x000fc800078eb8ff */
[----:B------:R-:W-:Y:S02]  /*1a60*/  LOP3.LUT R27, R0, R3, R27, 0xfe, !PT ;  /* 0x00000003001b7212 */ /* 0x000fe400078efe1b */
.L_x_35394:
[----:B------:R-:W-:Y:S05]  /*1a70*/  BSYNC B0 ;  /* 0x0000000000007941 */ /* 0x000fea0003800000 */
.L_x_35393:
[----:B------:R-:W0:Y:S01]  /*1a80*/  F2I.FTZ.TRUNC.NTZ R27, R27 ;  /* 0x0000001b001b7305 */ /* 0x000e22000021f100 */
[----:B------:R-:W-:Y:S05]  /*1a90*/  BRA `(.L_x_35374) ;  /* 0x0000029000007947 */ /* 0x000fea0003800000 */
.L_x_35386:
        /* <DEDUP_REMOVED lines=14> */
.L_x_35400:
[----:B------:R-:W-:Y:S05]  /*1b80*/  BSYNC B0 ;  /* 0x0000000000007941 */ /* 0x000fea0003800000 */
.L_x_35399:
[----:B------:R-:W0:Y:S01]  /*1b90*/  F2I.FTZ.TRUNC.NTZ R27, R27 ;  /* 0x0000001b001b7305 */ /* 0x000e22000021f100 */
[----:B------:R-:W-:Y:S05]  /*1ba0*/  BRA `(.L_x_35374) ;  /* 0x0000018000007947 */ /* 0x000fea0003800000 */
.L_x_35373:
        /* <DEDUP_REMOVED lines=21> */
.L_x_35398:
[----:B------:R0:W5:Y:S01]  /*1d00*/  LDG.E R27, [R4.64] ;  /* 0x00000024041b7981 */ /* 0x000162000c1e1900 */
[----:B------:R-:W-:Y:S05]  /*1d10*/  BRA `(.L_x_35374) ;  /* 0x0000001000007947 */ /* 0x000fea0003800000 */
.L_x_35397:
[----:B------:R0:W5:Y:S02]  /*1d20*/  LDG.E R27, [R4.64] ;  /* 0x00000024041b7981 */ /* 0x000164000c1e1900 */
.L_x_35374:
[----:B------:R-:W3:Y:S02]  /*1d30*/  S2R R17, SR_TID.X ;  /* 0x0000000000117919 */ /* 0x000ee40000002100 */
[----:B---3--:R-:W-:Y:S02]  /*1d40*/  IADD3 R17, R17, 0x80, RZ ;  /* 0x0000008011117810 */ /* 0x008fe40007ffe0ff */
.L_x_35336:
[----:B-1-3--:R-:W-:Y:S05]  /*1d50*/  BSYNC B6 ;  /* 0x0000000000067941 */ /* 0x00afea0003800000 */
.L_x_35335:
        /* <DEDUP_REMOVED lines=21> */
.L_x_35406:
[----:B------:R0:W5:Y:S01]  /*1eb0*/  LDG.E.U8 R24, [R4.64] ;  /* 0x0000002404187981 */ /* 0x000162000c1e1100 */
[----:B------:R-:W-:Y:S05]  /*1ec0*/  BRA `(.L_x_35408) ;  /* 0x00000d0000007947 */ /* 0x000fea0003800000 */
.L_x_35405:
        /* <DEDUP_REMOVED lines=8> */
.L_x_35410:
[----:B------:R0:W5:Y:S01]  /*1f50*/  LDG.E R24, [R4.64] ;  /* 0x0000002404187981 */ /* 0x000162000c1e1900 */
[----:B------:R-:W-:Y:S05]  /*1f60*/  BRA `(.L_x_35408) ;  /* 0x00000c6000007947 */ /* 0x000fea0003800000 */
.L_x_35409:
[----:B------:R0:W5:Y:S01]  /*1f70*/  LDG.E.S16 R24, [R4.64] ;  /* 0x0000002404187981 */ /* 0x000162000c1e1700 */
[----:B------:R-:W-:Y:S05]  /*1f80*/  BRA `(.L_x_35408) ;  /* 0x00000c4000007947 */ /* 0x000fea0003800000 */
.L_x_35404:
        /* <DEDUP_REMOVED lines=9> */
.L_x_35412:
[----:B------:R-:W3:Y:S02]  /*2020*/  LDG.E.U16 R4, [R4.64] ;  /* 0x0000002404047981 */ /* 0x000ee4000c1e1500 */
[----:B---3--:R-:W-:-:S06]  /*2030*/  HADD2.F32 R24, -RZ, R4.H0_H0 ;  /* 0x20000004ff187230 */ /* 0x008fcc0000004100 */
[----:B------:R-:W0:Y:S01]  /*2040*/  F2I.FTZ.TRUNC.NTZ R24, R24 ;  /* 0x0000001800187305 */ /* 0x000e22000021f100 */
[----:B------:R-:W-:Y:S05]  /*2050*/  BRA `(.L_x_35408) ;  /* 0x00000b7000007947 */ /* 0x000fea0003800000 */
.L_x_35411:
        /* <DEDUP_REMOVED lines=9> */
.L_x_35414:
[----:B------:R-:W3:Y:S02]  /*20f0*/  LDG.E.U16 R4, [R4.64] ;  /* 0x0000002404047981 */ /* 0x000ee4000c1e1500 */
[----:B---3--:R-:W-:-:S06]  /*2100*/  HADD2.F32 R24, -RZ, R4.H0_H0 ;  /* 0x20000004ff187230 */ /* 0x008fcc0000004100 */
[----:B------:R-:W0:Y:S01]  /*2110*/  F2I.FTZ.TRUNC.NTZ R24, R24 ;  /* 0x0000001800187305 */ /* 0x000e22000021f100 */
[----:B------:R-:W-:Y:S05]  /*2120*/  BRA `(.L_x_35408) ;  /* 0x00000aa000007947 */ /* 0x000fea0003800000 */
.L_x_35413:
[----:B------:R-:W3:Y:S02]  /*2130*/  LDG.E.64 R24, [R4.64] ;  /* 0x0000002404187981 */ /* 0x000ee4000c1e1b00 */
[----:B---3--:R0:W1:Y:S01]  /*2140*/  F2I.F64.TRUNC R24, R24 ;  /* 0x0000001800187311 */ /* 0x008062000030d100 */
[----:B------:R-:W-:Y:S05]  /*2150*/  BRA `(.L_x_35408) ;  /* 0x00000a7000007947 */ /* 0x000fea0003800000 */
.L_x_35403:
        /* <DEDUP_REMOVED lines=12> */
.L_x_35417:
[----:B------:R-:W3:Y:S02]  /*2220*/  LDG.E.64 R4, [R4.64] ;  /* 0x0000002404047981 */ /* 0x000ee4000c1e1b00 */
[----:B---3--:R0:W1:Y:S01]  /*2230*/  F2I.F64.TRUNC R24, R4 ;  /* 0x0000000400187311 */ /* 0x008062000030d100 */
[----:B------:R-:W-:Y:S05]  /*2240*/  BRA `(.L_x_35408) ;  /* 0x0000098000007947 */ /* 0x000fea0003800000 */
.L_x_35416:
        /* <DEDUP_REMOVED lines=27> */
.L_x_35419:
        /* <DEDUP_REMOVED lines=14> */
.L_x_35418:
[----:B------:R-:W3:Y:S02]  /*24e0*/  LDG.E.U16 R24, [R4.64] ;  /* 0x0000002404187981 */ /* 0x000ee4000c1e1500 */
[----:B---3--:R-:W-:-:S06]  /*24f0*/  PRMT R24, RZ, 0x5410, R24 ;  /* 0x00005410ff187816 */ /* 0x008fcc0000000018 */
[----:B------:R-:W0:Y:S01]  /*2500*/  F2I.FTZ.TRUNC.NTZ R24, R24 ;  /* 0x0000001800187305 */ /* 0x000e22000021f100 */
[----:B------:R-:W-:Y:S05]  /*2510*/  BRA `(.L_x_35408) ;  /* 0x000006b000007947 */ /* 0x000fea0003800000 */
.L_x_35415:
        /* <DEDUP_REMOVED lines=10> */
.L_x_35422:
        /* <DEDUP_REMOVED lines=21> */
.L_x_35426:
[----:B------:R-:W-:Y:S05]  /*2710*/  BSYNC B1 ;  /* 0x0000000000017941 */ /* 0x000fea0003800000 */
.L_x_35425:
[----:B------:R-:W-:Y:S01]  /*2720*/  IMAD.SHL.U32 R3, R3, 0x100000, RZ ;  /* 0x0010000003037824 */ /* 0x000fe200078e00ff */
[----:B------:R-:W-:-:S04]  /*2730*/  LEA R5, R0, 0x3b800000, 0x17 ;  /* 0x3b80000000057811 */ /* 0x000fc800078eb8ff */
[----:B------:R-:W-:Y:S02]  /*2740*/  LOP3.LUT R24, R5, R3, R24, 0xfe, !PT ;  /* 0x0000000305187212 */ /* 0x000fe400078efe18 */
.L_x_35424:
[----:B------:R-:W-:Y:S05]  /*2750*/  BSYNC B0 ;  /* 0x0000000000007941 */ /* 0x000fea0003800000 */
.L_x_35423:
[----:B------:R-:W0:Y:S01]  /*2760*/  F2I.FTZ.TRUNC.NTZ R24, R24 ;  /* 0x0000001800187305 */ /* 0x000e22000021f100 */
[----:B------:R-:W-:Y:S05]  /*2770*/  BRA `(.L_x_35408) ;  /* 0x0000045000007947 */ /* 0x000fea0003800000 */
.L_x_35421:
        /* <DEDUP_REMOVED lines=21> */
.L_x_35430:
[----:B------:R-:W-:Y:S05]  /*28d0*/  BSYNC B1 ;  /* 0x0000000000017941 */ /* 0x000fea0003800000 */
.L_x_35429:
[----:B------:R-:W-:Y:S01]  /*28e0*/  IMAD.SHL.U32 R3, R3, 0x200000, RZ ;  /* 0x0020000003037824 */ /* 0x000fe200078e00ff */
[----:B------:R-:W-:-:S04]  /*28f0*/  LEA R5, R0, 0x37800000, 0x17 ;  /* 0x3780000000057811 */ /* 0x000fc800078eb8ff */
[----:B------:R-:W-:Y:S02]  /*2900*/  LOP3.LUT R24, R5, R3, R24, 0xfe, !PT ;  /* 0x0000000305187212 */ /* 0x000fe400078efe18 */
.L_x_35428:
[----:B------:R-:W-:Y:S05]  /*2910*/  BSYNC B0 ;  /* 0x0000000000007941 */ /* 0x000fea0003800000 */
.L_x_35427:
[----:B------:R-:W0:Y:S01]  /*2920*/  F2I.FTZ.TRUNC.NTZ R24, R24 ;  /* 0x0000001800187305 */ /* 0x000e22000021f100 */
[----:B------:R-:W-:Y:S05]  /*2930*/  BRA `(.L_x_35408) ;  /* 0x0000029000007947 */ /* 0x000fea0003800000 */
.L_x_35420:
        /* <DEDUP_REMOVED lines=14> */
.L_x_35434:
[----:B------:R-:W-:Y:S05]  /*2a20*/  BSYNC B0 ;  /* 0x0000000000007941 */ /* 0x000fea0003800000 */
.L_x_35433:
[----:B------:R-:W0:Y:S01]  /*2a30*/  F2I.FTZ.TRUNC.NTZ R24, R24 ;  /* 0x0000001800187305 */ /* 0x000e22000021f100 */
[----:B------:R-:W-:Y:S05]  /*2a40*/  BRA `(.L_x_35408) ;  /* 0x0000018000007947 */ /* 0x000fea0003800000 */
.L_x_35407:
        /* <DEDUP_REMOVED lines=21> */
.L_x_35432:
[----:B------:R0:W5:Y:S01]  /*2ba0*/  LDG.E R24, [R4.64] ;  /* 0x0000002404187981 */ /* 0x000162000c1e1900 */
[----:B------:R-:W-:Y:S05]  /*2bb0*/  BRA `(.L_x_35408) ;  /* 0x0000001000007947 */ /* 0x000fea0003800000 */
.L_x_35431:
[----:B------:R0:W5:Y:S02]  /*2bc0*/  LDG.E R24, [R4.64] ;  /* 0x0000002404187981 */ /* 0x000164000c1e1900 */
.L_x_35408:
        /* <DEDUP_REMOVED lines=16> */
.L_x_35438:
[----:B------:R0:W5:Y:S01]  /*2cd0*/  LDG.E.U8 R29, [R4.64] ;  /* 0x00000024041d7981 */ /* 0x000162000c1e1100 */
[----:B------:R-:W-:Y:S05]  /*2ce0*/  BRA `(.L_x_35440) ;  /* 0x00000d0000007947 */ /* 0x000fea0003800000 */
.L_x_35437:
        /* <DEDUP_REMOVED lines=8> */
.L_x_35442:
[----:B------:R0:W5:Y:S01]  /*2d70*/  LDG.E R29, [R4.64] ;  /* 0x00000024041d7981 */ /* 0x000162000c1e1900 */
[----:B------:R-:W-:Y:S05]  /*2d80*/  BRA `(.L_x_35440) ;  /* 0x00000c6000007947 */ /* 0x000fea0003800000 */
.L_x_35441:
[----:B------:R0:W5:Y:S01]  /*2d90*/  LDG.E.S16 R29, [R4.64] ;  /* 0x00000024041d7981 */ /* 0x000162000c1e1700 */
[----:B------:R-:W-:Y:S05]  /*2da0*/  BRA `(.L_x_35440) ;  /* 0x00000c4000007947 */ /* 0x000fea0003800000 */
.L_x_35436:
        /* <DEDUP_REMOVED lines=9> */
.L_x_35444:
[----:B------:R-:W3:Y:S02]  /*2e40*/  LDG.E.U16 R4, [R4.64] ;  /* 0x0000002404047981 */ /* 0x000ee4000c1e1500 */
[----:B---3--:R-:W-:-:S06]  /*2e50*/  HADD2.F32 R29, -RZ, R4.H0_H0 ;  /* 0x20000004ff1d7230 */ /* 0x008fcc0000004100 */
[----:B------:R-:W0:Y:S01]  /*2e60*/  F2I.FTZ.TRUNC.NTZ R29, R29 ;  /* 0x0000001d001d7305 */ /* 0x000e22000021f100 */
[----:B------:R-:W-:Y:S05]  /*2e70*/  BRA `(.L_x_35440) ;  /* 0x00000b7000007947 */ /* 0x000fea0003800000 */
.L_x_35443:
        /* <DEDUP_REMOVED lines=9> */
.L_x_35446:
[----:B------:R-:W3:Y:S02]  /*2f10*/  LDG.E.U16 R4, [R4.64] ;  /* 0x0000002404047981 */ /* 0x000ee4000c1e1500 */
[----:B---3--:R-:W-:-:S06]  /*2f20*/  HADD2.F32 R29, -RZ, R4.H0_H0 ;  /* 0x20000004ff1d7230 */ /* 0x008fcc0000004100 */
[----:B------:R-:W0:Y:S01]  /*2f30*/  F2I.FTZ.TRUNC.NTZ R29, R29 ;  /* 0x0000001d001d7305 */ /* 0x000e22000021f100 */
[----:B------:R-:W-:Y:S05]  /*2f40*/  BRA `(.L_x_35440) ;  /* 0x00000aa000007947 */ /* 0x000fea0003800000 */
.L_x_35445:
[----:B------:R-:W3:Y:S02]  /*2f50*/  LDG.E.64 R4, [R4.64] ;  /* 0x0000002404047981 */ /* 0x000ee4000c1e1b00 */
[----:B---3--:R0:W3:Y:S01]  /*2f60*/  F2I.F64.TRUNC R29, R4 ;  /* 0x00000004001d7311 */ /* 0x0080e2000030d100 */
[----:B------:R-:W-:Y:S05]  /*2f70*/  BRA `(.L_x_35440) ;  /* 0x00000a7000007947 */ /* 0x000fea0003800000 */
.L_x_35435:
        /* <DEDUP_REMOVED lines=12> */
.L_x_35449:
[----:B------:R-:W3:Y:S02]  /*3040*/  LDG.E.64 R4, [R4.64] ;  /* 0x0000002404047981 */ /* 0x000ee4000c1e1b00 */
[----:B---3--:R0:W3:Y:S01]  /*3050*/  F2I.F64.TRUNC R29, R4 ;  /* 0x00000004001d7311 */ /* 0x0080e2000030d100 */
[----:B------:R-:W-:Y:S05]  /*3060*/  BRA `(.L_x_35440) ;  /* 0x0000098000007947 */ /* 0x000fea0003800000 */
.L_x_35448:
        /* <DEDUP_REMOVED lines=27> */
.L_x_35451:
        /* <DEDUP_REMOVED lines=14> */
.L_x_35450:
[----:B------:R-:W3:Y:S02]  /*3300*/  LDG.E.U16 R29, [R4.64] ;  /* 0x00000024041d7981 */ /* 0x000ee4000c1e1500 */
[----:B---3--:R-:W-:-:S06]  /*3310*/  PRMT R29, RZ, 0x5410, R29 ;  /* 0x00005410ff1d7816 */ /* 0x008fcc000000001d */
[----:B------:R-:W0:Y:S01]  /*3320*/  F2I.FTZ.TRUNC.NTZ R29, R29 ;  /* 0x0000001d001d7305 */ /* 0x000e22000021f100 */
[----:B------:R-:W-:Y:S05]  /*3330*/  BRA `(.L_x_35440) ;  /* 0x000006b000007947 */ /* 0x000fea0003800000 */
.L_x_35447:
        /* <DEDUP_REMOVED lines=10> */
.L_x_35454:
        /* <DEDUP_REMOVED lines=21> */
.L_x_35458:
[----:B------:R-:W-:Y:S05]  /*3530*/  BSYNC B1 ;  /* 0x0000000000017941 */ /* 0x000fea0003800000 */
.L_x_35457:
[----:B------:R-:W-:Y:S01]  /*3540*/  IMAD.SHL.U32 R3, R3, 0x100000, RZ ;  /* 0x0010000003037824 */ /* 0x000fe200078e00ff */
[----:B------:R-:W-:-:S04]  /*3550*/  LEA R0, R0, 0x3b800000, 0x17 ;  /* 0x3b80000000007811 */ /* 0x000fc800078eb8ff */
[----:B------:R-:W-:Y:S02]  /*3560*/  LOP3.LUT R29, R0, R3, R29, 0xfe, !PT ;  /* 0x00000003001d7212 */ /* 0x000fe400078efe1d */
.L_x_35456:
[----:B------:R-:W-:Y:S05]  /*3570*/  BSYNC B0 ;  /* 0x0000000000007941 */ /* 0x000fea0003800000 */
.L_x_35455:
[----:B------:R-:W0:Y:S01]  /*3580*/  F2I.FTZ.TRUNC.NTZ R29, R29 ;  /* 0x0000001d001d7305 */ /* 0x000e22000021f100 */
[----:B------:R-:W-:Y:S05]  /*3590*/  BRA `(.L_x_35440) ;  /* 0x0000045000007947 */ /* 0x000fea0003800000 */
.L_x_35453:
        /* <DEDUP_REMOVED lines=21> */
.L_x_35462:
[----:B------:R-:W-:Y:S05]  /*36f0*/  BSYNC B1 ;  /* 0x0000000000017941 */ /* 0x000fea0003800000 */
.L_x_35461:
[----:B------:R-:W-:Y:S01]  /*3700*/  IMAD.SHL.U32 R3, R3, 0x200000, RZ ;  /* 0x0020000003037824 */ /* 0x000fe200078e00ff */
[----:B------:R-:W-:-:S04]  /*3710*/  LEA R0, R0, 0x37800000, 0x17 ;  /* 0x3780000000007811 */ /* 0x000fc800078eb8ff */
[----:B------:R-:W-:Y:S02]  /*3720*/  LOP3.LUT R29, R0, R3, R29, 0xfe, !PT ;  /* 0x00000003001d7212 */ /* 0x000fe400078efe1d */
.L_x_35460:
[----:B------:R-:W-:Y:S05]  /*3730*/  BSYNC B0 ;  /* 0x0000000000007941 */ /* 0x000fea0003800000 */
.L_x_35459:
[----:B------:R-:W0:Y:S01]  /*3740*/  F2I.FTZ.TRUNC.NTZ R29, R29 ;  /* 0x0000001d001d7305 */ /* 0x000e22000021f100 */
[----:B------:R-:W-:Y:S05]  /*3750*/  BRA `(.L_x_35440) ;  /* 0x0000029000007947 */ /* 0x000fea0003800000 */
.L_x_35452:
        /* <DEDUP_REMOVED lines=14> */
.L_x_35466:
[----:B------:R-:W-:Y:S05]  /*3840*/  BSYNC B0 ;  /* 0x0000000000007941 */ /* 0x000fea0003800000 */
.L_x_35465:
[----:B------:R-:W0:Y:S01]  /*3850*/  F2I.FTZ.TRUNC.NTZ R29, R29 ;  /* 0x0000001d001d7305 */ /* 0x000e22000021f100 */
[----:B------:R-:W-:Y:S05]  /*3860*/  BRA `(.L_x_35440) ;  /* 0x0000018000007947 */ /* 0x000fea0003800000 */
.L_x_35439:
        /* <DEDUP_REMOVED lines=21> */
.L_x_35464:
[----:B------:R0:W5:Y:S01]  /*39c0*/  LDG.E R29, [R4.64] ;  /* 0x00000024041d7981 */ /* 0x000162000c1e1900 */
[----:B------:R-:W-:Y:S05]  /*39d0*/  BRA `(.L_x_35440) ;  /* 0x0000001000007947 */ /* 0x000fea0003800000 */
.L_x_35463:
[----:B------:R0:W5:Y:S02]  /*39e0*/  LDG.E R29, [R4.64] ;  /* 0x00000024041d7981 */ /* 0x000164000c1e1900 */
.L_x_35440:
[----:B------:R-:W-:-:S03]  /*39f0*/  IADD3 R17, R17, 0x80, RZ ;  /* 0x0000008011117810 */ /* 0x000fc60007ffe0ff */
.L_x_35402:
[----:B------:R-:W-:Y:S05]  /*3a00*/  BSYNC B6 ;  /* 0x0000000000067941 */ /* 0x000fea0003800000 */
.L_x_35401:
        /* <DEDUP_REMOVED lines=23> */
.L_x_35472:
[----:B------:R0:W5:Y:S01]  /*3b80*/  LDG.E.U8 R25, [R4.64] ;  /* 0x0000002404197981 */ /* 0x000162000c1e1100 */
[----:B------:R-:W-:Y:S05]  /*3b90*/  BRA `(.L_x_35474) ;  /* 0x00000d0000007947 */ /* 0x000fea0003800000 */
.L_x_35471:
        /* <DEDUP_REMOVED lines=8> */
.L_x_35476:
[----:B------:R0:W5:Y:S01]  /*3c20*/  LDG.E R25, [R4.64] ;  /* 0x0000002404197981 */ /* 0x000162000c1e1900 */
[----:B------:R-:W-:Y:S05]  /*3c30*/  BRA `(.L_x_35474) ;  /* 0x00000c6000007947 */ /* 0x000fea0003800000 */
.L_x_35475:
[----:B------:R0:W5:Y:S01]  /*3c40*/  LDG.E.S16 R25, [R4.64] ;  /* 0x0000002404197981 */ /* 0x000162000c1e1700 */
[----:B------:R-:W-:Y:S05]  /*3c50*/  BRA `(.L_x_35474) ;  /* 0x00000c4000007947 */ /* 0x000fea0003800000 */
.L_x_35470:
        /* <DEDUP_REMOVED lines=9> */
.L_x_35478:
[----:B------:R-:W4:Y:S02]  /*3cf0*/  LDG.E.U16 R4, [R4.64] ;  /* 0x0000002404047981 */ /* 0x000f24000c1e1500 */
[----:B----4-:R-:W-:-:S06]  /*3d00*/  HADD2.F32 R25, -RZ, R4.H0_H0 ;  /* 0x20000004ff197230 */ /* 0x010fcc0000004100 */
[----:B------:R-:W0:Y:S01]  /*3d10*/  F2I.FTZ.TRUNC.NTZ R25, R25 ;  /* 0x0000001900197305 */ /* 0x000e22000021f100 */
[----:B------:R-:W-:Y:S05]  /*3d20*/  BRA `(.L_x_35474) ;  /* 0x00000b7000007947 */ /* 0x000fea0003800000 */
.L_x_35477:
        /* <DEDUP_REMOVED lines=9> */
.L_x_35480:
[----:B------:R-:W4:Y:S02]  /*3dc0*/  LDG.E.U16 R4, [R4.64] ;  /* 0x0000002404047981 */ /* 0x000f24000c1e1500 */
[----:B----4-:R-:W-:-:S06]  /*3dd0*/  HADD2.F32 R25, -RZ, R4.H0_H0 ;  /* 0x20000004ff197230 */ /* 0x010fcc0000004100 */
[----:B------:R-:W0:Y:S01]  /*3de0*/  F2I.FTZ.TRUNC.NTZ R25, R25 ;  /* 0x0000001900197305 */ /* 0x000e22000021f100 */
[----:B------:R-:W-:Y:S05]  /*3df0*/  BRA `(.L_x_35474) ;  /* 0x00000aa000007947 */ /* 0x000fea0003800000 */
.L_x_35479:
[----:B------:R-:W4:Y:S02]  /*3e00*/  LDG.E.64 R4, [R4.64] ;  /* 0x0000002404047981 */ /* 0x000f24000c1e1b00 */
[----:B----4-:R0:W4:Y:S01]  /*3e10*/  F2I.F64.TRUNC R25, R4 ;  /* 0x0000000400197311 */ /* 0x010122000030d100 */
[----:B------:R-:W-:Y:S05]  /*3e20*/  BRA `(.L_x_35474) ;  /* 0x00000a7000007947 */ /* 0x000fea0003800000 */
.L_x_35469:
        /* <DEDUP_REMOVED lines=12> */
.L_x_35483:
[----:B------:R-:W4:Y:S02]  /*3ef0*/  LDG.E.64 R4, [R4.64] ;  /* 0x0000002404047981 */ /* 0x000f24000c1e1b00 */
[----:B----4-:R0:W4:Y:S01]  /*3f00*/  F2I.F64.TRUNC R25, R4 ;  /* 0x0000000400197311 */ /* 0x010122000030d100 */
[----:B------:R-:W-:Y:S05]  /*3f10*/  BRA `(.L_x_35474) ;  /* 0x0000098000007947 */ /* 0x000fea0003800000 */
.L_x_35482:
        /* <DEDUP_REMOVED lines=27> */
.L_x_35485:
        /* <DEDUP_REMOVED lines=14> */
.L_x_35484:
[----:B------:R-:W4:Y:S02]  /*41b0*/  LDG.E.U16 R25, [R4.64] ;  /* 0x0000002404197981 */ /* 0x000f24000c1e1500 */
[----:B----4-:R-:W-:-:S06]  /*41c0*/  PRMT R25, RZ, 0x5410, R25 ;  /* 0x00005410ff197816 */ /* 0x010fcc0000000019 */
[----:B------:R-:W0:Y:S01]  /*41d0*/  F2I.FTZ.TRUNC.NTZ R25, R25 ;  /* 0x0000001900197305 */ /* 0x000e22000021f100 */
[----:B------:R-:W-:Y:S05]  /*41e0*/  BRA `(.L_x_35474) ;  /* 0x000006b000007947 */ /* 0x000fea0003800000 */
.L_x_35481:
        /* <DEDUP_REMOVED lines=10> */
.L_x_35488:
        /* <DEDUP_REMOVED lines=21> */
.L_x_35492:
[----:B------:R-:W-:Y:S05]  /*43e0*/  BSYNC B1 ;  /* 0x0000000000017941 */ /* 0x000fea0003800000 */
.L_x_35491:
[----:B------:R-:W-:Y:S01]  /*43f0*/  IMAD.SHL.U32 R3, R3, 0x100000, RZ ;  /* 0x0010000003037824 */ /* 0x000fe200078e00ff */
[----:B------:R-:W-:-:S04]  /*4400*/  LEA R0, R0, 0x3b800000, 0x17 ;  /* 0x3b80000000007811 */ /* 0x000fc800078eb8ff */
[----:B------:R-:W-:Y:S02]  /*4410*/  LOP3.LUT R25, R0, R3, R25, 0xfe, !PT ;  /* 0x0000000300197212 */ /* 0x000fe400078efe19 */
.L_x_35490:
[----:B------:R-:W-:Y:S05]  /*4420*/  BSYNC B0 ;  /* 0x0000000000007941 */ /* 0x000fea0003800000 */
.L_x_35489:
[----:B------:R-:W0:Y:S01]  /*4430*/  F2I.FTZ.TRUNC.NTZ R25, R25 ;  /* 0x0000001900197305 */ /* 0x000e22000021f100 */
[----:B------:R-:W-:Y:S05]  /*4440*/  BRA `(.L_x_35474) ;  /* 0x0000045000007947 */ /* 0x000fea0003800000 */
.L_x_35487:
        /* <DEDUP_REMOVED lines=21> */
.L_x_35496:
[----:B------:R-:W-:Y:S05]  /*45a0*/  BSYNC B1 ;  /* 0x0000000000017941 */ /* 0x000fea0003800000 */
.L_x_35495:
[----:B------:R-:W-:Y:S01]  /*45b0*/  IMAD.SHL.U32 R3, R3, 0x200000, RZ ;  /* 0x0020000003037824 */ /* 0x000fe200078e00ff */
[----:B------:R-:W-:-:S04]  /*45c0*/  LEA R0, R0, 0x37800000, 0x17 ;  /* 0x3780000000007811 */ /* 0x000fc800078eb8ff */
[----:B------:R-:W-:Y:S02]  /*45d0*/  LOP3.LUT R25, R0, R3, R25, 0xfe, !PT ;  /* 0x0000000300197212 */ /* 0x000fe400078efe19 */
.L_x_35494:
[----:B------:R-:W-:Y:S05]  /*45e0*/  BSYNC B0 ;  /* 0x0000000000007941 */ /* 0x000fea0003800000 */
.L_x_35493:
[----:B------:R-:W0:Y:S01]  /*45f0*/  F2I.FTZ.TRUNC.NTZ R25, R25 ;  /* 0x0000001900197305 */ /* 0x000e22000021f100 */
[----:B------:R-:W-:Y:S05]  /*4600*/  BRA `(.L_x_35474) ;  /* 0x0000029000007947 */ /* 0x000fea0003800000 */
.L_x_35486:
        /* <DEDUP_REMOVED lines=14> */
.L_x_35500:
[----:B------:R-:W-:Y:S05]  /*46f0*/  BSYNC B0 ;  /* 0x0000000000007941 */ /* 0x000fea0003800000 */
.L_x_35499:
[----:B------:R-:W0:Y:S01]  /*4700*/  F2I.FTZ.TRUNC.NTZ R25, R25 ;  /* 0x0000001900197305 */ /* 0x000e22000021f100 */
[----:B------:R-:W-:Y:S05]  /*4710*/  BRA `(.L_x_35474) ;  /* 0x0000018000007947 */ /* 0x000fea0003800000 */
.L_x_35473:
        /* <DEDUP_REMOVED lines=21> */
.L_x_35498:
[----:B------:R0:W5:Y:S01]  /*4870*/  LDG.E R25, [R4.64] ;  /* 0x0000002404197981 */ /* 0x000162000c1e1900 */
[----:B------:R-:W-:Y:S05]  /*4880*/  BRA `(.L_x_35474) ;  /* 0x0000001000007947 */ /* 0x000fea0003800000 */
.L_x_35497:
[----:B------:R0:W5:Y:S02]  /*4890*/  LDG.E R25, [R4.64] ;  /* 0x0000002404197981 */ /* 0x000164000c1e1900 */
.L_x_35474:
        /* <DEDUP_REMOVED lines=16> */
.L_x_35504:
[----:B------:R0:W5:Y:S01]  /*49a0*/  LDG.E.U8 R22, [R4.64] ;  /* 0x0000002404167981 */ /* 0x000162000c1e1100 */
[----:B------:R-:W-:Y:S05]  /*49b0*/  BRA `(.L_x_35506) ;  /* 0x00000d0000007947 */ /* 0x000fea0003800000 */
.L_x_35503:
        /* <DEDUP_REMOVED lines=8> */
.L_x_35508:
[----:B------:R0:W5:Y:S01]  /*4a40*/  LDG.E R22, [R4.64] ;  /* 0x0000002404167981 */ /* 0x000162000c1e1900 */
[----:B------:R-:W-:Y:S05]  /*4a50*/  BRA `(.L_x_35506) ;  /* 0x00000c6000007947 */ /* 0x000fea0003800000 */
.L_x_35507:
[----:B------:R0:W5:Y:S01]  /*4a60*/  LDG.E.S16 R22, [R4.64] ;  /* 0x0000002404167981 */ /* 0x000162000c1e1700 */
[----:B------:R-:W-:Y:S05]  /*4a70*/  BRA `(.L_x_35506) ;  /* 0x00000c4000007947 */ /* 0x000fea0003800000 */
.L_x_35502:
        /* <DEDUP_REMOVED lines=9> */
.L_x_35510:
[----:B----4-:R-:W4:Y:S02]  /*4b10*/  LDG.E.U16 R4, [R4.64] ;  /* 0x0000002404047981 */ /* 0x010f24000c1e1500 */
[----:B----4-:R-:W-:-:S06]  /*4b20*/  HADD2.F32 R22, -RZ, R4.H0_H0 ;  /* 0x20000004ff167230 */ /* 0x010fcc0000004100 */
[----:B------:R-:W0:Y:S01]  /*4b30*/  F2I.FTZ.TRUNC.NTZ R22, R22 ;  /* 0x0000001600167305 */ /* 0x000e22000021f100 */
[----:B------:R-:W-:Y:S05]  /*4b40*/  BRA `(.L_x_35506) ;  /* 0x00000b7000007947 */ /* 0x000fea0003800000 */
.L_x_35509:
        /* <DEDUP_REMOVED lines=9> */
.L_x_35512:
[----:B----4-:R-:W4:Y:S02]  /*4be0*/  LDG.E.U16 R4, [R4.64] ;  /* 0x0000002404047981 */ /* 0x010f24000c1e1500 */
[----:B----4-:R-:W-:-:S06]  /*4bf0*/  HADD2.F32 R22, -RZ, R4.H0_H0 ;  /* 0x20000004ff167230 */ /* 0x010fcc0000004100 */
[----:B------:R-:W0:Y:S01]  /*4c00*/  F2I.FTZ.TRUNC.NTZ R22, R22 ;  /* 0x0000001600167305 */ /* 0x000e22000021f100 */
[----:B------:R-:W-:Y:S05]  /*4c10*/  BRA `(.L_x_35506) ;  /* 0x00000aa000007947 */ /* 0x000fea0003800000 */
.L_x_35511:
[----:B----4-:R-:W4:Y:S02]  /*4c20*/  LDG.E.64 R22, [R4.64] ;  /* 0x0000002404167981 */ /* 0x010f24000c1e1b00 */
[----:B----4-:R0:W4:Y:S01]  /*4c30*/  F2I.F64.TRUNC R22, R22 ;  /* 0x0000001600167311 */ /* 0x010122000030d100 */
[----:B------:R-:W-:Y:S05]  /*4c40*/  BRA `(.L_x_35506) ;  /* 0x00000a7000007947 */ /* 0x000fea0003800000 */
.L_x_35501:
        /* <DEDUP_REMOVED lines=12> */
.L_x_35515:
[----:B----4-:R-:W4:Y:S02]  /*4d10*/  LDG.E.64 R4, [R4.64] ;  /* 0x0000002404047981 */ /* 0x010f24000c1e1b00 */
[----:B----4-:R0:W4:Y:S01]  /*4d20*/  F2I.F64.TRUNC R22, R4 ;  /* 0x0000000400167311 */ /* 0x010122000030d100 */
[----:B------:R-:W-:Y:S05]  /*4d30*/  BRA `(.L_x_35506) ;  /* 0x0000098000007947 */ /* 0x000fea0003800000 */
.L_x_35514:
        /* <DEDUP_REMOVED lines=27> */
.L_x_35517:
        /* <DEDUP_REMOVED lines=14> */
.L_x_35516:
[----:B----4-:R-:W4:Y:S02]  /*4fd0*/  LDG.E.U16 R22, [R4.64] ;  /* 0x0000002404167981 */ /* 0x010f24000c1e1500 */
[----:B----4-:R-:W-:-:S06]  /*4fe0*/  PRMT R22, RZ, 0x5410, R22 ;  /* 0x00005410ff167816 */ /* 0x010fcc0000000016 */
[----:B------:R-:W0:Y:S01]  /*4ff0*/  F2I.FTZ.TRUNC.NTZ R22, R22 ;  /* 0x0000001600167305 */ /* 0x000e22000021f100 */
[----:B------:R-:W-:Y:S05]  /*5000*/  BRA `(.L_x_35506) ;  /* 0x000006b000007947 */ /* 0x000fea0003800000 */
.L_x_35513:
        /* <DEDUP_REMOVED lines=10> */
.L_x_35520:
        /* <DEDUP_REMOVED lines=21> */
.L_x_35524:
[----:B------:R-:W-:Y:S05]  /*5200*/  BSYNC B1 ;  /* 0x0000000000017941 */ /* 0x000fea0003800000 */
.L_x_35523:
[----:B------:R-:W-:Y:S01]  /*5210*/  IMAD.SHL.U32 R3, R3, 0x100000, RZ ;  /* 0x0010000003037824 */ /* 0x000fe200078e00ff */
[----:B------:R-:W-:-:S04]  /*5220*/  LEA R5, R0, 0x3b800000, 0x17 ;  /* 0x3b80000000057811 */ /* 0x000fc800078eb8ff */
[----:B------:R-:W-:Y:S02]  /*5230*/  LOP3.LUT R22, R5, R3, R22, 0xfe, !PT ;  /* 0x0000000305167212 */ /* 0x000fe400078efe16 */
.L_x_35522:
[----:B------:R-:W-:Y:S05]  /*5240*/  BSYNC B0 ;  /* 0x0000000000007941 */ /* 0x000fea0003800000 */
.L_x_35521:
[----:B------:R-:W0:Y:S01]  /*5250*/  F2I.FTZ.TRUNC.NTZ R22, R22 ;  /* 0x0000001600167305 */ /* 0x000e22000021f100 */
[----:B------:R-:W-:Y:S05]  /*5260*/  BRA `(.L_x_35506) ;  /* 0x0000045000007947 */ /* 0x000fea0003800000 */
.L_x_35519:
        /* <DEDUP_REMOVED lines=21> */
.L_x_35528:
[----:B------:R-:W-:Y:S05]  /*53c0*/  BSYNC B1 ;  /* 0x0000000000017941 */ /* 0x000fea0003800000 */
.L_x_35527:
[----:B------:R-:W-:Y:S01]  /*53d0*/  IMAD.SHL.U32 R3, R3, 0x200000, RZ ;  /* 0x0020000003037824 */ /* 0x000fe200078e00ff */
[----:B------:R-:W-:-:S04]  /*53e0*/  LEA R5, R0, 0x37800000, 0x17 ;  /* 0x3780000000057811 */ /* 0x000fc800078eb8ff */
[----:B------:R-:W-:Y:S02]  /*53f0*/  LOP3.LUT R22, R5, R3, R22, 0xfe, !PT ;  /* 0x0000000305167212 */ /* 0x000fe400078efe16 */
.L_x_35526:
[----:B------:R-:W-:Y:S05]  /*5400*/  BSYNC B0 ;  /* 0x0000000000007941 */ /* 0x000fea0003800000 */
.L_x_35525:
[----:B------:R-:W0:Y:S01]  /*5410*/  F2I.FTZ.TRUNC.NTZ R22, R22 ;  /* 0x0000001600167305 */ /* 0x000e22000021f100 */
[----:B------:R-:W-:Y:S05]  /*5420*/  BRA `(.L_x_35506) ;  /* 0x0000029000007947 */ /* 0x000fea0003800000 */
.L_x_35518:
        /* <DEDUP_REMOVED lines=14> */
.L_x_35532:
[----:B------:R-:W-:Y:S05]  /*5510*/  BSYNC B0 ;  /* 0x0000000000007941 */ /* 0x000fea0003800000 */
.L_x_35531:
[----:B------:R-:W0:Y:S01]  /*5520*/  F2I.FTZ.TRUNC.NTZ R22, R22 ;  /* 0x0000001600167305 */ /* 0x000e22000021f100 */
[----:B------:R-:W-:Y:S05]  /*5530*/  BRA `(.L_x_35506) ;  /* 0x0000018000007947 */ /* 0x000fea0003800000 */
.L_x_35505:
        /* <DEDUP_REMOVED lines=21> */
.L_x_35530:
[----:B------:R0:W5:Y:S01]  /*5690*/  LDG.E R22, [R4.64] ;  /* 0x0000002404167981 */ /* 0x000162000c1e1900 */
[----:B------:R-:W-:Y:S05]  /*56a0*/  BRA `(.L_x_35506) ;  /* 0x0000001000007947 */ /* 0x000fea0003800000 */
.L_x_35529:
[----:B------:R0:W5:Y:S02]  /*56b0*/  LDG.E R22, [R4.64] ;  /* 0x0000002404167981 */ /* 0x000164000c1e1900 */
.L_x_35506:
[----:B------:R-:W-:-:S03]  /*56c0*/  IADD3 R17, R17, 0x80, RZ ;  /* 0x0000008011117810 */ /* 0x000fc60007ffe0ff */
.L_x_35468:
[----:B------:R-:W-:Y:S05]  /*56d0*/  BSYNC B6 ;  /* 0x0000000000067941 */ /* 0x000fea0003800000 */
.L_x_35467:
        /* <DEDUP_REMOVED lines=21> */
.L_x_35538:
[----:B------:R0:W5:Y:S01]  /*5830*/  LDG.E.U8 R23, [R4.64] ;  /* 0x0000002404177981 */ /* 0x000162000c1e1100 */
[----:B------:R-:W-:Y:S05]  /*5840*/  BRA `(.L_x_35540) ;  /* 0x00000d0000007947 */ /* 0x000fea0003800000 */
.L_x_35537:
        /* <DEDUP_REMOVED lines=8> */
.L_x_35542:
[----:B------:R0:W5:Y:S01]  /*58d0*/  LDG.E R23, [R4.64] ;  /* 0x0000002404177981 */ /* 0x000162000c1e1900 */
[----:B------:R-:W-:Y:S05]  /*58e0*/  BRA `(.L_x_35540) ;  /* 0x00000c6000007947 */ /* 0x000fea0003800000 */
.L_x_35541:
[----:B------:R0:W5:Y:S01]  /*58f0*/  LDG.E.S16 R23, [R4.64] ;  /* 0x0000002404177981 */ /* 0x000162000c1e1700 */
[----:B------:R-:W-:Y:S05]  /*5900*/  BRA `(.L_x_35540) ;  /* 0x00000c4000007947 */ /* 0x000fea0003800000 */
.L_x_35536:
        /* <DEDUP_REMOVED lines=9> */
.L_x_35544:
[----:B----4-:R-:W4:Y:S02]  /*59a0*/  LDG.E.U16 R4, [R4.64] ;  /* 0x0000002404047981 */ /* 0x010f24000c1e1500 */
[----:B----4-:R-:W-:-:S06]  /*59b0*/  HADD2.F32 R23, -RZ, R4.H0_H0 ;  /* 0x20000004ff177230 */ /* 0x010fcc0000004100 */
[----:B------:R-:W0:Y:S01]  /*59c0*/  F2I.FTZ.TRUNC.NTZ R23, R23 ;  /* 0x0000001700177305 */ /* 0x000e22000021f100 */
[----:B------:R-:W-:Y:S05]  /*59d0*/  BRA `(.L_x_35540) ;  /* 0x00000b7000007947 */ /* 0x000fea0003800000 */
.L_x_35543:
        /* <DEDUP_REMOVED lines=9> */
.L_x_35546:
[----:B----4-:R-:W4:Y:S02]  /*5a70*/  LDG.E.U16 R4, [R4.64] ;  /* 0x0000002404047981 */ /* 0x010f24000c1e1500 */
[----:B----4-:R-:W-:-:S06]  /*5a80*/  HADD2.F32 R23, -RZ, R4.H0_H0 ;  /* 0x20000004ff177230 */ /* 0x010fcc0000004100 */
[----:B------:R-:W0:Y:S01]  /*5a90*/  F2I.FTZ.TRUNC.NTZ R23, R23 ;  /* 0x0000001700177305 */ /* 0x000e22000021f100 */
[----:B------:R-:W-:Y:S05]  /*5aa0*/  BRA `(.L_x_35540) ;  /* 0x00000aa000007947 */ /* 0x000fea0003800000 */
.L_x_35545:
[----:B----4-:R-:W4:Y:S02]  /*5ab0*/  LDG.E.64 R4, [R4.64] ;  /* 0x0000002404047981 */ /* 0x010f24000c1e1b00 */
[----:B----4-:R0:W4:Y:S01]  /*5ac0*/  F2I.F64.TRUNC R23, R4 ;  /* 0x0000000400177311 */ /* 0x010122000030d100 */
[----:B------:R-:W-:Y:S05]  /*5ad0*/  BRA `(.L_x_35540) ;  /* 0x00000a7000007947 */ /* 0x000fea0003800000 */
.L_x_35535:
        /* <DEDUP_REMOVED lines=12> */
.L_x_35549:
[----:B----4-:R-:W4:Y:S02]  /*5ba0*/  LDG.E.64 R4, [R4.64] ;  /* 0x0000002404047981 */ /* 0x010f24000c1e1b00 */
[----:B----4-:R0:W4:Y:S01]  /*5bb0*/  F2I.F64.TRUNC R23, R4 ;  /* 0x0000000400177311 */ /* 0x010122000030d100 */
[----:B------:R-:W-:Y:S05]  /*5bc0*/  BRA `(.L_x_35540) ;  /* 0x0000098000007947 */ /* 0x000fea0003800000 */
.L_x_35548:
        /* <DEDUP_REMOVED lines=27> */
.L_x_35551:
        /* <DEDUP_REMOVED lines=14> */
.L_x_35550:
[----:B----4-:R-:W4:Y:S02]  /*5e60*/  LDG.E.U16 R23, [R4.64] ;  /* 0x0000002404177981 */ /* 0x010f24000c1e1500 */
[----:B----4-:R-:W-:-:S06]  /*5e70*/  PRMT R23, RZ, 0x5410, R23 ;  /* 0x00005410ff177816 */ /* 0x010fcc0000000017 */
[----:B------:R-:W0:Y:S01]  /*5e80*/  F2I.FTZ.TRUNC.NTZ R23, R23 ;  /* 0x0000001700177305 */ /* 0x000e22000021f100 */
[----:B------:R-:W-:Y:S05]  /*5e90*/  BRA `(.L_x_35540) ;  /* 0x000006b000007947 */ /* 0x000fea0003800000 */
.L_x_35547:
        /* <DEDUP_REMOVED lines=10> */
.L_x_35554:
        /* <DEDUP_REMOVED lines=21> */
.L_x_35558:
[----:B------:R-:W-:Y:S05]  /*6090*/  BSYNC B1 ;  /* 0x0000000000017941 */ /* 0x000fea0003800000 */
.L_x_35557:
[----:B------:R-:W-:Y:S01]  /*60a0*/  IMAD.SHL.U32 R3, R3, 0x100000, RZ ;  /* 0x0010000003037824 */ /* 0x000fe200078e00ff */
[----:B------:R-:W-:-:S04]  /*60b0*/  LEA R0, R0, 0x3b800000, 0x17 ;  /* 0x3b80000000007811 */ /* 0x000fc800078eb8ff */
[----:B------:R-:W-:Y:S02]  /*60c0*/  LOP3.LUT R23, R0, R3, R23, 0xfe, !PT ;  /* 0x0000000300177212 */ /* 0x000fe400078efe17 */
.L_x_35556:
[----:B------:R-:W-:Y:S05]  /*60d0*/  BSYNC B0 ;  /* 0x0000000000007941 */ /* 0x000fea0003800000 */
.L_x_35555:
[----:B------:R-:W0:Y:S01]  /*60e0*/  F2I.FTZ.TRUNC.NTZ R23, R23 ;  /* 0x0000001700177305 */ /* 0x000e22000021f100 */
[----:B------:R-:W-:Y:S05]  /*60f0*/  BRA `(.L_x_35540) ;  /* 0x0000045000007947 */ /* 0x000fea0003800000 */
.L_x_35553:
        /* <DEDUP_REMOVED lines=21> */
.L_x_35562:
[----:B------:R-:W-:Y:S05]  /*6250*/  BSYNC B1 ;  /* 0x0000000000017941 */ /* 0x000fea0003800000 */
.L_x_35561:
[----:B------:R-:W-:Y:S01]  /*6260*/  IMAD.SHL.U32 R3, R3, 0x200000, RZ ;  /* 0x0020000003037824 */ /* 0x000fe200078e00ff */
[----:B------:R-:W-:-:S04]  /*6270*/  LEA R0, R0, 0x37800000, 0x17 ;  /* 0x3780000000007811 */ /* 0x000fc800078eb8ff */
[----:B------:R-:W-:Y:S02]  /*6280*/  LOP3.LUT R23, R0, R3, R23, 0xfe, !PT ;  /* 0x0000000300177212 */ /* 0x000fe400078efe17 */
.L_x_35560:
[----:B------:R-:W-:Y:S05]  /*6290*/  BSYNC B0 ;  /* 0x0000000000007941 */ /* 0x000fea0003800000 */
.L_x_35559:
[----:B------:R-:W0:Y:S01]  /*62a0*/  F2I.FTZ.TRUNC.NTZ R23, R23 ;  /* 0x0000001700177305 */ /* 0x000e22000021f100 */
[----:B------:R-:W-:Y:S05]  /*62b0*/  BRA `(.L_x_35540) ;  /* 0x0000029000007947 */ /* 0x000fea0003800000 */
.L_x_35552:
        /* <DEDUP_REMOVED lines=14> */
.L_x_35566:
[----:B------:R-:W-:Y:S05]  /*63a0*/  BSYNC B0 ;  /* 0x0000000000007941 */ /* 0x000fea0003800000 */
.L_x_35565:
[----:B------:R-:W0:Y:S01]  /*63b0*/  F2I.FTZ.TRUNC.NTZ R23, R23 ;  /* 0x0000001700177305 */ /* 0x000e22000021f100 */
[----:B------:R-:W-:Y:S05]  /*63c0*/  BRA `(.L_x_35540) ;  /* 0x0000018000007947 */ /* 0x000fea0003800000 */
.L_x_35539:
        /* <DEDUP_REMOVED lines=21> */
.L_x_35564:
[----:B------:R0:W5:Y:S01]  /*6520*/  LDG.E R23, [R4.64] ;  /* 0x0000002404177981 */ /* 0x000162000c1e1900 */
[----:B------:R-:W-:Y:S05]  /*6530*/  BRA `(.L_x_35540) ;  /* 0x0000001000007947 */ /* 0x000fea0003800000 */
.L_x_35563:
[----:B------:R0:W5:Y:S02]  /*6540*/  LDG.E R23, [R4.64] ;  /* 0x0000002404177981 */ /* 0x000164000c1e1900 */
.L_x_35540:
        /* <DEDUP_REMOVED lines=16> */
.L_x_35570:
[----:B------:R0:W5:Y:S01]  /*6650*/  LDG.E.U8 R18, [R4.64] ;  /* 0x0000002404127981 */ /* 0x000162000c1e1100 */
[----:B------:R-:W-:Y:S05]  /*6660*/  BRA `(.L_x_35534) ;  /* 0x00000cf000007947 */ /* 0x000fea0003800000 */
.L_x_35569:
        /* <DEDUP_REMOVED lines=8> */
.L_x_35573:
[----:B------:R0:W5:Y:S01]  /*66f0*/  LDG.E R18, [R4.64] ;  /* 0x0000002404127981 */ /* 0x000162000c1e1900 */
[----:B------:R-:W-:Y:S05]  /*6700*/  BRA `(.L_x_35534) ;  /* 0x00000c5000007947 */ /* 0x000fea0003800000 */
.L_x_35572:
[----:B------:R0:W5:Y:S01]  /*6710*/  LDG.E.S16 R18, [R4.64] ;  /* 0x0000002404127981 */ /* 0x000162000c1e1700 */
[----:B------:R-:W-:Y:S05]  /*6720*/  BRA `(.L_x_35534) ;  /* 0x00000c3000007947 */ /* 0x000fea0003800000 */
.L_x_35568:
        /* <DEDUP_REMOVED lines=9> */
.L_x_35575:
[----:B----4-:R-:W4:Y:S02]  /*67c0*/  LDG.E.U16 R4, [R4.64] ;  /* 0x0000002404047981 */ /* 0x010f24000c1e1500 */
[----:B----4-:R-:W-:-:S06]  /*67d0*/  HADD2.F32 R18, -RZ, R4.H0_H0 ;  /* 0x20000004ff127230 */ /* 0x010fcc0000004100 */
[----:B------:R-:W0:Y:S01]  /*67e0*/  F2I.FTZ.TRUNC.NTZ R18, R18 ;  /* 0x0000001200127305 */ /* 0x000e22000021f100 */
[----:B------:R-:W-:Y:S05]  /*67f0*/  BRA `(.L_x_35534) ;  /* 0x00000b6000007947 */ /* 0x000fea0003800000 */
.L_x_35574:
        /* <DEDUP_REMOVED lines=9> */
.L_x_35577:
[----:B----4-:R-:W4:Y:S02]  /*6890*/  LDG.E.U16 R4, [R4.64] ;  /* 0x0000002404047981 */ /* 0x010f24000c1e1500 */
[----:B----4-:R-:W-:-:S06]  /*68a0*/  HADD2.F32 R18, -RZ, R4.H0_H0 ;  /* 0x20000004ff127230 */ /* 0x010fcc0000004100 */
[----:B------:R-:W0:Y:S01]  /*68b0*/  F2I.FTZ.TRUNC.NTZ R18, R18 ;  /* 0x0000001200127305 */ /* 0x000e22000021f100 */
[----:B------:R-:W-:Y:S05]  /*68c0*/  BRA `(.L_x_35534) ;  /* 0x00000a9000007947 */ /* 0x000fea0003800000 */
.L_x_35576:
[----:B----4-:R-:W4:Y:S02]  /*68d0*/  LDG.E.64 R18, [R4.64] ;  /* 0x0000002404127981 */ /* 0x010f24000c1e1b00 */
[----:B----4-:R0:W4:Y:S01]  /*68e0*/  F2I.F64.TRUNC R18, R18 ;  /* 0x0000001200127311 */ /* 0x010122000030d100 */
[----:B------:R-:W-:Y:S05]  /*68f0*/  BRA `(.L_x_35534) ;  /* 0x00000a6000007947 */ /* 0x000fea0003800000 */
.L_x_35567:
        /* <DEDUP_REMOVED lines=12> */
.L_x_35580:
[----:B----4-:R-:W4:Y:S02]  /*69c0*/  LDG.E.64 R4, [R4.64] ;  /* 0x0000002404047981 */ /* 0x010f24000c1e1b00 */
[----:B----4-:R0:W4:Y:S01]  /*69d0*/  F2I.F64.TRUNC R18, R4 ;  /* 0x0000000400127311 */ /* 0x010122000030d100 */
[----:B------:R-:W-:Y:S05]  /*69e0*/  BRA `(.L_x_35534) ;  /* 0x0000097000007947 */ /* 0x000fea0003800000 */
.L_x_35579:
        /* <DEDUP_REMOVED lines=27> */
.L_x_35582:
        /* <DEDUP_REMOVED lines=14> */
.L_x_35581:
[----:B----4-:R-:W4:Y:S02]  /*6c80*/  LDG.E.U16 R18, [R4.64] ;  /* 0x0000002404127981 */ /* 0x010f24000c1e1500 */
[----:B----4-:R-:W-:-:S06]  /*6c90*/  PRMT R18, RZ, 0x5410, R18 ;  /* 0x00005410ff127816 */ /* 0x010fcc0000000012 */
[----:B------:R-:W0:Y:S01]  /*6ca0*/  F2I.FTZ.TRUNC.NTZ R18, R18 ;  /* 0x0000001200127305 */ /* 0x000e22000021f100 */
[----:B------:R-:W-:Y:S05]  /*6cb0*/  BRA `(.L_x_35534) ;  /* 0x000006a000007947 */ /* 0x000fea0003800000 */
.L_x_35578:
        /* <DEDUP_REMOVED lines=10> */
.L_x_35585:
        /* <DEDUP_REMOVED lines=21> */
.L_x_35589:
[----:B------:R-:W-:Y:S05]  /*6eb0*/  BSYNC B1 ;  /* 0x0000000000017941 */ /* 0x000fea0003800000 */
.L_x_35588:
[----:B------:R-:W-:Y:S01]  /*6ec0*/  IMAD.SHL.U32 R3, R3, 0x100000, RZ ;  /* 0x0010000003037824 */ /* 0x000fe200078e00ff */
[----:B------:R-:W-:-:S04]  /*6ed0*/  LEA R5, R0, 0x3b800000, 0x17 ;  /* 0x3b80000000057811 */ /* 0x000fc800078eb8ff */
[----:B------:R-:W-:Y:S02]  /*6ee0*/  LOP3.LUT R18, R5, R3, R18, 0xfe, !PT ;  /* 0x0000000305127212 */ /* 0x000fe400078efe12 */
.L_x_35587:
[----:B------:R-:W-:Y:S05]  /*6ef0*/  BSYNC B0 ;  /* 0x0000000000007941 */ /* 0x000fea0003800000 */
.L_x_35586:
[----:B------:R-:W0:Y:S01]  /*6f00*/  F2I.FTZ.TRUNC.NTZ R18, R18 ;  /* 0x0000001200127305 */ /* 0x000e22000021f100 */
[----:B------:R-:W-:Y:S05]  /*6f10*/  BRA `(.L_x_35534) ;  /* 0x0000044000007947 */ /* 0x000fea0003800000 */
.L_x_35584:
        /* <DEDUP_REMOVED lines=21> */
.L_x_35593:
[----:B------:R-:W-:Y:S05]  /*7070*/  BSYNC B1 ;  /* 0x0000000000017941 */ /* 0x000fea0003800000 */
.L_x_35592:
[----:B------:R-:W-:Y:S01]  /*7080*/  IMAD.SHL.U32 R3, R3, 0x200000, RZ ;  /* 0x0020000003037824 */ /* 0x000fe200078e00ff */
[----:B------:R-:W-:-:S04]  /*7090*/  LEA R5, R0, 0x37800000, 0x17 ;  /* 0x3780000000057811 */ /* 0x000fc800078eb8ff */
[----:B------:R-:W-:Y:S02]  /*70a0*/  LOP3.LUT R18, R5, R3, R18, 0xfe, !PT ;  /* 0x0000000305127212 */ /* 0x000fe400078efe12 */
.L_x_35591:
[----:B------:R-:W-:Y:S05]  /*70b0*/  BSYNC B0 ;  /* 0x0000000000007941 */ /* 0x000fea0003800000 */
.L_x_35590:
[----:B------:R-:W0:Y:S01]  /*70c0*/  F2I.FTZ.TRUNC.NTZ R18, R18 ;  /* 0x0000001200127305 */ /* 0x000e22000021f100 */
[----:B------:R-:W-:Y:S05]  /*70d0*/  BRA `(.L_x_35534) ;  /* 0x0000028000007947 */ /* 0x000fea0003800000 */
.L_x_35583:
        /* <DEDUP_REMOVED lines=14> */
.L_x_35597:
[----:B------:R-:W-:Y:S05]  /*71c0*/  BSYNC B0 ;  /* 0x0000000000007941 */ /* 0x000fea0003800000 */
.L_x_35596:
[----:B------:R-:W0:Y:S01]  /*71d0*/  F2I.FTZ.TRUNC.NTZ R18, R18 ;  /* 0x0000001200127305 */ /* 0x000e22000021f100 */
[----:B------:R-:W-:Y:S05]  /*71e0*/  BRA `(.L_x_35534) ;  /* 0x0000017000007947 */ /* 0x000fea0003800000 */
.L_x_35571:
        /* <DEDUP_REMOVED lines=20> */
.L_x_35595:
[----:B------:R0:W5:Y:S01]  /*7330*/  LDG.E R18, [R4.64] ;  /* 0x0000002404127981 */ /* 0x000162000c1e1900 */
[----:B------:R-:W-:Y:S05]  /*7340*/  BRA `(.L_x_35534) ;  /* 0x0000001000007947 */ /* 0x000fea0003800000 */
.L_x_35594:
[----:B------:R0:W5:Y:S02]  /*7350*/  LDG.E R18, [R4.64] ;  /* 0x0000002404127981 */ /* 0x000164000c1e1900 */
.L_x_35534:
[----:B------:R-:W-:Y:S05]  /*7360*/  BSYNC B6 ;  /* 0x0000000000067941 */ /* 0x000fea0003800000 */
.L_x_35533:
[----:B0-----:R-:W0:Y:S01]  /*7370*/  S2R R19, SR_TID.X ;  /* 0x0000000000137919 */ /* 0x001e220000002100 */
[----:B------:R-:W4:Y:S01]  /*7380*/  LDC.U8 R17, c[0x0][0x190] ;  /* 0x00006400ff117b82 */ /* 0x000f220000000000 */
[----:B------:R-:W-:Y:S01]  /*7390*/  BSSY B6, `(.L_x_35598) ;  /* 0x00000f5000067945 */ /* 0x000fe20003800000 */
[----:B--2--5:R-:W-:Y:S02]  /*73a0*/  IMNMX R27, R27, R26, !PT ;  /* 0x0000001a1b1b7217 */ /* 0x024fe40007800200 */
[----:B-1-3--:R-:W-:Y:S02]  /*73b0*/  IMNMX R24, R29, R24, !PT ;  /* 0x000000181d187217 */ /* 0x00afe40007800200 */
[----:B----4-:R-:W-:Y:S02]  /*73c0*/  IMNMX R22, R22, R25, !PT ;  /* 0x0000001916167217 */ /* 0x010fe40007800200 */
[----:B------:R-:W-:-:S02]  /*73d0*/  IMNMX R18, R23, R18, !PT ;  /* 0x0000001217127217 */ /* 0x000fc40007800200 */
        /* <DEDUP_REMOVED lines=21> */
.L_x_35603:
[----:B------:R0:W-:Y:S01]  /*7530*/  STG.E.U8 [R8.64], R27 ;  /* 0x0000001b08007986 */ /* 0x0001e2000c101124 */
[----:B------:R-:W-:Y:S05]  /*7540*/  BRA `(.L_x_35599) ;  /* 0x00000d9000007947 */ /* 0x000fea0003800000 */
.L_x_35602:
        /* <DEDUP_REMOVED lines=10> */
.L_x_35606:
[----:B------:R0:W-:Y:S01]  /*75f0*/  STG.E [R8.64], R27 ;  /* 0x0000001b08007986 */ /* 0x0001e2000c101924 */
[----:B------:R-:W-:Y:S05]  /*7600*/  BRA `(.L_x_35599) ;  /* 0x00000cd000007947 */ /* 0x000fea0003800000 */
.L_x_35605:
[----:B------:R0:W-:Y:S01]  /*7610*/  STG.E.U16 [R8.64], R27 ;  /* 0x0000001b08007986 */ /* 0x0001e2000c101524 */
[----:B------:R-:W-:Y:S05]  /*7620*/  BRA `(.L_x_35599) ;  /* 0x00000cb000007947 */ /* 0x000fea0003800000 */
.L_x_35601:
        /* <DEDUP_REMOVED lines=9> */
.L_x_35608:
[----:B------:R-:W0:Y:S02]  /*76c0*/  I2F R0, R27 ;  /* 0x0000001b00007306 */ /* 0x000e240000201400 */
[----:B0-----:R-:W-:-:S05]  /*76d0*/  F2FP.PACK_AB R0, RZ, R0 ;  /* 0x00000000ff00723e */ /* 0x001fca00000000ff */
[----:B------:R0:W-:Y:S01]  /*76e0*/  STG.E.U16 [R8.64], R0 ;  /* 0x0000000008007986 */ /* 0x0001e2000c101524 */
[----:B------:R-:W-:Y:S05]  /*76f0*/  BRA `(.L_x_35599) ;  /* 0x00000be000007947 */ /* 0x000fea0003800000 */
.L_x_35607:
        /* <DEDUP_REMOVED lines=10> */
.L_x_35610:
[----:B------:R-:W0:Y:S02]  /*77a0*/  I2F R27, R27 ;  /* 0x0000001b001b7306 */ /* 0x000e240000201400 */
[----:B0-----:R-:W-:-:S04]  /*77b0*/  F2FP.PACK_AB R3, RZ, R27 ;  /* 0x0000001bff03723e */ /* 0x001fc800000000ff */
[----:B------:R-:W-:-:S05]  /*77c0*/  PRMT R3, R3, 0x5410, RZ ;  /* 0x0000541003037816 */ /* 0x000fca00000000ff */
[----:B------:R0:W-:Y:S01]  /*77d0*/  STG.E [R8.64], R3 ;  /* 0x0000000308007986 */ /* 0x0001e2000c101924 */
[----:B------:R-:W-:Y:S05]  /*77e0*/  BRA `(.L_x_35599) ;  /* 0x00000af000007947 */ /* 0x000fea0003800000 */
.L_x_35609:
[----:B------:R-:W0:Y:S02]  /*77f0*/  I2F.F64 R4, R27 ;  /* 0x0000001b00047312 */ /* 0x000e240000201c00 */
[----:B0-----:R0:W-:Y:S01]  /*7800*/  STG.E.64 [R8.64], R4 ;  /* 0x0000000408007986 */ /* 0x0011e2000c101b24 */
[----:B------:R-:W-:Y:S05]  /*7810*/  BRA `(.L_x_35599) ;  /* 0x00000ac000007947 */ /* 0x000fea0003800000 */
.L_x_35600:
        /* <DEDUP_REMOVED lines=12> */
.L_x_35613:
[----:B------:R-:W0:Y:S01]  /*78e0*/  I2F.F64 R4, R27 ;  /* 0x0000001b00047312 */ /* 0x000e220000201c00 */
[----:B------:R-:W-:-:S05]  /*78f0*/  CS2R R6, SRZ ;  /* 0x0000000000067805 */ /* 0x000fca000001ff00 */
[----:B0-----:R0:W-:Y:S01]  /*7900*/  STG.E.128 [R8.64], R4 ;  /* 0x0000000408007986 */ /* 0x0011e2000c101d24 */
[----:B------:R-:W-:Y:S05]  /*7910*/  BRA `(.L_x_35599) ;  /* 0x000009c000007947 */ /* 0x000fea0003800000 */
.L_x_35612:
        /* <DEDUP_REMOVED lines=21> */
.L_x_35617:
[----:B------:R-:W-:Y:S05]  /*7a70*/  BSYNC B0 ;  /* 0x0000000000007941 */ /* 0x000fea0003800000 */
.L_x_35616:
[----:B------:R-:W-:-:S05]  /*7a80*/  LOP3.LUT R5, R0, R5, RZ, 0xfc, !PT ;  /* 0x0000000500057212 */ /* 0x000fca00078efcff */
[----:B------:R0:W-:Y:S01]  /*7a90*/  STG.E.U8 [R8.64], R5 ;  /* 0x0000000508007986 */ /* 0x0001e2000c101124 */
[----:B------:R-:W-:Y:S05]  /*7aa0*/  BRA `(.L_x_35599) ;  /* 0x0000083000007947 */ /* 0x000fea0003800000 */
.L_x_35615:
        /* <DEDUP_REMOVED lines=13> */
.L_x_35619:
[----:B------:R-:W-:Y:S01]  /*7b80*/  IMAD.MOV.U32 R0, RZ, RZ, 0x7f ;  /* 0x0000007fff007424 */ /* 0x000fe200078e00ff */
[----:B------:R-:W-:-:S04]  /*7b90*/  ISETP.GT.U32.AND P0, PT, R3, 0x7f800000, PT ;  /* 0x7f8000000300780c */ /* 0x000fc80003f04070 */
[----:B------:R-:W-:-:S04]  /*7ba0*/  SEL R0, R0, 0x7c, P0 ;  /* 0x0000007c00007807 */ /* 0x000fc80000000000 */
.L_x_35620:
[----:B------:R-:W-:Y:S05]  /*7bb0*/  BSYNC B0 ;  /* 0x0000000000007941 */ /* 0x000fea0003800000 */
.L_x_35618:
[----:B------:R-:W-:-:S04]  /*7bc0*/  LOP3.LUT R3, R27, 0x80000000, RZ, 0xc0, !PT ;  /* 0x800000001b037812 */ /* 0x000fc800078ec0ff */
[----:B------:R-:W-:-:S04]  /*7bd0*/  SHF.R.U32.HI R3, RZ, 0x18, R3 ;  /* 0x00000018ff037819 */ /* 0x000fc80000011603 */
[----:B------:R-:W-:-:S05]  /*7be0*/  LOP3.LUT R3, R0, R3, RZ, 0xfc, !PT ;  /* 0x0000000300037212 */ /* 0x000fca00078efcff */
[----:B------:R0:W-:Y:S01]  /*7bf0*/  STG.E.U8 [R8.64], R3 ;  /* 0x0000000308007986 */ /* 0x0001e2000c101124 */
[----:B------:R-:W-:Y:S05]  /*7c00*/  BRA `(.L_x_35599) ;  /* 0x000006d000007947 */ /* 0x000fea0003800000 */
.L_x_35614:
[----:B------:R-:W0:Y:S02]  /*7c10*/  I2F R0, R27 ;  /* 0x0000001b00007306 */ /* 0x000e240000201400 */
[----:B0-----:R-:W-:-:S05]  /*7c20*/  F2FP.BF16.PACK_AB R0, RZ, R0 ;  /* 0x00000000ff00723e */ /* 0x001fca00000010ff */
[----:B------:R0:W-:Y:S01]  /*7c30*/  STG.E.U16 [R8.64], R0 ;  /* 0x0000000008007986 */ /* 0x0001e2000c101524 */
[----:B------:R-:W-:Y:S05]  /*7c40*/  BRA `(.L_x_35599) ;  /* 0x0000069000007947 */ /* 0x000fea0003800000 */
.L_x_35611:
        /* <DEDUP_REMOVED lines=10> */
.L_x_35623:
        /* <DEDUP_REMOVED lines=17> */
.L_x_35626:
[----:B------:R-:W-:-:S04]  /*7e00*/  LOP3.LUT R3, R27, 0x80000000, RZ, 0xc0, !PT ;  /* 0x800000001b037812 */ /* 0x000fc800078ec0ff */
[----:B------:R-:W-:-:S04]  /*7e10*/  SHF.R.U32.HI R3, RZ, 0x18, R3 ;  /* 0x00000018ff037819 */ /* 0x000fc80000011603 */
[----:B------:R-:W-:-:S04]  /*7e20*/  LOP3.LUT R0, R0, R3, RZ, 0xfc, !PT ;  /* 0x0000000300007212 */ /* 0x000fc800078efcff */
[----:B------:R-:W-:Y:S02]  /*7e30*/  PRMT R4, R0, 0x7610, R4 ;  /* 0x0000761000047816 */ /* 0x000fe40000000004 */
.L_x_35625:
[----:B------:R-:W-:Y:S05]  /*7e40*/  BSYNC B0 ;  /* 0x0000000000007941 */ /* 0x000fea0003800000 */
.L_x_35624:
[----:B------:R0:W-:Y:S01]  /*7e50*/  STG.E.U8 [R8.64], R4 ;  /* 0x0000000408007986 */ /* 0x0001e2000c101124 */
[----:B------:R-:W-:Y:S05]  /*7e60*/  BRA `(.L_x_35599) ;  /* 0x0000047000007947 */ /* 0x000fea0003800000 */
.L_x_35622:
        /* <DEDUP_REMOVED lines=17> */
.L_x_35629:
[----:B------:R-:W-:-:S04]  /*7f80*/  LOP3.LUT R3, R27, 0x80000000, RZ, 0xc0, !PT ;  /* 0x800000001b037812 */ /* 0x000fc800078ec0ff */
[----:B------:R-:W-:-:S04]  /*7f90*/  SHF.R.U32.HI R3, RZ, 0x18, R3 ;  /* 0x00000018ff037819 */ /* 0x000fc80000011603 */
[----:B------:R-:W-:-:S04]  /*7fa0*/  LOP3.LUT R0, R0, R3, RZ, 0xfc, !PT ;  /* 0x0000000300007212 */ /* 0x000fc800078efcff */
[----:B------:R-:W-:Y:S02]  /*7fb0*/  PRMT R4, R0, 0x7610, R4 ;  /* 0x0000761000047816 */ /* 0x000fe40000000004 */
.L_x_35628:
[----:B------:R-:W-:Y:S05]  /*7fc0*/  BSYNC B0 ;  /* 0x0000000000007941 */ /* 0x000fea0003800000 */
.L_x_35627:
[----:B------:R0:W-:Y:S01]  /*7fd0*/  STG.E.U8 [R8.64], R4 ;  /* 0x0000000408007986 */ /* 0x0001e2000c101124 */
[----:B------:R-:W-:Y:S05]  /*7fe0*/  BRA `(.L_x_35599) ;  /* 0x000002f000007947 */ /* 0x000fea0003800000 */
.L_x_35621:
        /* <DEDUP_REMOVED lines=22> */
.L_x_35604:
        /* <DEDUP_REMOVED lines=20> */
.L_x_35631:
[--C-:B------:R-:W-:Y:S01]  /*8290*/  SHF.R.S32.HI R5, RZ, 0x1f, R27.reuse ;  /* 0x0000001fff057819 */ /* 0x100fe2000001141b */
[----:B------:R-:W-:-:S05]  /*82a0*/  IMAD.MOV.U32 R4, RZ, RZ, R27 ;  /* 0x000000ffff047224 */ /* 0x000fca00078e001b */
[----:B------:R0:W-:Y:S01]  /*82b0*/  STG.E.64 [R8.64], R4 ;  /* 0x0000000408007986 */ /* 0x0001e2000c101b24 */
[----:B------:R-:W-:Y:S05]  /*82c0*/  BRA `(.L_x_35599) ;  /* 0x0000001000007947 */ /* 0x000fea0003800000 */
.L_x_35630:
[----:B------:R0:W-:Y:S02]  /*82d0*/  STG.E [R8.64], R27 ;  /* 0x0000001b08007986 */ /* 0x0001e4000c101924 */
.L_x_35599:
[----:B------:R-:W-:Y:S05]  /*82e0*/  BSYNC B6 ;  /* 0x0000000000067941 */ /* 0x000fea0003800000 */
.L_x_35598:
        /* <DEDUP_REMOVED lines=21> */
.L_x_35637:
[----:B------:R0:W-:Y:S01]  /*8440*/  STG.E.U8 [R8.64], R24 ;  /* 0x0000001808007986 */ /* 0x0001e2000c101124 */
[----:B------:R-:W-:Y:S05]  /*8450*/  BRA `(.L_x_35639) ;  /* 0x00000d7000007947 */ /* 0x000fea0003800000 */
.L_x_35636:
        /* <DEDUP_REMOVED lines=9> */
.L_x_35641:
[----:B------:R0:W-:Y:S01]  /*84f0*/  STG.E [R8.64], R24 ;  /* 0x0000001808007986 */ /* 0x0001e2000c101924 */
[----:B------:R-:W-:Y:S05]  /*8500*/  BRA `(.L_x_35639) ;  /* 0x00000cc000007947 */ /* 0x000fea0003800000 */
.L_x_35640:
[----:B------:R0:W-:Y:S01]  /*8510*/  STG.E.U16 [R8.64], R24 ;  /* 0x0000001808007986 */ /* 0x0001e2000c101524 */
[----:B------:R-:W-:Y:S05]  /*8520*/  BRA `(.L_x_35639) ;  /* 0x00000ca000007947 */ /* 0x000fea0003800000 */
.L_x_35635:
        /* <DEDUP_REMOVED lines=9> */
.L_x_35643:
[----:B------:R-:W0:Y:S02]  /*85c0*/  I2F R0, R24 ;  /* 0x0000001800007306 */ /* 0x000e240000201400 */
[----:B0-----:R-:W-:-:S05]  /*85d0*/  F2FP.PACK_AB R0, RZ, R0 ;  /* 0x00000000ff00723e */ /* 0x001fca00000000ff */
[----:B------:R0:W-:Y:S01]  /*85e0*/  STG.E.U16 [R8.64], R0 ;  /* 0x0000000008007986 */ /* 0x0001e2000c101524 */
[----:B------:R-:W-:Y:S05]  /*85f0*/  BRA `(.L_x_35639) ;  /* 0x00000bd000007947 */ /* 0x000fea0003800000 */
.L_x_35642:
        /* <DEDUP_REMOVED lines=10> */
.L_x_35645:
[----:B------:R-:W0:Y:S02]  /*86a0*/  I2F R24, R24 ;  /* 0x0000001800187306 */ /* 0x000e240000201400 */
[----:B0-----:R-:W-:-:S04]  /*86b0*/  F2FP.PACK_AB R3, RZ, R24 ;  /* 0x00000018ff03723e */ /* 0x001fc800000000ff */
[----:B------:R-:W-:-:S05]  /*86c0*/  PRMT R3, R3, 0x5410, RZ ;  /* 0x0000541003037816 */ /* 0x000fca00000000ff */
[----:B------:R0:W-:Y:S01]  /*86d0*/  STG.E [R8.64], R3 ;  /* 0x0000000308007986 */ /* 0x0001e2000c101924 */
[----:B------:R-:W-:Y:S05]  /*86e0*/  BRA `(.L_x_35639) ;  /* 0x00000ae000007947 */ /* 0x000fea0003800000 */
.L_x_35644:
[----:B------:R-:W0:Y:S02]  /*86f0*/  I2F.F64 R24, R24 ;  /* 0x0000001800187312 */ /* 0x000e240000201c00 */
[----:B0-----:R0:W-:Y:S01]  /*8700*/  STG.E.64 [R8.64], R24 ;  /* 0x0000001808007986 */ /* 0x0011e2000c101b24 */
[----:B------:R-:W-:Y:S05]  /*8710*/  BRA `(.L_x_35639) ;  /* 0x00000ab000007947 */ /* 0x000fea0003800000 */
.L_x_35634:
        /* <DEDUP_REMOVED lines=12> */
.L_x_35648:
[----:B------:R-:W0:Y:S01]  /*87e0*/  I2F.F64 R4, R24 ;  /* 0x0000001800047312 */ /* 0x000e220000201c00 */
[----:B------:R-:W-:-:S05]  /*87f0*/  CS2R R6, SRZ ;  /* 0x0000000000067805 */ /* 0x000fca000001ff00 */
[----:B0-----:R0:W-:Y:S01]  /*8800*/  STG.E.128 [R8.64], R4 ;  /* 0x0000000408007986 */ /* 0x0011e2000c101d24 */
[----:B------:R-:W-:Y:S05]  /*8810*/  BRA `(.L_x_35639) ;  /* 0x000009b000007947 */ /* 0x000fea0003800000 */
.L_x_35647:
        /* <DEDUP_REMOVED lines=21> */
.L_x_35652:
[----:B------:R-:W-:Y:S05]  /*8970*/  BSYNC B0 ;  /* 0x0000000000007941 */ /* 0x000fea0003800000 */
.L_x_35651:
[----:B------:R-:W-:-:S05]  /*8980*/  LOP3.LUT R5, R0, R5, RZ, 0xfc, !PT ;  /* 0x0000000500057212 */ /* 0x000fca00078efcff */
[----:B------:R0:W-:Y:S01]  /*8990*/  STG.E.U8 [R8.64], R5 ;  /* 0x0000000508007986 */ /* 0x0001e2000c101124 */
[----:B------:R-:W-:Y:S05]  /*89a0*/  BRA `(.L_x_35639) ;  /* 0x0000082000007947 */ /* 0x000fea0003800000 */
.L_x_35650:
        /* <DEDUP_REMOVED lines=13> */
.L_x_35654:
[----:B------:R-:W-:Y:S01]  /*8a80*/  IMAD.MOV.U32 R0, RZ, RZ, 0x7f ;  /* 0x0000007fff007424 */ /* 0x000fe200078e00ff */
[----:B------:R-:W-:-:S04]  /*8a90*/  ISETP.GT.U32.AND P0, PT, R3, 0x7f800000, PT ;  /* 0x7f8000000300780c */ /* 0x000fc80003f04070 */
[----:B------:R-:W-:-:S04]  /*8aa0*/  SEL R0, R0, 0x7c, P0 ;  /* 0x0000007c00007807 */ /* 0x000fc80000000000 */
.L_x_35655:
[----:B------:R-:W-:Y:S05]  /*8ab0*/  BSYNC B0 ;  /* 0x0000000000007941 */ /* 0x000fea0003800000 */
.L_x_35653:
[----:B------:R-:W-:-:S04]  /*8ac0*/  LOP3.LUT R3, R5, 0x80000000, RZ, 0xc0, !PT ;  /* 0x8000000005037812 */ /* 0x000fc800078ec0ff */
[----:B------:R-:W-:-:S04]  /*8ad0*/  SHF.R.U32.HI R3, RZ, 0x18, R3 ;  /* 0x00000018ff037819 */ /* 0x000fc80000011603 */
[----:B------:R-:W-:-:S05]  /*8ae0*/  LOP3.LUT R3, R0, R3, RZ, 0xfc, !PT ;  /* 0x0000000300037212 */ /* 0x000fca00078efcff */
[----:B------:R0:W-:Y:S01]  /*8af0*/  STG.E.U8 [R8.64], R3 ;  /* 0x0000000308007986 */ /* 0x0001e2000c101124 */
[----:B------:R-:W-:Y:S05]  /*8b00*/  BRA `(.L_x_35639) ;  /* 0x000006c000007947 */ /* 0x000fea0003800000 */
.L_x_35649:
[----:B------:R-:W0:Y:S02]  /*8b10*/  I2F R0, R24 ;  /* 0x0000001800007306 */ /* 0x000e240000201400 */
[----:B0-----:R-:W-:-:S05]  /*8b20*/  F2FP.BF16.PACK_AB R0, RZ, R0 ;  /* 0x00000000ff00723e */ /* 0x001fca00000010ff */
[----:B------:R0:W-:Y:S01]  /*8b30*/  STG.E.U16 [R8.64], R0 ;  /* 0x0000000008007986 */ /* 0x0001e2000c101524 */
[----:B------:R-:W-:Y:S05]  /*8b40*/  BRA `(.L_x_35639) ;  /* 0x0000068000007947 */ /* 0x000fea0003800000 */
.L_x_35646:
        /* <DEDUP_REMOVED lines=10> */
.L_x_35658:
        /* <DEDUP_REMOVED lines=17> */
.L_x_35661:
[----:B------:R-:W-:-:S04]  /*8d00*/  LOP3.LUT R3, R5, 0x80000000, RZ, 0xc0, !PT ;  /* 0x8000000005037812 */ /* 0x000fc800078ec0ff */
[----:B------:R-:W-:-:S04]  /*8d10*/  SHF.R.U32.HI R3, RZ, 0x18, R3 ;  /* 0x00000018ff037819 */ /* 0x000fc80000011603 */
[----:B------:R-:W-:-:S04]  /*8d20*/  LOP3.LUT R0, R0, R3, RZ, 0xfc, !PT ;  /* 0x0000000300007212 */ /* 0x000fc800078efcff */
[----:B------:R-:W-:Y:S02]  /*8d30*/  PRMT R4, R0, 0x7610, R4 ;  /* 0x0000761000047816 */ /* 0x000fe40000000004 */
.L_x_35660:
[----:B------:R-:W-:Y:S05]  /*8d40*/  BSYNC B0 ;  /* 0x0000000000007941 */ /* 0x000fea0003800000 */
.L_x_35659:
[----:B------:R0:W-:Y:S01]  /*8d50*/  STG.E.U8 [R8.64], R4 ;  /* 0x0000000408007986 */ /* 0x0001e2000c101124 */
[----:B------:R-:W-:Y:S05]  /*8d60*/  BRA `(.L_x_35639) ;  /* 0x0000046000007947 */ /* 0x000fea0003800000 */
.L_x_35657:
        /* <DEDUP_REMOVED lines=17> */
.L_x_35664:
[----:B------:R-:W-:-:S04]  /*8e80*/  LOP3.LUT R3, R5, 0x80000000, RZ, 0xc0, !PT ;  /* 0x8000000005037812 */ /* 0x000fc800078ec0ff */
[----:B------:R-:W-:-:S04]  /*8e90*/  SHF.R.U32.HI R3, RZ, 0x18, R3 ;  /* 0x00000018ff037819 */ /* 0x000fc80000011603 */
[----:B------:R-:W-:-:S04]  /*8ea0*/  LOP3.LUT R0, R0, R3, RZ, 0xfc, !PT ;  /* 0x0000000300007212 */ /* 0x000fc800078efcff */
[----:B------:R-:W-:Y:S02]  /*8eb0*/  PRMT R4, R0, 0x7610, R4 ;  /* 0x0000761000047816 */ /* 0x000fe40000000004 */
.L_x_35663:
[----:B------:R-:W-:Y:S05]  /*8ec0*/  BSYNC B0 ;  /* 0x0000000000007941 */ /* 0x000fea0003800000 */
.L_x_35662:
[----:B------:R0:W-:Y:S01]  /*8ed0*/  STG.E.U8 [R8.64], R4 ;  /* 0x0000000408007986 */ /* 0x0001e2000c101124 */
[----:B------:R-:W-:Y:S05]  /*8ee0*/  BRA `(.L_x_35639) ;  /* 0x000002e000007947 */ /* 0x000fea0003800000 */
.L_x_35656:
        /* <DEDUP_REMOVED lines=22> */
.L_x_35638:
        /* <DEDUP_REMOVED lines=20> */
.L_x_35666:
[----:B------:R-:W-:-:S05]  /*9190*/  SHF.R.S32.HI R25, RZ, 0x1f, R24 ;  /* 0x0000001fff197819 */ /* 0x000fca0000011418 */
[----:B------:R0:W-:Y:S01]  /*91a0*/  STG.E.64 [R8.64], R24 ;  /* 0x0000001808007986 */ /* 0x0001e2000c101b24 */
[----:B------:R-:W-:Y:S05]  /*91b0*/  BRA `(.L_x_35639) ;  /* 0x0000001000007947 */ /* 0x000fea0003800000 */
.L_x_35665:
[----:B------:R0:W-:Y:S02]  /*91c0*/  STG.E [R8.64], R24 ;  /* 0x0000001808007986 */ /* 0x0001e4000c101924 */
.L_x_35639:
        /* <DEDUP_REMOVED lines=21> */
.L_x_35670:
[----:B------:R0:W-:Y:S01]  /*9320*/  STG.E.U8 [R8.64], R22 ;  /* 0x0000001608007986 */ /* 0x0001e2000c101124 */
[----:B------:R-:W-:Y:S05]  /*9330*/  BRA `(.L_x_35672) ;  /* 0x00000d7000007947 */ /* 0x000fea0003800000 */
.L_x_35669:
        /* <DEDUP_REMOVED lines=9> */
.L_x_35674:
[----:B------:R0:W-:Y:S01]  /*93d0*/  STG.E [R8.64], R22 ;  /* 0x0000001608007986 */ /* 0x0001e2000c101924 */
[----:B------:R-:W-:Y:S05]  /*93e0*/  BRA `(.L_x_35672) ;  /* 0x00000cc000007947 */ /* 0x000fea0003800000 */
.L_x_35673:
[----:B------:R0:W-:Y:S01]  /*93f0*/  STG.E.U16 [R8.64], R22 ;  /* 0x0000001608007986 */ /* 0x0001e2000c101524 */
[----:B------:R-:W-:Y:S05]  /*9400*/  BRA `(.L_x_35672) ;  /* 0x00000ca000007947 */ /* 0x000fea0003800000 */
.L_x_35668:
        /* <DEDUP_REMOVED lines=9> */
.L_x_35676:
[----:B------:R-:W0:Y:S02]  /*94a0*/  I2F R0, R22 ;  /* 0x0000001600007306 */ /* 0x000e240000201400 */
[----:B0-----:R-:W-:-:S05]  /*94b0*/  F2FP.PACK_AB R0, RZ, R0 ;  /* 0x00000000ff00723e */ /* 0x001fca00000000ff */
[----:B------:R0:W-:Y:S01]  /*94c0*/  STG.E.U16 [R8.64], R0 ;  /* 0x0000000008007986 */ /* 0x0001e2000c101524 */
[----:B------:R-:W-:Y:S05]  /*94d0*/  BRA `(.L_x_35672) ;  /* 0x00000bd000007947 */ /* 0x000fea0003800000 */
.L_x_35675:
        /* <DEDUP_REMOVED lines=10> */
.L_x_35678:
[----:B------:R-:W0:Y:S02]  /*9580*/  I2F R22, R22 ;  /* 0x0000001600167306 */ /* 0x000e240000201400 */
[----:B0-----:R-:W-:-:S04]  /*9590*/  F2FP.PACK_AB R3, RZ, R22 ;  /* 0x00000016ff03723e */ /* 0x001fc800000000ff */
[----:B------:R-:W-:-:S05]  /*95a0*/  PRMT R3, R3, 0x5410, RZ ;  /* 0x0000541003037816 */ /* 0x000fca00000000ff */
[----:B------:R0:W-:Y:S01]  /*95b0*/  STG.E [R8.64], R3 ;  /* 0x0000000308007986 */ /* 0x0001e2000c101924 */
[----:B------:R-:W-:Y:S05]  /*95c0*/  BRA `(.L_x_35672) ;  /* 0x00000ae000007947 */ /* 0x000fea0003800000 */
.L_x_35677:
[----:B------:R-:W0:Y:S02]  /*95d0*/  I2F.F64 R22, R22 ;  /* 0x0000001600167312 */ /* 0x000e240000201c00 */
[----:B0-----:R0:W-:Y:S01]  /*95e0*/  STG.E.64 [R8.64], R22 ;  /* 0x0000001608007986 */ /* 0x0011e2000c101b24 */
[----:B------:R-:W-:Y:S05]  /*95f0*/  BRA `(.L_x_35672) ;  /* 0x00000ab000007947 */ /* 0x000fea0003800000 */
.L_x_35667:
        /* <DEDUP_REMOVED lines=12> */
.L_x_35681:
[----:B------:R-:W0:Y:S01]  /*96c0*/  I2F.F64 R4, R22 ;  /* 0x0000001600047312 */ /* 0x000e220000201c00 */
[----:B------:R-:W-:-:S05]  /*96d0*/  CS2R R6, SRZ ;  /* 0x0000000000067805 */ /* 0x000fca000001ff00 */
[----:B0-----:R0:W-:Y:S01]  /*96e0*/  STG.E.128 [R8.64], R4 ;  /* 0x0000000408007986 */ /* 0x0011e2000c101d24 */
[----:B------:R-:W-:Y:S05]  /*96f0*/  BRA `(.L_x_35672) ;  /* 0x000009b000007947 */ /* 0x000fea0003800000 */
.L_x_35680:
        /* <DEDUP_REMOVED lines=21> */
.L_x_35685:
[----:B------:R-:W-:Y:S05]  /*9850*/  BSYNC B0 ;  /* 0x0000000000007941 */ /* 0x000fea0003800000 */
.L_x_35684:
[----:B------:R-:W-:-:S05]  /*9860*/  LOP3.LUT R5, R0, R5, RZ, 0xfc, !PT ;  /* 0x0000000500057212 */ /* 0x000fca00078efcff */
[----:B------:R0:W-:Y:S01]  /*9870*/  STG.E.U8 [R8.64], R5 ;  /* 0x0000000508007986 */ /* 0x0001e2000c101124 */
[----:B------:R-:W-:Y:S05]  /*9880*/  BRA `(.L_x_35672) ;  /* 0x0000082000007947 */ /* 0x000fea0003800000 */
.L_x_35683:
        /* <DEDUP_REMOVED lines=13> */
.L_x_35687:
[----:B------:R-:W-:Y:S01]  /*9960*/  IMAD.MOV.U32 R0, RZ, RZ, 0x7f ;  /* 0x0000007fff007424 */ /* 0x000fe200078e00ff */
[----:B------:R-:W-:-:S04]  /*9970*/  ISETP.GT.U32.AND P0, PT, R3, 0x7f800000, PT ;  /* 0x7f8000000300780c */ /* 0x000fc80003f04070 */
[----:B------:R-:W-:-:S04]  /*9980*/  SEL R0, R0, 0x7c, P0 ;  /* 0x0000007c00007807 */ /* 0x000fc80000000000 */
.L_x_35688:
[----:B------:R-:W-:Y:S05]  /*9990*/  BSYNC B0 ;  /* 0x0000000000007941 */ /* 0x000fea0003800000 */
.L_x_35686:
[----:B------:R-:W-:-:S04]  /*99a0*/  LOP3.LUT R3, R5, 0x80000000, RZ, 0xc0, !PT ;  /* 0x8000000005037812 */ /* 0x000fc800078ec0ff */
[----:B------:R-:W-:-:S04]  /*99b0*/  SHF.R.U32.HI R3, RZ, 0x18, R3 ;  /* 0x00000018ff037819 */ /* 0x000fc80000011603 */
[----:B------:R-:W-:-:S05]  /*99c0*/  LOP3.LUT R3, R0, R3, RZ, 0xfc, !PT ;  /* 0x0000000300037212 */ /* 0x000fca00078efcff */
[----:B------:R0:W-:Y:S01]  /*99d0*/  STG.E.U8 [R8.64], R3 ;  /* 0x0000000308007986 */ /* 0x0001e2000c101124 */
[----:B------:R-:W-:Y:S05]  /*99e0*/  BRA `(.L_x_35672) ;  /* 0x000006c000007947 */ /* 0x000fea0003800000 */
.L_x_35682:
[----:B------:R-:W0:Y:S02]  /*99f0*/  I2F R0, R22 ;  /* 0x0000001600007306 */ /* 0x000e240000201400 */
[----:B0-----:R-:W-:-:S05]  /*9a00*/  F2FP.BF16.PACK_AB R0, RZ, R0 ;  /* 0x00000000ff00723e */ /* 0x001fca00000010ff */
[----:B------:R0:W-:Y:S01]  /*9a10*/  STG.E.U16 [R8.64], R0 ;  /* 0x0000000008007986 */ /* 0x0001e2000c101524 */
[----:B------:R-:W-:Y:S05]  /*9a20*/  BRA `(.L_x_35672) ;  /* 0x0000068000007947 */ /* 0x000fea0003800000 */
.L_x_35679:
        /* <DEDUP_REMOVED lines=10> */
.L_x_35691:
        /* <DEDUP_REMOVED lines=17> */
.L_x_35694:
[----:B------:R-:W-:-:S04]  /*9be0*/  LOP3.LUT R3, R5, 0x80000000, RZ, 0xc0, !PT ;  /* 0x8000000005037812 */ /* 0x000fc800078ec0ff */
[----:B------:R-:W-:-:S04]  /*9bf0*/  SHF.R.U32.HI R3, RZ, 0x18, R3 ;  /* 0x00000018ff037819 */ /* 0x000fc80000011603 */
[----:B------:R-:W-:-:S04]  /*9c00*/  LOP3.LUT R0, R0, R3, RZ, 0xfc, !PT ;  /* 0x0000000300007212 */ /* 0x000fc800078efcff */
[----:B------:R-:W-:Y:S02]  /*9c10*/  PRMT R4, R0, 0x7610, R4 ;  /* 0x0000761000047816 */ /* 0x000fe40000000004 */
.L_x_35693:
[----:B------:R-:W-:Y:S05]  /*9c20*/  BSYNC B0 ;  /* 0x0000000000007941 */ /* 0x000fea0003800000 */
.L_x_35692:
[----:B------:R0:W-:Y:S01]  /*9c30*/  STG.E.U8 [R8.64], R4 ;  /* 0x0000000408007986 */ /* 0x0001e2000c101124 */
[----:B------:R-:W-:Y:S05]  /*9c40*/  BRA `(.L_x_35672) ;  /* 0x0000046000007947 */ /* 0x000fea0003800000 */
.L_x_35690:
        /* <DEDUP_REMOVED lines=17> */
.L_x_35697:
[----:B------:R-:W-:-:S04]  /*9d60*/  LOP3.LUT R3, R5, 0x80000000, RZ, 0xc0, !PT ;  /* 0x8000000005037812 */ /* 0x000fc800078ec0ff */
[----:B------:R-:W-:-:S04]  /*9d70*/  SHF.R.U32.HI R3, RZ, 0x18, R3 ;  /* 0x00000018ff037819 */ /* 0x000fc80000011603 */
[----:B------:R-:W-:-:S04]  /*9d80*/  LOP3.LUT R0, R0, R3, RZ, 0xfc, !PT ;  /* 0x0000000300007212 */ /* 0x000fc800078efcff */
[----:B------:R-:W-:Y:S02]  /*9d90*/  PRMT R4, R0, 0x7610, R4 ;  /* 0x0000761000047816 */ /* 0x000fe40000000004 */
.L_x_35696:
[----:B------:R-:W-:Y:S05]  /*9da0*/  BSYNC B0 ;  /* 0x0000000000007941 */ /* 0x000fea0003800000 */
.L_x_35695:
[----:B------:R0:W-:Y:S01]  /*9db0*/  STG.E.U8 [R8.64], R4 ;  /* 0x0000000408007986 */ /* 0x0001e2000c101124 */
[----:B------:R-:W-:Y:S05]  /*9dc0*/  BRA `(.L_x_35672) ;  /* 0x000002e000007947 */ /* 0x000fea0003800000 */
.L_x_35689:
        /* <DEDUP_REMOVED lines=22> */
.L_x_35671:
        /* <DEDUP_REMOVED lines=20> */
.L_x_35699:
[----:B------:R-:W-:-:S05]  /*a070*/  SHF.R.S32.HI R23, RZ, 0x1f, R22 ;  /* 0x0000001fff177819 */ /* 0x000fca0000011416 */
[----:B------:R0:W-:Y:S01]  /*a080*/  STG.E.64 [R8.64], R22 ;  /* 0x0000001608007986 */ /* 0x0001e2000c101b24 */
[----:B------:R-:W-:Y:S05]  /*a090*/  BRA `(.L_x_35672) ;  /* 0x0000001000007947 */ /* 0x000fea0003800000 */
.L_x_35698:
[----:B------:R0:W-:Y:S02]  /*a0a0*/  STG.E [R8.64], R22 ;  /* 0x0000001608007986 */ /* 0x0001e4000c101924 */
.L_x_35672:
[----:B------:R-:W-:Y:S02]  /*a0b0*/  IADD3 R19, R19, 0x80, RZ ;  /* 0x0000008013137810 */ /* 0x000fe40007ffe0ff */
.L_x_35633:
[----:B------:R-:W-:Y:S05]  /*a0c0*/  BSYNC B6 ;  /* 0x0000000000067941 */ /* 0x000fea0003800000 */
.L_x_35632:
        /* <DEDUP_REMOVED lines=19> */
.L_x_35703:
[----:B------:R-:W-:Y:S01]  /*a200*/  STG.E.U8 [R2.64], R18 ;  /* 0x0000001202007986 */ /* 0x000fe2000c101124 */
[----:B------:R-:W-:Y:S05]  /*a210*/  EXIT ;  /* 0x000000000000794d */ /* 0x000fea0003800000 */
.L_x_35702:
        /* <DEDUP_REMOVED lines=9> */
.L_x_35706:
[----:B------:R-:W-:Y:S01]  /*a2b0*/  STG.E [R2.64], R18 ;  /* 0x0000001202007986 */ /* 0x000fe2000c101924 */
[----:B------:R-:W-:Y:S05]  /*a2c0*/  EXIT ;  /* 0x000000000000794d */ /* 0x000fea0003800000 */
.L_x_35705:
[----:B------:R-:W-:Y:S01]  /*a2d0*/  STG.E.U16 [R2.64], R18 ;  /* 0x0000001202007986 */ /* 0x000fe2000c101524 */
[----:B------:R-:W-:Y:S05]  /*a2e0*/  EXIT ;  /* 0x000000000000794d */ /* 0x000fea0003800000 */
.L_x_35701:
        /* <DEDUP_REMOVED lines=9> */
.L_x_35708:
[----:B------:R-:W0:Y:S02]  /*a380*/  I2F R0, R18 ;  /* 0x0000001200007306 */ /* 0x000e240000201400 */
[----:B0-----:R-:W-:-:S05]  /*a390*/  F2FP.PACK_AB R0, RZ, R0 ;  /* 0x00000000ff00723e */ /* 0x001fca00000000ff */
[----:B------:R-:W-:Y:S01]  /*a3a0*/  STG.E.U16 [R2.64], R0 ;  /* 0x0000000002007986 */ /* 0x000fe2000c101524 */
[----:B------:R-:W-:Y:S05]  /*a3b0*/  EXIT ;  /* 0x000000000000794d */ /* 0x000fea0003800000 */
.L_x_35707:
        /* <DEDUP_REMOVED lines=10> */
.L_x_35710:
[----:B------:R-:W0:Y:S02]  /*a460*/  I2F R18, R18 ;  /* 0x0000001200127306 */ /* 0x000e240000201400 */
[----:B0-----:R-:W-:-:S04]  /*a470*/  F2FP.PACK_AB R5, RZ, R18 ;  /* 0x00000012ff05723e */ /* 0x001fc800000000ff */
[----:B------:R-:W-:-:S05]  /*a480*/  PRMT R5, R5, 0x5410, RZ ;  /* 0x0000541005057816 */ /* 0x000fca00000000ff */
[----:B------:R-:W-:Y:S01]  /*a490*/  STG.E [R2.64], R5 ;  /* 0x0000000502007986 */ /* 0x000fe2000c101924 */
[----:B------:R-:W-:Y:S05]  /*a4a0*/  EXIT ;  /* 0x000000000000794d */ /* 0x000fea0003800000 */
.L_x_35709:
[----:B------:R-:W0:Y:S02]  /*a4b0*/  I2F.F64 R18, R18 ;  /* 0x0000001200127312 */ /* 0x000e240000201c00 */
[----:B0-----:R-:W-:Y:S01]  /*a4c0*/  STG.E.64 [R2.64], R18 ;  /* 0x0000001202007986 */ /* 0x001fe2000c101b24 */
[----:B------:R-:W-:Y:S05]  /*a4d0*/  EXIT ;  /* 0x000000000000794d */ /* 0x000fea0003800000 */
.L_x_35700:
        /* <DEDUP_REMOVED lines=12> */
.L_x_35713:
[----:B------:R-:W0:Y:S01]  /*a5a0*/  I2F.F64 R4, R18 ;  /* 0x0000001200047312 */ /* 0x000e220000201c00 */
[----:B------:R-:W-:-:S05]  /*a5b0*/  CS2R R6, SRZ ;  /* 0x0000000000067805 */ /* 0x000fca000001ff00 */
[----:B0-----:R-:W-:Y:S01]  /*a5c0*/  STG.E.128 [R2.64], R4 ;  /* 0x0000000402007986 */ /* 0x001fe2000c101d24 */
[----:B------:R-:W-:Y:S05]  /*a5d0*/  EXIT ;  /* 0x000000000000794d */ /* 0x000fea0003800000 */
.L_x_35712:
        /* <DEDUP_REMOVED lines=21> */
.L_x_35717:
[----:B------:R-:W-:Y:S05]  /*a730*/  BSYNC B0 ;  /* 0x0000000000007941 */ /* 0x000fea0003800000 */
.L_x_35716:
[----:B------:R-:W-:-:S05]  /*a740*/  LOP3.LUT R5, R0, R5, RZ, 0xfc, !PT ;  /* 0x0000000500057212 */ /* 0x000fca00078efcff */
[----:B------:R-:W-:Y:S01]  /*a750*/  STG.E.U8 [R2.64], R5 ;  /* 0x0000000502007986 */ /* 0x000fe2000c101124 */
[----:B------:R-:W-:Y:S05]  /*a760*/  EXIT ;  /* 0x000000000000794d */ /* 0x000fea0003800000 */
.L_x_35715:
        /* <DEDUP_REMOVED lines=13> */
.L_x_35719:
[----:B------:R-:W-:Y:S01]  /*a840*/  IMAD.MOV.U32 R0, RZ, RZ, 0x7f ;  /* 0x0000007fff007424 */ /* 0x000fe200078e00ff */
[----:B------:R-:W-:-:S04]  /*a850*/  ISETP.GT.U32.AND P0, PT, R4, 0x7f800000, PT ;  /* 0x7f8000000400780c */ /* 0x000fc80003f04070 */
[----:B------:R-:W-:-:S04]  /*a860*/  SEL R0, R0, 0x7c, P0 ;  /* 0x0000007c00007807 */ /* 0x000fc80000000000 */
.L_x_35720:
[----:B------:R-:W-:Y:S05]  /*a870*/  BSYNC B0 ;  /* 0x0000000000007941 */ /* 0x000fea0003800000 */
.L_x_35718:
[----:B------:R-:W-:-:S04]  /*a880*/  LOP3.LUT R4, R5, 0x80000000, RZ, 0xc0, !PT ;  /* 0x8000000005047812 */ /* 0x000fc800078ec0ff */
[----:B------:R-:W-:-:S04]  /*a890*/  SHF.R.U32.HI R5, RZ, 0x18, R4 ;  /* 0x00000018ff057819 */ /* 0x000fc80000011604 */
[----:B------:R-:W-:-:S05]  /*a8a0*/  LOP3.LUT R5, R0, R5, RZ, 0xfc, !PT ;  /* 0x0000000500057212 */ /* 0x000fca00078efcff */
[----:B------:R-:W-:Y:S01]  /*a8b0*/  STG.E.U8 [R2.64], R5 ;  /* 0x0000000502007986 */ /* 0x000fe2000c101124 */
[----:B------:R-:W-:Y:S05]  /*a8c0*/  EXIT ;  /* 0x000000000000794d */ /* 0x000fea0003800000 */
.L_x_35714:
[----:B------:R-:W0:Y:S02]  /*a8d0*/  I2F R0, R18 ;  /* 0x0000001200007306 */ /* 0x000e240000201400 */
[----:B0-----:R-:W-:-:S05]  /*a8e0*/  F2FP.BF16.PACK_AB R0, RZ, R0 ;  /* 0x00000000ff00723e */ /* 0x001fca00000010ff */
[----:B------:R-:W-:Y:S01]  /*a8f0*/  STG.E.U16 [R2.64], R0 ;  /* 0x0000000002007986 */ /* 0x000fe2000c101524 */
[----:B------:R-:W-:Y:S05]  /*a900*/  EXIT ;  /* 0x000000000000794d */ /* 0x000fea0003800000 */
.L_x_35711:
        /* <DEDUP_REMOVED lines=10> */
.L_x_35723:
        /* <DEDUP_REMOVED lines=17> */
.L_x_35726:
[----:B------:R-:W-:-:S04]  /*aac0*/  LOP3.LUT R0, R7, 0x80000000, RZ, 0xc0, !PT ;  /* 0x8000000007007812 */ /* 0x000fc800078ec0ff */
[----:B------:R-:W-:-:S04]  /*aad0*/  SHF.R.U32.HI R5, RZ, 0x18, R0 ;  /* 0x00000018ff057819 */ /* 0x000fc80000011600 */
[----:B------:R-:W-:-:S04]  /*aae0*/  LOP3.LUT R4, R4, R5, RZ, 0xfc, !PT ;  /* 0x0000000504047212 */ /* 0x000fc800078efcff */
[----:B------:R-:W-:Y:S02]  /*aaf0*/  PRMT R0, R4, 0x7610, R0 ;  /* 0x0000761004007816 */ /* 0x000fe40000000000 */
.L_x_35725:
[----:B------:R-:W-:Y:S05]  /*ab00*/  BSYNC B0 ;  /* 0x0000000000007941 */ /* 0x000fea0003800000 */
.L_x_35724:
[----:B------:R-:W-:Y:S01]  /*ab10*/  STG.E.U8 [R2.64], R0 ;  /* 0x0000000002007986 */ /* 0x000fe2000c101124 */
[----:B------:R-:W-:Y:S05]  /*ab20*/  EXIT ;  /* 0x000000000000794d */ /* 0x000fea0003800000 */
.L_x_35722:
        /* <DEDUP_REMOVED lines=17> */
.L_x_35729:
[----:B------:R-:W-:-:S04]  /*ac40*/  LOP3.LUT R0, R7, 0x80000000, RZ, 0xc0, !PT ;  /* 0x8000000007007812 */ /* 0x000fc800078ec0ff */
[----:B------:R-:W-:-:S04]  /*ac50*/  SHF.R.U32.HI R5, RZ, 0x18, R0 ;  /* 0x00000018ff057819 */ /* 0x000fc80000011600 */
[----:B------:R-:W-:-:S04]  /*ac60*/  LOP3.LUT R4, R4, R5, RZ, 0xfc, !PT ;  /* 0x0000000504047212 */ /* 0x000fc800078efcff */
[----:B------:R-:W-:Y:S02]  /*ac70*/  PRMT R0, R4, 0x7610, R0 ;  /* 0x0000761004007816 */ /* 0x000fe40000000000 */
.L_x_35728:
[----:B------:R-:W-:Y:S05]  /*ac80*/  BSYNC B0 ;  /* 0x0000000000007941 */ /* 0x000fea0003800000 */
.L_x_35727:
[----:B------:R-:W-:Y:S01]  /*ac90*/  STG.E.U8 [R2.64], R0 ;  /* 0x0000000002007986 */ /* 0x000fe2000c101124 */
[----:B------:R-:W-:Y:S05]  /*aca0*/  EXIT ;  /* 0x000000000000794d */ /* 0x000fea0003800000 */
.L_x_35721:
        /* <DEDUP_REMOVED lines=22> */
.L_x_35704:
        /* <DEDUP_REMOVED lines=20> */
.L_x_35731:
[----:B------:R-:W-:-:S05]  /*af50*/  SHF.R.S32.HI R19, RZ, 0x1f, R18 ;  /* 0x0000001fff137819 */ /* 0x000fca0000011412 */
[----:B------:R-:W-:Y:S01]  /*af60*/  STG.E.64 [R2.64], R18 ;  /* 0x0000001202007986 */ /* 0x000fe2000c101b24 */
[----:B------:R-:W-:Y:S05]  /*af70*/  EXIT ;  /* 0x000000000000794d */ /* 0x000fea0003800000 */
.L_x_35730:
[----:B------:R-:W-:Y:S01]  /*af80*/  STG.E [R2.64], R18 ;  /* 0x0000001202007986 */ /* 0x000fe2000c101924 */
[----:B------:R-:W-:Y:S05]  /*af90*/  EXIT ;  /* 0x000000000000794d */ /* 0x000fea0003800000 */
.L_x_35732:
        /* <DEDUP_REMOVED lines=14> */
.L_x_40283:


//--------------------- .text._ZN2at6native18elementwise_kernelILi128ELi2EZNS0_22gpu_kernel_impl_nocastINS0_13BinaryFunctorIiiiZZZNS0_19maximum_kernel_cudaERNS_18TensorIteratorBaseEENKUlvE_clEvENKUlvE1_clEvEUliiE_EEEEvS5_RKT_EUliE_EEviT1_ --------------------------
	.section	.text._ZN2at6native18elementwise_kernelILi128ELi2EZNS0_22gpu_kernel_impl_nocastINS0_13BinaryFunctorIiiiZZZNS0_19maximum_kernel_cudaERNS_18TensorIteratorBaseEENKUlvE_clEvENKUlvE1_clEvEUliiE_EEEEvS5_RKT_EUliE_EEviT1_,"ax",@progbits
	.sectioninfo	@"SHI_REGISTERS=14"
	.align	128
        .global         _ZN2at6native18elementwise_kernelILi128ELi2EZNS0_22gpu_kernel_impl_nocastINS0_13BinaryFunctorIiiiZZZNS0_19maximum_kernel_cudaERNS_18TensorIteratorBaseEENKUlvE_clEvENKUlvE1_clEvEUliiE_EEEEvS5_RKT_EUliE_EEviT1_
        .type           _ZN2at6native18elementwise_kernelILi128ELi2EZNS0_22gpu_kernel_impl_nocastINS0_13BinaryFunctorIiiiZZZNS0_19maximum_kernel_cudaERNS_18TensorIteratorBaseEENKUlvE_clEvENKUlvE1_clEvEUliiE_EEEEvS5_RKT_EUliE_EEviT1_,@function
        .size           _ZN2at6native18elementwise_kernelILi128ELi2EZNS0_22gpu_kernel_impl_nocastINS0_13BinaryFunctorIiiiZZZNS0_19maximum_kernel_cudaERNS_18TensorIteratorBaseEENKUlvE_clEvENKUlvE1_clEvEUliiE_EEEEvS5_RKT_EUliE_EEviT1_,(.L_x_40284 - _ZN2at6native18elementwise_kernelILi128ELi2EZNS0_22gpu_kernel_impl_nocastINS0_13BinaryFunctorIiiiZZZNS0_19maximum_kernel_cudaERNS_18TensorIteratorBaseEENKUlvE_clEvENKUlvE1_clEvEUliiE_EEEEvS5_RKT_EUliE_EEviT1_)
        .other          _ZN2at6native18elementwise_kernelILi128ELi2EZNS0_22gpu_kernel_impl_nocastINS0_13BinaryFunctorIiiiZZZNS0_19maximum_kernel_cudaERNS_18TensorIteratorBaseEENKUlvE_clEvENKUlvE1_clEvEUliiE_EEEEvS5_RKT_EUliE_EEviT1_,@"STO_CUDA_ENTRY STV_DEFAULT"
_ZN2at6native18elementwise_kernelILi128ELi2EZNS0_22gpu_kernel_impl_nocastINS0_13BinaryFunctorIiiiZZZNS0_19maximum_kernel_cudaERNS_18TensorIteratorBaseEENKUlvE_clEvENKUlvE1_clEvEUliiE_EEEEvS5_RKT_EUliE_EEviT1_:
.text._ZN2at6native18elementwise_kernelILi128ELi2EZNS0_22gpu_kernel_impl_nocastINS0_13BinaryFunctorIiiiZZZNS0_19maximum_kernel_cudaERNS_18TensorIteratorBaseEENKUlvE_clEvENKUlvE1_clEvEUliiE_EEEEvS5_RKT_EUliE_EEviT1_:
        /* <DEDUP_REMOVED lines=262> */
.L_x_35735:
        /* <DEDUP_REMOVED lines=9> */
[----:B--2---:R-:W-:-:S05]  /*10f0*/  IMNMX R11, R4, R7, !PT ;  /* 0x00000007040b7217 */ /* 0x004fca0007800200 */
[----:B------:R0:W-:Y:S02]  /*1100*/  STG.E [R2.64], R11 ;  /* 0x0000000b02007986 */ /* 0x0001e4000c101904 */
.L_x_35734:
[----:B------:R-:W-:Y:S05]  /*1110*/  BSYNC B0 ;  /* 0x0000000000007941 */ /* 0x000fea0003800000 */
.L_x_35733:
        /* <DEDUP_REMOVED lines=255> */
.L_x_35736:
        /* <DEDUP_REMOVED lines=8> */
[----:B--2---:R-:W-:-:S05]  /*2190*/  IMNMX R9, R4, R3, !PT ;  /* 0x0000000304097217 */ /* 0x004fca0007800200 */
[----:B------:R-:W-:Y:S01]  /*21a0*/  STG.E [R6.64], R9 ;  /* 0x0000000906007986 */ /* 0x000fe2000c101904 */
[----:B------:R-:W-:Y:S05]  /*21b0*/  EXIT ;  /* 0x000000000000794d */ /* 0x000fea0003800000 */
.L_x_35737:
        /* <DEDUP_REMOVED lines=12> */
.L_x_40284:


//--------------------- .text._ZN2at6native27unrolled_elementwise_kernelINS0_13BinaryFunctorIiiiZZZNS0_19maximum_kernel_cudaERNS_18TensorIteratorBaseEENKUlvE_clEvENKUlvE1_clEvEUliiE_EESt5arrayIPcLm3EELi4E23TrivialOffsetCalculatorILi2EjESC_ILi1EjENS0_6memory15LoadWithoutCastENSF_16StoreWithoutCastEEEviT_T0_T2_T3_T4_T5_ --------------------------
	.section	.text._ZN2at6native27unrolled_elementwise_kernelINS0_13BinaryFunctorIiiiZZZNS0_19maximum_kernel_cudaERNS_18TensorIteratorBaseEENKUlvE_clEvENKUlvE1_clEvEUliiE_EESt5arrayIPcLm3EELi4E23TrivialOffsetCalculatorILi2EjESC_ILi1EjENS0_6memory15LoadWithoutCastENSF_16StoreWithoutCastEEEviT_T0_T2_T3_T4_T5_,"ax",@progbits
	.sectioninfo	@"SHI_REGISTERS=26"
	.align	128
        .global         _ZN2at6native27unrolled_elementwise_kernelINS0_13BinaryFunctorIiiiZZZNS0_19maximum_kernel_cudaERNS_18TensorIteratorBaseEENKUlvE_clEvENKUlvE1_clEvEUliiE_EESt5arrayIPcLm3EELi4E23TrivialOffsetCalculatorILi2EjESC_ILi1EjENS0_6memory15LoadWithoutCastENSF_16StoreWithoutCastEEEviT_T0_T2_T3_T4_T5_
        .type           _ZN2at6native27unrolled_elementwise_kernelINS0_13BinaryFunctorIiiiZZZNS0_19maximum_kernel_cudaERNS_18TensorIteratorBaseEENKUlvE_clEvENKUlvE1_clEvEUliiE_EESt5arrayIPcLm3EELi4E23TrivialOffsetCalculatorILi2EjESC_ILi1EjENS0_6memory15LoadWithoutCastENSF_16StoreWithoutCastEEEviT_T0_T2_T3_T4_T5_,@function
        .size           _ZN2at6native27unrolled_elementwise_kernelINS0_13BinaryFunctorIiiiZZZNS0_19maximum_kernel_cudaERNS_18TensorIteratorBaseEENKUlvE_clEvENKUlvE1_clEvEUliiE_EESt5arrayIPcLm3EELi4E23TrivialOffsetCalculatorILi2EjESC_ILi1EjENS0_6memory15LoadWithoutCastENSF_16StoreWithoutCastEEEviT_T0_T2_T3_T4_T5_,(.L_x_40285 - _ZN2at6native27unrolled_elementwise_kernelINS0_13BinaryFunctorIiiiZZZNS0_19maximum_kernel_cudaERNS_18TensorIteratorBaseEENKUlvE_clEvENKUlvE1_clEvEUliiE_EESt5arrayIPcLm3EELi4E23TrivialOffsetCalculatorILi2EjESC_ILi1EjENS0_6memory15LoadWithoutCastENSF_16StoreWithoutCastEEEviT_T0_T2_T3_T4_T5_)
        .other          _ZN2at6native27unrolled_elementwise_kernelINS0_13BinaryFunctorIiiiZZZNS0_19maximum_kernel_cudaERNS_18TensorIteratorBaseEENKUlvE_clEvENKUlvE1_clEvEUliiE_EESt5arrayIPcLm3EELi4E23TrivialOffsetCalculatorILi2EjESC_ILi1EjENS0_6memory15LoadWithoutCastENSF_16StoreWithoutCastEEEviT_T0_T2_T3_T4_T5_,@"STO_CUDA_ENTRY STV_DEFAULT"
_ZN2at6native27unrolled_elementwise_kernelINS0_13BinaryFunctorIiiiZZZNS0_19maximum_kernel_cudaERNS_18TensorIteratorBaseEENKUlvE_clEvENKUlvE1_clEvEUliiE_EESt5arrayIPcLm3EELi4E23TrivialOffsetCalculatorILi2EjESC_ILi1EjENS0_6memory15LoadWithoutCastENSF_16StoreWithoutCastEEEviT_T0_T2_T3_T4_T5_:
.text._ZN2at6native27unrolled_elementwise_kernelINS0_13BinaryFunctorIiiiZZZNS0_19maximum_kernel_cudaERNS_18TensorIteratorBaseEENKUlvE_clEvENKUlvE1_clEvEUliiE_EESt5arrayIPcLm3EELi4E23TrivialOffsetCalculatorILi2EjESC_ILi1EjENS0_6memory15LoadWithoutCastENSF_16StoreWithoutCastEEEviT_T0_T2_T3_T4_T5_:
        /* <DEDUP_REMOVED lines=50> */
[----:B--2---:R-:W-:Y:S01]  /*0320*/  IMNMX R3, R3, R4, !PT ;  /* 0x0000000403037217 */ /* 0x004fe20007800200 */
[----:B------:R-:W-:-:S05]  /*0330*/  @!P0 IMAD.WIDE.U32 R4, R5, R14, c[0x0][0x168] ;  /* 0x00005a0005048625 */ /* 0x000fca00078e000e */
[----:B------:R0:W-:Y:S01]  /*0340*/  @!P0 STG.E [R4.64], R3 ;  /* 0x0000000304008986 */ /* 0x0001e2000c101904 */
        /* <DEDUP_REMOVED lines=13> */
.L_x_35739:
[----:B0-----:R-:W-:Y:S05]  /*0420*/  BSYNC B0 ;  /* 0x0000000000007941 */ /* 0x001fea0003800000 */
.L_x_35738:
[----:B------:R-:W-:-:S13]  /*0430*/  ISETP.GE.AND P0, PT, R15, R2, PT ;  /* 0x000000020f00720c */ /* 0x000fda0003f06270 */
[----:B------:R-:W-:Y:S05]  /*0440*/  @P0 EXIT ;  /* 0x000000000000094d */ /* 0x000fea0003800000 */
[----:B------:R-:W-:Y:S01]  /*0450*/  HFMA2.MMA R3, -RZ, RZ, 0, 2.384185791015625e-07 ;  /* 0x00000004ff037435 */ /* 0x000fe200000001ff */
[----:B------:R-:W-:Y:S01]  /*0460*/  IMAD R2, R0, 0x200, R15 ;  /* 0x0000020000027824 */ /* 0x000fe200078e020f */
[----:B-----5:R-:W-:-:S08]  /*0470*/  IMNMX R11, R10, R11, !PT ;  /* 0x0000000b0a0b7217 */ /* 0x020fd00007800200 */
[----:B------:R-:W-:-:S05]  /*0480*/  IMAD.WIDE.U32 R2, R2, R3, c[0x0][0x168] ;  /* 0x00005a0002027625 */ /* 0x000fca00078e0003 */
[----:B------:R-:W-:Y:S01]  /*0490*/  STG.E [R2.64], R11 ;  /* 0x0000000b02007986 */ /* 0x000fe2000c101904 */
[----:B------:R-:W-:Y:S05]  /*04a0*/  EXIT ;  /* 0x000000000000794d */ /* 0x000fea0003800000 */
.L_x_35740:
        /* <DEDUP_REMOVED lines=13> */
.L_x_40285:


//--------------------- .text._ZN2at6native29vectorized_elementwise_kernelILi2ENS0_13BinaryFunctorIiiiZZZNS0_19maximum_kernel_cudaERNS_18TensorIteratorBaseEENKUlvE_clEvENKUlvE1_clEvEUliiE_EESt5arrayIPcLm3EEEEviT0_T1_ --------------------------
	.section	.text._ZN2at6native29vectorized_elementwise_kernelILi2ENS0_13BinaryFunctorIiiiZZZNS0_19maximum_kernel_cudaERNS_18TensorIteratorBaseEENKUlvE_clEvENKUlvE1_clEvEUliiE_EESt5arrayIPcLm3EEEEviT0_T1_,"ax",@progbits
	.sectioninfo	@"SHI_REGISTERS=32"
	.align	128
        .global         _ZN2at6native29vectorized_elementwise_kernelILi2ENS0_13BinaryFunctorIiiiZZZNS0_19maximum_kernel_cudaERNS_18TensorIteratorBaseEENKUlvE_clEvENKUlvE1_clEvEUliiE_EESt5arrayIPcLm3EEEEviT0_T1_
        .type           _ZN2at6native29vectorized_elementwise_kernelILi2ENS0_13BinaryFunctorIiiiZZZNS0_19maximum_kernel_cudaERNS_18TensorIteratorBaseEENKUlvE_clEvENKUlvE1_clEvEUliiE_EESt5arrayIPcLm3EEEEviT0_T1_,@function
        .size           _ZN2at6native29vectorized_elementwise_kernelILi2ENS0_13BinaryFunctorIiiiZZZNS0_19maximum_kernel_cudaERNS_18TensorIteratorBaseEENKUlvE_clEvENKUlvE1_clEvEUliiE_EESt5arrayIPcLm3EEEEviT0_T1_,(.L_x_40286 - _ZN2at6native29vectorized_elementwise_kernelILi2ENS0_13BinaryFunctorIiiiZZZNS0_19maximum_kernel_cudaERNS_18TensorIteratorBaseEENKUlvE_clEvENKUlvE1_clEvEUliiE_EESt5arrayIPcLm3EEEEviT0_T1_)
        .other          _ZN2at6native29vectorized_elementwise_kernelILi2ENS0_13BinaryFunctorIiiiZZZNS0_19maximum_kernel_cudaERNS_18TensorIteratorBaseEENKUlvE_clEvENKUlvE1_clEvEUliiE_EESt5arrayIPcLm3EEEEviT0_T1_,@"STO_CUDA_ENTRY STV_DEFAULT"
_ZN2at6native29vectorized_elementwise_kernelILi2ENS0_13BinaryFunctorIiiiZZZNS0_19maximum_kernel_cudaERNS_18TensorIteratorBaseEENKUlvE_clEvENKUlvE1_clEvEUliiE_EESt5arrayIPcLm3EEEEviT0_T1_:
.text._ZN2at6native29vectorized_elementwise_kernelILi2ENS0_13BinaryFunctorIiiiZZZNS0_19maximum_kernel_cudaERNS_18TensorIteratorBaseEENKUlvE_clEvENKUlvE1_clEvEUliiE_EESt5arrayIPcLm3EEEEviT0_T1_:
        /* <DEDUP_REMOVED lines=23> */
[----:B--2---:R-:W-:Y:S02]  /*0170*/  IMNMX R15, R15, R17, !PT ;  /* 0x000000110f0f7217 */ /* 0x004fe40007800200 */
[----:B------:R-:W-:-:S05]  /*0180*/  IMNMX R14, R14, R16, !PT ;  /* 0x000000100e0e7217 */ /* 0x000fca0007800200 */
[----:B------:R-:W-:Y:S01]  /*0190*/  STG.E.64 [R22.64], R14 ;  /* 0x0000000e16007986 */ /* 0x000fe2000c101b04 */
[----:B---3--:R-:W-:Y:S02]  /*01a0*/  IMNMX R9, R9, R11, !PT ;  /* 0x0000000b09097217 */ /* 0x008fe40007800200 */
[----:B------:R-:W-:-:S05]  /*01b0*/  IMNMX R8, R8, R10, !PT ;  /* 0x0000000a08087217 */ /* 0x000fca0007800200 */
[----:B------:R-:W-:Y:S01]  /*01c0*/  STG.E.64 [R22.64+0x400], R8 ;  /* 0x0004000816007986 */ /* 0x000fe2000c101b04 */
[----:B----4-:R-:W-:Y:S02]  /*01d0*/  IMNMX R3, R5, R3, !PT ;  /* 0x0000000305037217 */ /* 0x010fe40007800200 */
[----:B------:R-:W-:-:S05]  /*01e0*/  IMNMX R2, R4, R2, !PT ;  /* 0x0000000204027217 */ /* 0x000fca0007800200 */
[----:B------:R-:W-:Y:S01]  /*01f0*/  STG.E.64 [R22.64+0x800], R2 ;  /* 0x0008000216007986 */ /* 0x000fe2000c101b04 */
[----:B-----5:R-:W-:Y:S02]  /*0200*/  IMNMX R7, R7, R13, !PT ;  /* 0x0000000d07077217 */ /* 0x020fe40007800200 */
[----:B------:R-:W-:-:S05]  /*0210*/  IMNMX R6, R6, R12, !PT ;  /* 0x0000000c06067217 */ /* 0x000fca0007800200 */
[----:B------:R-:W-:Y:S01]  /*0220*/  STG.E.64 [R22.64+0xc00], R6 ;  /* 0x000c000616007986 */ /* 0x000fe2000c101b04 */
[----:B------:R-:W-:Y:S05]  /*0230*/  EXIT ;  /* 0x000000000000794d */ /* 0x000fea0003800000 */
.L_x_35741:
        /* <DEDUP_REMOVED lines=82> */
[----:B--2---:R-:W-:-:S05]  /*0760*/  IMNMX R21, R21, R20, !PT ;  /* 0x0000001415157217 */ /* 0x004fca0007800200 */
[----:B------:R0:W-:Y:S01]  /*0770*/  @!P0 STG.E [R4.64], R21 ;  /* 0x0000001504008986 */ /* 0x0001e2000c101904 */
        /* <DEDUP_REMOVED lines=21> */
.L_x_35744:
[----:B0-----:R-:W-:-:S13]  /*08d0*/  ISETP.GE.AND P0, PT, R13, R12, PT ;  /* 0x0000000c0d00720c */ /* 0x001fda0003f06270 */
[----:B------:R-:W-:Y:S05]  /*08e0*/  @P0 BRA `(.L_x_35746) ;  /* 0x000000c000000947 */ /* 0x000fea0003800000 */
[----:B------:R-:W-:Y:S01]  /*08f0*/  IMAD.IADD R2, R0, 0x1, R13 ;  /* 0x0000000100027824 */ /* 0x000fe200078e020d */
[----:B------:R-:W-:Y:S01]  /*0900*/  IADD3 R13, R13, 0x80, RZ ;  /* 0x000000800d0d7810 */ /* 0x000fe20007ffe0ff */
[----:B------:R-:W-:-:S04]  /*0910*/  IMAD.MOV.U32 R3, RZ, RZ, 0x4 ;  /* 0x00000004ff037424 */ /* 0x000fc800078e00ff */
[----:B------:R-:W-:-:S05]  /*0920*/  IMAD.WIDE.U32 R2, R2, R3, c[0x0][0x168] ;  /* 0x00005a0002027625 */ /* 0x000fca00078e0003 */
[----:B------:R0:W-:Y:S02]  /*0930*/  STG.E [R2.64], R15 ;  /* 0x0000000f02007986 */ /* 0x0001e4000c101904 */
.L_x_35745:
[----:B------:R-:W-:-:S13]  /*0940*/  ISETP.GE.AND P0, PT, R13, R12, PT ;  /* 0x0000000c0d00720c */ /* 0x000fda0003f06270 */
[----:B------:R-:W-:Y:S05]  /*0950*/  @P0 BRA `(.L_x_35747) ;  /* 0x000000d000000947 */ /* 0x000fea0003800000 */
[----:B0-----:R-:W-:Y:S01]  /*0960*/  IADD3 R2, R0, R13, RZ ;  /* 0x0000000d00027210 */ /* 0x001fe20007ffe0ff */
[----:B------:R-:W-:Y:S01]  /*0970*/  IMAD.MOV.U32 R3, RZ, RZ, 0x4 ;  /* 0x00000004ff037424 */ /* 0x000fe200078e00ff */
[----:B------:R-:W-:-:S03]  /*0980*/  IADD3 R13, R13, 0x80, RZ ;  /* 0x000000800d0d7810 */ /* 0x000fc60007ffe0ff */
[----:B------:R-:W-:-:S05]  /*0990*/  IMAD.WIDE.U32 R2, R2, R3, c[0x0][0x168] ;  /* 0x00005a0002027625 */ /* 0x000fca00078e0003 */
[----:B------:R0:W-:Y:S02]  /*09a0*/  STG.E [R2.64], R22 ;  /* 0x0000001602007986 */ /* 0x0001e4000c101904 */
.L_x_35746:
        /* <DEDUP_REMOVED lines=8> */
.L_x_35747:
[----:B------:R-:W-:Y:S05]  /*0a30*/  BSYNC B1 ;  /* 0x0000000000017941 */ /* 0x000fea0003800000 */
.L_x_35743:
[----:B------:R-:W-:-:S13]  /*0a40*/  ISETP.GE.AND P0, PT, R13, R12, PT ;  /* 0x0000000c0d00720c */ /* 0x000fda0003f06270 */
[----:B0-----:R-:W-:Y:S01]  /*0a50*/  @!P0 IMAD.IADD R2, R0, 0x1, R13 ;  /* 0x0000000100028824 */ /* 0x001fe200078e020d */
[----:B------:R-:W-:Y:S01]  /*0a60*/  @!P0 IADD3 R13, R13, 0x80, RZ ;  /* 0x000000800d0d8810 */ /* 0x000fe20007ffe0ff */
[----:B------:R-:W-:-:S04]  /*0a70*/  @!P0 IMAD.MOV.U32 R3, RZ, RZ, 0x4 ;  /* 0x00000004ff038424 */ /* 0x000fc800078e00ff */
[----:B------:R-:W-:-:S05]  /*0a80*/  @!P0 IMAD.WIDE.U32 R2, R2, R3, c[0x0][0x168] ;  /* 0x00005a0002028625 */ /* 0x000fca00078e0003 */
[----:B------:R0:W-:Y:S02]  /*0a90*/  @!P0 STG.E [R2.64], R23 ;  /* 0x0000001702008986 */ /* 0x0001e4000c101904 */
.L_x_35748:
[----:B------:R-:W-:Y:S05]  /*0aa0*/  BSYNC B0 ;  /* 0x0000000000007941 */ /* 0x000fea0003800000 */
.L_x_35742:
        /* <DEDUP_REMOVED lines=8> */
.L_x_35749:
        /* <DEDUP_REMOVED lines=13> */
.L_x_40286:


//--------------------- .text._ZN2at6native29vectorized_elementwise_kernelILi4ENS0_13BinaryFunctorIiiiZZZNS0_19maximum_kernel_cudaERNS_18TensorIteratorBaseEENKUlvE_clEvENKUlvE1_clEvEUliiE_EESt5arrayIPcLm3EEEEviT0_T1_ --------------------------
	.section	.text._ZN2at6native29vectorized_elementwise_kernelILi4ENS0_13BinaryFunctorIiiiZZZNS0_19maximum_kernel_cudaERNS_18TensorIteratorBaseEENKUlvE_clEvENKUlvE1_clEvEUliiE_EESt5arrayIPcLm3EEEEviT0_T1_,"ax",@progbits
	.sectioninfo	@"SHI_REGISTERS=32"
	.align	128
        .global         _ZN2at6native29vectorized_elementwise_kernelILi4ENS0_13BinaryFunctorIiiiZZZNS0_19maximum_kernel_cudaERNS_18TensorIteratorBaseEENKUlvE_clEvENKUlvE1_clEvEUliiE_EESt5arrayIPcLm3EEEEviT0_T1_
        .type           _ZN2at6native29vectorized_elementwise_kernelILi4ENS0_13BinaryFunctorIiiiZZZNS0_19maximum_kernel_cudaERNS_18TensorIteratorBaseEENKUlvE_clEvENKUlvE1_clEvEUliiE_EESt5arrayIPcLm3EEEEviT0_T1_,@function
        .size           _ZN2at6native29vectorized_elementwise_kernelILi4ENS0_13BinaryFunctorIiiiZZZNS0_19maximum_kernel_cudaERNS_18TensorIteratorBaseEENKUlvE_clEvENKUlvE1_clEvEUliiE_EESt5arrayIPcLm3EEEEviT0_T1_,(.L_x_40287 - _ZN2at6native29vectorized_elementwise_kernelILi4ENS0_13BinaryFunctorIiiiZZZNS0_19maximum_kernel_cudaERNS_18TensorIteratorBaseEENKUlvE_clEvENKUlvE1_clEvEUliiE_EESt5arrayIPcLm3EEEEviT0_T1_)
        .other          _ZN2at6native29vectorized_elementwise_kernelILi4ENS0_13BinaryFunctorIiiiZZZNS0_19maximum_kernel_cudaERNS_18TensorIteratorBaseEENKUlvE_clEvENKUlvE1_clEvEUliiE_EESt5arrayIPcLm3EEEEviT0_T1_,@"STO_CUDA_ENTRY STV_DEFAULT"
_ZN2at6native29vectorized_elementwise_kernelILi4ENS0_13BinaryFunctorIiiiZZZNS0_19maximum_kernel_cudaERNS_18TensorIteratorBaseEENKUlvE_clEvENKUlvE1_clEvEUliiE_EESt5arrayIPcLm3EEEEviT0_T1_:
.text._ZN2at6native29vectorized_elementwise_kernelILi4ENS0_13BinaryFunctorIiiiZZZNS0_19maximum_kernel_cudaERNS_18TensorIteratorBaseEENKUlvE_clEvENKUlvE1_clEvEUliiE_EESt5arrayIPcLm3EEEEviT0_T1_:
        /* <DEDUP_REMOVED lines=19> */
[----:B---3--:R-:W-:Y:S02]  /*0130*/  IMNMX R7, R7, R11, !PT ;  /* 0x0000000b07077217 */ /* 0x008fe40007800200 */
[----:B------:R-:W-:Y:S02]  /*0140*/  IMNMX R6, R6, R10, !PT ;  /* 0x0000000a06067217 */ /* 0x000fe40007800200 */
[----:B------:R-:W-:Y:S02]  /*0150*/  IMNMX R5, R5, R9, !PT ;  /* 0x0000000905057217 */ /* 0x000fe40007800200 */
[----:B------:R-:W-:Y:S02]  /*0160*/  IMNMX R4, R4, R8, !PT ;  /* 0x0000000804047217 */ /* 0x000fe40007800200 */
[----:B--2---:R-:W-:Y:S02]  /*0170*/  IMNMX R15, R15, R19, !PT ;  /* 0x000000130f0f7217 */ /* 0x004fe40007800200 */
[----:B------:R-:W-:-:S02]  /*0180*/  IMNMX R14, R14, R18, !PT ;  /* 0x000000120e0e7217 */ /* 0x000fc40007800200 */
[----:B------:R-:W-:Y:S02]  /*0190*/  IMNMX R13, R13, R17, !PT ;  /* 0x000000110d0d7217 */ /* 0x000fe40007800200 */
[----:B------:R-:W-:Y:S01]  /*01a0*/  IMNMX R12, R12, R16, !PT ;  /* 0x000000100c0c7217 */ /* 0x000fe20007800200 */
[----:B------:R-:W-:Y:S04]  /*01b0*/  STG.E.128 [R22.64], R4 ;  /* 0x0000000416007986 */ /* 0x000fe8000c101d04 */
[----:B------:R-:W-:Y:S01]  /*01c0*/  STG.E.128 [R22.64+0x800], R12 ;  /* 0x0008000c16007986 */ /* 0x000fe2000c101d04 */
[----:B------:R-:W-:Y:S05]  /*01d0*/  EXIT ;  /* 0x000000000000794d */ /* 0x000fea0003800000 */
.L_x_35750:
        /* <DEDUP_REMOVED lines=105> */
.L_x_35753:
[----:B0-----:R-:W-:-:S13]  /*0870*/  ISETP.GE.AND P0, PT, R13, R12, PT ;  /* 0x0000000c0d00720c */ /* 0x001fda0003f06270 */
[----:B------:R-:W-:Y:S05]  /*0880*/  @P0 BRA `(.L_x_35755) ;  /* 0x000000c000000947 */ /* 0x000fea0003800000 */
[----:B------:R-:W-:Y:S01]  /*0890*/  IMAD.IADD R2, R0, 0x1, R13 ;  /* 0x0000000100027824 */ /* 0x000fe200078e020d */
[----:B------:R-:W-:Y:S01]  /*08a0*/  IADD3 R13, R13, 0x80, RZ ;  /* 0x000000800d0d7810 */ /* 0x000fe20007ffe0ff */
[----:B------:R-:W-:-:S04]  /*08b0*/  IMAD.MOV.U32 R3, RZ, RZ, 0x4 ;  /* 0x00000004ff037424 */ /* 0x000fc800078e00ff */
[----:B------:R-:W-:-:S05]  /*08c0*/  IMAD.WIDE.U32 R2, R2, R3, c[0x0][0x168] ;  /* 0x00005a0002027625 */ /* 0x000fca00078e0003 */
[----:B------:R0:W-:Y:S02]  /*08d0*/  STG.E [R2.64], R15 ;  /* 0x0000000f02007986 */ /* 0x0001e4000c101904 */
.L_x_35754:
[----:B------:R-:W-:-:S13]  /*08e0*/  ISETP.GE.AND P0, PT, R13, R12, PT ;  /* 0x0000000c0d00720c */ /* 0x000fda0003f06270 */
[----:B------:R-:W-:Y:S05]  /*08f0*/  @P0 BRA `(.L_x_35756) ;  /* 0x000000d000000947 */ /* 0x000fea0003800000 */
[----:B0-----:R-:W-:Y:S01]  /*0900*/  IADD3 R2, R0, R13, RZ ;  /* 0x0000000d00027210 */ /* 0x001fe20007ffe0ff */
[----:B------:R-:W-:Y:S01]  /*0910*/  IMAD.MOV.U32 R3, RZ, RZ, 0x4 ;  /* 0x00000004ff037424 */ /* 0x000fe200078e00ff */
[----:B------:R-:W-:-:S03]  /*0920*/  IADD3 R13, R13, 0x80, RZ ;  /* 0x000000800d0d7810 */ /* 0x000fc60007ffe0ff */
[----:B------:R-:W-:-:S05]  /*0930*/  IMAD.WIDE.U32 R2, R2, R3, c[0x0][0x168] ;  /* 0x00005a0002027625 */ /* 0x000fca00078e0003 */
[----:B------:R0:W-:Y:S02]  /*0940*/  STG.E [R2.64], R22 ;  /* 0x0000001602007986 */ /* 0x0001e4000c101904 */
.L_x_35755:
        /* <DEDUP_REMOVED lines=8> */
.L_x_35756:
[----:B------:R-:W-:Y:S05]  /*09d0*/  BSYNC B1 ;  /* 0x0000000000017941 */ /* 0x000fea0003800000 */
.L_x_35752:
[----:B------:R-:W-:-:S13]  /*09e0*/  ISETP.GE.AND P0, PT, R13, R12, PT ;  /* 0x0000000c0d00720c */ /* 0x000fda0003f06270 */
[----:B0-----:R-:W-:Y:S01]  /*09f0*/  @!P0 IMAD.IADD R2, R0, 0x1, R13 ;  /* 0x0000000100028824 */ /* 0x001fe200078e020d */
[----:B------:R-:W-:Y:S01]  /*0a00*/  @!P0 IADD3 R13, R13, 0x80, RZ ;  /* 0x000000800d0d8810 */ /* 0x000fe20007ffe0ff */
[----:B------:R-:W-:-:S04]  /*0a10*/  @!P0 IMAD.MOV.U32 R3, RZ, RZ, 0x4 ;  /* 0x00000004ff038424 */ /* 0x000fc800078e00ff */
[----:B------:R-:W-:-:S05]  /*0a20*/  @!P0 IMAD.WIDE.U32 R2, R2, R3, c[0x0][0x168] ;  /* 0x00005a0002028625 */ /* 0x000fca00078e0003 */
[----:B------:R0:W-:Y:S02]  /*0a30*/  @!P0 STG.E [R2.64], R23 ;  /* 0x0000001702008986 */ /* 0x0001e4000c101904 */
.L_x_35757:
[----:B------:R-:W-:Y:S05]  /*0a40*/  BSYNC B0 ;  /* 0x0000000000007941 */ /* 0x000fea0003800000 */
.L_x_35751:
        /* <DEDUP_REMOVED lines=8> */
.L_x_35758:
        /* <DEDUP_REMOVED lines=11> */
.L_x_40287:


//--------------------- .text._ZN2at6native29vectorized_elementwise_kernelILi8ENS0_13BinaryFunctorIiiiZZZNS0_19maximum_kernel_cudaERNS_18TensorIteratorBaseEENKUlvE_clEvENKUlvE1_clEvEUliiE_EESt5arrayIPcLm3EEEEviT0_T1_ --------------------------
	.section	.text._ZN2at6native29vectorized_elementwise_kernelILi8ENS0_13BinaryFunctorIiiiZZZNS0_19maximum_kernel_cudaERNS_18TensorIteratorBaseEENKUlvE_clEvENKUlvE1_clEvEUliiE_EESt5arrayIPcLm3EEEEviT0_T1_,"ax",@progbits
	.sectioninfo	@"SHI_REGISTERS=4"
	.align	128
        .global         _ZN2at6native29vectorized_elementwise_kernelILi8ENS0_13BinaryFunctorIiiiZZZNS0_19maximum_kernel_cudaERNS_18TensorIteratorBaseEENKUlvE_clEvENKUlvE1_clEvEUliiE_EESt5arrayIPcLm3EEEEviT0_T1_
        .type           _ZN2at6native29vectorized_elementwise_kernelILi8ENS0_13BinaryFunctorIiiiZZZNS0_19maximum_kernel_cudaERNS_18TensorIteratorBaseEENKUlvE_clEvENKUlvE1_clEvEUliiE_EESt5arrayIPcLm3EEEEviT0_T1_,@function
        .size           _ZN2at6native29vectorized_elementwise_kernelILi8ENS0_13BinaryFunctorIiiiZZZNS0_19maximum_kernel_cudaERNS_18TensorIteratorBaseEENKUlvE_clEvENKUlvE1_clEvEUliiE_EESt5arrayIPcLm3EEEEviT0_T1_,(.L_x_40288 - _ZN2at6native29vectorized_elementwise_kernelILi8ENS0_13BinaryFunctorIiiiZZZNS0_19maximum_kernel_cudaERNS_18TensorIteratorBaseEENKUlvE_clEvENKUlvE1_clEvEUliiE_EESt5arrayIPcLm3EEEEviT0_T1_)
        .other          _ZN2at6native29vectorized_elementwise_kernelILi8ENS0_13BinaryFunctorIiiiZZZNS0_19maximum_kernel_cudaERNS_18TensorIteratorBaseEENKUlvE_clEvENKUlvE1_clEvEUliiE_EESt5arrayIPcLm3EEEEviT0_T1_,@"STO_CUDA_ENTRY STV_DEFAULT"
_ZN2at6native29vectorized_elementwise_kernelILi8ENS0_13BinaryFunctorIiiiZZZNS0_19maximum_kernel_cudaERNS_18TensorIteratorBaseEENKUlvE_clEvENKUlvE1_clEvEUliiE_EESt5arrayIPcLm3EEEEviT0_T1_:
.text._ZN2at6native29vectorized_elementwise_kernelILi8ENS0_13BinaryFunctorIiiiZZZNS0_19maximum_kernel_cudaERNS_18TensorIteratorBaseEENKUlvE_clEvENKUlvE1_clEvEUliiE_EESt5arrayIPcLm3EEEEviT0_T1_:
[----:B------:R-:W-:Y:S02]  /*0000*/  MOV R1, c[0x0][0x28] ;  /* 0x00000a0000017a02 */ /* 0x000fe40000000f00 */
[----:B------:R-:W-:Y:S05]  /*0010*/  EXIT ;  /* 0x000000000000794d */ /* 0x000fea0003800000 */
.L_x_35759:
        /* <DEDUP_REMOVED lines=14> */
.L_x_40288:


//--------------------- .text._ZN2at6native18elementwise_kernelILi128ELi4EZNS0_15gpu_kernel_implINS0_13AUnaryFunctorIaaaZZZNS0_19maximum_kernel_cudaERNS_18TensorIteratorBaseEENKUlvE_clEvENKUlvE0_clEvEUlaaE_EEEEvS5_RKT_EUliE_EEviT1_ --------------------------
	.section	.text._ZN2at6native18elementwise_kernelILi128ELi4EZNS0_15gpu_kernel_implINS0_13AUnaryFunctorIaaaZZZNS0_19maximum_kernel_cudaERNS_18TensorIteratorBaseEENKUlvE_clEvENKUlvE0_clEvEUlaaE_EEEEvS5_RKT_EUliE_EEviT1_,"ax",@progbits
	.sectioninfo	@"SHI_REGISTERS=26"
	.align	128
        .global         _ZN2at6native18elementwise_kernelILi128ELi4EZNS0_15gpu_kernel_implINS0_13AUnaryFunctorIaaaZZZNS0_19maximum_kernel_cudaERNS_18TensorIteratorBaseEENKUlvE_clEvENKUlvE0_clEvEUlaaE_EEEEvS5_RKT_EUliE_EEviT1_
        .type           _ZN2at6native18elementwise_kernelILi128ELi4EZNS0_15gpu_kernel_implINS0_13AUnaryFunctorIaaaZZZNS0_19maximum_kernel_cudaERNS_18TensorIteratorBaseEENKUlvE_clEvENKUlvE0_clEvEUlaaE_EEEEvS5_RKT_EUliE_EEviT1_,@function
        .size           _ZN2at6native18elementwise_kernelILi128ELi4EZNS0_15gpu_kernel_implINS0_13AUnaryFunctorIaaaZZZNS0_19maximum_kernel_cudaERNS_18TensorIteratorBaseEENKUlvE_clEvENKUlvE0_clEvEUlaaE_EEEEvS5_RKT_EUliE_EEviT1_,(.L_x_40289 - _ZN2at6native18elementwise_kernelILi128ELi4EZNS0_15gpu_kernel_implINS0_13AUnaryFunctorIaaaZZZNS0_19maximum_kernel_cudaERNS_18TensorIteratorBaseEENKUlvE_clEvENKUlvE0_clEvEUlaaE_EEEEvS5_RKT_EUliE_EEviT1_)
        .other          _ZN2at6native18elementwise_kernelILi128ELi4EZNS0_15gpu_kernel_implINS0_13AUnaryFunctorIaaaZZZNS0_19maximum_kernel_cudaERNS_18TensorIteratorBaseEENKUlvE_clEvENKUlvE0_clEvEUlaaE_EEEEvS5_RKT_EUliE_EEviT1_,@"STO_CUDA_ENTRY STV_DEFAULT"
_ZN2at6native18elementwise_kernelILi128ELi4EZNS0_15gpu_kernel_implINS0_13AUnaryFunctorIaaaZZZNS0_19maximum_kernel_cudaERNS_18TensorIteratorBaseEENKUlvE_clEvENKUlvE0_clEvEUlaaE_EEEEvS5_RKT_EUliE_EEviT1_:
.text._ZN2at6native18elementwise_kernelILi128ELi4EZNS0_15gpu_kernel_implINS0_13AUnaryFunctorIaaaZZZNS0_19maximum_kernel_cudaERNS_18TensorIteratorBaseEENKUlvE_clEvENKUlvE0_clEvEUlaaE_EEEEvS5_RKT_EUliE_EEviT1_:
        /* <DEDUP_REMOVED lines=238> */
.L_x_35762:
        /* <DEDUP_REMOVED lines=18> */
.L_x_35766:
[----:B------:R0:W5:Y:S01]  /*1000*/  LDG.E.U8 R0, [R2.64] ;  /* 0x0000002402007981 */ /* 0x000162000c1e1100 */
[----:B------:R-:W-:Y:S05]  /*1010*/  BRA `(.L_x_35768) ;  /* 0x00000d7000007947 */ /* 0x000fea0003800000 */
.L_x_35765:
        /* <DEDUP_REMOVED lines=8> */
.L_x_35770:
[----:B------:R0:W5:Y:S01]  /*10a0*/  LDG.E.U8 R0, [R2.64] ;  /* 0x0000002402007981 */ /* 0x000162000c1e1100 */
[----:B------:R-:W-:Y:S05]  /*10b0*/  BRA `(.L_x_35768) ;  /* 0x00000cd000007947 */ /* 0x000fea0003800000 */
.L_x_35769:
[----:B------:R0:W5:Y:S01]  /*10c0*/  LDG.E.U16 R0, [R2.64] ;  /* 0x0000002402007981 */ /* 0x000162000c1e1500 */
[----:B------:R-:W-:Y:S05]  /*10d0*/  BRA `(.L_x_35768) ;  /* 0x00000cb000007947 */ /* 0x000fea0003800000 */
.L_x_35764:
        /* <DEDUP_REMOVED lines=9> */
.L_x_35772:
[----:B------:R-:W2:Y:S02]  /*1170*/  LDG.E.U16 R4, [R2.64] ;  /* 0x0000002402047981 */ /* 0x000ea4000c1e1500 */
[----:B--2---:R-:W-:-:S06]  /*1180*/  HADD2.F32 R4, -RZ, R4.H0_H0 ;  /* 0x20000004ff047230 */ /* 0x004fcc0000004100 */
[----:B------:R-:W0:Y:S02]  /*1190*/  F2I.FTZ.TRUNC.NTZ R4, R4 ;  /* 0x0000000400047305 */ /* 0x000e24000021f100 */
[----:B0-----:R-:W-:Y:S01]  /*11a0*/  PRMT R0, R4, 0x7610, R0 ;  /* 0x0000761004007816 */ /* 0x001fe20000000000 */
[----:B------:R-:W-:Y:S05]  /*11b0*/  BRA `(.L_x_35768) ;  /* 0x00000bd000007947 */ /* 0x000fea0003800000 */
.L_x_35771:
        /* <DEDUP_REMOVED lines=9> */
.L_x_35774:
[----:B------:R-:W2:Y:S02]  /*1250*/  LDG.E.U16 R2, [R2.64] ;  /* 0x0000002402027981 */ /* 0x000ea4000c1e1500 */
[----:B--2---:R-:W-:-:S06]  /*1260*/  HADD2.F32 R4, -RZ, R2.H0_H0 ;  /* 0x20000002ff047230 */ /* 0x004fcc0000004100 */
[----:B------:R-:W0:Y:S02]  /*1270*/  F2I.FTZ.TRUNC.NTZ R4, R4 ;  /* 0x0000000400047305 */ /* 0x000e24000021f100 */
[----:B0-----:R-:W-:Y:S01]  /*1280*/  PRMT R0, R4, 0x7610, R0 ;  /* 0x0000761004007816 */ /* 0x001fe20000000000 */
[----:B------:R-:W-:Y:S05]  /*1290*/  BRA `(.L_x_35768) ;  /* 0x00000af000007947 */ /* 0x000fea0003800000 */
.L_x_35773:
[----:B------:R-:W2:Y:S02]  /*12a0*/  LDG.E.64 R2, [R2.64] ;  /* 0x0000002402027981 */ /* 0x000ea4000c1e1b00 */
[----:B--2---:R0:W1:Y:S01]  /*12b0*/  F2I.F64.TRUNC R0, R2 ;  /* 0x0000000200007311 */ /* 0x004062000030d100 */
[----:B------:R-:W-:Y:S05]  /*12c0*/  BRA `(.L_x_35768) ;  /* 0x00000ac000007947 */ /* 0x000fea0003800000 */
.L_x_35763:
        /* <DEDUP_REMOVED lines=12> */
.L_x_35777:
[----:B------:R-:W2:Y:S02]  /*1390*/  LDG.E.64 R2, [R2.64] ;  /* 0x0000002402027981 */ /* 0x000ea4000c1e1b00 */
[----:B--2---:R0:W1:Y:S01]  /*13a0*/  F2I.F64.TRUNC R0, R2 ;  /* 0x0000000200007311 */ /* 0x004062000030d100 */
[----:B------:R-:W-:Y:S05]  /*13b0*/  BRA `(.L_x_35768) ;  /* 0x000009d000007947 */ /* 0x000fea0003800000 */
.L_x_35776:
        /* <DEDUP_REMOVED lines=28> */
.L_x_35779:
        /* <DEDUP_REMOVED lines=15> */
.L_x_35778:
[----:B------:R-:W2:Y:S02]  /*1670*/  LDG.E.U16 R2, [R2.64] ;  /* 0x0000002402027981 */ /* 0x000ea4000c1e1500 */
[----:B--2---:R-:W-:-:S04]  /*1680*/  PRMT R2, RZ, 0x5410, R2 ;  /* 0x00005410ff027816 */ /* 0x004fc80000000002 */
[----:B------:R0:W1:Y:S01]  /*1690*/  F2I.FTZ.TRUNC.NTZ R0, R2 ;  /* 0x0000000200007305 */ /* 0x000062000021f100 */
[----:B------:R-:W-:Y:S05]  /*16a0*/  BRA `(.L_x_35768) ;  /* 0x000006e000007947 */ /* 0x000fea0003800000 */
.L_x_35775:
        /* <DEDUP_REMOVED lines=10> */
.L_x_35782:
        /* <DEDUP_REMOVED lines=21> */
.L_x_35786:
[----:B------:R-:W-:Y:S05]  /*18a0*/  BSYNC B1 ;  /* 0x0000000000017941 */ /* 0x000fea0003800000 */
.L_x_35785:
[----:B------:R-:W-:Y:S01]  /*18b0*/  IMAD.SHL.U32 R2, R2, 0x100000, RZ ;  /* 0x0010000002027824 */ /* 0x000fe200078e00ff */
[----:B------:R-:W-:-:S04]  /*18c0*/  LEA R3, R0, 0x3b800000, 0x17 ;  /* 0x3b80000000037811 */ /* 0x000fc800078eb8ff */
[----:B------:R-:W-:Y:S02]  /*18d0*/  LOP3.LUT R4, R3, R2, R4, 0xfe, !PT ;  /* 0x0000000203047212 */ /* 0x000fe400078efe04 */
.L_x_35784:
[----:B------:R-:W-:Y:S05]  /*18e0*/  BSYNC B0 ;  /* 0x0000000000007941 */ /* 0x000fea0003800000 */
.L_x_35783:
[----:B------:R-:W0:Y:S02]  /*18f0*/  F2I.FTZ.TRUNC.NTZ R4, R4 ;  /* 0x0000000400047305 */ /* 0x000e24000021f100 */
[----:B0-----:R-:W-:Y:S01]  /*1900*/  PRMT R0, R4, 0x7610, R0 ;  /* 0x0000761004007816 */ /* 0x001fe20000000000 */
[----:B------:R-:W-:Y:S05]  /*1910*/  BRA `(.L_x_35768) ;  /* 0x0000047000007947 */ /* 0x000fea0003800000 */
.L_x_35781:
        /* <DEDUP_REMOVED lines=21> */
.L_x_35790:
[----:B------:R-:W-:Y:S05]  /*1a70*/  BSYNC B1 ;  /* 0x0000000000017941 */ /* 0x000fea0003800000 */
.L_x_35789:
[----:B------:R-:W-:Y:S01]  /*1a80*/  IMAD.SHL.U32 R2, R2, 0x200000, RZ ;  /* 0x0020000002027824 */ /* 0x000fe200078e00ff */
[----:B------:R-:W-:-:S04]  /*1a90*/  LEA R3, R0, 0x37800000, 0x17 ;  /* 0x3780000000037811 */ /* 0x000fc800078eb8ff */
[----:B------:R-:W-:Y:S02]  /*1aa0*/  LOP3.LUT R4, R3, R2, R4, 0xfe, !PT ;  /* 0x0000000203047212 */ /* 0x000fe400078efe04 */
.L_x_35788:
[----:B------:R-:W-:Y:S05]  /*1ab0*/  BSYNC B0 ;  /* 0x0000000000007941 */ /* 0x000fea0003800000 */
.L_x_35787:
[----:B------:R-:W0:Y:S02]  /*1ac0*/  F2I.FTZ.TRUNC.NTZ R4, R4 ;  /* 0x0000000400047305 */ /* 0x000e24000021f100 */
[----:B0-----:R-:W-:Y:S01]  /*1ad0*/  PRMT R0, R4, 0x7610, R0 ;  /* 0x0000761004007816 */ /* 0x001fe20000000000 */
[----:B------:R-:W-:Y:S05]  /*1ae0*/  BRA `(.L_x_35768) ;  /* 0x000002a000007947 */ /* 0x000fea0003800000 */
.L_x_35780:
        /* <DEDUP_REMOVED lines=14> */
.L_x_35794:
[----:B------:R-:W-:Y:S05]  /*1bd0*/  BSYNC B0 ;  /* 0x0000000000007941 */ /* 0x000fea0003800000 */
.L_x_35793:
[----:B------:R-:W0:Y:S02]  /*1be0*/  F2I.FTZ.TRUNC.NTZ R4, R4 ;  /* 0x0000000400047305 */ /* 0x000e24000021f100 */
[----:B0-----:R-:W-:Y:S01]  /*1bf0*/  PRMT R0, R4, 0x7610, R0 ;  /* 0x0000761004007816 */ /* 0x001fe20000000000 */
[----:B------:R-:W-:Y:S05]  /*1c00*/  BRA `(.L_x_35768) ;  /* 0x0000018000007947 */ /* 0x000fea0003800000 */
.L_x_35767:
        /* <DEDUP_REMOVED lines=21> */
.L_x_35792:
[----:B------:R0:W5:Y:S01]  /*1d60*/  LDG.E.U8 R0, [R2.64] ;  /* 0x0000002402007981 */ /* 0x000162000c1e1100 */
[----:B------:R-:W-:Y:S05]  /*1d70*/  BRA `(.L_x_35768) ;  /* 0x0000001000007947 */ /* 0x000fea0003800000 */
.L_x_35791:
[----:B------:R0:W5:Y:S02]  /*1d80*/  LDG.E.U8 R0, [R2.64] ;  /* 0x0000002402007981 */ /* 0x000164000c1e1100 */
.L_x_35768:
[----:B0-----:R-:W0:Y:S01]  /*1d90*/  LDC.U8 R3, c[0x0][0x372] ;  /* 0x0000dc80ff037b82 */ /* 0x001e220000000000 */
[----:B-1---5:R-:W-:Y:S01]  /*1da0*/  LOP3.LUT R0, R0, 0xffff, RZ, 0xc0, !PT ;  /* 0x0000ffff00007812 */ /* 0x022fe200078ec0ff */
[----:B------:R-:W-:-:S03]  /*1db0*/  ULDC.S8 UR4, c[0x0][0x371] ;  /* 0x0000dc4000047ab9 */ /* 0x000fc60000000200 */
[----:B------:R-:W-:-:S04]  /*1dc0*/  PRMT R0, R0, 0x8880, RZ ;  /* 0x0000888000007816 */ /* 0x000fc800000000ff */
        /* <DEDUP_REMOVED lines=14> */
.L_x_35798:
[----:B------:R0:W-:Y:S01]  /*1eb0*/  STG.E.U8 [R16.64], R5 ;  /* 0x0000000510007986 */ /* 0x0001e2000c101124 */
[----:B------:R-:W-:Y:S05]  /*1ec0*/  BRA `(.L_x_35800) ;  /* 0x00000da000007947 */ /* 0x000fea0003800000 */
.L_x_35797:
        /* <DEDUP_REMOVED lines=10> */
.L_x_35802:
[----:B------:R0:W-:Y:S01]  /*1f70*/  STG.E [R16.64], R5 ;  /* 0x0000000510007986 */ /* 0x0001e2000c101924 */
[----:B------:R-:W-:Y:S05]  /*1f80*/  BRA `(.L_x_35800) ;  /* 0x00000ce000007947 */ /* 0x000fea0003800000 */
.L_x_35801:
[----:B------:R0:W-:Y:S01]  /*1f90*/  STG.E.U16 [R16.64], R5 ;  /* 0x0000000510007986 */ /* 0x0001e2000c101524 */
[----:B------:R-:W-:Y:S05]  /*1fa0*/  BRA `(.L_x_35800) ;  /* 0x00000cc000007947 */ /* 0x000fea0003800000 */
.L_x_35796:
        /* <DEDUP_REMOVED lines=9> */
.L_x_35804:
[----:B------:R-:W0:Y:S02]  /*2040*/  I2F.S16 R0, R5 ;  /* 0x0000000500007306 */ /* 0x000e240000101400 */
[----:B0-----:R-:W-:-:S05]  /*2050*/  F2FP.PACK_AB R0, RZ, R0 ;  /* 0x00000000ff00723e */ /* 0x001fca00000000ff */
[----:B------:R0:W-:Y:S01]  /*2060*/  STG.E.U16 [R16.64], R0 ;  /* 0x0000000010007986 */ /* 0x0001e2000c101524 */
[----:B------:R-:W-:Y:S05]  /*2070*/  BRA `(.L_x_35800) ;  /* 0x00000bf000007947 */ /* 0x000fea0003800000 */
.L_x_35803:
        /* <DEDUP_REMOVED lines=10> */
.L_x_35806:
[----:B------:R-:W0:Y:S02]  /*2120*/  I2F.S16 R5, R5 ;  /* 0x0000000500057306 */ /* 0x000e240000101400 */
[----:B0-----:R-:W-:-:S04]  /*2130*/  F2FP.PACK_AB R3, RZ, R5 ;  /* 0x00000005ff03723e */ /* 0x001fc800000000ff */
[----:B------:R-:W-:-:S05]  /*2140*/  PRMT R3, R3, 0x5410, RZ ;  /* 0x0000541003037816 */ /* 0x000fca00000000ff */
[----:B------:R0:W-:Y:S01]  /*2150*/  STG.E [R16.64], R3 ;  /* 0x0000000310007986 */ /* 0x0001e2000c101924 */
[----:B------:R-:W-:Y:S05]  /*2160*/  BRA `(.L_x_35800) ;  /* 0x00000b0000007947 */ /* 0x000fea0003800000 */
.L_x_35805:
[----:B------:R-:W0:Y:S02]  /*2170*/  I2F.F64.S16 R2, R5 ;  /* 0x0000000500027312 */ /* 0x000e240000101c00 */
[----:B0-----:R0:W-:Y:S01]  /*2180*/  STG.E.64 [R16.64], R2 ;  /* 0x0000000210007986 */ /* 0x0011e2000c101b24 */
[----:B------:R-:W-:Y:S05]  /*2190*/  BRA `(.L_x_35800) ;  /* 0x00000ad000007947 */ /* 0x000fea0003800000 */
.L_x_35795:
        /* <DEDUP_REMOVED lines=13> */
.L_x_35809:
[----:B------:R-:W0:Y:S01]  /*2270*/  I2F.F64.S16 R4, R5 ;  /* 0x0000000500047312 */ /* 0x000e220000101c00 */
[----:B------:R-:W-:-:S05]  /*2280*/  CS2R R6, SRZ ;  /* 0x0000000000067805 */ /* 0x000fca000001ff00 */
[----:B0-----:R0:W-:Y:S01]  /*2290*/  STG.E.128 [R16.64], R4 ;  /* 0x0000000410007986 */ /* 0x0011e2000c101d24 */
[----:B------:R-:W-:Y:S05]  /*22a0*/  BRA `(.L_x_35800) ;  /* 0x000009c000007947 */ /* 0x000fea0003800000 */
.L_x_35808:
        /* <DEDUP_REMOVED lines=21> */
.L_x_35813:
[----:B------:R-:W-:Y:S05]  /*2400*/  BSYNC B0 ;  /* 0x0000000000007941 */ /* 0x000fea0003800000 */
.L_x_35812:
[----:B------:R-:W-:-:S05]  /*2410*/  LOP3.LUT R3, R0, R3, RZ, 0xfc, !PT ;  /* 0x0000000300037212 */ /* 0x000fca00078efcff */
[----:B------:R0:W-:Y:S01]  /*2420*/  STG.E.U8 [R16.64], R3 ;  /* 0x0000000310007986 */ /* 0x0001e2000c101124 */
[----:B------:R-:W-:Y:S05]  /*2430*/  BRA `(.L_x_35800) ;  /* 0x0000083000007947 */ /* 0x000fea0003800000 */
.L_x_35811:
        /* <DEDUP_REMOVED lines=13> */
.L_x_35815:
[----:B------:R-:W-:Y:S01]  /*2510*/  IMAD.MOV.U32 R0, RZ, RZ, 0x7f ;  /* 0x0000007fff007424 */ /* 0x000fe200078e00ff */
[----:B------:R-:W-:-:S04]  /*2520*/  ISETP.GT.U32.AND P0, PT, R2, 0x7f800000, PT ;  /* 0x7f8000000200780c */ /* 0x000fc80003f04070 */
[----:B------:R-:W-:-:S04]  /*2530*/  SEL R0, R0, 0x7c, P0 ;  /* 0x0000007c00007807 */ /* 0x000fc80000000000 */
.L_x_35816:
[----:B------:R-:W-:Y:S05]  /*2540*/  BSYNC B0 ;  /* 0x0000000000007941 */ /* 0x000fea0003800000 */
.L_x_35814:
[----:B------:R-:W-:-:S04]  /*2550*/  LOP3.LUT R2, R5, 0x80000000, RZ, 0xc0, !PT ;  /* 0x8000000005027812 */ /* 0x000fc800078ec0ff */
[----:B------:R-:W-:-:S04]  /*2560*/  SHF.R.U32.HI R3, RZ, 0x18, R2 ;  /* 0x00000018ff037819 */ /* 0x000fc80000011602 */
[----:B------:R-:W-:-:S05]  /*2570*/  LOP3.LUT R3, R0, R3, RZ, 0xfc, !PT ;  /* 0x0000000300037212 */ /* 0x000fca00078efcff */
[----:B------:R0:W-:Y:S01]  /*2580*/  STG.E.U8 [R16.64], R3 ;  /* 0x0000000310007986 */ /* 0x0001e2000c101124 */
[----:B------:R-:W-:Y:S05]  /*2590*/  BRA `(.L_x_35800) ;  /* 0x000006d000007947 */ /* 0x000fea0003800000 */
.L_x_35810:
[----:B------:R-:W0:Y:S02]  /*25a0*/  I2F.S16 R0, R5 ;  /* 0x0000000500007306 */ /* 0x000e240000101400 */
[----:B0-----:R-:W-:-:S05]  /*25b0*/  F2FP.BF16.PACK_AB R0, RZ, R0 ;  /* 0x00000000ff00723e */ /* 0x001fca00000010ff */
[----:B------:R0:W-:Y:S01]  /*25c0*/  STG.E.U16 [R16.64], R0 ;  /* 0x0000000010007986 */ /* 0x0001e2000c101524 */
[----:B------:R-:W-:Y:S05]  /*25d0*/  BRA `(.L_x_35800) ;  /* 0x0000069000007947 */ /* 0x000fea0003800000 */
.L_x_35807:
        /* <DEDUP_REMOVED lines=10> */
.L_x_35819:
        /* <DEDUP_REMOVED lines=17> */
.L_x_35822:
[----:B------:R-:W-:-:S04]  /*2790*/  LOP3.LUT R2, R5, 0x80000000, RZ, 0xc0, !PT ;  /* 0x8000000005027812 */ /* 0x000fc800078ec0ff */
[----:B------:R-:W-:-:S04]  /*27a0*/  SHF.R.U32.HI R3, RZ, 0x18, R2 ;  /* 0x00000018ff037819 */ /* 0x000fc80000011602 */
[----:B------:R-:W-:-:S04]  /*27b0*/  LOP3.LUT R0, R0, R3, RZ, 0xfc, !PT ;  /* 0x0000000300007212 */ /* 0x000fc800078efcff */
[----:B------:R-:W-:Y:S02]  /*27c0*/  PRMT R8, R0, 0x7610, R8 ;  /* 0x0000761000087816 */ /* 0x000fe40000000008 */
.L_x_35821:
[----:B------:R-:W-:Y:S05]  /*27d0*/  BSYNC B0 ;  /* 0x0000000000007941 */ /* 0x000fea0003800000 */
.L_x_35820:
[----:B------:R0:W-:Y:S01]  /*27e0*/  STG.E.U8 [R16.64], R8 ;  /* 0x0000000810007986 */ /* 0x0001e2000c101124 */
[----:B------:R-:W-:Y:S05]  /*27f0*/  BRA `(.L_x_35800) ;  /* 0x0000047000007947 */ /* 0x000fea0003800000 */
.L_x_35818:
        /* <DEDUP_REMOVED lines=17> */
.L_x_35825:
[----:B------:R-:W-:-:S04]  /*2910*/  LOP3.LUT R2, R5, 0x80000000, RZ, 0xc0, !PT ;  /* 0x8000000005027812 */ /* 0x000fc800078ec0ff */
[----:B------:R-:W-:-:S04]  /*2920*/  SHF.R.U32.HI R3, RZ, 0x18, R2 ;  /* 0x00000018ff037819 */ /* 0x000fc80000011602 */
[----:B------:R-:W-:-:S04]  /*2930*/  LOP3.LUT R0, R0, R3, RZ, 0xfc, !PT ;  /* 0x0000000300007212 */ /* 0x000fc800078efcff */
[----:B------:R-:W-:Y:S02]  /*2940*/  PRMT R8, R0, 0x7610, R8 ;  /* 0x0000761000087816 */ /* 0x000fe40000000008 */
.L_x_35824:
[----:B------:R-:W-:Y:S05]  /*2950*/  BSYNC B0 ;  /* 0x0000000000007941 */ /* 0x000fea0003800000 */
.L_x_35823:
[----:B------:R0:W-:Y:S01]  /*2960*/  STG.E.U8 [R16.64], R8 ;  /* 0x0000000810007986 */ /* 0x0001e2000c101124 */
[----:B------:R-:W-:Y:S05]  /*2970*/  BRA `(.L_x_35800) ;  /* 0x000002f000007947 */ /* 0x000fea0003800000 */
.L_x_35817:
        /* <DEDUP_REMOVED lines=22> */
.L_x_35799:
        /* <DEDUP_REMOVED lines=20> */
.L_x_35827:
[----:B------:R-:W-:-:S04]  /*2c20*/  PRMT R2, R5, 0x9910, RZ ;  /* 0x0000991005027816 */ /* 0x000fc800000000ff */
[----:B------:R-:W-:-:S05]  /*2c30*/  SHF.R.S32.HI R3, RZ, 0x1f, R2 ;  /* 0x0000001fff037819 */ /* 0x000fca0000011402 */
[----:B------:R0:W-:Y:S01]  /*2c40*/  STG.E.64 [R16.64], R2 ;  /* 0x0000000210007986 */ /* 0x0001e2000c101b24 */
[----:B------:R-:W-:Y:S05]  /*2c50*/  BRA `(.L_x_35800) ;  /* 0x0000001000007947 */ /* 0x000fea0003800000 */
.L_x_35826:
[----:B------:R0:W-:Y:S02]  /*2c60*/  STG.E [R16.64], R5 ;  /* 0x0000000510007986 */ /* 0x0001e4000c101924 */
.L_x_35800:
[----:B------:R-:W-:-:S05]  /*2c70*/  IMAD R18, R18, 0x200, R23 ;  /* 0x0000020012127824 */ /* 0x000fca00078e0217 */
[----:B------:R-:W-:Y:S02]  /*2c80*/  IADD3 R19, R18, 0x80, RZ ;  /* 0x0000008012137810 */ /* 0x000fe40007ffe0ff */
.L_x_35761:
[----:B------:R-:W-:Y:S05]  /*2c90*/  BSYNC B6 ;  /* 0x0000000000067941 */ /* 0x000fea0003800000 */
.L_x_35760:
        /* <DEDUP_REMOVED lines=231> */
.L_x_35830:
        /* <DEDUP_REMOVED lines=18> */
.L_x_35834:
[----:B------:R0:W5:Y:S01]  /*3c30*/  LDG.E.U8 R0, [R2.64] ;  /* 0x0000002402007981 */ /* 0x000162000c1e1100 */
[----:B------:R-:W-:Y:S05]  /*3c40*/  BRA `(.L_x_35836) ;  /* 0x00000d7000007947 */ /* 0x000fea0003800000 */
.L_x_35833:
        /* <DEDUP_REMOVED lines=8> */
.L_x_35838:
[----:B------:R0:W5:Y:S01]  /*3cd0*/  LDG.E.U8 R0, [R2.64] ;  /* 0x0000002402007981 */ /* 0x000162000c1e1100 */
[----:B------:R-:W-:Y:S05]  /*3ce0*/  BRA `(.L_x_35836) ;  /* 0x00000cd000007947 */ /* 0x000fea0003800000 */
.L_x_35837:
[----:B------:R0:W5:Y:S01]  /*3cf0*/  LDG.E.U16 R0, [R2.64] ;  /* 0x0000002402007981 */ /* 0x000162000c1e1500 */
[----:B------:R-:W-:Y:S05]  /*3d00*/  BRA `(.L_x_35836) ;  /* 0x00000cb000007947 */ /* 0x000fea0003800000 */
.L_x_35832:
        /* <DEDUP_REMOVED lines=9> */
.L_x_35840:
[----:B------:R-:W2:Y:S02]  /*3da0*/  LDG.E.U16 R4, [R2.64] ;  /* 0x0000002402047981 */ /* 0x000ea4000c1e1500 */
[----:B--2---:R-:W-:-:S06]  /*3db0*/  HADD2.F32 R4, -RZ, R4.H0_H0 ;  /* 0x20000004ff047230 */ /* 0x004fcc0000004100 */
[----:B------:R-:W0:Y:S02]  /*3dc0*/  F2I.FTZ.TRUNC.NTZ R4, R4 ;  /* 0x0000000400047305 */ /* 0x000e24000021f100 */
[----:B0-----:R-:W-:Y:S01]  /*3dd0*/  PRMT R0, R4, 0x7610, R0 ;  /* 0x0000761004007816 */ /* 0x001fe20000000000 */
[----:B------:R-:W-:Y:S05]  /*3de0*/  BRA `(.L_x_35836) ;  /* 0x00000bd000007947 */ /* 0x000fea0003800000 */
.L_x_35839:
        /* <DEDUP_REMOVED lines=9> */
.L_x_35842:
[----:B------:R-:W2:Y:S02]  /*3e80*/  LDG.E.U16 R2, [R2.64] ;  /* 0x0000002402027981 */ /* 0x000ea4000c1e1500 */
[----:B--2---:R-:W-:-:S06]  /*3e90*/  HADD2.F32 R4, -RZ, R2.H0_H0 ;  /* 0x20000002ff047230 */ /* 0x004fcc0000004100 */
[----:B------:R-:W0:Y:S02]  /*3ea0*/  F2I.FTZ.TRUNC.NTZ R4, R4 ;  /* 0x0000000400047305 */ /* 0x000e24000021f100 */
[----:B0-----:R-:W-:Y:S01]  /*3eb0*/  PRMT R0, R4, 0x7610, R0 ;  /* 0x0000761004007816 */ /* 0x001fe20000000000 */
[----:B------:R-:W-:Y:S05]  /*3ec0*/  BRA `(.L_x_35836) ;  /* 0x00000af000007947 */ /* 0x000fea0003800000 */
.L_x_35841:
[----:B------:R-:W2:Y:S02]  /*3ed0*/  LDG.E.64 R2, [R2.64] ;  /* 0x0000002402027981 */ /* 0x000ea4000c1e1b00 */
[----:B--2---:R0:W1:Y:S01]  /*3ee0*/  F2I.F64.TRUNC R0, R2 ;  /* 0x0000000200007311 */ /* 0x004062000030d100 */
[----:B------:R-:W-:Y:S05]  /*3ef0*/  BRA `(.L_x_35836) ;  /* 0x00000ac000007947 */ /* 0x000fea0003800000 */
.L_x_35831:
        /* <DEDUP_REMOVED lines=12> */
.L_x_35845:
[----:B------:R-:W2:Y:S02]  /*3fc0*/  LDG.E.64 R2, [R2.64] ;  /* 0x0000002402027981 */ /* 0x000ea4000c1e1b00 */
[----:B--2---:R0:W1:Y:S01]  /*3fd0*/  F2I.F64.TRUNC R0, R2 ;  /* 0x0000000200007311 */ /* 0x004062000030d100 */
[----:B------:R-:W-:Y:S05]  /*3fe0*/  BRA `(.L_x_35836) ;  /* 0x000009d000007947 */ /* 0x000fea0003800000 */
.L_x_35844:
        /* <DEDUP_REMOVED lines=28> */
.L_x_35847:
        /* <DEDUP_REMOVED lines=15> */
.L_x_35846:
[----:B------:R-:W2:Y:S02]  /*42a0*/  LDG.E.U16 R2, [R2.64] ;  /* 0x0000002402027981 */ /* 0x000ea4000c1e1500 */
[----:B--2---:R-:W-:-:S04]  /*42b0*/  PRMT R2, RZ, 0x5410, R2 ;  /* 0x00005410ff027816 */ /* 0x004fc80000000002 */
[----:B------:R0:W1:Y:S01]  /*42c0*/  F2I.FTZ.TRUNC.NTZ R0, R2 ;  /* 0x0000000200007305 */ /* 0x000062000021f100 */
[----:B------:R-:W-:Y:S05]  /*42d0*/  BRA `(.L_x_35836) ;  /* 0x000006e000007947 */ /* 0x000fea0003800000 */
.L_x_35843:
        /* <DEDUP_REMOVED lines=10> */
.L_x_35850:
        /* <DEDUP_REMOVED lines=21> */
.L_x_35854:
[----:B------:R-:W-:Y:S05]  /*44d0*/  BSYNC B1 ;  /* 0x0000000000017941 */ /* 0x000fea0003800000 */
.L_x_35853:
[----:B------:R-:W-:Y:S01]  /*44e0*/  IMAD.SHL.U32 R2, R2, 0x100000, RZ ;  /* 0x0010000002027824 */ /* 0x000fe200078e00ff */
[----:B------:R-:W-:-:S04]  /*44f0*/  LEA R3, R0, 0x3b800000, 0x17 ;  /* 0x3b80000000037811 */ /* 0x000fc800078eb8ff */
[----:B------:R-:W-:Y:S02]  /*4500*/  LOP3.LUT R4, R3, R2, R4, 0xfe, !PT ;  /* 0x0000000203047212 */ /* 0x000fe400078efe04 */
.L_x_35852:
[----:B------:R-:W-:Y:S05]  /*4510*/  BSYNC B0 ;  /* 0x0000000000007941 */ /* 0x000fea0003800000 */
.L_x_35851:
[----:B------:R-:W0:Y:S02]  /*4520*/  F2I.FTZ.TRUNC.NTZ R4, R4 ;  /* 0x0000000400047305 */ /* 0x000e24000021f100 */
[----:B0-----:R-:W-:Y:S01]  /*4530*/  PRMT R0, R4, 0x7610, R0 ;  /* 0x0000761004007816 */ /* 0x001fe20000000000 */
[----:B------:R-:W-:Y:S05]  /*4540*/  BRA `(.L_x_35836) ;  /* 0x0000047000007947 */ /* 0x000fea0003800000 */
.L_x_35849:
        /* <DEDUP_REMOVED lines=21> */
.L_x_35858:
[----:B------:R-:W-:Y:S05]  /*46a0*/  BSYNC B1 ;  /* 0x0000000000017941 */ /* 0x000fea0003800000 */
.L_x_35857:
[----:B------:R-:W-:Y:S01]  /*46b0*/  IMAD.SHL.U32 R2, R2, 0x200000, RZ ;  /* 0x0020000002027824 */ /* 0x000fe200078e00ff */
[----:B------:R-:W-:-:S04]  /*46c0*/  LEA R3, R0, 0x37800000, 0x17 ;  /* 0x3780000000037811 */ /* 0x000fc800078eb8ff */
[----:B------:R-:W-:Y:S02]  /*46d0*/  LOP3.LUT R4, R3, R2, R4, 0xfe, !PT ;  /* 0x0000000203047212 */ /* 0x000fe400078efe04 */
.L_x_35856:
[----:B------:R-:W-:Y:S05]  /*46e0*/  BSYNC B0 ;  /* 0x0000000000007941 */ /* 0x000fea0003800000 */
.L_x_35855:
[----:B------:R-:W0:Y:S02]  /*46f0*/  F2I.FTZ.TRUNC.NTZ R4, R4 ;  /* 0x0000000400047305 */ /* 0x000e24000021f100 */
[----:B0-----:R-:W-:Y:S01]  /*4700*/  PRMT R0, R4, 0x7610, R0 ;  /* 0x0000761004007816 */ /* 0x001fe20000000000 */
[----:B------:R-:W-:Y:S05]  /*4710*/  BRA `(.L_x_35836) ;  /* 0x000002a000007947 */ /* 0x000fea0003800000 */
.L_x_35848:
        /* <DEDUP_REMOVED lines=14> */
.L_x_35862:
[----:B------:R-:W-:Y:S05]  /*4800*/  BSYNC B0 ;  /* 0x0000000000007941 */ /* 0x000fea0003800000 */
.L_x_35861:
[----:B------:R-:W0:Y:S02]  /*4810*/  F2I.FTZ.TRUNC.NTZ R4, R4 ;  /* 0x0000000400047305 */ /* 0x000e24000021f100 */
[----:B0-----:R-:W-:Y:S01]  /*4820*/  PRMT R0, R4, 0x7610, R0 ;  /* 0x0000761004007816 */ /* 0x001fe20000000000 */
[----:B------:R-:W-:Y:S05]  /*4830*/  BRA `(.L_x_35836) ;  /* 0x0000018000007947 */ /* 0x000fea0003800000 */
.L_x_35835:
        /* <DEDUP_REMOVED lines=21> */
.L_x_35860:
[----:B------:R0:W5:Y:S01]  /*4990*/  LDG.E.U8 R0, [R2.64] ;  /* 0x0000002402007981 */ /* 0x000162000c1e1100 */
[----:B------:R-:W-:Y:S05]  /*49a0*/  BRA `(.L_x_35836) ;  /* 0x0000001000007947 */ /* 0x000fea0003800000 */
.L_x_35859:
[----:B------:R0:W5:Y:S02]  /*49b0*/  LDG.E.U8 R0, [R2.64] ;  /* 0x0000002402007981 */ /* 0x000164000c1e1100 */
.L_x_35836:
        /* <DEDUP_REMOVED lines=18> */
.L_x_35866:
[----:B------:R0:W-:Y:S01]  /*4ae0*/  STG.E.U8 [R16.64], R5 ;  /* 0x0000000510007986 */ /* 0x0001e2000c101124 */
[----:B------:R-:W-:Y:S05]  /*4af0*/  BRA `(.L_x_35868) ;  /* 0x00000da000007947 */ /* 0x000fea0003800000 */
.L_x_35865:
        /* <DEDUP_REMOVED lines=10> */
.L_x_35870:
[----:B------:R0:W-:Y:S01]  /*4ba0*/  STG.E [R16.64], R5 ;  /* 0x0000000510007986 */ /* 0x0001e2000c101924 */
[----:B------:R-:W-:Y:S05]  /*4bb0*/  BRA `(.L_x_35868) ;  /* 0x00000ce000007947 */ /* 0x000fea0003800000 */
.L_x_35869:
[----:B------:R0:W-:Y:S01]  /*4bc0*/  STG.E.U16 [R16.64], R5 ;  /* 0x0000000510007986 */ /* 0x0001e2000c101524 */
[----:B------:R-:W-:Y:S05]  /*4bd0*/  BRA `(.L_x_35868) ;  /* 0x00000cc000007947 */ /* 0x000fea0003800000 */
.L_x_35864:
        /* <DEDUP_REMOVED lines=9> */
.L_x_35872:
[----:B------:R-:W0:Y:S02]  /*4c70*/  I2F.S16 R0, R5 ;  /* 0x0000000500007306 */ /* 0x000e240000101400 */
[----:B0-----:R-:W-:-:S05]  /*4c80*/  F2FP.PACK_AB R0, RZ, R0 ;  /* 0x00000000ff00723e */ /* 0x001fca00000000ff */
[----:B------:R0:W-:Y:S01]  /*4c90*/  STG.E.U16 [R16.64], R0 ;  /* 0x0000000010007986 */ /* 0x0001e2000c101524 */
[----:B------:R-:W-:Y:S05]  /*4ca0*/  BRA `(.L_x_35868) ;  /* 0x00000bf000007947 */ /* 0x000fea0003800000 */
.L_x_35871:
        /* <DEDUP_REMOVED lines=10> */
.L_x_35874:
[----:B------:R-:W0:Y:S02]  /*4d50*/  I2F.S16 R5, R5 ;  /* 0x0000000500057306 */ /* 0x000e240000101400 */
[----:B0-----:R-:W-:-:S04]  /*4d60*/  F2FP.PACK_AB R3, RZ, R5 ;  /* 0x00000005ff03723e */ /* 0x001fc800000000ff */
[----:B------:R-:W-:-:S05]  /*4d70*/  PRMT R3, R3, 0x5410, RZ ;  /* 0x0000541003037816 */ /* 0x000fca00000000ff */
[----:B------:R0:W-:Y:S01]  /*4d80*/  STG.E [R16.64], R3 ;  /* 0x0000000310007986 */ /* 0x0001e2000c101924 */
[----:B------:R-:W-:Y:S05]  /*4d90*/  BRA `(.L_x_35868) ;  /* 0x00000b0000007947 */ /* 0x000fea0003800000 */
.L_x_35873:
[----:B------:R-:W0:Y:S02]  /*4da0*/  I2F.F64.S16 R2, R5 ;  /* 0x0000000500027312 */ /* 0x000e240000101c00 */
[----:B0-----:R0:W-:Y:S01]  /*4db0*/  STG.E.64 [R16.64], R2 ;  /* 0x0000000210007986 */ /* 0x0011e2000c101b24 */
[----:B------:R-:W-:Y:S05]  /*4dc0*/  BRA `(.L_x_35868) ;  /* 0x00000ad000007947 */ /* 0x000fea0003800000 */
.L_x_35863:
        /* <DEDUP_REMOVED lines=13> */
.L_x_35877:
[----:B------:R-:W0:Y:S01]  /*4ea0*/  I2F.F64.S16 R4, R5 ;  /* 0x0000000500047312 */ /* 0x000e220000101c00 */
[----:B------:R-:W-:-:S05]  /*4eb0*/  CS2R R6, SRZ ;  /* 0x0000000000067805 */ /* 0x000fca000001ff00 */
[----:B0-----:R0:W-:Y:S01]  /*4ec0*/  STG.E.128 [R16.64], R4 ;  /* 0x0000000410007986 */ /* 0x0011e2000c101d24 */
[----:B------:R-:W-:Y:S05]  /*4ed0*/  BRA `(.L_x_35868) ;  /* 0x000009c000007947 */ /* 0x000fea0003800000 */
.L_x_35876:
        /* <DEDUP_REMOVED lines=21> */
.L_x_35881:
[----:B------:R-:W-:Y:S05]  /*5030*/  BSYNC B0 ;  /* 0x0000000000007941 */ /* 0x000fea0003800000 */
.L_x_35880:
[----:B------:R-:W-:-:S05]  /*5040*/  LOP3.LUT R3, R0, R3, RZ, 0xfc, !PT ;  /* 0x0000000300037212 */ /* 0x000fca00078efcff */
[----:B------:R0:W-:Y:S01]  /*5050*/  STG.E.U8 [R16.64], R3 ;  /* 0x0000000310007986 */ /* 0x0001e2000c101124 */
[----:B------:R-:W-:Y:S05]  /*5060*/  BRA `(.L_x_35868) ;  /* 0x0000083000007947 */ /* 0x000fea0003800000 */
.L_x_35879:
        /* <DEDUP_REMOVED lines=13> */
.L_x_35883:
[----:B------:R-:W-:Y:S01]  /*5140*/  IMAD.MOV.U32 R0, RZ, RZ, 0x7f ;  /* 0x0000007fff007424 */ /* 0x000fe200078e00ff */
[----:B------:R-:W-:-:S04]  /*5150*/  ISETP.GT.U32.AND P0, PT, R2, 0x7f800000, PT ;  /* 0x7f8000000200780c */ /* 0x000fc80003f04070 */
[----:B------:R-:W-:-:S04]  /*5160*/  SEL R0, R0, 0x7c, P0 ;  /* 0x0000007c00007807 */ /* 0x000fc80000000000 */
.L_x_35884:
[----:B------:R-:W-:Y:S05]  /*5170*/  BSYNC B0 ;  /* 0x0000000000007941 */ /* 0x000fea0003800000 */
.L_x_35882:
[----:B------:R-:W-:-:S04]  /*5180*/  LOP3.LUT R2, R5, 0x80000000, RZ, 0xc0, !PT ;  /* 0x8000000005027812 */ /* 0x000fc800078ec0ff */
[----:B------:R-:W-:-:S04]  /*5190*/  SHF.R.U32.HI R3, RZ, 0x18, R2 ;  /* 0x00000018ff037819 */ /* 0x000fc80000011602 */
[----:B------:R-:W-:-:S05]  /*51a0*/  LOP3.LUT R3, R0, R3, RZ, 0xfc, !PT ;  /* 0x0000000300037212 */ /* 0x000fca00078efcff */
[----:B------:R0:W-:Y:S01]  /*51b0*/  STG.E.U8 [R16.64], R3 ;  /* 0x0000000310007986 */ /* 0x0001e2000c101124 */
[----:B------:R-:W-:Y:S05]  /*51c0*/  BRA `(.L_x_35868) ;  /* 0x000006d000007947 */ /* 0x000fea0003800000 */
.L_x_35878:
[----:B------:R-:W0:Y:S02]  /*51d0*/  I2F.S16 R0, R5 ;  /* 0x0000000500007306 */ /* 0x000e240000101400 */
[----:B0-----:R-:W-:-:S05]  /*51e0*/  F2FP.BF16.PACK_AB R0, RZ, R0 ;  /* 0x00000000ff00723e */ /* 0x001fca00000010ff */
[----:B------:R0:W-:Y:S01]  /*51f0*/  STG.E.U16 [R16.64], R0 ;  /* 0x0000000010007986 */ /* 0x0001e2000c101524 */
[----:B------:R-:W-:Y:S05]  /*5200*/  BRA `(.L_x_35868) ;  /* 0x0000069000007947 */ /* 0x000fea0003800000 */
.L_x_35875:
        /* <DEDUP_REMOVED lines=10> */
.L_x_35887:
        /* <DEDUP_REMOVED lines=17> */
.L_x_35890:
[----:B------:R-:W-:-:S04]  /*53c0*/  LOP3.LUT R2, R5, 0x80000000, RZ, 0xc0, !PT ;  /* 0x8000000005027812 */ /* 0x000fc800078ec0ff */
[----:B------:R-:W-:-:S04]  /*53d0*/  SHF.R.U32.HI R3, RZ, 0x18, R2 ;  /* 0x00000018ff037819 */ /* 0x000fc80000011602 */
[----:B------:R-:W-:-:S04]  /*53e0*/  LOP3.LUT R0, R0, R3, RZ, 0xfc, !PT ;  /* 0x0000000300007212 */ /* 0x000fc800078efcff */
[----:B------:R-:W-:Y:S02]  /*53f0*/  PRMT R8, R0, 0x7610, R8 ;  /* 0x0000761000087816 */ /* 0x000fe40000000008 */
.L_x_35889:
[----:B------:R-:W-:Y:S05]  /*5400*/  BSYNC B0 ;  /* 0x0000000000007941 */ /* 0x000fea0003800000 */
.L_x_35888:
[----:B------:R0:W-:Y:S01]  /*5410*/  STG.E.U8 [R16.64], R8 ;  /* 0x0000000810007986 */ /* 0x0001e2000c101124 */
[----:B------:R-:W-:Y:S05]  /*5420*/  BRA `(.L_x_35868) ;  /* 0x0000047000007947 */ /* 0x000fea0003800000 */
.L_x_35886:
        /* <DEDUP_REMOVED lines=17> */
.L_x_35893:
[----:B------:R-:W-:-:S04]  /*5540*/  LOP3.LUT R2, R5, 0x80000000, RZ, 0xc0, !PT ;  /* 0x8000000005027812 */ /* 0x000fc800078ec0ff */
[----:B------:R-:W-:-:S04]  /*5550*/  SHF.R.U32.HI R3, RZ, 0x18, R2 ;  /* 0x00000018ff037819 */ /* 0x000fc80000011602 */
[----:B------:R-:W-:-:S04]  /*5560*/  LOP3.LUT R0, R0, R3, RZ, 0xfc, !PT ;  /* 0x0000000300007212 */ /* 0x000fc800078efcff */
[----:B------:R-:W-:Y:S02]  /*5570*/  PRMT R8, R0, 0x7610, R8 ;  /* 0x0000761000087816 */ /* 0x000fe40000000008 */
.L_x_35892:
[----:B------:R-:W-:Y:S05]  /*5580*/  BSYNC B0 ;  /* 0x0000000000007941 */ /* 0x000fea0003800000 */
.L_x_35891:
[----:B------:R0:W-:Y:S01]  /*5590*/  STG.E.U8 [R16.64], R8 ;  /* 0x0000000810007986 */ /* 0x0001e2000c101124 */
[----:B------:R-:W-:Y:S05]  /*55a0*/  BRA `(.L_x_35868) ;  /* 0x000002f000007947 */ /* 0x000fea0003800000 */
.L_x_35885:
        /* <DEDUP_REMOVED lines=22> */
.L_x_35867:
        /* <DEDUP_REMOVED lines=20> */
.L_x_35895:
[----:B------:R-:W-:-:S04]  /*5850*/  PRMT R2, R5, 0x9910, RZ ;  /* 0x0000991005027816 */ /* 0x000fc800000000ff */
[----:B------:R-:W-:-:S05]  /*5860*/  SHF.R.S32.HI R3, RZ, 0x1f, R2 ;  /* 0x0000001fff037819 */ /* 0x000fca0000011402 */
[----:B------:R0:W-:Y:S01]  /*5870*/  STG.E.64 [R16.64], R2 ;  /* 0x0000000210007986 */ /* 0x0001e2000c101b24 */
[----:B------:R-:W-:Y:S05]  /*5880*/  BRA `(.L_x_35868) ;  /* 0x0000001000007947 */ /* 0x000fea0003800000 */
.L_x_35894:
[----:B------:R0:W-:Y:S02]  /*5890*/  STG.E [R16.64], R5 ;  /* 0x0000000510007986 */ /* 0x0001e4000c101924 */
.L_x_35868:
        /* <DEDUP_REMOVED lines=231> */
.L_x_35896:
        /* <DEDUP_REMOVED lines=18> */
.L_x_35900:
[----:B------:R0:W5:Y:S01]  /*6830*/  LDG.E.U8 R0, [R2.64] ;  /* 0x0000002402007981 */ /* 0x000162000c1e1100 */
[----:B------:R-:W-:Y:S05]  /*6840*/  BRA `(.L_x_35902) ;  /* 0x00000d7000007947 */ /* 0x000fea0003800000 */
.L_x_35899:
        /* <DEDUP_REMOVED lines=8> */
.L_x_35904:
[----:B------:R0:W5:Y:S01]  /*68d0*/  LDG.E.U8 R0, [R2.64] ;  /* 0x0000002402007981 */ /* 0x000162000c1e1100 */
[----:B------:R-:W-:Y:S05]  /*68e0*/  BRA `(.L_x_35902) ;  /* 0x00000cd000007947 */ /* 0x000fea0003800000 */
.L_x_35903:
[----:B------:R0:W5:Y:S01]  /*68f0*/  LDG.E.U16 R0, [R2.64] ;  /* 0x0000002402007981 */ /* 0x000162000c1e1500 */
[----:B------:R-:W-:Y:S05]  /*6900*/  BRA `(.L_x_35902) ;  /* 0x00000cb000007947 */ /* 0x000fea0003800000 */
.L_x_35898:
        /* <DEDUP_REMOVED lines=9> */
.L_x_35906:
[----:B------:R-:W2:Y:S02]  /*69a0*/  LDG.E.U16 R4, [R2.64] ;  /* 0x0000002402047981 */ /* 0x000ea4000c1e1500 */
[----:B--2---:R-:W-:-:S06]  /*69b0*/  HADD2.F32 R4, -RZ, R4.H0_H0 ;  /* 0x20000004ff047230 */ /* 0x004fcc0000004100 */
[----:B------:R-:W0:Y:S02]  /*69c0*/  F2I.FTZ.TRUNC.NTZ R4, R4 ;  /* 0x0000000400047305 */ /* 0x000e24000021f100 */
[----:B0-----:R-:W-:Y:S01]  /*69d0*/  PRMT R0, R4, 0x7610, R0 ;  /* 0x0000761004007816 */ /* 0x001fe20000000000 */
[----:B------:R-:W-:Y:S05]  /*69e0*/  BRA `(.L_x_35902) ;  /* 0x00000bd000007947 */ /* 0x000fea0003800000 */
.L_x_35905:
        /* <DEDUP_REMOVED lines=9> */
.L_x_35908:
[----:B------:R-:W2:Y:S02]  /*6a80*/  LDG.E.U16 R2, [R2.64] ;  /* 0x0000002402027981 */ /* 0x000ea4000c1e1500 */
[----:B--2---:R-:W-:-:S06]  /*6a90*/  HADD2.F32 R4, -RZ, R2.H0_H0 ;  /* 0x20000002ff047230 */ /* 0x004fcc0000004100 */
[----:B------:R-:W0:Y:S02]  /*6aa0*/  F2I.FTZ.TRUNC.NTZ R4, R4 ;  /* 0x0000000400047305 */ /* 0x000e24000021f100 */
[----:B0-----:R-:W-:Y:S01]  /*6ab0*/  PRMT R0, R4, 0x7610, R0 ;  /* 0x0000761004007816 */ /* 0x001fe20000000000 */
[----:B------:R-:W-:Y:S05]  /*6ac0*/  BRA `(.L_x_35902) ;  /* 0x00000af000007947 */ /* 0x000fea0003800000 */
.L_x_35907:
[----:B------:R-:W2:Y:S02]  /*6ad0*/  LDG.E.64 R2, [R2.64] ;  /* 0x0000002402027981 */ /* 0x000ea4000c1e1b00 */
[----:B--2---:R0:W1:Y:S01]  /*6ae0*/  F2I.F64.TRUNC R0, R2 ;  /* 0x0000000200007311 */ /* 0x004062000030d100 */
[----:B------:R-:W-:Y:S05]  /*6af0*/  BRA `(.L_x_35902) ;  /* 0x00000ac000007947 */ /* 0x000fea0003800000 */
.L_x_35897:
        /* <DEDUP_REMOVED lines=12> */
.L_x_35911:
[----:B------:R-:W2:Y:S02]  /*6bc0*/  LDG.E.64 R2, [R2.64] ;  /* 0x0000002402027981 */ /* 0x000ea4000c1e1b00 */
[----:B--2---:R0:W1:Y:S01]  /*6bd0*/  F2I.F64.TRUNC R0, R2 ;  /* 0x0000000200007311 */ /* 0x004062000030d100 */
[----:B------:R-:W-:Y:S05]  /*6be0*/  BRA `(.L_x_35902) ;  /* 0x000009d000007947 */ /* 0x000fea0003800000 */
.L_x_35910:
        /* <DEDUP_REMOVED lines=28> */
.L_x_35913:
        /* <DEDUP_REMOVED lines=15> */
.L_x_35912:
[----:B------:R-:W2:Y:S02]  /*6ea0*/  LDG.E.U16 R2, [R2.64] ;  /* 0x0000002402027981 */ /* 0x000ea4000c1e1500 */
[----:B--2---:R-:W-:-:S04]  /*6eb0*/  PRMT R2, RZ, 0x5410, R2 ;  /* 0x00005410ff027816 */ /* 0x004fc80000000002 */
[----:B------:R0:W1:Y:S01]  /*6ec0*/  F2I.FTZ.TRUNC.NTZ R0, R2 ;  /* 0x0000000200007305 */ /* 0x000062000021f100 */
[----:B------:R-:W-:Y:S05]  /*6ed0*/  BRA `(.L_x_35902) ;  /* 0x000006e000007947 */ /* 0x000fea0003800000 */
.L_x_35909:
        /* <DEDUP_REMOVED lines=10> */
.L_x_35916:
        /* <DEDUP_REMOVED lines=21> */
.L_x_35920:
[----:B------:R-:W-:Y:S05]  /*70d0*/  BSYNC B1 ;  /* 0x0000000000017941 */ /* 0x000fea0003800000 */
.L_x_35919:
[----:B------:R-:W-:Y:S01]  /*70e0*/  IMAD.SHL.U32 R2, R2, 0x100000, RZ ;  /* 0x0010000002027824 */ /* 0x000fe200078e00ff */
[----:B------:R-:W-:-:S04]  /*70f0*/  LEA R3, R0, 0x3b800000, 0x17 ;  /* 0x3b80000000037811 */ /* 0x000fc800078eb8ff */
[----:B------:R-:W-:Y:S02]  /*7100*/  LOP3.LUT R4, R3, R2, R4, 0xfe, !PT ;  /* 0x0000000203047212 */ /* 0x000fe400078efe04 */
.L_x_35918:
[----:B------:R-:W-:Y:S05]  /*7110*/  BSYNC B0 ;  /* 0x0000000000007941 */ /* 0x000fea0003800000 */
.L_x_35917:
[----:B------:R-:W0:Y:S02]  /*7120*/  F2I.FTZ.TRUNC.NTZ R4, R4 ;  /* 0x0000000400047305 */ /* 0x000e24000021f100 */
[----:B0-----:R-:W-:Y:S01]  /*7130*/  PRMT R0, R4, 0x7610, R0 ;  /* 0x0000761004007816 */ /* 0x001fe20000000000 */
[----:B------:R-:W-:Y:S05]  /*7140*/  BRA `(.L_x_35902) ;  /* 0x0000047000007947 */ /* 0x000fea0003800000 */
.L_x_35915:
        /* <DEDUP_REMOVED lines=21> */
.L_x_35924:
[----:B------:R-:W-:Y:S05]  /*72a0*/  BSYNC B1 ;  /* 0x0000000000017941 */ /* 0x000fea0003800000 */
.L_x_35923:
[----:B------:R-:W-:Y:S01]  /*72b0*/  IMAD.SHL.U32 R2, R2, 0x200000, RZ ;  /* 0x0020000002027824 */ /* 0x000fe200078e00ff */
[----:B------:R-:W-:-:S04]  /*72c0*/  LEA R3, R0, 0x37800000, 0x17 ;  /* 0x3780000000037811 */ /* 0x000fc800078eb8ff */
[----:B------:R-:W-:Y:S02]  /*72d0*/  LOP3.LUT R4, R3, R2, R4, 0xfe, !PT ;  /* 0x0000000203047212 */ /* 0x000fe400078efe04 */
.L_x_35922:
[----:B------:R-:W-:Y:S05]  /*72e0*/  BSYNC B0 ;  /* 0x0000000000007941 */ /* 0x000fea0003800000 */
.L_x_35921:
[----:B------:R-:W0:Y:S02]  /*72f0*/  F2I.FTZ.TRUNC.NTZ R4, R4 ;  /* 0x0000000400047305 */ /* 0x000e24000021f100 */
[----:B0-----:R-:W-:Y:S01]  /*7300*/  PRMT R0, R4, 0x7610, R0 ;  /* 0x0000761004007816 */ /* 0x001fe20000000000 */
[----:B------:R-:W-:Y:S05]  /*7310*/  BRA `(.L_x_35902) ;  /* 0x000002a000007947 */ /* 0x000fea0003800000 */
.L_x_35914:
        /* <DEDUP_REMOVED lines=14> */
.L_x_35928:
[----:B------:R-:W-:Y:S05]  /*7400*/  BSYNC B0 ;  /* 0x0000000000007941 */ /* 0x000fea0003800000 */
.L_x_35927:
[----:B------:R-:W0:Y:S02]  /*7410*/  F2I.FTZ.TRUNC.NTZ R4, R4 ;  /* 0x0000000400047305 */ /* 0x000e24000021f100 */
[----:B0-----:R-:W-:Y:S01]  /*7420*/  PRMT R0, R4, 0x7610, R0 ;  /* 0x0000761004007816 */ /* 0x001fe20000000000 */
[----:B------:R-:W-:Y:S05]  /*7430*/  BRA `(.L_x_35902) ;  /* 0x0000018000007947 */ /* 0x000fea0003800000 */
.L_x_35901:
        /* <DEDUP_REMOVED lines=21> */
.L_x_35926:
[----:B------:R0:W5:Y:S01]  /*7590*/  LDG.E.U8 R0, [R2.64] ;  /* 0x0000002402007981 */ /* 0x000162000c1e1100 */
[----:B------:R-:W-:Y:S05]  /*75a0*/  BRA `(.L_x_35902) ;  /* 0x0000001000007947 */ /* 0x000fea0003800000 */
.L_x_35925:
[----:B------:R0:W5:Y:S02]  /*75b0*/  LDG.E.U8 R0, [R2.64] ;  /* 0x0000002402007981 */ /* 0x000164000c1e1100 */
.L_x_35902:
        /* <DEDUP_REMOVED lines=18> */
.L_x_35932:
[----:B------:R0:W-:Y:S01]  /*76e0*/  STG.E.U8 [R16.64], R5 ;  /* 0x0000000510007986 */ /* 0x0001e2000c101124 */
[----:B------:R-:W-:Y:S05]  /*76f0*/  BRA `(.L_x_35934) ;  /* 0x00000da000007947 */ /* 0x000fea0003800000 */
.L_x_35931:
        /* <DEDUP_REMOVED lines=10> */
.L_x_35936:
[----:B------:R0:W-:Y:S01]  /*77a0*/  STG.E [R16.64], R5 ;  /* 0x0000000510007986 */ /* 0x0001e2000c101924 */
[----:B------:R-:W-:Y:S05]  /*77b0*/  BRA `(.L_x_35934) ;  /* 0x00000ce000007947 */ /* 0x000fea0003800000 */
.L_x_35935:
[----:B------:R0:W-:Y:S01]  /*77c0*/  STG.E.U16 [R16.64], R5 ;  /* 0x0000000510007986 */ /* 0x0001e2000c101524 */
[----:B------:R-:W-:Y:S05]  /*77d0*/  BRA `(.L_x_35934) ;  /* 0x00000cc000007947 */ /* 0x000fea0003800000 */
.L_x_35930:
        /* <DEDUP_REMOVED lines=9> */
.L_x_35938:
[----:B------:R-:W0:Y:S02]  /*7870*/  I2F.S16 R0, R5 ;  /* 0x0000000500007306 */ /* 0x000e240000101400 */
[----:B0-----:R-:W-:-:S05]  /*7880*/  F2FP.PACK_AB R0, RZ, R0 ;  /* 0x00000000ff00723e */ /* 0x001fca00000000ff */
[----:B------:R0:W-:Y:S01]  /*7890*/  STG.E.U16 [R16.64], R0 ;  /* 0x0000000010007986 */ /* 0x0001e2000c101524 */
[----:B------:R-:W-:Y:S05]  /*78a0*/  BRA `(.L_x_35934) ;  /* 0x00000bf000007947 */ /* 0x000fea0003800000 */
.L_x_35937:
        /* <DEDUP_REMOVED lines=10> */
.L_x_35940:
[----:B------:R-:W0:Y:S02]  /*7950*/  I2F.S16 R5, R5 ;  /* 0x0000000500057306 */ /* 0x000e240000101400 */
[----:B0-----:R-:W-:-:S04]  /*7960*/  F2FP.PACK_AB R3, RZ, R5 ;  /* 0x00000005ff03723e */ /* 0x001fc800000000ff */
[----:B------:R-:W-:-:S05]  /*7970*/  PRMT R3, R3, 0x5410, RZ ;  /* 0x0000541003037816 */ /* 0x000fca00000000ff */
[----:B------:R0:W-:Y:S01]  /*7980*/  STG.E [R16.64], R3 ;  /* 0x0000000310007986 */ /* 0x0001e2000c101924 */
[----:B------:R-:W-:Y:S05]  /*7990*/  BRA `(.L_x_35934) ;  /* 0x00000b0000007947 */ /* 0x000fea0003800000 */
.L_x_35939:
[----:B------:R-:W0:Y:S02]  /*79a0*/  I2F.F64.S16 R2, R5 ;  /* 0x0000000500027312 */ /* 0x000e240000101c00 */
[----:B0-----:R0:W-:Y:S01]  /*79b0*/  STG.E.64 [R16.64], R2 ;  /* 0x0000000210007986 */ /* 0x0011e2000c101b24 */
[----:B------:R-:W-:Y:S05]  /*79c0*/  BRA `(.L_x_35934) ;  /* 0x00000ad000007947 */ /* 0x000fea0003800000 */
.L_x_35929:
        /* <DEDUP_REMOVED lines=13> */
.L_x_35943:
[----:B------:R-:W0:Y:S01]  /*7aa0*/  I2F.F64.S16 R4, R5 ;  /* 0x0000000500047312 */ /* 0x000e220000101c00 */
[----:B------:R-:W-:-:S05]  /*7ab0*/  CS2R R6, SRZ ;  /* 0x0000000000067805 */ /* 0x000fca000001ff00 */
[----:B0-----:R0:W-:Y:S01]  /*7ac0*/  STG.E.128 [R16.64], R4 ;  /* 0x0000000410007986 */ /* 0x0011e2000c101d24 */
[----:B------:R-:W-:Y:S05]  /*7ad0*/  BRA `(.L_x_35934) ;  /* 0x000009c000007947 */ /* 0x000fea0003800000 */
.L_x_35942:
        /* <DEDUP_REMOVED lines=21> */
.L_x_35947:
[----:B------:R-:W-:Y:S05]  /*7c30*/  BSYNC B0 ;  /* 0x0000000000007941 */ /* 0x000fea0003800000 */
.L_x_35946:
[----:B------:R-:W-:-:S05]  /*7c40*/  LOP3.LUT R3, R0, R3, RZ, 0xfc, !PT ;  /* 0x0000000300037212 */ /* 0x000fca00078efcff */
[----:B------:R0:W-:Y:S01]  /*7c50*/  STG.E.U8 [R16.64], R3 ;  /* 0x0000000310007986 */ /* 0x0001e2000c101124 */
[----:B------:R-:W-:Y:S05]  /*7c60*/  BRA `(.L_x_35934) ;  /* 0x0000083000007947 */ /* 0x000fea0003800000 */
.L_x_35945:
        /* <DEDUP_REMOVED lines=13> */
.L_x_35949:
[----:B------:R-:W-:Y:S01]  /*7d40*/  IMAD.MOV.U32 R0, RZ, RZ, 0x7f ;  /* 0x0000007fff007424 */ /* 0x000fe200078e00ff */
[----:B------:R-:W-:-:S04]  /*7d50*/  ISETP.GT.U32.AND P0, PT, R2, 0x7f800000, PT ;  /* 0x7f8000000200780c */ /* 0x000fc80003f04070 */
[----:B------:R-:W-:-:S04]  /*7d60*/  SEL R0, R0, 0x7c, P0 ;  /* 0x0000007c00007807 */ /* 0x000fc80000000000 */
.L_x_35950:
[----:B------:R-:W-:Y:S05]  /*7d70*/  BSYNC B0 ;  /* 0x0000000000007941 */ /* 0x000fea0003800000 */
.L_x_35948:
[----:B------:R-:W-:-:S04]  /*7d80*/  LOP3.LUT R2, R5, 0x80000000, RZ, 0xc0, !PT ;  /* 0x8000000005027812 */ /* 0x000fc800078ec0ff */
[----:B------:R-:W-:-:S04]  /*7d90*/  SHF.R.U32.HI R3, RZ, 0x18, R2 ;  /* 0x00000018ff037819 */ /* 0x000fc80000011602 */
[----:B------:R-:W-:-:S05]  /*7da0*/  LOP3.LUT R3, R0, R3, RZ, 0xfc, !PT ;  /* 0x0000000300037212 */ /* 0x000fca00078efcff */
[----:B------:R0:W-:Y:S01]  /*7db0*/  STG.E.U8 [R16.64], R3 ;  /* 0x0000000310007986 */ /* 0x0001e2000c101124 */
[----:B------:R-:W-:Y:S05]  /*7dc0*/  BRA `(.L_x_35934) ;  /* 0x000006d000007947 */ /* 0x000fea0003800000 */
.L_x_35944:
[----:B------:R-:W0:Y:S02]  /*7dd0*/  I2F.S16 R0, R5 ;  /* 0x0000000500007306 */ /* 0x000e240000101400 */
[----:B0-----:R-:W-:-:S05]  /*7de0*/  F2FP.BF16.PACK_AB R0, RZ, R0 ;  /* 0x00000000ff00723e */ /* 0x001fca00000010ff */
[----:B------:R0:W-:Y:S01]  /*7df0*/  STG.E.U16 [R16.64], R0 ;  /* 0x0000000010007986 */ /* 0x0001e2000c101524 */
[----:B------:R-:W-:Y:S05]  /*7e00*/  BRA `(.L_x_35934) ;  /* 0x0000069000007947 */ /* 0x000fea0003800000 */
.L_x_35941:
        /* <DEDUP_REMOVED lines=10> */
.L_x_35953:
        /* <DEDUP_REMOVED lines=17> */
.L_x_35956:
[----:B------:R-:W-:-:S04]  /*7fc0*/  LOP3.LUT R2, R5, 0x80000000, RZ, 0xc0, !PT ;  /* 0x8000000005027812 */ /* 0x000fc800078ec0ff */
[----:B------:R-:W-:-:S04]  /*7fd0*/  SHF.R.U32.HI R3, RZ, 0x18, R2 ;  /* 0x00000018ff037819 */ /* 0x000fc80000011602 */
[----:B------:R-:W-:-:S04]  /*7fe0*/  LOP3.LUT R0, R0, R3, RZ, 0xfc, !PT ;  /* 0x0000000300007212 */ /* 0x000fc800078efcff */
[----:B------:R-:W-:Y:S02]  /*7ff0*/  PRMT R8, R0, 0x7610, R8 ;  /* 0x0000761000087816 */ /* 0x000fe40000000008 */
.L_x_35955:
[----:B------:R-:W-:Y:S05]  /*8000*/  BSYNC B0 ;  /* 0x0000000000007941 */ /* 0x000fea0003800000 */
.L_x_35954:
[----:B------:R0:W-:Y:S01]  /*8010*/  STG.E.U8 [R16.64], R8 ;  /* 0x0000000810007986 */ /* 0x0001e2000c101124 */
[----:B------:R-:W-:Y:S05]  /*8020*/  BRA `(.L_x_35934) ;  /* 0x0000047000007947 */ /* 0x000fea0003800000 */
.L_x_35952:
        /* <DEDUP_REMOVED lines=17> */
.L_x_35959:
[----:B------:R-:W-:-:S04]  /*8140*/  LOP3.LUT R2, R5, 0x80000000, RZ, 0xc0, !PT ;  /* 0x8000000005027812 */ /* 0x000fc800078ec0ff */
[----:B------:R-:W-:-:S04]  /*8150*/  SHF.R.U32.HI R3, RZ, 0x18, R2 ;  /* 0x00000018ff037819 */ /* 0x000fc80000011602 */
[----:B------:R-:W-:-:S04]  /*8160*/  LOP3.LUT R0, R0, R3, RZ, 0xfc, !PT ;  /* 0x0000000300007212 */ /* 0x000fc800078efcff */
[----:B------:R-:W-:Y:S02]  /*8170*/  PRMT R8, R0, 0x7610, R8 ;  /* 0x0000761000087816 */ /* 0x000fe40000000008 */
.L_x_35958:
[----:B------:R-:W-:Y:S05]  /*8180*/  BSYNC B0 ;  /* 0x0000000000007941 */ /* 0x000fea0003800000 */
.L_x_35957:
[----:B------:R0:W-:Y:S01]  /*8190*/  STG.E.U8 [R16.64], R8 ;  /* 0x0000000810007986 */ /* 0x0001e2000c101124 */
[----:B------:R-:W-:Y:S05]  /*81a0*/  BRA `(.L_x_35934) ;  /* 0x000002f000007947 */ /* 0x000fea0003800000 */
.L_x_35951:
        /* <DEDUP_REMOVED lines=22> */
.L_x_35933:
        /* <DEDUP_REMOVED lines=20> */
.L_x_35961:
[----:B------:R-:W-:-:S04]  /*8450*/  PRMT R2, R5, 0x9910, RZ ;  /* 0x0000991005027816 */ /* 0x000fc800000000ff */
[----:B------:R-:W-:-:S05]  /*8460*/  SHF.R.S32.HI R3, RZ, 0x1f, R2 ;  /* 0x0000001fff037819 */ /* 0x000fca0000011402 */
[----:B------:R0:W-:Y:S01]  /*8470*/  STG.E.64 [R16.64], R2 ;  /* 0x0000000210007986 */ /* 0x0001e2000c101b24 */
[----:B------:R-:W-:Y:S05]  /*8480*/  BRA `(.L_x_35934) ;  /* 0x0000001000007947 */ /* 0x000fea0003800000 */
.L_x_35960:
[----:B------:R0:W-:Y:S02]  /*8490*/  STG.E [R16.64], R5 ;  /* 0x0000000510007986 */ /* 0x0001e4000c101924 */
.L_x_35934:
[----:B------:R-:W-:Y:S02]  /*84a0*/  IADD3 R19, R19, 0x80, RZ ;  /* 0x0000008013137810 */ /* 0x000fe40007ffe0ff */
.L_x_35829:
[----:B------:R-:W-:Y:S05]  /*84b0*/  BSYNC B6 ;  /* 0x0000000000067941 */ /* 0x000fea0003800000 */
.L_x_35828:
        /* <DEDUP_REMOVED lines=230> */
.L_x_35962:
        /* <DEDUP_REMOVED lines=18> */
.L_x_35966:
[----:B------:R0:W5:Y:S01]  /*9440*/  LDG.E.U8 R0, [R2.64] ;  /* 0x0000002402007981 */ /* 0x000162000c1e1100 */
[----:B------:R-:W-:Y:S05]  /*9450*/  BRA `(.L_x_35968) ;  /* 0x00000d7000007947 */ /* 0x000fea0003800000 */
.L_x_35965:
        /* <DEDUP_REMOVED lines=8> */
.L_x_35970:
[----:B------:R0:W5:Y:S01]  /*94e0*/  LDG.E.U8 R0, [R2.64] ;  /* 0x0000002402007981 */ /* 0x000162000c1e1100 */
[----:B------:R-:W-:Y:S05]  /*94f0*/  BRA `(.L_x_35968) ;  /* 0x00000cd000007947 */ /* 0x000fea0003800000 */
.L_x_35969:
[----:B------:R0:W5:Y:S01]  /*9500*/  LDG.E.U16 R0, [R2.64] ;  /* 0x0000002402007981 */ /* 0x000162000c1e1500 */
[----:B------:R-:W-:Y:S05]  /*9510*/  BRA `(.L_x_35968) ;  /* 0x00000cb000007947 */ /* 0x000fea0003800000 */
.L_x_35964:
        /* <DEDUP_REMOVED lines=9> */
.L_x_35972:
[----:B------:R-:W2:Y:S02]  /*95b0*/  LDG.E.U16 R4, [R2.64] ;  /* 0x0000002402047981 */ /* 0x000ea4000c1e1500 */
[----:B--2---:R-:W-:-:S06]  /*95c0*/  HADD2.F32 R4, -RZ, R4.H0_H0 ;  /* 0x20000004ff047230 */ /* 0x004fcc0000004100 */
[----:B------:R-:W0:Y:S02]  /*95d0*/  F2I.FTZ.TRUNC.NTZ R4, R4 ;  /* 0x0000000400047305 */ /* 0x000e24000021f100 */
[----:B0-----:R-:W-:Y:S01]  /*95e0*/  PRMT R0, R4, 0x7610, R0 ;  /* 0x0000761004007816 */ /* 0x001fe20000000000 */
[----:B------:R-:W-:Y:S05]  /*95f0*/  BRA `(.L_x_35968) ;  /* 0x00000bd000007947 */ /* 0x000fea0003800000 */
.L_x_35971:
        /* <DEDUP_REMOVED lines=9> */
.L_x_35974:
[----:B------:R-:W2:Y:S02]  /*9690*/  LDG.E.U16 R2, [R2.64] ;  /* 0x0000002402027981 */ /* 0x000ea4000c1e1500 */
[----:B--2---:R-:W-:-:S06]  /*96a0*/  HADD2.F32 R4, -RZ, R2.H0_H0 ;  /* 0x20000002ff047230 */ /* 0x004fcc0000004100 */
[----:B------:R-:W0:Y:S02]  /*96b0*/  F2I.FTZ.TRUNC.NTZ R4, R4 ;  /* 0x0000000400047305 */ /* 0x000e24000021f100 */
[----:B0-----:R-:W-:Y:S01]  /*96c0*/  PRMT R0, R4, 0x7610, R0 ;  /* 0x0000761004007816 */ /* 0x001fe20000000000 */
[----:B------:R-:W-:Y:S05]  /*96d0*/  BRA `(.L_x_35968) ;  /* 0x00000af000007947 */ /* 0x000fea0003800000 */
.L_x_35973:
[----:B------:R-:W2:Y:S02]  /*96e0*/  LDG.E.64 R2, [R2.64] ;  /* 0x0000002402027981 */ /* 0x000ea4000c1e1b00 */
[----:B--2---:R0:W1:Y:S01]  /*96f0*/  F2I.F64.TRUNC R0, R2 ;  /* 0x0000000200007311 */ /* 0x004062000030d100 */
[----:B------:R-:W-:Y:S05]  /*9700*/  BRA `(.L_x_35968) ;  /* 0x00000ac000007947 */ /* 0x000fea0003800000 */
.L_x_35963:
        /* <DEDUP_REMOVED lines=12> */
.L_x_35977:
[----:B------:R-:W2:Y:S02]  /*97d0*/  LDG.E.64 R2, [R2.64] ;  /* 0x0000002402027981 */ /* 0x000ea4000c1e1b00 */
[----:B--2---:R0:W1:Y:S01]  /*97e0*/  F2I.F64.TRUNC R0, R2 ;  /* 0x0000000200007311 */ /* 0x004062000030d100 */
[----:B------:R-:W-:Y:S05]  /*97f0*/  BRA `(.L_x_35968) ;  /* 0x000009d000007947 */ /* 0x000fea0003800000 */
.L_x_35976:
        /* <DEDUP_REMOVED lines=28> */
.L_x_35979:
        /* <DEDUP_REMOVED lines=15> */
.L_x_35978:
[----:B------:R-:W2:Y:S02]  /*9ab0*/  LDG.E.U16 R2, [R2.64] ;  /* 0x0000002402027981 */ /* 0x000ea4000c1e1500 */
[----:B--2---:R-:W-:-:S04]  /*9ac0*/  PRMT R2, RZ, 0x5410, R2 ;  /* 0x00005410ff027816 */ /* 0x004fc80000000002 */
[----:B------:R0:W1:Y:S01]  /*9ad0*/  F2I.FTZ.TRUNC.NTZ R0, R2 ;  /* 0x0000000200007305 */ /* 0x000062000021f100 */
[----:B------:R-:W-:Y:S05]  /*9ae0*/  BRA `(.L_x_35968) ;  /* 0x000006e000007947 */ /* 0x000fea0003800000 */
.L_x_35975:
        /* <DEDUP_REMOVED lines=10> */
.L_x_35982:
        /* <DEDUP_REMOVED lines=21> */
.L_x_35986:
[----:B------:R-:W-:Y:S05]  /*9ce0*/  BSYNC B1 ;  /* 0x0000000000017941 */ /* 0x000fea0003800000 */
.L_x_35985:
[----:B------:R-:W-:Y:S01]  /*9cf0*/  IMAD.SHL.U32 R2, R2, 0x100000, RZ ;  /* 0x0010000002027824 */ /* 0x000fe200078e00ff */
[----:B------:R-:W-:-:S04]  /*9d00*/  LEA R3, R0, 0x3b800000, 0x17 ;  /* 0x3b80000000037811 */ /* 0x000fc800078eb8ff */
[----:B------:R-:W-:Y:S02]  /*9d10*/  LOP3.LUT R4, R3, R2, R4, 0xfe, !PT ;  /* 0x0000000203047212 */ /* 0x000fe400078efe04 */
.L_x_35984:
[----:B------:R-:W-:Y:S05]  /*9d20*/  BSYNC B0 ;  /* 0x0000000000007941 */ /* 0x000fea0003800000 */
.L_x_35983:
[----:B------:R-:W0:Y:S02]  /*9d30*/  F2I.FTZ.TRUNC.NTZ R4, R4 ;  /* 0x0000000400047305 */ /* 0x000e24000021f100 */
[----:B0-----:R-:W-:Y:S01]  /*9d40*/  PRMT R0, R4, 0x7610, R0 ;  /* 0x0000761004007816 */ /* 0x001fe20000000000 */
[----:B------:R-:W-:Y:S05]  /*9d50*/  BRA `(.L_x_35968) ;  /* 0x0000047000007947 */ /* 0x000fea0003800000 */
.L_x_35981:
        /* <DEDUP_REMOVED lines=21> */
.L_x_35990:
[----:B------:R-:W-:Y:S05]  /*9eb0*/  BSYNC B1 ;  /* 0x0000000000017941 */ /* 0x000fea0003800000 */
.L_x_35989:
[----:B------:R-:W-:Y:S01]  /*9ec0*/  IMAD.SHL.U32 R2, R2, 0x200000, RZ ;  /* 0x0020000002027824 */ /* 0x000fe200078e00ff */
[----:B------:R-:W-:-:S04]  /*9ed0*/  LEA R3, R0, 0x37800000, 0x17 ;  /* 0x3780000000037811 */ /* 0x000fc800078eb8ff */
[----:B------:R-:W-:Y:S02]  /*9ee0*/  LOP3.LUT R4, R3, R2, R4, 0xfe, !PT ;  /* 0x0000000203047212 */ /* 0x000fe400078efe04 */
.L_x_35988:
[----:B------:R-:W-:Y:S05]  /*9ef0*/  BSYNC B0 ;  /* 0x0000000000007941 */ /* 0x000fea0003800000 */
.L_x_35987:
[----:B------:R-:W0:Y:S02]  /*9f00*/  F2I.FTZ.TRUNC.NTZ R4, R4 ;  /* 0x0000000400047305 */ /* 0x000e24000021f100 */
[----:B0-----:R-:W-:Y:S01]  /*9f10*/  PRMT R0, R4, 0x7610, R0 ;  /* 0x0000761004007816 */ /* 0x001fe20000000000 */
[----:B------:R-:W-:Y:S05]  /*9f20*/  BRA `(.L_x_35968) ;  /* 0x000002a000007947 */ /* 0x000fea0003800000 */
.L_x_35980:
        /* <DEDUP_REMOVED lines=14> */
.L_x_35994:
[----:B------:R-:W-:Y:S05]  /*a010*/  BSYNC B0 ;  /* 0x0000000000007941 */ /* 0x000fea0003800000 */
.L_x_35993:
[----:B------:R-:W0:Y:S02]  /*a020*/  F2I.FTZ.TRUNC.NTZ R4, R4 ;  /* 0x0000000400047305 */ /* 0x000e24000021f100 */
[----:B0-----:R-:W-:Y:S01]  /*a030*/  PRMT R0, R4, 0x7610, R0 ;  /* 0x0000761004007816 */ /* 0x001fe20000000000 */
[----:B------:R-:W-:Y:S05]  /*a040*/  BRA `(.L_x_35968) ;  /* 0x0000018000007947 */ /* 0x000fea0003800000 */
.L_x_35967:
        /* <DEDUP_REMOVED lines=21> */
.L_x_35992:
[----:B------:R0:W5:Y:S01]  /*a1a0*/  LDG.E.U8 R0, [R2.64] ;  /* 0x0000002402007981 */ /* 0x000162000c1e1100 */
[----:B------:R-:W-:Y:S05]  /*a1b0*/  BRA `(.L_x_35968) ;  /* 0x0000001000007947 */ /* 0x000fea0003800000 */
.L_x_35991:
[----:B------:R0:W5:Y:S02]  /*a1c0*/  LDG.E.U8 R0, [R2.64] ;  /* 0x0000002402007981 */ /* 0x000164000c1e1100 */
.L_x_35968:
        /* <DEDUP_REMOVED lines=18> */
.L_x_35998:
[----:B------:R-:W-:Y:S01]  /*a2f0*/  STG.E.U8 [R16.64], R5 ;  /* 0x0000000510007986 */ /* 0x000fe2000c101124 */
[----:B------:R-:W-:Y:S05]  /*a300*/  EXIT ;  /* 0x000000000000794d */ /* 0x000fea0003800000 */
.L_x_35997:
        /* <DEDUP_REMOVED lines=10> */
.L_x_36001:
[----:B------:R-:W-:Y:S01]  /*a3b0*/  STG.E [R16.64], R5 ;  /* 0x0000000510007986 */ /* 0x000fe2000c101924 */
[----:B------:R-:W-:Y:S05]  /*a3c0*/  EXIT ;  /* 0x000000000000794d */ /* 0x000fea0003800000 */
.L_x_36000:
[----:B------:R-:W-:Y:S01]  /*a3d0*/  STG.E.U16 [R16.64], R5 ;  /* 0x0000000510007986 */ /* 0x000fe2000c101524 */
[----:B------:R-:W-:Y:S05]  /*a3e0*/  EXIT ;  /* 0x000000000000794d */ /* 0x000fea0003800000 */
.L_x_35996:
        /* <DEDUP_REMOVED lines=9> */
.L_x_36003:
[----:B------:R-:W0:Y:S02]  /*a480*/  I2F.S16 R0, R5 ;  /* 0x0000000500007306 */ /* 0x000e240000101400 */
[----:B0-----:R-:W-:-:S05]  /*a490*/  F2FP.PACK_AB R0, RZ, R0 ;  /* 0x00000000ff00723e */ /* 0x001fca00000000ff */
[----:B------:R-:W-:Y:S01]  /*a4a0*/  STG.E.U16 [R16.64], R0 ;  /* 0x0000000010007986 */ /* 0x000fe2000c101524 */
[----:B------:R-:W-:Y:S05]  /*a4b0*/  EXIT ;  /* 0x000000000000794d */ /* 0x000fea0003800000 */
.L_x_36002:
        /* <DEDUP_REMOVED lines=10> */
.L_x_36005:
[----:B------:R-:W0:Y:S02]  /*a560*/  I2F.S16 R5, R5 ;  /* 0x0000000500057306 */ /* 0x000e240000101400 */
[----:B0-----:R-:W-:-:S04]  /*a570*/  F2FP.PACK_AB R3, RZ, R5 ;  /* 0x00000005ff03723e */ /* 0x001fc800000000ff */
[----:B------:R-:W-:-:S05]  /*a580*/  PRMT R3, R3, 0x5410, RZ ;  /* 0x0000541003037816 */ /* 0x000fca00000000ff */
[----:B------:R-:W-:Y:S01]  /*a590*/  STG.E [R16.64], R3 ;  /* 0x0000000310007986 */ /* 0x000fe2000c101924 */
[----:B------:R-:W-:Y:S05]  /*a5a0*/  EXIT ;  /* 0x000000000000794d */ /* 0x000fea0003800000 */
.L_x_36004:
[----:B------:R-:W0:Y:S02]  /*a5b0*/  I2F.F64.S16 R2, R5 ;  /* 0x0000000500027312 */ /* 0x000e240000101c00 */
[----:B0-----:R-:W-:Y:S01]  /*a5c0*/  STG.E.64 [R16.64], R2 ;  /* 0x0000000210007986 */ /* 0x001fe2000c101b24 */
[----:B------:R-:W-:Y:S05]  /*a5d0*/  EXIT ;  /* 0x000000000000794d */ /* 0x000fea0003800000 */
.L_x_35995:
        /* <DEDUP_REMOVED lines=13> */
.L_x_36008:
[----:B------:R-:W0:Y:S01]  /*a6b0*/  I2F.F64.S16 R4, R5 ;  /* 0x0000000500047312 */ /* 0x000e220000101c00 */
[----:B------:R-:W-:-:S05]  /*a6c0*/  CS2R R6, SRZ ;  /* 0x0000000000067805 */ /* 0x000fca000001ff00 */
[----:B0-----:R-:W-:Y:S01]  /*a6d0*/  STG.E.128 [R16.64], R4 ;  /* 0x0000000410007986 */ /* 0x001fe2000c101d24 */
[----:B------:R-:W-:Y:S05]  /*a6e0*/  EXIT ;  /* 0x000000000000794d */ /* 0x000fea0003800000 */
.L_x_36007:
        /* <DEDUP_REMOVED lines=21> */
.L_x_36012:
[----:B------:R-:W-:Y:S05]  /*a840*/  BSYNC B0 ;  /* 0x0000000000007941 */ /* 0x000fea0003800000 */
.L_x_36011:
[----:B------:R-:W-:-:S05]  /*a850*/  LOP3.LUT R3, R0, R3, RZ, 0xfc, !PT ;  /* 0x0000000300037212 */ /* 0x000fca00078efcff */
[----:B------:R-:W-:Y:S01]  /*a860*/  STG.E.U8 [R16.64], R3 ;  /* 0x0000000310007986 */ /* 0x000fe2000c101124 */
[----:B------:R-:W-:Y:S05]  /*a870*/  EXIT ;  /* 0x000000000000794d */ /* 0x000fea0003800000 */
.L_x_36010:
        /* <DEDUP_REMOVED lines=13> */
.L_x_36014:
[----:B------:R-:W-:Y:S01]  /*a950*/  IMAD.MOV.U32 R0, RZ, RZ, 0x7f ;  /* 0x0000007fff007424 */ /* 0x000fe200078e00ff */
[----:B------:R-:W-:-:S04]  /*a960*/  ISETP.GT.U32.AND P0, PT, R2, 0x7f800000, PT ;  /* 0x7f8000000200780c */ /* 0x000fc80003f04070 */
[----:B------:R-:W-:-:S04]  /*a970*/  SEL R0, R0, 0x7c, P0 ;  /* 0x0000007c00007807 */ /* 0x000fc80000000000 */
.L_x_36015:
[----:B------:R-:W-:Y:S05]  /*a980*/  BSYNC B0 ;  /* 0x0000000000007941 */ /* 0x000fea0003800000 */
.L_x_36013:
[----:B------:R-:W-:-:S04]  /*a990*/  LOP3.LUT R2, R5, 0x80000000, RZ, 0xc0, !PT ;  /* 0x8000000005027812 */ /* 0x000fc800078ec0ff */
[----:B------:R-:W-:-:S04]  /*a9a0*/  SHF.R.U32.HI R3, RZ, 0x18, R2 ;  /* 0x00000018ff037819 */ /* 0x000fc80000011602 */
[----:B------:R-:W-:-:S05]  /*a9b0*/  LOP3.LUT R3, R0, R3, RZ, 0xfc, !PT ;  /* 0x0000000300037212 */ /* 0x000fca00078efcff */
[----:B------:R-:W-:Y:S01]  /*a9c0*/  STG.E.U8 [R16.64], R3 ;  /* 0x0000000310007986 */ /* 0x000fe2000c101124 */
[----:B------:R-:W-:Y:S05]  /*a9d0*/  EXIT ;  /* 0x000000000000794d */ /* 0x000fea0003800000 */
.L_x_36009:
[----:B------:R-:W0:Y:S02]  /*a9e0*/  I2F.S16 R0, R5 ;  /* 0x0000000500007306 */ /* 0x000e240000101400 */
[----:B0-----:R-:W-:-:S05]  /*a9f0*/  F2FP.BF16.PACK_AB R0, RZ, R0 ;  /* 0x00000000ff00723e */ /* 0x001fca00000010ff */
[----:B------:R-:W-:Y:S01]  /*aa00*/  STG.E.U16 [R16.64], R0 ;  /* 0x0000000010007986 */ /* 0x000fe2000c101524 */
[----:B------:R-:W-:Y:S05]  /*aa10*/  EXIT ;  /* 0x000000000000794d */ /* 0x000fea0003800000 */
.L_x_36006:
        /* <DEDUP_REMOVED lines=10> */
.L_x_36018:
        /* <DEDUP_REMOVED lines=17> */
.L_x_36021:
[----:B------:R-:W-:-:S04]  /*abd0*/  LOP3.LUT R2, R5, 0x80000000, RZ, 0xc0, !PT ;  /* 0x8000000005027812 */ /* 0x000fc800078ec0ff */
[----:B------:R-:W-:-:S04]  /*abe0*/  SHF.R.U32.HI R3, RZ, 0x18, R2 ;  /* 0x00000018ff037819 */ /* 0x000fc80000011602 */
[----:B------:R-:W-:-:S04]  /*abf0*/  LOP3.LUT R0, R0, R3, RZ, 0xfc, !PT ;  /* 0x0000000300007212 */ /* 0x000fc800078efcff */
[----:B------:R-:W-:Y:S02]  /*ac00*/  PRMT R8, R0, 0x7610, R8 ;  /* 0x0000761000087816 */ /* 0x000fe40000000008 */
.L_x_36020:
[----:B------:R-:W-:Y:S05]  /*ac10*/  BSYNC B0 ;  /* 0x0000000000007941 */ /* 0x000fea0003800000 */
.L_x_36019:
[----:B------:R-:W-:Y:S01]  /*ac20*/  STG.E.U8 [R16.64], R8 ;  /* 0x0000000810007986 */ /* 0x000fe2000c101124 */
[----:B------:R-:W-:Y:S05]  /*ac30*/  EXIT ;  /* 0x000000000000794d */ /* 0x000fea0003800000 */
.L_x_36017:
        /* <DEDUP_REMOVED lines=17> */
.L_x_36024:
[----:B------:R-:W-:-:S04]  /*ad50*/  LOP3.LUT R2, R5, 0x80000000, RZ, 0xc0, !PT ;  /* 0x8000000005027812 */ /* 0x000fc800078ec0ff */
[----:B------:R-:W-:-:S04]  /*ad60*/  SHF.R.U32.HI R3, RZ, 0x18, R2 ;  /* 0x00000018ff037819 */ /* 0x000fc80000011602 */
[----:B------:R-:W-:-:S04]  /*ad70*/  LOP3.LUT R0, R0, R3, RZ, 0xfc, !PT ;  /* 0x0000000300007212 */ /* 0x000fc800078efcff */
[----:B------:R-:W-:Y:S02]  /*ad80*/  PRMT R8, R0, 0x7610, R8 ;  /* 0x0000761000087816 */ /* 0x000fe40000000008 */
.L_x_36023:
[----:B------:R-:W-:Y:S05]  /*ad90*/  BSYNC B0 ;  /* 0x0000000000007941 */ /* 0x000fea0003800000 */
.L_x_36022:
[----:B------:R-:W-:Y:S01]  /*ada0*/  STG.E.U8 [R16.64], R8 ;  /* 0x0000000810007986 */ /* 0x000fe2000c101124 */
[----:B------:R-:W-:Y:S05]  /*adb0*/  EXIT ;  /* 0x000000000000794d */ /* 0x000fea0003800000 */
.L_x_36016:
        /* <DEDUP_REMOVED lines=22> */
.L_x_35999:
        /* <DEDUP_REMOVED lines=20> */
.L_x_36026:
[----:B------:R-:W-:-:S04]  /*b060*/  PRMT R2, R5, 0x9910, RZ ;  /* 0x0000991005027816 */ /* 0x000fc800000000ff */
[----:B------:R-:W-:-:S05]  /*b070*/  SHF.R.S32.HI R3, RZ, 0x1f, R2 ;  /* 0x0000001fff037819 */ /* 0x000fca0000011402 */
[----:B------:R-:W-:Y:S01]  /*b080*/  STG.E.64 [R16.64], R2 ;  /* 0x0000000210007986 */ /* 0x000fe2000c101b24 */
[----:B------:R-:W-:Y:S05]  /*b090*/  EXIT ;  /* 0x000000000000794d */ /* 0x000fea0003800000 */
.L_x_36025:
[----:B------:R-:W-:Y:S01]  /*b0a0*/  STG.E [R16.64], R5 ;  /* 0x0000000510007986 */ /* 0x000fe2000c101924 */
[----:B------:R-:W-:Y:S05]  /*b0b0*/  EXIT ;  /* 0x000000000000794d */ /* 0x000fea0003800000 */
.L_x_36027:
        /* <DEDUP_REMOVED lines=12> */
.L_x_40289:


//--------------------- .text._ZN2at6native27unrolled_elementwise_kernelINS0_13AUnaryFunctorIaaaZZZNS0_19maximum_kernel_cudaERNS_18TensorIteratorBaseEENKUlvE_clEvENKUlvE0_clEvEUlaaE_EESt5arrayIPcLm2EELi4E23TrivialOffsetCalculatorILi1EjESD_NS0_6memory12LoadWithCastILi1EEENSE_13StoreWithCastILi1EEEEEviT_T0_T2_T3_T4_T5_ --------------------------
	.section	.text._ZN2at6native27unrolled_elementwise_kernelINS0_13AUnaryFunctorIaaaZZZNS0_19maximum_kernel_cudaERNS_18TensorIteratorBaseEENKUlvE_clEvENKUlvE0_clEvEUlaaE_EESt5arrayIPcLm2EELi4E23TrivialOffsetCalculatorILi1EjESD_NS0_6memory12LoadWithCastILi1EEENSE_13StoreWithCastILi1EEEEEviT_T0_T2_T3_T4_T5_,"ax",@progbits
	.sectioninfo	@"SHI_REGISTERS=29"
	.align	128
        .global         _ZN2at6native27unrolled_elementwise_kernelINS0_13AUnaryFunctorIaaaZZZNS0_19maximum_kernel_cudaERNS_18TensorIteratorBaseEENKUlvE_clEvENKUlvE0_clEvEUlaaE_EESt5arrayIPcLm2EELi4E23TrivialOffsetCalculatorILi1EjESD_NS0_6memory12LoadWithCastILi1EEENSE_13StoreWithCastILi1EEEEEviT_T0_T2_T3_T4_T5_
        .type           _ZN2at6native27unrolled_elementwise_kernelINS0_13AUnaryFunctorIaaaZZZNS0_19maximum_kernel_cudaERNS_18TensorIteratorBaseEENKUlvE_clEvENKUlvE0_clEvEUlaaE_EESt5arrayIPcLm2EELi4E23TrivialOffsetCalculatorILi1EjESD_NS0_6memory12LoadWithCastILi1EEENSE_13StoreWithCastILi1EEEEEviT_T0_T2_T3_T4_T5_,@function
        .size           _ZN2at6native27unrolled_elementwise_kernelINS0_13AUnaryFunctorIaaaZZZNS0_19maximum_kernel_cudaERNS_18TensorIteratorBaseEENKUlvE_clEvENKUlvE0_clEvEUlaaE_EESt5arrayIPcLm2EELi4E23TrivialOffsetCalculatorILi1EjESD_NS0_6memory12LoadWithCastILi1EEENSE_13StoreWithCastILi1EEEEEviT_T0_T2_T3_T4_T5_,(.L_x_40290 - _ZN2at6native27unrolled_elementwise_kernelINS0_13AUnaryFunctorIaaaZZZNS0_19maximum_kernel_cudaERNS_18TensorIteratorBaseEENKUlvE_clEvENKUlvE0_clEvEUlaaE_EESt5arrayIPcLm2EELi4E23TrivialOffsetCalculatorILi1EjESD_NS0_6memory12LoadWithCastILi1EEENSE_13StoreWithCastILi1EEEEEviT_T0_T2_T3_T4_T5_)
        .other          _ZN2at6native27unrolled_elementwise_kernelINS0_13AUnaryFunctorIaaaZZZNS0_19maximum_kernel_cudaERNS_18TensorIteratorBaseEENKUlvE_clEvENKUlvE0_clEvEUlaaE_EESt5arrayIPcLm2EELi4E23TrivialOffsetCalculatorILi1EjESD_NS0_6memory12LoadWithCastILi1EEENSE_13StoreWithCastILi1EEEEEviT_T0_T2_T3_T4_T5_,@"STO_CUDA_ENTRY STV_DEFAULT"
_ZN2at6native27unrolled_elementwise_kernelINS0_13AUnaryFunctorIaaaZZZNS0_19maximum_kernel_cudaERNS_18TensorIteratorBaseEENKUlvE_clEvENKUlvE0_clEvEUlaaE_EESt5arrayIPcLm2EELi4E23TrivialOffsetCalculatorILi1EjESD_NS0_6memory12LoadWithCastILi1EEENSE_13StoreWithCastILi1EEEEEviT_T0_T2_T3_T4_T5_:
.text._ZN2at6native27unrolled_elementwise_kernelINS0_13AUnaryFunctorIaaaZZZNS0_19maximum_kernel_cudaERNS_18TensorIteratorBaseEENKUlvE_clEvENKUlvE0_clEvEUlaaE_EESt5arrayIPcLm2EELi4E23TrivialOffsetCalculatorILi1EjESD_NS0_6memory12LoadWithCastILi1EEENSE_13StoreWithCastILi1EEEEEviT_T0_T2_T3_T4_T5_:
        /* <DEDUP_REMOVED lines=29> */
.L_x_36033:
[----:B------:R0:W5:Y:S01]  /*01d0*/  LDG.E.U8 R22, [R2.64] ;  /* 0x0000002402167981 */ /* 0x000162000c1e1100 */
[----:B------:R-:W-:Y:S05]  /*01e0*/  BRA `(.L_x_36035) ;  /* 0x00000d9000007947 */ /* 0x000fea0003800000 */
.L_x_36032:
        /* <DEDUP_REMOVED lines=8> */
.L_x_36037:
[----:B------:R0:W5:Y:S01]  /*0270*/  LDG.E.U8 R22, [R2.64] ;  /* 0x0000002402167981 */ /* 0x000162000c1e1100 */
[----:B------:R-:W-:Y:S05]  /*0280*/  BRA `(.L_x_36035) ;  /* 0x00000cf000007947 */ /* 0x000fea0003800000 */
.L_x_36036:
[----:B------:R0:W5:Y:S01]  /*0290*/  LDG.E.U16 R22, [R2.64] ;  /* 0x0000002402167981 */ /* 0x000162000c1e1500 */
[----:B------:R-:W-:Y:S05]  /*02a0*/  BRA `(.L_x_36035) ;  /* 0x00000cd000007947 */ /* 0x000fea0003800000 */
.L_x_36031:
        /* <DEDUP_REMOVED lines=9> */
.L_x_36039:
[----:B------:R-:W2:Y:S02]  /*0340*/  LDG.E.U16 R0, [R2.64] ;  /* 0x0000002402007981 */ /* 0x000ea4000c1e1500 */
[----:B--2---:R-:W-:-:S06]  /*0350*/  HADD2.F32 R0, -RZ, R0.H0_H0 ;  /* 0x20000000ff007230 */ /* 0x004fcc0000004100 */
[----:B------:R-:W0:Y:S02]  /*0360*/  F2I.FTZ.TRUNC.NTZ R0, R0 ;  /* 0x0000000000007305 */ /* 0x000e24000021f100 */
[----:B0-----:R-:W-:Y:S01]  /*0370*/  PRMT R22, R0, 0x7610, R22 ;  /* 0x0000761000167816 */ /* 0x001fe20000000016 */
[----:B------:R-:W-:Y:S05]  /*0380*/  BRA `(.L_x_36035) ;  /* 0x00000bf000007947 */ /* 0x000fea0003800000 */
.L_x_36038:
        /* <DEDUP_REMOVED lines=9> */
.L_x_36041:
[----:B------:R-:W2:Y:S02]  /*0420*/  LDG.E.U16 R2, [R2.64] ;  /* 0x0000002402027981 */ /* 0x000ea4000c1e1500 */
[----:B--2---:R-:W-:-:S06]  /*0430*/  HADD2.F32 R0, -RZ, R2.H0_H0 ;  /* 0x20000002ff007230 */ /* 0x004fcc0000004100 */
[----:B------:R-:W0:Y:S02]  /*0440*/  F2I.FTZ.TRUNC.NTZ R0, R0 ;  /* 0x0000000000007305 */ /* 0x000e24000021f100 */
[----:B0-----:R-:W-:Y:S01]  /*0450*/  PRMT R22, R0, 0x7610, R22 ;  /* 0x0000761000167816 */ /* 0x001fe20000000016 */
[----:B------:R-:W-:Y:S05]  /*0460*/  BRA `(.L_x_36035) ;  /* 0x00000b1000007947 */ /* 0x000fea0003800000 */
.L_x_36040:
[----:B------:R-:W2:Y:S02]  /*0470*/  LDG.E.64 R2, [R2.64] ;  /* 0x0000002402027981 */ /* 0x000ea4000c1e1b00 */
[----:B--2---:R0:W1:Y:S01]  /*0480*/  F2I.F64.TRUNC R22, R2 ;  /* 0x0000000200167311 */ /* 0x004062000030d100 */
[----:B------:R-:W-:Y:S05]  /*0490*/  BRA `(.L_x_36035) ;  /* 0x00000ae000007947 */ /* 0x000fea0003800000 */
.L_x_36030:
        /* <DEDUP_REMOVED lines=12> */
.L_x_36044:
[----:B------:R-:W2:Y:S02]  /*0560*/  LDG.E.64 R2, [R2.64] ;  /* 0x0000002402027981 */ /* 0x000ea4000c1e1b00 */
[----:B--2---:R0:W1:Y:S01]  /*0570*/  F2I.F64.TRUNC R22, R2 ;  /* 0x0000000200167311 */ /* 0x004062000030d100 */
[----:B------:R-:W-:Y:S05]  /*0580*/  BRA `(.L_x_36035) ;  /* 0x000009f000007947 */ /* 0x000fea0003800000 */
.L_x_36043:
        /* <DEDUP_REMOVED lines=28> */
.L_x_36046:
        /* <DEDUP_REMOVED lines=16> */
.L_x_36045:
[----:B------:R-:W2:Y:S02]  /*0850*/  LDG.E.U16 R0, [R2.64] ;  /* 0x0000002402007981 */ /* 0x000ea4000c1e1500 */
[----:B--2---:R-:W-:-:S06]  /*0860*/  PRMT R0, RZ, 0x5410, R0 ;  /* 0x00005410ff007816 */ /* 0x004fcc0000000000 */
[----:B------:R-:W0:Y:S02]  /*0870*/  F2I.FTZ.TRUNC.NTZ R0, R0 ;  /* 0x0000000000007305 */ /* 0x000e24000021f100 */
[----:B0-----:R-:W-:Y:S01]  /*0880*/  PRMT R22, R0, 0x7610, R22 ;  /* 0x0000761000167816 */ /* 0x001fe20000000016 */
[----:B------:R-:W-:Y:S05]  /*0890*/  BRA `(.L_x_36035) ;  /* 0x000006e000007947 */ /* 0x000fea0003800000 */
.L_x_36042:
        /* <DEDUP_REMOVED lines=10> */
.L_x_36049:
        /* <DEDUP_REMOVED lines=21> */
.L_x_36053:
[----:B------:R-:W-:Y:S05]  /*0a90*/  BSYNC B1 ;  /* 0x0000000000017941 */ /* 0x000fea0003800000 */
.L_x_36052:
[----:B------:R-:W-:Y:S01]  /*0aa0*/  LEA R3, R0, 0x3b800000, 0x17 ;  /* 0x3b80000000037811 */ /* 0x000fe200078eb8ff */
[----:B------:R-:W-:-:S05]  /*0ab0*/  IMAD.SHL.U32 R0, R2, 0x100000, RZ ;  /* 0x0010000002007824 */ /* 0x000fca00078e00ff */
[----:B------:R-:W-:Y:S02]  /*0ac0*/  LOP3.LUT R0, R3, R0, R4, 0xfe, !PT ;  /* 0x0000000003007212 */ /* 0x000fe400078efe04 */
.L_x_36051:
[----:B------:R-:W-:Y:S05]  /*0ad0*/  BSYNC B0 ;  /* 0x0000000000007941 */ /* 0x000fea0003800000 */
.L_x_36050:
[----:B------:R-:W0:Y:S02]  /*0ae0*/  F2I.FTZ.TRUNC.NTZ R0, R0 ;  /* 0x0000000000007305 */ /* 0x000e24000021f100 */
[----:B0-----:R-:W-:Y:S01]  /*0af0*/  PRMT R22, R0, 0x7610, R22 ;  /* 0x0000761000167816 */ /* 0x001fe20000000016 */
[----:B------:R-:W-:Y:S05]  /*0b00*/  BRA `(.L_x_36035) ;  /* 0x0000047000007947 */ /* 0x000fea0003800000 */
.L_x_36048:
        /* <DEDUP_REMOVED lines=21> */
.L_x_36057:
[----:B------:R-:W-:Y:S05]  /*0c60*/  BSYNC B1 ;  /* 0x0000000000017941 */ /* 0x000fea0003800000 */
.L_x_36056:
[----:B------:R-:W-:Y:S01]  /*0c70*/  LEA R3, R0, 0x37800000, 0x17 ;  /* 0x3780000000037811 */ /* 0x000fe200078eb8ff */
[----:B------:R-:W-:-:S05]  /*0c80*/  IMAD.SHL.U32 R0, R2, 0x200000, RZ ;  /* 0x0020000002007824 */ /* 0x000fca00078e00ff */
[----:B------:R-:W-:Y:S02]  /*0c90*/  LOP3.LUT R0, R3, R0, R4, 0xfe, !PT ;  /* 0x0000000003007212 */ /* 0x000fe400078efe04 */
.L_x_36055:
[----:B------:R-:W-:Y:S05]  /*0ca0*/  BSYNC B0 ;  /* 0x0000000000007941 */ /* 0x000fea0003800000 */
.L_x_36054:
[----:B------:R-:W0:Y:S02]  /*0cb0*/  F2I.FTZ.TRUNC.NTZ R0, R0 ;  /* 0x0000000000007305 */ /* 0x000e24000021f100 */
[----:B0-----:R-:W-:Y:S01]  /*0cc0*/  PRMT R22, R0, 0x7610, R22 ;  /* 0x0000761000167816 */ /* 0x001fe20000000016 */
[----:B------:R-:W-:Y:S05]  /*0cd0*/  BRA `(.L_x_36035) ;  /* 0x000002a000007947 */ /* 0x000fea0003800000 */
.L_x_36047:
        /* <DEDUP_REMOVED lines=14> */
.L_x_36061:
[----:B------:R-:W-:Y:S05]  /*0dc0*/  BSYNC B0 ;  /* 0x0000000000007941 */ /* 0x000fea0003800000 */
.L_x_36060:
[----:B------:R-:W0:Y:S02]  /*0dd0*/  F2I.FTZ.TRUNC.NTZ R0, R0 ;  /* 0x0000000000007305 */ /* 0x000e24000021f100 */
[----:B0-----:R-:W-:Y:S01]  /*0de0*/  PRMT R22, R0, 0x7610, R22 ;  /* 0x0000761000167816 */ /* 0x001fe20000000016 */
[----:B------:R-:W-:Y:S05]  /*0df0*/  BRA `(.L_x_36035) ;  /* 0x0000018000007947 */ /* 0x000fea0003800000 */
.L_x_36034:
        /* <DEDUP_REMOVED lines=21> */
.L_x_36059:
[----:B------:R0:W5:Y:S01]  /*0f50*/  LDG.E.U8 R22, [R2.64] ;  /* 0x0000002402167981 */ /* 0x000162000c1e1100 */
[----:B------:R-:W-:Y:S05]  /*0f60*/  BRA `(.L_x_36035) ;  /* 0x0000001000007947 */ /* 0x000fea0003800000 */
.L_x_36058:
[----:B------:R0:W5:Y:S02]  /*0f70*/  LDG.E.U8 R22, [R2.64] ;  /* 0x0000002402167981 */ /* 0x000164000c1e1100 */
.L_x_36035:
[----:B------:R-:W2:Y:S02]  /*0f80*/  S2R R24, SR_TID.X ;  /* 0x0000000000187919 */ /* 0x000ea40000002100 */
[----:B--2---:R-:W-:Y:S02]  /*0f90*/  IADD3 R24, R24, 0x80, RZ ;  /* 0x0000008018187810 */ /* 0x004fe40007ffe0ff */
.L_x_36029:
[----:B-1----:R-:W-:Y:S05]  /*0fa0*/  BSYNC B6 ;  /* 0x0000000000067941 */ /* 0x002fea0003800000 */
.L_x_36028:
        /* <DEDUP_REMOVED lines=21> */
.L_x_36067:
[----:B------:R0:W5:Y:S01]  /*1100*/  LDG.E.U8 R19, [R2.64] ;  /* 0x0000002402137981 */ /* 0x000162000c1e1100 */
[----:B------:R-:W-:Y:S05]  /*1110*/  BRA `(.L_x_36069) ;  /* 0x00000d8000007947 */ /* 0x000fea0003800000 */
.L_x_36066:
        /* <DEDUP_REMOVED lines=8> */
.L_x_36071:
[----:B------:R0:W5:Y:S01]  /*11a0*/  LDG.E.U8 R19, [R2.64] ;  /* 0x0000002402137981 */ /* 0x000162000c1e1100 */
[----:B------:R-:W-:Y:S05]  /*11b0*/  BRA `(.L_x_36069) ;  /* 0x00000ce000007947 */ /* 0x000fea0003800000 */
.L_x_36070:
[----:B------:R0:W5:Y:S01]  /*11c0*/  LDG.E.U16 R19, [R2.64] ;  /* 0x0000002402137981 */ /* 0x000162000c1e1500 */
[----:B------:R-:W-:Y:S05]  /*11d0*/  BRA `(.L_x_36069) ;  /* 0x00000cc000007947 */ /* 0x000fea0003800000 */
.L_x_36065:
        /* <DEDUP_REMOVED lines=9> */
.L_x_36073:
[----:B------:R-:W2:Y:S02]  /*1270*/  LDG.E.U16 R0, [R2.64] ;  /* 0x0000002402007981 */ /* 0x000ea4000c1e1500 */
[----:B--2---:R-:W-:-:S06]  /*1280*/  HADD2.F32 R0, -RZ, R0.H0_H0 ;  /* 0x20000000ff007230 */ /* 0x004fcc0000004100 */
[----:B------:R-:W0:Y:S02]  /*1290*/  F2I.FTZ.TRUNC.NTZ R0, R0 ;  /* 0x0000000000007305 */ /* 0x000e24000021f100 */
[----:B0-----:R-:W-:Y:S01]  /*12a0*/  PRMT R19, R0, 0x7610, R19 ;  /* 0x0000761000137816 */ /* 0x001fe20000000013 */
[----:B------:R-:W-:Y:S05]  /*12b0*/  BRA `(.L_x_36069) ;  /* 0x00000be000007947 */ /* 0x000fea0003800000 */
.L_x_36072:
        /* <DEDUP_REMOVED lines=9> */
.L_x_36075:
[----:B------:R-:W2:Y:S02]  /*1350*/  LDG.E.U16 R2, [R2.64] ;  /* 0x0000002402027981 */ /* 0x000ea4000c1e1500 */
[----:B--2---:R-:W-:-:S06]  /*1360*/  HADD2.F32 R0, -RZ, R2.H0_H0 ;  /* 0x20000002ff007230 */ /* 0x004fcc0000004100 */
[----:B------:R-:W0:Y:S02]  /*1370*/  F2I.FTZ.TRUNC.NTZ R0, R0 ;  /* 0x0000000000007305 */ /* 0x000e24000021f100 */
[----:B0-----:R-:W-:Y:S01]  /*1380*/  PRMT R19, R0, 0x7610, R19 ;  /* 0x0000761000137816 */ /* 0x001fe20000000013 */
[----:B------:R-:W-:Y:S05]  /*1390*/  BRA `(.L_x_36069) ;  /* 0x00000b0000007947 */ /* 0x000fea0003800000 */
.L_x_36074:
[----:B------:R-:W2:Y:S02]  /*13a0*/  LDG.E.64 R2, [R2.64] ;  /* 0x0000002402027981 */ /* 0x000ea4000c1e1b00 */
[----:B--2---:R0:W1:Y:S01]  /*13b0*/  F2I.F64.TRUNC R19, R2 ;  /* 0x0000000200137311 */ /* 0x004062000030d100 */
[----:B------:R-:W-:Y:S05]  /*13c0*/  BRA `(.L_x_36069) ;  /* 0x00000ad000007947 */ /* 0x000fea0003800000 */
.L_x_36064:
        /* <DEDUP_REMOVED lines=12> */
.L_x_36078:
[----:B------:R-:W2:Y:S02]  /*1490*/  LDG.E.64 R2, [R2.64] ;  /* 0x0000002402027981 */ /* 0x000ea4000c1e1b00 */
[----:B--2---:R0:W1:Y:S01]  /*14a0*/  F2I.F64.TRUNC R19, R2 ;  /* 0x0000000200137311 */ /* 0x004062000030d100 */
[----:B------:R-:W-:Y:S05]  /*14b0*/  BRA `(.L_x_36069) ;  /* 0x000009e000007947 */ /* 0x000fea0003800000 */
.L_x_36077:
        /* <DEDUP_REMOVED lines=28> */
.L_x_36080:
        /* <DEDUP_REMOVED lines=15> */
.L_x_36079:
[----:B------:R-:W2:Y:S02]  /*1770*/  LDG.E.U16 R0, [R2.64] ;  /* 0x0000002402007981 */ /* 0x000ea4000c1e1500 */
[----:B--2---:R-:W-:-:S06]  /*1780*/  PRMT R0, RZ, 0x5410, R0 ;  /* 0x00005410ff007816 */ /* 0x004fcc0000000000 */
[----:B------:R-:W0:Y:S02]  /*1790*/  F2I.FTZ.TRUNC.NTZ R0, R0 ;  /* 0x0000000000007305 */ /* 0x000e24000021f100 */
[----:B0-----:R-:W-:Y:S01]  /*17a0*/  PRMT R19, R0, 0x7610, R19 ;  /* 0x0000761000137816 */ /* 0x001fe20000000013 */
[----:B------:R-:W-:Y:S05]  /*17b0*/  BRA `(.L_x_36069) ;  /* 0x000006e000007947 */ /* 0x000fea0003800000 */
.L_x_36076:
        /* <DEDUP_REMOVED lines=10> */
.L_x_36083:
        /* <DEDUP_REMOVED lines=21> */
.L_x_36087:
[----:B------:R-:W-:Y:S05]  /*19b0*/  BSYNC B1 ;  /* 0x0000000000017941 */ /* 0x000fea0003800000 */
.L_x_36086:
[----:B------:R-:W-:Y:S01]  /*19c0*/  LEA R3, R0, 0x3b800000, 0x17 ;  /* 0x3b80000000037811 */ /* 0x000fe200078eb8ff */
[----:B------:R-:W-:-:S05]  /*19d0*/  IMAD.SHL.U32 R0, R2, 0x100000, RZ ;  /* 0x0010000002007824 */ /* 0x000fca00078e00ff */
[----:B------:R-:W-:Y:S02]  /*19e0*/  LOP3.LUT R0, R3, R0, R4, 0xfe, !PT ;  /* 0x0000000003007212 */ /* 0x000fe400078efe04 */
.L_x_36085:
[----:B------:R-:W-:Y:S05]  /*19f0*/  BSYNC B0 ;  /* 0x0000000000007941 */ /* 0x000fea0003800000 */
.L_x_36084:
[----:B------:R-:W0:Y:S02]  /*1a00*/  F2I.FTZ.TRUNC.NTZ R0, R0 ;  /* 0x0000000000007305 */ /* 0x000e24000021f100 */
[----:B0-----:R-:W-:Y:S01]  /*1a10*/  PRMT R19, R0, 0x7610, R19 ;  /* 0x0000761000137816 */ /* 0x001fe20000000013 */
[----:B------:R-:W-:Y:S05]  /*1a20*/  BRA `(.L_x_36069) ;  /* 0x0000047000007947 */ /* 0x000fea0003800000 */
.L_x_36082:
        /* <DEDUP_REMOVED lines=21> */
.L_x_36091:
[----:B------:R-:W-:Y:S05]  /*1b80*/  BSYNC B1 ;  /* 0x0000000000017941 */ /* 0x000fea0003800000 */
.L_x_36090:
[----:B------:R-:W-:Y:S01]  /*1b90*/  LEA R3, R0, 0x37800000, 0x17 ;  /* 0x3780000000037811 */ /* 0x000fe200078eb8ff */
[----:B------:R-:W-:-:S05]  /*1ba0*/  IMAD.SHL.U32 R0, R2, 0x200000, RZ ;  /* 0x0020000002007824 */ /* 0x000fca00078e00ff */
[----:B------:R-:W-:Y:S02]  /*1bb0*/  LOP3.LUT R0, R3, R0, R4, 0xfe, !PT ;  /* 0x0000000003007212 */ /* 0x000fe400078efe04 */
.L_x_36089:
[----:B------:R-:W-:Y:S05]  /*1bc0*/  BSYNC B0 ;  /* 0x0000000000007941 */ /* 0x000fea0003800000 */
.L_x_36088:
[----:B------:R-:W0:Y:S02]  /*1bd0*/  F2I.FTZ.TRUNC.NTZ R0, R0 ;  /* 0x0000000000007305 */ /* 0x000e24000021f100 */
[----:B0-----:R-:W-:Y:S01]  /*1be0*/  PRMT R19, R0, 0x7610, R19 ;  /* 0x0000761000137816 */ /* 0x001fe20000000013 */
[----:B------:R-:W-:Y:S05]  /*1bf0*/  BRA `(.L_x_36069) ;  /* 0x000002a000007947 */ /* 0x000fea0003800000 */
.L_x_36081:
        /* <DEDUP_REMOVED lines=14> */
.L_x_36095:
[----:B------:R-:W-:Y:S05]  /*1ce0*/  BSYNC B0 ;  /* 0x0000000000007941 */ /* 0x000fea0003800000 */
.L_x_36094:
[----:B------:R-:W0:Y:S02]  /*1cf0*/  F2I.FTZ.TRUNC.NTZ R0, R0 ;  /* 0x0000000000007305 */ /* 0x000e24000021f100 */
[----:B0-----:R-:W-:Y:S01]  /*1d00*/  PRMT R19, R0, 0x7610, R19 ;  /* 0x0000761000137816 */ /* 0x001fe20000000013 */
[----:B------:R-:W-:Y:S05]  /*1d10*/  BRA `(.L_x_36069) ;  /* 0x0000018000007947 */ /* 0x000fea0003800000 */
.L_x_36068:
        /* <DEDUP_REMOVED lines=21> */
.L_x_36093:
[----:B------:R0:W5:Y:S01]  /*1e70*/  LDG.E.U8 R19, [R2.64] ;  /* 0x0000002402137981 */ /* 0x000162000c1e1100 */
[----:B------:R-:W-:Y:S05]  /*1e80*/  BRA `(.L_x_36069) ;  /* 0x0000001000007947 */ /* 0x000fea0003800000 */
.L_x_36092:
[----:B------:R0:W5:Y:S02]  /*1e90*/  LDG.E.U8 R19, [R2.64] ;  /* 0x0000002402137981 */ /* 0x000164000c1e1100 */
.L_x_36069:
[----:B------:R-:W-:-:S03]  /*1ea0*/  IADD3 R24, R24, 0x80, RZ ;  /* 0x0000008018187810 */ /* 0x000fc60007ffe0ff */
.L_x_36063:
[----:B------:R-:W-:Y:S05]  /*1eb0*/  BSYNC B6 ;  /* 0x0000000000067941 */ /* 0x000fea0003800000 */
.L_x_36062:
        /* <DEDUP_REMOVED lines=23> */
.L_x_36101:
[----:B------:R0:W5:Y:S01]  /*2030*/  LDG.E.U8 R25, [R2.64] ;  /* 0x0000002402197981 */ /* 0x000162000c1e1100 */
[----:B------:R-:W-:Y:S05]  /*2040*/  BRA `(.L_x_36103) ;  /* 0x00000d8000007947 */ /* 0x000fea0003800000 */
.L_x_36100:
        /* <DEDUP_REMOVED lines=8> */
.L_x_36105:
[----:B------:R0:W5:Y:S01]  /*20d0*/  LDG.E.U8 R25, [R2.64] ;  /* 0x0000002402197981 */ /* 0x000162000c1e1100 */
[----:B------:R-:W-:Y:S05]  /*20e0*/  BRA `(.L_x_36103) ;  /* 0x00000ce000007947 */ /* 0x000fea0003800000 */
.L_x_36104:
[----:B------:R0:W5:Y:S01]  /*20f0*/  LDG.E.U16 R25, [R2.64] ;  /* 0x0000002402197981 */ /* 0x000162000c1e1500 */
[----:B------:R-:W-:Y:S05]  /*2100*/  BRA `(.L_x_36103) ;  /* 0x00000cc000007947 */ /* 0x000fea0003800000 */
.L_x_36099:
        /* <DEDUP_REMOVED lines=9> */
.L_x_36107:
[----:B------:R-:W2:Y:S02]  /*21a0*/  LDG.E.U16 R0, [R2.64] ;  /* 0x0000002402007981 */ /* 0x000ea4000c1e1500 */
[----:B--2---:R-:W-:-:S06]  /*21b0*/  HADD2.F32 R0, -RZ, R0.H0_H0 ;  /* 0x20000000ff007230 */ /* 0x004fcc0000004100 */
[----:B------:R-:W0:Y:S02]  /*21c0*/  F2I.FTZ.TRUNC.NTZ R0, R0 ;  /* 0x0000000000007305 */ /* 0x000e24000021f100 */
[----:B0-----:R-:W-:Y:S01]  /*21d0*/  PRMT R25, R0, 0x7610, R25 ;  /* 0x0000761000197816 */ /* 0x001fe20000000019 */
[----:B------:R-:W-:Y:S05]  /*21e0*/  BRA `(.L_x_36103) ;  /* 0x00000be000007947 */ /* 0x000fea0003800000 */
.L_x_36106:
        /* <DEDUP_REMOVED lines=9> */
.L_x_36109:
[----:B------:R-:W2:Y:S02]  /*2280*/  LDG.E.U16 R2, [R2.64] ;  /* 0x0000002402027981 */ /* 0x000ea4000c1e1500 */
[----:B--2---:R-:W-:-:S06]  /*2290*/  HADD2.F32 R0, -RZ, R2.H0_H0 ;  /* 0x20000002ff007230 */ /* 0x004fcc0000004100 */
[----:B------:R-:W0:Y:S02]  /*22a0*/  F2I.FTZ.TRUNC.NTZ R0, R0 ;  /* 0x0000000000007305 */ /* 0x000e24000021f100 */
[----:B0-----:R-:W-:Y:S01]  /*22b0*/  PRMT R25, R0, 0x7610, R25 ;  /* 0x0000761000197816 */ /* 0x001fe20000000019 */
[----:B------:R-:W-:Y:S05]  /*22c0*/  BRA `(.L_x_36103) ;  /* 0x00000b0000007947 */ /* 0x000fea0003800000 */
.L_x_36108:
[----:B------:R-:W2:Y:S02]  /*22d0*/  LDG.E.64 R2, [R2.64] ;  /* 0x0000002402027981 */ /* 0x000ea4000c1e1b00 */
[----:B--2---:R0:W2:Y:S01]  /*22e0*/  F2I.F64.TRUNC R25, R2 ;  /* 0x0000000200197311 */ /* 0x0040a2000030d100 */
[----:B------:R-:W-:Y:S05]  /*22f0*/  BRA `(.L_x_36103) ;  /* 0x00000ad000007947 */ /* 0x000fea0003800000 */
.L_x_36098:
        /* <DEDUP_REMOVED lines=12> */
.L_x_36112:
[----:B------:R-:W2:Y:S02]  /*23c0*/  LDG.E.64 R2, [R2.64] ;  /* 0x0000002402027981 */ /* 0x000ea4000c1e1b00 */
[----:B--2---:R0:W2:Y:S01]  /*23d0*/  F2I.F64.TRUNC R25, R2 ;  /* 0x0000000200197311 */ /* 0x0040a2000030d100 */
[----:B------:R-:W-:Y:S05]  /*23e0*/  BRA `(.L_x_36103) ;  /* 0x000009e000007947 */ /* 0x000fea0003800000 */
.L_x_36111:
        /* <DEDUP_REMOVED lines=28> */
.L_x_36114:
        /* <DEDUP_REMOVED lines=15> */
.L_x_36113:
[----:B------:R-:W2:Y:S02]  /*26a0*/  LDG.E.U16 R0, [R2.64] ;  /* 0x0000002402007981 */ /* 0x000ea4000c1e1500 */
[----:B--2---:R-:W-:-:S06]  /*26b0*/  PRMT R0, RZ, 0x5410, R0 ;  /* 0x00005410ff007816 */ /* 0x004fcc0000000000 */
[----:B------:R-:W0:Y:S02]  /*26c0*/  F2I.FTZ.TRUNC.NTZ R0, R0 ;  /* 0x0000000000007305 */ /* 0x000e24000021f100 */
[----:B0-----:R-:W-:Y:S01]  /*26d0*/  PRMT R25, R0, 0x7610, R25 ;  /* 0x0000761000197816 */ /* 0x001fe20000000019 */
[----:B------:R-:W-:Y:S05]  /*26e0*/  BRA `(.L_x_36103) ;  /* 0x000006e000007947 */ /* 0x000fea0003800000 */
.L_x_36110:
        /* <DEDUP_REMOVED lines=10> */
.L_x_36117:
        /* <DEDUP_REMOVED lines=21> */
.L_x_36121:
[----:B------:R-:W-:Y:S05]  /*28e0*/  BSYNC B1 ;  /* 0x0000000000017941 */ /* 0x000fea0003800000 */
.L_x_36120:
[----:B------:R-:W-:Y:S01]  /*28f0*/  LEA R3, R0, 0x3b800000, 0x17 ;  /* 0x3b80000000037811 */ /* 0x000fe200078eb8ff */
[----:B------:R-:W-:-:S05]  /*2900*/  IMAD.SHL.U32 R0, R2, 0x100000, RZ ;  /* 0x0010000002007824 */ /* 0x000fca00078e00ff */
[----:B------:R-:W-:Y:S02]  /*2910*/  LOP3.LUT R0, R3, R0, R4, 0xfe, !PT ;  /* 0x0000000003007212 */ /* 0x000fe400078efe04 */
.L_x_36119:
[----:B------:R-:W-:Y:S05]  /*2920*/  BSYNC B0 ;  /* 0x0000000000007941 */ /* 0x000fea0003800000 */
.L_x_36118:
[----:B------:R-:W0:Y:S02]  /*2930*/  F2I.FTZ.TRUNC.NTZ R0, R0 ;  /* 0x0000000000007305 */ /* 0x000e24000021f100 */
[----:B0-----:R-:W-:Y:S01]  /*2940*/  PRMT R25, R0, 0x7610, R25 ;  /* 0x0000761000197816 */ /* 0x001fe20000000019 */
[----:B------:R-:W-:Y:S05]  /*2950*/  BRA `(.L_x_36103) ;  /* 0x0000047000007947 */ /* 0x000fea0003800000 */
.L_x_36116:
        /* <DEDUP_REMOVED lines=21> */
.L_x_36125:
[----:B------:R-:W-:Y:S05]  /*2ab0*/  BSYNC B1 ;  /* 0x0000000000017941 */ /* 0x000fea0003800000 */
.L_x_36124:
[----:B------:R-:W-:Y:S01]  /*2ac0*/  LEA R3, R0, 0x37800000, 0x17 ;  /* 0x3780000000037811 */ /* 0x000fe200078eb8ff */
[----:B------:R-:W-:-:S05]  /*2ad0*/  IMAD.SHL.U32 R0, R2, 0x200000, RZ ;  /* 0x0020000002007824 */ /* 0x000fca00078e00ff */
[----:B------:R-:W-:Y:S02]  /*2ae0*/  LOP3.LUT R0, R3, R0, R4, 0xfe, !PT ;  /* 0x0000000003007212 */ /* 0x000fe400078efe04 */
.L_x_36123:
[----:B------:R-:W-:Y:S05]  /*2af0*/  BSYNC B0 ;  /* 0x0000000000007941 */ /* 0x000fea0003800000 */
.L_x_36122:
[----:B------:R-:W0:Y:S02]  /*2b00*/  F2I.FTZ.TRUNC.NTZ R0, R0 ;  /* 0x0000000000007305 */ /* 0x000e24000021f100 */
[----:B0-----:R-:W-:Y:S01]  /*2b10*/  PRMT R25, R0, 0x7610, R25 ;  /* 0x0000761000197816 */ /* 0x001fe20000000019 */
[----:B------:R-:W-:Y:S05]  /*2b20*/  BRA `(.L_x_36103) ;  /* 0x000002a000007947 */ /* 0x000fea0003800000 */
.L_x_36115:
        /* <DEDUP_REMOVED lines=14> */
.L_x_36129:
[----:B------:R-:W-:Y:S05]  /*2c10*/  BSYNC B0 ;  /* 0x0000000000007941 */ /* 0x000fea0003800000 */
.L_x_36128:
[----:B------:R-:W0:Y:S02]  /*2c20*/  F2I.FTZ.TRUNC.NTZ R0, R0 ;  /* 0x0000000000007305 */ /* 0x000e24000021f100 */
[----:B0-----:R-:W-:Y:S01]  /*2c30*/  PRMT R25, R0, 0x7610, R25 ;  /* 0x0000761000197816 */ /* 0x001fe20000000019 */
[----:B------:R-:W-:Y:S05]  /*2c40*/  BRA `(.L_x_36103) ;  /* 0x0000018000007947 */ /* 0x000fea0003800000 */
.L_x_36102:
        /* <DEDUP_REMOVED lines=21> */
.L_x_36127:
[----:B------:R0:W5:Y:S01]  /*2da0*/  LDG.E.U8 R25, [R2.64] ;  /* 0x0000002402197981 */ /* 0x000162000c1e1100 */
[----:B------:R-:W-:Y:S05]  /*2db0*/  BRA `(.L_x_36103) ;  /* 0x0000001000007947 */ /* 0x000fea0003800000 */
.L_x_36126:
[----:B------:R0:W5:Y:S02]  /*2dc0*/  LDG.E.U8 R25, [R2.64] ;  /* 0x0000002402197981 */ /* 0x000164000c1e1100 */
.L_x_36103:
[----:B------:R-:W-:-:S03]  /*2dd0*/  IADD3 R24, R24, 0x80, RZ ;  /* 0x0000008018187810 */ /* 0x000fc60007ffe0ff */
.L_x_36097:
[----:B------:R-:W-:Y:S05]  /*2de0*/  BSYNC B6 ;  /* 0x0000000000067941 */ /* 0x000fea0003800000 */
.L_x_36096:
        /* <DEDUP_REMOVED lines=21> */
.L_x_36135:
[----:B------:R0:W5:Y:S01]  /*2f40*/  LDG.E.U8 R23, [R2.64] ;  /* 0x0000002402177981 */ /* 0x000162000c1e1100 */
[----:B------:R-:W-:Y:S05]  /*2f50*/  BRA `(.L_x_36131) ;  /* 0x00000d7000007947 */ /* 0x000fea0003800000 */
.L_x_36134:
        /* <DEDUP_REMOVED lines=8> */
.L_x_36138:
[----:B------:R0:W5:Y:S01]  /*2fe0*/  LDG.E.U8 R23, [R2.64] ;  /* 0x0000002402177981 */ /* 0x000162000c1e1100 */
[----:B------:R-:W-:Y:S05]  /*2ff0*/  BRA `(.L_x_36131) ;  /* 0x00000cd000007947 */ /* 0x000fea0003800000 */
.L_x_36137:
[----:B------:R0:W5:Y:S01]  /*3000*/  LDG.E.U16 R23, [R2.64] ;  /* 0x0000002402177981 */ /* 0x000162000c1e1500 */
[----:B------:R-:W-:Y:S05]  /*3010*/  BRA `(.L_x_36131) ;  /* 0x00000cb000007947 */ /* 0x000fea0003800000 */
.L_x_36133:
        /* <DEDUP_REMOVED lines=9> */
.L_x_36140:
[----:B------:R-:W4:Y:S02]  /*30b0*/  LDG.E.U16 R0, [R2.64] ;  /* 0x0000002402007981 */ /* 0x000f24000c1e1500 */
[----:B----4-:R-:W-:-:S06]  /*30c0*/  HADD2.F32 R0, -RZ, R0.H0_H0 ;  /* 0x20000000ff007230 */ /* 0x010fcc0000004100 */
[----:B------:R-:W0:Y:S02]  /*30d0*/  F2I.FTZ.TRUNC.NTZ R0, R0 ;  /* 0x0000000000007305 */ /* 0x000e24000021f100 */
[----:B0-----:R-:W-:Y:S01]  /*30e0*/  PRMT R23, R0, 0x7610, R23 ;  /* 0x0000761000177816 */ /* 0x001fe20000000017 */
[----:B------:R-:W-:Y:S05]  /*30f0*/  BRA `(.L_x_36131) ;  /* 0x00000bd000007947 */ /* 0x000fea0003800000 */
.L_x_36139:
        /* <DEDUP_REMOVED lines=9> */
.L_x_36142:
[----:B------:R-:W4:Y:S02]  /*3190*/  LDG.E.U16 R2, [R2.64] ;  /* 0x0000002402027981 */ /* 0x000f24000c1e1500 */
[----:B----4-:R-:W-:-:S06]  /*31a0*/  HADD2.F32 R0, -RZ, R2.H0_H0 ;  /* 0x20000002ff007230 */ /* 0x010fcc0000004100 */
[----:B------:R-:W0:Y:S02]  /*31b0*/  F2I.FTZ.TRUNC.NTZ R0, R0 ;  /* 0x0000000000007305 */ /* 0x000e24000021f100 */
[----:B0-----:R-:W-:Y:S01]  /*31c0*/  PRMT R23, R0, 0x7610, R23 ;  /* 0x0000761000177816 */ /* 0x001fe20000000017 */
[----:B------:R-:W-:Y:S05]  /*31d0*/  BRA `(.L_x_36131) ;  /* 0x00000af000007947 */ /* 0x000fea0003800000 */
.L_x_36141:
[----:B------:R-:W4:Y:S02]  /*31e0*/  LDG.E.64 R2, [R2.64] ;  /* 0x0000002402027981 */ /* 0x000f24000c1e1b00 */
[----:B----4-:R0:W4:Y:S01]  /*31f0*/  F2I.F64.TRUNC R23, R2 ;  /* 0x0000000200177311 */ /* 0x010122000030d100 */
[----:B------:R-:W-:Y:S05]  /*3200*/  BRA `(.L_x_36131) ;  /* 0x00000ac000007947 */ /* 0x000fea0003800000 */
.L_x_36132:
        /* <DEDUP_REMOVED lines=12> */
.L_x_36145:
[----:B------:R-:W4:Y:S02]  /*32d0*/  LDG.E.64 R2, [R2.64] ;  /* 0x0000002402027981 */ /* 0x000f24000c1e1b00 */
[----:B----4-:R0:W4:Y:S01]  /*32e0*/  F2I.F64.TRUNC R23, R2 ;  /* 0x0000000200177311 */ /* 0x010122000030d100 */
[----:B------:R-:W-:Y:S05]  /*32f0*/  BRA `(.L_x_36131) ;  /* 0x000009d000007947 */ /* 0x000fea0003800000 */
.L_x_36144:
        /* <DEDUP_REMOVED lines=28> */
.L_x_36147:
        /* <DEDUP_REMOVED lines=15> */
.L_x_36146:
[----:B------:R-:W4:Y:S02]  /*35b0*/  LDG.E.U16 R0, [R2.64] ;  /* 0x0000002402007981 */ /* 0x000f24000c1e1500 */
[----:B----4-:R-:W-:-:S06]  /*35c0*/  PRMT R0, RZ, 0x5410, R0 ;  /* 0x00005410ff007816 */ /* 0x010fcc0000000000 */
[----:B------:R-:W0:Y:S02]  /*35d0*/  F2I.FTZ.TRUNC.NTZ R0, R0 ;  /* 0x0000000000007305 */ /* 0x000e24000021f100 */
[----:B0-----:R-:W-:Y:S01]  /*35e0*/  PRMT R23, R0, 0x7610, R23 ;  /* 0x0000761000177816 */ /* 0x001fe20000000017 */
[----:B------:R-:W-:Y:S05]  /*35f0*/  BRA `(.L_x_36131) ;  /* 0x000006d000007947 */ /* 0x000fea0003800000 */
.L_x_36143:
        /* <DEDUP_REMOVED lines=10> */
.L_x_36150:
        /* <DEDUP_REMOVED lines=21> */
.L_x_36154:
[----:B------:R-:W-:Y:S05]  /*37f0*/  BSYNC B1 ;  /* 0x0000000000017941 */ /* 0x000fea0003800000 */
.L_x_36153:
[----:B------:R-:W-:Y:S01]  /*3800*/  LEA R3, R0, 0x3b800000, 0x17 ;  /* 0x3b80000000037811 */ /* 0x000fe200078eb8ff */
[----:B------:R-:W-:-:S05]  /*3810*/  IMAD.SHL.U32 R0, R2, 0x100000, RZ ;  /* 0x0010000002007824 */ /* 0x000fca00078e00ff */
[----:B------:R-:W-:Y:S02]  /*3820*/  LOP3.LUT R0, R3, R0, R4, 0xfe, !PT ;  /* 0x0000000003007212 */ /* 0x000fe400078efe04 */
.L_x_36152:
[----:B------:R-:W-:Y:S05]  /*3830*/  BSYNC B0 ;  /* 0x0000000000007941 */ /* 0x000fea0003800000 */
.L_x_36151:
[----:B------:R-:W0:Y:S02]  /*3840*/  F2I.FTZ.TRUNC.NTZ R0, R0 ;  /* 0x0000000000007305 */ /* 0x000e24000021f100 */
[----:B0-----:R-:W-:Y:S01]  /*3850*/  PRMT R23, R0, 0x7610, R23 ;  /* 0x0000761000177816 */ /* 0x001fe20000000017 */
[----:B------:R-:W-:Y:S05]  /*3860*/  BRA `(.L_x_36131) ;  /* 0x0000046000007947 */ /* 0x000fea0003800000 */
.L_x_36149:
        /* <DEDUP_REMOVED lines=21> */
.L_x_36158:
[----:B------:R-:W-:Y:S05]  /*39c0*/  BSYNC B1 ;  /* 0x0000000000017941 */ /* 0x000fea0003800000 */
.L_x_36157:
[----:B------:R-:W-:Y:S01]  /*39d0*/  LEA R3, R0, 0x37800000, 0x17 ;  /* 0x3780000000037811 */ /* 0x000fe200078eb8ff */
[----:B------:R-:W-:-:S05]  /*39e0*/  IMAD.SHL.U32 R0, R2, 0x200000, RZ ;  /* 0x0020000002007824 */ /* 0x000fca00078e00ff */
[----:B------:R-:W-:Y:S02]  /*39f0*/  LOP3.LUT R0, R3, R0, R4, 0xfe, !PT ;  /* 0x0000000003007212 */ /* 0x000fe400078efe04 */
.L_x_36156:
[----:B------:R-:W-:Y:S05]  /*3a00*/  BSYNC B0 ;  /* 0x0000000000007941 */ /* 0x000fea0003800000 */
.L_x_36155:
[----:B------:R-:W0:Y:S02]  /*3a10*/  F2I.FTZ.TRUNC.NTZ R0, R0 ;  /* 0x0000000000007305 */ /* 0x000e24000021f100 */
[----:B0-----:R-:W-:Y:S01]  /*3a20*/  PRMT R23, R0, 0x7610, R23 ;  /* 0x0000761000177816 */ /* 0x001fe20000000017 */
[----:B------:R-:W-:Y:S05]  /*3a30*/  BRA `(.L_x_36131) ;  /* 0x0000029000007947 */ /* 0x000fea0003800000 */
.L_x_36148:
        /* <DEDUP_REMOVED lines=14> */
.L_x_36162:
[----:B------:R-:W-:Y:S05]  /*3b20*/  BSYNC B0 ;  /* 0x0000000000007941 */ /* 0x000fea0003800000 */
.L_x_36161:
[----:B------:R-:W0:Y:S02]  /*3b30*/  F2I.FTZ.TRUNC.NTZ R0, R0 ;  /* 0x0000000000007305 */ /* 0x000e24000021f100 */
[----:B0-----:R-:W-:Y:S01]  /*3b40*/  PRMT R23, R0, 0x7610, R23 ;  /* 0x0000761000177816 */ /* 0x001fe20000000017 */
[----:B------:R-:W-:Y:S05]  /*3b50*/  BRA `(.L_x_36131) ;  /* 0x0000017000007947 */ /* 0x000fea0003800000 */
.L_x_36136:
        /* <DEDUP_REMOVED lines=20> */
.L_x_36160:
[----:B------:R0:W5:Y:S01]  /*3ca0*/  LDG.E.U8 R23, [R2.64] ;  /* 0x0000002402177981 */ /* 0x000162000c1e1100 */
[----:B------:R-:W-:Y:S05]  /*3cb0*/  BRA `(.L_x_36131) ;  /* 0x0000001000007947 */ /* 0x000fea0003800000 */
.L_x_36159:
[----:B------:R0:W5:Y:S02]  /*3cc0*/  LDG.E.U8 R23, [R2.64] ;  /* 0x0000002402177981 */ /* 0x000164000c1e1100 */
.L_x_36131:
[----:B------:R-:W-:Y:S05]  /*3cd0*/  BSYNC B6 ;  /* 0x0000000000067941 */ /* 0x000fea0003800000 */
.L_x_36130:
        /* <DEDUP_REMOVED lines=12> */
[C---:B------:R-:W-:Y:S02]  /*3da0*/  IMNMX R9, R0.reuse, R3, !PT ;  /* 0x0000000300097217 */ /* 0x040fe40007800200 */
[C---:B------:R-:W-:Y:S02]  /*3db0*/  IMNMX R19, R0.reuse, R19, !PT ;  /* 0x0000001300137217 */ /* 0x040fe40007800200 */
[----:B------:R-:W-:-:S02]  /*3dc0*/  IMNMX R22, R0, R5, !PT ;  /* 0x0000000500167217 */ /* 0x000fc40007800200 */
[----:B------:R-:W-:Y:S02]  /*3dd0*/  ISETP.GE.AND P0, PT, R24, R17, PT ;  /* 0x000000111800720c */ /* 0x000fe40003f06270 */
[----:B------:R-:W-:-:S11]  /*3de0*/  IMNMX R23, R0, R23, !PT ;  /* 0x0000001700177217 */ /* 0x000fd60007800200 */
        /* <DEDUP_REMOVED lines=20> */
.L_x_36168:
[----:B------:R0:W-:Y:S01]  /*3f30*/  STG.E.U8 [R2.64], R9 ;  /* 0x0000000902007986 */ /* 0x0001e2000c101124 */
[----:B------:R-:W-:Y:S05]  /*3f40*/  BRA `(.L_x_36164) ;  /* 0x00000dc000007947 */ /* 0x000fea0003800000 */
.L_x_36167:
        /* <DEDUP_REMOVED lines=10> */
.L_x_36171:
[----:B------:R-:W-:-:S05]  /*3ff0*/  PRMT R5, R9, 0x9910, RZ ;  /* 0x0000991009057816 */ /* 0x000fca00000000ff */
[----:B------:R0:W-:Y:S01]  /*4000*/  STG.E [R2.64], R5 ;  /* 0x0000000502007986 */ /* 0x0001e2000c101924 */
[----:B------:R-:W-:Y:S05]  /*4010*/  BRA `(.L_x_36164) ;  /* 0x00000cf000007947 */ /* 0x000fea0003800000 */
.L_x_36170:
[----:B------:R0:W-:Y:S01]  /*4020*/  STG.E.U16 [R2.64], R9 ;  /* 0x0000000902007986 */ /* 0x0001e2000c101524 */
[----:B------:R-:W-:Y:S05]  /*4030*/  BRA `(.L_x_36164) ;  /* 0x00000cd000007947 */ /* 0x000fea0003800000 */
.L_x_36166:
        /* <DEDUP_REMOVED lines=9> */
.L_x_36173:
[----:B------:R-:W0:Y:S02]  /*40d0*/  I2F.S16 R0, R9 ;  /* 0x0000000900007306 */ /* 0x000e240000101400 */
[----:B0-----:R-:W-:-:S05]  /*40e0*/  F2FP.PACK_AB R0, RZ, R0 ;  /* 0x00000000ff00723e */ /* 0x001fca00000000ff */
[----:B------:R0:W-:Y:S01]  /*40f0*/  STG.E.U16 [R2.64], R0 ;  /* 0x0000000002007986 */ /* 0x0001e2000c101524 */
[----:B------:R-:W-:Y:S05]  /*4100*/  BRA `(.L_x_36164) ;  /* 0x00000c0000007947 */ /* 0x000fea0003800000 */
.L_x_36172:
        /* <DEDUP_REMOVED lines=10> */
.L_x_36175:
[----:B------:R-:W0:Y:S02]  /*41b0*/  I2F.S16 R9, R9 ;  /* 0x0000000900097306 */ /* 0x000e240000101400 */
[----:B0-----:R-:W-:-:S04]  /*41c0*/  F2FP.PACK_AB R5, RZ, R9 ;  /* 0x00000009ff05723e */ /* 0x001fc800000000ff */
[----:B------:R-:W-:-:S05]  /*41d0*/  PRMT R5, R5, 0x5410, RZ ;  /* 0x0000541005057816 */ /* 0x000fca00000000ff */
[----:B------:R0:W-:Y:S01]  /*41e0*/  STG.E [R2.64], R5 ;  /* 0x0000000502007986 */ /* 0x0001e2000c101924 */
[----:B------:R-:W-:Y:S05]  /*41f0*/  BRA `(.L_x_36164) ;  /* 0x00000b1000007947 */ /* 0x000fea0003800000 */
.L_x_36174:
[----:B------:R-:W0:Y:S02]  /*4200*/  I2F.F64.S16 R4, R9 ;  /* 0x0000000900047312 */ /* 0x000e240000101c00 */
[----:B0-----:R0:W-:Y:S01]  /*4210*/  STG.E.64 [R2.64], R4 ;  /* 0x0000000402007986 */ /* 0x0011e2000c101b24 */
[----:B------:R-:W-:Y:S05]  /*4220*/  BRA `(.L_x_36164) ;  /* 0x00000ae000007947 */ /* 0x000fea0003800000 */
.L_x_36165:
        /* <DEDUP_REMOVED lines=13> */
.L_x_36178:
[----:B------:R-:W0:Y:S01]  /*4300*/  I2F.F64.S16 R4, R9 ;  /* 0x0000000900047312 */ /* 0x000e220000101c00 */
[----:B------:R-:W-:-:S05]  /*4310*/  CS2R R6, SRZ ;  /* 0x0000000000067805 */ /* 0x000fca000001ff00 */
[----:B0-----:R0:W-:Y:S01]  /*4320*/  STG.E.128 [R2.64], R4 ;  /* 0x0000000402007986 */ /* 0x0011e2000c101d24 */
[----:B------:R-:W-:Y:S05]  /*4330*/  BRA `(.L_x_36164) ;  /* 0x000009d000007947 */ /* 0x000fea0003800000 */
.L_x_36177:
        /* <DEDUP_REMOVED lines=21> */
.L_x_36182:
[----:B------:R-:W-:Y:S05]  /*4490*/  BSYNC B0 ;  /* 0x0000000000007941 */ /* 0x000fea0003800000 */
.L_x_36181:
[----:B------:R-:W-:-:S05]  /*44a0*/  LOP3.LUT R5, R0, R5, RZ, 0xfc, !PT ;  /* 0x0000000500057212 */ /* 0x000fca00078efcff */
[----:B------:R0:W-:Y:S01]  /*44b0*/  STG.E.U8 [R2.64], R5 ;  /* 0x0000000502007986 */ /* 0x0001e2000c101124 */
[----:B------:R-:W-:Y:S05]  /*44c0*/  BRA `(.L_x_36164) ;  /* 0x0000084000007947 */ /* 0x000fea0003800000 */
.L_x_36180:
        /* <DEDUP_REMOVED lines=13> */
.L_x_36184:
[----:B------:R-:W-:Y:S01]  /*45a0*/  IMAD.MOV.U32 R0, RZ, RZ, 0x7f ;  /* 0x0000007fff007424 */ /* 0x000fe200078e00ff */
[----:B------:R-:W-:-:S04]  /*45b0*/  ISETP.GT.U32.AND P0, PT, R4, 0x7f800000, PT ;  /* 0x7f8000000400780c */ /* 0x000fc80003f04070 */
[----:B------:R-:W-:-:S04]  /*45c0*/  SEL R0, R0, 0x7c, P0 ;  /* 0x0000007c00007807 */ /* 0x000fc80000000000 */
.L_x_36185:
[----:B------:R-:W-:Y:S05]  /*45d0*/  BSYNC B0 ;  /* 0x0000000000007941 */ /* 0x000fea0003800000 */
.L_x_36183:
[----:B------:R-:W-:-:S04]  /*45e0*/  LOP3.LUT R4, R9, 0x80000000, RZ, 0xc0, !PT ;  /* 0x8000000009047812 */ /* 0x000fc800078ec0ff */
[----:B------:R-:W-:-:S04]  /*45f0*/  SHF.R.U32.HI R5, RZ, 0x18, R4 ;  /* 0x00000018ff057819 */ /* 0x000fc80000011604 */
[----:B------:R-:W-:-:S05]  /*4600*/  LOP3.LUT R5, R0, R5, RZ, 0xfc, !PT ;  /* 0x0000000500057212 */ /* 0x000fca00078efcff */
[----:B------:R0:W-:Y:S01]  /*4610*/  STG.E.U8 [R2.64], R5 ;  /* 0x0000000502007986 */ /* 0x0001e2000c101124 */
[----:B------:R-:W-:Y:S05]  /*4620*/  BRA `(.L_x_36164) ;  /* 0x000006e000007947 */ /* 0x000fea0003800000 */
.L_x_36179:
[----:B------:R-:W0:Y:S02]  /*4630*/  I2F.S16 R0, R9 ;  /* 0x0000000900007306 */ /* 0x000e240000101400 */
[----:B0-----:R-:W-:-:S05]  /*4640*/  F2FP.BF16.PACK_AB R0, RZ, R0 ;  /* 0x00000000ff00723e */ /* 0x001fca00000010ff */
[----:B------:R0:W-:Y:S01]  /*4650*/  STG.E.U16 [R2.64], R0 ;  /* 0x0000000002007986 */ /* 0x0001e2000c101524 */
[----:B------:R-:W-:Y:S05]  /*4660*/  BRA `(.L_x_36164) ;  /* 0x000006a000007947 */ /* 0x000fea0003800000 */
.L_x_36176:
        /* <DEDUP_REMOVED lines=10> */
.L_x_36188:
        /* <DEDUP_REMOVED lines=17> */
.L_x_36191:
[----:B------:R-:W-:-:S04]  /*4820*/  LOP3.LUT R0, R9, 0x80000000, RZ, 0xc0, !PT ;  /* 0x8000000009007812 */ /* 0x000fc800078ec0ff */
[----:B------:R-:W-:-:S04]  /*4830*/  SHF.R.U32.HI R5, RZ, 0x18, R0 ;  /* 0x00000018ff057819 */ /* 0x000fc80000011600 */
[----:B------:R-:W-:-:S04]  /*4840*/  LOP3.LUT R4, R4, R5, RZ, 0xfc, !PT ;  /* 0x0000000504047212 */ /* 0x000fc800078efcff */
[----:B------:R-:W-:Y:S02]  /*4850*/  PRMT R0, R4, 0x7610, R0 ;  /* 0x0000761004007816 */ /* 0x000fe40000000000 */
.L_x_36190:
[----:B------:R-:W-:Y:S05]  /*4860*/  BSYNC B0 ;  /* 0x0000000000007941 */ /* 0x000fea0003800000 */
.L_x_36189:
[----:B------:R0:W-:Y:S01]  /*4870*/  STG.E.U8 [R2.64], R0 ;  /* 0x0000000002007986 */ /* 0x0001e2000c101124 */
[----:B------:R-:W-:Y:S05]  /*4880*/  BRA `(.L_x_36164) ;  /* 0x0000048000007947 */ /* 0x000fea0003800000 */
.L_x_36187:
        /* <DEDUP_REMOVED lines=17> */
.L_x_36194:
[----:B------:R-:W-:-:S04]  /*49a0*/  LOP3.LUT R0, R9, 0x80000000, RZ, 0xc0, !PT ;  /* 0x8000000009007812 */ /* 0x000fc800078ec0ff */
[----:B------:R-:W-:-:S04]  /*49b0*/  SHF.R.U32.HI R5, RZ, 0x18, R0 ;  /* 0x00000018ff057819 */ /* 0x000fc80000011600 */
[----:B------:R-:W-:-:S04]  /*49c0*/  LOP3.LUT R4, R4, R5, RZ, 0xfc, !PT ;  /* 0x0000000504047212 */ /* 0x000fc800078efcff */
[----:B------:R-:W-:Y:S02]  /*49d0*/  PRMT R0, R4, 0x7610, R0 ;  /* 0x0000761004007816 */ /* 0x000fe40000000000 */
.L_x_36193:
[----:B------:R-:W-:Y:S05]  /*49e0*/  BSYNC B0 ;  /* 0x0000000000007941 */ /* 0x000fea0003800000 */
.L_x_36192:
[----:B------:R0:W-:Y:S01]  /*49f0*/  STG.E.U8 [R2.64], R0 ;  /* 0x0000000002007986 */ /* 0x0001e2000c101124 */
[----:B------:R-:W-:Y:S05]  /*4a00*/  BRA `(.L_x_36164) ;  /* 0x0000030000007947 */ /* 0x000fea0003800000 */
.L_x_36186:
        /* <DEDUP_REMOVED lines=22> */
.L_x_36169:
        /* <DEDUP_REMOVED lines=20> */
.L_x_36196:
[----:B------:R-:W-:-:S04]  /*4cb0*/  PRMT R4, R9, 0x9910, RZ ;  /* 0x0000991009047816 */ /* 0x000fc800000000ff */
[----:B------:R-:W-:-:S05]  /*4cc0*/  SHF.R.S32.HI R5, RZ, 0x1f, R4 ;  /* 0x0000001fff057819 */ /* 0x000fca0000011404 */
[----:B------:R0:W-:Y:S01]  /*4cd0*/  STG.E.64 [R2.64], R4 ;  /* 0x0000000402007986 */ /* 0x0001e2000c101b24 */
[----:B------:R-:W-:Y:S05]  /*4ce0*/  BRA `(.L_x_36164) ;  /* 0x0000002000007947 */ /* 0x000fea0003800000 */
.L_x_36195:
[----:B------:R-:W-:-:S05]  /*4cf0*/  PRMT R5, R9, 0x9910, RZ ;  /* 0x0000991009057816 */ /* 0x000fca00000000ff */
[----:B------:R0:W-:Y:S02]  /*4d00*/  STG.E [R2.64], R5 ;  /* 0x0000000502007986 */ /* 0x0001e4000c101924 */
.L_x_36164:
[----:B---3--:R-:W-:Y:S05]  /*4d10*/  BSYNC B6 ;  /* 0x0000000000067941 */ /* 0x008fea0003800000 */
.L_x_36163:
        /* <DEDUP_REMOVED lines=21> */
.L_x_36202:
[----:B------:R0:W-:Y:S01]  /*4e70*/  STG.E.U8 [R2.64], R19 ;  /* 0x0000001302007986 */ /* 0x0001e2000c101124 */
[----:B------:R-:W-:Y:S05]  /*4e80*/  BRA `(.L_x_36204) ;  /* 0x00000dc000007947 */ /* 0x000fea0003800000 */
.L_x_36201:
        /* <DEDUP_REMOVED lines=10> */
.L_x_36206:
[----:B------:R-:W-:-:S05]  /*4f30*/  PRMT R5, R19, 0x9910, RZ ;  /* 0x0000991013057816 */ /* 0x000fca00000000ff */
[----:B------:R0:W-:Y:S01]  /*4f40*/  STG.E [R2.64], R5 ;  /* 0x0000000502007986 */ /* 0x0001e2000c101924 */
[----:B------:R-:W-:Y:S05]  /*4f50*/  BRA `(.L_x_36204) ;  /* 0x00000cf000007947 */ /* 0x000fea0003800000 */
.L_x_36205:
[----:B------:R0:W-:Y:S01]  /*4f60*/  STG.E.U16 [R2.64], R19 ;  /* 0x0000001302007986 */ /* 0x0001e2000c101524 */
[----:B------:R-:W-:Y:S05]  /*4f70*/  BRA `(.L_x_36204) ;  /* 0x00000cd000007947 */ /* 0x000fea0003800000 */
.L_x_36200:
        /* <DEDUP_REMOVED lines=9> */
.L_x_36208:
[----:B------:R-:W0:Y:S02]  /*5010*/  I2F.S16 R0, R19 ;  /* 0x0000001300007306 */ /* 0x000e240000101400 */
[----:B0-----:R-:W-:-:S05]  /*5020*/  F2FP.PACK_AB R0, RZ, R0 ;  /* 0x00000000ff00723e */ /* 0x001fca00000000ff */
[----:B------:R0:W-:Y:S01]  /*5030*/  STG.E.U16 [R2.64], R0 ;  /* 0x0000000002007986 */ /* 0x0001e2000c101524 */
[----:B------:R-:W-:Y:S05]  /*5040*/  BRA `(.L_x_36204) ;  /* 0x00000c0000007947 */ /* 0x000fea0003800000 */
.L_x_36207:
        /* <DEDUP_REMOVED lines=10> */
.L_x_36210:
[----:B------:R-:W0:Y:S02]  /*50f0*/  I2F.S16 R19, R19 ;  /* 0x0000001300137306 */ /* 0x000e240000101400 */
[----:B0-----:R-:W-:-:S04]  /*5100*/  F2FP.PACK_AB R5, RZ, R19 ;  /* 0x00000013ff05723e */ /* 0x001fc800000000ff */
[----:B------:R-:W-:-:S05]  /*5110*/  PRMT R5, R5, 0x5410, RZ ;  /* 0x0000541005057816 */ /* 0x000fca00000000ff */
[----:B------:R0:W-:Y:S01]  /*5120*/  STG.E [R2.64], R5 ;  /* 0x0000000502007986 */ /* 0x0001e2000c101924 */
[----:B------:R-:W-:Y:S05]  /*5130*/  BRA `(.L_x_36204) ;  /* 0x00000b1000007947 */ /* 0x000fea0003800000 */
.L_x_36209:
[----:B------:R-:W0:Y:S02]  /*5140*/  I2F.F64.S16 R4, R19 ;  /* 0x0000001300047312 */ /* 0x000e240000101c00 */
[----:B0-----:R0:W-:Y:S01]  /*5150*/  STG.E.64 [R2.64], R4 ;  /* 0x0000000402007986 */ /* 0x0011e2000c101b24 */
[----:B------:R-:W-:Y:S05]  /*5160*/  BRA `(.L_x_36204) ;  /* 0x00000ae000007947 */ /* 0x000fea0003800000 */
.L_x_36199:
        /* <DEDUP_REMOVED lines=13> */
.L_x_36213:
[----:B------:R-:W0:Y:S01]  /*5240*/  I2F.F64.S16 R4, R19 ;  /* 0x0000001300047312 */ /* 0x000e220000101c00 */
[----:B------:R-:W-:-:S05]  /*5250*/  CS2R R6, SRZ ;  /* 0x0000000000067805 */ /* 0x000fca000001ff00 */
[----:B0-----:R0:W-:Y:S01]  /*5260*/  STG.E.128 [R2.64], R4 ;  /* 0x0000000402007986 */ /* 0x0011e2000c101d24 */
[----:B------:R-:W-:Y:S05]  /*5270*/  BRA `(.L_x_36204) ;  /* 0x000009d000007947 */ /* 0x000fea0003800000 */
.L_x_36212:
        /* <DEDUP_REMOVED lines=21> */
.L_x_36217:
[----:B------:R-:W-:Y:S05]  /*53d0*/  BSYNC B0 ;  /* 0x0000000000007941 */ /* 0x000fea0003800000 */
.L_x_36216:
[----:B------:R-:W-:-:S05]  /*53e0*/  LOP3.LUT R5, R0, R5, RZ, 0xfc, !PT ;  /* 0x0000000500057212 */ /* 0x000fca00078efcff */
[----:B------:R0:W-:Y:S01]  /*53f0*/  STG.E.U8 [R2.64], R5 ;  /* 0x0000000502007986 */ /* 0x0001e2000c101124 */
[----:B------:R-:W-:Y:S05]  /*5400*/  BRA `(.L_x_36204) ;  /* 0x0000084000007947 */ /* 0x000fea0003800000 */
.L_x_36215:
        /* <DEDUP_REMOVED lines=13> */
.L_x_36219:
[----:B------:R-:W-:Y:S01]  /*54e0*/  IMAD.MOV.U32 R0, RZ, RZ, 0x7f ;  /* 0x0000007fff007424 */ /* 0x000fe200078e00ff */
[----:B------:R-:W-:-:S04]  /*54f0*/  ISETP.GT.U32.AND P0, PT, R4, 0x7f800000, PT ;  /* 0x7f8000000400780c */ /* 0x000fc80003f04070 */
[----:B------:R-:W-:-:S04]  /*5500*/  SEL R0, R0, 0x7c, P0 ;  /* 0x0000007c00007807 */ /* 0x000fc80000000000 */
.L_x_36220:
[----:B------:R-:W-:Y:S05]  /*5510*/  BSYNC B0 ;  /* 0x0000000000007941 */ /* 0x000fea0003800000 */
.L_x_36218:
[----:B------:R-:W-:-:S04]  /*5520*/  LOP3.LUT R4, R19, 0x80000000, RZ, 0xc0, !PT ;  /* 0x8000000013047812 */ /* 0x000fc800078ec0ff */
[----:B------:R-:W-:-:S04]  /*5530*/  SHF.R.U32.HI R5, RZ, 0x18, R4 ;  /* 0x00000018ff057819 */ /* 0x000fc80000011604 */
[----:B------:R-:W-:-:S05]  /*5540*/  LOP3.LUT R5, R0, R5, RZ, 0xfc, !PT ;  /* 0x0000000500057212 */ /* 0x000fca00078efcff */
[----:B------:R0:W-:Y:S01]  /*5550*/  STG.E.U8 [R2.64], R5 ;  /* 0x0000000502007986 */ /* 0x0001e2000c101124 */
[----:B------:R-:W-:Y:S05]  /*5560*/  BRA `(.L_x_36204) ;  /* 0x000006e000007947 */ /* 0x000fea0003800000 */
.L_x_36214:
[----:B------:R-:W0:Y:S02]  /*5570*/  I2F.S16 R0, R19 ;  /* 0x0000001300007306 */ /* 0x000e240000101400 */
[----:B0-----:R-:W-:-:S05]  /*5580*/  F2FP.BF16.PACK_AB R0, RZ, R0 ;  /* 0x00000000ff00723e */ /* 0x001fca00000010ff */
[----:B------:R0:W-:Y:S01]  /*5590*/  STG.E.U16 [R2.64], R0 ;  /* 0x0000000002007986 */ /* 0x0001e2000c101524 */
[----:B------:R-:W-:Y:S05]  /*55a0*/  BRA `(.L_x_36204) ;  /* 0x000006a000007947 */ /* 0x000fea0003800000 */
.L_x_36211:
        /* <DEDUP_REMOVED lines=10> */
.L_x_36223:
        /* <DEDUP_REMOVED lines=17> */
.L_x_36226:
[----:B------:R-:W-:-:S04]  /*5760*/  LOP3.LUT R0, R19, 0x80000000, RZ, 0xc0, !PT ;  /* 0x8000000013007812 */ /* 0x000fc800078ec0ff */
[----:B------:R-:W-:-:S04]  /*5770*/  SHF.R.U32.HI R5, RZ, 0x18, R0 ;  /* 0x00000018ff057819 */ /* 0x000fc80000011600 */
[----:B------:R-:W-:-:S04]  /*5780*/  LOP3.LUT R4, R4, R5, RZ, 0xfc, !PT ;  /* 0x0000000504047212 */ /* 0x000fc800078efcff */
[----:B------:R-:W-:Y:S02]  /*5790*/  PRMT R0, R4, 0x7610, R0 ;  /* 0x0000761004007816 */ /* 0x000fe40000000000 */
.L_x_36225:
[----:B------:R-:W-:Y:S05]  /*57a0*/  BSYNC B0 ;  /* 0x0000000000007941 */ /* 0x000fea0003800000 */
.L_x_36224:
[----:B------:R0:W-:Y:S01]  /*57b0*/  STG.E.U8 [R2.64], R0 ;  /* 0x0000000002007986 */ /* 0x0001e2000c101124 */
[----:B------:R-:W-:Y:S05]  /*57c0*/  BRA `(.L_x_36204) ;  /* 0x0000048000007947 */ /* 0x000fea0003800000 */
.L_x_36222:
        /* <DEDUP_REMOVED lines=17> */
.L_x_36229:
[----:B------:R-:W-:-:S04]  /*58e0*/  LOP3.LUT R0, R19, 0x80000000, RZ, 0xc0, !PT ;  /* 0x8000000013007812 */ /* 0x000fc800078ec0ff */
[----:B------:R-:W-:-:S04]  /*58f0*/  SHF.R.U32.HI R5, RZ, 0x18, R0 ;  /* 0x00000018ff057819 */ /* 0x000fc80000011600 */
[----:B------:R-:W-:-:S04]  /*5900*/  LOP3.LUT R4, R4, R5, RZ, 0xfc, !PT ;  /* 0x0000000504047212 */ /* 0x000fc800078efcff */
[----:B------:R-:W-:Y:S02]  /*5910*/  PRMT R0, R4, 0x7610, R0 ;  /* 0x0000761004007816 */ /* 0x000fe40000000000 */
.L_x_36228:
[----:B------:R-:W-:Y:S05]  /*5920*/  BSYNC B0 ;  /* 0x0000000000007941 */ /* 0x000fea0003800000 */
.L_x_36227:
[----:B------:R0:W-:Y:S01]  /*5930*/  STG.E.U8 [R2.64], R0 ;  /* 0x0000000002007986 */ /* 0x0001e2000c101124 */
[----:B------:R-:W-:Y:S05]  /*5940*/  BRA `(.L_x_36204) ;  /* 0x0000030000007947 */ /* 0x000fea0003800000 */
.L_x_36221:
        /* <DEDUP_REMOVED lines=22> */
.L_x_36203:
        /* <DEDUP_REMOVED lines=20> */
.L_x_36231:
[----:B------:R-:W-:-:S04]  /*5bf0*/  PRMT R4, R19, 0x9910, RZ ;  /* 0x0000991013047816 */ /* 0x000fc800000000ff */
[----:B------:R-:W-:-:S05]  /*5c00*/  SHF.R.S32.HI R5, RZ, 0x1f, R4 ;  /* 0x0000001fff057819 */ /* 0x000fca0000011404 */
[----:B------:R0:W-:Y:S01]  /*5c10*/  STG.E.64 [R2.64], R4 ;  /* 0x0000000402007986 */ /* 0x0001e2000c101b24 */
[----:B------:R-:W-:Y:S05]  /*5c20*/  BRA `(.L_x_36204) ;  /* 0x0000002000007947 */ /* 0x000fea0003800000 */
.L_x_36230:
[----:B------:R-:W-:-:S05]  /*5c30*/  PRMT R5, R19, 0x9910, RZ ;  /* 0x0000991013057816 */ /* 0x000fca00000000ff */
[----:B------:R0:W-:Y:S02]  /*5c40*/  STG.E [R2.64], R5 ;  /* 0x0000000502007986 */ /* 0x0001e4000c101924 */
.L_x_36204:
        /* <DEDUP_REMOVED lines=21> */
.L_x_36235:
[----:B------:R0:W-:Y:S01]  /*5da0*/  STG.E.U8 [R2.64], R22 ;  /* 0x0000001602007986 */ /* 0x0001e2000c101124 */
[----:B------:R-:W-:Y:S05]  /*5db0*/  BRA `(.L_x_36237) ;  /* 0x00000dc000007947 */ /* 0x000fea0003800000 */
.L_x_36234:
        /* <DEDUP_REMOVED lines=10> */
.L_x_36239:
[----:B------:R-:W-:-:S05]  /*5e60*/  PRMT R5, R22, 0x9910, RZ ;  /* 0x0000991016057816 */ /* 0x000fca00000000ff */
[----:B------:R0:W-:Y:S01]  /*5e70*/  STG.E [R2.64], R5 ;  /* 0x0000000502007986 */ /* 0x0001e2000c101924 */
[----:B------:R-:W-:Y:S05]  /*5e80*/  BRA `(.L_x_36237) ;  /* 0x00000cf000007947 */ /* 0x000fea0003800000 */
.L_x_36238:
[----:B------:R0:W-:Y:S01]  /*5e90*/  STG.E.U16 [R2.64], R22 ;  /* 0x0000001602007986 */ /* 0x0001e2000c101524 */
[----:B------:R-:W-:Y:S05]  /*5ea0*/  BRA `(.L_x_36237) ;  /* 0x00000cd000007947 */ /* 0x000fea0003800000 */
.L_x_36233:
        /* <DEDUP_REMOVED lines=9> */
.L_x_36241:
[----:B------:R-:W0:Y:S02]  /*5f40*/  I2F.S16 R0, R22 ;  /* 0x0000001600007306 */ /* 0x000e240000101400 */
[----:B0-----:R-:W-:-:S05]  /*5f50*/  F2FP.PACK_AB R0, RZ, R0 ;  /* 0x00000000ff00723e */ /* 0x001fca00000000ff */
[----:B------:R0:W-:Y:S01]  /*5f60*/  STG.E.U16 [R2.64], R0 ;  /* 0x0000000002007986 */ /* 0x0001e2000c101524 */
[----:B------:R-:W-:Y:S05]  /*5f70*/  BRA `(.L_x_36237) ;  /* 0x00000c0000007947 */ /* 0x000fea0003800000 */
.L_x_36240:
        /* <DEDUP_REMOVED lines=10> */
.L_x_36243:
[----:B------:R-:W0:Y:S02]  /*6020*/  I2F.S16 R22, R22 ;  /* 0x0000001600167306 */ /* 0x000e240000101400 */
[----:B0-----:R-:W-:-:S04]  /*6030*/  F2FP.PACK_AB R5, RZ, R22 ;  /* 0x00000016ff05723e */ /* 0x001fc800000000ff */
[----:B------:R-:W-:-:S05]  /*6040*/  PRMT R5, R5, 0x5410, RZ ;  /* 0x0000541005057816 */ /* 0x000fca00000000ff */
[----:B------:R0:W-:Y:S01]  /*6050*/  STG.E [R2.64], R5 ;  /* 0x0000000502007986 */ /* 0x0001e2000c101924 */
[----:B------:R-:W-:Y:S05]  /*6060*/  BRA `(.L_x_36237) ;  /* 0x00000b1000007947 */ /* 0x000fea0003800000 */
.L_x_36242:
[----:B------:R-:W0:Y:S02]  /*6070*/  I2F.F64.S16 R4, R22 ;  /* 0x0000001600047312 */ /* 0x000e240000101c00 */
[----:B0-----:R0:W-:Y:S01]  /*6080*/  STG.E.64 [R2.64], R4 ;  /* 0x0000000402007986 */ /* 0x0011e2000c101b24 */
[----:B------:R-:W-:Y:S05]  /*6090*/  BRA `(.L_x_36237) ;  /* 0x00000ae000007947 */ /* 0x000fea0003800000 */
.L_x_36232:
        /* <DEDUP_REMOVED lines=13> */
.L_x_36246:
[----:B------:R-:W0:Y:S01]  /*6170*/  I2F.F64.S16 R4, R22 ;  /* 0x0000001600047312 */ /* 0x000e220000101c00 */
[----:B------:R-:W-:-:S05]  /*6180*/  CS2R R6, SRZ ;  /* 0x0000000000067805 */ /* 0x000fca000001ff00 */
[----:B0-----:R0:W-:Y:S01]  /*6190*/  STG.E.128 [R2.64], R4 ;  /* 0x0000000402007986 */ /* 0x0011e2000c101d24 */
[----:B------:R-:W-:Y:S05]  /*61a0*/  BRA `(.L_x_36237) ;  /* 0x000009d000007947 */ /* 0x000fea0003800000 */
.L_x_36245:
        /* <DEDUP_REMOVED lines=21> */
.L_x_36250:
[----:B------:R-:W-:Y:S05]  /*6300*/  BSYNC B0 ;  /* 0x0000000000007941 */ /* 0x000fea0003800000 */
.L_x_36249:
[----:B------:R-:W-:-:S05]  /*6310*/  LOP3.LUT R5, R0, R5, RZ, 0xfc, !PT ;  /* 0x0000000500057212 */ /* 0x000fca00078efcff */
[----:B------:R0:W-:Y:S01]  /*6320*/  STG.E.U8 [R2.64], R5 ;  /* 0x0000000502007986 */ /* 0x0001e2000c101124 */
[----:B------:R-:W-:Y:S05]  /*6330*/  BRA `(.L_x_36237) ;  /* 0x0000084000007947 */ /* 0x000fea0003800000 */
.L_x_36248:
        /* <DEDUP_REMOVED lines=13> */
.L_x_36252:
[----:B------:R-:W-:Y:S01]  /*6410*/  IMAD.MOV.U32 R0, RZ, RZ, 0x7f ;  /* 0x0000007fff007424 */ /* 0x000fe200078e00ff */
[----:B------:R-:W-:-:S04]  /*6420*/  ISETP.GT.U32.AND P0, PT, R4, 0x7f800000, PT ;  /* 0x7f8000000400780c */ /* 0x000fc80003f04070 */
[----:B------:R-:W-:-:S04]  /*6430*/  SEL R0, R0, 0x7c, P0 ;  /* 0x0000007c00007807 */ /* 0x000fc80000000000 */
.L_x_36253:
[----:B------:R-:W-:Y:S05]  /*6440*/  BSYNC B0 ;  /* 0x0000000000007941 */ /* 0x000fea0003800000 */
.L_x_36251:
[----:B------:R-:W-:-:S04]  /*6450*/  LOP3.LUT R4, R5, 0x80000000, RZ, 0xc0, !PT ;  /* 0x8000000005047812 */ /* 0x000fc800078ec0ff */
[----:B------:R-:W-:-:S04]  /*6460*/  SHF.R.U32.HI R5, RZ, 0x18, R4 ;  /* 0x00000018ff057819 */ /* 0x000fc80000011604 */
[----:B------:R-:W-:-:S05]  /*6470*/  LOP3.LUT R5, R0, R5, RZ, 0xfc, !PT ;  /* 0x0000000500057212 */ /* 0x000fca00078efcff */
[----:B------:R0:W-:Y:S01]  /*6480*/  STG.E.U8 [R2.64], R5 ;  /* 0x0000000502007986 */ /* 0x0001e2000c101124 */
[----:B------:R-:W-:Y:S05]  /*6490*/  BRA `(.L_x_36237) ;  /* 0x000006e000007947 */ /* 0x000fea0003800000 */
.L_x_36247:
[----:B------:R-:W0:Y:S02]  /*64a0*/  I2F.S16 R0, R22 ;  /* 0x0000001600007306 */ /* 0x000e240000101400 */
[----:B0-----:R-:W-:-:S05]  /*64b0*/  F2FP.BF16.PACK_AB R0, RZ, R0 ;  /* 0x00000000ff00723e */ /* 0x001fca00000010ff */
[----:B------:R0:W-:Y:S01]  /*64c0*/  STG.E.U16 [R2.64], R0 ;  /* 0x0000000002007986 */ /* 0x0001e2000c101524 */
[----:B------:R-:W-:Y:S05]  /*64d0*/  BRA `(.L_x_36237) ;  /* 0x000006a000007947 */ /* 0x000fea0003800000 */
.L_x_36244:
        /* <DEDUP_REMOVED lines=10> */
.L_x_36256:
        /* <DEDUP_REMOVED lines=17> */
.L_x_36259:
[----:B------:R-:W-:-:S04]  /*6690*/  LOP3.LUT R0, R7, 0x80000000, RZ, 0xc0, !PT ;  /* 0x8000000007007812 */ /* 0x000fc800078ec0ff */
[----:B------:R-:W-:-:S04]  /*66a0*/  SHF.R.U32.HI R5, RZ, 0x18, R0 ;  /* 0x00000018ff057819 */ /* 0x000fc80000011600 */
[----:B------:R-:W-:-:S04]  /*66b0*/  LOP3.LUT R4, R4, R5, RZ, 0xfc, !PT ;  /* 0x0000000504047212 */ /* 0x000fc800078efcff */
[----:B------:R-:W-:Y:S02]  /*66c0*/  PRMT R0, R4, 0x7610, R0 ;  /* 0x0000761004007816 */ /* 0x000fe40000000000 */
.L_x_36258:
[----:B------:R-:W-:Y:S05]  /*66d0*/  BSYNC B0 ;  /* 0x0000000000007941 */ /* 0x000fea0003800000 */
.L_x_36257:
[----:B------:R0:W-:Y:S01]  /*66e0*/  STG.E.U8 [R2.64], R0 ;  /* 0x0000000002007986 */ /* 0x0001e2000c101124 */
[----:B------:R-:W-:Y:S05]  /*66f0*/  BRA `(.L_x_36237) ;  /* 0x0000048000007947 */ /* 0x000fea0003800000 */
.L_x_36255:
        /* <DEDUP_REMOVED lines=17> */
.L_x_36262:
[----:B------:R-:W-:-:S04]  /*6810*/  LOP3.LUT R0, R7, 0x80000000, RZ, 0xc0, !PT ;  /* 0x8000000007007812 */ /* 0x000fc800078ec0ff */
[----:B------:R-:W-:-:S04]  /*6820*/  SHF.R.U32.HI R5, RZ, 0x18, R0 ;  /* 0x00000018ff057819 */ /* 0x000fc80000011600 */
[----:B------:R-:W-:-:S04]  /*6830*/  LOP3.LUT R4, R4, R5, RZ, 0xfc, !PT ;  /* 0x0000000504047212 */ /* 0x000fc800078efcff */
[----:B------:R-:W-:Y:S02]  /*6840*/  PRMT R0, R4, 0x7610, R0 ;  /* 0x0000761004007816 */ /* 0x000fe40000000000 */
.L_x_36261:
[----:B------:R-:W-:Y:S05]  /*6850*/  BSYNC B0 ;  /* 0x0000000000007941 */ /* 0x000fea0003800000 */
.L_x_36260:
[----:B------:R0:W-:Y:S01]  /*6860*/  STG.E.U8 [R2.64], R0 ;  /* 0x0000000002007986 */ /* 0x0001e2000c101124 */
[----:B------:R-:W-:Y:S05]  /*6870*/  BRA `(.L_x_36237) ;  /* 0x0000030000007947 */ /* 0x000fea0003800000 */
.L_x_36254:
        /* <DEDUP_REMOVED lines=22> */
.L_x_36236:
        /* <DEDUP_REMOVED lines=20> */
.L_x_36264:
[----:B------:R-:W-:-:S04]  /*6b20*/  PRMT R4, R22, 0x9910, RZ ;  /* 0x0000991016047816 */ /* 0x000fc800000000ff */
[----:B------:R-:W-:-:S05]  /*6b30*/  SHF.R.S32.HI R5, RZ, 0x1f, R4 ;  /* 0x0000001fff057819 */ /* 0x000fca0000011404 */
[----:B------:R0:W-:Y:S01]  /*6b40*/  STG.E.64 [R2.64], R4 ;  /* 0x0000000402007986 */ /* 0x0001e2000c101b24 */
[----:B------:R-:W-:Y:S05]  /*6b50*/  BRA `(.L_x_36237) ;  /* 0x0000002000007947 */ /* 0x000fea0003800000 */
.L_x_36263:
[----:B------:R-:W-:-:S05]  /*6b60*/  PRMT R5, R22, 0x9910, RZ ;  /* 0x0000991016057816 */ /* 0x000fca00000000ff */
[----:B------:R0:W-:Y:S02]  /*6b70*/  STG.E [R2.64], R5 ;  /* 0x0000000502007986 */ /* 0x0001e4000c101924 */
.L_x_36237:
[----:B------:R-:W-:Y:S02]  /*6b80*/  IADD3 R24, R24, 0x80, RZ ;  /* 0x0000008018187810 */ /* 0x000fe40007ffe0ff */
.L_x_36198:
[----:B------:R-:W-:Y:S05]  /*6b90*/  BSYNC B6 ;  /* 0x0000000000067941 */ /* 0x000fea0003800000 */
.L_x_36197:
        /* <DEDUP_REMOVED lines=19> */
.L_x_36268:
[----:B------:R-:W-:Y:S01]  /*6cd0*/  STG.E.U8 [R2.64], R23 ;  /* 0x0000001702007986 */ /* 0x000fe2000c101124 */
[----:B------:R-:W-:Y:S05]  /*6ce0*/  EXIT ;  /* 0x000000000000794d */ /* 0x000fea0003800000 */
.L_x_36267:
        /* <DEDUP_REMOVED lines=10> */
.L_x_36271:
[----:B------:R-:W-:-:S05]  /*6d90*/  PRMT R5, R23, 0x9910, RZ ;  /* 0x0000991017057816 */ /* 0x000fca00000000ff */
[----:B------:R-:W-:Y:S01]  /*6da0*/  STG.E [R2.64], R5 ;  /* 0x0000000502007986 */ /* 0x000fe2000c101924 */
[----:B------:R-:W-:Y:S05]  /*6db0*/  EXIT ;  /* 0x000000000000794d */ /* 0x000fea0003800000 */
.L_x_36270:
[----:B------:R-:W-:Y:S01]  /*6dc0*/  STG.E.U16 [R2.64], R23 ;  /* 0x0000001702007986 */ /* 0x000fe2000c101524 */
[----:B------:R-:W-:Y:S05]  /*6dd0*/  EXIT ;  /* 0x000000000000794d */ /* 0x000fea0003800000 */
.L_x_36266:
        /* <DEDUP_REMOVED lines=9> */
.L_x_36273:
[----:B------:R-:W0:Y:S02]  /*6e70*/  I2F.S16 R0, R23 ;  /* 0x0000001700007306 */ /* 0x000e240000101400 */
[----:B0-----:R-:W-:-:S05]  /*6e80*/  F2FP.PACK_AB R0, RZ, R0 ;  /* 0x00000000ff00723e */ /* 0x001fca00000000ff */
[----:B------:R-:W-:Y:S01]  /*6e90*/  STG.E.U16 [R2.64], R0 ;  /* 0x0000000002007986 */ /* 0x000fe2000c101524 */
[----:B------:R-:W-:Y:S05]  /*6ea0*/  EXIT ;  /* 0x000000000000794d */ /* 0x000fea0003800000 */
.L_x_36272:
        /* <DEDUP_REMOVED lines=10> */
.L_x_36275:
[----:B------:R-:W0:Y:S02]  /*6f50*/  I2F.S16 R23, R23 ;  /* 0x0000001700177306 */ /* 0x000e240000101400 */
[----:B0-----:R-:W-:-:S04]  /*6f60*/  F2FP.PACK_AB R5, RZ, R23 ;  /* 0x00000017ff05723e */ /* 0x001fc800000000ff */
[----:B------:R-:W-:-:S05]  /*6f70*/  PRMT R5, R5, 0x5410, RZ ;  /* 0x0000541005057816 */ /* 0x000fca00000000ff */
[----:B------:R-:W-:Y:S01]  /*6f80*/  STG.E [R2.64], R5 ;  /* 0x0000000502007986 */ /* 0x000fe2000c101924 */
[----:B------:R-:W-:Y:S05]  /*6f90*/  EXIT ;  /* 0x000000000000794d */ /* 0x000fea0003800000 */
.L_x_36274:
[----:B------:R-:W0:Y:S02]  /*6fa0*/  I2F.F64.S16 R4, R23 ;  /* 0x0000001700047312 */ /* 0x000e240000101c00 */
[----:B0-----:R-:W-:Y:S01]  /*6fb0*/  STG.E.64 [R2.64], R4 ;  /* 0x0000000402007986 */ /* 0x001fe2000c101b24 */
[----:B------:R-:W-:Y:S05]  /*6fc0*/  EXIT ;  /* 0x000000000000794d */ /* 0x000fea0003800000 */
.L_x_36265:
        /* <DEDUP_REMOVED lines=13> */
.L_x_36278:
[----:B------:R-:W0:Y:S01]  /*70a0*/  I2F.F64.S16 R4, R23 ;  /* 0x0000001700047312 */ /* 0x000e220000101c00 */
[----:B------:R-:W-:-:S05]  /*70b0*/  CS2R R6, SRZ ;  /* 0x0000000000067805 */ /* 0x000fca000001ff00 */
[----:B0-----:R-:W-:Y:S01]  /*70c0*/  STG.E.128 [R2.64], R4 ;  /* 0x0000000402007986 */ /* 0x001fe2000c101d24 */
[----:B------:R-:W-:Y:S05]  /*70d0*/  EXIT ;  /* 0x000000000000794d */ /* 0x000fea0003800000 */
.L_x_36277:
        /* <DEDUP_REMOVED lines=21> */
.L_x_36282:
[----:B------:R-:W-:Y:S05]  /*7230*/  BSYNC B0 ;  /* 0x0000000000007941 */ /* 0x000fea0003800000 */
.L_x_36281:
[----:B------:R-:W-:-:S05]  /*7240*/  LOP3.LUT R5, R0, R5, RZ, 0xfc, !PT ;  /* 0x0000000500057212 */ /* 0x000fca00078efcff */
[----:B------:R-:W-:Y:S01]  /*7250*/  STG.E.U8 [R2.64], R5 ;  /* 0x0000000502007986 */ /* 0x000fe2000c101124 */
[----:B------:R-:W-:Y:S05]  /*7260*/  EXIT ;  /* 0x000000000000794d */ /* 0x000fea0003800000 */
.L_x_36280:
        /* <DEDUP_REMOVED lines=13> */
.L_x_36284:
[----:B------:R-:W-:Y:S01]  /*7340*/  IMAD.MOV.U32 R0, RZ, RZ, 0x7f ;  /* 0x0000007fff007424 */ /* 0x000fe200078e00ff */
[----:B------:R-:W-:-:S04]  /*7350*/  ISETP.GT.U32.AND P0, PT, R4, 0x7f800000, PT ;  /* 0x7f8000000400780c */ /* 0x000fc80003f04070 */
[----:B------:R-:W-:-:S04]  /*7360*/  SEL R0, R0, 0x7c, P0 ;  /* 0x0000007c00007807 */ /* 0x000fc80000000000 */
.L_x_36285:
[----:B------:R-:W-:Y:S05]  /*7370*/  BSYNC B0 ;  /* 0x0000000000007941 */ /* 0x000fea0003800000 */
.L_x_36283:
[----:B------:R-:W-:-:S04]  /*7380*/  LOP3.LUT R4, R23, 0x80000000, RZ, 0xc0, !PT ;  /* 0x8000000017047812 */ /* 0x000fc800078ec0ff */
[----:B------:R-:W-:-:S04]  /*7390*/  SHF.R.U32.HI R5, RZ, 0x18, R4 ;  /* 0x00000018ff057819 */ /* 0x000fc80000011604 */
[----:B------:R-:W-:-:S05]  /*73a0*/  LOP3.LUT R5, R0, R5, RZ, 0xfc, !PT ;  /* 0x0000000500057212 */ /* 0x000fca00078efcff */
[----:B------:R-:W-:Y:S01]  /*73b0*/  STG.E.U8 [R2.64], R5 ;  /* 0x0000000502007986 */ /* 0x000fe2000c101124 */
[----:B------:R-:W-:Y:S05]  /*73c0*/  EXIT ;  /* 0x000000000000794d */ /* 0x000fea0003800000 */
.L_x_36279:
[----:B------:R-:W0:Y:S02]  /*73d0*/  I2F.S16 R0, R23 ;  /* 0x0000001700007306 */ /* 0x000e240000101400 */
[----:B0-----:R-:W-:-:S05]  /*73e0*/  F2FP.BF16.PACK_AB R0, RZ, R0 ;  /* 0x00000000ff00723e */ /* 0x001fca00000010ff */
[----:B------:R-:W-:Y:S01]  /*73f0*/  STG.E.U16 [R2.64], R0 ;  /* 0x0000000002007986 */ /* 0x000fe2000c101524 */
[----:B------:R-:W-:Y:S05]  /*7400*/  EXIT ;  /* 0x000000000000794d */ /* 0x000fea0003800000 */
.L_x_36276:
        /* <DEDUP_REMOVED lines=10> */
.L_x_36288:
        /* <DEDUP_REMOVED lines=17> */
.L_x_36291:
[----:B------:R-:W-:-:S04]  /*75c0*/  LOP3.LUT R0, R23, 0x80000000, RZ, 0xc0, !PT ;  /* 0x8000000017007812 */ /* 0x000fc800078ec0ff */
[----:B------:R-:W-:-:S04]  /*75d0*/  SHF.R.U32.HI R5, RZ, 0x18, R0 ;  /* 0x00000018ff057819 */ /* 0x000fc80000011600 */
[----:B------:R-:W-:-:S04]  /*75e0*/  LOP3.LUT R4, R4, R5, RZ, 0xfc, !PT ;  /* 0x0000000504047212 */ /* 0x000fc800078efcff */
[----:B------:R-:W-:Y:S02]  /*75f0*/  PRMT R0, R4, 0x7610, R0 ;  /* 0x0000761004007816 */ /* 0x000fe40000000000 */
.L_x_36290:
[----:B------:R-:W-:Y:S05]  /*7600*/  BSYNC B0 ;  /* 0x0000000000007941 */ /* 0x000fea0003800000 */
.L_x_36289:
[----:B------:R-:W-:Y:S01]  /*7610*/  STG.E.U8 [R2.64], R0 ;  /* 0x0000000002007986 */ /* 0x000fe2000c101124 */
[----:B------:R-:W-:Y:S05]  /*7620*/  EXIT ;  /* 0x000000000000794d */ /* 0x000fea0003800000 */
.L_x_36287:
        /* <DEDUP_REMOVED lines=17> */
.L_x_36294:
[----:B------:R-:W-:-:S04]  /*7740*/  LOP3.LUT R0, R23, 0x80000000, RZ, 0xc0, !PT ;  /* 0x8000000017007812 */ /* 0x000fc800078ec0ff */
[----:B------:R-:W-:-:S04]  /*7750*/  SHF.R.U32.HI R5, RZ, 0x18, R0 ;  /* 0x00000018ff057819 */ /* 0x000fc80000011600 */
[----:B------:R-:W-:-:S04]  /*7760*/  LOP3.LUT R4, R4, R5, RZ, 0xfc, !PT ;  /* 0x0000000504047212 */ /* 0x000fc800078efcff */
[----:B------:R-:W-:Y:S02]  /*7770*/  PRMT R0, R4, 0x7610, R0 ;  /* 0x0000761004007816 */ /* 0x000fe40000000000 */
.L_x_36293:
[----:B------:R-:W-:Y:S05]  /*7780*/  BSYNC B0 ;  /* 0x0000000000007941 */ /* 0x000fea0003800000 */
.L_x_36292:
[----:B------:R-:W-:Y:S01]  /*7790*/  STG.E.U8 [R2.64], R0 ;  /* 0x0000000002007986 */ /* 0x000fe2000c101124 */
[----:B------:R-:W-:Y:S05]  /*77a0*/  EXIT ;  /* 0x000000000000794d */ /* 0x000fea0003800000 */
.L_x_36286:
        /* <DEDUP_REMOVED lines=22> */
.L_x_36269:
        /* <DEDUP_REMOVED lines=20> */
.L_x_36296:
[----:B------:R-:W-:-:S04]  /*7a50*/  PRMT R4, R23, 0x9910, RZ ;  /* 0x0000991017047816 */ /* 0x000fc800000000ff */
[----:B------:R-:W-:-:S05]  /*7a60*/  SHF.R.S32.HI R5, RZ, 0x1f, R4 ;  /* 0x0000001fff057819 */ /* 0x000fca0000011404 */
[----:B------:R-:W-:Y:S01]  /*7a70*/  STG.E.64 [R2.64], R4 ;  /* 0x0000000402007986 */ /* 0x000fe2000c101b24 */
[----:B------:R-:W-:Y:S05]  /*7a80*/  EXIT ;  /* 0x000000000000794d */ /* 0x000fea0003800000 */
.L_x_36295:
[----:B------:R-:W-:-:S05]  /*7a90*/  PRMT R5, R23, 0x9910, RZ ;  /* 0x0000991017057816 */ /* 0x000fca00000000ff */
[----:B------:R-:W-:Y:S01]  /*7aa0*/  STG.E [R2.64], R5 ;  /* 0x0000000502007986 */ /* 0x000fe2000c101924 */
[----:B------:R-:W-:Y:S05]  /*7ab0*/  EXIT ;  /* 0x000000000000794d */ /* 0x000fea0003800000 */
.L_x_36297:
        /* <DEDUP_REMOVED lines=12> */
.L_x_40290:


//--------------------- .text._ZN2at6native18elementwise_kernelILi128ELi4EZNS0_22gpu_kernel_impl_nocastINS0_13AUnaryFunctorIaaaZZZNS0_19maximum_kernel_cudaERNS_18TensorIteratorBaseEENKUlvE_clEvENKUlvE0_clEvEUlaaE_EEEEvS5_RKT_EUliE_EEviT1_ --------------------------
	.section	.text._ZN2at6native18elementwise_kernelILi128ELi4EZNS0_22gpu_kernel_impl_nocastINS0_13AUnaryFunctorIaaaZZZNS0_19maximum_kernel_cudaERNS_18TensorIteratorBaseEENKUlvE_clEvENKUlvE0_clEvEUlaaE_EEEEvS5_RKT_EUliE_EEviT1_,"ax",@progbits
	.sectioninfo	@"SHI_REGISTERS=12"
	.align	128
        .global         _ZN2at6native18elementwise_kernelILi128ELi4EZNS0_22gpu_kernel_impl_nocastINS0_13AUnaryFunctorIaaaZZZNS0_19maximum_kernel_cudaERNS_18TensorIteratorBaseEENKUlvE_clEvENKUlvE0_clEvEUlaaE_EEEEvS5_RKT_EUliE_EEviT1_
        .type           _ZN2at6native18elementwise_kernelILi128ELi4EZNS0_22gpu_kernel_impl_nocastINS0_13AUnaryFunctorIaaaZZZNS0_19maximum_kernel_cudaERNS_18TensorIteratorBaseEENKUlvE_clEvENKUlvE0_clEvEUlaaE_EEEEvS5_RKT_EUliE_EEviT1_,@function
        .size           _ZN2at6native18elementwise_kernelILi128ELi4EZNS0_22gpu_kernel_impl_nocastINS0_13AUnaryFunctorIaaaZZZNS0_19maximum_kernel_cudaERNS_18TensorIteratorBaseEENKUlvE_clEvENKUlvE0_clEvEUlaaE_EEEEvS5_RKT_EUliE_EEviT1_,(.L_x_40291 - _ZN2at6native18elementwise_kernelILi128ELi4EZNS0_22gpu_kernel_impl_nocastINS0_13AUnaryFunctorIaaaZZZNS0_19maximum_kernel_cudaERNS_18TensorIteratorBaseEENKUlvE_clEvENKUlvE0_clEvEUlaaE_EEEEvS5_RKT_EUliE_EEviT1_)
        .other          _ZN2at6native18elementwise_kernelILi128ELi4EZNS0_22gpu_kernel_impl_nocastINS0_13AUnaryFunctorIaaaZZZNS0_19maximum_kernel_cudaERNS_18TensorIteratorBaseEENKUlvE_clEvENKUlvE0_clEvEUlaaE_EEEEvS5_RKT_EUliE_EEviT1_,@"STO_CUDA_ENTRY STV_DEFAULT"
_ZN2at6native18elementwise_kernelILi128ELi4EZNS0_22gpu_kernel_impl_nocastINS0_13AUnaryFunctorIaaaZZZNS0_19maximum_kernel_cudaERNS_18TensorIteratorBaseEENKUlvE_clEvENKUlvE0_clEvEUlaaE_EEEEvS5_RKT_EUliE_EEviT1_:
.text._ZN2at6native18elementwise_kernelILi128ELi4EZNS0_22gpu_kernel_impl_nocastINS0_13AUnaryFunctorIaaaZZZNS0_19maximum_kernel_cudaERNS_18TensorIteratorBaseEENKUlvE_clEvENKUlvE0_clEvEUlaaE_EEEEvS5_RKT_EUliE_EEviT1_:
        /* <DEDUP_REMOVED lines=236> */
.L_x_36300:
[----:B------:R-:W-:-:S04]  /*0ec0*/  IADD3 R4, P0, R3, c[0x0][0x368], RZ ;  /* 0x0000da0003047a10 */ /* 0x000fc80007f1e0ff */
[----:B------:R-:W-:-:S05]  /*0ed0*/  IADD3.X R5, RZ, c[0x0][0x36c], RZ, P0, !PT ;  /* 0x0000db00ff057a10 */ /* 0x000fca00007fe4ff */
[----:B------:R-:W2:Y:S01]  /*0ee0*/  LDG.E.S8 R4, [R4.64] ;  /* 0x0000000604047981 */ /* 0x000ea2000c1e1300 */
[----:B------:R-:W-:Y:S01]  /*0ef0*/  UPRMT UR4, UR5, 0x8880, URZ ;  /* 0x0000888005047896 */ /* 0x000fe2000800003f */
[----:B------:R-:W-:Y:S02]  /*0f00*/  IADD3 R2, P0, R2, c[0x0][0x360], RZ ;  /* 0x0000d80002027a10 */ /* 0x000fe40007f1e0ff */
[----:B------:R-:W-:-:S03]  /*0f10*/  IADD3 R0, R0, 0x80, RZ ;  /* 0x0000008000007810 */ /* 0x000fc60007ffe0ff */
[----:B------:R-:W-:Y:S01]  /*0f20*/  IMAD.X R3, RZ, RZ, c[0x0][0x364], P0 ;  /* 0x0000d900ff037624 */ /* 0x000fe200000e06ff */
[----:B--2---:R-:W-:-:S05]  /*0f30*/  IMNMX R7, R4, UR4, !PT ;  /* 0x0000000404077c17 */ /* 0x004fca000f800200 */
[----:B------:R0:W-:Y:S02]  /*0f40*/  STG.E.U8 [R2.64], R7 ;  /* 0x0000000702007986 */ /* 0x0001e4000c101106 */
.L_x_36299:
[----:B------:R-:W-:Y:S05]  /*0f50*/  BSYNC B0 ;  /* 0x0000000000007941 */ /* 0x000fea0003800000 */
.L_x_36298:
        /* <DEDUP_REMOVED lines=230> */
.L_x_36303:
        /* <DEDUP_REMOVED lines=8> */
[----:B--2---:R-:W-:-:S05]  /*1e40*/  IMNMX R7, R4, UR4, !PT ;  /* 0x0000000404077c17 */ /* 0x004fca000f800200 */
        /* <DEDUP_REMOVED lines=229> */
.L_x_36304:
[----:B------:R-:W-:-:S04]  /*2ca0*/  IADD3 R4, P0, R3, c[0x0][0x368], RZ ;  /* 0x0000da0003047a10 */ /* 0x000fc80007f1e0ff */
[----:B------:R-:W-:-:S05]  /*2cb0*/  IADD3.X R5, RZ, c[0x0][0x36c], RZ, P0, !PT ;  /* 0x0000db00ff057a10 */ /* 0x000fca00007fe4ff */
[----:B------:R-:W2:Y:S01]  /*2cc0*/  LDG.E.S8 R4, [R4.64] ;  /* 0x0000000604047981 */ /* 0x000ea2000c1e1300 */
[----:B------:R-:W-:Y:S01]  /*2cd0*/  UPRMT UR4, UR5, 0x8880, URZ ;  /* 0x0000888005047896 */ /* 0x000fe2000800003f */
[----:B------:R-:W-:Y:S02]  /*2ce0*/  IADD3 R2, P0, R2, c[0x0][0x360], RZ ;  /* 0x0000d80002027a10 */ /* 0x000fe40007f1e0ff */
[----:B------:R-:W-:Y:S02]  /*2cf0*/  IADD3 R0, R0, 0x80, RZ ;  /* 0x0000008000007810 */ /* 0x000fe40007ffe0ff */
[----:B------:R-:W-:Y:S02]  /*2d00*/  IADD3.X R3, RZ, c[0x0][0x364], RZ, P0, !PT ;  /* 0x0000d900ff037a10 */ /* 0x000fe400007fe4ff */
[----:B--2---:R-:W-:-:S05]  /*2d10*/  IMNMX R7, R4, UR4, !PT ;  /* 0x0000000404077c17 */ /* 0x004fca000f800200 */
[----:B------:R0:W-:Y:S02]  /*2d20*/  STG.E.U8 [R2.64], R7 ;  /* 0x0000000702007986 */ /* 0x0001e4000c101106 */
.L_x_36302:
[----:B------:R-:W-:Y:S05]  /*2d30*/  BSYNC B0 ;  /* 0x0000000000007941 */ /* 0x000fea0003800000 */
.L_x_36301:
        /* <DEDUP_REMOVED lines=229> */
.L_x_36305:
[----:B------:R-:W-:-:S04]  /*3b90*/  IADD3 R4, P0, R3, c[0x0][0x368], RZ ;  /* 0x0000da0003047a10 */ /* 0x000fc80007f1e0ff */
[----:B------:R-:W-:-:S05]  /*3ba0*/  IADD3.X R5, RZ, c[0x0][0x36c], RZ, P0, !PT ;  /* 0x0000db00ff057a10 */ /* 0x000fca00007fe4ff */
[----:B------:R-:W2:Y:S01]  /*3bb0*/  LDG.E.S8 R4, [R4.64] ;  /* 0x0000000604047981 */ /* 0x000ea2000c1e1300 */
[----:B------:R-:W-:Y:S01]  /*3bc0*/  UPRMT UR4, UR5, 0x8880, URZ ;  /* 0x0000888005047896 */ /* 0x000fe2000800003f */
[----:B------:R-:W-:-:S04]  /*3bd0*/  IADD3 R2, P0, R2, c[0x0][0x360], RZ ;  /* 0x0000d80002027a10 */ /* 0x000fc80007f1e0ff */
[----:B------:R-:W-:Y:S02]  /*3be0*/  IADD3.X R3, RZ, c[0x0][0x364], RZ, P0, !PT ;  /* 0x0000d900ff037a10 */ /* 0x000fe400007fe4ff */
[----:B--2---:R-:W-:-:S05]  /*3bf0*/  IMNMX R7, R4, UR4, !PT ;  /* 0x0000000404077c17 */ /* 0x004fca000f800200 */
[----:B------:R-:W-:Y:S01]  /*3c00*/  STG.E.U8 [R2.64], R7 ;  /* 0x0000000702007986 */ /* 0x000fe2000c101106 */
[----:B------:R-:W-:Y:S05]  /*3c10*/  EXIT ;  /* 0x000000000000794d */ /* 0x000fea0003800000 */
.L_x_36306:
        /* <DEDUP_REMOVED lines=14> */
.L_x_40291:


//--------------------- .text._ZN2at6native27unrolled_elementwise_kernelINS0_13AUnaryFunctorIaaaZZZNS0_19maximum_kernel_cudaERNS_18TensorIteratorBaseEENKUlvE_clEvENKUlvE0_clEvEUlaaE_EESt5arrayIPcLm2EELi4E23TrivialOffsetCalculatorILi1EjESD_NS0_6memory15LoadWithoutCastENSE_16StoreWithoutCastEEEviT_T0_T2_T3_T4_T5_ --------------------------
	.section	.text._ZN2at6native27unrolled_elementwise_kernelINS0_13AUnaryFunctorIaaaZZZNS0_19maximum_kernel_cudaERNS_18TensorIteratorBaseEENKUlvE_clEvENKUlvE0_clEvEUlaaE_EESt5arrayIPcLm2EELi4E23TrivialOffsetCalculatorILi1EjESD_NS0_6memory15LoadWithoutCastENSE_16StoreWithoutCastEEEviT_T0_T2_T3_T4_T5_,"ax",@progbits
	.sectioninfo	@"SHI_REGISTERS=18"
	.align	128
        .global         _ZN2at6native27unrolled_elementwise_kernelINS0_13AUnaryFunctorIaaaZZZNS0_19maximum_kernel_cudaERNS_18TensorIteratorBaseEENKUlvE_clEvENKUlvE0_clEvEUlaaE_EESt5arrayIPcLm2EELi4E23TrivialOffsetCalculatorILi1EjESD_NS0_6memory15LoadWithoutCastENSE_16StoreWithoutCastEEEviT_T0_T2_T3_T4_T5_
        .type           _ZN2at6native27unrolled_elementwise_kernelINS0_13AUnaryFunctorIaaaZZZNS0_19maximum_kernel_cudaERNS_18TensorIteratorBaseEENKUlvE_clEvENKUlvE0_clEvEUlaaE_EESt5arrayIPcLm2EELi4E23TrivialOffsetCalculatorILi1EjESD_NS0_6memory15LoadWithoutCastENSE_16StoreWithoutCastEEEviT_T0_T2_T3_T4_T5_,@function
        .size           _ZN2at6native27unrolled_elementwise_kernelINS0_13AUnaryFunctorIaaaZZZNS0_19maximum_kernel_cudaERNS_18TensorIteratorBaseEENKUlvE_clEvENKUlvE0_clEvEUlaaE_EESt5arrayIPcLm2EELi4E23TrivialOffsetCalculatorILi1EjESD_NS0_6memory15LoadWithoutCastENSE_16StoreWithoutCastEEEviT_T0_T2_T3_T4_T5_,(.L_x_40292 - _ZN2at6native27unrolled_elementwise_kernelINS0_13AUnaryFunctorIaaaZZZNS0_19maximum_kernel_cudaERNS_18TensorIteratorBaseEENKUlvE_clEvENKUlvE0_clEvEUlaaE_EESt5arrayIPcLm2EELi4E23TrivialOffsetCalculatorILi1EjESD_NS0_6memory15LoadWithoutCastENSE_16StoreWithoutCastEEEviT_T0_T2_T3_T4_T5_)
        .other          _ZN2at6native27unrolled_elementwise_kernelINS0_13AUnaryFunctorIaaaZZZNS0_19maximum_kernel_cudaERNS_18TensorIteratorBaseEENKUlvE_clEvENKUlvE0_clEvEUlaaE_EESt5arrayIPcLm2EELi4E23TrivialOffsetCalculatorILi1EjESD_NS0_6memory15LoadWithoutCastENSE_16StoreWithoutCastEEEviT_T0_T2_T3_T4_T5_,@"STO_CUDA_ENTRY STV_DEFAULT"
_ZN2at6native27unrolled_elementwise_kernelINS0_13AUnaryFunctorIaaaZZZNS0_19maximum_kernel_cudaERNS_18TensorIteratorBaseEENKUlvE_clEvENKUlvE0_clEvEUlaaE_EESt5arrayIPcLm2EELi4E23TrivialOffsetCalculatorILi1EjESD_NS0_6memory15LoadWithoutCastENSE_16StoreWithoutCastEEEviT_T0_T2_T3_T4_T5_:
.text._ZN2at6native27unrolled_elementwise_kernelINS0_13AUnaryFunctorIaaaZZZNS0_19maximum_kernel_cudaERNS_18TensorIteratorBaseEENKUlvE_clEvENKUlvE0_clEvEUlaaE_EESt5arrayIPcLm2EELi4E23TrivialOffsetCalculatorILi1EjESD_NS0_6memory15LoadWithoutCastENSE_16StoreWithoutCastEEEviT_T0_T2_T3_T4_T5_:
        /* <DEDUP_REMOVED lines=41> */
[----:B--2---:R-:W-:-:S05]  /*0290*/  IMNMX R9, R12, UR4, !PT ;  /* 0x000000040c097c17 */ /* 0x004fca000f800200 */
[----:B------:R0:W-:Y:S01]  /*02a0*/  @!P0 STG.E.U8 [R4.64], R9 ;  /* 0x0000000904008986 */ /* 0x0001e2000c101106 */
[----:B---3--:R-:W-:Y:S02]  /*02b0*/  IMNMX R3, R3, UR4, !PT ;  /* 0x0000000403037c17 */ /* 0x008fe4000f800200 */
[----:B----4-:R-:W-:Y:S02]  /*02c0*/  IMNMX R11, R14, UR4, !PT ;  /* 0x000000040e0b7c17 */ /* 0x010fe4000f800200 */
[----:B-----5:R-:W-:Y:S01]  /*02d0*/  IMNMX R13, R13, UR4, !PT ;  /* 0x000000040d0d7c17 */ /* 0x020fe2000f800200 */
        /* <DEDUP_REMOVED lines=12> */
.L_x_36308:
[----:B0-----:R-:W-:Y:S05]  /*03a0*/  BSYNC B0 ;  /* 0x0000000000007941 */ /* 0x001fea0003800000 */
.L_x_36307:
[----:B------:R-:W-:-:S13]  /*03b0*/  ISETP.GE.AND P0, PT, R15, R2, PT ;  /* 0x000000020f00720c */ /* 0x000fda0003f06270 */
[----:B------:R-:W-:Y:S05]  /*03c0*/  @P0 EXIT ;  /* 0x000000000000094d */ /* 0x000fea0003800000 */
[----:B------:R-:W-:-:S05]  /*03d0*/  IMAD R0, R0, 0x200, R15 ;  /* 0x0000020000007824 */ /* 0x000fca00078e020f */
[----:B------:R-:W-:-:S05]  /*03e0*/  IADD3 R2, P0, R0, c[0x0][0x168], RZ ;  /* 0x00005a0000027a10 */ /* 0x000fca0007f1e0ff */
[----:B------:R-:W-:-:S05]  /*03f0*/  IMAD.X R3, RZ, RZ, c[0x0][0x16c], P0 ;  /* 0x00005b00ff037624 */ /* 0x000fca00000e06ff */
[----:B------:R-:W-:Y:S01]  /*0400*/  STG.E.U8 [R2.64], R13 ;  /* 0x0000000d02007986 */ /* 0x000fe2000c101106 */
[----:B------:R-:W-:Y:S05]  /*0410*/  EXIT ;  /* 0x000000000000794d */ /* 0x000fea0003800000 */
.L_x_36309:
        /* <DEDUP_REMOVED lines=14> */
.L_x_40292:


//--------------------- .text._ZN2at6native29vectorized_elementwise_kernelILi2ENS0_13AUnaryFunctorIaaaZZZNS0_19maximum_kernel_cudaERNS_18TensorIteratorBaseEENKUlvE_clEvENKUlvE0_clEvEUlaaE_EESt5arrayIPcLm2EEEEviT0_T1_ --------------------------
	.section	.text._ZN2at6native29vectorized_elementwise_kernelILi2ENS0_13AUnaryFunctorIaaaZZZNS0_19maximum_kernel_cudaERNS_18TensorIteratorBaseEENKUlvE_clEvENKUlvE0_clEvEUlaaE_EESt5arrayIPcLm2EEEEviT0_T1_,"ax",@progbits
	.sectioninfo	@"SHI_REGISTERS=28"
	.align	128
        .global         _ZN2at6native29vectorized_elementwise_kernelILi2ENS0_13AUnaryFunctorIaaaZZZNS0_19maximum_kernel_cudaERNS_18TensorIteratorBaseEENKUlvE_clEvENKUlvE0_clEvEUlaaE_EESt5arrayIPcLm2EEEEviT0_T1_
        .type           _ZN2at6native29vectorized_elementwise_kernelILi2ENS0_13AUnaryFunctorIaaaZZZNS0_19maximum_kernel_cudaERNS_18TensorIteratorBaseEENKUlvE_clEvENKUlvE0_clEvEUlaaE_EESt5arrayIPcLm2EEEEviT0_T1_,@function
        .size           _ZN2at6native29vectorized_elementwise_kernelILi2ENS0_13AUnaryFunctorIaaaZZZNS0_19maximum_kernel_cudaERNS_18TensorIteratorBaseEENKUlvE_clEvENKUlvE0_clEvEUlaaE_EESt5arrayIPcLm2EEEEviT0_T1_,(.L_x_40293 - _ZN2at6native29vectorized_elementwise_kernelILi2ENS0_13AUnaryFunctorIaaaZZZNS0_19maximum_kernel_cudaERNS_18TensorIteratorBaseEENKUlvE_clEvENKUlvE0_clEvEUlaaE_EESt5arrayIPcLm2EEEEviT0_T1_)
        .other          _ZN2at6native29vectorized_elementwise_kernelILi2ENS0_13AUnaryFunctorIaaaZZZNS0_19maximum_kernel_cudaERNS_18TensorIteratorBaseEENKUlvE_clEvENKUlvE0_clEvEUlaaE_EESt5arrayIPcLm2EEEEviT0_T1_,@"STO_CUDA_ENTRY STV_DEFAULT"
_ZN2at6native29vectorized_elementwise_kernelILi2ENS0_13AUnaryFunctorIaaaZZZNS0_19maximum_kernel_cudaERNS_18TensorIteratorBaseEENKUlvE_clEvENKUlvE0_clEvEUlaaE_EESt5arrayIPcLm2EEEEviT0_T1_:
.text._ZN2at6native29vectorized_elementwise_kernelILi2ENS0_13AUnaryFunctorIaaaZZZNS0_19maximum_kernel_cudaERNS_18TensorIteratorBaseEENKUlvE_clEvENKUlvE0_clEvEUlaaE_EESt5arrayIPcLm2EEEEviT0_T1_:
        /* <DEDUP_REMOVED lines=32> */
[----:B------:R-:W-:Y:S01]  /*0200*/  IMNMX R0, R0, UR4, !PT ;  /* 0x0000000400007c17 */ /* 0x000fe2000f800200 */
[----:B------:R-:W-:Y:S01]  /*0210*/  IMAD.MOV.U32 R10, RZ, RZ, R12 ;  /* 0x000000ffff0a7224 */ /* 0x000fe200078e000c */
[----:B------:R-:W-:Y:S01]  /*0220*/  IMNMX R5, R4, UR4, !PT ;  /* 0x0000000404057c17 */ /* 0x000fe2000f800200 */
[----:B------:R-:W-:Y:S01]  /*0230*/  IMAD.MOV.U32 R11, RZ, RZ, R13 ;  /* 0x000000ffff0b7224 */ /* 0x000fe200078e000d */
[----:B------:R-:W-:Y:S02]  /*0240*/  IMNMX R6, R6, UR4, !PT ;  /* 0x0000000406067c17 */ /* 0x000fe4000f800200 */
[----:B------:R-:W-:-:S02]  /*0250*/  IMNMX R7, R7, UR4, !PT ;  /* 0x0000000407077c17 */ /* 0x000fc4000f800200 */
[----:B------:R-:W-:Y:S02]  /*0260*/  IMNMX R8, R8, UR4, !PT ;  /* 0x0000000408087c17 */ /* 0x000fe4000f800200 */
[----:B------:R-:W-:Y:S02]  /*0270*/  IMNMX R9, R9, UR4, !PT ;  /* 0x0000000409097c17 */ /* 0x000fe4000f800200 */
[----:B------:R-:W-:Y:S02]  /*0280*/  IMNMX R10, R10, UR4, !PT ;  /* 0x000000040a0a7c17 */ /* 0x000fe4000f800200 */
[----:B------:R-:W-:Y:S02]  /*0290*/  IMNMX R11, R11, UR4, !PT ;  /* 0x000000040b0b7c17 */ /* 0x000fe4000f800200 */
        /* <DEDUP_REMOVED lines=9> */
.L_x_36310:
        /* <DEDUP_REMOVED lines=64> */
[----:B--2---:R-:W-:Y:S02]  /*0730*/  IMNMX R9, R3, UR4, !PT ;  /* 0x0000000403097c17 */ /* 0x004fe4000f800200 */
[----:B---3--:R-:W-:Y:S02]  /*0740*/  IMNMX R11, R4, UR4, !PT ;  /* 0x00000004040b7c17 */ /* 0x008fe4000f800200 */
[----:B-----5:R-:W-:-:S05]  /*0750*/  IMNMX R19, R16, UR4, !PT ;  /* 0x0000000410137c17 */ /* 0x020fca000f800200 */
[----:B------:R0:W-:Y:S01]  /*0760*/  @!P0 STG.E.U8 [R14.64], R19 ;  /* 0x000000130e008986 */ /* 0x0001e2000c101106 */
[----:B------:R-:W-:Y:S02]  /*0770*/  ISETP.GE.AND P0, PT, R5, R2, PT ;  /* 0x000000020500720c */ /* 0x000fe40003f06270 */
[----:B------:R-:W-:Y:S02]  /*0780*/  IMNMX R23, R12, UR4, !PT ;  /* 0x000000040c177c17 */ /* 0x000fe4000f800200 */
[----:B------:R-:W-:Y:S02]  /*0790*/  IMNMX R13, R13, UR4, !PT ;  /* 0x000000040d0d7c17 */ /* 0x000fe4000f800200 */
[----:B----4-:R-:W-:Y:S02]  /*07a0*/  IMNMX R17, R17, UR4, !PT ;  /* 0x0000000411117c17 */ /* 0x010fe4000f800200 */
[----:B------:R-:W-:Y:S02]  /*07b0*/  IMNMX R25, R22, UR4, !PT ;  /* 0x0000000416197c17 */ /* 0x000fe4000f800200 */
[----:B------:R-:W-:-:S03]  /*07c0*/  IMNMX R3, R21, UR4, !PT ;  /* 0x0000000415037c17 */ /* 0x000fc6000f800200 */
        /* <DEDUP_REMOVED lines=13> */
.L_x_36313:
[----:B0-----:R-:W-:-:S13]  /*08a0*/  ISETP.GE.AND P0, PT, R5, R2, PT ;  /* 0x000000020500720c */ /* 0x001fda0003f06270 */
[----:B------:R-:W-:Y:S05]  /*08b0*/  @P0 BRA `(.L_x_36315) ;  /* 0x000000c000000947 */ /* 0x000fea0003800000 */
[----:B------:R-:W-:Y:S01]  /*08c0*/  IMAD.IADD R6, R0, 0x1, R5 ;  /* 0x0000000100067824 */ /* 0x000fe200078e0205 */
[----:B------:R-:W-:-:S04]  /*08d0*/  IADD3 R5, R5, 0x80, RZ ;  /* 0x0000008005057810 */ /* 0x000fc80007ffe0ff */
[----:B------:R-:W-:-:S05]  /*08e0*/  IADD3 R6, P0, R6, c[0x0][0x168], RZ ;  /* 0x00005a0006067a10 */ /* 0x000fca0007f1e0ff */
[----:B------:R-:W-:-:S05]  /*08f0*/  IMAD.X R7, RZ, RZ, c[0x0][0x16c], P0 ;  /* 0x00005b00ff077624 */ /* 0x000fca00000e06ff */
[----:B------:R0:W-:Y:S03]  /*0900*/  STG.E.U8 [R6.64], R23 ;  /* 0x0000001706007986 */ /* 0x0001e6000c101106 */
.L_x_36314:
[----:B------:R-:W-:-:S13]  /*0910*/  ISETP.GE.AND P0, PT, R5, R2, PT ;  /* 0x000000020500720c */ /* 0x000fda0003f06270 */
[----:B------:R-:W-:Y:S05]  /*0920*/  @P0 BRA `(.L_x_36316) ;  /* 0x000000d000000947 */ /* 0x000fea0003800000 */
[----:B0-----:R-:W-:Y:S01]  /*0930*/  IMAD.IADD R6, R0, 0x1, R5 ;  /* 0x0000000100067824 */ /* 0x001fe200078e0205 */
[----:B------:R-:W-:-:S04]  /*0940*/  IADD3 R5, R5, 0x80, RZ ;  /* 0x0000008005057810 */ /* 0x000fc80007ffe0ff */
[----:B------:R-:W-:-:S05]  /*0950*/  IADD3 R6, P0, R6, c[0x0][0x168], RZ ;  /* 0x00005a0006067a10 */ /* 0x000fca0007f1e0ff */
[----:B------:R-:W-:-:S05]  /*0960*/  IMAD.X R7, RZ, RZ, c[0x0][0x16c], P0 ;  /* 0x00005b00ff077624 */ /* 0x000fca00000e06ff */
[----:B------:R0:W-:Y:S03]  /*0970*/  STG.E.U8 [R6.64], R13 ;  /* 0x0000000d06007986 */ /* 0x0001e6000c101106 */
.L_x_36315:
        /* <DEDUP_REMOVED lines=8> */
.L_x_36316:
[----:B------:R-:W-:Y:S05]  /*0a00*/  BSYNC B1 ;  /* 0x0000000000017941 */ /* 0x000fea0003800000 */
.L_x_36312:
[----:B------:R-:W-:-:S13]  /*0a10*/  ISETP.GE.AND P0, PT, R5, R2, PT ;  /* 0x000000020500720c */ /* 0x000fda0003f06270 */
[----:B0-----:R-:W-:Y:S01]  /*0a20*/  @!P0 IMAD.IADD R6, R0, 0x1, R5 ;  /* 0x0000000100068824 */ /* 0x001fe200078e0205 */
[----:B------:R-:W-:-:S04]  /*0a30*/  @!P0 IADD3 R5, R5, 0x80, RZ ;  /* 0x0000008005058810 */ /* 0x000fc80007ffe0ff */
[----:B------:R-:W-:-:S05]  /*0a40*/  @!P0 IADD3 R6, P1, R6, c[0x0][0x168], RZ ;  /* 0x00005a0006068a10 */ /* 0x000fca0007f3e0ff */
[----:B------:R-:W-:-:S05]  /*0a50*/  @!P0 IMAD.X R7, RZ, RZ, c[0x0][0x16c], P1 ;  /* 0x00005b00ff078624 */ /* 0x000fca00008e06ff */
[----:B------:R0:W-:Y:S03]  /*0a60*/  @!P0 STG.E.U8 [R6.64], R25 ;  /* 0x0000001906008986 */ /* 0x0001e6000c101106 */
.L_x_36317:
[----:B------:R-:W-:Y:S05]  /*0a70*/  BSYNC B0 ;  /* 0x0000000000007941 */ /* 0x000fea0003800000 */
.L_x_36311:
        /* <DEDUP_REMOVED lines=8> */
.L_x_36318:
        /* <DEDUP_REMOVED lines=16> */
.L_x_40293:


//--------------------- .text._ZN2at6native29vectorized_elementwise_kernelILi4ENS0_13AUnaryFunctorIaaaZZZNS0_19maximum_kernel_cudaERNS_18TensorIteratorBaseEENKUlvE_clEvENKUlvE0_clEvEUlaaE_EESt5arrayIPcLm2EEEEviT0_T1_ --------------------------
	.section	.text._ZN2at6native29vectorized_elementwise_kernelILi4ENS0_13AUnaryFunctorIaaaZZZNS0_19maximum_kernel_cudaERNS_18TensorIteratorBaseEENKUlvE_clEvENKUlvE0_clEvEUlaaE_EESt5arrayIPcLm2EEEEviT0_T1_,"ax",@progbits
	.sectioninfo	@"SHI_REGISTERS=28"
	.align	128
        .global         _ZN2at6native29vectorized_elementwise_kernelILi4ENS0_13AUnaryFunctorIaaaZZZNS0_19maximum_kernel_cudaERNS_18TensorIteratorBaseEENKUlvE_clEvENKUlvE0_clEvEUlaaE_EESt5arrayIPcLm2EEEEviT0_T1_
        .type           _ZN2at6native29vectorized_elementwise_kernelILi4ENS0_13AUnaryFunctorIaaaZZZNS0_19maximum_kernel_cudaERNS_18TensorIteratorBaseEENKUlvE_clEvENKUlvE0_clEvEUlaaE_EESt5arrayIPcLm2EEEEviT0_T1_,@function
        .size           _ZN2at6native29vectorized_elementwise_kernelILi4ENS0_13AUnaryFunctorIaaaZZZNS0_19maximum_kernel_cudaERNS_18TensorIteratorBaseEENKUlvE_clEvENKUlvE0_clEvEUlaaE_EESt5arrayIPcLm2EEEEviT0_T1_,(.L_x_40294 - _ZN2at6native29vectorized_elementwise_kernelILi4ENS0_13AUnaryFunctorIaaaZZZNS0_19maximum_kernel_cudaERNS_18TensorIteratorBaseEENKUlvE_clEvENKUlvE0_clEvEUlaaE_EESt5arrayIPcLm2EEEEviT0_T1_)
        .other          _ZN2at6native29vectorized_elementwise_kernelILi4ENS0_13AUnaryFunctorIaaaZZZNS0_19maximum_kernel_cudaERNS_18TensorIteratorBaseEENKUlvE_clEvENKUlvE0_clEvEUlaaE_EESt5arrayIPcLm2EEEEviT0_T1_,@"STO_CUDA_ENTRY STV_DEFAULT"
_ZN2at6native29vectorized_elementwise_kernelILi4ENS0_13AUnaryFunctorIaaaZZZNS0_19maximum_kernel_cudaERNS_18TensorIteratorBaseEENKUlvE_clEvENKUlvE0_clEvEUlaaE_EESt5arrayIPcLm2EEEEviT0_T1_:
.text._ZN2at6native29vectorized_elementwise_kernelILi4ENS0_13AUnaryFunctorIaaaZZZNS0_19maximum_kernel_cudaERNS_18TensorIteratorBaseEENKUlvE_clEvENKUlvE0_clEvEUlaaE_EESt5arrayIPcLm2EEEEviT0_T1_:
        /* <DEDUP_REMOVED lines=18> */
[----:B------:R-:W-:Y:S02]  /*0120*/  IMNMX R4, R4, UR4, !PT ;  /* 0x0000000404047c17 */ /* 0x000fe4000f800200 */
[----:B------:R-:W-:Y:S02]  /*0130*/  IMNMX R3, R6, UR4, !PT ;  /* 0x0000000406037c17 */ /* 0x000fe4000f800200 */
        /* <DEDUP_REMOVED lines=8> */
[----:B------:R-:W-:Y:S02]  /*01c0*/  IMNMX R7, R7, UR4, !PT ;  /* 0x0000000407077c17 */ /* 0x000fe4000f800200 */
[----:B------:R-:W-:Y:S02]  /*01d0*/  IMNMX R8, R8, UR4, !PT ;  /* 0x0000000408087c17 */ /* 0x000fe4000f800200 */
[----:B------:R-:W-:Y:S01]  /*01e0*/  IMNMX R6, R4, UR4, !PT ;  /* 0x0000000404067c17 */ /* 0x000fe2000f800200 */
[----:B------:R-:W-:Y:S01]  /*01f0*/  IMAD.MOV.U32 R4, RZ, RZ, R9 ;  /* 0x000000ffff047224 */ /* 0x000fe200078e0009 */
[----:B------:R-:W-:-:S02]  /*0200*/  PRMT R13, R8, 0x7604, R7 ;  /* 0x00007604080d7816 */ /* 0x000fc40000000007 */
[----:B------:R-:W-:Y:S02]  /*0210*/  PRMT R7, R10, 0xbbb3, RZ ;  /* 0x0000bbb30a077816 */ /* 0x000fe400000000ff */
[----:B------:R-:W-:Y:S02]  /*0220*/  IMNMX R0, R0, UR4, !PT ;  /* 0x0000000400007c17 */ /* 0x000fe4000f800200 */
[----:B------:R-:W-:Y:S02]  /*0230*/  PRMT R6, R6, 0x7054, R13 ;  /* 0x0000705406067816 */ /* 0x000fe4000000000d */
[----:B------:R-:W-:Y:S02]  /*0240*/  PRMT R11, R0, 0x7054, R11 ;  /* 0x00007054000b7816 */ /* 0x000fe4000000000b */
[----:B------:R-:W-:Y:S02]  /*0250*/  IMNMX R4, R4, UR4, !PT ;  /* 0x0000000404047c17 */ /* 0x000fe4000f800200 */
[----:B------:R-:W-:-:S02]  /*0260*/  IMNMX R7, R7, UR4, !PT ;  /* 0x0000000407077c17 */ /* 0x000fc4000f800200 */
[----:B------:R-:W-:Y:S02]  /*0270*/  PRMT R11, R4, 0x654, R11 ;  /* 0x00000654040b7816 */ /* 0x000fe4000000000b */
[----:B------:R-:W-:-:S03]  /*0280*/  PRMT R7, R7, 0x654, R6 ;  /* 0x0000065407077816 */ /* 0x000fc60000000006 */
[----:B------:R-:W-:Y:S04]  /*0290*/  STG.E [R2.64], R11 ;  /* 0x0000000b02007986 */ /* 0x000fe8000c101906 */
[----:B------:R-:W-:Y:S01]  /*02a0*/  STG.E [R2.64+0x200], R7 ;  /* 0x0002000702007986 */ /* 0x000fe2000c101906 */
[----:B------:R-:W-:Y:S05]  /*02b0*/  EXIT ;  /* 0x000000000000794d */ /* 0x000fea0003800000 */
.L_x_36319:
        /* <DEDUP_REMOVED lines=87> */
.L_x_36322:
[----:B0-----:R-:W-:-:S13]  /*0830*/  ISETP.GE.AND P0, PT, R5, R2, PT ;  /* 0x000000020500720c */ /* 0x001fda0003f06270 */
[----:B------:R-:W-:Y:S05]  /*0840*/  @P0 BRA `(.L_x_36324) ;  /* 0x000000c000000947 */ /* 0x000fea0003800000 */
[----:B------:R-:W-:Y:S01]  /*0850*/  IMAD.IADD R6, R0, 0x1, R5 ;  /* 0x0000000100067824 */ /* 0x000fe200078e0205 */
[----:B------:R-:W-:-:S04]  /*0860*/  IADD3 R5, R5, 0x80, RZ ;  /* 0x0000008005057810 */ /* 0x000fc80007ffe0ff */
[----:B------:R-:W-:-:S05]  /*0870*/  IADD3 R6, P0, R6, c[0x0][0x168], RZ ;  /* 0x00005a0006067a10 */ /* 0x000fca0007f1e0ff */
[----:B------:R-:W-:-:S05]  /*0880*/  IMAD.X R7, RZ, RZ, c[0x0][0x16c], P0 ;  /* 0x00005b00ff077624 */ /* 0x000fca00000e06ff */
[----:B------:R0:W-:Y:S03]  /*0890*/  STG.E.U8 [R6.64], R23 ;  /* 0x0000001706007986 */ /* 0x0001e6000c101106 */
.L_x_36323:
[----:B------:R-:W-:-:S13]  /*08a0*/  ISETP.GE.AND P0, PT, R5, R2, PT ;  /* 0x000000020500720c */ /* 0x000fda0003f06270 */
[----:B------:R-:W-:Y:S05]  /*08b0*/  @P0 BRA `(.L_x_36325) ;  /* 0x000000d000000947 */ /* 0x000fea0003800000 */
[----:B0-----:R-:W-:Y:S01]  /*08c0*/  IMAD.IADD R6, R0, 0x1, R5 ;  /* 0x0000000100067824 */ /* 0x001fe200078e0205 */
[----:B------:R-:W-:-:S04]  /*08d0*/  IADD3 R5, R5, 0x80, RZ ;  /* 0x0000008005057810 */ /* 0x000fc80007ffe0ff */
[----:B------:R-:W-:-:S05]  /*08e0*/  IADD3 R6, P0, R6, c[0x0][0x168], RZ ;  /* 0x00005a0006067a10 */ /* 0x000fca0007f1e0ff */
[----:B------:R-:W-:-:S05]  /*08f0*/  IMAD.X R7, RZ, RZ, c[0x0][0x16c], P0 ;  /* 0x00005b00ff077624 */ /* 0x000fca00000e06ff */
[----:B------:R0:W-:Y:S03]  /*0900*/  STG.E.U8 [R6.64], R13 ;  /* 0x0000000d06007986 */ /* 0x0001e6000c101106 */
.L_x_36324:
        /* <DEDUP_REMOVED lines=8> */
.L_x_36325:
[----:B------:R-:W-:Y:S05]  /*0990*/  BSYNC B1 ;  /* 0x0000000000017941 */ /* 0x000fea0003800000 */
.L_x_36321:
[----:B------:R-:W-:-:S13]  /*09a0*/  ISETP.GE.AND P0, PT, R5, R2, PT ;  /* 0x000000020500720c */ /* 0x000fda0003f06270 */
[----:B0-----:R-:W-:Y:S01]  /*09b0*/  @!P0 IMAD.IADD R6, R0, 0x1, R5 ;  /* 0x0000000100068824 */ /* 0x001fe200078e0205 */
[----:B------:R-:W-:-:S04]  /*09c0*/  @!P0 IADD3 R5, R5, 0x80, RZ ;  /* 0x0000008005058810 */ /* 0x000fc80007ffe0ff */
[----:B------:R-:W-:-:S05]  /*09d0*/  @!P0 IADD3 R6, P1, R6, c[0x0][0x168], RZ ;  /* 0x00005a0006068a10 */ /* 0x000fca0007f3e0ff */
[----:B------:R-:W-:-:S05]  /*09e0*/  @!P0 IMAD.X R7, RZ, RZ, c[0x0][0x16c], P1 ;  /* 0x00005b00ff078624 */ /* 0x000fca00008e06ff */
[----:B------:R0:W-:Y:S03]  /*09f0*/  @!P0 STG.E.U8 [R6.64], R25 ;  /* 0x0000001906008986 */ /* 0x0001e6000c101106 */
.L_x_36326:
[----:B------:R-:W-:Y:S05]  /*0a00*/  BSYNC B0 ;  /* 0x0000000000007941 */ /* 0x000fea0003800000 */
.L_x_36320:
        /* <DEDUP_REMOVED lines=8> */
.L_x_36327:
        /* <DEDUP_REMOVED lines=15> */
.L_x_40294:


//--------------------- .text._ZN2at6native29vectorized_elementwise_kernelILi8ENS0_13AUnaryFunctorIaaaZZZNS0_19maximum_kernel_cudaERNS_18TensorIteratorBaseEENKUlvE_clEvENKUlvE0_clEvEUlaaE_EESt5arrayIPcLm2EEEEviT0_T1_ --------------------------
	.section	.text._ZN2at6native29vectorized_elementwise_kernelILi8ENS0_13AUnaryFunctorIaaaZZZNS0_19maximum_kernel_cudaERNS_18TensorIteratorBaseEENKUlvE_clEvENKUlvE0_clEvEUlaaE_EESt5arrayIPcLm2EEEEviT0_T1_,"ax",@progbits
	.sectioninfo	@"SHI_REGISTERS=4"
	.align	128
        .global         _ZN2at6native29vectorized_elementwise_kernelILi8ENS0_13AUnaryFunctorIaaaZZZNS0_19maximum_kernel_cudaERNS_18TensorIteratorBaseEENKUlvE_clEvENKUlvE0_clEvEUlaaE_EESt5arrayIPcLm2EEEEviT0_T1_
        .type           _ZN2at6native29vectorized_elementwise_kernelILi8ENS0_13AUnaryFunctorIaaaZZZNS0_19maximum_kernel_cudaERNS_18TensorIteratorBaseEENKUlvE_clEvENKUlvE0_clEvEUlaaE_EESt5arrayIPcLm2EEEEviT0_T1_,@function
        .size           _ZN2at6native29vectorized_elementwise_kernelILi8ENS0_13AUnaryFunctorIaaaZZZNS0_19maximum_kernel_cudaERNS_18TensorIteratorBaseEENKUlvE_clEvENKUlvE0_clEvEUlaaE_EESt5arrayIPcLm2EEEEviT0_T1_,(.L_x_40295 - _ZN2at6native29vectorized_elementwise_kernelILi8ENS0_13AUnaryFunctorIaaaZZZNS0_19maximum_kernel_cudaERNS_18TensorIteratorBaseEENKUlvE_clEvENKUlvE0_clEvEUlaaE_EESt5arrayIPcLm2EEEEviT0_T1_)
        .other          _ZN2at6native29vectorized_elementwise_kernelILi8ENS0_13AUnaryFunctorIaaaZZZNS0_19maximum_kernel_cudaERNS_18TensorIteratorBaseEENKUlvE_clEvENKUlvE0_clEvEUlaaE_EESt5arrayIPcLm2EEEEviT0_T1_,@"STO_CUDA_ENTRY STV_DEFAULT"
_ZN2at6native29vectorized_elementwise_kernelILi8ENS0_13AUnaryFunctorIaaaZZZNS0_19maximum_kernel_cudaERNS_18TensorIteratorBaseEENKUlvE_clEvENKUlvE0_clEvEUlaaE_EESt5arrayIPcLm2EEEEviT0_T1_:
.text._ZN2at6native29vectorized_elementwise_kernelILi8ENS0_13AUnaryFunctorIaaaZZZNS0_19maximum_kernel_cudaERNS_18TensorIteratorBaseEENKUlvE_clEvENKUlvE0_clEvEUlaaE_EESt5arrayIPcLm2EEEEviT0_T1_:
[----:B------:R-:W-:Y:S02]  /*0000*/  MOV R1, c[0x0][0x28] ;  /* 0x00000a0000017a02 */ /* 0x000fe40000000f00 */
[----:B------:R-:W-:Y:S05]  /*0010*/  EXIT ;  /* 0x000000000000794d */ /* 0x000fea0003800000 */
.L_x_36328:
        /* <DEDUP_REMOVED lines=14> */
.L_x_40295:


//--------------------- .text._ZN2at6native18elementwise_kernelILi128ELi4EZNS0_15gpu_kernel_implINS0_13BinaryFunctorIaaaZZZNS0_19maximum_kernel_cudaERNS_18TensorIteratorBaseEENKUlvE_clEvENKUlvE0_clEvEUlaaE_EEEEvS5_RKT_EUliE_EEviT1_ --------------------------
	.section	.text._ZN2at6native18elementwise_kernelILi128ELi4EZNS0_15gpu_kernel_implINS0_13BinaryFunctorIaaaZZZNS0_19maximum_kernel_cudaERNS_18TensorIteratorBaseEENKUlvE_clEvENKUlvE0_clEvEUlaaE_EEEEvS5_RKT_EUliE_EEviT1_,"ax",@progbits
	.sectioninfo	@"SHI_REGISTERS=26"
	.align	128
        .global         _ZN2at6native18elementwise_kernelILi128ELi4EZNS0_15gpu_kernel_implINS0_13BinaryFunctorIaaaZZZNS0_19maximum_kernel_cudaERNS_18TensorIteratorBaseEENKUlvE_clEvENKUlvE0_clEvEUlaaE_EEEEvS5_RKT_EUliE_EEviT1_
        .type           _ZN2at6native18elementwise_kernelILi128ELi4EZNS0_15gpu_kernel_implINS0_13BinaryFunctorIaaaZZZNS0_19maximum_kernel_cudaERNS_18TensorIteratorBaseEENKUlvE_clEvENKUlvE0_clEvEUlaaE_EEEEvS5_RKT_EUliE_EEviT1_,@function
        .size           _ZN2at6native18elementwise_kernelILi128ELi4EZNS0_15gpu_kernel_implINS0_13BinaryFunctorIaaaZZZNS0_19maximum_kernel_cudaERNS_18TensorIteratorBaseEENKUlvE_clEvENKUlvE0_clEvEUlaaE_EEEEvS5_RKT_EUliE_EEviT1_,(.L_x_40296 - _ZN2at6native18elementwise_kernelILi128ELi4EZNS0_15gpu_kernel_implINS0_13BinaryFunctorIaaaZZZNS0_19maximum_kernel_cudaERNS_18TensorIteratorBaseEENKUlvE_clEvENKUlvE0_clEvEUlaaE_EEEEvS5_RKT_EUliE_EEviT1_)
        .other          _ZN2at6native18elementwise_kernelILi128ELi4EZNS0_15gpu_kernel_implINS0_13BinaryFunctorIaaaZZZNS0_19maximum_kernel_cudaERNS_18TensorIteratorBaseEENKUlvE_clEvENKUlvE0_clEvEUlaaE_EEEEvS5_RKT_EUliE_EEviT1_,@"STO_CUDA_ENTRY STV_DEFAULT"
_ZN2at6native18elementwise_kernelILi128ELi4EZNS0_15gpu_kernel_implINS0_13BinaryFunctorIaaaZZZNS0_19maximum_kernel_cudaERNS_18TensorIteratorBaseEENKUlvE_clEvENKUlvE0_clEvEUlaaE_EEEEvS5_RKT_EUliE_EEviT1_:
.text._ZN2at6native18elementwise_kernelILi128ELi4EZNS0_15gpu_kernel_implINS0_13BinaryFunctorIaaaZZZNS0_19maximum_kernel_cudaERNS_18TensorIteratorBaseEENKUlvE_clEvENKUlvE0_clEvEUlaaE_EEEEvS5_RKT_EUliE_EEviT1_:
        /* <DEDUP_REMOVED lines=263> */
.L_x_36331:
        /* <DEDUP_REMOVED lines=18> */
.L_x_36335:
[----:B------:R0:W5:Y:S01]  /*1190*/  LDG.E.U8 R23, [R2.64] ;  /* 0x0000002402177981 */ /* 0x000162000c1e1100 */
[----:B------:R-:W-:Y:S05]  /*11a0*/  BRA `(.L_x_36337) ;  /* 0x00000d8000007947 */ /* 0x000fea0003800000 */
.L_x_36334:
        /* <DEDUP_REMOVED lines=8> */
.L_x_36339:
[----:B------:R0:W5:Y:S01]  /*1230*/  LDG.E.U8 R23, [R2.64] ;  /* 0x0000002402177981 */ /* 0x000162000c1e1100 */
[----:B------:R-:W-:Y:S05]  /*1240*/  BRA `(.L_x_36337) ;  /* 0x00000ce000007947 */ /* 0x000fea0003800000 */
.L_x_36338:
[----:B------:R0:W5:Y:S01]  /*1250*/  LDG.E.U16 R23, [R2.64] ;  /* 0x0000002402177981 */ /* 0x000162000c1e1500 */
[----:B------:R-:W-:Y:S05]  /*1260*/  BRA `(.L_x_36337) ;  /* 0x00000cc000007947 */ /* 0x000fea0003800000 */
.L_x_36333:
        /* <DEDUP_REMOVED lines=9> */
.L_x_36341:
[----:B------:R-:W2:Y:S02]  /*1300*/  LDG.E.U16 R0, [R2.64] ;  /* 0x0000002402007981 */ /* 0x000ea4000c1e1500 */
[----:B--2---:R-:W-:-:S06]  /*1310*/  HADD2.F32 R0, -RZ, R0.H0_H0 ;  /* 0x20000000ff007230 */ /* 0x004fcc0000004100 */
[----:B------:R-:W0:Y:S02]  /*1320*/  F2I.FTZ.TRUNC.NTZ R0, R0 ;  /* 0x0000000000007305 */ /* 0x000e24000021f100 */
[----:B0-----:R-:W-:Y:S01]  /*1330*/  PRMT R23, R0, 0x7610, R23 ;  /* 0x0000761000177816 */ /* 0x001fe20000000017 */
[----:B------:R-:W-:Y:S05]  /*1340*/  BRA `(.L_x_36337) ;  /* 0x00000be000007947 */ /* 0x000fea0003800000 */
.L_x_36340:
        /* <DEDUP_REMOVED lines=9> */
.L_x_36343:
[----:B------:R-:W2:Y:S02]  /*13e0*/  LDG.E.U16 R2, [R2.64] ;  /* 0x0000002402027981 */ /* 0x000ea4000c1e1500 */
[----:B--2---:R-:W-:-:S06]  /*13f0*/  HADD2.F32 R0, -RZ, R2.H0_H0 ;  /* 0x20000002ff007230 */ /* 0x004fcc0000004100 */
[----:B------:R-:W0:Y:S02]  /*1400*/  F2I.FTZ.TRUNC.NTZ R0, R0 ;  /* 0x0000000000007305 */ /* 0x000e24000021f100 */
[----:B0-----:R-:W-:Y:S01]  /*1410*/  PRMT R23, R0, 0x7610, R23 ;  /* 0x0000761000177816 */ /* 0x001fe20000000017 */
[----:B------:R-:W-:Y:S05]  /*1420*/  BRA `(.L_x_36337) ;  /* 0x00000b0000007947 */ /* 0x000fea0003800000 */
.L_x_36342:
[----:B------:R-:W2:Y:S02]  /*1430*/  LDG.E.64 R2, [R2.64] ;  /* 0x0000002402027981 */ /* 0x000ea4000c1e1b00 */
[----:B--2---:R0:W1:Y:S01]  /*1440*/  F2I.F64.TRUNC R23, R2 ;  /* 0x0000000200177311 */ /* 0x004062000030d100 */
[----:B------:R-:W-:Y:S05]  /*1450*/  BRA `(.L_x_36337) ;  /* 0x00000ad000007947 */ /* 0x000fea0003800000 */
.L_x_36332:
        /* <DEDUP_REMOVED lines=12> */
.L_x_36346:
[----:B------:R-:W2:Y:S02]  /*1520*/  LDG.E.64 R2, [R2.64] ;  /* 0x0000002402027981 */ /* 0x000ea4000c1e1b00 */
[----:B--2---:R0:W1:Y:S01]  /*1530*/  F2I.F64.TRUNC R23, R2 ;  /* 0x0000000200177311 */ /* 0x004062000030d100 */
[----:B------:R-:W-:Y:S05]  /*1540*/  BRA `(.L_x_36337) ;  /* 0x000009e000007947 */ /* 0x000fea0003800000 */
.L_x_36345:
        /* <DEDUP_REMOVED lines=28> */
.L_x_36348:
        /* <DEDUP_REMOVED lines=15> */
.L_x_36347:
[----:B------:R-:W2:Y:S02]  /*1800*/  LDG.E.U16 R0, [R2.64] ;  /* 0x0000002402007981 */ /* 0x000ea4000c1e1500 */
[----:B--2---:R-:W-:-:S06]  /*1810*/  PRMT R0, RZ, 0x5410, R0 ;  /* 0x00005410ff007816 */ /* 0x004fcc0000000000 */
[----:B------:R-:W0:Y:S02]  /*1820*/  F2I.FTZ.TRUNC.NTZ R0, R0 ;  /* 0x0000000000007305 */ /* 0x000e24000021f100 */
[----:B0-----:R-:W-:Y:S01]  /*1830*/  PRMT R23, R0, 0x7610, R23 ;  /* 0x0000761000177816 */ /* 0x001fe20000000017 */
[----:B------:R-:W-:Y:S05]  /*1840*/  BRA `(.L_x_36337) ;  /* 0x000006e000007947 */ /* 0x000fea0003800000 */
.L_x_36344:
        /* <DEDUP_REMOVED lines=10> */
.L_x_36351:
        /* <DEDUP_REMOVED lines=21> */
.L_x_36355:
[----:B------:R-:W-:Y:S05]  /*1a40*/  BSYNC B1 ;  /* 0x0000000000017941 */ /* 0x000fea0003800000 */
.L_x_36354:
[----:B------:R-:W-:Y:S01]  /*1a50*/  LEA R3, R0, 0x3b800000, 0x17 ;  /* 0x3b80000000037811 */ /* 0x000fe200078eb8ff */
[----:B------:R-:W-:-:S05]  /*1a60*/  IMAD.SHL.U32 R0, R2, 0x100000, RZ ;  /* 0x0010000002007824 */ /* 0x000fca00078e00ff */
[----:B------:R-:W-:Y:S02]  /*1a70*/  LOP3.LUT R0, R3, R0, R4, 0xfe, !PT ;  /* 0x0000000003007212 */ /* 0x000fe400078efe04 */
.L_x_36353:
[----:B------:R-:W-:Y:S05]  /*1a80*/  BSYNC B0 ;  /* 0x0000000000007941 */ /* 0x000fea0003800000 */
.L_x_36352:
[----:B------:R-:W0:Y:S02]  /*1a90*/  F2I.FTZ.TRUNC.NTZ R0, R0 ;  /* 0x0000000000007305 */ /* 0x000e24000021f100 */
[----:B0-----:R-:W-:Y:S01]  /*1aa0*/  PRMT R23, R0, 0x7610, R23 ;  /* 0x0000761000177816 */ /* 0x001fe20000000017 */
[----:B------:R-:W-:Y:S05]  /*1ab0*/  BRA `(.L_x_36337) ;  /* 0x0000047000007947 */ /* 0x000fea0003800000 */
.L_x_36350:
        /* <DEDUP_REMOVED lines=21> */
.L_x_36359:
[----:B------:R-:W-:Y:S05]  /*1c10*/  BSYNC B1 ;  /* 0x0000000000017941 */ /* 0x000fea0003800000 */
.L_x_36358:
[----:B------:R-:W-:Y:S01]  /*1c20*/  LEA R3, R0, 0x37800000, 0x17 ;  /* 0x3780000000037811 */ /* 0x000fe200078eb8ff */
[----:B------:R-:W-:-:S05]  /*1c30*/  IMAD.SHL.U32 R0, R2, 0x200000, RZ ;  /* 0x0020000002007824 */ /* 0x000fca00078e00ff */
[----:B------:R-:W-:Y:S02]  /*1c40*/  LOP3.LUT R0, R3, R0, R4, 0xfe, !PT ;  /* 0x0000000003007212 */ /* 0x000fe400078efe04 */
.L_x_36357:
[----:B------:R-:W-:Y:S05]  /*1c50*/  BSYNC B0 ;  /* 0x0000000000007941 */ /* 0x000fea0003800000 */
.L_x_36356:
[----:B------:R-:W0:Y:S02]  /*1c60*/  F2I.FTZ.TRUNC.NTZ R0, R0 ;  /* 0x0000000000007305 */ /* 0x000e24000021f100 */
[----:B0-----:R-:W-:Y:S01]  /*1c70*/  PRMT R23, R0, 0x7610, R23 ;  /* 0x0000761000177816 */ /* 0x001fe20000000017 */
[----:B------:R-:W-:Y:S05]  /*1c80*/  BRA `(.L_x_36337) ;  /* 0x000002a000007947 */ /* 0x000fea0003800000 */
.L_x_36349:
        /* <DEDUP_REMOVED lines=14> */
.L_x_36363:
[----:B------:R-:W-:Y:S05]  /*1d70*/  BSYNC B0 ;  /* 0x0000000000007941 */ /* 0x000fea0003800000 */
.L_x_36362:
[----:B------:R-:W0:Y:S02]  /*1d80*/  F2I.FTZ.TRUNC.NTZ R0, R0 ;  /* 0x0000000000007305 */ /* 0x000e24000021f100 */
[----:B0-----:R-:W-:Y:S01]  /*1d90*/  PRMT R23, R0, 0x7610, R23 ;  /* 0x0000761000177816 */ /* 0x001fe20000000017 */
[----:B------:R-:W-:Y:S05]  /*1da0*/  BRA `(.L_x_36337) ;  /* 0x0000018000007947 */ /* 0x000fea0003800000 */
.L_x_36336:
        /* <DEDUP_REMOVED lines=21> */
.L_x_36361:
[----:B------:R0:W5:Y:S01]  /*1f00*/  LDG.E.U8 R23, [R2.64] ;  /* 0x0000002402177981 */ /* 0x000162000c1e1100 */
[----:B------:R-:W-:Y:S05]  /*1f10*/  BRA `(.L_x_36337) ;  /* 0x0000001000007947 */ /* 0x000fea0003800000 */
.L_x_36360:
[----:B------:R0:W5:Y:S02]  /*1f20*/  LDG.E.U8 R23, [R2.64] ;  /* 0x0000002402177981 */ /* 0x000164000c1e1100 */
.L_x_36337:
        /* <DEDUP_REMOVED lines=16> */
.L_x_36367:
[----:B------:R0:W5:Y:S01]  /*2030*/  LDG.E.U8 R0, [R2.64] ;  /* 0x0000002402007981 */ /* 0x000162000c1e1100 */
[----:B------:R-:W-:Y:S05]  /*2040*/  BRA `(.L_x_36369) ;  /* 0x00000d7000007947 */ /* 0x000fea0003800000 */
.L_x_36366:
        /* <DEDUP_REMOVED lines=8> */
.L_x_36371:
[----:B------:R0:W5:Y:S01]  /*20d0*/  LDG.E.U8 R0, [R2.64] ;  /* 0x0000002402007981 */ /* 0x000162000c1e1100 */
[----:B------:R-:W-:Y:S05]  /*20e0*/  BRA `(.L_x_36369) ;  /* 0x00000cd000007947 */ /* 0x000fea0003800000 */
.L_x_36370:
[----:B------:R0:W5:Y:S01]  /*20f0*/  LDG.E.U16 R0, [R2.64] ;  /* 0x0000002402007981 */ /* 0x000162000c1e1500 */
[----:B------:R-:W-:Y:S05]  /*2100*/  BRA `(.L_x_36369) ;  /* 0x00000cb000007947 */ /* 0x000fea0003800000 */
.L_x_36365:
        /* <DEDUP_REMOVED lines=9> */
.L_x_36373:
[----:B------:R-:W2:Y:S02]  /*21a0*/  LDG.E.U16 R4, [R2.64] ;  /* 0x0000002402047981 */ /* 0x000ea4000c1e1500 */
[----:B--2---:R-:W-:-:S06]  /*21b0*/  HADD2.F32 R4, -RZ, R4.H0_H0 ;  /* 0x20000004ff047230 */ /* 0x004fcc0000004100 */
[----:B------:R-:W0:Y:S02]  /*21c0*/  F2I.FTZ.TRUNC.NTZ R4, R4 ;  /* 0x0000000400047305 */ /* 0x000e24000021f100 */
[----:B0-----:R-:W-:Y:S01]  /*21d0*/  PRMT R0, R4, 0x7610, R0 ;  /* 0x0000761004007816 */ /* 0x001fe20000000000 */
[----:B------:R-:W-:Y:S05]  /*21e0*/  BRA `(.L_x_36369) ;  /* 0x00000bd000007947 */ /* 0x000fea0003800000 */
.L_x_36372:
        /* <DEDUP_REMOVED lines=9> */
.L_x_36375:
[----:B------:R-:W2:Y:S02]  /*2280*/  LDG.E.U16 R2, [R2.64] ;  /* 0x0000002402027981 */ /* 0x000ea4000c1e1500 */
[----:B--2---:R-:W-:-:S06]  /*2290*/  HADD2.F32 R4, -RZ, R2.H0_H0 ;  /* 0x20000002ff047230 */ /* 0x004fcc0000004100 */
[----:B------:R-:W0:Y:S02]  /*22a0*/  F2I.FTZ.TRUNC.NTZ R4, R4 ;  /* 0x0000000400047305 */ /* 0x000e24000021f100 */
[----:B0-----:R-:W-:Y:S01]  /*22b0*/  PRMT R0, R4, 0x7610, R0 ;  /* 0x0000761004007816 */ /* 0x001fe20000000000 */
[----:B------:R-:W-:Y:S05]  /*22c0*/  BRA `(.L_x_36369) ;  /* 0x00000af000007947 */ /* 0x000fea0003800000 */
.L_x_36374:
[----:B------:R-:W2:Y:S02]  /*22d0*/  LDG.E.64 R2, [R2.64] ;  /* 0x0000002402027981 */ /* 0x000ea4000c1e1b00 */
[----:B--2---:R0:W2:Y:S01]  /*22e0*/  F2I.F64.TRUNC R0, R2 ;  /* 0x0000000200007311 */ /* 0x0040a2000030d100 */
[----:B------:R-:W-:Y:S05]  /*22f0*/  BRA `(.L_x_36369) ;  /* 0x00000ac000007947 */ /* 0x000fea0003800000 */
.L_x_36364:
        /* <DEDUP_REMOVED lines=12> */
.L_x_36378:
[----:B------:R-:W2:Y:S02]  /*23c0*/  LDG.E.64 R2, [R2.64] ;  /* 0x0000002402027981 */ /* 0x000ea4000c1e1b00 */
[----:B--2---:R0:W2:Y:S01]  /*23d0*/  F2I.F64.TRUNC R0, R2 ;  /* 0x0000000200007311 */ /* 0x0040a2000030d100 */
[----:B------:R-:W-:Y:S05]  /*23e0*/  BRA `(.L_x_36369) ;  /* 0x000009d000007947 */ /* 0x000fea0003800000 */
.L_x_36377:
        /* <DEDUP_REMOVED lines=28> */
.L_x_36380:
        /* <DEDUP_REMOVED lines=15> */
.L_x_36379:
[----:B------:R-:W2:Y:S02]  /*26a0*/  LDG.E.U16 R2, [R2.64] ;  /* 0x0000002402027981 */ /* 0x000ea4000c1e1500 */
[----:B--2---:R-:W-:-:S04]  /*26b0*/  PRMT R2, RZ, 0x5410, R2 ;  /* 0x00005410ff027816 */ /* 0x004fc80000000002 */
[----:B------:R0:W2:Y:S01]  /*26c0*/  F2I.FTZ.TRUNC.NTZ R0, R2 ;  /* 0x0000000200007305 */ /* 0x0000a2000021f100 */
[----:B------:R-:W-:Y:S05]  /*26d0*/  BRA `(.L_x_36369) ;  /* 0x000006e000007947 */ /* 0x000fea0003800000 */
.L_x_36376:
        /* <DEDUP_REMOVED lines=10> */
.L_x_36383:
        /* <DEDUP_REMOVED lines=21> */
.L_x_36387:
[----:B------:R-:W-:Y:S05]  /*28d0*/  BSYNC B1 ;  /* 0x0000000000017941 */ /* 0x000fea0003800000 */
.L_x_36386:
[----:B------:R-:W-:Y:S01]  /*28e0*/  IMAD.SHL.U32 R2, R2, 0x100000, RZ ;  /* 0x0010000002027824 */ /* 0x000fe200078e00ff */
[----:B------:R-:W-:-:S04]  /*28f0*/  LEA R3, R0, 0x3b800000, 0x17 ;  /* 0x3b80000000037811 */ /* 0x000fc800078eb8ff */
[----:B------:R-:W-:Y:S02]  /*2900*/  LOP3.LUT R4, R3, R2, R4, 0xfe, !PT ;  /* 0x0000000203047212 */ /* 0x000fe400078efe04 */
.L_x_36385:
[----:B------:R-:W-:Y:S05]  /*2910*/  BSYNC B0 ;  /* 0x0000000000007941 */ /* 0x000fea0003800000 */
.L_x_36384:
[----:B------:R-:W0:Y:S02]  /*2920*/  F2I.FTZ.TRUNC.NTZ R4, R4 ;  /* 0x0000000400047305 */ /* 0x000e24000021f100 */
[----:B0-----:R-:W-:Y:S01]  /*2930*/  PRMT R0, R4, 0x7610, R0 ;  /* 0x0000761004007816 */ /* 0x001fe20000000000 */
[----:B------:R-:W-:Y:S05]  /*2940*/  BRA `(.L_x_36369) ;  /* 0x0000047000007947 */ /* 0x000fea0003800000 */
.L_x_36382:
        /* <DEDUP_REMOVED lines=21> */
.L_x_36391:
[----:B------:R-:W-:Y:S05]  /*2aa0*/  BSYNC B1 ;  /* 0x0000000000017941 */ /* 0x000fea0003800000 */
.L_x_36390:
[----:B------:R-:W-:Y:S01]  /*2ab0*/  IMAD.SHL.U32 R2, R2, 0x200000, RZ ;  /* 0x0020000002027824 */ /* 0x000fe200078e00ff */
[----:B------:R-:W-:-:S04]  /*2ac0*/  LEA R3, R0, 0x37800000, 0x17 ;  /* 0x3780000000037811 */ /* 0x000fc800078eb8ff */
[----:B------:R-:W-:Y:S02]  /*2ad0*/  LOP3.LUT R4, R3, R2, R4, 0xfe, !PT ;  /* 0x0000000203047212 */ /* 0x000fe400078efe04 */
.L_x_36389:
[----:B------:R-:W-:Y:S05]  /*2ae0*/  BSYNC B0 ;  /* 0x0000000000007941 */ /* 0x000fea0003800000 */
.L_x_36388:
[----:B------:R-:W0:Y:S02]  /*2af0*/  F2I.FTZ.TRUNC.NTZ R4, R4 ;  /* 0x0000000400047305 */ /* 0x000e24000021f100 */
[----:B0-----:R-:W-:Y:S01]  /*2b00*/  PRMT R0, R4, 0x7610, R0 ;  /* 0x0000761004007816 */ /* 0x001fe20000000000 */
[----:B------:R-:W-:Y:S05]  /*2b10*/  BRA `(.L_x_36369) ;  /* 0x000002a000007947 */ /* 0x000fea0003800000 */
.L_x_36381:
        /* <DEDUP_REMOVED lines=14> */
.L_x_36395:
[----:B------:R-:W-:Y:S05]  /*2c00*/  BSYNC B0 ;  /* 0x0000000000007941 */ /* 0x000fea0003800000 */
.L_x_36394:
[----:B------:R-:W0:Y:S02]  /*2c10*/  F2I.FTZ.TRUNC.NTZ R4, R4 ;  /* 0x0000000400047305 */ /* 0x000e24000021f100 */
[----:B0-----:R-:W-:Y:S01]  /*2c20*/  PRMT R0, R4, 0x7610, R0 ;  /* 0x0000761004007816 */ /* 0x001fe20000000000 */
[----:B------:R-:W-:Y:S05]  /*2c30*/  BRA `(.L_x_36369) ;  /* 0x0000018000007947 */ /* 0x000fea0003800000 */
.L_x_36368:
        /* <DEDUP_REMOVED lines=21> */
.L_x_36393:
[----:B------:R0:W5:Y:S01]  /*2d90*/  LDG.E.U8 R0, [R2.64] ;  /* 0x0000002402007981 */ /* 0x000162000c1e1100 */
[----:B------:R-:W-:Y:S05]  /*2da0*/  BRA `(.L_x_36369) ;  /* 0x0000001000007947 */ /* 0x000fea0003800000 */
.L_x_36392:
[----:B------:R0:W5:Y:S02]  /*2db0*/  LDG.E.U8 R0, [R2.64] ;  /* 0x0000002402007981 */ /* 0x000164000c1e1100 */
.L_x_36369:
[----:B------:R-:W3:Y:S01]  /*2dc0*/  LDC.U8 R4, c[0x0][0x3e1] ;  /* 0x0000f840ff047b82 */ /* 0x000ee20000000000 */
[----:B--2--5:R-:W-:Y:S02]  /*2dd0*/  LOP3.LUT R0, R0, 0xffff, RZ, 0xc0, !PT ;  /* 0x0000ffff00007812 */ /* 0x024fe400078ec0ff */
[----:B-1----:R-:W-:Y:S02]  /*2de0*/  LOP3.LUT R23, R23, 0xffff, RZ, 0xc0, !PT ;  /* 0x0000ffff17177812 */ /* 0x002fe400078ec0ff */
[----:B------:R-:W-:Y:S02]  /*2df0*/  PRMT R0, R0, 0x8880, RZ ;  /* 0x0000888000007816 */ /* 0x000fe400000000ff */
[----:B0-----:R-:W-:-:S04]  /*2e00*/  PRMT R3, R23, 0x8880, RZ ;  /* 0x0000888017037816 */ /* 0x001fc800000000ff */
        /* <DEDUP_REMOVED lines=14> */
.L_x_36399:
[----:B------:R0:W-:Y:S01]  /*2ef0*/  STG.E.U8 [R16.64], R5 ;  /* 0x0000000510007986 */ /* 0x0001e2000c101124 */
[----:B------:R-:W-:Y:S05]  /*2f00*/  BRA `(.L_x_36401) ;  /* 0x00000da000007947 */ /* 0x000fea0003800000 */
.L_x_36398:
        /* <DEDUP_REMOVED lines=10> */
.L_x_36403:
[----:B------:R0:W-:Y:S01]  /*2fb0*/  STG.E [R16.64], R5 ;  /* 0x0000000510007986 */ /* 0x0001e2000c101924 */
[----:B------:R-:W-:Y:S05]  /*2fc0*/  BRA `(.L_x_36401) ;  /* 0x00000ce000007947 */ /* 0x000fea0003800000 */
.L_x_36402:
[----:B------:R0:W-:Y:S01]  /*2fd0*/  STG.E.U16 [R16.64], R5 ;  /* 0x0000000510007986 */ /* 0x0001e2000c101524 */
[----:B------:R-:W-:Y:S05]  /*2fe0*/  BRA `(.L_x_36401) ;  /* 0x00000cc000007947 */ /* 0x000fea0003800000 */
.L_x_36397:
        /* <DEDUP_REMOVED lines=9> */
.L_x_36405:
[----:B------:R-:W0:Y:S02]  /*3080*/  I2F.S16 R0, R5 ;  /* 0x0000000500007306 */ /* 0x000e240000101400 */
[----:B0-----:R-:W-:-:S05]  /*3090*/  F2FP.PACK_AB R0, RZ, R0 ;  /* 0x00000000ff00723e */ /* 0x001fca00000000ff */
[----:B------:R0:W-:Y:S01]  /*30a0*/  STG.E.U16 [R16.64], R0 ;  /* 0x0000000010007986 */ /* 0x0001e2000c101524 */
[----:B------:R-:W-:Y:S05]  /*30b0*/  BRA `(.L_x_36401) ;  /* 0x00000bf000007947 */ /* 0x000fea0003800000 */
.L_x_36404:
        /* <DEDUP_REMOVED lines=10> */
.L_x_36407:
[----:B------:R-:W0:Y:S02]  /*3160*/  I2F.S16 R5, R5 ;  /* 0x0000000500057306 */ /* 0x000e240000101400 */
[----:B0-----:R-:W-:-:S04]  /*3170*/  F2FP.PACK_AB R3, RZ, R5 ;  /* 0x00000005ff03723e */ /* 0x001fc800000000ff */
[----:B------:R-:W-:-:S05]  /*3180*/  PRMT R3, R3, 0x5410, RZ ;  /* 0x0000541003037816 */ /* 0x000fca00000000ff */
[----:B------:R0:W-:Y:S01]  /*3190*/  STG.E [R16.64], R3 ;  /* 0x0000000310007986 */ /* 0x0001e2000c101924 */
[----:B------:R-:W-:Y:S05]  /*31a0*/  BRA `(.L_x_36401) ;  /* 0x00000b0000007947 */ /* 0x000fea0003800000 */
.L_x_36406:
[----:B------:R-:W0:Y:S02]  /*31b0*/  I2F.F64.S16 R2, R5 ;  /* 0x0000000500027312 */ /* 0x000e240000101c00 */
[----:B0-----:R0:W-:Y:S01]  /*31c0*/  STG.E.64 [R16.64], R2 ;  /* 0x0000000210007986 */ /* 0x0011e2000c101b24 */
[----:B------:R-:W-:Y:S05]  /*31d0*/  BRA `(.L_x_36401) ;  /* 0x00000ad000007947 */ /* 0x000fea0003800000 */
.L_x_36396:
        /* <DEDUP_REMOVED lines=13> */
.L_x_36410:
[----:B------:R-:W0:Y:S01]  /*32b0*/  I2F.F64.S16 R4, R5 ;  /* 0x0000000500047312 */ /* 0x000e220000101c00 */
[----:B------:R-:W-:-:S05]  /*32c0*/  CS2R R6, SRZ ;  /* 0x0000000000067805 */ /* 0x000fca000001ff00 */
[----:B0-----:R0:W-:Y:S01]  /*32d0*/  STG.E.128 [R16.64], R4 ;  /* 0x0000000410007986 */ /* 0x0011e2000c101d24 */
[----:B------:R-:W-:Y:S05]  /*32e0*/  BRA `(.L_x_36401) ;  /* 0x000009c000007947 */ /* 0x000fea0003800000 */
.L_x_36409:
        /* <DEDUP_REMOVED lines=21> */
.L_x_36414:
[----:B------:R-:W-:Y:S05]  /*3440*/  BSYNC B0 ;  /* 0x0000000000007941 */ /* 0x000fea0003800000 */
.L_x_36413:
[----:B------:R-:W-:-:S05]  /*3450*/  LOP3.LUT R3, R0, R3, RZ, 0xfc, !PT ;  /* 0x0000000300037212 */ /* 0x000fca00078efcff */
[----:B------:R0:W-:Y:S01]  /*3460*/  STG.E.U8 [R16.64], R3 ;  /* 0x0000000310007986 */ /* 0x0001e2000c101124 */
[----:B------:R-:W-:Y:S05]  /*3470*/  BRA `(.L_x_36401) ;  /* 0x0000083000007947 */ /* 0x000fea0003800000 */
.L_x_36412:
        /* <DEDUP_REMOVED lines=13> */
.L_x_36416:
[----:B------:R-:W-:Y:S01]  /*3550*/  IMAD.MOV.U32 R0, RZ, RZ, 0x7f ;  /* 0x0000007fff007424 */ /* 0x000fe200078e00ff */
[----:B------:R-:W-:-:S04]  /*3560*/  ISETP.GT.U32.AND P0, PT, R2, 0x7f800000, PT ;  /* 0x7f8000000200780c */ /* 0x000fc80003f04070 */
[----:B------:R-:W-:-:S04]  /*3570*/  SEL R0, R0, 0x7c, P0 ;  /* 0x0000007c00007807 */ /* 0x000fc80000000000 */
.L_x_36417:
[----:B------:R-:W-:Y:S05]  /*3580*/  BSYNC B0 ;  /* 0x0000000000007941 */ /* 0x000fea0003800000 */
.L_x_36415:
[----:B------:R-:W-:-:S04]  /*3590*/  LOP3.LUT R2, R5, 0x80000000, RZ, 0xc0, !PT ;  /* 0x8000000005027812 */ /* 0x000fc800078ec0ff */
[----:B------:R-:W-:-:S04]  /*35a0*/  SHF.R.U32.HI R3, RZ, 0x18, R2 ;  /* 0x00000018ff037819 */ /* 0x000fc80000011602 */
[----:B------:R-:W-:-:S05]  /*35b0*/  LOP3.LUT R3, R0, R3, RZ, 0xfc, !PT ;  /* 0x0000000300037212 */ /* 0x000fca00078efcff */
[----:B------:R0:W-:Y:S01]  /*35c0*/  STG.E.U8 [R16.64], R3 ;  /* 0x0000000310007986 */ /* 0x0001e2000c101124 */
[----:B------:R-:W-:Y:S05]  /*35d0*/  BRA `(.L_x_36401) ;  /* 0x000006d000007947 */ /* 0x000fea0003800000 */
.L_x_36411:
[----:B------:R-:W0:Y:S02]  /*35e0*/  I2F.S16 R0, R5 ;  /* 0x0000000500007306 */ /* 0x000e240000101400 */
[----:B0-----:R-:W-:-:S05]  /*35f0*/  F2FP.BF16.PACK_AB R0, RZ, R0 ;  /* 0x00000000ff00723e */ /* 0x001fca00000010ff */
[----:B------:R0:W-:Y:S01]  /*3600*/  STG.E.U16 [R16.64], R0 ;  /* 0x0000000010007986 */ /* 0x0001e2000c101524 */
[----:B------:R-:W-:Y:S05]  /*3610*/  BRA `(.L_x_36401) ;  /* 0x0000069000007947 */ /* 0x000fea0003800000 */
.L_x_36408:
        /* <DEDUP_REMOVED lines=10> */
.L_x_36420:
        /* <DEDUP_REMOVED lines=17> */
.L_x_36423:
[----:B------:R-:W-:-:S04]  /*37d0*/  LOP3.LUT R2, R5, 0x80000000, RZ, 0xc0, !PT ;  /* 0x8000000005027812 */ /* 0x000fc800078ec0ff */
[----:B------:R-:W-:-:S04]  /*37e0*/  SHF.R.U32.HI R3, RZ, 0x18, R2 ;  /* 0x00000018ff037819 */ /* 0x000fc80000011602 */
[----:B------:R-:W-:-:S04]  /*37f0*/  LOP3.LUT R0, R0, R3, RZ, 0xfc, !PT ;  /* 0x0000000300007212 */ /* 0x000fc800078efcff */
[----:B------:R-:W-:Y:S02]  /*3800*/  PRMT R8, R0, 0x7610, R8 ;  /* 0x0000761000087816 */ /* 0x000fe40000000008 */
.L_x_36422:
[----:B------:R-:W-:Y:S05]  /*3810*/  BSYNC B0 ;  /* 0x0000000000007941 */ /* 0x000fea0003800000 */
.L_x_36421:
[----:B------:R0:W-:Y:S01]  /*3820*/  STG.E.U8 [R16.64], R8 ;  /* 0x0000000810007986 */ /* 0x0001e2000c101124 */
[----:B------:R-:W-:Y:S05]  /*3830*/  BRA `(.L_x_36401) ;  /* 0x0000047000007947 */ /* 0x000fea0003800000 */
.L_x_36419:
        /* <DEDUP_REMOVED lines=17> */
.L_x_36426:
[----:B------:R-:W-:-:S04]  /*3950*/  LOP3.LUT R2, R5, 0x80000000, RZ, 0xc0, !PT ;  /* 0x8000000005027812 */ /* 0x000fc800078ec0ff */
[----:B------:R-:W-:-:S04]  /*3960*/  SHF.R.U32.HI R3, RZ, 0x18, R2 ;  /* 0x00000018ff037819 */ /* 0x000fc80000011602 */
[----:B------:R-:W-:-:S04]  /*3970*/  LOP3.LUT R0, R0, R3, RZ, 0xfc, !PT ;  /* 0x0000000300007212 */ /* 0x000fc800078efcff */
[----:B------:R-:W-:Y:S02]  /*3980*/  PRMT R8, R0, 0x7610, R8 ;  /* 0x0000761000087816 */ /* 0x000fe40000000008 */
.L_x_36425:
[----:B------:R-:W-:Y:S05]  /*3990*/  BSYNC B0 ;  /* 0x0000000000007941 */ /* 0x000fea0003800000 */
.L_x_36424:
[----:B------:R0:W-:Y:S01]  /*39a0*/  STG.E.U8 [R16.64], R8 ;  /* 0x0000000810007986 */ /* 0x0001e2000c101124 */
[----:B------:R-:W-:Y:S05]  /*39b0*/  BRA `(.L_x_36401) ;  /* 0x000002f000007947 */ /* 0x000fea0003800000 */
.L_x_36418:
        /* <DEDUP_REMOVED lines=22> */
.L_x_36400:
        /* <DEDUP_REMOVED lines=20> */
.L_x_36428:
[----:B------:R-:W-:-:S04]  /*3c60*/  PRMT R2, R5, 0x9910, RZ ;  /* 0x0000991005027816 */ /* 0x000fc800000000ff */
[----:B------:R-:W-:-:S05]  /*3c70*/  SHF.R.S32.HI R3, RZ, 0x1f, R2 ;  /* 0x0000001fff037819 */ /* 0x000fca0000011402 */
[----:B------:R0:W-:Y:S01]  /*3c80*/  STG.E.64 [R16.64], R2 ;  /* 0x0000000210007986 */ /* 0x0001e2000c101b24 */
[----:B------:R-:W-:Y:S05]  /*3c90*/  BRA `(.L_x_36401) ;  /* 0x0000001000007947 */ /* 0x000fea0003800000 */
.L_x_36427:
[----:B------:R0:W-:Y:S02]  /*3ca0*/  STG.E [R16.64], R5 ;  /* 0x0000000510007986 */ /* 0x0001e4000c101924 */
.L_x_36401:
[----:B------:R-:W-:-:S05]  /*3cb0*/  IMAD R18, R19, 0x200, R18 ;  /* 0x0000020013127824 */ /* 0x000fca00078e0212 */
[----:B------:R-:W-:Y:S02]  /*3cc0*/  IADD3 R23, R18, 0x80, RZ ;  /* 0x0000008012177810 */ /* 0x000fe40007ffe0ff */
.L_x_36330:
[----:B------:R-:W-:Y:S05]  /*3cd0*/  BSYNC B6 ;  /* 0x0000000000067941 */ /* 0x000fea0003800000 */
.L_x_36329:
        /* <DEDUP_REMOVED lines=258> */
.L_x_36431:
        /* <DEDUP_REMOVED lines=18> */
.L_x_36435:
[----:B------:R0:W5:Y:S01]  /*4e20*/  LDG.E.U8 R19, [R2.64] ;  /* 0x0000002402137981 */ /* 0x000162000c1e1100 */
[----:B------:R-:W-:Y:S05]  /*4e30*/  BRA `(.L_x_36437) ;  /* 0x00000d8000007947 */ /* 0x000fea0003800000 */
.L_x_36434:
        /* <DEDUP_REMOVED lines=8> */
.L_x_36439:
[----:B------:R0:W5:Y:S01]  /*4ec0*/  LDG.E.U8 R19, [R2.64] ;  /* 0x0000002402137981 */ /* 0x000162000c1e1100 */
[----:B------:R-:W-:Y:S05]  /*4ed0*/  BRA `(.L_x_36437) ;  /* 0x00000ce000007947 */ /* 0x000fea0003800000 */
.L_x_36438:
[----:B------:R0:W5:Y:S01]  /*4ee0*/  LDG.E.U16 R19, [R2.64] ;  /* 0x0000002402137981 */ /* 0x000162000c1e1500 */
[----:B------:R-:W-:Y:S05]  /*4ef0*/  BRA `(.L_x_36437) ;  /* 0x00000cc000007947 */ /* 0x000fea0003800000 */
.L_x_36433:
        /* <DEDUP_REMOVED lines=9> */
.L_x_36441:
[----:B------:R-:W2:Y:S02]  /*4f90*/  LDG.E.U16 R0, [R2.64] ;  /* 0x0000002402007981 */ /* 0x000ea4000c1e1500 */
[----:B--2---:R-:W-:-:S06]  /*4fa0*/  HADD2.F32 R0, -RZ, R0.H0_H0 ;  /* 0x20000000ff007230 */ /* 0x004fcc0000004100 */
[----:B------:R-:W0:Y:S02]  /*4fb0*/  F2I.FTZ.TRUNC.NTZ R0, R0 ;  /* 0x0000000000007305 */ /* 0x000e24000021f100 */
[----:B0-----:R-:W-:Y:S01]  /*4fc0*/  PRMT R19, R0, 0x7610, R19 ;  /* 0x0000761000137816 */ /* 0x001fe20000000013 */
[----:B------:R-:W-:Y:S05]  /*4fd0*/  BRA `(.L_x_36437) ;  /* 0x00000be000007947 */ /* 0x000fea0003800000 */
.L_x_36440:
        /* <DEDUP_REMOVED lines=9> */
.L_x_36443:
[----:B------:R-:W2:Y:S02]  /*5070*/  LDG.E.U16 R2, [R2.64] ;  /* 0x0000002402027981 */ /* 0x000ea4000c1e1500 */
[----:B--2---:R-:W-:-:S06]  /*5080*/  HADD2.F32 R0, -RZ, R2.H0_H0 ;  /* 0x20000002ff007230 */ /* 0x004fcc0000004100 */
[----:B------:R-:W0:Y:S02]  /*5090*/  F2I.FTZ.TRUNC.NTZ R0, R0 ;  /* 0x0000000000007305 */ /* 0x000e24000021f100 */
[----:B0-----:R-:W-:Y:S01]  /*50a0*/  PRMT R19, R0, 0x7610, R19 ;  /* 0x0000761000137816 */ /* 0x001fe20000000013 */
[----:B------:R-:W-:Y:S05]  /*50b0*/  BRA `(.L_x_36437) ;  /* 0x00000b0000007947 */ /* 0x000fea0003800000 */
.L_x_36442:
[----:B------:R-:W2:Y:S02]  /*50c0*/  LDG.E.64 R2, [R2.64] ;  /* 0x0000002402027981 */ /* 0x000ea4000c1e1b00 */
[----:B--2---:R0:W1:Y:S01]  /*50d0*/  F2I.F64.TRUNC R19, R2 ;  /* 0x0000000200137311 */ /* 0x004062000030d100 */
[----:B------:R-:W-:Y:S05]  /*50e0*/  BRA `(.L_x_36437) ;  /* 0x00000ad000007947 */ /* 0x000fea0003800000 */
.L_x_36432:
        /* <DEDUP_REMOVED lines=12> */
.L_x_36446:
[----:B------:R-:W2:Y:S02]  /*51b0*/  LDG.E.64 R2, [R2.64] ;  /* 0x0000002402027981 */ /* 0x000ea4000c1e1b00 */
[----:B--2---:R0:W1:Y:S01]  /*51c0*/  F2I.F64.TRUNC R19, R2 ;  /* 0x0000000200137311 */ /* 0x004062000030d100 */
[----:B------:R-:W-:Y:S05]  /*51d0*/  BRA `(.L_x_36437) ;  /* 0x000009e000007947 */ /* 0x000fea0003800000 */
.L_x_36445:
        /* <DEDUP_REMOVED lines=28> */
.L_x_36448:
        /* <DEDUP_REMOVED lines=15> */
.L_x_36447:
[----:B------:R-:W2:Y:S02]  /*5490*/  LDG.E.U16 R0, [R2.64] ;  /* 0x0000002402007981 */ /* 0x000ea4000c1e1500 */
[----:B--2---:R-:W-:-:S06]  /*54a0*/  PRMT R0, RZ, 0x5410, R0 ;  /* 0x00005410ff007816 */ /* 0x004fcc0000000000 */
[----:B------:R-:W0:Y:S02]  /*54b0*/  F2I.FTZ.TRUNC.NTZ R0, R0 ;  /* 0x0000000000007305 */ /* 0x000e24000021f100 */
[----:B0-----:R-:W-:Y:S01]  /*54c0*/  PRMT R19, R0, 0x7610, R19 ;  /* 0x0000761000137816 */ /* 0x001fe20000000013 */
[----:B------:R-:W-:Y:S05]  /*54d0*/  BRA `(.L_x_36437) ;  /* 0x000006e000007947 */ /* 0x000fea0003800000 */
.L_x_36444:
        /* <DEDUP_REMOVED lines=10> */
.L_x_36451:
        /* <DEDUP_REMOVED lines=21> */
.L_x_36455:
[----:B------:R-:W-:Y:S05]  /*56d0*/  BSYNC B1 ;  /* 0x0000000000017941 */ /* 0x000fea0003800000 */
.L_x_36454:
[----:B------:R-:W-:Y:S01]  /*56e0*/  LEA R3, R0, 0x3b800000, 0x17 ;  /* 0x3b80000000037811 */ /* 0x000fe200078eb8ff */
[----:B------:R-:W-:-:S05]  /*56f0*/  IMAD.SHL.U32 R0, R2, 0x100000, RZ ;  /* 0x0010000002007824 */ /* 0x000fca00078e00ff */
[----:B------:R-:W-:Y:S02]  /*5700*/  LOP3.LUT R0, R3, R0, R4, 0xfe, !PT ;  /* 0x0000000003007212 */ /* 0x000fe400078efe04 */
.L_x_36453:
[----:B------:R-:W-:Y:S05]  /*5710*/  BSYNC B0 ;  /* 0x0000000000007941 */ /* 0x000fea0003800000 */
.L_x_36452:
[----:B------:R-:W0:Y:S02]  /*5720*/  F2I.FTZ.TRUNC.NTZ R0, R0 ;  /* 0x0000000000007305 */ /* 0x000e24000021f100 */
[----:B0-----:R-:W-:Y:S01]  /*5730*/  PRMT R19, R0, 0x7610, R19 ;  /* 0x0000761000137816 */ /* 0x001fe20000000013 */
[----:B------:R-:W-:Y:S05]  /*5740*/  BRA `(.L_x_36437) ;  /* 0x0000047000007947 */ /* 0x000fea0003800000 */
.L_x_36450:
        /* <DEDUP_REMOVED lines=21> */
.L_x_36459:
[----:B------:R-:W-:Y:S05]  /*58a0*/  BSYNC B1 ;  /* 0x0000000000017941 */ /* 0x000fea0003800000 */
.L_x_36458:
[----:B------:R-:W-:Y:S01]  /*58b0*/  LEA R3, R0, 0x37800000, 0x17 ;  /* 0x3780000000037811 */ /* 0x000fe200078eb8ff */
[----:B------:R-:W-:-:S05]  /*58c0*/  IMAD.SHL.U32 R0, R2, 0x200000, RZ ;  /* 0x0020000002007824 */ /* 0x000fca00078e00ff */
[----:B------:R-:W-:Y:S02]  /*58d0*/  LOP3.LUT R0, R3, R0, R4, 0xfe, !PT ;  /* 0x0000000003007212 */ /* 0x000fe400078efe04 */
.L_x_36457:
[----:B------:R-:W-:Y:S05]  /*58e0*/  BSYNC B0 ;  /* 0x0000000000007941 */ /* 0x000fea0003800000 */
.L_x_36456:
[----:B------:R-:W0:Y:S02]  /*58f0*/  F2I.FTZ.TRUNC.NTZ R0, R0 ;  /* 0x0000000000007305 */ /* 0x000e24000021f100 */
[----:B0-----:R-:W-:Y:S01]  /*5900*/  PRMT R19, R0, 0x7610, R19 ;  /* 0x0000761000137816 */ /* 0x001fe20000000013 */
[----:B------:R-:W-:Y:S05]  /*5910*/  BRA `(.L_x_36437) ;  /* 0x000002a000007947 */ /* 0x000fea0003800000 */
.L_x_36449:
        /* <DEDUP_REMOVED lines=14> */
.L_x_36463:
[----:B------:R-:W-:Y:S05]  /*5a00*/  BSYNC B0 ;  /* 0x0000000000007941 */ /* 0x000fea0003800000 */
.L_x_36462:
[----:B------:R-:W0:Y:S02]  /*5a10*/  F2I.FTZ.TRUNC.NTZ R0, R0 ;  /* 0x0000000000007305 */ /* 0x000e24000021f100 */
[----:B0-----:R-:W-:Y:S01]  /*5a20*/  PRMT R19, R0, 0x7610, R19 ;  /* 0x0000761000137816 */ /* 0x001fe20000000013 */
[----:B------:R-:W-:Y:S05]  /*5a30*/  BRA `(.L_x_36437) ;  /* 0x0000018000007947 */ /* 0x000fea0003800000 */
.L_x_36436:
        /* <DEDUP_REMOVED lines=21> */
.L_x_36461:
[----:B------:R0:W5:Y:S01]  /*5b90*/  LDG.E.U8 R19, [R2.64] ;  /* 0x0000002402137981 */ /* 0x000162000c1e1100 */
[----:B------:R-:W-:Y:S05]  /*5ba0*/  BRA `(.L_x_36437) ;  /* 0x0000001000007947 */ /* 0x000fea0003800000 */
.L_x_36460:
[----:B------:R0:W5:Y:S02]  /*5bb0*/  LDG.E.U8 R19, [R2.64] ;  /* 0x0000002402137981 */ /* 0x000164000c1e1100 */
.L_x_36437:
        /* <DEDUP_REMOVED lines=16> */
.L_x_36467:
[----:B------:R0:W5:Y:S01]  /*5cc0*/  LDG.E.U8 R0, [R2.64] ;  /* 0x0000002402007981 */ /* 0x000162000c1e1100 */
[----:B------:R-:W-:Y:S05]  /*5cd0*/  BRA `(.L_x_36469) ;  /* 0x00000d7000007947 */ /* 0x000fea0003800000 */
.L_x_36466:
        /* <DEDUP_REMOVED lines=8> */
.L_x_36471:
[----:B------:R0:W5:Y:S01]  /*5d60*/  LDG.E.U8 R0, [R2.64] ;  /* 0x0000002402007981 */ /* 0x000162000c1e1100 */
[----:B------:R-:W-:Y:S05]  /*5d70*/  BRA `(.L_x_36469) ;  /* 0x00000cd000007947 */ /* 0x000fea0003800000 */
.L_x_36470:
[----:B------:R0:W5:Y:S01]  /*5d80*/  LDG.E.U16 R0, [R2.64] ;  /* 0x0000002402007981 */ /* 0x000162000c1e1500 */
[----:B------:R-:W-:Y:S05]  /*5d90*/  BRA `(.L_x_36469) ;  /* 0x00000cb000007947 */ /* 0x000fea0003800000 */
.L_x_36465:
        /* <DEDUP_REMOVED lines=9> */
.L_x_36473:
[----:B------:R-:W2:Y:S02]  /*5e30*/  LDG.E.U16 R4, [R2.64] ;  /* 0x0000002402047981 */ /* 0x000ea4000c1e1500 */
[----:B--2---:R-:W-:-:S06]  /*5e40*/  HADD2.F32 R4, -RZ, R4.H0_H0 ;  /* 0x20000004ff047230 */ /* 0x004fcc0000004100 */
[----:B------:R-:W0:Y:S02]  /*5e50*/  F2I.FTZ.TRUNC.NTZ R4, R4 ;  /* 0x0000000400047305 */ /* 0x000e24000021f100 */
[----:B0-----:R-:W-:Y:S01]  /*5e60*/  PRMT R0, R4, 0x7610, R0 ;  /* 0x0000761004007816 */ /* 0x001fe20000000000 */
[----:B------:R-:W-:Y:S05]  /*5e70*/  BRA `(.L_x_36469) ;  /* 0x00000bd000007947 */ /* 0x000fea0003800000 */
.L_x_36472:
        /* <DEDUP_REMOVED lines=9> */
.L_x_36475:
[----:B------:R-:W2:Y:S02]  /*5f10*/  LDG.E.U16 R2, [R2.64] ;  /* 0x0000002402027981 */ /* 0x000ea4000c1e1500 */
[----:B--2---:R-:W-:-:S06]  /*5f20*/  HADD2.F32 R4, -RZ, R2.H0_H0 ;  /* 0x20000002ff047230 */ /* 0x004fcc0000004100 */
[----:B------:R-:W0:Y:S02]  /*5f30*/  F2I.FTZ.TRUNC.NTZ R4, R4 ;  /* 0x0000000400047305 */ /* 0x000e24000021f100 */
[----:B0-----:R-:W-:Y:S01]  /*5f40*/  PRMT R0, R4, 0x7610, R0 ;  /* 0x0000761004007816 */ /* 0x001fe20000000000 */
[----:B------:R-:W-:Y:S05]  /*5f50*/  BRA `(.L_x_36469) ;  /* 0x00000af000007947 */ /* 0x000fea0003800000 */
.L_x_36474:
[----:B------:R-:W2:Y:S02]  /*5f60*/  LDG.E.64 R2, [R2.64] ;  /* 0x0000002402027981 */ /* 0x000ea4000c1e1b00 */
[----:B--2---:R0:W2:Y:S01]  /*5f70*/  F2I.F64.TRUNC R0, R2 ;  /* 0x0000000200007311 */ /* 0x0040a2000030d100 */
[----:B------:R-:W-:Y:S05]  /*5f80*/  BRA `(.L_x_36469) ;  /* 0x00000ac000007947 */ /* 0x000fea0003800000 */
.L_x_36464:
        /* <DEDUP_REMOVED lines=12> */
.L_x_36478:
[----:B------:R-:W2:Y:S02]  /*6050*/  LDG.E.64 R2, [R2.64] ;  /* 0x0000002402027981 */ /* 0x000ea4000c1e1b00 */
[----:B--2---:R0:W2:Y:S01]  /*6060*/  F2I.F64.TRUNC R0, R2 ;  /* 0x0000000200007311 */ /* 0x0040a2000030d100 */
[----:B------:R-:W-:Y:S05]  /*6070*/  BRA `(.L_x_36469) ;  /* 0x000009d000007947 */ /* 0x000fea0003800000 */
.L_x_36477:
        /* <DEDUP_REMOVED lines=28> */
.L_x_36480:
        /* <DEDUP_REMOVED lines=15> */
.L_x_36479:
[----:B------:R-:W2:Y:S02]  /*6330*/  LDG.E.U16 R2, [R2.64] ;  /* 0x0000002402027981 */ /* 0x000ea4000c1e1500 */
[----:B--2---:R-:W-:-:S04]  /*6340*/  PRMT R2, RZ, 0x5410, R2 ;  /* 0x00005410ff027816 */ /* 0x004fc80000000002 */
[----:B------:R0:W2:Y:S01]  /*6350*/  F2I.FTZ.TRUNC.NTZ R0, R2 ;  /* 0x0000000200007305 */ /* 0x0000a2000021f100 */
[----:B------:R-:W-:Y:S05]  /*6360*/  BRA `(.L_x_36469) ;  /* 0x000006e000007947 */ /* 0x000fea0003800000 */
.L_x_36476:
        /* <DEDUP_REMOVED lines=10> */
.L_x_36483:
        /* <DEDUP_REMOVED lines=21> */
.L_x_36487:
[----:B------:R-:W-:Y:S05]  /*6560*/  BSYNC B1 ;  /* 0x0000000000017941 */ /* 0x000fea0003800000 */
.L_x_36486:
[----:B------:R-:W-:Y:S01]  /*6570*/  IMAD.SHL.U32 R2, R2, 0x100000, RZ ;  /* 0x0010000002027824 */ /* 0x000fe200078e00ff */
[----:B------:R-:W-:-:S04]  /*6580*/  LEA R3, R0, 0x3b800000, 0x17 ;  /* 0x3b80000000037811 */ /* 0x000fc800078eb8ff */
[----:B------:R-:W-:Y:S02]  /*6590*/  LOP3.LUT R4, R3, R2, R4, 0xfe, !PT ;  /* 0x0000000203047212 */ /* 0x000fe400078efe04 */
.L_x_36485:
[----:B------:R-:W-:Y:S05]  /*65a0*/  BSYNC B0 ;  /* 0x0000000000007941 */ /* 0x000fea0003800000 */
.L_x_36484:
[----:B------:R-:W0:Y:S02]  /*65b0*/  F2I.FTZ.TRUNC.NTZ R4, R4 ;  /* 0x0000000400047305 */ /* 0x000e24000021f100 */
[----:B0-----:R-:W-:Y:S01]  /*65c0*/  PRMT R0, R4, 0x7610, R0 ;  /* 0x0000761004007816 */ /* 0x001fe20000000000 */
[----:B------:R-:W-:Y:S05]  /*65d0*/  BRA `(.L_x_36469) ;  /* 0x0000047000007947 */ /* 0x000fea0003800000 */
.L_x_36482:
        /* <DEDUP_REMOVED lines=21> */
.L_x_36491:
[----:B------:R-:W-:Y:S05]  /*6730*/  BSYNC B1 ;  /* 0x0000000000017941 */ /* 0x000fea0003800000 */
.L_x_36490:
[----:B------:R-:W-:Y:S01]  /*6740*/  IMAD.SHL.U32 R2, R2, 0x200000, RZ ;  /* 0x0020000002027824 */ /* 0x000fe200078e00ff */
[----:B------:R-:W-:-:S04]  /*6750*/  LEA R3, R0, 0x37800000, 0x17 ;  /* 0x3780000000037811 */ /* 0x000fc800078eb8ff */
[----:B------:R-:W-:Y:S02]  /*6760*/  LOP3.LUT R4, R3, R2, R4, 0xfe, !PT ;  /* 0x0000000203047212 */ /* 0x000fe400078efe04 */
.L_x_36489:
[----:B------:R-:W-:Y:S05]  /*6770*/  BSYNC B0 ;  /* 0x0000000000007941 */ /* 0x000fea0003800000 */
.L_x_36488:
[----:B------:R-:W0:Y:S02]  /*6780*/  F2I.FTZ.TRUNC.NTZ R4, R4 ;  /* 0x0000000400047305 */ /* 0x000e24000021f100 */
[----:B0-----:R-:W-:Y:S01]  /*6790*/  PRMT R0, R4, 0x7610, R0 ;  /* 0x0000761004007816 */ /* 0x001fe20000000000 */
[----:B------:R-:W-:Y:S05]  /*67a0*/  BRA `(.L_x_36469) ;  /* 0x000002a000007947 */ /* 0x000fea0003800000 */
.L_x_36481:
        /* <DEDUP_REMOVED lines=14> */
.L_x_36495:
[----:B------:R-:W-:Y:S05]  /*6890*/  BSYNC B0 ;  /* 0x0000000000007941 */ /* 0x000fea0003800000 */
.L_x_36494:
[----:B------:R-:W0:Y:S02]  /*68a0*/  F2I.FTZ.TRUNC.NTZ R4, R4 ;  /* 0x0000000400047305 */ /* 0x000e24000021f100 */
[----:B0-----:R-:W-:Y:S01]  /*68b0*/  PRMT R0, R4, 0x7610, R0 ;  /* 0x0000761004007816 */ /* 0x001fe20000000000 */
[----:B------:R-:W-:Y:S05]  /*68c0*/  BRA `(.L_x_36469) ;  /* 0x0000018000007947 */ /* 0x000fea0003800000 */
.L_x_36468:
        /* <DEDUP_REMOVED lines=21> */
.L_x_36493:
[----:B------:R0:W5:Y:S01]  /*6a20*/  LDG.E.U8 R0, [R2.64] ;  /* 0x0000002402007981 */ /* 0x000162000c1e1100 */
[----:B------:R-:W-:Y:S05]  /*6a30*/  BRA `(.L_x_36469) ;  /* 0x0000001000007947 */ /* 0x000fea0003800000 */
.L_x_36492:
[----:B------:R0:W5:Y:S02]  /*6a40*/  LDG.E.U8 R0, [R2.64] ;  /* 0x0000002402007981 */ /* 0x000164000c1e1100 */
.L_x_36469:
        /* <DEDUP_REMOVED lines=19> */
.L_x_36499:
[----:B------:R0:W-:Y:S01]  /*6b80*/  STG.E.U8 [R16.64], R5 ;  /* 0x0000000510007986 */ /* 0x0001e2000c101124 */
[----:B------:R-:W-:Y:S05]  /*6b90*/  BRA `(.L_x_36501) ;  /* 0x00000da000007947 */ /* 0x000fea0003800000 */
.L_x_36498:
        /* <DEDUP_REMOVED lines=10> */
.L_x_36503:
[----:B------:R0:W-:Y:S01]  /*6c40*/  STG.E [R16.64], R5 ;  /* 0x0000000510007986 */ /* 0x0001e2000c101924 */
[----:B------:R-:W-:Y:S05]  /*6c50*/  BRA `(.L_x_36501) ;  /* 0x00000ce000007947 */ /* 0x000fea0003800000 */
.L_x_36502:
[----:B------:R0:W-:Y:S01]  /*6c60*/  STG.E.U16 [R16.64], R5 ;  /* 0x0000000510007986 */ /* 0x0001e2000c101524 */
[----:B------:R-:W-:Y:S05]  /*6c70*/  BRA `(.L_x_36501) ;  /* 0x00000cc000007947 */ /* 0x000fea0003800000 */
.L_x_36497:
        /* <DEDUP_REMOVED lines=9> */
.L_x_36505:
[----:B------:R-:W0:Y:S02]  /*6d10*/  I2F.S16 R0, R5 ;  /* 0x0000000500007306 */ /* 0x000e240000101400 */
[----:B0-----:R-:W-:-:S05]  /*6d20*/  F2FP.PACK_AB R0, RZ, R0 ;  /* 0x00000000ff00723e */ /* 0x001fca00000000ff */
[----:B------:R0:W-:Y:S01]  /*6d30*/  STG.E.U16 [R16.64], R0 ;  /* 0x0000000010007986 */ /* 0x0001e2000c101524 */
[----:B------:R-:W-:Y:S05]  /*6d40*/  BRA `(.L_x_36501) ;  /* 0x00000bf000007947 */ /* 0x000fea0003800000 */
.L_x_36504:
        /* <DEDUP_REMOVED lines=10> */
.L_x_36507:
[----:B------:R-:W0:Y:S02]  /*6df0*/  I2F.S16 R5, R5 ;  /* 0x0000000500057306 */ /* 0x000e240000101400 */
[----:B0-----:R-:W-:-:S04]  /*6e00*/  F2FP.PACK_AB R3, RZ, R5 ;  /* 0x00000005ff03723e */ /* 0x001fc800000000ff */
[----:B------:R-:W-:-:S05]  /*6e10*/  PRMT R3, R3, 0x5410, RZ ;  /* 0x0000541003037816 */ /* 0x000fca00000000ff */
[----:B------:R0:W-:Y:S01]  /*6e20*/  STG.E [R16.64], R3 ;  /* 0x0000000310007986 */ /* 0x0001e2000c101924 */
[----:B------:R-:W-:Y:S05]  /*6e30*/  BRA `(.L_x_36501) ;  /* 0x00000b0000007947 */ /* 0x000fea0003800000 */
.L_x_36506:
[----:B------:R-:W0:Y:S02]  /*6e40*/  I2F.F64.S16 R2, R5 ;  /* 0x0000000500027312 */ /* 0x000e240000101c00 */
[----:B0-----:R0:W-:Y:S01]  /*6e50*/  STG.E.64 [R16.64], R2 ;  /* 0x0000000210007986 */ /* 0x0011e2000c101b24 */
[----:B------:R-:W-:Y:S05]  /*6e60*/  BRA `(.L_x_36501) ;  /* 0x00000ad000007947 */ /* 0x000fea0003800000 */
.L_x_36496:
        /* <DEDUP_REMOVED lines=13> */
.L_x_36510:
[----:B------:R-:W0:Y:S01]  /*6f40*/  I2F.F64.S16 R4, R5 ;  /* 0x0000000500047312 */ /* 0x000e220000101c00 */
[----:B------:R-:W-:-:S05]  /*6f50*/  CS2R R6, SRZ ;  /* 0x0000000000067805 */ /* 0x000fca000001ff00 */
[----:B0-----:R0:W-:Y:S01]  /*6f60*/  STG.E.128 [R16.64], R4 ;  /* 0x0000000410007986 */ /* 0x0011e2000c101d24 */
[----:B------:R-:W-:Y:S05]  /*6f70*/  BRA `(.L_x_36501) ;  /* 0x000009c000007947 */ /* 0x000fea0003800000 */
.L_x_36509:
        /* <DEDUP_REMOVED lines=21> */
.L_x_36514:
[----:B------:R-:W-:Y:S05]  /*70d0*/  BSYNC B0 ;  /* 0x0000000000007941 */ /* 0x000fea0003800000 */
.L_x_36513:
[----:B------:R-:W-:-:S05]  /*70e0*/  LOP3.LUT R3, R0, R3, RZ, 0xfc, !PT ;  /* 0x0000000300037212 */ /* 0x000fca00078efcff */
[----:B------:R0:W-:Y:S01]  /*70f0*/  STG.E.U8 [R16.64], R3 ;  /* 0x0000000310007986 */ /* 0x0001e2000c101124 */
[----:B------:R-:W-:Y:S05]  /*7100*/  BRA `(.L_x_36501) ;  /* 0x0000083000007947 */ /* 0x000fea0003800000 */
.L_x_36512:
        /* <DEDUP_REMOVED lines=13> */
.L_x_36516:
[----:B------:R-:W-:Y:S01]  /*71e0*/  IMAD.MOV.U32 R0, RZ, RZ, 0x7f ;  /* 0x0000007fff007424 */ /* 0x000fe200078e00ff */
[----:B------:R-:W-:-:S04]  /*71f0*/  ISETP.GT.U32.AND P0, PT, R2, 0x7f800000, PT ;  /* 0x7f8000000200780c */ /* 0x000fc80003f04070 */
[----:B------:R-:W-:-:S04]  /*7200*/  SEL R0, R0, 0x7c, P0 ;  /* 0x0000007c00007807 */ /* 0x000fc80000000000 */
.L_x_36517:
[----:B------:R-:W-:Y:S05]  /*7210*/  BSYNC B0 ;  /* 0x0000000000007941 */ /* 0x000fea0003800000 */
.L_x_36515:
[----:B------:R-:W-:-:S04]  /*7220*/  LOP3.LUT R2, R5, 0x80000000, RZ, 0xc0, !PT ;  /* 0x8000000005027812 */ /* 0x000fc800078ec0ff */
[----:B------:R-:W-:-:S04]  /*7230*/  SHF.R.U32.HI R3, RZ, 0x18, R2 ;  /* 0x00000018ff037819 */ /* 0x000fc80000011602 */
[----:B------:R-:W-:-:S05]  /*7240*/  LOP3.LUT R3, R0, R3, RZ, 0xfc, !PT ;  /* 0x0000000300037212 */ /* 0x000fca00078efcff */
[----:B------:R0:W-:Y:S01]  /*7250*/  STG.E.U8 [R16.64], R3 ;  /* 0x0000000310007986 */ /* 0x0001e2000c101124 */
[----:B------:R-:W-:Y:S05]  /*7260*/  BRA `(.L_x_36501) ;  /* 0x000006d000007947 */ /* 0x000fea0003800000 */
.L_x_36511:
[----:B------:R-:W0:Y:S02]  /*7270*/  I2F.S16 R0, R5 ;  /* 0x0000000500007306 */ /* 0x000e240000101400 */
[----:B0-----:R-:W-:-:S05]  /*7280*/  F2FP.BF16.PACK_AB R0, RZ, R0 ;  /* 0x00000000ff00723e */ /* 0x001fca00000010ff */
[----:B------:R0:W-:Y:S01]  /*7290*/  STG.E.U16 [R16.64], R0 ;  /* 0x0000000010007986 */ /* 0x0001e2000c101524 */
[----:B------:R-:W-:Y:S05]  /*72a0*/  BRA `(.L_x_36501) ;  /* 0x0000069000007947 */ /* 0x000fea0003800000 */
.L_x_36508:
        /* <DEDUP_REMOVED lines=10> */
.L_x_36520:
        /* <DEDUP_REMOVED lines=17> */
.L_x_36523:
[----:B------:R-:W-:-:S04]  /*7460*/  LOP3.LUT R2, R5, 0x80000000, RZ, 0xc0, !PT ;  /* 0x8000000005027812 */ /* 0x000fc800078ec0ff */
[----:B------:R-:W-:-:S04]  /*7470*/  SHF.R.U32.HI R3, RZ, 0x18, R2 ;  /* 0x00000018ff037819 */ /* 0x000fc80000011602 */
[----:B------:R-:W-:-:S04]  /*7480*/  LOP3.LUT R0, R0, R3, RZ, 0xfc, !PT ;  /* 0x0000000300007212 */ /* 0x000fc800078efcff */
[----:B------:R-:W-:Y:S02]  /*7490*/  PRMT R8, R0, 0x7610, R8 ;  /* 0x0000761000087816 */ /* 0x000fe40000000008 */
.L_x_36522:
[----:B------:R-:W-:Y:S05]  /*74a0*/  BSYNC B0 ;  /* 0x0000000000007941 */ /* 0x000fea0003800000 */
.L_x_36521:
[----:B------:R0:W-:Y:S01]  /*74b0*/  STG.E.U8 [R16.64], R8 ;  /* 0x0000000810007986 */ /* 0x0001e2000c101124 */
[----:B------:R-:W-:Y:S05]  /*74c0*/  BRA `(.L_x_36501) ;  /* 0x0000047000007947 */ /* 0x000fea0003800000 */
.L_x_36519:
        /* <DEDUP_REMOVED lines=17> */
.L_x_36526:
[----:B------:R-:W-:-:S04]  /*75e0*/  LOP3.LUT R2, R5, 0x80000000, RZ, 0xc0, !PT ;  /* 0x8000000005027812 */ /* 0x000fc800078ec0ff */
[----:B------:R-:W-:-:S04]  /*75f0*/  SHF.R.U32.HI R3, RZ, 0x18, R2 ;  /* 0x00000018ff037819 */ /* 0x000fc80000011602 */
[----:B------:R-:W-:-:S04]  /*7600*/  LOP3.LUT R0, R0, R3, RZ, 0xfc, !PT ;  /* 0x0000000300007212 */ /* 0x000fc800078efcff */
[----:B------:R-:W-:Y:S02]  /*7610*/  PRMT R8, R0, 0x7610, R8 ;  /* 0x0000761000087816 */ /* 0x000fe40000000008 */
.L_x_36525:
[----:B------:R-:W-:Y:S05]  /*7620*/  BSYNC B0 ;  /* 0x0000000000007941 */ /* 0x000fea0003800000 */
.L_x_36524:
[----:B------:R0:W-:Y:S01]  /*7630*/  STG.E.U8 [R16.64], R8 ;  /* 0x0000000810007986 */ /* 0x0001e2000c101124 */
[----:B------:R-:W-:Y:S05]  /*7640*/  BRA `(.L_x_36501) ;  /* 0x000002f000007947 */ /* 0x000fea0003800000 */
.L_x_36518:
        /* <DEDUP_REMOVED lines=22> */
.L_x_36500:
        /* <DEDUP_REMOVED lines=20> */
.L_x_36528:
[----:B------:R-:W-:-:S04]  /*78f0*/  PRMT R2, R5, 0x9910, RZ ;  /* 0x0000991005027816 */ /* 0x000fc800000000ff */
[----:B------:R-:W-:-:S05]  /*7900*/  SHF.R.S32.HI R3, RZ, 0x1f, R2 ;  /* 0x0000001fff037819 */ /* 0x000fca0000011402 */
[----:B------:R0:W-:Y:S01]  /*7910*/  STG.E.64 [R16.64], R2 ;  /* 0x0000000210007986 */ /* 0x0001e2000c101b24 */
[----:B------:R-:W-:Y:S05]  /*7920*/  BRA `(.L_x_36501) ;  /* 0x0000001000007947 */ /* 0x000fea0003800000 */
.L_x_36527:
[----:B------:R0:W-:Y:S02]  /*7930*/  STG.E [R16.64], R5 ;  /* 0x0000000510007986 */ /* 0x0001e4000c101924 */
.L_x_36501:
        /* <DEDUP_REMOVED lines=258> */
.L_x_36529:
        /* <DEDUP_REMOVED lines=18> */
.L_x_36533:
[----:B------:R0:W5:Y:S01]  /*8a80*/  LDG.E.U8 R19, [R2.64] ;  /* 0x0000002402137981 */ /* 0x000162000c1e1100 */
[----:B------:R-:W-:Y:S05]  /*8a90*/  BRA `(.L_x_36535) ;  /* 0x00000d8000007947 */ /* 0x000fea0003800000 */
.L_x_36532:
        /* <DEDUP_REMOVED lines=8> */
.L_x_36537:
[----:B------:R0:W5:Y:S01]  /*8b20*/  LDG.E.U8 R19, [R2.64] ;  /* 0x0000002402137981 */ /* 0x000162000c1e1100 */
[----:B------:R-:W-:Y:S05]  /*8b30*/  BRA `(.L_x_36535) ;  /* 0x00000ce000007947 */ /* 0x000fea0003800000 */
.L_x_36536:
[----:B------:R0:W5:Y:S01]  /*8b40*/  LDG.E.U16 R19, [R2.64] ;  /* 0x0000002402137981 */ /* 0x000162000c1e1500 */
[----:B------:R-:W-:Y:S05]  /*8b50*/  BRA `(.L_x_36535) ;  /* 0x00000cc000007947 */ /* 0x000fea0003800000 */
.L_x_36531:
        /* <DEDUP_REMOVED lines=9> */
.L_x_36539:
[----:B------:R-:W2:Y:S02]  /*8bf0*/  LDG.E.U16 R0, [R2.64] ;  /* 0x0000002402007981 */ /* 0x000ea4000c1e1500 */
[----:B--2---:R-:W-:-:S06]  /*8c00*/  HADD2.F32 R0, -RZ, R0.H0_H0 ;  /* 0x20000000ff007230 */ /* 0x004fcc0000004100 */
[----:B------:R-:W0:Y:S02]  /*8c10*/  F2I.FTZ.TRUNC.NTZ R0, R0 ;  /* 0x0000000000007305 */ /* 0x000e24000021f100 */
[----:B0-----:R-:W-:Y:S01]  /*8c20*/  PRMT R19, R0, 0x7610, R19 ;  /* 0x0000761000137816 */ /* 0x001fe20000000013 */
[----:B------:R-:W-:Y:S05]  /*8c30*/  BRA `(.L_x_36535) ;  /* 0x00000be000007947 */ /* 0x000fea0003800000 */
.L_x_36538:
        /* <DEDUP_REMOVED lines=9> */
.L_x_36541:
[----:B------:R-:W2:Y:S02]  /*8cd0*/  LDG.E.U16 R2, [R2.64] ;  /* 0x0000002402027981 */ /* 0x000ea4000c1e1500 */
[----:B--2---:R-:W-:-:S06]  /*8ce0*/  HADD2.F32 R0, -RZ, R2.H0_H0 ;  /* 0x20000002ff007230 */ /* 0x004fcc0000004100 */
[----:B------:R-:W0:Y:S02]  /*8cf0*/  F2I.FTZ.TRUNC.NTZ R0, R0 ;  /* 0x0000000000007305 */ /* 0x000e24000021f100 */
[----:B0-----:R-:W-:Y:S01]  /*8d00*/  PRMT R19, R0, 0x7610, R19 ;  /* 0x0000761000137816 */ /* 0x001fe20000000013 */
[----:B------:R-:W-:Y:S05]  /*8d10*/  BRA `(.L_x_36535) ;  /* 0x00000b0000007947 */ /* 0x000fea0003800000 */
.L_x_36540:
[----:B------:R-:W2:Y:S02]  /*8d20*/  LDG.E.64 R2, [R2.64] ;  /* 0x0000002402027981 */ /* 0x000ea4000c1e1b00 */
[----:B--2---:R0:W1:Y:S01]  /*8d30*/  F2I.F64.TRUNC R19, R2 ;  /* 0x0000000200137311 */ /* 0x004062000030d100 */
[----:B------:R-:W-:Y:S05]  /*8d40*/  BRA `(.L_x_36535) ;  /* 0x00000ad000007947 */ /* 0x000fea0003800000 */
.L_x_36530:
        /* <DEDUP_REMOVED lines=12> */
.L_x_36544:
[----:B------:R-:W2:Y:S02]  /*8e10*/  LDG.E.64 R2, [R2.64] ;  /* 0x0000002402027981 */ /* 0x000ea4000c1e1b00 */
[----:B--2---:R0:W1:Y:S01]  /*8e20*/  F2I.F64.TRUNC R19, R2 ;  /* 0x0000000200137311 */ /* 0x004062000030d100 */
[----:B------:R-:W-:Y:S05]  /*8e30*/  BRA `(.L_x_36535) ;  /* 0x000009e000007947 */ /* 0x000fea0003800000 */
.L_x_36543:
        /* <DEDUP_REMOVED lines=28> */
.L_x_36546:
        /* <DEDUP_REMOVED lines=15> */
.L_x_36545:
[----:B------:R-:W2:Y:S02]  /*90f0*/  LDG.E.U16 R0, [R2.64] ;  /* 0x0000002402007981 */ /* 0x000ea4000c1e1500 */
[----:B--2---:R-:W-:-:S06]  /*9100*/  PRMT R0, RZ, 0x5410, R0 ;  /* 0x00005410ff007816 */ /* 0x004fcc0000000000 */
[----:B------:R-:W0:Y:S02]  /*9110*/  F2I.FTZ.TRUNC.NTZ R0, R0 ;  /* 0x0000000000007305 */ /* 0x000e24000021f100 */
[----:B0-----:R-:W-:Y:S01]  /*9120*/  PRMT R19, R0, 0x7610, R19 ;  /* 0x0000761000137816 */ /* 0x001fe20000000013 */
[----:B------:R-:W-:Y:S05]  /*9130*/  BRA `(.L_x_36535) ;  /* 0x000006e000007947 */ /* 0x000fea0003800000 */
.L_x_36542:
        /* <DEDUP_REMOVED lines=10> */
.L_x_36549:
        /* <DEDUP_REMOVED lines=21> */
.L_x_36553:
[----:B------:R-:W-:Y:S05]  /*9330*/  BSYNC B1 ;  /* 0x0000000000017941 */ /* 0x000fea0003800000 */
.L_x_36552:
[----:B------:R-:W-:Y:S01]  /*9340*/  LEA R3, R0, 0x3b800000, 0x17 ;  /* 0x3b80000000037811 */ /* 0x000fe200078eb8ff */
[----:B------:R-:W-:-:S05]  /*9350*/  IMAD.SHL.U32 R0, R2, 0x100000, RZ ;  /* 0x0010000002007824 */ /* 0x000fca00078e00ff */
[----:B------:R-:W-:Y:S02]  /*9360*/  LOP3.LUT R0, R3, R0, R4, 0xfe, !PT ;  /* 0x0000000003007212 */ /* 0x000fe400078efe04 */
.L_x_36551:
[----:B------:R-:W-:Y:S05]  /*9370*/  BSYNC B0 ;  /* 0x0000000000007941 */ /* 0x000fea0003800000 */
.L_x_36550:
[----:B------:R-:W0:Y:S02]  /*9380*/  F2I.FTZ.TRUNC.NTZ R0, R0 ;  /* 0x0000000000007305 */ /* 0x000e24000021f100 */
[----:B0-----:R-:W-:Y:S01]  /*9390*/  PRMT R19, R0, 0x7610, R19 ;  /* 0x0000761000137816 */ /* 0x001fe20000000013 */
[----:B------:R-:W-:Y:S05]  /*93a0*/  BRA `(.L_x_36535) ;  /* 0x0000047000007947 */ /* 0x000fea0003800000 */
.L_x_36548:
        /* <DEDUP_REMOVED lines=21> */
.L_x_36557:
[----:B------:R-:W-:Y:S05]  /*9500*/  BSYNC B1 ;  /* 0x0000000000017941 */ /* 0x000fea0003800000 */
.L_x_36556:
[----:B------:R-:W-:Y:S01]  /*9510*/  LEA R3, R0, 0x37800000, 0x17 ;  /* 0x3780000000037811 */ /* 0x000fe200078eb8ff */
[----:B------:R-:W-:-:S05]  /*9520*/  IMAD.SHL.U32 R0, R2, 0x200000, RZ ;  /* 0x0020000002007824 */ /* 0x000fca00078e00ff */
[----:B------:R-:W-:Y:S02]  /*9530*/  LOP3.LUT R0, R3, R0, R4, 0xfe, !PT ;  /* 0x0000000003007212 */ /* 0x000fe400078efe04 */
.L_x_36555:
[----:B------:R-:W-:Y:S05]  /*9540*/  BSYNC B0 ;  /* 0x0000000000007941 */ /* 0x000fea0003800000 */
.L_x_36554:
[----:B------:R-:W0:Y:S02]  /*9550*/  F2I.FTZ.TRUNC.NTZ R0, R0 ;  /* 0x0000000000007305 */ /* 0x000e24000021f100 */
[----:B0-----:R-:W-:Y:S01]  /*9560*/  PRMT R19, R0, 0x7610, R19 ;  /* 0x0000761000137816 */ /* 0x001fe20000000013 */
[----:B------:R-:W-:Y:S05]  /*9570*/  BRA `(.L_x_36535) ;  /* 0x000002a000007947 */ /* 0x000fea0003800000 */
.L_x_36547:
        /* <DEDUP_REMOVED lines=14> */
.L_x_36561:
[----:B------:R-:W-:Y:S05]  /*9660*/  BSYNC B0 ;  /* 0x0000000000007941 */ /* 0x000fea0003800000 */
.L_x_36560:
[----:B------:R-:W0:Y:S02]  /*9670*/  F2I.FTZ.TRUNC.NTZ R0, R0 ;  /* 0x0000000000007305 */ /* 0x000e24000021f100 */
[----:B0-----:R-:W-:Y:S01]  /*9680*/  PRMT R19, R0, 0x7610, R19 ;  /* 0x0000761000137816 */ /* 0x001fe20000000013 */
[----:B------:R-:W-:Y:S05]  /*9690*/  BRA `(.L_x_36535) ;  /* 0x0000018000007947 */ /* 0x000fea0003800000 */
.L_x_36534:
        /* <DEDUP_REMOVED lines=21> */
.L_x_36559:
[----:B------:R0:W5:Y:S01]  /*97f0*/  LDG.E.U8 R19, [R2.64] ;  /* 0x0000002402137981 */ /* 0x000162000c1e1100 */
[----:B------:R-:W-:Y:S05]  /*9800*/  BRA `(.L_x_36535) ;  /* 0x0000001000007947 */ /* 0x000fea0003800000 */
.L_x_36558:
[----:B------:R0:W5:Y:S02]  /*9810*/  LDG.E.U8 R19, [R2.64] ;  /* 0x0000002402137981 */ /* 0x000164000c1e1100 */
.L_x_36535:
        /* <DEDUP_REMOVED lines=16> */
.L_x_36565:
[----:B------:R0:W5:Y:S01]  /*9920*/  LDG.E.U8 R0, [R2.64] ;  /* 0x0000002402007981 */ /* 0x000162000c1e1100 */
[----:B------:R-:W-:Y:S05]  /*9930*/  BRA `(.L_x_36567) ;  /* 0x00000d7000007947 */ /* 0x000fea0003800000 */
.L_x_36564:
        /* <DEDUP_REMOVED lines=8> */
.L_x_36569:
[----:B------:R0:W5:Y:S01]  /*99c0*/  LDG.E.U8 R0, [R2.64] ;  /* 0x0000002402007981 */ /* 0x000162000c1e1100 */
[----:B------:R-:W-:Y:S05]  /*99d0*/  BRA `(.L_x_36567) ;  /* 0x00000cd000007947 */ /* 0x000fea0003800000 */
.L_x_36568:
[----:B------:R0:W5:Y:S01]  /*99e0*/  LDG.E.U16 R0, [R2.64] ;  /* 0x0000002402007981 */ /* 0x000162000c1e1500 */
[----:B------:R-:W-:Y:S05]  /*99f0*/  BRA `(.L_x_36567) ;  /* 0x00000cb000007947 */ /* 0x000fea0003800000 */
.L_x_36563:
        /* <DEDUP_REMOVED lines=9> */
.L_x_36571:
[----:B------:R-:W2:Y:S02]  /*9a90*/  LDG.E.U16 R4, [R2.64] ;  /* 0x0000002402047981 */ /* 0x000ea4000c1e1500 */
[----:B--2---:R-:W-:-:S06]  /*9aa0*/  HADD2.F32 R4, -RZ, R4.H0_H0 ;  /* 0x20000004ff047230 */ /* 0x004fcc0000004100 */
[----:B------:R-:W0:Y:S02]  /*9ab0*/  F2I.FTZ.TRUNC.NTZ R4, R4 ;  /* 0x0000000400047305 */ /* 0x000e24000021f100 */
[----:B0-----:R-:W-:Y:S01]  /*9ac0*/  PRMT R0, R4, 0x7610, R0 ;  /* 0x0000761004007816 */ /* 0x001fe20000000000 */
[----:B------:R-:W-:Y:S05]  /*9ad0*/  BRA `(.L_x_36567) ;  /* 0x00000bd000007947 */ /* 0x000fea0003800000 */
.L_x_36570:
        /* <DEDUP_REMOVED lines=9> */
.L_x_36573:
[----:B------:R-:W2:Y:S02]  /*9b70*/  LDG.E.U16 R2, [R2.64] ;  /* 0x0000002402027981 */ /* 0x000ea4000c1e1500 */
[----:B--2---:R-:W-:-:S06]  /*9b80*/  HADD2.F32 R4, -RZ, R2.H0_H0 ;  /* 0x20000002ff047230 */ /* 0x004fcc0000004100 */
[----:B------:R-:W0:Y:S02]  /*9b90*/  F2I.FTZ.TRUNC.NTZ R4, R4 ;  /* 0x0000000400047305 */ /* 0x000e24000021f100 */
[----:B0-----:R-:W-:Y:S01]  /*9ba0*/  PRMT R0, R4, 0x7610, R0 ;  /* 0x0000761004007816 */ /* 0x001fe20000000000 */
[----:B------:R-:W-:Y:S05]  /*9bb0*/  BRA `(.L_x_36567) ;  /* 0x00000af000007947 */ /* 0x000fea0003800000 */
.L_x_36572:
[----:B------:R-:W2:Y:S02]  /*9bc0*/  LDG.E.64 R2, [R2.64] ;  /* 0x0000002402027981 */ /* 0x000ea4000c1e1b00 */
[----:B--2---:R0:W2:Y:S01]  /*9bd0*/  F2I.F64.TRUNC R0, R2 ;  /* 0x0000000200007311 */ /* 0x0040a2000030d100 */
[----:B------:R-:W-:Y:S05]  /*9be0*/  BRA `(.L_x_36567) ;  /* 0x00000ac000007947 */ /* 0x000fea0003800000 */
.L_x_36562:
        /* <DEDUP_REMOVED lines=12> */
.L_x_36576:
[----:B------:R-:W2:Y:S02]  /*9cb0*/  LDG.E.64 R2, [R2.64] ;  /* 0x0000002402027981 */ /* 0x000ea4000c1e1b00 */
[----:B--2---:R0:W2:Y:S01]  /*9cc0*/  F2I.F64.TRUNC R0, R2 ;  /* 0x0000000200007311 */ /* 0x0040a2000030d100 */
[----:B------:R-:W-:Y:S05]  /*9cd0*/  BRA `(.L_x_36567) ;  /* 0x000009d000007947 */ /* 0x000fea0003800000 */
.L_x_36575:
        /* <DEDUP_REMOVED lines=28> */
.L_x_36578:
        /* <DEDUP_REMOVED lines=15> */
.L_x_36577:
[----:B------:R-:W2:Y:S02]  /*9f90*/  LDG.E.U16 R2, [R2.64] ;  /* 0x0000002402027981 */ /* 0x000ea4000c1e1500 */
[----:B--2---:R-:W-:-:S04]  /*9fa0*/  PRMT R2, RZ, 0x5410, R2 ;  /* 0x00005410ff027816 */ /* 0x004fc80000000002 */
[----:B------:R0:W2:Y:S01]  /*9fb0*/  F2I.FTZ.TRUNC.NTZ R0, R2 ;  /* 0x0000000200007305 */ /* 0x0000a2000021f100 */
[----:B------:R-:W-:Y:S05]  /*9fc0*/  BRA `(.L_x_36567) ;  /* 0x000006e000007947 */ /* 0x000fea0003800000 */
.L_x_36574:
        /* <DEDUP_REMOVED lines=10> */
.L_x_36581:
        /* <DEDUP_REMOVED lines=21> */
.L_x_36585:
[----:B------:R-:W-:Y:S05]  /*a1c0*/  BSYNC B1 ;  /* 0x0000000000017941 */ /* 0x000fea0003800000 */
.L_x_36584:
[----:B------:R-:W-:Y:S01]  /*a1d0*/  IMAD.SHL.U32 R2, R2, 0x100000, RZ ;  /* 0x0010000002027824 */ /* 0x000fe200078e00ff */
[----:B------:R-:W-:-:S04]  /*a1e0*/  LEA R3, R0, 0x3b800000, 0x17 ;  /* 0x3b80000000037811 */ /* 0x000fc800078eb8ff */
[----:B------:R-:W-:Y:S02]  /*a1f0*/  LOP3.LUT R4, R3, R2, R4, 0xfe, !PT ;  /* 0x0000000203047212 */ /* 0x000fe400078efe04 */
.L_x_36583:
[----:B------:R-:W-:Y:S05]  /*a200*/  BSYNC B0 ;  /* 0x0000000000007941 */ /* 0x000fea0003800000 */
.L_x_36582:
[----:B------:R-:W0:Y:S02]  /*a210*/  F2I.FTZ.TRUNC.NTZ R4, R4 ;  /* 0x0000000400047305 */ /* 0x000e24000021f100 */
[----:B0-----:R-:W-:Y:S01]  /*a220*/  PRMT R0, R4, 0x7610, R0 ;  /* 0x0000761004007816 */ /* 0x001fe20000000000 */
[----:B------:R-:W-:Y:S05]  /*a230*/  BRA `(.L_x_36567) ;  /* 0x0000047000007947 */ /* 0x000fea0003800000 */
.L_x_36580:
        /* <DEDUP_REMOVED lines=21> */
.L_x_36589:
[----:B------:R-:W-:Y:S05]  /*a390*/  BSYNC B1 ;  /* 0x0000000000017941 */ /* 0x000fea0003800000 */
.L_x_36588:
[----:B------:R-:W-:Y:S01]  /*a3a0*/  IMAD.SHL.U32 R2, R2, 0x200000, RZ ;  /* 0x0020000002027824 */ /* 0x000fe200078e00ff */
[----:B------:R-:W-:-:S04]  /*a3b0*/  LEA R3, R0, 0x37800000, 0x17 ;  /* 0x3780000000037811 */ /* 0x000fc800078eb8ff */
[----:B------:R-:W-:Y:S02]  /*a3c0*/  LOP3.LUT R4, R3, R2, R4, 0xfe, !PT ;  /* 0x0000000203047212 */ /* 0x000fe400078efe04 */
.L_x_36587:
[----:B------:R-:W-:Y:S05]  /*a3d0*/  BSYNC B0 ;  /* 0x0000000000007941 */ /* 0x000fea0003800000 */
.L_x_36586:
[----:B------:R-:W0:Y:S02]  /*a3e0*/  F2I.FTZ.TRUNC.NTZ R4, R4 ;  /* 0x0000000400047305 */ /* 0x000e24000021f100 */
[----:B0-----:R-:W-:Y:S01]  /*a3f0*/  PRMT R0, R4, 0x7610, R0 ;  /* 0x0000761004007816 */ /* 0x001fe20000000000 */
[----:B------:R-:W-:Y:S05]  /*a400*/  BRA `(.L_x_36567) ;  /* 0x000002a000007947 */ /* 0x000fea0003800000 */
.L_x_36579:
        /* <DEDUP_REMOVED lines=14> */
.L_x_36593:
[----:B------:R-:W-:Y:S05]  /*a4f0*/  BSYNC B0 ;  /* 0x0000000000007941 */ /* 0x000fea0003800000 */
.L_x_36592:
[----:B------:R-:W0:Y:S02]  /*a500*/  F2I.FTZ.TRUNC.NTZ R4, R4 ;  /* 0x0000000400047305 */ /* 0x000e24000021f100 */
[----:B0-----:R-:W-:Y:S01]  /*a510*/  PRMT R0, R4, 0x7610, R0 ;  /* 0x0000761004007816 */ /* 0x001fe20000000000 */
[----:B------:R-:W-:Y:S05]  /*a520*/  BRA `(.L_x_36567) ;  /* 0x0000018000007947 */ /* 0x000fea0003800000 */
.L_x_36566:
        /* <DEDUP_REMOVED lines=21> */
.L_x_36591:
[----:B------:R0:W5:Y:S01]  /*a680*/  LDG.E.U8 R0, [R2.64] ;  /* 0x0000002402007981 */ /* 0x000162000c1e1100 */
[----:B------:R-:W-:Y:S05]  /*a690*/  BRA `(.L_x_36567) ;  /* 0x0000001000007947 */ /* 0x000fea0003800000 */
.L_x_36590:
[----:B------:R0:W5:Y:S02]  /*a6a0*/  LDG.E.U8 R0, [R2.64] ;  /* 0x0000002402007981 */ /* 0x000164000c1e1100 */
.L_x_36567:
        /* <DEDUP_REMOVED lines=19> */
.L_x_36597:
[----:B------:R0:W-:Y:S01]  /*a7e0*/  STG.E.U8 [R16.64], R5 ;  /* 0x0000000510007986 */ /* 0x0001e2000c101124 */
[----:B------:R-:W-:Y:S05]  /*a7f0*/  BRA `(.L_x_36599) ;  /* 0x00000da000007947 */ /* 0x000fea0003800000 */
.L_x_36596:
        /* <DEDUP_REMOVED lines=10> */
.L_x_36601:
[----:B------:R0:W-:Y:S01]  /*a8a0*/  STG.E [R16.64], R5 ;  /* 0x0000000510007986 */ /* 0x0001e2000c101924 */
[----:B------:R-:W-:Y:S05]  /*a8b0*/  BRA `(.L_x_36599) ;  /* 0x00000ce000007947 */ /* 0x000fea0003800000 */
.L_x_36600:
[----:B------:R0:W-:Y:S01]  /*a8c0*/  STG.E.U16 [R16.64], R5 ;  /* 0x0000000510007986 */ /* 0x0001e2000c101524 */
[----:B------:R-:W-:Y:S05]  /*a8d0*/  BRA `(.L_x_36599) ;  /* 0x00000cc000007947 */ /* 0x000fea0003800000 */
.L_x_36595:
        /* <DEDUP_REMOVED lines=9> */
.L_x_36603:
[----:B------:R-:W0:Y:S02]  /*a970*/  I2F.S16 R0, R5 ;  /* 0x0000000500007306 */ /* 0x000e240000101400 */
[----:B0-----:R-:W-:-:S05]  /*a980*/  F2FP.PACK_AB R0, RZ, R0 ;  /* 0x00000000ff00723e */ /* 0x001fca00000000ff */
[----:B------:R0:W-:Y:S01]  /*a990*/  STG.E.U16 [R16.64], R0 ;  /* 0x0000000010007986 */ /* 0x0001e2000c101524 */
[----:B------:R-:W-:Y:S05]  /*a9a0*/  BRA `(.L_x_36599) ;  /* 0x00000bf000007947 */ /* 0x000fea0003800000 */
.L_x_36602:
        /* <DEDUP_REMOVED lines=10> */
.L_x_36605:
[----:B------:R-:W0:Y:S02]  /*aa50*/  I2F.S16 R5, R5 ;  /* 0x0000000500057306 */ /* 0x000e240000101400 */
[----:B0-----:R-:W-:-:S04]  /*aa60*/  F2FP.PACK_AB R3, RZ, R5 ;  /* 0x00000005ff03723e */ /* 0x001fc800000000ff */
[----:B------:R-:W-:-:S05]  /*aa70*/  PRMT R3, R3, 0x5410, RZ ;  /* 0x0000541003037816 */ /* 0x000fca00000000ff */
[----:B------:R0:W-:Y:S01]  /*aa80*/  STG.E [R16.64], R3 ;  /* 0x0000000310007986 */ /* 0x0001e2000c101924 */
[----:B------:R-:W-:Y:S05]  /*aa90*/  BRA `(.L_x_36599) ;  /* 0x00000b0000007947 */ /* 0x000fea0003800000 */
.L_x_36604:
[----:B------:R-:W0:Y:S02]  /*aaa0*/  I2F.F64.S16 R2, R5 ;  /* 0x0000000500027312 */ /* 0x000e240000101c00 */
[----:B0-----:R0:W-:Y:S01]  /*aab0*/  STG.E.64 [R16.64], R2 ;  /* 0x0000000210007986 */ /* 0x0011e2000c101b24 */
[----:B------:R-:W-:Y:S05]  /*aac0*/  BRA `(.L_x_36599) ;  /* 0x00000ad000007947 */ /* 0x000fea0003800000 */
.L_x_36594:
        /* <DEDUP_REMOVED lines=13> */
.L_x_36608:
[----:B------:R-:W0:Y:S01]  /*aba0*/  I2F.F64.S16 R4, R5 ;  /* 0x0000000500047312 */ /* 0x000e220000101c00 */
[----:B------:R-:W-:-:S05]  /*abb0*/  CS2R R6, SRZ ;  /* 0x0000000000067805 */ /* 0x000fca000001ff00 */
[----:B0-----:R0:W-:Y:S01]  /*abc0*/  STG.E.128 [R16.64], R4 ;  /* 0x0000000410007986 */ /* 0x0011e2000c101d24 */
[----:B------:R-:W-:Y:S05]  /*abd0*/  BRA `(.L_x_36599) ;  /* 0x000009c000007947 */ /* 0x000fea0003800000 */
.L_x_36607:
        /* <DEDUP_REMOVED lines=21> */
.L_x_36612:
[----:B------:R-:W-:Y:S05]  /*ad30*/  BSYNC B0 ;  /* 0x0000000000007941 */ /* 0x000fea0003800000 */
.L_x_36611:
[----:B------:R-:W-:-:S05]  /*ad40*/  LOP3.LUT R3, R0, R3, RZ, 0xfc, !PT ;  /* 0x0000000300037212 */ /* 0x000fca00078efcff */
[----:B------:R0:W-:Y:S01]  /*ad50*/  STG.E.U8 [R16.64], R3 ;  /* 0x0000000310007986 */ /* 0x0001e2000c101124 */
[----:B------:R-:W-:Y:S05]  /*ad60*/  BRA `(.L_x_36599) ;  /* 0x0000083000007947 */ /* 0x000fea0003800000 */
.L_x_36610:
        /* <DEDUP_REMOVED lines=13> */
.L_x_36614:
[----:B------:R-:W-:Y:S01]  /*ae40*/  IMAD.MOV.U32 R0, RZ, RZ, 0x7f ;  /* 0x0000007fff007424 */ /* 0x000fe200078e00ff */
[----:B------:R-:W-:-:S04]  /*ae50*/  ISETP.GT.U32.AND P0, PT, R2, 0x7f800000, PT ;  /* 0x7f8000000200780c */ /* 0x000fc80003f04070 */
[----:B------:R-:W-:-:S04]  /*ae60*/  SEL R0, R0, 0x7c, P0 ;  /* 0x0000007c00007807 */ /* 0x000fc80000000000 */
.L_x_36615:
[----:B------:R-:W-:Y:S05]  /*ae70*/  BSYNC B0 ;  /* 0x0000000000007941 */ /* 0x000fea0003800000 */
.L_x_36613:
[----:B------:R-:W-:-:S04]  /*ae80*/  LOP3.LUT R2, R5, 0x80000000, RZ, 0xc0, !PT ;  /* 0x8000000005027812 */ /* 0x000fc800078ec0ff */
[----:B------:R-:W-:-:S04]  /*ae90*/  SHF.R.U32.HI R3, RZ, 0x18, R2 ;  /* 0x00000018ff037819 */ /* 0x000fc80000011602 */
[----:B------:R-:W-:-:S05]  /*aea0*/  LOP3.LUT R3, R0, R3, RZ, 0xfc, !PT ;  /* 0x0000000300037212 */ /* 0x000fca00078efcff */
[----:B------:R0:W-:Y:S01]  /*aeb0*/  STG.E.U8 [R16.64], R3 ;  /* 0x0000000310007986 */ /* 0x0001e2000c101124 */
[----:B------:R-:W-:Y:S05]  /*aec0*/  BRA `(.L_x_36599) ;  /* 0x000006d000007947 */ /* 0x000fea0003800000 */
.L_x_36609:
[----:B------:R-:W0:Y:S02]  /*aed0*/  I2F.S16 R0, R5 ;  /* 0x0000000500007306 */ /* 0x000e240000101400 */
[----:B0-----:R-:W-:-:S05]  /*aee0*/  F2FP.BF16.PACK_AB R0, RZ, R0 ;  /* 0x00000000ff00723e */ /* 0x001fca00000010ff */
[----:B------:R0:W-:Y:S01]  /*aef0*/  STG.E.U16 [R16.64], R0 ;  /* 0x0000000010007986 */ /* 0x0001e2000c101524 */
[----:B------:R-:W-:Y:S05]  /*af00*/  BRA `(.L_x_36599) ;  /* 0x0000069000007947 */ /* 0x000fea0003800000 */
.L_x_36606:
        /* <DEDUP_REMOVED lines=10> */
.L_x_36618:
        /* <DEDUP_REMOVED lines=17> */
.L_x_36621:
[----:B------:R-:W-:-:S04]  /*b0c0*/  LOP3.LUT R2, R5, 0x80000000, RZ, 0xc0, !PT ;  /* 0x8000000005027812 */ /* 0x000fc800078ec0ff */
[----:B------:R-:W-:-:S04]  /*b0d0*/  SHF.R.U32.HI R3, RZ, 0x18, R2 ;  /* 0x00000018ff037819 */ /* 0x000fc80000011602 */
[----:B------:R-:W-:-:S04]  /*b0e0*/  LOP3.LUT R0, R0, R3, RZ, 0xfc, !PT ;  /* 0x0000000300007212 */ /* 0x000fc800078efcff */
[----:B------:R-:W-:Y:S02]  /*b0f0*/  PRMT R8, R0, 0x7610, R8 ;  /* 0x0000761000087816 */ /* 0x000fe40000000008 */
.L_x_36620:
[----:B------:R-:W-:Y:S05]  /*b100*/  BSYNC B0 ;  /* 0x0000000000007941 */ /* 0x000fea0003800000 */
.L_x_36619:
[----:B------:R0:W-:Y:S01]  /*b110*/  STG.E.U8 [R16.64], R8 ;  /* 0x0000000810007986 */ /* 0x0001e2000c101124 */
[----:B------:R-:W-:Y:S05]  /*b120*/  BRA `(.L_x_36599) ;  /* 0x0000047000007947 */ /* 0x000fea0003800000 */
.L_x_36617:
        /* <DEDUP_REMOVED lines=17> */
.L_x_36624:
[----:B------:R-:W-:-:S04]  /*b240*/  LOP3.LUT R2, R5, 0x80000000, RZ, 0xc0, !PT ;  /* 0x8000000005027812 */ /* 0x000fc800078ec0ff */
[----:B------:R-:W-:-:S04]  /*b250*/  SHF.R.U32.HI R3, RZ, 0x18, R2 ;  /* 0x00000018ff037819 */ /* 0x000fc80000011602 */
[----:B------:R-:W-:-:S04]  /*b260*/  LOP3.LUT R0, R0, R3, RZ, 0xfc, !PT ;  /* 0x0000000300007212 */ /* 0x000fc800078efcff */
[----:B------:R-:W-:Y:S02]  /*b270*/  PRMT R8, R0, 0x7610, R8 ;  /* 0x0000761000087816 */ /* 0x000fe40000000008 */
.L_x_36623:
[----:B------:R-:W-:Y:S05]  /*b280*/  BSYNC B0 ;  /* 0x0000000000007941 */ /* 0x000fea0003800000 */
.L_x_36622:
[----:B------:R0:W-:Y:S01]  /*b290*/  STG.E.U8 [R16.64], R8 ;  /* 0x0000000810007986 */ /* 0x0001e2000c101124 */
[----:B------:R-:W-:Y:S05]  /*b2a0*/  BRA `(.L_x_36599) ;  /* 0x000002f000007947 */ /* 0x000fea0003800000 */
.L_x_36616:
        /* <DEDUP_REMOVED lines=22> */
.L_x_36598:
        /* <DEDUP_REMOVED lines=20> */
.L_x_36626:
[----:B------:R-:W-:-:S04]  /*b550*/  PRMT R2, R5, 0x9910, RZ ;  /* 0x0000991005027816 */ /* 0x000fc800000000ff */
[----:B------:R-:W-:-:S05]  /*b560*/  SHF.R.S32.HI R3, RZ, 0x1f, R2 ;  /* 0x0000001fff037819 */ /* 0x000fca0000011402 */
[----:B------:R0:W-:Y:S01]  /*b570*/  STG.E.64 [R16.64], R2 ;  /* 0x0000000210007986 */ /* 0x0001e2000c101b24 */
[----:B------:R-:W-:Y:S05]  /*b580*/  BRA `(.L_x_36599) ;  /* 0x0000001000007947 */ /* 0x000fea0003800000 */
.L_x_36625:
[----:B------:R0:W-:Y:S02]  /*b590*/  STG.E [R16.64], R5 ;  /* 0x0000000510007986 */ /* 0x0001e4000c101924 */
.L_x_36599:
[----:B------:R-:W-:Y:S02]  /*b5a0*/  IADD3 R23, R23, 0x80, RZ ;  /* 0x0000008017177810 */ /* 0x000fe40007ffe0ff */
.L_x_36430:
[----:B------:R-:W-:Y:S05]  /*b5b0*/  BSYNC B6 ;  /* 0x0000000000067941 */ /* 0x000fea0003800000 */
.L_x_36429:
        /* <DEDUP_REMOVED lines=257> */
.L_x_36627:
        /* <DEDUP_REMOVED lines=18> */
.L_x_36631:
[----:B------:R0:W5:Y:S01]  /*c6f0*/  LDG.E.U8 R19, [R2.64] ;  /* 0x0000002402137981 */ /* 0x000162000c1e1100 */
[----:B------:R-:W-:Y:S05]  /*c700*/  BRA `(.L_x_36633) ;  /* 0x00000d8000007947 */ /* 0x000fea0003800000 */
.L_x_36630:
        /* <DEDUP_REMOVED lines=8> */
.L_x_36635:
[----:B------:R0:W5:Y:S01]  /*c790*/  LDG.E.U8 R19, [R2.64] ;  /* 0x0000002402137981 */ /* 0x000162000c1e1100 */
[----:B------:R-:W-:Y:S05]  /*c7a0*/  BRA `(.L_x_36633) ;  /* 0x00000ce000007947 */ /* 0x000fea0003800000 */
.L_x_36634:
[----:B------:R0:W5:Y:S01]  /*c7b0*/  LDG.E.U16 R19, [R2.64] ;  /* 0x0000002402137981 */ /* 0x000162000c1e1500 */
[----:B------:R-:W-:Y:S05]  /*c7c0*/  BRA `(.L_x_36633) ;  /* 0x00000cc000007947 */ /* 0x000fea0003800000 */
.L_x_36629:
        /* <DEDUP_REMOVED lines=9> */
.L_x_36637:
[----:B------:R-:W2:Y:S02]  /*c860*/  LDG.E.U16 R0, [R2.64] ;  /* 0x0000002402007981 */ /* 0x000ea4000c1e1500 */
[----:B--2---:R-:W-:-:S06]  /*c870*/  HADD2.F32 R0, -RZ, R0.H0_H0 ;  /* 0x20000000ff007230 */ /* 0x004fcc0000004100 */
[----:B------:R-:W0:Y:S02]  /*c880*/  F2I.FTZ.TRUNC.NTZ R0, R0 ;  /* 0x0000000000007305 */ /* 0x000e24000021f100 */
[----:B0-----:R-:W-:Y:S01]  /*c890*/  PRMT R19, R0, 0x7610, R19 ;  /* 0x0000761000137816 */ /* 0x001fe20000000013 */
[----:B------:R-:W-:Y:S05]  /*c8a0*/  BRA `(.L_x_36633) ;  /* 0x00000be000007947 */ /* 0x000fea0003800000 */
.L_x_36636:
        /* <DEDUP_REMOVED lines=9> */
.L_x_36639:
[----:B------:R-:W2:Y:S02]  /*c940*/  LDG.E.U16 R2, [R2.64] ;  /* 0x0000002402027981 */ /* 0x000ea4000c1e1500 */
[----:B--2---:R-:W-:-:S06]  /*c950*/  HADD2.F32 R0, -RZ, R2.H0_H0 ;  /* 0x20000002ff007230 */ /* 0x004fcc0000004100 */
[----:B------:R-:W0:Y:S02]  /*c960*/  F2I.FTZ.TRUNC.NTZ R0, R0 ;  /* 0x0000000000007305 */ /* 0x000e24000021f100 */
[----:B0-----:R-:W-:Y:S01]  /*c970*/  PRMT R19, R0, 0x7610, R19 ;  /* 0x0000761000137816 */ /* 0x001fe20000000013 */
[----:B------:R-:W-:Y:S05]  /*c980*/  BRA `(.L_x_36633) ;  /* 0x00000b0000007947 */ /* 0x000fea0003800000 */
.L_x_36638:
[----:B------:R-:W2:Y:S02]  /*c990*/  LDG.E.64 R2, [R2.64] ;  /* 0x0000002402027981 */ /* 0x000ea4000c1e1b00 */
[----:B--2---:R0:W1:Y:S01]  /*c9a0*/  F2I.F64.TRUNC R19, R2 ;  /* 0x0000000200137311 */ /* 0x004062000030d100 */
[----:B------:R-:W-:Y:S05]  /*c9b0*/  BRA `(.L_x_36633) ;  /* 0x00000ad000007947 */ /* 0x000fea0003800000 */
.L_x_36628:
        /* <DEDUP_REMOVED lines=12> */
.L_x_36642:
[----:B------:R-:W2:Y:S02]  /*ca80*/  LDG.E.64 R2, [R2.64] ;  /* 0x0000002402027981 */ /* 0x000ea4000c1e1b00 */
[----:B--2---:R0:W1:Y:S01]  /*ca90*/  F2I.F64.TRUNC R19, R2 ;  /* 0x0000000200137311 */ /* 0x004062000030d100 */
[----:B------:R-:W-:Y:S05]  /*caa0*/  BRA `(.L_x_36633) ;  /* 0x000009e000007947 */ /* 0x000fea0003800000 */
.L_x_36641:
        /* <DEDUP_REMOVED lines=28> */
.L_x_36644:
        /* <DEDUP_REMOVED lines=15> */
.L_x_36643:
[----:B------:R-:W2:Y:S02]  /*cd60*/  LDG.E.U16 R0, [R2.64] ;  /* 0x0000002402007981 */ /* 0x000ea4000c1e1500 */
[----:B--2---:R-:W-:-:S06]  /*cd70*/  PRMT R0, RZ, 0x5410, R0 ;  /* 0x00005410ff007816 */ /* 0x004fcc0000000000 */
[----:B------:R-:W0:Y:S02]  /*cd80*/  F2I.FTZ.TRUNC.NTZ R0, R0 ;  /* 0x0000000000007305 */ /* 0x000e24000021f100 */
[----:B0-----:R-:W-:Y:S01]  /*cd90*/  PRMT R19, R0, 0x7610, R19 ;  /* 0x0000761000137816 */ /* 0x001fe20000000013 */
[----:B------:R-:W-:Y:S05]  /*cda0*/  BRA `(.L_x_36633) ;  /* 0x000006e000007947 */ /* 0x000fea0003800000 */
.L_x_36640:
        /* <DEDUP_REMOVED lines=10> */
.L_x_36647:
        /* <DEDUP_REMOVED lines=21> */
.L_x_36651:
[----:B------:R-:W-:Y:S05]  /*cfa0*/  BSYNC B1 ;  /* 0x0000000000017941 */ /* 0x000fea0003800000 */
.L_x_36650:
[----:B------:R-:W-:Y:S01]  /*cfb0*/  LEA R3, R0, 0x3b800000, 0x17 ;  /* 0x3b80000000037811 */ /* 0x000fe200078eb8ff */
[----:B------:R-:W-:-:S05]  /*cfc0*/  IMAD.SHL.U32 R0, R2, 0x100000, RZ ;  /* 0x0010000002007824 */ /* 0x000fca00078e00ff */
[----:B------:R-:W-:Y:S02]  /*cfd0*/  LOP3.LUT R0, R3, R0, R4, 0xfe, !PT ;  /* 0x0000000003007212 */ /* 0x000fe400078efe04 */
.L_x_36649:
[----:B------:R-:W-:Y:S05]  /*cfe0*/  BSYNC B0 ;  /* 0x0000000000007941 */ /* 0x000fea0003800000 */
.L_x_36648:
[----:B------:R-:W0:Y:S02]  /*cff0*/  F2I.FTZ.TRUNC.NTZ R0, R0 ;  /* 0x0000000000007305 */ /* 0x000e24000021f100 */
[----:B0-----:R-:W-:Y:S01]  /*d000*/  PRMT R19, R0, 0x7610, R19 ;  /* 0x0000761000137816 */ /* 0x001fe20000000013 */
[----:B------:R-:W-:Y:S05]  /*d010*/  BRA `(.L_x_36633) ;  /* 0x0000047000007947 */ /* 0x000fea0003800000 */
.L_x_36646:
        /* <DEDUP_REMOVED lines=21> */
.L_x_36655:
[----:B------:R-:W-:Y:S05]  /*d170*/  BSYNC B1 ;  /* 0x0000000000017941 */ /* 0x000fea0003800000 */
.L_x_36654:
[----:B------:R-:W-:Y:S01]  /*d180*/  LEA R3, R0, 0x37800000, 0x17 ;  /* 0x3780000000037811 */ /* 0x000fe200078eb8ff */
[----:B------:R-:W-:-:S05]  /*d190*/  IMAD.SHL.U32 R0, R2, 0x200000, RZ ;  /* 0x0020000002007824 */ /* 0x000fca00078e00ff */
[----:B------:R-:W-:Y:S02]  /*d1a0*/  LOP3.LUT R0, R3, R0, R4, 0xfe, !PT ;  /* 0x0000000003007212 */ /* 0x000fe400078efe04 */
.L_x_36653:
[----:B------:R-:W-:Y:S05]  /*d1b0*/  BSYNC B0 ;  /* 0x0000000000007941 */ /* 0x000fea0003800000 */
.L_x_36652:
[----:B------:R-:W0:Y:S02]  /*d1c0*/  F2I.FTZ.TRUNC.NTZ R0, R0 ;  /* 0x0000000000007305 */ /* 0x000e24000021f100 */
[----:B0-----:R-:W-:Y:S01]  /*d1d0*/  PRMT R19, R0, 0x7610, R19 ;  /* 0x0000761000137816 */ /* 0x001fe20000000013 */
[----:B------:R-:W-:Y:S05]  /*d1e0*/  BRA `(.L_x_36633) ;  /* 0x000002a000007947 */ /* 0x000fea0003800000 */
.L_x_36645:
        /* <DEDUP_REMOVED lines=14> */
.L_x_36659:
[----:B------:R-:W-:Y:S05]  /*d2d0*/  BSYNC B0 ;  /* 0x0000000000007941 */ /* 0x000fea0003800000 */
.L_x_36658:
[----:B------:R-:W0:Y:S02]  /*d2e0*/  F2I.FTZ.TRUNC.NTZ R0, R0 ;  /* 0x0000000000007305 */ /* 0x000e24000021f100 */
[----:B0-----:R-:W-:Y:S01]  /*d2f0*/  PRMT R19, R0, 0x7610, R19 ;  /* 0x0000761000137816 */ /* 0x001fe20000000013 */
[----:B------:R-:W-:Y:S05]  /*d300*/  BRA `(.L_x_36633) ;  /* 0x0000018000007947 */ /* 0x000fea0003800000 */
.L_x_36632:
        /* <DEDUP_REMOVED lines=21> */
.L_x_36657:
[----:B------:R0:W5:Y:S01]  /*d460*/  LDG.E.U8 R19, [R2.64] ;  /* 0x0000002402137981 */ /* 0x000162000c1e1100 */
[----:B------:R-:W-:Y:S05]  /*d470*/  BRA `(.L_x_36633) ;  /* 0x0000001000007947 */ /* 0x000fea0003800000 */
.L_x_36656:
[----:B------:R0:W5:Y:S02]  /*d480*/  LDG.E.U8 R19, [R2.64] ;  /* 0x0000002402137981 */ /* 0x000164000c1e1100 */
.L_x_36633:
        /* <DEDUP_REMOVED lines=16> */
.L_x_36663:
[----:B------:R0:W5:Y:S01]  /*d590*/  LDG.E.U8 R0, [R2.64] ;  /* 0x0000002402007981 */ /* 0x000162000c1e1100 */
[----:B------:R-:W-:Y:S05]  /*d5a0*/  BRA `(.L_x_36665) ;  /* 0x00000d7000007947 */ /* 0x000fea0003800000 */
.L_x_36662:
        /* <DEDUP_REMOVED lines=8> */
.L_x_36667:
[----:B------:R0:W5:Y:S01]  /*d630*/  LDG.E.U8 R0, [R2.64] ;  /* 0x0000002402007981 */ /* 0x000162000c1e1100 */
[----:B------:R-:W-:Y:S05]  /*d640*/  BRA `(.L_x_36665) ;  /* 0x00000cd000007947 */ /* 0x000fea0003800000 */
.L_x_36666:
[----:B------:R0:W5:Y:S01]  /*d650*/  LDG.E.U16 R0, [R2.64] ;  /* 0x0000002402007981 */ /* 0x000162000c1e1500 */
[----:B------:R-:W-:Y:S05]  /*d660*/  BRA `(.L_x_36665) ;  /* 0x00000cb000007947 */ /* 0x000fea0003800000 */
.L_x_36661:
        /* <DEDUP_REMOVED lines=9> */
.L_x_36669:
[----:B------:R-:W2:Y:S02]  /*d700*/  LDG.E.U16 R4, [R2.64] ;  /* 0x0000002402047981 */ /* 0x000ea4000c1e1500 */
[----:B--2---:R-:W-:-:S06]  /*d710*/  HADD2.F32 R4, -RZ, R4.H0_H0 ;  /* 0x20000004ff047230 */ /* 0x004fcc0000004100 */
[----:B------:R-:W0:Y:S02]  /*d720*/  F2I.FTZ.TRUNC.NTZ R4, R4 ;  /* 0x0000000400047305 */ /* 0x000e24000021f100 */
[----:B0-----:R-:W-:Y:S01]  /*d730*/  PRMT R0, R4, 0x7610, R0 ;  /* 0x0000761004007816 */ /* 0x001fe20000000000 */
[----:B------:R-:W-:Y:S05]  /*d740*/  BRA `(.L_x_36665) ;  /* 0x00000bd000007947 */ /* 0x000fea0003800000 */
.L_x_36668:
        /* <DEDUP_REMOVED lines=9> */
.L_x_36671:
[----:B------:R-:W2:Y:S02]  /*d7e0*/  LDG.E.U16 R2, [R2.64] ;  /* 0x0000002402027981 */ /* 0x000ea4000c1e1500 */
[----:B--2---:R-:W-:-:S06]  /*d7f0*/  HADD2.F32 R4, -RZ, R2.H0_H0 ;  /* 0x20000002ff047230 */ /* 0x004fcc0000004100 */
[----:B------:R-:W0:Y:S02]  /*d800*/  F2I.FTZ.TRUNC.NTZ R4, R4 ;  /* 0x0000000400047305 */ /* 0x000e24000021f100 */
[----:B0-----:R-:W-:Y:S01]  /*d810*/  PRMT R0, R4, 0x7610, R0 ;  /* 0x0000761004007816 */ /* 0x001fe20000000000 */
[----:B------:R-:W-:Y:S05]  /*d820*/  BRA `(.L_x_36665) ;  /* 0x00000af000007947 */ /* 0x000fea0003800000 */
.L_x_36670:
[----:B------:R-:W2:Y:S02]  /*d830*/  LDG.E.64 R2, [R2.64] ;  /* 0x0000002402027981 */ /* 0x000ea4000c1e1b00 */
[----:B--2---:R0:W2:Y:S01]  /*d840*/  F2I.F64.TRUNC R0, R2 ;  /* 0x0000000200007311 */ /* 0x0040a2000030d100 */
[----:B------:R-:W-:Y:S05]  /*d850*/  BRA `(.L_x_36665) ;  /* 0x00000ac000007947 */ /* 0x000fea0003800000 */
.L_x_36660:
        /* <DEDUP_REMOVED lines=12> */
.L_x_36674:
[----:B------:R-:W2:Y:S02]  /*d920*/  LDG.E.64 R2, [R2.64] ;  /* 0x0000002402027981 */ /* 0x000ea4000c1e1b00 */
[----:B--2---:R0:W2:Y:S01]  /*d930*/  F2I.F64.TRUNC R0, R2 ;  /* 0x0000000200007311 */ /* 0x0040a2000030d100 */
[----:B------:R-:W-:Y:S05]  /*d940*/  BRA `(.L_x_36665) ;  /* 0x000009d000007947 */ /* 0x000fea0003800000 */
.L_x_36673:
        /* <DEDUP_REMOVED lines=28> */
.L_x_36676:
        /* <DEDUP_REMOVED lines=15> */
.L_x_36675:
[----:B------:R-:W2:Y:S02]  /*dc00*/  LDG.E.U16 R2, [R2.64] ;  /* 0x0000002402027981 */ /* 0x000ea4000c1e1500 */
[----:B--2---:R-:W-:-:S04]  /*dc10*/  PRMT R2, RZ, 0x5410, R2 ;  /* 0x00005410ff027816 */ /* 0x004fc80000000002 */
[----:B------:R0:W2:Y:S01]  /*dc20*/  F2I.FTZ.TRUNC.NTZ R0, R2 ;  /* 0x0000000200007305 */ /* 0x0000a2000021f100 */
[----:B------:R-:W-:Y:S05]  /*dc30*/  BRA `(.L_x_36665) ;  /* 0x000006e000007947 */ /* 0x000fea0003800000 */
.L_x_36672:
        /* <DEDUP_REMOVED lines=10> */
.L_x_36679:
        /* <DEDUP_REMOVED lines=21> */
.L_x_36683:
[----:B------:R-:W-:Y:S05]  /*de30*/  BSYNC B1 ;  /* 0x0000000000017941 */ /* 0x000fea0003800000 */
.L_x_36682:
[----:B------:R-:W-:Y:S01]  /*de40*/  IMAD.SHL.U32 R2, R2, 0x100000, RZ ;  /* 0x0010000002027824 */ /* 0x000fe200078e00ff */
[----:B------:R-:W-:-:S04]  /*de50*/  LEA R3, R0, 0x3b800000, 0x17 ;  /* 0x3b80000000037811 */ /* 0x000fc800078eb8ff */
[----:B------:R-:W-:Y:S02]  /*de60*/  LOP3.LUT R4, R3, R2, R4, 0xfe, !PT ;  /* 0x0000000203047212 */ /* 0x000fe400078efe04 */
.L_x_36681:
[----:B------:R-:W-:Y:S05]  /*de70*/  BSYNC B0 ;  /* 0x0000000000007941 */ /* 0x000fea0003800000 */
.L_x_36680:
[----:B------:R-:W0:Y:S02]  /*de80*/  F2I.FTZ.TRUNC.NTZ R4, R4 ;  /* 0x0000000400047305 */ /* 0x000e24000021f100 */
[----:B0-----:R-:W-:Y:S01]  /*de90*/  PRMT R0, R4, 0x7610, R0 ;  /* 0x0000761004007816 */ /* 0x001fe20000000000 */
[----:B------:R-:W-:Y:S05]  /*dea0*/  BRA `(.L_x_36665) ;  /* 0x0000047000007947 */ /* 0x000fea0003800000 */
.L_x_36678:
        /* <DEDUP_REMOVED lines=21> */
.L_x_36687:
[----:B------:R-:W-:Y:S05]  /*e000*/  BSYNC B1 ;  /* 0x0000000000017941 */ /* 0x000fea0003800000 */
.L_x_36686:
[----:B------:R-:W-:Y:S01]  /*e010*/  IMAD.SHL.U32 R2, R2, 0x200000, RZ ;  /* 0x0020000002027824 */ /* 0x000fe200078e00ff */
[----:B------:R-:W-:-:S04]  /*e020*/  LEA R3, R0, 0x37800000, 0x17 ;  /* 0x3780000000037811 */ /* 0x000fc800078eb8ff */
[----:B------:R-:W-:Y:S02]  /*e030*/  LOP3.LUT R4, R3, R2, R4, 0xfe, !PT ;  /* 0x0000000203047212 */ /* 0x000fe400078efe04 */
.L_x_36685:
[----:B------:R-:W-:Y:S05]  /*e040*/  BSYNC B0 ;  /* 0x0000000000007941 */ /* 0x000fea0003800000 */
.L_x_36684:
[----:B------:R-:W0:Y:S02]  /*e050*/  F2I.FTZ.TRUNC.NTZ R4, R4 ;  /* 0x0000000400047305 */ /* 0x000e24000021f100 */
[----:B0-----:R-:W-:Y:S01]  /*e060*/  PRMT R0, R4, 0x7610, R0 ;  /* 0x0000761004007816 */ /* 0x001fe20000000000 */
[----:B------:R-:W-:Y:S05]  /*e070*/  BRA `(.L_x_36665) ;  /* 0x000002a000007947 */ /* 0x000fea0003800000 */
.L_x_36677:
        /* <DEDUP_REMOVED lines=14> */
.L_x_36691:
[----:B------:R-:W-:Y:S05]  /*e160*/  BSYNC B0 ;  /* 0x0000000000007941 */ /* 0x000fea0003800000 */
.L_x_36690:
[----:B------:R-:W0:Y:S02]  /*e170*/  F2I.FTZ.TRUNC.NTZ R4, R4 ;  /* 0x0000000400047305 */ /* 0x000e24000021f100 */
[----:B0-----:R-:W-:Y:S01]  /*e180*/  PRMT R0, R4, 0x7610, R0 ;  /* 0x0000761004007816 */ /* 0x001fe20000000000 */
[----:B------:R-:W-:Y:S05]  /*e190*/  BRA `(.L_x_36665) ;  /* 0x0000018000007947 */ /* 0x000fea0003800000 */
.L_x_36664:
        /* <DEDUP_REMOVED lines=21> */
.L_x_36689:
[----:B------:R0:W5:Y:S01]  /*e2f0*/  LDG.E.U8 R0, [R2.64] ;  /* 0x0000002402007981 */ /* 0x000162000c1e1100 */
[----:B------:R-:W-:Y:S05]  /*e300*/  BRA `(.L_x_36665) ;  /* 0x0000001000007947 */ /* 0x000fea0003800000 */
.L_x_36688:
[----:B------:R0:W5:Y:S02]  /*e310*/  LDG.E.U8 R0, [R2.64] ;  /* 0x0000002402007981 */ /* 0x000164000c1e1100 */
.L_x_36665:
        /* <DEDUP_REMOVED lines=19> */
.L_x_36695:
[----:B------:R-:W-:Y:S01]  /*e450*/  STG.E.U8 [R16.64], R5 ;  /* 0x0000000510007986 */ /* 0x000fe2000c101124 */
[----:B------:R-:W-:Y:S05]  /*e460*/  EXIT ;  /* 0x000000000000794d */ /* 0x000fea0003800000 */
.L_x_36694:
        /* <DEDUP_REMOVED lines=10> */
.L_x_36698:
[----:B------:R-:W-:Y:S01]  /*e510*/  STG.E [R16.64], R5 ;  /* 0x0000000510007986 */ /* 0x000fe2000c101924 */
[----:B------:R-:W-:Y:S05]  /*e520*/  EXIT ;  /* 0x000000000000794d */ /* 0x000fea0003800000 */
.L_x_36697:
[----:B------:R-:W-:Y:S01]  /*e530*/  STG.E.U16 [R16.64], R5 ;  /* 0x0000000510007986 */ /* 0x000fe2000c101524 */
[----:B------:R-:W-:Y:S05]  /*e540*/  EXIT ;  /* 0x000000000000794d */ /* 0x000fea0003800000 */
.L_x_36693:
        /* <DEDUP_REMOVED lines=9> */
.L_x_36700:
[----:B------:R-:W0:Y:S02]  /*e5e0*/  I2F.S16 R0, R5 ;  /* 0x0000000500007306 */ /* 0x000e240000101400 */
[----:B0-----:R-:W-:-:S05]  /*e5f0*/  F2FP.PACK_AB R0, RZ, R0 ;  /* 0x00000000ff00723e */ /* 0x001fca00000000ff */
[----:B------:R-:W-:Y:S01]  /*e600*/  STG.E.U16 [R16.64], R0 ;  /* 0x0000000010007986 */ /* 0x000fe2000c101524 */
[----:B------:R-:W-:Y:S05]  /*e610*/  EXIT ;  /* 0x000000000000794d */ /* 0x000fea0003800000 */
.L_x_36699:
        /* <DEDUP_REMOVED lines=10> */
.L_x_36702:
[----:B------:R-:W0:Y:S02]  /*e6c0*/  I2F.S16 R5, R5 ;  /* 0x0000000500057306 */ /* 0x000e240000101400 */
[----:B0-----:R-:W-:-:S04]  /*e6d0*/  F2FP.PACK_AB R3, RZ, R5 ;  /* 0x00000005ff03723e */ /* 0x001fc800000000ff */
[----:B------:R-:W-:-:S05]  /*e6e0*/  PRMT R3, R3, 0x5410, RZ ;  /* 0x0000541003037816 */ /* 0x000fca00000000ff */
[----:B------:R-:W-:Y:S01]  /*e6f0*/  STG.E [R16.64], R3 ;  /* 0x0000000310007986 */ /* 0x000fe2000c101924 */
[----:B------:R-:W-:Y:S05]  /*e700*/  EXIT ;  /* 0x000000000000794d */ /* 0x000fea0003800000 */
.L_x_36701:
[----:B------:R-:W0:Y:S02]  /*e710*/  I2F.F64.S16 R2, R5 ;  /* 0x0000000500027312 */ /* 0x000e240000101c00 */
[----:B0-----:R-:W-:Y:S01]  /*e720*/  STG.E.64 [R16.64], R2 ;  /* 0x0000000210007986 */ /* 0x001fe2000c101b24 */
[----:B------:R-:W-:Y:S05]  /*e730*/  EXIT ;  /* 0x000000000000794d */ /* 0x000fea0003800000 */
.L_x_36692:
        /* <DEDUP_REMOVED lines=13> */
.L_x_36705:
[----:B------:R-:W0:Y:S01]  /*e810*/  I2F.F64.S16 R4, R5 ;  /* 0x0000000500047312 */ /* 0x000e220000101c00 */
[----:B------:R-:W-:-:S05]  /*e820*/  CS2R R6, SRZ ;  /* 0x0000000000067805 */ /* 0x000fca000001ff00 */
[----:B0-----:R-:W-:Y:S01]  /*e830*/  STG.E.128 [R16.64], R4 ;  /* 0x0000000410007986 */ /* 0x001fe2000c101d24 */
[----:B------:R-:W-:Y:S05]  /*e840*/  EXIT ;  /* 0x000000000000794d */ /* 0x000fea0003800000 */
.L_x_36704:
        /* <DEDUP_REMOVED lines=21> */
.L_x_36709:
[----:B------:R-:W-:Y:S05]  /*e9a0*/  BSYNC B0 ;  /* 0x0000000000007941 */ /* 0x000fea0003800000 */
.L_x_36708:
[----:B------:R-:W-:-:S05]  /*e9b0*/  LOP3.LUT R3, R0, R3, RZ, 0xfc, !PT ;  /* 0x0000000300037212 */ /* 0x000fca00078efcff */
[----:B------:R-:W-:Y:S01]  /*e9c0*/  STG.E.U8 [R16.64], R3 ;  /* 0x0000000310007986 */ /* 0x000fe2000c101124 */
[----:B------:R-:W-:Y:S05]  /*e9d0*/  EXIT ;  /* 0x000000000000794d */ /* 0x000fea0003800000 */
.L_x_36707:
        /* <DEDUP_REMOVED lines=13> */
.L_x_36711:
[----:B------:R-:W-:Y:S01]  /*eab0*/  IMAD.MOV.U32 R0, RZ, RZ, 0x7f ;  /* 0x0000007fff007424 */ /* 0x000fe200078e00ff */
[----:B------:R-:W-:-:S04]  /*eac0*/  ISETP.GT.U32.AND P0, PT, R2, 0x7f800000, PT ;  /* 0x7f8000000200780c */ /* 0x000fc80003f04070 */
[----:B------:R-:W-:-:S04]  /*ead0*/  SEL R0, R0, 0x7c, P0 ;  /* 0x0000007c00007807 */ /* 0x000fc80000000000 */
.L_x_36712:
[----:B------:R-:W-:Y:S05]  /*eae0*/  BSYNC B0 ;  /* 0x0000000000007941 */ /* 0x000fea0003800000 */
.L_x_36710:
[----:B------:R-:W-:-:S04]  /*eaf0*/  LOP3.LUT R2, R5, 0x80000000, RZ, 0xc0, !PT ;  /* 0x8000000005027812 */ /* 0x000fc800078ec0ff */
[----:B------:R-:W-:-:S04]  /*eb00*/  SHF.R.U32.HI R3, RZ, 0x18, R2 ;  /* 0x00000018ff037819 */ /* 0x000fc80000011602 */
[----:B------:R-:W-:-:S05]  /*eb10*/  LOP3.LUT R3, R0, R3, RZ, 0xfc, !PT ;  /* 0x0000000300037212 */ /* 0x000fca00078efcff */
[----:B------:R-:W-:Y:S01]  /*eb20*/  STG.E.U8 [R16.64], R3 ;  /* 0x0000000310007986 */ /* 0x000fe2000c101124 */
[----:B------:R-:W-:Y:S05]  /*eb30*/  EXIT ;  /* 0x000000000000794d */ /* 0x000fea0003800000 */
.L_x_36706:
[----:B------:R-:W0:Y:S02]  /*eb40*/  I2F.S16 R0, R5 ;  /* 0x0000000500007306 */ /* 0x000e240000101400 */
[----:B0-----:R-:W-:-:S05]  /*eb50*/  F2FP.BF16.PACK_AB R0, RZ, R0 ;  /* 0x00000000ff00723e */ /* 0x001fca00000010ff */
[----:B------:R-:W-:Y:S01]  /*eb60*/  STG.E.U16 [R16.64], R0 ;  /* 0x0000000010007986 */ /* 0x000fe2000c101524 */
[----:B------:R-:W-:Y:S05]  /*eb70*/  EXIT ;  /* 0x000000000000794d */ /* 0x000fea0003800000 */
.L_x_36703:
        /* <DEDUP_REMOVED lines=10> */
.L_x_36715:
        /* <DEDUP_REMOVED lines=17> */
.L_x_36718:
[----:B------:R-:W-:-:S04]  /*ed30*/  LOP3.LUT R2, R5, 0x80000000, RZ, 0xc0, !PT ;  /* 0x8000000005027812 */ /* 0x000fc800078ec0ff */
[----:B------:R-:W-:-:S04]  /*ed40*/  SHF.R.U32.HI R3, RZ, 0x18, R2 ;  /* 0x00000018ff037819 */ /* 0x000fc80000011602 */
[----:B------:R-:W-:-:S04]  /*ed50*/  LOP3.LUT R0, R0, R3, RZ, 0xfc, !PT ;  /* 0x0000000300007212 */ /* 0x000fc800078efcff */
[----:B------:R-:W-:Y:S02]  /*ed60*/  PRMT R8, R0, 0x7610, R8 ;  /* 0x0000761000087816 */ /* 0x000fe40000000008 */
.L_x_36717:
[----:B------:R-:W-:Y:S05]  /*ed70*/  BSYNC B0 ;  /* 0x0000000000007941 */ /* 0x000fea0003800000 */
.L_x_36716:
[----:B------:R-:W-:Y:S01]  /*ed80*/  STG.E.U8 [R16.64], R8 ;  /* 0x0000000810007986 */ /* 0x000fe2000c101124 */
[----:B------:R-:W-:Y:S05]  /*ed90*/  EXIT ;  /* 0x000000000000794d */ /* 0x000fea0003800000 */
.L_x_36714:
        /* <DEDUP_REMOVED lines=17> */
.L_x_36721:
[----:B------:R-:W-:-:S04]  /*eeb0*/  LOP3.LUT R2, R5, 0x80000000, RZ, 0xc0, !PT ;  /* 0x8000000005027812 */ /* 0x000fc800078ec0ff */
[----:B------:R-:W-:-:S04]  /*eec0*/  SHF.R.U32.HI R3, RZ, 0x18, R2 ;  /* 0x00000018ff037819 */ /* 0x000fc80000011602 */
[----:B------:R-:W-:-:S04]  /*eed0*/  LOP3.LUT R0, R0, R3, RZ, 0xfc, !PT ;  /* 0x0000000300007212 */ /* 0x000fc800078efcff */
[----:B------:R-:W-:Y:S02]  /*eee0*/  PRMT R8, R0, 0x7610, R8 ;  /* 0x0000761000087816 */ /* 0x000fe40000000008 */
.L_x_36720:
[----:B------:R-:W-:Y:S05]  /*eef0*/  BSYNC B0 ;  /* 0x0000000000007941 */ /* 0x000fea0003800000 */
.L_x_36719:
[----:B------:R-:W-:Y:S01]  /*ef00*/  STG.E.U8 [R16.64], R8 ;  /* 0x0000000810007986 */ /* 0x000fe2000c101124 */
[----:B------:R-:W-:Y:S05]  /*ef10*/  EXIT ;  /* 0x000000000000794d */ /* 0x000fea0003800000 */
.L_x_36713:
        /* <DEDUP_REMOVED lines=22> */
.L_x_36696:
        /* <DEDUP_REMOVED lines=20> */
.L_x_36723:
[----:B------:R-:W-:-:S04]  /*f1c0*/  PRMT R2, R5, 0x9910, RZ ;  /* 0x0000991005027816 */ /* 0x000fc800000000ff */
[----:B------:R-:W-:-:S05]  /*f1d0*/  SHF.R.S32.HI R3, RZ, 0x1f, R2 ;  /* 0x0000001fff037819 */ /* 0x000fca0000011402 */
[----:B------:R-:W-:Y:S01]  /*f1e0*/  STG.E.64 [R16.64], R2 ;  /* 0x0000000210007986 */ /* 0x000fe2000c101b24 */
[----:B------:R-:W-:Y:S05]  /*f1f0*/  EXIT ;  /* 0x000000000000794d */ /* 0x000fea0003800000 */
.L_x_36722:
[----:B------:R-:W-:Y:S01]  /*f200*/  STG.E [R16.64], R5 ;  /* 0x0000000510007986 */ /* 0x000fe2000c101924 */
[----:B------:R-:W-:Y:S05]  /*f210*/  EXIT ;  /* 0x000000000000794d */ /* 0x000fea0003800000 */
.L_x_36724:
        /* <DEDUP_REMOVED lines=14> */
.L_x_40296:


//--------------------- .text._ZN2at6native27unrolled_elementwise_kernelINS0_13BinaryFunctorIaaaZZZNS0_19maximum_kernel_cudaERNS_18TensorIteratorBaseEENKUlvE_clEvENKUlvE0_clEvEUlaaE_EESt5arrayIPcLm3EELi4E23TrivialOffsetCalculatorILi2EjESC_ILi1EjENS0_6memory12LoadWithCastILi2EEENSF_13StoreWithCastILi1EEEEEviT_T0_T2_T3_T4_T5_ --------------------------
	.section	.text._ZN2at6native27unrolled_elementwise_kernelINS0_13BinaryFunctorIaaaZZZNS0_19maximum_kernel_cudaERNS_18TensorIteratorBaseEENKUlvE_clEvENKUlvE0_clEvEUlaaE_EESt5arrayIPcLm3EELi4E23TrivialOffsetCalculatorILi2EjESC_ILi1EjENS0_6memory12LoadWithCastILi2EEENSF_13StoreWithCastILi1EEEEEviT_T0_T2_T3_T4_T5_,"ax",@progbits
	.sectioninfo	@"SHI_REGISTERS=32"
	.align	128
        .global         _ZN2at6native27unrolled_elementwise_kernelINS0_13BinaryFunctorIaaaZZZNS0_19maximum_kernel_cudaERNS_18TensorIteratorBaseEENKUlvE_clEvENKUlvE0_clEvEUlaaE_EESt5arrayIPcLm3EELi4E23TrivialOffsetCalculatorILi2EjESC_ILi1EjENS0_6memory12LoadWithCastILi2EEENSF_13StoreWithCastILi1EEEEEviT_T0_T2_T3_T4_T5_
        .type           _ZN2at6native27unrolled_elementwise_kernelINS0_13BinaryFunctorIaaaZZZNS0_19maximum_kernel_cudaERNS_18TensorIteratorBaseEENKUlvE_clEvENKUlvE0_clEvEUlaaE_EESt5arrayIPcLm3EELi4E23TrivialOffsetCalculatorILi2EjESC_ILi1EjENS0_6memory12LoadWithCastILi2EEENSF_13StoreWithCastILi1EEEEEviT_T0_T2_T3_T4_T5_,@function
        .size           _ZN2at6native27unrolled_elementwise_kernelINS0_13BinaryFunctorIaaaZZZNS0_19maximum_kernel_cudaERNS_18TensorIteratorBaseEENKUlvE_clEvENKUlvE0_clEvEUlaaE_EESt5arrayIPcLm3EELi4E23TrivialOffsetCalculatorILi2EjESC_ILi1EjENS0_6memory12LoadWithCastILi2EEENSF_13StoreWithCastILi1EEEEEviT_T0_T2_T3_T4_T5_,(.L_x_40297 - _ZN2at6native27unrolled_elementwise_kernelINS0_13BinaryFunctorIaaaZZZNS0_19maximum_kernel_cudaERNS_18TensorIteratorBaseEENKUlvE_clEvENKUlvE0_clEvEUlaaE_EESt5arrayIPcLm3EELi4E23TrivialOffsetCalculatorILi2EjESC_ILi1EjENS0_6memory12LoadWithCastILi2EEENSF_13StoreWithCastILi1EEEEEviT_T0_T2_T3_T4_T5_)
        .other          _ZN2at6native27unrolled_elementwise_kernelINS0_13BinaryFunctorIaaaZZZNS0_19maximum_kernel_cudaERNS_18TensorIteratorBaseEENKUlvE_clEvENKUlvE0_clEvEUlaaE_EESt5arrayIPcLm3EELi4E23TrivialOffsetCalculatorILi2EjESC_ILi1EjENS0_6memory12LoadWithCastILi2EEENSF_13StoreWithCastILi1EEEEEviT_T0_T2_T3_T4_T5_,@"STO_CUDA_ENTRY STV_DEFAULT"
_ZN2at6native27unrolled_elementwise_kernelINS0_13BinaryFunctorIaaaZZZNS0_19maximum_kernel_cudaERNS_18TensorIteratorBaseEENKUlvE_clEvENKUlvE0_clEvEUlaaE_EESt5arrayIPcLm3EELi4E23TrivialOffsetCalculatorILi2EjESC_ILi1EjENS0_6memory12LoadWithCastILi2EEENSF_13StoreWithCastILi1EEEEEviT_T0_T2_T3_T4_T5_:
.text._ZN2at6native27unrolled_elementwise_kernelINS0_13BinaryFunctorIaaaZZZNS0_19maximum_kernel_cudaERNS_18TensorIteratorBaseEENKUlvE_clEvENKUlvE0_clEvEUlaaE_EESt5arrayIPcLm3EELi4E23TrivialOffsetCalculatorILi2EjESC_ILi1EjENS0_6memory12LoadWithCastILi2EEENSF_13StoreWithCastILi1EEEEEviT_T0_T2_T3_T4_T5_:
        /* <DEDUP_REMOVED lines=31> */
.L_x_36730:
[----:B------:R0:W5:Y:S01]  /*01f0*/  LDG.E.U8 R22, [R4.64] ;  /* 0x0000002404167981 */ /* 0x000162000c1e1100 */
[----:B------:R-:W-:Y:S05]  /*0200*/  BRA `(.L_x_36732) ;  /* 0x00000d9000007947 */ /* 0x000fea0003800000 */
.L_x_36729:
        /* <DEDUP_REMOVED lines=8> */
.L_x_36734:
[----:B------:R0:W5:Y:S01]  /*0290*/  LDG.E.U8 R22, [R4.64] ;  /* 0x0000002404167981 */ /* 0x000162000c1e1100 */
[----:B------:R-:W-:Y:S05]  /*02a0*/  BRA `(.L_x_36732) ;  /* 0x00000cf000007947 */ /* 0x000fea0003800000 */
.L_x_36733:
[----:B------:R0:W5:Y:S01]  /*02b0*/  LDG.E.U16 R22, [R4.64] ;  /* 0x0000002404167981 */ /* 0x000162000c1e1500 */
[----:B------:R-:W-:Y:S05]  /*02c0*/  BRA `(.L_x_36732) ;  /* 0x00000cd000007947 */ /* 0x000fea0003800000 */
.L_x_36728:
        /* <DEDUP_REMOVED lines=9> */
.L_x_36736:
[----:B------:R-:W2:Y:S02]  /*0360*/  LDG.E.U16 R0, [R4.64] ;  /* 0x0000002404007981 */ /* 0x000ea4000c1e1500 */
[----:B--2---:R-:W-:-:S06]  /*0370*/  HADD2.F32 R0, -RZ, R0.H0_H0 ;  /* 0x20000000ff007230 */ /* 0x004fcc0000004100 */
[----:B------:R-:W0:Y:S02]  /*0380*/  F2I.FTZ.TRUNC.NTZ R0, R0 ;  /* 0x0000000000007305 */ /* 0x000e24000021f100 */
[----:B0-----:R-:W-:Y:S01]  /*0390*/  PRMT R22, R0, 0x7610, R22 ;  /* 0x0000761000167816 */ /* 0x001fe20000000016 */
[----:B------:R-:W-:Y:S05]  /*03a0*/  BRA `(.L_x_36732) ;  /* 0x00000bf000007947 */ /* 0x000fea0003800000 */
.L_x_36735:
        /* <DEDUP_REMOVED lines=9> */
.L_x_36738:
[----:B------:R-:W2:Y:S02]  /*0440*/  LDG.E.U16 R4, [R4.64] ;  /* 0x0000002404047981 */ /* 0x000ea4000c1e1500 */
[----:B--2---:R-:W-:-:S06]  /*0450*/  HADD2.F32 R0, -RZ, R4.H0_H0 ;  /* 0x20000004ff007230 */ /* 0x004fcc0000004100 */
[----:B------:R-:W0:Y:S02]  /*0460*/  F2I.FTZ.TRUNC.NTZ R0, R0 ;  /* 0x0000000000007305 */ /* 0x000e24000021f100 */
[----:B0-----:R-:W-:Y:S01]  /*0470*/  PRMT R22, R0, 0x7610, R22 ;  /* 0x0000761000167816 */ /* 0x001fe20000000016 */
[----:B------:R-:W-:Y:S05]  /*0480*/  BRA `(.L_x_36732) ;  /* 0x00000b1000007947 */ /* 0x000fea0003800000 */
.L_x_36737:
[----:B------:R-:W2:Y:S02]  /*0490*/  LDG.E.64 R4, [R4.64] ;  /* 0x0000002404047981 */ /* 0x000ea4000c1e1b00 */
[----:B--2---:R0:W1:Y:S01]  /*04a0*/  F2I.F64.TRUNC R22, R4 ;  /* 0x0000000400167311 */ /* 0x004062000030d100 */
[----:B------:R-:W-:Y:S05]  /*04b0*/  BRA `(.L_x_36732) ;  /* 0x00000ae000007947 */ /* 0x000fea0003800000 */
.L_x_36727:
        /* <DEDUP_REMOVED lines=12> */
.L_x_36741:
[----:B------:R-:W2:Y:S02]  /*0580*/  LDG.E.64 R4, [R4.64] ;  /* 0x0000002404047981 */ /* 0x000ea4000c1e1b00 */
[----:B--2---:R0:W1:Y:S01]  /*0590*/  F2I.F64.TRUNC R22, R4 ;  /* 0x0000000400167311 */ /* 0x004062000030d100 */
[----:B------:R-:W-:Y:S05]  /*05a0*/  BRA `(.L_x_36732) ;  /* 0x000009f000007947 */ /* 0x000fea0003800000 */
.L_x_36740:
        /* <DEDUP_REMOVED lines=28> */
.L_x_36743:
        /* <DEDUP_REMOVED lines=16> */
.L_x_36742:
[----:B------:R-:W2:Y:S02]  /*0870*/  LDG.E.U16 R0, [R4.64] ;  /* 0x0000002404007981 */ /* 0x000ea4000c1e1500 */
[----:B--2---:R-:W-:-:S06]  /*0880*/  PRMT R0, RZ, 0x5410, R0 ;  /* 0x00005410ff007816 */ /* 0x004fcc0000000000 */
[----:B------:R-:W0:Y:S02]  /*0890*/  F2I.FTZ.TRUNC.NTZ R0, R0 ;  /* 0x0000000000007305 */ /* 0x000e24000021f100 */
[----:B0-----:R-:W-:Y:S01]  /*08a0*/  PRMT R22, R0, 0x7610, R22 ;  /* 0x0000761000167816 */ /* 0x001fe20000000016 */
[----:B------:R-:W-:Y:S05]  /*08b0*/  BRA `(.L_x_36732) ;  /* 0x000006e000007947 */ /* 0x000fea0003800000 */
.L_x_36739:
        /* <DEDUP_REMOVED lines=10> */
.L_x_36746:
        /* <DEDUP_REMOVED lines=21> */
.L_x_36750:
[----:B------:R-:W-:Y:S05]  /*0ab0*/  BSYNC B1 ;  /* 0x0000000000017941 */ /* 0x000fea0003800000 */
.L_x_36749:
[----:B------:R-:W-:Y:S01]  /*0ac0*/  LEA R5, R0, 0x3b800000, 0x17 ;  /* 0x3b80000000057811 */ /* 0x000fe200078eb8ff */
[----:B------:R-:W-:-:S05]  /*0ad0*/  IMAD.SHL.U32 R0, R3, 0x100000, RZ ;  /* 0x0010000003007824 */ /* 0x000fca00078e00ff */
[----:B------:R-:W-:Y:S02]  /*0ae0*/  LOP3.LUT R0, R5, R0, R6, 0xfe, !PT ;  /* 0x0000000005007212 */ /* 0x000fe400078efe06 */
.L_x_36748:
[----:B------:R-:W-:Y:S05]  /*0af0*/  BSYNC B0 ;  /* 0x0000000000007941 */ /* 0x000fea0003800000 */
.L_x_36747:
[----:B------:R-:W0:Y:S02]  /*0b00*/  F2I.FTZ.TRUNC.NTZ R0, R0 ;  /* 0x0000000000007305 */ /* 0x000e24000021f100 */
[----:B0-----:R-:W-:Y:S01]  /*0b10*/  PRMT R22, R0, 0x7610, R22 ;  /* 0x0000761000167816 */ /* 0x001fe20000000016 */
[----:B------:R-:W-:Y:S05]  /*0b20*/  BRA `(.L_x_36732) ;  /* 0x0000047000007947 */ /* 0x000fea0003800000 */
.L_x_36745:
        /* <DEDUP_REMOVED lines=21> */
.L_x_36754:
[----:B------:R-:W-:Y:S05]  /*0c80*/  BSYNC B1 ;  /* 0x0000000000017941 */ /* 0x000fea0003800000 */
.L_x_36753:
[----:B------:R-:W-:Y:S01]  /*0c90*/  LEA R5, R0, 0x37800000, 0x17 ;  /* 0x3780000000057811 */ /* 0x000fe200078eb8ff */
[----:B------:R-:W-:-:S05]  /*0ca0*/  IMAD.SHL.U32 R0, R3, 0x200000, RZ ;  /* 0x0020000003007824 */ /* 0x000fca00078e00ff */
[----:B------:R-:W-:Y:S02]  /*0cb0*/  LOP3.LUT R0, R5, R0, R6, 0xfe, !PT ;  /* 0x0000000005007212 */ /* 0x000fe400078efe06 */
.L_x_36752:
[----:B------:R-:W-:Y:S05]  /*0cc0*/  BSYNC B0 ;  /* 0x0000000000007941 */ /* 0x000fea0003800000 */
.L_x_36751:
[----:B------:R-:W0:Y:S02]  /*0cd0*/  F2I.FTZ.TRUNC.NTZ R0, R0 ;  /* 0x0000000000007305 */ /* 0x000e24000021f100 */
[----:B0-----:R-:W-:Y:S01]  /*0ce0*/  PRMT R22, R0, 0x7610, R22 ;  /* 0x0000761000167816 */ /* 0x001fe20000000016 */
[----:B------:R-:W-:Y:S05]  /*0cf0*/  BRA `(.L_x_36732) ;  /* 0x000002a000007947 */ /* 0x000fea0003800000 */
.L_x_36744:
        /* <DEDUP_REMOVED lines=14> */
.L_x_36758:
[----:B------:R-:W-:Y:S05]  /*0de0*/  BSYNC B0 ;  /* 0x0000000000007941 */ /* 0x000fea0003800000 */
.L_x_36757:
[----:B------:R-:W0:Y:S02]  /*0df0*/  F2I.FTZ.TRUNC.NTZ R0, R0 ;  /* 0x0000000000007305 */ /* 0x000e24000021f100 */
[----:B0-----:R-:W-:Y:S01]  /*0e00*/  PRMT R22, R0, 0x7610, R22 ;  /* 0x0000761000167816 */ /* 0x001fe20000000016 */
[----:B------:R-:W-:Y:S05]  /*0e10*/  BRA `(.L_x_36732) ;  /* 0x0000018000007947 */ /* 0x000fea0003800000 */
.L_x_36731:
        /* <DEDUP_REMOVED lines=21> */
.L_x_36756:
[----:B------:R0:W5:Y:S01]  /*0f70*/  LDG.E.U8 R22, [R4.64] ;  /* 0x0000002404167981 */ /* 0x000162000c1e1100 */
[----:B------:R-:W-:Y:S05]  /*0f80*/  BRA `(.L_x_36732) ;  /* 0x0000001000007947 */ /* 0x000fea0003800000 */
.L_x_36755:
[----:B------:R0:W5:Y:S02]  /*0f90*/  LDG.E.U8 R22, [R4.64] ;  /* 0x0000002404167981 */ /* 0x000164000c1e1100 */
.L_x_36732:
        /* <DEDUP_REMOVED lines=16> */
.L_x_36762:
[----:B------:R0:W5:Y:S01]  /*10a0*/  LDG.E.U8 R23, [R4.64] ;  /* 0x0000002404177981 */ /* 0x000162000c1e1100 */
[----:B------:R-:W-:Y:S05]  /*10b0*/  BRA `(.L_x_36764) ;  /* 0x00000d8000007947 */ /* 0x000fea0003800000 */
.L_x_36761:
        /* <DEDUP_REMOVED lines=8> */
.L_x_36766:
[----:B------:R0:W5:Y:S01]  /*1140*/  LDG.E.U8 R23, [R4.64] ;  /* 0x0000002404177981 */ /* 0x000162000c1e1100 */
[----:B------:R-:W-:Y:S05]  /*1150*/  BRA `(.L_x_36764) ;  /* 0x00000ce000007947 */ /* 0x000fea0003800000 */
.L_x_36765:
[----:B------:R0:W5:Y:S01]  /*1160*/  LDG.E.U16 R23, [R4.64] ;  /* 0x0000002404177981 */ /* 0x000162000c1e1500 */
[----:B------:R-:W-:Y:S05]  /*1170*/  BRA `(.L_x_36764) ;  /* 0x00000cc000007947 */ /* 0x000fea0003800000 */
.L_x_36760:
        /* <DEDUP_REMOVED lines=9> */
.L_x_36768:
[----:B------:R-:W2:Y:S02]  /*1210*/  LDG.E.U16 R0, [R4.64] ;  /* 0x0000002404007981 */ /* 0x000ea4000c1e1500 */
[----:B--2---:R-:W-:-:S06]  /*1220*/  HADD2.F32 R0, -RZ, R0.H0_H0 ;  /* 0x20000000ff007230 */ /* 0x004fcc0000004100 */
[----:B------:R-:W0:Y:S02]  /*1230*/  F2I.FTZ.TRUNC.NTZ R0, R0 ;  /* 0x0000000000007305 */ /* 0x000e24000021f100 */
[----:B0-----:R-:W-:Y:S01]  /*1240*/  PRMT R23, R0, 0x7610, R23 ;  /* 0x0000761000177816 */ /* 0x001fe20000000017 */
[----:B------:R-:W-:Y:S05]  /*1250*/  BRA `(.L_x_36764) ;  /* 0x00000be000007947 */ /* 0x000fea0003800000 */
.L_x_36767:
        /* <DEDUP_REMOVED lines=9> */
.L_x_36770:
[----:B------:R-:W2:Y:S02]  /*12f0*/  LDG.E.U16 R4, [R4.64] ;  /* 0x0000002404047981 */ /* 0x000ea4000c1e1500 */
[----:B--2---:R-:W-:-:S06]  /*1300*/  HADD2.F32 R0, -RZ, R4.H0_H0 ;  /* 0x20000004ff007230 */ /* 0x004fcc0000004100 */
[----:B------:R-:W0:Y:S02]  /*1310*/  F2I.FTZ.TRUNC.NTZ R0, R0 ;  /* 0x0000000000007305 */ /* 0x000e24000021f100 */
[----:B0-----:R-:W-:Y:S01]  /*1320*/  PRMT R23, R0, 0x7610, R23 ;  /* 0x0000761000177816 */ /* 0x001fe20000000017 */
[----:B------:R-:W-:Y:S05]  /*1330*/  BRA `(.L_x_36764) ;  /* 0x00000b0000007947 */ /* 0x000fea0003800000 */
.L_x_36769:
[----:B------:R-:W2:Y:S02]  /*1340*/  LDG.E.64 R4, [R4.64] ;  /* 0x0000002404047981 */ /* 0x000ea4000c1e1b00 */
[----:B--2---:R0:W2:Y:S01]  /*1350*/  F2I.F64.TRUNC R23, R4 ;  /* 0x0000000400177311 */ /* 0x0040a2000030d100 */
[----:B------:R-:W-:Y:S05]  /*1360*/  BRA `(.L_x_36764) ;  /* 0x00000ad000007947 */ /* 0x000fea0003800000 */
.L_x_36759:
        /* <DEDUP_REMOVED lines=12> */
.L_x_36773:
[----:B------:R-:W2:Y:S02]  /*1430*/  LDG.E.64 R4, [R4.64] ;  /* 0x0000002404047981 */ /* 0x000ea4000c1e1b00 */
[----:B--2---:R0:W2:Y:S01]  /*1440*/  F2I.F64.TRUNC R23, R4 ;  /* 0x0000000400177311 */ /* 0x0040a2000030d100 */
[----:B------:R-:W-:Y:S05]  /*1450*/  BRA `(.L_x_36764) ;  /* 0x000009e000007947 */ /* 0x000fea0003800000 */
.L_x_36772:
        /* <DEDUP_REMOVED lines=28> */
.L_x_36775:
        /* <DEDUP_REMOVED lines=15> */
.L_x_36774:
[----:B------:R-:W2:Y:S02]  /*1710*/  LDG.E.U16 R0, [R4.64] ;  /* 0x0000002404007981 */ /* 0x000ea4000c1e1500 */
[----:B--2---:R-:W-:-:S06]  /*1720*/  PRMT R0, RZ, 0x5410, R0 ;  /* 0x00005410ff007816 */ /* 0x004fcc0000000000 */
[----:B------:R-:W0:Y:S02]  /*1730*/  F2I.FTZ.TRUNC.NTZ R0, R0 ;  /* 0x0000000000007305 */ /* 0x000e24000021f100 */
[----:B0-----:R-:W-:Y:S01]  /*1740*/  PRMT R23, R0, 0x7610, R23 ;  /* 0x0000761000177816 */ /* 0x001fe20000000017 */
[----:B------:R-:W-:Y:S05]  /*1750*/  BRA `(.L_x_36764) ;  /* 0x000006e000007947 */ /* 0x000fea0003800000 */
.L_x_36771:
        /* <DEDUP_REMOVED lines=10> */
.L_x_36778:
        /* <DEDUP_REMOVED lines=21> */
.L_x_36782:
[----:B------:R-:W-:Y:S05]  /*1950*/  BSYNC B1 ;  /* 0x0000000000017941 */ /* 0x000fea0003800000 */
.L_x_36781:
[----:B------:R-:W-:Y:S01]  /*1960*/  LEA R5, R0, 0x3b800000, 0x17 ;  /* 0x3b80000000057811 */ /* 0x000fe200078eb8ff */
[----:B------:R-:W-:-:S05]  /*1970*/  IMAD.SHL.U32 R0, R3, 0x100000, RZ ;  /* 0x0010000003007824 */ /* 0x000fca00078e00ff */
[----:B------:R-:W-:Y:S02]  /*1980*/  LOP3.LUT R0, R5, R0, R6, 0xfe, !PT ;  /* 0x0000000005007212 */ /* 0x000fe400078efe06 */
.L_x_36780:
[----:B------:R-:W-:Y:S05]  /*1990*/  BSYNC B0 ;  /* 0x0000000000007941 */ /* 0x000fea0003800000 */
.L_x_36779:
[----:B------:R-:W0:Y:S02]  /*19a0*/  F2I.FTZ.TRUNC.NTZ R0, R0 ;  /* 0x0000000000007305 */ /* 0x000e24000021f100 */
[----:B0-----:R-:W-:Y:S01]  /*19b0*/  PRMT R23, R0, 0x7610, R23 ;  /* 0x0000761000177816 */ /* 0x001fe20000000017 */
[----:B------:R-:W-:Y:S05]  /*19c0*/  BRA `(.L_x_36764) ;  /* 0x0000047000007947 */ /* 0x000fea0003800000 */
.L_x_36777:
        /* <DEDUP_REMOVED lines=21> */
.L_x_36786:
[----:B------:R-:W-:Y:S05]  /*1b20*/  BSYNC B1 ;  /* 0x0000000000017941 */ /* 0x000fea0003800000 */
.L_x_36785:
[----:B------:R-:W-:Y:S01]  /*1b30*/  LEA R5, R0, 0x37800000, 0x17 ;  /* 0x3780000000057811 */ /* 0x000fe200078eb8ff */
[----:B------:R-:W-:-:S05]  /*1b40*/  IMAD.SHL.U32 R0, R3, 0x200000, RZ ;  /* 0x0020000003007824 */ /* 0x000fca00078e00ff */
[----:B------:R-:W-:Y:S02]  /*1b50*/  LOP3.LUT R0, R5, R0, R6, 0xfe, !PT ;  /* 0x0000000005007212 */ /* 0x000fe400078efe06 */
.L_x_36784:
[----:B------:R-:W-:Y:S05]  /*1b60*/  BSYNC B0 ;  /* 0x0000000000007941 */ /* 0x000fea0003800000 */
.L_x_36783:
[----:B------:R-:W0:Y:S02]  /*1b70*/  F2I.FTZ.TRUNC.NTZ R0, R0 ;  /* 0x0000000000007305 */ /* 0x000e24000021f100 */
[----:B0-----:R-:W-:Y:S01]  /*1b80*/  PRMT R23, R0, 0x7610, R23 ;  /* 0x0000761000177816 */ /* 0x001fe20000000017 */
[----:B------:R-:W-:Y:S05]  /*1b90*/  BRA `(.L_x_36764) ;  /* 0x000002a000007947 */ /* 0x000fea0003800000 */
.L_x_36776:
        /* <DEDUP_REMOVED lines=14> */
.L_x_36790:
[----:B------:R-:W-:Y:S05]  /*1c80*/  BSYNC B0 ;  /* 0x0000000000007941 */ /* 0x000fea0003800000 */
.L_x_36789:
[----:B------:R-:W0:Y:S02]  /*1c90*/  F2I.FTZ.TRUNC.NTZ R0, R0 ;  /* 0x0000000000007305 */ /* 0x000e24000021f100 */
[----:B0-----:R-:W-:Y:S01]  /*1ca0*/  PRMT R23, R0, 0x7610, R23 ;  /* 0x0000761000177816 */ /* 0x001fe20000000017 */
[----:B------:R-:W-:Y:S05]  /*1cb0*/  BRA `(.L_x_36764) ;  /* 0x0000018000007947 */ /* 0x000fea0003800000 */
.L_x_36763:
        /* <DEDUP_REMOVED lines=21> */
.L_x_36788:
[----:B------:R0:W5:Y:S01]  /*1e10*/  LDG.E.U8 R23, [R4.64] ;  /* 0x0000002404177981 */ /* 0x000162000c1e1100 */
[----:B------:R-:W-:Y:S05]  /*1e20*/  BRA `(.L_x_36764) ;  /* 0x0000001000007947 */ /* 0x000fea0003800000 */
.L_x_36787:
[----:B------:R0:W5:Y:S02]  /*1e30*/  LDG.E.U8 R23, [R4.64] ;  /* 0x0000002404177981 */ /* 0x000164000c1e1100 */
.L_x_36764:
[----:B------:R-:W3:Y:S02]  /*1e40*/  S2R R28, SR_TID.X ;  /* 0x00000000001c7919 */ /* 0x000ee40000002100 */
[----:B---3--:R-:W-:Y:S02]  /*1e50*/  IADD3 R28, R28, 0x80, RZ ;  /* 0x000000801c1c7810 */ /* 0x008fe40007ffe0ff */
.L_x_36726:
[----:B-1-3--:R-:W-:Y:S05]  /*1e60*/  BSYNC B6 ;  /* 0x0000000000067941 */ /* 0x00afea0003800000 */
.L_x_36725:
        /* <DEDUP_REMOVED lines=21> */
.L_x_36796:
[----:B------:R0:W5:Y:S01]  /*1fc0*/  LDG.E.U8 R19, [R4.64] ;  /* 0x0000002404137981 */ /* 0x000162000c1e1100 */
[----:B------:R-:W-:Y:S05]  /*1fd0*/  BRA `(.L_x_36798) ;  /* 0x00000d8000007947 */ /* 0x000fea0003800000 */
.L_x_36795:
        /* <DEDUP_REMOVED lines=8> */
.L_x_36800:
[----:B------:R0:W5:Y:S01]  /*2060*/  LDG.E.U8 R19, [R4.64] ;  /* 0x0000002404137981 */ /* 0x000162000c1e1100 */
[----:B------:R-:W-:Y:S05]  /*2070*/  BRA `(.L_x_36798) ;  /* 0x00000ce000007947 */ /* 0x000fea0003800000 */
.L_x_36799:
[----:B------:R0:W5:Y:S01]  /*2080*/  LDG.E.U16 R19, [R4.64] ;  /* 0x0000002404137981 */ /* 0x000162000c1e1500 */
[----:B------:R-:W-:Y:S05]  /*2090*/  BRA `(.L_x_36798) ;  /* 0x00000cc000007947 */ /* 0x000fea0003800000 */
.L_x_36794:
        /* <DEDUP_REMOVED lines=9> */
.L_x_36802:
[----:B------:R-:W3:Y:S02]  /*2130*/  LDG.E.U16 R0, [R4.64] ;  /* 0x0000002404007981 */ /* 0x000ee4000c1e1500 */
[----:B---3--:R-:W-:-:S06]  /*2140*/  HADD2.F32 R0, -RZ, R0.H0_H0 ;  /* 0x20000000ff007230 */ /* 0x008fcc0000004100 */
[----:B------:R-:W0:Y:S02]  /*2150*/  F2I.FTZ.TRUNC.NTZ R0, R0 ;  /* 0x0000000000007305 */ /* 0x000e24000021f100 */
[----:B0-----:R-:W-:Y:S01]  /*2160*/  PRMT R19, R0, 0x7610, R19 ;  /* 0x0000761000137816 */ /* 0x001fe20000000013 */
[----:B------:R-:W-:Y:S05]  /*2170*/  BRA `(.L_x_36798) ;  /* 0x00000be000007947 */ /* 0x000fea0003800000 */
.L_x_36801:
        /* <DEDUP_REMOVED lines=9> */
.L_x_36804:
[----:B------:R-:W3:Y:S02]  /*2210*/  LDG.E.U16 R4, [R4.64] ;  /* 0x0000002404047981 */ /* 0x000ee4000c1e1500 */
[----:B---3--:R-:W-:-:S06]  /*2220*/  HADD2.F32 R0, -RZ, R4.H0_H0 ;  /* 0x20000004ff007230 */ /* 0x008fcc0000004100 */
[----:B------:R-:W0:Y:S02]  /*2230*/  F2I.FTZ.TRUNC.NTZ R0, R0 ;  /* 0x0000000000007305 */ /* 0x000e24000021f100 */
[----:B0-----:R-:W-:Y:S01]  /*2240*/  PRMT R19, R0, 0x7610, R19 ;  /* 0x0000761000137816 */ /* 0x001fe20000000013 */
[----:B------:R-:W-:Y:S05]  /*2250*/  BRA `(.L_x_36798) ;  /* 0x00000b0000007947 */ /* 0x000fea0003800000 */
.L_x_36803:
[----:B------:R-:W3:Y:S02]  /*2260*/  LDG.E.64 R4, [R4.64] ;  /* 0x0000002404047981 */ /* 0x000ee4000c1e1b00 */
[----:B---3--:R0:W1:Y:S01]  /*2270*/  F2I.F64.TRUNC R19, R4 ;  /* 0x0000000400137311 */ /* 0x008062000030d100 */
[----:B------:R-:W-:Y:S05]  /*2280*/  BRA `(.L_x_36798) ;  /* 0x00000ad000007947 */ /* 0x000fea0003800000 */
.L_x_36793:
        /* <DEDUP_REMOVED lines=12> */
.L_x_36807:
[----:B------:R-:W3:Y:S02]  /*2350*/  LDG.E.64 R4, [R4.64] ;  /* 0x0000002404047981 */ /* 0x000ee4000c1e1b00 */
[----:B---3--:R0:W1:Y:S01]  /*2360*/  F2I.F64.TRUNC R19, R4 ;  /* 0x0000000400137311 */ /* 0x008062000030d100 */
[----:B------:R-:W-:Y:S05]  /*2370*/  BRA `(.L_x_36798) ;  /* 0x000009e000007947 */ /* 0x000fea0003800000 */
.L_x_36806:
        /* <DEDUP_REMOVED lines=28> */
.L_x_36809:
        /* <DEDUP_REMOVED lines=15> */
.L_x_36808:
[----:B------:R-:W3:Y:S02]  /*2630*/  LDG.E.U16 R0, [R4.64] ;  /* 0x0000002404007981 */ /* 0x000ee4000c1e1500 */
[----:B---3--:R-:W-:-:S06]  /*2640*/  PRMT R0, RZ, 0x5410, R0 ;  /* 0x00005410ff007816 */ /* 0x008fcc0000000000 */
[----:B------:R-:W0:Y:S02]  /*2650*/  F2I.FTZ.TRUNC.NTZ R0, R0 ;  /* 0x0000000000007305 */ /* 0x000e24000021f100 */
[----:B0-----:R-:W-:Y:S01]  /*2660*/  PRMT R19, R0, 0x7610, R19 ;  /* 0x0000761000137816 */ /* 0x001fe20000000013 */
[----:B------:R-:W-:Y:S05]  /*2670*/  BRA `(.L_x_36798) ;  /* 0x000006e000007947 */ /* 0x000fea0003800000 */
.L_x_36805:
        /* <DEDUP_REMOVED lines=10> */
.L_x_36812:
        /* <DEDUP_REMOVED lines=21> */
.L_x_36816:
[----:B------:R-:W-:Y:S05]  /*2870*/  BSYNC B1 ;  /* 0x0000000000017941 */ /* 0x000fea0003800000 */
.L_x_36815:
[----:B------:R-:W-:Y:S01]  /*2880*/  LEA R5, R0, 0x3b800000, 0x17 ;  /* 0x3b80000000057811 */ /* 0x000fe200078eb8ff */
[----:B------:R-:W-:-:S05]  /*2890*/  IMAD.SHL.U32 R0, R3, 0x100000, RZ ;  /* 0x0010000003007824 */ /* 0x000fca00078e00ff */
[----:B------:R-:W-:Y:S02]  /*28a0*/  LOP3.LUT R0, R5, R0, R6, 0xfe, !PT ;  /* 0x0000000005007212 */ /* 0x000fe400078efe06 */
.L_x_36814:
[----:B------:R-:W-:Y:S05]  /*28b0*/  BSYNC B0 ;  /* 0x0000000000007941 */ /* 0x000fea0003800000 */
.L_x_36813:
[----:B------:R-:W0:Y:S02]  /*28c0*/  F2I.FTZ.TRUNC.NTZ R0, R0 ;  /* 0x0000000000007305 */ /* 0x000e24000021f100 */
[----:B0-----:R-:W-:Y:S01]  /*28d0*/  PRMT R19, R0, 0x7610, R19 ;  /* 0x0000761000137816 */ /* 0x001fe20000000013 */
[----:B------:R-:W-:Y:S05]  /*28e0*/  BRA `(.L_x_36798) ;  /* 0x0000047000007947 */ /* 0x000fea0003800000 */
.L_x_36811:
        /* <DEDUP_REMOVED lines=21> */
.L_x_36820:
[----:B------:R-:W-:Y:S05]  /*2a40*/  BSYNC B1 ;  /* 0x0000000000017941 */ /* 0x000fea0003800000 */
.L_x_36819:
[----:B------:R-:W-:Y:S01]  /*2a50*/  LEA R5, R0, 0x37800000, 0x17 ;  /* 0x3780000000057811 */ /* 0x000fe200078eb8ff */
[----:B------:R-:W-:-:S05]  /*2a60*/  IMAD.SHL.U32 R0, R3, 0x200000, RZ ;  /* 0x0020000003007824 */ /* 0x000fca00078e00ff */
[----:B------:R-:W-:Y:S02]  /*2a70*/  LOP3.LUT R0, R5, R0, R6, 0xfe, !PT ;  /* 0x0000000005007212 */ /* 0x000fe400078efe06 */
.L_x_36818:
[----:B------:R-:W-:Y:S05]  /*2a80*/  BSYNC B0 ;  /* 0x0000000000007941 */ /* 0x000fea0003800000 */
.L_x_36817:
[----:B------:R-:W0:Y:S02]  /*2a90*/  F2I.FTZ.TRUNC.NTZ R0, R0 ;  /* 0x0000000000007305 */ /* 0x000e24000021f100 */
[----:B0-----:R-:W-:Y:S01]  /*2aa0*/  PRMT R19, R0, 0x7610, R19 ;  /* 0x0000761000137816 */ /* 0x001fe20000000013 */
[----:B------:R-:W-:Y:S05]  /*2ab0*/  BRA `(.L_x_36798) ;  /* 0x000002a000007947 */ /* 0x000fea0003800000 */
.L_x_36810:
        /* <DEDUP_REMOVED lines=14> */
.L_x_36824:
[----:B------:R-:W-:Y:S05]  /*2ba0*/  BSYNC B0 ;  /* 0x0000000000007941 */ /* 0x000fea0003800000 */
.L_x_36823:
[----:B------:R-:W0:Y:S02]  /*2bb0*/  F2I.FTZ.TRUNC.NTZ R0, R0 ;  /* 0x0000000000007305 */ /* 0x000e24000021f100 */
[----:B0-----:R-:W-:Y:S01]  /*2bc0*/  PRMT R19, R0, 0x7610, R19 ;  /* 0x0000761000137816 */ /* 0x001fe20000000013 */
[----:B------:R-:W-:Y:S05]  /*2bd0*/  BRA `(.L_x_36798) ;  /* 0x0000018000007947 */ /* 0x000fea0003800000 */
.L_x_36797:
        /* <DEDUP_REMOVED lines=21> */
.L_x_36822:
[----:B------:R0:W5:Y:S01]  /*2d30*/  LDG.E.U8 R19, [R4.64] ;  /* 0x0000002404137981 */ /* 0x000162000c1e1100 */
[----:B------:R-:W-:Y:S05]  /*2d40*/  BRA `(.L_x_36798) ;  /* 0x0000001000007947 */ /* 0x000fea0003800000 */
.L_x_36821:
[----:B------:R0:W5:Y:S02]  /*2d50*/  LDG.E.U8 R19, [R4.64] ;  /* 0x0000002404137981 */ /* 0x000164000c1e1100 */
.L_x_36798:
        /* <DEDUP_REMOVED lines=16> */
.L_x_36828:
[----:B------:R0:W5:Y:S01]  /*2e60*/  LDG.E.U8 R24, [R4.64] ;  /* 0x0000002404187981 */ /* 0x000162000c1e1100 */
[----:B------:R-:W-:Y:S05]  /*2e70*/  BRA `(.L_x_36830) ;  /* 0x00000d8000007947 */ /* 0x000fea0003800000 */
.L_x_36827:
        /* <DEDUP_REMOVED lines=8> */
.L_x_36832:
[----:B------:R0:W5:Y:S01]  /*2f00*/  LDG.E.U8 R24, [R4.64] ;  /* 0x0000002404187981 */ /* 0x000162000c1e1100 */
[----:B------:R-:W-:Y:S05]  /*2f10*/  BRA `(.L_x_36830) ;  /* 0x00000ce000007947 */ /* 0x000fea0003800000 */
.L_x_36831:
[----:B------:R0:W5:Y:S01]  /*2f20*/  LDG.E.U16 R24, [R4.64] ;  /* 0x0000002404187981 */ /* 0x000162000c1e1500 */
[----:B------:R-:W-:Y:S05]  /*2f30*/  BRA `(.L_x_36830) ;  /* 0x00000cc000007947 */ /* 0x000fea0003800000 */
.L_x_36826:
        /* <DEDUP_REMOVED lines=9> */
.L_x_36834:
[----:B------:R-:W3:Y:S02]  /*2fd0*/  LDG.E.U16 R0, [R4.64] ;  /* 0x0000002404007981 */ /* 0x000ee4000c1e1500 */
[----:B---3--:R-:W-:-:S06]  /*2fe0*/  HADD2.F32 R0, -RZ, R0.H0_H0 ;  /* 0x20000000ff007230 */ /* 0x008fcc0000004100 */
[----:B------:R-:W0:Y:S02]  /*2ff0*/  F2I.FTZ.TRUNC.NTZ R0, R0 ;  /* 0x0000000000007305 */ /* 0x000e24000021f100 */
[----:B0-----:R-:W-:Y:S01]  /*3000*/  PRMT R24, R0, 0x7610, R24 ;  /* 0x0000761000187816 */ /* 0x001fe20000000018 */
[----:B------:R-:W-:Y:S05]  /*3010*/  BRA `(.L_x_36830) ;  /* 0x00000be000007947 */ /* 0x000fea0003800000 */
.L_x_36833:
        /* <DEDUP_REMOVED lines=9> */
.L_x_36836:
[----:B------:R-:W3:Y:S02]  /*30b0*/  LDG.E.U16 R4, [R4.64] ;  /* 0x0000002404047981 */ /* 0x000ee4000c1e1500 */
[----:B---3--:R-:W-:-:S06]  /*30c0*/  HADD2.F32 R0, -RZ, R4.H0_H0 ;  /* 0x20000004ff007230 */ /* 0x008fcc0000004100 */
[----:B------:R-:W0:Y:S02]  /*30d0*/  F2I.FTZ.TRUNC.NTZ R0, R0 ;  /* 0x0000000000007305 */ /* 0x000e24000021f100 */
[----:B0-----:R-:W-:Y:S01]  /*30e0*/  PRMT R24, R0, 0x7610, R24 ;  /* 0x0000761000187816 */ /* 0x001fe20000000018 */
[----:B------:R-:W-:Y:S05]  /*30f0*/  BRA `(.L_x_36830) ;  /* 0x00000b0000007947 */ /* 0x000fea0003800000 */
.L_x_36835:
[----:B------:R-:W3:Y:S02]  /*3100*/  LDG.E.64 R4, [R4.64] ;  /* 0x0000002404047981 */ /* 0x000ee4000c1e1b00 */
[----:B---3--:R0:W3:Y:S01]  /*3110*/  F2I.F64.TRUNC R24, R4 ;  /* 0x0000000400187311 */ /* 0x0080e2000030d100 */
[----:B------:R-:W-:Y:S05]  /*3120*/  BRA `(.L_x_36830) ;  /* 0x00000ad000007947 */ /* 0x000fea0003800000 */
.L_x_36825:
        /* <DEDUP_REMOVED lines=12> */
.L_x_36839:
[----:B------:R-:W3:Y:S02]  /*31f0*/  LDG.E.64 R4, [R4.64] ;  /* 0x0000002404047981 */ /* 0x000ee4000c1e1b00 */
[----:B---3--:R0:W3:Y:S01]  /*3200*/  F2I.F64.TRUNC R24, R4 ;  /* 0x0000000400187311 */ /* 0x0080e2000030d100 */
[----:B------:R-:W-:Y:S05]  /*3210*/  BRA `(.L_x_36830) ;  /* 0x000009e000007947 */ /* 0x000fea0003800000 */
.L_x_36838:
        /* <DEDUP_REMOVED lines=28> */
.L_x_36841:
        /* <DEDUP_REMOVED lines=15> */
.L_x_36840:
[----:B------:R-:W3:Y:S02]  /*34d0*/  LDG.E.U16 R0, [R4.64] ;  /* 0x0000002404007981 */ /* 0x000ee4000c1e1500 */
[----:B---3--:R-:W-:-:S06]  /*34e0*/  PRMT R0, RZ, 0x5410, R0 ;  /* 0x00005410ff007816 */ /* 0x008fcc0000000000 */
[----:B------:R-:W0:Y:S02]  /*34f0*/  F2I.FTZ.TRUNC.NTZ R0, R0 ;  /* 0x0000000000007305 */ /* 0x000e24000021f100 */
[----:B0-----:R-:W-:Y:S01]  /*3500*/  PRMT R24, R0, 0x7610, R24 ;  /* 0x0000761000187816 */ /* 0x001fe20000000018 */
[----:B------:R-:W-:Y:S05]  /*3510*/  BRA `(.L_x_36830) ;  /* 0x000006e000007947 */ /* 0x000fea0003800000 */
.L_x_36837:
        /* <DEDUP_REMOVED lines=10> */
.L_x_36844:
        /* <DEDUP_REMOVED lines=21> */
.L_x_36848:
[----:B------:R-:W-:Y:S05]  /*3710*/  BSYNC B1 ;  /* 0x0000000000017941 */ /* 0x000fea0003800000 */
.L_x_36847:
[----:B------:R-:W-:Y:S01]  /*3720*/  LEA R5, R0, 0x3b800000, 0x17 ;  /* 0x3b80000000057811 */ /* 0x000fe200078eb8ff */
[----:B------:R-:W-:-:S05]  /*3730*/  IMAD.SHL.U32 R0, R3, 0x100000, RZ ;  /* 0x0010000003007824 */ /* 0x000fca00078e00ff */
[----:B------:R-:W-:Y:S02]  /*3740*/  LOP3.LUT R0, R5, R0, R6, 0xfe, !PT ;  /* 0x0000000005007212 */ /* 0x000fe400078efe06 */
.L_x_36846:
[----:B------:R-:W-:Y:S05]  /*3750*/  BSYNC B0 ;  /* 0x0000000000007941 */ /* 0x000fea0003800000 */
.L_x_36845:
[----:B------:R-:W0:Y:S02]  /*3760*/  F2I.FTZ.TRUNC.NTZ R0, R0 ;  /* 0x0000000000007305 */ /* 0x000e24000021f100 */
[----:B0-----:R-:W-:Y:S01]  /*3770*/  PRMT R24, R0, 0x7610, R24 ;  /* 0x0000761000187816 */ /* 0x001fe20000000018 */
[----:B------:R-:W-:Y:S05]  /*3780*/  BRA `(.L_x_36830) ;  /* 0x0000047000007947 */ /* 0x000fea0003800000 */
.L_x_36843:
        /* <DEDUP_REMOVED lines=21> */
.L_x_36852:
[----:B------:R-:W-:Y:S05]  /*38e0*/  BSYNC B1 ;  /* 0x0000000000017941 */ /* 0x000fea0003800000 */
.L_x_36851:
[----:B------:R-:W-:Y:S01]  /*38f0*/  LEA R5, R0, 0x37800000, 0x17 ;  /* 0x3780000000057811 */ /* 0x000fe200078eb8ff */
[----:B------:R-:W-:-:S05]  /*3900*/  IMAD.SHL.U32 R0, R3, 0x200000, RZ ;  /* 0x0020000003007824 */ /* 0x000fca00078e00ff */
[----:B------:R-:W-:Y:S02]  /*3910*/  LOP3.LUT R0, R5, R0, R6, 0xfe, !PT ;  /* 0x0000000005007212 */ /* 0x000fe400078efe06 */
.L_x_36850:
[----:B------:R-:W-:Y:S05]  /*3920*/  BSYNC B0 ;  /* 0x0000000000007941 */ /* 0x000fea0003800000 */
.L_x_36849:
[----:B------:R-:W0:Y:S02]  /*3930*/  F2I.FTZ.TRUNC.NTZ R0, R0 ;  /* 0x0000000000007305 */ /* 0x000e24000021f100 */
[----:B0-----:R-:W-:Y:S01]  /*3940*/  PRMT R24, R0, 0x7610, R24 ;  /* 0x0000761000187816 */ /* 0x001fe20000000018 */
[----:B------:R-:W-:Y:S05]  /*3950*/  BRA `(.L_x_36830) ;  /* 0x000002a000007947 */ /* 0x000fea0003800000 */
.L_x_36842:
        /* <DEDUP_REMOVED lines=14> */
.L_x_36856:
[----:B------:R-:W-:Y:S05]  /*3a40*/  BSYNC B0 ;  /* 0x0000000000007941 */ /* 0x000fea0003800000 */
.L_x_36855:
[----:B------:R-:W0:Y:S02]  /*3a50*/  F2I.FTZ.TRUNC.NTZ R0, R0 ;  /* 0x0000000000007305 */ /* 0x000e24000021f100 */
[----:B0-----:R-:W-:Y:S01]  /*3a60*/  PRMT R24, R0, 0x7610, R24 ;  /* 0x0000761000187816 */ /* 0x001fe20000000018 */
[----:B------:R-:W-:Y:S05]  /*3a70*/  BRA `(.L_x_36830) ;  /* 0x0000018000007947 */ /* 0x000fea0003800000 */
.L_x_36829:
        /* <DEDUP_REMOVED lines=21> */
.L_x_36854:
[----:B------:R0:W5:Y:S01]  /*3bd0*/  LDG.E.U8 R24, [R4.64] ;  /* 0x0000002404187981 */ /* 0x000162000c1e1100 */
[----:B------:R-:W-:Y:S05]  /*3be0*/  BRA `(.L_x_36830) ;  /* 0x0000001000007947 */ /* 0x000fea0003800000 */
.L_x_36853:
[----:B------:R0:W5:Y:S02]  /*3bf0*/  LDG.E.U8 R24, [R4.64] ;  /* 0x0000002404187981 */ /* 0x000164000c1e1100 */
.L_x_36830:
[----:B------:R-:W-:-:S03]  /*3c00*/  IADD3 R28, R28, 0x80, RZ ;  /* 0x000000801c1c7810 */ /* 0x000fc60007ffe0ff */
.L_x_36792:
[----:B------:R-:W-:Y:S05]  /*3c10*/  BSYNC B6 ;  /* 0x0000000000067941 */ /* 0x000fea0003800000 */
.L_x_36791:
        /* <DEDUP_REMOVED lines=23> */
.L_x_36862:
[----:B------:R0:W5:Y:S01]  /*3d90*/  LDG.E.U8 R26, [R4.64] ;  /* 0x00000024041a7981 */ /* 0x000162000c1e1100 */
[----:B------:R-:W-:Y:S05]  /*3da0*/  BRA `(.L_x_36864) ;  /* 0x00000d8000007947 */ /* 0x000fea0003800000 */
.L_x_36861:
        /* <DEDUP_REMOVED lines=8> */
.L_x_36866:
[----:B------:R0:W5:Y:S01]  /*3e30*/  LDG.E.U8 R26, [R4.64] ;  /* 0x00000024041a7981 */ /* 0x000162000c1e1100 */
[----:B------:R-:W-:Y:S05]  /*3e40*/  BRA `(.L_x_36864) ;  /* 0x00000ce000007947 */ /* 0x000fea0003800000 */
.L_x_36865:
[----:B------:R0:W5:Y:S01]  /*3e50*/  LDG.E.U16 R26, [R4.64] ;  /* 0x00000024041a7981 */ /* 0x000162000c1e1500 */
[----:B------:R-:W-:Y:S05]  /*3e60*/  BRA `(.L_x_36864) ;  /* 0x00000cc000007947 */ /* 0x000fea0003800000 */
.L_x_36860:
        /* <DEDUP_REMOVED lines=9> */
.L_x_36868:
[----:B------:R-:W4:Y:S02]  /*3f00*/  LDG.E.U16 R0, [R4.64] ;  /* 0x0000002404007981 */ /* 0x000f24000c1e1500 */
[----:B----4-:R-:W-:-:S06]  /*3f10*/  HADD2.F32 R0, -RZ, R0.H0_H0 ;  /* 0x20000000ff007230 */ /* 0x010fcc0000004100 */
[----:B------:R-:W0:Y:S02]  /*3f20*/  F2I.FTZ.TRUNC.NTZ R0, R0 ;  /* 0x0000000000007305 */ /* 0x000e24000021f100 */
[----:B0-----:R-:W-:Y:S01]  /*3f30*/  PRMT R26, R0, 0x7610, R26 ;  /* 0x00007610001a7816 */ /* 0x001fe2000000001a */
[----:B------:R-:W-:Y:S05]  /*3f40*/  BRA `(.L_x_36864) ;  /* 0x00000be000007947 */ /* 0x000fea0003800000 */
.L_x_36867:
        /* <DEDUP_REMOVED lines=9> */
.L_x_36870:
[----:B------:R-:W4:Y:S02]  /*3fe0*/  LDG.E.U16 R4, [R4.64] ;  /* 0x0000002404047981 */ /* 0x000f24000c1e1500 */
[----:B----4-:R-:W-:-:S06]  /*3ff0*/  HADD2.F32 R0, -RZ, R4.H0_H0 ;  /* 0x20000004ff007230 */ /* 0x010fcc0000004100 */
[----:B------:R-:W0:Y:S02]  /*4000*/  F2I.FTZ.TRUNC.NTZ R0, R0 ;  /* 0x0000000000007305 */ /* 0x000e24000021f100 */
[----:B0-----:R-:W-:Y:S01]  /*4010*/  PRMT R26, R0, 0x7610, R26 ;  /* 0x00007610001a7816 */ /* 0x001fe2000000001a */
[----:B------:R-:W-:Y:S05]  /*4020*/  BRA `(.L_x_36864) ;  /* 0x00000b0000007947 */ /* 0x000fea0003800000 */
.L_x_36869:
[----:B------:R-:W4:Y:S02]  /*4030*/  LDG.E.64 R4, [R4.64] ;  /* 0x0000002404047981 */ /* 0x000f24000c1e1b00 */
[----:B----4-:R0:W4:Y:S01]  /*4040*/  F2I.F64.TRUNC R26, R4 ;  /* 0x00000004001a7311 */ /* 0x010122000030d100 */
[----:B------:R-:W-:Y:S05]  /*4050*/  BRA `(.L_x_36864) ;  /* 0x00000ad000007947 */ /* 0x000fea0003800000 */
.L_x_36859:
        /* <DEDUP_REMOVED lines=12> */
.L_x_36873:
[----:B------:R-:W4:Y:S02]  /*4120*/  LDG.E.64 R4, [R4.64] ;  /* 0x0000002404047981 */ /* 0x000f24000c1e1b00 */
[----:B----4-:R0:W4:Y:S01]  /*4130*/  F2I.F64.TRUNC R26, R4 ;  /* 0x00000004001a7311 */ /* 0x010122000030d100 */
[----:B------:R-:W-:Y:S05]  /*4140*/  BRA `(.L_x_36864) ;  /* 0x000009e000007947 */ /* 0x000fea0003800000 */
.L_x_36872:
        /* <DEDUP_REMOVED lines=28> */
.L_x_36875:
        /* <DEDUP_REMOVED lines=15> */
.L_x_36874:
[----:B------:R-:W4:Y:S02]  /*4400*/  LDG.E.U16 R0, [R4.64] ;  /* 0x0000002404007981 */ /* 0x000f24000c1e1500 */
[----:B----4-:R-:W-:-:S06]  /*4410*/  PRMT R0, RZ, 0x5410, R0 ;  /* 0x00005410ff007816 */ /* 0x010fcc0000000000 */
[----:B------:R-:W0:Y:S02]  /*4420*/  F2I.FTZ.TRUNC.NTZ R0, R0 ;  /* 0x0000000000007305 */ /* 0x000e24000021f100 */
[----:B0-----:R-:W-:Y:S01]  /*4430*/  PRMT R26, R0, 0x7610, R26 ;  /* 0x00007610001a7816 */ /* 0x001fe2000000001a */
[----:B------:R-:W-:Y:S05]  /*4440*/  BRA `(.L_x_36864) ;  /* 0x000006e000007947 */ /* 0x000fea0003800000 */
.L_x_36871:
        /* <DEDUP_REMOVED lines=10> */
.L_x_36878:
        /* <DEDUP_REMOVED lines=21> */
.L_x_36882:
[----:B------:R-:W-:Y:S05]  /*4640*/  BSYNC B1 ;  /* 0x0000000000017941 */ /* 0x000fea0003800000 */
.L_x_36881:
[----:B------:R-:W-:Y:S01]  /*4650*/  LEA R5, R0, 0x3b800000, 0x17 ;  /* 0x3b80000000057811 */ /* 0x000fe200078eb8ff */
[----:B------:R-:W-:-:S05]  /*4660*/  IMAD.SHL.U32 R0, R3, 0x100000, RZ ;  /* 0x0010000003007824 */ /* 0x000fca00078e00ff */
[----:B------:R-:W-:Y:S02]  /*4670*/  LOP3.LUT R0, R5, R0, R6, 0xfe, !PT ;  /* 0x0000000005007212 */ /* 0x000fe400078efe06 */
.L_x_36880:
[----:B------:R-:W-:Y:S05]  /*4680*/  BSYNC B0 ;  /* 0x0000000000007941 */ /* 0x000fea0003800000 */
.L_x_36879:
[----:B------:R-:W0:Y:S02]  /*4690*/  F2I.FTZ.TRUNC.NTZ R0, R0 ;  /* 0x0000000000007305 */ /* 0x000e24000021f100 */
[----:B0-----:R-:W-:Y:S01]  /*46a0*/  PRMT R26, R0, 0x7610, R26 ;  /* 0x00007610001a7816 */ /* 0x001fe2000000001a */
[----:B------:R-:W-:Y:S05]  /*46b0*/  BRA `(.L_x_36864) ;  /* 0x0000047000007947 */ /* 0x000fea0003800000 */
.L_x_36877:
        /* <DEDUP_REMOVED lines=21> */
.L_x_36886:
[----:B------:R-:W-:Y:S05]  /*4810*/  BSYNC B1 ;  /* 0x0000000000017941 */ /* 0x000fea0003800000 */
.L_x_36885:
[----:B------:R-:W-:Y:S01]  /*4820*/  LEA R5, R0, 0x37800000, 0x17 ;  /* 0x3780000000057811 */ /* 0x000fe200078eb8ff */
[----:B------:R-:W-:-:S05]  /*4830*/  IMAD.SHL.U32 R0, R3, 0x200000, RZ ;  /* 0x0020000003007824 */ /* 0x000fca00078e00ff */
[----:B------:R-:W-:Y:S02]  /*4840*/  LOP3.LUT R0, R5, R0, R6, 0xfe, !PT ;  /* 0x0000000005007212 */ /* 0x000fe400078efe06 */
.L_x_36884:
[----:B------:R-:W-:Y:S05]  /*4850*/  BSYNC B0 ;  /* 0x0000000000007941 */ /* 0x000fea0003800000 */
.L_x_36883:
[----:B------:R-:W0:Y:S02]  /*4860*/  F2I.FTZ.TRUNC.NTZ R0, R0 ;  /* 0x0000000000007305 */ /* 0x000e24000021f100 */
[----:B0-----:R-:W-:Y:S01]  /*4870*/  PRMT R26, R0, 0x7610, R26 ;  /* 0x00007610001a7816 */ /* 0x001fe2000000001a */
[----:B------:R-:W-:Y:S05]  /*4880*/  BRA `(.L_x_36864) ;  /* 0x000002a000007947 */ /* 0x000fea0003800000 */
.L_x_36876:
        /* <DEDUP_REMOVED lines=14> */
.L_x_36890:
[----:B------:R-:W-:Y:S05]  /*4970*/  BSYNC B0 ;  /* 0x0000000000007941 */ /* 0x000fea0003800000 */
.L_x_36889:
[----:B------:R-:W0:Y:S02]  /*4980*/  F2I.FTZ.TRUNC.NTZ R0, R0 ;  /* 0x0000000000007305 */ /* 0x000e24000021f100 */
[----:B0-----:R-:W-:Y:S01]  /*4990*/  PRMT R26, R0, 0x7610, R26 ;  /* 0x00007610001a7816 */ /* 0x001fe2000000001a */
[----:B------:R-:W-:Y:S05]  /*49a0*/  BRA `(.L_x_36864) ;  /* 0x0000018000007947 */ /* 0x000fea0003800000 */
.L_x_36863:
        /* <DEDUP_REMOVED lines=21> */
.L_x_36888:
[----:B------:R0:W5:Y:S01]  /*4b00*/  LDG.E.U8 R26, [R4.64] ;  /* 0x00000024041a7981 */ /* 0x000162000c1e1100 */
[----:B------:R-:W-:Y:S05]  /*4b10*/  BRA `(.L_x_36864) ;  /* 0x0000001000007947 */ /* 0x000fea0003800000 */
.L_x_36887:
[----:B------:R0:W5:Y:S02]  /*4b20*/  LDG.E.U8 R26, [R4.64] ;  /* 0x00000024041a7981 */ /* 0x000164000c1e1100 */
.L_x_36864:
        /* <DEDUP_REMOVED lines=16> */
.L_x_36894:
[----:B------:R0:W5:Y:S01]  /*4c30*/  LDG.E.U8 R27, [R4.64] ;  /* 0x00000024041b7981 */ /* 0x000162000c1e1100 */
[----:B------:R-:W-:Y:S05]  /*4c40*/  BRA `(.L_x_36896) ;  /* 0x00000d8000007947 */ /* 0x000fea0003800000 */
.L_x_36893:
        /* <DEDUP_REMOVED lines=8> */
.L_x_36898:
[----:B------:R0:W5:Y:S01]  /*4cd0*/  LDG.E.U8 R27, [R4.64] ;  /* 0x00000024041b7981 */ /* 0x000162000c1e1100 */
[----:B------:R-:W-:Y:S05]  /*4ce0*/  BRA `(.L_x_36896) ;  /* 0x00000ce000007947 */ /* 0x000fea0003800000 */
.L_x_36897:
[----:B------:R0:W5:Y:S01]  /*4cf0*/  LDG.E.U16 R27, [R4.64] ;  /* 0x00000024041b7981 */ /* 0x000162000c1e1500 */
[----:B------:R-:W-:Y:S05]  /*4d00*/  BRA `(.L_x_36896) ;  /* 0x00000cc000007947 */ /* 0x000fea0003800000 */
.L_x_36892:
        /* <DEDUP_REMOVED lines=9> */
.L_x_36900:
[----:B----4-:R-:W4:Y:S02]  /*4da0*/  LDG.E.U16 R0, [R4.64] ;  /* 0x0000002404007981 */ /* 0x010f24000c1e1500 */
[----:B----4-:R-:W-:-:S06]  /*4db0*/  HADD2.F32 R0, -RZ, R0.H0_H0 ;  /* 0x20000000ff007230 */ /* 0x010fcc0000004100 */
[----:B------:R-:W0:Y:S02]  /*4dc0*/  F2I.FTZ.TRUNC.NTZ R0, R0 ;  /* 0x0000000000007305 */ /* 0x000e24000021f100 */
[----:B0-----:R-:W-:Y:S01]  /*4dd0*/  PRMT R27, R0, 0x7610, R27 ;  /* 0x00007610001b7816 */ /* 0x001fe2000000001b */
[----:B------:R-:W-:Y:S05]  /*4de0*/  BRA `(.L_x_36896) ;  /* 0x00000be000007947 */ /* 0x000fea0003800000 */
.L_x_36899:
        /* <DEDUP_REMOVED lines=9> */
.L_x_36902:
[----:B----4-:R-:W4:Y:S02]  /*4e80*/  LDG.E.U16 R4, [R4.64] ;  /* 0x0000002404047981 */ /* 0x010f24000c1e1500 */
[----:B----4-:R-:W-:-:S06]  /*4e90*/  HADD2.F32 R0, -RZ, R4.H0_H0 ;  /* 0x20000004ff007230 */ /* 0x010fcc0000004100 */
[----:B------:R-:W0:Y:S02]  /*4ea0*/  F2I.FTZ.TRUNC.NTZ R0, R0 ;  /* 0x0000000000007305 */ /* 0x000e24000021f100 */
[----:B0-----:R-:W-:Y:S01]  /*4eb0*/  PRMT R27, R0, 0x7610, R27 ;  /* 0x00007610001b7816 */ /* 0x001fe2000000001b */
[----:B------:R-:W-:Y:S05]  /*4ec0*/  BRA `(.L_x_36896) ;  /* 0x00000b0000007947 */ /* 0x000fea0003800000 */
.L_x_36901:
[----:B----4-:R-:W4:Y:S02]  /*4ed0*/  LDG.E.64 R4, [R4.64] ;  /* 0x0000002404047981 */ /* 0x010f24000c1e1b00 */
[----:B----4-:R0:W4:Y:S01]  /*4ee0*/  F2I.F64.TRUNC R27, R4 ;  /* 0x00000004001b7311 */ /* 0x010122000030d100 */
[----:B------:R-:W-:Y:S05]  /*4ef0*/  BRA `(.L_x_36896) ;  /* 0x00000ad000007947 */ /* 0x000fea0003800000 */
.L_x_36891:
        /* <DEDUP_REMOVED lines=12> */
.L_x_36905:
[----:B----4-:R-:W4:Y:S02]  /*4fc0*/  LDG.E.64 R4, [R4.64] ;  /* 0x0000002404047981 */ /* 0x010f24000c1e1b00 */
[----:B----4-:R0:W4:Y:S01]  /*4fd0*/  F2I.F64.TRUNC R27, R4 ;  /* 0x00000004001b7311 */ /* 0x010122000030d100 */
[----:B------:R-:W-:Y:S05]  /*4fe0*/  BRA `(.L_x_36896) ;  /* 0x000009e000007947 */ /* 0x000fea0003800000 */
.L_x_36904:
        /* <DEDUP_REMOVED lines=28> */
.L_x_36907:
        /* <DEDUP_REMOVED lines=15> */
.L_x_36906:
[----:B----4-:R-:W4:Y:S02]  /*52a0*/  LDG.E.U16 R0, [R4.64] ;  /* 0x0000002404007981 */ /* 0x010f24000c1e1500 */
[----:B----4-:R-:W-:-:S06]  /*52b0*/  PRMT R0, RZ, 0x5410, R0 ;  /* 0x00005410ff007816 */ /* 0x010fcc0000000000 */
[----:B------:R-:W0:Y:S02]  /*52c0*/  F2I.FTZ.TRUNC.NTZ R0, R0 ;  /* 0x0000000000007305 */ /* 0x000e24000021f100 */
[----:B0-----:R-:W-:Y:S01]  /*52d0*/  PRMT R27, R0, 0x7610, R27 ;  /* 0x00007610001b7816 */ /* 0x001fe2000000001b */
[----:B------:R-:W-:Y:S05]  /*52e0*/  BRA `(.L_x_36896) ;  /* 0x000006e000007947 */ /* 0x000fea0003800000 */
.L_x_36903:
        /* <DEDUP_REMOVED lines=10> */
.L_x_36910:
        /* <DEDUP_REMOVED lines=21> */
.L_x_36914:
[----:B------:R-:W-:Y:S05]  /*54e0*/  BSYNC B1 ;  /* 0x0000000000017941 */ /* 0x000fea0003800000 */
.L_x_36913:
[----:B------:R-:W-:Y:S01]  /*54f0*/  LEA R5, R0, 0x3b800000, 0x17 ;  /* 0x3b80000000057811 */ /* 0x000fe200078eb8ff */
[----:B------:R-:W-:-:S05]  /*5500*/  IMAD.SHL.U32 R0, R3, 0x100000, RZ ;  /* 0x0010000003007824 */ /* 0x000fca00078e00ff */
[----:B------:R-:W-:Y:S02]  /*5510*/  LOP3.LUT R0, R5, R0, R6, 0xfe, !PT ;  /* 0x0000000005007212 */ /* 0x000fe400078efe06 */
.L_x_36912:
[----:B------:R-:W-:Y:S05]  /*5520*/  BSYNC B0 ;  /* 0x0000000000007941 */ /* 0x000fea0003800000 */
.L_x_36911:
[----:B------:R-:W0:Y:S02]  /*5530*/  F2I.FTZ.TRUNC.NTZ R0, R0 ;  /* 0x0000000000007305 */ /* 0x000e24000021f100 */
[----:B0-----:R-:W-:Y:S01]  /*5540*/  PRMT R27, R0, 0x7610, R27 ;  /* 0x00007610001b7816 */ /* 0x001fe2000000001b */
[----:B------:R-:W-:Y:S05]  /*5550*/  BRA `(.L_x_36896) ;  /* 0x0000047000007947 */ /* 0x000fea0003800000 */
.L_x_36909:
        /* <DEDUP_REMOVED lines=21> */
.L_x_36918:
[----:B------:R-:W-:Y:S05]  /*56b0*/  BSYNC B1 ;  /* 0x0000000000017941 */ /* 0x000fea0003800000 */
.L_x_36917:
[----:B------:R-:W-:Y:S01]  /*56c0*/  LEA R5, R0, 0x37800000, 0x17 ;  /* 0x3780000000057811 */ /* 0x000fe200078eb8ff */
[----:B------:R-:W-:-:S05]  /*56d0*/  IMAD.SHL.U32 R0, R3, 0x200000, RZ ;  /* 0x0020000003007824 */ /* 0x000fca00078e00ff */
[----:B------:R-:W-:Y:S02]  /*56e0*/  LOP3.LUT R0, R5, R0, R6, 0xfe, !PT ;  /* 0x0000000005007212 */ /* 0x000fe400078efe06 */
.L_x_36916:
[----:B------:R-:W-:Y:S05]  /*56f0*/  BSYNC B0 ;  /* 0x0000000000007941 */ /* 0x000fea0003800000 */
.L_x_36915:
[----:B------:R-:W0:Y:S02]  /*5700*/  F2I.FTZ.TRUNC.NTZ R0, R0 ;  /* 0x0000000000007305 */ /* 0x000e24000021f100 */
[----:B0-----:R-:W-:Y:S01]  /*5710*/  PRMT R27, R0, 0x7610, R27 ;  /* 0x00007610001b7816 */ /* 0x001fe2000000001b */
[----:B------:R-:W-:Y:S05]  /*5720*/  BRA `(.L_x_36896) ;  /* 0x000002a000007947 */ /* 0x000fea0003800000 */
.L_x_36908:
        /* <DEDUP_REMOVED lines=14> */
.L_x_36922:
[----:B------:R-:W-:Y:S05]  /*5810*/  BSYNC B0 ;  /* 0x0000000000007941 */ /* 0x000fea0003800000 */
.L_x_36921:
[----:B------:R-:W0:Y:S02]  /*5820*/  F2I.FTZ.TRUNC.NTZ R0, R0 ;  /* 0x0000000000007305 */ /* 0x000e24000021f100 */
[----:B0-----:R-:W-:Y:S01]  /*5830*/  PRMT R27, R0, 0x7610, R27 ;  /* 0x00007610001b7816 */ /* 0x001fe2000000001b */
[----:B------:R-:W-:Y:S05]  /*5840*/  BRA `(.L_x_36896) ;  /* 0x0000018000007947 */ /* 0x000fea0003800000 */
.L_x_36895:
        /* <DEDUP_REMOVED lines=21> */
.L_x_36920:
[----:B------:R0:W5:Y:S01]  /*59a0*/  LDG.E.U8 R27, [R4.64] ;  /* 0x00000024041b7981 */ /* 0x000162000c1e1100 */
[----:B------:R-:W-:Y:S05]  /*59b0*/  BRA `(.L_x_36896) ;  /* 0x0000001000007947 */ /* 0x000fea0003800000 */
.L_x_36919:
[----:B------:R0:W5:Y:S02]  /*59c0*/  LDG.E.U8 R27, [R4.64] ;  /* 0x00000024041b7981 */ /* 0x000164000c1e1100 */
.L_x_36896:
[----:B------:R-:W-:-:S03]  /*59d0*/  IADD3 R28, R28, 0x80, RZ ;  /* 0x000000801c1c7810 */ /* 0x000fc60007ffe0ff */
.L_x_36858:
[----:B------:R-:W-:Y:S05]  /*59e0*/  BSYNC B6 ;  /* 0x0000000000067941 */ /* 0x000fea0003800000 */
.L_x_36857:
        /* <DEDUP_REMOVED lines=21> */
.L_x_36928:
[----:B------:R0:W5:Y:S01]  /*5b40*/  LDG.E.U8 R29, [R4.64] ;  /* 0x00000024041d7981 */ /* 0x000162000c1e1100 */
[----:B------:R-:W-:Y:S05]  /*5b50*/  BRA `(.L_x_36930) ;  /* 0x00000d9000007947 */ /* 0x000fea0003800000 */
.L_x_36927:
        /* <DEDUP_REMOVED lines=8> */
.L_x_36932:
[----:B------:R0:W5:Y:S01]  /*5be0*/  LDG.E.U8 R29, [R4.64] ;  /* 0x00000024041d7981 */ /* 0x000162000c1e1100 */
[----:B------:R-:W-:Y:S05]  /*5bf0*/  BRA `(.L_x_36930) ;  /* 0x00000cf000007947 */ /* 0x000fea0003800000 */
.L_x_36931:
[----:B------:R0:W5:Y:S01]  /*5c00*/  LDG.E.U16 R29, [R4.64] ;  /* 0x00000024041d7981 */ /* 0x000162000c1e1500 */
[----:B------:R-:W-:Y:S05]  /*5c10*/  BRA `(.L_x_36930) ;  /* 0x00000cd000007947 */ /* 0x000fea0003800000 */
.L_x_36926:
        /* <DEDUP_REMOVED lines=9> */
.L_x_36934:
[----:B----4-:R-:W4:Y:S02]  /*5cb0*/  LDG.E.U16 R0, [R4.64] ;  /* 0x0000002404007981 */ /* 0x010f24000c1e1500 */
[----:B----4-:R-:W-:-:S06]  /*5cc0*/  HADD2.F32 R0, -RZ, R0.H0_H0 ;  /* 0x20000000ff007230 */ /* 0x010fcc0000004100 */
[----:B------:R-:W0:Y:S02]  /*5cd0*/  F2I.FTZ.TRUNC.NTZ R0, R0 ;  /* 0x0000000000007305 */ /* 0x000e24000021f100 */
[----:B0-----:R-:W-:Y:S01]  /*5ce0*/  PRMT R29, R0, 0x7610, R29 ;  /* 0x00007610001d7816 */ /* 0x001fe2000000001d */
[----:B------:R-:W-:Y:S05]  /*5cf0*/  BRA `(.L_x_36930) ;  /* 0x00000bf000007947 */ /* 0x000fea0003800000 */
.L_x_36933:
        /* <DEDUP_REMOVED lines=9> */
.L_x_36936:
[----:B----4-:R-:W4:Y:S02]  /*5d90*/  LDG.E.U16 R4, [R4.64] ;  /* 0x0000002404047981 */ /* 0x010f24000c1e1500 */
[----:B----4-:R-:W-:-:S06]  /*5da0*/  HADD2.F32 R0, -RZ, R4.H0_H0 ;  /* 0x20000004ff007230 */ /* 0x010fcc0000004100 */
[----:B------:R-:W0:Y:S02]  /*5db0*/  F2I.FTZ.TRUNC.NTZ R0, R0 ;  /* 0x0000000000007305 */ /* 0x000e24000021f100 */
[----:B0-----:R-:W-:Y:S01]  /*5dc0*/  PRMT R29, R0, 0x7610, R29 ;  /* 0x00007610001d7816 */ /* 0x001fe2000000001d */
[----:B------:R-:W-:Y:S05]  /*5dd0*/  BRA `(.L_x_36930) ;  /* 0x00000b1000007947 */ /* 0x000fea0003800000 */
.L_x_36935:
[----:B----4-:R-:W4:Y:S02]  /*5de0*/  LDG.E.64 R2, [R4.64] ;  /* 0x0000002404027981 */ /* 0x010f24000c1e1b00 */
[----:B----4-:R-:W0:Y:S02]  /*5df0*/  F2I.F64.TRUNC R2, R2 ;  /* 0x0000000200027311 */ /* 0x010e24000030d100 */
[----:B0-----:R-:W-:Y:S01]  /*5e00*/  PRMT R29, R2, 0x7610, R29 ;  /* 0x00007610021d7816 */ /* 0x001fe2000000001d */
[----:B------:R-:W-:Y:S05]  /*5e10*/  BRA `(.L_x_36930) ;  /* 0x00000ad000007947 */ /* 0x000fea0003800000 */
.L_x_36925:
        /* <DEDUP_REMOVED lines=12> */
.L_x_36939:
[----:B----4-:R-:W4:Y:S02]  /*5ee0*/  LDG.E.64 R4, [R4.64] ;  /* 0x0000002404047981 */ /* 0x010f24000c1e1b00 */
[----:B----4-:R0:W4:Y:S01]  /*5ef0*/  F2I.F64.TRUNC R29, R4 ;  /* 0x00000004001d7311 */ /* 0x010122000030d100 */
[----:B------:R-:W-:Y:S05]  /*5f00*/  BRA `(.L_x_36930) ;  /* 0x000009e000007947 */ /* 0x000fea0003800000 */
.L_x_36938:
        /* <DEDUP_REMOVED lines=28> */
.L_x_36941:
        /* <DEDUP_REMOVED lines=15> */
.L_x_36940:
[----:B----4-:R-:W4:Y:S02]  /*61c0*/  LDG.E.U16 R0, [R4.64] ;  /* 0x0000002404007981 */ /* 0x010f24000c1e1500 */
[----:B----4-:R-:W-:-:S06]  /*61d0*/  PRMT R0, RZ, 0x5410, R0 ;  /* 0x00005410ff007816 */ /* 0x010fcc0000000000 */
[----:B------:R-:W0:Y:S02]  /*61e0*/  F2I.FTZ.TRUNC.NTZ R0, R0 ;  /* 0x0000000000007305 */ /* 0x000e24000021f100 */
[----:B0-----:R-:W-:Y:S01]  /*61f0*/  PRMT R29, R0, 0x7610, R29 ;  /* 0x00007610001d7816 */ /* 0x001fe2000000001d */
[----:B------:R-:W-:Y:S05]  /*6200*/  BRA `(.L_x_36930) ;  /* 0x000006e000007947 */ /* 0x000fea0003800000 */
.L_x_36937:
        /* <DEDUP_REMOVED lines=10> */
.L_x_36944:
        /* <DEDUP_REMOVED lines=21> */
.L_x_36948:
[----:B------:R-:W-:Y:S05]  /*6400*/  BSYNC B1 ;  /* 0x0000000000017941 */ /* 0x000fea0003800000 */
.L_x_36947:
[----:B------:R-:W-:Y:S01]  /*6410*/  LEA R3, R0, 0x3b800000, 0x17 ;  /* 0x3b80000000037811 */ /* 0x000fe200078eb8ff */
[----:B------:R-:W-:-:S05]  /*6420*/  IMAD.SHL.U32 R0, R2, 0x100000, RZ ;  /* 0x0010000002007824 */ /* 0x000fca00078e00ff */
[----:B------:R-:W-:Y:S02]  /*6430*/  LOP3.LUT R0, R3, R0, R4, 0xfe, !PT ;  /* 0x0000000003007212 */ /* 0x000fe400078efe04 */
.L_x_36946:
[----:B------:R-:W-:Y:S05]  /*6440*/  BSYNC B0 ;  /* 0x0000000000007941 */ /* 0x000fea0003800000 */
.L_x_36945:
[----:B------:R-:W0:Y:S02]  /*6450*/  F2I.FTZ.TRUNC.NTZ R0, R0 ;  /* 0x0000000000007305 */ /* 0x000e24000021f100 */
[----:B0-----:R-:W-:Y:S01]  /*6460*/  PRMT R29, R0, 0x7610, R29 ;  /* 0x00007610001d7816 */ /* 0x001fe2000000001d */
[----:B------:R-:W-:Y:S05]  /*6470*/  BRA `(.L_x_36930) ;  /* 0x0000047000007947 */ /* 0x000fea0003800000 */
.L_x_36943:
        /* <DEDUP_REMOVED lines=21> */
.L_x_36952:
[----:B------:R-:W-:Y:S05]  /*65d0*/  BSYNC B1 ;  /* 0x0000000000017941 */ /* 0x000fea0003800000 */
.L_x_36951:
[----:B------:R-:W-:Y:S01]  /*65e0*/  LEA R3, R0, 0x37800000, 0x17 ;  /* 0x3780000000037811 */ /* 0x000fe200078eb8ff */
[----:B------:R-:W-:-:S05]  /*65f0*/  IMAD.SHL.U32 R0, R2, 0x200000, RZ ;  /* 0x0020000002007824 */ /* 0x000fca00078e00ff */
[----:B------:R-:W-:Y:S02]  /*6600*/  LOP3.LUT R0, R3, R0, R4, 0xfe, !PT ;  /* 0x0000000003007212 */ /* 0x000fe400078efe04 */
.L_x_36950:
[----:B------:R-:W-:Y:S05]  /*6610*/  BSYNC B0 ;  /* 0x0000000000007941 */ /* 0x000fea0003800000 */
.L_x_36949:
[----:B------:R-:W0:Y:S02]  /*6620*/  F2I.FTZ.TRUNC.NTZ R0, R0 ;  /* 0x0000000000007305 */ /* 0x000e24000021f100 */
[----:B0-----:R-:W-:Y:S01]  /*6630*/  PRMT R29, R0, 0x7610, R29 ;  /* 0x00007610001d7816 */ /* 0x001fe2000000001d */
[----:B------:R-:W-:Y:S05]  /*6640*/  BRA `(.L_x_36930) ;  /* 0x000002a000007947 */ /* 0x000fea0003800000 */
.L_x_36942:
        /* <DEDUP_REMOVED lines=14> */
.L_x_36956:
[----:B------:R-:W-:Y:S05]  /*6730*/  BSYNC B0 ;  /* 0x0000000000007941 */ /* 0x000fea0003800000 */
.L_x_36955:
[----:B------:R-:W0:Y:S02]  /*6740*/  F2I.FTZ.TRUNC.NTZ R0, R0 ;  /* 0x0000000000007305 */ /* 0x000e24000021f100 */
[----:B0-----:R-:W-:Y:S01]  /*6750*/  PRMT R29, R0, 0x7610, R29 ;  /* 0x00007610001d7816 */ /* 0x001fe2000000001d */
[----:B------:R-:W-:Y:S05]  /*6760*/  BRA `(.L_x_36930) ;  /* 0x0000018000007947 */ /* 0x000fea0003800000 */
.L_x_36929:
        /* <DEDUP_REMOVED lines=21> */
.L_x_36954:
[----:B------:R0:W5:Y:S01]  /*68c0*/  LDG.E.U8 R29, [R4.64] ;  /* 0x00000024041d7981 */ /* 0x000162000c1e1100 */
[----:B------:R-:W-:Y:S05]  /*68d0*/  BRA `(.L_x_36930) ;  /* 0x0000001000007947 */ /* 0x000fea0003800000 */
.L_x_36953:
[----:B------:R0:W5:Y:S02]  /*68e0*/  LDG.E.U8 R29, [R4.64] ;  /* 0x00000024041d7981 */ /* 0x000164000c1e1100 */
.L_x_36930:
        /* <DEDUP_REMOVED lines=16> */
.L_x_36960:
[----:B------:R0:W5:Y:S01]  /*69f0*/  LDG.E.U8 R25, [R2.64] ;  /* 0x0000002402197981 */ /* 0x000162000c1e1100 */
[----:B------:R-:W-:Y:S05]  /*6a00*/  BRA `(.L_x_36924) ;  /* 0x00000d7000007947 */ /* 0x000fea0003800000 */
.L_x_36959:
        /* <DEDUP_REMOVED lines=8> */
.L_x_36963:
[----:B------:R0:W5:Y:S01]  /*6a90*/  LDG.E.U8 R25, [R2.64] ;  /* 0x0000002402197981 */ /* 0x000162000c1e1100 */
[----:B------:R-:W-:Y:S05]  /*6aa0*/  BRA `(.L_x_36924) ;  /* 0x00000cd000007947 */ /* 0x000fea0003800000 */
.L_x_36962:
[----:B------:R0:W5:Y:S01]  /*6ab0*/  LDG.E.U16 R25, [R2.64] ;  /* 0x0000002402197981 */ /* 0x000162000c1e1500 */
[----:B------:R-:W-:Y:S05]  /*6ac0*/  BRA `(.L_x_36924) ;  /* 0x00000cb000007947 */ /* 0x000fea0003800000 */
.L_x_36958:
        /* <DEDUP_REMOVED lines=9> */
.L_x_36965:
[----:B----4-:R-:W4:Y:S02]  /*6b60*/  LDG.E.U16 R0, [R2.64] ;  /* 0x0000002402007981 */ /* 0x010f24000c1e1500 */
[----:B----4-:R-:W-:-:S06]  /*6b70*/  HADD2.F32 R0, -RZ, R0.H0_H0 ;  /* 0x20000000ff007230 */ /* 0x010fcc0000004100 */
[----:B------:R-:W4:Y:S02]  /*6b80*/  F2I.FTZ.TRUNC.NTZ R0, R0 ;  /* 0x0000000000007305 */ /* 0x000f24000021f100 */
[----:B----4-:R-:W-:Y:S01]  /*6b90*/  PRMT R25, R0, 0x7610, R25 ;  /* 0x0000761000197816 */ /* 0x010fe20000000019 */
[----:B------:R-:W-:Y:S05]  /*6ba0*/  BRA `(.L_x_36924) ;  /* 0x00000bd000007947 */ /* 0x000fea0003800000 */
.L_x_36964:
        /* <DEDUP_REMOVED lines=9> */
.L_x_36967:
[----:B----4-:R-:W4:Y:S02]  /*6c40*/  LDG.E.U16 R2, [R2.64] ;  /* 0x0000002402027981 */ /* 0x010f24000c1e1500 */
[----:B----4-:R-:W-:-:S06]  /*6c50*/  HADD2.F32 R0, -RZ, R2.H0_H0 ;  /* 0x20000002ff007230 */ /* 0x010fcc0000004100 */
[----:B------:R-:W4:Y:S02]  /*6c60*/  F2I.FTZ.TRUNC.NTZ R0, R0 ;  /* 0x0000000000007305 */ /* 0x000f24000021f100 */
[----:B----4-:R-:W-:Y:S01]  /*6c70*/  PRMT R25, R0, 0x7610, R25 ;  /* 0x0000761000197816 */ /* 0x010fe20000000019 */
[----:B------:R-:W-:Y:S05]  /*6c80*/  BRA `(.L_x_36924) ;  /* 0x00000af000007947 */ /* 0x000fea0003800000 */
.L_x_36966:
[----:B----4-:R-:W4:Y:S02]  /*6c90*/  LDG.E.64 R2, [R2.64] ;  /* 0x0000002402027981 */ /* 0x010f24000c1e1b00 */
[----:B----4-:R4:W0:Y:S01]  /*6ca0*/  F2I.F64.TRUNC R25, R2 ;  /* 0x0000000200197311 */ /* 0x010822000030d100 */
[----:B------:R-:W-:Y:S05]  /*6cb0*/  BRA `(.L_x_36924) ;  /* 0x00000ac000007947 */ /* 0x000fea0003800000 */
.L_x_36957:
        /* <DEDUP_REMOVED lines=12> */
.L_x_36970:
[----:B----4-:R-:W4:Y:S02]  /*6d80*/  LDG.E.64 R2, [R2.64] ;  /* 0x0000002402027981 */ /* 0x010f24000c1e1b00 */
[----:B----4-:R4:W0:Y:S01]  /*6d90*/  F2I.F64.TRUNC R25, R2 ;  /* 0x0000000200197311 */ /* 0x010822000030d100 */
[----:B------:R-:W-:Y:S05]  /*6da0*/  BRA `(.L_x_36924) ;  /* 0x000009d000007947 */ /* 0x000fea0003800000 */
.L_x_36969:
        /* <DEDUP_REMOVED lines=28> */
.L_x_36972:
        /* <DEDUP_REMOVED lines=15> */
.L_x_36971:
[----:B----4-:R-:W4:Y:S02]  /*7060*/  LDG.E.U16 R0, [R2.64] ;  /* 0x0000002402007981 */ /* 0x010f24000c1e1500 */
[----:B----4-:R-:W-:-:S06]  /*7070*/  PRMT R0, RZ, 0x5410, R0 ;  /* 0x00005410ff007816 */ /* 0x010fcc0000000000 */
[----:B------:R-:W4:Y:S02]  /*7080*/  F2I.FTZ.TRUNC.NTZ R0, R0 ;  /* 0x0000000000007305 */ /* 0x000f24000021f100 */
[----:B----4-:R-:W-:Y:S01]  /*7090*/  PRMT R25, R0, 0x7610, R25 ;  /* 0x0000761000197816 */ /* 0x010fe20000000019 */
[----:B------:R-:W-:Y:S05]  /*70a0*/  BRA `(.L_x_36924) ;  /* 0x000006d000007947 */ /* 0x000fea0003800000 */
.L_x_36968:
        /* <DEDUP_REMOVED lines=10> */
.L_x_36975:
        /* <DEDUP_REMOVED lines=21> */
.L_x_36979:
[----:B------:R-:W-:Y:S05]  /*72a0*/  BSYNC B1 ;  /* 0x0000000000017941 */ /* 0x000fea0003800000 */
.L_x_36978:
[----:B------:R-:W-:Y:S01]  /*72b0*/  LEA R3, R0, 0x3b800000, 0x17 ;  /* 0x3b80000000037811 */ /* 0x000fe200078eb8ff */
[----:B------:R-:W-:-:S05]  /*72c0*/  IMAD.SHL.U32 R0, R2, 0x100000, RZ ;  /* 0x0010000002007824 */ /* 0x000fca00078e00ff */
[----:B------:R-:W-:Y:S02]  /*72d0*/  LOP3.LUT R0, R3, R0, R4, 0xfe, !PT ;  /* 0x0000000003007212 */ /* 0x000fe400078efe04 */
.L_x_36977:
[----:B------:R-:W-:Y:S05]  /*72e0*/  BSYNC B0 ;  /* 0x0000000000007941 */ /* 0x000fea0003800000 */
.L_x_36976:
[----:B------:R-:W4:Y:S02]  /*72f0*/  F2I.FTZ.TRUNC.NTZ R0, R0 ;  /* 0x0000000000007305 */ /* 0x000f24000021f100 */
[----:B----4-:R-:W-:Y:S01]  /*7300*/  PRMT R25, R0, 0x7610, R25 ;  /* 0x0000761000197816 */ /* 0x010fe20000000019 */
[----:B------:R-:W-:Y:S05]  /*7310*/  BRA `(.L_x_36924) ;  /* 0x0000046000007947 */ /* 0x000fea0003800000 */
.L_x_36974:
        /* <DEDUP_REMOVED lines=21> */
.L_x_36983:
[----:B------:R-:W-:Y:S05]  /*7470*/  BSYNC B1 ;  /* 0x0000000000017941 */ /* 0x000fea0003800000 */
.L_x_36982:
[----:B------:R-:W-:Y:S01]  /*7480*/  LEA R3, R0, 0x37800000, 0x17 ;  /* 0x3780000000037811 */ /* 0x000fe200078eb8ff */
[----:B------:R-:W-:-:S05]  /*7490*/  IMAD.SHL.U32 R0, R2, 0x200000, RZ ;  /* 0x0020000002007824 */ /* 0x000fca00078e00ff */
[----:B------:R-:W-:Y:S02]  /*74a0*/  LOP3.LUT R0, R3, R0, R4, 0xfe, !PT ;  /* 0x0000000003007212 */ /* 0x000fe400078efe04 */
.L_x_36981:
[----:B------:R-:W-:Y:S05]  /*74b0*/  BSYNC B0 ;  /* 0x0000000000007941 */ /* 0x000fea0003800000 */
.L_x_36980:
[----:B------:R-:W4:Y:S02]  /*74c0*/  F2I.FTZ.TRUNC.NTZ R0, R0 ;  /* 0x0000000000007305 */ /* 0x000f24000021f100 */
[----:B----4-:R-:W-:Y:S01]  /*74d0*/  PRMT R25, R0, 0x7610, R25 ;  /* 0x0000761000197816 */ /* 0x010fe20000000019 */
[----:B------:R-:W-:Y:S05]  /*74e0*/  BRA `(.L_x_36924) ;  /* 0x0000029000007947 */ /* 0x000fea0003800000 */
.L_x_36973:
        /* <DEDUP_REMOVED lines=14> */
.L_x_36987:
[----:B------:R-:W-:Y:S05]  /*75d0*/  BSYNC B0 ;  /* 0x0000000000007941 */ /* 0x000fea0003800000 */
.L_x_36986:
[----:B------:R-:W4:Y:S02]  /*75e0*/  F2I.FTZ.TRUNC.NTZ R0, R0 ;  /* 0x0000000000007305 */ /* 0x000f24000021f100 */
[----:B----4-:R-:W-:Y:S01]  /*75f0*/  PRMT R25, R0, 0x7610, R25 ;  /* 0x0000761000197816 */ /* 0x010fe20000000019 */
[----:B------:R-:W-:Y:S05]  /*7600*/  BRA `(.L_x_36924) ;  /* 0x0000017000007947 */ /* 0x000fea0003800000 */
.L_x_36961:
        /* <DEDUP_REMOVED lines=20> */
.L_x_36985:
[----:B------:R0:W5:Y:S01]  /*7750*/  LDG.E.U8 R25, [R2.64] ;  /* 0x0000002402197981 */ /* 0x000162000c1e1100 */
[----:B------:R-:W-:Y:S05]  /*7760*/  BRA `(.L_x_36924) ;  /* 0x0000001000007947 */ /* 0x000fea0003800000 */
.L_x_36984:
[----:B------:R0:W5:Y:S02]  /*7770*/  LDG.E.U8 R25, [R2.64] ;  /* 0x0000002402197981 */ /* 0x000164000c1e1100 */
.L_x_36924:
[----:B------:R-:W-:Y:S05]  /*7780*/  BSYNC B6 ;  /* 0x0000000000067941 */ /* 0x000fea0003800000 */
.L_x_36923:
        /* <DEDUP_REMOVED lines=22> */
[----:B------:R-:W-:Y:S02]  /*78f0*/  IMNMX R9, R0, R3, !PT ;  /* 0x0000000300097217 */ /* 0x000fe40007800200 */
[----:B------:R-:W-:-:S02]  /*7900*/  IMNMX R24, R24, R5, !PT ;  /* 0x0000000518187217 */ /* 0x000fc40007800200 */
[----:B------:R-:W-:Y:S02]  /*7910*/  IMNMX R23, R23, R2, !PT ;  /* 0x0000000217177217 */ /* 0x000fe40007800200 */
[----:B------:R-:W-:Y:S01]  /*7920*/  IMNMX R19, R19, R4, !PT ;  /* 0x0000000413137217 */ /* 0x000fe20007800200 */
        /* <DEDUP_REMOVED lines=20> */
.L_x_36993:
[----:B------:R0:W-:Y:S01]  /*7a70*/  STG.E.U8 [R2.64], R9 ;  /* 0x0000000902007986 */ /* 0x0001e2000c101124 */
[----:B------:R-:W-:Y:S05]  /*7a80*/  BRA `(.L_x_36989) ;  /* 0x00000dc000007947 */ /* 0x000fea0003800000 */
.L_x_36992:
        /* <DEDUP_REMOVED lines=10> */
.L_x_36996:
[----:B------:R-:W-:-:S05]  /*7b30*/  PRMT R5, R9, 0x9910, RZ ;  /* 0x0000991009057816 */ /* 0x000fca00000000ff */
[----:B------:R0:W-:Y:S01]  /*7b40*/  STG.E [R2.64], R5 ;  /* 0x0000000502007986 */ /* 0x0001e2000c101924 */
[----:B------:R-:W-:Y:S05]  /*7b50*/  BRA `(.L_x_36989) ;  /* 0x00000cf000007947 */ /* 0x000fea0003800000 */
.L_x_36995:
[----:B------:R0:W-:Y:S01]  /*7b60*/  STG.E.U16 [R2.64], R9 ;  /* 0x0000000902007986 */ /* 0x0001e2000c101524 */
[----:B------:R-:W-:Y:S05]  /*7b70*/  BRA `(.L_x_36989) ;  /* 0x00000cd000007947 */ /* 0x000fea0003800000 */
.L_x_36991:
        /* <DEDUP_REMOVED lines=9> */
.L_x_36998:
[----:B------:R-:W0:Y:S02]  /*7c10*/  I2F.S16 R0, R9 ;  /* 0x0000000900007306 */ /* 0x000e240000101400 */
[----:B0-----:R-:W-:-:S05]  /*7c20*/  F2FP.PACK_AB R0, RZ, R0 ;  /* 0x00000000ff00723e */ /* 0x001fca00000000ff */
[----:B------:R0:W-:Y:S01]  /*7c30*/  STG.E.U16 [R2.64], R0 ;  /* 0x0000000002007986 */ /* 0x0001e2000c101524 */
[----:B------:R-:W-:Y:S05]  /*7c40*/  BRA `(.L_x_36989) ;  /* 0x00000c0000007947 */ /* 0x000fea0003800000 */
.L_x_36997:
        /* <DEDUP_REMOVED lines=10> */
.L_x_37000:
[----:B------:R-:W0:Y:S02]  /*7cf0*/  I2F.S16 R9, R9 ;  /* 0x0000000900097306 */ /* 0x000e240000101400 */
[----:B0-----:R-:W-:-:S04]  /*7d00*/  F2FP.PACK_AB R5, RZ, R9 ;  /* 0x00000009ff05723e */ /* 0x001fc800000000ff */
[----:B------:R-:W-:-:S05]  /*7d10*/  PRMT R5, R5, 0x5410, RZ ;  /* 0x0000541005057816 */ /* 0x000fca00000000ff */
[----:B------:R0:W-:Y:S01]  /*7d20*/  STG.E [R2.64], R5 ;  /* 0x0000000502007986 */ /* 0x0001e2000c101924 */
[----:B------:R-:W-:Y:S05]  /*7d30*/  BRA `(.L_x_36989) ;  /* 0x00000b1000007947 */ /* 0x000fea0003800000 */
.L_x_36999:
[----:B------:R-:W0:Y:S02]  /*7d40*/  I2F.F64.S16 R4, R9 ;  /* 0x0000000900047312 */ /* 0x000e240000101c00 */
[----:B0-----:R0:W-:Y:S01]  /*7d50*/  STG.E.64 [R2.64], R4 ;  /* 0x0000000402007986 */ /* 0x0011e2000c101b24 */
[----:B------:R-:W-:Y:S05]  /*7d60*/  BRA `(.L_x_36989) ;  /* 0x00000ae000007947 */ /* 0x000fea0003800000 */
.L_x_36990:
        /* <DEDUP_REMOVED lines=13> */
.L_x_37003:
[----:B------:R-:W0:Y:S01]  /*7e40*/  I2F.F64.S16 R4, R9 ;  /* 0x0000000900047312 */ /* 0x000e220000101c00 */
[----:B------:R-:W-:-:S05]  /*7e50*/  CS2R R6, SRZ ;  /* 0x0000000000067805 */ /* 0x000fca000001ff00 */
[----:B0-----:R0:W-:Y:S01]  /*7e60*/  STG.E.128 [R2.64], R4 ;  /* 0x0000000402007986 */ /* 0x0011e2000c101d24 */
[----:B------:R-:W-:Y:S05]  /*7e70*/  BRA `(.L_x_36989) ;  /* 0x000009d000007947 */ /* 0x000fea0003800000 */
.L_x_37002:
        /* <DEDUP_REMOVED lines=21> */
.L_x_37007:
[----:B------:R-:W-:Y:S05]  /*7fd0*/  BSYNC B0 ;  /* 0x0000000000007941 */ /* 0x000fea0003800000 */
.L_x_37006:
[----:B------:R-:W-:-:S05]  /*7fe0*/  LOP3.LUT R5, R0, R5, RZ, 0xfc, !PT ;  /* 0x0000000500057212 */ /* 0x000fca00078efcff */
[----:B------:R0:W-:Y:S01]  /*7ff0*/  STG.E.U8 [R2.64], R5 ;  /* 0x0000000502007986 */ /* 0x0001e2000c101124 */
[----:B------:R-:W-:Y:S05]  /*8000*/  BRA `(.L_x_36989) ;  /* 0x0000084000007947 */ /* 0x000fea0003800000 */
.L_x_37005:
        /* <DEDUP_REMOVED lines=13> */
.L_x_37009:
[----:B------:R-:W-:Y:S01]  /*80e0*/  IMAD.MOV.U32 R0, RZ, RZ, 0x7f ;  /* 0x0000007fff007424 */ /* 0x000fe200078e00ff */
[----:B------:R-:W-:-:S04]  /*80f0*/  ISETP.GT.U32.AND P0, PT, R4, 0x7f800000, PT ;  /* 0x7f8000000400780c */ /* 0x000fc80003f04070 */
[----:B------:R-:W-:-:S04]  /*8100*/  SEL R0, R0, 0x7c, P0 ;  /* 0x0000007c00007807 */ /* 0x000fc80000000000 */
.L_x_37010:
[----:B------:R-:W-:Y:S05]  /*8110*/  BSYNC B0 ;  /* 0x0000000000007941 */ /* 0x000fea0003800000 */
.L_x_37008:
[----:B------:R-:W-:-:S04]  /*8120*/  LOP3.LUT R4, R9, 0x80000000, RZ, 0xc0, !PT ;  /* 0x8000000009047812 */ /* 0x000fc800078ec0ff */
[----:B------:R-:W-:-:S04]  /*8130*/  SHF.R.U32.HI R5, RZ, 0x18, R4 ;  /* 0x00000018ff057819 */ /* 0x000fc80000011604 */
[----:B------:R-:W-:-:S05]  /*8140*/  LOP3.LUT R5, R0, R5, RZ, 0xfc, !PT ;  /* 0x0000000500057212 */ /* 0x000fca00078efcff */
[----:B------:R0:W-:Y:S01]  /*8150*/  STG.E.U8 [R2.64], R5 ;  /* 0x0000000502007986 */ /* 0x0001e2000c101124 */
[----:B------:R-:W-:Y:S05]  /*8160*/  BRA `(.L_x_36989) ;  /* 0x000006e000007947 */ /* 0x000fea0003800000 */
.L_x_37004:
[----:B------:R-:W0:Y:S02]  /*8170*/  I2F.S16 R0, R9 ;  /* 0x0000000900007306 */ /* 0x000e240000101400 */
[----:B0-----:R-:W-:-:S05]  /*8180*/  F2FP.BF16.PACK_AB R0, RZ, R0 ;  /* 0x00000000ff00723e */ /* 0x001fca00000010ff */
[----:B------:R0:W-:Y:S01]  /*8190*/  STG.E.U16 [R2.64], R0 ;  /* 0x0000000002007986 */ /* 0x0001e2000c101524 */
[----:B------:R-:W-:Y:S05]  /*81a0*/  BRA `(.L_x_36989) ;  /* 0x000006a000007947 */ /* 0x000fea0003800000 */
.L_x_37001:
        /* <DEDUP_REMOVED lines=10> */
.L_x_37013:
        /* <DEDUP_REMOVED lines=17> */
.L_x_37016:
[----:B------:R-:W-:-:S04]  /*8360*/  LOP3.LUT R0, R9, 0x80000000, RZ, 0xc0, !PT ;  /* 0x8000000009007812 */ /* 0x000fc800078ec0ff */
[----:B------:R-:W-:-:S04]  /*8370*/  SHF.R.U32.HI R5, RZ, 0x18, R0 ;  /* 0x00000018ff057819 */ /* 0x000fc80000011600 */
[----:B------:R-:W-:-:S04]  /*8380*/  LOP3.LUT R4, R4, R5, RZ, 0xfc, !PT ;  /* 0x0000000504047212 */ /* 0x000fc800078efcff */
[----:B------:R-:W-:Y:S02]  /*8390*/  PRMT R0, R4, 0x7610, R0 ;  /* 0x0000761004007816 */ /* 0x000fe40000000000 */
.L_x_37015:
[----:B------:R-:W-:Y:S05]  /*83a0*/  BSYNC B0 ;  /* 0x0000000000007941 */ /* 0x000fea0003800000 */
.L_x_37014:
[----:B------:R0:W-:Y:S01]  /*83b0*/  STG.E.U8 [R2.64], R0 ;  /* 0x0000000002007986 */ /* 0x0001e2000c101124 */
[----:B------:R-:W-:Y:S05]  /*83c0*/  BRA `(.L_x_36989) ;  /* 0x0000048000007947 */ /* 0x000fea0003800000 */
.L_x_37012:
        /* <DEDUP_REMOVED lines=17> */
.L_x_37019:
[----:B------:R-:W-:-:S04]  /*84e0*/  LOP3.LUT R0, R9, 0x80000000, RZ, 0xc0, !PT ;  /* 0x8000000009007812 */ /* 0x000fc800078ec0ff */
[----:B------:R-:W-:-:S04]  /*84f0*/  SHF.R.U32.HI R5, RZ, 0x18, R0 ;  /* 0x00000018ff057819 */ /* 0x000fc80000011600 */
[----:B------:R-:W-:-:S04]  /*8500*/  LOP3.LUT R4, R4, R5, RZ, 0xfc, !PT ;  /* 0x0000000504047212 */ /* 0x000fc800078efcff */
[----:B------:R-:W-:Y:S02]  /*8510*/  PRMT R0, R4, 0x7610, R0 ;  /* 0x0000761004007816 */ /* 0x000fe40000000000 */
.L_x_37018:
[----:B------:R-:W-:Y:S05]  /*8520*/  BSYNC B0 ;  /* 0x0000000000007941 */ /* 0x000fea0003800000 */
.L_x_37017:
[----:B------:R0:W-:Y:S01]  /*8530*/  STG.E.U8 [R2.64], R0 ;  /* 0x0000000002007986 */ /* 0x0001e2000c101124 */
[----:B------:R-:W-:Y:S05]  /*8540*/  BRA `(.L_x_36989) ;  /* 0x0000030000007947 */ /* 0x000fea0003800000 */
.L_x_37011:
        /* <DEDUP_REMOVED lines=22> */
.L_x_36994:
        /* <DEDUP_REMOVED lines=20> */
.L_x_37021:
[----:B------:R-:W-:-:S04]  /*87f0*/  PRMT R4, R9, 0x9910, RZ ;  /* 0x0000991009047816 */ /* 0x000fc800000000ff */
[----:B------:R-:W-:-:S05]  /*8800*/  SHF.R.S32.HI R5, RZ, 0x1f, R4 ;  /* 0x0000001fff057819 */ /* 0x000fca0000011404 */
[----:B------:R0:W-:Y:S01]  /*8810*/  STG.E.64 [R2.64], R4 ;  /* 0x0000000402007986 */ /* 0x0001e2000c101b24 */
[----:B------:R-:W-:Y:S05]  /*8820*/  BRA `(.L_x_36989) ;  /* 0x0000002000007947 */ /* 0x000fea0003800000 */
.L_x_37020:
[----:B------:R-:W-:-:S05]  /*8830*/  PRMT R5, R9, 0x9910, RZ ;  /* 0x0000991009057816 */ /* 0x000fca00000000ff */
[----:B------:R0:W-:Y:S02]  /*8840*/  STG.E [R2.64], R5 ;  /* 0x0000000502007986 */ /* 0x0001e4000c101924 */
.L_x_36989:
[----:B------:R-:W-:Y:S05]  /*8850*/  BSYNC B6 ;  /* 0x0000000000067941 */ /* 0x000fea0003800000 */
.L_x_36988:
        /* <DEDUP_REMOVED lines=21> */
.L_x_37027:
[----:B------:R0:W-:Y:S01]  /*89b0*/  STG.E.U8 [R2.64], R24 ;  /* 0x0000001802007986 */ /* 0x0001e2000c101124 */
[----:B------:R-:W-:Y:S05]  /*89c0*/  BRA `(.L_x_37029) ;  /* 0x00000dc000007947 */ /* 0x000fea0003800000 */
.L_x_37026:
        /* <DEDUP_REMOVED lines=10> */
.L_x_37031:
[----:B------:R-:W-:-:S05]  /*8a70*/  PRMT R5, R24, 0x9910, RZ ;  /* 0x0000991018057816 */ /* 0x000fca00000000ff */
[----:B------:R0:W-:Y:S01]  /*8a80*/  STG.E [R2.64], R5 ;  /* 0x0000000502007986 */ /* 0x0001e2000c101924 */
[----:B------:R-:W-:Y:S05]  /*8a90*/  BRA `(.L_x_37029) ;  /* 0x00000cf000007947 */ /* 0x000fea0003800000 */
.L_x_37030:
[----:B------:R0:W-:Y:S01]  /*8aa0*/  STG.E.U16 [R2.64], R24 ;  /* 0x0000001802007986 */ /* 0x0001e2000c101524 */
[----:B------:R-:W-:Y:S05]  /*8ab0*/  BRA `(.L_x_37029) ;  /* 0x00000cd000007947 */ /* 0x000fea0003800000 */
.L_x_37025:
        /* <DEDUP_REMOVED lines=9> */
.L_x_37033:
[----:B------:R-:W0:Y:S02]  /*8b50*/  I2F.S16 R0, R24 ;  /* 0x0000001800007306 */ /* 0x000e240000101400 */
[----:B0-----:R-:W-:-:S05]  /*8b60*/  F2FP.PACK_AB R0, RZ, R0 ;  /* 0x00000000ff00723e */ /* 0x001fca00000000ff */
[----:B------:R0:W-:Y:S01]  /*8b70*/  STG.E.U16 [R2.64], R0 ;  /* 0x0000000002007986 */ /* 0x0001e2000c101524 */
[----:B------:R-:W-:Y:S05]  /*8b80*/  BRA `(.L_x_37029) ;  /* 0x00000c0000007947 */ /* 0x000fea0003800000 */
.L_x_37032:
        /* <DEDUP_REMOVED lines=10> */
.L_x_37035:
[----:B------:R-:W0:Y:S02]  /*8c30*/  I2F.S16 R24, R24 ;  /* 0x0000001800187306 */ /* 0x000e240000101400 */
[----:B0-----:R-:W-:-:S04]  /*8c40*/  F2FP.PACK_AB R5, RZ, R24 ;  /* 0x00000018ff05723e */ /* 0x001fc800000000ff */
[----:B------:R-:W-:-:S05]  /*8c50*/  PRMT R5, R5, 0x5410, RZ ;  /* 0x0000541005057816 */ /* 0x000fca00000000ff */
[----:B------:R0:W-:Y:S01]  /*8c60*/  STG.E [R2.64], R5 ;  /* 0x0000000502007986 */ /* 0x0001e2000c101924 */
[----:B------:R-:W-:Y:S05]  /*8c70*/  BRA `(.L_x_37029) ;  /* 0x00000b1000007947 */ /* 0x000fea0003800000 */
.L_x_37034:
[----:B------:R-:W0:Y:S02]  /*8c80*/  I2F.F64.S16 R24, R24 ;  /* 0x0000001800187312 */ /* 0x000e240000101c00 */
[----:B0-----:R0:W-:Y:S01]  /*8c90*/  STG.E.64 [R2.64], R24 ;  /* 0x0000001802007986 */ /* 0x0011e2000c101b24 */
[----:B------:R-:W-:Y:S05]  /*8ca0*/  BRA `(.L_x_37029) ;  /* 0x00000ae000007947 */ /* 0x000fea0003800000 */
.L_x_37024:
        /* <DEDUP_REMOVED lines=13> */
.L_x_37038:
[----:B------:R-:W0:Y:S01]  /*8d80*/  I2F.F64.S16 R4, R24 ;  /* 0x0000001800047312 */ /* 0x000e220000101c00 */
[----:B------:R-:W-:-:S05]  /*8d90*/  CS2R R6, SRZ ;  /* 0x0000000000067805 */ /* 0x000fca000001ff00 */
[----:B0-----:R0:W-:Y:S01]  /*8da0*/  STG.E.128 [R2.64], R4 ;  /* 0x0000000402007986 */ /* 0x0011e2000c101d24 */
[----:B------:R-:W-:Y:S05]  /*8db0*/  BRA `(.L_x_37029) ;  /* 0x000009d000007947 */ /* 0x000fea0003800000 */
.L_x_37037:
        /* <DEDUP_REMOVED lines=21> */
.L_x_37042:
[----:B------:R-:W-:Y:S05]  /*8f10*/  BSYNC B0 ;  /* 0x0000000000007941 */ /* 0x000fea0003800000 */
.L_x_37041:
[----:B------:R-:W-:-:S05]  /*8f20*/  LOP3.LUT R5, R0, R5, RZ, 0xfc, !PT ;  /* 0x0000000500057212 */ /* 0x000fca00078efcff */
[----:B------:R0:W-:Y:S01]  /*8f30*/  STG.E.U8 [R2.64], R5 ;  /* 0x0000000502007986 */ /* 0x0001e2000c101124 */
[----:B------:R-:W-:Y:S05]  /*8f40*/  BRA `(.L_x_37029) ;  /* 0x0000084000007947 */ /* 0x000fea0003800000 */
.L_x_37040:
        /* <DEDUP_REMOVED lines=13> */
.L_x_37044:
[----:B------:R-:W-:Y:S01]  /*9020*/  IMAD.MOV.U32 R0, RZ, RZ, 0x7f ;  /* 0x0000007fff007424 */ /* 0x000fe200078e00ff */
[----:B------:R-:W-:-:S04]  /*9030*/  ISETP.GT.U32.AND P0, PT, R4, 0x7f800000, PT ;  /* 0x7f8000000400780c */ /* 0x000fc80003f04070 */
[----:B------:R-:W-:-:S04]  /*9040*/  SEL R0, R0, 0x7c, P0 ;  /* 0x0000007c00007807 */ /* 0x000fc80000000000 */
.L_x_37045:
[----:B------:R-:W-:Y:S05]  /*9050*/  BSYNC B0 ;  /* 0x0000000000007941 */ /* 0x000fea0003800000 */
.L_x_37043:
[----:B------:R-:W-:-:S04]  /*9060*/  LOP3.LUT R4, R5, 0x80000000, RZ, 0xc0, !PT ;  /* 0x8000000005047812 */ /* 0x000fc800078ec0ff */
[----:B------:R-:W-:-:S04]  /*9070*/  SHF.R.U32.HI R5, RZ, 0x18, R4 ;  /* 0x00000018ff057819 */ /* 0x000fc80000011604 */
[----:B------:R-:W-:-:S05]  /*9080*/  LOP3.LUT R5, R0, R5, RZ, 0xfc, !PT ;  /* 0x0000000500057212 */ /* 0x000fca00078efcff */
[----:B------:R0:W-:Y:S01]  /*9090*/  STG.E.U8 [R2.64], R5 ;  /* 0x0000000502007986 */ /* 0x0001e2000c101124 */
[----:B------:R-:W-:Y:S05]  /*90a0*/  BRA `(.L_x_37029) ;  /* 0x000006e000007947 */ /* 0x000fea0003800000 */
.L_x_37039:
[----:B------:R-:W0:Y:S02]  /*90b0*/  I2F.S16 R0, R24 ;  /* 0x0000001800007306 */ /* 0x000e240000101400 */
[----:B0-----:R-:W-:-:S05]  /*90c0*/  F2FP.BF16.PACK_AB R0, RZ, R0 ;  /* 0x00000000ff00723e */ /* 0x001fca00000010ff */
[----:B------:R0:W-:Y:S01]  /*90d0*/  STG.E.U16 [R2.64], R0 ;  /* 0x0000000002007986 */ /* 0x0001e2000c101524 */
[----:B------:R-:W-:Y:S05]  /*90e0*/  BRA `(.L_x_37029) ;  /* 0x000006a000007947 */ /* 0x000fea0003800000 */
.L_x_37036:
        /* <DEDUP_REMOVED lines=10> */
.L_x_37048:
        /* <DEDUP_REMOVED lines=17> */
.L_x_37051:
[----:B------:R-:W-:-:S04]  /*92a0*/  LOP3.LUT R0, R7, 0x80000000, RZ, 0xc0, !PT ;  /* 0x8000000007007812 */ /* 0x000fc800078ec0ff */
[----:B------:R-:W-:-:S04]  /*92b0*/  SHF.R.U32.HI R5, RZ, 0x18, R0 ;  /* 0x00000018ff057819 */ /* 0x000fc80000011600 */
[----:B------:R-:W-:-:S04]  /*92c0*/  LOP3.LUT R4, R4, R5, RZ, 0xfc, !PT ;  /* 0x0000000504047212 */ /* 0x000fc800078efcff */
[----:B------:R-:W-:Y:S02]  /*92d0*/  PRMT R0, R4, 0x7610, R0 ;  /* 0x0000761004007816 */ /* 0x000fe40000000000 */
.L_x_37050:
[----:B------:R-:W-:Y:S05]  /*92e0*/  BSYNC B0 ;  /* 0x0000000000007941 */ /* 0x000fea0003800000 */
.L_x_37049:
[----:B------:R0:W-:Y:S01]  /*92f0*/  STG.E.U8 [R2.64], R0 ;  /* 0x0000000002007986 */ /* 0x0001e2000c101124 */
[----:B------:R-:W-:Y:S05]  /*9300*/  BRA `(.L_x_37029) ;  /* 0x0000048000007947 */ /* 0x000fea0003800000 */
.L_x_37047:
        /* <DEDUP_REMOVED lines=17> */
.L_x_37054:
[----:B------:R-:W-:-:S04]  /*9420*/  LOP3.LUT R0, R7, 0x80000000, RZ, 0xc0, !PT ;  /* 0x8000000007007812 */ /* 0x000fc800078ec0ff */
[----:B------:R-:W-:-:S04]  /*9430*/  SHF.R.U32.HI R5, RZ, 0x18, R0 ;  /* 0x00000018ff057819 */ /* 0x000fc80000011600 */
[----:B------:R-:W-:-:S04]  /*9440*/  LOP3.LUT R4, R4, R5, RZ, 0xfc, !PT ;  /* 0x0000000504047212 */ /* 0x000fc800078efcff */
[----:B------:R-:W-:Y:S02]  /*9450*/  PRMT R0, R4, 0x7610, R0 ;  /* 0x0000761004007816 */ /* 0x000fe40000000000 */
.L_x_37053:
[----:B------:R-:W-:Y:S05]  /*9460*/  BSYNC B0 ;  /* 0x0000000000007941 */ /* 0x000fea0003800000 */
.L_x_37052:
[----:B------:R0:W-:Y:S01]  /*9470*/  STG.E.U8 [R2.64], R0 ;  /* 0x0000000002007986 */ /* 0x0001e2000c101124 */
[----:B------:R-:W-:Y:S05]  /*9480*/  BRA `(.L_x_37029) ;  /* 0x0000030000007947 */ /* 0x000fea0003800000 */
.L_x_37046:
        /* <DEDUP_REMOVED lines=22> */
.L_x_37028:
        /* <DEDUP_REMOVED lines=20> */
.L_x_37056:
[----:B------:R-:W-:-:S04]  /*9730*/  PRMT R4, R24, 0x9910, RZ ;  /* 0x0000991018047816 */ /* 0x000fc800000000ff */
[----:B------:R-:W-:-:S05]  /*9740*/  SHF.R.S32.HI R5, RZ, 0x1f, R4 ;  /* 0x0000001fff057819 */ /* 0x000fca0000011404 */
[----:B------:R0:W-:Y:S01]  /*9750*/  STG.E.64 [R2.64], R4 ;  /* 0x0000000402007986 */ /* 0x0001e2000c101b24 */
[----:B------:R-:W-:Y:S05]  /*9760*/  BRA `(.L_x_37029) ;  /* 0x0000002000007947 */ /* 0x000fea0003800000 */
.L_x_37055:
[----:B------:R-:W-:-:S05]  /*9770*/  PRMT R5, R24, 0x9910, RZ ;  /* 0x0000991018057816 */ /* 0x000fca00000000ff */
[----:B------:R0:W-:Y:S02]  /*9780*/  STG.E [R2.64], R5 ;  /* 0x0000000502007986 */ /* 0x0001e4000c101924 */
.L_x_37029:
        /* <DEDUP_REMOVED lines=21> */
.L_x_37060:
[----:B------:R0:W-:Y:S01]  /*98e0*/  STG.E.U8 [R2.64], R23 ;  /* 0x0000001702007986 */ /* 0x0001e2000c101124 */
[----:B------:R-:W-:Y:S05]  /*98f0*/  BRA `(.L_x_37062) ;  /* 0x00000dc000007947 */ /* 0x000fea0003800000 */
.L_x_37059:
        /* <DEDUP_REMOVED lines=10> */
.L_x_37064:
[----:B------:R-:W-:-:S05]  /*99a0*/  PRMT R5, R23, 0x9910, RZ ;  /* 0x0000991017057816 */ /* 0x000fca00000000ff */
[----:B------:R0:W-:Y:S01]  /*99b0*/  STG.E [R2.64], R5 ;  /* 0x0000000502007986 */ /* 0x0001e2000c101924 */
[----:B------:R-:W-:Y:S05]  /*99c0*/  BRA `(.L_x_37062) ;  /* 0x00000cf000007947 */ /* 0x000fea0003800000 */
.L_x_37063:
[----:B------:R0:W-:Y:S01]  /*99d0*/  STG.E.U16 [R2.64], R23 ;  /* 0x0000001702007986 */ /* 0x0001e2000c101524 */
[----:B------:R-:W-:Y:S05]  /*99e0*/  BRA `(.L_x_37062) ;  /* 0x00000cd000007947 */ /* 0x000fea0003800000 */
.L_x_37058:
        /* <DEDUP_REMOVED lines=9> */
.L_x_37066:
[----:B------:R-:W0:Y:S02]  /*9a80*/  I2F.S16 R0, R23 ;  /* 0x0000001700007306 */ /* 0x000e240000101400 */
[----:B0-----:R-:W-:-:S05]  /*9a90*/  F2FP.PACK_AB R0, RZ, R0 ;  /* 0x00000000ff00723e */ /* 0x001fca00000000ff */
[----:B------:R0:W-:Y:S01]  /*9aa0*/  STG.E.U16 [R2.64], R0 ;  /* 0x0000000002007986 */ /* 0x0001e2000c101524 */
[----:B------:R-:W-:Y:S05]  /*9ab0*/  BRA `(.L_x_37062) ;  /* 0x00000c0000007947 */ /* 0x000fea0003800000 */
.L_x_37065:
        /* <DEDUP_REMOVED lines=10> */
.L_x_37068:
[----:B------:R-:W0:Y:S02]  /*9b60*/  I2F.S16 R23, R23 ;  /* 0x0000001700177306 */ /* 0x000e240000101400 */
[----:B0-----:R-:W-:-:S04]  /*9b70*/  F2FP.PACK_AB R5, RZ, R23 ;  /* 0x00000017ff05723e */ /* 0x001fc800000000ff */
[----:B------:R-:W-:-:S05]  /*9b80*/  PRMT R5, R5, 0x5410, RZ ;  /* 0x0000541005057816 */ /* 0x000fca00000000ff */
[----:B------:R0:W-:Y:S01]  /*9b90*/  STG.E [R2.64], R5 ;  /* 0x0000000502007986 */ /* 0x0001e2000c101924 */
[----:B------:R-:W-:Y:S05]  /*9ba0*/  BRA `(.L_x_37062) ;  /* 0x00000b1000007947 */ /* 0x000fea0003800000 */
.L_x_37067:
[----:B------:R-:W0:Y:S02]  /*9bb0*/  I2F.F64.S16 R4, R23 ;  /* 0x0000001700047312 */ /* 0x000e240000101c00 */
[----:B0-----:R0:W-:Y:S01]  /*9bc0*/  STG.E.64 [R2.64], R4 ;  /* 0x0000000402007986 */ /* 0x0011e2000c101b24 */
[----:B------:R-:W-:Y:S05]  /*9bd0*/  BRA `(.L_x_37062) ;  /* 0x00000ae000007947 */ /* 0x000fea0003800000 */
.L_x_37057:
        /* <DEDUP_REMOVED lines=13> */
.L_x_37071:
[----:B------:R-:W0:Y:S01]  /*9cb0*/  I2F.F64.S16 R4, R23 ;  /* 0x0000001700047312 */ /* 0x000e220000101c00 */
[----:B------:R-:W-:-:S05]  /*9cc0*/  CS2R R6, SRZ ;  /* 0x0000000000067805 */ /* 0x000fca000001ff00 */
[----:B0-----:R0:W-:Y:S01]  /*9cd0*/  STG.E.128 [R2.64], R4 ;  /* 0x0000000402007986 */ /* 0x0011e2000c101d24 */
[----:B------:R-:W-:Y:S05]  /*9ce0*/  BRA `(.L_x_37062) ;  /* 0x000009d000007947 */ /* 0x000fea0003800000 */
.L_x_37070:
        /* <DEDUP_REMOVED lines=21> */
.L_x_37075:
[----:B------:R-:W-:Y:S05]  /*9e40*/  BSYNC B0 ;  /* 0x0000000000007941 */ /* 0x000fea0003800000 */
.L_x_37074:
[----:B------:R-:W-:-:S05]  /*9e50*/  LOP3.LUT R5, R0, R5, RZ, 0xfc, !PT ;  /* 0x0000000500057212 */ /* 0x000fca00078efcff */
[----:B------:R0:W-:Y:S01]  /*9e60*/  STG.E.U8 [R2.64], R5 ;  /* 0x0000000502007986 */ /* 0x0001e2000c101124 */
[----:B------:R-:W-:Y:S05]  /*9e70*/  BRA `(.L_x_37062) ;  /* 0x0000084000007947 */ /* 0x000fea0003800000 */
.L_x_37073:
        /* <DEDUP_REMOVED lines=13> */
.L_x_37077:
[----:B------:R-:W-:Y:S01]  /*9f50*/  IMAD.MOV.U32 R0, RZ, RZ, 0x7f ;  /* 0x0000007fff007424 */ /* 0x000fe200078e00ff */
[----:B------:R-:W-:-:S04]  /*9f60*/  ISETP.GT.U32.AND P0, PT, R4, 0x7f800000, PT ;  /* 0x7f8000000400780c */ /* 0x000fc80003f04070 */
[----:B------:R-:W-:-:S04]  /*9f70*/  SEL R0, R0, 0x7c, P0 ;  /* 0x0000007c00007807 */ /* 0x000fc80000000000 */
.L_x_37078:
[----:B------:R-:W-:Y:S05]  /*9f80*/  BSYNC B0 ;  /* 0x0000000000007941 */ /* 0x000fea0003800000 */
.L_x_37076:
[----:B------:R-:W-:-:S04]  /*9f90*/  LOP3.LUT R4, R23, 0x80000000, RZ, 0xc0, !PT ;  /* 0x8000000017047812 */ /* 0x000fc800078ec0ff */
[----:B------:R-:W-:-:S04]  /*9fa0*/  SHF.R.U32.HI R5, RZ, 0x18, R4 ;  /* 0x00000018ff057819 */ /* 0x000fc80000011604 */
[----:B------:R-:W-:-:S05]  /*9fb0*/  LOP3.LUT R5, R0, R5, RZ, 0xfc, !PT ;  /* 0x0000000500057212 */ /* 0x000fca00078efcff */
[----:B------:R0:W-:Y:S01]  /*9fc0*/  STG.E.U8 [R2.64], R5 ;  /* 0x0000000502007986 */ /* 0x0001e2000c101124 */
[----:B------:R-:W-:Y:S05]  /*9fd0*/  BRA `(.L_x_37062) ;  /* 0x000006e000007947 */ /* 0x000fea0003800000 */
.L_x_37072:
[----:B------:R-:W0:Y:S02]  /*9fe0*/  I2F.S16 R0, R23 ;  /* 0x0000001700007306 */ /* 0x000e240000101400 */
[----:B0-----:R-:W-:-:S05]  /*9ff0*/  F2FP.BF16.PACK_AB R0, RZ, R0 ;  /* 0x00000000ff00723e */ /* 0x001fca00000010ff */
[----:B------:R0:W-:Y:S01]  /*a000*/  STG.E.U16 [R2.64], R0 ;  /* 0x0000000002007986 */ /* 0x0001e2000c101524 */
[----:B------:R-:W-:Y:S05]  /*a010*/  BRA `(.L_x_37062) ;  /* 0x000006a000007947 */ /* 0x000fea0003800000 */
.L_x_37069:
        /* <DEDUP_REMOVED lines=10> */
.L_x_37081:
        /* <DEDUP_REMOVED lines=17> */
.L_x_37084:
[----:B------:R-:W-:-:S04]  /*a1d0*/  LOP3.LUT R0, R23, 0x80000000, RZ, 0xc0, !PT ;  /* 0x8000000017007812 */ /* 0x000fc800078ec0ff */
[----:B------:R-:W-:-:S04]  /*a1e0*/  SHF.R.U32.HI R5, RZ, 0x18, R0 ;  /* 0x00000018ff057819 */ /* 0x000fc80000011600 */
[----:B------:R-:W-:-:S04]  /*a1f0*/  LOP3.LUT R4, R4, R5, RZ, 0xfc, !PT ;  /* 0x0000000504047212 */ /* 0x000fc800078efcff */
[----:B------:R-:W-:Y:S02]  /*a200*/  PRMT R0, R4, 0x7610, R0 ;  /* 0x0000761004007816 */ /* 0x000fe40000000000 */
.L_x_37083:
[----:B------:R-:W-:Y:S05]  /*a210*/  BSYNC B0 ;  /* 0x0000000000007941 */ /* 0x000fea0003800000 */
.L_x_37082:
[----:B------:R0:W-:Y:S01]  /*a220*/  STG.E.U8 [R2.64], R0 ;  /* 0x0000000002007986 */ /* 0x0001e2000c101124 */
[----:B------:R-:W-:Y:S05]  /*a230*/  BRA `(.L_x_37062) ;  /* 0x0000048000007947 */ /* 0x000fea0003800000 */
.L_x_37080:
        /* <DEDUP_REMOVED lines=17> */
.L_x_37087:
[----:B------:R-:W-:-:S04]  /*a350*/  LOP3.LUT R0, R23, 0x80000000, RZ, 0xc0, !PT ;  /* 0x8000000017007812 */ /* 0x000fc800078ec0ff */
[----:B------:R-:W-:-:S04]  /*a360*/  SHF.R.U32.HI R5, RZ, 0x18, R0 ;  /* 0x00000018ff057819 */ /* 0x000fc80000011600 */
[----:B------:R-:W-:-:S04]  /*a370*/  LOP3.LUT R4, R4, R5, RZ, 0xfc, !PT ;  /* 0x0000000504047212 */ /* 0x000fc800078efcff */
[----:B------:R-:W-:Y:S02]  /*a380*/  PRMT R0, R4, 0x7610, R0 ;  /* 0x0000761004007816 */ /* 0x000fe40000000000 */
.L_x_37086:
[----:B------:R-:W-:Y:S05]  /*a390*/  BSYNC B0 ;  /* 0x0000000000007941 */ /* 0x000fea0003800000 */
.L_x_37085:
[----:B------:R0:W-:Y:S01]  /*a3a0*/  STG.E.U8 [R2.64], R0 ;  /* 0x0000000002007986 */ /* 0x0001e2000c101124 */
[----:B------:R-:W-:Y:S05]  /*a3b0*/  BRA `(.L_x_37062) ;  /* 0x0000030000007947 */ /* 0x000fea0003800000 */
.L_x_37079:
        /* <DEDUP_REMOVED lines=22> */
.L_x_37061:
        /* <DEDUP_REMOVED lines=20> */
.L_x_37089:
[----:B------:R-:W-:-:S04]  /*a660*/  PRMT R4, R23, 0x9910, RZ ;  /* 0x0000991017047816 */ /* 0x000fc800000000ff */
[----:B------:R-:W-:-:S05]  /*a670*/  SHF.R.S32.HI R5, RZ, 0x1f, R4 ;  /* 0x0000001fff057819 */ /* 0x000fca0000011404 */
[----:B------:R0:W-:Y:S01]  /*a680*/  STG.E.64 [R2.64], R4 ;  /* 0x0000000402007986 */ /* 0x0001e2000c101b24 */
[----:B------:R-:W-:Y:S05]  /*a690*/  BRA `(.L_x_37062) ;  /* 0x0000002000007947 */ /* 0x000fea0003800000 */
.L_x_37088:
[----:B------:R-:W-:-:S05]  /*a6a0*/  PRMT R5, R23, 0x9910, RZ ;  /* 0x0000991017057816 */ /* 0x000fca00000000ff */
[----:B------:R0:W-:Y:S02]  /*a6b0*/  STG.E [R2.64], R5 ;  /* 0x0000000502007986 */ /* 0x0001e4000c101924 */
.L_x_37062:
[----:B------:R-:W-:Y:S02]  /*a6c0*/  IADD3 R17, R17, 0x80, RZ ;  /* 0x0000008011117810 */ /* 0x000fe40007ffe0ff */
.L_x_37023:
[----:B------:R-:W-:Y:S05]  /*a6d0*/  BSYNC B6 ;  /* 0x0000000000067941 */ /* 0x000fea0003800000 */
.L_x_37022:
        /* <DEDUP_REMOVED lines=19> */
.L_x_37093:
[----:B------:R-:W-:Y:S01]  /*a810*/  STG.E.U8 [R2.64], R19 ;  /* 0x0000001302007986 */ /* 0x000fe2000c101124 */
[----:B------:R-:W-:Y:S05]  /*a820*/  EXIT ;  /* 0x000000000000794d */ /* 0x000fea0003800000 */
.L_x_37092:
        /* <DEDUP_REMOVED lines=10> */
.L_x_37096:
[----:B------:R-:W-:-:S05]  /*a8d0*/  PRMT R5, R19, 0x9910, RZ ;  /* 0x0000991013057816 */ /* 0x000fca00000000ff */
[----:B------:R-:W-:Y:S01]  /*a8e0*/  STG.E [R2.64], R5 ;  /* 0x0000000502007986 */ /* 0x000fe2000c101924 */
[----:B------:R-:W-:Y:S05]  /*a8f0*/  EXIT ;  /* 0x000000000000794d */ /* 0x000fea0003800000 */
.L_x_37095:
[----:B------:R-:W-:Y:S01]  /*a900*/  STG.E.U16 [R2.64], R19 ;  /* 0x0000001302007986 */ /* 0x000fe2000c101524 */
[----:B------:R-:W-:Y:S05]  /*a910*/  EXIT ;  /* 0x000000000000794d */ /* 0x000fea0003800000 */
.L_x_37091:
        /* <DEDUP_REMOVED lines=9> */
.L_x_37098:
[----:B------:R-:W0:Y:S02]  /*a9b0*/  I2F.S16 R0, R19 ;  /* 0x0000001300007306 */ /* 0x000e240000101400 */
[----:B0-----:R-:W-:-:S05]  /*a9c0*/  F2FP.PACK_AB R0, RZ, R0 ;  /* 0x00000000ff00723e */ /* 0x001fca00000000ff */
[----:B------:R-:W-:Y:S01]  /*a9d0*/  STG.E.U16 [R2.64], R0 ;  /* 0x0000000002007986 */ /* 0x000fe2000c101524 */
[----:B------:R-:W-:Y:S05]  /*a9e0*/  EXIT ;  /* 0x000000000000794d */ /* 0x000fea0003800000 */
.L_x_37097:
        /* <DEDUP_REMOVED lines=10> */
.L_x_37100:
[----:B------:R-:W0:Y:S02]  /*aa90*/  I2F.S16 R19, R19 ;  /* 0x0000001300137306 */ /* 0x000e240000101400 */
[----:B0-----:R-:W-:-:S04]  /*aaa0*/  F2FP.PACK_AB R5, RZ, R19 ;  /* 0x00000013ff05723e */ /* 0x001fc800000000ff */
[----:B------:R-:W-:-:S05]  /*aab0*/  PRMT R5, R5, 0x5410, RZ ;  /* 0x0000541005057816 */ /* 0x000fca00000000ff */
[----:B------:R-:W-:Y:S01]  /*aac0*/  STG.E [R2.64], R5 ;  /* 0x0000000502007986 */ /* 0x000fe2000c101924 */
[----:B------:R-:W-:Y:S05]  /*aad0*/  EXIT ;  /* 0x000000000000794d */ /* 0x000fea0003800000 */
.L_x_37099:
[----:B------:R-:W0:Y:S02]  /*aae0*/  I2F.F64.S16 R4, R19 ;  /* 0x0000001300047312 */ /* 0x000e240000101c00 */
[----:B0-----:R-:W-:Y:S01]  /*aaf0*/  STG.E.64 [R2.64], R4 ;  /* 0x0000000402007986 */ /* 0x001fe2000c101b24 */
[----:B------:R-:W-:Y:S05]  /*ab00*/  EXIT ;  /* 0x000000000000794d */ /* 0x000fea0003800000 */
.L_x_37090:
        /* <DEDUP_REMOVED lines=13> */
.L_x_37103:
[----:B------:R-:W0:Y:S01]  /*abe0*/  I2F.F64.S16 R4, R19 ;  /* 0x0000001300047312 */ /* 0x000e220000101c00 */
[----:B------:R-:W-:-:S05]  /*abf0*/  CS2R R6, SRZ ;  /* 0x0000000000067805 */ /* 0x000fca000001ff00 */
[----:B0-----:R-:W-:Y:S01]  /*ac00*/  STG.E.128 [R2.64], R4 ;  /* 0x0000000402007986 */ /* 0x001fe2000c101d24 */
[----:B------:R-:W-:Y:S05]  /*ac10*/  EXIT ;  /* 0x000000000000794d */ /* 0x000fea0003800000 */
.L_x_37102:
        /* <DEDUP_REMOVED lines=21> */
.L_x_37107:
[----:B------:R-:W-:Y:S05]  /*ad70*/  BSYNC B0 ;  /* 0x0000000000007941 */ /* 0x000fea0003800000 */
.L_x_37106:
[----:B------:R-:W-:-:S05]  /*ad80*/  LOP3.LUT R5, R0, R5, RZ, 0xfc, !PT ;  /* 0x0000000500057212 */ /* 0x000fca00078efcff */
[----:B------:R-:W-:Y:S01]  /*ad90*/  STG.E.U8 [R2.64], R5 ;  /* 0x0000000502007986 */ /* 0x000fe2000c101124 */
[----:B------:R-:W-:Y:S05]  /*ada0*/  EXIT ;  /* 0x000000000000794d */ /* 0x000fea0003800000 */
.L_x_37105:
        /* <DEDUP_REMOVED lines=13> */
.L_x_37109:
[----:B------:R-:W-:Y:S01]  /*ae80*/  IMAD.MOV.U32 R0, RZ, RZ, 0x7f ;  /* 0x0000007fff007424 */ /* 0x000fe200078e00ff */
[----:B------:R-:W-:-:S04]  /*ae90*/  ISETP.GT.U32.AND P0, PT, R4, 0x7f800000, PT ;  /* 0x7f8000000400780c */ /* 0x000fc80003f04070 */
[----:B------:R-:W-:-:S04]  /*aea0*/  SEL R0, R0, 0x7c, P0 ;  /* 0x0000007c00007807 */ /* 0x000fc80000000000 */
.L_x_37110:
[----:B------:R-:W-:Y:S05]  /*aeb0*/  BSYNC B0 ;  /* 0x0000000000007941 */ /* 0x000fea0003800000 */
.L_x_37108:
[----:B------:R-:W-:-:S04]  /*aec0*/  LOP3.LUT R4, R19, 0x80000000, RZ, 0xc0, !PT ;  /* 0x8000000013047812 */ /* 0x000fc800078ec0ff */
[----:B------:R-:W-:-:S04]  /*aed0*/  SHF.R.U32.HI R5, RZ, 0x18, R4 ;  /* 0x00000018ff057819 */ /* 0x000fc80000011604 */
[----:B------:R-:W-:-:S05]  /*aee0*/  LOP3.LUT R5, R0, R5, RZ, 0xfc, !PT ;  /* 0x0000000500057212 */ /* 0x000fca00078efcff */
[----:B------:R-:W-:Y:S01]  /*aef0*/  STG.E.U8 [R2.64], R5 ;  /* 0x0000000502007986 */ /* 0x000fe2000c101124 */
[----:B------:R-:W-:Y:S05]  /*af00*/  EXIT ;  /* 0x000000000000794d */ /* 0x000fea0003800000 */
.L_x_37104:
[----:B------:R-:W0:Y:S02]  /*af10*/  I2F.S16 R0, R19 ;  /* 0x0000001300007306 */ /* 0x000e240000101400 */
[----:B0-----:R-:W-:-:S05]  /*af20*/  F2FP.BF16.PACK_AB R0, RZ, R0 ;  /* 0x00000000ff00723e */ /* 0x001fca00000010ff */
[----:B------:R-:W-:Y:S01]  /*af30*/  STG.E.U16 [R2.64], R0 ;  /* 0x0000000002007986 */ /* 0x000fe2000c101524 */
[----:B------:R-:W-:Y:S05]  /*af40*/  EXIT ;  /* 0x000000000000794d */ /* 0x000fea0003800000 */
.L_x_37101:
        /* <DEDUP_REMOVED lines=10> */
.L_x_37113:
        /* <DEDUP_REMOVED lines=17> */
.L_x_37116:
[----:B------:R-:W-:-:S04]  /*b100*/  LOP3.LUT R0, R19, 0x80000000, RZ, 0xc0, !PT ;  /* 0x8000000013007812 */ /* 0x000fc800078ec0ff */
[----:B------:R-:W-:-:S04]  /*b110*/  SHF.R.U32.HI R5, RZ, 0x18, R0 ;  /* 0x00000018ff057819 */ /* 0x000fc80000011600 */
[----:B------:R-:W-:-:S04]  /*b120*/  LOP3.LUT R4, R4, R5, RZ, 0xfc, !PT ;  /* 0x0000000504047212 */ /* 0x000fc800078efcff */
[----:B------:R-:W-:Y:S02]  /*b130*/  PRMT R0, R4, 0x7610, R0 ;  /* 0x0000761004007816 */ /* 0x000fe40000000000 */
.L_x_37115:
[----:B------:R-:W-:Y:S05]  /*b140*/  BSYNC B0 ;  /* 0x0000000000007941 */ /* 0x000fea0003800000 */
.L_x_37114:
[----:B------:R-:W-:Y:S01]  /*b150*/  STG.E.U8 [R2.64], R0 ;  /* 0x0000000002007986 */ /* 0x000fe2000c101124 */
[----:B------:R-:W-:Y:S05]  /*b160*/  EXIT ;  /* 0x000000000000794d */ /* 0x000fea0003800000 */
.L_x_37112:
        /* <DEDUP_REMOVED lines=17> */
.L_x_37119:
[----:B------:R-:W-:-:S04]  /*b280*/  LOP3.LUT R0, R19, 0x80000000, RZ, 0xc0, !PT ;  /* 0x8000000013007812 */ /* 0x000fc800078ec0ff */
[----:B------:R-:W-:-:S04]  /*b290*/  SHF.R.U32.HI R5, RZ, 0x18, R0 ;  /* 0x00000018ff057819 */ /* 0x000fc80000011600 */
[----:B------:R-:W-:-:S04]  /*b2a0*/  LOP3.LUT R4, R4, R5, RZ, 0xfc, !PT ;  /* 0x0000000504047212 */ /* 0x000fc800078efcff */
[----:B------:R-:W-:Y:S02]  /*b2b0*/  PRMT R0, R4, 0x7610, R0 ;  /* 0x0000761004007816 */ /* 0x000fe40000000000 */
.L_x_37118:
[----:B------:R-:W-:Y:S05]  /*b2c0*/  BSYNC B0 ;  /* 0x0000000000007941 */ /* 0x000fea0003800000 */
.L_x_37117:
[----:B------:R-:W-:Y:S01]  /*b2d0*/  STG.E.U8 [R2.64], R0 ;  /* 0x0000000002007986 */ /* 0x000fe2000c101124 */
[----:B------:R-:W-:Y:S05]  /*b2e0*/  EXIT ;  /* 0x000000000000794d */ /* 0x000fea0003800000 */
.L_x_37111:
        /* <DEDUP_REMOVED lines=22> */
.L_x_37094:
        /* <DEDUP_REMOVED lines=20> */
.L_x_37121:
[----:B------:R-:W-:-:S04]  /*b590*/  PRMT R4, R19, 0x9910, RZ ;  /* 0x0000991013047816 */ /* 0x000fc800000000ff */
[----:B------:R-:W-:-:S05]  /*b5a0*/  SHF.R.S32.HI R5, RZ, 0x1f, R4 ;  /* 0x0000001fff057819 */ /* 0x000fca0000011404 */
[----:B------:R-:W-:Y:S01]  /*b5b0*/  STG.E.64 [R2.64], R4 ;  /* 0x0000000402007986 */ /* 0x000fe2000c101b24 */
[----:B------:R-:W-:Y:S05]  /*b5c0*/  EXIT ;  /* 0x000000000000794d */ /* 0x000fea0003800000 */
.L_x_37120:
[----:B------:R-:W-:-:S05]  /*b5d0*/  PRMT R5, R19, 0x9910, RZ ;  /* 0x0000991013057816 */ /* 0x000fca00000000ff */
[----:B------:R-:W-:Y:S01]  /*b5e0*/  STG.E [R2.64], R5 ;  /* 0x0000000502007986 */ /* 0x000fe2000c101924 */
[----:B------:R-:W-:Y:S05]  /*b5f0*/  EXIT ;  /* 0x000000000000794d */ /* 0x000fea0003800000 */
.L_x_37122:
        /* <DEDUP_REMOVED lines=16> */
.L_x_40297:


//--------------------- .text._ZN2at6native18elementwise_kernelILi128ELi4EZNS0_22gpu_kernel_impl_nocastINS0_13BinaryFunctorIaaaZZZNS0_19maximum_kernel_cudaERNS_18TensorIteratorBaseEENKUlvE_clEvENKUlvE0_clEvEUlaaE_EEEEvS5_RKT_EUliE_EEviT1_ --------------------------
	.section	.text._ZN2at6native18elementwise_kernelILi128ELi4EZNS0_22gpu_kernel_impl_nocastINS0_13BinaryFunctorIaaaZZZNS0_19maximum_kernel_cudaERNS_18TensorIteratorBaseEENKUlvE_clEvENKUlvE0_clEvEUlaaE_EEEEvS5_RKT_EUliE_EEviT1_,"ax",@progbits
	.sectioninfo	@"SHI_REGISTERS=12"
	.align	128
        .global         _ZN2at6native18elementwise_kernelILi128ELi4EZNS0_22gpu_kernel_impl_nocastINS0_13BinaryFunctorIaaaZZZNS0_19maximum_kernel_cudaERNS_18TensorIteratorBaseEENKUlvE_clEvENKUlvE0_clEvEUlaaE_EEEEvS5_RKT_EUliE_EEviT1_
        .type           _ZN2at6native18elementwise_kernelILi128ELi4EZNS0_22gpu_kernel_impl_nocastINS0_13BinaryFunctorIaaaZZZNS0_19maximum_kernel_cudaERNS_18TensorIteratorBaseEENKUlvE_clEvENKUlvE0_clEvEUlaaE_EEEEvS5_RKT_EUliE_EEviT1_,@function
        .size           _ZN2at6native18elementwise_kernelILi128ELi4EZNS0_22gpu_kernel_impl_nocastINS0_13BinaryFunctorIaaaZZZNS0_19maximum_kernel_cudaERNS_18TensorIteratorBaseEENKUlvE_clEvENKUlvE0_clEvEUlaaE_EEEEvS5_RKT_EUliE_EEviT1_,(.L_x_40298 - _ZN2at6native18elementwise_kernelILi128ELi4EZNS0_22gpu_kernel_impl_nocastINS0_13BinaryFunctorIaaaZZZNS0_19maximum_kernel_cudaERNS_18TensorIteratorBaseEENKUlvE_clEvENKUlvE0_clEvEUlaaE_EEEEvS5_RKT_EUliE_EEviT1_)
        .other          _ZN2at6native18elementwise_kernelILi128ELi4EZNS0_22gpu_kernel_impl_nocastINS0_13BinaryFunctorIaaaZZZNS0_19maximum_kernel_cudaERNS_18TensorIteratorBaseEENKUlvE_clEvENKUlvE0_clEvEUlaaE_EEEEvS5_RKT_EUliE_EEviT1_,@"STO_CUDA_ENTRY STV_DEFAULT"
_ZN2at6native18elementwise_kernelILi128ELi4EZNS0_22gpu_kernel_impl_nocastINS0_13BinaryFunctorIaaaZZZNS0_19maximum_kernel_cudaERNS_18TensorIteratorBaseEENKUlvE_clEvENKUlvE0_clEvEUlaaE_EEEEvS5_RKT_EUliE_EEviT1_:
.text._ZN2at6native18elementwise_kernelILi128ELi4EZNS0_22gpu_kernel_impl_nocastINS0_13BinaryFunctorIaaaZZZNS0_19maximum_kernel_cudaERNS_18TensorIteratorBaseEENKUlvE_clEvENKUlvE0_clEvEUlaaE_EEEEvS5_RKT_EUliE_EEviT1_:
        /* <DEDUP_REMOVED lines=261> */
.L_x_37125:
        /* <DEDUP_REMOVED lines=9> */
[----:B--2---:R-:W-:-:S05]  /*10e0*/  IMNMX R9, R4, R7, !PT ;  /* 0x0000000704097217 */ /* 0x004fca0007800200 */
[----:B------:R0:W-:Y:S02]  /*10f0*/  STG.E.U8 [R2.64], R9 ;  /* 0x0000000902007986 */ /* 0x0001e4000c101104 */
.L_x_37124:
[----:B------:R-:W-:Y:S05]  /*1100*/  BSYNC B0 ;  /* 0x0000000000007941 */ /* 0x000fea0003800000 */
.L_x_37123:
        /* <DEDUP_REMOVED lines=256> */
.L_x_37128:
        /* <DEDUP_REMOVED lines=10> */
[----:B--2---:R-:W-:-:S05]  /*21b0*/  IMNMX R9, R4, R7, !PT ;  /* 0x0000000704097217 */ /* 0x004fca0007800200 */
        /* <DEDUP_REMOVED lines=255> */
.L_x_37129:
        /* <DEDUP_REMOVED lines=11> */
.L_x_37127:
[----:B------:R-:W-:Y:S05]  /*3260*/  BSYNC B0 ;  /* 0x0000000000007941 */ /* 0x000fea0003800000 */
.L_x_37126:
        /* <DEDUP_REMOVED lines=255> */
.L_x_37130:
        /* <DEDUP_REMOVED lines=8> */
[----:B--2---:R-:W-:-:S05]  /*42e0*/  IMNMX R9, R4, R7, !PT ;  /* 0x0000000704097217 */ /* 0x004fca0007800200 */
[----:B------:R-:W-:Y:S01]  /*42f0*/  STG.E.U8 [R2.64], R9 ;  /* 0x0000000902007986 */ /* 0x000fe2000c101104 */
[----:B------:R-:W-:Y:S05]  /*4300*/  EXIT ;  /* 0x000000000000794d */ /* 0x000fea0003800000 */
.L_x_37131:
        /* <DEDUP_REMOVED lines=15> */
.L_x_40298:


//--------------------- .text._ZN2at6native27unrolled_elementwise_kernelINS0_13BinaryFunctorIaaaZZZNS0_19maximum_kernel_cudaERNS_18TensorIteratorBaseEENKUlvE_clEvENKUlvE0_clEvEUlaaE_EESt5arrayIPcLm3EELi4E23TrivialOffsetCalculatorILi2EjESC_ILi1EjENS0_6memory15LoadWithoutCastENSF_16StoreWithoutCastEEEviT_T0_T2_T3_T4_T5_ --------------------------
	.section	.text._ZN2at6native27unrolled_elementwise_kernelINS0_13BinaryFunctorIaaaZZZNS0_19maximum_kernel_cudaERNS_18TensorIteratorBaseEENKUlvE_clEvENKUlvE0_clEvEUlaaE_EESt5arrayIPcLm3EELi4E23TrivialOffsetCalculatorILi2EjESC_ILi1EjENS0_6memory15LoadWithoutCastENSF_16StoreWithoutCastEEEviT_T0_T2_T3_T4_T5_,"ax",@progbits
	.sectioninfo	@"SHI_REGISTERS=24"
	.align	128
        .global         _ZN2at6native27unrolled_elementwise_kernelINS0_13BinaryFunctorIaaaZZZNS0_19maximum_kernel_cudaERNS_18TensorIteratorBaseEENKUlvE_clEvENKUlvE0_clEvEUlaaE_EESt5arrayIPcLm3EELi4E23TrivialOffsetCalculatorILi2EjESC_ILi1EjENS0_6memory15LoadWithoutCastENSF_16StoreWithoutCastEEEviT_T0_T2_T3_T4_T5_
        .type           _ZN2at6native27unrolled_elementwise_kernelINS0_13BinaryFunctorIaaaZZZNS0_19maximum_kernel_cudaERNS_18TensorIteratorBaseEENKUlvE_clEvENKUlvE0_clEvEUlaaE_EESt5arrayIPcLm3EELi4E23TrivialOffsetCalculatorILi2EjESC_ILi1EjENS0_6memory15LoadWithoutCastENSF_16StoreWithoutCastEEEviT_T0_T2_T3_T4_T5_,@function
        .size           _ZN2at6native27unrolled_elementwise_kernelINS0_13BinaryFunctorIaaaZZZNS0_19maximum_kernel_cudaERNS_18TensorIteratorBaseEENKUlvE_clEvENKUlvE0_clEvEUlaaE_EESt5arrayIPcLm3EELi4E23TrivialOffsetCalculatorILi2EjESC_ILi1EjENS0_6memory15LoadWithoutCastENSF_16StoreWithoutCastEEEviT_T0_T2_T3_T4_T5_,(.L_x_40299 - _ZN2at6native27unrolled_elementwise_kernelINS0_13BinaryFunctorIaaaZZZNS0_19maximum_kernel_cudaERNS_18TensorIteratorBaseEENKUlvE_clEvENKUlvE0_clEvEUlaaE_EESt5arrayIPcLm3EELi4E23TrivialOffsetCalculatorILi2EjESC_ILi1EjENS0_6memory15LoadWithoutCastENSF_16StoreWithoutCastEEEviT_T0_T2_T3_T4_T5_)
        .other          _ZN2at6native27unrolled_elementwise_kernelINS0_13BinaryFunctorIaaaZZZNS0_19maximum_kernel_cudaERNS_18TensorIteratorBaseEENKUlvE_clEvENKUlvE0_clEvEUlaaE_EESt5arrayIPcLm3EELi4E23TrivialOffsetCalculatorILi2EjESC_ILi1EjENS0_6memory15LoadWithoutCastENSF_16StoreWithoutCastEEEviT_T0_T2_T3_T4_T5_,@"STO_CUDA_ENTRY STV_DEFAULT"
_ZN2at6native27unrolled_elementwise_kernelINS0_13BinaryFunctorIaaaZZZNS0_19maximum_kernel_cudaERNS_18TensorIteratorBaseEENKUlvE_clEvENKUlvE0_clEvEUlaaE_EESt5arrayIPcLm3EELi4E23TrivialOffsetCalculatorILi2EjESC_ILi1EjENS0_6memory15LoadWithoutCastENSF_16StoreWithoutCastEEEviT_T0_T2_T3_T4_T5_:
.text._ZN2at6native27unrolled_elementwise_kernelINS0_13BinaryFunctorIaaaZZZNS0_19maximum_kernel_cudaERNS_18TensorIteratorBaseEENKUlvE_clEvENKUlvE0_clEvEUlaaE_EESt5arrayIPcLm3EELi4E23TrivialOffsetCalculatorILi2EjESC_ILi1EjENS0_6memory15LoadWithoutCastENSF_16StoreWithoutCastEEEviT_T0_T2_T3_T4_T5_:
        /* <DEDUP_REMOVED lines=56> */
[----:B--2---:R-:W-:-:S05]  /*0380*/  IMNMX R3, R4, R3, !PT ;  /* 0x0000000304037217 */ /* 0x004fca0007800200 */
[----:B------:R0:W-:Y:S01]  /*0390*/  @!P0 STG.E.U8 [R12.64], R3 ;  /* 0x000000030c008986 */ /* 0x0001e2000c101104 */
[----:B---3--:R-:W-:Y:S02]  /*03a0*/  IMNMX R21, R11, R6, !PT ;  /* 0x000000060b157217 */ /* 0x008fe40007800200 */
[----:B------:R-:W-:-:S03]  /*03b0*/  IMNMX R9, R10, R9, !PT ;  /* 0x000000090a097217 */ /* 0x000fc60007800200 */
        /* <DEDUP_REMOVED lines=12> */
.L_x_37133:
[----:B0-----:R-:W-:Y:S05]  /*0480*/  BSYNC B0 ;  /* 0x0000000000007941 */ /* 0x001fea0003800000 */
.L_x_37132:
[----:B------:R-:W-:-:S13]  /*0490*/  ISETP.GE.AND P0, PT, R19, R2, PT ;  /* 0x000000021300720c */ /* 0x000fda0003f06270 */
[----:B------:R-:W-:Y:S05]  /*04a0*/  @P0 EXIT ;  /* 0x000000000000094d */ /* 0x000fea0003800000 */
[----:B------:R-:W-:Y:S01]  /*04b0*/  IMAD R0, R0, 0x200, R19 ;  /* 0x0000020000007824 */ /* 0x000fe200078e0213 */
[----:B-----5:R-:W-:-:S04]  /*04c0*/  IMNMX R7, R7, R8, !PT ;  /* 0x0000000807077217 */ /* 0x020fc80007800200 */
[----:B------:R-:W-:-:S05]  /*04d0*/  IADD3 R2, P0, R0, c[0x0][0x168], RZ ;  /* 0x00005a0000027a10 */ /* 0x000fca0007f1e0ff */
[----:B------:R-:W-:-:S05]  /*04e0*/  IMAD.X R3, RZ, RZ, c[0x0][0x16c], P0 ;  /* 0x00005b00ff037624 */ /* 0x000fca00000e06ff */
[----:B------:R-:W-:Y:S01]  /*04f0*/  STG.E.U8 [R2.64], R7 ;  /* 0x0000000702007986 */ /* 0x000fe2000c101104 */
[----:B------:R-:W-:Y:S05]  /*0500*/  EXIT ;  /* 0x000000000000794d */ /* 0x000fea0003800000 */
.L_x_37134:
        /* <DEDUP_REMOVED lines=15> */
.L_x_40299:


//--------------------- .text._ZN2at6native29vectorized_elementwise_kernelILi2ENS0_13BinaryFunctorIaaaZZZNS0_19maximum_kernel_cudaERNS_18TensorIteratorBaseEENKUlvE_clEvENKUlvE0_clEvEUlaaE_EESt5arrayIPcLm3EEEEviT0_T1_ --------------------------
	.section	.text._ZN2at6native29vectorized_elementwise_kernelILi2ENS0_13BinaryFunctorIaaaZZZNS0_19maximum_kernel_cudaERNS_18TensorIteratorBaseEENKUlvE_clEvENKUlvE0_clEvEUlaaE_EESt5arrayIPcLm3EEEEviT0_T1_,"ax",@progbits
	.sectioninfo	@"SHI_REGISTERS=32"
	.align	128
        .global         _ZN2at6native29vectorized_elementwise_kernelILi2ENS0_13BinaryFunctorIaaaZZZNS0_19maximum_kernel_cudaERNS_18TensorIteratorBaseEENKUlvE_clEvENKUlvE0_clEvEUlaaE_EESt5arrayIPcLm3EEEEviT0_T1_
        .type           _ZN2at6native29vectorized_elementwise_kernelILi2ENS0_13BinaryFunctorIaaaZZZNS0_19maximum_kernel_cudaERNS_18TensorIteratorBaseEENKUlvE_clEvENKUlvE0_clEvEUlaaE_EESt5arrayIPcLm3EEEEviT0_T1_,@function
        .size           _ZN2at6native29vectorized_elementwise_kernelILi2ENS0_13BinaryFunctorIaaaZZZNS0_19maximum_kernel_cudaERNS_18TensorIteratorBaseEENKUlvE_clEvENKUlvE0_clEvEUlaaE_EESt5arrayIPcLm3EEEEviT0_T1_,(.L_x_40300 - _ZN2at6native29vectorized_elementwise_kernelILi2ENS0_13BinaryFunctorIaaaZZZNS0_19maximum_kernel_cudaERNS_18TensorIteratorBaseEENKUlvE_clEvENKUlvE0_clEvEUlaaE_EESt5arrayIPcLm3EEEEviT0_T1_)
        .other          _ZN2at6native29vectorized_elementwise_kernelILi2ENS0_13BinaryFunctorIaaaZZZNS0_19maximum_kernel_cudaERNS_18TensorIteratorBaseEENKUlvE_clEvENKUlvE0_clEvEUlaaE_EESt5arrayIPcLm3EEEEviT0_T1_,@"STO_CUDA_ENTRY STV_DEFAULT"
_ZN2at6native29vectorized_elementwise_kernelILi2ENS0_13BinaryFunctorIaaaZZZNS0_19maximum_kernel_cudaERNS_18TensorIteratorBaseEENKUlvE_clEvENKUlvE0_clEvEUlaaE_EESt5arrayIPcLm3EEEEviT0_T1_:
.text._ZN2at6native29vectorized_elementwise_kernelILi2ENS0_13BinaryFunctorIaaaZZZNS0_19maximum_kernel_cudaERNS_18TensorIteratorBaseEENKUlvE_clEvENKUlvE0_clEvEUlaaE_EESt5arrayIPcLm3EEEEviT0_T1_:
        /* <DEDUP_REMOVED lines=39> */
[----:B------:R-:W-:Y:S02]  /*0270*/  IMNMX R0, R0, R9, !PT ;  /* 0x0000000900007217 */ /* 0x000fe40007800200 */
[----:B------:R-:W-:Y:S02]  /*0280*/  IMNMX R9, R8, R11, !PT ;  /* 0x0000000b08097217 */ /* 0x000fe40007800200 */
[----:B------:R-:W-:-:S02]  /*0290*/  IMNMX R8, R10, R13, !PT ;  /* 0x0000000d0a087217 */ /* 0x000fc40007800200 */
[----:B------:R-:W-:Y:S02]  /*02a0*/  IMNMX R11, R12, R15, !PT ;  /* 0x0000000f0c0b7217 */ /* 0x000fe40007800200 */
        /* <DEDUP_REMOVED lines=15> */
[----:B------:R-:W-:Y:S02]  /*03a0*/  IMNMX R4, R4, R5, !PT ;  /* 0x0000000504047217 */ /* 0x000fe40007800200 */
[----:B------:R-:W-:Y:S02]  /*03b0*/  IMNMX R7, R6, R7, !PT ;  /* 0x0000000706077217 */ /* 0x000fe40007800200 */
[----:B------:R-:W-:Y:S02]  /*03c0*/  IMNMX R10, R10, R13, !PT ;  /* 0x0000000d0a0a7217 */ /* 0x000fe40007800200 */
[----:B------:R-:W-:Y:S02]  /*03d0*/  IMNMX R15, R12, R15, !PT ;  /* 0x0000000f0c0f7217 */ /* 0x000fe40007800200 */
        /* <DEDUP_REMOVED lines=9> */
.L_x_37135:
        /* <DEDUP_REMOVED lines=89> */
[----:B--2---:R-:W-:-:S05]  /*0a00*/  IMNMX R25, R22, R25, !PT ;  /* 0x0000001916197217 */ /* 0x004fca0007800200 */
[----:B------:R0:W-:Y:S01]  /*0a10*/  @!P0 STG.E.U8 [R12.64], R25 ;  /* 0x000000190c008986 */ /* 0x0001e2000c101104 */
[----:B------:R-:W-:Y:S02]  /*0a20*/  ISETP.GE.AND P0, PT, R3, R2, PT ;  /* 0x000000020300720c */ /* 0x000fe40003f06270 */
[----:B----4-:R-:W-:Y:S02]  /*0a30*/  IMNMX R23, R10, R23, !PT ;  /* 0x000000170a177217 */ /* 0x010fe40007800200 */
[----:B------:R-:W-:Y:S02]  /*0a40*/  IMNMX R11, R11, R4, !PT ;  /* 0x000000040b0b7217 */ /* 0x000fe40007800200 */
[----:B------:R-:W-:Y:S02]  /*0a50*/  IMNMX R15, R8, R5, !PT ;  /* 0x00000005080f7217 */ /* 0x000fe40007800200 */
[----:B-----5:R-:W-:Y:S02]  /*0a60*/  IMNMX R9, R9, R6, !PT ;  /* 0x0000000609097217 */ /* 0x020fe40007800200 */
[----:B------:R-:W-:-:S02]  /*0a70*/  IMNMX R7, R24, R7, !PT ;  /* 0x0000000718077217 */ /* 0x000fc40007800200 */
[----:B---3--:R-:W-:Y:S02]  /*0a80*/  IMNMX R26, R27, R26, !PT ;  /* 0x0000001a1b1a7217 */ /* 0x008fe40007800200 */
[----:B------:R-:W-:Y:S01]  /*0a90*/  IMNMX R28, R29, R28, !PT ;  /* 0x0000001c1d1c7217 */ /* 0x000fe20007800200 */
        /* <DEDUP_REMOVED lines=13> */
.L_x_37138:
[----:B0-----:R-:W-:-:S13]  /*0b70*/  ISETP.GE.AND P0, PT, R3, R2, PT ;  /* 0x000000020300720c */ /* 0x001fda0003f06270 */
[----:B------:R-:W-:Y:S05]  /*0b80*/  @P0 BRA `(.L_x_37140) ;  /* 0x000000c000000947 */ /* 0x000fea0003800000 */
[----:B------:R-:W-:Y:S01]  /*0b90*/  IMAD.IADD R4, R0, 0x1, R3 ;  /* 0x0000000100047824 */ /* 0x000fe200078e0203 */
[----:B------:R-:W-:-:S04]  /*0ba0*/  IADD3 R3, R3, 0x80, RZ ;  /* 0x0000008003037810 */ /* 0x000fc80007ffe0ff */
[----:B------:R-:W-:-:S05]  /*0bb0*/  IADD3 R4, P0, R4, c[0x0][0x168], RZ ;  /* 0x00005a0004047a10 */ /* 0x000fca0007f1e0ff */
[----:B------:R-:W-:-:S05]  /*0bc0*/  IMAD.X R5, RZ, RZ, c[0x0][0x16c], P0 ;  /* 0x00005b00ff057624 */ /* 0x000fca00000e06ff */
[----:B------:R0:W-:Y:S03]  /*0bd0*/  STG.E.U8 [R4.64], R15 ;  /* 0x0000000f04007986 */ /* 0x0001e6000c101104 */
.L_x_37139:
[----:B------:R-:W-:-:S13]  /*0be0*/  ISETP.GE.AND P0, PT, R3, R2, PT ;  /* 0x000000020300720c */ /* 0x000fda0003f06270 */
[----:B------:R-:W-:Y:S05]  /*0bf0*/  @P0 BRA `(.L_x_37141) ;  /* 0x000000d000000947 */ /* 0x000fea0003800000 */
[----:B0-----:R-:W-:Y:S01]  /*0c00*/  IMAD.IADD R4, R0, 0x1, R3 ;  /* 0x0000000100047824 */ /* 0x001fe200078e0203 */
[----:B------:R-:W-:-:S04]  /*0c10*/  IADD3 R3, R3, 0x80, RZ ;  /* 0x0000008003037810 */ /* 0x000fc80007ffe0ff */
[----:B------:R-:W-:-:S05]  /*0c20*/  IADD3 R4, P0, R4, c[0x0][0x168], RZ ;  /* 0x00005a0004047a10 */ /* 0x000fca0007f1e0ff */
[----:B------:R-:W-:-:S05]  /*0c30*/  IMAD.X R5, RZ, RZ, c[0x0][0x16c], P0 ;  /* 0x00005b00ff057624 */ /* 0x000fca00000e06ff */
[----:B------:R0:W-:Y:S03]  /*0c40*/  STG.E.U8 [R4.64], R9 ;  /* 0x0000000904007986 */ /* 0x0001e6000c101104 */
.L_x_37140:
        /* <DEDUP_REMOVED lines=8> */
.L_x_37141:
[----:B------:R-:W-:Y:S05]  /*0cd0*/  BSYNC B1 ;  /* 0x0000000000017941 */ /* 0x000fea0003800000 */
.L_x_37137:
[----:B------:R-:W-:-:S13]  /*0ce0*/  ISETP.GE.AND P0, PT, R3, R2, PT ;  /* 0x000000020300720c */ /* 0x000fda0003f06270 */
[----:B0-----:R-:W-:Y:S01]  /*0cf0*/  @!P0 IMAD.IADD R4, R0, 0x1, R3 ;  /* 0x0000000100048824 */ /* 0x001fe200078e0203 */
[----:B------:R-:W-:-:S04]  /*0d00*/  @!P0 IADD3 R3, R3, 0x80, RZ ;  /* 0x0000008003038810 */ /* 0x000fc80007ffe0ff */
[----:B------:R-:W-:-:S05]  /*0d10*/  @!P0 IADD3 R4, P1, R4, c[0x0][0x168], RZ ;  /* 0x00005a0004048a10 */ /* 0x000fca0007f3e0ff */
[----:B------:R-:W-:-:S05]  /*0d20*/  @!P0 IMAD.X R5, RZ, RZ, c[0x0][0x16c], P1 ;  /* 0x00005b00ff058624 */ /* 0x000fca00008e06ff */
[----:B------:R0:W-:Y:S03]  /*0d30*/  @!P0 STG.E.U8 [R4.64], R26 ;  /* 0x0000001a04008986 */ /* 0x0001e6000c101104 */
.L_x_37142:
[----:B------:R-:W-:Y:S05]  /*0d40*/  BSYNC B0 ;  /* 0x0000000000007941 */ /* 0x000fea0003800000 */
.L_x_37136:
        /* <DEDUP_REMOVED lines=8> */
.L_x_37143:
        /* <DEDUP_REMOVED lines=11> */
.L_x_40300:


//--------------------- .text._ZN2at6native29vectorized_elementwise_kernelILi4ENS0_13BinaryFunctorIaaaZZZNS0_19maximum_kernel_cudaERNS_18TensorIteratorBaseEENKUlvE_clEvENKUlvE0_clEvEUlaaE_EESt5arrayIPcLm3EEEEviT0_T1_ --------------------------
	.section	.text._ZN2at6native29vectorized_elementwise_kernelILi4ENS0_13BinaryFunctorIaaaZZZNS0_19maximum_kernel_cudaERNS_18TensorIteratorBaseEENKUlvE_clEvENKUlvE0_clEvEUlaaE_EESt5arrayIPcLm3EEEEviT0_T1_,"ax",@progbits
	.sectioninfo	@"SHI_REGISTERS=32"
	.align	128
        .global         _ZN2at6native29vectorized_elementwise_kernelILi4ENS0_13BinaryFunctorIaaaZZZNS0_19maximum_kernel_cudaERNS_18TensorIteratorBaseEENKUlvE_clEvENKUlvE0_clEvEUlaaE_EESt5arrayIPcLm3EEEEviT0_T1_
        .type           _ZN2at6native29vectorized_elementwise_kernelILi4ENS0_13BinaryFunctorIaaaZZZNS0_19maximum_kernel_cudaERNS_18TensorIteratorBaseEENKUlvE_clEvENKUlvE0_clEvEUlaaE_EESt5arrayIPcLm3EEEEviT0_T1_,@function
        .size           _ZN2at6native29vectorized_elementwise_kernelILi4ENS0_13BinaryFunctorIaaaZZZNS0_19maximum_kernel_cudaERNS_18TensorIteratorBaseEENKUlvE_clEvENKUlvE0_clEvEUlaaE_EESt5arrayIPcLm3EEEEviT0_T1_,(.L_x_40301 - _ZN2at6native29vectorized_elementwise_kernelILi4ENS0_13BinaryFunctorIaaaZZZNS0_19maximum_kernel_cudaERNS_18TensorIteratorBaseEENKUlvE_clEvENKUlvE0_clEvEUlaaE_EESt5arrayIPcLm3EEEEviT0_T1_)
        .other          _ZN2at6native29vectorized_elementwise_kernelILi4ENS0_13BinaryFunctorIaaaZZZNS0_19maximum_kernel_cudaERNS_18TensorIteratorBaseEENKUlvE_clEvENKUlvE0_clEvEUlaaE_EESt5arrayIPcLm3EEEEviT0_T1_,@"STO_CUDA_ENTRY STV_DEFAULT"
_ZN2at6native29vectorized_elementwise_kernelILi4ENS0_13BinaryFunctorIaaaZZZNS0_19maximum_kernel_cudaERNS_18TensorIteratorBaseEENKUlvE_clEvENKUlvE0_clEvEUlaaE_EESt5arrayIPcLm3EEEEviT0_T1_:
.text._ZN2at6native29vectorized_elementwise_kernelILi4ENS0_13BinaryFunctorIaaaZZZNS0_19maximum_kernel_cudaERNS_18TensorIteratorBaseEENKUlvE_clEvENKUlvE0_clEvEUlaaE_EESt5arrayIPcLm3EEEEviT0_T1_:
        /* <DEDUP_REMOVED lines=31> */
[----:B------:R-:W-:Y:S02]  /*01f0*/  IMNMX R4, R4, R9, !PT ;  /* 0x0000000904047217 */ /* 0x000fe40007800200 */
[----:B------:R-:W-:Y:S02]  /*0200*/  IMNMX R11, R12, R11, !PT ;  /* 0x0000000b0c0b7217 */ /* 0x000fe40007800200 */
[----:B------:R-:W-:Y:S02]  /*0210*/  IMNMX R13, R8, R13, !PT ;  /* 0x0000000d080d7217 */ /* 0x000fe40007800200 */
[----:B------:R-:W-:-:S02]  /*0220*/  PRMT R8, R3, 0xaaa2, RZ ;  /* 0x0000aaa203087816 */ /* 0x000fc400000000ff */
[----:B------:R-:W-:Y:S02]  /*0230*/  PRMT R12, R6, 0xaaa2, RZ ;  /* 0x0000aaa2060c7816 */ /* 0x000fe400000000ff */
[----:B------:R-:W-:Y:S02]  /*0240*/  PRMT R9, R5, 0xaaa2, RZ ;  /* 0x0000aaa205097816 */ /* 0x000fe400000000ff */
[----:B------:R-:W-:Y:S02]  /*0250*/  PRMT R17, R7, 0xaaa2, RZ ;  /* 0x0000aaa207117816 */ /* 0x000fe400000000ff */
[----:B------:R-:W-:Y:S02]  /*0260*/  IMNMX R10, R10, R15, !PT ;  /* 0x0000000f0a0a7217 */ /* 0x000fe40007800200 */
[----:B------:R-:W-:Y:S02]  /*0270*/  PRMT R11, R11, 0x7604, R4 ;  /* 0x000076040b0b7816 */ /* 0x000fe40000000004 */
[----:B------:R-:W-:-:S02]  /*0280*/  IADD3 R4, P0, R0, c[0x0][0x168], RZ ;  /* 0x00005a0000047a10 */ /* 0x000fc40007f1e0ff */
[----:B------:R-:W-:Y:S02]  /*0290*/  PRMT R0, R3, 0xbbb3, RZ ;  /* 0x0000bbb303007816 */ /* 0x000fe400000000ff */
[----:B------:R-:W-:Y:S02]  /*02a0*/  IMNMX R8, R8, R9, !PT ;  /* 0x0000000908087217 */ /* 0x000fe40007800200 */
[----:B------:R-:W-:Y:S02]  /*02b0*/  IMNMX R12, R12, R17, !PT ;  /* 0x000000110c0c7217 */ /* 0x000fe40007800200 */
[----:B------:R-:W-:Y:S02]  /*02c0*/  PRMT R13, R10, 0x7604, R13 ;  /* 0x000076040a0d7816 */ /* 0x000fe4000000000d */
[----:B------:R-:W-:Y:S02]  /*02d0*/  PRMT R3, R5, 0xbbb3, RZ ;  /* 0x0000bbb305037816 */ /* 0x000fe400000000ff */
[----:B------:R-:W-:-:S02]  /*02e0*/  PRMT R6, R6, 0xbbb3, RZ ;  /* 0x0000bbb306067816 */ /* 0x000fc400000000ff */
[----:B------:R-:W-:Y:S01]  /*02f0*/  PRMT R7, R7, 0xbbb3, RZ ;  /* 0x0000bbb307077816 */ /* 0x000fe200000000ff */
[----:B------:R-:W-:Y:S01]  /*0300*/  IMAD.X R5, RZ, RZ, c[0x0][0x16c], P0 ;  /* 0x00005b00ff057624 */ /* 0x000fe200000e06ff */
[----:B------:R-:W-:Y:S02]  /*0310*/  IMNMX R0, R0, R3, !PT ;  /* 0x0000000300007217 */ /* 0x000fe40007800200 */
[----:B------:R-:W-:Y:S02]  /*0320*/  PRMT R11, R8, 0x7054, R11 ;  /* 0x00007054080b7816 */ /* 0x000fe4000000000b */
[----:B------:R-:W-:Y:S02]  /*0330*/  IMNMX R6, R6, R7, !PT ;  /* 0x0000000706067217 */ /* 0x000fe40007800200 */
[----:B------:R-:W-:Y:S01]  /*0340*/  PRMT R13, R12, 0x7054, R13 ;  /* 0x000070540c0d7816 */ /* 0x000fe2000000000d */
[----:B------:R-:W-:Y:S01]  /*0350*/  IMAD.WIDE R4, R2, 0x4, R4 ;  /* 0x0000000402047825 */ /* 0x000fe200078e0204 */
[----:B------:R-:W-:-:S02]  /*0360*/  PRMT R11, R0, 0x654, R11 ;  /* 0x00000654000b7816 */ /* 0x000fc4000000000b */
[----:B------:R-:W-:-:S03]  /*0370*/  PRMT R13, R6, 0x654, R13 ;  /* 0x00000654060d7816 */ /* 0x000fc6000000000d */
[----:B------:R-:W-:Y:S04]  /*0380*/  STG.E [R4.64], R11 ;  /* 0x0000000b04007986 */ /* 0x000fe8000c101904 */
[----:B------:R-:W-:Y:S01]  /*0390*/  STG.E [R4.64+0x200], R13 ;  /* 0x0002000d04007986 */ /* 0x000fe2000c101904 */
[----:B------:R-:W-:Y:S05]  /*03a0*/  EXIT ;  /* 0x000000000000794d */ /* 0x000fea0003800000 */
.L_x_37144:
        /* <DEDUP_REMOVED lines=112> */
.L_x_37147:
[----:B0-----:R-:W-:-:S13]  /*0ab0*/  ISETP.GE.AND P0, PT, R3, R2, PT ;  /* 0x000000020300720c */ /* 0x001fda0003f06270 */
[----:B------:R-:W-:Y:S05]  /*0ac0*/  @P0 BRA `(.L_x_37149) ;  /* 0x000000c000000947 */ /* 0x000fea0003800000 */
[----:B------:R-:W-:Y:S01]  /*0ad0*/  IMAD.IADD R4, R0, 0x1, R3 ;  /* 0x0000000100047824 */ /* 0x000fe200078e0203 */
[----:B------:R-:W-:-:S04]  /*0ae0*/  IADD3 R3, R3, 0x80, RZ ;  /* 0x0000008003037810 */ /* 0x000fc80007ffe0ff */
[----:B------:R-:W-:-:S05]  /*0af0*/  IADD3 R4, P0, R4, c[0x0][0x168], RZ ;  /* 0x00005a0004047a10 */ /* 0x000fca0007f1e0ff */
[----:B------:R-:W-:-:S05]  /*0b00*/  IMAD.X R5, RZ, RZ, c[0x0][0x16c], P0 ;  /* 0x00005b00ff057624 */ /* 0x000fca00000e06ff */
[----:B------:R0:W-:Y:S03]  /*0b10*/  STG.E.U8 [R4.64], R15 ;  /* 0x0000000f04007986 */ /* 0x0001e6000c101104 */
.L_x_37148:
[----:B------:R-:W-:-:S13]  /*0b20*/  ISETP.GE.AND P0, PT, R3, R2, PT ;  /* 0x000000020300720c */ /* 0x000fda0003f06270 */
[----:B------:R-:W-:Y:S05]  /*0b30*/  @P0 BRA `(.L_x_37150) ;  /* 0x000000d000000947 */ /* 0x000fea0003800000 */
[----:B0-----:R-:W-:Y:S01]  /*0b40*/  IMAD.IADD R4, R0, 0x1, R3 ;  /* 0x0000000100047824 */ /* 0x001fe200078e0203 */
[----:B------:R-:W-:-:S04]  /*0b50*/  IADD3 R3, R3, 0x80, RZ ;  /* 0x0000008003037810 */ /* 0x000fc80007ffe0ff */
[----:B------:R-:W-:-:S05]  /*0b60*/  IADD3 R4, P0, R4, c[0x0][0x168], RZ ;  /* 0x00005a0004047a10 */ /* 0x000fca0007f1e0ff */
[----:B------:R-:W-:-:S05]  /*0b70*/  IMAD.X R5, RZ, RZ, c[0x0][0x16c], P0 ;  /* 0x00005b00ff057624 */ /* 0x000fca00000e06ff */
[----:B------:R0:W-:Y:S03]  /*0b80*/  STG.E.U8 [R4.64], R9 ;  /* 0x0000000904007986 */ /* 0x0001e6000c101104 */
.L_x_37149:
        /* <DEDUP_REMOVED lines=8> */
.L_x_37150:
[----:B------:R-:W-:Y:S05]  /*0c10*/  BSYNC B1 ;  /* 0x0000000000017941 */ /* 0x000fea0003800000 */
.L_x_37146:
[----:B------:R-:W-:-:S13]  /*0c20*/  ISETP.GE.AND P0, PT, R3, R2, PT ;  /* 0x000000020300720c */ /* 0x000fda0003f06270 */
[----:B0-----:R-:W-:Y:S01]  /*0c30*/  @!P0 IMAD.IADD R4, R0, 0x1, R3 ;  /* 0x0000000100048824 */ /* 0x001fe200078e0203 */
[----:B------:R-:W-:-:S04]  /*0c40*/  @!P0 IADD3 R3, R3, 0x80, RZ ;  /* 0x0000008003038810 */ /* 0x000fc80007ffe0ff */
[----:B------:R-:W-:-:S05]  /*0c50*/  @!P0 IADD3 R4, P1, R4, c[0x0][0x168], RZ ;  /* 0x00005a0004048a10 */ /* 0x000fca0007f3e0ff */
[----:B------:R-:W-:-:S05]  /*0c60*/  @!P0 IMAD.X R5, RZ, RZ, c[0x0][0x16c], P1 ;  /* 0x00005b00ff058624 */ /* 0x000fca00008e06ff */
[----:B------:R0:W-:Y:S03]  /*0c70*/  @!P0 STG.E.U8 [R4.64], R26 ;  /* 0x0000001a04008986 */ /* 0x0001e6000c101104 */
.L_x_37151:
[----:B------:R-:W-:Y:S05]  /*0c80*/  BSYNC B0 ;  /* 0x0000000000007941 */ /* 0x000fea0003800000 */
.L_x_37145:
        /* <DEDUP_REMOVED lines=8> */
.L_x_37152:
        /* <DEDUP_REMOVED lines=15> */
.L_x_40301:


//--------------------- .text._ZN2at6native29vectorized_elementwise_kernelILi8ENS0_13BinaryFunctorIaaaZZZNS0_19maximum_kernel_cudaERNS_18TensorIteratorBaseEENKUlvE_clEvENKUlvE0_clEvEUlaaE_EESt5arrayIPcLm3EEEEviT0_T1_ --------------------------
	.section	.text._ZN2at6native29vectorized_elementwise_kernelILi8ENS0_13BinaryFunctorIaaaZZZNS0_19maximum_kernel_cudaERNS_18TensorIteratorBaseEENKUlvE_clEvENKUlvE0_clEvEUlaaE_EESt5arrayIPcLm3EEEEviT0_T1_,"ax",@progbits
	.sectioninfo	@"SHI_REGISTERS=4"
	.align	128
        .global         _ZN2at6native29vectorized_elementwise_kernelILi8ENS0_13BinaryFunctorIaaaZZZNS0_19maximum_kernel_cudaERNS_18TensorIteratorBaseEENKUlvE_clEvENKUlvE0_clEvEUlaaE_EESt5arrayIPcLm3EEEEviT0_T1_
        .type           _ZN2at6native29vectorized_elementwise_kernelILi8ENS0_13BinaryFunctorIaaaZZZNS0_19maximum_kernel_cudaERNS_18TensorIteratorBaseEENKUlvE_clEvENKUlvE0_clEvEUlaaE_EESt5arrayIPcLm3EEEEviT0_T1_,@function
        .size           _ZN2at6native29vectorized_elementwise_kernelILi8ENS0_13BinaryFunctorIaaaZZZNS0_19maximum_kernel_cudaERNS_18TensorIteratorBaseEENKUlvE_clEvENKUlvE0_clEvEUlaaE_EESt5arrayIPcLm3EEEEviT0_T1_,(.L_x_40302 - _ZN2at6native29vectorized_elementwise_kernelILi8ENS0_13BinaryFunctorIaaaZZZNS0_19maximum_kernel_cudaERNS_18TensorIteratorBaseEENKUlvE_clEvENKUlvE0_clEvEUlaaE_EESt5arrayIPcLm3EEEEviT0_T1_)
        .other          _ZN2at6native29vectorized_elementwise_kernelILi8ENS0_13BinaryFunctorIaaaZZZNS0_19maximum_kernel_cudaERNS_18TensorIteratorBaseEENKUlvE_clEvENKUlvE0_clEvEUlaaE_EESt5arrayIPcLm3EEEEviT0_T1_,@"STO_CUDA_ENTRY STV_DEFAULT"
_ZN2at6native29vectorized_elementwise_kernelILi8ENS0_13BinaryFunctorIaaaZZZNS0_19maximum_kernel_cudaERNS_18TensorIteratorBaseEENKUlvE_clEvENKUlvE0_clEvEUlaaE_EESt5arrayIPcLm3EEEEviT0_T1_:
.text._ZN2at6native29vectorized_elementwise_kernelILi8ENS0_13BinaryFunctorIaaaZZZNS0_19maximum_kernel_cudaERNS_18TensorIteratorBaseEENKUlvE_clEvENKUlvE0_clEvEUlaaE_EESt5arrayIPcLm3EEEEviT0_T1_:
[----:B------:R-:W-:Y:S02]  /*0000*/  MOV R1, c[0x0][0x28] ;  /* 0x00000a0000017a02 */ /* 0x000fe40000000f00 */
[----:B------:R-:W-:Y:S05]  /*0010*/  EXIT ;  /* 0x000000000000794d */ /* 0x000fea0003800000 */
.L_x_37153:
        /* <DEDUP_REMOVED lines=14> */
.L_x_40302:


//--------------------- .text._ZN2at6native18elementwise_kernelILi128ELi4EZNS0_15gpu_kernel_implINS0_13AUnaryFunctorIhhhZZZNS0_19maximum_kernel_cudaERNS_18TensorIteratorBaseEENKUlvE_clEvENKUlvE_clEvEUlhhE_EEEEvS5_RKT_EUliE_EEviT1_ --------------------------
	.section	.text._ZN2at6native18elementwise_kernelILi128ELi4EZNS0_15gpu_kernel_implINS0_13AUnaryFunctorIhhhZZZNS0_19maximum_kernel_cudaERNS_18TensorIteratorBaseEENKUlvE_clEvENKUlvE_clEvEUlhhE_EEEEvS5_RKT_EUliE_EEviT1_,"ax",@progbits
	.sectioninfo	@"SHI_REGISTERS=26"
	.align	128
        .global         _ZN2at6native18elementwise_kernelILi128ELi4EZNS0_15gpu_kernel_implINS0_13AUnaryFunctorIhhhZZZNS0_19maximum_kernel_cudaERNS_18TensorIteratorBaseEENKUlvE_clEvENKUlvE_clEvEUlhhE_EEEEvS5_RKT_EUliE_EEviT1_
        .type           _ZN2at6native18elementwise_kernelILi128ELi4EZNS0_15gpu_kernel_implINS0_13AUnaryFunctorIhhhZZZNS0_19maximum_kernel_cudaERNS_18TensorIteratorBaseEENKUlvE_clEvENKUlvE_clEvEUlhhE_EEEEvS5_RKT_EUliE_EEviT1_,@function
        .size           _ZN2at6native18elementwise_kernelILi128ELi4EZNS0_15gpu_kernel_implINS0_13AUnaryFunctorIhhhZZZNS0_19maximum_kernel_cudaERNS_18TensorIteratorBaseEENKUlvE_clEvENKUlvE_clEvEUlhhE_EEEEvS5_RKT_EUliE_EEviT1_,(.L_x_40303 - _ZN2at6native18elementwise_kernelILi128ELi4EZNS0_15gpu_kernel_implINS0_13AUnaryFunctorIhhhZZZNS0_19maximum_kernel_cudaERNS_18TensorIteratorBaseEENKUlvE_clEvENKUlvE_clEvEUlhhE_EEEEvS5_RKT_EUliE_EEviT1_)
        .other          _ZN2at6native18elementwise_kernelILi128ELi4EZNS0_15gpu_kernel_implINS0_13AUnaryFunctorIhhhZZZNS0_19maximum_kernel_cudaERNS_18TensorIteratorBaseEENKUlvE_clEvENKUlvE_clEvEUlhhE_EEEEvS5_RKT_EUliE_EEviT1_,@"STO_CUDA_ENTRY STV_DEFAULT"
_ZN2at6native18elementwise_kernelILi128ELi4EZNS0_15gpu_kernel_implINS0_13AUnaryFunctorIhhhZZZNS0_19maximum_kernel_cudaERNS_18TensorIteratorBaseEENKUlvE_clEvENKUlvE_clEvEUlhhE_EEEEvS5_RKT_EUliE_EEviT1_:
.text._ZN2at6native18elementwise_kernelILi128ELi4EZNS0_15gpu_kernel_implINS0_13AUnaryFunctorIhhhZZZNS0_19maximum_kernel_cudaERNS_18TensorIteratorBaseEENKUlvE_clEvENKUlvE_clEvEUlhhE_EEEEvS5_RKT_EUliE_EEviT1_:
        /* <DEDUP_REMOVED lines=238> */
.L_x_37156:
        /* <DEDUP_REMOVED lines=18> */
.L_x_37160:
[----:B------:R0:W5:Y:S01]  /*1000*/  LDG.E.U8 R0, [R4.64] ;  /* 0x0000002404007981 */ /* 0x000162000c1e1100 */
[----:B------:R-:W-:Y:S05]  /*1010*/  BRA `(.L_x_37162) ;  /* 0x00000dc000007947 */ /* 0x000fea0003800000 */
.L_x_37159:
        /* <DEDUP_REMOVED lines=8> */
.L_x_37164:
[----:B------:R0:W5:Y:S01]  /*10a0*/  LDG.E.U8 R0, [R4.64] ;  /* 0x0000002404007981 */ /* 0x000162000c1e1100 */
[----:B------:R-:W-:Y:S05]  /*10b0*/  BRA `(.L_x_37162) ;  /* 0x00000d2000007947 */ /* 0x000fea0003800000 */
.L_x_37163:
[----:B------:R0:W5:Y:S01]  /*10c0*/  LDG.E.U16 R0, [R4.64] ;  /* 0x0000002404007981 */ /* 0x000162000c1e1500 */
[----:B------:R-:W-:Y:S05]  /*10d0*/  BRA `(.L_x_37162) ;  /* 0x00000d0000007947 */ /* 0x000fea0003800000 */
.L_x_37158:
        /* <DEDUP_REMOVED lines=10> */
.L_x_37166:
[----:B------:R-:W2:Y:S02]  /*1180*/  LDG.E.U16 R2, [R4.64] ;  /* 0x0000002404027981 */ /* 0x000ea4000c1e1500 */
[----:B--2---:R-:W-:-:S06]  /*1190*/  HADD2.F32 R2, -RZ, R2.H0_H0 ;  /* 0x20000002ff027230 */ /* 0x004fcc0000004100 */
[----:B------:R-:W0:Y:S02]  /*11a0*/  F2I.S64.TRUNC R2, R2 ;  /* 0x0000000200027311 */ /* 0x000e24000020d900 */
[----:B0-----:R-:W-:Y:S01]  /*11b0*/  PRMT R0, R2, 0x7610, R0 ;  /* 0x0000761002007816 */ /* 0x001fe20000000000 */
[----:B------:R-:W-:Y:S05]  /*11c0*/  BRA `(.L_x_37162) ;  /* 0x00000c1000007947 */ /* 0x000fea0003800000 */
.L_x_37165:
        /* <DEDUP_REMOVED lines=10> */
.L_x_37168:
[----:B------:R-:W2:Y:S02]  /*1270*/  LDG.E.U16 R4, [R4.64] ;  /* 0x0000002404047981 */ /* 0x000ea4000c1e1500 */
[----:B--2---:R-:W-:-:S06]  /*1280*/  HADD2.F32 R2, -RZ, R4.H0_H0 ;  /* 0x20000004ff027230 */ /* 0x004fcc0000004100 */
[----:B------:R-:W0:Y:S02]  /*1290*/  F2I.S64.TRUNC R2, R2 ;  /* 0x0000000200027311 */ /* 0x000e24000020d900 */
[----:B0-----:R-:W-:Y:S01]  /*12a0*/  PRMT R0, R2, 0x7610, R0 ;  /* 0x0000761002007816 */ /* 0x001fe20000000000 */
[----:B------:R-:W-:Y:S05]  /*12b0*/  BRA `(.L_x_37162) ;  /* 0x00000b2000007947 */ /* 0x000fea0003800000 */
.L_x_37167:
[----:B------:R-:W2:Y:S02]  /*12c0*/  LDG.E.64 R2, [R4.64] ;  /* 0x0000002404027981 */ /* 0x000ea4000c1e1b00 */
[----:B--2---:R-:W0:Y:S02]  /*12d0*/  F2I.S64.F64.TRUNC R2, R2 ;  /* 0x0000000200027311 */ /* 0x004e24000030d900 */
[----:B0-----:R-:W-:Y:S01]  /*12e0*/  PRMT R0, R2, 0x7610, R0 ;  /* 0x0000761002007816 */ /* 0x001fe20000000000 */
[----:B------:R-:W-:Y:S05]  /*12f0*/  BRA `(.L_x_37162) ;  /* 0x00000ae000007947 */ /* 0x000fea0003800000 */
.L_x_37157:
        /* <DEDUP_REMOVED lines=12> */
.L_x_37171:
[----:B------:R-:W2:Y:S02]  /*13c0*/  LDG.E.64 R4, [R4.64] ;  /* 0x0000002404047981 */ /* 0x000ea4000c1e1b00 */
[----:B--2---:R-:W0:Y:S02]  /*13d0*/  F2I.S64.F64.TRUNC R2, R4 ;  /* 0x0000000400027311 */ /* 0x004e24000030d900 */
[----:B0-----:R-:W-:Y:S01]  /*13e0*/  PRMT R0, R2, 0x7610, R0 ;  /* 0x0000761002007816 */ /* 0x001fe20000000000 */
[----:B------:R-:W-:Y:S05]  /*13f0*/  BRA `(.L_x_37162) ;  /* 0x000009e000007947 */ /* 0x000fea0003800000 */
.L_x_37170:
        /* <DEDUP_REMOVED lines=28> */
.L_x_37173:
        /* <DEDUP_REMOVED lines=15> */
.L_x_37172:
[----:B------:R-:W2:Y:S02]  /*16b0*/  LDG.E.U16 R2, [R4.64] ;  /* 0x0000002404027981 */ /* 0x000ea4000c1e1500 */
[----:B--2---:R-:W-:-:S06]  /*16c0*/  PRMT R2, RZ, 0x5410, R2 ;  /* 0x00005410ff027816 */ /* 0x004fcc0000000002 */
[----:B------:R-:W0:Y:S02]  /*16d0*/  F2I.S64.TRUNC R2, R2 ;  /* 0x0000000200027311 */ /* 0x000e24000020d900 */
[----:B0-----:R-:W-:Y:S01]  /*16e0*/  PRMT R0, R2, 0x7610, R0 ;  /* 0x0000761002007816 */ /* 0x001fe20000000000 */
[----:B------:R-:W-:Y:S05]  /*16f0*/  BRA `(.L_x_37162) ;  /* 0x000006e000007947 */ /* 0x000fea0003800000 */
.L_x_37169:
        /* <DEDUP_REMOVED lines=10> */
.L_x_37176:
        /* <DEDUP_REMOVED lines=21> */
.L_x_37180:
[----:B------:R-:W-:Y:S05]  /*18f0*/  BSYNC B1 ;  /* 0x0000000000017941 */ /* 0x000fea0003800000 */
.L_x_37179:
[----:B------:R-:W-:Y:S01]  /*1900*/  IMAD.SHL.U32 R2, R2, 0x100000, RZ ;  /* 0x0010000002027824 */ /* 0x000fe200078e00ff */
[----:B------:R-:W-:-:S04]  /*1910*/  LEA R3, R0, 0x3b800000, 0x17 ;  /* 0x3b80000000037811 */ /* 0x000fc800078eb8ff */
[----:B------:R-:W-:Y:S02]  /*1920*/  LOP3.LUT R2, R3, R2, R4, 0xfe, !PT ;  /* 0x0000000203027212 */ /* 0x000fe400078efe04 */
.L_x_37178:
[----:B------:R-:W-:Y:S05]  /*1930*/  BSYNC B0 ;  /* 0x0000000000007941 */ /* 0x000fea0003800000 */
.L_x_37177:
[----:B------:R-:W0:Y:S02]  /*1940*/  F2I.S64.TRUNC R2, R2 ;  /* 0x0000000200027311 */ /* 0x000e24000020d900 */
[----:B0-----:R-:W-:Y:S01]  /*1950*/  PRMT R0, R2, 0x7610, R0 ;  /* 0x0000761002007816 */ /* 0x001fe20000000000 */
[----:B------:R-:W-:Y:S05]  /*1960*/  BRA `(.L_x_37162) ;  /* 0x0000047000007947 */ /* 0x000fea0003800000 */
.L_x_37175:
        /* <DEDUP_REMOVED lines=21> */
.L_x_37184:
[----:B------:R-:W-:Y:S05]  /*1ac0*/  BSYNC B1 ;  /* 0x0000000000017941 */ /* 0x000fea0003800000 */
.L_x_37183:
[----:B------:R-:W-:Y:S01]  /*1ad0*/  IMAD.SHL.U32 R2, R2, 0x200000, RZ ;  /* 0x0020000002027824 */ /* 0x000fe200078e00ff */
[----:B------:R-:W-:-:S04]  /*1ae0*/  LEA R3, R0, 0x37800000, 0x17 ;  /* 0x3780000000037811 */ /* 0x000fc800078eb8ff */
[----:B------:R-:W-:Y:S02]  /*1af0*/  LOP3.LUT R2, R3, R2, R4, 0xfe, !PT ;  /* 0x0000000203027212 */ /* 0x000fe400078efe04 */
.L_x_37182:
[----:B------:R-:W-:Y:S05]  /*1b00*/  BSYNC B0 ;  /* 0x0000000000007941 */ /* 0x000fea0003800000 */
.L_x_37181:
[----:B------:R-:W0:Y:S02]  /*1b10*/  F2I.S64.TRUNC R2, R2 ;  /* 0x0000000200027311 */ /* 0x000e24000020d900 */
[----:B0-----:R-:W-:Y:S01]  /*1b20*/  PRMT R0, R2, 0x7610, R0 ;  /* 0x0000761002007816 */ /* 0x001fe20000000000 */
[----:B------:R-:W-:Y:S05]  /*1b30*/  BRA `(.L_x_37162) ;  /* 0x000002a000007947 */ /* 0x000fea0003800000 */
.L_x_37174:
        /* <DEDUP_REMOVED lines=14> */
.L_x_37188:
[----:B------:R-:W-:Y:S05]  /*1c20*/  BSYNC B0 ;  /* 0x0000000000007941 */ /* 0x000fea0003800000 */
.L_x_37187:
[----:B------:R-:W0:Y:S02]  /*1c30*/  F2I.S64.TRUNC R2, R2 ;  /* 0x0000000200027311 */ /* 0x000e24000020d900 */
[----:B0-----:R-:W-:Y:S01]  /*1c40*/  PRMT R0, R2, 0x7610, R0 ;  /* 0x0000761002007816 */ /* 0x001fe20000000000 */
[----:B------:R-:W-:Y:S05]  /*1c50*/  BRA `(.L_x_37162) ;  /* 0x0000018000007947 */ /* 0x000fea0003800000 */
.L_x_37161:
        /* <DEDUP_REMOVED lines=21> */
.L_x_37186:
[----:B------:R0:W5:Y:S01]  /*1db0*/  LDG.E.U8 R0, [R4.64] ;  /* 0x0000002404007981 */ /* 0x000162000c1e1100 */
[----:B------:R-:W-:Y:S05]  /*1dc0*/  BRA `(.L_x_37162) ;  /* 0x0000001000007947 */ /* 0x000fea0003800000 */
.L_x_37185:
[----:B------:R0:W5:Y:S02]  /*1dd0*/  LDG.E.U8 R0, [R4.64] ;  /* 0x0000002404007981 */ /* 0x000164000c1e1100 */
.L_x_37162:
[----:B------:R-:W1:Y:S01]  /*1de0*/  LDC.U8 R3, c[0x0][0x372] ;  /* 0x0000dc80ff037b82 */ /* 0x000e620000000000 */
[----:B-----5:R-:W-:Y:S01]  /*1df0*/  LOP3.LUT R0, R0, 0xff, RZ, 0xc0, !PT ;  /* 0x000000ff00007812 */ /* 0x020fe200078ec0ff */
[----:B------:R-:W-:-:S03]  /*1e00*/  ULDC.U8 UR4, c[0x0][0x371] ;  /* 0x0000dc4000047ab9 */ /* 0x000fc60000000000 */
[----:B0-----:R-:W-:Y:S02]  /*1e10*/  IMNMX.U32 R5, R0, UR4, !PT ;  /* 0x0000000400057c17 */ /* 0x001fe4000f800000 */
        /* <DEDUP_REMOVED lines=13> */
.L_x_37192:
[----:B------:R0:W-:Y:S01]  /*1ef0*/  STG.E.U8 [R16.64], R5 ;  /* 0x0000000510007986 */ /* 0x0001e2000c101124 */
[----:B------:R-:W-:Y:S05]  /*1f00*/  BRA `(.L_x_37194) ;  /* 0x00000da000007947 */ /* 0x000fea0003800000 */
.L_x_37191:
        /* <DEDUP_REMOVED lines=10> */
.L_x_37196:
[----:B------:R0:W-:Y:S01]  /*1fb0*/  STG.E [R16.64], R5 ;  /* 0x0000000510007986 */ /* 0x0001e2000c101924 */
[----:B------:R-:W-:Y:S05]  /*1fc0*/  BRA `(.L_x_37194) ;  /* 0x00000ce000007947 */ /* 0x000fea0003800000 */
.L_x_37195:
[----:B------:R0:W-:Y:S01]  /*1fd0*/  STG.E.U16 [R16.64], R5 ;  /* 0x0000000510007986 */ /* 0x0001e2000c101524 */
[----:B------:R-:W-:Y:S05]  /*1fe0*/  BRA `(.L_x_37194) ;  /* 0x00000cc000007947 */ /* 0x000fea0003800000 */
.L_x_37190:
        /* <DEDUP_REMOVED lines=9> */
.L_x_37198:
[----:B------:R-:W0:Y:S02]  /*2080*/  I2F.U16 R0, R5 ;  /* 0x0000000500007306 */ /* 0x000e240000101000 */
[----:B0-----:R-:W-:-:S05]  /*2090*/  F2FP.PACK_AB R0, RZ, R0 ;  /* 0x00000000ff00723e */ /* 0x001fca00000000ff */
[----:B------:R0:W-:Y:S01]  /*20a0*/  STG.E.U16 [R16.64], R0 ;  /* 0x0000000010007986 */ /* 0x0001e2000c101524 */
[----:B------:R-:W-:Y:S05]  /*20b0*/  BRA `(.L_x_37194) ;  /* 0x00000bf000007947 */ /* 0x000fea0003800000 */
.L_x_37197:
        /* <DEDUP_REMOVED lines=10> */
.L_x_37200:
[----:B------:R-:W0:Y:S02]  /*2160*/  I2F.U16 R5, R5 ;  /* 0x0000000500057306 */ /* 0x000e240000101000 */
[----:B0-----:R-:W-:-:S04]  /*2170*/  F2FP.PACK_AB R3, RZ, R5 ;  /* 0x00000005ff03723e */ /* 0x001fc800000000ff */
[----:B------:R-:W-:-:S05]  /*2180*/  PRMT R3, R3, 0x5410, RZ ;  /* 0x0000541003037816 */ /* 0x000fca00000000ff */
[----:B------:R0:W-:Y:S01]  /*2190*/  STG.E [R16.64], R3 ;  /* 0x0000000310007986 */ /* 0x0001e2000c101924 */
[----:B------:R-:W-:Y:S05]  /*21a0*/  BRA `(.L_x_37194) ;  /* 0x00000b0000007947 */ /* 0x000fea0003800000 */
.L_x_37199:
[----:B------:R-:W0:Y:S02]  /*21b0*/  I2F.F64.U16 R2, R5 ;  /* 0x0000000500027312 */ /* 0x000e240000101800 */
[----:B0-----:R0:W-:Y:S01]  /*21c0*/  STG.E.64 [R16.64], R2 ;  /* 0x0000000210007986 */ /* 0x0011e2000c101b24 */
[----:B------:R-:W-:Y:S05]  /*21d0*/  BRA `(.L_x_37194) ;  /* 0x00000ad000007947 */ /* 0x000fea0003800000 */
.L_x_37189:
        /* <DEDUP_REMOVED lines=13> */
.L_x_37203:
[----:B------:R-:W0:Y:S01]  /*22b0*/  I2F.F64.U16 R4, R5 ;  /* 0x0000000500047312 */ /* 0x000e220000101800 */
[----:B------:R-:W-:-:S05]  /*22c0*/  CS2R R6, SRZ ;  /* 0x0000000000067805 */ /* 0x000fca000001ff00 */
[----:B0-----:R0:W-:Y:S01]  /*22d0*/  STG.E.128 [R16.64], R4 ;  /* 0x0000000410007986 */ /* 0x0011e2000c101d24 */
[----:B------:R-:W-:Y:S05]  /*22e0*/  BRA `(.L_x_37194) ;  /* 0x000009c000007947 */ /* 0x000fea0003800000 */
.L_x_37202:
        /* <DEDUP_REMOVED lines=21> */
.L_x_37207:
[----:B------:R-:W-:Y:S05]  /*2440*/  BSYNC B0 ;  /* 0x0000000000007941 */ /* 0x000fea0003800000 */
.L_x_37206:
[----:B------:R-:W-:-:S05]  /*2450*/  LOP3.LUT R3, R0, R3, RZ, 0xfc, !PT ;  /* 0x0000000300037212 */ /* 0x000fca00078efcff */
[----:B------:R0:W-:Y:S01]  /*2460*/  STG.E.U8 [R16.64], R3 ;  /* 0x0000000310007986 */ /* 0x0001e2000c101124 */
[----:B------:R-:W-:Y:S05]  /*2470*/  BRA `(.L_x_37194) ;  /* 0x0000083000007947 */ /* 0x000fea0003800000 */
.L_x_37205:
        /* <DEDUP_REMOVED lines=13> */
.L_x_37209:
[----:B------:R-:W-:Y:S01]  /*2550*/  IMAD.MOV.U32 R0, RZ, RZ, 0x7f ;  /* 0x0000007fff007424 */ /* 0x000fe200078e00ff */
[----:B------:R-:W-:-:S04]  /*2560*/  ISETP.GT.U32.AND P0, PT, R2, 0x7f800000, PT ;  /* 0x7f8000000200780c */ /* 0x000fc80003f04070 */
[----:B------:R-:W-:-:S04]  /*2570*/  SEL R0, R0, 0x7c, P0 ;  /* 0x0000007c00007807 */ /* 0x000fc80000000000 */
.L_x_37210:
[----:B------:R-:W-:Y:S05]  /*2580*/  BSYNC B0 ;  /* 0x0000000000007941 */ /* 0x000fea0003800000 */
.L_x_37208:
[----:B------:R-:W-:-:S04]  /*2590*/  LOP3.LUT R2, R5, 0x80000000, RZ, 0xc0, !PT ;  /* 0x8000000005027812 */ /* 0x000fc800078ec0ff */
[----:B------:R-:W-:-:S04]  /*25a0*/  SHF.R.U32.HI R3, RZ, 0x18, R2 ;  /* 0x00000018ff037819 */ /* 0x000fc80000011602 */
[----:B------:R-:W-:-:S05]  /*25b0*/  LOP3.LUT R3, R0, R3, RZ, 0xfc, !PT ;  /* 0x0000000300037212 */ /* 0x000fca00078efcff */
[----:B------:R0:W-:Y:S01]  /*25c0*/  STG.E.U8 [R16.64], R3 ;  /* 0x0000000310007986 */ /* 0x0001e2000c101124 */
[----:B------:R-:W-:Y:S05]  /*25d0*/  BRA `(.L_x_37194) ;  /* 0x000006d000007947 */ /* 0x000fea0003800000 */
.L_x_37204:
[----:B------:R-:W0:Y:S02]  /*25e0*/  I2F.U16 R0, R5 ;  /* 0x0000000500007306 */ /* 0x000e240000101000 */
[----:B0-----:R-:W-:-:S05]  /*25f0*/  F2FP.BF16.PACK_AB R0, RZ, R0 ;  /* 0x00000000ff00723e */ /* 0x001fca00000010ff */
[----:B------:R0:W-:Y:S01]  /*2600*/  STG.E.U16 [R16.64], R0 ;  /* 0x0000000010007986 */ /* 0x0001e2000c101524 */
[----:B------:R-:W-:Y:S05]  /*2610*/  BRA `(.L_x_37194) ;  /* 0x0000069000007947 */ /* 0x000fea0003800000 */
.L_x_37201:
        /* <DEDUP_REMOVED lines=10> */
.L_x_37213:
        /* <DEDUP_REMOVED lines=17> */
.L_x_37216:
[----:B------:R-:W-:-:S04]  /*27d0*/  LOP3.LUT R2, R5, 0x80000000, RZ, 0xc0, !PT ;  /* 0x8000000005027812 */ /* 0x000fc800078ec0ff */
[----:B------:R-:W-:-:S04]  /*27e0*/  SHF.R.U32.HI R3, RZ, 0x18, R2 ;  /* 0x00000018ff037819 */ /* 0x000fc80000011602 */
[----:B------:R-:W-:-:S04]  /*27f0*/  LOP3.LUT R0, R0, R3, RZ, 0xfc, !PT ;  /* 0x0000000300007212 */ /* 0x000fc800078efcff */
[----:B------:R-:W-:Y:S02]  /*2800*/  PRMT R8, R0, 0x7610, R8 ;  /* 0x0000761000087816 */ /* 0x000fe40000000008 */
.L_x_37215:
[----:B------:R-:W-:Y:S05]  /*2810*/  BSYNC B0 ;  /* 0x0000000000007941 */ /* 0x000fea0003800000 */
.L_x_37214:
[----:B------:R0:W-:Y:S01]  /*2820*/  STG.E.U8 [R16.64], R8 ;  /* 0x0000000810007986 */ /* 0x0001e2000c101124 */
[----:B------:R-:W-:Y:S05]  /*2830*/  BRA `(.L_x_37194) ;  /* 0x0000047000007947 */ /* 0x000fea0003800000 */
.L_x_37212:
        /* <DEDUP_REMOVED lines=17> */
.L_x_37219:
[----:B------:R-:W-:-:S04]  /*2950*/  LOP3.LUT R2, R5, 0x80000000, RZ, 0xc0, !PT ;  /* 0x8000000005027812 */ /* 0x000fc800078ec0ff */
[----:B------:R-:W-:-:S04]  /*2960*/  SHF.R.U32.HI R3, RZ, 0x18, R2 ;  /* 0x00000018ff037819 */ /* 0x000fc80000011602 */
[----:B------:R-:W-:-:S04]  /*2970*/  LOP3.LUT R0, R0, R3, RZ, 0xfc, !PT ;  /* 0x0000000300007212 */ /* 0x000fc800078efcff */
[----:B------:R-:W-:Y:S02]  /*2980*/  PRMT R8, R0, 0x7610, R8 ;  /* 0x0000761000087816 */ /* 0x000fe40000000008 */
.L_x_37218:
[----:B------:R-:W-:Y:S05]  /*2990*/  BSYNC B0 ;  /* 0x0000000000007941 */ /* 0x000fea0003800000 */
.L_x_37217:
[----:B------:R0:W-:Y:S01]  /*29a0*/  STG.E.U8 [R16.64], R8 ;  /* 0x0000000810007986 */ /* 0x0001e2000c101124 */
[----:B------:R-:W-:Y:S05]  /*29b0*/  BRA `(.L_x_37194) ;  /* 0x000002f000007947 */ /* 0x000fea0003800000 */
.L_x_37211:
        /* <DEDUP_REMOVED lines=22> */
.L_x_37193:
        /* <DEDUP_REMOVED lines=20> */
.L_x_37221:
[----:B------:R-:W-:Y:S02]  /*2c60*/  IMAD.MOV.U32 R2, RZ, RZ, R5 ;  /* 0x000000ffff027224 */ /* 0x000fe400078e0005 */
[----:B------:R-:W-:-:S05]  /*2c70*/  IMAD.MOV.U32 R3, RZ, RZ, RZ ;  /* 0x000000ffff037224 */ /* 0x000fca00078e00ff */
[----:B------:R0:W-:Y:S01]  /*2c80*/  STG.E.64 [R16.64], R2 ;  /* 0x0000000210007986 */ /* 0x0001e2000c101b24 */
[----:B------:R-:W-:Y:S05]  /*2c90*/  BRA `(.L_x_37194) ;  /* 0x0000001000007947 */ /* 0x000fea0003800000 */
.L_x_37220:
[----:B------:R0:W-:Y:S02]  /*2ca0*/  STG.E [R16.64], R5 ;  /* 0x0000000510007986 */ /* 0x0001e4000c101924 */
.L_x_37194:
[----:B------:R-:W-:-:S05]  /*2cb0*/  IMAD R18, R18, 0x200, R23 ;  /* 0x0000020012127824 */ /* 0x000fca00078e0217 */
[----:B------:R-:W-:Y:S02]  /*2cc0*/  IADD3 R19, R18, 0x80, RZ ;  /* 0x0000008012137810 */ /* 0x000fe40007ffe0ff */
.L_x_37155:
[----:B------:R-:W-:Y:S05]  /*2cd0*/  BSYNC B6 ;  /* 0x0000000000067941 */ /* 0x000fea0003800000 */
.L_x_37154:
        /* <DEDUP_REMOVED lines=231> */
.L_x_37224:
        /* <DEDUP_REMOVED lines=18> */
.L_x_37228:
[----:B------:R0:W5:Y:S01]  /*3c70*/  LDG.E.U8 R0, [R4.64] ;  /* 0x0000002404007981 */ /* 0x000162000c1e1100 */
[----:B------:R-:W-:Y:S05]  /*3c80*/  BRA `(.L_x_37230) ;  /* 0x00000dc000007947 */ /* 0x000fea0003800000 */
.L_x_37227:
        /* <DEDUP_REMOVED lines=8> */
.L_x_37232:
[----:B------:R0:W5:Y:S01]  /*3d10*/  LDG.E.U8 R0, [R4.64] ;  /* 0x0000002404007981 */ /* 0x000162000c1e1100 */
[----:B------:R-:W-:Y:S05]  /*3d20*/  BRA `(.L_x_37230) ;  /* 0x00000d2000007947 */ /* 0x000fea0003800000 */
.L_x_37231:
[----:B------:R0:W5:Y:S01]  /*3d30*/  LDG.E.U16 R0, [R4.64] ;  /* 0x0000002404007981 */ /* 0x000162000c1e1500 */
[----:B------:R-:W-:Y:S05]  /*3d40*/  BRA `(.L_x_37230) ;  /* 0x00000d0000007947 */ /* 0x000fea0003800000 */
.L_x_37226:
        /* <DEDUP_REMOVED lines=10> */
.L_x_37234:
[----:B------:R-:W2:Y:S02]  /*3df0*/  LDG.E.U16 R2, [R4.64] ;  /* 0x0000002404027981 */ /* 0x000ea4000c1e1500 */
[----:B--2---:R-:W-:-:S06]  /*3e00*/  HADD2.F32 R2, -RZ, R2.H0_H0 ;  /* 0x20000002ff027230 */ /* 0x004fcc0000004100 */
[----:B------:R-:W0:Y:S02]  /*3e10*/  F2I.S64.TRUNC R2, R2 ;  /* 0x0000000200027311 */ /* 0x000e24000020d900 */
[----:B0-----:R-:W-:Y:S01]  /*3e20*/  PRMT R0, R2, 0x7610, R0 ;  /* 0x0000761002007816 */ /* 0x001fe20000000000 */
[----:B------:R-:W-:Y:S05]  /*3e30*/  BRA `(.L_x_37230) ;  /* 0x00000c1000007947 */ /* 0x000fea0003800000 */
.L_x_37233:
        /* <DEDUP_REMOVED lines=10> */
.L_x_37236:
[----:B------:R-:W2:Y:S02]  /*3ee0*/  LDG.E.U16 R4, [R4.64] ;  /* 0x0000002404047981 */ /* 0x000ea4000c1e1500 */
[----:B--2---:R-:W-:-:S06]  /*3ef0*/  HADD2.F32 R2, -RZ, R4.H0_H0 ;  /* 0x20000004ff027230 */ /* 0x004fcc0000004100 */
[----:B------:R-:W0:Y:S02]  /*3f00*/  F2I.S64.TRUNC R2, R2 ;  /* 0x0000000200027311 */ /* 0x000e24000020d900 */
[----:B0-----:R-:W-:Y:S01]  /*3f10*/  PRMT R0, R2, 0x7610, R0 ;  /* 0x0000761002007816 */ /* 0x001fe20000000000 */
[----:B------:R-:W-:Y:S05]  /*3f20*/  BRA `(.L_x_37230) ;  /* 0x00000b2000007947 */ /* 0x000fea0003800000 */
.L_x_37235:
[----:B------:R-:W2:Y:S02]  /*3f30*/  LDG.E.64 R2, [R4.64] ;  /* 0x0000002404027981 */ /* 0x000ea4000c1e1b00 */
[----:B--2---:R-:W0:Y:S02]  /*3f40*/  F2I.S64.F64.TRUNC R2, R2 ;  /* 0x0000000200027311 */ /* 0x004e24000030d900 */
[----:B0-----:R-:W-:Y:S01]  /*3f50*/  PRMT R0, R2, 0x7610, R0 ;  /* 0x0000761002007816 */ /* 0x001fe20000000000 */
[----:B------:R-:W-:Y:S05]  /*3f60*/  BRA `(.L_x_37230) ;  /* 0x00000ae000007947 */ /* 0x000fea0003800000 */
.L_x_37225:
        /* <DEDUP_REMOVED lines=12> */
.L_x_37239:
[----:B------:R-:W2:Y:S02]  /*4030*/  LDG.E.64 R4, [R4.64] ;  /* 0x0000002404047981 */ /* 0x000ea4000c1e1b00 */
[----:B--2---:R-:W0:Y:S02]  /*4040*/  F2I.S64.F64.TRUNC R2, R4 ;  /* 0x0000000400027311 */ /* 0x004e24000030d900 */
[----:B0-----:R-:W-:Y:S01]  /*4050*/  PRMT R0, R2, 0x7610, R0 ;  /* 0x0000761002007816 */ /* 0x001fe20000000000 */
[----:B------:R-:W-:Y:S05]  /*4060*/  BRA `(.L_x_37230) ;  /* 0x000009e000007947 */ /* 0x000fea0003800000 */
.L_x_37238:
        /* <DEDUP_REMOVED lines=28> */
.L_x_37241:
        /* <DEDUP_REMOVED lines=15> */
.L_x_37240:
[----:B------:R-:W2:Y:S02]  /*4320*/  LDG.E.U16 R2, [R4.64] ;  /* 0x0000002404027981 */ /* 0x000ea4000c1e1500 */
[----:B--2---:R-:W-:-:S06]  /*4330*/  PRMT R2, RZ, 0x5410, R2 ;  /* 0x00005410ff027816 */ /* 0x004fcc0000000002 */
[----:B------:R-:W0:Y:S02]  /*4340*/  F2I.S64.TRUNC R2, R2 ;  /* 0x0000000200027311 */ /* 0x000e24000020d900 */
[----:B0-----:R-:W-:Y:S01]  /*4350*/  PRMT R0, R2, 0x7610, R0 ;  /* 0x0000761002007816 */ /* 0x001fe20000000000 */
[----:B------:R-:W-:Y:S05]  /*4360*/  BRA `(.L_x_37230) ;  /* 0x000006e000007947 */ /* 0x000fea0003800000 */
.L_x_37237:
        /* <DEDUP_REMOVED lines=10> */
.L_x_37244:
        /* <DEDUP_REMOVED lines=21> */
.L_x_37248:
[----:B------:R-:W-:Y:S05]  /*4560*/  BSYNC B1 ;  /* 0x0000000000017941 */ /* 0x000fea0003800000 */
.L_x_37247:
[----:B------:R-:W-:Y:S01]  /*4570*/  IMAD.SHL.U32 R2, R2, 0x100000, RZ ;  /* 0x0010000002027824 */ /* 0x000fe200078e00ff */
[----:B------:R-:W-:-:S04]  /*4580*/  LEA R3, R0, 0x3b800000, 0x17 ;  /* 0x3b80000000037811 */ /* 0x000fc800078eb8ff */
[----:B------:R-:W-:Y:S02]  /*4590*/  LOP3.LUT R2, R3, R2, R4, 0xfe, !PT ;  /* 0x0000000203027212 */ /* 0x000fe400078efe04 */
.L_x_37246:
[----:B------:R-:W-:Y:S05]  /*45a0*/  BSYNC B0 ;  /* 0x0000000000007941 */ /* 0x000fea0003800000 */
.L_x_37245:
[----:B------:R-:W0:Y:S02]  /*45b0*/  F2I.S64.TRUNC R2, R2 ;  /* 0x0000000200027311 */ /* 0x000e24000020d900 */
[----:B0-----:R-:W-:Y:S01]  /*45c0*/  PRMT R0, R2, 0x7610, R0 ;  /* 0x0000761002007816 */ /* 0x001fe20000000000 */
[----:B------:R-:W-:Y:S05]  /*45d0*/  BRA `(.L_x_37230) ;  /* 0x0000047000007947 */ /* 0x000fea0003800000 */
.L_x_37243:
        /* <DEDUP_REMOVED lines=21> */
.L_x_37252:
[----:B------:R-:W-:Y:S05]  /*4730*/  BSYNC B1 ;  /* 0x0000000000017941 */ /* 0x000fea0003800000 */
.L_x_37251:
[----:B------:R-:W-:Y:S01]  /*4740*/  IMAD.SHL.U32 R2, R2, 0x200000, RZ ;  /* 0x0020000002027824 */ /* 0x000fe200078e00ff */
[----:B------:R-:W-:-:S04]  /*4750*/  LEA R3, R0, 0x37800000, 0x17 ;  /* 0x3780000000037811 */ /* 0x000fc800078eb8ff */
[----:B------:R-:W-:Y:S02]  /*4760*/  LOP3.LUT R2, R3, R2, R4, 0xfe, !PT ;  /* 0x0000000203027212 */ /* 0x000fe400078efe04 */
.L_x_37250:
[----:B------:R-:W-:Y:S05]  /*4770*/  BSYNC B0 ;  /* 0x0000000000007941 */ /* 0x000fea0003800000 */
.L_x_37249:
[----:B------:R-:W0:Y:S02]  /*4780*/  F2I.S64.TRUNC R2, R2 ;  /* 0x0000000200027311 */ /* 0x000e24000020d900 */
[----:B0-----:R-:W-:Y:S01]  /*4790*/  PRMT R0, R2, 0x7610, R0 ;  /* 0x0000761002007816 */ /* 0x001fe20000000000 */
[----:B------:R-:W-:Y:S05]  /*47a0*/  BRA `(.L_x_37230) ;  /* 0x000002a000007947 */ /* 0x000fea0003800000 */
.L_x_37242:
        /* <DEDUP_REMOVED lines=14> */
.L_x_37256:
[----:B------:R-:W-:Y:S05]  /*4890*/  BSYNC B0 ;  /* 0x0000000000007941 */ /* 0x000fea0003800000 */
.L_x_37255:
[----:B------:R-:W0:Y:S02]  /*48a0*/  F2I.S64.TRUNC R2, R2 ;  /* 0x0000000200027311 */ /* 0x000e24000020d900 */
[----:B0-----:R-:W-:Y:S01]  /*48b0*/  PRMT R0, R2, 0x7610, R0 ;  /* 0x0000761002007816 */ /* 0x001fe20000000000 */
[----:B------:R-:W-:Y:S05]  /*48c0*/  BRA `(.L_x_37230) ;  /* 0x0000018000007947 */ /* 0x000fea0003800000 */
.L_x_37229:
        /* <DEDUP_REMOVED lines=21> */
.L_x_37254:
[----:B------:R0:W5:Y:S01]  /*4a20*/  LDG.E.U8 R0, [R4.64] ;  /* 0x0000002404007981 */ /* 0x000162000c1e1100 */
[----:B------:R-:W-:Y:S05]  /*4a30*/  BRA `(.L_x_37230) ;  /* 0x0000001000007947 */ /* 0x000fea0003800000 */
.L_x_37253:
[----:B------:R0:W5:Y:S02]  /*4a40*/  LDG.E.U8 R0, [R4.64] ;  /* 0x0000002404007981 */ /* 0x000164000c1e1100 */
.L_x_37230:
[----:B0-----:R-:W0:Y:S01]  /*4a50*/  LDC.U8 R4, c[0x0][0x372] ;  /* 0x0000dc80ff047b82 */ /* 0x001e220000000000 */
[----:B-----5:R-:W-:Y:S01]  /*4a60*/  LOP3.LUT R0, R0, 0xff, RZ, 0xc0, !PT ;  /* 0x000000ff00007812 */ /* 0x020fe200078ec0ff */
[----:B------:R-:W-:-:S03]  /*4a70*/  ULDC.U8 UR4, c[0x0][0x371] ;  /* 0x0000dc4000047ab9 */ /* 0x000fc60000000000 */
[----:B------:R-:W-:Y:S02]  /*4a80*/  IMNMX.U32 R2, R0, UR4, !PT ;  /* 0x0000000400027c17 */ /* 0x000fe4000f800000 */
        /* <DEDUP_REMOVED lines=13> */
.L_x_37260:
[----:B------:R0:W-:Y:S01]  /*4b60*/  STG.E.U8 [R16.64], R2 ;  /* 0x0000000210007986 */ /* 0x0001e2000c101124 */
[----:B------:R-:W-:Y:S05]  /*4b70*/  BRA `(.L_x_37262) ;  /* 0x00000d8000007947 */ /* 0x000fea0003800000 */
.L_x_37259:
        /* <DEDUP_REMOVED lines=9> */
.L_x_37264:
[----:B------:R0:W-:Y:S01]  /*4c10*/  STG.E [R16.64], R2 ;  /* 0x0000000210007986 */ /* 0x0001e2000c101924 */
[----:B------:R-:W-:Y:S05]  /*4c20*/  BRA `(.L_x_37262) ;  /* 0x00000cd000007947 */ /* 0x000fea0003800000 */
.L_x_37263:
[----:B------:R0:W-:Y:S01]  /*4c30*/  STG.E.U16 [R16.64], R2 ;  /* 0x0000000210007986 */ /* 0x0001e2000c101524 */
[----:B------:R-:W-:Y:S05]  /*4c40*/  BRA `(.L_x_37262) ;  /* 0x00000cb000007947 */ /* 0x000fea0003800000 */
.L_x_37258:
        /* <DEDUP_REMOVED lines=9> */
.L_x_37266:
[----:B------:R-:W0:Y:S02]  /*4ce0*/  I2F.U16 R0, R2 ;  /* 0x0000000200007306 */ /* 0x000e240000101000 */
[----:B0-----:R-:W-:-:S05]  /*4cf0*/  F2FP.PACK_AB R0, RZ, R0 ;  /* 0x00000000ff00723e */ /* 0x001fca00000000ff */
[----:B------:R0:W-:Y:S01]  /*4d00*/  STG.E.U16 [R16.64], R0 ;  /* 0x0000000010007986 */ /* 0x0001e2000c101524 */
[----:B------:R-:W-:Y:S05]  /*4d10*/  BRA `(.L_x_37262) ;  /* 0x00000be000007947 */ /* 0x000fea0003800000 */
.L_x_37265:
        /* <DEDUP_REMOVED lines=10> */
.L_x_37268:
[----:B------:R-:W0:Y:S02]  /*4dc0*/  I2F.U16 R2, R2 ;  /* 0x0000000200027306 */ /* 0x000e240000101000 */
[----:B0-----:R-:W-:-:S04]  /*4dd0*/  F2FP.PACK_AB R3, RZ, R2 ;  /* 0x00000002ff03723e */ /* 0x001fc800000000ff */
[----:B------:R-:W-:-:S05]  /*4de0*/  PRMT R3, R3, 0x5410, RZ ;  /* 0x0000541003037816 */ /* 0x000fca00000000ff */
[----:B------:R0:W-:Y:S01]  /*4df0*/  STG.E [R16.64], R3 ;  /* 0x0000000310007986 */ /* 0x0001e2000c101924 */
[----:B------:R-:W-:Y:S05]  /*4e00*/  BRA `(.L_x_37262) ;  /* 0x00000af000007947 */ /* 0x000fea0003800000 */
.L_x_37267:
[----:B------:R-:W0:Y:S02]  /*4e10*/  I2F.F64.U16 R2, R2 ;  /* 0x0000000200027312 */ /* 0x000e240000101800 */
[----:B0-----:R0:W-:Y:S01]  /*4e20*/  STG.E.64 [R16.64], R2 ;  /* 0x0000000210007986 */ /* 0x0011e2000c101b24 */
[----:B------:R-:W-:Y:S05]  /*4e30*/  BRA `(.L_x_37262) ;  /* 0x00000ac000007947 */ /* 0x000fea0003800000 */
.L_x_37257:
        /* <DEDUP_REMOVED lines=13> */
.L_x_37271:
[----:B------:R-:W0:Y:S01]  /*4f10*/  I2F.F64.U16 R4, R2 ;  /* 0x0000000200047312 */ /* 0x000e220000101800 */
[----:B------:R-:W-:-:S05]  /*4f20*/  CS2R R6, SRZ ;  /* 0x0000000000067805 */ /* 0x000fca000001ff00 */
[----:B0-----:R0:W-:Y:S01]  /*4f30*/  STG.E.128 [R16.64], R4 ;  /* 0x0000000410007986 */ /* 0x0011e2000c101d24 */
[----:B------:R-:W-:Y:S05]  /*4f40*/  BRA `(.L_x_37262) ;  /* 0x000009b000007947 */ /* 0x000fea0003800000 */
.L_x_37270:
        /* <DEDUP_REMOVED lines=21> */
.L_x_37275:
[----:B------:R-:W-:Y:S05]  /*50a0*/  BSYNC B0 ;  /* 0x0000000000007941 */ /* 0x000fea0003800000 */
.L_x_37274:
[----:B------:R-:W-:-:S05]  /*50b0*/  LOP3.LUT R3, R0, R3, RZ, 0xfc, !PT ;  /* 0x0000000300037212 */ /* 0x000fca00078efcff */
[----:B------:R0:W-:Y:S01]  /*50c0*/  STG.E.U8 [R16.64], R3 ;  /* 0x0000000310007986 */ /* 0x0001e2000c101124 */
[----:B------:R-:W-:Y:S05]  /*50d0*/  BRA `(.L_x_37262) ;  /* 0x0000082000007947 */ /* 0x000fea0003800000 */
.L_x_37273:
        /* <DEDUP_REMOVED lines=13> */
.L_x_37277:
[----:B------:R-:W-:Y:S01]  /*51b0*/  IMAD.MOV.U32 R0, RZ, RZ, 0x7f ;  /* 0x0000007fff007424 */ /* 0x000fe200078e00ff */
[----:B------:R-:W-:-:S04]  /*51c0*/  ISETP.GT.U32.AND P0, PT, R3, 0x7f800000, PT ;  /* 0x7f8000000300780c */ /* 0x000fc80003f04070 */
[----:B------:R-:W-:-:S04]  /*51d0*/  SEL R0, R0, 0x7c, P0 ;  /* 0x0000007c00007807 */ /* 0x000fc80000000000 */
.L_x_37278:
[----:B------:R-:W-:Y:S05]  /*51e0*/  BSYNC B0 ;  /* 0x0000000000007941 */ /* 0x000fea0003800000 */
.L_x_37276:
[----:B------:R-:W-:-:S04]  /*51f0*/  LOP3.LUT R2, R5, 0x80000000, RZ, 0xc0, !PT ;  /* 0x8000000005027812 */ /* 0x000fc800078ec0ff */
[----:B------:R-:W-:-:S04]  /*5200*/  SHF.R.U32.HI R3, RZ, 0x18, R2 ;  /* 0x00000018ff037819 */ /* 0x000fc80000011602 */
[----:B------:R-:W-:-:S05]  /*5210*/  LOP3.LUT R3, R0, R3, RZ, 0xfc, !PT ;  /* 0x0000000300037212 */ /* 0x000fca00078efcff */
[----:B------:R0:W-:Y:S01]  /*5220*/  STG.E.U8 [R16.64], R3 ;  /* 0x0000000310007986 */ /* 0x0001e2000c101124 */
[----:B------:R-:W-:Y:S05]  /*5230*/  BRA `(.L_x_37262) ;  /* 0x000006c000007947 */ /* 0x000fea0003800000 */
.L_x_37272:
[----:B------:R-:W0:Y:S02]  /*5240*/  I2F.U16 R0, R2 ;  /* 0x0000000200007306 */ /* 0x000e240000101000 */
[----:B0-----:R-:W-:-:S05]  /*5250*/  F2FP.BF16.PACK_AB R0, RZ, R0 ;  /* 0x00000000ff00723e */ /* 0x001fca00000010ff */
[----:B------:R0:W-:Y:S01]  /*5260*/  STG.E.U16 [R16.64], R0 ;  /* 0x0000000010007986 */ /* 0x0001e2000c101524 */
[----:B------:R-:W-:Y:S05]  /*5270*/  BRA `(.L_x_37262) ;  /* 0x0000068000007947 */ /* 0x000fea0003800000 */
.L_x_37269:
        /* <DEDUP_REMOVED lines=10> */
.L_x_37281:
        /* <DEDUP_REMOVED lines=17> */
.L_x_37284:
[----:B------:R-:W-:-:S04]  /*5430*/  LOP3.LUT R2, R5, 0x80000000, RZ, 0xc0, !PT ;  /* 0x8000000005027812 */ /* 0x000fc800078ec0ff */
[----:B------:R-:W-:-:S04]  /*5440*/  SHF.R.U32.HI R3, RZ, 0x18, R2 ;  /* 0x00000018ff037819 */ /* 0x000fc80000011602 */
[----:B------:R-:W-:-:S04]  /*5450*/  LOP3.LUT R0, R0, R3, RZ, 0xfc, !PT ;  /* 0x0000000300007212 */ /* 0x000fc800078efcff */
[----:B------:R-:W-:Y:S02]  /*5460*/  PRMT R8, R0, 0x7610, R8 ;  /* 0x0000761000087816 */ /* 0x000fe40000000008 */
.L_x_37283:
[----:B------:R-:W-:Y:S05]  /*5470*/  BSYNC B0 ;  /* 0x0000000000007941 */ /* 0x000fea0003800000 */
.L_x_37282:
[----:B------:R0:W-:Y:S01]  /*5480*/  STG.E.U8 [R16.64], R8 ;  /* 0x0000000810007986 */ /* 0x0001e2000c101124 */
[----:B------:R-:W-:Y:S05]  /*5490*/  BRA `(.L_x_37262) ;  /* 0x0000046000007947 */ /* 0x000fea0003800000 */
.L_x_37280:
        /* <DEDUP_REMOVED lines=17> */
.L_x_37287:
[----:B------:R-:W-:-:S04]  /*55b0*/  LOP3.LUT R2, R5, 0x80000000, RZ, 0xc0, !PT ;  /* 0x8000000005027812 */ /* 0x000fc800078ec0ff */
[----:B------:R-:W-:-:S04]  /*55c0*/  SHF.R.U32.HI R3, RZ, 0x18, R2 ;  /* 0x00000018ff037819 */ /* 0x000fc80000011602 */
[----:B------:R-:W-:-:S04]  /*55d0*/  LOP3.LUT R0, R0, R3, RZ, 0xfc, !PT ;  /* 0x0000000300007212 */ /* 0x000fc800078efcff */
[----:B------:R-:W-:Y:S02]  /*55e0*/  PRMT R8, R0, 0x7610, R8 ;  /* 0x0000761000087816 */ /* 0x000fe40000000008 */
.L_x_37286:
[----:B------:R-:W-:Y:S05]  /*55f0*/  BSYNC B0 ;  /* 0x0000000000007941 */ /* 0x000fea0003800000 */
.L_x_37285:
[----:B------:R0:W-:Y:S01]  /*5600*/  STG.E.U8 [R16.64], R8 ;  /* 0x0000000810007986 */ /* 0x0001e2000c101124 */
[----:B------:R-:W-:Y:S05]  /*5610*/  BRA `(.L_x_37262) ;  /* 0x000002e000007947 */ /* 0x000fea0003800000 */
.L_x_37279:
        /* <DEDUP_REMOVED lines=22> */
.L_x_37261:
        /* <DEDUP_REMOVED lines=20> */
.L_x_37289:
[----:B------:R-:W-:-:S05]  /*58c0*/  IMAD.MOV.U32 R3, RZ, RZ, RZ ;  /* 0x000000ffff037224 */ /* 0x000fca00078e00ff */
[----:B------:R0:W-:Y:S01]  /*58d0*/  STG.E.64 [R16.64], R2 ;  /* 0x0000000210007986 */ /* 0x0001e2000c101b24 */
[----:B------:R-:W-:Y:S05]  /*58e0*/  BRA `(.L_x_37262) ;  /* 0x0000001000007947 */ /* 0x000fea0003800000 */
.L_x_37288:
[----:B------:R0:W-:Y:S02]  /*58f0*/  STG.E [R16.64], R2 ;  /* 0x0000000210007986 */ /* 0x0001e4000c101924 */
.L_x_37262:
        /* <DEDUP_REMOVED lines=231> */
.L_x_37290:
        /* <DEDUP_REMOVED lines=18> */
.L_x_37294:
[----:B------:R0:W5:Y:S01]  /*6890*/  LDG.E.U8 R0, [R4.64] ;  /* 0x0000002404007981 */ /* 0x000162000c1e1100 */
[----:B------:R-:W-:Y:S05]  /*68a0*/  BRA `(.L_x_37296) ;  /* 0x00000dc000007947 */ /* 0x000fea0003800000 */
.L_x_37293:
        /* <DEDUP_REMOVED lines=8> */
.L_x_37298:
[----:B------:R0:W5:Y:S01]  /*6930*/  LDG.E.U8 R0, [R4.64] ;  /* 0x0000002404007981 */ /* 0x000162000c1e1100 */
[----:B------:R-:W-:Y:S05]  /*6940*/  BRA `(.L_x_37296) ;  /* 0x00000d2000007947 */ /* 0x000fea0003800000 */
.L_x_37297:
[----:B------:R0:W5:Y:S01]  /*6950*/  LDG.E.U16 R0, [R4.64] ;  /* 0x0000002404007981 */ /* 0x000162000c1e1500 */
[----:B------:R-:W-:Y:S05]  /*6960*/  BRA `(.L_x_37296) ;  /* 0x00000d0000007947 */ /* 0x000fea0003800000 */
.L_x_37292:
        /* <DEDUP_REMOVED lines=10> */
.L_x_37300:
[----:B------:R-:W2:Y:S02]  /*6a10*/  LDG.E.U16 R2, [R4.64] ;  /* 0x0000002404027981 */ /* 0x000ea4000c1e1500 */
[----:B--2---:R-:W-:-:S06]  /*6a20*/  HADD2.F32 R2, -RZ, R2.H0_H0 ;  /* 0x20000002ff027230 */ /* 0x004fcc0000004100 */
[----:B------:R-:W0:Y:S02]  /*6a30*/  F2I.S64.TRUNC R2, R2 ;  /* 0x0000000200027311 */ /* 0x000e24000020d900 */
[----:B0-----:R-:W-:Y:S01]  /*6a40*/  PRMT R0, R2, 0x7610, R0 ;  /* 0x0000761002007816 */ /* 0x001fe20000000000 */
[----:B------:R-:W-:Y:S05]  /*6a50*/  BRA `(.L_x_37296) ;  /* 0x00000c1000007947 */ /* 0x000fea0003800000 */
.L_x_37299:
        /* <DEDUP_REMOVED lines=10> */
.L_x_37302:
[----:B------:R-:W2:Y:S02]  /*6b00*/  LDG.E.U16 R4, [R4.64] ;  /* 0x0000002404047981 */ /* 0x000ea4000c1e1500 */
[----:B--2---:R-:W-:-:S06]  /*6b10*/  HADD2.F32 R2, -RZ, R4.H0_H0 ;  /* 0x20000004ff027230 */ /* 0x004fcc0000004100 */
[----:B------:R-:W0:Y:S02]  /*6b20*/  F2I.S64.TRUNC R2, R2 ;  /* 0x0000000200027311 */ /* 0x000e24000020d900 */
[----:B0-----:R-:W-:Y:S01]  /*6b30*/  PRMT R0, R2, 0x7610, R0 ;  /* 0x0000761002007816 */ /* 0x001fe20000000000 */
[----:B------:R-:W-:Y:S05]  /*6b40*/  BRA `(.L_x_37296) ;  /* 0x00000b2000007947 */ /* 0x000fea0003800000 */
.L_x_37301:
[----:B------:R-:W2:Y:S02]  /*6b50*/  LDG.E.64 R2, [R4.64] ;  /* 0x0000002404027981 */ /* 0x000ea4000c1e1b00 */
[----:B--2---:R-:W0:Y:S02]  /*6b60*/  F2I.S64.F64.TRUNC R2, R2 ;  /* 0x0000000200027311 */ /* 0x004e24000030d900 */
[----:B0-----:R-:W-:Y:S01]  /*6b70*/  PRMT R0, R2, 0x7610, R0 ;  /* 0x0000761002007816 */ /* 0x001fe20000000000 */
[----:B------:R-:W-:Y:S05]  /*6b80*/  BRA `(.L_x_37296) ;  /* 0x00000ae000007947 */ /* 0x000fea0003800000 */
.L_x_37291:
        /* <DEDUP_REMOVED lines=12> */
.L_x_37305:
[----:B------:R-:W2:Y:S02]  /*6c50*/  LDG.E.64 R4, [R4.64] ;  /* 0x0000002404047981 */ /* 0x000ea4000c1e1b00 */
[----:B--2---:R-:W0:Y:S02]  /*6c60*/  F2I.S64.F64.TRUNC R2, R4 ;  /* 0x0000000400027311 */ /* 0x004e24000030d900 */
[----:B0-----:R-:W-:Y:S01]  /*6c70*/  PRMT R0, R2, 0x7610, R0 ;  /* 0x0000761002007816 */ /* 0x001fe20000000000 */
[----:B------:R-:W-:Y:S05]  /*6c80*/  BRA `(.L_x_37296) ;  /* 0x000009e000007947 */ /* 0x000fea0003800000 */
.L_x_37304:
        /* <DEDUP_REMOVED lines=28> */
.L_x_37307:
        /* <DEDUP_REMOVED lines=15> */
.L_x_37306:
[----:B------:R-:W2:Y:S02]  /*6f40*/  LDG.E.U16 R2, [R4.64] ;  /* 0x0000002404027981 */ /* 0x000ea4000c1e1500 */
[----:B--2---:R-:W-:-:S06]  /*6f50*/  PRMT R2, RZ, 0x5410, R2 ;  /* 0x00005410ff027816 */ /* 0x004fcc0000000002 */
[----:B------:R-:W0:Y:S02]  /*6f60*/  F2I.S64.TRUNC R2, R2 ;  /* 0x0000000200027311 */ /* 0x000e24000020d900 */
[----:B0-----:R-:W-:Y:S01]  /*6f70*/  PRMT R0, R2, 0x7610, R0 ;  /* 0x0000761002007816 */ /* 0x001fe20000000000 */
[----:B------:R-:W-:Y:S05]  /*6f80*/  BRA `(.L_x_37296) ;  /* 0x000006e000007947 */ /* 0x000fea0003800000 */
.L_x_37303:
        /* <DEDUP_REMOVED lines=10> */
.L_x_37310:
        /* <DEDUP_REMOVED lines=21> */
.L_x_37314:
[----:B------:R-:W-:Y:S05]  /*7180*/  BSYNC B1 ;  /* 0x0000000000017941 */ /* 0x000fea0003800000 */
.L_x_37313:
[----:B------:R-:W-:Y:S01]  /*7190*/  IMAD.SHL.U32 R2, R2, 0x100000, RZ ;  /* 0x0010000002027824 */ /* 0x000fe200078e00ff */
[----:B------:R-:W-:-:S04]  /*71a0*/  LEA R3, R0, 0x3b800000, 0x17 ;  /* 0x3b80000000037811 */ /* 0x000fc800078eb8ff */
[----:B------:R-:W-:Y:S02]  /*71b0*/  LOP3.LUT R2, R3, R2, R4, 0xfe, !PT ;  /* 0x0000000203027212 */ /* 0x000fe400078efe04 */
.L_x_37312:
[----:B------:R-:W-:Y:S05]  /*71c0*/  BSYNC B0 ;  /* 0x0000000000007941 */ /* 0x000fea0003800000 */
.L_x_37311:
[----:B------:R-:W0:Y:S02]  /*71d0*/  F2I.S64.TRUNC R2, R2 ;  /* 0x0000000200027311 */ /* 0x000e24000020d900 */
[----:B0-----:R-:W-:Y:S01]  /*71e0*/  PRMT R0, R2, 0x7610, R0 ;  /* 0x0000761002007816 */ /* 0x001fe20000000000 */
[----:B------:R-:W-:Y:S05]  /*71f0*/  BRA `(.L_x_37296) ;  /* 0x0000047000007947 */ /* 0x000fea0003800000 */
.L_x_37309:
        /* <DEDUP_REMOVED lines=21> */
.L_x_37318:
[----:B------:R-:W-:Y:S05]  /*7350*/  BSYNC B1 ;  /* 0x0000000000017941 */ /* 0x000fea0003800000 */
.L_x_37317:
[----:B------:R-:W-:Y:S01]  /*7360*/  IMAD.SHL.U32 R2, R2, 0x200000, RZ ;  /* 0x0020000002027824 */ /* 0x000fe200078e00ff */
[----:B------:R-:W-:-:S04]  /*7370*/  LEA R3, R0, 0x37800000, 0x17 ;  /* 0x3780000000037811 */ /* 0x000fc800078eb8ff */
[----:B------:R-:W-:Y:S02]  /*7380*/  LOP3.LUT R2, R3, R2, R4, 0xfe, !PT ;  /* 0x0000000203027212 */ /* 0x000fe400078efe04 */
.L_x_37316:
[----:B------:R-:W-:Y:S05]  /*7390*/  BSYNC B0 ;  /* 0x0000000000007941 */ /* 0x000fea0003800000 */
.L_x_37315:
[----:B------:R-:W0:Y:S02]  /*73a0*/  F2I.S64.TRUNC R2, R2 ;  /* 0x0000000200027311 */ /* 0x000e24000020d900 */
[----:B0-----:R-:W-:Y:S01]  /*73b0*/  PRMT R0, R2, 0x7610, R0 ;  /* 0x0000761002007816 */ /* 0x001fe20000000000 */
[----:B------:R-:W-:Y:S05]  /*73c0*/  BRA `(.L_x_37296) ;  /* 0x000002a000007947 */ /* 0x000fea0003800000 */
.L_x_37308:
        /* <DEDUP_REMOVED lines=14> */
.L_x_37322:
[----:B------:R-:W-:Y:S05]  /*74b0*/  BSYNC B0 ;  /* 0x0000000000007941 */ /* 0x000fea0003800000 */
.L_x_37321:
[----:B------:R-:W0:Y:S02]  /*74c0*/  F2I.S64.TRUNC R2, R2 ;  /* 0x0000000200027311 */ /* 0x000e24000020d900 */
[----:B0-----:R-:W-:Y:S01]  /*74d0*/  PRMT R0, R2, 0x7610, R0 ;  /* 0x0000761002007816 */ /* 0x001fe20000000000 */
[----:B------:R-:W-:Y:S05]  /*74e0*/  BRA `(.L_x_37296) ;  /* 0x0000018000007947 */ /* 0x000fea0003800000 */
.L_x_37295:
        /* <DEDUP_REMOVED lines=21> */
.L_x_37320:
[----:B------:R0:W5:Y:S01]  /*7640*/  LDG.E.U8 R0, [R4.64] ;  /* 0x0000002404007981 */ /* 0x000162000c1e1100 */
[----:B------:R-:W-:Y:S05]  /*7650*/  BRA `(.L_x_37296) ;  /* 0x0000001000007947 */ /* 0x000fea0003800000 */
.L_x_37319:
[----:B------:R0:W5:Y:S02]  /*7660*/  LDG.E.U8 R0, [R4.64] ;  /* 0x0000002404007981 */ /* 0x000164000c1e1100 */
.L_x_37296:
        /* <DEDUP_REMOVED lines=17> */
.L_x_37326:
[----:B------:R0:W-:Y:S01]  /*7780*/  STG.E.U8 [R16.64], R2 ;  /* 0x0000000210007986 */ /* 0x0001e2000c101124 */
[----:B------:R-:W-:Y:S05]  /*7790*/  BRA `(.L_x_37328) ;  /* 0x00000d8000007947 */ /* 0x000fea0003800000 */
.L_x_37325:
        /* <DEDUP_REMOVED lines=9> */
.L_x_37330:
[----:B------:R0:W-:Y:S01]  /*7830*/  STG.E [R16.64], R2 ;  /* 0x0000000210007986 */ /* 0x0001e2000c101924 */
[----:B------:R-:W-:Y:S05]  /*7840*/  BRA `(.L_x_37328) ;  /* 0x00000cd000007947 */ /* 0x000fea0003800000 */
.L_x_37329:
[----:B------:R0:W-:Y:S01]  /*7850*/  STG.E.U16 [R16.64], R2 ;  /* 0x0000000210007986 */ /* 0x0001e2000c101524 */
[----:B------:R-:W-:Y:S05]  /*7860*/  BRA `(.L_x_37328) ;  /* 0x00000cb000007947 */ /* 0x000fea0003800000 */
.L_x_37324:
        /* <DEDUP_REMOVED lines=9> */
.L_x_37332:
[----:B------:R-:W0:Y:S02]  /*7900*/  I2F.U16 R0, R2 ;  /* 0x0000000200007306 */ /* 0x000e240000101000 */
[----:B0-----:R-:W-:-:S05]  /*7910*/  F2FP.PACK_AB R0, RZ, R0 ;  /* 0x00000000ff00723e */ /* 0x001fca00000000ff */
[----:B------:R0:W-:Y:S01]  /*7920*/  STG.E.U16 [R16.64], R0 ;  /* 0x0000000010007986 */ /* 0x0001e2000c101524 */
[----:B------:R-:W-:Y:S05]  /*7930*/  BRA `(.L_x_37328) ;  /* 0x00000be000007947 */ /* 0x000fea0003800000 */
.L_x_37331:
        /* <DEDUP_REMOVED lines=10> */
.L_x_37334:
[----:B------:R-:W0:Y:S02]  /*79e0*/  I2F.U16 R2, R2 ;  /* 0x0000000200027306 */ /* 0x000e240000101000 */
[----:B0-----:R-:W-:-:S04]  /*79f0*/  F2FP.PACK_AB R3, RZ, R2 ;  /* 0x00000002ff03723e */ /* 0x001fc800000000ff */
[----:B------:R-:W-:-:S05]  /*7a00*/  PRMT R3, R3, 0x5410, RZ ;  /* 0x0000541003037816 */ /* 0x000fca00000000ff */
[----:B------:R0:W-:Y:S01]  /*7a10*/  STG.E [R16.64], R3 ;  /* 0x0000000310007986 */ /* 0x0001e2000c101924 */
[----:B------:R-:W-:Y:S05]  /*7a20*/  BRA `(.L_x_37328) ;  /* 0x00000af000007947 */ /* 0x000fea0003800000 */
.L_x_37333:
[----:B------:R-:W0:Y:S02]  /*7a30*/  I2F.F64.U16 R2, R2 ;  /* 0x0000000200027312 */ /* 0x000e240000101800 */
[----:B0-----:R0:W-:Y:S01]  /*7a40*/  STG.E.64 [R16.64], R2 ;  /* 0x0000000210007986 */ /* 0x0011e2000c101b24 */
[----:B------:R-:W-:Y:S05]  /*7a50*/  BRA `(.L_x_37328) ;  /* 0x00000ac000007947 */ /* 0x000fea0003800000 */
.L_x_37323:
        /* <DEDUP_REMOVED lines=13> */
.L_x_37337:
[----:B------:R-:W0:Y:S01]  /*7b30*/  I2F.F64.U16 R4, R2 ;  /* 0x0000000200047312 */ /* 0x000e220000101800 */
[----:B------:R-:W-:-:S05]  /*7b40*/  CS2R R6, SRZ ;  /* 0x0000000000067805 */ /* 0x000fca000001ff00 */
[----:B0-----:R0:W-:Y:S01]  /*7b50*/  STG.E.128 [R16.64], R4 ;  /* 0x0000000410007986 */ /* 0x0011e2000c101d24 */
[----:B------:R-:W-:Y:S05]  /*7b60*/  BRA `(.L_x_37328) ;  /* 0x000009b000007947 */ /* 0x000fea0003800000 */
.L_x_37336:
        /* <DEDUP_REMOVED lines=21> */
.L_x_37341:
[----:B------:R-:W-:Y:S05]  /*7cc0*/  BSYNC B0 ;  /* 0x0000000000007941 */ /* 0x000fea0003800000 */
.L_x_37340:
[----:B------:R-:W-:-:S05]  /*7cd0*/  LOP3.LUT R3, R0, R3, RZ, 0xfc, !PT ;  /* 0x0000000300037212 */ /* 0x000fca00078efcff */
[----:B------:R0:W-:Y:S01]  /*7ce0*/  STG.E.U8 [R16.64], R3 ;  /* 0x0000000310007986 */ /* 0x0001e2000c101124 */
[----:B------:R-:W-:Y:S05]  /*7cf0*/  BRA `(.L_x_37328) ;  /* 0x0000082000007947 */ /* 0x000fea0003800000 */
.L_x_37339:
        /* <DEDUP_REMOVED lines=13> */
.L_x_37343:
[----:B------:R-:W-:Y:S01]  /*7dd0*/  IMAD.MOV.U32 R0, RZ, RZ, 0x7f ;  /* 0x0000007fff007424 */ /* 0x000fe200078e00ff */
[----:B------:R-:W-:-:S04]  /*7de0*/  ISETP.GT.U32.AND P0, PT, R3, 0x7f800000, PT ;  /* 0x7f8000000300780c */ /* 0x000fc80003f04070 */
[----:B------:R-:W-:-:S04]  /*7df0*/  SEL R0, R0, 0x7c, P0 ;  /* 0x0000007c00007807 */ /* 0x000fc80000000000 */
.L_x_37344:
[----:B------:R-:W-:Y:S05]  /*7e00*/  BSYNC B0 ;  /* 0x0000000000007941 */ /* 0x000fea0003800000 */
.L_x_37342:
[----:B------:R-:W-:-:S04]  /*7e10*/  LOP3.LUT R2, R5, 0x80000000, RZ, 0xc0, !PT ;  /* 0x8000000005027812 */ /* 0x000fc800078ec0ff */
[----:B------:R-:W-:-:S04]  /*7e20*/  SHF.R.U32.HI R3, RZ, 0x18, R2 ;  /* 0x00000018ff037819 */ /* 0x000fc80000011602 */
[----:B------:R-:W-:-:S05]  /*7e30*/  LOP3.LUT R3, R0, R3, RZ, 0xfc, !PT ;  /* 0x0000000300037212 */ /* 0x000fca00078efcff */
[----:B------:R0:W-:Y:S01]  /*7e40*/  STG.E.U8 [R16.64], R3 ;  /* 0x0000000310007986 */ /* 0x0001e2000c101124 */
[----:B------:R-:W-:Y:S05]  /*7e50*/  BRA `(.L_x_37328) ;  /* 0x000006c000007947 */ /* 0x000fea0003800000 */
.L_x_37338:
[----:B------:R-:W0:Y:S02]  /*7e60*/  I2F.U16 R0, R2 ;  /* 0x0000000200007306 */ /* 0x000e240000101000 */
[----:B0-----:R-:W-:-:S05]  /*7e70*/  F2FP.BF16.PACK_AB R0, RZ, R0 ;  /* 0x00000000ff00723e */ /* 0x001fca00000010ff */
[----:B------:R0:W-:Y:S01]  /*7e80*/  STG.E.U16 [R16.64], R0 ;  /* 0x0000000010007986 */ /* 0x0001e2000c101524 */
[----:B------:R-:W-:Y:S05]  /*7e90*/  BRA `(.L_x_37328) ;  /* 0x0000068000007947 */ /* 0x000fea0003800000 */
.L_x_37335:
        /* <DEDUP_REMOVED lines=10> */
.L_x_37347:
        /* <DEDUP_REMOVED lines=17> */
.L_x_37350:
[----:B------:R-:W-:-:S04]  /*8050*/  LOP3.LUT R2, R5, 0x80000000, RZ, 0xc0, !PT ;  /* 0x8000000005027812 */ /* 0x000fc800078ec0ff */
[----:B------:R-:W-:-:S04]  /*8060*/  SHF.R.U32.HI R3, RZ, 0x18, R2 ;  /* 0x00000018ff037819 */ /* 0x000fc80000011602 */
[----:B------:R-:W-:-:S04]  /*8070*/  LOP3.LUT R0, R0, R3, RZ, 0xfc, !PT ;  /* 0x0000000300007212 */ /* 0x000fc800078efcff */
[----:B------:R-:W-:Y:S02]  /*8080*/  PRMT R8, R0, 0x7610, R8 ;  /* 0x0000761000087816 */ /* 0x000fe40000000008 */
.L_x_37349:
[----:B------:R-:W-:Y:S05]  /*8090*/  BSYNC B0 ;  /* 0x0000000000007941 */ /* 0x000fea0003800000 */
.L_x_37348:
[----:B------:R0:W-:Y:S01]  /*80a0*/  STG.E.U8 [R16.64], R8 ;  /* 0x0000000810007986 */ /* 0x0001e2000c101124 */
[----:B------:R-:W-:Y:S05]  /*80b0*/  BRA `(.L_x_37328) ;  /* 0x0000046000007947 */ /* 0x000fea0003800000 */
.L_x_37346:
        /* <DEDUP_REMOVED lines=17> */
.L_x_37353:
[----:B------:R-:W-:-:S04]  /*81d0*/  LOP3.LUT R2, R5, 0x80000000, RZ, 0xc0, !PT ;  /* 0x8000000005027812 */ /* 0x000fc800078ec0ff */
[----:B------:R-:W-:-:S04]  /*81e0*/  SHF.R.U32.HI R3, RZ, 0x18, R2 ;  /* 0x00000018ff037819 */ /* 0x000fc80000011602 */
[----:B------:R-:W-:-:S04]  /*81f0*/  LOP3.LUT R0, R0, R3, RZ, 0xfc, !PT ;  /* 0x0000000300007212 */ /* 0x000fc800078efcff */
[----:B------:R-:W-:Y:S02]  /*8200*/  PRMT R8, R0, 0x7610, R8 ;  /* 0x0000761000087816 */ /* 0x000fe40000000008 */
.L_x_37352:
[----:B------:R-:W-:Y:S05]  /*8210*/  BSYNC B0 ;  /* 0x0000000000007941 */ /* 0x000fea0003800000 */
.L_x_37351:
[----:B------:R0:W-:Y:S01]  /*8220*/  STG.E.U8 [R16.64], R8 ;  /* 0x0000000810007986 */ /* 0x0001e2000c101124 */
[----:B------:R-:W-:Y:S05]  /*8230*/  BRA `(.L_x_37328) ;  /* 0x000002e000007947 */ /* 0x000fea0003800000 */
.L_x_37345:
        /* <DEDUP_REMOVED lines=22> */
.L_x_37327:
        /* <DEDUP_REMOVED lines=20> */
.L_x_37355:
[----:B------:R-:W-:-:S05]  /*84e0*/  IMAD.MOV.U32 R3, RZ, RZ, RZ ;  /* 0x000000ffff037224 */ /* 0x000fca00078e00ff */
[----:B------:R0:W-:Y:S01]  /*84f0*/  STG.E.64 [R16.64], R2 ;  /* 0x0000000210007986 */ /* 0x0001e2000c101b24 */
[----:B------:R-:W-:Y:S05]  /*8500*/  BRA `(.L_x_37328) ;  /* 0x0000001000007947 */ /* 0x000fea0003800000 */
.L_x_37354:
[----:B------:R0:W-:Y:S02]  /*8510*/  STG.E [R16.64], R2 ;  /* 0x0000000210007986 */ /* 0x0001e4000c101924 */
.L_x_37328:
[----:B------:R-:W-:Y:S02]  /*8520*/  IADD3 R19, R19, 0x80, RZ ;  /* 0x0000008013137810 */ /* 0x000fe40007ffe0ff */
.L_x_37223:
[----:B------:R-:W-:Y:S05]  /*8530*/  BSYNC B6 ;  /* 0x0000000000067941 */ /* 0x000fea0003800000 */
.L_x_37222:
        /* <DEDUP_REMOVED lines=230> */
.L_x_37356:
        /* <DEDUP_REMOVED lines=18> */
.L_x_37360:
[----:B------:R0:W5:Y:S01]  /*94c0*/  LDG.E.U8 R0, [R4.64] ;  /* 0x0000002404007981 */ /* 0x000162000c1e1100 */
[----:B------:R-:W-:Y:S05]  /*94d0*/  BRA `(.L_x_37362) ;  /* 0x00000dc000007947 */ /* 0x000fea0003800000 */
.L_x_37359:
        /* <DEDUP_REMOVED lines=8> */
.L_x_37364:
[----:B------:R0:W5:Y:S01]  /*9560*/  LDG.E.U8 R0, [R4.64] ;  /* 0x0000002404007981 */ /* 0x000162000c1e1100 */
[----:B------:R-:W-:Y:S05]  /*9570*/  BRA `(.L_x_37362) ;  /* 0x00000d2000007947 */ /* 0x000fea0003800000 */
.L_x_37363:
[----:B------:R0:W5:Y:S01]  /*9580*/  LDG.E.U16 R0, [R4.64] ;  /* 0x0000002404007981 */ /* 0x000162000c1e1500 */
[----:B------:R-:W-:Y:S05]  /*9590*/  BRA `(.L_x_37362) ;  /* 0x00000d0000007947 */ /* 0x000fea0003800000 */
.L_x_37358:
        /* <DEDUP_REMOVED lines=10> */
.L_x_37366:
[----:B------:R-:W2:Y:S02]  /*9640*/  LDG.E.U16 R2, [R4.64] ;  /* 0x0000002404027981 */ /* 0x000ea4000c1e1500 */
[----:B--2---:R-:W-:-:S06]  /*9650*/  HADD2.F32 R2, -RZ, R2.H0_H0 ;  /* 0x20000002ff027230 */ /* 0x004fcc0000004100 */
[----:B------:R-:W0:Y:S02]  /*9660*/  F2I.S64.TRUNC R2, R2 ;  /* 0x0000000200027311 */ /* 0x000e24000020d900 */
[----:B0-----:R-:W-:Y:S01]  /*9670*/  PRMT R0, R2, 0x7610, R0 ;  /* 0x0000761002007816 */ /* 0x001fe20000000000 */
[----:B------:R-:W-:Y:S05]  /*9680*/  BRA `(.L_x_37362) ;  /* 0x00000c1000007947 */ /* 0x000fea0003800000 */
.L_x_37365:
        /* <DEDUP_REMOVED lines=10> */
.L_x_37368:
[----:B------:R-:W2:Y:S02]  /*9730*/  LDG.E.U16 R4, [R4.64] ;  /* 0x0000002404047981 */ /* 0x000ea4000c1e1500 */
[----:B--2---:R-:W-:-:S06]  /*9740*/  HADD2.F32 R2, -RZ, R4.H0_H0 ;  /* 0x20000004ff027230 */ /* 0x004fcc0000004100 */
[----:B------:R-:W0:Y:S02]  /*9750*/  F2I.S64.TRUNC R2, R2 ;  /* 0x0000000200027311 */ /* 0x000e24000020d900 */
[----:B0-----:R-:W-:Y:S01]  /*9760*/  PRMT R0, R2, 0x7610, R0 ;  /* 0x0000761002007816 */ /* 0x001fe20000000000 */
[----:B------:R-:W-:Y:S05]  /*9770*/  BRA `(.L_x_37362) ;  /* 0x00000b2000007947 */ /* 0x000fea0003800000 */
.L_x_37367:
[----:B------:R-:W2:Y:S02]  /*9780*/  LDG.E.64 R2, [R4.64] ;  /* 0x0000002404027981 */ /* 0x000ea4000c1e1b00 */
[----:B--2---:R-:W0:Y:S02]  /*9790*/  F2I.S64.F64.TRUNC R2, R2 ;  /* 0x0000000200027311 */ /* 0x004e24000030d900 */
[----:B0-----:R-:W-:Y:S01]  /*97a0*/  PRMT R0, R2, 0x7610, R0 ;  /* 0x0000761002007816 */ /* 0x001fe20000000000 */
[----:B------:R-:W-:Y:S05]  /*97b0*/  BRA `(.L_x_37362) ;  /* 0x00000ae000007947 */ /* 0x000fea0003800000 */
.L_x_37357:
        /* <DEDUP_REMOVED lines=12> */
.L_x_37371:
[----:B------:R-:W2:Y:S02]  /*9880*/  LDG.E.64 R4, [R4.64] ;  /* 0x0000002404047981 */ /* 0x000ea4000c1e1b00 */
[----:B--2---:R-:W0:Y:S02]  /*9890*/  F2I.S64.F64.TRUNC R2, R4 ;  /* 0x0000000400027311 */ /* 0x004e24000030d900 */
[----:B0-----:R-:W-:Y:S01]  /*98a0*/  PRMT R0, R2, 0x7610, R0 ;  /* 0x0000761002007816 */ /* 0x001fe20000000000 */
[----:B------:R-:W-:Y:S05]  /*98b0*/  BRA `(.L_x_37362) ;  /* 0x000009e000007947 */ /* 0x000fea0003800000 */
.L_x_37370:
        /* <DEDUP_REMOVED lines=28> */
.L_x_37373:
        /* <DEDUP_REMOVED lines=15> */
.L_x_37372:
[----:B------:R-:W2:Y:S02]  /*9b70*/  LDG.E.U16 R2, [R4.64] ;  /* 0x0000002404027981 */ /* 0x000ea4000c1e1500 */
[----:B--2---:R-:W-:-:S06]  /*9b80*/  PRMT R2, RZ, 0x5410, R2 ;  /* 0x00005410ff027816 */ /* 0x004fcc0000000002 */
[----:B------:R-:W0:Y:S02]  /*9b90*/  F2I.S64.TRUNC R2, R2 ;  /* 0x0000000200027311 */ /* 0x000e24000020d900 */
[----:B0-----:R-:W-:Y:S01]  /*9ba0*/  PRMT R0, R2, 0x7610, R0 ;  /* 0x0000761002007816 */ /* 0x001fe20000000000 */
[----:B------:R-:W-:Y:S05]  /*9bb0*/  BRA `(.L_x_37362) ;  /* 0x000006e000007947 */ /* 0x000fea0003800000 */
.L_x_37369:
        /* <DEDUP_REMOVED lines=10> */
.L_x_37376:
        /* <DEDUP_REMOVED lines=21> */
.L_x_37380:
[----:B------:R-:W-:Y:S05]  /*9db0*/  BSYNC B1 ;  /* 0x0000000000017941 */ /* 0x000fea0003800000 */
.L_x_37379:
[----:B------:R-:W-:Y:S01]  /*9dc0*/  IMAD.SHL.U32 R2, R2, 0x100000, RZ ;  /* 0x0010000002027824 */ /* 0x000fe200078e00ff */
[----:B------:R-:W-:-:S04]  /*9dd0*/  LEA R3, R0, 0x3b800000, 0x17 ;  /* 0x3b80000000037811 */ /* 0x000fc800078eb8ff */
[----:B------:R-:W-:Y:S02]  /*9de0*/  LOP3.LUT R2, R3, R2, R4, 0xfe, !PT ;  /* 0x0000000203027212 */ /* 0x000fe400078efe04 */
.L_x_37378:
[----:B------:R-:W-:Y:S05]  /*9df0*/  BSYNC B0 ;  /* 0x0000000000007941 */ /* 0x000fea0003800000 */
.L_x_37377:
[----:B------:R-:W0:Y:S02]  /*9e00*/  F2I.S64.TRUNC R2, R2 ;  /* 0x0000000200027311 */ /* 0x000e24000020d900 */
[----:B0-----:R-:W-:Y:S01]  /*9e10*/  PRMT R0, R2, 0x7610, R0 ;  /* 0x0000761002007816 */ /* 0x001fe20000000000 */
[----:B------:R-:W-:Y:S05]  /*9e20*/  BRA `(.L_x_37362) ;  /* 0x0000047000007947 */ /* 0x000fea0003800000 */
.L_x_37375:
        /* <DEDUP_REMOVED lines=21> */
.L_x_37384:
[----:B------:R-:W-:Y:S05]  /*9f80*/  BSYNC B1 ;  /* 0x0000000000017941 */ /* 0x000fea0003800000 */
.L_x_37383:
[----:B------:R-:W-:Y:S01]  /*9f90*/  IMAD.SHL.U32 R2, R2, 0x200000, RZ ;  /* 0x0020000002027824 */ /* 0x000fe200078e00ff */
[----:B------:R-:W-:-:S04]  /*9fa0*/  LEA R3, R0, 0x37800000, 0x17 ;  /* 0x3780000000037811 */ /* 0x000fc800078eb8ff */
[----:B------:R-:W-:Y:S02]  /*9fb0*/  LOP3.LUT R2, R3, R2, R4, 0xfe, !PT ;  /* 0x0000000203027212 */ /* 0x000fe400078efe04 */
.L_x_37382:
[----:B------:R-:W-:Y:S05]  /*9fc0*/  BSYNC B0 ;  /* 0x0000000000007941 */ /* 0x000fea0003800000 */
.L_x_37381:
[----:B------:R-:W0:Y:S02]  /*9fd0*/  F2I.S64.TRUNC R2, R2 ;  /* 0x0000000200027311 */ /* 0x000e24000020d900 */
[----:B0-----:R-:W-:Y:S01]  /*9fe0*/  PRMT R0, R2, 0x7610, R0 ;  /* 0x0000761002007816 */ /* 0x001fe20000000000 */
[----:B------:R-:W-:Y:S05]  /*9ff0*/  BRA `(.L_x_37362) ;  /* 0x000002a000007947 */ /* 0x000fea0003800000 */
.L_x_37374:
        /* <DEDUP_REMOVED lines=14> */
.L_x_37388:
[----:B------:R-:W-:Y:S05]  /*a0e0*/  BSYNC B0 ;  /* 0x0000000000007941 */ /* 0x000fea0003800000 */
.L_x_37387:
[----:B------:R-:W0:Y:S02]  /*a0f0*/  F2I.S64.TRUNC R2, R2 ;  /* 0x0000000200027311 */ /* 0x000e24000020d900 */
[----:B0-----:R-:W-:Y:S01]  /*a100*/  PRMT R0, R2, 0x7610, R0 ;  /* 0x0000761002007816 */ /* 0x001fe20000000000 */
[----:B------:R-:W-:Y:S05]  /*a110*/  BRA `(.L_x_37362) ;  /* 0x0000018000007947 */ /* 0x000fea0003800000 */
.L_x_37361:
        /* <DEDUP_REMOVED lines=21> */
.L_x_37386:
[----:B------:R0:W5:Y:S01]  /*a270*/  LDG.E.U8 R0, [R4.64] ;  /* 0x0000002404007981 */ /* 0x000162000c1e1100 */
[----:B------:R-:W-:Y:S05]  /*a280*/  BRA `(.L_x_37362) ;  /* 0x0000001000007947 */ /* 0x000fea0003800000 */
.L_x_37385:
[----:B------:R0:W5:Y:S02]  /*a290*/  LDG.E.U8 R0, [R4.64] ;  /* 0x0000002404007981 */ /* 0x000164000c1e1100 */
.L_x_37362:
        /* <DEDUP_REMOVED lines=17> */
.L_x_37392:
[----:B------:R-:W-:Y:S01]  /*a3b0*/  STG.E.U8 [R16.64], R2 ;  /* 0x0000000210007986 */ /* 0x000fe2000c101124 */
[----:B------:R-:W-:Y:S05]  /*a3c0*/  EXIT ;  /* 0x000000000000794d */ /* 0x000fea0003800000 */
.L_x_37391:
        /* <DEDUP_REMOVED lines=9> */
.L_x_37395:
[----:B------:R-:W-:Y:S01]  /*a460*/  STG.E [R16.64], R2 ;  /* 0x0000000210007986 */ /* 0x000fe2000c101924 */
[----:B------:R-:W-:Y:S05]  /*a470*/  EXIT ;  /* 0x000000000000794d */ /* 0x000fea0003800000 */
.L_x_37394:
[----:B------:R-:W-:Y:S01]  /*a480*/  STG.E.U16 [R16.64], R2 ;  /* 0x0000000210007986 */ /* 0x000fe2000c101524 */
[----:B------:R-:W-:Y:S05]  /*a490*/  EXIT ;  /* 0x000000000000794d */ /* 0x000fea0003800000 */
.L_x_37390:
        /* <DEDUP_REMOVED lines=9> */
.L_x_37397:
[----:B------:R-:W0:Y:S02]  /*a530*/  I2F.U16 R0, R2 ;  /* 0x0000000200007306 */ /* 0x000e240000101000 */
[----:B0-----:R-:W-:-:S05]  /*a540*/  F2FP.PACK_AB R0, RZ, R0 ;  /* 0x00000000ff00723e */ /* 0x001fca00000000ff */
[----:B------:R-:W-:Y:S01]  /*a550*/  STG.E.U16 [R16.64], R0 ;  /* 0x0000000010007986 */ /* 0x000fe2000c101524 */
[----:B------:R-:W-:Y:S05]  /*a560*/  EXIT ;  /* 0x000000000000794d */ /* 0x000fea0003800000 */
.L_x_37396:
        /* <DEDUP_REMOVED lines=10> */
.L_x_37399:
[----:B------:R-:W0:Y:S02]  /*a610*/  I2F.U16 R2, R2 ;  /* 0x0000000200027306 */ /* 0x000e240000101000 */
[----:B0-----:R-:W-:-:S04]  /*a620*/  F2FP.PACK_AB R3, RZ, R2 ;  /* 0x00000002ff03723e */ /* 0x001fc800000000ff */
[----:B------:R-:W-:-:S05]  /*a630*/  PRMT R3, R3, 0x5410, RZ ;  /* 0x0000541003037816 */ /* 0x000fca00000000ff */
[----:B------:R-:W-:Y:S01]  /*a640*/  STG.E [R16.64], R3 ;  /* 0x0000000310007986 */ /* 0x000fe2000c101924 */
[----:B------:R-:W-:Y:S05]  /*a650*/  EXIT ;  /* 0x000000000000794d */ /* 0x000fea0003800000 */
.L_x_37398:
[----:B------:R-:W0:Y:S02]  /*a660*/  I2F.F64.U16 R2, R2 ;  /* 0x0000000200027312 */ /* 0x000e240000101800 */
[----:B0-----:R-:W-:Y:S01]  /*a670*/  STG.E.64 [R16.64], R2 ;  /* 0x0000000210007986 */ /* 0x001fe2000c101b24 */
[----:B------:R-:W-:Y:S05]  /*a680*/  EXIT ;  /* 0x000000000000794d */ /* 0x000fea0003800000 */
.L_x_37389:
        /* <DEDUP_REMOVED lines=13> */
.L_x_37402:
[----:B------:R-:W0:Y:S01]  /*a760*/  I2F.F64.U16 R4, R2 ;  /* 0x0000000200047312 */ /* 0x000e220000101800 */
[----:B------:R-:W-:-:S05]  /*a770*/  CS2R R6, SRZ ;  /* 0x0000000000067805 */ /* 0x000fca000001ff00 */
[----:B0-----:R-:W-:Y:S01]  /*a780*/  STG.E.128 [R16.64], R4 ;  /* 0x0000000410007986 */ /* 0x001fe2000c101d24 */
[----:B------:R-:W-:Y:S05]  /*a790*/  EXIT ;  /* 0x000000000000794d */ /* 0x000fea0003800000 */
.L_x_37401:
        /* <DEDUP_REMOVED lines=21> */
.L_x_37406:
[----:B------:R-:W-:Y:S05]  /*a8f0*/  BSYNC B0 ;  /* 0x0000000000007941 */ /* 0x000fea0003800000 */
.L_x_37405:
[----:B------:R-:W-:-:S05]  /*a900*/  LOP3.LUT R3, R0, R3, RZ, 0xfc, !PT ;  /* 0x0000000300037212 */ /* 0x000fca00078efcff */
[----:B------:R-:W-:Y:S01]  /*a910*/  STG.E.U8 [R16.64], R3 ;  /* 0x0000000310007986 */ /* 0x000fe2000c101124 */
[----:B------:R-:W-:Y:S05]  /*a920*/  EXIT ;  /* 0x000000000000794d */ /* 0x000fea0003800000 */
.L_x_37404:
        /* <DEDUP_REMOVED lines=13> */
.L_x_37408:
[----:B------:R-:W-:Y:S01]  /*aa00*/  IMAD.MOV.U32 R0, RZ, RZ, 0x7f ;  /* 0x0000007fff007424 */ /* 0x000fe200078e00ff */
[----:B------:R-:W-:-:S04]  /*aa10*/  ISETP.GT.U32.AND P0, PT, R3, 0x7f800000, PT ;  /* 0x7f8000000300780c */ /* 0x000fc80003f04070 */
[----:B------:R-:W-:-:S04]  /*aa20*/  SEL R0, R0, 0x7c, P0 ;  /* 0x0000007c00007807 */ /* 0x000fc80000000000 */
.L_x_37409:
[----:B------:R-:W-:Y:S05]  /*aa30*/  BSYNC B0 ;  /* 0x0000000000007941 */ /* 0x000fea0003800000 */
.L_x_37407:
[----:B------:R-:W-:-:S04]  /*aa40*/  LOP3.LUT R2, R5, 0x80000000, RZ, 0xc0, !PT ;  /* 0x8000000005027812 */ /* 0x000fc800078ec0ff */
[----:B------:R-:W-:-:S04]  /*aa50*/  SHF.R.U32.HI R3, RZ, 0x18, R2 ;  /* 0x00000018ff037819 */ /* 0x000fc80000011602 */
[----:B------:R-:W-:-:S05]  /*aa60*/  LOP3.LUT R3, R0, R3, RZ, 0xfc, !PT ;  /* 0x0000000300037212 */ /* 0x000fca00078efcff */
[----:B------:R-:W-:Y:S01]  /*aa70*/  STG.E.U8 [R16.64], R3 ;  /* 0x0000000310007986 */ /* 0x000fe2000c101124 */
[----:B------:R-:W-:Y:S05]  /*aa80*/  EXIT ;  /* 0x000000000000794d */ /* 0x000fea0003800000 */
.L_x_37403:
[----:B------:R-:W0:Y:S02]  /*aa90*/  I2F.U16 R0, R2 ;  /* 0x0000000200007306 */ /* 0x000e240000101000 */
[----:B0-----:R-:W-:-:S05]  /*aaa0*/  F2FP.BF16.PACK_AB R0, RZ, R0 ;  /* 0x00000000ff00723e */ /* 0x001fca00000010ff */
[----:B------:R-:W-:Y:S01]  /*aab0*/  STG.E.U16 [R16.64], R0 ;  /* 0x0000000010007986 */ /* 0x000fe2000c101524 */
[----:B------:R-:W-:Y:S05]  /*aac0*/  EXIT ;  /* 0x000000000000794d */ /* 0x000fea0003800000 */
.L_x_37400:
        /* <DEDUP_REMOVED lines=10> */
.L_x_37412:
        /* <DEDUP_REMOVED lines=17> */
.L_x_37415:
[----:B------:R-:W-:-:S04]  /*ac80*/  LOP3.LUT R2, R5, 0x80000000, RZ, 0xc0, !PT ;  /* 0x8000000005027812 */ /* 0x000fc800078ec0ff */
[----:B------:R-:W-:-:S04]  /*ac90*/  SHF.R.U32.HI R3, RZ, 0x18, R2 ;  /* 0x00000018ff037819 */ /* 0x000fc80000011602 */
[----:B------:R-:W-:-:S04]  /*aca0*/  LOP3.LUT R0, R0, R3, RZ, 0xfc, !PT ;  /* 0x0000000300007212 */ /* 0x000fc800078efcff */
[----:B------:R-:W-:Y:S02]  /*acb0*/  PRMT R8, R0, 0x7610, R8 ;  /* 0x0000761000087816 */ /* 0x000fe40000000008 */
.L_x_37414:
[----:B------:R-:W-:Y:S05]  /*acc0*/  BSYNC B0 ;  /* 0x0000000000007941 */ /* 0x000fea0003800000 */
.L_x_37413:
[----:B------:R-:W-:Y:S01]  /*acd0*/  STG.E.U8 [R16.64], R8 ;  /* 0x0000000810007986 */ /* 0x000fe2000c101124 */
[----:B------:R-:W-:Y:S05]  /*ace0*/  EXIT ;  /* 0x000000000000794d */ /* 0x000fea0003800000 */
.L_x_37411:
        /* <DEDUP_REMOVED lines=17> */
.L_x_37418:
[----:B------:R-:W-:-:S04]  /*ae00*/  LOP3.LUT R2, R5, 0x80000000, RZ, 0xc0, !PT ;  /* 0x8000000005027812 */ /* 0x000fc800078ec0ff */
[----:B------:R-:W-:-:S04]  /*ae10*/  SHF.R.U32.HI R3, RZ, 0x18, R2 ;  /* 0x00000018ff037819 */ /* 0x000fc80000011602 */
[----:B------:R-:W-:-:S04]  /*ae20*/  LOP3.LUT R0, R0, R3, RZ, 0xfc, !PT ;  /* 0x0000000300007212 */ /* 0x000fc800078efcff */
[----:B------:R-:W-:Y:S02]  /*ae30*/  PRMT R8, R0, 0x7610, R8 ;  /* 0x0000761000087816 */ /* 0x000fe40000000008 */
.L_x_37417:
[----:B------:R-:W-:Y:S05]  /*ae40*/  BSYNC B0 ;  /* 0x0000000000007941 */ /* 0x000fea0003800000 */
.L_x_37416:
[----:B------:R-:W-:Y:S01]  /*ae50*/  STG.E.U8 [R16.64], R8 ;  /* 0x0000000810007986 */ /* 0x000fe2000c101124 */
[----:B------:R-:W-:Y:S05]  /*ae60*/  EXIT ;  /* 0x000000000000794d */ /* 0x000fea0003800000 */
.L_x_37410:
        /* <DEDUP_REMOVED lines=22> */
.L_x_37393:
        /* <DEDUP_REMOVED lines=20> */
.L_x_37420:
[----:B------:R-:W-:-:S05]  /*b110*/  IMAD.MOV.U32 R3, RZ, RZ, RZ ;  /* 0x000000ffff037224 */ /* 0x000fca00078e00ff */
[----:B------:R-:W-:Y:S01]  /*b120*/  STG.E.64 [R16.64], R2 ;  /* 0x0000000210007986 */ /* 0x000fe2000c101b24 */
[----:B------:R-:W-:Y:S05]  /*b130*/  EXIT ;  /* 0x000000000000794d */ /* 0x000fea0003800000 */
.L_x_37419:
[----:B------:R-:W-:Y:S01]  /*b140*/  STG.E [R16.64], R2 ;  /* 0x0000000210007986 */ /* 0x000fe2000c101924 */
[----:B------:R-:W-:Y:S05]  /*b150*/  EXIT ;  /* 0x000000000000794d */ /* 0x000fea0003800000 */
.L_x_37421:
        /* <DEDUP_REMOVED lines=10> */
.L_x_40303:


//--------------------- .text._ZN2at6native27unrolled_elementwise_kernelINS0_13AUnaryFunctorIhhhZZZNS0_19maximum_kernel_cudaERNS_18TensorIteratorBaseEENKUlvE_clEvENKUlvE_clEvEUlhhE_EESt5arrayIPcLm2EELi4E23TrivialOffsetCalculatorILi1EjESD_NS0_6memory12LoadWithCastILi1EEENSE_13StoreWithCastILi1EEEEEviT_T0_T2_T3_T4_T5_ --------------------------
	.section	.text._ZN2at6native27unrolled_elementwise_kernelINS0_13AUnaryFunctorIhhhZZZNS0_19maximum_kernel_cudaERNS_18TensorIteratorBaseEENKUlvE_clEvENKUlvE_clEvEUlhhE_EESt5arrayIPcLm2EELi4E23TrivialOffsetCalculatorILi1EjESD_NS0_6memory12LoadWithCastILi1EEENSE_13StoreWithCastILi1EEEEEviT_T0_T2_T3_T4_T5_,"ax",@progbits
	.sectioninfo	@"SHI_REGISTERS=29"
	.align	128
        .global         _ZN2at6native27unrolled_elementwise_kernelINS0_13AUnaryFunctorIhhhZZZNS0_19maximum_kernel_cudaERNS_18TensorIteratorBaseEENKUlvE_clEvENKUlvE_clEvEUlhhE_EESt5arrayIPcLm2EELi4E23TrivialOffsetCalculatorILi1EjESD_NS0_6memory12LoadWithCastILi1EEENSE_13StoreWithCastILi1EEEEEviT_T0_T2_T3_T4_T5_
        .type           _ZN2at6native27unrolled_elementwise_kernelINS0_13AUnaryFunctorIhhhZZZNS0_19maximum_kernel_cudaERNS_18TensorIteratorBaseEENKUlvE_clEvENKUlvE_clEvEUlhhE_EESt5arrayIPcLm2EELi4E23TrivialOffsetCalculatorILi1EjESD_NS0_6memory12LoadWithCastILi1EEENSE_13StoreWithCastILi1EEEEEviT_T0_T2_T3_T4_T5_,@function
        .size           _ZN2at6native27unrolled_elementwise_kernelINS0_13AUnaryFunctorIhhhZZZNS0_19maximum_kernel_cudaERNS_18TensorIteratorBaseEENKUlvE_clEvENKUlvE_clEvEUlhhE_EESt5arrayIPcLm2EELi4E23TrivialOffsetCalculatorILi1EjESD_NS0_6memory12LoadWithCastILi1EEENSE_13StoreWithCastILi1EEEEEviT_T0_T2_T3_T4_T5_,(.L_x_40304 - _ZN2at6native27unrolled_elementwise_kernelINS0_13AUnaryFunctorIhhhZZZNS0_19maximum_kernel_cudaERNS_18TensorIteratorBaseEENKUlvE_clEvENKUlvE_clEvEUlhhE_EESt5arrayIPcLm2EELi4E23TrivialOffsetCalculatorILi1EjESD_NS0_6memory12LoadWithCastILi1EEENSE_13StoreWithCastILi1EEEEEviT_T0_T2_T3_T4_T5_)
        .other          _ZN2at6native27unrolled_elementwise_kernelINS0_13AUnaryFunctorIhhhZZZNS0_19maximum_kernel_cudaERNS_18TensorIteratorBaseEENKUlvE_clEvENKUlvE_clEvEUlhhE_EESt5arrayIPcLm2EELi4E23TrivialOffsetCalculatorILi1EjESD_NS0_6memory12LoadWithCastILi1EEENSE_13StoreWithCastILi1EEEEEviT_T0_T2_T3_T4_T5_,@"STO_CUDA_ENTRY STV_DEFAULT"
_ZN2at6native27unrolled_elementwise_kernelINS0_13AUnaryFunctorIhhhZZZNS0_19maximum_kernel_cudaERNS_18TensorIteratorBaseEENKUlvE_clEvENKUlvE_clEvEUlhhE_EESt5arrayIPcLm2EELi4E23TrivialOffsetCalculatorILi1EjESD_NS0_6memory12LoadWithCastILi1EEENSE_13StoreWithCastILi1EEEEEviT_T0_T2_T3_T4_T5_:
.text._ZN2at6native27unrolled_elementwise_kernelINS0_13AUnaryFunctorIhhhZZZNS0_19maximum_kernel_cudaERNS_18TensorIteratorBaseEENKUlvE_clEvENKUlvE_clEvEUlhhE_EESt5arrayIPcLm2EELi4E23TrivialOffsetCalculatorILi1EjESD_NS0_6memory12LoadWithCastILi1EEENSE_13StoreWithCastILi1EEEEEviT_T0_T2_T3_T4_T5_:
        /* <DEDUP_REMOVED lines=29> */
.L_x_37427:
[----:B------:R0:W5:Y:S01]  /*01d0*/  LDG.E.U8 R22, [R4.64] ;  /* 0x0000002404167981 */ /* 0x000162000c1e1100 */
[----:B------:R-:W-:Y:S05]  /*01e0*/  BRA `(.L_x_37429) ;  /* 0x00000dd000007947 */ /* 0x000fea0003800000 */
.L_x_37426:
        /* <DEDUP_REMOVED lines=8> */
.L_x_37431:
[----:B------:R0:W5:Y:S01]  /*0270*/  LDG.E.U8 R22, [R4.64] ;  /* 0x0000002404167981 */ /* 0x000162000c1e1100 */
[----:B------:R-:W-:Y:S05]  /*0280*/  BRA `(.L_x_37429) ;  /* 0x00000d3000007947 */ /* 0x000fea0003800000 */
.L_x_37430:
[----:B------:R0:W5:Y:S01]  /*0290*/  LDG.E.U16 R22, [R4.64] ;  /* 0x0000002404167981 */ /* 0x000162000c1e1500 */
[----:B------:R-:W-:Y:S05]  /*02a0*/  BRA `(.L_x_37429) ;  /* 0x00000d1000007947 */ /* 0x000fea0003800000 */
.L_x_37425:
        /* <DEDUP_REMOVED lines=10> */
.L_x_37433:
[----:B------:R-:W2:Y:S02]  /*0350*/  LDG.E.U16 R2, [R4.64] ;  /* 0x0000002404027981 */ /* 0x000ea4000c1e1500 */
[----:B--2---:R-:W-:-:S06]  /*0360*/  HADD2.F32 R2, -RZ, R2.H0_H0 ;  /* 0x20000002ff027230 */ /* 0x004fcc0000004100 */
[----:B------:R-:W0:Y:S02]  /*0370*/  F2I.S64.TRUNC R2, R2 ;  /* 0x0000000200027311 */ /* 0x000e24000020d900 */
[----:B0-----:R-:W-:Y:S01]  /*0380*/  PRMT R22, R2, 0x7610, R22 ;  /* 0x0000761002167816 */ /* 0x001fe20000000016 */
[----:B------:R-:W-:Y:S05]  /*0390*/  BRA `(.L_x_37429) ;  /* 0x00000c2000007947 */ /* 0x000fea0003800000 */
.L_x_37432:
        /* <DEDUP_REMOVED lines=10> */
.L_x_37435:
[----:B------:R-:W2:Y:S02]  /*0440*/  LDG.E.U16 R4, [R4.64] ;  /* 0x0000002404047981 */ /* 0x000ea4000c1e1500 */
[----:B--2---:R-:W-:-:S06]  /*0450*/  HADD2.F32 R2, -RZ, R4.H0_H0 ;  /* 0x20000004ff027230 */ /* 0x004fcc0000004100 */
[----:B------:R-:W0:Y:S02]  /*0460*/  F2I.S64.TRUNC R2, R2 ;  /* 0x0000000200027311 */ /* 0x000e24000020d900 */
[----:B0-----:R-:W-:Y:S01]  /*0470*/  PRMT R22, R2, 0x7610, R22 ;  /* 0x0000761002167816 */ /* 0x001fe20000000016 */
[----:B------:R-:W-:Y:S05]  /*0480*/  BRA `(.L_x_37429) ;  /* 0x00000b3000007947 */ /* 0x000fea0003800000 */
.L_x_37434:
[----:B------:R-:W2:Y:S02]  /*0490*/  LDG.E.64 R2, [R4.64] ;  /* 0x0000002404027981 */ /* 0x000ea4000c1e1b00 */
[----:B--2---:R-:W0:Y:S02]  /*04a0*/  F2I.S64.F64.TRUNC R2, R2 ;  /* 0x0000000200027311 */ /* 0x004e24000030d900 */
[----:B0-----:R-:W-:Y:S01]  /*04b0*/  PRMT R22, R2, 0x7610, R22 ;  /* 0x0000761002167816 */ /* 0x001fe20000000016 */
[----:B------:R-:W-:Y:S05]  /*04c0*/  BRA `(.L_x_37429) ;  /* 0x00000af000007947 */ /* 0x000fea0003800000 */
.L_x_37424:
        /* <DEDUP_REMOVED lines=12> */
.L_x_37438:
[----:B------:R-:W2:Y:S02]  /*0590*/  LDG.E.64 R4, [R4.64] ;  /* 0x0000002404047981 */ /* 0x000ea4000c1e1b00 */
[----:B--2---:R-:W0:Y:S02]  /*05a0*/  F2I.S64.F64.TRUNC R2, R4 ;  /* 0x0000000400027311 */ /* 0x004e24000030d900 */
[----:B0-----:R-:W-:Y:S01]  /*05b0*/  PRMT R22, R2, 0x7610, R22 ;  /* 0x0000761002167816 */ /* 0x001fe20000000016 */
[----:B------:R-:W-:Y:S05]  /*05c0*/  BRA `(.L_x_37429) ;  /* 0x000009f000007947 */ /* 0x000fea0003800000 */
.L_x_37437:
        /* <DEDUP_REMOVED lines=28> */
.L_x_37440:
        /* <DEDUP_REMOVED lines=16> */
.L_x_37439:
[----:B------:R-:W2:Y:S02]  /*0890*/  LDG.E.U16 R2, [R4.64] ;  /* 0x0000002404027981 */ /* 0x000ea4000c1e1500 */
[----:B--2---:R-:W-:-:S06]  /*08a0*/  PRMT R2, RZ, 0x5410, R2 ;  /* 0x00005410ff027816 */ /* 0x004fcc0000000002 */
[----:B------:R-:W0:Y:S02]  /*08b0*/  F2I.S64.TRUNC R2, R2 ;  /* 0x0000000200027311 */ /* 0x000e24000020d900 */
[----:B0-----:R-:W-:Y:S01]  /*08c0*/  PRMT R22, R2, 0x7610, R22 ;  /* 0x0000761002167816 */ /* 0x001fe20000000016 */
[----:B------:R-:W-:Y:S05]  /*08d0*/  BRA `(.L_x_37429) ;  /* 0x000006e000007947 */ /* 0x000fea0003800000 */
.L_x_37436:
        /* <DEDUP_REMOVED lines=10> */
.L_x_37443:
        /* <DEDUP_REMOVED lines=21> */
.L_x_37447:
[----:B------:R-:W-:Y:S05]  /*0ad0*/  BSYNC B1 ;  /* 0x0000000000017941 */ /* 0x000fea0003800000 */
.L_x_37446:
[----:B------:R-:W-:Y:S01]  /*0ae0*/  IMAD.SHL.U32 R2, R2, 0x100000, RZ ;  /* 0x0010000002027824 */ /* 0x000fe200078e00ff */
[----:B------:R-:W-:-:S04]  /*0af0*/  LEA R3, R0, 0x3b800000, 0x17 ;  /* 0x3b80000000037811 */ /* 0x000fc800078eb8ff */
[----:B------:R-:W-:Y:S02]  /*0b00*/  LOP3.LUT R2, R3, R2, R4, 0xfe, !PT ;  /* 0x0000000203027212 */ /* 0x000fe400078efe04 */
.L_x_37445:
[----:B------:R-:W-:Y:S05]  /*0b10*/  BSYNC B0 ;  /* 0x0000000000007941 */ /* 0x000fea0003800000 */
.L_x_37444:
[----:B------:R-:W0:Y:S02]  /*0b20*/  F2I.S64.TRUNC R2, R2 ;  /* 0x0000000200027311 */ /* 0x000e24000020d900 */
[----:B0-----:R-:W-:Y:S01]  /*0b30*/  PRMT R22, R2, 0x7610, R22 ;  /* 0x0000761002167816 */ /* 0x001fe20000000016 */
[----:B------:R-:W-:Y:S05]  /*0b40*/  BRA `(.L_x_37429) ;  /* 0x0000047000007947 */ /* 0x000fea0003800000 */
.L_x_37442:
        /* <DEDUP_REMOVED lines=21> */
.L_x_37451:
[----:B------:R-:W-:Y:S05]  /*0ca0*/  BSYNC B1 ;  /* 0x0000000000017941 */ /* 0x000fea0003800000 */
.L_x_37450:
[----:B------:R-:W-:Y:S01]  /*0cb0*/  IMAD.SHL.U32 R2, R2, 0x200000, RZ ;  /* 0x0020000002027824 */ /* 0x000fe200078e00ff */
[----:B------:R-:W-:-:S04]  /*0cc0*/  LEA R3, R0, 0x37800000, 0x17 ;  /* 0x3780000000037811 */ /* 0x000fc800078eb8ff */
[----:B------:R-:W-:Y:S02]  /*0cd0*/  LOP3.LUT R2, R3, R2, R4, 0xfe, !PT ;  /* 0x0000000203027212 */ /* 0x000fe400078efe04 */
.L_x_37449:
[----:B------:R-:W-:Y:S05]  /*0ce0*/  BSYNC B0 ;  /* 0x0000000000007941 */ /* 0x000fea0003800000 */
.L_x_37448:
[----:B------:R-:W0:Y:S02]  /*0cf0*/  F2I.S64.TRUNC R2, R2 ;  /* 0x0000000200027311 */ /* 0x000e24000020d900 */
[----:B0-----:R-:W-:Y:S01]  /*0d00*/  PRMT R22, R2, 0x7610, R22 ;  /* 0x0000761002167816 */ /* 0x001fe20000000016 */
[----:B------:R-:W-:Y:S05]  /*0d10*/  BRA `(.L_x_37429) ;  /* 0x000002a000007947 */ /* 0x000fea0003800000 */
.L_x_37441:
        /* <DEDUP_REMOVED lines=14> */
.L_x_37455:
[----:B------:R-:W-:Y:S05]  /*0e00*/  BSYNC B0 ;  /* 0x0000000000007941 */ /* 0x000fea0003800000 */
.L_x_37454:
[----:B------:R-:W0:Y:S02]  /*0e10*/  F2I.S64.TRUNC R2, R2 ;  /* 0x0000000200027311 */ /* 0x000e24000020d900 */
[----:B0-----:R-:W-:Y:S01]  /*0e20*/  PRMT R22, R2, 0x7610, R22 ;  /* 0x0000761002167816 */ /* 0x001fe20000000016 */
[----:B------:R-:W-:Y:S05]  /*0e30*/  BRA `(.L_x_37429) ;  /* 0x0000018000007947 */ /* 0x000fea0003800000 */
.L_x_37428:
        /* <DEDUP_REMOVED lines=21> */
.L_x_37453:
[----:B------:R0:W5:Y:S01]  /*0f90*/  LDG.E.U8 R22, [R4.64] ;  /* 0x0000002404167981 */ /* 0x000162000c1e1100 */
[----:B------:R-:W-:Y:S05]  /*0fa0*/  BRA `(.L_x_37429) ;  /* 0x0000001000007947 */ /* 0x000fea0003800000 */
.L_x_37452:
[----:B------:R0:W5:Y:S02]  /*0fb0*/  LDG.E.U8 R22, [R4.64] ;  /* 0x0000002404167981 */ /* 0x000164000c1e1100 */
.L_x_37429:
[----:B------:R-:W1:Y:S02]  /*0fc0*/  S2R R18, SR_TID.X ;  /* 0x0000000000127919 */ /* 0x000e640000002100 */
[----:B-1----:R-:W-:Y:S02]  /*0fd0*/  IADD3 R18, R18, 0x80, RZ ;  /* 0x0000008012127810 */ /* 0x002fe40007ffe0ff */
.L_x_37423:
[----:B-1----:R-:W-:Y:S05]  /*0fe0*/  BSYNC B6 ;  /* 0x0000000000067941 */ /* 0x002fea0003800000 */
.L_x_37422:
        /* <DEDUP_REMOVED lines=21> */
.L_x_37461:
[----:B------:R0:W5:Y:S01]  /*1140*/  LDG.E.U8 R19, [R4.64] ;  /* 0x0000002404137981 */ /* 0x000162000c1e1100 */
[----:B------:R-:W-:Y:S05]  /*1150*/  BRA `(.L_x_37463) ;  /* 0x00000dc000007947 */ /* 0x000fea0003800000 */
.L_x_37460:
        /* <DEDUP_REMOVED lines=8> */
.L_x_37465:
[----:B------:R0:W5:Y:S01]  /*11e0*/  LDG.E.U8 R19, [R4.64] ;  /* 0x0000002404137981 */ /* 0x000162000c1e1100 */
[----:B------:R-:W-:Y:S05]  /*11f0*/  BRA `(.L_x_37463) ;  /* 0x00000d2000007947 */ /* 0x000fea0003800000 */
.L_x_37464:
[----:B------:R0:W5:Y:S01]  /*1200*/  LDG.E.U16 R19, [R4.64] ;  /* 0x0000002404137981 */ /* 0x000162000c1e1500 */
[----:B------:R-:W-:Y:S05]  /*1210*/  BRA `(.L_x_37463) ;  /* 0x00000d0000007947 */ /* 0x000fea0003800000 */
.L_x_37459:
        /* <DEDUP_REMOVED lines=10> */
.L_x_37467:
[----:B------:R-:W2:Y:S02]  /*12c0*/  LDG.E.U16 R2, [R4.64] ;  /* 0x0000002404027981 */ /* 0x000ea4000c1e1500 */
[----:B--2---:R-:W-:-:S06]  /*12d0*/  HADD2.F32 R2, -RZ, R2.H0_H0 ;  /* 0x20000002ff027230 */ /* 0x004fcc0000004100 */
[----:B------:R-:W0:Y:S02]  /*12e0*/  F2I.S64.TRUNC R2, R2 ;  /* 0x0000000200027311 */ /* 0x000e24000020d900 */
[----:B0-----:R-:W-:Y:S01]  /*12f0*/  PRMT R19, R2, 0x7610, R19 ;  /* 0x0000761002137816 */ /* 0x001fe20000000013 */
[----:B------:R-:W-:Y:S05]  /*1300*/  BRA `(.L_x_37463) ;  /* 0x00000c1000007947 */ /* 0x000fea0003800000 */
.L_x_37466:
        /* <DEDUP_REMOVED lines=10> */
.L_x_37469:
[----:B------:R-:W2:Y:S02]  /*13b0*/  LDG.E.U16 R4, [R4.64] ;  /* 0x0000002404047981 */ /* 0x000ea4000c1e1500 */
[----:B--2---:R-:W-:-:S06]  /*13c0*/  HADD2.F32 R2, -RZ, R4.H0_H0 ;  /* 0x20000004ff027230 */ /* 0x004fcc0000004100 */
[----:B------:R-:W0:Y:S02]  /*13d0*/  F2I.S64.TRUNC R2, R2 ;  /* 0x0000000200027311 */ /* 0x000e24000020d900 */
[----:B0-----:R-:W-:Y:S01]  /*13e0*/  PRMT R19, R2, 0x7610, R19 ;  /* 0x0000761002137816 */ /* 0x001fe20000000013 */
[----:B------:R-:W-:Y:S05]  /*13f0*/  BRA `(.L_x_37463) ;  /* 0x00000b2000007947 */ /* 0x000fea0003800000 */
.L_x_37468:
[----:B------:R-:W2:Y:S02]  /*1400*/  LDG.E.64 R2, [R4.64] ;  /* 0x0000002404027981 */ /* 0x000ea4000c1e1b00 */
[----:B--2---:R-:W0:Y:S02]  /*1410*/  F2I.S64.F64.TRUNC R2, R2 ;  /* 0x0000000200027311 */ /* 0x004e24000030d900 */
[----:B0-----:R-:W-:Y:S01]  /*1420*/  PRMT R19, R2, 0x7610, R19 ;  /* 0x0000761002137816 */ /* 0x001fe20000000013 */
[----:B------:R-:W-:Y:S05]  /*1430*/  BRA `(.L_x_37463) ;  /* 0x00000ae000007947 */ /* 0x000fea0003800000 */
.L_x_37458:
        /* <DEDUP_REMOVED lines=12> */
.L_x_37472:
[----:B------:R-:W2:Y:S02]  /*1500*/  LDG.E.64 R4, [R4.64] ;  /* 0x0000002404047981 */ /* 0x000ea4000c1e1b00 */
[----:B--2---:R-:W0:Y:S02]  /*1510*/  F2I.S64.F64.TRUNC R2, R4 ;  /* 0x0000000400027311 */ /* 0x004e24000030d900 */
[----:B0-----:R-:W-:Y:S01]  /*1520*/  PRMT R19, R2, 0x7610, R19 ;  /* 0x0000761002137816 */ /* 0x001fe20000000013 */
[----:B------:R-:W-:Y:S05]  /*1530*/  BRA `(.L_x_37463) ;  /* 0x000009e000007947 */ /* 0x000fea0003800000 */
.L_x_37471:
        /* <DEDUP_REMOVED lines=28> */
.L_x_37474:
        /* <DEDUP_REMOVED lines=15> */
.L_x_37473:
[----:B------:R-:W2:Y:S02]  /*17f0*/  LDG.E.U16 R2, [R4.64] ;  /* 0x0000002404027981 */ /* 0x000ea4000c1e1500 */
[----:B--2---:R-:W-:-:S06]  /*1800*/  PRMT R2, RZ, 0x5410, R2 ;  /* 0x00005410ff027816 */ /* 0x004fcc0000000002 */
[----:B------:R-:W0:Y:S02]  /*1810*/  F2I.S64.TRUNC R2, R2 ;  /* 0x0000000200027311 */ /* 0x000e24000020d900 */
[----:B0-----:R-:W-:Y:S01]  /*1820*/  PRMT R19, R2, 0x7610, R19 ;  /* 0x0000761002137816 */ /* 0x001fe20000000013 */
[----:B------:R-:W-:Y:S05]  /*1830*/  BRA `(.L_x_37463) ;  /* 0x000006e000007947 */ /* 0x000fea0003800000 */
.L_x_37470:
        /* <DEDUP_REMOVED lines=10> */
.L_x_37477:
        /* <DEDUP_REMOVED lines=21> */
.L_x_37481:
[----:B------:R-:W-:Y:S05]  /*1a30*/  BSYNC B1 ;  /* 0x0000000000017941 */ /* 0x000fea0003800000 */
.L_x_37480:
[----:B------:R-:W-:Y:S01]  /*1a40*/  IMAD.SHL.U32 R2, R2, 0x100000, RZ ;  /* 0x0010000002027824 */ /* 0x000fe200078e00ff */
[----:B------:R-:W-:-:S04]  /*1a50*/  LEA R3, R0, 0x3b800000, 0x17 ;  /* 0x3b80000000037811 */ /* 0x000fc800078eb8ff */
[----:B------:R-:W-:Y:S02]  /*1a60*/  LOP3.LUT R2, R3, R2, R4, 0xfe, !PT ;  /* 0x0000000203027212 */ /* 0x000fe400078efe04 */
.L_x_37479:
[----:B------:R-:W-:Y:S05]  /*1a70*/  BSYNC B0 ;  /* 0x0000000000007941 */ /* 0x000fea0003800000 */
.L_x_37478:
[----:B------:R-:W0:Y:S02]  /*1a80*/  F2I.S64.TRUNC R2, R2 ;  /* 0x0000000200027311 */ /* 0x000e24000020d900 */
[----:B0-----:R-:W-:Y:S01]  /*1a90*/  PRMT R19, R2, 0x7610, R19 ;  /* 0x0000761002137816 */ /* 0x001fe20000000013 */
[----:B------:R-:W-:Y:S05]  /*1aa0*/  BRA `(.L_x_37463) ;  /* 0x0000047000007947 */ /* 0x000fea0003800000 */
.L_x_37476:
        /* <DEDUP_REMOVED lines=21> */
.L_x_37485:
[----:B------:R-:W-:Y:S05]  /*1c00*/  BSYNC B1 ;  /* 0x0000000000017941 */ /* 0x000fea0003800000 */
.L_x_37484:
[----:B------:R-:W-:Y:S01]  /*1c10*/  IMAD.SHL.U32 R2, R2, 0x200000, RZ ;  /* 0x0020000002027824 */ /* 0x000fe200078e00ff */
[----:B------:R-:W-:-:S04]  /*1c20*/  LEA R3, R0, 0x37800000, 0x17 ;  /* 0x3780000000037811 */ /* 0x000fc800078eb8ff */
[----:B------:R-:W-:Y:S02]  /*1c30*/  LOP3.LUT R2, R3, R2, R4, 0xfe, !PT ;  /* 0x0000000203027212 */ /* 0x000fe400078efe04 */
.L_x_37483:
[----:B------:R-:W-:Y:S05]  /*1c40*/  BSYNC B0 ;  /* 0x0000000000007941 */ /* 0x000fea0003800000 */
.L_x_37482:
[----:B------:R-:W0:Y:S02]  /*1c50*/  F2I.S64.TRUNC R2, R2 ;  /* 0x0000000200027311 */ /* 0x000e24000020d900 */
[----:B0-----:R-:W-:Y:S01]  /*1c60*/  PRMT R19, R2, 0x7610, R19 ;  /* 0x0000761002137816 */ /* 0x001fe20000000013 */
[----:B------:R-:W-:Y:S05]  /*1c70*/  BRA `(.L_x_37463) ;  /* 0x000002a000007947 */ /* 0x000fea0003800000 */
.L_x_37475:
        /* <DEDUP_REMOVED lines=14> */
.L_x_37489:
[----:B------:R-:W-:Y:S05]  /*1d60*/  BSYNC B0 ;  /* 0x0000000000007941 */ /* 0x000fea0003800000 */
.L_x_37488:
[----:B------:R-:W0:Y:S02]  /*1d70*/  F2I.S64.TRUNC R2, R2 ;  /* 0x0000000200027311 */ /* 0x000e24000020d900 */
[----:B0-----:R-:W-:Y:S01]  /*1d80*/  PRMT R19, R2, 0x7610, R19 ;  /* 0x0000761002137816 */ /* 0x001fe20000000013 */
[----:B------:R-:W-:Y:S05]  /*1d90*/  BRA `(.L_x_37463) ;  /* 0x0000018000007947 */ /* 0x000fea0003800000 */
.L_x_37462:
        /* <DEDUP_REMOVED lines=21> */
.L_x_37487:
[----:B------:R0:W5:Y:S01]  /*1ef0*/  LDG.E.U8 R19, [R4.64] ;  /* 0x0000002404137981 */ /* 0x000162000c1e1100 */
[----:B------:R-:W-:Y:S05]  /*1f00*/  BRA `(.L_x_37463) ;  /* 0x0000001000007947 */ /* 0x000fea0003800000 */
.L_x_37486:
[----:B------:R0:W5:Y:S02]  /*1f10*/  LDG.E.U8 R19, [R4.64] ;  /* 0x0000002404137981 */ /* 0x000164000c1e1100 */
.L_x_37463:
[----:B------:R-:W-:-:S03]  /*1f20*/  IADD3 R18, R18, 0x80, RZ ;  /* 0x0000008012127810 */ /* 0x000fc60007ffe0ff */
.L_x_37457:
[----:B------:R-:W-:Y:S05]  /*1f30*/  BSYNC B6 ;  /* 0x0000000000067941 */ /* 0x000fea0003800000 */
.L_x_37456:
        /* <DEDUP_REMOVED lines=23> */
.L_x_37495:
[----:B------:R0:W5:Y:S01]  /*20b0*/  LDG.E.U8 R26, [R4.64] ;  /* 0x00000024041a7981 */ /* 0x000162000c1e1100 */
[----:B------:R-:W-:Y:S05]  /*20c0*/  BRA `(.L_x_37497) ;  /* 0x00000dc000007947 */ /* 0x000fea0003800000 */
.L_x_37494:
        /* <DEDUP_REMOVED lines=8> */
.L_x_37499:
[----:B------:R0:W5:Y:S01]  /*2150*/  LDG.E.U8 R26, [R4.64] ;  /* 0x00000024041a7981 */ /* 0x000162000c1e1100 */
[----:B------:R-:W-:Y:S05]  /*2160*/  BRA `(.L_x_37497) ;  /* 0x00000d2000007947 */ /* 0x000fea0003800000 */
.L_x_37498:
[----:B------:R0:W5:Y:S01]  /*2170*/  LDG.E.U16 R26, [R4.64] ;  /* 0x00000024041a7981 */ /* 0x000162000c1e1500 */
[----:B------:R-:W-:Y:S05]  /*2180*/  BRA `(.L_x_37497) ;  /* 0x00000d0000007947 */ /* 0x000fea0003800000 */
.L_x_37493:
        /* <DEDUP_REMOVED lines=10> */
.L_x_37501:
[----:B------:R-:W2:Y:S02]  /*2230*/  LDG.E.U16 R2, [R4.64] ;  /* 0x0000002404027981 */ /* 0x000ea4000c1e1500 */
[----:B--2---:R-:W-:-:S06]  /*2240*/  HADD2.F32 R2, -RZ, R2.H0_H0 ;  /* 0x20000002ff027230 */ /* 0x004fcc0000004100 */
[----:B------:R-:W0:Y:S02]  /*2250*/  F2I.S64.TRUNC R2, R2 ;  /* 0x0000000200027311 */ /* 0x000e24000020d900 */
[----:B0-----:R-:W-:Y:S01]  /*2260*/  PRMT R26, R2, 0x7610, R26 ;  /* 0x00007610021a7816 */ /* 0x001fe2000000001a */
[----:B------:R-:W-:Y:S05]  /*2270*/  BRA `(.L_x_37497) ;  /* 0x00000c1000007947 */ /* 0x000fea0003800000 */
.L_x_37500:
        /* <DEDUP_REMOVED lines=10> */
.L_x_37503:
[----:B------:R-:W2:Y:S02]  /*2320*/  LDG.E.U16 R4, [R4.64] ;  /* 0x0000002404047981 */ /* 0x000ea4000c1e1500 */
[----:B--2---:R-:W-:-:S06]  /*2330*/  HADD2.F32 R2, -RZ, R4.H0_H0 ;  /* 0x20000004ff027230 */ /* 0x004fcc0000004100 */
[----:B------:R-:W0:Y:S02]  /*2340*/  F2I.S64.TRUNC R2, R2 ;  /* 0x0000000200027311 */ /* 0x000e24000020d900 */
[----:B0-----:R-:W-:Y:S01]  /*2350*/  PRMT R26, R2, 0x7610, R26 ;  /* 0x00007610021a7816 */ /* 0x001fe2000000001a */
[----:B------:R-:W-:Y:S05]  /*2360*/  BRA `(.L_x_37497) ;  /* 0x00000b2000007947 */ /* 0x000fea0003800000 */
.L_x_37502:
[----:B------:R-:W2:Y:S02]  /*2370*/  LDG.E.64 R2, [R4.64] ;  /* 0x0000002404027981 */ /* 0x000ea4000c1e1b00 */
[----:B--2---:R-:W0:Y:S02]  /*2380*/  F2I.S64.F64.TRUNC R2, R2 ;  /* 0x0000000200027311 */ /* 0x004e24000030d900 */
[----:B0-----:R-:W-:Y:S01]  /*2390*/  PRMT R26, R2, 0x7610, R26 ;  /* 0x00007610021a7816 */ /* 0x001fe2000000001a */
[----:B------:R-:W-:Y:S05]  /*23a0*/  BRA `(.L_x_37497) ;  /* 0x00000ae000007947 */ /* 0x000fea0003800000 */
.L_x_37492:
        /* <DEDUP_REMOVED lines=12> */
.L_x_37506:
[----:B------:R-:W2:Y:S02]  /*2470*/  LDG.E.64 R4, [R4.64] ;  /* 0x0000002404047981 */ /* 0x000ea4000c1e1b00 */
[----:B--2---:R-:W0:Y:S02]  /*2480*/  F2I.S64.F64.TRUNC R2, R4 ;  /* 0x0000000400027311 */ /* 0x004e24000030d900 */
[----:B0-----:R-:W-:Y:S01]  /*2490*/  PRMT R26, R2, 0x7610, R26 ;  /* 0x00007610021a7816 */ /* 0x001fe2000000001a */
[----:B------:R-:W-:Y:S05]  /*24a0*/  BRA `(.L_x_37497) ;  /* 0x000009e000007947 */ /* 0x000fea0003800000 */
.L_x_37505:
        /* <DEDUP_REMOVED lines=28> */
.L_x_37508:
        /* <DEDUP_REMOVED lines=15> */
.L_x_37507:
[----:B------:R-:W2:Y:S02]  /*2760*/  LDG.E.U16 R2, [R4.64] ;  /* 0x0000002404027981 */ /* 0x000ea4000c1e1500 */
[----:B--2---:R-:W-:-:S06]  /*2770*/  PRMT R2, RZ, 0x5410, R2 ;  /* 0x00005410ff027816 */ /* 0x004fcc0000000002 */
[----:B------:R-:W0:Y:S02]  /*2780*/  F2I.S64.TRUNC R2, R2 ;  /* 0x0000000200027311 */ /* 0x000e24000020d900 */
[----:B0-----:R-:W-:Y:S01]  /*2790*/  PRMT R26, R2, 0x7610, R26 ;  /* 0x00007610021a7816 */ /* 0x001fe2000000001a */
[----:B------:R-:W-:Y:S05]  /*27a0*/  BRA `(.L_x_37497) ;  /* 0x000006e000007947 */ /* 0x000fea0003800000 */
.L_x_37504:
        /* <DEDUP_REMOVED lines=10> */
.L_x_37511:
        /* <DEDUP_REMOVED lines=21> */
.L_x_37515:
[----:B------:R-:W-:Y:S05]  /*29a0*/  BSYNC B1 ;  /* 0x0000000000017941 */ /* 0x000fea0003800000 */
.L_x_37514:
[----:B------:R-:W-:Y:S01]  /*29b0*/  IMAD.SHL.U32 R2, R2, 0x100000, RZ ;  /* 0x0010000002027824 */ /* 0x000fe200078e00ff */
[----:B------:R-:W-:-:S04]  /*29c0*/  LEA R3, R0, 0x3b800000, 0x17 ;  /* 0x3b80000000037811 */ /* 0x000fc800078eb8ff */
[----:B------:R-:W-:Y:S02]  /*29d0*/  LOP3.LUT R2, R3, R2, R4, 0xfe, !PT ;  /* 0x0000000203027212 */ /* 0x000fe400078efe04 */
.L_x_37513:
[----:B------:R-:W-:Y:S05]  /*29e0*/  BSYNC B0 ;  /* 0x0000000000007941 */ /* 0x000fea0003800000 */
.L_x_37512:
[----:B------:R-:W0:Y:S02]  /*29f0*/  F2I.S64.TRUNC R2, R2 ;  /* 0x0000000200027311 */ /* 0x000e24000020d900 */
[----:B0-----:R-:W-:Y:S01]  /*2a00*/  PRMT R26, R2, 0x7610, R26 ;  /* 0x00007610021a7816 */ /* 0x001fe2000000001a */
[----:B------:R-:W-:Y:S05]  /*2a10*/  BRA `(.L_x_37497) ;  /* 0x0000047000007947 */ /* 0x000fea0003800000 */
.L_x_37510:
        /* <DEDUP_REMOVED lines=21> */
.L_x_37519:
[----:B------:R-:W-:Y:S05]  /*2b70*/  BSYNC B1 ;  /* 0x0000000000017941 */ /* 0x000fea0003800000 */
.L_x_37518:
[----:B------:R-:W-:Y:S01]  /*2b80*/  IMAD.SHL.U32 R2, R2, 0x200000, RZ ;  /* 0x0020000002027824 */ /* 0x000fe200078e00ff */
[----:B------:R-:W-:-:S04]  /*2b90*/  LEA R3, R0, 0x37800000, 0x17 ;  /* 0x3780000000037811 */ /* 0x000fc800078eb8ff */
[----:B------:R-:W-:Y:S02]  /*2ba0*/  LOP3.LUT R2, R3, R2, R4, 0xfe, !PT ;  /* 0x0000000203027212 */ /* 0x000fe400078efe04 */
.L_x_37517:
[----:B------:R-:W-:Y:S05]  /*2bb0*/  BSYNC B0 ;  /* 0x0000000000007941 */ /* 0x000fea0003800000 */
.L_x_37516:
[----:B------:R-:W0:Y:S02]  /*2bc0*/  F2I.S64.TRUNC R2, R2 ;  /* 0x0000000200027311 */ /* 0x000e24000020d900 */
[----:B0-----:R-:W-:Y:S01]  /*2bd0*/  PRMT R26, R2, 0x7610, R26 ;  /* 0x00007610021a7816 */ /* 0x001fe2000000001a */
[----:B------:R-:W-:Y:S05]  /*2be0*/  BRA `(.L_x_37497) ;  /* 0x000002a000007947 */ /* 0x000fea0003800000 */
.L_x_37509:
        /* <DEDUP_REMOVED lines=14> */
.L_x_37523:
[----:B------:R-:W-:Y:S05]  /*2cd0*/  BSYNC B0 ;  /* 0x0000000000007941 */ /* 0x000fea0003800000 */
.L_x_37522:
[----:B------:R-:W0:Y:S02]  /*2ce0*/  F2I.S64.TRUNC R2, R2 ;  /* 0x0000000200027311 */ /* 0x000e24000020d900 */
[----:B0-----:R-:W-:Y:S01]  /*2cf0*/  PRMT R26, R2, 0x7610, R26 ;  /* 0x00007610021a7816 */ /* 0x001fe2000000001a */
[----:B------:R-:W-:Y:S05]  /*2d00*/  BRA `(.L_x_37497) ;  /* 0x0000018000007947 */ /* 0x000fea0003800000 */
.L_x_37496:
        /* <DEDUP_REMOVED lines=21> */
.L_x_37521:
[----:B------:R0:W5:Y:S01]  /*2e60*/  LDG.E.U8 R26, [R4.64] ;  /* 0x00000024041a7981 */ /* 0x000162000c1e1100 */
[----:B------:R-:W-:Y:S05]  /*2e70*/  BRA `(.L_x_37497) ;  /* 0x0000001000007947 */ /* 0x000fea0003800000 */
.L_x_37520:
[----:B------:R0:W5:Y:S02]  /*2e80*/  LDG.E.U8 R26, [R4.64] ;  /* 0x00000024041a7981 */ /* 0x000164000c1e1100 */
.L_x_37497:
[----:B------:R-:W-:-:S03]  /*2e90*/  IADD3 R18, R18, 0x80, RZ ;  /* 0x0000008012127810 */ /* 0x000fc60007ffe0ff */
.L_x_37491:
[----:B------:R-:W-:Y:S05]  /*2ea0*/  BSYNC B6 ;  /* 0x0000000000067941 */ /* 0x000fea0003800000 */
.L_x_37490:
        /* <DEDUP_REMOVED lines=21> */
.L_x_37529:
[----:B------:R0:W5:Y:S01]  /*3000*/  LDG.E.U8 R25, [R4.64] ;  /* 0x0000002404197981 */ /* 0x000162000c1e1100 */
[----:B------:R-:W-:Y:S05]  /*3010*/  BRA `(.L_x_37525) ;  /* 0x00000db000007947 */ /* 0x000fea0003800000 */
.L_x_37528:
        /* <DEDUP_REMOVED lines=8> */
.L_x_37532:
[----:B------:R0:W5:Y:S01]  /*30a0*/  LDG.E.U8 R25, [R4.64] ;  /* 0x0000002404197981 */ /* 0x000162000c1e1100 */
[----:B------:R-:W-:Y:S05]  /*30b0*/  BRA `(.L_x_37525) ;  /* 0x00000d1000007947 */ /* 0x000fea0003800000 */
.L_x_37531:
[----:B------:R0:W5:Y:S01]  /*30c0*/  LDG.E.U16 R25, [R4.64] ;  /* 0x0000002404197981 */ /* 0x000162000c1e1500 */
[----:B------:R-:W-:Y:S05]  /*30d0*/  BRA `(.L_x_37525) ;  /* 0x00000cf000007947 */ /* 0x000fea0003800000 */
.L_x_37527:
        /* <DEDUP_REMOVED lines=10> */
.L_x_37534:
[----:B------:R-:W2:Y:S02]  /*3180*/  LDG.E.U16 R2, [R4.64] ;  /* 0x0000002404027981 */ /* 0x000ea4000c1e1500 */
[----:B--2---:R-:W-:-:S06]  /*3190*/  HADD2.F32 R2, -RZ, R2.H0_H0 ;  /* 0x20000002ff027230 */ /* 0x004fcc0000004100 */
[----:B------:R-:W0:Y:S02]  /*31a0*/  F2I.S64.TRUNC R2, R2 ;  /* 0x0000000200027311 */ /* 0x000e24000020d900 */
[----:B0-----:R-:W-:Y:S01]  /*31b0*/  PRMT R25, R2, 0x7610, R25 ;  /* 0x0000761002197816 */ /* 0x001fe20000000019 */
[----:B------:R-:W-:Y:S05]  /*31c0*/  BRA `(.L_x_37525) ;  /* 0x00000c0000007947 */ /* 0x000fea0003800000 */
.L_x_37533:
        /* <DEDUP_REMOVED lines=10> */
.L_x_37536:
[----:B------:R-:W2:Y:S02]  /*3270*/  LDG.E.U16 R4, [R4.64] ;  /* 0x0000002404047981 */ /* 0x000ea4000c1e1500 */
[----:B--2---:R-:W-:-:S06]  /*3280*/  HADD2.F32 R2, -RZ, R4.H0_H0 ;  /* 0x20000004ff027230 */ /* 0x004fcc0000004100 */
[----:B------:R-:W0:Y:S02]  /*3290*/  F2I.S64.TRUNC R2, R2 ;  /* 0x0000000200027311 */ /* 0x000e24000020d900 */
[----:B0-----:R-:W-:Y:S01]  /*32a0*/  PRMT R25, R2, 0x7610, R25 ;  /* 0x0000761002197816 */ /* 0x001fe20000000019 */
[----:B------:R-:W-:Y:S05]  /*32b0*/  BRA `(.L_x_37525) ;  /* 0x00000b1000007947 */ /* 0x000fea0003800000 */
.L_x_37535:
[----:B------:R-:W2:Y:S02]  /*32c0*/  LDG.E.64 R2, [R4.64] ;  /* 0x0000002404027981 */ /* 0x000ea4000c1e1b00 */
[----:B--2---:R-:W0:Y:S02]  /*32d0*/  F2I.S64.F64.TRUNC R2, R2 ;  /* 0x0000000200027311 */ /* 0x004e24000030d900 */
[----:B0-----:R-:W-:Y:S01]  /*32e0*/  PRMT R25, R2, 0x7610, R25 ;  /* 0x0000761002197816 */ /* 0x001fe20000000019 */
[----:B------:R-:W-:Y:S05]  /*32f0*/  BRA `(.L_x_37525) ;  /* 0x00000ad000007947 */ /* 0x000fea0003800000 */
.L_x_37526:
        /* <DEDUP_REMOVED lines=12> */
.L_x_37539:
[----:B------:R-:W2:Y:S02]  /*33c0*/  LDG.E.64 R4, [R4.64] ;  /* 0x0000002404047981 */ /* 0x000ea4000c1e1b00 */
[----:B--2---:R-:W0:Y:S02]  /*33d0*/  F2I.S64.F64.TRUNC R2, R4 ;  /* 0x0000000400027311 */ /* 0x004e24000030d900 */
[----:B0-----:R-:W-:Y:S01]  /*33e0*/  PRMT R25, R2, 0x7610, R25 ;  /* 0x0000761002197816 */ /* 0x001fe20000000019 */
[----:B------:R-:W-:Y:S05]  /*33f0*/  BRA `(.L_x_37525) ;  /* 0x000009d000007947 */ /* 0x000fea0003800000 */
.L_x_37538:
        /* <DEDUP_REMOVED lines=28> */
.L_x_37541:
        /* <DEDUP_REMOVED lines=15> */
.L_x_37540:
[----:B------:R-:W2:Y:S02]  /*36b0*/  LDG.E.U16 R2, [R4.64] ;  /* 0x0000002404027981 */ /* 0x000ea4000c1e1500 */
[----:B--2---:R-:W-:-:S06]  /*36c0*/  PRMT R2, RZ, 0x5410, R2 ;  /* 0x00005410ff027816 */ /* 0x004fcc0000000002 */
[----:B------:R-:W0:Y:S02]  /*36d0*/  F2I.S64.TRUNC R2, R2 ;  /* 0x0000000200027311 */ /* 0x000e24000020d900 */
[----:B0-----:R-:W-:Y:S01]  /*36e0*/  PRMT R25, R2, 0x7610, R25 ;  /* 0x0000761002197816 */ /* 0x001fe20000000019 */
[----:B------:R-:W-:Y:S05]  /*36f0*/  BRA `(.L_x_37525) ;  /* 0x000006d000007947 */ /* 0x000fea0003800000 */
.L_x_37537:
        /* <DEDUP_REMOVED lines=10> */
.L_x_37544:
        /* <DEDUP_REMOVED lines=21> */
.L_x_37548:
[----:B------:R-:W-:Y:S05]  /*38f0*/  BSYNC B1 ;  /* 0x0000000000017941 */ /* 0x000fea0003800000 */
.L_x_37547:
[----:B------:R-:W-:Y:S01]  /*3900*/  IMAD.SHL.U32 R2, R2, 0x100000, RZ ;  /* 0x0010000002027824 */ /* 0x000fe200078e00ff */
[----:B------:R-:W-:-:S04]  /*3910*/  LEA R3, R0, 0x3b800000, 0x17 ;  /* 0x3b80000000037811 */ /* 0x000fc800078eb8ff */
[----:B------:R-:W-:Y:S02]  /*3920*/  LOP3.LUT R2, R3, R2, R4, 0xfe, !PT ;  /* 0x0000000203027212 */ /* 0x000fe400078efe04 */
.L_x_37546:
[----:B------:R-:W-:Y:S05]  /*3930*/  BSYNC B0 ;  /* 0x0000000000007941 */ /* 0x000fea0003800000 */
.L_x_37545:
[----:B------:R-:W0:Y:S02]  /*3940*/  F2I.S64.TRUNC R2, R2 ;  /* 0x0000000200027311 */ /* 0x000e24000020d900 */
[----:B0-----:R-:W-:Y:S01]  /*3950*/  PRMT R25, R2, 0x7610, R25 ;  /* 0x0000761002197816 */ /* 0x001fe20000000019 */
[----:B------:R-:W-:Y:S05]  /*3960*/  BRA `(.L_x_37525) ;  /* 0x0000046000007947 */ /* 0x000fea0003800000 */
.L_x_37543:
        /* <DEDUP_REMOVED lines=21> */
.L_x_37552:
[----:B------:R-:W-:Y:S05]  /*3ac0*/  BSYNC B1 ;  /* 0x0000000000017941 */ /* 0x000fea0003800000 */
.L_x_37551:
[----:B------:R-:W-:Y:S01]  /*3ad0*/  IMAD.SHL.U32 R2, R2, 0x200000, RZ ;  /* 0x0020000002027824 */ /* 0x000fe200078e00ff */
[----:B------:R-:W-:-:S04]  /*3ae0*/  LEA R3, R0, 0x37800000, 0x17 ;  /* 0x3780000000037811 */ /* 0x000fc800078eb8ff */
[----:B------:R-:W-:Y:S02]  /*3af0*/  LOP3.LUT R2, R3, R2, R4, 0xfe, !PT ;  /* 0x0000000203027212 */ /* 0x000fe400078efe04 */
.L_x_37550:
[----:B------:R-:W-:Y:S05]  /*3b00*/  BSYNC B0 ;  /* 0x0000000000007941 */ /* 0x000fea0003800000 */
.L_x_37549:
[----:B------:R-:W0:Y:S02]  /*3b10*/  F2I.S64.TRUNC R2, R2 ;  /* 0x0000000200027311 */ /* 0x000e24000020d900 */
[----:B0-----:R-:W-:Y:S01]  /*3b20*/  PRMT R25, R2, 0x7610, R25 ;  /* 0x0000761002197816 */ /* 0x001fe20000000019 */
[----:B------:R-:W-:Y:S05]  /*3b30*/  BRA `(.L_x_37525) ;  /* 0x0000029000007947 */ /* 0x000fea0003800000 */
.L_x_37542:
        /* <DEDUP_REMOVED lines=14> */
.L_x_37556:
[----:B------:R-:W-:Y:S05]  /*3c20*/  BSYNC B0 ;  /* 0x0000000000007941 */ /* 0x000fea0003800000 */
.L_x_37555:
[----:B------:R-:W0:Y:S02]  /*3c30*/  F2I.S64.TRUNC R2, R2 ;  /* 0x0000000200027311 */ /* 0x000e24000020d900 */
[----:B0-----:R-:W-:Y:S01]  /*3c40*/  PRMT R25, R2, 0x7610, R25 ;  /* 0x0000761002197816 */ /* 0x001fe20000000019 */
[----:B------:R-:W-:Y:S05]  /*3c50*/  BRA `(.L_x_37525) ;  /* 0x0000017000007947 */ /* 0x000fea0003800000 */
.L_x_37530:
        /* <DEDUP_REMOVED lines=20> */
.L_x_37554:
[----:B------:R0:W5:Y:S01]  /*3da0*/  LDG.E.U8 R25, [R4.64] ;  /* 0x0000002404197981 */ /* 0x000162000c1e1100 */
[----:B------:R-:W-:Y:S05]  /*3db0*/  BRA `(.L_x_37525) ;  /* 0x0000001000007947 */ /* 0x000fea0003800000 */
.L_x_37553:
[----:B------:R0:W5:Y:S02]  /*3dc0*/  LDG.E.U8 R25, [R4.64] ;  /* 0x0000002404197981 */ /* 0x000164000c1e1100 */
.L_x_37525:
[----:B------:R-:W-:Y:S05]  /*3dd0*/  BSYNC B6 ;  /* 0x0000000000067941 */ /* 0x000fea0003800000 */
.L_x_37524:
[----:B------:R-:W2:Y:S01]  /*3de0*/  S2R R24, SR_TID.X ;  /* 0x0000000000187919 */ /* 0x000ea20000002100 */
[----:B------:R-:W3:Y:S01]  /*3df0*/  LDC.U8 R18, c[0x0][0x184] ;  /* 0x00006100ff127b82 */ /* 0x000ee20000000000 */
[----:B-----5:R-:W-:Y:S01]  /*3e00*/  LOP3.LUT R22, R22, 0xff, RZ, 0xc0, !PT ;  /* 0x000000ff16167812 */ /* 0x020fe200078ec0ff */
[----:B------:R-:W-:Y:S01]  /*3e10*/  BSSY B6, `(.L_x_37557) ;  /* 0x00000f9000067945 */ /* 0x000fe20003800000 */
[----:B------:R-:W-:Y:S02]  /*3e20*/  LOP3.LUT R0, R19, 0xff, RZ, 0xc0, !PT ;  /* 0x000000ff13007812 */ /* 0x000fe400078ec0ff */
[----:B------:R-:W-:Y:S02]  /*3e30*/  LOP3.LUT R26, R26, 0xff, RZ, 0xc0, !PT ;  /* 0x000000ff1a1a7812 */ /* 0x000fe400078ec0ff */
[----:B------:R-:W-:Y:S02]  /*3e40*/  LOP3.LUT R2, R25, 0xff, RZ, 0xc0, !PT ;  /* 0x000000ff19027812 */ /* 0x000fe400078ec0ff */
[----:B-1----:R-:W-:-:S02]  /*3e50*/  IMNMX.U32 R9, R22, R23, !PT ;  /* 0x0000001716097217 */ /* 0x002fc40007800000 */
[-C--:B------:R-:W-:Y:S02]  /*3e60*/  IMNMX.U32 R19, R0, R23.reuse, !PT ;  /* 0x0000001700137217 */ /* 0x080fe40007800000 */
[-C--:B------:R-:W-:Y:S02]  /*3e70*/  IMNMX.U32 R22, R26, R23.reuse, !PT ;  /* 0x000000171a167217 */ /* 0x080fe40007800000 */
[----:B------:R-:W-:Y:S02]  /*3e80*/  IMNMX.U32 R23, R2, R23, !PT ;  /* 0x0000001702177217 */ /* 0x000fe40007800000 */
        /* <DEDUP_REMOVED lines=21> */
.L_x_37562:
[----:B------:R1:W-:Y:S01]  /*3fe0*/  STG.E.U8 [R2.64], R9 ;  /* 0x0000000902007986 */ /* 0x0003e2000c101124 */
[----:B------:R-:W-:Y:S05]  /*3ff0*/  BRA `(.L_x_37558) ;  /* 0x00000da000007947 */ /* 0x000fea0003800000 */
.L_x_37561:
        /* <DEDUP_REMOVED lines=10> */
.L_x_37565:
[----:B------:R1:W-:Y:S01]  /*40a0*/  STG.E [R2.64], R9 ;  /* 0x0000000902007986 */ /* 0x0003e2000c101924 */
[----:B------:R-:W-:Y:S05]  /*40b0*/  BRA `(.L_x_37558) ;  /* 0x00000ce000007947 */ /* 0x000fea0003800000 */
.L_x_37564:
[----:B------:R1:W-:Y:S01]  /*40c0*/  STG.E.U16 [R2.64], R9 ;  /* 0x0000000902007986 */ /* 0x0003e2000c101524 */
[----:B------:R-:W-:Y:S05]  /*40d0*/  BRA `(.L_x_37558) ;  /* 0x00000cc000007947 */ /* 0x000fea0003800000 */
.L_x_37560:
        /* <DEDUP_REMOVED lines=9> */
.L_x_37567:
[----:B------:R-:W1:Y:S02]  /*4170*/  I2F.U16 R0, R9 ;  /* 0x0000000900007306 */ /* 0x000e640000101000 */
[----:B-1----:R-:W-:-:S05]  /*4180*/  F2FP.PACK_AB R0, RZ, R0 ;  /* 0x00000000ff00723e */ /* 0x002fca00000000ff */
[----:B------:R1:W-:Y:S01]  /*4190*/  STG.E.U16 [R2.64], R0 ;  /* 0x0000000002007986 */ /* 0x0003e2000c101524 */
[----:B------:R-:W-:Y:S05]  /*41a0*/  BRA `(.L_x_37558) ;  /* 0x00000bf000007947 */ /* 0x000fea0003800000 */
.L_x_37566:
        /* <DEDUP_REMOVED lines=10> */
.L_x_37569:
[----:B------:R-:W1:Y:S02]  /*4250*/  I2F.U16 R9, R9 ;  /* 0x0000000900097306 */ /* 0x000e640000101000 */
[----:B01----:R-:W-:-:S04]  /*4260*/  F2FP.PACK_AB R5, RZ, R9 ;  /* 0x00000009ff05723e */ /* 0x003fc800000000ff */
[----:B------:R-:W-:-:S05]  /*4270*/  PRMT R5, R5, 0x5410, RZ ;  /* 0x0000541005057816 */ /* 0x000fca00000000ff */
[----:B------:R0:W-:Y:S01]  /*4280*/  STG.E [R2.64], R5 ;  /* 0x0000000502007986 */ /* 0x0001e2000c101924 */
[----:B------:R-:W-:Y:S05]  /*4290*/  BRA `(.L_x_37558) ;  /* 0x00000b0000007947 */ /* 0x000fea0003800000 */
.L_x_37568:
[----:B0-----:R-:W0:Y:S02]  /*42a0*/  I2F.F64.U16 R4, R9 ;  /* 0x0000000900047312 */ /* 0x001e240000101800 */
[----:B0-----:R0:W-:Y:S01]  /*42b0*/  STG.E.64 [R2.64], R4 ;  /* 0x0000000402007986 */ /* 0x0011e2000c101b24 */
[----:B------:R-:W-:Y:S05]  /*42c0*/  BRA `(.L_x_37558) ;  /* 0x00000ad000007947 */ /* 0x000fea0003800000 */
.L_x_37559:
        /* <DEDUP_REMOVED lines=13> */
.L_x_37572:
[----:B0-----:R-:W0:Y:S01]  /*43a0*/  I2F.F64.U16 R4, R9 ;  /* 0x0000000900047312 */ /* 0x001e220000101800 */
[----:B------:R-:W-:-:S05]  /*43b0*/  CS2R R6, SRZ ;  /* 0x0000000000067805 */ /* 0x000fca000001ff00 */
[----:B0-----:R0:W-:Y:S01]  /*43c0*/  STG.E.128 [R2.64], R4 ;  /* 0x0000000402007986 */ /* 0x0011e2000c101d24 */
[----:B------:R-:W-:Y:S05]  /*43d0*/  BRA `(.L_x_37558) ;  /* 0x000009c000007947 */ /* 0x000fea0003800000 */
.L_x_37571:
        /* <DEDUP_REMOVED lines=21> */
.L_x_37576:
[----:B------:R-:W-:Y:S05]  /*4530*/  BSYNC B0 ;  /* 0x0000000000007941 */ /* 0x000fea0003800000 */
.L_x_37575:
[----:B------:R-:W-:-:S05]  /*4540*/  LOP3.LUT R5, R0, R5, RZ, 0xfc, !PT ;  /* 0x0000000500057212 */ /* 0x000fca00078efcff */
[----:B------:R0:W-:Y:S01]  /*4550*/  STG.E.U8 [R2.64], R5 ;  /* 0x0000000502007986 */ /* 0x0001e2000c101124 */
[----:B------:R-:W-:Y:S05]  /*4560*/  BRA `(.L_x_37558) ;  /* 0x0000083000007947 */ /* 0x000fea0003800000 */
.L_x_37574:
        /* <DEDUP_REMOVED lines=13> */
.L_x_37578:
[----:B------:R-:W-:Y:S01]  /*4640*/  IMAD.MOV.U32 R0, RZ, RZ, 0x7f ;  /* 0x0000007fff007424 */ /* 0x000fe200078e00ff */
[----:B------:R-:W-:-:S04]  /*4650*/  ISETP.GT.U32.AND P0, PT, R4, 0x7f800000, PT ;  /* 0x7f8000000400780c */ /* 0x000fc80003f04070 */
[----:B------:R-:W-:-:S04]  /*4660*/  SEL R0, R0, 0x7c, P0 ;  /* 0x0000007c00007807 */ /* 0x000fc80000000000 */
.L_x_37579:
[----:B------:R-:W-:Y:S05]  /*4670*/  BSYNC B0 ;  /* 0x0000000000007941 */ /* 0x000fea0003800000 */
.L_x_37577:
[----:B------:R-:W-:-:S04]  /*4680*/  LOP3.LUT R4, R9, 0x80000000, RZ, 0xc0, !PT ;  /* 0x8000000009047812 */ /* 0x000fc800078ec0ff */
[----:B------:R-:W-:-:S04]  /*4690*/  SHF.R.U32.HI R5, RZ, 0x18, R4 ;  /* 0x00000018ff057819 */ /* 0x000fc80000011604 */
[----:B------:R-:W-:-:S05]  /*46a0*/  LOP3.LUT R5, R0, R5, RZ, 0xfc, !PT ;  /* 0x0000000500057212 */ /* 0x000fca00078efcff */
[----:B------:R0:W-:Y:S01]  /*46b0*/  STG.E.U8 [R2.64], R5 ;  /* 0x0000000502007986 */ /* 0x0001e2000c101124 */
[----:B------:R-:W-:Y:S05]  /*46c0*/  BRA `(.L_x_37558) ;  /* 0x000006d000007947 */ /* 0x000fea0003800000 */
.L_x_37573:
[----:B------:R-:W1:Y:S02]  /*46d0*/  I2F.U16 R0, R9 ;  /* 0x0000000900007306 */ /* 0x000e640000101000 */
[----:B-1----:R-:W-:-:S05]  /*46e0*/  F2FP.BF16.PACK_AB R0, RZ, R0 ;  /* 0x00000000ff00723e */ /* 0x002fca00000010ff */
[----:B------:R1:W-:Y:S01]  /*46f0*/  STG.E.U16 [R2.64], R0 ;  /* 0x0000000002007986 */ /* 0x0003e2000c101524 */
[----:B------:R-:W-:Y:S05]  /*4700*/  BRA `(.L_x_37558) ;  /* 0x0000069000007947 */ /* 0x000fea0003800000 */
.L_x_37570:
        /* <DEDUP_REMOVED lines=10> */
.L_x_37582:
        /* <DEDUP_REMOVED lines=17> */
.L_x_37585:
[----:B------:R-:W-:-:S04]  /*48c0*/  LOP3.LUT R0, R9, 0x80000000, RZ, 0xc0, !PT ;  /* 0x8000000009007812 */ /* 0x000fc800078ec0ff */
[----:B------:R-:W-:-:S04]  /*48d0*/  SHF.R.U32.HI R5, RZ, 0x18, R0 ;  /* 0x00000018ff057819 */ /* 0x000fc80000011600 */
[----:B------:R-:W-:-:S04]  /*48e0*/  LOP3.LUT R4, R4, R5, RZ, 0xfc, !PT ;  /* 0x0000000504047212 */ /* 0x000fc800078efcff */
[----:B------:R-:W-:Y:S02]  /*48f0*/  PRMT R0, R4, 0x7610, R0 ;  /* 0x0000761004007816 */ /* 0x000fe40000000000 */
.L_x_37584:
[----:B------:R-:W-:Y:S05]  /*4900*/  BSYNC B0 ;  /* 0x0000000000007941 */ /* 0x000fea0003800000 */
.L_x_37583:
[----:B------:R0:W-:Y:S01]  /*4910*/  STG.E.U8 [R2.64], R0 ;  /* 0x0000000002007986 */ /* 0x0001e2000c101124 */
[----:B------:R-:W-:Y:S05]  /*4920*/  BRA `(.L_x_37558) ;  /* 0x0000047000007947 */ /* 0x000fea0003800000 */
.L_x_37581:
        /* <DEDUP_REMOVED lines=17> */
.L_x_37588:
[----:B------:R-:W-:-:S04]  /*4a40*/  LOP3.LUT R0, R9, 0x80000000, RZ, 0xc0, !PT ;  /* 0x8000000009007812 */ /* 0x000fc800078ec0ff */
[----:B------:R-:W-:-:S04]  /*4a50*/  SHF.R.U32.HI R5, RZ, 0x18, R0 ;  /* 0x00000018ff057819 */ /* 0x000fc80000011600 */
[----:B------:R-:W-:-:S04]  /*4a60*/  LOP3.LUT R4, R4, R5, RZ, 0xfc, !PT ;  /* 0x0000000504047212 */ /* 0x000fc800078efcff */
[----:B------:R-:W-:Y:S02]  /*4a70*/  PRMT R0, R4, 0x7610, R0 ;  /* 0x0000761004007816 */ /* 0x000fe40000000000 */
.L_x_37587:
[----:B------:R-:W-:Y:S05]  /*4a80*/  BSYNC B0 ;  /* 0x0000000000007941 */ /* 0x000fea0003800000 */
.L_x_37586:
[----:B------:R0:W-:Y:S01]  /*4a90*/  STG.E.U8 [R2.64], R0 ;  /* 0x0000000002007986 */ /* 0x0001e2000c101124 */
[----:B------:R-:W-:Y:S05]  /*4aa0*/  BRA `(.L_x_37558) ;  /* 0x000002f000007947 */ /* 0x000fea0003800000 */
.L_x_37580:
        /* <DEDUP_REMOVED lines=22> */
.L_x_37563:
        /* <DEDUP_REMOVED lines=20> */
.L_x_37590:
[----:B0-----:R-:W-:Y:S01]  /*4d50*/  LOP3.LUT R4, R9, 0xffff, RZ, 0xc0, !PT ;  /* 0x0000ffff09047812 */ /* 0x001fe200078ec0ff */
[----:B------:R-:W-:-:S05]  /*4d60*/  IMAD.MOV.U32 R5, RZ, RZ, RZ ;  /* 0x000000ffff057224 */ /* 0x000fca00078e00ff */
[----:B------:R0:W-:Y:S01]  /*4d70*/  STG.E.64 [R2.64], R4 ;  /* 0x0000000402007986 */ /* 0x0001e2000c101b24 */
[----:B------:R-:W-:Y:S05]  /*4d80*/  BRA `(.L_x_37558) ;  /* 0x0000001000007947 */ /* 0x000fea0003800000 */
.L_x_37589:
[----:B------:R1:W-:Y:S02]  /*4d90*/  STG.E [R2.64], R9 ;  /* 0x0000000902007986 */ /* 0x0003e4000c101924 */
.L_x_37558:
[----:B---3--:R-:W-:Y:S05]  /*4da0*/  BSYNC B6 ;  /* 0x0000000000067941 */ /* 0x008fea0003800000 */
.L_x_37557:
        /* <DEDUP_REMOVED lines=21> */
.L_x_37596:
[----:B------:R0:W-:Y:S01]  /*4f00*/  STG.E.U8 [R2.64], R19 ;  /* 0x0000001302007986 */ /* 0x0001e2000c101124 */
[----:B------:R-:W-:Y:S05]  /*4f10*/  BRA `(.L_x_37598) ;  /* 0x00000da000007947 */ /* 0x000fea0003800000 */
.L_x_37595:
        /* <DEDUP_REMOVED lines=10> */
.L_x_37600:
[----:B------:R0:W-:Y:S01]  /*4fc0*/  STG.E [R2.64], R19 ;  /* 0x0000001302007986 */ /* 0x0001e2000c101924 */
[----:B------:R-:W-:Y:S05]  /*4fd0*/  BRA `(.L_x_37598) ;  /* 0x00000ce000007947 */ /* 0x000fea0003800000 */
.L_x_37599:
[----:B------:R0:W-:Y:S01]  /*4fe0*/  STG.E.U16 [R2.64], R19 ;  /* 0x0000001302007986 */ /* 0x0001e2000c101524 */
[----:B------:R-:W-:Y:S05]  /*4ff0*/  BRA `(.L_x_37598) ;  /* 0x00000cc000007947 */ /* 0x000fea0003800000 */
.L_x_37594:
        /* <DEDUP_REMOVED lines=9> */
.L_x_37602:
[----:B------:R-:W0:Y:S02]  /*5090*/  I2F.U16 R0, R19 ;  /* 0x0000001300007306 */ /* 0x000e240000101000 */
[----:B0-----:R-:W-:-:S05]  /*50a0*/  F2FP.PACK_AB R0, RZ, R0 ;  /* 0x00000000ff00723e */ /* 0x001fca00000000ff */
[----:B------:R0:W-:Y:S01]  /*50b0*/  STG.E.U16 [R2.64], R0 ;  /* 0x0000000002007986 */ /* 0x0001e2000c101524 */
[----:B------:R-:W-:Y:S05]  /*50c0*/  BRA `(.L_x_37598) ;  /* 0x00000bf000007947 */ /* 0x000fea0003800000 */
.L_x_37601:
        /* <DEDUP_REMOVED lines=10> */
.L_x_37604:
[----:B------:R-:W0:Y:S02]  /*5170*/  I2F.U16 R19, R19 ;  /* 0x0000001300137306 */ /* 0x000e240000101000 */
[----:B0-----:R-:W-:-:S04]  /*5180*/  F2FP.PACK_AB R5, RZ, R19 ;  /* 0x00000013ff05723e */ /* 0x001fc800000000ff */
[----:B------:R-:W-:-:S05]  /*5190*/  PRMT R5, R5, 0x5410, RZ ;  /* 0x0000541005057816 */ /* 0x000fca00000000ff */
[----:B------:R0:W-:Y:S01]  /*51a0*/  STG.E [R2.64], R5 ;  /* 0x0000000502007986 */ /* 0x0001e2000c101924 */
[----:B------:R-:W-:Y:S05]  /*51b0*/  BRA `(.L_x_37598) ;  /* 0x00000b0000007947 */ /* 0x000fea0003800000 */
.L_x_37603:
[----:B------:R-:W0:Y:S02]  /*51c0*/  I2F.F64.U16 R4, R19 ;  /* 0x0000001300047312 */ /* 0x000e240000101800 */
[----:B0-----:R0:W-:Y:S01]  /*51d0*/  STG.E.64 [R2.64], R4 ;  /* 0x0000000402007986 */ /* 0x0011e2000c101b24 */
[----:B------:R-:W-:Y:S05]  /*51e0*/  BRA `(.L_x_37598) ;  /* 0x00000ad000007947 */ /* 0x000fea0003800000 */
.L_x_37593:
        /* <DEDUP_REMOVED lines=13> */
.L_x_37607:
[----:B------:R-:W0:Y:S01]  /*52c0*/  I2F.F64.U16 R4, R19 ;  /* 0x0000001300047312 */ /* 0x000e220000101800 */
[----:B------:R-:W-:-:S05]  /*52d0*/  CS2R R6, SRZ ;  /* 0x0000000000067805 */ /* 0x000fca000001ff00 */
[----:B0-----:R0:W-:Y:S01]  /*52e0*/  STG.E.128 [R2.64], R4 ;  /* 0x0000000402007986 */ /* 0x0011e2000c101d24 */
[----:B------:R-:W-:Y:S05]  /*52f0*/  BRA `(.L_x_37598) ;  /* 0x000009c000007947 */ /* 0x000fea0003800000 */
.L_x_37606:
        /* <DEDUP_REMOVED lines=21> */
.L_x_37611:
[----:B------:R-:W-:Y:S05]  /*5450*/  BSYNC B0 ;  /* 0x0000000000007941 */ /* 0x000fea0003800000 */
.L_x_37610:
[----:B------:R-:W-:-:S05]  /*5460*/  LOP3.LUT R5, R0, R5, RZ, 0xfc, !PT ;  /* 0x0000000500057212 */ /* 0x000fca00078efcff */
[----:B------:R0:W-:Y:S01]  /*5470*/  STG.E.U8 [R2.64], R5 ;  /* 0x0000000502007986 */ /* 0x0001e2000c101124 */
[----:B------:R-:W-:Y:S05]  /*5480*/  BRA `(.L_x_37598) ;  /* 0x0000083000007947 */ /* 0x000fea0003800000 */
.L_x_37609:
        /* <DEDUP_REMOVED lines=13> */
.L_x_37613:
[----:B------:R-:W-:Y:S01]  /*5560*/  IMAD.MOV.U32 R0, RZ, RZ, 0x7f ;  /* 0x0000007fff007424 */ /* 0x000fe200078e00ff */
[----:B------:R-:W-:-:S04]  /*5570*/  ISETP.GT.U32.AND P0, PT, R4, 0x7f800000, PT ;  /* 0x7f8000000400780c */ /* 0x000fc80003f04070 */
[----:B------:R-:W-:-:S04]  /*5580*/  SEL R0, R0, 0x7c, P0 ;  /* 0x0000007c00007807 */ /* 0x000fc80000000000 */
.L_x_37614:
[----:B------:R-:W-:Y:S05]  /*5590*/  BSYNC B0 ;  /* 0x0000000000007941 */ /* 0x000fea0003800000 */
.L_x_37612:
[----:B------:R-:W-:-:S04]  /*55a0*/  LOP3.LUT R4, R19, 0x80000000, RZ, 0xc0, !PT ;  /* 0x8000000013047812 */ /* 0x000fc800078ec0ff */
[----:B------:R-:W-:-:S04]  /*55b0*/  SHF.R.U32.HI R5, RZ, 0x18, R4 ;  /* 0x00000018ff057819 */ /* 0x000fc80000011604 */
[----:B------:R-:W-:-:S05]  /*55c0*/  LOP3.LUT R5, R0, R5, RZ, 0xfc, !PT ;  /* 0x0000000500057212 */ /* 0x000fca00078efcff */
[----:B------:R0:W-:Y:S01]  /*55d0*/  STG.E.U8 [R2.64], R5 ;  /* 0x0000000502007986 */ /* 0x0001e2000c101124 */
[----:B------:R-:W-:Y:S05]  /*55e0*/  BRA `(.L_x_37598) ;  /* 0x000006d000007947 */ /* 0x000fea0003800000 */
.L_x_37608:
[----:B------:R-:W0:Y:S02]  /*55f0*/  I2F.U16 R0, R19 ;  /* 0x0000001300007306 */ /* 0x000e240000101000 */
[----:B0-----:R-:W-:-:S05]  /*5600*/  F2FP.BF16.PACK_AB R0, RZ, R0 ;  /* 0x00000000ff00723e */ /* 0x001fca00000010ff */
[----:B------:R0:W-:Y:S01]  /*5610*/  STG.E.U16 [R2.64], R0 ;  /* 0x0000000002007986 */ /* 0x0001e2000c101524 */
[----:B------:R-:W-:Y:S05]  /*5620*/  BRA `(.L_x_37598) ;  /* 0x0000069000007947 */ /* 0x000fea0003800000 */
.L_x_37605:
        /* <DEDUP_REMOVED lines=10> */
.L_x_37617:
        /* <DEDUP_REMOVED lines=17> */
.L_x_37620:
[----:B------:R-:W-:-:S04]  /*57e0*/  LOP3.LUT R0, R19, 0x80000000, RZ, 0xc0, !PT ;  /* 0x8000000013007812 */ /* 0x000fc800078ec0ff */
[----:B------:R-:W-:-:S04]  /*57f0*/  SHF.R.U32.HI R5, RZ, 0x18, R0 ;  /* 0x00000018ff057819 */ /* 0x000fc80000011600 */
[----:B------:R-:W-:-:S04]  /*5800*/  LOP3.LUT R4, R4, R5, RZ, 0xfc, !PT ;  /* 0x0000000504047212 */ /* 0x000fc800078efcff */
[----:B------:R-:W-:Y:S02]  /*5810*/  PRMT R0, R4, 0x7610, R0 ;  /* 0x0000761004007816 */ /* 0x000fe40000000000 */
.L_x_37619:
[----:B------:R-:W-:Y:S05]  /*5820*/  BSYNC B0 ;  /* 0x0000000000007941 */ /* 0x000fea0003800000 */
.L_x_37618:
[----:B------:R0:W-:Y:S01]  /*5830*/  STG.E.U8 [R2.64], R0 ;  /* 0x0000000002007986 */ /* 0x0001e2000c101124 */
[----:B------:R-:W-:Y:S05]  /*5840*/  BRA `(.L_x_37598) ;  /* 0x0000047000007947 */ /* 0x000fea0003800000 */
.L_x_37616:
        /* <DEDUP_REMOVED lines=17> */
.L_x_37623:
[----:B------:R-:W-:-:S04]  /*5960*/  LOP3.LUT R0, R19, 0x80000000, RZ, 0xc0, !PT ;  /* 0x8000000013007812 */ /* 0x000fc800078ec0ff */
[----:B------:R-:W-:-:S04]  /*5970*/  SHF.R.U32.HI R5, RZ, 0x18, R0 ;  /* 0x00000018ff057819 */ /* 0x000fc80000011600 */
[----:B------:R-:W-:-:S04]  /*5980*/  LOP3.LUT R4, R4, R5, RZ, 0xfc, !PT ;  /* 0x0000000504047212 */ /* 0x000fc800078efcff */
[----:B------:R-:W-:Y:S02]  /*5990*/  PRMT R0, R4, 0x7610, R0 ;  /* 0x0000761004007816 */ /* 0x000fe40000000000 */
.L_x_37622:
[----:B------:R-:W-:Y:S05]  /*59a0*/  BSYNC B0 ;  /* 0x0000000000007941 */ /* 0x000fea0003800000 */
.L_x_37621:
[----:B------:R0:W-:Y:S01]  /*59b0*/  STG.E.U8 [R2.64], R0 ;  /* 0x0000000002007986 */ /* 0x0001e2000c101124 */
[----:B------:R-:W-:Y:S05]  /*59c0*/  BRA `(.L_x_37598) ;  /* 0x000002f000007947 */ /* 0x000fea0003800000 */
.L_x_37615:
        /* <DEDUP_REMOVED lines=22> */
.L_x_37597:
        /* <DEDUP_REMOVED lines=20> */
.L_x_37625:
[----:B------:R-:W-:Y:S01]  /*5c70*/  LOP3.LUT R4, R19, 0xffff, RZ, 0xc0, !PT ;  /* 0x0000ffff13047812 */ /* 0x000fe200078ec0ff */
[----:B------:R-:W-:-:S05]  /*5c80*/  IMAD.MOV.U32 R5, RZ, RZ, RZ ;  /* 0x000000ffff057224 */ /* 0x000fca00078e00ff */
[----:B------:R0:W-:Y:S01]  /*5c90*/  STG.E.64 [R2.64], R4 ;  /* 0x0000000402007986 */ /* 0x0001e2000c101b24 */
[----:B------:R-:W-:Y:S05]  /*5ca0*/  BRA `(.L_x_37598) ;  /* 0x0000001000007947 */ /* 0x000fea0003800000 */
.L_x_37624:
[----:B------:R0:W-:Y:S02]  /*5cb0*/  STG.E [R2.64], R19 ;  /* 0x0000001302007986 */ /* 0x0001e4000c101924 */
.L_x_37598:
        /* <DEDUP_REMOVED lines=21> */
.L_x_37629:
[----:B------:R0:W-:Y:S01]  /*5e10*/  STG.E.U8 [R2.64], R22 ;  /* 0x0000001602007986 */ /* 0x0001e2000c101124 */
[----:B------:R-:W-:Y:S05]  /*5e20*/  BRA `(.L_x_37631) ;  /* 0x00000da000007947 */ /* 0x000fea0003800000 */
.L_x_37628:
        /* <DEDUP_REMOVED lines=10> */
.L_x_37633:
[----:B------:R0:W-:Y:S01]  /*5ed0*/  STG.E [R2.64], R22 ;  /* 0x0000001602007986 */ /* 0x0001e2000c101924 */
[----:B------:R-:W-:Y:S05]  /*5ee0*/  BRA `(.L_x_37631) ;  /* 0x00000ce000007947 */ /* 0x000fea0003800000 */
.L_x_37632:
[----:B------:R0:W-:Y:S01]  /*5ef0*/  STG.E.U16 [R2.64], R22 ;  /* 0x0000001602007986 */ /* 0x0001e2000c101524 */
[----:B------:R-:W-:Y:S05]  /*5f00*/  BRA `(.L_x_37631) ;  /* 0x00000cc000007947 */ /* 0x000fea0003800000 */
.L_x_37627:
        /* <DEDUP_REMOVED lines=9> */
.L_x_37635:
[----:B------:R-:W0:Y:S02]  /*5fa0*/  I2F.U16 R0, R22 ;  /* 0x0000001600007306 */ /* 0x000e240000101000 */
[----:B0-----:R-:W-:-:S05]  /*5fb0*/  F2FP.PACK_AB R0, RZ, R0 ;  /* 0x00000000ff00723e */ /* 0x001fca00000000ff */
[----:B------:R0:W-:Y:S01]  /*5fc0*/  STG.E.U16 [R2.64], R0 ;  /* 0x0000000002007986 */ /* 0x0001e2000c101524 */
[----:B------:R-:W-:Y:S05]  /*5fd0*/  BRA `(.L_x_37631) ;  /* 0x00000bf000007947 */ /* 0x000fea0003800000 */
.L_x_37634:
        /* <DEDUP_REMOVED lines=10> */
.L_x_37637:
[----:B------:R-:W0:Y:S02]  /*6080*/  I2F.U16 R22, R22 ;  /* 0x0000001600167306 */ /* 0x000e240000101000 */
[----:B0-----:R-:W-:-:S04]  /*6090*/  F2FP.PACK_AB R5, RZ, R22 ;  /* 0x00000016ff05723e */ /* 0x001fc800000000ff */
[----:B------:R-:W-:-:S05]  /*60a0*/  PRMT R5, R5, 0x5410, RZ ;  /* 0x0000541005057816 */ /* 0x000fca00000000ff */
[----:B------:R0:W-:Y:S01]  /*60b0*/  STG.E [R2.64], R5 ;  /* 0x0000000502007986 */ /* 0x0001e2000c101924 */
[----:B------:R-:W-:Y:S05]  /*60c0*/  BRA `(.L_x_37631) ;  /* 0x00000b0000007947 */ /* 0x000fea0003800000 */
.L_x_37636:
[----:B------:R-:W0:Y:S02]  /*60d0*/  I2F.F64.U16 R4, R22 ;  /* 0x0000001600047312 */ /* 0x000e240000101800 */
[----:B0-----:R0:W-:Y:S01]  /*60e0*/  STG.E.64 [R2.64], R4 ;  /* 0x0000000402007986 */ /* 0x0011e2000c101b24 */
[----:B------:R-:W-:Y:S05]  /*60f0*/  BRA `(.L_x_37631) ;  /* 0x00000ad000007947 */ /* 0x000fea0003800000 */
.L_x_37626:
        /* <DEDUP_REMOVED lines=13> */
.L_x_37640:
[----:B------:R-:W0:Y:S01]  /*61d0*/  I2F.F64.U16 R4, R22 ;  /* 0x0000001600047312 */ /* 0x000e220000101800 */
[----:B------:R-:W-:-:S05]  /*61e0*/  CS2R R6, SRZ ;  /* 0x0000000000067805 */ /* 0x000fca000001ff00 */
[----:B0-----:R0:W-:Y:S01]  /*61f0*/  STG.E.128 [R2.64], R4 ;  /* 0x0000000402007986 */ /* 0x0011e2000c101d24 */
[----:B------:R-:W-:Y:S05]  /*6200*/  BRA `(.L_x_37631) ;  /* 0x000009c000007947 */ /* 0x000fea0003800000 */
.L_x_37639:
        /* <DEDUP_REMOVED lines=21> */
.L_x_37644:
[----:B------:R-:W-:Y:S05]  /*6360*/  BSYNC B0 ;  /* 0x0000000000007941 */ /* 0x000fea0003800000 */
.L_x_37643:
[----:B------:R-:W-:-:S05]  /*6370*/  LOP3.LUT R5, R0, R5, RZ, 0xfc, !PT ;  /* 0x0000000500057212 */ /* 0x000fca00078efcff */
[----:B------:R0:W-:Y:S01]  /*6380*/  STG.E.U8 [R2.64], R5 ;  /* 0x0000000502007986 */ /* 0x0001e2000c101124 */
[----:B------:R-:W-:Y:S05]  /*6390*/  BRA `(.L_x_37631) ;  /* 0x0000083000007947 */ /* 0x000fea0003800000 */
.L_x_37642:
        /* <DEDUP_REMOVED lines=13> */
.L_x_37646:
[----:B------:R-:W-:Y:S01]  /*6470*/  IMAD.MOV.U32 R0, RZ, RZ, 0x7f ;  /* 0x0000007fff007424 */ /* 0x000fe200078e00ff */
[----:B------:R-:W-:-:S04]  /*6480*/  ISETP.GT.U32.AND P0, PT, R4, 0x7f800000, PT ;  /* 0x7f8000000400780c */ /* 0x000fc80003f04070 */
[----:B------:R-:W-:-:S04]  /*6490*/  SEL R0, R0, 0x7c, P0 ;  /* 0x0000007c00007807 */ /* 0x000fc80000000000 */
.L_x_37647:
[----:B------:R-:W-:Y:S05]  /*64a0*/  BSYNC B0 ;  /* 0x0000000000007941 */ /* 0x000fea0003800000 */
.L_x_37645:
[----:B------:R-:W-:-:S04]  /*64b0*/  LOP3.LUT R4, R5, 0x80000000, RZ, 0xc0, !PT ;  /* 0x8000000005047812 */ /* 0x000fc800078ec0ff */
[----:B------:R-:W-:-:S04]  /*64c0*/  SHF.R.U32.HI R5, RZ, 0x18, R4 ;  /* 0x00000018ff057819 */ /* 0x000fc80000011604 */
[----:B------:R-:W-:-:S05]  /*64d0*/  LOP3.LUT R5, R0, R5, RZ, 0xfc, !PT ;  /* 0x0000000500057212 */ /* 0x000fca00078efcff */
[----:B------:R0:W-:Y:S01]  /*64e0*/  STG.E.U8 [R2.64], R5 ;  /* 0x0000000502007986 */ /* 0x0001e2000c101124 */
[----:B------:R-:W-:Y:S05]  /*64f0*/  BRA `(.L_x_37631) ;  /* 0x000006d000007947 */ /* 0x000fea0003800000 */
.L_x_37641:
[----:B------:R-:W0:Y:S02]  /*6500*/  I2F.U16 R0, R22 ;  /* 0x0000001600007306 */ /* 0x000e240000101000 */
[----:B0-----:R-:W-:-:S05]  /*6510*/  F2FP.BF16.PACK_AB R0, RZ, R0 ;  /* 0x00000000ff00723e */ /* 0x001fca00000010ff */
[----:B------:R0:W-:Y:S01]  /*6520*/  STG.E.U16 [R2.64], R0 ;  /* 0x0000000002007986 */ /* 0x0001e2000c101524 */
[----:B------:R-:W-:Y:S05]  /*6530*/  BRA `(.L_x_37631) ;  /* 0x0000069000007947 */ /* 0x000fea0003800000 */
.L_x_37638:
        /* <DEDUP_REMOVED lines=10> */
.L_x_37650:
        /* <DEDUP_REMOVED lines=17> */
.L_x_37653:
[----:B------:R-:W-:-:S04]  /*66f0*/  LOP3.LUT R0, R7, 0x80000000, RZ, 0xc0, !PT ;  /* 0x8000000007007812 */ /* 0x000fc800078ec0ff */
[----:B------:R-:W-:-:S04]  /*6700*/  SHF.R.U32.HI R5, RZ, 0x18, R0 ;  /* 0x00000018ff057819 */ /* 0x000fc80000011600 */
[----:B------:R-:W-:-:S04]  /*6710*/  LOP3.LUT R4, R4, R5, RZ, 0xfc, !PT ;  /* 0x0000000504047212 */ /* 0x000fc800078efcff */
[----:B------:R-:W-:Y:S02]  /*6720*/  PRMT R0, R4, 0x7610, R0 ;  /* 0x0000761004007816 */ /* 0x000fe40000000000 */
.L_x_37652:
[----:B------:R-:W-:Y:S05]  /*6730*/  BSYNC B0 ;  /* 0x0000000000007941 */ /* 0x000fea0003800000 */
.L_x_37651:
[----:B------:R0:W-:Y:S01]  /*6740*/  STG.E.U8 [R2.64], R0 ;  /* 0x0000000002007986 */ /* 0x0001e2000c101124 */
[----:B------:R-:W-:Y:S05]  /*6750*/  BRA `(.L_x_37631) ;  /* 0x0000047000007947 */ /* 0x000fea0003800000 */
.L_x_37649:
        /* <DEDUP_REMOVED lines=17> */
.L_x_37656:
[----:B------:R-:W-:-:S04]  /*6870*/  LOP3.LUT R0, R7, 0x80000000, RZ, 0xc0, !PT ;  /* 0x8000000007007812 */ /* 0x000fc800078ec0ff */
[----:B------:R-:W-:-:S04]  /*6880*/  SHF.R.U32.HI R5, RZ, 0x18, R0 ;  /* 0x00000018ff057819 */ /* 0x000fc80000011600 */
[----:B------:R-:W-:-:S04]  /*6890*/  LOP3.LUT R4, R4, R5, RZ, 0xfc, !PT ;  /* 0x0000000504047212 */ /* 0x000fc800078efcff */
[----:B------:R-:W-:Y:S02]  /*68a0*/  PRMT R0, R4, 0x7610, R0 ;  /* 0x0000761004007816 */ /* 0x000fe40000000000 */
.L_x_37655:
[----:B------:R-:W-:Y:S05]  /*68b0*/  BSYNC B0 ;  /* 0x0000000000007941 */ /* 0x000fea0003800000 */
.L_x_37654:
[----:B------:R0:W-:Y:S01]  /*68c0*/  STG.E.U8 [R2.64], R0 ;  /* 0x0000000002007986 */ /* 0x0001e2000c101124 */
[----:B------:R-:W-:Y:S05]  /*68d0*/  BRA `(.L_x_37631) ;  /* 0x000002f000007947 */ /* 0x000fea0003800000 */
.L_x_37648:
        /* <DEDUP_REMOVED lines=22> */
.L_x_37630:
        /* <DEDUP_REMOVED lines=20> */
.L_x_37658:
[----:B------:R-:W-:Y:S01]  /*6b80*/  LOP3.LUT R4, R22, 0xffff, RZ, 0xc0, !PT ;  /* 0x0000ffff16047812 */ /* 0x000fe200078ec0ff */
[----:B------:R-:W-:-:S05]  /*6b90*/  IMAD.MOV.U32 R5, RZ, RZ, RZ ;  /* 0x000000ffff057224 */ /* 0x000fca00078e00ff */
[----:B------:R0:W-:Y:S01]  /*6ba0*/  STG.E.64 [R2.64], R4 ;  /* 0x0000000402007986 */ /* 0x0001e2000c101b24 */
[----:B------:R-:W-:Y:S05]  /*6bb0*/  BRA `(.L_x_37631) ;  /* 0x0000001000007947 */ /* 0x000fea0003800000 */
.L_x_37657:
[----:B------:R0:W-:Y:S02]  /*6bc0*/  STG.E [R2.64], R22 ;  /* 0x0000001602007986 */ /* 0x0001e4000c101924 */
.L_x_37631:
[----:B------:R-:W-:Y:S02]  /*6bd0*/  IADD3 R24, R24, 0x80, RZ ;  /* 0x0000008018187810 */ /* 0x000fe40007ffe0ff */
.L_x_37592:
[----:B------:R-:W-:Y:S05]  /*6be0*/  BSYNC B6 ;  /* 0x0000000000067941 */ /* 0x000fea0003800000 */
.L_x_37591:
        /* <DEDUP_REMOVED lines=19> */
.L_x_37662:
[----:B------:R-:W-:Y:S01]  /*6d20*/  STG.E.U8 [R2.64], R23 ;  /* 0x0000001702007986 */ /* 0x000fe2000c101124 */
[----:B------:R-:W-:Y:S05]  /*6d30*/  EXIT ;  /* 0x000000000000794d */ /* 0x000fea0003800000 */
.L_x_37661:
        /* <DEDUP_REMOVED lines=10> */
.L_x_37665:
[----:B------:R-:W-:Y:S01]  /*6de0*/  STG.E [R2.64], R23 ;  /* 0x0000001702007986 */ /* 0x000fe2000c101924 */
[----:B------:R-:W-:Y:S05]  /*6df0*/  EXIT ;  /* 0x000000000000794d */ /* 0x000fea0003800000 */
.L_x_37664:
[----:B------:R-:W-:Y:S01]  /*6e00*/  STG.E.U16 [R2.64], R23 ;  /* 0x0000001702007986 */ /* 0x000fe2000c101524 */
[----:B------:R-:W-:Y:S05]  /*6e10*/  EXIT ;  /* 0x000000000000794d */ /* 0x000fea0003800000 */
.L_x_37660:
        /* <DEDUP_REMOVED lines=9> */
.L_x_37667:
[----:B------:R-:W0:Y:S02]  /*6eb0*/  I2F.U16 R0, R23 ;  /* 0x0000001700007306 */ /* 0x000e240000101000 */
[----:B0-----:R-:W-:-:S05]  /*6ec0*/  F2FP.PACK_AB R0, RZ, R0 ;  /* 0x00000000ff00723e */ /* 0x001fca00000000ff */
[----:B------:R-:W-:Y:S01]  /*6ed0*/  STG.E.U16 [R2.64], R0 ;  /* 0x0000000002007986 */ /* 0x000fe2000c101524 */
[----:B------:R-:W-:Y:S05]  /*6ee0*/  EXIT ;  /* 0x000000000000794d */ /* 0x000fea0003800000 */
.L_x_37666:
        /* <DEDUP_REMOVED lines=10> */
.L_x_37669:
[----:B------:R-:W0:Y:S02]  /*6f90*/  I2F.U16 R23, R23 ;  /* 0x0000001700177306 */ /* 0x000e240000101000 */
[----:B0-----:R-:W-:-:S04]  /*6fa0*/  F2FP.PACK_AB R5, RZ, R23 ;  /* 0x00000017ff05723e */ /* 0x001fc800000000ff */
[----:B------:R-:W-:-:S05]  /*6fb0*/  PRMT R5, R5, 0x5410, RZ ;  /* 0x0000541005057816 */ /* 0x000fca00000000ff */
[----:B------:R-:W-:Y:S01]  /*6fc0*/  STG.E [R2.64], R5 ;  /* 0x0000000502007986 */ /* 0x000fe2000c101924 */
[----:B------:R-:W-:Y:S05]  /*6fd0*/  EXIT ;  /* 0x000000000000794d */ /* 0x000fea0003800000 */
.L_x_37668:
[----:B------:R-:W0:Y:S02]  /*6fe0*/  I2F.F64.U16 R4, R23 ;  /* 0x0000001700047312 */ /* 0x000e240000101800 */
[----:B0-----:R-:W-:Y:S01]  /*6ff0*/  STG.E.64 [R2.64], R4 ;  /* 0x0000000402007986 */ /* 0x001fe2000c101b24 */
[----:B------:R-:W-:Y:S05]  /*7000*/  EXIT ;  /* 0x000000000000794d */ /* 0x000fea0003800000 */
.L_x_37659:
        /* <DEDUP_REMOVED lines=13> */
.L_x_37672:
[----:B------:R-:W0:Y:S01]  /*70e0*/  I2F.F64.U16 R4, R23 ;  /* 0x0000001700047312 */ /* 0x000e220000101800 */
[----:B------:R-:W-:-:S05]  /*70f0*/  CS2R R6, SRZ ;  /* 0x0000000000067805 */ /* 0x000fca000001ff00 */
[----:B0-----:R-:W-:Y:S01]  /*7100*/  STG.E.128 [R2.64], R4 ;  /* 0x0000000402007986 */ /* 0x001fe2000c101d24 */
[----:B------:R-:W-:Y:S05]  /*7110*/  EXIT ;  /* 0x000000000000794d */ /* 0x000fea0003800000 */
.L_x_37671:
        /* <DEDUP_REMOVED lines=21> */
.L_x_37676:
[----:B------:R-:W-:Y:S05]  /*7270*/  BSYNC B0 ;  /* 0x0000000000007941 */ /* 0x000fea0003800000 */
.L_x_37675:
[----:B------:R-:W-:-:S05]  /*7280*/  LOP3.LUT R5, R0, R5, RZ, 0xfc, !PT ;  /* 0x0000000500057212 */ /* 0x000fca00078efcff */
[----:B------:R-:W-:Y:S01]  /*7290*/  STG.E.U8 [R2.64], R5 ;  /* 0x0000000502007986 */ /* 0x000fe2000c101124 */
[----:B------:R-:W-:Y:S05]  /*72a0*/  EXIT ;  /* 0x000000000000794d */ /* 0x000fea0003800000 */
.L_x_37674:
        /* <DEDUP_REMOVED lines=13> */
.L_x_37678:
[----:B------:R-:W-:Y:S01]  /*7380*/  IMAD.MOV.U32 R0, RZ, RZ, 0x7f ;  /* 0x0000007fff007424 */ /* 0x000fe200078e00ff */
[----:B------:R-:W-:-:S04]  /*7390*/  ISETP.GT.U32.AND P0, PT, R4, 0x7f800000, PT ;  /* 0x7f8000000400780c */ /* 0x000fc80003f04070 */
[----:B------:R-:W-:-:S04]  /*73a0*/  SEL R0, R0, 0x7c, P0 ;  /* 0x0000007c00007807 */ /* 0x000fc80000000000 */
.L_x_37679:
[----:B------:R-:W-:Y:S05]  /*73b0*/  BSYNC B0 ;  /* 0x0000000000007941 */ /* 0x000fea0003800000 */
.L_x_37677:
[----:B------:R-:W-:-:S04]  /*73c0*/  LOP3.LUT R4, R23, 0x80000000, RZ, 0xc0, !PT ;  /* 0x8000000017047812 */ /* 0x000fc800078ec0ff */
[----:B------:R-:W-:-:S04]  /*73d0*/  SHF.R.U32.HI R5, RZ, 0x18, R4 ;  /* 0x00000018ff057819 */ /* 0x000fc80000011604 */
[----:B------:R-:W-:-:S05]  /*73e0*/  LOP3.LUT R5, R0, R5, RZ, 0xfc, !PT ;  /* 0x0000000500057212 */ /* 0x000fca00078efcff */
[----:B------:R-:W-:Y:S01]  /*73f0*/  STG.E.U8 [R2.64], R5 ;  /* 0x0000000502007986 */ /* 0x000fe2000c101124 */
[----:B------:R-:W-:Y:S05]  /*7400*/  EXIT ;  /* 0x000000000000794d */ /* 0x000fea0003800000 */
.L_x_37673:
[----:B------:R-:W0:Y:S02]  /*7410*/  I2F.U16 R0, R23 ;  /* 0x0000001700007306 */ /* 0x000e240000101000 */
[----:B0-----:R-:W-:-:S05]  /*7420*/  F2FP.BF16.PACK_AB R0, RZ, R0 ;  /* 0x00000000ff00723e */ /* 0x001fca00000010ff */
[----:B------:R-:W-:Y:S01]  /*7430*/  STG.E.U16 [R2.64], R0 ;  /* 0x0000000002007986 */ /* 0x000fe2000c101524 */
[----:B------:R-:W-:Y:S05]  /*7440*/  EXIT ;  /* 0x000000000000794d */ /* 0x000fea0003800000 */
.L_x_37670:
        /* <DEDUP_REMOVED lines=10> */
.L_x_37682:
        /* <DEDUP_REMOVED lines=17> */
.L_x_37685:
[----:B------:R-:W-:-:S04]  /*7600*/  LOP3.LUT R0, R23, 0x80000000, RZ, 0xc0, !PT ;  /* 0x8000000017007812 */ /* 0x000fc800078ec0ff */
[----:B------:R-:W-:-:S04]  /*7610*/  SHF.R.U32.HI R5, RZ, 0x18, R0 ;  /* 0x00000018ff057819 */ /* 0x000fc80000011600 */
[----:B------:R-:W-:-:S04]  /*7620*/  LOP3.LUT R4, R4, R5, RZ, 0xfc, !PT ;  /* 0x0000000504047212 */ /* 0x000fc800078efcff */
[----:B------:R-:W-:Y:S02]  /*7630*/  PRMT R0, R4, 0x7610, R0 ;  /* 0x0000761004007816 */ /* 0x000fe40000000000 */
.L_x_37684:
[----:B------:R-:W-:Y:S05]  /*7640*/  BSYNC B0 ;  /* 0x0000000000007941 */ /* 0x000fea0003800000 */
.L_x_37683:
[----:B------:R-:W-:Y:S01]  /*7650*/  STG.E.U8 [R2.64], R0 ;  /* 0x0000000002007986 */ /* 0x000fe2000c101124 */
[----:B------:R-:W-:Y:S05]  /*7660*/  EXIT ;  /* 0x000000000000794d */ /* 0x000fea0003800000 */
.L_x_37681:
        /* <DEDUP_REMOVED lines=17> */
.L_x_37688:
[----:B------:R-:W-:-:S04]  /*7780*/  LOP3.LUT R0, R23, 0x80000000, RZ, 0xc0, !PT ;  /* 0x8000000017007812 */ /* 0x000fc800078ec0ff */
[----:B------:R-:W-:-:S04]  /*7790*/  SHF.R.U32.HI R5, RZ, 0x18, R0 ;  /* 0x00000018ff057819 */ /* 0x000fc80000011600 */
[----:B------:R-:W-:-:S04]  /*77a0*/  LOP3.LUT R4, R4, R5, RZ, 0xfc, !PT ;  /* 0x0000000504047212 */ /* 0x000fc800078efcff */
[----:B------:R-:W-:Y:S02]  /*77b0*/  PRMT R0, R4, 0x7610, R0 ;  /* 0x0000761004007816 */ /* 0x000fe40000000000 */
.L_x_37687:
[----:B------:R-:W-:Y:S05]  /*77c0*/  BSYNC B0 ;  /* 0x0000000000007941 */ /* 0x000fea0003800000 */
.L_x_37686:
[----:B------:R-:W-:Y:S01]  /*77d0*/  STG.E.U8 [R2.64], R0 ;  /* 0x0000000002007986 */ /* 0x000fe2000c101124 */
[----:B------:R-:W-:Y:S05]  /*77e0*/  EXIT ;  /* 0x000000000000794d */ /* 0x000fea0003800000 */
.L_x_37680:
        /* <DEDUP_REMOVED lines=22> */
.L_x_37663:
        /* <DEDUP_REMOVED lines=20> */
.L_x_37690:
[----:B------:R-:W-:Y:S01]  /*7a90*/  LOP3.LUT R4, R23, 0xffff, RZ, 0xc0, !PT ;  /* 0x0000ffff17047812 */ /* 0x000fe200078ec0ff */
[----:B------:R-:W-:-:S05]  /*7aa0*/  IMAD.MOV.U32 R5, RZ, RZ, RZ ;  /* 0x000000ffff057224 */ /* 0x000fca00078e00ff */
[----:B------:R-:W-:Y:S01]  /*7ab0*/  STG.E.64 [R2.64], R4 ;  /* 0x0000000402007986 */ /* 0x000fe2000c101b24 */
[----:B------:R-:W-:Y:S05]  /*7ac0*/  EXIT ;  /* 0x000000000000794d */ /* 0x000fea0003800000 */
.L_x_37689:
[----:B------:R-:W-:Y:S01]  /*7ad0*/  STG.E [R2.64], R23 ;  /* 0x0000001702007986 */ /* 0x000fe2000c101924 */
[----:B------:R-:W-:Y:S05]  /*7ae0*/  EXIT ;  /* 0x000000000000794d */ /* 0x000fea0003800000 */
.L_x_37691:
        /* <DEDUP_REMOVED lines=9> */
.L_x_40304:


//--------------------- .text._ZN2at6native18elementwise_kernelILi128ELi4EZNS0_22gpu_kernel_impl_nocastINS0_13AUnaryFunctorIhhhZZZNS0_19maximum_kernel_cudaERNS_18TensorIteratorBaseEENKUlvE_clEvENKUlvE_clEvEUlhhE_EEEEvS5_RKT_EUliE_EEviT1_ --------------------------
	.section	.text._ZN2at6native18elementwise_kernelILi128ELi4EZNS0_22gpu_kernel_impl_nocastINS0_13AUnaryFunctorIhhhZZZNS0_19maximum_kernel_cudaERNS_18TensorIteratorBaseEENKUlvE_clEvENKUlvE_clEvEUlhhE_EEEEvS5_RKT_EUliE_EEviT1_,"ax",@progbits
	.sectioninfo	@"SHI_REGISTERS=12"
	.align	128
        .global         _ZN2at6native18elementwise_kernelILi128ELi4EZNS0_22gpu_kernel_impl_nocastINS0_13AUnaryFunctorIhhhZZZNS0_19maximum_kernel_cudaERNS_18TensorIteratorBaseEENKUlvE_clEvENKUlvE_clEvEUlhhE_EEEEvS5_RKT_EUliE_EEviT1_
        .type           _ZN2at6native18elementwise_kernelILi128ELi4EZNS0_22gpu_kernel_impl_nocastINS0_13AUnaryFunctorIhhhZZZNS0_19maximum_kernel_cudaERNS_18TensorIteratorBaseEENKUlvE_clEvENKUlvE_clEvEUlhhE_EEEEvS5_RKT_EUliE_EEviT1_,@function
        .size           _ZN2at6native18elementwise_kernelILi128ELi4EZNS0_22gpu_kernel_impl_nocastINS0_13AUnaryFunctorIhhhZZZNS0_19maximum_kernel_cudaERNS_18TensorIteratorBaseEENKUlvE_clEvENKUlvE_clEvEUlhhE_EEEEvS5_RKT_EUliE_EEviT1_,(.L_x_40305 - _ZN2at6native18elementwise_kernelILi128ELi4EZNS0_22gpu_kernel_impl_nocastINS0_13AUnaryFunctorIhhhZZZNS0_19maximum_kernel_cudaERNS_18TensorIteratorBaseEENKUlvE_clEvENKUlvE_clEvEUlhhE_EEEEvS5_RKT_EUliE_EEviT1_)
        .other          _ZN2at6native18elementwise_kernelILi128ELi4EZNS0_22gpu_kernel_impl_nocastINS0_13AUnaryFunctorIhhhZZZNS0_19maximum_kernel_cudaERNS_18TensorIteratorBaseEENKUlvE_clEvENKUlvE_clEvEUlhhE_EEEEvS5_RKT_EUliE_EEviT1_,@"STO_CUDA_ENTRY STV_DEFAULT"
_ZN2at6native18elementwise_kernelILi128ELi4EZNS0_22gpu_kernel_impl_nocastINS0_13AUnaryFunctorIhhhZZZNS0_19maximum_kernel_cudaERNS_18TensorIteratorBaseEENKUlvE_clEvENKUlvE_clEvEUlhhE_EEEEvS5_RKT_EUliE_EEviT1_:
.text._ZN2at6native18elementwise_kernelILi128ELi4EZNS0_22gpu_kernel_impl_nocastINS0_13AUnaryFunctorIhhhZZZNS0_19maximum_kernel_cudaERNS_18TensorIteratorBaseEENKUlvE_clEvENKUlvE_clEvEUlhhE_EEEEvS5_RKT_EUliE_EEviT1_:
        /* <DEDUP_REMOVED lines=236> */
.L_x_37694:
[----:B------:R-:W-:-:S04]  /*0ec0*/  IADD3 R4, P0, R3, c[0x0][0x368], RZ ;  /* 0x0000da0003047a10 */ /* 0x000fc80007f1e0ff */
[----:B------:R-:W-:-:S05]  /*0ed0*/  IADD3.X R5, RZ, c[0x0][0x36c], RZ, P0, !PT ;  /* 0x0000db00ff057a10 */ /* 0x000fca00007fe4ff */
[----:B------:R-:W2:Y:S01]  /*0ee0*/  LDG.E.U8 R4, [R4.64] ;  /* 0x0000000404047981 */ /* 0x000ea2000c1e1100 */
[----:B------:R-:W-:Y:S02]  /*0ef0*/  IADD3 R2, P0, R2, c[0x0][0x360], RZ ;  /* 0x0000d80002027a10 */ /* 0x000fe40007f1e0ff */
[----:B------:R-:W-:-:S03]  /*0f00*/  IADD3 R0, R0, 0x80, RZ ;  /* 0x0000008000007810 */ /* 0x000fc60007ffe0ff */
[----:B------:R-:W-:Y:S01]  /*0f10*/  IMAD.X R3, RZ, RZ, c[0x0][0x364], P0 ;  /* 0x0000d900ff037624 */ /* 0x000fe200000e06ff */
[----:B--2---:R-:W-:-:S05]  /*0f20*/  IMNMX.U32 R7, R4, UR6, !PT ;  /* 0x0000000604077c17 */ /* 0x004fca000f800000 */
[----:B------:R0:W-:Y:S02]  /*0f30*/  STG.E.U8 [R2.64], R7 ;  /* 0x0000000702007986 */ /* 0x0001e4000c101104 */
.L_x_37693:
[----:B------:R-:W-:Y:S05]  /*0f40*/  BSYNC B0 ;  /* 0x0000000000007941 */ /* 0x000fea0003800000 */
.L_x_37692:
        /* <DEDUP_REMOVED lines=230> */
.L_x_37697:
[----:B------:R-:W-:-:S04]  /*1db0*/  IADD3 R4, P0, R3, c[0x0][0x368], RZ ;  /* 0x0000da0003047a10 */ /* 0x000fc80007f1e0ff */
[----:B------:R-:W-:-:S05]  /*1dc0*/  IADD3.X R5, RZ, c[0x0][0x36c], RZ, P0, !PT ;  /* 0x0000db00ff057a10 */ /* 0x000fca00007fe4ff */
[----:B------:R-:W2:Y:S01]  /*1dd0*/  LDG.E.U8 R4, [R4.64] ;  /* 0x0000000404047981 */ /* 0x000ea2000c1e1100 */
[----:B------:R-:W-:Y:S02]  /*1de0*/  IADD3 R2, P0, R2, c[0x0][0x360], RZ ;  /* 0x0000d80002027a10 */ /* 0x000fe40007f1e0ff */
[----:B------:R-:W-:Y:S02]  /*1df0*/  IADD3 R0, R0, 0x80, RZ ;  /* 0x0000008000007810 */ /* 0x000fe40007ffe0ff */
[----:B------:R-:W-:Y:S02]  /*1e00*/  IADD3.X R3, RZ, c[0x0][0x364], RZ, P0, !PT ;  /* 0x0000d900ff037a10 */ /* 0x000fe400007fe4ff */
[----:B------:R-:W-:Y:S02]  /*1e10*/  ISETP.GE.AND P0, PT, R0, c[0x0][0x160], PT ;  /* 0x0000580000007a0c */ /* 0x000fe40003f06270 */
[----:B--2---:R-:W-:-:S05]  /*1e20*/  IMNMX.U32 R7, R4, UR6, !PT ;  /* 0x0000000604077c17 */ /* 0x004fca000f800000 */
        /* <DEDUP_REMOVED lines=229> */
.L_x_37698:
[----:B------:R-:W-:-:S04]  /*2c80*/  IADD3 R4, P0, R3, c[0x0][0x368], RZ ;  /* 0x0000da0003047a10 */ /* 0x000fc80007f1e0ff */
[----:B------:R-:W-:-:S05]  /*2c90*/  IADD3.X R5, RZ, c[0x0][0x36c], RZ, P0, !PT ;  /* 0x0000db00ff057a10 */ /* 0x000fca00007fe4ff */
[----:B------:R-:W2:Y:S01]  /*2ca0*/  LDG.E.U8 R4, [R4.64] ;  /* 0x0000000404047981 */ /* 0x000ea2000c1e1100 */
[----:B------:R-:W-:Y:S02]  /*2cb0*/  IADD3 R2, P0, R2, c[0x0][0x360], RZ ;  /* 0x0000d80002027a10 */ /* 0x000fe40007f1e0ff */
[----:B------:R-:W-:Y:S02]  /*2cc0*/  IADD3 R0, R0, 0x80, RZ ;  /* 0x0000008000007810 */ /* 0x000fe40007ffe0ff */
[----:B------:R-:W-:Y:S02]  /*2cd0*/  IADD3.X R3, RZ, c[0x0][0x364], RZ, P0, !PT ;  /* 0x0000d900ff037a10 */ /* 0x000fe400007fe4ff */
[----:B--2---:R-:W-:-:S05]  /*2ce0*/  IMNMX.U32 R7, R4, UR6, !PT ;  /* 0x0000000604077c17 */ /* 0x004fca000f800000 */
[----:B------:R0:W-:Y:S02]  /*2cf0*/  STG.E.U8 [R2.64], R7 ;  /* 0x0000000702007986 */ /* 0x0001e4000c101104 */
.L_x_37696:
[----:B------:R-:W-:Y:S05]  /*2d00*/  BSYNC B0 ;  /* 0x0000000000007941 */ /* 0x000fea0003800000 */
.L_x_37695:
        /* <DEDUP_REMOVED lines=229> */
.L_x_37699:
[----:B------:R-:W-:-:S04]  /*3b60*/  IADD3 R4, P0, R3, c[0x0][0x368], RZ ;  /* 0x0000da0003047a10 */ /* 0x000fc80007f1e0ff */
[----:B------:R-:W-:-:S05]  /*3b70*/  IADD3.X R5, RZ, c[0x0][0x36c], RZ, P0, !PT ;  /* 0x0000db00ff057a10 */ /* 0x000fca00007fe4ff */
[----:B------:R-:W2:Y:S01]  /*3b80*/  LDG.E.U8 R4, [R4.64] ;  /* 0x0000000404047981 */ /* 0x000ea2000c1e1100 */
[----:B------:R-:W-:-:S04]  /*3b90*/  IADD3 R2, P0, R2, c[0x0][0x360], RZ ;  /* 0x0000d80002027a10 */ /* 0x000fc80007f1e0ff */
[----:B------:R-:W-:Y:S02]  /*3ba0*/  IADD3.X R3, RZ, c[0x0][0x364], RZ, P0, !PT ;  /* 0x0000d900ff037a10 */ /* 0x000fe400007fe4ff */
[----:B--2---:R-:W-:-:S05]  /*3bb0*/  IMNMX.U32 R7, R4, UR6, !PT ;  /* 0x0000000604077c17 */ /* 0x004fca000f800000 */
[----:B------:R-:W-:Y:S01]  /*3bc0*/  STG.E.U8 [R2.64], R7 ;  /* 0x0000000702007986 */ /* 0x000fe2000c101104 */
[----:B------:R-:W-:Y:S05]  /*3bd0*/  EXIT ;  /* 0x000000000000794d */ /* 0x000fea0003800000 */
.L_x_37700:
        /* <DEDUP_REMOVED lines=10> */
.L_x_40305:


//--------------------- .text._ZN2at6native27unrolled_elementwise_kernelINS0_13AUnaryFunctorIhhhZZZNS0_19maximum_kernel_cudaERNS_18TensorIteratorBaseEENKUlvE_clEvENKUlvE_clEvEUlhhE_EESt5arrayIPcLm2EELi4E23TrivialOffsetCalculatorILi1EjESD_NS0_6memory15LoadWithoutCastENSE_16StoreWithoutCastEEEviT_T0_T2_T3_T4_T5_ --------------------------
	.section	.text._ZN2at6native27unrolled_elementwise_kernelINS0_13AUnaryFunctorIhhhZZZNS0_19maximum_kernel_cudaERNS_18TensorIteratorBaseEENKUlvE_clEvENKUlvE_clEvEUlhhE_EESt5arrayIPcLm2EELi4E23TrivialOffsetCalculatorILi1EjESD_NS0_6memory15LoadWithoutCastENSE_16StoreWithoutCastEEEviT_T0_T2_T3_T4_T5_,"ax",@progbits
	.sectioninfo	@"SHI_REGISTERS=18"
	.align	128
        .global         _ZN2at6native27unrolled_elementwise_kernelINS0_13AUnaryFunctorIhhhZZZNS0_19maximum_kernel_cudaERNS_18TensorIteratorBaseEENKUlvE_clEvENKUlvE_clEvEUlhhE_EESt5arrayIPcLm2EELi4E23TrivialOffsetCalculatorILi1EjESD_NS0_6memory15LoadWithoutCastENSE_16StoreWithoutCastEEEviT_T0_T2_T3_T4_T5_
        .type           _ZN2at6native27unrolled_elementwise_kernelINS0_13AUnaryFunctorIhhhZZZNS0_19maximum_kernel_cudaERNS_18TensorIteratorBaseEENKUlvE_clEvENKUlvE_clEvEUlhhE_EESt5arrayIPcLm2EELi4E23TrivialOffsetCalculatorILi1EjESD_NS0_6memory15LoadWithoutCastENSE_16StoreWithoutCastEEEviT_T0_T2_T3_T4_T5_,@function
        .size           _ZN2at6native27unrolled_elementwise_kernelINS0_13AUnaryFunctorIhhhZZZNS0_19maximum_kernel_cudaERNS_18TensorIteratorBaseEENKUlvE_clEvENKUlvE_clEvEUlhhE_EESt5arrayIPcLm2EELi4E23TrivialOffsetCalculatorILi1EjESD_NS0_6memory15LoadWithoutCastENSE_16StoreWithoutCastEEEviT_T0_T2_T3_T4_T5_,(.L_x_40306 - _ZN2at6native27unrolled_elementwise_kernelINS0_13AUnaryFunctorIhhhZZZNS0_19maximum_kernel_cudaERNS_18TensorIteratorBaseEENKUlvE_clEvENKUlvE_clEvEUlhhE_EESt5arrayIPcLm2EELi4E23TrivialOffsetCalculatorILi1EjESD_NS0_6memory15LoadWithoutCastENSE_16StoreWithoutCastEEEviT_T0_T2_T3_T4_T5_)
        .other          _ZN2at6native27unrolled_elementwise_kernelINS0_13AUnaryFunctorIhhhZZZNS0_19maximum_kernel_cudaERNS_18TensorIteratorBaseEENKUlvE_clEvENKUlvE_clEvEUlhhE_EESt5arrayIPcLm2EELi4E23TrivialOffsetCalculatorILi1EjESD_NS0_6memory15LoadWithoutCastENSE_16StoreWithoutCastEEEviT_T0_T2_T3_T4_T5_,@"STO_CUDA_ENTRY STV_DEFAULT"
_ZN2at6native27unrolled_elementwise_kernelINS0_13AUnaryFunctorIhhhZZZNS0_19maximum_kernel_cudaERNS_18TensorIteratorBaseEENKUlvE_clEvENKUlvE_clEvEUlhhE_EESt5arrayIPcLm2EELi4E23TrivialOffsetCalculatorILi1EjESD_NS0_6memory15LoadWithoutCastENSE_16StoreWithoutCastEEEviT_T0_T2_T3_T4_T5_:
.text._ZN2at6native27unrolled_elementwise_kernelINS0_13AUnaryFunctorIhhhZZZNS0_19maximum_kernel_cudaERNS_18TensorIteratorBaseEENKUlvE_clEvENKUlvE_clEvEUlhhE_EESt5arrayIPcLm2EELi4E23TrivialOffsetCalculatorILi1EjESD_NS0_6memory15LoadWithoutCastENSE_16StoreWithoutCastEEEviT_T0_T2_T3_T4_T5_:
        /* <DEDUP_REMOVED lines=41> */
[----:B--2---:R-:W-:-:S05]  /*0290*/  IMNMX.U32 R9, R12, UR6, !PT ;  /* 0x000000060c097c17 */ /* 0x004fca000f800000 */
[----:B------:R0:W-:Y:S01]  /*02a0*/  @!P0 STG.E.U8 [R4.64], R9 ;  /* 0x0000000904008986 */ /* 0x0001e2000c101104 */
[----:B---3--:R-:W-:Y:S02]  /*02b0*/  IMNMX.U32 R3, R3, UR6, !PT ;  /* 0x0000000603037c17 */ /* 0x008fe4000f800000 */
[----:B----4-:R-:W-:Y:S02]  /*02c0*/  IMNMX.U32 R11, R14, UR6, !PT ;  /* 0x000000060e0b7c17 */ /* 0x010fe4000f800000 */
[----:B-----5:R-:W-:Y:S01]  /*02d0*/  IMNMX.U32 R13, R13, UR6, !PT ;  /* 0x000000060d0d7c17 */ /* 0x020fe2000f800000 */
        /* <DEDUP_REMOVED lines=12> */
.L_x_37702:
[----:B0-----:R-:W-:Y:S05]  /*03a0*/  BSYNC B0 ;  /* 0x0000000000007941 */ /* 0x001fea0003800000 */
.L_x_37701:
[----:B------:R-:W-:-:S13]  /*03b0*/  ISETP.GE.AND P0, PT, R15, R2, PT ;  /* 0x000000020f00720c */ /* 0x000fda0003f06270 */
[----:B------:R-:W-:Y:S05]  /*03c0*/  @P0 EXIT ;  /* 0x000000000000094d */ /* 0x000fea0003800000 */
[----:B------:R-:W-:-:S05]  /*03d0*/  IMAD R0, R0, 0x200, R15 ;  /* 0x0000020000007824 */ /* 0x000fca00078e020f */
[----:B------:R-:W-:-:S05]  /*03e0*/  IADD3 R2, P0, R0, c[0x0][0x168], RZ ;  /* 0x00005a0000027a10 */ /* 0x000fca0007f1e0ff */
[----:B------:R-:W-:-:S05]  /*03f0*/  IMAD.X R3, RZ, RZ, c[0x0][0x16c], P0 ;  /* 0x00005b00ff037624 */ /* 0x000fca00000e06ff */
[----:B------:R-:W-:Y:S01]  /*0400*/  STG.E.U8 [R2.64], R13 ;  /* 0x0000000d02007986 */ /* 0x000fe2000c101104 */
[----:B------:R-:W-:Y:S05]  /*0410*/  EXIT ;  /* 0x000000000000794d */ /* 0x000fea0003800000 */
.L_x_37703:
        /* <DEDUP_REMOVED lines=14> */
.L_x_40306:


//--------------------- .text._ZN2at6native29vectorized_elementwise_kernelILi2ENS0_13AUnaryFunctorIhhhZZZNS0_19maximum_kernel_cudaERNS_18TensorIteratorBaseEENKUlvE_clEvENKUlvE_clEvEUlhhE_EESt5arrayIPcLm2EEEEviT0_T1_ --------------------------
	.section	.text._ZN2at6native29vectorized_elementwise_kernelILi2ENS0_13AUnaryFunctorIhhhZZZNS0_19maximum_kernel_cudaERNS_18TensorIteratorBaseEENKUlvE_clEvENKUlvE_clEvEUlhhE_EESt5arrayIPcLm2EEEEviT0_T1_,"ax",@progbits
	.sectioninfo	@"SHI_REGISTERS=28"
	.align	128
        .global         _ZN2at6native29vectorized_elementwise_kernelILi2ENS0_13AUnaryFunctorIhhhZZZNS0_19maximum_kernel_cudaERNS_18TensorIteratorBaseEENKUlvE_clEvENKUlvE_clEvEUlhhE_EESt5arrayIPcLm2EEEEviT0_T1_
        .type           _ZN2at6native29vectorized_elementwise_kernelILi2ENS0_13AUnaryFunctorIhhhZZZNS0_19maximum_kernel_cudaERNS_18TensorIteratorBaseEENKUlvE_clEvENKUlvE_clEvEUlhhE_EESt5arrayIPcLm2EEEEviT0_T1_,@function
        .size           _ZN2at6native29vectorized_elementwise_kernelILi2ENS0_13AUnaryFunctorIhhhZZZNS0_19maximum_kernel_cudaERNS_18TensorIteratorBaseEENKUlvE_clEvENKUlvE_clEvEUlhhE_EESt5arrayIPcLm2EEEEviT0_T1_,(.L_x_40307 - _ZN2at6native29vectorized_elementwise_kernelILi2ENS0_13AUnaryFunctorIhhhZZZNS0_19maximum_kernel_cudaERNS_18TensorIteratorBaseEENKUlvE_clEvENKUlvE_clEvEUlhhE_EESt5arrayIPcLm2EEEEviT0_T1_)
        .other          _ZN2at6native29vectorized_elementwise_kernelILi2ENS0_13AUnaryFunctorIhhhZZZNS0_19maximum_kernel_cudaERNS_18TensorIteratorBaseEENKUlvE_clEvENKUlvE_clEvEUlhhE_EESt5arrayIPcLm2EEEEviT0_T1_,@"STO_CUDA_ENTRY STV_DEFAULT"
_ZN2at6native29vectorized_elementwise_kernelILi2ENS0_13AUnaryFunctorIhhhZZZNS0_19maximum_kernel_cudaERNS_18TensorIteratorBaseEENKUlvE_clEvENKUlvE_clEvEUlhhE_EESt5arrayIPcLm2EEEEviT0_T1_:
.text._ZN2at6native29vectorized_elementwise_kernelILi2ENS0_13AUnaryFunctorIhhhZZZNS0_19maximum_kernel_cudaERNS_18TensorIteratorBaseEENKUlvE_clEvENKUlvE_clEvEUlhhE_EESt5arrayIPcLm2EEEEviT0_T1_:
        /* <DEDUP_REMOVED lines=27> */
[----:B------:R-:W-:Y:S02]  /*01b0*/  IMNMX.U32 R0, R0, UR6, !PT ;  /* 0x0000000600007c17 */ /* 0x000fe4000f800000 */
[----:B------:R-:W-:Y:S02]  /*01c0*/  IMNMX.U32 R5, R6, UR6, !PT ;  /* 0x0000000606057c17 */ /* 0x000fe4000f800000 */
[----:B------:R-:W-:Y:S02]  /*01d0*/  IMNMX.U32 R7, R7, UR6, !PT ;  /* 0x0000000607077c17 */ /* 0x000fe4000f800000 */
[----:B------:R-:W-:-:S02]  /*01e0*/  IMNMX.U32 R8, R8, UR6, !PT ;  /* 0x0000000608087c17 */ /* 0x000fc4000f800000 */
[----:B------:R-:W-:Y:S02]  /*01f0*/  IMNMX.U32 R9, R9, UR6, !PT ;  /* 0x0000000609097c17 */ /* 0x000fe4000f800000 */
[----:B------:R-:W-:Y:S02]  /*0200*/  IMNMX.U32 R10, R10, UR6, !PT ;  /* 0x000000060a0a7c17 */ /* 0x000fe4000f800000 */
[----:B------:R-:W-:Y:S02]  /*0210*/  IMNMX.U32 R11, R11, UR6, !PT ;  /* 0x000000060b0b7c17 */ /* 0x000fe4000f800000 */
[----:B------:R-:W-:Y:S02]  /*0220*/  IMNMX.U32 R4, R4, UR6, !PT ;  /* 0x0000000604047c17 */ /* 0x000fe4000f800000 */
        /* <DEDUP_REMOVED lines=9> */
.L_x_37704:
        /* <DEDUP_REMOVED lines=63> */
[----:B--2---:R-:W-:Y:S02]  /*06b0*/  IMNMX.U32 R23, R3, UR6, !PT ;  /* 0x0000000603177c17 */ /* 0x004fe4000f800000 */
[----:B---3--:R-:W-:Y:S02]  /*06c0*/  IMNMX.U32 R11, R4, UR6, !PT ;  /* 0x00000006040b7c17 */ /* 0x008fe4000f800000 */
[----:B-----5:R-:W-:-:S05]  /*06d0*/  IMNMX.U32 R19, R16, UR6, !PT ;  /* 0x0000000610137c17 */ /* 0x020fca000f800000 */
[----:B------:R1:W-:Y:S01]  /*06e0*/  @!P0 STG.E.U8 [R14.64], R19 ;  /* 0x000000130e008986 */ /* 0x0003e2000c101104 */
[----:B------:R-:W-:Y:S02]  /*06f0*/  ISETP.GE.AND P0, PT, R5, R2, PT ;  /* 0x000000020500720c */ /* 0x000fe40003f06270 */
[----:B0-----:R-:W-:Y:S02]  /*0700*/  IMNMX.U32 R9, R12, UR6, !PT ;  /* 0x000000060c097c17 */ /* 0x001fe4000f800000 */
[----:B------:R-:W-:Y:S02]  /*0710*/  IMNMX.U32 R13, R13, UR6, !PT ;  /* 0x000000060d0d7c17 */ /* 0x000fe4000f800000 */
[----:B----4-:R-:W-:Y:S02]  /*0720*/  IMNMX.U32 R17, R17, UR6, !PT ;  /* 0x0000000611117c17 */ /* 0x010fe4000f800000 */
[----:B------:R-:W-:Y:S02]  /*0730*/  IMNMX.U32 R25, R22, UR6, !PT ;  /* 0x0000000616197c17 */ /* 0x000fe4000f800000 */
[----:B------:R-:W-:-:S03]  /*0740*/  IMNMX.U32 R3, R21, UR6, !PT ;  /* 0x0000000615037c17 */ /* 0x000fc6000f800000 */
        /* <DEDUP_REMOVED lines=13> */
.L_x_37707:
[----:B-1----:R-:W-:-:S13]  /*0820*/  ISETP.GE.AND P0, PT, R5, R2, PT ;  /* 0x000000020500720c */ /* 0x002fda0003f06270 */
[----:B------:R-:W-:Y:S05]  /*0830*/  @P0 BRA `(.L_x_37709) ;  /* 0x000000c000000947 */ /* 0x000fea0003800000 */
[----:B0-----:R-:W-:Y:S01]  /*0840*/  IMAD.IADD R6, R0, 0x1, R5 ;  /* 0x0000000100067824 */ /* 0x001fe200078e0205 */
[----:B------:R-:W-:-:S04]  /*0850*/  IADD3 R5, R5, 0x80, RZ ;  /* 0x0000008005057810 */ /* 0x000fc80007ffe0ff */
[----:B------:R-:W-:-:S05]  /*0860*/  IADD3 R6, P0, R6, c[0x0][0x168], RZ ;  /* 0x00005a0006067a10 */ /* 0x000fca0007f1e0ff */
[----:B------:R-:W-:-:S05]  /*0870*/  IMAD.X R7, RZ, RZ, c[0x0][0x16c], P0 ;  /* 0x00005b00ff077624 */ /* 0x000fca00000e06ff */
[----:B------:R0:W-:Y:S03]  /*0880*/  STG.E.U8 [R6.64], R9 ;  /* 0x0000000906007986 */ /* 0x0001e6000c101104 */
.L_x_37708:
[----:B------:R-:W-:-:S13]  /*0890*/  ISETP.GE.AND P0, PT, R5, R2, PT ;  /* 0x000000020500720c */ /* 0x000fda0003f06270 */
[----:B------:R-:W-:Y:S05]  /*08a0*/  @P0 BRA `(.L_x_37710) ;  /* 0x000000d000000947 */ /* 0x000fea0003800000 */
[----:B0-----:R-:W-:Y:S01]  /*08b0*/  IMAD.IADD R6, R0, 0x1, R5 ;  /* 0x0000000100067824 */ /* 0x001fe200078e0205 */
[----:B------:R-:W-:-:S04]  /*08c0*/  IADD3 R5, R5, 0x80, RZ ;  /* 0x0000008005057810 */ /* 0x000fc80007ffe0ff */
[----:B------:R-:W-:-:S05]  /*08d0*/  IADD3 R6, P0, R6, c[0x0][0x168], RZ ;  /* 0x00005a0006067a10 */ /* 0x000fca0007f1e0ff */
[----:B------:R-:W-:-:S05]  /*08e0*/  IMAD.X R7, RZ, RZ, c[0x0][0x16c], P0 ;  /* 0x00005b00ff077624 */ /* 0x000fca00000e06ff */
[----:B------:R0:W-:Y:S03]  /*08f0*/  STG.E.U8 [R6.64], R13 ;  /* 0x0000000d06007986 */ /* 0x0001e6000c101104 */
.L_x_37709:
        /* <DEDUP_REMOVED lines=8> */
.L_x_37710:
[----:B------:R-:W-:Y:S05]  /*0980*/  BSYNC B1 ;  /* 0x0000000000017941 */ /* 0x000fea0003800000 */
.L_x_37706:
[----:B------:R-:W-:-:S13]  /*0990*/  ISETP.GE.AND P0, PT, R5, R2, PT ;  /* 0x000000020500720c */ /* 0x000fda0003f06270 */
[----:B0-----:R-:W-:Y:S01]  /*09a0*/  @!P0 IMAD.IADD R6, R0, 0x1, R5 ;  /* 0x0000000100068824 */ /* 0x001fe200078e0205 */
[----:B------:R-:W-:-:S04]  /*09b0*/  @!P0 IADD3 R5, R5, 0x80, RZ ;  /* 0x0000008005058810 */ /* 0x000fc80007ffe0ff */
[----:B------:R-:W-:-:S05]  /*09c0*/  @!P0 IADD3 R6, P1, R6, c[0x0][0x168], RZ ;  /* 0x00005a0006068a10 */ /* 0x000fca0007f3e0ff */
[----:B------:R-:W-:-:S05]  /*09d0*/  @!P0 IMAD.X R7, RZ, RZ, c[0x0][0x16c], P1 ;  /* 0x00005b00ff078624 */ /* 0x000fca00008e06ff */
[----:B------:R0:W-:Y:S03]  /*09e0*/  @!P0 STG.E.U8 [R6.64], R25 ;  /* 0x0000001906008986 */ /* 0x0001e6000c101104 */
.L_x_37711:
[----:B------:R-:W-:Y:S05]  /*09f0*/  BSYNC B0 ;  /* 0x0000000000007941 */ /* 0x000fea0003800000 */
.L_x_37705:
        /* <DEDUP_REMOVED lines=8> */
.L_x_37712:
        /* <DEDUP_REMOVED lines=16> */
.L_x_40307:


//--------------------- .text._ZN2at6native29vectorized_elementwise_kernelILi4ENS0_13AUnaryFunctorIhhhZZZNS0_19maximum_kernel_cudaERNS_18TensorIteratorBaseEENKUlvE_clEvENKUlvE_clEvEUlhhE_EESt5arrayIPcLm2EEEEviT0_T1_ --------------------------
	.section	.text._ZN2at6native29vectorized_elementwise_kernelILi4ENS0_13AUnaryFunctorIhhhZZZNS0_19maximum_kernel_cudaERNS_18TensorIteratorBaseEENKUlvE_clEvENKUlvE_clEvEUlhhE_EESt5arrayIPcLm2EEEEviT0_T1_,"ax",@progbits
	.sectioninfo	@"SHI_REGISTERS=28"
	.align	128
        .global         _ZN2at6native29vectorized_elementwise_kernelILi4ENS0_13AUnaryFunctorIhhhZZZNS0_19maximum_kernel_cudaERNS_18TensorIteratorBaseEENKUlvE_clEvENKUlvE_clEvEUlhhE_EESt5arrayIPcLm2EEEEviT0_T1_
        .type           _ZN2at6native29vectorized_elementwise_kernelILi4ENS0_13AUnaryFunctorIhhhZZZNS0_19maximum_kernel_cudaERNS_18TensorIteratorBaseEENKUlvE_clEvENKUlvE_clEvEUlhhE_EESt5arrayIPcLm2EEEEviT0_T1_,@function
        .size           _ZN2at6native29vectorized_elementwise_kernelILi4ENS0_13AUnaryFunctorIhhhZZZNS0_19maximum_kernel_cudaERNS_18TensorIteratorBaseEENKUlvE_clEvENKUlvE_clEvEUlhhE_EESt5arrayIPcLm2EEEEviT0_T1_,(.L_x_40308 - _ZN2at6native29vectorized_elementwise_kernelILi4ENS0_13AUnaryFunctorIhhhZZZNS0_19maximum_kernel_cudaERNS_18TensorIteratorBaseEENKUlvE_clEvENKUlvE_clEvEUlhhE_EESt5arrayIPcLm2EEEEviT0_T1_)
        .other          _ZN2at6native29vectorized_elementwise_kernelILi4ENS0_13AUnaryFunctorIhhhZZZNS0_19maximum_kernel_cudaERNS_18TensorIteratorBaseEENKUlvE_clEvENKUlvE_clEvEUlhhE_EESt5arrayIPcLm2EEEEviT0_T1_,@"STO_CUDA_ENTRY STV_DEFAULT"
_ZN2at6native29vectorized_elementwise_kernelILi4ENS0_13AUnaryFunctorIhhhZZZNS0_19maximum_kernel_cudaERNS_18TensorIteratorBaseEENKUlvE_clEvENKUlvE_clEvEUlhhE_EESt5arrayIPcLm2EEEEviT0_T1_:
.text._ZN2at6native29vectorized_elementwise_kernelILi4ENS0_13AUnaryFunctorIhhhZZZNS0_19maximum_kernel_cudaERNS_18TensorIteratorBaseEENKUlvE_clEvENKUlvE_clEvEUlhhE_EESt5arrayIPcLm2EEEEviT0_T1_:
        /* <DEDUP_REMOVED lines=16> */
[----:B------:R-:W-:Y:S02]  /*0100*/  IMNMX.U32 R2, R2, UR6, !PT ;  /* 0x0000000602027c17 */ /* 0x000fe4000f800000 */
[----:B------:R-:W-:-:S02]  /*0110*/  IMNMX.U32 R3, R3, UR6, !PT ;  /* 0x0000000603037c17 */ /* 0x000fc4000f800000 */
[C---:B---3--:R-:W-:Y:S02]  /*0120*/  PRMT R4, R11.reuse, 0x7770, RZ ;  /* 0x000077700b047816 */ /* 0x048fe400000000ff */
[----:B------:R-:W-:Y:S02]  /*0130*/  PRMT R8, R11, 0x7771, RZ ;  /* 0x000077710b087816 */ /* 0x000fe400000000ff */
[----:B------:R-:W-:Y:S02]  /*0140*/  PRMT R13, R3, 0x7604, R2 ;  /* 0x00007604030d7816 */ /* 0x000fe40000000002 */
[----:B------:R-:W-:Y:S02]  /*0150*/  IMNMX.U32 R9, R4, UR6, !PT ;  /* 0x0000000604097c17 */ /* 0x000fe4000f800000 */
[----:B------:R-:W-:Y:S02]  /*0160*/  IADD3 R2, P0, R0, c[0x0][0x168], RZ ;  /* 0x00005a0000027a10 */ /* 0x000fe40007f1e0ff */
[----:B------:R-:W-:-:S02]  /*0170*/  PRMT R0, R10, 0x7772, RZ ;  /* 0x000077720a007816 */ /* 0x000fc400000000ff */
[----:B------:R-:W-:Y:S01]  /*0180*/  PRMT R4, R11, 0x7772, RZ ;  /* 0x000077720b047816 */ /* 0x000fe200000000ff */
[----:B------:R-:W-:Y:S01]  /*0190*/  IMAD.X R3, RZ, RZ, c[0x0][0x16c], P0 ;  /* 0x00005b00ff037624 */ /* 0x000fe200000e06ff */
[----:B------:R-:W-:Y:S02]  /*01a0*/  IMNMX.U32 R8, R8, UR6, !PT ;  /* 0x0000000608087c17 */ /* 0x000fe4000f800000 */
[----:B------:R-:W-:Y:S01]  /*01b0*/  IMNMX.U32 R6, R0, UR6, !PT ;  /* 0x0000000600067c17 */ /* 0x000fe2000f800000 */
[----:B------:R-:W-:Y:S01]  /*01c0*/  IMAD.WIDE R2, R5, 0x4, R2 ;  /* 0x0000000405027825 */ /* 0x000fe200078e0202 */
[----:B------:R-:W-:Y:S02]  /*01d0*/  IMNMX.U32 R7, R4, UR6, !PT ;  /* 0x0000000604077c17 */ /* 0x000fe4000f800000 */
[----:B------:R-:W-:Y:S02]  /*01e0*/  PRMT R8, R8, 0x7604, R9 ;  /* 0x0000760408087816 */ /* 0x000fe40000000009 */
[----:B------:R-:W-:-:S02]  /*01f0*/  PRMT R0, R10, 0x7773, RZ ;  /* 0x000077730a007816 */ /* 0x000fc400000000ff */
[----:B------:R-:W-:Y:S02]  /*0200*/  PRMT R4, R11, 0x7773, RZ ;  /* 0x000077730b047816 */ /* 0x000fe400000000ff */
[----:B------:R-:W-:Y:S02]  /*0210*/  PRMT R13, R6, 0x7054, R13 ;  /* 0x00007054060d7816 */ /* 0x000fe4000000000d */
[----:B------:R-:W-:Y:S02]  /*0220*/  PRMT R7, R7, 0x7054, R8 ;  /* 0x0000705407077816 */ /* 0x000fe40000000008 */
[----:B------:R-:W-:Y:S02]  /*0230*/  IMNMX.U32 R0, R0, UR6, !PT ;  /* 0x0000000600007c17 */ /* 0x000fe4000f800000 */
[----:B------:R-:W-:Y:S02]  /*0240*/  IMNMX.U32 R4, R4, UR6, !PT ;  /* 0x0000000604047c17 */ /* 0x000fe4000f800000 */
[----:B------:R-:W-:-:S02]  /*0250*/  PRMT R13, R0, 0x654, R13 ;  /* 0x00000654000d7816 */ /* 0x000fc4000000000d */
[----:B------:R-:W-:-:S03]  /*0260*/  PRMT R7, R4, 0x654, R7 ;  /* 0x0000065404077816 */ /* 0x000fc60000000007 */
[----:B------:R-:W-:Y:S04]  /*0270*/  STG.E [R2.64], R13 ;  /* 0x0000000d02007986 */ /* 0x000fe8000c101904 */
[----:B------:R-:W-:Y:S01]  /*0280*/  STG.E [R2.64+0x200], R7 ;  /* 0x0002000702007986 */ /* 0x000fe2000c101904 */
[----:B------:R-:W-:Y:S05]  /*0290*/  EXIT ;  /* 0x000000000000794d */ /* 0x000fea0003800000 */
.L_x_37713:
        /* <DEDUP_REMOVED lines=86> */
.L_x_37716:
[----:B-1----:R-:W-:-:S13]  /*0800*/  ISETP.GE.AND P0, PT, R5, R2, PT ;  /* 0x000000020500720c */ /* 0x002fda0003f06270 */
[----:B------:R-:W-:Y:S05]  /*0810*/  @P0 BRA `(.L_x_37718) ;  /* 0x000000c000000947 */ /* 0x000fea0003800000 */
[----:B0-----:R-:W-:Y:S01]  /*0820*/  IMAD.IADD R6, R0, 0x1, R5 ;  /* 0x0000000100067824 */ /* 0x001fe200078e0205 */
[----:B------:R-:W-:-:S04]  /*0830*/  IADD3 R5, R5, 0x80, RZ ;  /* 0x0000008005057810 */ /* 0x000fc80007ffe0ff */
[----:B------:R-:W-:-:S05]  /*0840*/  IADD3 R6, P0, R6, c[0x0][0x168], RZ ;  /* 0x00005a0006067a10 */ /* 0x000fca0007f1e0ff */
[----:B------:R-:W-:-:S05]  /*0850*/  IMAD.X R7, RZ, RZ, c[0x0][0x16c], P0 ;  /* 0x00005b00ff077624 */ /* 0x000fca00000e06ff */
[----:B------:R0:W-:Y:S03]  /*0860*/  STG.E.U8 [R6.64], R9 ;  /* 0x0000000906007986 */ /* 0x0001e6000c101104 */
.L_x_37717:
[----:B------:R-:W-:-:S13]  /*0870*/  ISETP.GE.AND P0, PT, R5, R2, PT ;  /* 0x000000020500720c */ /* 0x000fda0003f06270 */
[----:B------:R-:W-:Y:S05]  /*0880*/  @P0 BRA `(.L_x_37719) ;  /* 0x000000d000000947 */ /* 0x000fea0003800000 */
[----:B0-----:R-:W-:Y:S01]  /*0890*/  IMAD.IADD R6, R0, 0x1, R5 ;  /* 0x0000000100067824 */ /* 0x001fe200078e0205 */
[----:B------:R-:W-:-:S04]  /*08a0*/  IADD3 R5, R5, 0x80, RZ ;  /* 0x0000008005057810 */ /* 0x000fc80007ffe0ff */
[----:B------:R-:W-:-:S05]  /*08b0*/  IADD3 R6, P0, R6, c[0x0][0x168], RZ ;  /* 0x00005a0006067a10 */ /* 0x000fca0007f1e0ff */
[----:B------:R-:W-:-:S05]  /*08c0*/  IMAD.X R7, RZ, RZ, c[0x0][0x16c], P0 ;  /* 0x00005b00ff077624 */ /* 0x000fca00000e06ff */
[----:B------:R0:W-:Y:S03]  /*08d0*/  STG.E.U8 [R6.64], R13 ;  /* 0x0000000d06007986 */ /* 0x0001e6000c101104 */
.L_x_37718:
        /* <DEDUP_REMOVED lines=8> */
.L_x_37719:
[----:B------:R-:W-:Y:S05]  /*0960*/  BSYNC B1 ;  /* 0x0000000000017941 */ /* 0x000fea0003800000 */
.L_x_37715:
[----:B------:R-:W-:-:S13]  /*0970*/  ISETP.GE.AND P0, PT, R5, R2, PT ;  /* 0x000000020500720c */ /* 0x000fda0003f06270 */
[----:B0-----:R-:W-:Y:S01]  /*0980*/  @!P0 IMAD.IADD R6, R0, 0x1, R5 ;  /* 0x0000000100068824 */ /* 0x001fe200078e0205 */
[----:B------:R-:W-:-:S04]  /*0990*/  @!P0 IADD3 R5, R5, 0x80, RZ ;  /* 0x0000008005058810 */ /* 0x000fc80007ffe0ff */
[----:B------:R-:W-:-:S05]  /*09a0*/  @!P0 IADD3 R6, P1, R6, c[0x0][0x168], RZ ;  /* 0x00005a0006068a10 */ /* 0x000fca0007f3e0ff */
[----:B------:R-:W-:-:S05]  /*09b0*/  @!P0 IMAD.X R7, RZ, RZ, c[0x0][0x16c], P1 ;  /* 0x00005b00ff078624 */ /* 0x000fca00008e06ff */
[----:B------:R0:W-:Y:S03]  /*09c0*/  @!P0 STG.E.U8 [R6.64], R25 ;  /* 0x0000001906008986 */ /* 0x0001e6000c101104 */
.L_x_37720:
[----:B------:R-:W-:Y:S05]  /*09d0*/  BSYNC B0 ;  /* 0x0000000000007941 */ /* 0x000fea0003800000 */
.L_x_37714:
        /* <DEDUP_REMOVED lines=8> */
.L_x_37721:
        /* <DEDUP_REMOVED lines=10> */
.L_x_40308:


//--------------------- .text._ZN2at6native29vectorized_elementwise_kernelILi8ENS0_13AUnaryFunctorIhhhZZZNS0_19maximum_kernel_cudaERNS_18TensorIteratorBaseEENKUlvE_clEvENKUlvE_clEvEUlhhE_EESt5arrayIPcLm2EEEEviT0_T1_ --------------------------
	.section	.text._ZN2at6native29vectorized_elementwise_kernelILi8ENS0_13AUnaryFunctorIhhhZZZNS0_19maximum_kernel_cudaERNS_18TensorIteratorBaseEENKUlvE_clEvENKUlvE_clEvEUlhhE_EESt5arrayIPcLm2EEEEviT0_T1_,"ax",@progbits
	.sectioninfo	@"SHI_REGISTERS=4"
	.align	128
        .global         _ZN2at6native29vectorized_elementwise_kernelILi8ENS0_13AUnaryFunctorIhhhZZZNS0_19maximum_kernel_cudaERNS_18TensorIteratorBaseEENKUlvE_clEvENKUlvE_clEvEUlhhE_EESt5arrayIPcLm2EEEEviT0_T1_
        .type           _ZN2at6native29vectorized_elementwise_kernelILi8ENS0_13AUnaryFunctorIhhhZZZNS0_19maximum_kernel_cudaERNS_18TensorIteratorBaseEENKUlvE_clEvENKUlvE_clEvEUlhhE_EESt5arrayIPcLm2EEEEviT0_T1_,@function
        .size           _ZN2at6native29vectorized_elementwise_kernelILi8ENS0_13AUnaryFunctorIhhhZZZNS0_19maximum_kernel_cudaERNS_18TensorIteratorBaseEENKUlvE_clEvENKUlvE_clEvEUlhhE_EESt5arrayIPcLm2EEEEviT0_T1_,(.L_x_40309 - _ZN2at6native29vectorized_elementwise_kernelILi8ENS0_13AUnaryFunctorIhhhZZZNS0_19maximum_kernel_cudaERNS_18TensorIteratorBaseEENKUlvE_clEvENKUlvE_clEvEUlhhE_EESt5arrayIPcLm2EEEEviT0_T1_)
        .other          _ZN2at6native29vectorized_elementwise_kernelILi8ENS0_13AUnaryFunctorIhhhZZZNS0_19maximum_kernel_cudaERNS_18TensorIteratorBaseEENKUlvE_clEvENKUlvE_clEvEUlhhE_EESt5arrayIPcLm2EEEEviT0_T1_,@"STO_CUDA_ENTRY STV_DEFAULT"
_ZN2at6native29vectorized_elementwise_kernelILi8ENS0_13AUnaryFunctorIhhhZZZNS0_19maximum_kernel_cudaERNS_18TensorIteratorBaseEENKUlvE_clEvENKUlvE_clEvEUlhhE_EESt5arrayIPcLm2EEEEviT0_T1_:
.text._ZN2at6native29vectorized_elementwise_kernelILi8ENS0_13AUnaryFunctorIhhhZZZNS0_19maximum_kernel_cudaERNS_18TensorIteratorBaseEENKUlvE_clEvENKUlvE_clEvEUlhhE_EESt5arrayIPcLm2EEEEviT0_T1_:
[----:B------:R-:W-:Y:S02]  /*0000*/  MOV R1, c[0x0][0x28] ;  /* 0x00000a0000017a02 */ /* 0x000fe40000000f00 */
[----:B------:R-:W-:Y:S05]  /*0010*/  EXIT ;  /* 0x000000000000794d */ /* 0x000fea0003800000 */
.L_x_37722:
        /* <DEDUP_REMOVED lines=14> */
.L_x_40309:


//--------------------- .text._ZN2at6native18elementwise_kernelILi128ELi4EZNS0_15gpu_kernel_implINS0_13BinaryFunctorIhhhZZZNS0_19maximum_kernel_cudaERNS_18TensorIteratorBaseEENKUlvE_clEvENKUlvE_clEvEUlhhE_EEEEvS5_RKT_EUliE_EEviT1_ --------------------------
	.section	.text._ZN2at6native18elementwise_kernelILi128ELi4EZNS0_15gpu_kernel_implINS0_13BinaryFunctorIhhhZZZNS0_19maximum_kernel_cudaERNS_18TensorIteratorBaseEENKUlvE_clEvENKUlvE_clEvEUlhhE_EEEEvS5_RKT_EUliE_EEviT1_,"ax",@progbits
	.sectioninfo	@"SHI_REGISTERS=26"
	.align	128
        .global         _ZN2at6native18elementwise_kernelILi128ELi4EZNS0_15gpu_kernel_implINS0_13BinaryFunctorIhhhZZZNS0_19maximum_kernel_cudaERNS_18TensorIteratorBaseEENKUlvE_clEvENKUlvE_clEvEUlhhE_EEEEvS5_RKT_EUliE_EEviT1_
        .type           _ZN2at6native18elementwise_kernelILi128ELi4EZNS0_15gpu_kernel_implINS0_13BinaryFunctorIhhhZZZNS0_19maximum_kernel_cudaERNS_18TensorIteratorBaseEENKUlvE_clEvENKUlvE_clEvEUlhhE_EEEEvS5_RKT_EUliE_EEviT1_,@function
        .size           _ZN2at6native18elementwise_kernelILi128ELi4EZNS0_15gpu_kernel_implINS0_13BinaryFunctorIhhhZZZNS0_19maximum_kernel_cudaERNS_18TensorIteratorBaseEENKUlvE_clEvENKUlvE_clEvEUlhhE_EEEEvS5_RKT_EUliE_EEviT1_,(.L_x_40310 - _ZN2at6native18elementwise_kernelILi128ELi4EZNS0_15gpu_kernel_implINS0_13BinaryFunctorIhhhZZZNS0_19maximum_kernel_cudaERNS_18TensorIteratorBaseEENKUlvE_clEvENKUlvE_clEvEUlhhE_EEEEvS5_RKT_EUliE_EEviT1_)
        .other          _ZN2at6native18elementwise_kernelILi128ELi4EZNS0_15gpu_kernel_implINS0_13BinaryFunctorIhhhZZZNS0_19maximum_kernel_cudaERNS_18TensorIteratorBaseEENKUlvE_clEvENKUlvE_clEvEUlhhE_EEEEvS5_RKT_EUliE_EEviT1_,@"STO_CUDA_ENTRY STV_DEFAULT"
_ZN2at6native18elementwise_kernelILi128ELi4EZNS0_15gpu_kernel_implINS0_13BinaryFunctorIhhhZZZNS0_19maximum_kernel_cudaERNS_18TensorIteratorBaseEENKUlvE_clEvENKUlvE_clEvEUlhhE_EEEEvS5_RKT_EUliE_EEviT1_:
.text._ZN2at6native18elementwise_kernelILi128ELi4EZNS0_15gpu_kernel_implINS0_13BinaryFunctorIhhhZZZNS0_19maximum_kernel_cudaERNS_18TensorIteratorBaseEENKUlvE_clEvENKUlvE_clEvEUlhhE_EEEEvS5_RKT_EUliE_EEviT1_:
        /* <DEDUP_REMOVED lines=263> */
.L_x_37725:
        /* <DEDUP_REMOVED lines=18> */
.L_x_37729:
[----:B------:R0:W5:Y:S01]  /*1190*/  LDG.E.U8 R23, [R4.64] ;  /* 0x0000002404177981 */ /* 0x000162000c1e1100 */
[----:B------:R-:W-:Y:S05]  /*11a0*/  BRA `(.L_x_37731) ;  /* 0x00000dc000007947 */ /* 0x000fea0003800000 */
.L_x_37728:
        /* <DEDUP_REMOVED lines=8> */
.L_x_37733:
[----:B------:R0:W5:Y:S01]  /*1230*/  LDG.E.U8 R23, [R4.64] ;  /* 0x0000002404177981 */ /* 0x000162000c1e1100 */
[----:B------:R-:W-:Y:S05]  /*1240*/  BRA `(.L_x_37731) ;  /* 0x00000d2000007947 */ /* 0x000fea0003800000 */
.L_x_37732:
[----:B------:R0:W5:Y:S01]  /*1250*/  LDG.E.U16 R23, [R4.64] ;  /* 0x0000002404177981 */ /* 0x000162000c1e1500 */
[----:B------:R-:W-:Y:S05]  /*1260*/  BRA `(.L_x_37731) ;  /* 0x00000d0000007947 */ /* 0x000fea0003800000 */
.L_x_37727:
        /* <DEDUP_REMOVED lines=10> */
.L_x_37735:
[----:B------:R-:W2:Y:S02]  /*1310*/  LDG.E.U16 R2, [R4.64] ;  /* 0x0000002404027981 */ /* 0x000ea4000c1e1500 */
[----:B--2---:R-:W-:-:S06]  /*1320*/  HADD2.F32 R2, -RZ, R2.H0_H0 ;  /* 0x20000002ff027230 */ /* 0x004fcc0000004100 */
[----:B------:R-:W0:Y:S02]  /*1330*/  F2I.S64.TRUNC R2, R2 ;  /* 0x0000000200027311 */ /* 0x000e24000020d900 */
[----:B0-----:R-:W-:Y:S01]  /*1340*/  PRMT R23, R2, 0x7610, R23 ;  /* 0x0000761002177816 */ /* 0x001fe20000000017 */
[----:B------:R-:W-:Y:S05]  /*1350*/  BRA `(.L_x_37731) ;  /* 0x00000c1000007947 */ /* 0x000fea0003800000 */
.L_x_37734:
        /* <DEDUP_REMOVED lines=10> */
.L_x_37737:
[----:B------:R-:W2:Y:S02]  /*1400*/  LDG.E.U16 R4, [R4.64] ;  /* 0x0000002404047981 */ /* 0x000ea4000c1e1500 */
[----:B--2---:R-:W-:-:S06]  /*1410*/  HADD2.F32 R2, -RZ, R4.H0_H0 ;  /* 0x20000004ff027230 */ /* 0x004fcc0000004100 */
[----:B------:R-:W0:Y:S02]  /*1420*/  F2I.S64.TRUNC R2, R2 ;  /* 0x0000000200027311 */ /* 0x000e24000020d900 */
[----:B0-----:R-:W-:Y:S01]  /*1430*/  PRMT R23, R2, 0x7610, R23 ;  /* 0x0000761002177816 */ /* 0x001fe20000000017 */
[----:B------:R-:W-:Y:S05]  /*1440*/  BRA `(.L_x_37731) ;  /* 0x00000b2000007947 */ /* 0x000fea0003800000 */
.L_x_37736:
[----:B------:R-:W2:Y:S02]  /*1450*/  LDG.E.64 R2, [R4.64] ;  /* 0x0000002404027981 */ /* 0x000ea4000c1e1b00 */
[----:B--2---:R-:W0:Y:S02]  /*1460*/  F2I.S64.F64.TRUNC R2, R2 ;  /* 0x0000000200027311 */ /* 0x004e24000030d900 */
[----:B0-----:R-:W-:Y:S01]  /*1470*/  PRMT R23, R2, 0x7610, R23 ;  /* 0x0000761002177816 */ /* 0x001fe20000000017 */
[----:B------:R-:W-:Y:S05]  /*1480*/  BRA `(.L_x_37731) ;  /* 0x00000ae000007947 */ /* 0x000fea0003800000 */
.L_x_37726:
        /* <DEDUP_REMOVED lines=12> */
.L_x_37740:
[----:B------:R-:W2:Y:S02]  /*1550*/  LDG.E.64 R4, [R4.64] ;  /* 0x0000002404047981 */ /* 0x000ea4000c1e1b00 */
[----:B--2---:R-:W0:Y:S02]  /*1560*/  F2I.S64.F64.TRUNC R2, R4 ;  /* 0x0000000400027311 */ /* 0x004e24000030d900 */
[----:B0-----:R-:W-:Y:S01]  /*1570*/  PRMT R23, R2, 0x7610, R23 ;  /* 0x0000761002177816 */ /* 0x001fe20000000017 */
[----:B------:R-:W-:Y:S05]  /*1580*/  BRA `(.L_x_37731) ;  /* 0x000009e000007947 */ /* 0x000fea0003800000 */
.L_x_37739:
        /* <DEDUP_REMOVED lines=28> */
.L_x_37742:
        /* <DEDUP_REMOVED lines=15> */
.L_x_37741:
[----:B------:R-:W2:Y:S02]  /*1840*/  LDG.E.U16 R2, [R4.64] ;  /* 0x0000002404027981 */ /* 0x000ea4000c1e1500 */
[----:B--2---:R-:W-:-:S06]  /*1850*/  PRMT R2, RZ, 0x5410, R2 ;  /* 0x00005410ff027816 */ /* 0x004fcc0000000002 */
[----:B------:R-:W0:Y:S02]  /*1860*/  F2I.S64.TRUNC R2, R2 ;  /* 0x0000000200027311 */ /* 0x000e24000020d900 */
[----:B0-----:R-:W-:Y:S01]  /*1870*/  PRMT R23, R2, 0x7610, R23 ;  /* 0x0000761002177816 */ /* 0x001fe20000000017 */
[----:B------:R-:W-:Y:S05]  /*1880*/  BRA `(.L_x_37731) ;  /* 0x000006e000007947 */ /* 0x000fea0003800000 */
.L_x_37738:
        /* <DEDUP_REMOVED lines=10> */
.L_x_37745:
        /* <DEDUP_REMOVED lines=21> */
.L_x_37749:
[----:B------:R-:W-:Y:S05]  /*1a80*/  BSYNC B1 ;  /* 0x0000000000017941 */ /* 0x000fea0003800000 */
.L_x_37748:
[----:B------:R-:W-:Y:S01]  /*1a90*/  IMAD.SHL.U32 R2, R2, 0x100000, RZ ;  /* 0x0010000002027824 */ /* 0x000fe200078e00ff */
[----:B------:R-:W-:-:S04]  /*1aa0*/  LEA R3, R0, 0x3b800000, 0x17 ;  /* 0x3b80000000037811 */ /* 0x000fc800078eb8ff */
[----:B------:R-:W-:Y:S02]  /*1ab0*/  LOP3.LUT R2, R3, R2, R4, 0xfe, !PT ;  /* 0x0000000203027212 */ /* 0x000fe400078efe04 */
.L_x_37747:
[----:B------:R-:W-:Y:S05]  /*1ac0*/  BSYNC B0 ;  /* 0x0000000000007941 */ /* 0x000fea0003800000 */
.L_x_37746:
[----:B------:R-:W0:Y:S02]  /*1ad0*/  F2I.S64.TRUNC R2, R2 ;  /* 0x0000000200027311 */ /* 0x000e24000020d900 */
[----:B0-----:R-:W-:Y:S01]  /*1ae0*/  PRMT R23, R2, 0x7610, R23 ;  /* 0x0000761002177816 */ /* 0x001fe20000000017 */
[----:B------:R-:W-:Y:S05]  /*1af0*/  BRA `(.L_x_37731) ;  /* 0x0000047000007947 */ /* 0x000fea0003800000 */
.L_x_37744:
        /* <DEDUP_REMOVED lines=21> */
.L_x_37753:
[----:B------:R-:W-:Y:S05]  /*1c50*/  BSYNC B1 ;  /* 0x0000000000017941 */ /* 0x000fea0003800000 */
.L_x_37752:
[----:B------:R-:W-:Y:S01]  /*1c60*/  IMAD.SHL.U32 R2, R2, 0x200000, RZ ;  /* 0x0020000002027824 */ /* 0x000fe200078e00ff */
[----:B------:R-:W-:-:S04]  /*1c70*/  LEA R3, R0, 0x37800000, 0x17 ;  /* 0x3780000000037811 */ /* 0x000fc800078eb8ff */
[----:B------:R-:W-:Y:S02]  /*1c80*/  LOP3.LUT R2, R3, R2, R4, 0xfe, !PT ;  /* 0x0000000203027212 */ /* 0x000fe400078efe04 */
.L_x_37751:
[----:B------:R-:W-:Y:S05]  /*1c90*/  BSYNC B0 ;  /* 0x0000000000007941 */ /* 0x000fea0003800000 */
.L_x_37750:
[----:B------:R-:W0:Y:S02]  /*1ca0*/  F2I.S64.TRUNC R2, R2 ;  /* 0x0000000200027311 */ /* 0x000e24000020d900 */
[----:B0-----:R-:W-:Y:S01]  /*1cb0*/  PRMT R23, R2, 0x7610, R23 ;  /* 0x0000761002177816 */ /* 0x001fe20000000017 */
[----:B------:R-:W-:Y:S05]  /*1cc0*/  BRA `(.L_x_37731) ;  /* 0x000002a000007947 */ /* 0x000fea0003800000 */
.L_x_37743:
        /* <DEDUP_REMOVED lines=14> */
.L_x_37757:
[----:B------:R-:W-:Y:S05]  /*1db0*/  BSYNC B0 ;  /* 0x0000000000007941 */ /* 0x000fea0003800000 */
.L_x_37756:
[----:B------:R-:W0:Y:S02]  /*1dc0*/  F2I.S64.TRUNC R2, R2 ;  /* 0x0000000200027311 */ /* 0x000e24000020d900 */
[----:B0-----:R-:W-:Y:S01]  /*1dd0*/  PRMT R23, R2, 0x7610, R23 ;  /* 0x0000761002177816 */ /* 0x001fe20000000017 */
[----:B------:R-:W-:Y:S05]  /*1de0*/  BRA `(.L_x_37731) ;  /* 0x0000018000007947 */ /* 0x000fea0003800000 */
.L_x_37730:
        /* <DEDUP_REMOVED lines=21> */
.L_x_37755:
[----:B------:R0:W5:Y:S01]  /*1f40*/  LDG.E.U8 R23, [R4.64] ;  /* 0x0000002404177981 */ /* 0x000162000c1e1100 */
[----:B------:R-:W-:Y:S05]  /*1f50*/  BRA `(.L_x_37731) ;  /* 0x0000001000007947 */ /* 0x000fea0003800000 */
.L_x_37754:
[----:B------:R0:W5:Y:S02]  /*1f60*/  LDG.E.U8 R23, [R4.64] ;  /* 0x0000002404177981 */ /* 0x000164000c1e1100 */
.L_x_37731:
        /* <DEDUP_REMOVED lines=16> */
.L_x_37761:
[----:B------:R0:W5:Y:S01]  /*2070*/  LDG.E.U8 R0, [R4.64] ;  /* 0x0000002404007981 */ /* 0x000162000c1e1100 */
[----:B------:R-:W-:Y:S05]  /*2080*/  BRA `(.L_x_37763) ;  /* 0x00000dc000007947 */ /* 0x000fea0003800000 */
.L_x_37760:
        /* <DEDUP_REMOVED lines=8> */
.L_x_37765:
[----:B------:R0:W5:Y:S01]  /*2110*/  LDG.E.U8 R0, [R4.64] ;  /* 0x0000002404007981 */ /* 0x000162000c1e1100 */
[----:B------:R-:W-:Y:S05]  /*2120*/  BRA `(.L_x_37763) ;  /* 0x00000d2000007947 */ /* 0x000fea0003800000 */
.L_x_37764:
[----:B------:R0:W5:Y:S01]  /*2130*/  LDG.E.U16 R0, [R4.64] ;  /* 0x0000002404007981 */ /* 0x000162000c1e1500 */
[----:B------:R-:W-:Y:S05]  /*2140*/  BRA `(.L_x_37763) ;  /* 0x00000d0000007947 */ /* 0x000fea0003800000 */
.L_x_37759:
        /* <DEDUP_REMOVED lines=10> */
.L_x_37767:
[----:B------:R-:W2:Y:S02]  /*21f0*/  LDG.E.U16 R2, [R4.64] ;  /* 0x0000002404027981 */ /* 0x000ea4000c1e1500 */
[----:B--2---:R-:W-:-:S06]  /*2200*/  HADD2.F32 R2, -RZ, R2.H0_H0 ;  /* 0x20000002ff027230 */ /* 0x004fcc0000004100 */
[----:B------:R-:W0:Y:S02]  /*2210*/  F2I.S64.TRUNC R2, R2 ;  /* 0x0000000200027311 */ /* 0x000e24000020d900 */
[----:B0-----:R-:W-:Y:S01]  /*2220*/  PRMT R0, R2, 0x7610, R0 ;  /* 0x0000761002007816 */ /* 0x001fe20000000000 */
[----:B------:R-:W-:Y:S05]  /*2230*/  BRA `(.L_x_37763) ;  /* 0x00000c1000007947 */ /* 0x000fea0003800000 */
.L_x_37766:
        /* <DEDUP_REMOVED lines=10> */
.L_x_37769:
[----:B------:R-:W2:Y:S02]  /*22e0*/  LDG.E.U16 R4, [R4.64] ;  /* 0x0000002404047981 */ /* 0x000ea4000c1e1500 */
[----:B--2---:R-:W-:-:S06]  /*22f0*/  HADD2.F32 R2, -RZ, R4.H0_H0 ;  /* 0x20000004ff027230 */ /* 0x004fcc0000004100 */
[----:B------:R-:W0:Y:S02]  /*2300*/  F2I.S64.TRUNC R2, R2 ;  /* 0x0000000200027311 */ /* 0x000e24000020d900 */
[----:B0-----:R-:W-:Y:S01]  /*2310*/  PRMT R0, R2, 0x7610, R0 ;  /* 0x0000761002007816 */ /* 0x001fe20000000000 */
[----:B------:R-:W-:Y:S05]  /*2320*/  BRA `(.L_x_37763) ;  /* 0x00000b2000007947 */ /* 0x000fea0003800000 */
.L_x_37768:
[----:B------:R-:W2:Y:S02]  /*2330*/  LDG.E.64 R2, [R4.64] ;  /* 0x0000002404027981 */ /* 0x000ea4000c1e1b00 */
[----:B--2---:R-:W0:Y:S02]  /*2340*/  F2I.S64.F64.TRUNC R2, R2 ;  /* 0x0000000200027311 */ /* 0x004e24000030d900 */
[----:B0-----:R-:W-:Y:S01]  /*2350*/  PRMT R0, R2, 0x7610, R0 ;  /* 0x0000761002007816 */ /* 0x001fe20000000000 */
[----:B------:R-:W-:Y:S05]  /*2360*/  BRA `(.L_x_37763) ;  /* 0x00000ae000007947 */ /* 0x000fea0003800000 */
.L_x_37758:
        /* <DEDUP_REMOVED lines=12> */
.L_x_37772:
[----:B------:R-:W2:Y:S02]  /*2430*/  LDG.E.64 R4, [R4.64] ;  /* 0x0000002404047981 */ /* 0x000ea4000c1e1b00 */
[----:B--2---:R-:W0:Y:S02]  /*2440*/  F2I.S64.F64.TRUNC R2, R4 ;  /* 0x0000000400027311 */ /* 0x004e24000030d900 */
[----:B0-----:R-:W-:Y:S01]  /*2450*/  PRMT R0, R2, 0x7610, R0 ;  /* 0x0000761002007816 */ /* 0x001fe20000000000 */
[----:B------:R-:W-:Y:S05]  /*2460*/  BRA `(.L_x_37763) ;  /* 0x000009e000007947 */ /* 0x000fea0003800000 */
.L_x_37771:
        /* <DEDUP_REMOVED lines=28> */
.L_x_37774:
        /* <DEDUP_REMOVED lines=15> */
.L_x_37773:
[----:B------:R-:W2:Y:S02]  /*2720*/  LDG.E.U16 R2, [R4.64] ;  /* 0x0000002404027981 */ /* 0x000ea4000c1e1500 */
[----:B--2---:R-:W-:-:S06]  /*2730*/  PRMT R2, RZ, 0x5410, R2 ;  /* 0x00005410ff027816 */ /* 0x004fcc0000000002 */
[----:B------:R-:W0:Y:S02]  /*2740*/  F2I.S64.TRUNC R2, R2 ;  /* 0x0000000200027311 */ /* 0x000e24000020d900 */
[----:B0-----:R-:W-:Y:S01]  /*2750*/  PRMT R0, R2, 0x7610, R0 ;  /* 0x0000761002007816 */ /* 0x001fe20000000000 */
[----:B------:R-:W-:Y:S05]  /*2760*/  BRA `(.L_x_37763) ;  /* 0x000006e000007947 */ /* 0x000fea0003800000 */
.L_x_37770:
        /* <DEDUP_REMOVED lines=10> */
.L_x_37777:
        /* <DEDUP_REMOVED lines=21> */
.L_x_37781:
[----:B------:R-:W-:Y:S05]  /*2960*/  BSYNC B1 ;  /* 0x0000000000017941 */ /* 0x000fea0003800000 */
.L_x_37780:
[----:B------:R-:W-:Y:S01]  /*2970*/  IMAD.SHL.U32 R2, R2, 0x100000, RZ ;  /* 0x0010000002027824 */ /* 0x000fe200078e00ff */
[----:B------:R-:W-:-:S04]  /*2980*/  LEA R3, R0, 0x3b800000, 0x17 ;  /* 0x3b80000000037811 */ /* 0x000fc800078eb8ff */
[----:B------:R-:W-:Y:S02]  /*2990*/  LOP3.LUT R2, R3, R2, R4, 0xfe, !PT ;  /* 0x0000000203027212 */ /* 0x000fe400078efe04 */
.L_x_37779:
[----:B------:R-:W-:Y:S05]  /*29a0*/  BSYNC B0 ;  /* 0x0000000000007941 */ /* 0x000fea0003800000 */
.L_x_37778:
[----:B------:R-:W0:Y:S02]  /*29b0*/  F2I.S64.TRUNC R2, R2 ;  /* 0x0000000200027311 */ /* 0x000e24000020d900 */
[----:B0-----:R-:W-:Y:S01]  /*29c0*/  PRMT R0, R2, 0x7610, R0 ;  /* 0x0000761002007816 */ /* 0x001fe20000000000 */
[----:B------:R-:W-:Y:S05]  /*29d0*/  BRA `(.L_x_37763) ;  /* 0x0000047000007947 */ /* 0x000fea0003800000 */
.L_x_37776:
        /* <DEDUP_REMOVED lines=21> */
.L_x_37785:
[----:B------:R-:W-:Y:S05]  /*2b30*/  BSYNC B1 ;  /* 0x0000000000017941 */ /* 0x000fea0003800000 */
.L_x_37784:
[----:B------:R-:W-:Y:S01]  /*2b40*/  IMAD.SHL.U32 R2, R2, 0x200000, RZ ;  /* 0x0020000002027824 */ /* 0x000fe200078e00ff */
[----:B------:R-:W-:-:S04]  /*2b50*/  LEA R3, R0, 0x37800000, 0x17 ;  /* 0x3780000000037811 */ /* 0x000fc800078eb8ff */
[----:B------:R-:W-:Y:S02]  /*2b60*/  LOP3.LUT R2, R3, R2, R4, 0xfe, !PT ;  /* 0x0000000203027212 */ /* 0x000fe400078efe04 */
.L_x_37783:
[----:B------:R-:W-:Y:S05]  /*2b70*/  BSYNC B0 ;  /* 0x0000000000007941 */ /* 0x000fea0003800000 */
.L_x_37782:
[----:B------:R-:W0:Y:S02]  /*2b80*/  F2I.S64.TRUNC R2, R2 ;  /* 0x0000000200027311 */ /* 0x000e24000020d900 */
[----:B0-----:R-:W-:Y:S01]  /*2b90*/  PRMT R0, R2, 0x7610, R0 ;  /* 0x0000761002007816 */ /* 0x001fe20000000000 */
[----:B------:R-:W-:Y:S05]  /*2ba0*/  BRA `(.L_x_37763) ;  /* 0x000002a000007947 */ /* 0x000fea0003800000 */
.L_x_37775:
        /* <DEDUP_REMOVED lines=14> */
.L_x_37789:
[----:B------:R-:W-:Y:S05]  /*2c90*/  BSYNC B0 ;  /* 0x0000000000007941 */ /* 0x000fea0003800000 */
.L_x_37788:
[----:B------:R-:W0:Y:S02]  /*2ca0*/  F2I.S64.TRUNC R2, R2 ;  /* 0x0000000200027311 */ /* 0x000e24000020d900 */
[----:B0-----:R-:W-:Y:S01]  /*2cb0*/  PRMT R0, R2, 0x7610, R0 ;  /* 0x0000761002007816 */ /* 0x001fe20000000000 */
[----:B------:R-:W-:Y:S05]  /*2cc0*/  BRA `(.L_x_37763) ;  /* 0x0000018000007947 */ /* 0x000fea0003800000 */
.L_x_37762:
        /* <DEDUP_REMOVED lines=21> */
.L_x_37787:
[----:B------:R0:W5:Y:S01]  /*2e20*/  LDG.E.U8 R0, [R4.64] ;  /* 0x0000002404007981 */ /* 0x000162000c1e1100 */
[----:B------:R-:W-:Y:S05]  /*2e30*/  BRA `(.L_x_37763) ;  /* 0x0000001000007947 */ /* 0x000fea0003800000 */
.L_x_37786:
[----:B------:R0:W5:Y:S02]  /*2e40*/  LDG.E.U8 R0, [R4.64] ;  /* 0x0000002404007981 */ /* 0x000164000c1e1100 */
.L_x_37763:
[----:B------:R-:W1:Y:S01]  /*2e50*/  LDC.U8 R3, c[0x0][0x3e1] ;  /* 0x0000f840ff037b82 */ /* 0x000e620000000000 */
[----:B-----5:R-:W-:Y:S02]  /*2e60*/  LOP3.LUT R0, R0, 0xff, RZ, 0xc0, !PT ;  /* 0x000000ff00007812 */ /* 0x020fe400078ec0ff */
[----:B------:R-:W-:-:S04]  /*2e70*/  LOP3.LUT R23, R23, 0xff, RZ, 0xc0, !PT ;  /* 0x000000ff17177812 */ /* 0x000fc800078ec0ff */
[----:B------:R-:W-:Y:S02]  /*2e80*/  IMNMX.U32 R23, R0, R23, !PT ;  /* 0x0000001700177217 */ /* 0x000fe40007800000 */
        /* <DEDUP_REMOVED lines=13> */
.L_x_37793:
[----:B------:R1:W-:Y:S01]  /*2f60*/  STG.E.U8 [R16.64], R23 ;  /* 0x0000001710007986 */ /* 0x0003e2000c101124 */
[----:B------:R-:W-:Y:S05]  /*2f70*/  BRA `(.L_x_37795) ;  /* 0x00000da000007947 */ /* 0x000fea0003800000 */
.L_x_37792:
        /* <DEDUP_REMOVED lines=10> */
.L_x_37797:
[----:B------:R1:W-:Y:S01]  /*3020*/  STG.E [R16.64], R23 ;  /* 0x0000001710007986 */ /* 0x0003e2000c101924 */
[----:B------:R-:W-:Y:S05]  /*3030*/  BRA `(.L_x_37795) ;  /* 0x00000ce000007947 */ /* 0x000fea0003800000 */
.L_x_37796:
[----:B------:R1:W-:Y:S01]  /*3040*/  STG.E.U16 [R16.64], R23 ;  /* 0x0000001710007986 */ /* 0x0003e2000c101524 */
[----:B------:R-:W-:Y:S05]  /*3050*/  BRA `(.L_x_37795) ;  /* 0x00000cc000007947 */ /* 0x000fea0003800000 */
.L_x_37791:
        /* <DEDUP_REMOVED lines=9> */
.L_x_37799:
[----:B------:R-:W1:Y:S02]  /*30f0*/  I2F.U16 R0, R23 ;  /* 0x0000001700007306 */ /* 0x000e640000101000 */
[----:B-1----:R-:W-:-:S05]  /*3100*/  F2FP.PACK_AB R0, RZ, R0 ;  /* 0x00000000ff00723e */ /* 0x002fca00000000ff */
[----:B------:R1:W-:Y:S01]  /*3110*/  STG.E.U16 [R16.64], R0 ;  /* 0x0000000010007986 */ /* 0x0003e2000c101524 */
[----:B------:R-:W-:Y:S05]  /*3120*/  BRA `(.L_x_37795) ;  /* 0x00000bf000007947 */ /* 0x000fea0003800000 */
.L_x_37798:
        /* <DEDUP_REMOVED lines=10> */
.L_x_37801:
[----:B------:R-:W1:Y:S02]  /*31d0*/  I2F.U16 R23, R23 ;  /* 0x0000001700177306 */ /* 0x000e640000101000 */
[----:B-1----:R-:W-:-:S04]  /*31e0*/  F2FP.PACK_AB R3, RZ, R23 ;  /* 0x00000017ff03723e */ /* 0x002fc800000000ff */
[----:B------:R-:W-:-:S05]  /*31f0*/  PRMT R3, R3, 0x5410, RZ ;  /* 0x0000541003037816 */ /* 0x000fca00000000ff */
[----:B------:R1:W-:Y:S01]  /*3200*/  STG.E [R16.64], R3 ;  /* 0x0000000310007986 */ /* 0x0003e2000c101924 */
[----:B------:R-:W-:Y:S05]  /*3210*/  BRA `(.L_x_37795) ;  /* 0x00000b0000007947 */ /* 0x000fea0003800000 */
.L_x_37800:
[----:B------:R-:W1:Y:S02]  /*3220*/  I2F.F64.U16 R2, R23 ;  /* 0x0000001700027312 */ /* 0x000e640000101800 */
[----:B-1----:R1:W-:Y:S01]  /*3230*/  STG.E.64 [R16.64], R2 ;  /* 0x0000000210007986 */ /* 0x0023e2000c101b24 */
[----:B------:R-:W-:Y:S05]  /*3240*/  BRA `(.L_x_37795) ;  /* 0x00000ad000007947 */ /* 0x000fea0003800000 */
.L_x_37790:
        /* <DEDUP_REMOVED lines=13> */
.L_x_37804:
[----:B0-----:R-:W0:Y:S01]  /*3320*/  I2F.F64.U16 R4, R23 ;  /* 0x0000001700047312 */ /* 0x001e220000101800 */
[----:B------:R-:W-:-:S05]  /*3330*/  CS2R R6, SRZ ;  /* 0x0000000000067805 */ /* 0x000fca000001ff00 */
[----:B0-----:R0:W-:Y:S01]  /*3340*/  STG.E.128 [R16.64], R4 ;  /* 0x0000000410007986 */ /* 0x0011e2000c101d24 */
[----:B------:R-:W-:Y:S05]  /*3350*/  BRA `(.L_x_37795) ;  /* 0x000009c000007947 */ /* 0x000fea0003800000 */
.L_x_37803:
        /* <DEDUP_REMOVED lines=21> */
.L_x_37808:
[----:B------:R-:W-:Y:S05]  /*34b0*/  BSYNC B0 ;  /* 0x0000000000007941 */ /* 0x000fea0003800000 */
.L_x_37807:
[----:B------:R-:W-:-:S05]  /*34c0*/  LOP3.LUT R3, R0, R3, RZ, 0xfc, !PT ;  /* 0x0000000300037212 */ /* 0x000fca00078efcff */
[----:B------:R1:W-:Y:S01]  /*34d0*/  STG.E.U8 [R16.64], R3 ;  /* 0x0000000310007986 */ /* 0x0003e2000c101124 */
[----:B------:R-:W-:Y:S05]  /*34e0*/  BRA `(.L_x_37795) ;  /* 0x0000083000007947 */ /* 0x000fea0003800000 */
.L_x_37806:
        /* <DEDUP_REMOVED lines=13> */
.L_x_37810:
[----:B------:R-:W-:Y:S01]  /*35c0*/  IMAD.MOV.U32 R0, RZ, RZ, 0x7f ;  /* 0x0000007fff007424 */ /* 0x000fe200078e00ff */
[----:B------:R-:W-:-:S04]  /*35d0*/  ISETP.GT.U32.AND P0, PT, R2, 0x7f800000, PT ;  /* 0x7f8000000200780c */ /* 0x000fc80003f04070 */
[----:B------:R-:W-:-:S04]  /*35e0*/  SEL R0, R0, 0x7c, P0 ;  /* 0x0000007c00007807 */ /* 0x000fc80000000000 */
.L_x_37811:
[----:B------:R-:W-:Y:S05]  /*35f0*/  BSYNC B0 ;  /* 0x0000000000007941 */ /* 0x000fea0003800000 */
.L_x_37809:
[----:B------:R-:W-:-:S04]  /*3600*/  LOP3.LUT R2, R23, 0x80000000, RZ, 0xc0, !PT ;  /* 0x8000000017027812 */ /* 0x000fc800078ec0ff */
[----:B------:R-:W-:-:S04]  /*3610*/  SHF.R.U32.HI R3, RZ, 0x18, R2 ;  /* 0x00000018ff037819 */ /* 0x000fc80000011602 */
[----:B------:R-:W-:-:S05]  /*3620*/  LOP3.LUT R3, R0, R3, RZ, 0xfc, !PT ;  /* 0x0000000300037212 */ /* 0x000fca00078efcff */
[----:B------:R1:W-:Y:S01]  /*3630*/  STG.E.U8 [R16.64], R3 ;  /* 0x0000000310007986 */ /* 0x0003e2000c101124 */
[----:B------:R-:W-:Y:S05]  /*3640*/  BRA `(.L_x_37795) ;  /* 0x000006d000007947 */ /* 0x000fea0003800000 */
.L_x_37805:
[----:B------:R-:W1:Y:S02]  /*3650*/  I2F.U16 R0, R23 ;  /* 0x0000001700007306 */ /* 0x000e640000101000 */
[----:B-1----:R-:W-:-:S05]  /*3660*/  F2FP.BF16.PACK_AB R0, RZ, R0 ;  /* 0x00000000ff00723e */ /* 0x002fca00000010ff */
[----:B------:R1:W-:Y:S01]  /*3670*/  STG.E.U16 [R16.64], R0 ;  /* 0x0000000010007986 */ /* 0x0003e2000c101524 */
[----:B------:R-:W-:Y:S05]  /*3680*/  BRA `(.L_x_37795) ;  /* 0x0000069000007947 */ /* 0x000fea0003800000 */
.L_x_37802:
        /* <DEDUP_REMOVED lines=10> */
.L_x_37814:
        /* <DEDUP_REMOVED lines=17> */
.L_x_37817:
[----:B------:R-:W-:-:S04]  /*3840*/  LOP3.LUT R2, R23, 0x80000000, RZ, 0xc0, !PT ;  /* 0x8000000017027812 */ /* 0x000fc800078ec0ff */
[----:B------:R-:W-:-:S04]  /*3850*/  SHF.R.U32.HI R3, RZ, 0x18, R2 ;  /* 0x00000018ff037819 */ /* 0x000fc80000011602 */
[----:B------:R-:W-:-:S04]  /*3860*/  LOP3.LUT R0, R0, R3, RZ, 0xfc, !PT ;  /* 0x0000000300007212 */ /* 0x000fc800078efcff */
[----:B------:R-:W-:Y:S02]  /*3870*/  PRMT R8, R0, 0x7610, R8 ;  /* 0x0000761000087816 */ /* 0x000fe40000000008 */
.L_x_37816:
[----:B------:R-:W-:Y:S05]  /*3880*/  BSYNC B0 ;  /* 0x0000000000007941 */ /* 0x000fea0003800000 */
.L_x_37815:
[----:B------:R1:W-:Y:S01]  /*3890*/  STG.E.U8 [R16.64], R8 ;  /* 0x0000000810007986 */ /* 0x0003e2000c101124 */
[----:B------:R-:W-:Y:S05]  /*38a0*/  BRA `(.L_x_37795) ;  /* 0x0000047000007947 */ /* 0x000fea0003800000 */
.L_x_37813:
        /* <DEDUP_REMOVED lines=17> */
.L_x_37820:
[----:B------:R-:W-:-:S04]  /*39c0*/  LOP3.LUT R2, R23, 0x80000000, RZ, 0xc0, !PT ;  /* 0x8000000017027812 */ /* 0x000fc800078ec0ff */
[----:B------:R-:W-:-:S04]  /*39d0*/  SHF.R.U32.HI R3, RZ, 0x18, R2 ;  /* 0x00000018ff037819 */ /* 0x000fc80000011602 */
[----:B------:R-:W-:-:S04]  /*39e0*/  LOP3.LUT R0, R0, R3, RZ, 0xfc, !PT ;  /* 0x0000000300007212 */ /* 0x000fc800078efcff */
[----:B------:R-:W-:Y:S02]  /*39f0*/  PRMT R8, R0, 0x7610, R8 ;  /* 0x0000761000087816 */ /* 0x000fe40000000008 */
.L_x_37819:
[----:B------:R-:W-:Y:S05]  /*3a00*/  BSYNC B0 ;  /* 0x0000000000007941 */ /* 0x000fea0003800000 */
.L_x_37818:
[----:B------:R1:W-:Y:S01]  /*3a10*/  STG.E.U8 [R16.64], R8 ;  /* 0x0000000810007986 */ /* 0x0003e2000c101124 */
[----:B------:R-:W-:Y:S05]  /*3a20*/  BRA `(.L_x_37795) ;  /* 0x000002f000007947 */ /* 0x000fea0003800000 */
.L_x_37812:
        /* <DEDUP_REMOVED lines=22> */
.L_x_37794:
        /* <DEDUP_REMOVED lines=20> */
.L_x_37822:
[----:B------:R-:W-:Y:S02]  /*3cd0*/  IMAD.MOV.U32 R2, RZ, RZ, R23 ;  /* 0x000000ffff027224 */ /* 0x000fe400078e0017 */
[----:B------:R-:W-:-:S05]  /*3ce0*/  IMAD.MOV.U32 R3, RZ, RZ, RZ ;  /* 0x000000ffff037224 */ /* 0x000fca00078e00ff */
[----:B------:R1:W-:Y:S01]  /*3cf0*/  STG.E.64 [R16.64], R2 ;  /* 0x0000000210007986 */ /* 0x0003e2000c101b24 */
[----:B------:R-:W-:Y:S05]  /*3d00*/  BRA `(.L_x_37795) ;  /* 0x0000001000007947 */ /* 0x000fea0003800000 */
.L_x_37821:
[----:B------:R1:W-:Y:S02]  /*3d10*/  STG.E [R16.64], R23 ;  /* 0x0000001710007986 */ /* 0x0003e4000c101924 */
.L_x_37795:
[----:B------:R-:W-:-:S05]  /*3d20*/  IMAD R18, R19, 0x200, R18 ;  /* 0x0000020013127824 */ /* 0x000fca00078e0212 */
[----:B-1----:R-:W-:Y:S02]  /*3d30*/  IADD3 R23, R18, 0x80, RZ ;  /* 0x0000008012177810 */ /* 0x002fe40007ffe0ff */
.L_x_37724:
[----:B------:R-:W-:Y:S05]  /*3d40*/  BSYNC B6 ;  /* 0x0000000000067941 */ /* 0x000fea0003800000 */
.L_x_37723:
        /* <DEDUP_REMOVED lines=258> */
.L_x_37825:
        /* <DEDUP_REMOVED lines=18> */
.L_x_37829:
[----:B------:R0:W5:Y:S01]  /*4e90*/  LDG.E.U8 R19, [R4.64] ;  /* 0x0000002404137981 */ /* 0x000162000c1e1100 */
[----:B------:R-:W-:Y:S05]  /*4ea0*/  BRA `(.L_x_37831) ;  /* 0x00000dc000007947 */ /* 0x000fea0003800000 */
.L_x_37828:
        /* <DEDUP_REMOVED lines=8> */
.L_x_37833:
[----:B------:R0:W5:Y:S01]  /*4f30*/  LDG.E.U8 R19, [R4.64] ;  /* 0x0000002404137981 */ /* 0x000162000c1e1100 */
[----:B------:R-:W-:Y:S05]  /*4f40*/  BRA `(.L_x_37831) ;  /* 0x00000d2000007947 */ /* 0x000fea0003800000 */
.L_x_37832:
[----:B------:R0:W5:Y:S01]  /*4f50*/  LDG.E.U16 R19, [R4.64] ;  /* 0x0000002404137981 */ /* 0x000162000c1e1500 */
[----:B------:R-:W-:Y:S05]  /*4f60*/  BRA `(.L_x_37831) ;  /* 0x00000d0000007947 */ /* 0x000fea0003800000 */
.L_x_37827:
        /* <DEDUP_REMOVED lines=10> */
.L_x_37835:
[----:B------:R-:W2:Y:S02]  /*5010*/  LDG.E.U16 R2, [R4.64] ;  /* 0x0000002404027981 */ /* 0x000ea4000c1e1500 */
[----:B--2---:R-:W-:-:S06]  /*5020*/  HADD2.F32 R2, -RZ, R2.H0_H0 ;  /* 0x20000002ff027230 */ /* 0x004fcc0000004100 */
[----:B------:R-:W0:Y:S02]  /*5030*/  F2I.S64.TRUNC R2, R2 ;  /* 0x0000000200027311 */ /* 0x000e24000020d900 */
[----:B0-----:R-:W-:Y:S01]  /*5040*/  PRMT R19, R2, 0x7610, R19 ;  /* 0x0000761002137816 */ /* 0x001fe20000000013 */
[----:B------:R-:W-:Y:S05]  /*5050*/  BRA `(.L_x_37831) ;  /* 0x00000c1000007947 */ /* 0x000fea0003800000 */
.L_x_37834:
        /* <DEDUP_REMOVED lines=10> */
.L_x_37837:
[----:B------:R-:W2:Y:S02]  /*5100*/  LDG.E.U16 R4, [R4.64] ;  /* 0x0000002404047981 */ /* 0x000ea4000c1e1500 */
[----:B--2---:R-:W-:-:S06]  /*5110*/  HADD2.F32 R2, -RZ, R4.H0_H0 ;  /* 0x20000004ff027230 */ /* 0x004fcc0000004100 */
[----:B------:R-:W0:Y:S02]  /*5120*/  F2I.S64.TRUNC R2, R2 ;  /* 0x0000000200027311 */ /* 0x000e24000020d900 */
[----:B0-----:R-:W-:Y:S01]  /*5130*/  PRMT R19, R2, 0x7610, R19 ;  /* 0x0000761002137816 */ /* 0x001fe20000000013 */
[----:B------:R-:W-:Y:S05]  /*5140*/  BRA `(.L_x_37831) ;  /* 0x00000b2000007947 */ /* 0x000fea0003800000 */
.L_x_37836:
[----:B------:R-:W2:Y:S02]  /*5150*/  LDG.E.64 R2, [R4.64] ;  /* 0x0000002404027981 */ /* 0x000ea4000c1e1b00 */
[----:B--2---:R-:W0:Y:S02]  /*5160*/  F2I.S64.F64.TRUNC R2, R2 ;  /* 0x0000000200027311 */ /* 0x004e24000030d900 */
[----:B0-----:R-:W-:Y:S01]  /*5170*/  PRMT R19, R2, 0x7610, R19 ;  /* 0x0000761002137816 */ /* 0x001fe20000000013 */
[----:B------:R-:W-:Y:S05]  /*5180*/  BRA `(.L_x_37831) ;  /* 0x00000ae000007947 */ /* 0x000fea0003800000 */
.L_x_37826:
        /* <DEDUP_REMOVED lines=12> */
.L_x_37840:
[----:B------:R-:W2:Y:S02]  /*5250*/  LDG.E.64 R4, [R4.64] ;  /* 0x0000002404047981 */ /* 0x000ea4000c1e1b00 */
[----:B--2---:R-:W0:Y:S02]  /*5260*/  F2I.S64.F64.TRUNC R2, R4 ;  /* 0x0000000400027311 */ /* 0x004e24000030d900 */
[----:B0-----:R-:W-:Y:S01]  /*5270*/  PRMT R19, R2, 0x7610, R19 ;  /* 0x0000761002137816 */ /* 0x001fe20000000013 */
[----:B------:R-:W-:Y:S05]  /*5280*/  BRA `(.L_x_37831) ;  /* 0x000009e000007947 */ /* 0x000fea0003800000 */
.L_x_37839:
        /* <DEDUP_REMOVED lines=28> */
.L_x_37842:
        /* <DEDUP_REMOVED lines=15> */
.L_x_37841:
[----:B------:R-:W2:Y:S02]  /*5540*/  LDG.E.U16 R2, [R4.64] ;  /* 0x0000002404027981 */ /* 0x000ea4000c1e1500 */
[----:B--2---:R-:W-:-:S06]  /*5550*/  PRMT R2, RZ, 0x5410, R2 ;  /* 0x00005410ff027816 */ /* 0x004fcc0000000002 */
[----:B------:R-:W0:Y:S02]  /*5560*/  F2I.S64.TRUNC R2, R2 ;  /* 0x0000000200027311 */ /* 0x000e24000020d900 */
[----:B0-----:R-:W-:Y:S01]  /*5570*/  PRMT R19, R2, 0x7610, R19 ;  /* 0x0000761002137816 */ /* 0x001fe20000000013 */
[----:B------:R-:W-:Y:S05]  /*5580*/  BRA `(.L_x_37831) ;  /* 0x000006e000007947 */ /* 0x000fea0003800000 */
.L_x_37838:
        /* <DEDUP_REMOVED lines=10> */
.L_x_37845:
        /* <DEDUP_REMOVED lines=21> */
.L_x_37849:
[----:B------:R-:W-:Y:S05]  /*5780*/  BSYNC B1 ;  /* 0x0000000000017941 */ /* 0x000fea0003800000 */
.L_x_37848:
[----:B------:R-:W-:Y:S01]  /*5790*/  IMAD.SHL.U32 R2, R2, 0x100000, RZ ;  /* 0x0010000002027824 */ /* 0x000fe200078e00ff */
[----:B------:R-:W-:-:S04]  /*57a0*/  LEA R3, R0, 0x3b800000, 0x17 ;  /* 0x3b80000000037811 */ /* 0x000fc800078eb8ff */
[----:B------:R-:W-:Y:S02]  /*57b0*/  LOP3.LUT R2, R3, R2, R4, 0xfe, !PT ;  /* 0x0000000203027212 */ /* 0x000fe400078efe04 */
.L_x_37847:
[----:B------:R-:W-:Y:S05]  /*57c0*/  BSYNC B0 ;  /* 0x0000000000007941 */ /* 0x000fea0003800000 */
.L_x_37846:
[----:B------:R-:W0:Y:S02]  /*57d0*/  F2I.S64.TRUNC R2, R2 ;  /* 0x0000000200027311 */ /* 0x000e24000020d900 */
[----:B0-----:R-:W-:Y:S01]  /*57e0*/  PRMT R19, R2, 0x7610, R19 ;  /* 0x0000761002137816 */ /* 0x001fe20000000013 */
[----:B------:R-:W-:Y:S05]  /*57f0*/  BRA `(.L_x_37831) ;  /* 0x0000047000007947 */ /* 0x000fea0003800000 */
.L_x_37844:
        /* <DEDUP_REMOVED lines=21> */
.L_x_37853:
[----:B------:R-:W-:Y:S05]  /*5950*/  BSYNC B1 ;  /* 0x0000000000017941 */ /* 0x000fea0003800000 */
.L_x_37852:
[----:B------:R-:W-:Y:S01]  /*5960*/  IMAD.SHL.U32 R2, R2, 0x200000, RZ ;  /* 0x0020000002027824 */ /* 0x000fe200078e00ff */
[----:B------:R-:W-:-:S04]  /*5970*/  LEA R3, R0, 0x37800000, 0x17 ;  /* 0x3780000000037811 */ /* 0x000fc800078eb8ff */
[----:B------:R-:W-:Y:S02]  /*5980*/  LOP3.LUT R2, R3, R2, R4, 0xfe, !PT ;  /* 0x0000000203027212 */ /* 0x000fe400078efe04 */
.L_x_37851:
[----:B------:R-:W-:Y:S05]  /*5990*/  BSYNC B0 ;  /* 0x0000000000007941 */ /* 0x000fea0003800000 */
.L_x_37850:
[----:B------:R-:W0:Y:S02]  /*59a0*/  F2I.S64.TRUNC R2, R2 ;  /* 0x0000000200027311 */ /* 0x000e24000020d900 */
[----:B0-----:R-:W-:Y:S01]  /*59b0*/  PRMT R19, R2, 0x7610, R19 ;  /* 0x0000761002137816 */ /* 0x001fe20000000013 */
[----:B------:R-:W-:Y:S05]  /*59c0*/  BRA `(.L_x_37831) ;  /* 0x000002a000007947 */ /* 0x000fea0003800000 */
.L_x_37843:
        /* <DEDUP_REMOVED lines=14> */
.L_x_37857:
[----:B------:R-:W-:Y:S05]  /*5ab0*/  BSYNC B0 ;  /* 0x0000000000007941 */ /* 0x000fea0003800000 */
.L_x_37856:
[----:B------:R-:W0:Y:S02]  /*5ac0*/  F2I.S64.TRUNC R2, R2 ;  /* 0x0000000200027311 */ /* 0x000e24000020d900 */
[----:B0-----:R-:W-:Y:S01]  /*5ad0*/  PRMT R19, R2, 0x7610, R19 ;  /* 0x0000761002137816 */ /* 0x001fe20000000013 */
[----:B------:R-:W-:Y:S05]  /*5ae0*/  BRA `(.L_x_37831) ;  /* 0x0000018000007947 */ /* 0x000fea0003800000 */
.L_x_37830:
        /* <DEDUP_REMOVED lines=21> */
.L_x_37855:
[----:B------:R0:W5:Y:S01]  /*5c40*/  LDG.E.U8 R19, [R4.64] ;  /* 0x0000002404137981 */ /* 0x000162000c1e1100 */
[----:B------:R-:W-:Y:S05]  /*5c50*/  BRA `(.L_x_37831) ;  /* 0x0000001000007947 */ /* 0x000fea0003800000 */
.L_x_37854:
[----:B------:R0:W5:Y:S02]  /*5c60*/  LDG.E.U8 R19, [R4.64] ;  /* 0x0000002404137981 */ /* 0x000164000c1e1100 */
.L_x_37831:
        /* <DEDUP_REMOVED lines=16> */
.L_x_37861:
[----:B------:R0:W5:Y:S01]  /*5d70*/  LDG.E.U8 R0, [R4.64] ;  /* 0x0000002404007981 */ /* 0x000162000c1e1100 */
[----:B------:R-:W-:Y:S05]  /*5d80*/  BRA `(.L_x_37863) ;  /* 0x00000dc000007947 */ /* 0x000fea0003800000 */
.L_x_37860:
        /* <DEDUP_REMOVED lines=8> */
.L_x_37865:
[----:B------:R0:W5:Y:S01]  /*5e10*/  LDG.E.U8 R0, [R4.64] ;  /* 0x0000002404007981 */ /* 0x000162000c1e1100 */
[----:B------:R-:W-:Y:S05]  /*5e20*/  BRA `(.L_x_37863) ;  /* 0x00000d2000007947 */ /* 0x000fea0003800000 */
.L_x_37864:
[----:B------:R0:W5:Y:S01]  /*5e30*/  LDG.E.U16 R0, [R4.64] ;  /* 0x0000002404007981 */ /* 0x000162000c1e1500 */
[----:B------:R-:W-:Y:S05]  /*5e40*/  BRA `(.L_x_37863) ;  /* 0x00000d0000007947 */ /* 0x000fea0003800000 */
.L_x_37859:
        /* <DEDUP_REMOVED lines=10> */
.L_x_37867:
[----:B------:R-:W2:Y:S02]  /*5ef0*/  LDG.E.U16 R2, [R4.64] ;  /* 0x0000002404027981 */ /* 0x000ea4000c1e1500 */
[----:B--2---:R-:W-:-:S06]  /*5f00*/  HADD2.F32 R2, -RZ, R2.H0_H0 ;  /* 0x20000002ff027230 */ /* 0x004fcc0000004100 */
[----:B------:R-:W0:Y:S02]  /*5f10*/  F2I.S64.TRUNC R2, R2 ;  /* 0x0000000200027311 */ /* 0x000e24000020d900 */
[----:B0-----:R-:W-:Y:S01]  /*5f20*/  PRMT R0, R2, 0x7610, R0 ;  /* 0x0000761002007816 */ /* 0x001fe20000000000 */
[----:B------:R-:W-:Y:S05]  /*5f30*/  BRA `(.L_x_37863) ;  /* 0x00000c1000007947 */ /* 0x000fea0003800000 */
.L_x_37866:
        /* <DEDUP_REMOVED lines=10> */
.L_x_37869:
[----:B------:R-:W2:Y:S02]  /*5fe0*/  LDG.E.U16 R4, [R4.64] ;  /* 0x0000002404047981 */ /* 0x000ea4000c1e1500 */
[----:B--2---:R-:W-:-:S06]  /*5ff0*/  HADD2.F32 R2, -RZ, R4.H0_H0 ;  /* 0x20000004ff027230 */ /* 0x004fcc0000004100 */
[----:B------:R-:W0:Y:S02]  /*6000*/  F2I.S64.TRUNC R2, R2 ;  /* 0x0000000200027311 */ /* 0x000e24000020d900 */
[----:B0-----:R-:W-:Y:S01]  /*6010*/  PRMT R0, R2, 0x7610, R0 ;  /* 0x0000761002007816 */ /* 0x001fe20000000000 */
[----:B------:R-:W-:Y:S05]  /*6020*/  BRA `(.L_x_37863) ;  /* 0x00000b2000007947 */ /* 0x000fea0003800000 */
.L_x_37868:
[----:B------:R-:W2:Y:S02]  /*6030*/  LDG.E.64 R2, [R4.64] ;  /* 0x0000002404027981 */ /* 0x000ea4000c1e1b00 */
[----:B--2---:R-:W0:Y:S02]  /*6040*/  F2I.S64.F64.TRUNC R2, R2 ;  /* 0x0000000200027311 */ /* 0x004e24000030d900 */
[----:B0-----:R-:W-:Y:S01]  /*6050*/  PRMT R0, R2, 0x7610, R0 ;  /* 0x0000761002007816 */ /* 0x001fe20000000000 */
[----:B------:R-:W-:Y:S05]  /*6060*/  BRA `(.L_x_37863) ;  /* 0x00000ae000007947 */ /* 0x000fea0003800000 */
.L_x_37858:
        /* <DEDUP_REMOVED lines=12> */
.L_x_37872:
[----:B------:R-:W2:Y:S02]  /*6130*/  LDG.E.64 R4, [R4.64] ;  /* 0x0000002404047981 */ /* 0x000ea4000c1e1b00 */
[----:B--2---:R-:W0:Y:S02]  /*6140*/  F2I.S64.F64.TRUNC R2, R4 ;  /* 0x0000000400027311 */ /* 0x004e24000030d900 */
[----:B0-----:R-:W-:Y:S01]  /*6150*/  PRMT R0, R2, 0x7610, R0 ;  /* 0x0000761002007816 */ /* 0x001fe20000000000 */
[----:B------:R-:W-:Y:S05]  /*6160*/  BRA `(.L_x_37863) ;  /* 0x000009e000007947 */ /* 0x000fea0003800000 */
.L_x_37871:
        /* <DEDUP_REMOVED lines=28> */
.L_x_37874:
        /* <DEDUP_REMOVED lines=15> */
.L_x_37873:
[----:B------:R-:W2:Y:S02]  /*6420*/  LDG.E.U16 R2, [R4.64] ;  /* 0x0000002404027981 */ /* 0x000ea4000c1e1500 */
[----:B--2---:R-:W-:-:S06]  /*6430*/  PRMT R2, RZ, 0x5410, R2 ;  /* 0x00005410ff027816 */ /* 0x004fcc0000000002 */
[----:B------:R-:W0:Y:S02]  /*6440*/  F2I.S64.TRUNC R2, R2 ;  /* 0x0000000200027311 */ /* 0x000e24000020d900 */
[----:B0-----:R-:W-:Y:S01]  /*6450*/  PRMT R0, R2, 0x7610, R0 ;  /* 0x0000761002007816 */ /* 0x001fe20000000000 */
[----:B------:R-:W-:Y:S05]  /*6460*/  BRA `(.L_x_37863) ;  /* 0x000006e000007947 */ /* 0x000fea0003800000 */
.L_x_37870:
        /* <DEDUP_REMOVED lines=10> */
.L_x_37877:
        /* <DEDUP_REMOVED lines=21> */
.L_x_37881:
[----:B------:R-:W-:Y:S05]  /*6660*/  BSYNC B1 ;  /* 0x0000000000017941 */ /* 0x000fea0003800000 */
.L_x_37880:
[----:B------:R-:W-:Y:S01]  /*6670*/  IMAD.SHL.U32 R2, R2, 0x100000, RZ ;  /* 0x0010000002027824 */ /* 0x000fe200078e00ff */
[----:B------:R-:W-:-:S04]  /*6680*/  LEA R3, R0, 0x3b800000, 0x17 ;  /* 0x3b80000000037811 */ /* 0x000fc800078eb8ff */
[----:B------:R-:W-:Y:S02]  /*6690*/  LOP3.LUT R2, R3, R2, R4, 0xfe, !PT ;  /* 0x0000000203027212 */ /* 0x000fe400078efe04 */
.L_x_37879:
[----:B------:R-:W-:Y:S05]  /*66a0*/  BSYNC B0 ;  /* 0x0000000000007941 */ /* 0x000fea0003800000 */
.L_x_37878:
[----:B------:R-:W0:Y:S02]  /*66b0*/  F2I.S64.TRUNC R2, R2 ;  /* 0x0000000200027311 */ /* 0x000e24000020d900 */
[----:B0-----:R-:W-:Y:S01]  /*66c0*/  PRMT R0, R2, 0x7610, R0 ;  /* 0x0000761002007816 */ /* 0x001fe20000000000 */
[----:B------:R-:W-:Y:S05]  /*66d0*/  BRA `(.L_x_37863) ;  /* 0x0000047000007947 */ /* 0x000fea0003800000 */
.L_x_37876:
        /* <DEDUP_REMOVED lines=21> */
.L_x_37885:
[----:B------:R-:W-:Y:S05]  /*6830*/  BSYNC B1 ;  /* 0x0000000000017941 */ /* 0x000fea0003800000 */
.L_x_37884:
[----:B------:R-:W-:Y:S01]  /*6840*/  IMAD.SHL.U32 R2, R2, 0x200000, RZ ;  /* 0x0020000002027824 */ /* 0x000fe200078e00ff */
[----:B------:R-:W-:-:S04]  /*6850*/  LEA R3, R0, 0x37800000, 0x17 ;  /* 0x3780000000037811 */ /* 0x000fc800078eb8ff */
[----:B------:R-:W-:Y:S02]  /*6860*/  LOP3.LUT R2, R3, R2, R4, 0xfe, !PT ;  /* 0x0000000203027212 */ /* 0x000fe400078efe04 */
.L_x_37883:
[----:B------:R-:W-:Y:S05]  /*6870*/  BSYNC B0 ;  /* 0x0000000000007941 */ /* 0x000fea0003800000 */
.L_x_37882:
[----:B------:R-:W0:Y:S02]  /*6880*/  F2I.S64.TRUNC R2, R2 ;  /* 0x0000000200027311 */ /* 0x000e24000020d900 */
[----:B0-----:R-:W-:Y:S01]  /*6890*/  PRMT R0, R2, 0x7610, R0 ;  /* 0x0000761002007816 */ /* 0x001fe20000000000 */
[----:B------:R-:W-:Y:S05]  /*68a0*/  BRA `(.L_x_37863) ;  /* 0x000002a000007947 */ /* 0x000fea0003800000 */
.L_x_37875:
        /* <DEDUP_REMOVED lines=14> */
.L_x_37889:
[----:B------:R-:W-:Y:S05]  /*6990*/  BSYNC B0 ;  /* 0x0000000000007941 */ /* 0x000fea0003800000 */
.L_x_37888:
[----:B------:R-:W0:Y:S02]  /*69a0*/  F2I.S64.TRUNC R2, R2 ;  /* 0x0000000200027311 */ /* 0x000e24000020d900 */
[----:B0-----:R-:W-:Y:S01]  /*69b0*/  PRMT R0, R2, 0x7610, R0 ;  /* 0x0000761002007816 */ /* 0x001fe20000000000 */
[----:B------:R-:W-:Y:S05]  /*69c0*/  BRA `(.L_x_37863) ;  /* 0x0000018000007947 */ /* 0x000fea0003800000 */
.L_x_37862:
        /* <DEDUP_REMOVED lines=21> */
.L_x_37887:
[----:B------:R0:W5:Y:S01]  /*6b20*/  LDG.E.U8 R0, [R4.64] ;  /* 0x0000002404007981 */ /* 0x000162000c1e1100 */
[----:B------:R-:W-:Y:S05]  /*6b30*/  BRA `(.L_x_37863) ;  /* 0x0000001000007947 */ /* 0x000fea0003800000 */
.L_x_37886:
[----:B------:R0:W5:Y:S02]  /*6b40*/  LDG.E.U8 R0, [R4.64] ;  /* 0x0000002404007981 */ /* 0x000164000c1e1100 */
.L_x_37863:
[----:B0-----:R-:W0:Y:S01]  /*6b50*/  LDC.U8 R4, c[0x0][0x3e1] ;  /* 0x0000f840ff047b82 */ /* 0x001e220000000000 */
[----:B-----5:R-:W-:Y:S02]  /*6b60*/  LOP3.LUT R0, R0, 0xff, RZ, 0xc0, !PT ;  /* 0x000000ff00007812 */ /* 0x020fe400078ec0ff */
[----:B------:R-:W-:-:S04]  /*6b70*/  LOP3.LUT R19, R19, 0xff, RZ, 0xc0, !PT ;  /* 0x000000ff13137812 */ /* 0x000fc800078ec0ff */
[----:B------:R-:W-:Y:S02]  /*6b80*/  IMNMX.U32 R2, R0, R19, !PT ;  /* 0x0000001300027217 */ /* 0x000fe40007800000 */
        /* <DEDUP_REMOVED lines=13> */
.L_x_37893:
[----:B------:R0:W-:Y:S01]  /*6c60*/  STG.E.U8 [R16.64], R2 ;  /* 0x0000000210007986 */ /* 0x0001e2000c101124 */
[----:B------:R-:W-:Y:S05]  /*6c70*/  BRA `(.L_x_37895) ;  /* 0x00000d8000007947 */ /* 0x000fea0003800000 */
.L_x_37892:
        /* <DEDUP_REMOVED lines=9> */
.L_x_37897:
[----:B------:R0:W-:Y:S01]  /*6d10*/  STG.E [R16.64], R2 ;  /* 0x0000000210007986 */ /* 0x0001e2000c101924 */
[----:B------:R-:W-:Y:S05]  /*6d20*/  BRA `(.L_x_37895) ;  /* 0x00000cd000007947 */ /* 0x000fea0003800000 */
.L_x_37896:
[----:B------:R0:W-:Y:S01]  /*6d30*/  STG.E.U16 [R16.64], R2 ;  /* 0x0000000210007986 */ /* 0x0001e2000c101524 */
[----:B------:R-:W-:Y:S05]  /*6d40*/  BRA `(.L_x_37895) ;  /* 0x00000cb000007947 */ /* 0x000fea0003800000 */
.L_x_37891:
        /* <DEDUP_REMOVED lines=9> */
.L_x_37899:
[----:B------:R-:W0:Y:S02]  /*6de0*/  I2F.U16 R0, R2 ;  /* 0x0000000200007306 */ /* 0x000e240000101000 */
[----:B0-----:R-:W-:-:S05]  /*6df0*/  F2FP.PACK_AB R0, RZ, R0 ;  /* 0x00000000ff00723e */ /* 0x001fca00000000ff */
[----:B------:R0:W-:Y:S01]  /*6e00*/  STG.E.U16 [R16.64], R0 ;  /* 0x0000000010007986 */ /* 0x0001e2000c101524 */
[----:B------:R-:W-:Y:S05]  /*6e10*/  BRA `(.L_x_37895) ;  /* 0x00000be000007947 */ /* 0x000fea0003800000 */
.L_x_37898:
        /* <DEDUP_REMOVED lines=10> */
.L_x_37901:
[----:B------:R-:W0:Y:S02]  /*6ec0*/  I2F.U16 R2, R2 ;  /* 0x0000000200027306 */ /* 0x000e240000101000 */
[----:B0-----:R-:W-:-:S04]  /*6ed0*/  F2FP.PACK_AB R3, RZ, R2 ;  /* 0x00000002ff03723e */ /* 0x001fc800000000ff */
[----:B------:R-:W-:-:S05]  /*6ee0*/  PRMT R3, R3, 0x5410, RZ ;  /* 0x0000541003037816 */ /* 0x000fca00000000ff */
[----:B------:R0:W-:Y:S01]  /*6ef0*/  STG.E [R16.64], R3 ;  /* 0x0000000310007986 */ /* 0x0001e2000c101924 */
[----:B------:R-:W-:Y:S05]  /*6f00*/  BRA `(.L_x_37895) ;  /* 0x00000af000007947 */ /* 0x000fea0003800000 */
.L_x_37900:
[----:B------:R-:W0:Y:S02]  /*6f10*/  I2F.F64.U16 R2, R2 ;  /* 0x0000000200027312 */ /* 0x000e240000101800 */
[----:B0-----:R0:W-:Y:S01]  /*6f20*/  STG.E.64 [R16.64], R2 ;  /* 0x0000000210007986 */ /* 0x0011e2000c101b24 */
[----:B------:R-:W-:Y:S05]  /*6f30*/  BRA `(.L_x_37895) ;  /* 0x00000ac000007947 */ /* 0x000fea0003800000 */
.L_x_37890:
        /* <DEDUP_REMOVED lines=13> */
.L_x_37904:
[----:B------:R-:W0:Y:S01]  /*7010*/  I2F.F64.U16 R4, R2 ;  /* 0x0000000200047312 */ /* 0x000e220000101800 */
[----:B------:R-:W-:-:S05]  /*7020*/  CS2R R6, SRZ ;  /* 0x0000000000067805 */ /* 0x000fca000001ff00 */
[----:B0-----:R0:W-:Y:S01]  /*7030*/  STG.E.128 [R16.64], R4 ;  /* 0x0000000410007986 */ /* 0x0011e2000c101d24 */
[----:B------:R-:W-:Y:S05]  /*7040*/  BRA `(.L_x_37895) ;  /* 0x000009b000007947 */ /* 0x000fea0003800000 */
.L_x_37903:
        /* <DEDUP_REMOVED lines=21> */
.L_x_37908:
[----:B------:R-:W-:Y:S05]  /*71a0*/  BSYNC B0 ;  /* 0x0000000000007941 */ /* 0x000fea0003800000 */
.L_x_37907:
[----:B------:R-:W-:-:S05]  /*71b0*/  LOP3.LUT R3, R0, R3, RZ, 0xfc, !PT ;  /* 0x0000000300037212 */ /* 0x000fca00078efcff */
[----:B------:R0:W-:Y:S01]  /*71c0*/  STG.E.U8 [R16.64], R3 ;  /* 0x0000000310007986 */ /* 0x0001e2000c101124 */
[----:B------:R-:W-:Y:S05]  /*71d0*/  BRA `(.L_x_37895) ;  /* 0x0000082000007947 */ /* 0x000fea0003800000 */
.L_x_37906:
        /* <DEDUP_REMOVED lines=13> */
.L_x_37910:
[----:B------:R-:W-:Y:S01]  /*72b0*/  IMAD.MOV.U32 R0, RZ, RZ, 0x7f ;  /* 0x0000007fff007424 */ /* 0x000fe200078e00ff */
[----:B------:R-:W-:-:S04]  /*72c0*/  ISETP.GT.U32.AND P0, PT, R3, 0x7f800000, PT ;  /* 0x7f8000000300780c */ /* 0x000fc80003f04070 */
[----:B------:R-:W-:-:S04]  /*72d0*/  SEL R0, R0, 0x7c, P0 ;  /* 0x0000007c00007807 */ /* 0x000fc80000000000 */
.L_x_37911:
[----:B------:R-:W-:Y:S05]  /*72e0*/  BSYNC B0 ;  /* 0x0000000000007941 */ /* 0x000fea0003800000 */
.L_x_37909:
[----:B------:R-:W-:-:S04]  /*72f0*/  LOP3.LUT R2, R5, 0x80000000, RZ, 0xc0, !PT ;  /* 0x8000000005027812 */ /* 0x000fc800078ec0ff */
[----:B------:R-:W-:-:S04]  /*7300*/  SHF.R.U32.HI R3, RZ, 0x18, R2 ;  /* 0x00000018ff037819 */ /* 0x000fc80000011602 */
[----:B------:R-:W-:-:S05]  /*7310*/  LOP3.LUT R3, R0, R3, RZ, 0xfc, !PT ;  /* 0x0000000300037212 */ /* 0x000fca00078efcff */
[----:B------:R0:W-:Y:S01]  /*7320*/  STG.E.U8 [R16.64], R3 ;  /* 0x0000000310007986 */ /* 0x0001e2000c101124 */
[----:B------:R-:W-:Y:S05]  /*7330*/  BRA `(.L_x_37895) ;  /* 0x000006c000007947 */ /* 0x000fea0003800000 */
.L_x_37905:
[----:B------:R-:W0:Y:S02]  /*7340*/  I2F.U16 R0, R2 ;  /* 0x0000000200007306 */ /* 0x000e240000101000 */
[----:B0-----:R-:W-:-:S05]  /*7350*/  F2FP.BF16.PACK_AB R0, RZ, R0 ;  /* 0x00000000ff00723e */ /* 0x001fca00000010ff */
[----:B------:R0:W-:Y:S01]  /*7360*/  STG.E.U16 [R16.64], R0 ;  /* 0x0000000010007986 */ /* 0x0001e2000c101524 */
[----:B------:R-:W-:Y:S05]  /*7370*/  BRA `(.L_x_37895) ;  /* 0x0000068000007947 */ /* 0x000fea0003800000 */
.L_x_37902:
        /* <DEDUP_REMOVED lines=10> */
.L_x_37914:
        /* <DEDUP_REMOVED lines=17> */
.L_x_37917:
[----:B------:R-:W-:-:S04]  /*7530*/  LOP3.LUT R2, R5, 0x80000000, RZ, 0xc0, !PT ;  /* 0x8000000005027812 */ /* 0x000fc800078ec0ff */
[----:B------:R-:W-:-:S04]  /*7540*/  SHF.R.U32.HI R3, RZ, 0x18, R2 ;  /* 0x00000018ff037819 */ /* 0x000fc80000011602 */
[----:B------:R-:W-:-:S04]  /*7550*/  LOP3.LUT R0, R0, R3, RZ, 0xfc, !PT ;  /* 0x0000000300007212 */ /* 0x000fc800078efcff */
[----:B------:R-:W-:Y:S02]  /*7560*/  PRMT R8, R0, 0x7610, R8 ;  /* 0x0000761000087816 */ /* 0x000fe40000000008 */
.L_x_37916:
[----:B------:R-:W-:Y:S05]  /*7570*/  BSYNC B0 ;  /* 0x0000000000007941 */ /* 0x000fea0003800000 */
.L_x_37915:
[----:B------:R0:W-:Y:S01]  /*7580*/  STG.E.U8 [R16.64], R8 ;  /* 0x0000000810007986 */ /* 0x0001e2000c101124 */
[----:B------:R-:W-:Y:S05]  /*7590*/  BRA `(.L_x_37895) ;  /* 0x0000046000007947 */ /* 0x000fea0003800000 */
.L_x_37913:
        /* <DEDUP_REMOVED lines=17> */
.L_x_37920:
[----:B------:R-:W-:-:S04]  /*76b0*/  LOP3.LUT R2, R5, 0x80000000, RZ, 0xc0, !PT ;  /* 0x8000000005027812 */ /* 0x000fc800078ec0ff */
[----:B------:R-:W-:-:S04]  /*76c0*/  SHF.R.U32.HI R3, RZ, 0x18, R2 ;  /* 0x00000018ff037819 */ /* 0x000fc80000011602 */
[----:B------:R-:W-:-:S04]  /*76d0*/  LOP3.LUT R0, R0, R3, RZ, 0xfc, !PT ;  /* 0x0000000300007212 */ /* 0x000fc800078efcff */
[----:B------:R-:W-:Y:S02]  /*76e0*/  PRMT R8, R0, 0x7610, R8 ;  /* 0x0000761000087816 */ /* 0x000fe40000000008 */
.L_x_37919:
[----:B------:R-:W-:Y:S05]  /*76f0*/  BSYNC B0 ;  /* 0x0000000000007941 */ /* 0x000fea0003800000 */
.L_x_37918:
[----:B------:R0:W-:Y:S01]  /*7700*/  STG.E.U8 [R16.64], R8 ;  /* 0x0000000810007986 */ /* 0x0001e2000c101124 */
[----:B------:R-:W-:Y:S05]  /*7710*/  BRA `(.L_x_37895) ;  /* 0x000002e000007947 */ /* 0x000fea0003800000 */
.L_x_37912:
        /* <DEDUP_REMOVED lines=22> */
.L_x_37894:
        /* <DEDUP_REMOVED lines=20> */
.L_x_37922:
[----:B------:R-:W-:-:S05]  /*79c0*/  IMAD.MOV.U32 R3, RZ, RZ, RZ ;  /* 0x000000ffff037224 */ /* 0x000fca00078e00ff */
[----:B------:R0:W-:Y:S01]  /*79d0*/  STG.E.64 [R16.64], R2 ;  /* 0x0000000210007986 */ /* 0x0001e2000c101b24 */
[----:B------:R-:W-:Y:S05]  /*79e0*/  BRA `(.L_x_37895) ;  /* 0x0000001000007947 */ /* 0x000fea0003800000 */
.L_x_37921:
[----:B------:R0:W-:Y:S02]  /*79f0*/  STG.E [R16.64], R2 ;  /* 0x0000000210007986 */ /* 0x0001e4000c101924 */
.L_x_37895:
        /* <DEDUP_REMOVED lines=258> */
.L_x_37923:
        /* <DEDUP_REMOVED lines=18> */
.L_x_37927:
[----:B------:R0:W5:Y:S01]  /*8b40*/  LDG.E.U8 R19, [R4.64] ;  /* 0x0000002404137981 */ /* 0x000162000c1e1100 */
[----:B------:R-:W-:Y:S05]  /*8b50*/  BRA `(.L_x_37929) ;  /* 0x00000dc000007947 */ /* 0x000fea0003800000 */
.L_x_37926:
        /* <DEDUP_REMOVED lines=8> */
.L_x_37931:
[----:B------:R0:W5:Y:S01]  /*8be0*/  LDG.E.U8 R19, [R4.64] ;  /* 0x0000002404137981 */ /* 0x000162000c1e1100 */
[----:B------:R-:W-:Y:S05]  /*8bf0*/  BRA `(.L_x_37929) ;  /* 0x00000d2000007947 */ /* 0x000fea0003800000 */
.L_x_37930:
[----:B------:R0:W5:Y:S01]  /*8c00*/  LDG.E.U16 R19, [R4.64] ;  /* 0x0000002404137981 */ /* 0x000162000c1e1500 */
[----:B------:R-:W-:Y:S05]  /*8c10*/  BRA `(.L_x_37929) ;  /* 0x00000d0000007947 */ /* 0x000fea0003800000 */
.L_x_37925:
        /* <DEDUP_REMOVED lines=10> */
.L_x_37933:
[----:B------:R-:W2:Y:S02]  /*8cc0*/  LDG.E.U16 R2, [R4.64] ;  /* 0x0000002404027981 */ /* 0x000ea4000c1e1500 */
[----:B--2---:R-:W-:-:S06]  /*8cd0*/  HADD2.F32 R2, -RZ, R2.H0_H0 ;  /* 0x20000002ff027230 */ /* 0x004fcc0000004100 */
[----:B------:R-:W0:Y:S02]  /*8ce0*/  F2I.S64.TRUNC R2, R2 ;  /* 0x0000000200027311 */ /* 0x000e24000020d900 */
[----:B0-----:R-:W-:Y:S01]  /*8cf0*/  PRMT R19, R2, 0x7610, R19 ;  /* 0x0000761002137816 */ /* 0x001fe20000000013 */
[----:B------:R-:W-:Y:S05]  /*8d00*/  BRA `(.L_x_37929) ;  /* 0x00000c1000007947 */ /* 0x000fea0003800000 */
.L_x_37932:
        /* <DEDUP_REMOVED lines=10> */
.L_x_37935:
[----:B------:R-:W2:Y:S02]  /*8db0*/  LDG.E.U16 R4, [R4.64] ;  /* 0x0000002404047981 */ /* 0x000ea4000c1e1500 */
[----:B--2---:R-:W-:-:S06]  /*8dc0*/  HADD2.F32 R2, -RZ, R4.H0_H0 ;  /* 0x20000004ff027230 */ /* 0x004fcc0000004100 */
[----:B------:R-:W0:Y:S02]  /*8dd0*/  F2I.S64.TRUNC R2, R2 ;  /* 0x0000000200027311 */ /* 0x000e24000020d900 */
[----:B0-----:R-:W-:Y:S01]  /*8de0*/  PRMT R19, R2, 0x7610, R19 ;  /* 0x0000761002137816 */ /* 0x001fe20000000013 */
[----:B------:R-:W-:Y:S05]  /*8df0*/  BRA `(.L_x_37929) ;  /* 0x00000b2000007947 */ /* 0x000fea0003800000 */
.L_x_37934:
[----:B------:R-:W2:Y:S02]  /*8e00*/  LDG.E.64 R2, [R4.64] ;  /* 0x0000002404027981 */ /* 0x000ea4000c1e1b00 */
[----:B--2---:R-:W0:Y:S02]  /*8e10*/  F2I.S64.F64.TRUNC R2, R2 ;  /* 0x0000000200027311 */ /* 0x004e24000030d900 */
[----:B0-----:R-:W-:Y:S01]  /*8e20*/  PRMT R19, R2, 0x7610, R19 ;  /* 0x0000761002137816 */ /* 0x001fe20000000013 */
[----:B------:R-:W-:Y:S05]  /*8e30*/  BRA `(.L_x_37929) ;  /* 0x00000ae000007947 */ /* 0x000fea0003800000 */
.L_x_37924:
        /* <DEDUP_REMOVED lines=12> */
.L_x_37938:
[----:B------:R-:W2:Y:S02]  /*8f00*/  LDG.E.64 R4, [R4.64] ;  /* 0x0000002404047981 */ /* 0x000ea4000c1e1b00 */
[----:B--2---:R-:W0:Y:S02]  /*8f10*/  F2I.S64.F64.TRUNC R2, R4 ;  /* 0x0000000400027311 */ /* 0x004e24000030d900 */
[----:B0-----:R-:W-:Y:S01]  /*8f20*/  PRMT R19, R2, 0x7610, R19 ;  /* 0x0000761002137816 */ /* 0x001fe20000000013 */
[----:B------:R-:W-:Y:S05]  /*8f30*/  BRA `(.L_x_37929) ;  /* 0x000009e000007947 */ /* 0x000fea0003800000 */
.L_x_37937:
        /* <DEDUP_REMOVED lines=28> */
.L_x_37940:
        /* <DEDUP_REMOVED lines=15> */
.L_x_37939:
[----:B------:R-:W2:Y:S02]  /*91f0*/  LDG.E.U16 R2, [R4.64] ;  /* 0x0000002404027981 */ /* 0x000ea4000c1e1500 */
[----:B--2---:R-:W-:-:S06]  /*9200*/  PRMT R2, RZ, 0x5410, R2 ;  /* 0x00005410ff027816 */ /* 0x004fcc0000000002 */
[----:B------:R-:W0:Y:S02]  /*9210*/  F2I.S64.TRUNC R2, R2 ;  /* 0x0000000200027311 */ /* 0x000e24000020d900 */
[----:B0-----:R-:W-:Y:S01]  /*9220*/  PRMT R19, R2, 0x7610, R19 ;  /* 0x0000761002137816 */ /* 0x001fe20000000013 */
[----:B------:R-:W-:Y:S05]  /*9230*/  BRA `(.L_x_37929) ;  /* 0x000006e000007947 */ /* 0x000fea0003800000 */
.L_x_37936:
        /* <DEDUP_REMOVED lines=10> */
.L_x_37943:
        /* <DEDUP_REMOVED lines=21> */
.L_x_37947:
[----:B------:R-:W-:Y:S05]  /*9430*/  BSYNC B1 ;  /* 0x0000000000017941 */ /* 0x000fea0003800000 */
.L_x_37946:
[----:B------:R-:W-:Y:S01]  /*9440*/  IMAD.SHL.U32 R2, R2, 0x100000, RZ ;  /* 0x0010000002027824 */ /* 0x000fe200078e00ff */
[----:B------:R-:W-:-:S04]  /*9450*/  LEA R3, R0, 0x3b800000, 0x17 ;  /* 0x3b80000000037811 */ /* 0x000fc800078eb8ff */
[----:B------:R-:W-:Y:S02]  /*9460*/  LOP3.LUT R2, R3, R2, R4, 0xfe, !PT ;  /* 0x0000000203027212 */ /* 0x000fe400078efe04 */
.L_x_37945:
[----:B------:R-:W-:Y:S05]  /*9470*/  BSYNC B0 ;  /* 0x0000000000007941 */ /* 0x000fea0003800000 */
.L_x_37944:
[----:B------:R-:W0:Y:S02]  /*9480*/  F2I.S64.TRUNC R2, R2 ;  /* 0x0000000200027311 */ /* 0x000e24000020d900 */
[----:B0-----:R-:W-:Y:S01]  /*9490*/  PRMT R19, R2, 0x7610, R19 ;  /* 0x0000761002137816 */ /* 0x001fe20000000013 */
[----:B------:R-:W-:Y:S05]  /*94a0*/  BRA `(.L_x_37929) ;  /* 0x0000047000007947 */ /* 0x000fea0003800000 */
.L_x_37942:
        /* <DEDUP_REMOVED lines=21> */
.L_x_37951:
[----:B------:R-:W-:Y:S05]  /*9600*/  BSYNC B1 ;  /* 0x0000000000017941 */ /* 0x000fea0003800000 */
.L_x_37950:
[----:B------:R-:W-:Y:S01]  /*9610*/  IMAD.SHL.U32 R2, R2, 0x200000, RZ ;  /* 0x0020000002027824 */ /* 0x000fe200078e00ff */
[----:B------:R-:W-:-:S04]  /*9620*/  LEA R3, R0, 0x37800000, 0x17 ;  /* 0x3780000000037811 */ /* 0x000fc800078eb8ff */
[----:B------:R-:W-:Y:S02]  /*9630*/  LOP3.LUT R2, R3, R2, R4, 0xfe, !PT ;  /* 0x0000000203027212 */ /* 0x000fe400078efe04 */
.L_x_37949:
[----:B------:R-:W-:Y:S05]  /*9640*/  BSYNC B0 ;  /* 0x0000000000007941 */ /* 0x000fea0003800000 */
.L_x_37948:
[----:B------:R-:W0:Y:S02]  /*9650*/  F2I.S64.TRUNC R2, R2 ;  /* 0x0000000200027311 */ /* 0x000e24000020d900 */
[----:B0-----:R-:W-:Y:S01]  /*9660*/  PRMT R19, R2, 0x7610, R19 ;  /* 0x0000761002137816 */ /* 0x001fe20000000013 */
[----:B------:R-:W-:Y:S05]  /*9670*/  BRA `(.L_x_37929) ;  /* 0x000002a000007947 */ /* 0x000fea0003800000 */
.L_x_37941:
        /* <DEDUP_REMOVED lines=14> */
.L_x_37955:
[----:B------:R-:W-:Y:S05]  /*9760*/  BSYNC B0 ;  /* 0x0000000000007941 */ /* 0x000fea0003800000 */
.L_x_37954:
[----:B------:R-:W0:Y:S02]  /*9770*/  F2I.S64.TRUNC R2, R2 ;  /* 0x0000000200027311 */ /* 0x000e24000020d900 */
[----:B0-----:R-:W-:Y:S01]  /*9780*/  PRMT R19, R2, 0x7610, R19 ;  /* 0x0000761002137816 */ /* 0x001fe20000000013 */
[----:B------:R-:W-:Y:S05]  /*9790*/  BRA `(.L_x_37929) ;  /* 0x0000018000007947 */ /* 0x000fea0003800000 */
.L_x_37928:
        /* <DEDUP_REMOVED lines=21> */
.L_x_37953:
[----:B------:R0:W5:Y:S01]  /*98f0*/  LDG.E.U8 R19, [R4.64] ;  /* 0x0000002404137981 */ /* 0x000162000c1e1100 */
[----:B------:R-:W-:Y:S05]  /*9900*/  BRA `(.L_x_37929) ;  /* 0x0000001000007947 */ /* 0x000fea0003800000 */
.L_x_37952:
[----:B------:R0:W5:Y:S02]  /*9910*/  LDG.E.U8 R19, [R4.64] ;  /* 0x0000002404137981 */ /* 0x000164000c1e1100 */
.L_x_37929:
        /* <DEDUP_REMOVED lines=16> */
.L_x_37959:
[----:B------:R0:W5:Y:S01]  /*9a20*/  LDG.E.U8 R0, [R4.64] ;  /* 0x0000002404007981 */ /* 0x000162000c1e1100 */
[----:B------:R-:W-:Y:S05]  /*9a30*/  BRA `(.L_x_37961) ;  /* 0x00000dc000007947 */ /* 0x000fea0003800000 */
.L_x_37958:
        /* <DEDUP_REMOVED lines=8> */
.L_x_37963:
[----:B------:R0:W5:Y:S01]  /*9ac0*/  LDG.E.U8 R0, [R4.64] ;  /* 0x0000002404007981 */ /* 0x000162000c1e1100 */
[----:B------:R-:W-:Y:S05]  /*9ad0*/  BRA `(.L_x_37961) ;  /* 0x00000d2000007947 */ /* 0x000fea0003800000 */
.L_x_37962:
[----:B------:R0:W5:Y:S01]  /*9ae0*/  LDG.E.U16 R0, [R4.64] ;  /* 0x0000002404007981 */ /* 0x000162000c1e1500 */
[----:B------:R-:W-:Y:S05]  /*9af0*/  BRA `(.L_x_37961) ;  /* 0x00000d0000007947 */ /* 0x000fea0003800000 */
.L_x_37957:
        /* <DEDUP_REMOVED lines=10> */
.L_x_37965:
[----:B------:R-:W2:Y:S02]  /*9ba0*/  LDG.E.U16 R2, [R4.64] ;  /* 0x0000002404027981 */ /* 0x000ea4000c1e1500 */
[----:B--2---:R-:W-:-:S06]  /*9bb0*/  HADD2.F32 R2, -RZ, R2.H0_H0 ;  /* 0x20000002ff027230 */ /* 0x004fcc0000004100 */
[----:B------:R-:W0:Y:S02]  /*9bc0*/  F2I.S64.TRUNC R2, R2 ;  /* 0x0000000200027311 */ /* 0x000e24000020d900 */
[----:B0-----:R-:W-:Y:S01]  /*9bd0*/  PRMT R0, R2, 0x7610, R0 ;  /* 0x0000761002007816 */ /* 0x001fe20000000000 */
[----:B------:R-:W-:Y:S05]  /*9be0*/  BRA `(.L_x_37961) ;  /* 0x00000c1000007947 */ /* 0x000fea0003800000 */
.L_x_37964:
        /* <DEDUP_REMOVED lines=10> */
.L_x_37967:
[----:B------:R-:W2:Y:S02]  /*9c90*/  LDG.E.U16 R4, [R4.64] ;  /* 0x0000002404047981 */ /* 0x000ea4000c1e1500 */
[----:B--2---:R-:W-:-:S06]  /*9ca0*/  HADD2.F32 R2, -RZ, R4.H0_H0 ;  /* 0x20000004ff027230 */ /* 0x004fcc0000004100 */
[----:B------:R-:W0:Y:S02]  /*9cb0*/  F2I.S64.TRUNC R2, R2 ;  /* 0x0000000200027311 */ /* 0x000e24000020d900 */
[----:B0-----:R-:W-:Y:S01]  /*9cc0*/  PRMT R0, R2, 0x7610, R0 ;  /* 0x0000761002007816 */ /* 0x001fe20000000000 */
[----:B------:R-:W-:Y:S05]  /*9cd0*/  BRA `(.L_x_37961) ;  /* 0x00000b2000007947 */ /* 0x000fea0003800000 */
.L_x_37966:
[----:B------:R-:W2:Y:S02]  /*9ce0*/  LDG.E.64 R2, [R4.64] ;  /* 0x0000002404027981 */ /* 0x000ea4000c1e1b00 */
[----:B--2---:R-:W0:Y:S02]  /*9cf0*/  F2I.S64.F64.TRUNC R2, R2 ;  /* 0x0000000200027311 */ /* 0x004e24000030d900 */
[----:B0-----:R-:W-:Y:S01]  /*9d00*/  PRMT R0, R2, 0x7610, R0 ;  /* 0x0000761002007816 */ /* 0x001fe20000000000 */
[----:B------:R-:W-:Y:S05]  /*9d10*/  BRA `(.L_x_37961) ;  /* 0x00000ae000007947 */ /* 0x000fea0003800000 */
.L_x_37956:
        /* <DEDUP_REMOVED lines=12> */
.L_x_37970:
[----:B------:R-:W2:Y:S02]  /*9de0*/  LDG.E.64 R4, [R4.64] ;  /* 0x0000002404047981 */ /* 0x000ea4000c1e1b00 */
[----:B--2---:R-:W0:Y:S02]  /*9df0*/  F2I.S64.F64.TRUNC R2, R4 ;  /* 0x0000000400027311 */ /* 0x004e24000030d900 */
[----:B0-----:R-:W-:Y:S01]  /*9e00*/  PRMT R0, R2, 0x7610, R0 ;  /* 0x0000761002007816 */ /* 0x001fe20000000000 */
[----:B------:R-:W-:Y:S05]  /*9e10*/  BRA `(.L_x_37961) ;  /* 0x000009e000007947 */ /* 0x000fea0003800000 */
.L_x_37969:
        /* <DEDUP_REMOVED lines=28> */
.L_x_37972:
        /* <DEDUP_REMOVED lines=15> */
.L_x_37971:
[----:B------:R-:W2:Y:S02]  /*a0d0*/  LDG.E.U16 R2, [R4.64] ;  /* 0x0000002404027981 */ /* 0x000ea4000c1e1500 */
[----:B--2---:R-:W-:-:S06]  /*a0e0*/  PRMT R2, RZ, 0x5410, R2 ;  /* 0x00005410ff027816 */ /* 0x004fcc0000000002 */
[----:B------:R-:W0:Y:S02]  /*a0f0*/  F2I.S64.TRUNC R2, R2 ;  /* 0x0000000200027311 */ /* 0x000e24000020d900 */
[----:B0-----:R-:W-:Y:S01]  /*a100*/  PRMT R0, R2, 0x7610, R0 ;  /* 0x0000761002007816 */ /* 0x001fe20000000000 */
[----:B------:R-:W-:Y:S05]  /*a110*/  BRA `(.L_x_37961) ;  /* 0x000006e000007947 */ /* 0x000fea0003800000 */
.L_x_37968:
        /* <DEDUP_REMOVED lines=10> */
.L_x_37975:
        /* <DEDUP_REMOVED lines=21> */
.L_x_37979:
[----:B------:R-:W-:Y:S05]  /*a310*/  BSYNC B1 ;  /* 0x0000000000017941 */ /* 0x000fea0003800000 */
.L_x_37978:
[----:B------:R-:W-:Y:S01]  /*a320*/  IMAD.SHL.U32 R2, R2, 0x100000, RZ ;  /* 0x0010000002027824 */ /* 0x000fe200078e00ff */
[----:B------:R-:W-:-:S04]  /*a330*/  LEA R3, R0, 0x3b800000, 0x17 ;  /* 0x3b80000000037811 */ /* 0x000fc800078eb8ff */
[----:B------:R-:W-:Y:S02]  /*a340*/  LOP3.LUT R2, R3, R2, R4, 0xfe, !PT ;  /* 0x0000000203027212 */ /* 0x000fe400078efe04 */
.L_x_37977:
[----:B------:R-:W-:Y:S05]  /*a350*/  BSYNC B0 ;  /* 0x0000000000007941 */ /* 0x000fea0003800000 */
.L_x_37976:
[----:B------:R-:W0:Y:S02]  /*a360*/  F2I.S64.TRUNC R2, R2 ;  /* 0x0000000200027311 */ /* 0x000e24000020d900 */
[----:B0-----:R-:W-:Y:S01]  /*a370*/  PRMT R0, R2, 0x7610, R0 ;  /* 0x0000761002007816 */ /* 0x001fe20000000000 */
[----:B------:R-:W-:Y:S05]  /*a380*/  BRA `(.L_x_37961) ;  /* 0x0000047000007947 */ /* 0x000fea0003800000 */
.L_x_37974:
        /* <DEDUP_REMOVED lines=21> */
.L_x_37983:
[----:B------:R-:W-:Y:S05]  /*a4e0*/  BSYNC B1 ;  /* 0x0000000000017941 */ /* 0x000fea0003800000 */
.L_x_37982:
[----:B------:R-:W-:Y:S01]  /*a4f0*/  IMAD.SHL.U32 R2, R2, 0x200000, RZ ;  /* 0x0020000002027824 */ /* 0x000fe200078e00ff */
[----:B------:R-:W-:-:S04]  /*a500*/  LEA R3, R0, 0x37800000, 0x17 ;  /* 0x3780000000037811 */ /* 0x000fc800078eb8ff */
[----:B------:R-:W-:Y:S02]  /*a510*/  LOP3.LUT R2, R3, R2, R4, 0xfe, !PT ;  /* 0x0000000203027212 */ /* 0x000fe400078efe04 */
.L_x_37981:
[----:B------:R-:W-:Y:S05]  /*a520*/  BSYNC B0 ;  /* 0x0000000000007941 */ /* 0x000fea0003800000 */
.L_x_37980:
[----:B------:R-:W0:Y:S02]  /*a530*/  F2I.S64.TRUNC R2, R2 ;  /* 0x0000000200027311 */ /* 0x000e24000020d900 */
[----:B0-----:R-:W-:Y:S01]  /*a540*/  PRMT R0, R2, 0x7610, R0 ;  /* 0x0000761002007816 */ /* 0x001fe20000000000 */
[----:B------:R-:W-:Y:S05]  /*a550*/  BRA `(.L_x_37961) ;  /* 0x000002a000007947 */ /* 0x000fea0003800000 */
.L_x_37973:
        /* <DEDUP_REMOVED lines=14> */
.L_x_37987:
[----:B------:R-:W-:Y:S05]  /*a640*/  BSYNC B0 ;  /* 0x0000000000007941 */ /* 0x000fea0003800000 */
.L_x_37986:
[----:B------:R-:W0:Y:S02]  /*a650*/  F2I.S64.TRUNC R2, R2 ;  /* 0x0000000200027311 */ /* 0x000e24000020d900 */
[----:B0-----:R-:W-:Y:S01]  /*a660*/  PRMT R0, R2, 0x7610, R0 ;  /* 0x0000761002007816 */ /* 0x001fe20000000000 */
[----:B------:R-:W-:Y:S05]  /*a670*/  BRA `(.L_x_37961) ;  /* 0x0000018000007947 */ /* 0x000fea0003800000 */
.L_x_37960:
        /* <DEDUP_REMOVED lines=21> */
.L_x_37985:
[----:B------:R0:W5:Y:S01]  /*a7d0*/  LDG.E.U8 R0, [R4.64] ;  /* 0x0000002404007981 */ /* 0x000162000c1e1100 */
[----:B------:R-:W-:Y:S05]  /*a7e0*/  BRA `(.L_x_37961) ;  /* 0x0000001000007947 */ /* 0x000fea0003800000 */
.L_x_37984:
[----:B------:R0:W5:Y:S02]  /*a7f0*/  LDG.E.U8 R0, [R4.64] ;  /* 0x0000002404007981 */ /* 0x000164000c1e1100 */
.L_x_37961:
        /* <DEDUP_REMOVED lines=17> */
.L_x_37991:
[----:B------:R0:W-:Y:S01]  /*a910*/  STG.E.U8 [R16.64], R2 ;  /* 0x0000000210007986 */ /* 0x0001e2000c101124 */
[----:B------:R-:W-:Y:S05]  /*a920*/  BRA `(.L_x_37993) ;  /* 0x00000d8000007947 */ /* 0x000fea0003800000 */
.L_x_37990:
        /* <DEDUP_REMOVED lines=9> */
.L_x_37995:
[----:B------:R0:W-:Y:S01]  /*a9c0*/  STG.E [R16.64], R2 ;  /* 0x0000000210007986 */ /* 0x0001e2000c101924 */
[----:B------:R-:W-:Y:S05]  /*a9d0*/  BRA `(.L_x_37993) ;  /* 0x00000cd000007947 */ /* 0x000fea0003800000 */
.L_x_37994:
[----:B------:R0:W-:Y:S01]  /*a9e0*/  STG.E.U16 [R16.64], R2 ;  /* 0x0000000210007986 */ /* 0x0001e2000c101524 */
[----:B------:R-:W-:Y:S05]  /*a9f0*/  BRA `(.L_x_37993) ;  /* 0x00000cb000007947 */ /* 0x000fea0003800000 */
.L_x_37989:
        /* <DEDUP_REMOVED lines=9> */
.L_x_37997:
[----:B------:R-:W0:Y:S02]  /*aa90*/  I2F.U16 R0, R2 ;  /* 0x0000000200007306 */ /* 0x000e240000101000 */
[----:B0-----:R-:W-:-:S05]  /*aaa0*/  F2FP.PACK_AB R0, RZ, R0 ;  /* 0x00000000ff00723e */ /* 0x001fca00000000ff */
[----:B------:R0:W-:Y:S01]  /*aab0*/  STG.E.U16 [R16.64], R0 ;  /* 0x0000000010007986 */ /* 0x0001e2000c101524 */
[----:B------:R-:W-:Y:S05]  /*aac0*/  BRA `(.L_x_37993) ;  /* 0x00000be000007947 */ /* 0x000fea0003800000 */
.L_x_37996:
        /* <DEDUP_REMOVED lines=10> */
.L_x_37999:
[----:B------:R-:W0:Y:S02]  /*ab70*/  I2F.U16 R2, R2 ;  /* 0x0000000200027306 */ /* 0x000e240000101000 */
[----:B0-----:R-:W-:-:S04]  /*ab80*/  F2FP.PACK_AB R3, RZ, R2 ;  /* 0x00000002ff03723e */ /* 0x001fc800000000ff */
[----:B------:R-:W-:-:S05]  /*ab90*/  PRMT R3, R3, 0x5410, RZ ;  /* 0x0000541003037816 */ /* 0x000fca00000000ff */
[----:B------:R0:W-:Y:S01]  /*aba0*/  STG.E [R16.64], R3 ;  /* 0x0000000310007986 */ /* 0x0001e2000c101924 */
[----:B------:R-:W-:Y:S05]  /*abb0*/  BRA `(.L_x_37993) ;  /* 0x00000af000007947 */ /* 0x000fea0003800000 */
.L_x_37998:
[----:B------:R-:W0:Y:S02]  /*abc0*/  I2F.F64.U16 R2, R2 ;  /* 0x0000000200027312 */ /* 0x000e240000101800 */
[----:B0-----:R0:W-:Y:S01]  /*abd0*/  STG.E.64 [R16.64], R2 ;  /* 0x0000000210007986 */ /* 0x0011e2000c101b24 */
[----:B------:R-:W-:Y:S05]  /*abe0*/  BRA `(.L_x_37993) ;  /* 0x00000ac000007947 */ /* 0x000fea0003800000 */
.L_x_37988:
        /* <DEDUP_REMOVED lines=13> */
.L_x_38002:
[----:B------:R-:W0:Y:S01]  /*acc0*/  I2F.F64.U16 R4, R2 ;  /* 0x0000000200047312 */ /* 0x000e220000101800 */
[----:B------:R-:W-:-:S05]  /*acd0*/  CS2R R6, SRZ ;  /* 0x0000000000067805 */ /* 0x000fca000001ff00 */
[----:B0-----:R0:W-:Y:S01]  /*ace0*/  STG.E.128 [R16.64], R4 ;  /* 0x0000000410007986 */ /* 0x0011e2000c101d24 */
[----:B------:R-:W-:Y:S05]  /*acf0*/  BRA `(.L_x_37993) ;  /* 0x000009b000007947 */ /* 0x000fea0003800000 */
.L_x_38001:
        /* <DEDUP_REMOVED lines=21> */
.L_x_38006:
[----:B------:R-:W-:Y:S05]  /*ae50*/  BSYNC B0 ;  /* 0x0000000000007941 */ /* 0x000fea0003800000 */
.L_x_38005:
[----:B------:R-:W-:-:S05]  /*ae60*/  LOP3.LUT R3, R0, R3, RZ, 0xfc, !PT ;  /* 0x0000000300037212 */ /* 0x000fca00078efcff */
[----:B------:R0:W-:Y:S01]  /*ae70*/  STG.E.U8 [R16.64], R3 ;  /* 0x0000000310007986 */ /* 0x0001e2000c101124 */
[----:B------:R-:W-:Y:S05]  /*ae80*/  BRA `(.L_x_37993) ;  /* 0x0000082000007947 */ /* 0x000fea0003800000 */
.L_x_38004:
        /* <DEDUP_REMOVED lines=13> */
.L_x_38008:
[----:B------:R-:W-:Y:S01]  /*af60*/  IMAD.MOV.U32 R0, RZ, RZ, 0x7f ;  /* 0x0000007fff007424 */ /* 0x000fe200078e00ff */
[----:B------:R-:W-:-:S04]  /*af70*/  ISETP.GT.U32.AND P0, PT, R3, 0x7f800000, PT ;  /* 0x7f8000000300780c */ /* 0x000fc80003f04070 */
[----:B------:R-:W-:-:S04]  /*af80*/  SEL R0, R0, 0x7c, P0 ;  /* 0x0000007c00007807 */ /* 0x000fc80000000000 */
.L_x_38009:
[----:B------:R-:W-:Y:S05]  /*af90*/  BSYNC B0 ;  /* 0x0000000000007941 */ /* 0x000fea0003800000 */
.L_x_38007:
[----:B------:R-:W-:-:S04]  /*afa0*/  LOP3.LUT R2, R5, 0x80000000, RZ, 0xc0, !PT ;  /* 0x8000000005027812 */ /* 0x000fc800078ec0ff */
[----:B------:R-:W-:-:S04]  /*afb0*/  SHF.R.U32.HI R3, RZ, 0x18, R2 ;  /* 0x00000018ff037819 */ /* 0x000fc80000011602 */
[----:B------:R-:W-:-:S05]  /*afc0*/  LOP3.LUT R3, R0, R3, RZ, 0xfc, !PT ;  /* 0x0000000300037212 */ /* 0x000fca00078efcff */
[----:B------:R0:W-:Y:S01]  /*afd0*/  STG.E.U8 [R16.64], R3 ;  /* 0x0000000310007986 */ /* 0x0001e2000c101124 */
[----:B------:R-:W-:Y:S05]  /*afe0*/  BRA `(.L_x_37993) ;  /* 0x000006c000007947 */ /* 0x000fea0003800000 */
.L_x_38003:
[----:B------:R-:W0:Y:S02]  /*aff0*/  I2F.U16 R0, R2 ;  /* 0x0000000200007306 */ /* 0x000e240000101000 */
[----:B0-----:R-:W-:-:S05]  /*b000*/  F2FP.BF16.PACK_AB R0, RZ, R0 ;  /* 0x00000000ff00723e */ /* 0x001fca00000010ff */
[----:B------:R0:W-:Y:S01]  /*b010*/  STG.E.U16 [R16.64], R0 ;  /* 0x0000000010007986 */ /* 0x0001e2000c101524 */
[----:B------:R-:W-:Y:S05]  /*b020*/  BRA `(.L_x_37993) ;  /* 0x0000068000007947 */ /* 0x000fea0003800000 */
.L_x_38000:
        /* <DEDUP_REMOVED lines=10> */
.L_x_38012:
        /* <DEDUP_REMOVED lines=17> */
.L_x_38015:
[----:B------:R-:W-:-:S04]  /*b1e0*/  LOP3.LUT R2, R5, 0x80000000, RZ, 0xc0, !PT ;  /* 0x8000000005027812 */ /* 0x000fc800078ec0ff */
[----:B------:R-:W-:-:S04]  /*b1f0*/  SHF.R.U32.HI R3, RZ, 0x18, R2 ;  /* 0x00000018ff037819 */ /* 0x000fc80000011602 */
[----:B------:R-:W-:-:S04]  /*b200*/  LOP3.LUT R0, R0, R3, RZ, 0xfc, !PT ;  /* 0x0000000300007212 */ /* 0x000fc800078efcff */
[----:B------:R-:W-:Y:S02]  /*b210*/  PRMT R8, R0, 0x7610, R8 ;  /* 0x0000761000087816 */ /* 0x000fe40000000008 */
.L_x_38014:
[----:B------:R-:W-:Y:S05]  /*b220*/  BSYNC B0 ;  /* 0x0000000000007941 */ /* 0x000fea0003800000 */
.L_x_38013:
[----:B------:R0:W-:Y:S01]  /*b230*/  STG.E.U8 [R16.64], R8 ;  /* 0x0000000810007986 */ /* 0x0001e2000c101124 */
[----:B------:R-:W-:Y:S05]  /*b240*/  BRA `(.L_x_37993) ;  /* 0x0000046000007947 */ /* 0x000fea0003800000 */
.L_x_38011:
        /* <DEDUP_REMOVED lines=17> */
.L_x_38018:
[----:B------:R-:W-:-:S04]  /*b360*/  LOP3.LUT R2, R5, 0x80000000, RZ, 0xc0, !PT ;  /* 0x8000000005027812 */ /* 0x000fc800078ec0ff */
[----:B------:R-:W-:-:S04]  /*b370*/  SHF.R.U32.HI R3, RZ, 0x18, R2 ;  /* 0x00000018ff037819 */ /* 0x000fc80000011602 */
[----:B------:R-:W-:-:S04]  /*b380*/  LOP3.LUT R0, R0, R3, RZ, 0xfc, !PT ;  /* 0x0000000300007212 */ /* 0x000fc800078efcff */
[----:B------:R-:W-:Y:S02]  /*b390*/  PRMT R8, R0, 0x7610, R8 ;  /* 0x0000761000087816 */ /* 0x000fe40000000008 */
.L_x_38017:
[----:B------:R-:W-:Y:S05]  /*b3a0*/  BSYNC B0 ;  /* 0x0000000000007941 */ /* 0x000fea0003800000 */
.L_x_38016:
[----:B------:R0:W-:Y:S01]  /*b3b0*/  STG.E.U8 [R16.64], R8 ;  /* 0x0000000810007986 */ /* 0x0001e2000c101124 */
[----:B------:R-:W-:Y:S05]  /*b3c0*/  BRA `(.L_x_37993) ;  /* 0x000002e000007947 */ /* 0x000fea0003800000 */
.L_x_38010:
        /* <DEDUP_REMOVED lines=22> */
.L_x_37992:
        /* <DEDUP_REMOVED lines=20> */
.L_x_38020:
[----:B------:R-:W-:-:S05]  /*b670*/  IMAD.MOV.U32 R3, RZ, RZ, RZ ;  /* 0x000000ffff037224 */ /* 0x000fca00078e00ff */
[----:B------:R0:W-:Y:S01]  /*b680*/  STG.E.64 [R16.64], R2 ;  /* 0x0000000210007986 */ /* 0x0001e2000c101b24 */
[----:B------:R-:W-:Y:S05]  /*b690*/  BRA `(.L_x_37993) ;  /* 0x0000001000007947 */ /* 0x000fea0003800000 */
.L_x_38019:
[----:B------:R0:W-:Y:S02]  /*b6a0*/  STG.E [R16.64], R2 ;  /* 0x0000000210007986 */ /* 0x0001e4000c101924 */
.L_x_37993:
[----:B------:R-:W-:Y:S02]  /*b6b0*/  IADD3 R23, R23, 0x80, RZ ;  /* 0x0000008017177810 */ /* 0x000fe40007ffe0ff */
.L_x_37824:
[----:B------:R-:W-:Y:S05]  /*b6c0*/  BSYNC B6 ;  /* 0x0000000000067941 */ /* 0x000fea0003800000 */
.L_x_37823:
        /* <DEDUP_REMOVED lines=257> */
.L_x_38021:
        /* <DEDUP_REMOVED lines=18> */
.L_x_38025:
[----:B------:R0:W5:Y:S01]  /*c800*/  LDG.E.U8 R19, [R4.64] ;  /* 0x0000002404137981 */ /* 0x000162000c1e1100 */
[----:B------:R-:W-:Y:S05]  /*c810*/  BRA `(.L_x_38027) ;  /* 0x00000dc000007947 */ /* 0x000fea0003800000 */
.L_x_38024:
        /* <DEDUP_REMOVED lines=8> */
.L_x_38029:
[----:B------:R0:W5:Y:S01]  /*c8a0*/  LDG.E.U8 R19, [R4.64] ;  /* 0x0000002404137981 */ /* 0x000162000c1e1100 */
[----:B------:R-:W-:Y:S05]  /*c8b0*/  BRA `(.L_x_38027) ;  /* 0x00000d2000007947 */ /* 0x000fea0003800000 */
.L_x_38028:
[----:B------:R0:W5:Y:S01]  /*c8c0*/  LDG.E.U16 R19, [R4.64] ;  /* 0x0000002404137981 */ /* 0x000162000c1e1500 */
[----:B------:R-:W-:Y:S05]  /*c8d0*/  BRA `(.L_x_38027) ;  /* 0x00000d0000007947 */ /* 0x000fea0003800000 */
.L_x_38023:
        /* <DEDUP_REMOVED lines=10> */
.L_x_38031:
[----:B------:R-:W2:Y:S02]  /*c980*/  LDG.E.U16 R2, [R4.64] ;  /* 0x0000002404027981 */ /* 0x000ea4000c1e1500 */
[----:B--2---:R-:W-:-:S06]  /*c990*/  HADD2.F32 R2, -RZ, R2.H0_H0 ;  /* 0x20000002ff027230 */ /* 0x004fcc0000004100 */
[----:B------:R-:W0:Y:S02]  /*c9a0*/  F2I.S64.TRUNC R2, R2 ;  /* 0x0000000200027311 */ /* 0x000e24000020d900 */
[----:B0-----:R-:W-:Y:S01]  /*c9b0*/  PRMT R19, R2, 0x7610, R19 ;  /* 0x0000761002137816 */ /* 0x001fe20000000013 */
[----:B------:R-:W-:Y:S05]  /*c9c0*/  BRA `(.L_x_38027) ;  /* 0x00000c1000007947 */ /* 0x000fea0003800000 */
.L_x_38030:
        /* <DEDUP_REMOVED lines=10> */
.L_x_38033:
[----:B------:R-:W2:Y:S02]  /*ca70*/  LDG.E.U16 R4, [R4.64] ;  /* 0x0000002404047981 */ /* 0x000ea4000c1e1500 */
[----:B--2---:R-:W-:-:S06]  /*ca80*/  HADD2.F32 R2, -RZ, R4.H0_H0 ;  /* 0x20000004ff027230 */ /* 0x004fcc0000004100 */
[----:B------:R-:W0:Y:S02]  /*ca90*/  F2I.S64.TRUNC R2, R2 ;  /* 0x0000000200027311 */ /* 0x000e24000020d900 */
[----:B0-----:R-:W-:Y:S01]  /*caa0*/  PRMT R19, R2, 0x7610, R19 ;  /* 0x0000761002137816 */ /* 0x001fe20000000013 */
[----:B------:R-:W-:Y:S05]  /*cab0*/  BRA `(.L_x_38027) ;  /* 0x00000b2000007947 */ /* 0x000fea0003800000 */
.L_x_38032:
[----:B------:R-:W2:Y:S02]  /*cac0*/  LDG.E.64 R2, [R4.64] ;  /* 0x0000002404027981 */ /* 0x000ea4000c1e1b00 */
[----:B--2---:R-:W0:Y:S02]  /*cad0*/  F2I.S64.F64.TRUNC R2, R2 ;  /* 0x0000000200027311 */ /* 0x004e24000030d900 */
[----:B0-----:R-:W-:Y:S01]  /*cae0*/  PRMT R19, R2, 0x7610, R19 ;  /* 0x0000761002137816 */ /* 0x001fe20000000013 */
[----:B------:R-:W-:Y:S05]  /*caf0*/  BRA `(.L_x_38027) ;  /* 0x00000ae000007947 */ /* 0x000fea0003800000 */
.L_x_38022:
        /* <DEDUP_REMOVED lines=12> */
.L_x_38036:
[----:B------:R-:W2:Y:S02]  /*cbc0*/  LDG.E.64 R4, [R4.64] ;  /* 0x0000002404047981 */ /* 0x000ea4000c1e1b00 */
[----:B--2---:R-:W0:Y:S02]  /*cbd0*/  F2I.S64.F64.TRUNC R2, R4 ;  /* 0x0000000400027311 */ /* 0x004e24000030d900 */
[----:B0-----:R-:W-:Y:S01]  /*cbe0*/  PRMT R19, R2, 0x7610, R19 ;  /* 0x0000761002137816 */ /* 0x001fe20000000013 */
[----:B------:R-:W-:Y:S05]  /*cbf0*/  BRA `(.L_x_38027) ;  /* 0x000009e000007947 */ /* 0x000fea0003800000 */
.L_x_38035:
        /* <DEDUP_REMOVED lines=28> */
.L_x_38038:
        /* <DEDUP_REMOVED lines=15> */
.L_x_38037:
[----:B------:R-:W2:Y:S02]  /*ceb0*/  LDG.E.U16 R2, [R4.64] ;  /* 0x0000002404027981 */ /* 0x000ea4000c1e1500 */
[----:B--2---:R-:W-:-:S06]  /*cec0*/  PRMT R2, RZ, 0x5410, R2 ;  /* 0x00005410ff027816 */ /* 0x004fcc0000000002 */
[----:B------:R-:W0:Y:S02]  /*ced0*/  F2I.S64.TRUNC R2, R2 ;  /* 0x0000000200027311 */ /* 0x000e24000020d900 */
[----:B0-----:R-:W-:Y:S01]  /*cee0*/  PRMT R19, R2, 0x7610, R19 ;  /* 0x0000761002137816 */ /* 0x001fe20000000013 */
[----:B------:R-:W-:Y:S05]  /*cef0*/  BRA `(.L_x_38027) ;  /* 0x000006e000007947 */ /* 0x000fea0003800000 */
.L_x_38034:
        /* <DEDUP_REMOVED lines=10> */
.L_x_38041:
        /* <DEDUP_REMOVED lines=21> */
.L_x_38045:
[----:B------:R-:W-:Y:S05]  /*d0f0*/  BSYNC B1 ;  /* 0x0000000000017941 */ /* 0x000fea0003800000 */
.L_x_38044:
[----:B------:R-:W-:Y:S01]  /*d100*/  IMAD.SHL.U32 R2, R2, 0x100000, RZ ;  /* 0x0010000002027824 */ /* 0x000fe200078e00ff */
[----:B------:R-:W-:-:S04]  /*d110*/  LEA R3, R0, 0x3b800000, 0x17 ;  /* 0x3b80000000037811 */ /* 0x000fc800078eb8ff */
[----:B------:R-:W-:Y:S02]  /*d120*/  LOP3.LUT R2, R3, R2, R4, 0xfe, !PT ;  /* 0x0000000203027212 */ /* 0x000fe400078efe04 */
.L_x_38043:
[----:B------:R-:W-:Y:S05]  /*d130*/  BSYNC B0 ;  /* 0x0000000000007941 */ /* 0x000fea0003800000 */
.L_x_38042:
[----:B------:R-:W0:Y:S02]  /*d140*/  F2I.S64.TRUNC R2, R2 ;  /* 0x0000000200027311 */ /* 0x000e24000020d900 */
[----:B0-----:R-:W-:Y:S01]  /*d150*/  PRMT R19, R2, 0x7610, R19 ;  /* 0x0000761002137816 */ /* 0x001fe20000000013 */
[----:B------:R-:W-:Y:S05]  /*d160*/  BRA `(.L_x_38027) ;  /* 0x0000047000007947 */ /* 0x000fea0003800000 */
.L_x_38040:
        /* <DEDUP_REMOVED lines=21> */
.L_x_38049:
[----:B------:R-:W-:Y:S05]  /*d2c0*/  BSYNC B1 ;  /* 0x0000000000017941 */ /* 0x000fea0003800000 */
.L_x_38048:
[----:B------:R-:W-:Y:S01]  /*d2d0*/  IMAD.SHL.U32 R2, R2, 0x200000, RZ ;  /* 0x0020000002027824 */ /* 0x000fe200078e00ff */
[----:B------:R-:W-:-:S04]  /*d2e0*/  LEA R3, R0, 0x37800000, 0x17 ;  /* 0x3780000000037811 */ /* 0x000fc800078eb8ff */
[----:B------:R-:W-:Y:S02]  /*d2f0*/  LOP3.LUT R2, R3, R2, R4, 0xfe, !PT ;  /* 0x0000000203027212 */ /* 0x000fe400078efe04 */
.L_x_38047:
[----:B------:R-:W-:Y:S05]  /*d300*/  BSYNC B0 ;  /* 0x0000000000007941 */ /* 0x000fea0003800000 */
.L_x_38046:
[----:B------:R-:W0:Y:S02]  /*d310*/  F2I.S64.TRUNC R2, R2 ;  /* 0x0000000200027311 */ /* 0x000e24000020d900 */
[----:B0-----:R-:W-:Y:S01]  /*d320*/  PRMT R19, R2, 0x7610, R19 ;  /* 0x0000761002137816 */ /* 0x001fe20000000013 */
[----:B------:R-:W-:Y:S05]  /*d330*/  BRA `(.L_x_38027) ;  /* 0x000002a000007947 */ /* 0x000fea0003800000 */
.L_x_38039:
        /* <DEDUP_REMOVED lines=14> */
.L_x_38053:
[----:B------:R-:W-:Y:S05]  /*d420*/  BSYNC B0 ;  /* 0x0000000000007941 */ /* 0x000fea0003800000 */
.L_x_38052:
[----:B------:R-:W0:Y:S02]  /*d430*/  F2I.S64.TRUNC R2, R2 ;  /* 0x0000000200027311 */ /* 0x000e24000020d900 */
[----:B0-----:R-:W-:Y:S01]  /*d440*/  PRMT R19, R2, 0x7610, R19 ;  /* 0x0000761002137816 */ /* 0x001fe20000000013 */
[----:B------:R-:W-:Y:S05]  /*d450*/  BRA `(.L_x_38027) ;  /* 0x0000018000007947 */ /* 0x000fea0003800000 */
.L_x_38026:
        /* <DEDUP_REMOVED lines=21> */
.L_x_38051:
[----:B------:R0:W5:Y:S01]  /*d5b0*/  LDG.E.U8 R19, [R4.64] ;  /* 0x0000002404137981 */ /* 0x000162000c1e1100 */
[----:B------:R-:W-:Y:S05]  /*d5c0*/  BRA `(.L_x_38027) ;  /* 0x0000001000007947 */ /* 0x000fea0003800000 */
.L_x_38050:
[----:B------:R0:W5:Y:S02]  /*d5d0*/  LDG.E.U8 R19, [R4.64] ;  /* 0x0000002404137981 */ /* 0x000164000c1e1100 */
.L_x_38027:
        /* <DEDUP_REMOVED lines=16> */
.L_x_38057:
[----:B------:R0:W5:Y:S01]  /*d6e0*/  LDG.E.U8 R0, [R4.64] ;  /* 0x0000002404007981 */ /* 0x000162000c1e1100 */
[----:B------:R-:W-:Y:S05]  /*d6f0*/  BRA `(.L_x_38059) ;  /* 0x00000dc000007947 */ /* 0x000fea0003800000 */
.L_x_38056:
        /* <DEDUP_REMOVED lines=8> */
.L_x_38061:
[----:B------:R0:W5:Y:S01]  /*d780*/  LDG.E.U8 R0, [R4.64] ;  /* 0x0000002404007981 */ /* 0x000162000c1e1100 */
[----:B------:R-:W-:Y:S05]  /*d790*/  BRA `(.L_x_38059) ;  /* 0x00000d2000007947 */ /* 0x000fea0003800000 */
.L_x_38060:
[----:B------:R0:W5:Y:S01]  /*d7a0*/  LDG.E.U16 R0, [R4.64] ;  /* 0x0000002404007981 */ /* 0x000162000c1e1500 */
[----:B------:R-:W-:Y:S05]  /*d7b0*/  BRA `(.L_x_38059) ;  /* 0x00000d0000007947 */ /* 0x000fea0003800000 */
.L_x_38055:
        /* <DEDUP_REMOVED lines=10> */
.L_x_38063:
[----:B------:R-:W2:Y:S02]  /*d860*/  LDG.E.U16 R2, [R4.64] ;  /* 0x0000002404027981 */ /* 0x000ea4000c1e1500 */
[----:B--2---:R-:W-:-:S06]  /*d870*/  HADD2.F32 R2, -RZ, R2.H0_H0 ;  /* 0x20000002ff027230 */ /* 0x004fcc0000004100 */
[----:B------:R-:W0:Y:S02]  /*d880*/  F2I.S64.TRUNC R2, R2 ;  /* 0x0000000200027311 */ /* 0x000e24000020d900 */
[----:B0-----:R-:W-:Y:S01]  /*d890*/  PRMT R0, R2, 0x7610, R0 ;  /* 0x0000761002007816 */ /* 0x001fe20000000000 */
[----:B------:R-:W-:Y:S05]  /*d8a0*/  BRA `(.L_x_38059) ;  /* 0x00000c1000007947 */ /* 0x000fea0003800000 */
.L_x_38062:
        /* <DEDUP_REMOVED lines=10> */
.L_x_38065:
[----:B------:R-:W2:Y:S02]  /*d950*/  LDG.E.U16 R4, [R4.64] ;  /* 0x0000002404047981 */ /* 0x000ea4000c1e1500 */
[----:B--2---:R-:W-:-:S06]  /*d960*/  HADD2.F32 R2, -RZ, R4.H0_H0 ;  /* 0x20000004ff027230 */ /* 0x004fcc0000004100 */
[----:B------:R-:W0:Y:S02]  /*d970*/  F2I.S64.TRUNC R2, R2 ;  /* 0x0000000200027311 */ /* 0x000e24000020d900 */
[----:B0-----:R-:W-:Y:S01]  /*d980*/  PRMT R0, R2, 0x7610, R0 ;  /* 0x0000761002007816 */ /* 0x001fe20000000000 */
[----:B------:R-:W-:Y:S05]  /*d990*/  BRA `(.L_x_38059) ;  /* 0x00000b2000007947 */ /* 0x000fea0003800000 */
.L_x_38064:
[----:B------:R-:W2:Y:S02]  /*d9a0*/  LDG.E.64 R2, [R4.64] ;  /* 0x0000002404027981 */ /* 0x000ea4000c1e1b00 */
[----:B--2---:R-:W0:Y:S02]  /*d9b0*/  F2I.S64.F64.TRUNC R2, R2 ;  /* 0x0000000200027311 */ /* 0x004e24000030d900 */
[----:B0-----:R-:W-:Y:S01]  /*d9c0*/  PRMT R0, R2, 0x7610, R0 ;  /* 0x0000761002007816 */ /* 0x001fe20000000000 */
[----:B------:R-:W-:Y:S05]  /*d9d0*/  BRA `(.L_x_38059) ;  /* 0x00000ae000007947 */ /* 0x000fea0003800000 */
.L_x_38054:
        /* <DEDUP_REMOVED lines=12> */
.L_x_38068:
[----:B------:R-:W2:Y:S02]  /*daa0*/  LDG.E.64 R4, [R4.64] ;  /* 0x0000002404047981 */ /* 0x000ea4000c1e1b00 */
[----:B--2---:R-:W0:Y:S02]  /*dab0*/  F2I.S64.F64.TRUNC R2, R4 ;  /* 0x0000000400027311 */ /* 0x004e24000030d900 */
[----:B0-----:R-:W-:Y:S01]  /*dac0*/  PRMT R0, R2, 0x7610, R0 ;  /* 0x0000761002007816 */ /* 0x001fe20000000000 */
[----:B------:R-:W-:Y:S05]  /*dad0*/  BRA `(.L_x_38059) ;  /* 0x000009e000007947 */ /* 0x000fea0003800000 */
.L_x_38067:
        /* <DEDUP_REMOVED lines=28> */
.L_x_38070:
        /* <DEDUP_REMOVED lines=15> */
.L_x_38069:
[----:B------:R-:W2:Y:S02]  /*dd90*/  LDG.E.U16 R2, [R4.64] ;  /* 0x0000002404027981 */ /* 0x000ea4000c1e1500 */
[----:B--2---:R-:W-:-:S06]  /*dda0*/  PRMT R2, RZ, 0x5410, R2 ;  /* 0x00005410ff027816 */ /* 0x004fcc0000000002 */
[----:B------:R-:W0:Y:S02]  /*ddb0*/  F2I.S64.TRUNC R2, R2 ;  /* 0x0000000200027311 */ /* 0x000e24000020d900 */
[----:B0-----:R-:W-:Y:S01]  /*ddc0*/  PRMT R0, R2, 0x7610, R0 ;  /* 0x0000761002007816 */ /* 0x001fe20000000000 */
[----:B------:R-:W-:Y:S05]  /*ddd0*/  BRA `(.L_x_38059) ;  /* 0x000006e000007947 */ /* 0x000fea0003800000 */
.L_x_38066:
        /* <DEDUP_REMOVED lines=10> */
.L_x_38073:
        /* <DEDUP_REMOVED lines=21> */
.L_x_38077:
[----:B------:R-:W-:Y:S05]  /*dfd0*/  BSYNC B1 ;  /* 0x0000000000017941 */ /* 0x000fea0003800000 */
.L_x_38076:
[----:B------:R-:W-:Y:S01]  /*dfe0*/  IMAD.SHL.U32 R2, R2, 0x100000, RZ ;  /* 0x0010000002027824 */ /* 0x000fe200078e00ff */
[----:B------:R-:W-:-:S04]  /*dff0*/  LEA R3, R0, 0x3b800000, 0x17 ;  /* 0x3b80000000037811 */ /* 0x000fc800078eb8ff */
[----:B------:R-:W-:Y:S02]  /*e000*/  LOP3.LUT R2, R3, R2, R4, 0xfe, !PT ;  /* 0x0000000203027212 */ /* 0x000fe400078efe04 */
.L_x_38075:
[----:B------:R-:W-:Y:S05]  /*e010*/  BSYNC B0 ;  /* 0x0000000000007941 */ /* 0x000fea0003800000 */
.L_x_38074:
[----:B------:R-:W0:Y:S02]  /*e020*/  F2I.S64.TRUNC R2, R2 ;  /* 0x0000000200027311 */ /* 0x000e24000020d900 */
[----:B0-----:R-:W-:Y:S01]  /*e030*/  PRMT R0, R2, 0x7610, R0 ;  /* 0x0000761002007816 */ /* 0x001fe20000000000 */
[----:B------:R-:W-:Y:S05]  /*e040*/  BRA `(.L_x_38059) ;  /* 0x0000047000007947 */ /* 0x000fea0003800000 */
.L_x_38072:
        /* <DEDUP_REMOVED lines=21> */
.L_x_38081:
[----:B------:R-:W-:Y:S05]  /*e1a0*/  BSYNC B1 ;  /* 0x0000000000017941 */ /* 0x000fea0003800000 */
.L_x_38080:
[----:B------:R-:W-:Y:S01]  /*e1b0*/  IMAD.SHL.U32 R2, R2, 0x200000, RZ ;  /* 0x0020000002027824 */ /* 0x000fe200078e00ff */
[----:B------:R-:W-:-:S04]  /*e1c0*/  LEA R3, R0, 0x37800000, 0x17 ;  /* 0x3780000000037811 */ /* 0x000fc800078eb8ff */
[----:B------:R-:W-:Y:S02]  /*e1d0*/  LOP3.LUT R2, R3, R2, R4, 0xfe, !PT ;  /* 0x0000000203027212 */ /* 0x000fe400078efe04 */
.L_x_38079:
[----:B------:R-:W-:Y:S05]  /*e1e0*/  BSYNC B0 ;  /* 0x0000000000007941 */ /* 0x000fea0003800000 */
.L_x_38078:
[----:B------:R-:W0:Y:S02]  /*e1f0*/  F2I.S64.TRUNC R2, R2 ;  /* 0x0000000200027311 */ /* 0x000e24000020d900 */
[----:B0-----:R-:W-:Y:S01]  /*e200*/  PRMT R0, R2, 0x7610, R0 ;  /* 0x0000761002007816 */ /* 0x001fe20000000000 */
[----:B------:R-:W-:Y:S05]  /*e210*/  BRA `(.L_x_38059) ;  /* 0x000002a000007947 */ /* 0x000fea0003800000 */
.L_x_38071:
        /* <DEDUP_REMOVED lines=14> */
.L_x_38085:
[----:B------:R-:W-:Y:S05]  /*e300*/  BSYNC B0 ;  /* 0x0000000000007941 */ /* 0x000fea0003800000 */
.L_x_38084:
[----:B------:R-:W0:Y:S02]  /*e310*/  F2I.S64.TRUNC R2, R2 ;  /* 0x0000000200027311 */ /* 0x000e24000020d900 */
[----:B0-----:R-:W-:Y:S01]  /*e320*/  PRMT R0, R2, 0x7610, R0 ;  /* 0x0000761002007816 */ /* 0x001fe20000000000 */
[----:B------:R-:W-:Y:S05]  /*e330*/  BRA `(.L_x_38059) ;  /* 0x0000018000007947 */ /* 0x000fea0003800000 */
.L_x_38058:
        /* <DEDUP_REMOVED lines=21> */
.L_x_38083:
[----:B------:R0:W5:Y:S01]  /*e490*/  LDG.E.U8 R0, [R4.64] ;  /* 0x0000002404007981 */ /* 0x000162000c1e1100 */
[----:B------:R-:W-:Y:S05]  /*e4a0*/  BRA `(.L_x_38059) ;  /* 0x0000001000007947 */ /* 0x000fea0003800000 */
.L_x_38082:
[----:B------:R0:W5:Y:S02]  /*e4b0*/  LDG.E.U8 R0, [R4.64] ;  /* 0x0000002404007981 */ /* 0x000164000c1e1100 */
.L_x_38059:
        /* <DEDUP_REMOVED lines=17> */
.L_x_38089:
[----:B------:R-:W-:Y:S01]  /*e5d0*/  STG.E.U8 [R16.64], R2 ;  /* 0x0000000210007986 */ /* 0x000fe2000c101124 */
[----:B------:R-:W-:Y:S05]  /*e5e0*/  EXIT ;  /* 0x000000000000794d */ /* 0x000fea0003800000 */
.L_x_38088:
        /* <DEDUP_REMOVED lines=9> */
.L_x_38092:
[----:B------:R-:W-:Y:S01]  /*e680*/  STG.E [R16.64], R2 ;  /* 0x0000000210007986 */ /* 0x000fe2000c101924 */
[----:B------:R-:W-:Y:S05]  /*e690*/  EXIT ;  /* 0x000000000000794d */ /* 0x000fea0003800000 */
.L_x_38091:
[----:B------:R-:W-:Y:S01]  /*e6a0*/  STG.E.U16 [R16.64], R2 ;  /* 0x0000000210007986 */ /* 0x000fe2000c101524 */
[----:B------:R-:W-:Y:S05]  /*e6b0*/  EXIT ;  /* 0x000000000000794d */ /* 0x000fea0003800000 */
.L_x_38087:
        /* <DEDUP_REMOVED lines=9> */
.L_x_38094:
[----:B------:R-:W0:Y:S02]  /*e750*/  I2F.U16 R0, R2 ;  /* 0x0000000200007306 */ /* 0x000e240000101000 */
[----:B0-----:R-:W-:-:S05]  /*e760*/  F2FP.PACK_AB R0, RZ, R0 ;  /* 0x00000000ff00723e */ /* 0x001fca00000000ff */
[----:B------:R-:W-:Y:S01]  /*e770*/  STG.E.U16 [R16.64], R0 ;  /* 0x0000000010007986 */ /* 0x000fe2000c101524 */
[----:B------:R-:W-:Y:S05]  /*e780*/  EXIT ;  /* 0x000000000000794d */ /* 0x000fea0003800000 */
.L_x_38093:
        /* <DEDUP_REMOVED lines=10> */
.L_x_38096:
[----:B------:R-:W0:Y:S02]  /*e830*/  I2F.U16 R2, R2 ;  /* 0x0000000200027306 */ /* 0x000e240000101000 */
[----:B0-----:R-:W-:-:S04]  /*e840*/  F2FP.PACK_AB R3, RZ, R2 ;  /* 0x00000002ff03723e */ /* 0x001fc800000000ff */
[----:B------:R-:W-:-:S05]  /*e850*/  PRMT R3, R3, 0x5410, RZ ;  /* 0x0000541003037816 */ /* 0x000fca00000000ff */
[----:B------:R-:W-:Y:S01]  /*e860*/  STG.E [R16.64], R3 ;  /* 0x0000000310007986 */ /* 0x000fe2000c101924 */
[----:B------:R-:W-:Y:S05]  /*e870*/  EXIT ;  /* 0x000000000000794d */ /* 0x000fea0003800000 */
.L_x_38095:
[----:B------:R-:W0:Y:S02]  /*e880*/  I2F.F64.U16 R2, R2 ;  /* 0x0000000200027312 */ /* 0x000e240000101800 */
[----:B0-----:R-:W-:Y:S01]  /*e890*/  STG.E.64 [R16.64], R2 ;  /* 0x0000000210007986 */ /* 0x001fe2000c101b24 */
[----:B------:R-:W-:Y:S05]  /*e8a0*/  EXIT ;  /* 0x000000000000794d */ /* 0x000fea0003800000 */
.L_x_38086:
        /* <DEDUP_REMOVED lines=13> */
.L_x_38099:
[----:B------:R-:W0:Y:S01]  /*e980*/  I2F.F64.U16 R4, R2 ;  /* 0x0000000200047312 */ /* 0x000e220000101800 */
[----:B------:R-:W-:-:S05]  /*e990*/  CS2R R6, SRZ ;  /* 0x0000000000067805 */ /* 0x000fca000001ff00 */
[----:B0-----:R-:W-:Y:S01]  /*e9a0*/  STG.E.128 [R16.64], R4 ;  /* 0x0000000410007986 */ /* 0x001fe2000c101d24 */
[----:B------:R-:W-:Y:S05]  /*e9b0*/  EXIT ;  /* 0x000000000000794d */ /* 0x000fea0003800000 */
.L_x_38098:
        /* <DEDUP_REMOVED lines=21> */
.L_x_38103:
[----:B------:R-:W-:Y:S05]  /*eb10*/  BSYNC B0 ;  /* 0x0000000000007941 */ /* 0x000fea0003800000 */
.L_x_38102:
[----:B------:R-:W-:-:S05]  /*eb20*/  LOP3.LUT R3, R0, R3, RZ, 0xfc, !PT ;  /* 0x0000000300037212 */ /* 0x000fca00078efcff */
[----:B------:R-:W-:Y:S01]  /*eb30*/  STG.E.U8 [R16.64], R3 ;  /* 0x0000000310007986 */ /* 0x000fe2000c101124 */
[----:B------:R-:W-:Y:S05]  /*eb40*/  EXIT ;  /* 0x000000000000794d */ /* 0x000fea0003800000 */
.L_x_38101:
        /* <DEDUP_REMOVED lines=13> */
.L_x_38105:
[----:B------:R-:W-:Y:S01]  /*ec20*/  IMAD.MOV.U32 R0, RZ, RZ, 0x7f ;  /* 0x0000007fff007424 */ /* 0x000fe200078e00ff */
[----:B------:R-:W-:-:S04]  /*ec30*/  ISETP.GT.U32.AND P0, PT, R3, 0x7f800000, PT ;  /* 0x7f8000000300780c */ /* 0x000fc80003f04070 */
[----:B------:R-:W-:-:S04]  /*ec40*/  SEL R0, R0, 0x7c, P0 ;  /* 0x0000007c00007807 */ /* 0x000fc80000000000 */
.L_x_38106:
[----:B------:R-:W-:Y:S05]  /*ec50*/  BSYNC B0 ;  /* 0x0000000000007941 */ /* 0x000fea0003800000 */
.L_x_38104:
[----:B------:R-:W-:-:S04]  /*ec60*/  LOP3.LUT R2, R5, 0x80000000, RZ, 0xc0, !PT ;  /* 0x8000000005027812 */ /* 0x000fc800078ec0ff */
[----:B------:R-:W-:-:S04]  /*ec70*/  SHF.R.U32.HI R3, RZ, 0x18, R2 ;  /* 0x00000018ff037819 */ /* 0x000fc80000011602 */
[----:B------:R-:W-:-:S05]  /*ec80*/  LOP3.LUT R3, R0, R3, RZ, 0xfc, !PT ;  /* 0x0000000300037212 */ /* 0x000fca00078efcff */
[----:B------:R-:W-:Y:S01]  /*ec90*/  STG.E.U8 [R16.64], R3 ;  /* 0x0000000310007986 */ /* 0x000fe2000c101124 */
[----:B------:R-:W-:Y:S05]  /*eca0*/  EXIT ;  /* 0x000000000000794d */ /* 0x000fea0003800000 */
.L_x_38100:
[----:B------:R-:W0:Y:S02]  /*ecb0*/  I2F.U16 R0, R2 ;  /* 0x0000000200007306 */ /* 0x000e240000101000 */
[----:B0-----:R-:W-:-:S05]  /*ecc0*/  F2FP.BF16.PACK_AB R0, RZ, R0 ;  /* 0x00000000ff00723e */ /* 0x001fca00000010ff */
[----:B------:R-:W-:Y:S01]  /*ecd0*/  STG.E.U16 [R16.64], R0 ;  /* 0x0000000010007986 */ /* 0x000fe2000c101524 */
[----:B------:R-:W-:Y:S05]  /*ece0*/  EXIT ;  /* 0x000000000000794d */ /* 0x000fea0003800000 */
.L_x_38097:
        /* <DEDUP_REMOVED lines=10> */
.L_x_38109:
        /* <DEDUP_REMOVED lines=17> */
.L_x_38112:
[----:B------:R-:W-:-:S04]  /*eea0*/  LOP3.LUT R2, R5, 0x80000000, RZ, 0xc0, !PT ;  /* 0x8000000005027812 */ /* 0x000fc800078ec0ff */
[----:B------:R-:W-:-:S04]  /*eeb0*/  SHF.R.U32.HI R3, RZ, 0x18, R2 ;  /* 0x00000018ff037819 */ /* 0x000fc80000011602 */
[----:B------:R-:W-:-:S04]  /*eec0*/  LOP3.LUT R0, R0, R3, RZ, 0xfc, !PT ;  /* 0x0000000300007212 */ /* 0x000fc800078efcff */
[----:B------:R-:W-:Y:S02]  /*eed0*/  PRMT R8, R0, 0x7610, R8 ;  /* 0x0000761000087816 */ /* 0x000fe40000000008 */
.L_x_38111:
[----:B------:R-:W-:Y:S05]  /*eee0*/  BSYNC B0 ;  /* 0x0000000000007941 */ /* 0x000fea0003800000 */
.L_x_38110:
[----:B------:R-:W-:Y:S01]  /*eef0*/  STG.E.U8 [R16.64], R8 ;  /* 0x0000000810007986 */ /* 0x000fe2000c101124 */
[----:B------:R-:W-:Y:S05]  /*ef00*/  EXIT ;  /* 0x000000000000794d */ /* 0x000fea0003800000 */
.L_x_38108:
        /* <DEDUP_REMOVED lines=17> */
.L_x_38115:
[----:B------:R-:W-:-:S04]  /*f020*/  LOP3.LUT R2, R5, 0x80000000, RZ, 0xc0, !PT ;  /* 0x8000000005027812 */ /* 0x000fc800078ec0ff */
[----:B------:R-:W-:-:S04]  /*f030*/  SHF.R.U32.HI R3, RZ, 0x18, R2 ;  /* 0x00000018ff037819 */ /* 0x000fc80000011602 */
[----:B------:R-:W-:-:S04]  /*f040*/  LOP3.LUT R0, R0, R3, RZ, 0xfc, !PT ;  /* 0x0000000300007212 */ /* 0x000fc800078efcff */
[----:B------:R-:W-:Y:S02]  /*f050*/  PRMT R8, R0, 0x7610, R8 ;  /* 0x0000761000087816 */ /* 0x000fe40000000008 */
.L_x_38114:
[----:B------:R-:W-:Y:S05]  /*f060*/  BSYNC B0 ;  /* 0x0000000000007941 */ /* 0x000fea0003800000 */
.L_x_38113:
[----:B------:R-:W-:Y:S01]  /*f070*/  STG.E.U8 [R16.64], R8 ;  /* 0x0000000810007986 */ /* 0x000fe2000c101124 */
[----:B------:R-:W-:Y:S05]  /*f080*/  EXIT ;  /* 0x000000000000794d */ /* 0x000fea0003800000 */
.L_x_38107:
        /* <DEDUP_REMOVED lines=22> */
.L_x_38090:
        /* <DEDUP_REMOVED lines=20> */
.L_x_38117:
[----:B------:R-:W-:-:S05]  /*f330*/  IMAD.MOV.U32 R3, RZ, RZ, RZ ;  /* 0x000000ffff037224 */ /* 0x000fca00078e00ff */
[----:B------:R-:W-:Y:S01]  /*f340*/  STG.E.64 [R16.64], R2 ;  /* 0x0000000210007986 */ /* 0x000fe2000c101b24 */
[----:B------:R-:W-:Y:S05]  /*f350*/  EXIT ;  /* 0x000000000000794d */ /* 0x000fea0003800000 */
.L_x_38116:
[----:B------:R-:W-:Y:S01]  /*f360*/  STG.E [R16.64], R2 ;  /* 0x0000000210007986 */ /* 0x000fe2000c101924 */
[----:B------:R-:W-:Y:S05]  /*f370*/  EXIT ;  /* 0x000000000000794d */ /* 0x000fea0003800000 */
.L_x_38118:
        /* <DEDUP_REMOVED lines=16> */
.L_x_40310:


//--------------------- .text._ZN2at6native27unrolled_elementwise_kernelINS0_13BinaryFunctorIhhhZZZNS0_19maximum_kernel_cudaERNS_18TensorIteratorBaseEENKUlvE_clEvENKUlvE_clEvEUlhhE_EESt5arrayIPcLm3EELi4E23TrivialOffsetCalculatorILi2EjESC_ILi1EjENS0_6memory12LoadWithCastILi2EEENSF_13StoreWithCastILi1EEEEEviT_T0_T2_T3_T4_T5_ --------------------------
	.section	.text._ZN2at6native27unrolled_elementwise_kernelINS0_13BinaryFunctorIhhhZZZNS0_19maximum_kernel_cudaERNS_18TensorIteratorBaseEENKUlvE_clEvENKUlvE_clEvEUlhhE_EESt5arrayIPcLm3EELi4E23TrivialOffsetCalculatorILi2EjESC_ILi1EjENS0_6memory12LoadWithCastILi2EEENSF_13StoreWithCastILi1EEEEEviT_T0_T2_T3_T4_T5_,"ax",@progbits
	.sectioninfo	@"SHI_REGISTERS=32"
	.align	128
        .global         _ZN2at6native27unrolled_elementwise_kernelINS0_13BinaryFunctorIhhhZZZNS0_19maximum_kernel_cudaERNS_18TensorIteratorBaseEENKUlvE_clEvENKUlvE_clEvEUlhhE_EESt5arrayIPcLm3EELi4E23TrivialOffsetCalculatorILi2EjESC_ILi1EjENS0_6memory12LoadWithCastILi2EEENSF_13StoreWithCastILi1EEEEEviT_T0_T2_T3_T4_T5_
        .type           _ZN2at6native27unrolled_elementwise_kernelINS0_13BinaryFunctorIhhhZZZNS0_19maximum_kernel_cudaERNS_18TensorIteratorBaseEENKUlvE_clEvENKUlvE_clEvEUlhhE_EESt5arrayIPcLm3EELi4E23TrivialOffsetCalculatorILi2EjESC_ILi1EjENS0_6memory12LoadWithCastILi2EEENSF_13StoreWithCastILi1EEEEEviT_T0_T2_T3_T4_T5_,@function
        .size           _ZN2at6native27unrolled_elementwise_kernelINS0_13BinaryFunctorIhhhZZZNS0_19maximum_kernel_cudaERNS_18TensorIteratorBaseEENKUlvE_clEvENKUlvE_clEvEUlhhE_EESt5arrayIPcLm3EELi4E23TrivialOffsetCalculatorILi2EjESC_ILi1EjENS0_6memory12LoadWithCastILi2EEENSF_13StoreWithCastILi1EEEEEviT_T0_T2_T3_T4_T5_,(.L_x_40311 - _ZN2at6native27unrolled_elementwise_kernelINS0_13BinaryFunctorIhhhZZZNS0_19maximum_kernel_cudaERNS_18TensorIteratorBaseEENKUlvE_clEvENKUlvE_clEvEUlhhE_EESt5arrayIPcLm3EELi4E23TrivialOffsetCalculatorILi2EjESC_ILi1EjENS0_6memory12LoadWithCastILi2EEENSF_13StoreWithCastILi1EEEEEviT_T0_T2_T3_T4_T5_)
        .other          _ZN2at6native27unrolled_elementwise_kernelINS0_13BinaryFunctorIhhhZZZNS0_19maximum_kernel_cudaERNS_18TensorIteratorBaseEENKUlvE_clEvENKUlvE_clEvEUlhhE_EESt5arrayIPcLm3EELi4E23TrivialOffsetCalculatorILi2EjESC_ILi1EjENS0_6memory12LoadWithCastILi2EEENSF_13StoreWithCastILi1EEEEEviT_T0_T2_T3_T4_T5_,@"STO_CUDA_ENTRY STV_DEFAULT"
_ZN2at6native27unrolled_elementwise_kernelINS0_13BinaryFunctorIhhhZZZNS0_19maximum_kernel_cudaERNS_18TensorIteratorBaseEENKUlvE_clEvENKUlvE_clEvEUlhhE_EESt5arrayIPcLm3EELi4E23TrivialOffsetCalculatorILi2EjESC_ILi1EjENS0_6memory12LoadWithCastILi2EEENSF_13StoreWithCastILi1EEEEEviT_T0_T2_T3_T4_T5_:
.text._ZN2at6native27unrolled_elementwise_kernelINS0_13BinaryFunctorIhhhZZZNS0_19maximum_kernel_cudaERNS_18TensorIteratorBaseEENKUlvE_clEvENKUlvE_clEvEUlhhE_EESt5arrayIPcLm3EELi4E23TrivialOffsetCalculatorILi2EjESC_ILi1EjENS0_6memory12LoadWithCastILi2EEENSF_13StoreWithCastILi1EEEEEviT_T0_T2_T3_T4_T5_:
        /* <DEDUP_REMOVED lines=31> */
.L_x_38124:
[----:B------:R0:W5:Y:S01]  /*01f0*/  LDG.E.U8 R22, [R6.64] ;  /* 0x0000002406167981 */ /* 0x000162000c1e1100 */
[----:B------:R-:W-:Y:S05]  /*0200*/  BRA `(.L_x_38126) ;  /* 0x00000dd000007947 */ /* 0x000fea0003800000 */
.L_x_38123:
        /* <DEDUP_REMOVED lines=8> */
.L_x_38128:
[----:B------:R0:W5:Y:S01]  /*0290*/  LDG.E.U8 R22, [R6.64] ;  /* 0x0000002406167981 */ /* 0x000162000c1e1100 */
[----:B------:R-:W-:Y:S05]  /*02a0*/  BRA `(.L_x_38126) ;  /* 0x00000d3000007947 */ /* 0x000fea0003800000 */
.L_x_38127:
[----:B------:R0:W5:Y:S01]  /*02b0*/  LDG.E.U16 R22, [R6.64] ;  /* 0x0000002406167981 */ /* 0x000162000c1e1500 */
[----:B------:R-:W-:Y:S05]  /*02c0*/  BRA `(.L_x_38126) ;  /* 0x00000d1000007947 */ /* 0x000fea0003800000 */
.L_x_38122:
        /* <DEDUP_REMOVED lines=10> */
.L_x_38130:
[----:B------:R-:W2:Y:S02]  /*0370*/  LDG.E.U16 R4, [R6.64] ;  /* 0x0000002406047981 */ /* 0x000ea4000c1e1500 */
[----:B--2---:R-:W-:-:S06]  /*0380*/  HADD2.F32 R4, -RZ, R4.H0_H0 ;  /* 0x20000004ff047230 */ /* 0x004fcc0000004100 */
[----:B------:R-:W0:Y:S02]  /*0390*/  F2I.S64.TRUNC R4, R4 ;  /* 0x0000000400047311 */ /* 0x000e24000020d900 */
[----:B0-----:R-:W-:Y:S01]  /*03a0*/  PRMT R22, R4, 0x7610, R22 ;  /* 0x0000761004167816 */ /* 0x001fe20000000016 */
[----:B------:R-:W-:Y:S05]  /*03b0*/  BRA `(.L_x_38126) ;  /* 0x00000c2000007947 */ /* 0x000fea0003800000 */
.L_x_38129:
        /* <DEDUP_REMOVED lines=10> */
.L_x_38132:
[----:B------:R-:W2:Y:S02]  /*0460*/  LDG.E.U16 R6, [R6.64] ;  /* 0x0000002406067981 */ /* 0x000ea4000c1e1500 */
[----:B--2---:R-:W-:-:S06]  /*0470*/  HADD2.F32 R4, -RZ, R6.H0_H0 ;  /* 0x20000006ff047230 */ /* 0x004fcc0000004100 */
[----:B------:R-:W0:Y:S02]  /*0480*/  F2I.S64.TRUNC R4, R4 ;  /* 0x0000000400047311 */ /* 0x000e24000020d900 */
[----:B0-----:R-:W-:Y:S01]  /*0490*/  PRMT R22, R4, 0x7610, R22 ;  /* 0x0000761004167816 */ /* 0x001fe20000000016 */
[----:B------:R-:W-:Y:S05]  /*04a0*/  BRA `(.L_x_38126) ;  /* 0x00000b3000007947 */ /* 0x000fea0003800000 */
.L_x_38131:
[----:B------:R-:W2:Y:S02]  /*04b0*/  LDG.E.64 R4, [R6.64] ;  /* 0x0000002406047981 */ /* 0x000ea4000c1e1b00 */
[----:B--2---:R-:W0:Y:S02]  /*04c0*/  F2I.S64.F64.TRUNC R4, R4 ;  /* 0x0000000400047311 */ /* 0x004e24000030d900 */
[----:B0-----:R-:W-:Y:S01]  /*04d0*/  PRMT R22, R4, 0x7610, R22 ;  /* 0x0000761004167816 */ /* 0x001fe20000000016 */
[----:B------:R-:W-:Y:S05]  /*04e0*/  BRA `(.L_x_38126) ;  /* 0x00000af000007947 */ /* 0x000fea0003800000 */
.L_x_38121:
        /* <DEDUP_REMOVED lines=12> */
.L_x_38135:
[----:B------:R-:W2:Y:S02]  /*05b0*/  LDG.E.64 R6, [R6.64] ;  /* 0x0000002406067981 */ /* 0x000ea4000c1e1b00 */
[----:B--2---:R-:W0:Y:S02]  /*05c0*/  F2I.S64.F64.TRUNC R4, R6 ;  /* 0x0000000600047311 */ /* 0x004e24000030d900 */
[----:B0-----:R-:W-:Y:S01]  /*05d0*/  PRMT R22, R4, 0x7610, R22 ;  /* 0x0000761004167816 */ /* 0x001fe20000000016 */
[----:B------:R-:W-:Y:S05]  /*05e0*/  BRA `(.L_x_38126) ;  /* 0x000009f000007947 */ /* 0x000fea0003800000 */
.L_x_38134:
        /* <DEDUP_REMOVED lines=28> */
.L_x_38137:
        /* <DEDUP_REMOVED lines=16> */
.L_x_38136:
[----:B------:R-:W2:Y:S02]  /*08b0*/  LDG.E.U16 R4, [R6.64] ;  /* 0x0000002406047981 */ /* 0x000ea4000c1e1500 */
[----:B--2---:R-:W-:-:S06]  /*08c0*/  PRMT R4, RZ, 0x5410, R4 ;  /* 0x00005410ff047816 */ /* 0x004fcc0000000004 */
[----:B------:R-:W0:Y:S02]  /*08d0*/  F2I.S64.TRUNC R4, R4 ;  /* 0x0000000400047311 */ /* 0x000e24000020d900 */
[----:B0-----:R-:W-:Y:S01]  /*08e0*/  PRMT R22, R4, 0x7610, R22 ;  /* 0x0000761004167816 */ /* 0x001fe20000000016 */
[----:B------:R-:W-:Y:S05]  /*08f0*/  BRA `(.L_x_38126) ;  /* 0x000006e000007947 */ /* 0x000fea0003800000 */
.L_x_38133:
        /* <DEDUP_REMOVED lines=10> */
.L_x_38140:
        /* <DEDUP_REMOVED lines=21> */
.L_x_38144:
[----:B------:R-:W-:Y:S05]  /*0af0*/  BSYNC B1 ;  /* 0x0000000000017941 */ /* 0x000fea0003800000 */
.L_x_38143:
[----:B------:R-:W-:Y:S01]  /*0b00*/  IMAD.SHL.U32 R3, R3, 0x100000, RZ ;  /* 0x0010000003037824 */ /* 0x000fe200078e00ff */
[----:B------:R-:W-:-:S04]  /*0b10*/  LEA R5, R0, 0x3b800000, 0x17 ;  /* 0x3b80000000057811 */ /* 0x000fc800078eb8ff */
[----:B------:R-:W-:Y:S02]  /*0b20*/  LOP3.LUT R4, R5, R3, R6, 0xfe, !PT ;  /* 0x0000000305047212 */ /* 0x000fe400078efe06 */
.L_x_38142:
[----:B------:R-:W-:Y:S05]  /*0b30*/  BSYNC B0 ;  /* 0x0000000000007941 */ /* 0x000fea0003800000 */
.L_x_38141:
[----:B------:R-:W0:Y:S02]  /*0b40*/  F2I.S64.TRUNC R4, R4 ;  /* 0x0000000400047311 */ /* 0x000e24000020d900 */
[----:B0-----:R-:W-:Y:S01]  /*0b50*/  PRMT R22, R4, 0x7610, R22 ;  /* 0x0000761004167816 */ /* 0x001fe20000000016 */
[----:B------:R-:W-:Y:S05]  /*0b60*/  BRA `(.L_x_38126) ;  /* 0x0000047000007947 */ /* 0x000fea0003800000 */
.L_x_38139:
        /* <DEDUP_REMOVED lines=21> */
.L_x_38148:
[----:B------:R-:W-:Y:S05]  /*0cc0*/  BSYNC B1 ;  /* 0x0000000000017941 */ /* 0x000fea0003800000 */
.L_x_38147:
[----:B------:R-:W-:Y:S01]  /*0cd0*/  IMAD.SHL.U32 R3, R3, 0x200000, RZ ;  /* 0x0020000003037824 */ /* 0x000fe200078e00ff */
[----:B------:R-:W-:-:S04]  /*0ce0*/  LEA R5, R0, 0x37800000, 0x17 ;  /* 0x3780000000057811 */ /* 0x000fc800078eb8ff */
[----:B------:R-:W-:Y:S02]  /*0cf0*/  LOP3.LUT R4, R5, R3, R6, 0xfe, !PT ;  /* 0x0000000305047212 */ /* 0x000fe400078efe06 */
.L_x_38146:
[----:B------:R-:W-:Y:S05]  /*0d00*/  BSYNC B0 ;  /* 0x0000000000007941 */ /* 0x000fea0003800000 */
.L_x_38145:
[----:B------:R-:W0:Y:S02]  /*0d10*/  F2I.S64.TRUNC R4, R4 ;  /* 0x0000000400047311 */ /* 0x000e24000020d900 */
[----:B0-----:R-:W-:Y:S01]  /*0d20*/  PRMT R22, R4, 0x7610, R22 ;  /* 0x0000761004167816 */ /* 0x001fe20000000016 */
[----:B------:R-:W-:Y:S05]  /*0d30*/  BRA `(.L_x_38126) ;  /* 0x000002a000007947 */ /* 0x000fea0003800000 */
.L_x_38138:
        /* <DEDUP_REMOVED lines=14> */
.L_x_38152:
[----:B------:R-:W-:Y:S05]  /*0e20*/  BSYNC B0 ;  /* 0x0000000000007941 */ /* 0x000fea0003800000 */
.L_x_38151:
[----:B------:R-:W0:Y:S02]  /*0e30*/  F2I.S64.TRUNC R4, R4 ;  /* 0x0000000400047311 */ /* 0x000e24000020d900 */
[----:B0-----:R-:W-:Y:S01]  /*0e40*/  PRMT R22, R4, 0x7610, R22 ;  /* 0x0000761004167816 */ /* 0x001fe20000000016 */
[----:B------:R-:W-:Y:S05]  /*0e50*/  BRA `(.L_x_38126) ;  /* 0x0000018000007947 */ /* 0x000fea0003800000 */
.L_x_38125:
        /* <DEDUP_REMOVED lines=21> */
.L_x_38150:
[----:B------:R0:W5:Y:S01]  /*0fb0*/  LDG.E.U8 R22, [R6.64] ;  /* 0x0000002406167981 */ /* 0x000162000c1e1100 */
[----:B------:R-:W-:Y:S05]  /*0fc0*/  BRA `(.L_x_38126) ;  /* 0x0000001000007947 */ /* 0x000fea0003800000 */
.L_x_38149:
[----:B------:R0:W5:Y:S02]  /*0fd0*/  LDG.E.U8 R22, [R6.64] ;  /* 0x0000002406167981 */ /* 0x000164000c1e1100 */
.L_x_38126:
        /* <DEDUP_REMOVED lines=16> */
.L_x_38156:
[----:B------:R0:W5:Y:S01]  /*10e0*/  LDG.E.U8 R23, [R6.64] ;  /* 0x0000002406177981 */ /* 0x000162000c1e1100 */
[----:B------:R-:W-:Y:S05]  /*10f0*/  BRA `(.L_x_38158) ;  /* 0x00000dc000007947 */ /* 0x000fea0003800000 */
.L_x_38155:
        /* <DEDUP_REMOVED lines=8> */
.L_x_38160:
[----:B------:R0:W5:Y:S01]  /*1180*/  LDG.E.U8 R23, [R6.64] ;  /* 0x0000002406177981 */ /* 0x000162000c1e1100 */
[----:B------:R-:W-:Y:S05]  /*1190*/  BRA `(.L_x_38158) ;  /* 0x00000d2000007947 */ /* 0x000fea0003800000 */
.L_x_38159:
[----:B------:R0:W5:Y:S01]  /*11a0*/  LDG.E.U16 R23, [R6.64] ;  /* 0x0000002406177981 */ /* 0x000162000c1e1500 */
[----:B------:R-:W-:Y:S05]  /*11b0*/  BRA `(.L_x_38158) ;  /* 0x00000d0000007947 */ /* 0x000fea0003800000 */
.L_x_38154:
        /* <DEDUP_REMOVED lines=10> */
.L_x_38162:
[----:B------:R-:W2:Y:S02]  /*1260*/  LDG.E.U16 R4, [R6.64] ;  /* 0x0000002406047981 */ /* 0x000ea4000c1e1500 */
[----:B--2---:R-:W-:-:S06]  /*1270*/  HADD2.F32 R4, -RZ, R4.H0_H0 ;  /* 0x20000004ff047230 */ /* 0x004fcc0000004100 */
[----:B------:R-:W0:Y:S02]  /*1280*/  F2I.S64.TRUNC R4, R4 ;  /* 0x0000000400047311 */ /* 0x000e24000020d900 */
[----:B0-----:R-:W-:Y:S01]  /*1290*/  PRMT R23, R4, 0x7610, R23 ;  /* 0x0000761004177816 */ /* 0x001fe20000000017 */
[----:B------:R-:W-:Y:S05]  /*12a0*/  BRA `(.L_x_38158) ;  /* 0x00000c1000007947 */ /* 0x000fea0003800000 */
.L_x_38161:
        /* <DEDUP_REMOVED lines=10> */
.L_x_38164:
[----:B------:R-:W2:Y:S02]  /*1350*/  LDG.E.U16 R6, [R6.64] ;  /* 0x0000002406067981 */ /* 0x000ea4000c1e1500 */
[----:B--2---:R-:W-:-:S06]  /*1360*/  HADD2.F32 R4, -RZ, R6.H0_H0 ;  /* 0x20000006ff047230 */ /* 0x004fcc0000004100 */
[----:B------:R-:W0:Y:S02]  /*1370*/  F2I.S64.TRUNC R4, R4 ;  /* 0x0000000400047311 */ /* 0x000e24000020d900 */
[----:B0-----:R-:W-:Y:S01]  /*1380*/  PRMT R23, R4, 0x7610, R23 ;  /* 0x0000761004177816 */ /* 0x001fe20000000017 */
[----:B------:R-:W-:Y:S05]  /*1390*/  BRA `(.L_x_38158) ;  /* 0x00000b2000007947 */ /* 0x000fea0003800000 */
.L_x_38163:
[----:B------:R-:W2:Y:S02]  /*13a0*/  LDG.E.64 R4, [R6.64] ;  /* 0x0000002406047981 */ /* 0x000ea4000c1e1b00 */
[----:B--2---:R-:W0:Y:S02]  /*13b0*/  F2I.S64.F64.TRUNC R4, R4 ;  /* 0x0000000400047311 */ /* 0x004e24000030d900 */
[----:B0-----:R-:W-:Y:S01]  /*13c0*/  PRMT R23, R4, 0x7610, R23 ;  /* 0x0000761004177816 */ /* 0x001fe20000000017 */
[----:B------:R-:W-:Y:S05]  /*13d0*/  BRA `(.L_x_38158) ;  /* 0x00000ae000007947 */ /* 0x000fea0003800000 */
.L_x_38153:
        /* <DEDUP_REMOVED lines=12> */
.L_x_38167:
[----:B------:R-:W2:Y:S02]  /*14a0*/  LDG.E.64 R6, [R6.64] ;  /* 0x0000002406067981 */ /* 0x000ea4000c1e1b00 */
[----:B--2---:R-:W0:Y:S02]  /*14b0*/  F2I.S64.F64.TRUNC R4, R6 ;  /* 0x0000000600047311 */ /* 0x004e24000030d900 */
[----:B0-----:R-:W-:Y:S01]  /*14c0*/  PRMT R23, R4, 0x7610, R23 ;  /* 0x0000761004177816 */ /* 0x001fe20000000017 */
[----:B------:R-:W-:Y:S05]  /*14d0*/  BRA `(.L_x_38158) ;  /* 0x000009e000007947 */ /* 0x000fea0003800000 */
.L_x_38166:
        /* <DEDUP_REMOVED lines=28> */
.L_x_38169:
        /* <DEDUP_REMOVED lines=15> */
.L_x_38168:
[----:B------:R-:W2:Y:S02]  /*1790*/  LDG.E.U16 R4, [R6.64] ;  /* 0x0000002406047981 */ /* 0x000ea4000c1e1500 */
[----:B--2---:R-:W-:-:S06]  /*17a0*/  PRMT R4, RZ, 0x5410, R4 ;  /* 0x00005410ff047816 */ /* 0x004fcc0000000004 */
[----:B------:R-:W0:Y:S02]  /*17b0*/  F2I.S64.TRUNC R4, R4 ;  /* 0x0000000400047311 */ /* 0x000e24000020d900 */
[----:B0-----:R-:W-:Y:S01]  /*17c0*/  PRMT R23, R4, 0x7610, R23 ;  /* 0x0000761004177816 */ /* 0x001fe20000000017 */
[----:B------:R-:W-:Y:S05]  /*17d0*/  BRA `(.L_x_38158) ;  /* 0x000006e000007947 */ /* 0x000fea0003800000 */
.L_x_38165:
        /* <DEDUP_REMOVED lines=10> */
.L_x_38172:
        /* <DEDUP_REMOVED lines=21> */
.L_x_38176:
[----:B------:R-:W-:Y:S05]  /*19d0*/  BSYNC B1 ;  /* 0x0000000000017941 */ /* 0x000fea0003800000 */
.L_x_38175:
[----:B------:R-:W-:Y:S01]  /*19e0*/  IMAD.SHL.U32 R3, R3, 0x100000, RZ ;  /* 0x0010000003037824 */ /* 0x000fe200078e00ff */
[----:B------:R-:W-:-:S04]  /*19f0*/  LEA R5, R0, 0x3b800000, 0x17 ;  /* 0x3b80000000057811 */ /* 0x000fc800078eb8ff */
[----:B------:R-:W-:Y:S02]  /*1a00*/  LOP3.LUT R4, R5, R3, R6, 0xfe, !PT ;  /* 0x0000000305047212 */ /* 0x000fe400078efe06 */
.L_x_38174:
[----:B------:R-:W-:Y:S05]  /*1a10*/  BSYNC B0 ;  /* 0x0000000000007941 */ /* 0x000fea0003800000 */
.L_x_38173:
[----:B------:R-:W0:Y:S02]  /*1a20*/  F2I.S64.TRUNC R4, R4 ;  /* 0x0000000400047311 */ /* 0x000e24000020d900 */
[----:B0-----:R-:W-:Y:S01]  /*1a30*/  PRMT R23, R4, 0x7610, R23 ;  /* 0x0000761004177816 */ /* 0x001fe20000000017 */
[----:B------:R-:W-:Y:S05]  /*1a40*/  BRA `(.L_x_38158) ;  /* 0x0000047000007947 */ /* 0x000fea0003800000 */
.L_x_38171:
        /* <DEDUP_REMOVED lines=21> */
.L_x_38180:
[----:B------:R-:W-:Y:S05]  /*1ba0*/  BSYNC B1 ;  /* 0x0000000000017941 */ /* 0x000fea0003800000 */
.L_x_38179:
[----:B------:R-:W-:Y:S01]  /*1bb0*/  IMAD.SHL.U32 R3, R3, 0x200000, RZ ;  /* 0x0020000003037824 */ /* 0x000fe200078e00ff */
[----:B------:R-:W-:-:S04]  /*1bc0*/  LEA R5, R0, 0x37800000, 0x17 ;  /* 0x3780000000057811 */ /* 0x000fc800078eb8ff */
[----:B------:R-:W-:Y:S02]  /*1bd0*/  LOP3.LUT R4, R5, R3, R6, 0xfe, !PT ;  /* 0x0000000305047212 */ /* 0x000fe400078efe06 */
.L_x_38178:
[----:B------:R-:W-:Y:S05]  /*1be0*/  BSYNC B0 ;  /* 0x0000000000007941 */ /* 0x000fea0003800000 */
.L_x_38177:
[----:B------:R-:W0:Y:S02]  /*1bf0*/  F2I.S64.TRUNC R4, R4 ;  /* 0x0000000400047311 */ /* 0x000e24000020d900 */
[----:B0-----:R-:W-:Y:S01]  /*1c00*/  PRMT R23, R4, 0x7610, R23 ;  /* 0x0000761004177816 */ /* 0x001fe20000000017 */
[----:B------:R-:W-:Y:S05]  /*1c10*/  BRA `(.L_x_38158) ;  /* 0x000002a000007947 */ /* 0x000fea0003800000 */
.L_x_38170:
        /* <DEDUP_REMOVED lines=14> */
.L_x_38184:
[----:B------:R-:W-:Y:S05]  /*1d00*/  BSYNC B0 ;  /* 0x0000000000007941 */ /* 0x000fea0003800000 */
.L_x_38183:
[----:B------:R-:W0:Y:S02]  /*1d10*/  F2I.S64.TRUNC R4, R4 ;  /* 0x0000000400047311 */ /* 0x000e24000020d900 */
[----:B0-----:R-:W-:Y:S01]  /*1d20*/  PRMT R23, R4, 0x7610, R23 ;  /* 0x0000761004177816 */ /* 0x001fe20000000017 */
[----:B------:R-:W-:Y:S05]  /*1d30*/  BRA `(.L_x_38158) ;  /* 0x0000018000007947 */ /* 0x000fea0003800000 */
.L_x_38157:
        /* <DEDUP_REMOVED lines=21> */
.L_x_38182:
[----:B------:R0:W5:Y:S01]  /*1e90*/  LDG.E.U8 R23, [R6.64] ;  /* 0x0000002406177981 */ /* 0x000162000c1e1100 */
[----:B------:R-:W-:Y:S05]  /*1ea0*/  BRA `(.L_x_38158) ;  /* 0x0000001000007947 */ /* 0x000fea0003800000 */
.L_x_38181:
[----:B------:R0:W5:Y:S02]  /*1eb0*/  LDG.E.U8 R23, [R6.64] ;  /* 0x0000002406177981 */ /* 0x000164000c1e1100 */
.L_x_38158:
[----:B------:R-:W1:Y:S02]  /*1ec0*/  S2R R28, SR_TID.X ;  /* 0x00000000001c7919 */ /* 0x000e640000002100 */
[----:B-1----:R-:W-:Y:S02]  /*1ed0*/  IADD3 R28, R28, 0x80, RZ ;  /* 0x000000801c1c7810 */ /* 0x002fe40007ffe0ff */
.L_x_38120:
[----:B-1-3--:R-:W-:Y:S05]  /*1ee0*/  BSYNC B6 ;  /* 0x0000000000067941 */ /* 0x00afea0003800000 */
.L_x_38119:
        /* <DEDUP_REMOVED lines=21> */
.L_x_38190:
[----:B------:R0:W5:Y:S01]  /*2040*/  LDG.E.U8 R19, [R6.64] ;  /* 0x0000002406137981 */ /* 0x000162000c1e1100 */
[----:B------:R-:W-:Y:S05]  /*2050*/  BRA `(.L_x_38192) ;  /* 0x00000dc000007947 */ /* 0x000fea0003800000 */
.L_x_38189:
        /* <DEDUP_REMOVED lines=8> */
.L_x_38194:
[----:B------:R0:W5:Y:S01]  /*20e0*/  LDG.E.U8 R19, [R6.64] ;  /* 0x0000002406137981 */ /* 0x000162000c1e1100 */
[----:B------:R-:W-:Y:S05]  /*20f0*/  BRA `(.L_x_38192) ;  /* 0x00000d2000007947 */ /* 0x000fea0003800000 */
.L_x_38193:
[----:B------:R0:W5:Y:S01]  /*2100*/  LDG.E.U16 R19, [R6.64] ;  /* 0x0000002406137981 */ /* 0x000162000c1e1500 */
[----:B------:R-:W-:Y:S05]  /*2110*/  BRA `(.L_x_38192) ;  /* 0x00000d0000007947 */ /* 0x000fea0003800000 */
.L_x_38188:
        /* <DEDUP_REMOVED lines=10> */
.L_x_38196:
[----:B------:R-:W2:Y:S02]  /*21c0*/  LDG.E.U16 R4, [R6.64] ;  /* 0x0000002406047981 */ /* 0x000ea4000c1e1500 */
[----:B--2---:R-:W-:-:S06]  /*21d0*/  HADD2.F32 R4, -RZ, R4.H0_H0 ;  /* 0x20000004ff047230 */ /* 0x004fcc0000004100 */
[----:B------:R-:W0:Y:S02]  /*21e0*/  F2I.S64.TRUNC R4, R4 ;  /* 0x0000000400047311 */ /* 0x000e24000020d900 */
[----:B0-----:R-:W-:Y:S01]  /*21f0*/  PRMT R19, R4, 0x7610, R19 ;  /* 0x0000761004137816 */ /* 0x001fe20000000013 */
[----:B------:R-:W-:Y:S05]  /*2200*/  BRA `(.L_x_38192) ;  /* 0x00000c1000007947 */ /* 0x000fea0003800000 */
.L_x_38195:
        /* <DEDUP_REMOVED lines=10> */
.L_x_38198:
[----:B------:R-:W2:Y:S02]  /*22b0*/  LDG.E.U16 R6, [R6.64] ;  /* 0x0000002406067981 */ /* 0x000ea4000c1e1500 */
[----:B--2---:R-:W-:-:S06]  /*22c0*/  HADD2.F32 R4, -RZ, R6.H0_H0 ;  /* 0x20000006ff047230 */ /* 0x004fcc0000004100 */
[----:B------:R-:W0:Y:S02]  /*22d0*/  F2I.S64.TRUNC R4, R4 ;  /* 0x0000000400047311 */ /* 0x000e24000020d900 */
[----:B0-----:R-:W-:Y:S01]  /*22e0*/  PRMT R19, R4, 0x7610, R19 ;  /* 0x0000761004137816 */ /* 0x001fe20000000013 */
[----:B------:R-:W-:Y:S05]  /*22f0*/  BRA `(.L_x_38192) ;  /* 0x00000b2000007947 */ /* 0x000fea0003800000 */
.L_x_38197:
[----:B------:R-:W2:Y:S02]  /*2300*/  LDG.E.64 R4, [R6.64] ;  /* 0x0000002406047981 */ /* 0x000ea4000c1e1b00 */
[----:B--2---:R-:W0:Y:S02]  /*2310*/  F2I.S64.F64.TRUNC R4, R4 ;  /* 0x0000000400047311 */ /* 0x004e24000030d900 */
[----:B0-----:R-:W-:Y:S01]  /*2320*/  PRMT R19, R4, 0x7610, R19 ;  /* 0x0000761004137816 */ /* 0x001fe20000000013 */
[----:B------:R-:W-:Y:S05]  /*2330*/  BRA `(.L_x_38192) ;  /* 0x00000ae000007947 */ /* 0x000fea0003800000 */
.L_x_38187:
        /* <DEDUP_REMOVED lines=12> */
.L_x_38201:
[----:B------:R-:W2:Y:S02]  /*2400*/  LDG.E.64 R6, [R6.64] ;  /* 0x0000002406067981 */ /* 0x000ea4000c1e1b00 */
[----:B--2---:R-:W0:Y:S02]  /*2410*/  F2I.S64.F64.TRUNC R4, R6 ;  /* 0x0000000600047311 */ /* 0x004e24000030d900 */
[----:B0-----:R-:W-:Y:S01]  /*2420*/  PRMT R19, R4, 0x7610, R19 ;  /* 0x0000761004137816 */ /* 0x001fe20000000013 */
[----:B------:R-:W-:Y:S05]  /*2430*/  BRA `(.L_x_38192) ;  /* 0x000009e000007947 */ /* 0x000fea0003800000 */
.L_x_38200:
        /* <DEDUP_REMOVED lines=28> */
.L_x_38203:
        /* <DEDUP_REMOVED lines=15> */
.L_x_38202:
[----:B------:R-:W2:Y:S02]  /*26f0*/  LDG.E.U16 R4, [R6.64] ;  /* 0x0000002406047981 */ /* 0x000ea4000c1e1500 */
[----:B--2---:R-:W-:-:S06]  /*2700*/  PRMT R4, RZ, 0x5410, R4 ;  /* 0x00005410ff047816 */ /* 0x004fcc0000000004 */
[----:B------:R-:W0:Y:S02]  /*2710*/  F2I.S64.TRUNC R4, R4 ;  /* 0x0000000400047311 */ /* 0x000e24000020d900 */
[----:B0-----:R-:W-:Y:S01]  /*2720*/  PRMT R19, R4, 0x7610, R19 ;  /* 0x0000761004137816 */ /* 0x001fe20000000013 */
[----:B------:R-:W-:Y:S05]  /*2730*/  BRA `(.L_x_38192) ;  /* 0x000006e000007947 */ /* 0x000fea0003800000 */
.L_x_38199:
        /* <DEDUP_REMOVED lines=10> */
.L_x_38206:
        /* <DEDUP_REMOVED lines=21> */
.L_x_38210:
[----:B------:R-:W-:Y:S05]  /*2930*/  BSYNC B1 ;  /* 0x0000000000017941 */ /* 0x000fea0003800000 */
.L_x_38209:
[----:B------:R-:W-:Y:S01]  /*2940*/  IMAD.SHL.U32 R3, R3, 0x100000, RZ ;  /* 0x0010000003037824 */ /* 0x000fe200078e00ff */
[----:B------:R-:W-:-:S04]  /*2950*/  LEA R5, R0, 0x3b800000, 0x17 ;  /* 0x3b80000000057811 */ /* 0x000fc800078eb8ff */
[----:B------:R-:W-:Y:S02]  /*2960*/  LOP3.LUT R4, R5, R3, R6, 0xfe, !PT ;  /* 0x0000000305047212 */ /* 0x000fe400078efe06 */
.L_x_38208:
[----:B------:R-:W-:Y:S05]  /*2970*/  BSYNC B0 ;  /* 0x0000000000007941 */ /* 0x000fea0003800000 */
.L_x_38207:
[----:B------:R-:W0:Y:S02]  /*2980*/  F2I.S64.TRUNC R4, R4 ;  /* 0x0000000400047311 */ /* 0x000e24000020d900 */
[----:B0-----:R-:W-:Y:S01]  /*2990*/  PRMT R19, R4, 0x7610, R19 ;  /* 0x0000761004137816 */ /* 0x001fe20000000013 */
[----:B------:R-:W-:Y:S05]  /*29a0*/  BRA `(.L_x_38192) ;  /* 0x0000047000007947 */ /* 0x000fea0003800000 */
.L_x_38205:
        /* <DEDUP_REMOVED lines=21> */
.L_x_38214:
[----:B------:R-:W-:Y:S05]  /*2b00*/  BSYNC B1 ;  /* 0x0000000000017941 */ /* 0x000fea0003800000 */
.L_x_38213:
[----:B------:R-:W-:Y:S01]  /*2b10*/  IMAD.SHL.U32 R3, R3, 0x200000, RZ ;  /* 0x0020000003037824 */ /* 0x000fe200078e00ff */
[----:B------:R-:W-:-:S04]  /*2b20*/  LEA R5, R0, 0x37800000, 0x17 ;  /* 0x3780000000057811 */ /* 0x000fc800078eb8ff */
[----:B------:R-:W-:Y:S02]  /*2b30*/  LOP3.LUT R4, R5, R3, R6, 0xfe, !PT ;  /* 0x0000000305047212 */ /* 0x000fe400078efe06 */
.L_x_38212:
[----:B------:R-:W-:Y:S05]  /*2b40*/  BSYNC B0 ;  /* 0x0000000000007941 */ /* 0x000fea0003800000 */
.L_x_38211:
[----:B------:R-:W0:Y:S02]  /*2b50*/  F2I.S64.TRUNC R4, R4 ;  /* 0x0000000400047311 */ /* 0x000e24000020d900 */
[----:B0-----:R-:W-:Y:S01]  /*2b60*/  PRMT R19, R4, 0x7610, R19 ;  /* 0x0000761004137816 */ /* 0x001fe20000000013 */
[----:B------:R-:W-:Y:S05]  /*2b70*/  BRA `(.L_x_38192) ;  /* 0x000002a000007947 */ /* 0x000fea0003800000 */
.L_x_38204:
        /* <DEDUP_REMOVED lines=14> */
.L_x_38218:
[----:B------:R-:W-:Y:S05]  /*2c60*/  BSYNC B0 ;  /* 0x0000000000007941 */ /* 0x000fea0003800000 */
.L_x_38217:
[----:B------:R-:W0:Y:S02]  /*2c70*/  F2I.S64.TRUNC R4, R4 ;  /* 0x0000000400047311 */ /* 0x000e24000020d900 */
[----:B0-----:R-:W-:Y:S01]  /*2c80*/  PRMT R19, R4, 0x7610, R19 ;  /* 0x0000761004137816 */ /* 0x001fe20000000013 */
[----:B------:R-:W-:Y:S05]  /*2c90*/  BRA `(.L_x_38192) ;  /* 0x0000018000007947 */ /* 0x000fea0003800000 */
.L_x_38191:
        /* <DEDUP_REMOVED lines=21> */
.L_x_38216:
[----:B------:R0:W5:Y:S01]  /*2df0*/  LDG.E.U8 R19, [R6.64] ;  /* 0x0000002406137981 */ /* 0x000162000c1e1100 */
[----:B------:R-:W-:Y:S05]  /*2e00*/  BRA `(.L_x_38192) ;  /* 0x0000001000007947 */ /* 0x000fea0003800000 */
.L_x_38215:
[----:B------:R0:W5:Y:S02]  /*2e10*/  LDG.E.U8 R19, [R6.64] ;  /* 0x0000002406137981 */ /* 0x000164000c1e1100 */
.L_x_38192:
        /* <DEDUP_REMOVED lines=16> */
.L_x_38222:
[----:B------:R0:W5:Y:S01]  /*2f20*/  LDG.E.U8 R24, [R6.64] ;  /* 0x0000002406187981 */ /* 0x000162000c1e1100 */
[----:B------:R-:W-:Y:S05]  /*2f30*/  BRA `(.L_x_38224) ;  /* 0x00000dc000007947 */ /* 0x000fea0003800000 */
.L_x_38221:
        /* <DEDUP_REMOVED lines=8> */
.L_x_38226:
[----:B------:R0:W5:Y:S01]  /*2fc0*/  LDG.E.U8 R24, [R6.64] ;  /* 0x0000002406187981 */ /* 0x000162000c1e1100 */
[----:B------:R-:W-:Y:S05]  /*2fd0*/  BRA `(.L_x_38224) ;  /* 0x00000d2000007947 */ /* 0x000fea0003800000 */
.L_x_38225:
[----:B------:R0:W5:Y:S01]  /*2fe0*/  LDG.E.U16 R24, [R6.64] ;  /* 0x0000002406187981 */ /* 0x000162000c1e1500 */
[----:B------:R-:W-:Y:S05]  /*2ff0*/  BRA `(.L_x_38224) ;  /* 0x00000d0000007947 */ /* 0x000fea0003800000 */
.L_x_38220:
        /* <DEDUP_REMOVED lines=10> */
.L_x_38228:
[----:B------:R-:W2:Y:S02]  /*30a0*/  LDG.E.U16 R4, [R6.64] ;  /* 0x0000002406047981 */ /* 0x000ea4000c1e1500 */
[----:B--2---:R-:W-:-:S06]  /*30b0*/  HADD2.F32 R4, -RZ, R4.H0_H0 ;  /* 0x20000004ff047230 */ /* 0x004fcc0000004100 */
[----:B------:R-:W0:Y:S02]  /*30c0*/  F2I.S64.TRUNC R4, R4 ;  /* 0x0000000400047311 */ /* 0x000e24000020d900 */
[----:B0-----:R-:W-:Y:S01]  /*30d0*/  PRMT R24, R4, 0x7610, R24 ;  /* 0x0000761004187816 */ /* 0x001fe20000000018 */
[----:B------:R-:W-:Y:S05]  /*30e0*/  BRA `(.L_x_38224) ;  /* 0x00000c1000007947 */ /* 0x000fea0003800000 */
.L_x_38227:
        /* <DEDUP_REMOVED lines=10> */
.L_x_38230:
[----:B------:R-:W2:Y:S02]  /*3190*/  LDG.E.U16 R6, [R6.64] ;  /* 0x0000002406067981 */ /* 0x000ea4000c1e1500 */
[----:B--2---:R-:W-:-:S06]  /*31a0*/  HADD2.F32 R4, -RZ, R6.H0_H0 ;  /* 0x20000006ff047230 */ /* 0x004fcc0000004100 */
[----:B------:R-:W0:Y:S02]  /*31b0*/  F2I.S64.TRUNC R4, R4 ;  /* 0x0000000400047311 */ /* 0x000e24000020d900 */
[----:B0-----:R-:W-:Y:S01]  /*31c0*/  PRMT R24, R4, 0x7610, R24 ;  /* 0x0000761004187816 */ /* 0x001fe20000000018 */
[----:B------:R-:W-:Y:S05]  /*31d0*/  BRA `(.L_x_38224) ;  /* 0x00000b2000007947 */ /* 0x000fea0003800000 */
.L_x_38229:
[----:B------:R-:W2:Y:S02]  /*31e0*/  LDG.E.64 R4, [R6.64] ;  /* 0x0000002406047981 */ /* 0x000ea4000c1e1b00 */
[----:B--2---:R-:W0:Y:S02]  /*31f0*/  F2I.S64.F64.TRUNC R4, R4 ;  /* 0x0000000400047311 */ /* 0x004e24000030d900 */
[----:B0-----:R-:W-:Y:S01]  /*3200*/  PRMT R24, R4, 0x7610, R24 ;  /* 0x0000761004187816 */ /* 0x001fe20000000018 */
[----:B------:R-:W-:Y:S05]  /*3210*/  BRA `(.L_x_38224) ;  /* 0x00000ae000007947 */ /* 0x000fea0003800000 */
.L_x_38219:
        /* <DEDUP_REMOVED lines=12> */
.L_x_38233:
[----:B------:R-:W2:Y:S02]  /*32e0*/  LDG.E.64 R6, [R6.64] ;  /* 0x0000002406067981 */ /* 0x000ea4000c1e1b00 */
[----:B--2---:R-:W0:Y:S02]  /*32f0*/  F2I.S64.F64.TRUNC R4, R6 ;  /* 0x0000000600047311 */ /* 0x004e24000030d900 */
[----:B0-----:R-:W-:Y:S01]  /*3300*/  PRMT R24, R4, 0x7610, R24 ;  /* 0x0000761004187816 */ /* 0x001fe20000000018 */
[----:B------:R-:W-:Y:S05]  /*3310*/  BRA `(.L_x_38224) ;  /* 0x000009e000007947 */ /* 0x000fea0003800000 */
.L_x_38232:
        /* <DEDUP_REMOVED lines=28> */
.L_x_38235:
        /* <DEDUP_REMOVED lines=15> */
.L_x_38234:
[----:B------:R-:W2:Y:S02]  /*35d0*/  LDG.E.U16 R4, [R6.64] ;  /* 0x0000002406047981 */ /* 0x000ea4000c1e1500 */
[----:B--2---:R-:W-:-:S06]  /*35e0*/  PRMT R4, RZ, 0x5410, R4 ;  /* 0x00005410ff047816 */ /* 0x004fcc0000000004 */
[----:B------:R-:W0:Y:S02]  /*35f0*/  F2I.S64.TRUNC R4, R4 ;  /* 0x0000000400047311 */ /* 0x000e24000020d900 */
[----:B0-----:R-:W-:Y:S01]  /*3600*/  PRMT R24, R4, 0x7610, R24 ;  /* 0x0000761004187816 */ /* 0x001fe20000000018 */
[----:B------:R-:W-:Y:S05]  /*3610*/  BRA `(.L_x_38224) ;  /* 0x000006e000007947 */ /* 0x000fea0003800000 */
.L_x_38231:
        /* <DEDUP_REMOVED lines=10> */
.L_x_38238:
        /* <DEDUP_REMOVED lines=21> */
.L_x_38242:
[----:B------:R-:W-:Y:S05]  /*3810*/  BSYNC B1 ;  /* 0x0000000000017941 */ /* 0x000fea0003800000 */
.L_x_38241:
[----:B------:R-:W-:Y:S01]  /*3820*/  IMAD.SHL.U32 R3, R3, 0x100000, RZ ;  /* 0x0010000003037824 */ /* 0x000fe200078e00ff */
[----:B------:R-:W-:-:S04]  /*3830*/  LEA R5, R0, 0x3b800000, 0x17 ;  /* 0x3b80000000057811 */ /* 0x000fc800078eb8ff */
[----:B------:R-:W-:Y:S02]  /*3840*/  LOP3.LUT R4, R5, R3, R6, 0xfe, !PT ;  /* 0x0000000305047212 */ /* 0x000fe400078efe06 */
.L_x_38240:
[----:B------:R-:W-:Y:S05]  /*3850*/  BSYNC B0 ;  /* 0x0000000000007941 */ /* 0x000fea0003800000 */
.L_x_38239:
[----:B------:R-:W0:Y:S02]  /*3860*/  F2I.S64.TRUNC R4, R4 ;  /* 0x0000000400047311 */ /* 0x000e24000020d900 */
[----:B0-----:R-:W-:Y:S01]  /*3870*/  PRMT R24, R4, 0x7610, R24 ;  /* 0x0000761004187816 */ /* 0x001fe20000000018 */
[----:B------:R-:W-:Y:S05]  /*3880*/  BRA `(.L_x_38224) ;  /* 0x0000047000007947 */ /* 0x000fea0003800000 */
.L_x_38237:
        /* <DEDUP_REMOVED lines=21> */
.L_x_38246:
[----:B------:R-:W-:Y:S05]  /*39e0*/  BSYNC B1 ;  /* 0x0000000000017941 */ /* 0x000fea0003800000 */
.L_x_38245:
[----:B------:R-:W-:Y:S01]  /*39f0*/  IMAD.SHL.U32 R3, R3, 0x200000, RZ ;  /* 0x0020000003037824 */ /* 0x000fe200078e00ff */
[----:B------:R-:W-:-:S04]  /*3a00*/  LEA R5, R0, 0x37800000, 0x17 ;  /* 0x3780000000057811 */ /* 0x000fc800078eb8ff */
[----:B------:R-:W-:Y:S02]  /*3a10*/  LOP3.LUT R4, R5, R3, R6, 0xfe, !PT ;  /* 0x0000000305047212 */ /* 0x000fe400078efe06 */
.L_x_38244:
[----:B------:R-:W-:Y:S05]  /*3a20*/  BSYNC B0 ;  /* 0x0000000000007941 */ /* 0x000fea0003800000 */
.L_x_38243:
[----:B------:R-:W0:Y:S02]  /*3a30*/  F2I.S64.TRUNC R4, R4 ;  /* 0x0000000400047311 */ /* 0x000e24000020d900 */
[----:B0-----:R-:W-:Y:S01]  /*3a40*/  PRMT R24, R4, 0x7610, R24 ;  /* 0x0000761004187816 */ /* 0x001fe20000000018 */
[----:B------:R-:W-:Y:S05]  /*3a50*/  BRA `(.L_x_38224) ;  /* 0x000002a000007947 */ /* 0x000fea0003800000 */
.L_x_38236:
        /* <DEDUP_REMOVED lines=14> */
.L_x_38250:
[----:B------:R-:W-:Y:S05]  /*3b40*/  BSYNC B0 ;  /* 0x0000000000007941 */ /* 0x000fea0003800000 */
.L_x_38249:
[----:B------:R-:W0:Y:S02]  /*3b50*/  F2I.S64.TRUNC R4, R4 ;  /* 0x0000000400047311 */ /* 0x000e24000020d900 */
[----:B0-----:R-:W-:Y:S01]  /*3b60*/  PRMT R24, R4, 0x7610, R24 ;  /* 0x0000761004187816 */ /* 0x001fe20000000018 */
[----:B------:R-:W-:Y:S05]  /*3b70*/  BRA `(.L_x_38224) ;  /* 0x0000018000007947 */ /* 0x000fea0003800000 */
.L_x_38223:
        /* <DEDUP_REMOVED lines=21> */
.L_x_38248:
[----:B------:R0:W5:Y:S01]  /*3cd0*/  LDG.E.U8 R24, [R6.64] ;  /* 0x0000002406187981 */ /* 0x000162000c1e1100 */
[----:B------:R-:W-:Y:S05]  /*3ce0*/  BRA `(.L_x_38224) ;  /* 0x0000001000007947 */ /* 0x000fea0003800000 */
.L_x_38247:
[----:B------:R0:W5:Y:S02]  /*3cf0*/  LDG.E.U8 R24, [R6.64] ;  /* 0x0000002406187981 */ /* 0x000164000c1e1100 */
.L_x_38224:
[----:B------:R-:W-:-:S03]  /*3d00*/  IADD3 R28, R28, 0x80, RZ ;  /* 0x000000801c1c7810 */ /* 0x000fc60007ffe0ff */
.L_x_38186:
[----:B------:R-:W-:Y:S05]  /*3d10*/  BSYNC B6 ;  /* 0x0000000000067941 */ /* 0x000fea0003800000 */
.L_x_38185:
        /* <DEDUP_REMOVED lines=23> */
.L_x_38256:
[----:B------:R0:W5:Y:S01]  /*3e90*/  LDG.E.U8 R26, [R6.64] ;  /* 0x00000024061a7981 */ /* 0x000162000c1e1100 */
[----:B------:R-:W-:Y:S05]  /*3ea0*/  BRA `(.L_x_38258) ;  /* 0x00000dc000007947 */ /* 0x000fea0003800000 */
.L_x_38255:
        /* <DEDUP_REMOVED lines=8> */
.L_x_38260:
[----:B------:R0:W5:Y:S01]  /*3f30*/  LDG.E.U8 R26, [R6.64] ;  /* 0x00000024061a7981 */ /* 0x000162000c1e1100 */
[----:B------:R-:W-:Y:S05]  /*3f40*/  BRA `(.L_x_38258) ;  /* 0x00000d2000007947 */ /* 0x000fea0003800000 */
.L_x_38259:
[----:B------:R0:W5:Y:S01]  /*3f50*/  LDG.E.U16 R26, [R6.64] ;  /* 0x00000024061a7981 */ /* 0x000162000c1e1500 */
[----:B------:R-:W-:Y:S05]  /*3f60*/  BRA `(.L_x_38258) ;  /* 0x00000d0000007947 */ /* 0x000fea0003800000 */
.L_x_38254:
        /* <DEDUP_REMOVED lines=10> */
.L_x_38262:
[----:B------:R-:W2:Y:S02]  /*4010*/  LDG.E.U16 R4, [R6.64] ;  /* 0x0000002406047981 */ /* 0x000ea4000c1e1500 */
[----:B--2---:R-:W-:-:S06]  /*4020*/  HADD2.F32 R4, -RZ, R4.H0_H0 ;  /* 0x20000004ff047230 */ /* 0x004fcc0000004100 */
[----:B------:R-:W0:Y:S02]  /*4030*/  F2I.S64.TRUNC R4, R4 ;  /* 0x0000000400047311 */ /* 0x000e24000020d900 */
[----:B0-----:R-:W-:Y:S01]  /*4040*/  PRMT R26, R4, 0x7610, R26 ;  /* 0x00007610041a7816 */ /* 0x001fe2000000001a */
[----:B------:R-:W-:Y:S05]  /*4050*/  BRA `(.L_x_38258) ;  /* 0x00000c1000007947 */ /* 0x000fea0003800000 */
.L_x_38261:
        /* <DEDUP_REMOVED lines=10> */
.L_x_38264:
[----:B------:R-:W2:Y:S02]  /*4100*/  LDG.E.U16 R6, [R6.64] ;  /* 0x0000002406067981 */ /* 0x000ea4000c1e1500 */
[----:B--2---:R-:W-:-:S06]  /*4110*/  HADD2.F32 R4, -RZ, R6.H0_H0 ;  /* 0x20000006ff047230 */ /* 0x004fcc0000004100 */
[----:B------:R-:W0:Y:S02]  /*4120*/  F2I.S64.TRUNC R4, R4 ;  /* 0x0000000400047311 */ /* 0x000e24000020d900 */
[----:B0-----:R-:W-:Y:S01]  /*4130*/  PRMT R26, R4, 0x7610, R26 ;  /* 0x00007610041a7816 */ /* 0x001fe2000000001a */
[----:B------:R-:W-:Y:S05]  /*4140*/  BRA `(.L_x_38258) ;  /* 0x00000b2000007947 */ /* 0x000fea0003800000 */
.L_x_38263:
[----:B------:R-:W2:Y:S02]  /*4150*/  LDG.E.64 R4, [R6.64] ;  /* 0x0000002406047981 */ /* 0x000ea4000c1e1b00 */
[----:B--2---:R-:W0:Y:S02]  /*4160*/  F2I.S64.F64.TRUNC R4, R4 ;  /* 0x0000000400047311 */ /* 0x004e24000030d900 */
[----:B0-----:R-:W-:Y:S01]  /*4170*/  PRMT R26, R4, 0x7610, R26 ;  /* 0x00007610041a7816 */ /* 0x001fe2000000001a */
[----:B------:R-:W-:Y:S05]  /*4180*/  BRA `(.L_x_38258) ;  /* 0x00000ae000007947 */ /* 0x000fea0003800000 */
.L_x_38253:
        /* <DEDUP_REMOVED lines=12> */
.L_x_38267:
[----:B------:R-:W2:Y:S02]  /*4250*/  LDG.E.64 R6, [R6.64] ;  /* 0x0000002406067981 */ /* 0x000ea4000c1e1b00 */
[----:B--2---:R-:W0:Y:S02]  /*4260*/  F2I.S64.F64.TRUNC R4, R6 ;  /* 0x0000000600047311 */ /* 0x004e24000030d900 */
[----:B0-----:R-:W-:Y:S01]  /*4270*/  PRMT R26, R4, 0x7610, R26 ;  /* 0x00007610041a7816 */ /* 0x001fe2000000001a */
[----:B------:R-:W-:Y:S05]  /*4280*/  BRA `(.L_x_38258) ;  /* 0x000009e000007947 */ /* 0x000fea0003800000 */
.L_x_38266:
        /* <DEDUP_REMOVED lines=28> */
.L_x_38269:
        /* <DEDUP_REMOVED lines=15> */
.L_x_38268:
[----:B------:R-:W2:Y:S02]  /*4540*/  LDG.E.U16 R4, [R6.64] ;  /* 0x0000002406047981 */ /* 0x000ea4000c1e1500 */
[----:B--2---:R-:W-:-:S06]  /*4550*/  PRMT R4, RZ, 0x5410, R4 ;  /* 0x00005410ff047816 */ /* 0x004fcc0000000004 */
[----:B------:R-:W0:Y:S02]  /*4560*/  F2I.S64.TRUNC R4, R4 ;  /* 0x0000000400047311 */ /* 0x000e24000020d900 */
[----:B0-----:R-:W-:Y:S01]  /*4570*/  PRMT R26, R4, 0x7610, R26 ;  /* 0x00007610041a7816 */ /* 0x001fe2000000001a */
[----:B------:R-:W-:Y:S05]  /*4580*/  BRA `(.L_x_38258) ;  /* 0x000006e000007947 */ /* 0x000fea0003800000 */
.L_x_38265:
        /* <DEDUP_REMOVED lines=10> */
.L_x_38272:
        /* <DEDUP_REMOVED lines=21> */
.L_x_38276:
[----:B------:R-:W-:Y:S05]  /*4780*/  BSYNC B1 ;  /* 0x0000000000017941 */ /* 0x000fea0003800000 */
.L_x_38275:
[----:B------:R-:W-:Y:S01]  /*4790*/  IMAD.SHL.U32 R3, R3, 0x100000, RZ ;  /* 0x0010000003037824 */ /* 0x000fe200078e00ff */
[----:B------:R-:W-:-:S04]  /*47a0*/  LEA R5, R0, 0x3b800000, 0x17 ;  /* 0x3b80000000057811 */ /* 0x000fc800078eb8ff */
[----:B------:R-:W-:Y:S02]  /*47b0*/  LOP3.LUT R4, R5, R3, R6, 0xfe, !PT ;  /* 0x0000000305047212 */ /* 0x000fe400078efe06 */
.L_x_38274:
[----:B------:R-:W-:Y:S05]  /*47c0*/  BSYNC B0 ;  /* 0x0000000000007941 */ /* 0x000fea0003800000 */
.L_x_38273:
[----:B------:R-:W0:Y:S02]  /*47d0*/  F2I.S64.TRUNC R4, R4 ;  /* 0x0000000400047311 */ /* 0x000e24000020d900 */
[----:B0-----:R-:W-:Y:S01]  /*47e0*/  PRMT R26, R4, 0x7610, R26 ;  /* 0x00007610041a7816 */ /* 0x001fe2000000001a */
[----:B------:R-:W-:Y:S05]  /*47f0*/  BRA `(.L_x_38258) ;  /* 0x0000047000007947 */ /* 0x000fea0003800000 */
.L_x_38271:
        /* <DEDUP_REMOVED lines=21> */
.L_x_38280:
[----:B------:R-:W-:Y:S05]  /*4950*/  BSYNC B1 ;  /* 0x0000000000017941 */ /* 0x000fea0003800000 */
.L_x_38279:
[----:B------:R-:W-:Y:S01]  /*4960*/  IMAD.SHL.U32 R3, R3, 0x200000, RZ ;  /* 0x0020000003037824 */ /* 0x000fe200078e00ff */
[----:B------:R-:W-:-:S04]  /*4970*/  LEA R5, R0, 0x37800000, 0x17 ;  /* 0x3780000000057811 */ /* 0x000fc800078eb8ff */
[----:B------:R-:W-:Y:S02]  /*4980*/  LOP3.LUT R4, R5, R3, R6, 0xfe, !PT ;  /* 0x0000000305047212 */ /* 0x000fe400078efe06 */
.L_x_38278:
[----:B------:R-:W-:Y:S05]  /*4990*/  BSYNC B0 ;  /* 0x0000000000007941 */ /* 0x000fea0003800000 */
.L_x_38277:
[----:B------:R-:W0:Y:S02]  /*49a0*/  F2I.S64.TRUNC R4, R4 ;  /* 0x0000000400047311 */ /* 0x000e24000020d900 */
[----:B0-----:R-:W-:Y:S01]  /*49b0*/  PRMT R26, R4, 0x7610, R26 ;  /* 0x00007610041a7816 */ /* 0x001fe2000000001a */
[----:B------:R-:W-:Y:S05]  /*49c0*/  BRA `(.L_x_38258) ;  /* 0x000002a000007947 */ /* 0x000fea0003800000 */
.L_x_38270:
        /* <DEDUP_REMOVED lines=14> */
.L_x_38284:
[----:B------:R-:W-:Y:S05]  /*4ab0*/  BSYNC B0 ;  /* 0x0000000000007941 */ /* 0x000fea0003800000 */
.L_x_38283:
[----:B------:R-:W0:Y:S02]  /*4ac0*/  F2I.S64.TRUNC R4, R4 ;  /* 0x0000000400047311 */ /* 0x000e24000020d900 */
[----:B0-----:R-:W-:Y:S01]  /*4ad0*/  PRMT R26, R4, 0x7610, R26 ;  /* 0x00007610041a7816 */ /* 0x001fe2000000001a */
[----:B------:R-:W-:Y:S05]  /*4ae0*/  BRA `(.L_x_38258) ;  /* 0x0000018000007947 */ /* 0x000fea0003800000 */
.L_x_38257:
        /* <DEDUP_REMOVED lines=21> */
.L_x_38282:
[----:B------:R0:W5:Y:S01]  /*4c40*/  LDG.E.U8 R26, [R6.64] ;  /* 0x00000024061a7981 */ /* 0x000162000c1e1100 */
[----:B------:R-:W-:Y:S05]  /*4c50*/  BRA `(.L_x_38258) ;  /* 0x0000001000007947 */ /* 0x000fea0003800000 */
.L_x_38281:
[----:B------:R0:W5:Y:S02]  /*4c60*/  LDG.E.U8 R26, [R6.64] ;  /* 0x00000024061a7981 */ /* 0x000164000c1e1100 */
.L_x_38258:
        /* <DEDUP_REMOVED lines=16> */
.L_x_38288:
[----:B------:R0:W5:Y:S01]  /*4d70*/  LDG.E.U8 R27, [R6.64] ;  /* 0x00000024061b7981 */ /* 0x000162000c1e1100 */
[----:B------:R-:W-:Y:S05]  /*4d80*/  BRA `(.L_x_38290) ;  /* 0x00000dc000007947 */ /* 0x000fea0003800000 */
.L_x_38287:
        /* <DEDUP_REMOVED lines=8> */
.L_x_38292:
[----:B------:R0:W5:Y:S01]  /*4e10*/  LDG.E.U8 R27, [R6.64] ;  /* 0x00000024061b7981 */ /* 0x000162000c1e1100 */
[----:B------:R-:W-:Y:S05]  /*4e20*/  BRA `(.L_x_38290) ;  /* 0x00000d2000007947 */ /* 0x000fea0003800000 */
.L_x_38291:
[----:B------:R0:W5:Y:S01]  /*4e30*/  LDG.E.U16 R27, [R6.64] ;  /* 0x00000024061b7981 */ /* 0x000162000c1e1500 */
[----:B------:R-:W-:Y:S05]  /*4e40*/  BRA `(.L_x_38290) ;  /* 0x00000d0000007947 */ /* 0x000fea0003800000 */
.L_x_38286:
        /* <DEDUP_REMOVED lines=10> */
.L_x_38294:
[----:B------:R-:W2:Y:S02]  /*4ef0*/  LDG.E.U16 R4, [R6.64] ;  /* 0x0000002406047981 */ /* 0x000ea4000c1e1500 */
[----:B--2---:R-:W-:-:S06]  /*4f00*/  HADD2.F32 R4, -RZ, R4.H0_H0 ;  /* 0x20000004ff047230 */ /* 0x004fcc0000004100 */
[----:B------:R-:W0:Y:S02]  /*4f10*/  F2I.S64.TRUNC R4, R4 ;  /* 0x0000000400047311 */ /* 0x000e24000020d900 */
[----:B0-----:R-:W-:Y:S01]  /*4f20*/  PRMT R27, R4, 0x7610, R27 ;  /* 0x00007610041b7816 */ /* 0x001fe2000000001b */
[----:B------:R-:W-:Y:S05]  /*4f30*/  BRA `(.L_x_38290) ;  /* 0x00000c1000007947 */ /* 0x000fea0003800000 */
.L_x_38293:
        /* <DEDUP_REMOVED lines=10> */
.L_x_38296:
[----:B------:R-:W2:Y:S02]  /*4fe0*/  LDG.E.U16 R6, [R6.64] ;  /* 0x0000002406067981 */ /* 0x000ea4000c1e1500 */
[----:B--2---:R-:W-:-:S06]  /*4ff0*/  HADD2.F32 R4, -RZ, R6.H0_H0 ;  /* 0x20000006ff047230 */ /* 0x004fcc0000004100 */
[----:B------:R-:W0:Y:S02]  /*5000*/  F2I.S64.TRUNC R4, R4 ;  /* 0x0000000400047311 */ /* 0x000e24000020d900 */
[----:B0-----:R-:W-:Y:S01]  /*5010*/  PRMT R27, R4, 0x7610, R27 ;  /* 0x00007610041b7816 */ /* 0x001fe2000000001b */
[----:B------:R-:W-:Y:S05]  /*5020*/  BRA `(.L_x_38290) ;  /* 0x00000b2000007947 */ /* 0x000fea0003800000 */
.L_x_38295:
[----:B------:R-:W2:Y:S02]  /*5030*/  LDG.E.64 R4, [R6.64] ;  /* 0x0000002406047981 */ /* 0x000ea4000c1e1b00 */
[----:B--2---:R-:W0:Y:S02]  /*5040*/  F2I.S64.F64.TRUNC R4, R4 ;  /* 0x0000000400047311 */ /* 0x004e24000030d900 */
[----:B0-----:R-:W-:Y:S01]  /*5050*/  PRMT R27, R4, 0x7610, R27 ;  /* 0x00007610041b7816 */ /* 0x001fe2000000001b */
[----:B------:R-:W-:Y:S05]  /*5060*/  BRA `(.L_x_38290) ;  /* 0x00000ae000007947 */ /* 0x000fea0003800000 */
.L_x_38285:
        /* <DEDUP_REMOVED lines=12> */
.L_x_38299:
[----:B------:R-:W2:Y:S02]  /*5130*/  LDG.E.64 R6, [R6.64] ;  /* 0x0000002406067981 */ /* 0x000ea4000c1e1b00 */
[----:B--2---:R-:W0:Y:S02]  /*5140*/  F2I.S64.F64.TRUNC R4, R6 ;  /* 0x0000000600047311 */ /* 0x004e24000030d900 */
[----:B0-----:R-:W-:Y:S01]  /*5150*/  PRMT R27, R4, 0x7610, R27 ;  /* 0x00007610041b7816 */ /* 0x001fe2000000001b */
[----:B------:R-:W-:Y:S05]  /*5160*/  BRA `(.L_x_38290) ;  /* 0x000009e000007947 */ /* 0x000fea0003800000 */
.L_x_38298:
        /* <DEDUP_REMOVED lines=28> */
.L_x_38301:
        /* <DEDUP_REMOVED lines=15> */
.L_x_38300:
[----:B------:R-:W2:Y:S02]  /*5420*/  LDG.E.U16 R4, [R6.64] ;  /* 0x0000002406047981 */ /* 0x000ea4000c1e1500 */
[----:B--2---:R-:W-:-:S06]  /*5430*/  PRMT R4, RZ, 0x5410, R4 ;  /* 0x00005410ff047816 */ /* 0x004fcc0000000004 */
[----:B------:R-:W0:Y:S02]  /*5440*/  F2I.S64.TRUNC R4, R4 ;  /* 0x0000000400047311 */ /* 0x000e24000020d900 */
[----:B0-----:R-:W-:Y:S01]  /*5450*/  PRMT R27, R4, 0x7610, R27 ;  /* 0x00007610041b7816 */ /* 0x001fe2000000001b */
[----:B------:R-:W-:Y:S05]  /*5460*/  BRA `(.L_x_38290) ;  /* 0x000006e000007947 */ /* 0x000fea0003800000 */
.L_x_38297:
        /* <DEDUP_REMOVED lines=10> */
.L_x_38304:
        /* <DEDUP_REMOVED lines=21> */
.L_x_38308:
[----:B------:R-:W-:Y:S05]  /*5660*/  BSYNC B1 ;  /* 0x0000000000017941 */ /* 0x000fea0003800000 */
.L_x_38307:
[----:B------:R-:W-:Y:S01]  /*5670*/  IMAD.SHL.U32 R3, R3, 0x100000, RZ ;  /* 0x0010000003037824 */ /* 0x000fe200078e00ff */
[----:B------:R-:W-:-:S04]  /*5680*/  LEA R5, R0, 0x3b800000, 0x17 ;  /* 0x3b80000000057811 */ /* 0x000fc800078eb8ff */
[----:B------:R-:W-:Y:S02]  /*5690*/  LOP3.LUT R4, R5, R3, R6, 0xfe, !PT ;  /* 0x0000000305047212 */ /* 0x000fe400078efe06 */
.L_x_38306:
[----:B------:R-:W-:Y:S05]  /*56a0*/  BSYNC B0 ;  /* 0x0000000000007941 */ /* 0x000fea0003800000 */
.L_x_38305:
[----:B------:R-:W0:Y:S02]  /*56b0*/  F2I.S64.TRUNC R4, R4 ;  /* 0x0000000400047311 */ /* 0x000e24000020d900 */
[----:B0-----:R-:W-:Y:S01]  /*56c0*/  PRMT R27, R4, 0x7610, R27 ;  /* 0x00007610041b7816 */ /* 0x001fe2000000001b */
[----:B------:R-:W-:Y:S05]  /*56d0*/  BRA `(.L_x_38290) ;  /* 0x0000047000007947 */ /* 0x000fea0003800000 */
.L_x_38303:
        /* <DEDUP_REMOVED lines=21> */
.L_x_38312:
[----:B------:R-:W-:Y:S05]  /*5830*/  BSYNC B1 ;  /* 0x0000000000017941 */ /* 0x000fea0003800000 */
.L_x_38311:
[----:B------:R-:W-:Y:S01]  /*5840*/  IMAD.SHL.U32 R3, R3, 0x200000, RZ ;  /* 0x0020000003037824 */ /* 0x000fe200078e00ff */
[----:B------:R-:W-:-:S04]  /*5850*/  LEA R5, R0, 0x37800000, 0x17 ;  /* 0x3780000000057811 */ /* 0x000fc800078eb8ff */
[----:B------:R-:W-:Y:S02]  /*5860*/  LOP3.LUT R4, R5, R3, R6, 0xfe, !PT ;  /* 0x0000000305047212 */ /* 0x000fe400078efe06 */
.L_x_38310:
[----:B------:R-:W-:Y:S05]  /*5870*/  BSYNC B0 ;  /* 0x0000000000007941 */ /* 0x000fea0003800000 */
.L_x_38309:
[----:B------:R-:W0:Y:S02]  /*5880*/  F2I.S64.TRUNC R4, R4 ;  /* 0x0000000400047311 */ /* 0x000e24000020d900 */
[----:B0-----:R-:W-:Y:S01]  /*5890*/  PRMT R27, R4, 0x7610, R27 ;  /* 0x00007610041b7816 */ /* 0x001fe2000000001b */
[----:B------:R-:W-:Y:S05]  /*58a0*/  BRA `(.L_x_38290) ;  /* 0x000002a000007947 */ /* 0x000fea0003800000 */
.L_x_38302:
        /* <DEDUP_REMOVED lines=14> */
.L_x_38316:
[----:B------:R-:W-:Y:S05]  /*5990*/  BSYNC B0 ;  /* 0x0000000000007941 */ /* 0x000fea0003800000 */
.L_x_38315:
[----:B------:R-:W0:Y:S02]  /*59a0*/  F2I.S64.TRUNC R4, R4 ;  /* 0x0000000400047311 */ /* 0x000e24000020d900 */
[----:B0-----:R-:W-:Y:S01]  /*59b0*/  PRMT R27, R4, 0x7610, R27 ;  /* 0x00007610041b7816 */ /* 0x001fe2000000001b */
[----:B------:R-:W-:Y:S05]  /*59c0*/  BRA `(.L_x_38290) ;  /* 0x0000018000007947 */ /* 0x000fea0003800000 */
.L_x_38289:
        /* <DEDUP_REMOVED lines=21> */
.L_x_38314:
[----:B------:R0:W5:Y:S01]  /*5b20*/  LDG.E.U8 R27, [R6.64] ;  /* 0x00000024061b7981 */ /* 0x000162000c1e1100 */
[----:B------:R-:W-:Y:S05]  /*5b30*/  BRA `(.L_x_38290) ;  /* 0x0000001000007947 */ /* 0x000fea0003800000 */
.L_x_38313:
[----:B------:R0:W5:Y:S02]  /*5b40*/  LDG.E.U8 R27, [R6.64] ;  /* 0x00000024061b7981 */ /* 0x000164000c1e1100 */
.L_x_38290:
[----:B------:R-:W-:-:S03]  /*5b50*/  IADD3 R28, R28, 0x80, RZ ;  /* 0x000000801c1c7810 */ /* 0x000fc60007ffe0ff */
.L_x_38252:
[----:B------:R-:W-:Y:S05]  /*5b60*/  BSYNC B6 ;  /* 0x0000000000067941 */ /* 0x000fea0003800000 */
.L_x_38251:
        /* <DEDUP_REMOVED lines=21> */
.L_x_38322:
[----:B------:R1:W5:Y:S01]  /*5cc0*/  LDG.E.U8 R29, [R4.64] ;  /* 0x00000024041d7981 */ /* 0x000362000c1e1100 */
[----:B------:R-:W-:Y:S05]  /*5cd0*/  BRA `(.L_x_38324) ;  /* 0x00000dc000007947 */ /* 0x000fea0003800000 */
.L_x_38321:
        /* <DEDUP_REMOVED lines=8> */
.L_x_38326:
[----:B------:R1:W5:Y:S01]  /*5d60*/  LDG.E.U8 R29, [R4.64] ;  /* 0x00000024041d7981 */ /* 0x000362000c1e1100 */
[----:B------:R-:W-:Y:S05]  /*5d70*/  BRA `(.L_x_38324) ;  /* 0x00000d2000007947 */ /* 0x000fea0003800000 */
.L_x_38325:
[----:B------:R1:W5:Y:S01]  /*5d80*/  LDG.E.U16 R29, [R4.64] ;  /* 0x00000024041d7981 */ /* 0x000362000c1e1500 */
[----:B------:R-:W-:Y:S05]  /*5d90*/  BRA `(.L_x_38324) ;  /* 0x00000d0000007947 */ /* 0x000fea0003800000 */
.L_x_38320:
        /* <DEDUP_REMOVED lines=10> */
.L_x_38328:
[----:B------:R-:W2:Y:S02]  /*5e40*/  LDG.E.U16 R2, [R4.64] ;  /* 0x0000002404027981 */ /* 0x000ea4000c1e1500 */
[----:B--2---:R-:W-:-:S06]  /*5e50*/  HADD2.F32 R2, -RZ, R2.H0_H0 ;  /* 0x20000002ff027230 */ /* 0x004fcc0000004100 */
[----:B------:R-:W1:Y:S02]  /*5e60*/  F2I.S64.TRUNC R2, R2 ;  /* 0x0000000200027311 */ /* 0x000e64000020d900 */
[----:B-1----:R-:W-:Y:S01]  /*5e70*/  PRMT R29, R2, 0x7610, R29 ;  /* 0x00007610021d7816 */ /* 0x002fe2000000001d */
[----:B------:R-:W-:Y:S05]  /*5e80*/  BRA `(.L_x_38324) ;  /* 0x00000c1000007947 */ /* 0x000fea0003800000 */
.L_x_38327:
        /* <DEDUP_REMOVED lines=10> */
.L_x_38330:
[----:B------:R-:W2:Y:S02]  /*5f30*/  LDG.E.U16 R4, [R4.64] ;  /* 0x0000002404047981 */ /* 0x000ea4000c1e1500 */
[----:B--2---:R-:W-:-:S06]  /*5f40*/  HADD2.F32 R2, -RZ, R4.H0_H0 ;  /* 0x20000004ff027230 */ /* 0x004fcc0000004100 */
[----:B------:R-:W1:Y:S02]  /*5f50*/  F2I.S64.TRUNC R2, R2 ;  /* 0x0000000200027311 */ /* 0x000e64000020d900 */
[----:B-1----:R-:W-:Y:S01]  /*5f60*/  PRMT R29, R2, 0x7610, R29 ;  /* 0x00007610021d7816 */ /* 0x002fe2000000001d */
[----:B------:R-:W-:Y:S05]  /*5f70*/  BRA `(.L_x_38324) ;  /* 0x00000b2000007947 */ /* 0x000fea0003800000 */
.L_x_38329:
[----:B------:R-:W2:Y:S02]  /*5f80*/  LDG.E.64 R2, [R4.64] ;  /* 0x0000002404027981 */ /* 0x000ea4000c1e1b00 */
[----:B--2---:R-:W1:Y:S02]  /*5f90*/  F2I.S64.F64.TRUNC R2, R2 ;  /* 0x0000000200027311 */ /* 0x004e64000030d900 */
[----:B-1----:R-:W-:Y:S01]  /*5fa0*/  PRMT R29, R2, 0x7610, R29 ;  /* 0x00007610021d7816 */ /* 0x002fe2000000001d */
[----:B------:R-:W-:Y:S05]  /*5fb0*/  BRA `(.L_x_38324) ;  /* 0x00000ae000007947 */ /* 0x000fea0003800000 */
.L_x_38319:
        /* <DEDUP_REMOVED lines=12> */
.L_x_38333:
[----:B------:R-:W2:Y:S02]  /*6080*/  LDG.E.64 R4, [R4.64] ;  /* 0x0000002404047981 */ /* 0x000ea4000c1e1b00 */
[----:B--2---:R-:W1:Y:S02]  /*6090*/  F2I.S64.F64.TRUNC R2, R4 ;  /* 0x0000000400027311 */ /* 0x004e64000030d900 */
[----:B-1----:R-:W-:Y:S01]  /*60a0*/  PRMT R29, R2, 0x7610, R29 ;  /* 0x00007610021d7816 */ /* 0x002fe2000000001d */
[----:B------:R-:W-:Y:S05]  /*60b0*/  BRA `(.L_x_38324) ;  /* 0x000009e000007947 */ /* 0x000fea0003800000 */
.L_x_38332:
        /* <DEDUP_REMOVED lines=28> */
.L_x_38335:
        /* <DEDUP_REMOVED lines=15> */
.L_x_38334:
[----:B------:R-:W2:Y:S02]  /*6370*/  LDG.E.U16 R2, [R4.64] ;  /* 0x0000002404027981 */ /* 0x000ea4000c1e1500 */
[----:B--2---:R-:W-:-:S06]  /*6380*/  PRMT R2, RZ, 0x5410, R2 ;  /* 0x00005410ff027816 */ /* 0x004fcc0000000002 */
[----:B------:R-:W1:Y:S02]  /*6390*/  F2I.S64.TRUNC R2, R2 ;  /* 0x0000000200027311 */ /* 0x000e64000020d900 */
[----:B-1----:R-:W-:Y:S01]  /*63a0*/  PRMT R29, R2, 0x7610, R29 ;  /* 0x00007610021d7816 */ /* 0x002fe2000000001d */
[----:B------:R-:W-:Y:S05]  /*63b0*/  BRA `(.L_x_38324) ;  /* 0x000006e000007947 */ /* 0x000fea0003800000 */
.L_x_38331:
        /* <DEDUP_REMOVED lines=10> */
.L_x_38338:
        /* <DEDUP_REMOVED lines=21> */
.L_x_38342:
[----:B------:R-:W-:Y:S05]  /*65b0*/  BSYNC B1 ;  /* 0x0000000000017941 */ /* 0x000fea0003800000 */
.L_x_38341:
[----:B------:R-:W-:Y:S01]  /*65c0*/  IMAD.SHL.U32 R2, R2, 0x100000, RZ ;  /* 0x0010000002027824 */ /* 0x000fe200078e00ff */
[----:B------:R-:W-:-:S04]  /*65d0*/  LEA R3, R0, 0x3b800000, 0x17 ;  /* 0x3b80000000037811 */ /* 0x000fc800078eb8ff */
[----:B------:R-:W-:Y:S02]  /*65e0*/  LOP3.LUT R2, R3, R2, R4, 0xfe, !PT ;  /* 0x0000000203027212 */ /* 0x000fe400078efe04 */
.L_x_38340:
[----:B------:R-:W-:Y:S05]  /*65f0*/  BSYNC B0 ;  /* 0x0000000000007941 */ /* 0x000fea0003800000 */
.L_x_38339:
[----:B------:R-:W1:Y:S02]  /*6600*/  F2I.S64.TRUNC R2, R2 ;  /* 0x0000000200027311 */ /* 0x000e64000020d900 */
[----:B-1----:R-:W-:Y:S01]  /*6610*/  PRMT R29, R2, 0x7610, R29 ;  /* 0x00007610021d7816 */ /* 0x002fe2000000001d */
[----:B------:R-:W-:Y:S05]  /*6620*/  BRA `(.L_x_38324) ;  /* 0x0000047000007947 */ /* 0x000fea0003800000 */
.L_x_38337:
        /* <DEDUP_REMOVED lines=21> */
.L_x_38346:
[----:B------:R-:W-:Y:S05]  /*6780*/  BSYNC B1 ;  /* 0x0000000000017941 */ /* 0x000fea0003800000 */
.L_x_38345:
[----:B------:R-:W-:Y:S01]  /*6790*/  IMAD.SHL.U32 R2, R2, 0x200000, RZ ;  /* 0x0020000002027824 */ /* 0x000fe200078e00ff */
[----:B------:R-:W-:-:S04]  /*67a0*/  LEA R3, R0, 0x37800000, 0x17 ;  /* 0x3780000000037811 */ /* 0x000fc800078eb8ff */
[----:B------:R-:W-:Y:S02]  /*67b0*/  LOP3.LUT R2, R3, R2, R4, 0xfe, !PT ;  /* 0x0000000203027212 */ /* 0x000fe400078efe04 */
.L_x_38344:
[----:B------:R-:W-:Y:S05]  /*67c0*/  BSYNC B0 ;  /* 0x0000000000007941 */ /* 0x000fea0003800000 */
.L_x_38343:
[----:B------:R-:W1:Y:S02]  /*67d0*/  F2I.S64.TRUNC R2, R2 ;  /* 0x0000000200027311 */ /* 0x000e64000020d900 */
[----:B-1----:R-:W-:Y:S01]  /*67e0*/  PRMT R29, R2, 0x7610, R29 ;  /* 0x00007610021d7816 */ /* 0x002fe2000000001d */
[----:B------:R-:W-:Y:S05]  /*67f0*/  BRA `(.L_x_38324) ;  /* 0x000002a000007947 */ /* 0x000fea0003800000 */
.L_x_38336:
        /* <DEDUP_REMOVED lines=14> */
.L_x_38350:
[----:B------:R-:W-:Y:S05]  /*68e0*/  BSYNC B0 ;  /* 0x0000000000007941 */ /* 0x000fea0003800000 */
.L_x_38349:
[----:B------:R-:W1:Y:S02]  /*68f0*/  F2I.S64.TRUNC R2, R2 ;  /* 0x0000000200027311 */ /* 0x000e64000020d900 */
[----:B-1----:R-:W-:Y:S01]  /*6900*/  PRMT R29, R2, 0x7610, R29 ;  /* 0x00007610021d7816 */ /* 0x002fe2000000001d */
[----:B------:R-:W-:Y:S05]  /*6910*/  BRA `(.L_x_38324) ;  /* 0x0000018000007947 */ /* 0x000fea0003800000 */
.L_x_38323:
        /* <DEDUP_REMOVED lines=21> */
.L_x_38348:
[----:B------:R1:W5:Y:S01]  /*6a70*/  LDG.E.U8 R29, [R4.64] ;  /* 0x00000024041d7981 */ /* 0x000362000c1e1100 */
[----:B------:R-:W-:Y:S05]  /*6a80*/  BRA `(.L_x_38324) ;  /* 0x0000001000007947 */ /* 0x000fea0003800000 */
.L_x_38347:
[----:B------:R1:W5:Y:S02]  /*6a90*/  LDG.E.U8 R29, [R4.64] ;  /* 0x00000024041d7981 */ /* 0x000364000c1e1100 */
.L_x_38324:
        /* <DEDUP_REMOVED lines=16> */
.L_x_38354:
[----:B------:R1:W5:Y:S01]  /*6ba0*/  LDG.E.U8 R25, [R4.64] ;  /* 0x0000002404197981 */ /* 0x000362000c1e1100 */
[----:B------:R-:W-:Y:S05]  /*6bb0*/  BRA `(.L_x_38318) ;  /* 0x00000db000007947 */ /* 0x000fea0003800000 */
.L_x_38353:
        /* <DEDUP_REMOVED lines=8> */
.L_x_38357:
[----:B------:R1:W5:Y:S01]  /*6c40*/  LDG.E.U8 R25, [R4.64] ;  /* 0x0000002404197981 */ /* 0x000362000c1e1100 */
[----:B------:R-:W-:Y:S05]  /*6c50*/  BRA `(.L_x_38318) ;  /* 0x00000d1000007947 */ /* 0x000fea0003800000 */
.L_x_38356:
[----:B------:R1:W5:Y:S01]  /*6c60*/  LDG.E.U16 R25, [R4.64] ;  /* 0x0000002404197981 */ /* 0x000362000c1e1500 */
[----:B------:R-:W-:Y:S05]  /*6c70*/  BRA `(.L_x_38318) ;  /* 0x00000cf000007947 */ /* 0x000fea0003800000 */
.L_x_38352:
        /* <DEDUP_REMOVED lines=10> */
.L_x_38359:
[----:B------:R-:W2:Y:S02]  /*6d20*/  LDG.E.U16 R2, [R4.64] ;  /* 0x0000002404027981 */ /* 0x000ea4000c1e1500 */
[----:B--2---:R-:W-:-:S06]  /*6d30*/  HADD2.F32 R2, -RZ, R2.H0_H0 ;  /* 0x20000002ff027230 */ /* 0x004fcc0000004100 */
[----:B------:R-:W1:Y:S02]  /*6d40*/  F2I.S64.TRUNC R2, R2 ;  /* 0x0000000200027311 */ /* 0x000e64000020d900 */
[----:B-1----:R-:W-:Y:S01]  /*6d50*/  PRMT R25, R2, 0x7610, R25 ;  /* 0x0000761002197816 */ /* 0x002fe20000000019 */
[----:B------:R-:W-:Y:S05]  /*6d60*/  BRA `(.L_x_38318) ;  /* 0x00000c0000007947 */ /* 0x000fea0003800000 */
.L_x_38358:
        /* <DEDUP_REMOVED lines=10> */
.L_x_38361:
[----:B------:R-:W2:Y:S02]  /*6e10*/  LDG.E.U16 R4, [R4.64] ;  /* 0x0000002404047981 */ /* 0x000ea4000c1e1500 */
[----:B--2---:R-:W-:-:S06]  /*6e20*/  HADD2.F32 R2, -RZ, R4.H0_H0 ;  /* 0x20000004ff027230 */ /* 0x004fcc0000004100 */
[----:B------:R-:W1:Y:S02]  /*6e30*/  F2I.S64.TRUNC R2, R2 ;  /* 0x0000000200027311 */ /* 0x000e64000020d900 */
[----:B-1----:R-:W-:Y:S01]  /*6e40*/  PRMT R25, R2, 0x7610, R25 ;  /* 0x0000761002197816 */ /* 0x002fe20000000019 */
[----:B------:R-:W-:Y:S05]  /*6e50*/  BRA `(.L_x_38318) ;  /* 0x00000b1000007947 */ /* 0x000fea0003800000 */
.L_x_38360:
[----:B------:R-:W2:Y:S02]  /*6e60*/  LDG.E.64 R2, [R4.64] ;  /* 0x0000002404027981 */ /* 0x000ea4000c1e1b00 */
[----:B--2---:R-:W1:Y:S02]  /*6e70*/  F2I.S64.F64.TRUNC R2, R2 ;  /* 0x0000000200027311 */ /* 0x004e64000030d900 */
[----:B-1----:R-:W-:Y:S01]  /*6e80*/  PRMT R25, R2, 0x7610, R25 ;  /* 0x0000761002197816 */ /* 0x002fe20000000019 */
[----:B------:R-:W-:Y:S05]  /*6e90*/  BRA `(.L_x_38318) ;  /* 0x00000ad000007947 */ /* 0x000fea0003800000 */
.L_x_38351:
        /* <DEDUP_REMOVED lines=12> */
.L_x_38364:
[----:B------:R-:W2:Y:S02]  /*6f60*/  LDG.E.64 R4, [R4.64] ;  /* 0x0000002404047981 */ /* 0x000ea4000c1e1b00 */
[----:B--2---:R-:W1:Y:S02]  /*6f70*/  F2I.S64.F64.TRUNC R2, R4 ;  /* 0x0000000400027311 */ /* 0x004e64000030d900 */
[----:B-1----:R-:W-:Y:S01]  /*6f80*/  PRMT R25, R2, 0x7610, R25 ;  /* 0x0000761002197816 */ /* 0x002fe20000000019 */
[----:B------:R-:W-:Y:S05]  /*6f90*/  BRA `(.L_x_38318) ;  /* 0x000009d000007947 */ /* 0x000fea0003800000 */
.L_x_38363:
        /* <DEDUP_REMOVED lines=28> */
.L_x_38366:
        /* <DEDUP_REMOVED lines=15> */
.L_x_38365:
[----:B------:R-:W2:Y:S02]  /*7250*/  LDG.E.U16 R2, [R4.64] ;  /* 0x0000002404027981 */ /* 0x000ea4000c1e1500 */
[----:B--2---:R-:W-:-:S06]  /*7260*/  PRMT R2, RZ, 0x5410, R2 ;  /* 0x00005410ff027816 */ /* 0x004fcc0000000002 */
[----:B------:R-:W1:Y:S02]  /*7270*/  F2I.S64.TRUNC R2, R2 ;  /* 0x0000000200027311 */ /* 0x000e64000020d900 */
[----:B-1----:R-:W-:Y:S01]  /*7280*/  PRMT R25, R2, 0x7610, R25 ;  /* 0x0000761002197816 */ /* 0x002fe20000000019 */
[----:B------:R-:W-:Y:S05]  /*7290*/  BRA `(.L_x_38318) ;  /* 0x000006d000007947 */ /* 0x000fea0003800000 */
.L_x_38362:
        /* <DEDUP_REMOVED lines=10> */
.L_x_38369:
        /* <DEDUP_REMOVED lines=21> */
.L_x_38373:
[----:B------:R-:W-:Y:S05]  /*7490*/  BSYNC B1 ;  /* 0x0000000000017941 */ /* 0x000fea0003800000 */
.L_x_38372:
[----:B------:R-:W-:Y:S01]  /*74a0*/  IMAD.SHL.U32 R2, R2, 0x100000, RZ ;  /* 0x0010000002027824 */ /* 0x000fe200078e00ff */
[----:B------:R-:W-:-:S04]  /*74b0*/  LEA R3, R0, 0x3b800000, 0x17 ;  /* 0x3b80000000037811 */ /* 0x000fc800078eb8ff */
[----:B------:R-:W-:Y:S02]  /*74c0*/  LOP3.LUT R2, R3, R2, R4, 0xfe, !PT ;  /* 0x0000000203027212 */ /* 0x000fe400078efe04 */
.L_x_38371:
[----:B------:R-:W-:Y:S05]  /*74d0*/  BSYNC B0 ;  /* 0x0000000000007941 */ /* 0x000fea0003800000 */
.L_x_38370:
[----:B------:R-:W1:Y:S02]  /*74e0*/  F2I.S64.TRUNC R2, R2 ;  /* 0x0000000200027311 */ /* 0x000e64000020d900 */
[----:B-1----:R-:W-:Y:S01]  /*74f0*/  PRMT R25, R2, 0x7610, R25 ;  /* 0x0000761002197816 */ /* 0x002fe20000000019 */
[----:B------:R-:W-:Y:S05]  /*7500*/  BRA `(.L_x_38318) ;  /* 0x0000046000007947 */ /* 0x000fea0003800000 */
.L_x_38368:
        /* <DEDUP_REMOVED lines=21> */
.L_x_38377:
[----:B------:R-:W-:Y:S05]  /*7660*/  BSYNC B1 ;  /* 0x0000000000017941 */ /* 0x000fea0003800000 */
.L_x_38376:
[----:B------:R-:W-:Y:S01]  /*7670*/  IMAD.SHL.U32 R2, R2, 0x200000, RZ ;  /* 0x0020000002027824 */ /* 0x000fe200078e00ff */
[----:B------:R-:W-:-:S04]  /*7680*/  LEA R3, R0, 0x37800000, 0x17 ;  /* 0x3780000000037811 */ /* 0x000fc800078eb8ff */
[----:B------:R-:W-:Y:S02]  /*7690*/  LOP3.LUT R2, R3, R2, R4, 0xfe, !PT ;  /* 0x0000000203027212 */ /* 0x000fe400078efe04 */
.L_x_38375:
[----:B------:R-:W-:Y:S05]  /*76a0*/  BSYNC B0 ;  /* 0x0000000000007941 */ /* 0x000fea0003800000 */
.L_x_38374:
[----:B------:R-:W1:Y:S02]  /*76b0*/  F2I.S64.TRUNC R2, R2 ;  /* 0x0000000200027311 */ /* 0x000e64000020d900 */
[----:B-1----:R-:W-:Y:S01]  /*76c0*/  PRMT R25, R2, 0x7610, R25 ;  /* 0x0000761002197816 */ /* 0x002fe20000000019 */
[----:B------:R-:W-:Y:S05]  /*76d0*/  BRA `(.L_x_38318) ;  /* 0x0000029000007947 */ /* 0x000fea0003800000 */
.L_x_38367:
        /* <DEDUP_REMOVED lines=14> */
.L_x_38381:
[----:B------:R-:W-:Y:S05]  /*77c0*/  BSYNC B0 ;  /* 0x0000000000007941 */ /* 0x000fea0003800000 */
.L_x_38380:
[----:B------:R-:W1:Y:S02]  /*77d0*/  F2I.S64.TRUNC R2, R2 ;  /* 0x0000000200027311 */ /* 0x000e64000020d900 */
[----:B-1----:R-:W-:Y:S01]  /*77e0*/  PRMT R25, R2, 0x7610, R25 ;  /* 0x0000761002197816 */ /* 0x002fe20000000019 */
[----:B------:R-:W-:Y:S05]  /*77f0*/  BRA `(.L_x_38318) ;  /* 0x0000017000007947 */ /* 0x000fea0003800000 */
.L_x_38355:
        /* <DEDUP_REMOVED lines=20> */
.L_x_38379:
[----:B------:R1:W5:Y:S01]  /*7940*/  LDG.E.U8 R25, [R4.64] ;  /* 0x0000002404197981 */ /* 0x000362000c1e1100 */
[----:B------:R-:W-:Y:S05]  /*7950*/  BRA `(.L_x_38318) ;  /* 0x0000001000007947 */ /* 0x000fea0003800000 */
.L_x_38378:
[----:B------:R1:W5:Y:S02]  /*7960*/  LDG.E.U8 R25, [R4.64] ;  /* 0x0000002404197981 */ /* 0x000364000c1e1100 */
.L_x_38318:
[----:B------:R-:W-:Y:S05]  /*7970*/  BSYNC B6 ;  /* 0x0000000000067941 */ /* 0x000fea0003800000 */
.L_x_38317:
        /* <DEDUP_REMOVED lines=11> */
[----:B-1----:R-:W-:Y:S02]  /*7a30*/  IMNMX.U32 R5, R23, R22, !PT ;  /* 0x0000001617057217 */ /* 0x002fe40007800000 */
[----:B------:R-:W-:Y:S02]  /*7a40*/  IMNMX.U32 R23, R24, R19, !PT ;  /* 0x0000001318177217 */ /* 0x000fe40007800000 */
[----:B------:R-:W-:-:S02]  /*7a50*/  IMNMX.U32 R22, R27, R26, !PT ;  /* 0x0000001a1b167217 */ /* 0x000fc40007800000 */
[----:B--2---:R-:W-:Y:S02]  /*7a60*/  ISETP.GE.AND P0, PT, R2, R18, PT ;  /* 0x000000120200720c */ /* 0x004fe40003f06270 */
[----:B------:R-:W-:-:S11]  /*7a70*/  IMNMX.U32 R19, R25, R0, !PT ;  /* 0x0000000019137217 */ /* 0x000fd60007800000 */
        /* <DEDUP_REMOVED lines=21> */
.L_x_38387:
[----:B------:R1:W-:Y:S01]  /*7bd0*/  STG.E.U8 [R8.64], R5 ;  /* 0x0000000508007986 */ /* 0x0003e2000c101124 */
[----:B------:R-:W-:Y:S01]  /*7be0*/  IMAD.MOV.U32 R2, RZ, RZ, R24 ;  /* 0x000000ffff027224 */ /* 0x000fe200078e0018 */
[----:B------:R-:W-:Y:S05]  /*7bf0*/  BRA `(.L_x_38383) ;  /* 0x00000ee000007947 */ /* 0x000fea0003800000 */
.L_x_38386:
        /* <DEDUP_REMOVED lines=11> */
.L_x_38390:
[----:B------:R1:W-:Y:S01]  /*7cb0*/  STG.E [R8.64], R5 ;  /* 0x0000000508007986 */ /* 0x0003e2000c101924 */
[----:B------:R-:W-:Y:S01]  /*7cc0*/  IMAD.MOV.U32 R2, RZ, RZ, R24 ;  /* 0x000000ffff027224 */ /* 0x000fe200078e0018 */
[----:B------:R-:W-:Y:S05]  /*7cd0*/  BRA `(.L_x_38383) ;  /* 0x00000e0000007947 */ /* 0x000fea0003800000 */
.L_x_38389:
[----:B------:R1:W-:Y:S01]  /*7ce0*/  STG.E.U16 [R8.64], R5 ;  /* 0x0000000508007986 */ /* 0x0003e2000c101524 */
[----:B------:R-:W-:Y:S01]  /*7cf0*/  IMAD.MOV.U32 R2, RZ, RZ, R24 ;  /* 0x000000ffff027224 */ /* 0x000fe200078e0018 */
[----:B------:R-:W-:Y:S05]  /*7d00*/  BRA `(.L_x_38383) ;  /* 0x00000dd000007947 */ /* 0x000fea0003800000 */
.L_x_38385:
        /* <DEDUP_REMOVED lines=10> */
.L_x_38392:
[----:B------:R-:W1:Y:S01]  /*7db0*/  I2F.U16 R0, R5 ;  /* 0x0000000500007306 */ /* 0x000e620000101000 */
[----:B------:R-:W-:Y:S01]  /*7dc0*/  IMAD.MOV.U32 R2, RZ, RZ, R24 ;  /* 0x000000ffff027224 */ /* 0x000fe200078e0018 */
[----:B-1----:R-:W-:-:S05]  /*7dd0*/  F2FP.PACK_AB R0, RZ, R0 ;  /* 0x00000000ff00723e */ /* 0x002fca00000000ff */
[----:B------:R1:W-:Y:S01]  /*7de0*/  STG.E.U16 [R8.64], R0 ;  /* 0x0000000008007986 */ /* 0x0003e2000c101524 */
[----:B------:R-:W-:Y:S05]  /*7df0*/  BRA `(.L_x_38383) ;  /* 0x00000ce000007947 */ /* 0x000fea0003800000 */
.L_x_38391:
        /* <DEDUP_REMOVED lines=11> */
.L_x_38394:
[----:B------:R-:W1:Y:S01]  /*7eb0*/  I2F.U16 R5, R5 ;  /* 0x0000000500057306 */ /* 0x000e620000101000 */
[----:B------:R-:W-:Y:S01]  /*7ec0*/  IMAD.MOV.U32 R2, RZ, RZ, R24 ;  /* 0x000000ffff027224 */ /* 0x000fe200078e0018 */
[----:B-1----:R-:W-:-:S04]  /*7ed0*/  F2FP.PACK_AB R3, RZ, R5 ;  /* 0x00000005ff03723e */ /* 0x002fc800000000ff */
[----:B------:R-:W-:-:S05]  /*7ee0*/  PRMT R3, R3, 0x5410, RZ ;  /* 0x0000541003037816 */ /* 0x000fca00000000ff */
[----:B------:R1:W-:Y:S01]  /*7ef0*/  STG.E [R8.64], R3 ;  /* 0x0000000308007986 */ /* 0x0003e2000c101924 */
[----:B------:R-:W-:Y:S05]  /*7f00*/  BRA `(.L_x_38383) ;  /* 0x00000bd000007947 */ /* 0x000fea0003800000 */
.L_x_38393:
[----:B------:R-:W1:Y:S01]  /*7f10*/  I2F.F64.U16 R4, R5 ;  /* 0x0000000500047312 */ /* 0x000e620000101800 */
[----:B------:R-:W-:Y:S01]  /*7f20*/  IMAD.MOV.U32 R2, RZ, RZ, R24 ;  /* 0x000000ffff027224 */ /* 0x000fe200078e0018 */
[----:B-1----:R1:W-:Y:S01]  /*7f30*/  STG.E.64 [R8.64], R4 ;  /* 0x0000000408007986 */ /* 0x0023e2000c101b24 */
[----:B------:R-:W-:Y:S05]  /*7f40*/  BRA `(.L_x_38383) ;  /* 0x00000b9000007947 */ /* 0x000fea0003800000 */
.L_x_38384:
        /* <DEDUP_REMOVED lines=14> */
.L_x_38397:
[----:B------:R-:W1:Y:S01]  /*8030*/  I2F.F64.U16 R4, R5 ;  /* 0x0000000500047312 */ /* 0x000e620000101800 */
[----:B0-----:R-:W-:Y:S01]  /*8040*/  CS2R R6, SRZ ;  /* 0x0000000000067805 */ /* 0x001fe2000001ff00 */
[----:B------:R-:W-:-:S04]  /*8050*/  IMAD.MOV.U32 R2, RZ, RZ, R24 ;  /* 0x000000ffff027224 */ /* 0x000fc800078e0018 */
[----:B-1----:R0:W-:Y:S01]  /*8060*/  STG.E.128 [R8.64], R4 ;  /* 0x0000000408007986 */ /* 0x0021e2000c101d24 */
[----:B------:R-:W-:Y:S05]  /*8070*/  BRA `(.L_x_38383) ;  /* 0x00000a6000007947 */ /* 0x000fea0003800000 */
.L_x_38396:
        /* <DEDUP_REMOVED lines=21> */
.L_x_38401:
[----:B------:R-:W-:Y:S05]  /*81d0*/  BSYNC B0 ;  /* 0x0000000000007941 */ /* 0x000fea0003800000 */
.L_x_38400:
[----:B------:R-:W-:Y:S01]  /*81e0*/  LOP3.LUT R3, R0, R3, RZ, 0xfc, !PT ;  /* 0x0000000300037212 */ /* 0x000fe200078efcff */
[----:B------:R-:W-:-:S04]  /*81f0*/  IMAD.MOV.U32 R2, RZ, RZ, R24 ;  /* 0x000000ffff027224 */ /* 0x000fc800078e0018 */
[----:B------:R1:W-:Y:S01]  /*8200*/  STG.E.U8 [R8.64], R3 ;  /* 0x0000000308007986 */ /* 0x0003e2000c101124 */
[----:B------:R-:W-:Y:S05]  /*8210*/  BRA `(.L_x_38383) ;  /* 0x000008c000007947 */ /* 0x000fea0003800000 */
.L_x_38399:
        /* <DEDUP_REMOVED lines=13> */
.L_x_38403:
[----:B------:R-:W-:Y:S01]  /*82f0*/  IMAD.MOV.U32 R0, RZ, RZ, 0x7f ;  /* 0x0000007fff007424 */ /* 0x000fe200078e00ff */
[----:B------:R-:W-:-:S04]  /*8300*/  ISETP.GT.U32.AND P0, PT, R2, 0x7f800000, PT ;  /* 0x7f8000000200780c */ /* 0x000fc80003f04070 */
[----:B------:R-:W-:-:S04]  /*8310*/  SEL R0, R0, 0x7c, P0 ;  /* 0x0000007c00007807 */ /* 0x000fc80000000000 */
.L_x_38404:
[----:B------:R-:W-:Y:S05]  /*8320*/  BSYNC B0 ;  /* 0x0000000000007941 */ /* 0x000fea0003800000 */
.L_x_38402:
[----:B------:R-:W-:-:S04]  /*8330*/  LOP3.LUT R2, R5, 0x80000000, RZ, 0xc0, !PT ;  /* 0x8000000005027812 */ /* 0x000fc800078ec0ff */
[----:B------:R-:W-:Y:S01]  /*8340*/  SHF.R.U32.HI R3, RZ, 0x18, R2 ;  /* 0x00000018ff037819 */ /* 0x000fe20000011602 */
[----:B------:R-:W-:-:S03]  /*8350*/  IMAD.MOV.U32 R2, RZ, RZ, R24 ;  /* 0x000000ffff027224 */ /* 0x000fc600078e0018 */
[----:B------:R-:W-:-:S05]  /*8360*/  LOP3.LUT R3, R0, R3, RZ, 0xfc, !PT ;  /* 0x0000000300037212 */ /* 0x000fca00078efcff */
[----:B------:R1:W-:Y:S01]  /*8370*/  STG.E.U8 [R8.64], R3 ;  /* 0x0000000308007986 */ /* 0x0003e2000c101124 */
[----:B------:R-:W-:Y:S05]  /*8380*/  BRA `(.L_x_38383) ;  /* 0x0000075000007947 */ /* 0x000fea0003800000 */
.L_x_38398:
[----:B------:R-:W1:Y:S01]  /*8390*/  I2F.U16 R0, R5 ;  /* 0x0000000500007306 */ /* 0x000e620000101000 */
[----:B------:R-:W-:Y:S01]  /*83a0*/  IMAD.MOV.U32 R2, RZ, RZ, R24 ;  /* 0x000000ffff027224 */ /* 0x000fe200078e0018 */
[----:B-1----:R-:W-:-:S05]  /*83b0*/  F2FP.BF16.PACK_AB R0, RZ, R0 ;  /* 0x00000000ff00723e */ /* 0x002fca00000010ff */
[----:B------:R1:W-:Y:S01]  /*83c0*/  STG.E.U16 [R8.64], R0 ;  /* 0x0000000008007986 */ /* 0x0003e2000c101524 */
[----:B------:R-:W-:Y:S05]  /*83d0*/  BRA `(.L_x_38383) ;  /* 0x0000070000007947 */ /* 0x000fea0003800000 */
.L_x_38395:
        /* <DEDUP_REMOVED lines=11> */
.L_x_38407:
        /* <DEDUP_REMOVED lines=17> */
.L_x_38410:
[----:B------:R-:W-:-:S04]  /*85a0*/  LOP3.LUT R2, R5, 0x80000000, RZ, 0xc0, !PT ;  /* 0x8000000005027812 */ /* 0x000fc800078ec0ff */
[----:B------:R-:W-:-:S04]  /*85b0*/  SHF.R.U32.HI R3, RZ, 0x18, R2 ;  /* 0x00000018ff037819 */ /* 0x000fc80000011602 */
[----:B------:R-:W-:-:S04]  /*85c0*/  LOP3.LUT R0, R0, R3, RZ, 0xfc, !PT ;  /* 0x0000000300007212 */ /* 0x000fc800078efcff */
[----:B------:R-:W-:Y:S02]  /*85d0*/  PRMT R4, R0, 0x7610, R4 ;  /* 0x0000761000047816 */ /* 0x000fe40000000004 */
.L_x_38409:
[----:B------:R-:W-:Y:S05]  /*85e0*/  BSYNC B0 ;  /* 0x0000000000007941 */ /* 0x000fea0003800000 */
.L_x_38408:
[----:B------:R1:W-:Y:S01]  /*85f0*/  STG.E.U8 [R8.64], R4 ;  /* 0x0000000408007986 */ /* 0x0003e2000c101124 */
[----:B------:R-:W-:Y:S01]  /*8600*/  IMAD.MOV.U32 R2, RZ, RZ, R24 ;  /* 0x000000ffff027224 */ /* 0x000fe200078e0018 */
[----:B------:R-:W-:Y:S05]  /*8610*/  BRA `(.L_x_38383) ;  /* 0x000004c000007947 */ /* 0x000fea0003800000 */
.L_x_38406:
        /* <DEDUP_REMOVED lines=17> */
.L_x_38413:
[----:B------:R-:W-:-:S04]  /*8730*/  LOP3.LUT R2, R5, 0x80000000, RZ, 0xc0, !PT ;  /* 0x8000000005027812 */ /* 0x000fc800078ec0ff */
[----:B------:R-:W-:-:S04]  /*8740*/  SHF.R.U32.HI R3, RZ, 0x18, R2 ;  /* 0x00000018ff037819 */ /* 0x000fc80000011602 */
[----:B------:R-:W-:-:S04]  /*8750*/  LOP3.LUT R0, R0, R3, RZ, 0xfc, !PT ;  /* 0x0000000300007212 */ /* 0x000fc800078efcff */
[----:B------:R-:W-:Y:S02]  /*8760*/  PRMT R4, R0, 0x7610, R4 ;  /* 0x0000761000047816 */ /* 0x000fe40000000004 */
.L_x_38412:
[----:B------:R-:W-:Y:S05]  /*8770*/  BSYNC B0 ;  /* 0x0000000000007941 */ /* 0x000fea0003800000 */
.L_x_38411:
[----:B------:R1:W-:Y:S01]  /*8780*/  STG.E.U8 [R8.64], R4 ;  /* 0x0000000408007986 */ /* 0x0003e2000c101124 */
[----:B------:R-:W-:Y:S01]  /*8790*/  IMAD.MOV.U32 R2, RZ, RZ, R24 ;  /* 0x000000ffff027224 */ /* 0x000fe200078e0018 */
[----:B------:R-:W-:Y:S05]  /*87a0*/  BRA `(.L_x_38383) ;  /* 0x0000033000007947 */ /* 0x000fea0003800000 */
.L_x_38405:
        /* <DEDUP_REMOVED lines=23> */
.L_x_38388:
        /* <DEDUP_REMOVED lines=21> */
.L_x_38415:
[----:B------:R-:W-:Y:S01]  /*8a70*/  LOP3.LUT R4, R5, 0xffff, RZ, 0xc0, !PT ;  /* 0x0000ffff05047812 */ /* 0x000fe200078ec0ff */
[----:B------:R-:W-:Y:S02]  /*8a80*/  IMAD.MOV.U32 R5, RZ, RZ, RZ ;  /* 0x000000ffff057224 */ /* 0x000fe400078e00ff */
[----:B------:R-:W-:-:S03]  /*8a90*/  IMAD.MOV.U32 R2, RZ, RZ, R24 ;  /* 0x000000ffff027224 */ /* 0x000fc600078e0018 */
[----:B------:R1:W-:Y:S01]  /*8aa0*/  STG.E.64 [R8.64], R4 ;  /* 0x0000000408007986 */ /* 0x0003e2000c101b24 */
[----:B------:R-:W-:Y:S05]  /*8ab0*/  BRA `(.L_x_38383) ;  /* 0x0000002000007947 */ /* 0x000fea0003800000 */
.L_x_38414:
[----:B------:R1:W-:Y:S01]  /*8ac0*/  STG.E [R8.64], R5 ;  /* 0x0000000508007986 */ /* 0x0003e2000c101924 */
[----:B------:R-:W-:-:S03]  /*8ad0*/  IMAD.MOV.U32 R2, RZ, RZ, R24 ;  /* 0x000000ffff027224 */ /* 0x000fc600078e0018 */
.L_x_38383:
[----:B---3--:R-:W-:Y:S05]  /*8ae0*/  BSYNC B6 ;  /* 0x0000000000067941 */ /* 0x008fea0003800000 */
.L_x_38382:
        /* <DEDUP_REMOVED lines=21> */
.L_x_38421:
[----:B------:R0:W-:Y:S01]  /*8c40*/  STG.E.U8 [R8.64], R23 ;  /* 0x0000001708007986 */ /* 0x0001e2000c101124 */
[----:B------:R-:W-:Y:S05]  /*8c50*/  BRA `(.L_x_38423) ;  /* 0x00000da000007947 */ /* 0x000fea0003800000 */
.L_x_38420:
        /* <DEDUP_REMOVED lines=10> */
.L_x_38425:
[----:B------:R0:W-:Y:S01]  /*8d00*/  STG.E [R8.64], R23 ;  /* 0x0000001708007986 */ /* 0x0001e2000c101924 */
[----:B------:R-:W-:Y:S05]  /*8d10*/  BRA `(.L_x_38423) ;  /* 0x00000ce000007947 */ /* 0x000fea0003800000 */
.L_x_38424:
[----:B------:R0:W-:Y:S01]  /*8d20*/  STG.E.U16 [R8.64], R23 ;  /* 0x0000001708007986 */ /* 0x0001e2000c101524 */
[----:B------:R-:W-:Y:S05]  /*8d30*/  BRA `(.L_x_38423) ;  /* 0x00000cc000007947 */ /* 0x000fea0003800000 */
.L_x_38419:
        /* <DEDUP_REMOVED lines=9> */
.L_x_38427:
[----:B------:R-:W0:Y:S02]  /*8dd0*/  I2F.U16 R0, R23 ;  /* 0x0000001700007306 */ /* 0x000e240000101000 */
[----:B0-----:R-:W-:-:S05]  /*8de0*/  F2FP.PACK_AB R0, RZ, R0 ;  /* 0x00000000ff00723e */ /* 0x001fca00000000ff */
[----:B------:R0:W-:Y:S01]  /*8df0*/  STG.E.U16 [R8.64], R0 ;  /* 0x0000000008007986 */ /* 0x0001e2000c101524 */
[----:B------:R-:W-:Y:S05]  /*8e00*/  BRA `(.L_x_38423) ;  /* 0x00000bf000007947 */ /* 0x000fea0003800000 */
.L_x_38426:
        /* <DEDUP_REMOVED lines=10> */
.L_x_38429:
[----:B------:R-:W0:Y:S02]  /*8eb0*/  I2F.U16 R23, R23 ;  /* 0x0000001700177306 */ /* 0x000e240000101000 */
[----:B0-----:R-:W-:-:S04]  /*8ec0*/  F2FP.PACK_AB R3, RZ, R23 ;  /* 0x00000017ff03723e */ /* 0x001fc800000000ff */
[----:B------:R-:W-:-:S05]  /*8ed0*/  PRMT R3, R3, 0x5410, RZ ;  /* 0x0000541003037816 */ /* 0x000fca00000000ff */
[----:B------:R0:W-:Y:S01]  /*8ee0*/  STG.E [R8.64], R3 ;  /* 0x0000000308007986 */ /* 0x0001e2000c101924 */
[----:B------:R-:W-:Y:S05]  /*8ef0*/  BRA `(.L_x_38423) ;  /* 0x00000b0000007947 */ /* 0x000fea0003800000 */
.L_x_38428:
[----:B------:R-:W0:Y:S02]  /*8f00*/  I2F.F64.U16 R4, R23 ;  /* 0x0000001700047312 */ /* 0x000e240000101800 */
[----:B0-----:R0:W-:Y:S01]  /*8f10*/  STG.E.64 [R8.64], R4 ;  /* 0x0000000408007986 */ /* 0x0011e2000c101b24 */
[----:B------:R-:W-:Y:S05]  /*8f20*/  BRA `(.L_x_38423) ;  /* 0x00000ad000007947 */ /* 0x000fea0003800000 */
.L_x_38418:
        /* <DEDUP_REMOVED lines=13> */
.L_x_38432:
[----:B------:R-:W0:Y:S01]  /*9000*/  I2F.F64.U16 R4, R23 ;  /* 0x0000001700047312 */ /* 0x000e220000101800 */
[----:B------:R-:W-:-:S05]  /*9010*/  CS2R R6, SRZ ;  /* 0x0000000000067805 */ /* 0x000fca000001ff00 */
[----:B0-----:R0:W-:Y:S01]  /*9020*/  STG.E.128 [R8.64], R4 ;  /* 0x0000000408007986 */ /* 0x0011e2000c101d24 */
[----:B------:R-:W-:Y:S05]  /*9030*/  BRA `(.L_x_38423) ;  /* 0x000009c000007947 */ /* 0x000fea0003800000 */
.L_x_38431:
        /* <DEDUP_REMOVED lines=21> */
.L_x_38436:
[----:B------:R-:W-:Y:S05]  /*9190*/  BSYNC B0 ;  /* 0x0000000000007941 */ /* 0x000fea0003800000 */
.L_x_38435:
[----:B------:R-:W-:-:S05]  /*91a0*/  LOP3.LUT R5, R0, R5, RZ, 0xfc, !PT ;  /* 0x0000000500057212 */ /* 0x000fca00078efcff */
[----:B------:R0:W-:Y:S01]  /*91b0*/  STG.E.U8 [R8.64], R5 ;  /* 0x0000000508007986 */ /* 0x0001e2000c101124 */
[----:B------:R-:W-:Y:S05]  /*91c0*/  BRA `(.L_x_38423) ;  /* 0x0000083000007947 */ /* 0x000fea0003800000 */
.L_x_38434:
        /* <DEDUP_REMOVED lines=13> */
.L_x_38438:
[----:B------:R-:W-:Y:S01]  /*92a0*/  IMAD.MOV.U32 R0, RZ, RZ, 0x7f ;  /* 0x0000007fff007424 */ /* 0x000fe200078e00ff */
[----:B------:R-:W-:-:S04]  /*92b0*/  ISETP.GT.U32.AND P0, PT, R3, 0x7f800000, PT ;  /* 0x7f8000000300780c */ /* 0x000fc80003f04070 */
[----:B------:R-:W-:-:S04]  /*92c0*/  SEL R0, R0, 0x7c, P0 ;  /* 0x0000007c00007807 */ /* 0x000fc80000000000 */
.L_x_38439:
[----:B------:R-:W-:Y:S05]  /*92d0*/  BSYNC B0 ;  /* 0x0000000000007941 */ /* 0x000fea0003800000 */
.L_x_38437:
[----:B------:R-:W-:-:S04]  /*92e0*/  LOP3.LUT R3, R23, 0x80000000, RZ, 0xc0, !PT ;  /* 0x8000000017037812 */ /* 0x000fc800078ec0ff */
[----:B------:R-:W-:-:S04]  /*92f0*/  SHF.R.U32.HI R3, RZ, 0x18, R3 ;  /* 0x00000018ff037819 */ /* 0x000fc80000011603 */
[----:B------:R-:W-:-:S05]  /*9300*/  LOP3.LUT R3, R0, R3, RZ, 0xfc, !PT ;  /* 0x0000000300037212 */ /* 0x000fca00078efcff */
[----:B------:R0:W-:Y:S01]  /*9310*/  STG.E.U8 [R8.64], R3 ;  /* 0x0000000308007986 */ /* 0x0001e2000c101124 */
[----:B------:R-:W-:Y:S05]  /*9320*/  BRA `(.L_x_38423) ;  /* 0x000006d000007947 */ /* 0x000fea0003800000 */
.L_x_38433:
[----:B------:R-:W0:Y:S02]  /*9330*/  I2F.U16 R0, R23 ;  /* 0x0000001700007306 */ /* 0x000e240000101000 */
[----:B0-----:R-:W-:-:S05]  /*9340*/  F2FP.BF16.PACK_AB R0, RZ, R0 ;  /* 0x00000000ff00723e */ /* 0x001fca00000010ff */
[----:B------:R0:W-:Y:S01]  /*9350*/  STG.E.U16 [R8.64], R0 ;  /* 0x0000000008007986 */ /* 0x0001e2000c101524 */
[----:B------:R-:W-:Y:S05]  /*9360*/  BRA `(.L_x_38423) ;  /* 0x0000069000007947 */ /* 0x000fea0003800000 */
.L_x_38430:
        /* <DEDUP_REMOVED lines=10> */
.L_x_38442:
        /* <DEDUP_REMOVED lines=17> */
.L_x_38445:
[----:B------:R-:W-:-:S04]  /*9520*/  LOP3.LUT R3, R23, 0x80000000, RZ, 0xc0, !PT ;  /* 0x8000000017037812 */ /* 0x000fc800078ec0ff */
[----:B------:R-:W-:-:S04]  /*9530*/  SHF.R.U32.HI R3, RZ, 0x18, R3 ;  /* 0x00000018ff037819 */ /* 0x000fc80000011603 */
[----:B------:R-:W-:-:S04]  /*9540*/  LOP3.LUT R0, R0, R3, RZ, 0xfc, !PT ;  /* 0x0000000300007212 */ /* 0x000fc800078efcff */
[----:B------:R-:W-:Y:S02]  /*9550*/  PRMT R4, R0, 0x7610, R4 ;  /* 0x0000761000047816 */ /* 0x000fe40000000004 */
.L_x_38444:
[----:B------:R-:W-:Y:S05]  /*9560*/  BSYNC B0 ;  /* 0x0000000000007941 */ /* 0x000fea0003800000 */
.L_x_38443:
[----:B------:R0:W-:Y:S01]  /*9570*/  STG.E.U8 [R8.64], R4 ;  /* 0x0000000408007986 */ /* 0x0001e2000c101124 */
[----:B------:R-:W-:Y:S05]  /*9580*/  BRA `(.L_x_38423) ;  /* 0x0000047000007947 */ /* 0x000fea0003800000 */
.L_x_38441:
        /* <DEDUP_REMOVED lines=17> */
.L_x_38448:
[----:B------:R-:W-:-:S04]  /*96a0*/  LOP3.LUT R3, R23, 0x80000000, RZ, 0xc0, !PT ;  /* 0x8000000017037812 */ /* 0x000fc800078ec0ff */
[----:B------:R-:W-:-:S04]  /*96b0*/  SHF.R.U32.HI R3, RZ, 0x18, R3 ;  /* 0x00000018ff037819 */ /* 0x000fc80000011603 */
[----:B------:R-:W-:-:S04]  /*96c0*/  LOP3.LUT R0, R0, R3, RZ, 0xfc, !PT ;  /* 0x0000000300007212 */ /* 0x000fc800078efcff */
[----:B------:R-:W-:Y:S02]  /*96d0*/  PRMT R4, R0, 0x7610, R4 ;  /* 0x0000761000047816 */ /* 0x000fe40000000004 */
.L_x_38447:
[----:B------:R-:W-:Y:S05]  /*96e0*/  BSYNC B0 ;  /* 0x0000000000007941 */ /* 0x000fea0003800000 */
.L_x_38446:
[----:B------:R0:W-:Y:S01]  /*96f0*/  STG.E.U8 [R8.64], R4 ;  /* 0x0000000408007986 */ /* 0x0001e2000c101124 */
[----:B------:R-:W-:Y:S05]  /*9700*/  BRA `(.L_x_38423) ;  /* 0x000002f000007947 */ /* 0x000fea0003800000 */
.L_x_38440:
        /* <DEDUP_REMOVED lines=22> */
.L_x_38422:
        /* <DEDUP_REMOVED lines=20> */
.L_x_38450:
[----:B------:R-:W-:Y:S01]  /*99b0*/  LOP3.LUT R4, R23, 0xffff, RZ, 0xc0, !PT ;  /* 0x0000ffff17047812 */ /* 0x000fe200078ec0ff */
[----:B------:R-:W-:-:S05]  /*99c0*/  IMAD.MOV.U32 R5, RZ, RZ, RZ ;  /* 0x000000ffff057224 */ /* 0x000fca00078e00ff */
[----:B------:R0:W-:Y:S01]  /*99d0*/  STG.E.64 [R8.64], R4 ;  /* 0x0000000408007986 */ /* 0x0001e2000c101b24 */
[----:B------:R-:W-:Y:S05]  /*99e0*/  BRA `(.L_x_38423) ;  /* 0x0000001000007947 */ /* 0x000fea0003800000 */
.L_x_38449:
[----:B------:R0:W-:Y:S02]  /*99f0*/  STG.E [R8.64], R23 ;  /* 0x0000001708007986 */ /* 0x0001e4000c101924 */
.L_x_38423:
        /* <DEDUP_REMOVED lines=21> */
.L_x_38454:
[----:B------:R0:W-:Y:S01]  /*9b50*/  STG.E.U8 [R8.64], R22 ;  /* 0x0000001608007986 */ /* 0x0001e2000c101124 */
[----:B------:R-:W-:Y:S05]  /*9b60*/  BRA `(.L_x_38456) ;  /* 0x00000da000007947 */ /* 0x000fea0003800000 */
.L_x_38453:
        /* <DEDUP_REMOVED lines=10> */
.L_x_38458:
[----:B------:R0:W-:Y:S01]  /*9c10*/  STG.E [R8.64], R22 ;  /* 0x0000001608007986 */ /* 0x0001e2000c101924 */
[----:B------:R-:W-:Y:S05]  /*9c20*/  BRA `(.L_x_38456) ;  /* 0x00000ce000007947 */ /* 0x000fea0003800000 */
.L_x_38457:
[----:B------:R0:W-:Y:S01]  /*9c30*/  STG.E.U16 [R8.64], R22 ;  /* 0x0000001608007986 */ /* 0x0001e2000c101524 */
[----:B------:R-:W-:Y:S05]  /*9c40*/  BRA `(.L_x_38456) ;  /* 0x00000cc000007947 */ /* 0x000fea0003800000 */
.L_x_38452:
        /* <DEDUP_REMOVED lines=9> */
.L_x_38460:
[----:B------:R-:W0:Y:S02]  /*9ce0*/  I2F.U16 R0, R22 ;  /* 0x0000001600007306 */ /* 0x000e240000101000 */
[----:B0-----:R-:W-:-:S05]  /*9cf0*/  F2FP.PACK_AB R0, RZ, R0 ;  /* 0x00000000ff00723e */ /* 0x001fca00000000ff */
[----:B------:R0:W-:Y:S01]  /*9d00*/  STG.E.U16 [R8.64], R0 ;  /* 0x0000000008007986 */ /* 0x0001e2000c101524 */
[----:B------:R-:W-:Y:S05]  /*9d10*/  BRA `(.L_x_38456) ;  /* 0x00000bf000007947 */ /* 0x000fea0003800000 */
.L_x_38459:
        /* <DEDUP_REMOVED lines=10> */
.L_x_38462:
[----:B------:R-:W0:Y:S02]  /*9dc0*/  I2F.U16 R22, R22 ;  /* 0x0000001600167306 */ /* 0x000e240000101000 */
[----:B0-----:R-:W-:-:S04]  /*9dd0*/  F2FP.PACK_AB R3, RZ, R22 ;  /* 0x00000016ff03723e */ /* 0x001fc800000000ff */
[----:B------:R-:W-:-:S05]  /*9de0*/  PRMT R3, R3, 0x5410, RZ ;  /* 0x0000541003037816 */ /* 0x000fca00000000ff */
[----:B------:R0:W-:Y:S01]  /*9df0*/  STG.E [R8.64], R3 ;  /* 0x0000000308007986 */ /* 0x0001e2000c101924 */
[----:B------:R-:W-:Y:S05]  /*9e00*/  BRA `(.L_x_38456) ;  /* 0x00000b0000007947 */ /* 0x000fea0003800000 */
.L_x_38461:
[----:B------:R-:W0:Y:S02]  /*9e10*/  I2F.F64.U16 R22, R22 ;  /* 0x0000001600167312 */ /* 0x000e240000101800 */
[----:B0-----:R0:W-:Y:S01]  /*9e20*/  STG.E.64 [R8.64], R22 ;  /* 0x0000001608007986 */ /* 0x0011e2000c101b24 */
[----:B------:R-:W-:Y:S05]  /*9e30*/  BRA `(.L_x_38456) ;  /* 0x00000ad000007947 */ /* 0x000fea0003800000 */
.L_x_38451:
        /* <DEDUP_REMOVED lines=13> */
.L_x_38465:
[----:B------:R-:W0:Y:S01]  /*9f10*/  I2F.F64.U16 R4, R22 ;  /* 0x0000001600047312 */ /* 0x000e220000101800 */
[----:B------:R-:W-:-:S05]  /*9f20*/  CS2R R6, SRZ ;  /* 0x0000000000067805 */ /* 0x000fca000001ff00 */
[----:B0-----:R0:W-:Y:S01]  /*9f30*/  STG.E.128 [R8.64], R4 ;  /* 0x0000000408007986 */ /* 0x0011e2000c101d24 */
[----:B------:R-:W-:Y:S05]  /*9f40*/  BRA `(.L_x_38456) ;  /* 0x000009c000007947 */ /* 0x000fea0003800000 */
.L_x_38464:
        /* <DEDUP_REMOVED lines=21> */
.L_x_38469:
[----:B------:R-:W-:Y:S05]  /*a0a0*/  BSYNC B0 ;  /* 0x0000000000007941 */ /* 0x000fea0003800000 */
.L_x_38468:
[----:B------:R-:W-:-:S05]  /*a0b0*/  LOP3.LUT R5, R0, R5, RZ, 0xfc, !PT ;  /* 0x0000000500057212 */ /* 0x000fca00078efcff */
[----:B------:R0:W-:Y:S01]  /*a0c0*/  STG.E.U8 [R8.64], R5 ;  /* 0x0000000508007986 */ /* 0x0001e2000c101124 */
[----:B------:R-:W-:Y:S05]  /*a0d0*/  BRA `(.L_x_38456) ;  /* 0x0000083000007947 */ /* 0x000fea0003800000 */
.L_x_38467:
        /* <DEDUP_REMOVED lines=13> */
.L_x_38471:
[----:B------:R-:W-:Y:S01]  /*a1b0*/  IMAD.MOV.U32 R0, RZ, RZ, 0x7f ;  /* 0x0000007fff007424 */ /* 0x000fe200078e00ff */
[----:B------:R-:W-:-:S04]  /*a1c0*/  ISETP.GT.U32.AND P0, PT, R3, 0x7f800000, PT ;  /* 0x7f8000000300780c */ /* 0x000fc80003f04070 */
[----:B------:R-:W-:-:S04]  /*a1d0*/  SEL R0, R0, 0x7c, P0 ;  /* 0x0000007c00007807 */ /* 0x000fc80000000000 */
.L_x_38472:
[----:B------:R-:W-:Y:S05]  /*a1e0*/  BSYNC B0 ;  /* 0x0000000000007941 */ /* 0x000fea0003800000 */
.L_x_38470:
[----:B------:R-:W-:-:S04]  /*a1f0*/  LOP3.LUT R3, R5, 0x80000000, RZ, 0xc0, !PT ;  /* 0x8000000005037812 */ /* 0x000fc800078ec0ff */
[----:B------:R-:W-:-:S04]  /*a200*/  SHF.R.U32.HI R3, RZ, 0x18, R3 ;  /* 0x00000018ff037819 */ /* 0x000fc80000011603 */
[----:B------:R-:W-:-:S05]  /*a210*/  LOP3.LUT R3, R0, R3, RZ, 0xfc, !PT ;  /* 0x0000000300037212 */ /* 0x000fca00078efcff */
[----:B------:R0:W-:Y:S01]  /*a220*/  STG.E.U8 [R8.64], R3 ;  /* 0x0000000308007986 */ /* 0x0001e2000c101124 */
[----:B------:R-:W-:Y:S05]  /*a230*/  BRA `(.L_x_38456) ;  /* 0x000006d000007947 */ /* 0x000fea0003800000 */
.L_x_38466:
[----:B------:R-:W0:Y:S02]  /*a240*/  I2F.U16 R0, R22 ;  /* 0x0000001600007306 */ /* 0x000e240000101000 */
[----:B0-----:R-:W-:-:S05]  /*a250*/  F2FP.BF16.PACK_AB R0, RZ, R0 ;  /* 0x00000000ff00723e */ /* 0x001fca00000010ff */
[----:B------:R0:W-:Y:S01]  /*a260*/  STG.E.U16 [R8.64], R0 ;  /* 0x0000000008007986 */ /* 0x0001e2000c101524 */
[----:B------:R-:W-:Y:S05]  /*a270*/  BRA `(.L_x_38456) ;  /* 0x0000069000007947 */ /* 0x000fea0003800000 */
.L_x_38463:
        /* <DEDUP_REMOVED lines=10> */
.L_x_38475:
        /* <DEDUP_REMOVED lines=17> */
.L_x_38478:
[----:B------:R-:W-:-:S04]  /*a430*/  LOP3.LUT R3, R5, 0x80000000, RZ, 0xc0, !PT ;  /* 0x8000000005037812 */ /* 0x000fc800078ec0ff */
[----:B------:R-:W-:-:S04]  /*a440*/  SHF.R.U32.HI R3, RZ, 0x18, R3 ;  /* 0x00000018ff037819 */ /* 0x000fc80000011603 */
[----:B------:R-:W-:-:S04]  /*a450*/  LOP3.LUT R0, R0, R3, RZ, 0xfc, !PT ;  /* 0x0000000300007212 */ /* 0x000fc800078efcff */
[----:B------:R-:W-:Y:S02]  /*a460*/  PRMT R4, R0, 0x7610, R4 ;  /* 0x0000761000047816 */ /* 0x000fe40000000004 */
.L_x_38477:
[----:B------:R-:W-:Y:S05]  /*a470*/  BSYNC B0 ;  /* 0x0000000000007941 */ /* 0x000fea0003800000 */
.L_x_38476:
[----:B------:R0:W-:Y:S01]  /*a480*/  STG.E.U8 [R8.64], R4 ;  /* 0x0000000408007986 */ /* 0x0001e2000c101124 */
[----:B------:R-:W-:Y:S05]  /*a490*/  BRA `(.L_x_38456) ;  /* 0x0000047000007947 */ /* 0x000fea0003800000 */
.L_x_38474:
        /* <DEDUP_REMOVED lines=17> */
.L_x_38481:
[----:B------:R-:W-:-:S04]  /*a5b0*/  LOP3.LUT R3, R5, 0x80000000, RZ, 0xc0, !PT ;  /* 0x8000000005037812 */ /* 0x000fc800078ec0ff */
[----:B------:R-:W-:-:S04]  /*a5c0*/  SHF.R.U32.HI R3, RZ, 0x18, R3 ;  /* 0x00000018ff037819 */ /* 0x000fc80000011603 */
[----:B------:R-:W-:-:S04]  /*a5d0*/  LOP3.LUT R0, R0, R3, RZ, 0xfc, !PT ;  /* 0x0000000300007212 */ /* 0x000fc800078efcff */
[----:B------:R-:W-:Y:S02]  /*a5e0*/  PRMT R4, R0, 0x7610, R4 ;  /* 0x0000761000047816 */ /* 0x000fe40000000004 */
.L_x_38480:
[----:B------:R-:W-:Y:S05]  /*a5f0*/  BSYNC B0 ;  /* 0x0000000000007941 */ /* 0x000fea0003800000 */
.L_x_38479:
[----:B------:R0:W-:Y:S01]  /*a600*/  STG.E.U8 [R8.64], R4 ;  /* 0x0000000408007986 */ /* 0x0001e2000c101124 */
[----:B------:R-:W-:Y:S05]  /*a610*/  BRA `(.L_x_38456) ;  /* 0x000002f000007947 */ /* 0x000fea0003800000 */
.L_x_38473:
        /* <DEDUP_REMOVED lines=22> */
.L_x_38455:
        /* <DEDUP_REMOVED lines=20> */
.L_x_38483:
[----:B------:R-:W-:Y:S01]  /*a8c0*/  LOP3.LUT R22, R22, 0xffff, RZ, 0xc0, !PT ;  /* 0x0000ffff16167812 */ /* 0x000fe200078ec0ff */
[----:B------:R-:W-:-:S05]  /*a8d0*/  IMAD.MOV.U32 R23, RZ, RZ, RZ ;  /* 0x000000ffff177224 */ /* 0x000fca00078e00ff */
[----:B------:R0:W-:Y:S01]  /*a8e0*/  STG.E.64 [R8.64], R22 ;  /* 0x0000001608007986 */ /* 0x0001e2000c101b24 */
[----:B------:R-:W-:Y:S05]  /*a8f0*/  BRA `(.L_x_38456) ;  /* 0x0000001000007947 */ /* 0x000fea0003800000 */
.L_x_38482:
[----:B------:R0:W-:Y:S02]  /*a900*/  STG.E [R8.64], R22 ;  /* 0x0000001608007986 */ /* 0x0001e4000c101924 */
.L_x_38456:
[----:B------:R-:W-:Y:S02]  /*a910*/  IADD3 R2, R2, 0x80, RZ ;  /* 0x0000008002027810 */ /* 0x000fe40007ffe0ff */
.L_x_38417:
[----:B------:R-:W-:Y:S05]  /*a920*/  BSYNC B6 ;  /* 0x0000000000067941 */ /* 0x000fea0003800000 */
.L_x_38416:
        /* <DEDUP_REMOVED lines=19> */
.L_x_38487:
[----:B------:R-:W-:Y:S01]  /*aa60*/  STG.E.U8 [R2.64], R19 ;  /* 0x0000001302007986 */ /* 0x000fe2000c101124 */
[----:B------:R-:W-:Y:S05]  /*aa70*/  EXIT ;  /* 0x000000000000794d */ /* 0x000fea0003800000 */
.L_x_38486:
        /* <DEDUP_REMOVED lines=10> */
.L_x_38490:
[----:B------:R-:W-:Y:S01]  /*ab20*/  STG.E [R2.64], R19 ;  /* 0x0000001302007986 */ /* 0x000fe2000c101924 */
[----:B------:R-:W-:Y:S05]  /*ab30*/  EXIT ;  /* 0x000000000000794d */ /* 0x000fea0003800000 */
.L_x_38489:
[----:B------:R-:W-:Y:S01]  /*ab40*/  STG.E.U16 [R2.64], R19 ;  /* 0x0000001302007986 */ /* 0x000fe2000c101524 */
[----:B------:R-:W-:Y:S05]  /*ab50*/  EXIT ;  /* 0x000000000000794d */ /* 0x000fea0003800000 */
.L_x_38485:
        /* <DEDUP_REMOVED lines=9> */
.L_x_38492:
[----:B------:R-:W0:Y:S02]  /*abf0*/  I2F.U16 R0, R19 ;  /* 0x0000001300007306 */ /* 0x000e240000101000 */
[----:B0-----:R-:W-:-:S05]  /*ac00*/  F2FP.PACK_AB R0, RZ, R0 ;  /* 0x00000000ff00723e */ /* 0x001fca00000000ff */
[----:B------:R-:W-:Y:S01]  /*ac10*/  STG.E.U16 [R2.64], R0 ;  /* 0x0000000002007986 */ /* 0x000fe2000c101524 */
[----:B------:R-:W-:Y:S05]  /*ac20*/  EXIT ;  /* 0x000000000000794d */ /* 0x000fea0003800000 */
.L_x_38491:
        /* <DEDUP_REMOVED lines=10> */
.L_x_38494:
[----:B------:R-:W0:Y:S02]  /*acd0*/  I2F.U16 R19, R19 ;  /* 0x0000001300137306 */ /* 0x000e240000101000 */
[----:B0-----:R-:W-:-:S04]  /*ace0*/  F2FP.PACK_AB R5, RZ, R19 ;  /* 0x00000013ff05723e */ /* 0x001fc800000000ff */
[----:B------:R-:W-:-:S05]  /*acf0*/  PRMT R5, R5, 0x5410, RZ ;  /* 0x0000541005057816 */ /* 0x000fca00000000ff */
[----:B------:R-:W-:Y:S01]  /*ad00*/  STG.E [R2.64], R5 ;  /* 0x0000000502007986 */ /* 0x000fe2000c101924 */
[----:B------:R-:W-:Y:S05]  /*ad10*/  EXIT ;  /* 0x000000000000794d */ /* 0x000fea0003800000 */
.L_x_38493:
[----:B------:R-:W0:Y:S02]  /*ad20*/  I2F.F64.U16 R4, R19 ;  /* 0x0000001300047312 */ /* 0x000e240000101800 */
[----:B0-----:R-:W-:Y:S01]  /*ad30*/  STG.E.64 [R2.64], R4 ;  /* 0x0000000402007986 */ /* 0x001fe2000c101b24 */
[----:B------:R-:W-:Y:S05]  /*ad40*/  EXIT ;  /* 0x000000000000794d */ /* 0x000fea0003800000 */
.L_x_38484:
        /* <DEDUP_REMOVED lines=13> */
.L_x_38497:
[----:B------:R-:W0:Y:S01]  /*ae20*/  I2F.F64.U16 R4, R19 ;  /* 0x0000001300047312 */ /* 0x000e220000101800 */
[----:B------:R-:W-:-:S05]  /*ae30*/  CS2R R6, SRZ ;  /* 0x0000000000067805 */ /* 0x000fca000001ff00 */
[----:B0-----:R-:W-:Y:S01]  /*ae40*/  STG.E.128 [R2.64], R4 ;  /* 0x0000000402007986 */ /* 0x001fe2000c101d24 */
[----:B------:R-:W-:Y:S05]  /*ae50*/  EXIT ;  /* 0x000000000000794d */ /* 0x000fea0003800000 */
.L_x_38496:
        /* <DEDUP_REMOVED lines=21> */
.L_x_38501:
[----:B------:R-:W-:Y:S05]  /*afb0*/  BSYNC B0 ;  /* 0x0000000000007941 */ /* 0x000fea0003800000 */
.L_x_38500:
[----:B------:R-:W-:-:S05]  /*afc0*/  LOP3.LUT R5, R0, R5, RZ, 0xfc, !PT ;  /* 0x0000000500057212 */ /* 0x000fca00078efcff */
[----:B------:R-:W-:Y:S01]  /*afd0*/  STG.E.U8 [R2.64], R5 ;  /* 0x0000000502007986 */ /* 0x000fe2000c101124 */
[----:B------:R-:W-:Y:S05]  /*afe0*/  EXIT ;  /* 0x000000000000794d */ /* 0x000fea0003800000 */
.L_x_38499:
        /* <DEDUP_REMOVED lines=13> */
.L_x_38503:
[----:B------:R-:W-:Y:S01]  /*b0c0*/  IMAD.MOV.U32 R0, RZ, RZ, 0x7f ;  /* 0x0000007fff007424 */ /* 0x000fe200078e00ff */
[----:B------:R-:W-:-:S04]  /*b0d0*/  ISETP.GT.U32.AND P0, PT, R4, 0x7f800000, PT ;  /* 0x7f8000000400780c */ /* 0x000fc80003f04070 */
[----:B------:R-:W-:-:S04]  /*b0e0*/  SEL R0, R0, 0x7c, P0 ;  /* 0x0000007c00007807 */ /* 0x000fc80000000000 */
.L_x_38504:
[----:B------:R-:W-:Y:S05]  /*b0f0*/  BSYNC B0 ;  /* 0x0000000000007941 */ /* 0x000fea0003800000 */
.L_x_38502:
[----:B------:R-:W-:-:S04]  /*b100*/  LOP3.LUT R4, R19, 0x80000000, RZ, 0xc0, !PT ;  /* 0x8000000013047812 */ /* 0x000fc800078ec0ff */
[----:B------:R-:W-:-:S04]  /*b110*/  SHF.R.U32.HI R5, RZ, 0x18, R4 ;  /* 0x00000018ff057819 */ /* 0x000fc80000011604 */
[----:B------:R-:W-:-:S05]  /*b120*/  LOP3.LUT R5, R0, R5, RZ, 0xfc, !PT ;  /* 0x0000000500057212 */ /* 0x000fca00078efcff */
[----:B------:R-:W-:Y:S01]  /*b130*/  STG.E.U8 [R2.64], R5 ;  /* 0x0000000502007986 */ /* 0x000fe2000c101124 */
[----:B------:R-:W-:Y:S05]  /*b140*/  EXIT ;  /* 0x000000000000794d */ /* 0x000fea0003800000 */
.L_x_38498:
[----:B------:R-:W0:Y:S02]  /*b150*/  I2F.U16 R0, R19 ;  /* 0x0000001300007306 */ /* 0x000e240000101000 */
[----:B0-----:R-:W-:-:S05]  /*b160*/  F2FP.BF16.PACK_AB R0, RZ, R0 ;  /* 0x00000000ff00723e */ /* 0x001fca00000010ff */
[----:B------:R-:W-:Y:S01]  /*b170*/  STG.E.U16 [R2.64], R0 ;  /* 0x0000000002007986 */ /* 0x000fe2000c101524 */
[----:B------:R-:W-:Y:S05]  /*b180*/  EXIT ;  /* 0x000000000000794d */ /* 0x000fea0003800000 */
.L_x_38495:
        /* <DEDUP_REMOVED lines=10> */
.L_x_38507:
        /* <DEDUP_REMOVED lines=17> */
.L_x_38510:
[----:B------:R-:W-:-:S04]  /*b340*/  LOP3.LUT R0, R19, 0x80000000, RZ, 0xc0, !PT ;  /* 0x8000000013007812 */ /* 0x000fc800078ec0ff */
[----:B------:R-:W-:-:S04]  /*b350*/  SHF.R.U32.HI R5, RZ, 0x18, R0 ;  /* 0x00000018ff057819 */ /* 0x000fc80000011600 */
[----:B------:R-:W-:-:S04]  /*b360*/  LOP3.LUT R4, R4, R5, RZ, 0xfc, !PT ;  /* 0x0000000504047212 */ /* 0x000fc800078efcff */
[----:B------:R-:W-:Y:S02]  /*b370*/  PRMT R0, R4, 0x7610, R0 ;  /* 0x0000761004007816 */ /* 0x000fe40000000000 */
.L_x_38509:
[----:B------:R-:W-:Y:S05]  /*b380*/  BSYNC B0 ;  /* 0x0000000000007941 */ /* 0x000fea0003800000 */
.L_x_38508:
[----:B------:R-:W-:Y:S01]  /*b390*/  STG.E.U8 [R2.64], R0 ;  /* 0x0000000002007986 */ /* 0x000fe2000c101124 */
[----:B------:R-:W-:Y:S05]  /*b3a0*/  EXIT ;  /* 0x000000000000794d */ /* 0x000fea0003800000 */
.L_x_38506:
        /* <DEDUP_REMOVED lines=17> */
.L_x_38513:
[----:B------:R-:W-:-:S04]  /*b4c0*/  LOP3.LUT R0, R19, 0x80000000, RZ, 0xc0, !PT ;  /* 0x8000000013007812 */ /* 0x000fc800078ec0ff */
[----:B------:R-:W-:-:S04]  /*b4d0*/  SHF.R.U32.HI R5, RZ, 0x18, R0 ;  /* 0x00000018ff057819 */ /* 0x000fc80000011600 */
[----:B------:R-:W-:-:S04]  /*b4e0*/  LOP3.LUT R4, R4, R5, RZ, 0xfc, !PT ;  /* 0x0000000504047212 */ /* 0x000fc800078efcff */
[----:B------:R-:W-:Y:S02]  /*b4f0*/  PRMT R0, R4, 0x7610, R0 ;  /* 0x0000761004007816 */ /* 0x000fe40000000000 */
.L_x_38512:
[----:B------:R-:W-:Y:S05]  /*b500*/  BSYNC B0 ;  /* 0x0000000000007941 */ /* 0x000fea0003800000 */
.L_x_38511:
[----:B------:R-:W-:Y:S01]  /*b510*/  STG.E.U8 [R2.64], R0 ;  /* 0x0000000002007986 */ /* 0x000fe2000c101124 */
[----:B------:R-:W-:Y:S05]  /*b520*/  EXIT ;  /* 0x000000000000794d */ /* 0x000fea0003800000 */
.L_x_38505:
        /* <DEDUP_REMOVED lines=22> */
.L_x_38488:
        /* <DEDUP_REMOVED lines=20> */
.L_x_38515:
[----:B------:R-:W-:Y:S01]  /*b7d0*/  LOP3.LUT R4, R19, 0xffff, RZ, 0xc0, !PT ;  /* 0x0000ffff13047812 */ /* 0x000fe200078ec0ff */
[----:B------:R-:W-:-:S05]  /*b7e0*/  IMAD.MOV.U32 R5, RZ, RZ, RZ ;  /* 0x000000ffff057224 */ /* 0x000fca00078e00ff */
[----:B------:R-:W-:Y:S01]  /*b7f0*/  STG.E.64 [R2.64], R4 ;  /* 0x0000000402007986 */ /* 0x000fe2000c101b24 */
[----:B------:R-:W-:Y:S05]  /*b800*/  EXIT ;  /* 0x000000000000794d */ /* 0x000fea0003800000 */
.L_x_38514:
[----:B------:R-:W-:Y:S01]  /*b810*/  STG.E [R2.64], R19 ;  /* 0x0000001302007986 */ /* 0x000fe2000c101924 */
[----:B------:R-:W-:Y:S05]  /*b820*/  EXIT ;  /* 0x000000000000794d */ /* 0x000fea0003800000 */
.L_x_38516:
        /* <DEDUP_REMOVED lines=13> */
.L_x_40311:


//--------------------- .text._ZN2at6native18elementwise_kernelILi128ELi4EZNS0_22gpu_kernel_impl_nocastINS0_13BinaryFunctorIhhhZZZNS0_19maximum_kernel_cudaERNS_18TensorIteratorBaseEENKUlvE_clEvENKUlvE_clEvEUlhhE_EEEEvS5_RKT_EUliE_EEviT1_ --------------------------
	.section	.text._ZN2at6native18elementwise_kernelILi128ELi4EZNS0_22gpu_kernel_impl_nocastINS0_13BinaryFunctorIhhhZZZNS0_19maximum_kernel_cudaERNS_18TensorIteratorBaseEENKUlvE_clEvENKUlvE_clEvEUlhhE_EEEEvS5_RKT_EUliE_EEviT1_,"ax",@progbits
	.sectioninfo	@"SHI_REGISTERS=12"
	.align	128
        .global         _ZN2at6native18elementwise_kernelILi128ELi4EZNS0_22gpu_kernel_impl_nocastINS0_13BinaryFunctorIhhhZZZNS0_19maximum_kernel_cudaERNS_18TensorIteratorBaseEENKUlvE_clEvENKUlvE_clEvEUlhhE_EEEEvS5_RKT_EUliE_EEviT1_
        .type           _ZN2at6native18elementwise_kernelILi128ELi4EZNS0_22gpu_kernel_impl_nocastINS0_13BinaryFunctorIhhhZZZNS0_19maximum_kernel_cudaERNS_18TensorIteratorBaseEENKUlvE_clEvENKUlvE_clEvEUlhhE_EEEEvS5_RKT_EUliE_EEviT1_,@function
        .size           _ZN2at6native18elementwise_kernelILi128ELi4EZNS0_22gpu_kernel_impl_nocastINS0_13BinaryFunctorIhhhZZZNS0_19maximum_kernel_cudaERNS_18TensorIteratorBaseEENKUlvE_clEvENKUlvE_clEvEUlhhE_EEEEvS5_RKT_EUliE_EEviT1_,(.L_x_40312 - _ZN2at6native18elementwise_kernelILi128ELi4EZNS0_22gpu_kernel_impl_nocastINS0_13BinaryFunctorIhhhZZZNS0_19maximum_kernel_cudaERNS_18TensorIteratorBaseEENKUlvE_clEvENKUlvE_clEvEUlhhE_EEEEvS5_RKT_EUliE_EEviT1_)
        .other          _ZN2at6native18elementwise_kernelILi128ELi4EZNS0_22gpu_kernel_impl_nocastINS0_13BinaryFunctorIhhhZZZNS0_19maximum_kernel_cudaERNS_18TensorIteratorBaseEENKUlvE_clEvENKUlvE_clEvEUlhhE_EEEEvS5_RKT_EUliE_EEviT1_,@"STO_CUDA_ENTRY STV_DEFAULT"
_ZN2at6native18elementwise_kernelILi128ELi4EZNS0_22gpu_kernel_impl_nocastINS0_13BinaryFunctorIhhhZZZNS0_19maximum_kernel_cudaERNS_18TensorIteratorBaseEENKUlvE_clEvENKUlvE_clEvEUlhhE_EEEEvS5_RKT_EUliE_EEviT1_:
.text._ZN2at6native18elementwise_kernelILi128ELi4EZNS0_22gpu_kernel_impl_nocastINS0_13BinaryFunctorIhhhZZZNS0_19maximum_kernel_cudaERNS_18TensorIteratorBaseEENKUlvE_clEvENKUlvE_clEvEUlhhE_EEEEvS5_RKT_EUliE_EEviT1_:
        /* <DEDUP_REMOVED lines=261> */
.L_x_38519:
        /* <DEDUP_REMOVED lines=9> */
[----:B--2---:R-:W-:-:S05]  /*10e0*/  IMNMX.U32 R9, R4, R7, !PT ;  /* 0x0000000704097217 */ /* 0x004fca0007800000 */
[----:B------:R0:W-:Y:S02]  /*10f0*/  STG.E.U8 [R2.64], R9 ;  /* 0x0000000902007986 */ /* 0x0001e4000c101104 */
.L_x_38518:
[----:B------:R-:W-:Y:S05]  /*1100*/  BSYNC B0 ;  /* 0x0000000000007941 */ /* 0x000fea0003800000 */
.L_x_38517:
        /* <DEDUP_REMOVED lines=256> */
.L_x_38522:
        /* <DEDUP_REMOVED lines=10> */
[----:B--2---:R-:W-:-:S05]  /*21b0*/  IMNMX.U32 R9, R4, R7, !PT ;  /* 0x0000000704097217 */ /* 0x004fca0007800000 */
        /* <DEDUP_REMOVED lines=255> */
.L_x_38523:
        /* <DEDUP_REMOVED lines=11> */
.L_x_38521:
[----:B------:R-:W-:Y:S05]  /*3260*/  BSYNC B0 ;  /* 0x0000000000007941 */ /* 0x000fea0003800000 */
.L_x_38520:
        /* <DEDUP_REMOVED lines=255> */
.L_x_38524:
        /* <DEDUP_REMOVED lines=8> */
[----:B--2---:R-:W-:-:S05]  /*42e0*/  IMNMX.U32 R9, R4, R7, !PT ;  /* 0x0000000704097217 */ /* 0x004fca0007800000 */
[----:B------:R-:W-:Y:S01]  /*42f0*/  STG.E.U8 [R2.64], R9 ;  /* 0x0000000902007986 */ /* 0x000fe2000c101104 */
[----:B------:R-:W-:Y:S05]  /*4300*/  EXIT ;  /* 0x000000000000794d */ /* 0x000fea0003800000 */
.L_x_38525:
        /* <DEDUP_REMOVED lines=15> */
.L_x_40312:


//--------------------- .text._ZN2at6native27unrolled_elementwise_kernelINS0_13BinaryFunctorIhhhZZZNS0_19maximum_kernel_cudaERNS_18TensorIteratorBaseEENKUlvE_clEvENKUlvE_clEvEUlhhE_EESt5arrayIPcLm3EELi4E23TrivialOffsetCalculatorILi2EjESC_ILi1EjENS0_6memory15LoadWithoutCastENSF_16StoreWithoutCastEEEviT_T0_T2_T3_T4_T5_ --------------------------
	.section	.text._ZN2at6native27unrolled_elementwise_kernelINS0_13BinaryFunctorIhhhZZZNS0_19maximum_kernel_cudaERNS_18TensorIteratorBaseEENKUlvE_clEvENKUlvE_clEvEUlhhE_EESt5arrayIPcLm3EELi4E23TrivialOffsetCalculatorILi2EjESC_ILi1EjENS0_6memory15LoadWithoutCastENSF_16StoreWithoutCastEEEviT_T0_T2_T3_T4_T5_,"ax",@progbits
	.sectioninfo	@"SHI_REGISTERS=24"
	.align	128
        .global         _ZN2at6native27unrolled_elementwise_kernelINS0_13BinaryFunctorIhhhZZZNS0_19maximum_kernel_cudaERNS_18TensorIteratorBaseEENKUlvE_clEvENKUlvE_clEvEUlhhE_EESt5arrayIPcLm3EELi4E23TrivialOffsetCalculatorILi2EjESC_ILi1EjENS0_6memory15LoadWithoutCastENSF_16StoreWithoutCastEEEviT_T0_T2_T3_T4_T5_
        .type           _ZN2at6native27unrolled_elementwise_kernelINS0_13BinaryFunctorIhhhZZZNS0_19maximum_kernel_cudaERNS_18TensorIteratorBaseEENKUlvE_clEvENKUlvE_clEvEUlhhE_EESt5arrayIPcLm3EELi4E23TrivialOffsetCalculatorILi2EjESC_ILi1EjENS0_6memory15LoadWithoutCastENSF_16StoreWithoutCastEEEviT_T0_T2_T3_T4_T5_,@function
        .size           _ZN2at6native27unrolled_elementwise_kernelINS0_13BinaryFunctorIhhhZZZNS0_19maximum_kernel_cudaERNS_18TensorIteratorBaseEENKUlvE_clEvENKUlvE_clEvEUlhhE_EESt5arrayIPcLm3EELi4E23TrivialOffsetCalculatorILi2EjESC_ILi1EjENS0_6memory15LoadWithoutCastENSF_16StoreWithoutCastEEEviT_T0_T2_T3_T4_T5_,(.L_x_40313 - _ZN2at6native27unrolled_elementwise_kernelINS0_13BinaryFunctorIhhhZZZNS0_19maximum_kernel_cudaERNS_18TensorIteratorBaseEENKUlvE_clEvENKUlvE_clEvEUlhhE_EESt5arrayIPcLm3EELi4E23TrivialOffsetCalculatorILi2EjESC_ILi1EjENS0_6memory15LoadWithoutCastENSF_16StoreWithoutCastEEEviT_T0_T2_T3_T4_T5_)
        .other          _ZN2at6native27unrolled_elementwise_kernelINS0_13BinaryFunctorIhhhZZZNS0_19maximum_kernel_cudaERNS_18TensorIteratorBaseEENKUlvE_clEvENKUlvE_clEvEUlhhE_EESt5arrayIPcLm3EELi4E23TrivialOffsetCalculatorILi2EjESC_ILi1EjENS0_6memory15LoadWithoutCastENSF_16StoreWithoutCastEEEviT_T0_T2_T3_T4_T5_,@"STO_CUDA_ENTRY STV_DEFAULT"
_ZN2at6native27unrolled_elementwise_kernelINS0_13BinaryFunctorIhhhZZZNS0_19maximum_kernel_cudaERNS_18TensorIteratorBaseEENKUlvE_clEvENKUlvE_clEvEUlhhE_EESt5arrayIPcLm3EELi4E23TrivialOffsetCalculatorILi2EjESC_ILi1EjENS0_6memory15LoadWithoutCastENSF_16StoreWithoutCastEEEviT_T0_T2_T3_T4_T5_:
.text._ZN2at6native27unrolled_elementwise_kernelINS0_13BinaryFunctorIhhhZZZNS0_19maximum_kernel_cudaERNS_18TensorIteratorBaseEENKUlvE_clEvENKUlvE_clEvEUlhhE_EESt5arrayIPcLm3EELi4E23TrivialOffsetCalculatorILi2EjESC_ILi1EjENS0_6memory15LoadWithoutCastENSF_16StoreWithoutCastEEEviT_T0_T2_T3_T4_T5_:
        /* <DEDUP_REMOVED lines=56> */
[----:B--2---:R-:W-:-:S05]  /*0380*/  IMNMX.U32 R3, R4, R3, !PT ;  /* 0x0000000304037217 */ /* 0x004fca0007800000 */
[----:B------:R0:W-:Y:S01]  /*0390*/  @!P0 STG.E.U8 [R12.64], R3 ;  /* 0x000000030c008986 */ /* 0x0001e2000c101104 */
[----:B---3--:R-:W-:Y:S02]  /*03a0*/  IMNMX.U32 R21, R11, R6, !PT ;  /* 0x000000060b157217 */ /* 0x008fe40007800000 */
[----:B------:R-:W-:-:S03]  /*03b0*/  IMNMX.U32 R9, R10, R9, !PT ;  /* 0x000000090a097217 */ /* 0x000fc60007800000 */
        /* <DEDUP_REMOVED lines=12> */
.L_x_38527:
[----:B0-----:R-:W-:Y:S05]  /*0480*/  BSYNC B0 ;  /* 0x0000000000007941 */ /* 0x001fea0003800000 */
.L_x_38526:
[----:B------:R-:W-:-:S13]  /*0490*/  ISETP.GE.AND P0, PT, R19, R2, PT ;  /* 0x000000021300720c */ /* 0x000fda0003f06270 */
[----:B------:R-:W-:Y:S05]  /*04a0*/  @P0 EXIT ;  /* 0x000000000000094d */ /* 0x000fea0003800000 */
[----:B------:R-:W-:Y:S01]  /*04b0*/  IMAD R0, R0, 0x200, R19 ;  /* 0x0000020000007824 */ /* 0x000fe200078e0213 */
[----:B-----5:R-:W-:-:S04]  /*04c0*/  IMNMX.U32 R7, R7, R8, !PT ;  /* 0x0000000807077217 */ /* 0x020fc80007800000 */
[----:B------:R-:W-:-:S05]  /*04d0*/  IADD3 R2, P0, R0, c[0x0][0x168], RZ ;  /* 0x00005a0000027a10 */ /* 0x000fca0007f1e0ff */
[----:B------:R-:W-:-:S05]  /*04e0*/  IMAD.X R3, RZ, RZ, c[0x0][0x16c], P0 ;  /* 0x00005b00ff037624 */ /* 0x000fca00000e06ff */
[----:B------:R-:W-:Y:S01]  /*04f0*/  STG.E.U8 [R2.64], R7 ;  /* 0x0000000702007986 */ /* 0x000fe2000c101104 */
[----:B------:R-:W-:Y:S05]  /*0500*/  EXIT ;  /* 0x000000000000794d */ /* 0x000fea0003800000 */
.L_x_38528:
        /* <DEDUP_REMOVED lines=15> */
.L_x_40313:


//--------------------- .text._ZN2at6native29vectorized_elementwise_kernelILi2ENS0_13BinaryFunctorIhhhZZZNS0_19maximum_kernel_cudaERNS_18TensorIteratorBaseEENKUlvE_clEvENKUlvE_clEvEUlhhE_EESt5arrayIPcLm3EEEEviT0_T1_ --------------------------
	.section	.text._ZN2at6native29vectorized_elementwise_kernelILi2ENS0_13BinaryFunctorIhhhZZZNS0_19maximum_kernel_cudaERNS_18TensorIteratorBaseEENKUlvE_clEvENKUlvE_clEvEUlhhE_EESt5arrayIPcLm3EEEEviT0_T1_,"ax",@progbits
	.sectioninfo	@"SHI_REGISTERS=32"
	.align	128
        .global         _ZN2at6native29vectorized_elementwise_kernelILi2ENS0_13BinaryFunctorIhhhZZZNS0_19maximum_kernel_cudaERNS_18TensorIteratorBaseEENKUlvE_clEvENKUlvE_clEvEUlhhE_EESt5arrayIPcLm3EEEEviT0_T1_
        .type           _ZN2at6native29vectorized_elementwise_kernelILi2ENS0_13BinaryFunctorIhhhZZZNS0_19maximum_kernel_cudaERNS_18TensorIteratorBaseEENKUlvE_clEvENKUlvE_clEvEUlhhE_EESt5arrayIPcLm3EEEEviT0_T1_,@function
        .size           _ZN2at6native29vectorized_elementwise_kernelILi2ENS0_13BinaryFunctorIhhhZZZNS0_19maximum_kernel_cudaERNS_18TensorIteratorBaseEENKUlvE_clEvENKUlvE_clEvEUlhhE_EESt5arrayIPcLm3EEEEviT0_T1_,(.L_x_40314 - _ZN2at6native29vectorized_elementwise_kernelILi2ENS0_13BinaryFunctorIhhhZZZNS0_19maximum_kernel_cudaERNS_18TensorIteratorBaseEENKUlvE_clEvENKUlvE_clEvEUlhhE_EESt5arrayIPcLm3EEEEviT0_T1_)
        .other          _ZN2at6native29vectorized_elementwise_kernelILi2ENS0_13BinaryFunctorIhhhZZZNS0_19maximum_kernel_cudaERNS_18TensorIteratorBaseEENKUlvE_clEvENKUlvE_clEvEUlhhE_EESt5arrayIPcLm3EEEEviT0_T1_,@"STO_CUDA_ENTRY STV_DEFAULT"
_ZN2at6native29vectorized_elementwise_kernelILi2ENS0_13BinaryFunctorIhhhZZZNS0_19maximum_kernel_cudaERNS_18TensorIteratorBaseEENKUlvE_clEvENKUlvE_clEvEUlhhE_EESt5arrayIPcLm3EEEEviT0_T1_:
.text._ZN2at6native29vectorized_elementwise_kernelILi2ENS0_13BinaryFunctorIhhhZZZNS0_19maximum_kernel_cudaERNS_18TensorIteratorBaseEENKUlvE_clEvENKUlvE_clEvEUlhhE_EESt5arrayIPcLm3EEEEviT0_T1_:
        /* <DEDUP_REMOVED lines=34> */
[----:B------:R-:W-:Y:S02]  /*0220*/  IMNMX.U32 R12, R12, R17, !PT ;  /* 0x000000110c0c7217 */ /* 0x000fe40007800000 */
[----:B------:R-:W-:Y:S02]  /*0230*/  IMNMX.U32 R15, R0, R15, !PT ;  /* 0x0000000f000f7217 */ /* 0x000fe40007800000 */
[----:B------:R-:W-:Y:S02]  /*0240*/  IMNMX.U32 R17, R8, R9, !PT ;  /* 0x0000000908117217 */ /* 0x000fe40007800000 */
[----:B------:R-:W-:-:S02]  /*0250*/  IMNMX.U32 R14, R13, R14, !PT ;  /* 0x0000000e0d0e7217 */ /* 0x000fc40007800000 */
        /* <DEDUP_REMOVED lines=8> */
[----:B------:R-:W-:Y:S02]  /*02e0*/  IMNMX.U32 R0, R0, R9, !PT ;  /* 0x0000000900007217 */ /* 0x000fe40007800000 */
[----:B------:R-:W-:Y:S02]  /*02f0*/  IMNMX.U32 R11, R6, R11, !PT ;  /* 0x0000000b060b7217 */ /* 0x000fe40007800000 */
[----:B------:R-:W-:Y:S02]  /*0300*/  IMNMX.U32 R8, R8, R13, !PT ;  /* 0x0000000d08087217 */ /* 0x000fe40007800000 */
[----:B------:R-:W-:-:S02]  /*0310*/  IMNMX.U32 R7, R7, R4, !PT ;  /* 0x0000000407077217 */ /* 0x000fc40007800000 */
        /* <DEDUP_REMOVED lines=9> */
.L_x_38529:
        /* <DEDUP_REMOVED lines=89> */
[----:B--2---:R-:W-:-:S05]  /*0940*/  IMNMX.U32 R25, R22, R25, !PT ;  /* 0x0000001916197217 */ /* 0x004fca0007800000 */
[----:B------:R0:W-:Y:S01]  /*0950*/  @!P0 STG.E.U8 [R12.64], R25 ;  /* 0x000000190c008986 */ /* 0x0001e2000c101104 */
[----:B------:R-:W-:Y:S02]  /*0960*/  ISETP.GE.AND P0, PT, R3, R2, PT ;  /* 0x000000020300720c */ /* 0x000fe40003f06270 */
[----:B----4-:R-:W-:Y:S02]  /*0970*/  IMNMX.U32 R23, R10, R23, !PT ;  /* 0x000000170a177217 */ /* 0x010fe40007800000 */
[----:B------:R-:W-:Y:S02]  /*0980*/  IMNMX.U32 R11, R11, R4, !PT ;  /* 0x000000040b0b7217 */ /* 0x000fe40007800000 */
[----:B------:R-:W-:Y:S02]  /*0990*/  IMNMX.U32 R15, R8, R5, !PT ;  /* 0x00000005080f7217 */ /* 0x000fe40007800000 */
[----:B-----5:R-:W-:Y:S02]  /*09a0*/  IMNMX.U32 R9, R9, R6, !PT ;  /* 0x0000000609097217 */ /* 0x020fe40007800000 */
[----:B------:R-:W-:-:S02]  /*09b0*/  IMNMX.U32 R7, R24, R7, !PT ;  /* 0x0000000718077217 */ /* 0x000fc40007800000 */
[----:B---3--:R-:W-:Y:S02]  /*09c0*/  IMNMX.U32 R26, R27, R26, !PT ;  /* 0x0000001a1b1a7217 */ /* 0x008fe40007800000 */
[----:B------:R-:W-:Y:S01]  /*09d0*/  IMNMX.U32 R28, R29, R28, !PT ;  /* 0x0000001c1d1c7217 */ /* 0x000fe20007800000 */
        /* <DEDUP_REMOVED lines=13> */
.L_x_38532:
[----:B0-----:R-:W-:-:S13]  /*0ab0*/  ISETP.GE.AND P0, PT, R3, R2, PT ;  /* 0x000000020300720c */ /* 0x001fda0003f06270 */
[----:B------:R-:W-:Y:S05]  /*0ac0*/  @P0 BRA `(.L_x_38534) ;  /* 0x000000c000000947 */ /* 0x000fea0003800000 */
[----:B------:R-:W-:Y:S01]  /*0ad0*/  IMAD.IADD R4, R0, 0x1, R3 ;  /* 0x0000000100047824 */ /* 0x000fe200078e0203 */
[----:B------:R-:W-:-:S04]  /*0ae0*/  IADD3 R3, R3, 0x80, RZ ;  /* 0x0000008003037810 */ /* 0x000fc80007ffe0ff */
[----:B------:R-:W-:-:S05]  /*0af0*/  IADD3 R4, P0, R4, c[0x0][0x168], RZ ;  /* 0x00005a0004047a10 */ /* 0x000fca0007f1e0ff */
[----:B------:R-:W-:-:S05]  /*0b00*/  IMAD.X R5, RZ, RZ, c[0x0][0x16c], P0 ;  /* 0x00005b00ff057624 */ /* 0x000fca00000e06ff */
[----:B------:R0:W-:Y:S03]  /*0b10*/  STG.E.U8 [R4.64], R15 ;  /* 0x0000000f04007986 */ /* 0x0001e6000c101104 */
.L_x_38533:
[----:B------:R-:W-:-:S13]  /*0b20*/  ISETP.GE.AND P0, PT, R3, R2, PT ;  /* 0x000000020300720c */ /* 0x000fda0003f06270 */
[----:B------:R-:W-:Y:S05]  /*0b30*/  @P0 BRA `(.L_x_38535) ;  /* 0x000000d000000947 */ /* 0x000fea0003800000 */
[----:B0-----:R-:W-:Y:S01]  /*0b40*/  IMAD.IADD R4, R0, 0x1, R3 ;  /* 0x0000000100047824 */ /* 0x001fe200078e0203 */
[----:B------:R-:W-:-:S04]  /*0b50*/  IADD3 R3, R3, 0x80, RZ ;  /* 0x0000008003037810 */ /* 0x000fc80007ffe0ff */
[----:B------:R-:W-:-:S05]  /*0b60*/  IADD3 R4, P0, R4, c[0x0][0x168], RZ ;  /* 0x00005a0004047a10 */ /* 0x000fca0007f1e0ff */
[----:B------:R-:W-:-:S05]  /*0b70*/  IMAD.X R5, RZ, RZ, c[0x0][0x16c], P0 ;  /* 0x00005b00ff057624 */ /* 0x000fca00000e06ff */
[----:B------:R0:W-:Y:S03]  /*0b80*/  STG.E.U8 [R4.64], R9 ;  /* 0x0000000904007986 */ /* 0x0001e6000c101104 */
.L_x_38534:
        /* <DEDUP_REMOVED lines=8> */
.L_x_38535:
[----:B------:R-:W-:Y:S05]  /*0c10*/  BSYNC B1 ;  /* 0x0000000000017941 */ /* 0x000fea0003800000 */
.L_x_38531:
[----:B------:R-:W-:-:S13]  /*0c20*/  ISETP.GE.AND P0, PT, R3, R2, PT ;  /* 0x000000020300720c */ /* 0x000fda0003f06270 */
[----:B0-----:R-:W-:Y:S01]  /*0c30*/  @!P0 IMAD.IADD R4, R0, 0x1, R3 ;  /* 0x0000000100048824 */ /* 0x001fe200078e0203 */
[----:B------:R-:W-:-:S04]  /*0c40*/  @!P0 IADD3 R3, R3, 0x80, RZ ;  /* 0x0000008003038810 */ /* 0x000fc80007ffe0ff */
[----:B------:R-:W-:-:S05]  /*0c50*/  @!P0 IADD3 R4, P1, R4, c[0x0][0x168], RZ ;  /* 0x00005a0004048a10 */ /* 0x000fca0007f3e0ff */
[----:B------:R-:W-:-:S05]  /*0c60*/  @!P0 IMAD.X R5, RZ, RZ, c[0x0][0x16c], P1 ;  /* 0x00005b00ff058624 */ /* 0x000fca00008e06ff */
[----:B------:R0:W-:Y:S03]  /*0c70*/  @!P0 STG.E.U8 [R4.64], R26 ;  /* 0x0000001a04008986 */ /* 0x0001e6000c101104 */
.L_x_38536:
[----:B------:R-:W-:Y:S05]  /*0c80*/  BSYNC B0 ;  /* 0x0000000000007941 */ /* 0x000fea0003800000 */
.L_x_38530:
        /* <DEDUP_REMOVED lines=8> */
.L_x_38537:
        /* <DEDUP_REMOVED lines=15> */
.L_x_40314:


//--------------------- .text._ZN2at6native29vectorized_elementwise_kernelILi4ENS0_13BinaryFunctorIhhhZZZNS0_19maximum_kernel_cudaERNS_18TensorIteratorBaseEENKUlvE_clEvENKUlvE_clEvEUlhhE_EESt5arrayIPcLm3EEEEviT0_T1_ --------------------------
	.section	.text._ZN2at6native29vectorized_elementwise_kernelILi4ENS0_13BinaryFunctorIhhhZZZNS0_19maximum_kernel_cudaERNS_18TensorIteratorBaseEENKUlvE_clEvENKUlvE_clEvEUlhhE_EESt5arrayIPcLm3EEEEviT0_T1_,"ax",@progbits
	.sectioninfo	@"SHI_REGISTERS=32"
	.align	128
        .global         _ZN2at6native29vectorized_elementwise_kernelILi4ENS0_13BinaryFunctorIhhhZZZNS0_19maximum_kernel_cudaERNS_18TensorIteratorBaseEENKUlvE_clEvENKUlvE_clEvEUlhhE_EESt5arrayIPcLm3EEEEviT0_T1_
        .type           _ZN2at6native29vectorized_elementwise_kernelILi4ENS0_13BinaryFunctorIhhhZZZNS0_19maximum_kernel_cudaERNS_18TensorIteratorBaseEENKUlvE_clEvENKUlvE_clEvEUlhhE_EESt5arrayIPcLm3EEEEviT0_T1_,@function
        .size           _ZN2at6native29vectorized_elementwise_kernelILi4ENS0_13BinaryFunctorIhhhZZZNS0_19maximum_kernel_cudaERNS_18TensorIteratorBaseEENKUlvE_clEvENKUlvE_clEvEUlhhE_EESt5arrayIPcLm3EEEEviT0_T1_,(.L_x_40315 - _ZN2at6native29vectorized_elementwise_kernelILi4ENS0_13BinaryFunctorIhhhZZZNS0_19maximum_kernel_cudaERNS_18TensorIteratorBaseEENKUlvE_clEvENKUlvE_clEvEUlhhE_EESt5arrayIPcLm3EEEEviT0_T1_)
        .other          _ZN2at6native29vectorized_elementwise_kernelILi4ENS0_13BinaryFunctorIhhhZZZNS0_19maximum_kernel_cudaERNS_18TensorIteratorBaseEENKUlvE_clEvENKUlvE_clEvEUlhhE_EESt5arrayIPcLm3EEEEviT0_T1_,@"STO_CUDA_ENTRY STV_DEFAULT"
_ZN2at6native29vectorized_elementwise_kernelILi4ENS0_13BinaryFunctorIhhhZZZNS0_19maximum_kernel_cudaERNS_18TensorIteratorBaseEENKUlvE_clEvENKUlvE_clEvEUlhhE_EESt5arrayIPcLm3EEEEviT0_T1_:
.text._ZN2at6native29vectorized_elementwise_kernelILi4ENS0_13BinaryFunctorIhhhZZZNS0_19maximum_kernel_cudaERNS_18TensorIteratorBaseEENKUlvE_clEvENKUlvE_clEvEUlhhE_EESt5arrayIPcLm3EEEEviT0_T1_:
        /* <DEDUP_REMOVED lines=27> */
[----:B------:R-:W-:Y:S02]  /*01b0*/  IMNMX.U32 R13, R13, R16, !PT ;  /* 0x000000100d0d7217 */ /* 0x000fe40007800000 */
[----:B------:R-:W-:Y:S02]  /*01c0*/  IMNMX.U32 R8, R8, R11, !PT ;  /* 0x0000000b08087217 */ /* 0x000fe40007800000 */
[----:B------:R-:W-:Y:S02]  /*01d0*/  IMNMX.U32 R14, R7, R14, !PT ;  /* 0x0000000e070e7217 */ /* 0x000fe40007800000 */
[----:B------:R-:W-:Y:S02]  /*01e0*/  IMNMX.U32 R15, R12, R15, !PT ;  /* 0x0000000f0c0f7217 */ /* 0x000fe40007800000 */
[----:B------:R-:W-:-:S02]  /*01f0*/  PRMT R7, R3, 0x7772, RZ ;  /* 0x0000777203077816 */ /* 0x000fc400000000ff */
[----:B------:R-:W-:Y:S02]  /*0200*/  PRMT R10, R6, 0x7772, RZ ;  /* 0x00007772060a7816 */ /* 0x000fe400000000ff */
[----:B------:R-:W-:Y:S02]  /*0210*/  PRMT R9, R4, 0x7772, RZ ;  /* 0x0000777204097816 */ /* 0x000fe400000000ff */
[----:B------:R-:W-:Y:S02]  /*0220*/  PRMT R12, R5, 0x7772, RZ ;  /* 0x00007772050c7816 */ /* 0x000fe400000000ff */
[----:B------:R-:W-:Y:S02]  /*0230*/  PRMT R13, R8, 0x7604, R13 ;  /* 0x00007604080d7816 */ /* 0x000fe4000000000d */
[----:B------:R-:W-:Y:S02]  /*0240*/  IADD3 R8, P0, R0, c[0x0][0x168], RZ ;  /* 0x00005a0000087a10 */ /* 0x000fe40007f1e0ff */
[----:B------:R-:W-:-:S02]  /*0250*/  IMNMX.U32 R7, R7, R10, !PT ;  /* 0x0000000a07077217 */ /* 0x000fc40007800000 */
[----:B------:R-:W-:Y:S02]  /*0260*/  PRMT R14, R15, 0x7604, R14 ;  /* 0x000076040f0e7816 */ /* 0x000fe4000000000e */
[----:B------:R-:W-:Y:S02]  /*0270*/  IMNMX.U32 R12, R9, R12, !PT ;  /* 0x0000000c090c7217 */ /* 0x000fe40007800000 */
[----:B------:R-:W-:Y:S02]  /*0280*/  PRMT R3, R3, 0x7773, RZ ;  /* 0x0000777303037816 */ /* 0x000fe400000000ff */
[----:B------:R-:W-:Y:S02]  /*0290*/  PRMT R6, R6, 0x7773, RZ ;  /* 0x0000777306067816 */ /* 0x000fe400000000ff */
[----:B------:R-:W-:Y:S02]  /*02a0*/  PRMT R4, R4, 0x7773, RZ ;  /* 0x0000777304047816 */ /* 0x000fe400000000ff */
[----:B------:R-:W-:Y:S01]  /*02b0*/  PRMT R5, R5, 0x7773, RZ ;  /* 0x0000777305057816 */ /* 0x000fe200000000ff */
[----:B------:R-:W-:Y:S01]  /*02c0*/  IMAD.X R9, RZ, RZ, c[0x0][0x16c], P0 ;  /* 0x00005b00ff097624 */ /* 0x000fe200000e06ff */
[----:B------:R-:W-:-:S02]  /*02d0*/  IMNMX.U32 R3, R3, R6, !PT ;  /* 0x0000000603037217 */ /* 0x000fc40007800000 */
[----:B------:R-:W-:Y:S02]  /*02e0*/  PRMT R14, R7, 0x7054, R14 ;  /* 0x00007054070e7816 */ /* 0x000fe4000000000e */
[----:B------:R-:W-:Y:S02]  /*02f0*/  IMNMX.U32 R4, R4, R5, !PT ;  /* 0x0000000504047217 */ /* 0x000fe40007800000 */
[----:B------:R-:W-:Y:S01]  /*0300*/  PRMT R13, R12, 0x7054, R13 ;  /* 0x000070540c0d7816 */ /* 0x000fe2000000000d */
[----:B------:R-:W-:Y:S01]  /*0310*/  IMAD.WIDE R8, R2, 0x4, R8 ;  /* 0x0000000402087825 */ /* 0x000fe200078e0208 */
[----:B------:R-:W-:Y:S02]  /*0320*/  PRMT R3, R3, 0x654, R14 ;  /* 0x0000065403037816 */ /* 0x000fe4000000000e */
[----:B------:R-:W-:-:S03]  /*0330*/  PRMT R13, R4, 0x654, R13 ;  /* 0x00000654040d7816 */ /* 0x000fc6000000000d */
[----:B------:R-:W-:Y:S04]  /*0340*/  STG.E [R8.64], R3 ;  /* 0x0000000308007986 */ /* 0x000fe8000c101904 */
[----:B------:R-:W-:Y:S01]  /*0350*/  STG.E [R8.64+0x200], R13 ;  /* 0x0002000d08007986 */ /* 0x000fe2000c101904 */
[----:B------:R-:W-:Y:S05]  /*0360*/  EXIT ;  /* 0x000000000000794d */ /* 0x000fea0003800000 */
.L_x_38538:
        /* <DEDUP_REMOVED lines=112> */
.L_x_38541:
[----:B0-----:R-:W-:-:S13]  /*0a70*/  ISETP.GE.AND P0, PT, R3, R2, PT ;  /* 0x000000020300720c */ /* 0x001fda0003f06270 */
[----:B------:R-:W-:Y:S05]  /*0a80*/  @P0 BRA `(.L_x_38543) ;  /* 0x000000c000000947 */ /* 0x000fea0003800000 */
[----:B------:R-:W-:Y:S01]  /*0a90*/  IMAD.IADD R4, R0, 0x1, R3 ;  /* 0x0000000100047824 */ /* 0x000fe200078e0203 */
[----:B------:R-:W-:-:S04]  /*0aa0*/  IADD3 R3, R3, 0x80, RZ ;  /* 0x0000008003037810 */ /* 0x000fc80007ffe0ff */
[----:B------:R-:W-:-:S05]  /*0ab0*/  IADD3 R4, P0, R4, c[0x0][0x168], RZ ;  /* 0x00005a0004047a10 */ /* 0x000fca0007f1e0ff */
[----:B------:R-:W-:-:S05]  /*0ac0*/  IMAD.X R5, RZ, RZ, c[0x0][0x16c], P0 ;  /* 0x00005b00ff057624 */ /* 0x000fca00000e06ff */
[----:B------:R0:W-:Y:S03]  /*0ad0*/  STG.E.U8 [R4.64], R15 ;  /* 0x0000000f04007986 */ /* 0x0001e6000c101104 */
.L_x_38542:
[----:B------:R-:W-:-:S13]  /*0ae0*/  ISETP.GE.AND P0, PT, R3, R2, PT ;  /* 0x000000020300720c */ /* 0x000fda0003f06270 */
[----:B------:R-:W-:Y:S05]  /*0af0*/  @P0 BRA `(.L_x_38544) ;  /* 0x000000d000000947 */ /* 0x000fea0003800000 */
[----:B0-----:R-:W-:Y:S01]  /*0b00*/  IMAD.IADD R4, R0, 0x1, R3 ;  /* 0x0000000100047824 */ /* 0x001fe200078e0203 */
[----:B------:R-:W-:-:S04]  /*0b10*/  IADD3 R3, R3, 0x80, RZ ;  /* 0x0000008003037810 */ /* 0x000fc80007ffe0ff */
[----:B------:R-:W-:-:S05]  /*0b20*/  IADD3 R4, P0, R4, c[0x0][0x168], RZ ;  /* 0x00005a0004047a10 */ /* 0x000fca0007f1e0ff */
[----:B------:R-:W-:-:S05]  /*0b30*/  IMAD.X R5, RZ, RZ, c[0x0][0x16c], P0 ;  /* 0x00005b00ff057624 */ /* 0x000fca00000e06ff */
[----:B------:R0:W-:Y:S03]  /*0b40*/  STG.E.U8 [R4.64], R9 ;  /* 0x0000000904007986 */ /* 0x0001e6000c101104 */
.L_x_38543:
        /* <DEDUP_REMOVED lines=8> */
.L_x_38544:
[----:B------:R-:W-:Y:S05]  /*0bd0*/  BSYNC B1 ;  /* 0x0000000000017941 */ /* 0x000fea0003800000 */
.L_x_38540:
[----:B------:R-:W-:-:S13]  /*0be0*/  ISETP.GE.AND P0, PT, R3, R2, PT ;  /* 0x000000020300720c */ /* 0x000fda0003f06270 */
[----:B0-----:R-:W-:Y:S01]  /*0bf0*/  @!P0 IMAD.IADD R4, R0, 0x1, R3 ;  /* 0x0000000100048824 */ /* 0x001fe200078e0203 */
[----:B------:R-:W-:-:S04]  /*0c00*/  @!P0 IADD3 R3, R3, 0x80, RZ ;  /* 0x0000008003038810 */ /* 0x000fc80007ffe0ff */
[----:B------:R-:W-:-:S05]  /*0c10*/  @!P0 IADD3 R4, P1, R4, c[0x0][0x168], RZ ;  /* 0x00005a0004048a10 */ /* 0x000fca0007f3e0ff */
[----:B------:R-:W-:-:S05]  /*0c20*/  @!P0 IMAD.X R5, RZ, RZ, c[0x0][0x16c], P1 ;  /* 0x00005b00ff058624 */ /* 0x000fca00008e06ff */
[----:B------:R0:W-:Y:S03]  /*0c30*/  @!P0 STG.E.U8 [R4.64], R26 ;  /* 0x0000001a04008986 */ /* 0x0001e6000c101104 */
.L_x_38545:
[----:B------:R-:W-:Y:S05]  /*0c40*/  BSYNC B0 ;  /* 0x0000000000007941 */ /* 0x000fea0003800000 */
.L_x_38539:
        /* <DEDUP_REMOVED lines=8> */
.L_x_38546:
        /* <DEDUP_REMOVED lines=11> */
.L_x_40315:


//--------------------- .text._ZN2at6native29vectorized_elementwise_kernelILi8ENS0_13BinaryFunctorIhhhZZZNS0_19maximum_kernel_cudaERNS_18TensorIteratorBaseEENKUlvE_clEvENKUlvE_clEvEUlhhE_EESt5arrayIPcLm3EEEEviT0_T1_ --------------------------
	.section	.text._ZN2at6native29vectorized_elementwise_kernelILi8ENS0_13BinaryFunctorIhhhZZZNS0_19maximum_kernel_cudaERNS_18TensorIteratorBaseEENKUlvE_clEvENKUlvE_clEvEUlhhE_EESt5arrayIPcLm3EEEEviT0_T1_,"ax",@progbits
	.sectioninfo	@"SHI_REGISTERS=4"
	.align	128
        .global         _ZN2at6native29vectorized_elementwise_kernelILi8ENS0_13BinaryFunctorIhhhZZZNS0_19maximum_kernel_cudaERNS_18TensorIteratorBaseEENKUlvE_clEvENKUlvE_clEvEUlhhE_EESt5arrayIPcLm3EEEEviT0_T1_
        .type           _ZN2at6native29vectorized_elementwise_kernelILi8ENS0_13BinaryFunctorIhhhZZZNS0_19maximum_kernel_cudaERNS_18TensorIteratorBaseEENKUlvE_clEvENKUlvE_clEvEUlhhE_EESt5arrayIPcLm3EEEEviT0_T1_,@function
        .size           _ZN2at6native29vectorized_elementwise_kernelILi8ENS0_13BinaryFunctorIhhhZZZNS0_19maximum_kernel_cudaERNS_18TensorIteratorBaseEENKUlvE_clEvENKUlvE_clEvEUlhhE_EESt5arrayIPcLm3EEEEviT0_T1_,(.L_x_40316 - _ZN2at6native29vectorized_elementwise_kernelILi8ENS0_13BinaryFunctorIhhhZZZNS0_19maximum_kernel_cudaERNS_18TensorIteratorBaseEENKUlvE_clEvENKUlvE_clEvEUlhhE_EESt5arrayIPcLm3EEEEviT0_T1_)
        .other          _ZN2at6native29vectorized_elementwise_kernelILi8ENS0_13BinaryFunctorIhhhZZZNS0_19maximum_kernel_cudaERNS_18TensorIteratorBaseEENKUlvE_clEvENKUlvE_clEvEUlhhE_EESt5arrayIPcLm3EEEEviT0_T1_,@"STO_CUDA_ENTRY STV_DEFAULT"
_ZN2at6native29vectorized_elementwise_kernelILi8ENS0_13BinaryFunctorIhhhZZZNS0_19maximum_kernel_cudaERNS_18TensorIteratorBaseEENKUlvE_clEvENKUlvE_clEvEUlhhE_EESt5arrayIPcLm3EEEEviT0_T1_:
.text._ZN2at6native29vectorized_elementwise_kernelILi8ENS0_13BinaryFunctorIhhhZZZNS0_19maximum_kernel_cudaERNS_18TensorIteratorBaseEENKUlvE_clEvENKUlvE_clEvEUlhhE_EESt5arrayIPcLm3EEEEviT0_T1_:
[----:B------:R-:W-:Y:S02]  /*0000*/  MOV R1, c[0x0][0x28] ;  /* 0x00000a0000017a02 */ /* 0x000fe40000000f00 */
[----:B------:R-:W-:Y:S05]  /*0010*/  EXIT ;  /* 0x000000000000794d */ /* 0x000fea0003800000 */
.L_x_38547:
        /* <DEDUP_REMOVED lines=14> */
.L_x_40316:


//--------------------- .text._ZN2at6native18elementwise_kernelILi128ELi4EZNS0_15gpu_kernel_implINS0_13AUnaryFunctorIbbbZNS0_19maximum_kernel_cudaERNS_18TensorIteratorBaseEEUlbbE_EEEEvS5_RKT_EUliE_EEviT1_ --------------------------
	.section	.text._ZN2at6native18elementwise_kernelILi128ELi4EZNS0_15gpu_kernel_implINS0_13AUnaryFunctorIbbbZNS0_19maximum_kernel_cudaERNS_18TensorIteratorBaseEEUlbbE_EEEEvS5_RKT_EUliE_EEviT1_,"ax",@progbits
	.sectioninfo	@"SHI_REGISTERS=26"
	.align	128
        .global         _ZN2at6native18elementwise_kernelILi128ELi4EZNS0_15gpu_kernel_implINS0_13AUnaryFunctorIbbbZNS0_19maximum_kernel_cudaERNS_18TensorIteratorBaseEEUlbbE_EEEEvS5_RKT_EUliE_EEviT1_
        .type           _ZN2at6native18elementwise_kernelILi128ELi4EZNS0_15gpu_kernel_implINS0_13AUnaryFunctorIbbbZNS0_19maximum_kernel_cudaERNS_18TensorIteratorBaseEEUlbbE_EEEEvS5_RKT_EUliE_EEviT1_,@function
        .size           _ZN2at6native18elementwise_kernelILi128ELi4EZNS0_15gpu_kernel_implINS0_13AUnaryFunctorIbbbZNS0_19maximum_kernel_cudaERNS_18TensorIteratorBaseEEUlbbE_EEEEvS5_RKT_EUliE_EEviT1_,(.L_x_40317 - _ZN2at6native18elementwise_kernelILi128ELi4EZNS0_15gpu_kernel_implINS0_13AUnaryFunctorIbbbZNS0_19maximum_kernel_cudaERNS_18TensorIteratorBaseEEUlbbE_EEEEvS5_RKT_EUliE_EEviT1_)
        .other          _ZN2at6native18elementwise_kernelILi128ELi4EZNS0_15gpu_kernel_implINS0_13AUnaryFunctorIbbbZNS0_19maximum_kernel_cudaERNS_18TensorIteratorBaseEEUlbbE_EEEEvS5_RKT_EUliE_EEviT1_,@"STO_CUDA_ENTRY STV_DEFAULT"
_ZN2at6native18elementwise_kernelILi128ELi4EZNS0_15gpu_kernel_implINS0_13AUnaryFunctorIbbbZNS0_19maximum_kernel_cudaERNS_18TensorIteratorBaseEEUlbbE_EEEEvS5_RKT_EUliE_EEviT1_:
.text._ZN2at6native18elementwise_kernelILi128ELi4EZNS0_15gpu_kernel_implINS0_13AUnaryFunctorIbbbZNS0_19maximum_kernel_cudaERNS_18TensorIteratorBaseEEUlbbE_EEEEvS5_RKT_EUliE_EEviT1_:
        /* <DEDUP_REMOVED lines=237> */
.L_x_38550:
        /* <DEDUP_REMOVED lines=19> */
.L_x_38554:
[----:B------:R-:W2:Y:S02]  /*1000*/  LDG.E.U8 R2, [R2.64] ;  /* 0x0000002402027981 */ /* 0x000ea4000c1e1100 */
[----:B--2---:R-:W-:Y:S01]  /*1010*/  ISETP.NE.AND P0, PT, R2, RZ, PT ;  /* 0x000000ff0200720c */ /* 0x004fe20003f05270 */
[----:B------:R-:W-:Y:S05]  /*1020*/  BRA `(.L_x_38556) ;  /* 0x00000e0000007947 */ /* 0x000fea0003800000 */
.L_x_38553:
        /* <DEDUP_REMOVED lines=10> */
.L_x_38558:
[----:B------:R-:W2:Y:S02]  /*10d0*/  LDG.E R2, [R2.64] ;  /* 0x0000002402027981 */ /* 0x000ea4000c1e1900 */
[----:B--2---:R-:W-:Y:S01]  /*10e0*/  ISETP.NE.AND P0, PT, R2, RZ, PT ;  /* 0x000000ff0200720c */ /* 0x004fe20003f05270 */
[----:B------:R-:W-:Y:S05]  /*10f0*/  BRA `(.L_x_38556) ;  /* 0x00000d3000007947 */ /* 0x000fea0003800000 */
.L_x_38557:
[----:B------:R-:W2:Y:S02]  /*1100*/  LDG.E.U16 R2, [R2.64] ;  /* 0x0000002402027981 */ /* 0x000ea4000c1e1500 */
[----:B--2---:R-:W-:Y:S01]  /*1110*/  ISETP.NE.AND P0, PT, R2, RZ, PT ;  /* 0x000000ff0200720c */ /* 0x004fe20003f05270 */
[----:B------:R-:W-:Y:S05]  /*1120*/  BRA `(.L_x_38556) ;  /* 0x00000d0000007947 */ /* 0x000fea0003800000 */
.L_x_38552:
        /* <DEDUP_REMOVED lines=9> */
.L_x_38560:
[----:B------:R-:W2:Y:S02]  /*11c0*/  LDG.E.U16 R0, [R2.64] ;  /* 0x0000002402007981 */ /* 0x000ea4000c1e1500 */
[----:B--2---:R-:W-:-:S05]  /*11d0*/  HADD2.F32 R0, -RZ, R0.H0_H0 ;  /* 0x20000000ff007230 */ /* 0x004fca0000004100 */
[----:B------:R-:W-:Y:S01]  /*11e0*/  FSETP.NEU.FTZ.AND P0, PT, R0, RZ, PT ;  /* 0x000000ff0000720b */ /* 0x000fe20003f1d000 */
[----:B------:R-:W-:Y:S05]  /*11f0*/  BRA `(.L_x_38556) ;  /* 0x00000c3000007947 */ /* 0x000fea0003800000 */
.L_x_38559:
        /* <DEDUP_REMOVED lines=11> */
.L_x_38562:
        /* <DEDUP_REMOVED lines=10> */
.L_x_38561:
[----:B------:R-:W2:Y:S02]  /*1350*/  LDG.E.64 R2, [R2.64] ;  /* 0x0000002402027981 */ /* 0x000ea4000c1e1b00 */
[----:B--2---:R0:W1:Y:S01]  /*1360*/  DSETP.NEU.AND P0, PT, R2, RZ, PT ;  /* 0x000000ff0200722a */ /* 0x0040620003f0d000 */
[----:B------:R-:W-:Y:S05]  /*1370*/  BRA `(.L_x_38556) ;  /* 0x00000ab000007947 */ /* 0x000fea0003800000 */
.L_x_38551:
        /* <DEDUP_REMOVED lines=11> */
.L_x_38565:
[----:B------:R-:W2:Y:S02]  /*1430*/  LDG.E.128 R4, [R2.64] ;  /* 0x0000002402047981 */ /* 0x000ea4000c1e1d00 */
[----:B--2---:R-:W0:-:S06]  /*1440*/  DSETP.NEU.AND P0, PT, R6, RZ, PT ;  /* 0x000000ff0600722a */ /* 0x004e0c0003f0d000 */
[----:B0-----:R0:W1:Y:S01]  /*1450*/  DSETP.NEU.OR P0, PT, R4, RZ, P0 ;  /* 0x000000ff0400722a */ /* 0x001062000070d400 */
[----:B------:R-:W-:Y:S05]  /*1460*/  BRA `(.L_x_38556) ;  /* 0x000009c000007947 */ /* 0x000fea0003800000 */
.L_x_38564:
        /* <DEDUP_REMOVED lines=27> */
.L_x_38567:
        /* <DEDUP_REMOVED lines=14> */
.L_x_38566:
[----:B------:R-:W2:Y:S02]  /*1700*/  LDG.E.U16 R0, [R2.64] ;  /* 0x0000002402007981 */ /* 0x000ea4000c1e1500 */
[----:B--2---:R-:W-:-:S04]  /*1710*/  PRMT R0, RZ, 0x5410, R0 ;  /* 0x00005410ff007816 */ /* 0x004fc80000000000 */
[----:B------:R-:W-:Y:S01]  /*1720*/  FSETP.NEU.FTZ.AND P0, PT, R0, RZ, PT ;  /* 0x000000ff0000720b */ /* 0x000fe20003f1d000 */
[----:B------:R-:W-:Y:S05]  /*1730*/  BRA `(.L_x_38556) ;  /* 0x000006f000007947 */ /* 0x000fea0003800000 */
.L_x_38563:
        /* <DEDUP_REMOVED lines=11> */
.L_x_38570:
        /* <DEDUP_REMOVED lines=21> */
.L_x_38574:
[----:B------:R-:W-:Y:S05]  /*1940*/  BSYNC B1 ;  /* 0x0000000000017941 */ /* 0x000fea0003800000 */
.L_x_38573:
[----:B------:R-:W-:Y:S01]  /*1950*/  LEA R3, R0, 0x3b800000, 0x17 ;  /* 0x3b80000000037811 */ /* 0x000fe200078eb8ff */
[----:B------:R-:W-:-:S05]  /*1960*/  IMAD.SHL.U32 R0, R2, 0x100000, RZ ;  /* 0x0010000002007824 */ /* 0x000fca00078e00ff */
[----:B------:R-:W-:Y:S02]  /*1970*/  LOP3.LUT R0, R3, R0, R4, 0xfe, !PT ;  /* 0x0000000003007212 */ /* 0x000fe400078efe04 */
.L_x_38572:
[----:B------:R-:W-:Y:S05]  /*1980*/  BSYNC B0 ;  /* 0x0000000000007941 */ /* 0x000fea0003800000 */
.L_x_38571:
[----:B------:R-:W-:Y:S01]  /*1990*/  FSETP.NEU.FTZ.AND P0, PT, R0, RZ, PT ;  /* 0x000000ff0000720b */ /* 0x000fe20003f1d000 */
[----:B------:R-:W-:Y:S05]  /*19a0*/  BRA `(.L_x_38556) ;  /* 0x0000048000007947 */ /* 0x000fea0003800000 */
.L_x_38569:
        /* <DEDUP_REMOVED lines=21> */
.L_x_38578:
[----:B------:R-:W-:Y:S05]  /*1b00*/  BSYNC B1 ;  /* 0x0000000000017941 */ /* 0x000fea0003800000 */
.L_x_38577:
[----:B------:R-:W-:Y:S01]  /*1b10*/  LEA R3, R0, 0x37800000, 0x17 ;  /* 0x3780000000037811 */ /* 0x000fe200078eb8ff */
[----:B------:R-:W-:-:S05]  /*1b20*/  IMAD.SHL.U32 R0, R2, 0x200000, RZ ;  /* 0x0020000002007824 */ /* 0x000fca00078e00ff */
[----:B------:R-:W-:Y:S02]  /*1b30*/  LOP3.LUT R0, R3, R0, R4, 0xfe, !PT ;  /* 0x0000000003007212 */ /* 0x000fe400078efe04 */
.L_x_38576:
[----:B------:R-:W-:Y:S05]  /*1b40*/  BSYNC B0 ;  /* 0x0000000000007941 */ /* 0x000fea0003800000 */
.L_x_38575:
[----:B------:R-:W-:Y:S01]  /*1b50*/  FSETP.NEU.FTZ.AND P0, PT, R0, RZ, PT ;  /* 0x000000ff0000720b */ /* 0x000fe20003f1d000 */
[----:B------:R-:W-:Y:S05]  /*1b60*/  BRA `(.L_x_38556) ;  /* 0x000002c000007947 */ /* 0x000fea0003800000 */
.L_x_38568:
        /* <DEDUP_REMOVED lines=14> */
.L_x_38582:
[----:B------:R-:W-:Y:S05]  /*1c50*/  BSYNC B0 ;  /* 0x0000000000007941 */ /* 0x000fea0003800000 */
.L_x_38581:
[----:B------:R-:W-:Y:S01]  /*1c60*/  FSETP.NEU.FTZ.AND P0, PT, R0, RZ, PT ;  /* 0x000000ff0000720b */ /* 0x000fe20003f1d000 */
[----:B------:R-:W-:Y:S05]  /*1c70*/  BRA `(.L_x_38556) ;  /* 0x000001b000007947 */ /* 0x000fea0003800000 */
.L_x_38555:
        /* <DEDUP_REMOVED lines=21> */
.L_x_38580:
[----:B------:R-:W2:Y:S02]  /*1dd0*/  LDG.E.64 R2, [R2.64] ;  /* 0x0000002402027981 */ /* 0x000ea4000c1e1b00 */
[----:B--2---:R-:W-:-:S04]  /*1de0*/  ISETP.NE.U32.AND P0, PT, R2, RZ, PT ;  /* 0x000000ff0200720c */ /* 0x004fc80003f05070 */
[----:B------:R-:W-:Y:S01]  /*1df0*/  ISETP.NE.AND.EX P0, PT, R3, RZ, PT, P0 ;  /* 0x000000ff0300720c */ /* 0x000fe20003f05300 */
[----:B------:R-:W-:Y:S05]  /*1e00*/  BRA `(.L_x_38556) ;  /* 0x0000002000007947 */ /* 0x000fea0003800000 */
.L_x_38579:
[----:B------:R-:W2:Y:S02]  /*1e10*/  LDG.E R2, [R2.64] ;  /* 0x0000002402027981 */ /* 0x000ea4000c1e1900 */
[----:B--2---:R-:W-:-:S03]  /*1e20*/  ISETP.NE.AND P0, PT, R2, RZ, PT ;  /* 0x000000ff0200720c */ /* 0x004fc60003f05270 */
.L_x_38556:
[----:B0-----:R-:W0:Y:S01]  /*1e30*/  LDC.U8 R4, c[0x0][0x372] ;  /* 0x0000dc80ff047b82 */ /* 0x001e220000000000 */
[----:B-1----:R-:W-:Y:S01]  /*1e40*/  SEL R0, RZ, 0x1, !P0 ;  /* 0x00000001ff007807 */ /* 0x002fe20004000000 */
[----:B------:R-:W-:Y:S06]  /*1e50*/  BSSY B6, `(.L_x_38583) ;  /* 0x00000db000067945 */ /* 0x000fec0003800000 */
[----:B------:R-:W1:Y:S01]  /*1e60*/  LDC.U8 R3, c[0x0][0x371] ;  /* 0x0000dc40ff037b82 */ /* 0x000e620000000000 */
[----:B0-----:R-:W-:-:S04]  /*1e70*/  PRMT R2, R4, 0x9910, RZ ;  /* 0x0000991004027816 */ /* 0x001fc800000000ff */
[----:B------:R-:W-:Y:S02]  /*1e80*/  ISETP.GT.AND P1, PT, R2, 0x9, PT ;  /* 0x000000090200780c */ /* 0x000fe40003f24270 */
[----:B-1----:R-:W-:-:S04]  /*1e90*/  LOP3.LUT P0, RZ, R3, 0xff, R0, 0xc8, !PT ;  /* 0x000000ff03ff7812 */ /* 0x002fc8000780c800 */
[----:B------:R-:W-:-:S07]  /*1ea0*/  SEL R5, RZ, 0x1, !P0 ;  /* 0x00000001ff057807 */ /* 0x000fce0004000000 */
        /* <DEDUP_REMOVED lines=11> */
.L_x_38587:
[----:B------:R0:W-:Y:S01]  /*1f60*/  STG.E.U8 [R16.64], R5 ;  /* 0x0000000510007986 */ /* 0x0001e2000c101124 */
[----:B------:R-:W-:Y:S05]  /*1f70*/  BRA `(.L_x_38589) ;  /* 0x00000c8000007947 */ /* 0x000fea0003800000 */
.L_x_38586:
        /* <DEDUP_REMOVED lines=10> */
.L_x_38591:
[----:B------:R0:W-:Y:S01]  /*2020*/  STG.E [R16.64], R5 ;  /* 0x0000000510007986 */ /* 0x0001e2000c101924 */
[----:B------:R-:W-:Y:S05]  /*2030*/  BRA `(.L_x_38589) ;  /* 0x00000bc000007947 */ /* 0x000fea0003800000 */
.L_x_38590:
[----:B------:R0:W-:Y:S01]  /*2040*/  STG.E.U16 [R16.64], R5 ;  /* 0x0000000510007986 */ /* 0x0001e2000c101524 */
[----:B------:R-:W-:Y:S05]  /*2050*/  BRA `(.L_x_38589) ;  /* 0x00000ba000007947 */ /* 0x000fea0003800000 */
.L_x_38585:
[----:B------:R-:W-:-:S13]  /*2060*/  ISETP.GT.AND P1, PT, R2, 0x6, PT ;  /* 0x000000060200780c */ /* 0x000fda0003f24270 */
[----:B------:R-:W-:Y:S05]  /*2070*/  @P1 BRA `(.L_x_38592) ;  /* 0x000000b000001947 */ /* 0x000fea0003800000 */
[----:B------:R-:W-:-:S13]  /*2080*/  ISETP.NE.AND P1, PT, R2, 0x5, PT ;  /* 0x000000050200780c */ /* 0x000fda0003f25270 */
[----:B------:R-:W-:Y:S05]  /*2090*/  @!P1 BRA `(.L_x_38593) ;  /* 0x0000005000009947 */ /* 0x000fea0003800000 */
[----:B------:R-:W-:-:S13]  /*20a0*/  ISETP.NE.AND P1, PT, R2, 0x6, PT ;  /* 0x000000060200780c */ /* 0x000fda0003f25270 */
[----:B------:R-:W-:Y:S05]  /*20b0*/  @P1 BRA `(.L_x_38588) ;  /* 0x000009b000001947 */ /* 0x000fea0003800000 */
[----:B------:R-:W-:-:S05]  /*20c0*/  FSEL R3, RZ, 1, !P0 ;  /* 0x3f800000ff037808 */ /* 0x000fca0004000000 */
[----:B------:R0:W-:Y:S01]  /*20d0*/  STG.E [R16.64], R3 ;  /* 0x0000000310007986 */ /* 0x0001e2000c101924 */
[----:B------:R-:W-:Y:S05]  /*20e0*/  BRA `(.L_x_38589) ;  /* 0x00000b1000007947 */ /* 0x000fea0003800000 */
.L_x_38593:
[----:B------:R-:W-:-:S04]  /*20f0*/  FSEL R0, RZ, 1, !P0 ;  /* 0x3f800000ff007808 */ /* 0x000fc80004000000 */
[----:B------:R-:W-:-:S05]  /*2100*/  F2FP.PACK_AB R0, RZ, R0 ;  /* 0x00000000ff00723e */ /* 0x000fca00000000ff */
[----:B------:R0:W-:Y:S01]  /*2110*/  STG.E.U16 [R16.64], R0 ;  /* 0x0000000010007986 */ /* 0x0001e2000c101524 */
[----:B------:R-:W-:Y:S05]  /*2120*/  BRA `(.L_x_38589) ;  /* 0x00000ad000007947 */ /* 0x000fea0003800000 */
.L_x_38592:
[----:B------:R-:W-:-:S13]  /*2130*/  ISETP.NE.AND P1, PT, R2, 0x7, PT ;  /* 0x000000070200780c */ /* 0x000fda0003f25270 */
[----:B------:R-:W-:Y:S05]  /*2140*/  @!P1 BRA `(.L_x_38594) ;  /* 0x000000d000009947 */ /* 0x000fea0003800000 */
[----:B------:R-:W-:-:S13]  /*2150*/  ISETP.NE.AND P1, PT, R2, 0x8, PT ;  /* 0x000000080200780c */ /* 0x000fda0003f25270 */
[----:B------:R-:W-:Y:S05]  /*2160*/  @!P1 BRA `(.L_x_38595) ;  /* 0x0000006000009947 */ /* 0x000fea0003800000 */
[----:B------:R-:W-:-:S13]  /*2170*/  ISETP.NE.AND P1, PT, R2, 0x9, PT ;  /* 0x000000090200780c */ /* 0x000fda0003f25270 */
[----:B------:R-:W-:Y:S05]  /*2180*/  @P1 BRA `(.L_x_38588) ;  /* 0x000008e000001947 */ /* 0x000fea0003800000 */
[----:B------:R-:W-:Y:S01]  /*2190*/  FSEL R2, RZ, 1, !P0 ;  /* 0x3f800000ff027808 */ /* 0x000fe20004000000 */
[----:B------:R-:W-:-:S05]  /*21a0*/  IMAD.MOV.U32 R3, RZ, RZ, RZ ;  /* 0x000000ffff037224 */ /* 0x000fca00078e00ff */
[----:B------:R0:W-:Y:S01]  /*21b0*/  STG.E.64 [R16.64], R2 ;  /* 0x0000000210007986 */ /* 0x0001e2000c101b24 */
[----:B------:R-:W-:Y:S05]  /*21c0*/  BRA `(.L_x_38589) ;  /* 0x00000a3000007947 */ /* 0x000fea0003800000 */
.L_x_38595:
[----:B------:R-:W-:-:S04]  /*21d0*/  FSEL R0, RZ, 1, !P0 ;  /* 0x3f800000ff007808 */ /* 0x000fc80004000000 */
[----:B------:R-:W-:-:S04]  /*21e0*/  F2FP.PACK_AB R3, RZ, R0 ;  /* 0x00000000ff03723e */ /* 0x000fc800000000ff */
[----:B------:R-:W-:-:S05]  /*21f0*/  PRMT R3, R3, 0x5410, RZ ;  /* 0x0000541003037816 */ /* 0x000fca00000000ff */
[----:B------:R0:W-:Y:S01]  /*2200*/  STG.E [R16.64], R3 ;  /* 0x0000000310007986 */ /* 0x0001e2000c101924 */
[----:B------:R-:W-:Y:S05]  /*2210*/  BRA `(.L_x_38589) ;  /* 0x000009e000007947 */ /* 0x000fea0003800000 */
.L_x_38594:
[----:B------:R-:W-:Y:S01]  /*2220*/  FSEL R3, RZ, 1.875, !P0 ;  /* 0x3ff00000ff037808 */ /* 0x000fe20004000000 */
[----:B------:R-:W-:-:S05]  /*2230*/  IMAD.MOV.U32 R2, RZ, RZ, RZ ;  /* 0x000000ffff027224 */ /* 0x000fca00078e00ff */
[----:B------:R0:W-:Y:S01]  /*2240*/  STG.E.64 [R16.64], R2 ;  /* 0x0000000210007986 */ /* 0x0001e2000c101b24 */
[----:B------:R-:W-:Y:S05]  /*2250*/  BRA `(.L_x_38589) ;  /* 0x000009a000007947 */ /* 0x000fea0003800000 */
.L_x_38584:
        /* <DEDUP_REMOVED lines=10> */
.L_x_38598:
[----:B------:R-:W-:Y:S01]  /*2300*/  FSEL R5, RZ, 1.875, !P0 ;  /* 0x3ff00000ff057808 */ /* 0x000fe20004000000 */
[----:B------:R-:W-:Y:S01]  /*2310*/  CS2R R6, SRZ ;  /* 0x0000000000067805 */ /* 0x000fe2000001ff00 */
[----:B------:R-:W-:-:S05]  /*2320*/  IMAD.MOV.U32 R4, RZ, RZ, RZ ;  /* 0x000000ffff047224 */ /* 0x000fca00078e00ff */
[----:B------:R0:W-:Y:S01]  /*2330*/  STG.E.128 [R16.64], R4 ;  /* 0x0000000410007986 */ /* 0x0001e2000c101d24 */
[----:B------:R-:W-:Y:S05]  /*2340*/  BRA `(.L_x_38589) ;  /* 0x000008b000007947 */ /* 0x000fea0003800000 */
.L_x_38597:
[----:B------:R-:W-:-:S13]  /*2350*/  ISETP.NE.AND P1, PT, R2, 0xf, PT ;  /* 0x0000000f0200780c */ /* 0x000fda0003f25270 */
[----:B------:R-:W-:Y:S05]  /*2360*/  @!P1 BRA `(.L_x_38599) ;  /* 0x0000025000009947 */ /* 0x000fea0003800000 */
[----:B------:R-:W-:-:S13]  /*2370*/  ISETP.NE.AND P1, PT, R2, 0x17, PT ;  /* 0x000000170200780c */ /* 0x000fda0003f25270 */
[----:B------:R-:W-:Y:S05]  /*2380*/  @!P1 BRA `(.L_x_38600) ;  /* 0x0000011000009947 */ /* 0x000fea0003800000 */
[----:B------:R-:W-:-:S13]  /*2390*/  ISETP.NE.AND P1, PT, R2, 0x18, PT ;  /* 0x000000180200780c */ /* 0x000fda0003f25270 */
[----:B------:R-:W-:Y:S05]  /*23a0*/  @P1 BRA `(.L_x_38588) ;  /* 0x000006c000001947 */ /* 0x000fea0003800000 */
[----:B------:R-:W-:Y:S01]  /*23b0*/  FSEL R5, RZ, 1, !P0 ;  /* 0x3f800000ff057808 */ /* 0x000fe20004000000 */
[----:B------:R-:W-:Y:S01]  /*23c0*/  BSSY B0, `(.L_x_38601) ;  /* 0x000000b000007945 */ /* 0x000fe20003800000 */
[----:B------:R-:W-:Y:S02]  /*23d0*/  IMAD.MOV.U32 R3, RZ, RZ, 0x7f ;  /* 0x0000007fff037424 */ /* 0x000fe400078e00ff */
[----:B------:R-:W-:-:S13]  /*23e0*/  ISETP.GT.U32.AND P0, PT, R5, 0x43efffff, PT ;  /* 0x43efffff0500780c */ /* 0x000fda0003f04070 */
[----:B------:R-:W-:Y:S05]  /*23f0*/  @P0 BRA `(.L_x_38602) ;  /* 0x0000007000000947 */ /* 0x000fea0003800000 */
[----:B------:R-:W-:-:S13]  /*2400*/  ISETP.GE.U32.AND P0, PT, R5, 0x3c800000, PT ;  /* 0x3c8000000500780c */ /* 0x000fda0003f06070 */
[----:B------:R-:W-:-:S04]  /*2410*/  @P0 SHF.R.U32.HI R0, RZ, 0x14, R5 ;  /* 0x00000014ff000819 */ /* 0x000fc80000011605 */
[----:B------:R-:W-:-:S04]  /*2420*/  @P0 LOP3.LUT R0, R0, 0x1, RZ, 0xc0, !PT ;  /* 0x0000000100000812 */ /* 0x000fc800078ec0ff */
[C---:B------:R-:W-:Y:S01]  /*2430*/  @P0 IADD3 R3, R5.reuse, 0x407ffff, R0 ;  /* 0x0407ffff05030810 */ /* 0x040fe20007ffe000 */
[----:B------:R-:W-:-:S03]  /*2440*/  @!P0 FADD.FTZ R0, R5, 16384 ;  /* 0x4680000005008421 */ /* 0x000fc60000010000 */
[----:B------:R-:W-:Y:S02]  /*2450*/  @P0 SHF.R.U32.HI R3, RZ, 0x14, R3 ;  /* 0x00000014ff030819 */ /* 0x000fe40000011603 */
[----:B------:R-:W-:Y:S02]  /*2460*/  @!P0 IADD3 R3, R0, -0x46800000, RZ ;  /* 0xb980000000038810 */ /* 0x000fe40007ffe0ff */
.L_x_38602:
[----:B------:R-:W-:Y:S05]  /*2470*/  BSYNC B0 ;  /* 0x0000000000007941 */ /* 0x000fea0003800000 */
.L_x_38601:
[----:B------:R0:W-:Y:S01]  /*2480*/  STG.E.U8 [R16.64], R3 ;  /* 0x0000000310007986 */ /* 0x0001e2000c101124 */
[----:B------:R-:W-:Y:S05]  /*2490*/  BRA `(.L_x_38589) ;  /* 0x0000076000007947 */ /* 0x000fea0003800000 */
.L_x_38600:
[----:B------:R-:W-:-:S04]  /*24a0*/  FSEL R3, RZ, 1, !P0 ;  /* 0x3f800000ff037808 */ /* 0x000fc80004000000 */
[----:B------:R-:W-:-:S13]  /*24b0*/  ISETP.GT.U32.AND P0, PT, R3, 0x477fffff, PT ;  /* 0x477fffff0300780c */ /* 0x000fda0003f04070 */
[----:B------:R-:W-:Y:S05]  /*24c0*/  @P0 BRA `(.L_x_38603) ;  /* 0x000000a000000947 */ /* 0x000fea0003800000 */
[----:B------:R-:W-:-:S13]  /*24d0*/  ISETP.GE.U32.AND P0, PT, R3, 0x38800000, PT ;  /* 0x388000000300780c */ /* 0x000fda0003f06070 */
[----:B------:R-:W-:-:S04]  /*24e0*/  @P0 SHF.R.U32.HI R0, RZ, 0x15, R3 ;  /* 0x00000015ff000819 */ /* 0x000fc80000011603 */
[----:B------:R-:W-:Y:S01]  /*24f0*/  @P0 LOP3.LUT R2, R0, 0x1, RZ, 0xc0, !PT ;  /* 0x0000000100020812 */ /* 0x000fe200078ec0ff */
[----:B------:R-:W-:-:S03]  /*2500*/  @!P0 FADD.FTZ R0, R3, 128 ;  /* 0x4300000003008421 */ /* 0x000fc60000010000 */
[----:B------:R-:W-:Y:S02]  /*2510*/  @P0 IADD3 R2, R3, 0x80fffff, R2 ;  /* 0x080fffff03020810 */ /* 0x000fe40007ffe002 */
[----:B------:R-:W-:Y:S02]  /*2520*/  @!P0 IADD3 R3, R0, -0x43000000, RZ ;  /* 0xbd00000000038810 */ /* 0x000fe40007ffe0ff */
[----:B------:R-:W-:-:S05]  /*2530*/  @P0 SHF.R.U32.HI R5, RZ, 0x15, R2 ;  /* 0x00000015ff050819 */ /* 0x000fca0000011602 */
[----:B------:R0:W-:Y:S04]  /*2540*/  @P0 STG.E.U8 [R16.64], R5 ;  /* 0x0000000510000986 */ /* 0x0001e8000c101124 */
[----:B------:R0:W-:Y:S01]  /*2550*/  @!P0 STG.E.U8 [R16.64], R3 ;  /* 0x0000000310008986 */ /* 0x0001e2000c101124 */
[----:B------:R-:W-:Y:S05]  /*2560*/  BRA `(.L_x_38589) ;  /* 0x0000069000007947 */ /* 0x000fea0003800000 */
.L_x_38603:
[----:B------:R-:W-:Y:S01]  /*2570*/  ISETP.GT.U32.AND P0, PT, R3, 0x7f800000, PT ;  /* 0x7f8000000300780c */ /* 0x000fe20003f04070 */
[----:B------:R-:W-:-:S05]  /*2580*/  IMAD.MOV.U32 R3, RZ, RZ, 0x7f ;  /* 0x0000007fff037424 */ /* 0x000fca00078e00ff */
[----:B------:R-:W-:-:S05]  /*2590*/  SEL R3, R3, 0x7c, P0 ;  /* 0x0000007c03037807 */ /* 0x000fca0000000000 */
[----:B------:R0:W-:Y:S01]  /*25a0*/  STG.E.U8 [R16.64], R3 ;  /* 0x0000000310007986 */ /* 0x0001e2000c101124 */
[----:B------:R-:W-:Y:S05]  /*25b0*/  BRA `(.L_x_38589) ;  /* 0x0000064000007947 */ /* 0x000fea0003800000 */
.L_x_38599:
[----:B------:R-:W-:-:S04]  /*25c0*/  FSEL R0, RZ, 1, !P0 ;  /* 0x3f800000ff007808 */ /* 0x000fc80004000000 */
[----:B------:R-:W-:-:S05]  /*25d0*/  F2FP.BF16.PACK_AB R0, RZ, R0 ;  /* 0x00000000ff00723e */ /* 0x000fca00000010ff */
[----:B------:R0:W-:Y:S01]  /*25e0*/  STG.E.U16 [R16.64], R0 ;  /* 0x0000000010007986 */ /* 0x0001e2000c101524 */
[----:B------:R-:W-:Y:S05]  /*25f0*/  BRA `(.L_x_38589) ;  /* 0x0000060000007947 */ /* 0x000fea0003800000 */
.L_x_38596:
        /* <DEDUP_REMOVED lines=10> */
.L_x_38606:
        /* <DEDUP_REMOVED lines=16> */
.L_x_38609:
[----:B------:R-:W-:Y:S02]  /*27a0*/  PRMT R8, R0, 0x7610, R8 ;  /* 0x0000761000087816 */ /* 0x000fe40000000008 */
.L_x_38608:
[----:B------:R-:W-:Y:S05]  /*27b0*/  BSYNC B0 ;  /* 0x0000000000007941 */ /* 0x000fea0003800000 */
.L_x_38607:
[----:B------:R0:W-:Y:S01]  /*27c0*/  STG.E.U8 [R16.64], R8 ;  /* 0x0000000810007986 */ /* 0x0001e2000c101124 */
[----:B------:R-:W-:Y:S05]  /*27d0*/  BRA `(.L_x_38589) ;  /* 0x0000042000007947 */ /* 0x000fea0003800000 */
.L_x_38605:
        /* <DEDUP_REMOVED lines=16> */
.L_x_38612:
[----:B------:R-:W-:Y:S02]  /*28e0*/  PRMT R8, R0, 0x7610, R8 ;  /* 0x0000761000087816 */ /* 0x000fe40000000008 */
.L_x_38611:
[----:B------:R-:W-:Y:S05]  /*28f0*/  BSYNC B0 ;  /* 0x0000000000007941 */ /* 0x000fea0003800000 */
.L_x_38610:
[----:B------:R0:W-:Y:S01]  /*2900*/  STG.E.U8 [R16.64], R8 ;  /* 0x0000000810007986 */ /* 0x0001e2000c101124 */
[----:B------:R-:W-:Y:S05]  /*2910*/  BRA `(.L_x_38589) ;  /* 0x000002e000007947 */ /* 0x000fea0003800000 */
.L_x_38604:
[----:B------:R-:W-:-:S13]  /*2920*/  ISETP.NE.AND P1, PT, R2, 0x1c, PT ;  /* 0x0000001c0200780c */ /* 0x000fda0003f25270 */
[----:B------:R-:W-:Y:S05]  /*2930*/  @!P1 BRA `(.L_x_38613) ;  /* 0x000002b000009947 */ /* 0x000fea0003800000 */
[----:B------:R-:W-:-:S13]  /*2940*/  ISETP.NE.AND P1, PT, R2, 0x1d, PT ;  /* 0x0000001d0200780c */ /* 0x000fda0003f25270 */
[----:B------:R-:W-:Y:S05]  /*2950*/  @!P1 BRA `(.L_x_38614) ;  /* 0x0000025000009947 */ /* 0x000fea0003800000 */
[----:B------:R-:W-:-:S13]  /*2960*/  ISETP.NE.AND P1, PT, R2, 0x2c, PT ;  /* 0x0000002c0200780c */ /* 0x000fda0003f25270 */
[----:B------:R-:W-:Y:S05]  /*2970*/  @P1 BRA `(.L_x_38588) ;  /* 0x000000f000001947 */ /* 0x000fea0003800000 */
[----:B------:R-:W-:Y:S02]  /*2980*/  FSEL R3, RZ, 1, !P0 ;  /* 0x3f800000ff037808 */ /* 0x000fe40004000000 */
[----:B------:R-:W-:Y:S02]  /*2990*/  PLOP3.LUT P0, PT, PT, PT, PT, 0x80, 0x0 ;  /* 0x000000000000781c */ /* 0x000fe40003f0f070 */
[----:B------:R-:W-:-:S04]  /*29a0*/  SHF.R.U32.HI R2, RZ, 0x17, R3 ;  /* 0x00000017ff027819 */ /* 0x000fc80000011603 */
        /* <DEDUP_REMOVED lines=12> */
.L_x_38588:
        /* <DEDUP_REMOVED lines=20> */
.L_x_38614:
[----:B------:R-:W-:Y:S02]  /*2bb0*/  IMAD.MOV.U32 R2, RZ, RZ, R5 ;  /* 0x000000ffff027224 */ /* 0x000fe400078e0005 */
[----:B------:R-:W-:-:S05]  /*2bc0*/  IMAD.MOV.U32 R3, RZ, RZ, RZ ;  /* 0x000000ffff037224 */ /* 0x000fca00078e00ff */
[----:B------:R0:W-:Y:S01]  /*2bd0*/  STG.E.64 [R16.64], R2 ;  /* 0x0000000210007986 */ /* 0x0001e2000c101b24 */
[----:B------:R-:W-:Y:S05]  /*2be0*/  BRA `(.L_x_38589) ;  /* 0x0000001000007947 */ /* 0x000fea0003800000 */
.L_x_38613:
[----:B------:R0:W-:Y:S02]  /*2bf0*/  STG.E [R16.64], R5 ;  /* 0x0000000510007986 */ /* 0x0001e4000c101924 */
.L_x_38589:
[----:B------:R-:W-:Y:S05]  /*2c00*/  BSYNC B6 ;  /* 0x0000000000067941 */ /* 0x000fea0003800000 */
.L_x_38583:
[----:B------:R-:W-:-:S05]  /*2c10*/  IMAD R18, R18, 0x200, R23 ;  /* 0x0000020012127824 */ /* 0x000fca00078e0217 */
[----:B------:R-:W-:Y:S02]  /*2c20*/  IADD3 R19, R18, 0x80, RZ ;  /* 0x0000008012137810 */ /* 0x000fe40007ffe0ff */
.L_x_38549:
[----:B------:R-:W-:Y:S05]  /*2c30*/  BSYNC B7 ;  /* 0x0000000000077941 */ /* 0x000fea0003800000 */
.L_x_38548:
        /* <DEDUP_REMOVED lines=231> */
.L_x_38617:
        /* <DEDUP_REMOVED lines=19> */
.L_x_38621:
[----:B------:R-:W2:Y:S02]  /*3be0*/  LDG.E.U8 R2, [R2.64] ;  /* 0x0000002402027981 */ /* 0x000ea4000c1e1100 */
[----:B--2---:R-:W-:Y:S01]  /*3bf0*/  ISETP.NE.AND P0, PT, R2, RZ, PT ;  /* 0x000000ff0200720c */ /* 0x004fe20003f05270 */
[----:B------:R-:W-:Y:S05]  /*3c00*/  BRA `(.L_x_38623) ;  /* 0x00000e0000007947 */ /* 0x000fea0003800000 */
.L_x_38620:
        /* <DEDUP_REMOVED lines=10> */
.L_x_38625:
[----:B------:R-:W2:Y:S02]  /*3cb0*/  LDG.E R2, [R2.64] ;  /* 0x0000002402027981 */ /* 0x000ea4000c1e1900 */
[----:B--2---:R-:W-:Y:S01]  /*3cc0*/  ISETP.NE.AND P0, PT, R2, RZ, PT ;  /* 0x000000ff0200720c */ /* 0x004fe20003f05270 */
[----:B------:R-:W-:Y:S05]  /*3cd0*/  BRA `(.L_x_38623) ;  /* 0x00000d3000007947 */ /* 0x000fea0003800000 */
.L_x_38624:
[----:B------:R-:W2:Y:S02]  /*3ce0*/  LDG.E.U16 R2, [R2.64] ;  /* 0x0000002402027981 */ /* 0x000ea4000c1e1500 */
[----:B--2---:R-:W-:Y:S01]  /*3cf0*/  ISETP.NE.AND P0, PT, R2, RZ, PT ;  /* 0x000000ff0200720c */ /* 0x004fe20003f05270 */
[----:B------:R-:W-:Y:S05]  /*3d00*/  BRA `(.L_x_38623) ;  /* 0x00000d0000007947 */ /* 0x000fea0003800000 */
.L_x_38619:
        /* <DEDUP_REMOVED lines=9> */
.L_x_38627:
[----:B------:R-:W2:Y:S02]  /*3da0*/  LDG.E.U16 R0, [R2.64] ;  /* 0x0000002402007981 */ /* 0x000ea4000c1e1500 */
[----:B--2---:R-:W-:-:S05]  /*3db0*/  HADD2.F32 R0, -RZ, R0.H0_H0 ;  /* 0x20000000ff007230 */ /* 0x004fca0000004100 */
[----:B------:R-:W-:Y:S01]  /*3dc0*/  FSETP.NEU.FTZ.AND P0, PT, R0, RZ, PT ;  /* 0x000000ff0000720b */ /* 0x000fe20003f1d000 */
[----:B------:R-:W-:Y:S05]  /*3dd0*/  BRA `(.L_x_38623) ;  /* 0x00000c3000007947 */ /* 0x000fea0003800000 */
.L_x_38626:
        /* <DEDUP_REMOVED lines=11> */
.L_x_38629:
        /* <DEDUP_REMOVED lines=10> */
.L_x_38628:
[----:B------:R-:W2:Y:S02]  /*3f30*/  LDG.E.64 R2, [R2.64] ;  /* 0x0000002402027981 */ /* 0x000ea4000c1e1b00 */
[----:B--2---:R0:W1:Y:S01]  /*3f40*/  DSETP.NEU.AND P0, PT, R2, RZ, PT ;  /* 0x000000ff0200722a */ /* 0x0040620003f0d000 */
[----:B------:R-:W-:Y:S05]  /*3f50*/  BRA `(.L_x_38623) ;  /* 0x00000ab000007947 */ /* 0x000fea0003800000 */
.L_x_38618:
        /* <DEDUP_REMOVED lines=11> */
.L_x_38632:
[----:B------:R-:W2:Y:S02]  /*4010*/  LDG.E.128 R4, [R2.64] ;  /* 0x0000002402047981 */ /* 0x000ea4000c1e1d00 */
[----:B--2---:R-:W0:-:S06]  /*4020*/  DSETP.NEU.AND P0, PT, R6, RZ, PT ;  /* 0x000000ff0600722a */ /* 0x004e0c0003f0d000 */
[----:B0-----:R0:W1:Y:S01]  /*4030*/  DSETP.NEU.OR P0, PT, R4, RZ, P0 ;  /* 0x000000ff0400722a */ /* 0x001062000070d400 */
[----:B------:R-:W-:Y:S05]  /*4040*/  BRA `(.L_x_38623) ;  /* 0x000009c000007947 */ /* 0x000fea0003800000 */
.L_x_38631:
        /* <DEDUP_REMOVED lines=27> */
.L_x_38634:
        /* <DEDUP_REMOVED lines=14> */
.L_x_38633:
[----:B------:R-:W2:Y:S02]  /*42e0*/  LDG.E.U16 R0, [R2.64] ;  /* 0x0000002402007981 */ /* 0x000ea4000c1e1500 */
[----:B--2---:R-:W-:-:S04]  /*42f0*/  PRMT R0, RZ, 0x5410, R0 ;  /* 0x00005410ff007816 */ /* 0x004fc80000000000 */
[----:B------:R-:W-:Y:S01]  /*4300*/  FSETP.NEU.FTZ.AND P0, PT, R0, RZ, PT ;  /* 0x000000ff0000720b */ /* 0x000fe20003f1d000 */
[----:B------:R-:W-:Y:S05]  /*4310*/  BRA `(.L_x_38623) ;  /* 0x000006f000007947 */ /* 0x000fea0003800000 */
.L_x_38630:
        /* <DEDUP_REMOVED lines=11> */
.L_x_38637:
        /* <DEDUP_REMOVED lines=21> */
.L_x_38641:
[----:B------:R-:W-:Y:S05]  /*4520*/  BSYNC B1 ;  /* 0x0000000000017941 */ /* 0x000fea0003800000 */
.L_x_38640:
[----:B------:R-:W-:Y:S01]  /*4530*/  LEA R3, R0, 0x3b800000, 0x17 ;  /* 0x3b80000000037811 */ /* 0x000fe200078eb8ff */
[----:B------:R-:W-:-:S05]  /*4540*/  IMAD.SHL.U32 R0, R2, 0x100000, RZ ;  /* 0x0010000002007824 */ /* 0x000fca00078e00ff */
[----:B------:R-:W-:Y:S02]  /*4550*/  LOP3.LUT R0, R3, R0, R4, 0xfe, !PT ;  /* 0x0000000003007212 */ /* 0x000fe400078efe04 */
.L_x_38639:
[----:B------:R-:W-:Y:S05]  /*4560*/  BSYNC B0 ;  /* 0x0000000000007941 */ /* 0x000fea0003800000 */
.L_x_38638:
[----:B------:R-:W-:Y:S01]  /*4570*/  FSETP.NEU.FTZ.AND P0, PT, R0, RZ, PT ;  /* 0x000000ff0000720b */ /* 0x000fe20003f1d000 */
[----:B------:R-:W-:Y:S05]  /*4580*/  BRA `(.L_x_38623) ;  /* 0x0000048000007947 */ /* 0x000fea0003800000 */
.L_x_38636:
        /* <DEDUP_REMOVED lines=21> */
.L_x_38645:
[----:B------:R-:W-:Y:S05]  /*46e0*/  BSYNC B1 ;  /* 0x0000000000017941 */ /* 0x000fea0003800000 */
.L_x_38644:
[----:B------:R-:W-:Y:S01]  /*46f0*/  LEA R3, R0, 0x37800000, 0x17 ;  /* 0x3780000000037811 */ /* 0x000fe200078eb8ff */
[----:B------:R-:W-:-:S05]  /*4700*/  IMAD.SHL.U32 R0, R2, 0x200000, RZ ;  /* 0x0020000002007824 */ /* 0x000fca00078e00ff */
[----:B------:R-:W-:Y:S02]  /*4710*/  LOP3.LUT R0, R3, R0, R4, 0xfe, !PT ;  /* 0x0000000003007212 */ /* 0x000fe400078efe04 */
.L_x_38643:
[----:B------:R-:W-:Y:S05]  /*4720*/  BSYNC B0 ;  /* 0x0000000000007941 */ /* 0x000fea0003800000 */
.L_x_38642:
[----:B------:R-:W-:Y:S01]  /*4730*/  FSETP.NEU.FTZ.AND P0, PT, R0, RZ, PT ;  /* 0x000000ff0000720b */ /* 0x000fe20003f1d000 */
[----:B------:R-:W-:Y:S05]  /*4740*/  BRA `(.L_x_38623) ;  /* 0x000002c000007947 */ /* 0x000fea0003800000 */
.L_x_38635:
        /* <DEDUP_REMOVED lines=14> */
.L_x_38649:
[----:B------:R-:W-:Y:S05]  /*4830*/  BSYNC B0 ;  /* 0x0000000000007941 */ /* 0x000fea0003800000 */
.L_x_38648:
[----:B------:R-:W-:Y:S01]  /*4840*/  FSETP.NEU.FTZ.AND P0, PT, R0, RZ, PT ;  /* 0x000000ff0000720b */ /* 0x000fe20003f1d000 */
[----:B------:R-:W-:Y:S05]  /*4850*/  BRA `(.L_x_38623) ;  /* 0x000001b000007947 */ /* 0x000fea0003800000 */
.L_x_38622:
        /* <DEDUP_REMOVED lines=21> */
.L_x_38647:
[----:B------:R-:W2:Y:S02]  /*49b0*/  LDG.E.64 R2, [R2.64] ;  /* 0x0000002402027981 */ /* 0x000ea4000c1e1b00 */
[----:B--2---:R-:W-:-:S04]  /*49c0*/  ISETP.NE.U32.AND P0, PT, R2, RZ, PT ;  /* 0x000000ff0200720c */ /* 0x004fc80003f05070 */
[----:B------:R-:W-:Y:S01]  /*49d0*/  ISETP.NE.AND.EX P0, PT, R3, RZ, PT, P0 ;  /* 0x000000ff0300720c */ /* 0x000fe20003f05300 */
[----:B------:R-:W-:Y:S05]  /*49e0*/  BRA `(.L_x_38623) ;  /* 0x0000002000007947 */ /* 0x000fea0003800000 */
.L_x_38646:
[----:B------:R-:W2:Y:S02]  /*49f0*/  LDG.E R2, [R2.64] ;  /* 0x0000002402027981 */ /* 0x000ea4000c1e1900 */
[----:B--2---:R-:W-:-:S03]  /*4a00*/  ISETP.NE.AND P0, PT, R2, RZ, PT ;  /* 0x000000ff0200720c */ /* 0x004fc60003f05270 */
.L_x_38623:
        /* <DEDUP_REMOVED lines=19> */
.L_x_38654:
[----:B------:R0:W-:Y:S01]  /*4b40*/  STG.E.U8 [R16.64], R2 ;  /* 0x0000000210007986 */ /* 0x0001e2000c101124 */
[----:B------:R-:W-:Y:S05]  /*4b50*/  BRA `(.L_x_38656) ;  /* 0x00000c6000007947 */ /* 0x000fea0003800000 */
.L_x_38653:
        /* <DEDUP_REMOVED lines=9> */
.L_x_38658:
[----:B------:R0:W-:Y:S01]  /*4bf0*/  STG.E [R16.64], R2 ;  /* 0x0000000210007986 */ /* 0x0001e2000c101924 */
[----:B------:R-:W-:Y:S05]  /*4c00*/  BRA `(.L_x_38656) ;  /* 0x00000bb000007947 */ /* 0x000fea0003800000 */
.L_x_38657:
[----:B------:R0:W-:Y:S01]  /*4c10*/  STG.E.U16 [R16.64], R2 ;  /* 0x0000000210007986 */ /* 0x0001e2000c101524 */
[----:B------:R-:W-:Y:S05]  /*4c20*/  BRA `(.L_x_38656) ;  /* 0x00000b9000007947 */ /* 0x000fea0003800000 */
.L_x_38652:
        /* <DEDUP_REMOVED lines=9> */
.L_x_38660:
[----:B------:R-:W-:-:S04]  /*4cc0*/  FSEL R0, RZ, 1, !P0 ;  /* 0x3f800000ff007808 */ /* 0x000fc80004000000 */
[----:B------:R-:W-:-:S05]  /*4cd0*/  F2FP.PACK_AB R0, RZ, R0 ;  /* 0x00000000ff00723e */ /* 0x000fca00000000ff */
[----:B------:R0:W-:Y:S01]  /*4ce0*/  STG.E.U16 [R16.64], R0 ;  /* 0x0000000010007986 */ /* 0x0001e2000c101524 */
[----:B------:R-:W-:Y:S05]  /*4cf0*/  BRA `(.L_x_38656) ;  /* 0x00000ac000007947 */ /* 0x000fea0003800000 */
.L_x_38659:
        /* <DEDUP_REMOVED lines=10> */
.L_x_38662:
[----:B------:R-:W-:-:S04]  /*4da0*/  FSEL R0, RZ, 1, !P0 ;  /* 0x3f800000ff007808 */ /* 0x000fc80004000000 */
[----:B------:R-:W-:-:S04]  /*4db0*/  F2FP.PACK_AB R3, RZ, R0 ;  /* 0x00000000ff03723e */ /* 0x000fc800000000ff */
[----:B------:R-:W-:-:S05]  /*4dc0*/  PRMT R3, R3, 0x5410, RZ ;  /* 0x0000541003037816 */ /* 0x000fca00000000ff */
[----:B------:R0:W-:Y:S01]  /*4dd0*/  STG.E [R16.64], R3 ;  /* 0x0000000310007986 */ /* 0x0001e2000c101924 */
[----:B------:R-:W-:Y:S05]  /*4de0*/  BRA `(.L_x_38656) ;  /* 0x000009d000007947 */ /* 0x000fea0003800000 */
.L_x_38661:
[----:B------:R-:W-:Y:S01]  /*4df0*/  FSEL R3, RZ, 1.875, !P0 ;  /* 0x3ff00000ff037808 */ /* 0x000fe20004000000 */
[----:B------:R-:W-:-:S05]  /*4e00*/  IMAD.MOV.U32 R2, RZ, RZ, RZ ;  /* 0x000000ffff027224 */ /* 0x000fca00078e00ff */
[----:B------:R0:W-:Y:S01]  /*4e10*/  STG.E.64 [R16.64], R2 ;  /* 0x0000000210007986 */ /* 0x0001e2000c101b24 */
[----:B------:R-:W-:Y:S05]  /*4e20*/  BRA `(.L_x_38656) ;  /* 0x0000099000007947 */ /* 0x000fea0003800000 */
.L_x_38651:
        /* <DEDUP_REMOVED lines=10> */
.L_x_38665:
[----:B------:R-:W-:Y:S01]  /*4ed0*/  FSEL R5, RZ, 1.875, !P0 ;  /* 0x3ff00000ff057808 */ /* 0x000fe20004000000 */
[----:B------:R-:W-:Y:S01]  /*4ee0*/  CS2R R6, SRZ ;  /* 0x0000000000067805 */ /* 0x000fe2000001ff00 */
[----:B------:R-:W-:-:S05]  /*4ef0*/  IMAD.MOV.U32 R4, RZ, RZ, RZ ;  /* 0x000000ffff047224 */ /* 0x000fca00078e00ff */
[----:B------:R0:W-:Y:S01]  /*4f00*/  STG.E.128 [R16.64], R4 ;  /* 0x0000000410007986 */ /* 0x0001e2000c101d24 */
[----:B------:R-:W-:Y:S05]  /*4f10*/  BRA `(.L_x_38656) ;  /* 0x000008a000007947 */ /* 0x000fea0003800000 */
.L_x_38664:
        /* <DEDUP_REMOVED lines=18> */
.L_x_38669:
[----:B------:R-:W-:Y:S05]  /*5040*/  BSYNC B0 ;  /* 0x0000000000007941 */ /* 0x000fea0003800000 */
.L_x_38668:
[----:B------:R0:W-:Y:S01]  /*5050*/  STG.E.U8 [R16.64], R3 ;  /* 0x0000000310007986 */ /* 0x0001e2000c101124 */
[----:B------:R-:W-:Y:S05]  /*5060*/  BRA `(.L_x_38656) ;  /* 0x0000075000007947 */ /* 0x000fea0003800000 */
.L_x_38667:
        /* <DEDUP_REMOVED lines=13> */
.L_x_38670:
[----:B------:R-:W-:Y:S01]  /*5140*/  ISETP.GT.U32.AND P0, PT, R3, 0x7f800000, PT ;  /* 0x7f8000000300780c */ /* 0x000fe20003f04070 */
[----:B------:R-:W-:-:S05]  /*5150*/  IMAD.MOV.U32 R3, RZ, RZ, 0x7f ;  /* 0x0000007fff037424 */ /* 0x000fca00078e00ff */
[----:B------:R-:W-:-:S05]  /*5160*/  SEL R3, R3, 0x7c, P0 ;  /* 0x0000007c03037807 */ /* 0x000fca0000000000 */
[----:B------:R0:W-:Y:S01]  /*5170*/  STG.E.U8 [R16.64], R3 ;  /* 0x0000000310007986 */ /* 0x0001e2000c101124 */
[----:B------:R-:W-:Y:S05]  /*5180*/  BRA `(.L_x_38656) ;  /* 0x0000063000007947 */ /* 0x000fea0003800000 */
.L_x_38666:
[----:B------:R-:W-:-:S04]  /*5190*/  FSEL R0, RZ, 1, !P0 ;  /* 0x3f800000ff007808 */ /* 0x000fc80004000000 */
[----:B------:R-:W-:-:S05]  /*51a0*/  F2FP.BF16.PACK_AB R0, RZ, R0 ;  /* 0x00000000ff00723e */ /* 0x000fca00000010ff */
[----:B------:R0:W-:Y:S01]  /*51b0*/  STG.E.U16 [R16.64], R0 ;  /* 0x0000000010007986 */ /* 0x0001e2000c101524 */
[----:B------:R-:W-:Y:S05]  /*51c0*/  BRA `(.L_x_38656) ;  /* 0x000005f000007947 */ /* 0x000fea0003800000 */
.L_x_38663:
        /* <DEDUP_REMOVED lines=10> */
.L_x_38673:
        /* <DEDUP_REMOVED lines=16> */
.L_x_38676:
[----:B------:R-:W-:Y:S02]  /*5370*/  PRMT R8, R0, 0x7610, R8 ;  /* 0x0000761000087816 */ /* 0x000fe40000000008 */
.L_x_38675:
[----:B------:R-:W-:Y:S05]  /*5380*/  BSYNC B0 ;  /* 0x0000000000007941 */ /* 0x000fea0003800000 */
.L_x_38674:
[----:B------:R0:W-:Y:S01]  /*5390*/  STG.E.U8 [R16.64], R8 ;  /* 0x0000000810007986 */ /* 0x0001e2000c101124 */
[----:B------:R-:W-:Y:S05]  /*53a0*/  BRA `(.L_x_38656) ;  /* 0x0000041000007947 */ /* 0x000fea0003800000 */
.L_x_38672:
        /* <DEDUP_REMOVED lines=16> */
.L_x_38679:
[----:B------:R-:W-:Y:S02]  /*54b0*/  PRMT R8, R0, 0x7610, R8 ;  /* 0x0000761000087816 */ /* 0x000fe40000000008 */
.L_x_38678:
[----:B------:R-:W-:Y:S05]  /*54c0*/  BSYNC B0 ;  /* 0x0000000000007941 */ /* 0x000fea0003800000 */
.L_x_38677:
[----:B------:R0:W-:Y:S01]  /*54d0*/  STG.E.U8 [R16.64], R8 ;  /* 0x0000000810007986 */ /* 0x0001e2000c101124 */
[----:B------:R-:W-:Y:S05]  /*54e0*/  BRA `(.L_x_38656) ;  /* 0x000002d000007947 */ /* 0x000fea0003800000 */
.L_x_38671:
        /* <DEDUP_REMOVED lines=21> */
.L_x_38655:
        /* <DEDUP_REMOVED lines=20> */
.L_x_38681:
[----:B------:R-:W-:-:S05]  /*5780*/  IMAD.MOV.U32 R3, RZ, RZ, RZ ;  /* 0x000000ffff037224 */ /* 0x000fca00078e00ff */
[----:B------:R0:W-:Y:S01]  /*5790*/  STG.E.64 [R16.64], R2 ;  /* 0x0000000210007986 */ /* 0x0001e2000c101b24 */
[----:B------:R-:W-:Y:S05]  /*57a0*/  BRA `(.L_x_38656) ;  /* 0x0000001000007947 */ /* 0x000fea0003800000 */
.L_x_38680:
[----:B------:R0:W-:Y:S02]  /*57b0*/  STG.E [R16.64], R2 ;  /* 0x0000000210007986 */ /* 0x0001e4000c101924 */
.L_x_38656:
[----:B------:R-:W-:Y:S05]  /*57c0*/  BSYNC B6 ;  /* 0x0000000000067941 */ /* 0x000fea0003800000 */
.L_x_38650:
        /* <DEDUP_REMOVED lines=231> */
.L_x_38682:
        /* <DEDUP_REMOVED lines=19> */
.L_x_38686:
[----:B------:R-:W2:Y:S02]  /*6770*/  LDG.E.U8 R2, [R2.64] ;  /* 0x0000002402027981 */ /* 0x000ea4000c1e1100 */
[----:B--2---:R-:W-:Y:S01]  /*6780*/  ISETP.NE.AND P0, PT, R2, RZ, PT ;  /* 0x000000ff0200720c */ /* 0x004fe20003f05270 */
[----:B------:R-:W-:Y:S05]  /*6790*/  BRA `(.L_x_38688) ;  /* 0x00000e0000007947 */ /* 0x000fea0003800000 */
.L_x_38685:
        /* <DEDUP_REMOVED lines=10> */
.L_x_38690:
[----:B------:R-:W2:Y:S02]  /*6840*/  LDG.E R2, [R2.64] ;  /* 0x0000002402027981 */ /* 0x000ea4000c1e1900 */
[----:B--2---:R-:W-:Y:S01]  /*6850*/  ISETP.NE.AND P0, PT, R2, RZ, PT ;  /* 0x000000ff0200720c */ /* 0x004fe20003f05270 */
[----:B------:R-:W-:Y:S05]  /*6860*/  BRA `(.L_x_38688) ;  /* 0x00000d3000007947 */ /* 0x000fea0003800000 */
.L_x_38689:
[----:B------:R-:W2:Y:S02]  /*6870*/  LDG.E.U16 R2, [R2.64] ;  /* 0x0000002402027981 */ /* 0x000ea4000c1e1500 */
[----:B--2---:R-:W-:Y:S01]  /*6880*/  ISETP.NE.AND P0, PT, R2, RZ, PT ;  /* 0x000000ff0200720c */ /* 0x004fe20003f05270 */
[----:B------:R-:W-:Y:S05]  /*6890*/  BRA `(.L_x_38688) ;  /* 0x00000d0000007947 */ /* 0x000fea0003800000 */
.L_x_38684:
        /* <DEDUP_REMOVED lines=9> */
.L_x_38692:
[----:B------:R-:W2:Y:S02]  /*6930*/  LDG.E.U16 R0, [R2.64] ;  /* 0x0000002402007981 */ /* 0x000ea4000c1e1500 */
[----:B--2---:R-:W-:-:S05]  /*6940*/  HADD2.F32 R0, -RZ, R0.H0_H0 ;  /* 0x20000000ff007230 */ /* 0x004fca0000004100 */
[----:B------:R-:W-:Y:S01]  /*6950*/  FSETP.NEU.FTZ.AND P0, PT, R0, RZ, PT ;  /* 0x000000ff0000720b */ /* 0x000fe20003f1d000 */
[----:B------:R-:W-:Y:S05]  /*6960*/  BRA `(.L_x_38688) ;  /* 0x00000c3000007947 */ /* 0x000fea0003800000 */
.L_x_38691:
        /* <DEDUP_REMOVED lines=11> */
.L_x_38694:
        /* <DEDUP_REMOVED lines=10> */
.L_x_38693:
[----:B------:R-:W2:Y:S02]  /*6ac0*/  LDG.E.64 R2, [R2.64] ;  /* 0x0000002402027981 */ /* 0x000ea4000c1e1b00 */
[----:B--2---:R0:W1:Y:S01]  /*6ad0*/  DSETP.NEU.AND P0, PT, R2, RZ, PT ;  /* 0x000000ff0200722a */ /* 0x0040620003f0d000 */
[----:B------:R-:W-:Y:S05]  /*6ae0*/  BRA `(.L_x_38688) ;  /* 0x00000ab000007947 */ /* 0x000fea0003800000 */
.L_x_38683:
        /* <DEDUP_REMOVED lines=11> */
.L_x_38697:
[----:B------:R-:W2:Y:S02]  /*6ba0*/  LDG.E.128 R4, [R2.64] ;  /* 0x0000002402047981 */ /* 0x000ea4000c1e1d00 */
[----:B--2---:R-:W0:-:S06]  /*6bb0*/  DSETP.NEU.AND P0, PT, R6, RZ, PT ;  /* 0x000000ff0600722a */ /* 0x004e0c0003f0d000 */
[----:B0-----:R0:W1:Y:S01]  /*6bc0*/  DSETP.NEU.OR P0, PT, R4, RZ, P0 ;  /* 0x000000ff0400722a */ /* 0x001062000070d400 */
[----:B------:R-:W-:Y:S05]  /*6bd0*/  BRA `(.L_x_38688) ;  /* 0x000009c000007947 */ /* 0x000fea0003800000 */
.L_x_38696:
        /* <DEDUP_REMOVED lines=27> */
.L_x_38699:
        /* <DEDUP_REMOVED lines=14> */
.L_x_38698:
[----:B------:R-:W2:Y:S02]  /*6e70*/  LDG.E.U16 R0, [R2.64] ;  /* 0x0000002402007981 */ /* 0x000ea4000c1e1500 */
[----:B--2---:R-:W-:-:S04]  /*6e80*/  PRMT R0, RZ, 0x5410, R0 ;  /* 0x00005410ff007816 */ /* 0x004fc80000000000 */
[----:B------:R-:W-:Y:S01]  /*6e90*/  FSETP.NEU.FTZ.AND P0, PT, R0, RZ, PT ;  /* 0x000000ff0000720b */ /* 0x000fe20003f1d000 */
[----:B------:R-:W-:Y:S05]  /*6ea0*/  BRA `(.L_x_38688) ;  /* 0x000006f000007947 */ /* 0x000fea0003800000 */
.L_x_38695:
        /* <DEDUP_REMOVED lines=11> */
.L_x_38702:
        /* <DEDUP_REMOVED lines=21> */
.L_x_38706:
[----:B------:R-:W-:Y:S05]  /*70b0*/  BSYNC B1 ;  /* 0x0000000000017941 */ /* 0x000fea0003800000 */
.L_x_38705:
[----:B------:R-:W-:Y:S01]  /*70c0*/  LEA R3, R0, 0x3b800000, 0x17 ;  /* 0x3b80000000037811 */ /* 0x000fe200078eb8ff */
[----:B------:R-:W-:-:S05]  /*70d0*/  IMAD.SHL.U32 R0, R2, 0x100000, RZ ;  /* 0x0010000002007824 */ /* 0x000fca00078e00ff */
[----:B------:R-:W-:Y:S02]  /*70e0*/  LOP3.LUT R0, R3, R0, R4, 0xfe, !PT ;  /* 0x0000000003007212 */ /* 0x000fe400078efe04 */
.L_x_38704:
[----:B------:R-:W-:Y:S05]  /*70f0*/  BSYNC B0 ;  /* 0x0000000000007941 */ /* 0x000fea0003800000 */
.L_x_38703:
[----:B------:R-:W-:Y:S01]  /*7100*/  FSETP.NEU.FTZ.AND P0, PT, R0, RZ, PT ;  /* 0x000000ff0000720b */ /* 0x000fe20003f1d000 */
[----:B------:R-:W-:Y:S05]  /*7110*/  BRA `(.L_x_38688) ;  /* 0x0000048000007947 */ /* 0x000fea0003800000 */
.L_x_38701:
        /* <DEDUP_REMOVED lines=21> */
.L_x_38710:
[----:B------:R-:W-:Y:S05]  /*7270*/  BSYNC B1 ;  /* 0x0000000000017941 */ /* 0x000fea0003800000 */
.L_x_38709:
[----:B------:R-:W-:Y:S01]  /*7280*/  LEA R3, R0, 0x37800000, 0x17 ;  /* 0x3780000000037811 */ /* 0x000fe200078eb8ff */
[----:B------:R-:W-:-:S05]  /*7290*/  IMAD.SHL.U32 R0, R2, 0x200000, RZ ;  /* 0x0020000002007824 */ /* 0x000fca00078e00ff */
[----:B------:R-:W-:Y:S02]  /*72a0*/  LOP3.LUT R0, R3, R0, R4, 0xfe, !PT ;  /* 0x0000000003007212 */ /* 0x000fe400078efe04 */
.L_x_38708:
[----:B------:R-:W-:Y:S05]  /*72b0*/  BSYNC B0 ;  /* 0x0000000000007941 */ /* 0x000fea0003800000 */
.L_x_38707:
[----:B------:R-:W-:Y:S01]  /*72c0*/  FSETP.NEU.FTZ.AND P0, PT, R0, RZ, PT ;  /* 0x000000ff0000720b */ /* 0x000fe20003f1d000 */
[----:B------:R-:W-:Y:S05]  /*72d0*/  BRA `(.L_x_38688) ;  /* 0x000002c000007947 */ /* 0x000fea0003800000 */
.L_x_38700:
        /* <DEDUP_REMOVED lines=14> */
.L_x_38714:
[----:B------:R-:W-:Y:S05]  /*73c0*/  BSYNC B0 ;  /* 0x0000000000007941 */ /* 0x000fea0003800000 */
.L_x_38713:
[----:B------:R-:W-:Y:S01]  /*73d0*/  FSETP.NEU.FTZ.AND P0, PT, R0, RZ, PT ;  /* 0x000000ff0000720b */ /* 0x000fe20003f1d000 */
[----:B------:R-:W-:Y:S05]  /*73e0*/  BRA `(.L_x_38688) ;  /* 0x000001b000007947 */ /* 0x000fea0003800000 */
.L_x_38687:
        /* <DEDUP_REMOVED lines=21> */
.L_x_38712:
[----:B------:R-:W2:Y:S02]  /*7540*/  LDG.E.64 R2, [R2.64] ;  /* 0x0000002402027981 */ /* 0x000ea4000c1e1b00 */
[----:B--2---:R-:W-:-:S04]  /*7550*/  ISETP.NE.U32.AND P0, PT, R2, RZ, PT ;  /* 0x000000ff0200720c */ /* 0x004fc80003f05070 */
[----:B------:R-:W-:Y:S01]  /*7560*/  ISETP.NE.AND.EX P0, PT, R3, RZ, PT, P0 ;  /* 0x000000ff0300720c */ /* 0x000fe20003f05300 */
[----:B------:R-:W-:Y:S05]  /*7570*/  BRA `(.L_x_38688) ;  /* 0x0000002000007947 */ /* 0x000fea0003800000 */
.L_x_38711:
[----:B------:R-:W2:Y:S02]  /*7580*/  LDG.E R2, [R2.64] ;  /* 0x0000002402027981 */ /* 0x000ea4000c1e1900 */
[----:B--2---:R-:W-:-:S03]  /*7590*/  ISETP.NE.AND P0, PT, R2, RZ, PT ;  /* 0x000000ff0200720c */ /* 0x004fc60003f05270 */
.L_x_38688:
        /* <DEDUP_REMOVED lines=19> */
.L_x_38719:
[----:B------:R0:W-:Y:S01]  /*76d0*/  STG.E.U8 [R16.64], R2 ;  /* 0x0000000210007986 */ /* 0x0001e2000c101124 */
[----:B------:R-:W-:Y:S05]  /*76e0*/  BRA `(.L_x_38721) ;  /* 0x00000c6000007947 */ /* 0x000fea0003800000 */
.L_x_38718:
        /* <DEDUP_REMOVED lines=9> */
.L_x_38723:
[----:B------:R0:W-:Y:S01]  /*7780*/  STG.E [R16.64], R2 ;  /* 0x0000000210007986 */ /* 0x0001e2000c101924 */
[----:B------:R-:W-:Y:S05]  /*7790*/  BRA `(.L_x_38721) ;  /* 0x00000bb000007947 */ /* 0x000fea0003800000 */
.L_x_38722:
[----:B------:R0:W-:Y:S01]  /*77a0*/  STG.E.U16 [R16.64], R2 ;  /* 0x0000000210007986 */ /* 0x0001e2000c101524 */
[----:B------:R-:W-:Y:S05]  /*77b0*/  BRA `(.L_x_38721) ;  /* 0x00000b9000007947 */ /* 0x000fea0003800000 */
.L_x_38717:
        /* <DEDUP_REMOVED lines=9> */
.L_x_38725:
[----:B------:R-:W-:-:S04]  /*7850*/  FSEL R0, RZ, 1, !P0 ;  /* 0x3f800000ff007808 */ /* 0x000fc80004000000 */
[----:B------:R-:W-:-:S05]  /*7860*/  F2FP.PACK_AB R0, RZ, R0 ;  /* 0x00000000ff00723e */ /* 0x000fca00000000ff */
[----:B------:R0:W-:Y:S01]  /*7870*/  STG.E.U16 [R16.64], R0 ;  /* 0x0000000010007986 */ /* 0x0001e2000c101524 */
[----:B------:R-:W-:Y:S05]  /*7880*/  BRA `(.L_x_38721) ;  /* 0x00000ac000007947 */ /* 0x000fea0003800000 */
.L_x_38724:
        /* <DEDUP_REMOVED lines=10> */
.L_x_38727:
[----:B------:R-:W-:-:S04]  /*7930*/  FSEL R0, RZ, 1, !P0 ;  /* 0x3f800000ff007808 */ /* 0x000fc80004000000 */
[----:B------:R-:W-:-:S04]  /*7940*/  F2FP.PACK_AB R3, RZ, R0 ;  /* 0x00000000ff03723e */ /* 0x000fc800000000ff */
[----:B------:R-:W-:-:S05]  /*7950*/  PRMT R3, R3, 0x5410, RZ ;  /* 0x0000541003037816 */ /* 0x000fca00000000ff */
[----:B------:R0:W-:Y:S01]  /*7960*/  STG.E [R16.64], R3 ;  /* 0x0000000310007986 */ /* 0x0001e2000c101924 */
[----:B------:R-:W-:Y:S05]  /*7970*/  BRA `(.L_x_38721) ;  /* 0x000009d000007947 */ /* 0x000fea0003800000 */
.L_x_38726:
[----:B------:R-:W-:Y:S01]  /*7980*/  FSEL R3, RZ, 1.875, !P0 ;  /* 0x3ff00000ff037808 */ /* 0x000fe20004000000 */
[----:B------:R-:W-:-:S05]  /*7990*/  IMAD.MOV.U32 R2, RZ, RZ, RZ ;  /* 0x000000ffff027224 */ /* 0x000fca00078e00ff */
[----:B------:R0:W-:Y:S01]  /*79a0*/  STG.E.64 [R16.64], R2 ;  /* 0x0000000210007986 */ /* 0x0001e2000c101b24 */
[----:B------:R-:W-:Y:S05]  /*79b0*/  BRA `(.L_x_38721) ;  /* 0x0000099000007947 */ /* 0x000fea0003800000 */
.L_x_38716:
        /* <DEDUP_REMOVED lines=10> */
.L_x_38730:
[----:B------:R-:W-:Y:S01]  /*7a60*/  FSEL R5, RZ, 1.875, !P0 ;  /* 0x3ff00000ff057808 */ /* 0x000fe20004000000 */
[----:B------:R-:W-:Y:S01]  /*7a70*/  CS2R R6, SRZ ;  /* 0x0000000000067805 */ /* 0x000fe2000001ff00 */
[----:B------:R-:W-:-:S05]  /*7a80*/  IMAD.MOV.U32 R4, RZ, RZ, RZ ;  /* 0x000000ffff047224 */ /* 0x000fca00078e00ff */
[----:B------:R0:W-:Y:S01]  /*7a90*/  STG.E.128 [R16.64], R4 ;  /* 0x0000000410007986 */ /* 0x0001e2000c101d24 */
[----:B------:R-:W-:Y:S05]  /*7aa0*/  BRA `(.L_x_38721) ;  /* 0x000008a000007947 */ /* 0x000fea0003800000 */
.L_x_38729:
        /* <DEDUP_REMOVED lines=18> */
.L_x_38734:
[----:B------:R-:W-:Y:S05]  /*7bd0*/  BSYNC B0 ;  /* 0x0000000000007941 */ /* 0x000fea0003800000 */
.L_x_38733:
[----:B------:R0:W-:Y:S01]  /*7be0*/  STG.E.U8 [R16.64], R3 ;  /* 0x0000000310007986 */ /* 0x0001e2000c101124 */
[----:B------:R-:W-:Y:S05]  /*7bf0*/  BRA `(.L_x_38721) ;  /* 0x0000075000007947 */ /* 0x000fea0003800000 */
.L_x_38732:
        /* <DEDUP_REMOVED lines=13> */
.L_x_38735:
[----:B------:R-:W-:Y:S01]  /*7cd0*/  ISETP.GT.U32.AND P0, PT, R3, 0x7f800000, PT ;  /* 0x7f8000000300780c */ /* 0x000fe20003f04070 */
[----:B------:R-:W-:-:S05]  /*7ce0*/  IMAD.MOV.U32 R3, RZ, RZ, 0x7f ;  /* 0x0000007fff037424 */ /* 0x000fca00078e00ff */
[----:B------:R-:W-:-:S05]  /*7cf0*/  SEL R3, R3, 0x7c, P0 ;  /* 0x0000007c03037807 */ /* 0x000fca0000000000 */
[----:B------:R0:W-:Y:S01]  /*7d00*/  STG.E.U8 [R16.64], R3 ;  /* 0x0000000310007986 */ /* 0x0001e2000c101124 */
[----:B------:R-:W-:Y:S05]  /*7d10*/  BRA `(.L_x_38721) ;  /* 0x0000063000007947 */ /* 0x000fea0003800000 */
.L_x_38731:
[----:B------:R-:W-:-:S04]  /*7d20*/  FSEL R0, RZ, 1, !P0 ;  /* 0x3f800000ff007808 */ /* 0x000fc80004000000 */
[----:B------:R-:W-:-:S05]  /*7d30*/  F2FP.BF16.PACK_AB R0, RZ, R0 ;  /* 0x00000000ff00723e */ /* 0x000fca00000010ff */
[----:B------:R0:W-:Y:S01]  /*7d40*/  STG.E.U16 [R16.64], R0 ;  /* 0x0000000010007986 */ /* 0x0001e2000c101524 */
[----:B------:R-:W-:Y:S05]  /*7d50*/  BRA `(.L_x_38721) ;  /* 0x000005f000007947 */ /* 0x000fea0003800000 */
.L_x_38728:
        /* <DEDUP_REMOVED lines=10> */
.L_x_38738:
        /* <DEDUP_REMOVED lines=16> */
.L_x_38741:
[----:B------:R-:W-:Y:S02]  /*7f00*/  PRMT R8, R0, 0x7610, R8 ;  /* 0x0000761000087816 */ /* 0x000fe40000000008 */
.L_x_38740:
[----:B------:R-:W-:Y:S05]  /*7f10*/  BSYNC B0 ;  /* 0x0000000000007941 */ /* 0x000fea0003800000 */
.L_x_38739:
[----:B------:R0:W-:Y:S01]  /*7f20*/  STG.E.U8 [R16.64], R8 ;  /* 0x0000000810007986 */ /* 0x0001e2000c101124 */
[----:B------:R-:W-:Y:S05]  /*7f30*/  BRA `(.L_x_38721) ;  /* 0x0000041000007947 */ /* 0x000fea0003800000 */
.L_x_38737:
        /* <DEDUP_REMOVED lines=16> */
.L_x_38744:
[----:B------:R-:W-:Y:S02]  /*8040*/  PRMT R8, R0, 0x7610, R8 ;  /* 0x0000761000087816 */ /* 0x000fe40000000008 */
.L_x_38743:
[----:B------:R-:W-:Y:S05]  /*8050*/  BSYNC B0 ;  /* 0x0000000000007941 */ /* 0x000fea0003800000 */
.L_x_38742:
[----:B------:R0:W-:Y:S01]  /*8060*/  STG.E.U8 [R16.64], R8 ;  /* 0x0000000810007986 */ /* 0x0001e2000c101124 */
[----:B------:R-:W-:Y:S05]  /*8070*/  BRA `(.L_x_38721) ;  /* 0x000002d000007947 */ /* 0x000fea0003800000 */
.L_x_38736:
        /* <DEDUP_REMOVED lines=21> */
.L_x_38720:
        /* <DEDUP_REMOVED lines=20> */
.L_x_38746:
[----:B------:R-:W-:-:S05]  /*8310*/  IMAD.MOV.U32 R3, RZ, RZ, RZ ;  /* 0x000000ffff037224 */ /* 0x000fca00078e00ff */
[----:B------:R0:W-:Y:S01]  /*8320*/  STG.E.64 [R16.64], R2 ;  /* 0x0000000210007986 */ /* 0x0001e2000c101b24 */
[----:B------:R-:W-:Y:S05]  /*8330*/  BRA `(.L_x_38721) ;  /* 0x0000001000007947 */ /* 0x000fea0003800000 */
.L_x_38745:
[----:B------:R0:W-:Y:S02]  /*8340*/  STG.E [R16.64], R2 ;  /* 0x0000000210007986 */ /* 0x0001e4000c101924 */
.L_x_38721:
[----:B------:R-:W-:Y:S05]  /*8350*/  BSYNC B6 ;  /* 0x0000000000067941 */ /* 0x000fea0003800000 */
.L_x_38715:
[----:B------:R-:W-:Y:S02]  /*8360*/  IADD3 R19, R19, 0x80, RZ ;  /* 0x0000008013137810 */ /* 0x000fe40007ffe0ff */
.L_x_38616:
[----:B------:R-:W-:Y:S05]  /*8370*/  BSYNC B7 ;  /* 0x0000000000077941 */ /* 0x000fea0003800000 */
.L_x_38615:
        /* <DEDUP_REMOVED lines=230> */
.L_x_38747:
        /* <DEDUP_REMOVED lines=19> */
.L_x_38751:
[----:B------:R-:W2:Y:S02]  /*9310*/  LDG.E.U8 R2, [R2.64] ;  /* 0x0000002402027981 */ /* 0x000ea4000c1e1100 */
[----:B--2---:R-:W-:Y:S01]  /*9320*/  ISETP.NE.AND P0, PT, R2, RZ, PT ;  /* 0x000000ff0200720c */ /* 0x004fe20003f05270 */
[----:B------:R-:W-:Y:S05]  /*9330*/  BRA `(.L_x_38753) ;  /* 0x00000e0000007947 */ /* 0x000fea0003800000 */
.L_x_38750:
        /* <DEDUP_REMOVED lines=10> */
.L_x_38755:
[----:B------:R-:W2:Y:S02]  /*93e0*/  LDG.E R2, [R2.64] ;  /* 0x0000002402027981 */ /* 0x000ea4000c1e1900 */
[----:B--2---:R-:W-:Y:S01]  /*93f0*/  ISETP.NE.AND P0, PT, R2, RZ, PT ;  /* 0x000000ff0200720c */ /* 0x004fe20003f05270 */
[----:B------:R-:W-:Y:S05]  /*9400*/  BRA `(.L_x_38753) ;  /* 0x00000d3000007947 */ /* 0x000fea0003800000 */
.L_x_38754:
[----:B------:R-:W2:Y:S02]  /*9410*/  LDG.E.U16 R2, [R2.64] ;  /* 0x0000002402027981 */ /* 0x000ea4000c1e1500 */
[----:B--2---:R-:W-:Y:S01]  /*9420*/  ISETP.NE.AND P0, PT, R2, RZ, PT ;  /* 0x000000ff0200720c */ /* 0x004fe20003f05270 */
[----:B------:R-:W-:Y:S05]  /*9430*/  BRA `(.L_x_38753) ;  /* 0x00000d0000007947 */ /* 0x000fea0003800000 */
.L_x_38749:
        /* <DEDUP_REMOVED lines=9> */
.L_x_38757:
[----:B------:R-:W2:Y:S02]  /*94d0*/  LDG.E.U16 R0, [R2.64] ;  /* 0x0000002402007981 */ /* 0x000ea4000c1e1500 */
[----:B--2---:R-:W-:-:S05]  /*94e0*/  HADD2.F32 R0, -RZ, R0.H0_H0 ;  /* 0x20000000ff007230 */ /* 0x004fca0000004100 */
[----:B------:R-:W-:Y:S01]  /*94f0*/  FSETP.NEU.FTZ.AND P0, PT, R0, RZ, PT ;  /* 0x000000ff0000720b */ /* 0x000fe20003f1d000 */
[----:B------:R-:W-:Y:S05]  /*9500*/  BRA `(.L_x_38753) ;  /* 0x00000c3000007947 */ /* 0x000fea0003800000 */
.L_x_38756:
        /* <DEDUP_REMOVED lines=11> */
.L_x_38759:
        /* <DEDUP_REMOVED lines=10> */
.L_x_38758:
[----:B------:R-:W2:Y:S02]  /*9660*/  LDG.E.64 R2, [R2.64] ;  /* 0x0000002402027981 */ /* 0x000ea4000c1e1b00 */
[----:B--2---:R0:W1:Y:S01]  /*9670*/  DSETP.NEU.AND P0, PT, R2, RZ, PT ;  /* 0x000000ff0200722a */ /* 0x0040620003f0d000 */
[----:B------:R-:W-:Y:S05]  /*9680*/  BRA `(.L_x_38753) ;  /* 0x00000ab000007947 */ /* 0x000fea0003800000 */
.L_x_38748:
        /* <DEDUP_REMOVED lines=11> */
.L_x_38762:
[----:B------:R-:W2:Y:S02]  /*9740*/  LDG.E.128 R4, [R2.64] ;  /* 0x0000002402047981 */ /* 0x000ea4000c1e1d00 */
[----:B--2---:R-:W0:-:S06]  /*9750*/  DSETP.NEU.AND P0, PT, R6, RZ, PT ;  /* 0x000000ff0600722a */ /* 0x004e0c0003f0d000 */
[----:B0-----:R0:W1:Y:S01]  /*9760*/  DSETP.NEU.OR P0, PT, R4, RZ, P0 ;  /* 0x000000ff0400722a */ /* 0x001062000070d400 */
[----:B------:R-:W-:Y:S05]  /*9770*/  BRA `(.L_x_38753) ;  /* 0x000009c000007947 */ /* 0x000fea0003800000 */
.L_x_38761:
        /* <DEDUP_REMOVED lines=27> */
.L_x_38764:
        /* <DEDUP_REMOVED lines=14> */
.L_x_38763:
[----:B------:R-:W2:Y:S02]  /*9a10*/  LDG.E.U16 R0, [R2.64] ;  /* 0x0000002402007981 */ /* 0x000ea4000c1e1500 */
[----:B--2---:R-:W-:-:S04]  /*9a20*/  PRMT R0, RZ, 0x5410, R0 ;  /* 0x00005410ff007816 */ /* 0x004fc80000000000 */
[----:B------:R-:W-:Y:S01]  /*9a30*/  FSETP.NEU.FTZ.AND P0, PT, R0, RZ, PT ;  /* 0x000000ff0000720b */ /* 0x000fe20003f1d000 */
[----:B------:R-:W-:Y:S05]  /*9a40*/  BRA `(.L_x_38753) ;  /* 0x000006f000007947 */ /* 0x000fea0003800000 */
.L_x_38760:
        /* <DEDUP_REMOVED lines=11> */
.L_x_38767:
        /* <DEDUP_REMOVED lines=21> */
.L_x_38771:
[----:B------:R-:W-:Y:S05]  /*9c50*/  BSYNC B1 ;  /* 0x0000000000017941 */ /* 0x000fea0003800000 */
.L_x_38770:
[----:B------:R-:W-:Y:S01]  /*9c60*/  LEA R3, R0, 0x3b800000, 0x17 ;  /* 0x3b80000000037811 */ /* 0x000fe200078eb8ff */
[----:B------:R-:W-:-:S05]  /*9c70*/  IMAD.SHL.U32 R0, R2, 0x100000, RZ ;  /* 0x0010000002007824 */ /* 0x000fca00078e00ff */
[----:B------:R-:W-:Y:S02]  /*9c80*/  LOP3.LUT R0, R3, R0, R4, 0xfe, !PT ;  /* 0x0000000003007212 */ /* 0x000fe400078efe04 */
.L_x_38769:
[----:B------:R-:W-:Y:S05]  /*9c90*/  BSYNC B0 ;  /* 0x0000000000007941 */ /* 0x000fea0003800000 */
.L_x_38768:
[----:B------:R-:W-:Y:S01]  /*9ca0*/  FSETP.NEU.FTZ.AND P0, PT, R0, RZ, PT ;  /* 0x000000ff0000720b */ /* 0x000fe20003f1d000 */
[----:B------:R-:W-:Y:S05]  /*9cb0*/  BRA `(.L_x_38753) ;  /* 0x0000048000007947 */ /* 0x000fea0003800000 */
.L_x_38766:
        /* <DEDUP_REMOVED lines=21> */
.L_x_38775:
[----:B------:R-:W-:Y:S05]  /*9e10*/  BSYNC B1 ;  /* 0x0000000000017941 */ /* 0x000fea0003800000 */
.L_x_38774:
[----:B------:R-:W-:Y:S01]  /*9e20*/  LEA R3, R0, 0x37800000, 0x17 ;  /* 0x3780000000037811 */ /* 0x000fe200078eb8ff */
[----:B------:R-:W-:-:S05]  /*9e30*/  IMAD.SHL.U32 R0, R2, 0x200000, RZ ;  /* 0x0020000002007824 */ /* 0x000fca00078e00ff */
[----:B------:R-:W-:Y:S02]  /*9e40*/  LOP3.LUT R0, R3, R0, R4, 0xfe, !PT ;  /* 0x0000000003007212 */ /* 0x000fe400078efe04 */
.L_x_38773:
[----:B------:R-:W-:Y:S05]  /*9e50*/  BSYNC B0 ;  /* 0x0000000000007941 */ /* 0x000fea0003800000 */
.L_x_38772:
[----:B------:R-:W-:Y:S01]  /*9e60*/  FSETP.NEU.FTZ.AND P0, PT, R0, RZ, PT ;  /* 0x000000ff0000720b */ /* 0x000fe20003f1d000 */
[----:B------:R-:W-:Y:S05]  /*9e70*/  BRA `(.L_x_38753) ;  /* 0x000002c000007947 */ /* 0x000fea0003800000 */
.L_x_38765:
        /* <DEDUP_REMOVED lines=14> */
.L_x_38779:
[----:B------:R-:W-:Y:S05]  /*9f60*/  BSYNC B0 ;  /* 0x0000000000007941 */ /* 0x000fea0003800000 */
.L_x_38778:
[----:B------:R-:W-:Y:S01]  /*9f70*/  FSETP.NEU.FTZ.AND P0, PT, R0, RZ, PT ;  /* 0x000000ff0000720b */ /* 0x000fe20003f1d000 */
[----:B------:R-:W-:Y:S05]  /*9f80*/  BRA `(.L_x_38753) ;  /* 0x000001b000007947 */ /* 0x000fea0003800000 */
.L_x_38752:
        /* <DEDUP_REMOVED lines=21> */
.L_x_38777:
[----:B------:R-:W2:Y:S02]  /*a0e0*/  LDG.E.64 R2, [R2.64] ;  /* 0x0000002402027981 */ /* 0x000ea4000c1e1b00 */
[----:B--2---:R-:W-:-:S04]  /*a0f0*/  ISETP.NE.U32.AND P0, PT, R2, RZ, PT ;  /* 0x000000ff0200720c */ /* 0x004fc80003f05070 */
[----:B------:R-:W-:Y:S01]  /*a100*/  ISETP.NE.AND.EX P0, PT, R3, RZ, PT, P0 ;  /* 0x000000ff0300720c */ /* 0x000fe20003f05300 */
[----:B------:R-:W-:Y:S05]  /*a110*/  BRA `(.L_x_38753) ;  /* 0x0000002000007947 */ /* 0x000fea0003800000 */
.L_x_38776:
[----:B------:R-:W2:Y:S02]  /*a120*/  LDG.E R2, [R2.64] ;  /* 0x0000002402027981 */ /* 0x000ea4000c1e1900 */
[----:B--2---:R-:W-:-:S03]  /*a130*/  ISETP.NE.AND P0, PT, R2, RZ, PT ;  /* 0x000000ff0200720c */ /* 0x004fc60003f05270 */
.L_x_38753:
[----:B0-----:R-:W0:Y:S01]  /*a140*/  LDC.U8 R5, c[0x0][0x372] ;  /* 0x0000dc80ff057b82 */ /* 0x001e220000000000 */
[----:B-1----:R-:W-:-:S07]  /*a150*/  SEL R0, RZ, 0x1, !P0 ;  /* 0x00000001ff007807 */ /* 0x002fce0004000000 */
        /* <DEDUP_REMOVED lines=16> */
.L_x_38783:
[----:B------:R-:W-:Y:S01]  /*a260*/  STG.E.U8 [R16.64], R2 ;  /* 0x0000000210007986 */ /* 0x000fe2000c101124 */
[----:B------:R-:W-:Y:S05]  /*a270*/  EXIT ;  /* 0x000000000000794d */ /* 0x000fea0003800000 */
.L_x_38782:
        /* <DEDUP_REMOVED lines=9> */
.L_x_38786:
[----:B------:R-:W-:Y:S01]  /*a310*/  STG.E [R16.64], R2 ;  /* 0x0000000210007986 */ /* 0x000fe2000c101924 */
[----:B------:R-:W-:Y:S05]  /*a320*/  EXIT ;  /* 0x000000000000794d */ /* 0x000fea0003800000 */
.L_x_38785:
[----:B------:R-:W-:Y:S01]  /*a330*/  STG.E.U16 [R16.64], R2 ;  /* 0x0000000210007986 */ /* 0x000fe2000c101524 */
[----:B------:R-:W-:Y:S05]  /*a340*/  EXIT ;  /* 0x000000000000794d */ /* 0x000fea0003800000 */
.L_x_38781:
[----:B------:R-:W-:-:S13]  /*a350*/  ISETP.GT.AND P1, PT, R4, 0x6, PT ;  /* 0x000000060400780c */ /* 0x000fda0003f24270 */
[----:B------:R-:W-:Y:S05]  /*a360*/  @P1 BRA `(.L_x_38787) ;  /* 0x000000b000001947 */ /* 0x000fea0003800000 */
[----:B------:R-:W-:-:S13]  /*a370*/  ISETP.NE.AND P1, PT, R4, 0x5, PT ;  /* 0x000000050400780c */ /* 0x000fda0003f25270 */
[----:B------:R-:W-:Y:S05]  /*a380*/  @!P1 BRA `(.L_x_38788) ;  /* 0x0000005000009947 */ /* 0x000fea0003800000 */
[----:B------:R-:W-:-:S13]  /*a390*/  ISETP.NE.AND P1, PT, R4, 0x6, PT ;  /* 0x000000060400780c */ /* 0x000fda0003f25270 */
[----:B------:R-:W-:Y:S05]  /*a3a0*/  @P1 BRA `(.L_x_38784) ;  /* 0x000009c000001947 */ /* 0x000fea0003800000 */
[----:B------:R-:W-:-:S05]  /*a3b0*/  FSEL R3, RZ, 1, !P0 ;  /* 0x3f800000ff037808 */ /* 0x000fca0004000000 */
[----:B------:R-:W-:Y:S01]  /*a3c0*/  STG.E [R16.64], R3 ;  /* 0x0000000310007986 */ /* 0x000fe2000c101924 */
[----:B------:R-:W-:Y:S05]  /*a3d0*/  EXIT ;  /* 0x000000000000794d */ /* 0x000fea0003800000 */
.L_x_38788:
[----:B------:R-:W-:-:S04]  /*a3e0*/  FSEL R0, RZ, 1, !P0 ;  /* 0x3f800000ff007808 */ /* 0x000fc80004000000 */
[----:B------:R-:W-:-:S05]  /*a3f0*/  F2FP.PACK_AB R0, RZ, R0 ;  /* 0x00000000ff00723e */ /* 0x000fca00000000ff */
[----:B------:R-:W-:Y:S01]  /*a400*/  STG.E.U16 [R16.64], R0 ;  /* 0x0000000010007986 */ /* 0x000fe2000c101524 */
[----:B------:R-:W-:Y:S05]  /*a410*/  EXIT ;  /* 0x000000000000794d */ /* 0x000fea0003800000 */
.L_x_38787:
        /* <DEDUP_REMOVED lines=8> */
[----:B------:R-:W-:Y:S01]  /*a4a0*/  STG.E.64 [R16.64], R2 ;  /* 0x0000000210007986 */ /* 0x000fe2000c101b24 */
[----:B------:R-:W-:Y:S05]  /*a4b0*/  EXIT ;  /* 0x000000000000794d */ /* 0x000fea0003800000 */
.L_x_38790:
[----:B------:R-:W-:-:S04]  /*a4c0*/  FSEL R0, RZ, 1, !P0 ;  /* 0x3f800000ff007808 */ /* 0x000fc80004000000 */
[----:B------:R-:W-:-:S04]  /*a4d0*/  F2FP.PACK_AB R3, RZ, R0 ;  /* 0x00000000ff03723e */ /* 0x000fc800000000ff */
[----:B------:R-:W-:-:S05]  /*a4e0*/  PRMT R3, R3, 0x5410, RZ ;  /* 0x0000541003037816 */ /* 0x000fca00000000ff */
[----:B------:R-:W-:Y:S01]  /*a4f0*/  STG.E [R16.64], R3 ;  /* 0x0000000310007986 */ /* 0x000fe2000c101924 */
[----:B------:R-:W-:Y:S05]  /*a500*/  EXIT ;  /* 0x000000000000794d */ /* 0x000fea0003800000 */
.L_x_38789:
[----:B------:R-:W-:Y:S01]  /*a510*/  FSEL R3, RZ, 1.875, !P0 ;  /* 0x3ff00000ff037808 */ /* 0x000fe20004000000 */
[----:B------:R-:W-:-:S05]  /*a520*/  IMAD.MOV.U32 R2, RZ, RZ, RZ ;  /* 0x000000ffff027224 */ /* 0x000fca00078e00ff */
[----:B------:R-:W-:Y:S01]  /*a530*/  STG.E.64 [R16.64], R2 ;  /* 0x0000000210007986 */ /* 0x000fe2000c101b24 */
[----:B------:R-:W-:Y:S05]  /*a540*/  EXIT ;  /* 0x000000000000794d */ /* 0x000fea0003800000 */
.L_x_38780:
        /* <DEDUP_REMOVED lines=10> */
.L_x_38793:
[----:B------:R-:W-:Y:S01]  /*a5f0*/  FSEL R5, RZ, 1.875, !P0 ;  /* 0x3ff00000ff057808 */ /* 0x000fe20004000000 */
[----:B------:R-:W-:Y:S01]  /*a600*/  CS2R R6, SRZ ;  /* 0x0000000000067805 */ /* 0x000fe2000001ff00 */
[----:B------:R-:W-:-:S05]  /*a610*/  IMAD.MOV.U32 R4, RZ, RZ, RZ ;  /* 0x000000ffff047224 */ /* 0x000fca00078e00ff */
[----:B------:R-:W-:Y:S01]  /*a620*/  STG.E.128 [R16.64], R4 ;  /* 0x0000000410007986 */ /* 0x000fe2000c101d24 */
[----:B------:R-:W-:Y:S05]  /*a630*/  EXIT ;  /* 0x000000000000794d */ /* 0x000fea0003800000 */
.L_x_38792:
        /* <DEDUP_REMOVED lines=18> */
.L_x_38797:
[----:B------:R-:W-:Y:S05]  /*a760*/  BSYNC B0 ;  /* 0x0000000000007941 */ /* 0x000fea0003800000 */
.L_x_38796:
[----:B------:R-:W-:Y:S01]  /*a770*/  STG.E.U8 [R16.64], R3 ;  /* 0x0000000310007986 */ /* 0x000fe2000c101124 */
[----:B------:R-:W-:Y:S05]  /*a780*/  EXIT ;  /* 0x000000000000794d */ /* 0x000fea0003800000 */
.L_x_38795:
[----:B------:R-:W-:-:S04]  /*a790*/  FSEL R5, RZ, 1, !P0 ;  /* 0x3f800000ff057808 */ /* 0x000fc80004000000 */
[----:B------:R-:W-:-:S13]  /*a7a0*/  ISETP.GT.U32.AND P0, PT, R5, 0x477fffff, PT ;  /* 0x477fffff0500780c */ /* 0x000fda0003f04070 */
[----:B------:R-:W-:Y:S05]  /*a7b0*/  @P0 BRA `(.L_x_38798) ;  /* 0x000000b000000947 */ /* 0x000fea0003800000 */
[----:B------:R-:W-:-:S13]  /*a7c0*/  ISETP.GE.U32.AND P0, PT, R5, 0x38800000, PT ;  /* 0x388000000500780c */ /* 0x000fda0003f06070 */
[----:B------:R-:W-:-:S04]  /*a7d0*/  @P0 SHF.R.U32.HI R0, RZ, 0x15, R5 ;  /* 0x00000015ff000819 */ /* 0x000fc80000011605 */
[----:B------:R-:W-:-:S04]  /*a7e0*/  @P0 LOP3.LUT R0, R0, 0x1, RZ, 0xc0, !PT ;  /* 0x0000000100000812 */ /* 0x000fc800078ec0ff */
[----:B------:R-:W-:-:S04]  /*a7f0*/  @P0 IADD3 R0, R5, 0x80fffff, R0 ;  /* 0x080fffff05000810 */ /* 0x000fc80007ffe000 */
[----:B------:R-:W-:-:S05]  /*a800*/  @P0 SHF.R.U32.HI R3, RZ, 0x15, R0 ;  /* 0x00000015ff030819 */ /* 0x000fca0000011600 */
[----:B------:R0:W-:Y:S01]  /*a810*/  @P0 STG.E.U8 [R16.64], R3 ;  /* 0x0000000310000986 */ /* 0x0001e2000c101124 */
[----:B------:R-:W-:Y:S05]  /*a820*/  @P0 EXIT ;  /* 0x000000000000094d */ /* 0x000fea0003800000 */
[----:B------:R-:W-:-:S05]  /*a830*/  FADD.FTZ R0, R5, 128 ;  /* 0x4300000005007421 */ /* 0x000fca0000010000 */
[----:B0-----:R-:W-:-:S05]  /*a840*/  IADD3 R3, R0, -0x43000000, RZ ;  /* 0xbd00000000037810 */ /* 0x001fca0007ffe0ff */
[----:B------:R-:W-:Y:S01]  /*a850*/  STG.E.U8 [R16.64], R3 ;  /* 0x0000000310007986 */ /* 0x000fe2000c101124 */
[----:B------:R-:W-:Y:S05]  /*a860*/  EXIT ;  /* 0x000000000000794d */ /* 0x000fea0003800000 */
.L_x_38798:
[----:B------:R-:W-:Y:S01]  /*a870*/  IMAD.MOV.U32 R3, RZ, RZ, 0x7f ;  /* 0x0000007fff037424 */ /* 0x000fe200078e00ff */
[----:B------:R-:W-:-:S04]  /*a880*/  ISETP.GT.U32.AND P0, PT, R5, 0x7f800000, PT ;  /* 0x7f8000000500780c */ /* 0x000fc80003f04070 */
[----:B------:R-:W-:-:S05]  /*a890*/  SEL R3, R3, 0x7c, P0 ;  /* 0x0000007c03037807 */ /* 0x000fca0000000000 */
[----:B------:R-:W-:Y:S01]  /*a8a0*/  STG.E.U8 [R16.64], R3 ;  /* 0x0000000310007986 */ /* 0x000fe2000c101124 */
[----:B------:R-:W-:Y:S05]  /*a8b0*/  EXIT ;  /* 0x000000000000794d */ /* 0x000fea0003800000 */
.L_x_38794:
[----:B------:R-:W-:-:S04]  /*a8c0*/  FSEL R0, RZ, 1, !P0 ;  /* 0x3f800000ff007808 */ /* 0x000fc80004000000 */
[----:B------:R-:W-:-:S05]  /*a8d0*/  F2FP.BF16.PACK_AB R0, RZ, R0 ;  /* 0x00000000ff00723e */ /* 0x000fca00000010ff */
[----:B------:R-:W-:Y:S01]  /*a8e0*/  STG.E.U16 [R16.64], R0 ;  /* 0x0000000010007986 */ /* 0x000fe2000c101524 */
[----:B------:R-:W-:Y:S05]  /*a8f0*/  EXIT ;  /* 0x000000000000794d */ /* 0x000fea0003800000 */
.L_x_38791:
        /* <DEDUP_REMOVED lines=10> */
.L_x_38801:
        /* <DEDUP_REMOVED lines=16> */
.L_x_38804:
[----:B------:R-:W-:Y:S02]  /*aaa0*/  PRMT R8, R0, 0x7610, R8 ;  /* 0x0000761000087816 */ /* 0x000fe40000000008 */
.L_x_38803:
[----:B------:R-:W-:Y:S05]  /*aab0*/  BSYNC B0 ;  /* 0x0000000000007941 */ /* 0x000fea0003800000 */
.L_x_38802:
[----:B------:R-:W-:Y:S01]  /*aac0*/  STG.E.U8 [R16.64], R8 ;  /* 0x0000000810007986 */ /* 0x000fe2000c101124 */
[----:B------:R-:W-:Y:S05]  /*aad0*/  EXIT ;  /* 0x000000000000794d */ /* 0x000fea0003800000 */
.L_x_38800:
        /* <DEDUP_REMOVED lines=16> */
.L_x_38807:
[----:B------:R-:W-:Y:S02]  /*abe0*/  PRMT R8, R0, 0x7610, R8 ;  /* 0x0000761000087816 */ /* 0x000fe40000000008 */
.L_x_38806:
[----:B------:R-:W-:Y:S05]  /*abf0*/  BSYNC B0 ;  /* 0x0000000000007941 */ /* 0x000fea0003800000 */
.L_x_38805:
[----:B------:R-:W-:Y:S01]  /*ac00*/  STG.E.U8 [R16.64], R8 ;  /* 0x0000000810007986 */ /* 0x000fe2000c101124 */
[----:B------:R-:W-:Y:S05]  /*ac10*/  EXIT ;  /* 0x000000000000794d */ /* 0x000fea0003800000 */
.L_x_38799:
        /* <DEDUP_REMOVED lines=21> */
.L_x_38784:
        /* <DEDUP_REMOVED lines=20> */
.L_x_38809:
[----:B------:R-:W-:-:S05]  /*aeb0*/  IMAD.MOV.U32 R3, RZ, RZ, RZ ;  /* 0x000000ffff037224 */ /* 0x000fca00078e00ff */
[----:B------:R-:W-:Y:S01]  /*aec0*/  STG.E.64 [R16.64], R2 ;  /* 0x0000000210007986 */ /* 0x000fe2000c101b24 */
[----:B------:R-:W-:Y:S05]  /*aed0*/  EXIT ;  /* 0x000000000000794d */ /* 0x000fea0003800000 */
.L_x_38808:
[----:B------:R-:W-:Y:S01]  /*aee0*/  STG.E [R16.64], R2 ;  /* 0x0000000210007986 */ /* 0x000fe2000c101924 */
[----:B------:R-:W-:Y:S05]  /*aef0*/  EXIT ;  /* 0x000000000000794d */ /* 0x000fea0003800000 */
.L_x_38810:
        /* <DEDUP_REMOVED lines=16> */
.L_x_40317:


//--------------------- .text._ZN2at6native27unrolled_elementwise_kernelINS0_13AUnaryFunctorIbbbZNS0_19maximum_kernel_cudaERNS_18TensorIteratorBaseEEUlbbE_EESt5arrayIPcLm2EELi4E23TrivialOffsetCalculatorILi1EjESB_NS0_6memory12LoadWithCastILi1EEENSC_13StoreWithCastILi1EEEEEviT_T0_T2_T3_T4_T5_ --------------------------
	.section	.text._ZN2at6native27unrolled_elementwise_kernelINS0_13AUnaryFunctorIbbbZNS0_19maximum_kernel_cudaERNS_18TensorIteratorBaseEEUlbbE_EESt5arrayIPcLm2EELi4E23TrivialOffsetCalculatorILi1EjESB_NS0_6memory12LoadWithCastILi1EEENSC_13StoreWithCastILi1EEEEEviT_T0_T2_T3_T4_T5_,"ax",@progbits
	.sectioninfo	@"SHI_REGISTERS=30"
	.align	128
        .global         _ZN2at6native27unrolled_elementwise_kernelINS0_13AUnaryFunctorIbbbZNS0_19maximum_kernel_cudaERNS_18TensorIteratorBaseEEUlbbE_EESt5arrayIPcLm2EELi4E23TrivialOffsetCalculatorILi1EjESB_NS0_6memory12LoadWithCastILi1EEENSC_13StoreWithCastILi1EEEEEviT_T0_T2_T3_T4_T5_
        .type           _ZN2at6native27unrolled_elementwise_kernelINS0_13AUnaryFunctorIbbbZNS0_19maximum_kernel_cudaERNS_18TensorIteratorBaseEEUlbbE_EESt5arrayIPcLm2EELi4E23TrivialOffsetCalculatorILi1EjESB_NS0_6memory12LoadWithCastILi1EEENSC_13StoreWithCastILi1EEEEEviT_T0_T2_T3_T4_T5_,@function
        .size           _ZN2at6native27unrolled_elementwise_kernelINS0_13AUnaryFunctorIbbbZNS0_19maximum_kernel_cudaERNS_18TensorIteratorBaseEEUlbbE_EESt5arrayIPcLm2EELi4E23TrivialOffsetCalculatorILi1EjESB_NS0_6memory12LoadWithCastILi1EEENSC_13StoreWithCastILi1EEEEEviT_T0_T2_T3_T4_T5_,(.L_x_40318 - _ZN2at6native27unrolled_elementwise_kernelINS0_13AUnaryFunctorIbbbZNS0_19maximum_kernel_cudaERNS_18TensorIteratorBaseEEUlbbE_EESt5arrayIPcLm2EELi4E23TrivialOffsetCalculatorILi1EjESB_NS0_6memory12LoadWithCastILi1EEENSC_13StoreWithCastILi1EEEEEviT_T0_T2_T3_T4_T5_)
        .other          _ZN2at6native27unrolled_elementwise_kernelINS0_13AUnaryFunctorIbbbZNS0_19maximum_kernel_cudaERNS_18TensorIteratorBaseEEUlbbE_EESt5arrayIPcLm2EELi4E23TrivialOffsetCalculatorILi1EjESB_NS0_6memory12LoadWithCastILi1EEENSC_13StoreWithCastILi1EEEEEviT_T0_T2_T3_T4_T5_,@"STO_CUDA_ENTRY STV_DEFAULT"
_ZN2at6native27unrolled_elementwise_kernelINS0_13AUnaryFunctorIbbbZNS0_19maximum_kernel_cudaERNS_18TensorIteratorBaseEEUlbbE_EESt5arrayIPcLm2EELi4E23TrivialOffsetCalculatorILi1EjESB_NS0_6memory12LoadWithCastILi1EEENSC_13StoreWithCastILi1EEEEEviT_T0_T2_T3_T4_T5_:
.text._ZN2at6native27unrolled_elementwise_kernelINS0_13AUnaryFunctorIbbbZNS0_19maximum_kernel_cudaERNS_18TensorIteratorBaseEEUlbbE_EESt5arrayIPcLm2EELi4E23TrivialOffsetCalculatorILi1EjESB_NS0_6memory12LoadWithCastILi1EEENSC_13StoreWithCastILi1EEEEEviT_T0_T2_T3_T4_T5_:
        /* <DEDUP_REMOVED lines=30> */
.L_x_38816:
[----:B------:R-:W2:Y:S02]  /*01e0*/  LDG.E.U8 R4, [R4.64] ;  /* 0x0000002404047981 */ /* 0x000ea4000c1e1100 */
[----:B--2---:R-:W-:Y:S01]  /*01f0*/  ISETP.NE.AND P0, PT, R4, RZ, PT ;  /* 0x000000ff0400720c */ /* 0x004fe20003f05270 */
[----:B------:R-:W-:Y:S05]  /*0200*/  BRA `(.L_x_38818) ;  /* 0x00000e1000007947 */ /* 0x000fea0003800000 */
.L_x_38815:
        /* <DEDUP_REMOVED lines=10> */
.L_x_38820:
[----:B------:R-:W2:Y:S02]  /*02b0*/  LDG.E R4, [R4.64] ;  /* 0x0000002404047981 */ /* 0x000ea4000c1e1900 */
[----:B--2---:R-:W-:Y:S01]  /*02c0*/  ISETP.NE.AND P0, PT, R4, RZ, PT ;  /* 0x000000ff0400720c */ /* 0x004fe20003f05270 */
[----:B------:R-:W-:Y:S05]  /*02d0*/  BRA `(.L_x_38818) ;  /* 0x00000d4000007947 */ /* 0x000fea0003800000 */
.L_x_38819:
[----:B------:R-:W2:Y:S02]  /*02e0*/  LDG.E.U16 R4, [R4.64] ;  /* 0x0000002404047981 */ /* 0x000ea4000c1e1500 */
[----:B--2---:R-:W-:Y:S01]  /*02f0*/  ISETP.NE.AND P0, PT, R4, RZ, PT ;  /* 0x000000ff0400720c */ /* 0x004fe20003f05270 */
[----:B------:R-:W-:Y:S05]  /*0300*/  BRA `(.L_x_38818) ;  /* 0x00000d1000007947 */ /* 0x000fea0003800000 */
.L_x_38814:
        /* <DEDUP_REMOVED lines=9> */
.L_x_38822:
[----:B------:R-:W2:Y:S02]  /*03a0*/  LDG.E.U16 R0, [R4.64] ;  /* 0x0000002404007981 */ /* 0x000ea4000c1e1500 */
[----:B--2---:R-:W-:-:S05]  /*03b0*/  HADD2.F32 R0, -RZ, R0.H0_H0 ;  /* 0x20000000ff007230 */ /* 0x004fca0000004100 */
[----:B------:R-:W-:Y:S01]  /*03c0*/  FSETP.NEU.FTZ.AND P0, PT, R0, RZ, PT ;  /* 0x000000ff0000720b */ /* 0x000fe20003f1d000 */
[----:B------:R-:W-:Y:S05]  /*03d0*/  BRA `(.L_x_38818) ;  /* 0x00000c4000007947 */ /* 0x000fea0003800000 */
.L_x_38821:
        /* <DEDUP_REMOVED lines=11> */
.L_x_38824:
        /* <DEDUP_REMOVED lines=10> */
.L_x_38823:
[----:B------:R-:W2:Y:S02]  /*0530*/  LDG.E.64 R4, [R4.64] ;  /* 0x0000002404047981 */ /* 0x000ea4000c1e1b00 */
[----:B--2---:R0:W1:Y:S01]  /*0540*/  DSETP.NEU.AND P0, PT, R4, RZ, PT ;  /* 0x000000ff0400722a */ /* 0x0040620003f0d000 */
[----:B------:R-:W-:Y:S05]  /*0550*/  BRA `(.L_x_38818) ;  /* 0x00000ac000007947 */ /* 0x000fea0003800000 */
.L_x_38813:
        /* <DEDUP_REMOVED lines=11> */
.L_x_38827:
[----:B------:R-:W2:Y:S02]  /*0610*/  LDG.E.128 R4, [R4.64] ;  /* 0x0000002404047981 */ /* 0x000ea4000c1e1d00 */
[----:B--2---:R-:W0:-:S06]  /*0620*/  DSETP.NEU.AND P0, PT, R6, RZ, PT ;  /* 0x000000ff0600722a */ /* 0x004e0c0003f0d000 */
[----:B0-----:R0:W1:Y:S01]  /*0630*/  DSETP.NEU.OR P0, PT, R4, RZ, P0 ;  /* 0x000000ff0400722a */ /* 0x001062000070d400 */
[----:B------:R-:W-:Y:S05]  /*0640*/  BRA `(.L_x_38818) ;  /* 0x000009d000007947 */ /* 0x000fea0003800000 */
.L_x_38826:
        /* <DEDUP_REMOVED lines=27> */
.L_x_38829:
        /* <DEDUP_REMOVED lines=15> */
.L_x_38828:
[----:B------:R-:W2:Y:S02]  /*08f0*/  LDG.E.U16 R0, [R4.64] ;  /* 0x0000002404007981 */ /* 0x000ea4000c1e1500 */
[----:B--2---:R-:W-:-:S04]  /*0900*/  PRMT R0, RZ, 0x5410, R0 ;  /* 0x00005410ff007816 */ /* 0x004fc80000000000 */
[----:B------:R-:W-:Y:S01]  /*0910*/  FSETP.NEU.FTZ.AND P0, PT, R0, RZ, PT ;  /* 0x000000ff0000720b */ /* 0x000fe20003f1d000 */
[----:B------:R-:W-:Y:S05]  /*0920*/  BRA `(.L_x_38818) ;  /* 0x000006f000007947 */ /* 0x000fea0003800000 */
.L_x_38825:
        /* <DEDUP_REMOVED lines=11> */
.L_x_38832:
        /* <DEDUP_REMOVED lines=21> */
.L_x_38836:
[----:B------:R-:W-:Y:S05]  /*0b30*/  BSYNC B1 ;  /* 0x0000000000017941 */ /* 0x000fea0003800000 */
.L_x_38835:
[----:B------:R-:W-:Y:S01]  /*0b40*/  LEA R5, R0, 0x3b800000, 0x17 ;  /* 0x3b80000000057811 */ /* 0x000fe200078eb8ff */
[----:B------:R-:W-:-:S05]  /*0b50*/  IMAD.SHL.U32 R0, R3, 0x100000, RZ ;  /* 0x0010000003007824 */ /* 0x000fca00078e00ff */
[----:B------:R-:W-:Y:S02]  /*0b60*/  LOP3.LUT R0, R5, R0, R6, 0xfe, !PT ;  /* 0x0000000005007212 */ /* 0x000fe400078efe06 */
.L_x_38834:
[----:B------:R-:W-:Y:S05]  /*0b70*/  BSYNC B0 ;  /* 0x0000000000007941 */ /* 0x000fea0003800000 */
.L_x_38833:
[----:B------:R-:W-:Y:S01]  /*0b80*/  FSETP.NEU.FTZ.AND P0, PT, R0, RZ, PT ;  /* 0x000000ff0000720b */ /* 0x000fe20003f1d000 */
[----:B------:R-:W-:Y:S05]  /*0b90*/  BRA `(.L_x_38818) ;  /* 0x0000048000007947 */ /* 0x000fea0003800000 */
.L_x_38831:
        /* <DEDUP_REMOVED lines=21> */
.L_x_38840:
[----:B------:R-:W-:Y:S05]  /*0cf0*/  BSYNC B1 ;  /* 0x0000000000017941 */ /* 0x000fea0003800000 */
.L_x_38839:
[----:B------:R-:W-:Y:S01]  /*0d00*/  LEA R5, R0, 0x37800000, 0x17 ;  /* 0x3780000000057811 */ /* 0x000fe200078eb8ff */
[----:B------:R-:W-:-:S05]  /*0d10*/  IMAD.SHL.U32 R0, R3, 0x200000, RZ ;  /* 0x0020000003007824 */ /* 0x000fca00078e00ff */
[----:B------:R-:W-:Y:S02]  /*0d20*/  LOP3.LUT R0, R5, R0, R6, 0xfe, !PT ;  /* 0x0000000005007212 */ /* 0x000fe400078efe06 */
.L_x_38838:
[----:B------:R-:W-:Y:S05]  /*0d30*/  BSYNC B0 ;  /* 0x0000000000007941 */ /* 0x000fea0003800000 */
.L_x_38837:
[----:B------:R-:W-:Y:S01]  /*0d40*/  FSETP.NEU.FTZ.AND P0, PT, R0, RZ, PT ;  /* 0x000000ff0000720b */ /* 0x000fe20003f1d000 */
[----:B------:R-:W-:Y:S05]  /*0d50*/  BRA `(.L_x_38818) ;  /* 0x000002c000007947 */ /* 0x000fea0003800000 */
.L_x_38830:
        /* <DEDUP_REMOVED lines=14> */
.L_x_38844:
[----:B------:R-:W-:Y:S05]  /*0e40*/  BSYNC B0 ;  /* 0x0000000000007941 */ /* 0x000fea0003800000 */
.L_x_38843:
[----:B------:R-:W-:Y:S01]  /*0e50*/  FSETP.NEU.FTZ.AND P0, PT, R0, RZ, PT ;  /* 0x000000ff0000720b */ /* 0x000fe20003f1d000 */
[----:B------:R-:W-:Y:S05]  /*0e60*/  BRA `(.L_x_38818) ;  /* 0x000001b000007947 */ /* 0x000fea0003800000 */
.L_x_38817:
        /* <DEDUP_REMOVED lines=21> */
.L_x_38842:
[----:B------:R-:W2:Y:S02]  /*0fc0*/  LDG.E.64 R4, [R4.64] ;  /* 0x0000002404047981 */ /* 0x000ea4000c1e1b00 */
[----:B--2---:R-:W-:-:S04]  /*0fd0*/  ISETP.NE.U32.AND P0, PT, R4, RZ, PT ;  /* 0x000000ff0400720c */ /* 0x004fc80003f05070 */
[----:B------:R-:W-:Y:S01]  /*0fe0*/  ISETP.NE.AND.EX P0, PT, R5, RZ, PT, P0 ;  /* 0x000000ff0500720c */ /* 0x000fe20003f05300 */
[----:B------:R-:W-:Y:S05]  /*0ff0*/  BRA `(.L_x_38818) ;  /* 0x0000002000007947 */ /* 0x000fea0003800000 */
.L_x_38841:
[----:B------:R-:W2:Y:S02]  /*1000*/  LDG.E R4, [R4.64] ;  /* 0x0000002404047981 */ /* 0x000ea4000c1e1900 */
[----:B--2---:R-:W-:-:S03]  /*1010*/  ISETP.NE.AND P0, PT, R4, RZ, PT ;  /* 0x000000ff0400720c */ /* 0x004fc60003f05270 */
.L_x_38818:
[----:B------:R-:W2:Y:S01]  /*1020*/  S2R R25, SR_TID.X ;  /* 0x0000000000197919 */ /* 0x000ea20000002100 */
[----:B-1----:R-:W-:Y:S02]  /*1030*/  SEL R18, RZ, 0x1, !P0 ;  /* 0x00000001ff127807 */ /* 0x002fe40004000000 */
[----:B--2---:R-:W-:-:S07]  /*1040*/  IADD3 R25, R25, 0x80, RZ ;  /* 0x0000008019197810 */ /* 0x004fce0007ffe0ff */
.L_x_38812:
[----:B-1----:R-:W-:Y:S05]  /*1050*/  BSYNC B6 ;  /* 0x0000000000067941 */ /* 0x002fea0003800000 */
.L_x_38811:
        /* <DEDUP_REMOVED lines=22> */
.L_x_38850:
[----:B------:R-:W2:Y:S02]  /*11c0*/  LDG.E.U8 R4, [R4.64] ;  /* 0x0000002404047981 */ /* 0x000ea4000c1e1100 */
[----:B--2---:R-:W-:Y:S01]  /*11d0*/  ISETP.NE.AND P0, PT, R4, RZ, PT ;  /* 0x000000ff0400720c */ /* 0x004fe20003f05270 */
[----:B------:R-:W-:Y:S05]  /*11e0*/  BRA `(.L_x_38852) ;  /* 0x00000e0000007947 */ /* 0x000fea0003800000 */
.L_x_38849:
        /* <DEDUP_REMOVED lines=10> */
.L_x_38854:
[----:B------:R-:W2:Y:S02]  /*1290*/  LDG.E R4, [R4.64] ;  /* 0x0000002404047981 */ /* 0x000ea4000c1e1900 */
[----:B--2---:R-:W-:Y:S01]  /*12a0*/  ISETP.NE.AND P0, PT, R4, RZ, PT ;  /* 0x000000ff0400720c */ /* 0x004fe20003f05270 */
[----:B------:R-:W-:Y:S05]  /*12b0*/  BRA `(.L_x_38852) ;  /* 0x00000d3000007947 */ /* 0x000fea0003800000 */
.L_x_38853:
[----:B------:R-:W2:Y:S02]  /*12c0*/  LDG.E.U16 R4, [R4.64] ;  /* 0x0000002404047981 */ /* 0x000ea4000c1e1500 */
[----:B--2---:R-:W-:Y:S01]  /*12d0*/  ISETP.NE.AND P0, PT, R4, RZ, PT ;  /* 0x000000ff0400720c */ /* 0x004fe20003f05270 */
[----:B------:R-:W-:Y:S05]  /*12e0*/  BRA `(.L_x_38852) ;  /* 0x00000d0000007947 */ /* 0x000fea0003800000 */
.L_x_38848:
        /* <DEDUP_REMOVED lines=9> */
.L_x_38856:
[----:B------:R-:W2:Y:S02]  /*1380*/  LDG.E.U16 R0, [R4.64] ;  /* 0x0000002404007981 */ /* 0x000ea4000c1e1500 */
[----:B--2---:R-:W-:-:S05]  /*1390*/  HADD2.F32 R0, -RZ, R0.H0_H0 ;  /* 0x20000000ff007230 */ /* 0x004fca0000004100 */
[----:B------:R-:W-:Y:S01]  /*13a0*/  FSETP.NEU.FTZ.AND P0, PT, R0, RZ, PT ;  /* 0x000000ff0000720b */ /* 0x000fe20003f1d000 */
[----:B------:R-:W-:Y:S05]  /*13b0*/  BRA `(.L_x_38852) ;  /* 0x00000c3000007947 */ /* 0x000fea0003800000 */
.L_x_38855:
        /* <DEDUP_REMOVED lines=11> */
.L_x_38858:
        /* <DEDUP_REMOVED lines=10> */
.L_x_38857:
[----:B------:R-:W2:Y:S02]  /*1510*/  LDG.E.64 R4, [R4.64] ;  /* 0x0000002404047981 */ /* 0x000ea4000c1e1b00 */
[----:B--2---:R0:W1:Y:S01]  /*1520*/  DSETP.NEU.AND P0, PT, R4, RZ, PT ;  /* 0x000000ff0400722a */ /* 0x0040620003f0d000 */
[----:B------:R-:W-:Y:S05]  /*1530*/  BRA `(.L_x_38852) ;  /* 0x00000ab000007947 */ /* 0x000fea0003800000 */
.L_x_38847:
        /* <DEDUP_REMOVED lines=11> */
.L_x_38861:
[----:B------:R-:W2:Y:S02]  /*15f0*/  LDG.E.128 R4, [R4.64] ;  /* 0x0000002404047981 */ /* 0x000ea4000c1e1d00 */
[----:B--2---:R-:W0:-:S06]  /*1600*/  DSETP.NEU.AND P0, PT, R6, RZ, PT ;  /* 0x000000ff0600722a */ /* 0x004e0c0003f0d000 */
[----:B0-----:R0:W1:Y:S01]  /*1610*/  DSETP.NEU.OR P0, PT, R4, RZ, P0 ;  /* 0x000000ff0400722a */ /* 0x001062000070d400 */
[----:B------:R-:W-:Y:S05]  /*1620*/  BRA `(.L_x_38852) ;  /* 0x000009c000007947 */ /* 0x000fea0003800000 */
.L_x_38860:
        /* <DEDUP_REMOVED lines=27> */
.L_x_38863:
        /* <DEDUP_REMOVED lines=14> */
.L_x_38862:
[----:B------:R-:W2:Y:S02]  /*18c0*/  LDG.E.U16 R0, [R4.64] ;  /* 0x0000002404007981 */ /* 0x000ea4000c1e1500 */
[----:B--2---:R-:W-:-:S04]  /*18d0*/  PRMT R0, RZ, 0x5410, R0 ;  /* 0x00005410ff007816 */ /* 0x004fc80000000000 */
[----:B------:R-:W-:Y:S01]  /*18e0*/  FSETP.NEU.FTZ.AND P0, PT, R0, RZ, PT ;  /* 0x000000ff0000720b */ /* 0x000fe20003f1d000 */
[----:B------:R-:W-:Y:S05]  /*18f0*/  BRA `(.L_x_38852) ;  /* 0x000006f000007947 */ /* 0x000fea0003800000 */
.L_x_38859:
        /* <DEDUP_REMOVED lines=11> */
.L_x_38866:
        /* <DEDUP_REMOVED lines=21> */
.L_x_38870:
[----:B------:R-:W-:Y:S05]  /*1b00*/  BSYNC B1 ;  /* 0x0000000000017941 */ /* 0x000fea0003800000 */
.L_x_38869:
[----:B------:R-:W-:Y:S01]  /*1b10*/  LEA R5, R0, 0x3b800000, 0x17 ;  /* 0x3b80000000057811 */ /* 0x000fe200078eb8ff */
[----:B------:R-:W-:-:S05]  /*1b20*/  IMAD.SHL.U32 R0, R3, 0x100000, RZ ;  /* 0x0010000003007824 */ /* 0x000fca00078e00ff */
[----:B------:R-:W-:Y:S02]  /*1b30*/  LOP3.LUT R0, R5, R0, R6, 0xfe, !PT ;  /* 0x0000000005007212 */ /* 0x000fe400078efe06 */
.L_x_38868:
[----:B------:R-:W-:Y:S05]  /*1b40*/  BSYNC B0 ;  /* 0x0000000000007941 */ /* 0x000fea0003800000 */
.L_x_38867:
[----:B------:R-:W-:Y:S01]  /*1b50*/  FSETP.NEU.FTZ.AND P0, PT, R0, RZ, PT ;  /* 0x000000ff0000720b */ /* 0x000fe20003f1d000 */
[----:B------:R-:W-:Y:S05]  /*1b60*/  BRA `(.L_x_38852) ;  /* 0x0000048000007947 */ /* 0x000fea0003800000 */
.L_x_38865:
        /* <DEDUP_REMOVED lines=21> */
.L_x_38874:
[----:B------:R-:W-:Y:S05]  /*1cc0*/  BSYNC B1 ;  /* 0x0000000000017941 */ /* 0x000fea0003800000 */
.L_x_38873:
[----:B------:R-:W-:Y:S01]  /*1cd0*/  LEA R5, R0, 0x37800000, 0x17 ;  /* 0x3780000000057811 */ /* 0x000fe200078eb8ff */
[----:B------:R-:W-:-:S05]  /*1ce0*/  IMAD.SHL.U32 R0, R3, 0x200000, RZ ;  /* 0x0020000003007824 */ /* 0x000fca00078e00ff */
[----:B------:R-:W-:Y:S02]  /*1cf0*/  LOP3.LUT R0, R5, R0, R6, 0xfe, !PT ;  /* 0x0000000005007212 */ /* 0x000fe400078efe06 */
.L_x_38872:
[----:B------:R-:W-:Y:S05]  /*1d00*/  BSYNC B0 ;  /* 0x0000000000007941 */ /* 0x000fea0003800000 */
.L_x_38871:
[----:B------:R-:W-:Y:S01]  /*1d10*/  FSETP.NEU.FTZ.AND P0, PT, R0, RZ, PT ;  /* 0x000000ff0000720b */ /* 0x000fe20003f1d000 */
[----:B------:R-:W-:Y:S05]  /*1d20*/  BRA `(.L_x_38852) ;  /* 0x000002c000007947 */ /* 0x000fea0003800000 */
.L_x_38864:
        /* <DEDUP_REMOVED lines=14> */
.L_x_38878:
[----:B------:R-:W-:Y:S05]  /*1e10*/  BSYNC B0 ;  /* 0x0000000000007941 */ /* 0x000fea0003800000 */
.L_x_38877:
[----:B------:R-:W-:Y:S01]  /*1e20*/  FSETP.NEU.FTZ.AND P0, PT, R0, RZ, PT ;  /* 0x000000ff0000720b */ /* 0x000fe20003f1d000 */
[----:B------:R-:W-:Y:S05]  /*1e30*/  BRA `(.L_x_38852) ;  /* 0x000001b000007947 */ /* 0x000fea0003800000 */
.L_x_38851:
        /* <DEDUP_REMOVED lines=21> */
.L_x_38876:
[----:B------:R-:W2:Y:S02]  /*1f90*/  LDG.E.64 R4, [R4.64] ;  /* 0x0000002404047981 */ /* 0x000ea4000c1e1b00 */
[----:B--2---:R-:W-:-:S04]  /*1fa0*/  ISETP.NE.U32.AND P0, PT, R4, RZ, PT ;  /* 0x000000ff0400720c */ /* 0x004fc80003f05070 */
[----:B------:R-:W-:Y:S01]  /*1fb0*/  ISETP.NE.AND.EX P0, PT, R5, RZ, PT, P0 ;  /* 0x000000ff0500720c */ /* 0x000fe20003f05300 */
[----:B------:R-:W-:Y:S05]  /*1fc0*/  BRA `(.L_x_38852) ;  /* 0x0000002000007947 */ /* 0x000fea0003800000 */
.L_x_38875:
[----:B------:R-:W2:Y:S02]  /*1fd0*/  LDG.E R4, [R4.64] ;  /* 0x0000002404047981 */ /* 0x000ea4000c1e1900 */
[----:B--2---:R-:W-:-:S04]  /*1fe0*/  ISETP.NE.AND P0, PT, R4, RZ, PT ;  /* 0x000000ff0400720c */ /* 0x004fc80003f05270 */
.L_x_38852:
[----:B-1----:R-:W-:Y:S02]  /*1ff0*/  SEL R17, RZ, 0x1, !P0 ;  /* 0x00000001ff117807 */ /* 0x002fe40004000000 */
[----:B------:R-:W-:-:S07]  /*2000*/  IADD3 R25, R25, 0x80, RZ ;  /* 0x0000008019197810 */ /* 0x000fce0007ffe0ff */
.L_x_38846:
[----:B------:R-:W-:Y:S05]  /*2010*/  BSYNC B6 ;  /* 0x0000000000067941 */ /* 0x000fea0003800000 */
.L_x_38845:
        /* <DEDUP_REMOVED lines=24> */
.L_x_38884:
[----:B------:R-:W2:Y:S02]  /*21a0*/  LDG.E.U8 R4, [R4.64] ;  /* 0x0000002404047981 */ /* 0x000ea4000c1e1100 */
[----:B--2---:R-:W-:Y:S01]  /*21b0*/  ISETP.NE.AND P0, PT, R4, RZ, PT ;  /* 0x000000ff0400720c */ /* 0x004fe20003f05270 */
[----:B------:R-:W-:Y:S05]  /*21c0*/  BRA `(.L_x_38886) ;  /* 0x00000e0000007947 */ /* 0x000fea0003800000 */
.L_x_38883:
        /* <DEDUP_REMOVED lines=10> */
.L_x_38888:
[----:B------:R-:W2:Y:S02]  /*2270*/  LDG.E R4, [R4.64] ;  /* 0x0000002404047981 */ /* 0x000ea4000c1e1900 */
[----:B--2---:R-:W-:Y:S01]  /*2280*/  ISETP.NE.AND P0, PT, R4, RZ, PT ;  /* 0x000000ff0400720c */ /* 0x004fe20003f05270 */
[----:B------:R-:W-:Y:S05]  /*2290*/  BRA `(.L_x_38886) ;  /* 0x00000d3000007947 */ /* 0x000fea0003800000 */
.L_x_38887:
[----:B------:R-:W2:Y:S02]  /*22a0*/  LDG.E.U16 R4, [R4.64] ;  /* 0x0000002404047981 */ /* 0x000ea4000c1e1500 */
[----:B--2---:R-:W-:Y:S01]  /*22b0*/  ISETP.NE.AND P0, PT, R4, RZ, PT ;  /* 0x000000ff0400720c */ /* 0x004fe20003f05270 */
[----:B------:R-:W-:Y:S05]  /*22c0*/  BRA `(.L_x_38886) ;  /* 0x00000d0000007947 */ /* 0x000fea0003800000 */
.L_x_38882:
        /* <DEDUP_REMOVED lines=9> */
.L_x_38890:
[----:B------:R-:W2:Y:S02]  /*2360*/  LDG.E.U16 R0, [R4.64] ;  /* 0x0000002404007981 */ /* 0x000ea4000c1e1500 */
[----:B--2---:R-:W-:-:S05]  /*2370*/  HADD2.F32 R0, -RZ, R0.H0_H0 ;  /* 0x20000000ff007230 */ /* 0x004fca0000004100 */
[----:B------:R-:W-:Y:S01]  /*2380*/  FSETP.NEU.FTZ.AND P0, PT, R0, RZ, PT ;  /* 0x000000ff0000720b */ /* 0x000fe20003f1d000 */
[----:B------:R-:W-:Y:S05]  /*2390*/  BRA `(.L_x_38886) ;  /* 0x00000c3000007947 */ /* 0x000fea0003800000 */
.L_x_38889:
        /* <DEDUP_REMOVED lines=11> */
.L_x_38892:
        /* <DEDUP_REMOVED lines=10> */
.L_x_38891:
[----:B------:R-:W2:Y:S02]  /*24f0*/  LDG.E.64 R4, [R4.64] ;  /* 0x0000002404047981 */ /* 0x000ea4000c1e1b00 */
[----:B--2---:R0:W1:Y:S01]  /*2500*/  DSETP.NEU.AND P0, PT, R4, RZ, PT ;  /* 0x000000ff0400722a */ /* 0x0040620003f0d000 */
[----:B------:R-:W-:Y:S05]  /*2510*/  BRA `(.L_x_38886) ;  /* 0x00000ab000007947 */ /* 0x000fea0003800000 */
.L_x_38881:
        /* <DEDUP_REMOVED lines=11> */
.L_x_38895:
[----:B------:R-:W2:Y:S02]  /*25d0*/  LDG.E.128 R4, [R4.64] ;  /* 0x0000002404047981 */ /* 0x000ea4000c1e1d00 */
[----:B--2---:R-:W0:-:S06]  /*25e0*/  DSETP.NEU.AND P0, PT, R6, RZ, PT ;  /* 0x000000ff0600722a */ /* 0x004e0c0003f0d000 */
[----:B0-----:R0:W1:Y:S01]  /*25f0*/  DSETP.NEU.OR P0, PT, R4, RZ, P0 ;  /* 0x000000ff0400722a */ /* 0x001062000070d400 */
[----:B------:R-:W-:Y:S05]  /*2600*/  BRA `(.L_x_38886) ;  /* 0x000009c000007947 */ /* 0x000fea0003800000 */
.L_x_38894:
        /* <DEDUP_REMOVED lines=27> */
.L_x_38897:
        /* <DEDUP_REMOVED lines=14> */
.L_x_38896:
[----:B------:R-:W2:Y:S02]  /*28a0*/  LDG.E.U16 R0, [R4.64] ;  /* 0x0000002404007981 */ /* 0x000ea4000c1e1500 */
[----:B--2---:R-:W-:-:S04]  /*28b0*/  PRMT R0, RZ, 0x5410, R0 ;  /* 0x00005410ff007816 */ /* 0x004fc80000000000 */
[----:B------:R-:W-:Y:S01]  /*28c0*/  FSETP.NEU.FTZ.AND P0, PT, R0, RZ, PT ;  /* 0x000000ff0000720b */ /* 0x000fe20003f1d000 */
[----:B------:R-:W-:Y:S05]  /*28d0*/  BRA `(.L_x_38886) ;  /* 0x000006f000007947 */ /* 0x000fea0003800000 */
.L_x_38893:
        /* <DEDUP_REMOVED lines=11> */
.L_x_38900:
        /* <DEDUP_REMOVED lines=21> */
.L_x_38904:
[----:B------:R-:W-:Y:S05]  /*2ae0*/  BSYNC B1 ;  /* 0x0000000000017941 */ /* 0x000fea0003800000 */
.L_x_38903:
[----:B------:R-:W-:Y:S01]  /*2af0*/  LEA R5, R0, 0x3b800000, 0x17 ;  /* 0x3b80000000057811 */ /* 0x000fe200078eb8ff */
[----:B------:R-:W-:-:S05]  /*2b00*/  IMAD.SHL.U32 R0, R3, 0x100000, RZ ;  /* 0x0010000003007824 */ /* 0x000fca00078e00ff */
[----:B------:R-:W-:Y:S02]  /*2b10*/  LOP3.LUT R0, R5, R0, R6, 0xfe, !PT ;  /* 0x0000000005007212 */ /* 0x000fe400078efe06 */
.L_x_38902:
[----:B------:R-:W-:Y:S05]  /*2b20*/  BSYNC B0 ;  /* 0x0000000000007941 */ /* 0x000fea0003800000 */
.L_x_38901:
[----:B------:R-:W-:Y:S01]  /*2b30*/  FSETP.NEU.FTZ.AND P0, PT, R0, RZ, PT ;  /* 0x000000ff0000720b */ /* 0x000fe20003f1d000 */
[----:B------:R-:W-:Y:S05]  /*2b40*/  BRA `(.L_x_38886) ;  /* 0x0000048000007947 */ /* 0x000fea0003800000 */
.L_x_38899:
        /* <DEDUP_REMOVED lines=21> */
.L_x_38908:
[----:B------:R-:W-:Y:S05]  /*2ca0*/  BSYNC B1 ;  /* 0x0000000000017941 */ /* 0x000fea0003800000 */
.L_x_38907:
[----:B------:R-:W-:Y:S01]  /*2cb0*/  LEA R5, R0, 0x37800000, 0x17 ;  /* 0x3780000000057811 */ /* 0x000fe200078eb8ff */
[----:B------:R-:W-:-:S05]  /*2cc0*/  IMAD.SHL.U32 R0, R3, 0x200000, RZ ;  /* 0x0020000003007824 */ /* 0x000fca00078e00ff */
[----:B------:R-:W-:Y:S02]  /*2cd0*/  LOP3.LUT R0, R5, R0, R6, 0xfe, !PT ;  /* 0x0000000005007212 */ /* 0x000fe400078efe06 */
.L_x_38906:
[----:B------:R-:W-:Y:S05]  /*2ce0*/  BSYNC B0 ;  /* 0x0000000000007941 */ /* 0x000fea0003800000 */
.L_x_38905:
[----:B------:R-:W-:Y:S01]  /*2cf0*/  FSETP.NEU.FTZ.AND P0, PT, R0, RZ, PT ;  /* 0x000000ff0000720b */ /* 0x000fe20003f1d000 */
[----:B------:R-:W-:Y:S05]  /*2d00*/  BRA `(.L_x_38886) ;  /* 0x000002c000007947 */ /* 0x000fea0003800000 */
.L_x_38898:
        /* <DEDUP_REMOVED lines=14> */
.L_x_38912:
[----:B------:R-:W-:Y:S05]  /*2df0*/  BSYNC B0 ;  /* 0x0000000000007941 */ /* 0x000fea0003800000 */
.L_x_38911:
[----:B------:R-:W-:Y:S01]  /*2e00*/  FSETP.NEU.FTZ.AND P0, PT, R0, RZ, PT ;  /* 0x000000ff0000720b */ /* 0x000fe20003f1d000 */
[----:B------:R-:W-:Y:S05]  /*2e10*/  BRA `(.L_x_38886) ;  /* 0x000001b000007947 */ /* 0x000fea0003800000 */
.L_x_38885:
        /* <DEDUP_REMOVED lines=21> */
.L_x_38910:
[----:B------:R-:W2:Y:S02]  /*2f70*/  LDG.E.64 R4, [R4.64] ;  /* 0x0000002404047981 */ /* 0x000ea4000c1e1b00 */
[----:B--2---:R-:W-:-:S04]  /*2f80*/  ISETP.NE.U32.AND P0, PT, R4, RZ, PT ;  /* 0x000000ff0400720c */ /* 0x004fc80003f05070 */
[----:B------:R-:W-:Y:S01]  /*2f90*/  ISETP.NE.AND.EX P0, PT, R5, RZ, PT, P0 ;  /* 0x000000ff0500720c */ /* 0x000fe20003f05300 */
[----:B------:R-:W-:Y:S05]  /*2fa0*/  BRA `(.L_x_38886) ;  /* 0x0000002000007947 */ /* 0x000fea0003800000 */
.L_x_38909:
[----:B------:R-:W2:Y:S02]  /*2fb0*/  LDG.E R4, [R4.64] ;  /* 0x0000002404047981 */ /* 0x000ea4000c1e1900 */
[----:B--2---:R-:W-:-:S04]  /*2fc0*/  ISETP.NE.AND P0, PT, R4, RZ, PT ;  /* 0x000000ff0400720c */ /* 0x004fc80003f05270 */
.L_x_38886:
[----:B-1----:R-:W-:Y:S02]  /*2fd0*/  SEL R19, RZ, 0x1, !P0 ;  /* 0x00000001ff137807 */ /* 0x002fe40004000000 */
[----:B------:R-:W-:-:S07]  /*2fe0*/  IADD3 R25, R25, 0x80, RZ ;  /* 0x0000008019197810 */ /* 0x000fce0007ffe0ff */
.L_x_38880:
[----:B------:R-:W-:Y:S05]  /*2ff0*/  BSYNC B6 ;  /* 0x0000000000067941 */ /* 0x000fea0003800000 */
.L_x_38879:
        /* <DEDUP_REMOVED lines=22> */
.L_x_38918:
[----:B------:R-:W2:Y:S02]  /*3160*/  LDG.E.U8 R4, [R4.64] ;  /* 0x0000002404047981 */ /* 0x000ea4000c1e1100 */
[----:B--2---:R-:W-:Y:S01]  /*3170*/  ISETP.NE.AND P0, PT, R4, RZ, PT ;  /* 0x000000ff0400720c */ /* 0x004fe20003f05270 */
[----:B------:R-:W-:Y:S05]  /*3180*/  BRA `(.L_x_38920) ;  /* 0x00000e0000007947 */ /* 0x000fea0003800000 */
.L_x_38917:
        /* <DEDUP_REMOVED lines=10> */
.L_x_38922:
[----:B------:R-:W2:Y:S02]  /*3230*/  LDG.E R4, [R4.64] ;  /* 0x0000002404047981 */ /* 0x000ea4000c1e1900 */
[----:B--2---:R-:W-:Y:S01]  /*3240*/  ISETP.NE.AND P0, PT, R4, RZ, PT ;  /* 0x000000ff0400720c */ /* 0x004fe20003f05270 */
[----:B------:R-:W-:Y:S05]  /*3250*/  BRA `(.L_x_38920) ;  /* 0x00000d3000007947 */ /* 0x000fea0003800000 */
.L_x_38921:
[----:B------:R-:W2:Y:S02]  /*3260*/  LDG.E.U16 R4, [R4.64] ;  /* 0x0000002404047981 */ /* 0x000ea4000c1e1500 */
[----:B--2---:R-:W-:Y:S01]  /*3270*/  ISETP.NE.AND P0, PT, R4, RZ, PT ;  /* 0x000000ff0400720c */ /* 0x004fe20003f05270 */
[----:B------:R-:W-:Y:S05]  /*3280*/  BRA `(.L_x_38920) ;  /* 0x00000d0000007947 */ /* 0x000fea0003800000 */
.L_x_38916:
        /* <DEDUP_REMOVED lines=9> */
.L_x_38924:
[----:B------:R-:W2:Y:S02]  /*3320*/  LDG.E.U16 R0, [R4.64] ;  /* 0x0000002404007981 */ /* 0x000ea4000c1e1500 */
[----:B--2---:R-:W-:-:S05]  /*3330*/  HADD2.F32 R0, -RZ, R0.H0_H0 ;  /* 0x20000000ff007230 */ /* 0x004fca0000004100 */
[----:B------:R-:W-:Y:S01]  /*3340*/  FSETP.NEU.FTZ.AND P0, PT, R0, RZ, PT ;  /* 0x000000ff0000720b */ /* 0x000fe20003f1d000 */
[----:B------:R-:W-:Y:S05]  /*3350*/  BRA `(.L_x_38920) ;  /* 0x00000c3000007947 */ /* 0x000fea0003800000 */
.L_x_38923:
        /* <DEDUP_REMOVED lines=11> */
.L_x_38926:
        /* <DEDUP_REMOVED lines=10> */
.L_x_38925:
[----:B------:R-:W2:Y:S02]  /*34b0*/  LDG.E.64 R4, [R4.64] ;  /* 0x0000002404047981 */ /* 0x000ea4000c1e1b00 */
[----:B--2---:R0:W2:Y:S01]  /*34c0*/  DSETP.NEU.AND P0, PT, R4, RZ, PT ;  /* 0x000000ff0400722a */ /* 0x0040a20003f0d000 */
[----:B------:R-:W-:Y:S06]  /*34d0*/  BRA `(.L_x_38920) ;  /* 0x00000ab000007947 */ /* 0x000fec0003800000 */
.L_x_38915:
        /* <DEDUP_REMOVED lines=11> */
.L_x_38929:
[----:B------:R-:W2:Y:S02]  /*3590*/  LDG.E.128 R4, [R4.64] ;  /* 0x0000002404047981 */ /* 0x000ea4000c1e1d00 */
[----:B--2---:R-:W0:-:S06]  /*35a0*/  DSETP.NEU.AND P0, PT, R6, RZ, PT ;  /* 0x000000ff0600722a */ /* 0x004e0c0003f0d000 */
[----:B0-----:R0:W2:Y:S01]  /*35b0*/  DSETP.NEU.OR P0, PT, R4, RZ, P0 ;  /* 0x000000ff0400722a */ /* 0x0010a2000070d400 */
[----:B------:R-:W-:Y:S06]  /*35c0*/  BRA `(.L_x_38920) ;  /* 0x000009c000007947 */ /* 0x000fec0003800000 */
.L_x_38928:
        /* <DEDUP_REMOVED lines=27> */
.L_x_38931:
        /* <DEDUP_REMOVED lines=14> */
.L_x_38930:
[----:B------:R-:W2:Y:S02]  /*3860*/  LDG.E.U16 R0, [R4.64] ;  /* 0x0000002404007981 */ /* 0x000ea4000c1e1500 */
[----:B--2---:R-:W-:-:S04]  /*3870*/  PRMT R0, RZ, 0x5410, R0 ;  /* 0x00005410ff007816 */ /* 0x004fc80000000000 */
[----:B------:R-:W-:Y:S01]  /*3880*/  FSETP.NEU.FTZ.AND P0, PT, R0, RZ, PT ;  /* 0x000000ff0000720b */ /* 0x000fe20003f1d000 */
[----:B------:R-:W-:Y:S05]  /*3890*/  BRA `(.L_x_38920) ;  /* 0x000006f000007947 */ /* 0x000fea0003800000 */
.L_x_38927:
        /* <DEDUP_REMOVED lines=11> */
.L_x_38934:
        /* <DEDUP_REMOVED lines=21> */
.L_x_38938:
[----:B------:R-:W-:Y:S05]  /*3aa0*/  BSYNC B1 ;  /* 0x0000000000017941 */ /* 0x000fea0003800000 */
.L_x_38937:
[----:B------:R-:W-:Y:S01]  /*3ab0*/  LEA R5, R0, 0x3b800000, 0x17 ;  /* 0x3b80000000057811 */ /* 0x000fe200078eb8ff */
[----:B------:R-:W-:-:S05]  /*3ac0*/  IMAD.SHL.U32 R0, R3, 0x100000, RZ ;  /* 0x0010000003007824 */ /* 0x000fca00078e00ff */
[----:B------:R-:W-:Y:S02]  /*3ad0*/  LOP3.LUT R0, R5, R0, R6, 0xfe, !PT ;  /* 0x0000000005007212 */ /* 0x000fe400078efe06 */
.L_x_38936:
[----:B------:R-:W-:Y:S05]  /*3ae0*/  BSYNC B0 ;  /* 0x0000000000007941 */ /* 0x000fea0003800000 */
.L_x_38935:
[----:B------:R-:W-:Y:S01]  /*3af0*/  FSETP.NEU.FTZ.AND P0, PT, R0, RZ, PT ;  /* 0x000000ff0000720b */ /* 0x000fe20003f1d000 */
[----:B------:R-:W-:Y:S05]  /*3b00*/  BRA `(.L_x_38920) ;  /* 0x0000048000007947 */ /* 0x000fea0003800000 */
.L_x_38933:
        /* <DEDUP_REMOVED lines=21> */
.L_x_38942:
[----:B------:R-:W-:Y:S05]  /*3c60*/  BSYNC B1 ;  /* 0x0000000000017941 */ /* 0x000fea0003800000 */
.L_x_38941:
[----:B------:R-:W-:Y:S01]  /*3c70*/  LEA R5, R0, 0x37800000, 0x17 ;  /* 0x3780000000057811 */ /* 0x000fe200078eb8ff */
[----:B------:R-:W-:-:S05]  /*3c80*/  IMAD.SHL.U32 R0, R3, 0x200000, RZ ;  /* 0x0020000003007824 */ /* 0x000fca00078e00ff */
[----:B------:R-:W-:Y:S02]  /*3c90*/  LOP3.LUT R0, R5, R0, R6, 0xfe, !PT ;  /* 0x0000000005007212 */ /* 0x000fe400078efe06 */
.L_x_38940:
[----:B------:R-:W-:Y:S05]  /*3ca0*/  BSYNC B0 ;  /* 0x0000000000007941 */ /* 0x000fea0003800000 */
.L_x_38939:
[----:B------:R-:W-:Y:S01]  /*3cb0*/  FSETP.NEU.FTZ.AND P0, PT, R0, RZ, PT ;  /* 0x000000ff0000720b */ /* 0x000fe20003f1d000 */
[----:B------:R-:W-:Y:S05]  /*3cc0*/  BRA `(.L_x_38920) ;  /* 0x000002c000007947 */ /* 0x000fea0003800000 */
.L_x_38932:
        /* <DEDUP_REMOVED lines=14> */
.L_x_38946:
[----:B------:R-:W-:Y:S05]  /*3db0*/  BSYNC B0 ;  /* 0x0000000000007941 */ /* 0x000fea0003800000 */
.L_x_38945:
[----:B------:R-:W-:Y:S01]  /*3dc0*/  FSETP.NEU.FTZ.AND P0, PT, R0, RZ, PT ;  /* 0x000000ff0000720b */ /* 0x000fe20003f1d000 */
[----:B------:R-:W-:Y:S05]  /*3dd0*/  BRA `(.L_x_38920) ;  /* 0x000001b000007947 */ /* 0x000fea0003800000 */
.L_x_38919:
        /* <DEDUP_REMOVED lines=21> */
.L_x_38944:
[----:B------:R-:W2:Y:S02]  /*3f30*/  LDG.E.64 R4, [R4.64] ;  /* 0x0000002404047981 */ /* 0x000ea4000c1e1b00 */
[----:B--2---:R-:W-:-:S04]  /*3f40*/  ISETP.NE.U32.AND P0, PT, R4, RZ, PT ;  /* 0x000000ff0400720c */ /* 0x004fc80003f05070 */
[----:B------:R-:W-:Y:S01]  /*3f50*/  ISETP.NE.AND.EX P0, PT, R5, RZ, PT, P0 ;  /* 0x000000ff0500720c */ /* 0x000fe20003f05300 */
[----:B------:R-:W-:Y:S05]  /*3f60*/  BRA `(.L_x_38920) ;  /* 0x0000002000007947 */ /* 0x000fea0003800000 */
.L_x_38943:
[----:B------:R-:W2:Y:S02]  /*3f70*/  LDG.E R4, [R4.64] ;  /* 0x0000002404047981 */ /* 0x000ea4000c1e1900 */
[----:B--2---:R-:W-:-:S06]  /*3f80*/  ISETP.NE.AND P0, PT, R4, RZ, PT ;  /* 0x000000ff0400720c */ /* 0x004fcc0003f05270 */
.L_x_38920:
[----:B--2---:R-:W-:-:S07]  /*3f90*/  SEL R23, RZ, 0x1, !P0 ;  /* 0x00000001ff177807 */ /* 0x004fce0004000000 */
.L_x_38914:
[----:B------:R-:W-:Y:S05]  /*3fa0*/  BSYNC B6 ;  /* 0x0000000000067941 */ /* 0x000fea0003800000 */
.L_x_38913:
[----:B0-----:R-:W0:Y:S01]  /*3fb0*/  S2R R5, SR_TID.X ;  /* 0x0000000000057919 */ /* 0x001e220000002100 */
[----:B------:R-:W2:Y:S01]  /*3fc0*/  LDC.U8 R16, c[0x0][0x184] ;  /* 0x00006100ff107b82 */ /* 0x000ea20000000000 */
[--C-:B-1----:R-:W-:Y:S01]  /*3fd0*/  LOP3.LUT P0, RZ, R18, 0xff, R22.reuse, 0xc8, !PT ;  /* 0x000000ff12ff7812 */ /* 0x102fe2000780c816 */
[----:B------:R-:W-:Y:S01]  /*3fe0*/  BSSY B6, `(.L_x_38947) ;  /* 0x00000f8000067945 */ /* 0x000fe20003800000 */
[--C-:B------:R-:W-:Y:S02]  /*3ff0*/  LOP3.LUT P1, RZ, R17, 0xff, R22.reuse, 0xc8, !PT ;  /* 0x000000ff11ff7812 */ /* 0x100fe4000782c816 */
[--C-:B------:R-:W-:Y:S02]  /*4000*/  LOP3.LUT P2, RZ, R19, 0xff, R22.reuse, 0xc8, !PT ;  /* 0x000000ff13ff7812 */ /* 0x100fe4000784c816 */
[----:B------:R-:W-:-:S02]  /*4010*/  LOP3.LUT P3, RZ, R23, 0xff, R22, 0xc8, !PT ;  /* 0x000000ff17ff7812 */ /* 0x000fc4000786c816 */
[----:B------:R-:W-:Y:S02]  /*4020*/  SEL R3, RZ, 0x1, !P0 ;  /* 0x00000001ff037807 */ /* 0x000fe40004000000 */
[----:B------:R-:W-:Y:S02]  /*4030*/  SEL R26, RZ, 0x1, !P1 ;  /* 0x00000001ff1a7807 */ /* 0x000fe40004800000 */
[----:B------:R-:W-:Y:S02]  /*4040*/  SEL R18, RZ, 0x1, !P2 ;  /* 0x00000001ff127807 */ /* 0x000fe40005000000 */
[----:B------:R-:W-:Y:S02]  /*4050*/  SEL R22, RZ, 0x1, !P3 ;  /* 0x00000001ff167807 */ /* 0x000fe40005800000 */
[----:B0-----:R-:W-:Y:S01]  /*4060*/  ISETP.GE.AND P4, PT, R5, R24, PT ;  /* 0x000000180500720c */ /* 0x001fe20003f86270 */
[----:B------:R-:W-:-:S12]  /*4070*/  IMAD.MOV.U32 R17, RZ, RZ, R5 ;  /* 0x000000ffff117224 */ /* 0x000fd800078e0005 */
        /* <DEDUP_REMOVED lines=20> */
.L_x_38952:
[----:B------:R0:W-:Y:S01]  /*41c0*/  STG.E.U8 [R8.64], R3 ;  /* 0x0000000308007986 */ /* 0x0001e2000c101124 */
[----:B------:R-:W-:Y:S05]  /*41d0*/  BRA `(.L_x_38948) ;  /* 0x00000d8000007947 */ /* 0x000fea0003800000 */
.L_x_38951:
        /* <DEDUP_REMOVED lines=10> */
.L_x_38955:
[----:B------:R0:W-:Y:S01]  /*4280*/  STG.E [R8.64], R3 ;  /* 0x0000000308007986 */ /* 0x0001e2000c101924 */
[----:B------:R-:W-:Y:S05]  /*4290*/  BRA `(.L_x_38948) ;  /* 0x00000cc000007947 */ /* 0x000fea0003800000 */
.L_x_38954:
[----:B------:R0:W-:Y:S01]  /*42a0*/  STG.E.U16 [R8.64], R3 ;  /* 0x0000000308007986 */ /* 0x0001e2000c101524 */
[----:B------:R-:W-:Y:S05]  /*42b0*/  BRA `(.L_x_38948) ;  /* 0x00000ca000007947 */ /* 0x000fea0003800000 */
.L_x_38950:
        /* <DEDUP_REMOVED lines=9> */
.L_x_38957:
[----:B------:R-:W0:Y:S02]  /*4350*/  I2F.S16 R0, R3 ;  /* 0x0000000300007306 */ /* 0x000e240000101400 */
[----:B0-----:R-:W-:-:S05]  /*4360*/  F2FP.PACK_AB R0, RZ, R0 ;  /* 0x00000000ff00723e */ /* 0x001fca00000000ff */
[----:B------:R0:W-:Y:S01]  /*4370*/  STG.E.U16 [R8.64], R0 ;  /* 0x0000000008007986 */ /* 0x0001e2000c101524 */
[----:B------:R-:W-:Y:S05]  /*4380*/  BRA `(.L_x_38948) ;  /* 0x00000bd000007947 */ /* 0x000fea0003800000 */
.L_x_38956:
        /* <DEDUP_REMOVED lines=10> */
.L_x_38959:
[----:B------:R-:W0:Y:S02]  /*4430*/  I2F.S16 R3, R3 ;  /* 0x0000000300037306 */ /* 0x000e240000101400 */
[----:B0-----:R-:W-:-:S04]  /*4440*/  F2FP.PACK_AB R3, RZ, R3 ;  /* 0x00000003ff03723e */ /* 0x001fc800000000ff */
[----:B------:R-:W-:-:S05]  /*4450*/  PRMT R3, R3, 0x5410, RZ ;  /* 0x0000541003037816 */ /* 0x000fca00000000ff */
[----:B------:R0:W-:Y:S01]  /*4460*/  STG.E [R8.64], R3 ;  /* 0x0000000308007986 */ /* 0x0001e2000c101924 */
[----:B------:R-:W-:Y:S05]  /*4470*/  BRA `(.L_x_38948) ;  /* 0x00000ae000007947 */ /* 0x000fea0003800000 */
.L_x_38958:
[----:B------:R-:W0:Y:S02]  /*4480*/  I2F.F64.S16 R4, R3 ;  /* 0x0000000300047312 */ /* 0x000e240000101c00 */
[----:B0-----:R0:W-:Y:S01]  /*4490*/  STG.E.64 [R8.64], R4 ;  /* 0x0000000408007986 */ /* 0x0011e2000c101b24 */
[----:B------:R-:W-:Y:S05]  /*44a0*/  BRA `(.L_x_38948) ;  /* 0x00000ab000007947 */ /* 0x000fea0003800000 */
.L_x_38949:
        /* <DEDUP_REMOVED lines=10> */
.L_x_38962:
[----:B------:R-:W0:Y:S01]  /*4550*/  I2F.F64.S16 R4, R3 ;  /* 0x0000000300047312 */ /* 0x000e220000101c00 */
[----:B------:R-:W-:-:S05]  /*4560*/  CS2R R6, SRZ ;  /* 0x0000000000067805 */ /* 0x000fca000001ff00 */
[----:B0-----:R0:W-:Y:S01]  /*4570*/  STG.E.128 [R8.64], R4 ;  /* 0x0000000408007986 */ /* 0x0011e2000c101d24 */
[----:B------:R-:W-:Y:S05]  /*4580*/  BRA `(.L_x_38948) ;  /* 0x000009d000007947 */ /* 0x000fea0003800000 */
.L_x_38961:
        /* <DEDUP_REMOVED lines=21> */
.L_x_38966:
[----:B------:R-:W-:Y:S05]  /*46e0*/  BSYNC B0 ;  /* 0x0000000000007941 */ /* 0x000fea0003800000 */
.L_x_38965:
[----:B------:R-:W-:-:S05]  /*46f0*/  LOP3.LUT R5, R0, R5, RZ, 0xfc, !PT ;  /* 0x0000000500057212 */ /* 0x000fca00078efcff */
[----:B------:R0:W-:Y:S01]  /*4700*/  STG.E.U8 [R8.64], R5 ;  /* 0x0000000508007986 */ /* 0x0001e2000c101124 */
[----:B------:R-:W-:Y:S05]  /*4710*/  BRA `(.L_x_38948) ;  /* 0x0000084000007947 */ /* 0x000fea0003800000 */
.L_x_38964:
        /* <DEDUP_REMOVED lines=13> */
.L_x_38968:
[----:B------:R-:W-:Y:S01]  /*47f0*/  IMAD.MOV.U32 R0, RZ, RZ, 0x7f ;  /* 0x0000007fff007424 */ /* 0x000fe200078e00ff */
[----:B------:R-:W-:-:S04]  /*4800*/  ISETP.GT.U32.AND P0, PT, R4, 0x7f800000, PT ;  /* 0x7f8000000400780c */ /* 0x000fc80003f04070 */
[----:B------:R-:W-:-:S04]  /*4810*/  SEL R0, R0, 0x7c, P0 ;  /* 0x0000007c00007807 */ /* 0x000fc80000000000 */
.L_x_38969:
[----:B------:R-:W-:Y:S05]  /*4820*/  BSYNC B0 ;  /* 0x0000000000007941 */ /* 0x000fea0003800000 */
.L_x_38967:
[----:B------:R-:W-:-:S04]  /*4830*/  LOP3.LUT R3, R5, 0x80000000, RZ, 0xc0, !PT ;  /* 0x8000000005037812 */ /* 0x000fc800078ec0ff */
[----:B------:R-:W-:-:S04]  /*4840*/  SHF.R.U32.HI R3, RZ, 0x18, R3 ;  /* 0x00000018ff037819 */ /* 0x000fc80000011603 */
[----:B------:R-:W-:-:S05]  /*4850*/  LOP3.LUT R3, R0, R3, RZ, 0xfc, !PT ;  /* 0x0000000300037212 */ /* 0x000fca00078efcff */
[----:B------:R0:W-:Y:S01]  /*4860*/  STG.E.U8 [R8.64], R3 ;  /* 0x0000000308007986 */ /* 0x0001e2000c101124 */
[----:B------:R-:W-:Y:S05]  /*4870*/  BRA `(.L_x_38948) ;  /* 0x000006e000007947 */ /* 0x000fea0003800000 */
.L_x_38963:
[----:B------:R-:W0:Y:S02]  /*4880*/  I2F.S16 R0, R3 ;  /* 0x0000000300007306 */ /* 0x000e240000101400 */
[----:B0-----:R-:W-:-:S05]  /*4890*/  F2FP.BF16.PACK_AB R0, RZ, R0 ;  /* 0x00000000ff00723e */ /* 0x001fca00000010ff */
[----:B------:R0:W-:Y:S01]  /*48a0*/  STG.E.U16 [R8.64], R0 ;  /* 0x0000000008007986 */ /* 0x0001e2000c101524 */
[----:B------:R-:W-:Y:S05]  /*48b0*/  BRA `(.L_x_38948) ;  /* 0x000006a000007947 */ /* 0x000fea0003800000 */
.L_x_38960:
        /* <DEDUP_REMOVED lines=10> */
.L_x_38972:
        /* <DEDUP_REMOVED lines=17> */
.L_x_38975:
[----:B------:R-:W-:-:S04]  /*4a70*/  LOP3.LUT R3, R3, 0x80000000, RZ, 0xc0, !PT ;  /* 0x8000000003037812 */ /* 0x000fc800078ec0ff */
[----:B------:R-:W-:-:S04]  /*4a80*/  SHF.R.U32.HI R3, RZ, 0x18, R3 ;  /* 0x00000018ff037819 */ /* 0x000fc80000011603 */
[----:B------:R-:W-:-:S04]  /*4a90*/  LOP3.LUT R0, R0, R3, RZ, 0xfc, !PT ;  /* 0x0000000300007212 */ /* 0x000fc800078efcff */
[----:B------:R-:W-:Y:S02]  /*4aa0*/  PRMT R4, R0, 0x7610, R4 ;  /* 0x0000761000047816 */ /* 0x000fe40000000004 */
.L_x_38974:
[----:B------:R-:W-:Y:S05]  /*4ab0*/  BSYNC B0 ;  /* 0x0000000000007941 */ /* 0x000fea0003800000 */
.L_x_38973:
[----:B------:R0:W-:Y:S01]  /*4ac0*/  STG.E.U8 [R8.64], R4 ;  /* 0x0000000408007986 */ /* 0x0001e2000c101124 */
[----:B------:R-:W-:Y:S05]  /*4ad0*/  BRA `(.L_x_38948) ;  /* 0x0000048000007947 */ /* 0x000fea0003800000 */
.L_x_38971:
        /* <DEDUP_REMOVED lines=17> */
.L_x_38978:
[----:B------:R-:W-:-:S04]  /*4bf0*/  LOP3.LUT R3, R3, 0x80000000, RZ, 0xc0, !PT ;  /* 0x8000000003037812 */ /* 0x000fc800078ec0ff */
[----:B------:R-:W-:-:S04]  /*4c00*/  SHF.R.U32.HI R3, RZ, 0x18, R3 ;  /* 0x00000018ff037819 */ /* 0x000fc80000011603 */
[----:B------:R-:W-:-:S04]  /*4c10*/  LOP3.LUT R0, R0, R3, RZ, 0xfc, !PT ;  /* 0x0000000300007212 */ /* 0x000fc800078efcff */
[----:B------:R-:W-:Y:S02]  /*4c20*/  PRMT R4, R0, 0x7610, R4 ;  /* 0x0000761000047816 */ /* 0x000fe40000000004 */
.L_x_38977:
[----:B------:R-:W-:Y:S05]  /*4c30*/  BSYNC B0 ;  /* 0x0000000000007941 */ /* 0x000fea0003800000 */
.L_x_38976:
[----:B------:R0:W-:Y:S01]  /*4c40*/  STG.E.U8 [R8.64], R4 ;  /* 0x0000000408007986 */ /* 0x0001e2000c101124 */
[----:B------:R-:W-:Y:S05]  /*4c50*/  BRA `(.L_x_38948) ;  /* 0x0000030000007947 */ /* 0x000fea0003800000 */
.L_x_38970:
        /* <DEDUP_REMOVED lines=23> */
.L_x_38953:
        /* <DEDUP_REMOVED lines=20> */
.L_x_38980:
[----:B------:R-:W-:Y:S02]  /*4f10*/  IMAD.MOV.U32 R4, RZ, RZ, R3 ;  /* 0x000000ffff047224 */ /* 0x000fe400078e0003 */
[----:B------:R-:W-:-:S05]  /*4f20*/  IMAD.MOV.U32 R5, RZ, RZ, RZ ;  /* 0x000000ffff057224 */ /* 0x000fca00078e00ff */
[----:B------:R0:W-:Y:S01]  /*4f30*/  STG.E.64 [R8.64], R4 ;  /* 0x0000000408007986 */ /* 0x0001e2000c101b24 */
[----:B------:R-:W-:Y:S05]  /*4f40*/  BRA `(.L_x_38948) ;  /* 0x0000001000007947 */ /* 0x000fea0003800000 */
.L_x_38979:
[----:B------:R0:W-:Y:S02]  /*4f50*/  STG.E [R8.64], R3 ;  /* 0x0000000308007986 */ /* 0x0001e4000c101924 */
.L_x_38948:
[----:B--2---:R-:W-:Y:S05]  /*4f60*/  BSYNC B6 ;  /* 0x0000000000067941 */ /* 0x004fea0003800000 */
.L_x_38947:
        /* <DEDUP_REMOVED lines=21> */
.L_x_38986:
[----:B------:R0:W-:Y:S01]  /*50c0*/  STG.E.U8 [R8.64], R26 ;  /* 0x0000001a08007986 */ /* 0x0001e2000c101124 */
[----:B------:R-:W-:Y:S05]  /*50d0*/  BRA `(.L_x_38988) ;  /* 0x00000d5000007947 */ /* 0x000fea0003800000 */
.L_x_38985:
        /* <DEDUP_REMOVED lines=9> */
.L_x_38990:
[----:B------:R0:W-:Y:S01]  /*5170*/  STG.E [R8.64], R26 ;  /* 0x0000001a08007986 */ /* 0x0001e2000c101924 */
[----:B------:R-:W-:Y:S05]  /*5180*/  BRA `(.L_x_38988) ;  /* 0x00000ca000007947 */ /* 0x000fea0003800000 */
.L_x_38989:
[----:B------:R0:W-:Y:S01]  /*5190*/  STG.E.U16 [R8.64], R26 ;  /* 0x0000001a08007986 */ /* 0x0001e2000c101524 */
[----:B------:R-:W-:Y:S05]  /*51a0*/  BRA `(.L_x_38988) ;  /* 0x00000c8000007947 */ /* 0x000fea0003800000 */
.L_x_38984:
        /* <DEDUP_REMOVED lines=9> */
.L_x_38992:
[----:B------:R-:W0:Y:S02]  /*5240*/  I2F.S16 R0, R26 ;  /* 0x0000001a00007306 */ /* 0x000e240000101400 */
[----:B0-----:R-:W-:-:S05]  /*5250*/  F2FP.PACK_AB R0, RZ, R0 ;  /* 0x00000000ff00723e */ /* 0x001fca00000000ff */
[----:B------:R0:W-:Y:S01]  /*5260*/  STG.E.U16 [R8.64], R0 ;  /* 0x0000000008007986 */ /* 0x0001e2000c101524 */
[----:B------:R-:W-:Y:S05]  /*5270*/  BRA `(.L_x_38988) ;  /* 0x00000bb000007947 */ /* 0x000fea0003800000 */
.L_x_38991:
        /* <DEDUP_REMOVED lines=10> */
.L_x_38994:
[----:B------:R-:W0:Y:S02]  /*5320*/  I2F.S16 R26, R26 ;  /* 0x0000001a001a7306 */ /* 0x000e240000101400 */
[----:B0-----:R-:W-:-:S04]  /*5330*/  F2FP.PACK_AB R3, RZ, R26 ;  /* 0x0000001aff03723e */ /* 0x001fc800000000ff */
[----:B------:R-:W-:-:S05]  /*5340*/  PRMT R3, R3, 0x5410, RZ ;  /* 0x0000541003037816 */ /* 0x000fca00000000ff */
[----:B------:R0:W-:Y:S01]  /*5350*/  STG.E [R8.64], R3 ;  /* 0x0000000308007986 */ /* 0x0001e2000c101924 */
[----:B------:R-:W-:Y:S05]  /*5360*/  BRA `(.L_x_38988) ;  /* 0x00000ac000007947 */ /* 0x000fea0003800000 */
.L_x_38993:
[----:B------:R-:W0:Y:S02]  /*5370*/  I2F.F64.S16 R26, R26 ;  /* 0x0000001a001a7312 */ /* 0x000e240000101c00 */
[----:B0-----:R0:W-:Y:S01]  /*5380*/  STG.E.64 [R8.64], R26 ;  /* 0x0000001a08007986 */ /* 0x0011e2000c101b24 */
[----:B------:R-:W-:Y:S05]  /*5390*/  BRA `(.L_x_38988) ;  /* 0x00000a9000007947 */ /* 0x000fea0003800000 */
.L_x_38983:
        /* <DEDUP_REMOVED lines=10> */
.L_x_38997:
[----:B------:R-:W0:Y:S01]  /*5440*/  I2F.F64.S16 R4, R26 ;  /* 0x0000001a00047312 */ /* 0x000e220000101c00 */
[----:B------:R-:W-:-:S05]  /*5450*/  CS2R R6, SRZ ;  /* 0x0000000000067805 */ /* 0x000fca000001ff00 */
[----:B0-----:R0:W-:Y:S01]  /*5460*/  STG.E.128 [R8.64], R4 ;  /* 0x0000000408007986 */ /* 0x0011e2000c101d24 */
[----:B------:R-:W-:Y:S05]  /*5470*/  BRA `(.L_x_38988) ;  /* 0x000009b000007947 */ /* 0x000fea0003800000 */
.L_x_38996:
        /* <DEDUP_REMOVED lines=21> */
.L_x_39001:
[----:B------:R-:W-:Y:S05]  /*55d0*/  BSYNC B0 ;  /* 0x0000000000007941 */ /* 0x000fea0003800000 */
.L_x_39000:
[----:B------:R-:W-:-:S05]  /*55e0*/  LOP3.LUT R5, R0, R5, RZ, 0xfc, !PT ;  /* 0x0000000500057212 */ /* 0x000fca00078efcff */
[----:B------:R0:W-:Y:S01]  /*55f0*/  STG.E.U8 [R8.64], R5 ;  /* 0x0000000508007986 */ /* 0x0001e2000c101124 */
[----:B------:R-:W-:Y:S05]  /*5600*/  BRA `(.L_x_38988) ;  /* 0x0000082000007947 */ /* 0x000fea0003800000 */
.L_x_38999:
        /* <DEDUP_REMOVED lines=13> */
.L_x_39003:
[----:B------:R-:W-:Y:S01]  /*56e0*/  IMAD.MOV.U32 R0, RZ, RZ, 0x7f ;  /* 0x0000007fff007424 */ /* 0x000fe200078e00ff */
[----:B------:R-:W-:-:S04]  /*56f0*/  ISETP.GT.U32.AND P0, PT, R3, 0x7f800000, PT ;  /* 0x7f8000000300780c */ /* 0x000fc80003f04070 */
[----:B------:R-:W-:-:S04]  /*5700*/  SEL R0, R0, 0x7c, P0 ;  /* 0x0000007c00007807 */ /* 0x000fc80000000000 */
.L_x_39004:
[----:B------:R-:W-:Y:S05]  /*5710*/  BSYNC B0 ;  /* 0x0000000000007941 */ /* 0x000fea0003800000 */
.L_x_39002:
[----:B------:R-:W-:-:S04]  /*5720*/  LOP3.LUT R3, R5, 0x80000000, RZ, 0xc0, !PT ;  /* 0x8000000005037812 */ /* 0x000fc800078ec0ff */
[----:B------:R-:W-:-:S04]  /*5730*/  SHF.R.U32.HI R3, RZ, 0x18, R3 ;  /* 0x00000018ff037819 */ /* 0x000fc80000011603 */
[----:B------:R-:W-:-:S05]  /*5740*/  LOP3.LUT R3, R0, R3, RZ, 0xfc, !PT ;  /* 0x0000000300037212 */ /* 0x000fca00078efcff */
[----:B------:R0:W-:Y:S01]  /*5750*/  STG.E.U8 [R8.64], R3 ;  /* 0x0000000308007986 */ /* 0x0001e2000c101124 */
[----:B------:R-:W-:Y:S05]  /*5760*/  BRA `(.L_x_38988) ;  /* 0x000006c000007947 */ /* 0x000fea0003800000 */
.L_x_38998:
[----:B------:R-:W0:Y:S02]  /*5770*/  I2F.S16 R0, R26 ;  /* 0x0000001a00007306 */ /* 0x000e240000101400 */
[----:B0-----:R-:W-:-:S05]  /*5780*/  F2FP.BF16.PACK_AB R0, RZ, R0 ;  /* 0x00000000ff00723e */ /* 0x001fca00000010ff */
[----:B------:R0:W-:Y:S01]  /*5790*/  STG.E.U16 [R8.64], R0 ;  /* 0x0000000008007986 */ /* 0x0001e2000c101524 */
[----:B------:R-:W-:Y:S05]  /*57a0*/  BRA `(.L_x_38988) ;  /* 0x0000068000007947 */ /* 0x000fea0003800000 */
.L_x_38995:
        /* <DEDUP_REMOVED lines=10> */
.L_x_39007:
        /* <DEDUP_REMOVED lines=17> */
.L_x_39010:
[----:B------:R-:W-:-:S04]  /*5960*/  LOP3.LUT R3, R5, 0x80000000, RZ, 0xc0, !PT ;  /* 0x8000000005037812 */ /* 0x000fc800078ec0ff */
[----:B------:R-:W-:-:S04]  /*5970*/  SHF.R.U32.HI R3, RZ, 0x18, R3 ;  /* 0x00000018ff037819 */ /* 0x000fc80000011603 */
[----:B------:R-:W-:-:S04]  /*5980*/  LOP3.LUT R0, R0, R3, RZ, 0xfc, !PT ;  /* 0x0000000300007212 */ /* 0x000fc800078efcff */
[----:B------:R-:W-:Y:S02]  /*5990*/  PRMT R4, R0, 0x7610, R4 ;  /* 0x0000761000047816 */ /* 0x000fe40000000004 */
.L_x_39009:
[----:B------:R-:W-:Y:S05]  /*59a0*/  BSYNC B0 ;  /* 0x0000000000007941 */ /* 0x000fea0003800000 */
.L_x_39008:
[----:B------:R0:W-:Y:S01]  /*59b0*/  STG.E.U8 [R8.64], R4 ;  /* 0x0000000408007986 */ /* 0x0001e2000c101124 */
[----:B------:R-:W-:Y:S05]  /*59c0*/  BRA `(.L_x_38988) ;  /* 0x0000046000007947 */ /* 0x000fea0003800000 */
.L_x_39006:
        /* <DEDUP_REMOVED lines=17> */
.L_x_39013:
[----:B------:R-:W-:-:S04]  /*5ae0*/  LOP3.LUT R3, R5, 0x80000000, RZ, 0xc0, !PT ;  /* 0x8000000005037812 */ /* 0x000fc800078ec0ff */
[----:B------:R-:W-:-:S04]  /*5af0*/  SHF.R.U32.HI R3, RZ, 0x18, R3 ;  /* 0x00000018ff037819 */ /* 0x000fc80000011603 */
[----:B------:R-:W-:-:S04]  /*5b00*/  LOP3.LUT R0, R0, R3, RZ, 0xfc, !PT ;  /* 0x0000000300007212 */ /* 0x000fc800078efcff */
[----:B------:R-:W-:Y:S02]  /*5b10*/  PRMT R4, R0, 0x7610, R4 ;  /* 0x0000761000047816 */ /* 0x000fe40000000004 */
.L_x_39012:
[----:B------:R-:W-:Y:S05]  /*5b20*/  BSYNC B0 ;  /* 0x0000000000007941 */ /* 0x000fea0003800000 */
.L_x_39011:
[----:B------:R0:W-:Y:S01]  /*5b30*/  STG.E.U8 [R8.64], R4 ;  /* 0x0000000408007986 */ /* 0x0001e2000c101124 */
[----:B------:R-:W-:Y:S05]  /*5b40*/  BRA `(.L_x_38988) ;  /* 0x000002e000007947 */ /* 0x000fea0003800000 */
.L_x_39005:
        /* <DEDUP_REMOVED lines=22> */
.L_x_38987:
        /* <DEDUP_REMOVED lines=20> */
.L_x_39015:
[----:B------:R-:W-:-:S05]  /*5df0*/  IMAD.MOV.U32 R27, RZ, RZ, RZ ;  /* 0x000000ffff1b7224 */ /* 0x000fca00078e00ff */
[----:B------:R0:W-:Y:S01]  /*5e00*/  STG.E.64 [R8.64], R26 ;  /* 0x0000001a08007986 */ /* 0x0001e2000c101b24 */
[----:B------:R-:W-:Y:S05]  /*5e10*/  BRA `(.L_x_38988) ;  /* 0x0000001000007947 */ /* 0x000fea0003800000 */
.L_x_39014:
[----:B------:R0:W-:Y:S02]  /*5e20*/  STG.E [R8.64], R26 ;  /* 0x0000001a08007986 */ /* 0x0001e4000c101924 */
.L_x_38988:
        /* <DEDUP_REMOVED lines=21> */
.L_x_39019:
[----:B------:R0:W-:Y:S01]  /*5f80*/  STG.E.U8 [R8.64], R18 ;  /* 0x0000001208007986 */ /* 0x0001e2000c101124 */
[----:B------:R-:W-:Y:S05]  /*5f90*/  BRA `(.L_x_39021) ;  /* 0x00000d5000007947 */ /* 0x000fea0003800000 */
.L_x_39018:
        /* <DEDUP_REMOVED lines=9> */
.L_x_39023:
[----:B------:R0:W-:Y:S01]  /*6030*/  STG.E [R8.64], R18 ;  /* 0x0000001208007986 */ /* 0x0001e2000c101924 */
[----:B------:R-:W-:Y:S05]  /*6040*/  BRA `(.L_x_39021) ;  /* 0x00000ca000007947 */ /* 0x000fea0003800000 */
.L_x_39022:
[----:B------:R0:W-:Y:S01]  /*6050*/  STG.E.U16 [R8.64], R18 ;  /* 0x0000001208007986 */ /* 0x0001e2000c101524 */
[----:B------:R-:W-:Y:S05]  /*6060*/  BRA `(.L_x_39021) ;  /* 0x00000c8000007947 */ /* 0x000fea0003800000 */
.L_x_39017:
        /* <DEDUP_REMOVED lines=9> */
.L_x_39025:
[----:B------:R-:W0:Y:S02]  /*6100*/  I2F.S16 R0, R18 ;  /* 0x0000001200007306 */ /* 0x000e240000101400 */
[----:B0-----:R-:W-:-:S05]  /*6110*/  F2FP.PACK_AB R0, RZ, R0 ;  /* 0x00000000ff00723e */ /* 0x001fca00000000ff */
[----:B------:R0:W-:Y:S01]  /*6120*/  STG.E.U16 [R8.64], R0 ;  /* 0x0000000008007986 */ /* 0x0001e2000c101524 */
[----:B------:R-:W-:Y:S05]  /*6130*/  BRA `(.L_x_39021) ;  /* 0x00000bb000007947 */ /* 0x000fea0003800000 */
.L_x_39024:
        /* <DEDUP_REMOVED lines=10> */
.L_x_39027:
[----:B------:R-:W0:Y:S02]  /*61e0*/  I2F.S16 R18, R18 ;  /* 0x0000001200127306 */ /* 0x000e240000101400 */
[----:B0-----:R-:W-:-:S04]  /*61f0*/  F2FP.PACK_AB R3, RZ, R18 ;  /* 0x00000012ff03723e */ /* 0x001fc800000000ff */
[----:B------:R-:W-:-:S05]  /*6200*/  PRMT R3, R3, 0x5410, RZ ;  /* 0x0000541003037816 */ /* 0x000fca00000000ff */
[----:B------:R0:W-:Y:S01]  /*6210*/  STG.E [R8.64], R3 ;  /* 0x0000000308007986 */ /* 0x0001e2000c101924 */
[----:B------:R-:W-:Y:S05]  /*6220*/  BRA `(.L_x_39021) ;  /* 0x00000ac000007947 */ /* 0x000fea0003800000 */
.L_x_39026:
[----:B------:R-:W0:Y:S02]  /*6230*/  I2F.F64.S16 R18, R18 ;  /* 0x0000001200127312 */ /* 0x000e240000101c00 */
[----:B0-----:R0:W-:Y:S01]  /*6240*/  STG.E.64 [R8.64], R18 ;  /* 0x0000001208007986 */ /* 0x0011e2000c101b24 */
[----:B------:R-:W-:Y:S05]  /*6250*/  BRA `(.L_x_39021) ;  /* 0x00000a9000007947 */ /* 0x000fea0003800000 */
.L_x_39016:
        /* <DEDUP_REMOVED lines=10> */
.L_x_39030:
[----:B------:R-:W0:Y:S01]  /*6300*/  I2F.F64.S16 R4, R18 ;  /* 0x0000001200047312 */ /* 0x000e220000101c00 */
[----:B------:R-:W-:-:S05]  /*6310*/  CS2R R6, SRZ ;  /* 0x0000000000067805 */ /* 0x000fca000001ff00 */
[----:B0-----:R0:W-:Y:S01]  /*6320*/  STG.E.128 [R8.64], R4 ;  /* 0x0000000408007986 */ /* 0x0011e2000c101d24 */
[----:B------:R-:W-:Y:S05]  /*6330*/  BRA `(.L_x_39021) ;  /* 0x000009b000007947 */ /* 0x000fea0003800000 */
.L_x_39029:
        /* <DEDUP_REMOVED lines=21> */
.L_x_39034:
[----:B------:R-:W-:Y:S05]  /*6490*/  BSYNC B0 ;  /* 0x0000000000007941 */ /* 0x000fea0003800000 */
.L_x_39033:
[----:B------:R-:W-:-:S05]  /*64a0*/  LOP3.LUT R5, R0, R5, RZ, 0xfc, !PT ;  /* 0x0000000500057212 */ /* 0x000fca00078efcff */
[----:B------:R0:W-:Y:S01]  /*64b0*/  STG.E.U8 [R8.64], R5 ;  /* 0x0000000508007986 */ /* 0x0001e2000c101124 */
[----:B------:R-:W-:Y:S05]  /*64c0*/  BRA `(.L_x_39021) ;  /* 0x0000082000007947 */ /* 0x000fea0003800000 */
.L_x_39032:
        /* <DEDUP_REMOVED lines=13> */
.L_x_39036:
[----:B------:R-:W-:Y:S01]  /*65a0*/  IMAD.MOV.U32 R0, RZ, RZ, 0x7f ;  /* 0x0000007fff007424 */ /* 0x000fe200078e00ff */
[----:B------:R-:W-:-:S04]  /*65b0*/  ISETP.GT.U32.AND P0, PT, R3, 0x7f800000, PT ;  /* 0x7f8000000300780c */ /* 0x000fc80003f04070 */
[----:B------:R-:W-:-:S04]  /*65c0*/  SEL R0, R0, 0x7c, P0 ;  /* 0x0000007c00007807 */ /* 0x000fc80000000000 */
.L_x_39037:
[----:B------:R-:W-:Y:S05]  /*65d0*/  BSYNC B0 ;  /* 0x0000000000007941 */ /* 0x000fea0003800000 */
.L_x_39035:
[----:B------:R-:W-:-:S04]  /*65e0*/  LOP3.LUT R3, R5, 0x80000000, RZ, 0xc0, !PT ;  /* 0x8000000005037812 */ /* 0x000fc800078ec0ff */
[----:B------:R-:W-:-:S04]  /*65f0*/  SHF.R.U32.HI R3, RZ, 0x18, R3 ;  /* 0x00000018ff037819 */ /* 0x000fc80000011603 */
[----:B------:R-:W-:-:S05]  /*6600*/  LOP3.LUT R3, R0, R3, RZ, 0xfc, !PT ;  /* 0x0000000300037212 */ /* 0x000fca00078efcff */
[----:B------:R0:W-:Y:S01]  /*6610*/  STG.E.U8 [R8.64], R3 ;  /* 0x0000000308007986 */ /* 0x0001e2000c101124 */
[----:B------:R-:W-:Y:S05]  /*6620*/  BRA `(.L_x_39021) ;  /* 0x000006c000007947 */ /* 0x000fea0003800000 */
.L_x_39031:
[----:B------:R-:W0:Y:S02]  /*6630*/  I2F.S16 R0, R18 ;  /* 0x0000001200007306 */ /* 0x000e240000101400 */
[----:B0-----:R-:W-:-:S05]  /*6640*/  F2FP.BF16.PACK_AB R0, RZ, R0 ;  /* 0x00000000ff00723e */ /* 0x001fca00000010ff */
[----:B------:R0:W-:Y:S01]  /*6650*/  STG.E.U16 [R8.64], R0 ;  /* 0x0000000008007986 */ /* 0x0001e2000c101524 */
[----:B------:R-:W-:Y:S05]  /*6660*/  BRA `(.L_x_39021) ;  /* 0x0000068000007947 */ /* 0x000fea0003800000 */
.L_x_39028:
        /* <DEDUP_REMOVED lines=10> */
.L_x_39040:
        /* <DEDUP_REMOVED lines=17> */
.L_x_39043:
[----:B------:R-:W-:-:S04]  /*6820*/  LOP3.LUT R3, R5, 0x80000000, RZ, 0xc0, !PT ;  /* 0x8000000005037812 */ /* 0x000fc800078ec0ff */
[----:B------:R-:W-:-:S04]  /*6830*/  SHF.R.U32.HI R3, RZ, 0x18, R3 ;  /* 0x00000018ff037819 */ /* 0x000fc80000011603 */
[----:B------:R-:W-:-:S04]  /*6840*/  LOP3.LUT R0, R0, R3, RZ, 0xfc, !PT ;  /* 0x0000000300007212 */ /* 0x000fc800078efcff */
[----:B------:R-:W-:Y:S02]  /*6850*/  PRMT R4, R0, 0x7610, R4 ;  /* 0x0000761000047816 */ /* 0x000fe40000000004 */
.L_x_39042:
[----:B------:R-:W-:Y:S05]  /*6860*/  BSYNC B0 ;  /* 0x0000000000007941 */ /* 0x000fea0003800000 */
.L_x_39041:
[----:B------:R0:W-:Y:S01]  /*6870*/  STG.E.U8 [R8.64], R4 ;  /* 0x0000000408007986 */ /* 0x0001e2000c101124 */
[----:B------:R-:W-:Y:S05]  /*6880*/  BRA `(.L_x_39021) ;  /* 0x0000046000007947 */ /* 0x000fea0003800000 */
.L_x_39039:
        /* <DEDUP_REMOVED lines=17> */
.L_x_39046:
[----:B------:R-:W-:-:S04]  /*69a0*/  LOP3.LUT R3, R5, 0x80000000, RZ, 0xc0, !PT ;  /* 0x8000000005037812 */ /* 0x000fc800078ec0ff */
[----:B------:R-:W-:-:S04]  /*69b0*/  SHF.R.U32.HI R3, RZ, 0x18, R3 ;  /* 0x00000018ff037819 */ /* 0x000fc80000011603 */
[----:B------:R-:W-:-:S04]  /*69c0*/  LOP3.LUT R0, R0, R3, RZ, 0xfc, !PT ;  /* 0x0000000300007212 */ /* 0x000fc800078efcff */
[----:B------:R-:W-:Y:S02]  /*69d0*/  PRMT R4, R0, 0x7610, R4 ;  /* 0x0000761000047816 */ /* 0x000fe40000000004 */
.L_x_39045:
[----:B------:R-:W-:Y:S05]  /*69e0*/  BSYNC B0 ;  /* 0x0000000000007941 */ /* 0x000fea0003800000 */
.L_x_39044:
[----:B------:R0:W-:Y:S01]  /*69f0*/  STG.E.U8 [R8.64], R4 ;  /* 0x0000000408007986 */ /* 0x0001e2000c101124 */
[----:B------:R-:W-:Y:S05]  /*6a00*/  BRA `(.L_x_39021) ;  /* 0x000002e000007947 */ /* 0x000fea0003800000 */
.L_x_39038:
        /* <DEDUP_REMOVED lines=22> */
.L_x_39020:
        /* <DEDUP_REMOVED lines=20> */
.L_x_39048:
[----:B------:R-:W-:-:S05]  /*6cb0*/  IMAD.MOV.U32 R19, RZ, RZ, RZ ;  /* 0x000000ffff137224 */ /* 0x000fca00078e00ff */
[----:B------:R0:W-:Y:S01]  /*6cc0*/  STG.E.64 [R8.64], R18 ;  /* 0x0000001208007986 */ /* 0x0001e2000c101b24 */
[----:B------:R-:W-:Y:S05]  /*6cd0*/  BRA `(.L_x_39021) ;  /* 0x0000001000007947 */ /* 0x000fea0003800000 */
.L_x_39047:
[----:B------:R0:W-:Y:S02]  /*6ce0*/  STG.E [R8.64], R18 ;  /* 0x0000001208007986 */ /* 0x0001e4000c101924 */
.L_x_39021:
[----:B------:R-:W-:Y:S02]  /*6cf0*/  IADD3 R17, R17, 0x80, RZ ;  /* 0x0000008011117810 */ /* 0x000fe40007ffe0ff */
.L_x_38982:
[----:B------:R-:W-:Y:S05]  /*6d00*/  BSYNC B6 ;  /* 0x0000000000067941 */ /* 0x000fea0003800000 */
.L_x_38981:
        /* <DEDUP_REMOVED lines=19> */
.L_x_39052:
[----:B------:R-:W-:Y:S01]  /*6e40*/  STG.E.U8 [R2.64], R22 ;  /* 0x0000001602007986 */ /* 0x000fe2000c101124 */
[----:B------:R-:W-:Y:S05]  /*6e50*/  EXIT ;  /* 0x000000000000794d */ /* 0x000fea0003800000 */
.L_x_39051:
        /* <DEDUP_REMOVED lines=9> */
.L_x_39055:
[----:B------:R-:W-:Y:S01]  /*6ef0*/  STG.E [R2.64], R22 ;  /* 0x0000001602007986 */ /* 0x000fe2000c101924 */
[----:B------:R-:W-:Y:S05]  /*6f00*/  EXIT ;  /* 0x000000000000794d */ /* 0x000fea0003800000 */
.L_x_39054:
[----:B------:R-:W-:Y:S01]  /*6f10*/  STG.E.U16 [R2.64], R22 ;  /* 0x0000001602007986 */ /* 0x000fe2000c101524 */
[----:B------:R-:W-:Y:S05]  /*6f20*/  EXIT ;  /* 0x000000000000794d */ /* 0x000fea0003800000 */
.L_x_39050:
        /* <DEDUP_REMOVED lines=9> */
.L_x_39057:
[----:B------:R-:W0:Y:S02]  /*6fc0*/  I2F.S16 R0, R22 ;  /* 0x0000001600007306 */ /* 0x000e240000101400 */
[----:B0-----:R-:W-:-:S05]  /*6fd0*/  F2FP.PACK_AB R0, RZ, R0 ;  /* 0x00000000ff00723e */ /* 0x001fca00000000ff */
[----:B------:R-:W-:Y:S01]  /*6fe0*/  STG.E.U16 [R2.64], R0 ;  /* 0x0000000002007986 */ /* 0x000fe2000c101524 */
[----:B------:R-:W-:Y:S05]  /*6ff0*/  EXIT ;  /* 0x000000000000794d */ /* 0x000fea0003800000 */
.L_x_39056:
        /* <DEDUP_REMOVED lines=10> */
.L_x_39059:
[----:B------:R-:W0:Y:S02]  /*70a0*/  I2F.S16 R22, R22 ;  /* 0x0000001600167306 */ /* 0x000e240000101400 */
[----:B0-----:R-:W-:-:S04]  /*70b0*/  F2FP.PACK_AB R5, RZ, R22 ;  /* 0x00000016ff05723e */ /* 0x001fc800000000ff */
[----:B------:R-:W-:-:S05]  /*70c0*/  PRMT R5, R5, 0x5410, RZ ;  /* 0x0000541005057816 */ /* 0x000fca00000000ff */
[----:B------:R-:W-:Y:S01]  /*70d0*/  STG.E [R2.64], R5 ;  /* 0x0000000502007986 */ /* 0x000fe2000c101924 */
[----:B------:R-:W-:Y:S05]  /*70e0*/  EXIT ;  /* 0x000000000000794d */ /* 0x000fea0003800000 */
.L_x_39058:
[----:B------:R-:W0:Y:S02]  /*70f0*/  I2F.F64.S16 R22, R22 ;  /* 0x0000001600167312 */ /* 0x000e240000101c00 */
[----:B0-----:R-:W-:Y:S01]  /*7100*/  STG.E.64 [R2.64], R22 ;  /* 0x0000001602007986 */ /* 0x001fe2000c101b24 */
[----:B------:R-:W-:Y:S05]  /*7110*/  EXIT ;  /* 0x000000000000794d */ /* 0x000fea0003800000 */
.L_x_39049:
        /* <DEDUP_REMOVED lines=10> */
.L_x_39062:
[----:B------:R-:W0:Y:S01]  /*71c0*/  I2F.F64.S16 R4, R22 ;  /* 0x0000001600047312 */ /* 0x000e220000101c00 */
[----:B------:R-:W-:-:S05]  /*71d0*/  CS2R R6, SRZ ;  /* 0x0000000000067805 */ /* 0x000fca000001ff00 */
[----:B0-----:R-:W-:Y:S01]  /*71e0*/  STG.E.128 [R2.64], R4 ;  /* 0x0000000402007986 */ /* 0x001fe2000c101d24 */
[----:B------:R-:W-:Y:S05]  /*71f0*/  EXIT ;  /* 0x000000000000794d */ /* 0x000fea0003800000 */
.L_x_39061:
        /* <DEDUP_REMOVED lines=21> */
.L_x_39066:
[----:B------:R-:W-:Y:S05]  /*7350*/  BSYNC B0 ;  /* 0x0000000000007941 */ /* 0x000fea0003800000 */
.L_x_39065:
[----:B------:R-:W-:-:S05]  /*7360*/  LOP3.LUT R5, R0, R5, RZ, 0xfc, !PT ;  /* 0x0000000500057212 */ /* 0x000fca00078efcff */
[----:B------:R-:W-:Y:S01]  /*7370*/  STG.E.U8 [R2.64], R5 ;  /* 0x0000000502007986 */ /* 0x000fe2000c101124 */
[----:B------:R-:W-:Y:S05]  /*7380*/  EXIT ;  /* 0x000000000000794d */ /* 0x000fea0003800000 */
.L_x_39064:
        /* <DEDUP_REMOVED lines=13> */
.L_x_39068:
[----:B------:R-:W-:Y:S01]  /*7460*/  IMAD.MOV.U32 R0, RZ, RZ, 0x7f ;  /* 0x0000007fff007424 */ /* 0x000fe200078e00ff */
[----:B------:R-:W-:-:S04]  /*7470*/  ISETP.GT.U32.AND P0, PT, R4, 0x7f800000, PT ;  /* 0x7f8000000400780c */ /* 0x000fc80003f04070 */
[----:B------:R-:W-:-:S04]  /*7480*/  SEL R0, R0, 0x7c, P0 ;  /* 0x0000007c00007807 */ /* 0x000fc80000000000 */
.L_x_39069:
[----:B------:R-:W-:Y:S05]  /*7490*/  BSYNC B0 ;  /* 0x0000000000007941 */ /* 0x000fea0003800000 */
.L_x_39067:
[----:B------:R-:W-:-:S04]  /*74a0*/  LOP3.LUT R4, R5, 0x80000000, RZ, 0xc0, !PT ;  /* 0x8000000005047812 */ /* 0x000fc800078ec0ff */
[----:B------:R-:W-:-:S04]  /*74b0*/  SHF.R.U32.HI R5, RZ, 0x18, R4 ;  /* 0x00000018ff057819 */ /* 0x000fc80000011604 */
[----:B------:R-:W-:-:S05]  /*74c0*/  LOP3.LUT R5, R0, R5, RZ, 0xfc, !PT ;  /* 0x0000000500057212 */ /* 0x000fca00078efcff */
[----:B------:R-:W-:Y:S01]  /*74d0*/  STG.E.U8 [R2.64], R5 ;  /* 0x0000000502007986 */ /* 0x000fe2000c101124 */
[----:B------:R-:W-:Y:S05]  /*74e0*/  EXIT ;  /* 0x000000000000794d */ /* 0x000fea0003800000 */
.L_x_39063:
[----:B------:R-:W0:Y:S02]  /*74f0*/  I2F.S16 R0, R22 ;  /* 0x0000001600007306 */ /* 0x000e240000101400 */
[----:B0-----:R-:W-:-:S05]  /*7500*/  F2FP.BF16.PACK_AB R0, RZ, R0 ;  /* 0x00000000ff00723e */ /* 0x001fca00000010ff */
[----:B------:R-:W-:Y:S01]  /*7510*/  STG.E.U16 [R2.64], R0 ;  /* 0x0000000002007986 */ /* 0x000fe2000c101524 */
[----:B------:R-:W-:Y:S05]  /*7520*/  EXIT ;  /* 0x000000000000794d */ /* 0x000fea0003800000 */
.L_x_39060:
        /* <DEDUP_REMOVED lines=10> */
.L_x_39072:
        /* <DEDUP_REMOVED lines=17> */
.L_x_39075:
[----:B------:R-:W-:-:S04]  /*76e0*/  LOP3.LUT R0, R7, 0x80000000, RZ, 0xc0, !PT ;  /* 0x8000000007007812 */ /* 0x000fc800078ec0ff */
[----:B------:R-:W-:-:S04]  /*76f0*/  SHF.R.U32.HI R5, RZ, 0x18, R0 ;  /* 0x00000018ff057819 */ /* 0x000fc80000011600 */
[----:B------:R-:W-:-:S04]  /*7700*/  LOP3.LUT R4, R4, R5, RZ, 0xfc, !PT ;  /* 0x0000000504047212 */ /* 0x000fc800078efcff */
[----:B------:R-:W-:Y:S02]  /*7710*/  PRMT R0, R4, 0x7610, R0 ;  /* 0x0000761004007816 */ /* 0x000fe40000000000 */
.L_x_39074:
[----:B------:R-:W-:Y:S05]  /*7720*/  BSYNC B0 ;  /* 0x0000000000007941 */ /* 0x000fea0003800000 */
.L_x_39073:
[----:B------:R-:W-:Y:S01]  /*7730*/  STG.E.U8 [R2.64], R0 ;  /* 0x0000000002007986 */ /* 0x000fe2000c101124 */
[----:B------:R-:W-:Y:S05]  /*7740*/  EXIT ;  /* 0x000000000000794d */ /* 0x000fea0003800000 */
.L_x_39071:
        /* <DEDUP_REMOVED lines=17> */
.L_x_39078:
[----:B------:R-:W-:-:S04]  /*7860*/  LOP3.LUT R0, R7, 0x80000000, RZ, 0xc0, !PT ;  /* 0x8000000007007812 */ /* 0x000fc800078ec0ff */
[----:B------:R-:W-:-:S04]  /*7870*/  SHF.R.U32.HI R5, RZ, 0x18, R0 ;  /* 0x00000018ff057819 */ /* 0x000fc80000011600 */
[----:B------:R-:W-:-:S04]  /*7880*/  LOP3.LUT R4, R4, R5, RZ, 0xfc, !PT ;  /* 0x0000000504047212 */ /* 0x000fc800078efcff */
[----:B------:R-:W-:Y:S02]  /*7890*/  PRMT R0, R4, 0x7610, R0 ;  /* 0x0000761004007816 */ /* 0x000fe40000000000 */
.L_x_39077:
[----:B------:R-:W-:Y:S05]  /*78a0*/  BSYNC B0 ;  /* 0x0000000000007941 */ /* 0x000fea0003800000 */
.L_x_39076:
[----:B------:R-:W-:Y:S01]  /*78b0*/  STG.E.U8 [R2.64], R0 ;  /* 0x0000000002007986 */ /* 0x000fe2000c101124 */
[----:B------:R-:W-:Y:S05]  /*78c0*/  EXIT ;  /* 0x000000000000794d */ /* 0x000fea0003800000 */
.L_x_39070:
        /* <DEDUP_REMOVED lines=22> */
.L_x_39053:
        /* <DEDUP_REMOVED lines=20> */
.L_x_39080:
[----:B------:R-:W-:-:S05]  /*7b70*/  IMAD.MOV.U32 R23, RZ, RZ, RZ ;  /* 0x000000ffff177224 */ /* 0x000fca00078e00ff */
[----:B------:R-:W-:Y:S01]  /*7b80*/  STG.E.64 [R2.64], R22 ;  /* 0x0000001602007986 */ /* 0x000fe2000c101b24 */
[----:B------:R-:W-:Y:S05]  /*7b90*/  EXIT ;  /* 0x000000000000794d */ /* 0x000fea0003800000 */
.L_x_39079:
[----:B------:R-:W-:Y:S01]  /*7ba0*/  STG.E [R2.64], R22 ;  /* 0x0000001602007986 */ /* 0x000fe2000c101924 */
[----:B------:R-:W-:Y:S05]  /*7bb0*/  EXIT ;  /* 0x000000000000794d */ /* 0x000fea0003800000 */
.L_x_39081:
        /* <DEDUP_REMOVED lines=12> */
.L_x_40318:


//--------------------- .text._ZN2at6native18elementwise_kernelILi128ELi4EZNS0_22gpu_kernel_impl_nocastINS0_13AUnaryFunctorIbbbZNS0_19maximum_kernel_cudaERNS_18TensorIteratorBaseEEUlbbE_EEEEvS5_RKT_EUliE_EEviT1_ --------------------------
	.section	.text._ZN2at6native18elementwise_kernelILi128ELi4EZNS0_22gpu_kernel_impl_nocastINS0_13AUnaryFunctorIbbbZNS0_19maximum_kernel_cudaERNS_18TensorIteratorBaseEEUlbbE_EEEEvS5_RKT_EUliE_EEviT1_,"ax",@progbits
	.sectioninfo	@"SHI_REGISTERS=12"
	.align	128
        .global         _ZN2at6native18elementwise_kernelILi128ELi4EZNS0_22gpu_kernel_impl_nocastINS0_13AUnaryFunctorIbbbZNS0_19maximum_kernel_cudaERNS_18TensorIteratorBaseEEUlbbE_EEEEvS5_RKT_EUliE_EEviT1_
        .type           _ZN2at6native18elementwise_kernelILi128ELi4EZNS0_22gpu_kernel_impl_nocastINS0_13AUnaryFunctorIbbbZNS0_19maximum_kernel_cudaERNS_18TensorIteratorBaseEEUlbbE_EEEEvS5_RKT_EUliE_EEviT1_,@function
        .size           _ZN2at6native18elementwise_kernelILi128ELi4EZNS0_22gpu_kernel_impl_nocastINS0_13AUnaryFunctorIbbbZNS0_19maximum_kernel_cudaERNS_18TensorIteratorBaseEEUlbbE_EEEEvS5_RKT_EUliE_EEviT1_,(.L_x_40319 - _ZN2at6native18elementwise_kernelILi128ELi4EZNS0_22gpu_kernel_impl_nocastINS0_13AUnaryFunctorIbbbZNS0_19maximum_kernel_cudaERNS_18TensorIteratorBaseEEUlbbE_EEEEvS5_RKT_EUliE_EEviT1_)
        .other          _ZN2at6native18elementwise_kernelILi128ELi4EZNS0_22gpu_kernel_impl_nocastINS0_13AUnaryFunctorIbbbZNS0_19maximum_kernel_cudaERNS_18TensorIteratorBaseEEUlbbE_EEEEvS5_RKT_EUliE_EEviT1_,@"STO_CUDA_ENTRY STV_DEFAULT"
_ZN2at6native18elementwise_kernelILi128ELi4EZNS0_22gpu_kernel_impl_nocastINS0_13AUnaryFunctorIbbbZNS0_19maximum_kernel_cudaERNS_18TensorIteratorBaseEEUlbbE_EEEEvS5_RKT_EUliE_EEviT1_:
.text._ZN2at6native18elementwise_kernelILi128ELi4EZNS0_22gpu_kernel_impl_nocastINS0_13AUnaryFunctorIbbbZNS0_19maximum_kernel_cudaERNS_18TensorIteratorBaseEEUlbbE_EEEEvS5_RKT_EUliE_EEviT1_:
[----:B------:R-:W-:Y:S02]  /*0000*/  MOV R1, c[0x0][0x28] ;  /* 0x00000a0000017a02 */ /* 0x000fe40000000f00 */
[----:B------:R-:W0:Y:S01]  /*0010*/  S2R R2, SR_CTAID.X ;  /* 0x0000000000027919 */ /* 0x000e220000002500 */
[----:B------:R-:W1:Y:S01]  /*0020*/  LDC.U8 R0, c[0x0][0x371] ;  /* 0x0000dc40ff007b82 */ /* 0x000e620000000000 */
        /* <DEDUP_REMOVED lines=12> */
[----:B------:R-:W-:Y:S01]  /*00f0*/  IMAD.HI.U32 R6, R2, c[0x0][0x170], R4 ;  /* 0x00005c0002067a27 */ /* 0x000fe200078e0004 */
        /* <DEDUP_REMOVED lines=220> */
[----:B------:R-:W-:-:S05]  /*0ec0*/  @P0 IMAD R4, R8, c[0x0][0x35c], R4 ;  /* 0x0000d70008040a24 */ /* 0x000fca00078e0204 */
.L_x_39084:
[----:B------:R-:W-:-:S04]  /*0ed0*/  IADD3 R4, P0, R4, c[0x0][0x368], RZ ;  /* 0x0000da0004047a10 */ /* 0x000fc80007f1e0ff */
[----:B------:R-:W-:-:S05]  /*0ee0*/  IADD3.X R5, RZ, c[0x0][0x36c], RZ, P0, !PT ;  /* 0x0000db00ff057a10 */ /* 0x000fca00007fe4ff */
[----:B------:R-:W2:Y:S01]  /*0ef0*/  LDG.E.U8 R4, [R4.64] ;  /* 0x0000000404047981 */ /* 0x000ea2000c1e1100 */
[----:B------:R-:W-:Y:S02]  /*0f00*/  IADD3 R6, P1, R3, c[0x0][0x360], RZ ;  /* 0x0000d80003067a10 */ /* 0x000fe40007f3e0ff */
[----:B------:R-:W-:Y:S02]  /*0f10*/  IADD3 R2, R2, 0x80, RZ ;  /* 0x0000008002027810 */ /* 0x000fe40007ffe0ff */
[----:B--2---:R-:W-:-:S04]  /*0f20*/  ISETP.NE.AND P0, PT, R4, RZ, PT ;  /* 0x000000ff0400720c */ /* 0x004fc80003f05270 */
[----:B------:R-:W-:-:S04]  /*0f30*/  SEL R7, RZ, 0x1, !P0 ;  /* 0x00000001ff077807 */ /* 0x000fc80004000000 */
[----:B------:R-:W-:Y:S02]  /*0f40*/  LOP3.LUT P0, RZ, R0, 0xff, R7, 0xc8, !PT ;  /* 0x000000ff00ff7812 */ /* 0x000fe4000780c807 */
[----:B------:R-:W-:Y:S02]  /*0f50*/  IADD3.X R7, RZ, c[0x0][0x364], RZ, P1, !PT ;  /* 0x0000d900ff077a10 */ /* 0x000fe40000ffe4ff */
[----:B------:R-:W-:-:S05]  /*0f60*/  SEL R3, RZ, 0x1, !P0 ;  /* 0x00000001ff037807 */ /* 0x000fca0004000000 */
[----:B------:R0:W-:Y:S04]  /*0f70*/  STG.E.U8 [R6.64], R3 ;  /* 0x0000000306007986 */ /* 0x0001e8000c101104 */
.L_x_39083:
[----:B-1----:R-:W-:Y:S05]  /*0f80*/  BSYNC B0 ;  /* 0x0000000000007941 */ /* 0x002fea0003800000 */
.L_x_39082:
[----:B------:R-:W-:Y:S01]  /*0f90*/  ISETP.GE.AND P0, PT, R2, c[0x0][0x160], PT ;  /* 0x0000580002007a0c */ /* 0x000fe20003f06270 */
[----:B------:R-:W-:-:S12]  /*0fa0*/  BSSY B0, `(.L_x_39085) ;  /* 0x00001e2000007945 */ /* 0x000fd80003800000 */
[----:B------:R-:W-:Y:S05]  /*0fb0*/  @P0 BRA `(.L_x_39086) ;  /* 0x00001e0000000947 */ /* 0x000fea0003800000 */
[----:B------:R-:W-:Y:S01]  /*0fc0*/  ISETP.NE.AND P0, PT, RZ, c[0x0][0x168], PT ;  /* 0x00005a00ff007a0c */ /* 0x000fe20003f05270 */
[----:B0-----:R-:W-:Y:S01]  /*0fd0*/  HFMA2.MMA R3, -RZ, RZ, 0, 0 ;  /* 0x00000000ff037435 */ /* 0x001fe200000001ff */
        /* <DEDUP_REMOVED lines=226> */
.L_x_39087:
        /* <DEDUP_REMOVED lines=9> */
[----:B------:R-:W-:Y:S02]  /*1e90*/  SEL R3, RZ, 0x1, !P0 ;  /* 0x00000001ff037807 */ /* 0x000fe40004000000 */
[----:B------:R-:W-:-:S03]  /*1ea0*/  ISETP.GE.AND P0, PT, R2, c[0x0][0x160], PT ;  /* 0x0000580002007a0c */ /* 0x000fc60003f06270 */
[----:B------:R0:W-:Y:S10]  /*1eb0*/  STG.E.U8 [R6.64], R3 ;  /* 0x0000000306007986 */ /* 0x0001f4000c101104 */
        /* <DEDUP_REMOVED lines=229> */
.L_x_39088:
        /* <DEDUP_REMOVED lines=11> */
.L_x_39086:
[----:B------:R-:W-:Y:S05]  /*2dc0*/  BSYNC B0 ;  /* 0x0000000000007941 */ /* 0x000fea0003800000 */
.L_x_39085:
[----:B------:R-:W-:-:S13]  /*2dd0*/  ISETP.GE.AND P0, PT, R2, c[0x0][0x160], PT ;  /* 0x0000580002007a0c */ /* 0x000fda0003f06270 */
[----:B------:R-:W-:Y:S05]  /*2de0*/  @P0 EXIT ;  /* 0x000000000000094d */ /* 0x000fea0003800000 */
        /* <DEDUP_REMOVED lines=228> */
.L_x_39089:
[----:B------:R-:W-:-:S04]  /*3c30*/  IADD3 R4, P0, R4, c[0x0][0x368], RZ ;  /* 0x0000da0004047a10 */ /* 0x000fc80007f1e0ff */
[----:B------:R-:W-:-:S05]  /*3c40*/  IADD3.X R5, RZ, c[0x0][0x36c], RZ, P0, !PT ;  /* 0x0000db00ff057a10 */ /* 0x000fca00007fe4ff */
[----:B------:R-:W2:Y:S01]  /*3c50*/  LDG.E.U8 R4, [R4.64] ;  /* 0x0000000404047981 */ /* 0x000ea2000c1e1100 */
[----:B------:R-:W-:-:S04]  /*3c60*/  IADD3 R2, P1, R3, c[0x0][0x360], RZ ;  /* 0x0000d80003027a10 */ /* 0x000fc80007f3e0ff */
[----:B------:R-:W-:Y:S02]  /*3c70*/  IADD3.X R3, RZ, c[0x0][0x364], RZ, P1, !PT ;  /* 0x0000d900ff037a10 */ /* 0x000fe40000ffe4ff */
[----:B--2---:R-:W-:-:S04]  /*3c80*/  ISETP.NE.AND P0, PT, R4, RZ, PT ;  /* 0x000000ff0400720c */ /* 0x004fc80003f05270 */
[----:B------:R-:W-:-:S04]  /*3c90*/  SEL R7, RZ, 0x1, !P0 ;  /* 0x00000001ff077807 */ /* 0x000fc80004000000 */
[----:B------:R-:W-:-:S04]  /*3ca0*/  LOP3.LUT P0, RZ, R0, 0xff, R7, 0xc8, !PT ;  /* 0x000000ff00ff7812 */ /* 0x000fc8000780c807 */
[----:B------:R-:W-:-:S05]  /*3cb0*/  SEL R7, RZ, 0x1, !P0 ;  /* 0x00000001ff077807 */ /* 0x000fca0004000000 */
[----:B------:R-:W-:Y:S01]  /*3cc0*/  STG.E.U8 [R2.64], R7 ;  /* 0x0000000702007986 */ /* 0x000fe2000c101104 */
[----:B------:R-:W-:Y:S05]  /*3cd0*/  EXIT ;  /* 0x000000000000794d */ /* 0x000fea0003800000 */
.L_x_39090:
        /* <DEDUP_REMOVED lines=10> */
.L_x_40319:


//--------------------- .text._ZN2at6native27unrolled_elementwise_kernelINS0_13AUnaryFunctorIbbbZNS0_19maximum_kernel_cudaERNS_18TensorIteratorBaseEEUlbbE_EESt5arrayIPcLm2EELi4E23TrivialOffsetCalculatorILi1EjESB_NS0_6memory15LoadWithoutCastENSC_16StoreWithoutCastEEEviT_T0_T2_T3_T4_T5_ --------------------------
	.section	.text._ZN2at6native27unrolled_elementwise_kernelINS0_13AUnaryFunctorIbbbZNS0_19maximum_kernel_cudaERNS_18TensorIteratorBaseEEUlbbE_EESt5arrayIPcLm2EELi4E23TrivialOffsetCalculatorILi1EjESB_NS0_6memory15LoadWithoutCastENSC_16StoreWithoutCastEEEviT_T0_T2_T3_T4_T5_,"ax",@progbits
	.sectioninfo	@"SHI_REGISTERS=20"
	.align	128
        .global         _ZN2at6native27unrolled_elementwise_kernelINS0_13AUnaryFunctorIbbbZNS0_19maximum_kernel_cudaERNS_18TensorIteratorBaseEEUlbbE_EESt5arrayIPcLm2EELi4E23TrivialOffsetCalculatorILi1EjESB_NS0_6memory15LoadWithoutCastENSC_16StoreWithoutCastEEEviT_T0_T2_T3_T4_T5_
        .type           _ZN2at6native27unrolled_elementwise_kernelINS0_13AUnaryFunctorIbbbZNS0_19maximum_kernel_cudaERNS_18TensorIteratorBaseEEUlbbE_EESt5arrayIPcLm2EELi4E23TrivialOffsetCalculatorILi1EjESB_NS0_6memory15LoadWithoutCastENSC_16StoreWithoutCastEEEviT_T0_T2_T3_T4_T5_,@function
        .size           _ZN2at6native27unrolled_elementwise_kernelINS0_13AUnaryFunctorIbbbZNS0_19maximum_kernel_cudaERNS_18TensorIteratorBaseEEUlbbE_EESt5arrayIPcLm2EELi4E23TrivialOffsetCalculatorILi1EjESB_NS0_6memory15LoadWithoutCastENSC_16StoreWithoutCastEEEviT_T0_T2_T3_T4_T5_,(.L_x_40320 - _ZN2at6native27unrolled_elementwise_kernelINS0_13AUnaryFunctorIbbbZNS0_19maximum_kernel_cudaERNS_18TensorIteratorBaseEEUlbbE_EESt5arrayIPcLm2EELi4E23TrivialOffsetCalculatorILi1EjESB_NS0_6memory15LoadWithoutCastENSC_16StoreWithoutCastEEEviT_T0_T2_T3_T4_T5_)
        .other          _ZN2at6native27unrolled_elementwise_kernelINS0_13AUnaryFunctorIbbbZNS0_19maximum_kernel_cudaERNS_18TensorIteratorBaseEEUlbbE_EESt5arrayIPcLm2EELi4E23TrivialOffsetCalculatorILi1EjESB_NS0_6memory15LoadWithoutCastENSC_16StoreWithoutCastEEEviT_T0_T2_T3_T4_T5_,@"STO_CUDA_ENTRY STV_DEFAULT"
_ZN2at6native27unrolled_elementwise_kernelINS0_13AUnaryFunctorIbbbZNS0_19maximum_kernel_cudaERNS_18TensorIteratorBaseEEUlbbE_EESt5arrayIPcLm2EELi4E23TrivialOffsetCalculatorILi1EjESB_NS0_6memory15LoadWithoutCastENSC_16StoreWithoutCastEEEviT_T0_T2_T3_T4_T5_:
.text._ZN2at6native27unrolled_elementwise_kernelINS0_13AUnaryFunctorIbbbZNS0_19maximum_kernel_cudaERNS_18TensorIteratorBaseEEUlbbE_EESt5arrayIPcLm2EELi4E23TrivialOffsetCalculatorILi1EjESB_NS0_6memory15LoadWithoutCastENSC_16StoreWithoutCastEEEviT_T0_T2_T3_T4_T5_:
        /* <DEDUP_REMOVED lines=17> */
[----:B------:R-:W-:Y:S02]  /*0110*/  @!P5 IADD3 R6, P0, R6, c[0x0][0x170], RZ ;  /* 0x00005c000606da10 */ /* 0x000fe40007f1e0ff */
[----:B------:R-:W-:-:S03]  /*0120*/  ISETP.GE.AND P3, PT, R3, R2, PT ;  /* 0x000000020300720c */ /* 0x000fc60003f66270 */
[----:B------:R-:W-:-:S05]  /*0130*/  @!P5 IMAD.X R7, RZ, RZ, c[0x0][0x174], P0 ;  /* 0x00005d00ff07d624 */ /* 0x000fca00000e06ff */
[----:B------:R0:W3:Y:S05]  /*0140*/  @!P5 LDG.E.U8 R6, [R6.64] ;  /* 0x000000040606d981 */ /* 0x0000ea000c1e1100 */
[----:B------:R-:W-:-:S05]  /*0150*/  @!P3 IMAD R10, R0, 0x200, R3 ;  /* 0x00000200000ab824 */ /* 0x000fca00078e0203 */
[----:B------:R-:W-:-:S05]  /*0160*/  @!P3 IADD3 R10, P2, R10, c[0x0][0x170], RZ ;  /* 0x00005c000a0aba10 */ /* 0x000fca0007f5e0ff */
[----:B------:R-:W-:-:S05]  /*0170*/  @!P3 IMAD.X R11, RZ, RZ, c[0x0][0x174], P2 ;  /* 0x00005d00ff0bb624 */ /* 0x000fca00010e06ff */
[----:B------:R-:W4:Y:S01]  /*0180*/  @!P3 LDG.E.U8 R10, [R10.64] ;  /* 0x000000040a0ab981 */ /* 0x000f22000c1e1100 */
[----:B------:R-:W-:-:S04]  /*0190*/  @!P3 IADD3 R3, R3, 0x80, RZ ;  /* 0x000000800303b810 */ /* 0x000fc80007ffe0ff */
[----:B------:R-:W-:Y:S01]  /*01a0*/  ISETP.GE.AND P0, PT, R3, R2, PT ;  /* 0x000000020300720c */ /* 0x000fe20003f06270 */
[----:B------:R-:W1:-:S12]  /*01b0*/  LDC.U8 R17, c[0x0][0x165] ;  /* 0x00005940ff117b82 */ /* 0x000e580000000000 */
[----:B------:R-:W-:-:S05]  /*01c0*/  @!P0 IMAD R8, R0, 0x200, R3 ;  /* 0x0000020000088824 */ /* 0x000fca00078e0203 */
[----:B------:R-:W-:-:S05]  /*01d0*/  @!P0 IADD3 R8, P2, R8, c[0x0][0x170], RZ ;  /* 0x00005c0008088a10 */ /* 0x000fca0007f5e0ff */
[----:B------:R-:W-:Y:S02]  /*01e0*/  @!P0 IMAD.X R9, RZ, RZ, c[0x0][0x174], P2 ;  /* 0x00005d00ff098624 */ /* 0x000fe400010e06ff */
[----:B0-----:R-:W-:Y:S01]  /*01f0*/  @!P1 IMAD R7, R0, 0x200, R15 ;  /* 0x0000020000079824 */ /* 0x001fe200078e020f */
[----:B------:R-:W-:Y:S01]  /*0200*/  PRMT R3, RZ, 0x7610, R3 ;  /* 0x00007610ff037816 */ /* 0x000fe20000000003 */
[----:B------:R-:W-:Y:S01]  /*0210*/  IMAD.MOV.U32 R13, RZ, RZ, R15 ;  /* 0x000000ffff0d7224 */ /* 0x000fe200078e000f */
[----:B------:R0:W5:Y:S01]  /*0220*/  @!P0 LDG.E.U8 R8, [R8.64] ;  /* 0x0000000408088981 */ /* 0x000162000c1e1100 */
[----:B------:R-:W-:Y:S01]  /*0230*/  @!P1 IMAD.MOV.U32 R13, RZ, RZ, R12 ;  /* 0x000000ffff0d9224 */ /* 0x000fe200078e000c */
[----:B------:R-:W-:Y:S01]  /*0240*/  BSSY B0, `(.L_x_39091) ;  /* 0x0000020000007945 */ /* 0x000fe20003800000 */
[----:B--2---:R-:W-:Y:S02]  /*0250*/  @!P1 ISETP.NE.AND P2, PT, R4, RZ, PT ;  /* 0x000000ff0400920c */ /* 0x004fe40003f45270 */
[----:B------:R-:W-:-:S02]  /*0260*/  PRMT R4, RZ, 0x7610, R4 ;  /* 0x00007610ff047816 */ /* 0x000fc40000000004 */
[----:B------:R-:W-:-:S04]  /*0270*/  @!P1 SEL R4, RZ, 0x1, !P2 ;  /* 0x00000001ff049807 */ /* 0x000fc80005000000 */
[----:B-1----:R-:W-:Y:S02]  /*0280*/  LOP3.LUT R5, R4, R17, RZ, 0xfc, !PT ;  /* 0x0000001104057212 */ /* 0x002fe400078efcff */
[----:B------:R-:W-:Y:S02]  /*0290*/  @!P1 IADD3 R4, P4, R7, c[0x0][0x168], RZ ;  /* 0x00005a0007049a10 */ /* 0x000fe40007f9e0ff */
[----:B---3--:R-:W-:-:S04]  /*02a0*/  @!P5 ISETP.NE.AND P6, PT, R6, RZ, PT ;  /* 0x000000ff0600d20c */ /* 0x008fc80003fc5270 */
[----:B------:R-:W-:Y:S02]  /*02b0*/  @!P5 SEL R3, RZ, 0x1, !P6 ;  /* 0x00000001ff03d807 */ /* 0x000fe40007000000 */
[----:B------:R-:W-:Y:S01]  /*02c0*/  @!P1 LOP3.LUT P6, RZ, R5, 0xff, RZ, 0xc0, !PT ;  /* 0x000000ff05ff9812 */ /* 0x000fe200078cc0ff */
[----:B------:R-:W-:-:S03]  /*02d0*/  @!P1 IMAD.X R5, RZ, RZ, c[0x0][0x16c], P4 ;  /* 0x00005b00ff059624 */ /* 0x000fc600020e06ff */
[----:B------:R-:W-:-:S05]  /*02e0*/  @!P1 SEL R7, RZ, 0x1, !P6 ;  /* 0x00000001ff079807 */ /* 0x000fca0007000000 */
[----:B------:R1:W-:Y:S01]  /*02f0*/  @!P1 STG.E.U8 [R4.64], R7 ;  /* 0x0000000704009986 */ /* 0x0003e2000c101104 */
[----:B------:R-:W-:Y:S02]  /*0300*/  ISETP.GE.AND P5, PT, R13, R2, PT ;  /* 0x000000020d00720c */ /* 0x000fe40003fa6270 */
[----:B----4-:R-:W-:Y:S02]  /*0310*/  @!P3 ISETP.NE.AND P2, PT, R10, RZ, PT ;  /* 0x000000ff0a00b20c */ /* 0x010fe40003f45270 */
[----:B------:R-:W-:Y:S02]  /*0320*/  PRMT R6, RZ, 0x7610, R6 ;  /* 0x00007610ff067816 */ /* 0x000fe40000000006 */
[----:B------:R-:W-:Y:S02]  /*0330*/  @!P3 SEL R6, RZ, 0x1, !P2 ;  /* 0x00000001ff06b807 */ /* 0x000fe40005000000 */
[--C-:B------:R-:W-:Y:S02]  /*0340*/  LOP3.LUT P2, RZ, R3, 0xff, R17.reuse, 0xc8, !PT ;  /* 0x000000ff03ff7812 */ /* 0x100fe4000784c811 */
[----:B------:R-:W-:-:S02]  /*0350*/  LOP3.LUT P3, RZ, R6, 0xff, R17, 0xc8, !PT ;  /* 0x000000ff06ff7812 */ /* 0x000fc4000786c811 */
[----:B------:R-:W-:Y:S02]  /*0360*/  SEL R3, RZ, 0x1, !P2 ;  /* 0x00000001ff037807 */ /* 0x000fe40005000000 */
[----:B0-----:R-:W-:Y:S01]  /*0370*/  SEL R9, RZ, 0x1, !P3 ;  /* 0x00000001ff097807 */ /* 0x001fe20005800000 */
        /* <DEDUP_REMOVED lines=12> */
.L_x_39092:
[----:B-1----:R-:W-:Y:S05]  /*0440*/  BSYNC B0 ;  /* 0x0000000000007941 */ /* 0x002fea0003800000 */
.L_x_39091:
[----:B------:R-:W-:Y:S02]  /*0450*/  ISETP.GE.AND P2, PT, R13, R2, PT ;  /* 0x000000020d00720c */ /* 0x000fe40003f46270 */
[----:B-----5:R-:W-:Y:S02]  /*0460*/  @!P0 ISETP.NE.AND P1, PT, R8, RZ, PT ;  /* 0x000000ff0800820c */ /* 0x020fe40003f25270 */
[----:B------:R-:W-:Y:S02]  /*0470*/  PRMT R2, RZ, 0x7610, R2 ;  /* 0x00007610ff027816 */ /* 0x000fe40000000002 */
[----:B------:R-:W-:-:S07]  /*0480*/  @!P0 SEL R2, RZ, 0x1, !P1 ;  /* 0x00000001ff028807 */ /* 0x000fce0004800000 */
[----:B------:R-:W-:Y:S05]  /*0490*/  @P2 EXIT ;  /* 0x000000000000294d */ /* 0x000fea0003800000 */
[----:B------:R-:W-:Y:S01]  /*04a0*/  IMAD R0, R0, 0x200, R13 ;  /* 0x0000020000007824 */ /* 0x000fe200078e020d */
[----:B------:R-:W-:-:S04]  /*04b0*/  LOP3.LUT R17, R2, R17, RZ, 0xfc, !PT ;  /* 0x0000001102117212 */ /* 0x000fc800078efcff */
[----:B------:R-:W-:Y:S02]  /*04c0*/  IADD3 R2, P1, R0, c[0x0][0x168], RZ ;  /* 0x00005a0000027a10 */ /* 0x000fe40007f3e0ff */
[----:B------:R-:W-:-:S03]  /*04d0*/  LOP3.LUT P0, RZ, R17, 0xff, RZ, 0xc0, !PT ;  /* 0x000000ff11ff7812 */ /* 0x000fc6000780c0ff */
[----:B0-----:R-:W-:Y:S01]  /*04e0*/  IMAD.X R3, RZ, RZ, c[0x0][0x16c], P1 ;  /* 0x00005b00ff037624 */ /* 0x001fe200008e06ff */
[----:B------:R-:W-:-:S05]  /*04f0*/  SEL R5, RZ, 0x1, !P0 ;  /* 0x00000001ff057807 */ /* 0x000fca0004000000 */
[----:B------:R-:W-:Y:S01]  /*0500*/  STG.E.U8 [R2.64], R5 ;  /* 0x0000000502007986 */ /* 0x000fe2000c101104 */
[----:B------:R-:W-:Y:S05]  /*0510*/  EXIT ;  /* 0x000000000000794d */ /* 0x000fea0003800000 */
.L_x_39093:
        /* <DEDUP_REMOVED lines=14> */
.L_x_40320:


//--------------------- .text._ZN2at6native29vectorized_elementwise_kernelILi2ENS0_13AUnaryFunctorIbbbZNS0_19maximum_kernel_cudaERNS_18TensorIteratorBaseEEUlbbE_EESt5arrayIPcLm2EEEEviT0_T1_ --------------------------
	.section	.text._ZN2at6native29vectorized_elementwise_kernelILi2ENS0_13AUnaryFunctorIbbbZNS0_19maximum_kernel_cudaERNS_18TensorIteratorBaseEEUlbbE_EESt5arrayIPcLm2EEEEviT0_T1_,"ax",@progbits
	.sectioninfo	@"SHI_REGISTERS=24"
	.align	128
        .global         _ZN2at6native29vectorized_elementwise_kernelILi2ENS0_13AUnaryFunctorIbbbZNS0_19maximum_kernel_cudaERNS_18TensorIteratorBaseEEUlbbE_EESt5arrayIPcLm2EEEEviT0_T1_
        .type           _ZN2at6native29vectorized_elementwise_kernelILi2ENS0_13AUnaryFunctorIbbbZNS0_19maximum_kernel_cudaERNS_18TensorIteratorBaseEEUlbbE_EESt5arrayIPcLm2EEEEviT0_T1_,@function
        .size           _ZN2at6native29vectorized_elementwise_kernelILi2ENS0_13AUnaryFunctorIbbbZNS0_19maximum_kernel_cudaERNS_18TensorIteratorBaseEEUlbbE_EESt5arrayIPcLm2EEEEviT0_T1_,(.L_x_40321 - _ZN2at6native29vectorized_elementwise_kernelILi2ENS0_13AUnaryFunctorIbbbZNS0_19maximum_kernel_cudaERNS_18TensorIteratorBaseEEUlbbE_EESt5arrayIPcLm2EEEEviT0_T1_)
        .other          _ZN2at6native29vectorized_elementwise_kernelILi2ENS0_13AUnaryFunctorIbbbZNS0_19maximum_kernel_cudaERNS_18TensorIteratorBaseEEUlbbE_EESt5arrayIPcLm2EEEEviT0_T1_,@"STO_CUDA_ENTRY STV_DEFAULT"
_ZN2at6native29vectorized_elementwise_kernelILi2ENS0_13AUnaryFunctorIbbbZNS0_19maximum_kernel_cudaERNS_18TensorIteratorBaseEEUlbbE_EESt5arrayIPcLm2EEEEviT0_T1_:
.text._ZN2at6native29vectorized_elementwise_kernelILi2ENS0_13AUnaryFunctorIbbbZNS0_19maximum_kernel_cudaERNS_18TensorIteratorBaseEEUlbbE_EESt5arrayIPcLm2EEEEviT0_T1_:
[----:B------:R-:W-:Y:S02]  /*0000*/  IMAD.MOV.U32 R1, RZ, RZ, c[0x0][0x28] ;  /* 0x00000a00ff017624 */ /* 0x000fe400078e00ff */
[----:B------:R-:W0:Y:S01]  /*0010*/  S2R R2, SR_CTAID.X ;  /* 0x0000000000027919 */ /* 0x000e220000002500 */
[----:B------:R-:W1:Y:S01]  /*0020*/  LDC.U8 R0, c[0x0][0x165] ;  /* 0x00005940ff007b82 */ /* 0x000e620000000000 */
[----:B------:R-:W-:Y:S01]  /*0030*/  ULDC.64 UR4, c[0x0][0x118] ;  /* 0x0000460000047ab9 */ /* 0x000fe20000000a00 */
[----:B0-----:R-:W-:-:S05]  /*0040*/  IMAD.SHL.U32 R2, R2, 0x400, RZ ;  /* 0x0000040002027824 */ /* 0x001fca00078e00ff */
[----:B------:R-:W-:-:S04]  /*0050*/  IADD3 R3, -R2, c[0x0][0x160], RZ ;  /* 0x0000580002037a10 */ /* 0x000fc80007ffe1ff */
[----:B------:R-:W-:-:S13]  /*0060*/  ISETP.GE.U32.AND P0, PT, R3, 0x400, PT ;  /* 0x000004000300780c */ /* 0x000fda0003f06070 */
[----:B------:R-:W-:Y:S05]  /*0070*/  @!P0 BRA `(.L_x_39094) ;  /* 0x000003c000008947 */ /* 0x000fea0003800000 */
[----:B-1----:R-:W0:Y:S01]  /*0080*/  S2R R9, SR_TID.X ;  /* 0x0000000000097919 */ /* 0x002e220000002100 */
[----:B------:R-:W-:-:S04]  /*0090*/  IADD3 R4, P0, R2, c[0x0][0x170], RZ ;  /* 0x00005c0002047a10 */ /* 0x000fc80007f1e0ff */
[----:B------:R-:W-:-:S05]  /*00a0*/  LEA.HI.X.SX32 R5, R2, c[0x0][0x174], 0x1, P0 ;  /* 0x00005d0002057a11 */ /* 0x000fca00000f0eff */
[----:B0-----:R-:W-:-:S05]  /*00b0*/  IMAD.WIDE.U32 R4, R9, 0x2, R4 ;  /* 0x0000000209047825 */ /* 0x001fca00078e0004 */
[----:B------:R-:W2:Y:S04]  /*00c0*/  LDG.E.U16 R7, [R4.64] ;  /* 0x0000000404077981 */ /* 0x000ea8000c1e1500 */
[----:B------:R-:W3:Y:S04]  /*00d0*/  LDG.E.U16 R8, [R4.64+0x100] ;  /* 0x0001000404087981 */ /* 0x000ee8000c1e1500 */
[----:B------:R0:W4:Y:S04]  /*00e0*/  LDG.E.U16 R10, [R4.64+0x200] ;  /* 0x00020004040a7981 */ /* 0x000128000c1e1500 */
        /* <DEDUP_REMOVED lines=8> */
[----:B------:R-:W-:Y:S02]  /*0170*/  ISETP.NE.AND P1, PT, R7, RZ, PT ;  /* 0x000000ff0700720c */ /* 0x000fe40003f25270 */
[----:B------:R-:W-:-:S02]  /*0180*/  SEL R7, RZ, 0x1, !P0 ;  /* 0x00000001ff077807 */ /* 0x000fc40004000000 */
[----:B------:R-:W-:Y:S02]  /*0190*/  ISETP.NE.AND P0, PT, R6, RZ, PT ;  /* 0x000000ff0600720c */ /* 0x000fe40003f05270 */
[----:B0-----:R-:W-:Y:S02]  /*01a0*/  SEL R5, RZ, 0x1, !P1 ;  /* 0x00000001ff057807 */ /* 0x001fe40004800000 */
[C---:B------:R-:W-:Y:S02]  /*01b0*/  LOP3.LUT P2, RZ, R0.reuse, 0xff, R7, 0xc8, !PT ;  /* 0x000000ff00ff7812 */ /* 0x040fe4000784c807 */
[----:B------:R-:W-:Y:S02]  /*01c0*/  SEL R7, RZ, 0x1, !P0 ;  /* 0x00000001ff077807 */ /* 0x000fe40004000000 */
[----:B------:R-:W-:Y:S02]  /*01d0*/  LOP3.LUT P0, RZ, R0, 0xff, R5, 0xc8, !PT ;  /* 0x000000ff00ff7812 */ /* 0x000fe4000780c805 */
[----:B------:R-:W-:-:S02]  /*01e0*/  PRMT R8, R8, 0x7771, RZ ;  /* 0x0000777108087816 */ /* 0x000fc400000000ff */
[C---:B----4-:R-:W-:Y:S02]  /*01f0*/  PRMT R5, R10.reuse, 0x7770, RZ ;  /* 0x000077700a057816 */ /* 0x050fe400000000ff */
[----:B------:R-:W-:Y:S02]  /*0200*/  PRMT R4, R10, 0x7771, RZ ;  /* 0x000077710a047816 */ /* 0x000fe400000000ff */
[----:B------:R-:W-:Y:S02]  /*0210*/  ISETP.NE.AND P3, PT, R8, RZ, PT ;  /* 0x000000ff0800720c */ /* 0x000fe40003f65270 */
[----:B------:R-:W-:Y:S02]  /*0220*/  LOP3.LUT P1, RZ, R0, 0xff, R7, 0xc8, !PT ;  /* 0x000000ff00ff7812 */ /* 0x000fe4000782c807 */
[----:B------:R-:W-:Y:S02]  /*0230*/  ISETP.NE.AND P4, PT, R5, RZ, PT ;  /* 0x000000ff0500720c */ /* 0x000fe40003f85270 */
[----:B-----5:R-:W-:-:S02]  /*0240*/  PRMT R7, R11, 0x7770, RZ ;  /* 0x000077700b077816 */ /* 0x020fc400000000ff */
[----:B------:R-:W-:Y:S02]  /*0250*/  PRMT R6, R11, 0x7771, RZ ;  /* 0x000077710b067816 */ /* 0x000fe400000000ff */
[----:B------:R-:W-:Y:S02]  /*0260*/  ISETP.NE.AND P6, PT, R4, RZ, PT ;  /* 0x000000ff0400720c */ /* 0x000fe40003fc5270 */
[----:B------:R-:W-:Y:S02]  /*0270*/  SEL R9, RZ, 0x1, !P3 ;  /* 0x00000001ff097807 */ /* 0x000fe40005800000 */
[----:B------:R-:W-:Y:S02]  /*0280*/  SEL R5, RZ, 0x1, !P4 ;  /* 0x00000001ff057807 */ /* 0x000fe40006000000 */
[----:B------:R-:W-:Y:S02]  /*0290*/  ISETP.NE.AND P4, PT, R7, RZ, PT ;  /* 0x000000ff0700720c */ /* 0x000fe40003f85270 */
[----:B------:R-:W-:-:S02]  /*02a0*/  ISETP.NE.AND P5, PT, R6, RZ, PT ;  /* 0x000000ff0600720c */ /* 0x000fc40003fa5270 */
[----:B------:R-:W-:Y:S02]  /*02b0*/  SEL R7, RZ, 0x1, !P6 ;  /* 0x00000001ff077807 */ /* 0x000fe40007000000 */
[C---:B------:R-:W-:Y:S02]  /*02c0*/  LOP3.LUT P3, RZ, R0.reuse, 0xff, R9, 0xc8, !PT ;  /* 0x000000ff00ff7812 */ /* 0x040fe4000786c809 */
[----:B------:R-:W-:Y:S02]  /*02d0*/  LOP3.LUT P6, RZ, R0, 0xff, R5, 0xc8, !PT ;  /* 0x000000ff00ff7812 */ /* 0x000fe400078cc805 */
[----:B------:R-:W-:Y:S02]  /*02e0*/  SEL R5, RZ, 0x1, !P4 ;  /* 0x00000001ff057807 */ /* 0x000fe40006000000 */
[----:B------:R-:W-:Y:S02]  /*02f0*/  SEL R9, RZ, 0x1, !P5 ;  /* 0x00000001ff097807 */ /* 0x000fe40006800000 */
[----:B------:R-:W-:-:S02]  /*0300*/  SEL R4, RZ, 0x1, !P2 ;  /* 0x00000001ff047807 */ /* 0x000fc40005000000 */
[C---:B------:R-:W-:Y:S02]  /*0310*/  LOP3.LUT P4, RZ, R0.reuse, 0xff, R7, 0xc8, !PT ;  /* 0x000000ff00ff7812 */ /* 0x040fe4000788c807 */
[C---:B------:R-:W-:Y:S02]  /*0320*/  LOP3.LUT P2, RZ, R0.reuse, 0xff, R5, 0xc8, !PT ;  /* 0x000000ff00ff7812 */ /* 0x040fe4000784c805 */
[----:B------:R-:W-:Y:S02]  /*0330*/  LOP3.LUT P5, RZ, R0, 0xff, R9, 0xc8, !PT ;  /* 0x000000ff00ff7812 */ /* 0x000fe400078ac809 */
        /* <DEDUP_REMOVED lines=16> */
.L_x_39094:
[----:B-1----:R-:W0:Y:S02]  /*0440*/  S2R R7, SR_TID.X ;  /* 0x0000000000077919 */ /* 0x002e240000002100 */
        /* <DEDUP_REMOVED lines=11> */
[----:B------:R-:W-:-:S05]  /*0500*/  @!P3 IMAD.IADD R8, R2, 0x1, R6 ;  /* 0x000000010208b824 */ /* 0x000fca00078e0206 */
[----:B------:R-:W-:-:S05]  /*0510*/  @!P3 IADD3 R8, P0, R8, c[0x0][0x170], RZ ;  /* 0x00005c000808ba10 */ /* 0x000fca0007f1e0ff */
[----:B------:R-:W-:-:S05]  /*0520*/  @!P3 IMAD.X R9, RZ, RZ, c[0x0][0x174], P0 ;  /* 0x00005d00ff09b624 */ /* 0x000fca00000e06ff */
[----:B------:R1:W3:Y:S01]  /*0530*/  @!P3 LDG.E.U8 R8, [R8.64] ;  /* 0x000000040808b981 */ /* 0x0002e2000c1e1100 */
[----:B------:R-:W-:-:S04]  /*0540*/  @!P3 IADD3 R6, R6, 0x80, RZ ;  /* 0x000000800606b810 */ /* 0x000fc80007ffe0ff */
[----:B------:R-:W-:-:S13]  /*0550*/  ISETP.GE.AND P5, PT, R6, R3, PT ;  /* 0x000000030600720c */ /* 0x000fda0003fa6270 */
[----:B------:R-:W-:Y:S01]  /*0560*/  @!P5 IMAD.IADD R16, R2, 0x1, R6 ;  /* 0x000000010210d824 */ /* 0x000fe200078e0206 */
[----:B------:R-:W-:-:S04]  /*0570*/  @!P5 IADD3 R6, R6, 0x80, RZ ;  /* 0x000000800606d810 */ /* 0x000fc80007ffe0ff */
[----:B------:R-:W-:Y:S01]  /*0580*/  ISETP.GE.AND P0, PT, R6, R3, PT ;  /* 0x000000030600720c */ /* 0x000fe20003f06270 */
[----:B0-----:R-:W-:-:S12]  /*0590*/  @!P4 IMAD.IADD R4, R2, 0x1, R7 ;  /* 0x000000010204c824 */ /* 0x001fd800078e0207 */
[----:B------:R-:W-:Y:S01]  /*05a0*/  @!P0 IMAD.IADD R11, R2, 0x1, R6 ;  /* 0x00000001020b8824 */ /* 0x000fe200078e0206 */
[----:B------:R-:W-:-:S04]  /*05b0*/  @!P0 IADD3 R6, R6, 0x80, RZ ;  /* 0x0000008006068810 */ /* 0x000fc80007ffe0ff */
[----:B------:R-:W-:Y:S02]  /*05c0*/  ISETP.GE.AND P1, PT, R6, R3, PT ;  /* 0x000000030600720c */ /* 0x000fe40003f26270 */
[----:B------:R-:W-:-:S05]  /*05d0*/  @!P4 IADD3 R4, P6, R4, c[0x0][0x170], RZ ;  /* 0x00005c000404ca10 */ /* 0x000fca0007fde0ff */
[----:B------:R-:W-:Y:S01]  /*05e0*/  @!P4 IMAD.X R5, RZ, RZ, c[0x0][0x174], P6 ;  /* 0x00005d00ff05c624 */ /* 0x000fe200030e06ff */
[----:B------:R-:W-:-:S04]  /*05f0*/  PRMT R13, RZ, 0x7610, R13 ;  /* 0x00007610ff0d7816 */ /* 0x000fc8000000000d */
[----:B------:R0:W4:Y:S01]  /*0600*/  @!P4 LDG.E.U8 R12, [R4.64] ;  /* 0x00000004040cc981 */ /* 0x000122000c1e1100 */
[----:B-1----:R-:W-:Y:S01]  /*0610*/  @!P1 IMAD.IADD R9, R2, 0x1, R6 ;  /* 0x0000000102099824 */ /* 0x002fe200078e0206 */
[----:B------:R-:W-:Y:S02]  /*0620*/  @!P1 IADD3 R6, R6, 0x80, RZ ;  /* 0x0000008006069810 */ /* 0x000fe40007ffe0ff */
[----:B------:R-:W-:Y:S02]  /*0630*/  PRMT R15, RZ, 0x7610, R15 ;  /* 0x00007610ff0f7816 */ /* 0x000fe4000000000f */
[----:B--2---:R-:W-:-:S04]  /*0640*/  @!P2 ISETP.NE.AND P6, PT, R10, RZ, PT ;  /* 0x000000ff0a00a20c */ /* 0x004fc80003fc5270 */
[----:B------:R-:W-:Y:S02]  /*0650*/  @!P2 SEL R13, RZ, 0x1, !P6 ;  /* 0x00000001ff0da807 */ /* 0x000fe40007000000 */
[----:B------:R-:W-:Y:S02]  /*0660*/  ISETP.GE.AND P2, PT, R6, R3, PT ;  /* 0x000000030600720c */ /* 0x000fe40003f46270 */
[----:B---3--:R-:W-:-:S04]  /*0670*/  @!P3 ISETP.NE.AND P6, PT, R8, RZ, PT ;  /* 0x000000ff0800b20c */ /* 0x008fc80003fc5270 */
[----:B------:R-:W-:Y:S02]  /*0680*/  @!P3 SEL R15, RZ, 0x1, !P6 ;  /* 0x00000001ff0fb807 */ /* 0x000fe40007000000 */
[----:B------:R-:W-:-:S05]  /*0690*/  @!P5 IADD3 R16, P6, R16, c[0x0][0x170], RZ ;  /* 0x00005c001010da10 */ /* 0x000fca0007fde0ff */
[----:B------:R-:W-:Y:S01]  /*06a0*/  @!P2 IMAD.IADD R8, R2, 0x1, R6 ;  /* 0x000000010208a824 */ /* 0x000fe200078e0206 */
[----:B------:R-:W-:Y:S01]  /*06b0*/  @!P2 IADD3 R6, R6, 0x80, RZ ;  /* 0x000000800606a810 */ /* 0x000fe20007ffe0ff */
[----:B------:R-:W-:Y:S01]  /*06c0*/  @!P5 IMAD.X R17, RZ, RZ, c[0x0][0x174], P6 ;  /* 0x00005d00ff11d624 */ /* 0x000fe200030e06ff */
[----:B------:R-:W-:Y:S02]  /*06d0*/  @!P0 IADD3 R10, P6, R11, c[0x0][0x170], RZ ;  /* 0x00005c000b0a8a10 */ /* 0x000fe40007fde0ff */
[----:B------:R-:W-:Y:S02]  /*06e0*/  ISETP.GE.AND P3, PT, R6, R3, PT ;  /* 0x000000030600720c */ /* 0x000fe40003f66270 */
[----:B------:R1:W2:Y:S01]  /*06f0*/  @!P5 LDG.E.U8 R16, [R16.64] ;  /* 0x000000041010d981 */ /* 0x0002a2000c1e1100 */
[----:B------:R-:W-:Y:S01]  /*0700*/  @!P0 IMAD.X R11, RZ, RZ, c[0x0][0x174], P6 ;  /* 0x00005d00ff0b8624 */ /* 0x000fe200030e06ff */
[----:B0-----:R-:W-:-:S04]  /*0710*/  @!P1 IADD3 R4, P6, R9, c[0x0][0x170], RZ ;  /* 0x00005c0009049a10 */ /* 0x001fc80007fde0ff */
[----:B------:R0:W3:Y:S01]  /*0720*/  @!P0 LDG.E.U8 R10, [R10.64] ;  /* 0x000000040a0a8981 */ /* 0x0000e2000c1e1100 */
[----:B------:R-:W-:Y:S01]  /*0730*/  @!P1 IMAD.X R5, RZ, RZ, c[0x0][0x174], P6 ;  /* 0x00005d00ff059624 */ /* 0x000fe200030e06ff */
[----:B------:R-:W-:-:S03]  /*0740*/  @!P2 IADD3 R8, P6, R8, c[0x0][0x170], RZ ;  /* 0x00005c000808aa10 */ /* 0x000fc60007fde0ff */
[----:B------:R-:W-:Y:S02]  /*0750*/  @!P3 IMAD.IADD R18, R2, 0x1, R6 ;  /* 0x000000010212b824 */ /* 0x000fe400078e0206 */
[----:B------:R5:W3:Y:S01]  /*0760*/  @!P1 LDG.E.U8 R6, [R4.64] ;  /* 0x0000000404069981 */ /* 0x000ae2000c1e1100 */
[----:B------:R-:W-:Y:S02]  /*0770*/  @!P2 IMAD.X R9, RZ, RZ, c[0x0][0x174], P6 ;  /* 0x00005d00ff09a624 */ /* 0x000fe400030e06ff */
[----:B------:R-:W-:-:S03]  /*0780*/  @!P3 IADD3 R18, P6, R18, c[0x0][0x170], RZ ;  /* 0x00005c001212ba10 */ /* 0x000fc60007fde0ff */
[----:B------:R0:W3:Y:S02]  /*0790*/  @!P2 LDG.E.U8 R8, [R8.64] ;  /* 0x000000040808a981 */ /* 0x0000e4000c1e1100 */
[----:B------:R-:W-:-:S05]  /*07a0*/  @!P3 IMAD.X R19, RZ, RZ, c[0x0][0x174], P6 ;  /* 0x00005d00ff13b624 */ /* 0x000fca00030e06ff */
[----:B------:R-:W3:Y:S01]  /*07b0*/  @!P3 LDG.E.U8 R18, [R18.64] ;  /* 0x000000041212b981 */ /* 0x000ee2000c1e1100 */
[----:B-1----:R-:W-:Y:S02]  /*07c0*/  PRMT R17, RZ, 0x7610, R17 ;  /* 0x00007610ff117816 */ /* 0x002fe40000000011 */
[----:B----4-:R-:W-:-:S04]  /*07d0*/  @!P4 ISETP.NE.AND P6, PT, R12, RZ, PT ;  /* 0x000000ff0c00c20c */ /* 0x010fc80003fc5270 */
[----:B------:R-:W-:-:S04]  /*07e0*/  @!P4 SEL R17, RZ, 0x1, !P6 ;  /* 0x00000001ff11c807 */ /* 0x000fc80007000000 */
[----:B------:R-:W-:Y:S01]  /*07f0*/  LOP3.LUT R17, R17, R0, RZ, 0xfc, !PT ;  /* 0x0000000011117212 */ /* 0x000fe200078efcff */
[----:B0-----:R-:W-:-:S03]  /*0800*/  @!P4 IMAD.IADD R11, R2, 0x1, R7 ;  /* 0x00000001020bc824 */ /* 0x001fc600078e0207 */
[----:B------:R-:W-:-:S04]  /*0810*/  @!P4 LOP3.LUT P6, RZ, R17, 0xff, RZ, 0xc0, !PT ;  /* 0x000000ff11ffc812 */ /* 0x000fc800078cc0ff */
[----:B------:R-:W-:Y:S02]  /*0820*/  @!P4 SEL R21, RZ, 0x1, !P6 ;  /* 0x00000001ff15c807 */ /* 0x000fe40007000000 */
[----:B-----5:R-:W-:-:S05]  /*0830*/  @!P4 IADD3 R4, P6, R11, c[0x0][0x168], RZ ;  /* 0x00005a000b04ca10 */ /* 0x020fca0007fde0ff */
[----:B------:R-:W-:Y:S01]  /*0840*/  @!P4 IMAD.X R5, RZ, RZ, c[0x0][0x16c], P6 ;  /* 0x00005b00ff05c624 */ /* 0x000fe200030e06ff */
[----:B------:R-:W-:Y:S01]  /*0850*/  PRMT R9, RZ, 0x7610, R9 ;  /* 0x00007610ff097816 */ /* 0x000fe20000000009 */
[----:B------:R-:W-:Y:S01]  /*0860*/  @!P4 IMAD.MOV.U32 R7, RZ, RZ, R14 ;  /* 0x000000ffff07c224 */ /* 0x000fe200078e000e */
[----:B------:R-:W-:Y:S02]  /*0870*/  PRMT R11, RZ, 0x7610, R11 ;  /* 0x00007610ff0b7816 */ /* 0x000fe4000000000b */
[----:B------:R0:W-:Y:S01]  /*0880*/  @!P4 STG.E.U8 [R4.64], R21 ;  /* 0x000000150400c986 */ /* 0x0001e2000c101104 */
[----:B------:R-:W-:Y:S01]  /*0890*/  PRMT R17, RZ, 0x7610, R17 ;  /* 0x00007610ff117816 */ /* 0x000fe20000000011 */
[----:B------:R-:W-:Y:S01]  /*08a0*/  BSSY B0, `(.L_x_39095) ;  /* 0x0000046000007945 */ /* 0x000fe20003800000 */
[----:B------:R-:W-:Y:S01]  /*08b0*/  BSSY B1, `(.L_x_39096) ;  /* 0x000003e000017945 */ /* 0x000fe20003800000 */
[----:B0-----:R-:W-:Y:S02]  /*08c0*/  PRMT R5, RZ, 0x7610, R5 ;  /* 0x00007610ff057816 */ /* 0x001fe40000000005 */
[----:B--2---:R-:W-:-:S04]  /*08d0*/  @!P5 ISETP.NE.AND P6, PT, R16, RZ, PT ;  /* 0x000000ff1000d20c */ /* 0x004fc80003fc5270 */
[----:B------:R-:W-:Y:S02]  /*08e0*/  @!P5 SEL R9, RZ, 0x1, !P6 ;  /* 0x00000001ff09d807 */ /* 0x000fe40007000000 */
[----:B------:R-:W-:Y:S02]  /*08f0*/  LOP3.LUT P5, RZ, R13, 0xff, R0, 0xc8, !PT ;  /* 0x000000ff0dff7812 */ /* 0x000fe400078ac800 */
[----:B---3--:R-:W-:Y:S02]  /*0900*/  @!P0 ISETP.NE.AND P4, PT, R10, RZ, PT ;  /* 0x000000ff0a00820c */ /* 0x008fe40003f85270 */
[----:B------:R-:W-:-:S04]  /*0910*/  @!P1 ISETP.NE.AND P6, PT, R6, RZ, PT ;  /* 0x000000ff0600920c */ /* 0x000fc80003fc5270 */
[----:B------:R-:W-:Y:S02]  /*0920*/  @!P1 SEL R11, RZ, 0x1, !P6 ;  /* 0x00000001ff0b9807 */ /* 0x000fe40007000000 */
[----:B------:R-:W-:Y:S02]  /*0930*/  LOP3.LUT P1, RZ, R9, 0xff, R0, 0xc8, !PT ;  /* 0x000000ff09ff7812 */ /* 0x000fe4000782c800 */
[----:B------:R-:W-:Y:S02]  /*0940*/  SEL R9, RZ, 0x1, !P5 ;  /* 0x00000001ff097807 */ /* 0x000fe40006800000 */
[----:B------:R-:W-:Y:S02]  /*0950*/  ISETP.GE.AND P5, PT, R7, R3, PT ;  /* 0x000000030700720c */ /* 0x000fe40003fa6270 */
[----:B------:R-:W-:Y:S02]  /*0960*/  @!P0 SEL R17, RZ, 0x1, !P4 ;  /* 0x00000001ff118807 */ /* 0x000fe40006000000 */
[----:B------:R-:W-:-:S02]  /*0970*/  @!P2 ISETP.NE.AND P4, PT, R8, RZ, PT ;  /* 0x000000ff0800a20c */ /* 0x000fc40003f85270 */
[----:B------:R-:W-:Y:S02]  /*0980*/  PRMT R13, RZ, 0x7610, R13 ;  /* 0x00007610ff0d7816 */ /* 0x000fe4000000000d */
[----:B------:R-:W-:Y:S02]  /*0990*/  @!P3 ISETP.NE.AND P6, PT, R18, RZ, PT ;  /* 0x000000ff1200b20c */ /* 0x000fe40003fc5270 */
[----:B------:R-:W-:Y:S02]  /*09a0*/  @!P2 SEL R13, RZ, 0x1, !P4 ;  /* 0x00000001ff0da807 */ /* 0x000fe40006000000 */
[----:B------:R-:W-:Y:S02]  /*09b0*/  @!P3 SEL R5, RZ, 0x1, !P6 ;  /* 0x00000001ff05b807 */ /* 0x000fe40007000000 */
[--C-:B------:R-:W-:Y:S02]  /*09c0*/  LOP3.LUT P0, RZ, R15, 0xff, R0.reuse, 0xc8, !PT ;  /* 0x000000ff0fff7812 */ /* 0x100fe4000780c800 */
[----:B------:R-:W-:-:S02]  /*09d0*/  LOP3.LUT P4, RZ, R17, 0xff, R0, 0xc8, !PT ;  /* 0x000000ff11ff7812 */ /* 0x000fc4000788c800 */
[--C-:B------:R-:W-:Y:S02]  /*09e0*/  LOP3.LUT P2, RZ, R11, 0xff, R0.reuse, 0xc8, !PT ;  /* 0x000000ff0bff7812 */ /* 0x100fe4000784c800 */
[----:B------:R-:W-:Y:S02]  /*09f0*/  LOP3.LUT P3, RZ, R13, 0xff, R0, 0xc8, !PT ;  /* 0x000000ff0dff7812 */ /* 0x000fe4000786c800 */
[----:B------:R-:W-:Y:S02]  /*0a00*/  LOP3.LUT R0, R5, R0, RZ, 0xfc, !PT ;  /* 0x0000000005007212 */ /* 0x000fe400078efcff */
[----:B------:R-:W-:Y:S02]  /*0a10*/  SEL R11, RZ, 0x1, !P0 ;  /* 0x00000001ff0b7807 */ /* 0x000fe40004000000 */
[----:B------:R-:W-:Y:S02]  /*0a20*/  SEL R13, RZ, 0x1, !P1 ;  /* 0x00000001ff0d7807 */ /* 0x000fe40004800000 */
[----:B------:R-:W-:-:S02]  /*0a30*/  SEL R15, RZ, 0x1, !P4 ;  /* 0x00000001ff0f7807 */ /* 0x000fc40006000000 */
        /* <DEDUP_REMOVED lines=15> */
.L_x_39097:
[----:B------:R-:W-:-:S13]  /*0b30*/  ISETP.GE.AND P0, PT, R7, R3, PT ;  /* 0x000000030700720c */ /* 0x000fda0003f06270 */
[----:B------:R-:W-:Y:S05]  /*0b40*/  @P0 BRA `(.L_x_39099) ;  /* 0x000000c000000947 */ /* 0x000fea0003800000 */
[----:B0-----:R-:W-:Y:S01]  /*0b50*/  IMAD.IADD R4, R2, 0x1, R7 ;  /* 0x0000000102047824 */ /* 0x001fe200078e0207 */
[----:B------:R-:W-:-:S04]  /*0b60*/  IADD3 R7, R7, 0x80, RZ ;  /* 0x0000008007077810 */ /* 0x000fc80007ffe0ff */
[----:B------:R-:W-:-:S05]  /*0b70*/  IADD3 R4, P0, R4, c[0x0][0x168], RZ ;  /* 0x00005a0004047a10 */ /* 0x000fca0007f1e0ff */
[----:B------:R-:W-:-:S05]  /*0b80*/  IMAD.X R5, RZ, RZ, c[0x0][0x16c], P0 ;  /* 0x00005b00ff057624 */ /* 0x000fca00000e06ff */
[----:B------:R0:W-:Y:S03]  /*0b90*/  STG.E.U8 [R4.64], R13 ;  /* 0x0000000d04007986 */ /* 0x0001e6000c101104 */
.L_x_39098:
[----:B------:R-:W-:-:S13]  /*0ba0*/  ISETP.GE.AND P0, PT, R7, R3, PT ;  /* 0x000000030700720c */ /* 0x000fda0003f06270 */
[----:B------:R-:W-:Y:S05]  /*0bb0*/  @P0 BRA `(.L_x_39100) ;  /* 0x000000d000000947 */ /* 0x000fea0003800000 */
[----:B0-----:R-:W-:Y:S01]  /*0bc0*/  IMAD.IADD R4, R2, 0x1, R7 ;  /* 0x0000000102047824 */ /* 0x001fe200078e0207 */
[----:B------:R-:W-:-:S04]  /*0bd0*/  IADD3 R7, R7, 0x80, RZ ;  /* 0x0000008007077810 */ /* 0x000fc80007ffe0ff */
[----:B------:R-:W-:-:S05]  /*0be0*/  IADD3 R4, P0, R4, c[0x0][0x168], RZ ;  /* 0x00005a0004047a10 */ /* 0x000fca0007f1e0ff */
[----:B------:R-:W-:-:S05]  /*0bf0*/  IMAD.X R5, RZ, RZ, c[0x0][0x16c], P0 ;  /* 0x00005b00ff057624 */ /* 0x000fca00000e06ff */
[----:B------:R0:W-:Y:S03]  /*0c00*/  STG.E.U8 [R4.64], R15 ;  /* 0x0000000f04007986 */ /* 0x0001e6000c101104 */
.L_x_39099:
        /* <DEDUP_REMOVED lines=8> */
.L_x_39100:
[----:B------:R-:W-:Y:S05]  /*0c90*/  BSYNC B1 ;  /* 0x0000000000017941 */ /* 0x000fea0003800000 */
.L_x_39096:
[----:B------:R-:W-:-:S13]  /*0ca0*/  ISETP.GE.AND P0, PT, R7, R3, PT ;  /* 0x000000030700720c */ /* 0x000fda0003f06270 */
[----:B0-----:R-:W-:Y:S01]  /*0cb0*/  @!P0 IMAD.IADD R4, R2, 0x1, R7 ;  /* 0x0000000102048824 */ /* 0x001fe200078e0207 */
[----:B------:R-:W-:-:S04]  /*0cc0*/  @!P0 IADD3 R7, R7, 0x80, RZ ;  /* 0x0000008007078810 */ /* 0x000fc80007ffe0ff */
[----:B------:R-:W-:-:S05]  /*0cd0*/  @!P0 IADD3 R4, P1, R4, c[0x0][0x168], RZ ;  /* 0x00005a0004048a10 */ /* 0x000fca0007f3e0ff */
[----:B------:R-:W-:-:S05]  /*0ce0*/  @!P0 IMAD.X R5, RZ, RZ, c[0x0][0x16c], P1 ;  /* 0x00005b00ff058624 */ /* 0x000fca00008e06ff */
[----:B------:R0:W-:Y:S03]  /*0cf0*/  @!P0 STG.E.U8 [R4.64], R19 ;  /* 0x0000001304008986 */ /* 0x0001e6000c101104 */
.L_x_39101:
[----:B------:R-:W-:Y:S05]  /*0d00*/  BSYNC B0 ;  /* 0x0000000000007941 */ /* 0x000fea0003800000 */
.L_x_39095:
[----:B------:R-:W-:Y:S01]  /*0d10*/  WARPSYNC 0xffffffff ;  /* 0xffffffff00007948 */ /* 0x000fe20003800000 */
[----:B------:R-:W-:-:S13]  /*0d20*/  ISETP.GE.AND P0, PT, R7, R3, PT ;  /* 0x000000030700720c */ /* 0x000fda0003f06270 */
[----:B------:R-:W-:Y:S05]  /*0d30*/  @P0 EXIT ;  /* 0x000000000000094d */ /* 0x000fea0003800000 */
[----:B------:R-:W-:Y:S01]  /*0d40*/  IMAD.IADD R2, R2, 0x1, R7 ;  /* 0x0000000102027824 */ /* 0x000fe200078e0207 */
[----:B------:R-:W-:-:S04]  /*0d50*/  LOP3.LUT P0, RZ, R0, 0xff, RZ, 0xc0, !PT ;  /* 0x000000ff00ff7812 */ /* 0x000fc8000780c0ff */
[----:B------:R-:W-:Y:S02]  /*0d60*/  IADD3 R2, P1, R2, c[0x0][0x168], RZ ;  /* 0x00005a0002027a10 */ /* 0x000fe40007f3e0ff */
[----:B0-----:R-:W-:-:S03]  /*0d70*/  SEL R5, RZ, 0x1, !P0 ;  /* 0x00000001ff057807 */ /* 0x001fc60004000000 */
[----:B------:R-:W-:-:S05]  /*0d80*/  IMAD.X R3, RZ, RZ, c[0x0][0x16c], P1 ;  /* 0x00005b00ff037624 */ /* 0x000fca00008e06ff */
[----:B------:R-:W-:Y:S01]  /*0d90*/  STG.E.U8 [R2.64], R5 ;  /* 0x0000000502007986 */ /* 0x000fe2000c101104 */
[----:B------:R-:W-:Y:S05]  /*0da0*/  EXIT ;  /* 0x000000000000794d */ /* 0x000fea0003800000 */
.L_x_39102:
        /* <DEDUP_REMOVED lines=13> */
.L_x_40321:


//--------------------- .text._ZN2at6native29vectorized_elementwise_kernelILi4ENS0_13AUnaryFunctorIbbbZNS0_19maximum_kernel_cudaERNS_18TensorIteratorBaseEEUlbbE_EESt5arrayIPcLm2EEEEviT0_T1_ --------------------------
	.section	.text._ZN2at6native29vectorized_elementwise_kernelILi4ENS0_13AUnaryFunctorIbbbZNS0_19maximum_kernel_cudaERNS_18TensorIteratorBaseEEUlbbE_EESt5arrayIPcLm2EEEEviT0_T1_,"ax",@progbits
	.sectioninfo	@"SHI_REGISTERS=24"
	.align	128
        .global         _ZN2at6native29vectorized_elementwise_kernelILi4ENS0_13AUnaryFunctorIbbbZNS0_19maximum_kernel_cudaERNS_18TensorIteratorBaseEEUlbbE_EESt5arrayIPcLm2EEEEviT0_T1_
        .type           _ZN2at6native29vectorized_elementwise_kernelILi4ENS0_13AUnaryFunctorIbbbZNS0_19maximum_kernel_cudaERNS_18TensorIteratorBaseEEUlbbE_EESt5arrayIPcLm2EEEEviT0_T1_,@function
        .size           _ZN2at6native29vectorized_elementwise_kernelILi4ENS0_13AUnaryFunctorIbbbZNS0_19maximum_kernel_cudaERNS_18TensorIteratorBaseEEUlbbE_EESt5arrayIPcLm2EEEEviT0_T1_,(.L_x_40322 - _ZN2at6native29vectorized_elementwise_kernelILi4ENS0_13AUnaryFunctorIbbbZNS0_19maximum_kernel_cudaERNS_18TensorIteratorBaseEEUlbbE_EESt5arrayIPcLm2EEEEviT0_T1_)
        .other          _ZN2at6native29vectorized_elementwise_kernelILi4ENS0_13AUnaryFunctorIbbbZNS0_19maximum_kernel_cudaERNS_18TensorIteratorBaseEEUlbbE_EESt5arrayIPcLm2EEEEviT0_T1_,@"STO_CUDA_ENTRY STV_DEFAULT"
_ZN2at6native29vectorized_elementwise_kernelILi4ENS0_13AUnaryFunctorIbbbZNS0_19maximum_kernel_cudaERNS_18TensorIteratorBaseEEUlbbE_EESt5arrayIPcLm2EEEEviT0_T1_:
.text._ZN2at6native29vectorized_elementwise_kernelILi4ENS0_13AUnaryFunctorIbbbZNS0_19maximum_kernel_cudaERNS_18TensorIteratorBaseEEUlbbE_EESt5arrayIPcLm2EEEEviT0_T1_:
        /* <DEDUP_REMOVED lines=12> */
[----:B------:R-:W2:Y:S04]  /*00c0*/  LDG.E R8, [R4.64] ;  /* 0x0000000404087981 */ /* 0x000ea8000c1e1900 */
[----:B------:R-:W3:Y:S01]  /*00d0*/  LDG.E R10, [R4.64+0x200] ;  /* 0x00020004040a7981 */ /* 0x000ee2000c1e1900 */
[C---:B--2---:R-:W-:Y:S02]  /*00e0*/  PRMT R6, R8.reuse, 0x7770, RZ ;  /* 0x0000777008067816 */ /* 0x044fe400000000ff */
[----:B------:R-:W-:Y:S02]  /*00f0*/  PRMT R7, R8, 0x7772, RZ ;  /* 0x0000777208077816 */ /* 0x000fe400000000ff */
[----:B------:R-:W-:Y:S02]  /*0100*/  ISETP.NE.AND P0, PT, R6, RZ, PT ;  /* 0x000000ff0600720c */ /* 0x000fe40003f05270 */
[----:B------:R-:W-:-:S02]  /*0110*/  PRMT R6, R8, 0x7771, RZ ;  /* 0x0000777108067816 */ /* 0x000fc400000000ff */
[----:B------:R-:W-:Y:S02]  /*0120*/  ISETP.NE.AND P3, PT, R7, RZ, PT ;  /* 0x000000ff0700720c */ /* 0x000fe40003f65270 */
[----:B------:R-:W-:Y:S02]  /*0130*/  ISETP.NE.AND P2, PT, R6, RZ, PT ;  /* 0x000000ff0600720c */ /* 0x000fe40003f45270 */
[----:B------:R-:W-:Y:S02]  /*0140*/  PRMT R8, R8, 0x7773, RZ ;  /* 0x0000777308087816 */ /* 0x000fe400000000ff */
[C---:B---3--:R-:W-:Y:S02]  /*0150*/  PRMT R4, R10.reuse, 0x7770, RZ ;  /* 0x000077700a047816 */ /* 0x048fe400000000ff */
[----:B------:R-:W-:Y:S02]  /*0160*/  PRMT R6, R10, 0x7771, RZ ;  /* 0x000077710a067816 */ /* 0x000fe400000000ff */
[----:B------:R-:W-:-:S02]  /*0170*/  SEL R5, RZ, 0x1, !P2 ;  /* 0x00000001ff057807 */ /* 0x000fc40005000000 */
[----:B------:R-:W-:Y:S02]  /*0180*/  SEL R7, RZ, 0x1, !P3 ;  /* 0x00000001ff077807 */ /* 0x000fe40005800000 */
[----:B------:R-:W-:Y:S02]  /*0190*/  SEL R9, RZ, 0x1, !P0 ;  /* 0x00000001ff097807 */ /* 0x000fe40004000000 */
[----:B------:R-:W-:Y:S02]  /*01a0*/  ISETP.NE.AND P1, PT, R8, RZ, PT ;  /* 0x000000ff0800720c */ /* 0x000fe40003f25270 */
[----:B------:R-:W-:Y:S02]  /*01b0*/  ISETP.NE.AND P4, PT, R4, RZ, PT ;  /* 0x000000ff0400720c */ /* 0x000fe40003f85270 */
[----:B------:R-:W-:Y:S02]  /*01c0*/  ISETP.NE.AND P5, PT, R6, RZ, PT ;  /* 0x000000ff0600720c */ /* 0x000fe40003fa5270 */
[----:B------:R-:W-:-:S02]  /*01d0*/  PRMT R4, R10, 0x7772, RZ ;  /* 0x000077720a047816 */ /* 0x000fc400000000ff */
[C---:B------:R-:W-:Y:S02]  /*01e0*/  LOP3.LUT P3, RZ, R2.reuse, 0xff, R5, 0xc8, !PT ;  /* 0x000000ff02ff7812 */ /* 0x040fe4000786c805 */
[C---:B------:R-:W-:Y:S02]  /*01f0*/  LOP3.LUT P2, RZ, R2.reuse, 0xff, R7, 0xc8, !PT ;  /* 0x000000ff02ff7812 */ /* 0x040fe4000784c807 */
[----:B------:R-:W-:Y:S02]  /*0200*/  LOP3.LUT P0, RZ, R2, 0xff, R9, 0xc8, !PT ;  /* 0x000000ff02ff7812 */ /* 0x000fe4000780c809 */
[----:B------:R-:W-:Y:S02]  /*0210*/  SEL R5, RZ, 0x1, !P1 ;  /* 0x00000001ff057807 */ /* 0x000fe40004800000 */
[----:B------:R-:W-:Y:S02]  /*0220*/  SEL R7, RZ, 0x1, !P4 ;  /* 0x00000001ff077807 */ /* 0x000fe40006000000 */
[----:B------:R-:W-:-:S02]  /*0230*/  SEL R9, RZ, 0x1, !P5 ;  /* 0x00000001ff097807 */ /* 0x000fc40006800000 */
[----:B------:R-:W-:Y:S02]  /*0240*/  ISETP.NE.AND P4, PT, R4, RZ, PT ;  /* 0x000000ff0400720c */ /* 0x000fe40003f85270 */
[----:B------:R-:W-:Y:S02]  /*0250*/  PRMT R4, R10, 0x7773, RZ ;  /* 0x000077730a047816 */ /* 0x000fe400000000ff */
[C---:B------:R-:W-:Y:S02]  /*0260*/  LOP3.LUT P1, RZ, R2.reuse, 0xff, R5, 0xc8, !PT ;  /* 0x000000ff02ff7812 */ /* 0x040fe4000782c805 */
[C---:B------:R-:W-:Y:S02]  /*0270*/  LOP3.LUT P5, RZ, R2.reuse, 0xff, R7, 0xc8, !PT ;  /* 0x000000ff02ff7812 */ /* 0x040fe400078ac807 */
[----:B------:R-:W-:Y:S02]  /*0280*/  LOP3.LUT P6, RZ, R2, 0xff, R9, 0xc8, !PT ;  /* 0x000000ff02ff7812 */ /* 0x000fe400078cc809 */
[----:B------:R-:W-:-:S02]  /*0290*/  SEL R5, RZ, 0x1, !P4 ;  /* 0x00000001ff057807 */ /* 0x000fc40006000000 */
[----:B------:R-:W-:Y:S02]  /*02a0*/  SEL R6, RZ, 0x1, !P0 ;  /* 0x00000001ff067807 */ /* 0x000fe40004000000 */
[----:B------:R-:W-:Y:S02]  /*02b0*/  ISETP.NE.AND P0, PT, R4, RZ, PT ;  /* 0x000000ff0400720c */ /* 0x000fe40003f05270 */
[----:B------:R-:W-:Y:S02]  /*02c0*/  SEL R7, RZ, 0x1, !P3 ;  /* 0x00000001ff077807 */ /* 0x000fe40005800000 */
[----:B------:R-:W-:Y:S02]  /*02d0*/  SEL R8, RZ, 0x1, !P5 ;  /* 0x00000001ff087807 */ /* 0x000fe40006800000 */
[----:B------:R-:W-:Y:S02]  /*02e0*/  SEL R9, RZ, 0x1, !P6 ;  /* 0x00000001ff097807 */ /* 0x000fe40007000000 */
[----:B------:R-:W-:-:S02]  /*02f0*/  LOP3.LUT P3, RZ, R2, 0xff, R5, 0xc8, !PT ;  /* 0x000000ff02ff7812 */ /* 0x000fc4000786c805 */
[----:B------:R-:W-:Y:S02]  /*0300*/  SEL R5, RZ, 0x1, !P0 ;  /* 0x00000001ff057807 */ /* 0x000fe40004000000 */
[----:B------:R-:W-:Y:S02]  /*0310*/  PRMT R7, R7, 0x7604, R6 ;  /* 0x0000760407077816 */ /* 0x000fe40000000006 */
[----:B------:R-:W-:Y:S02]  /*0320*/  IADD3 R4, P4, R0, c[0x0][0x168], RZ ;  /* 0x00005a0000047a10 */ /* 0x000fe40007f9e0ff */
[----:B------:R-:W-:Y:S02]  /*0330*/  PRMT R9, R9, 0x7604, R8 ;  /* 0x0000760409097816 */ /* 0x000fe40000000008 */
[----:B------:R-:W-:Y:S02]  /*0340*/  SEL R0, RZ, 0x1, !P2 ;  /* 0x00000001ff007807 */ /* 0x000fe40005000000 */
[----:B------:R-:W-:-:S02]  /*0350*/  SEL R6, RZ, 0x1, !P3 ;  /* 0x00000001ff067807 */ /* 0x000fc40005800000 */
[----:B------:R-:W-:Y:S01]  /*0360*/  LOP3.LUT P0, RZ, R2, 0xff, R5, 0xc8, !PT ;  /* 0x000000ff02ff7812 */ /* 0x000fe2000780c805 */
[----:B------:R-:W-:Y:S01]  /*0370*/  IMAD.X R5, RZ, RZ, c[0x0][0x16c], P4 ;  /* 0x00005b00ff057624 */ /* 0x000fe200020e06ff */
[----:B------:R-:W-:Y:S02]  /*0380*/  PRMT R7, R0, 0x7054, R7 ;  /* 0x0000705400077816 */ /* 0x000fe40000000007 */
[----:B------:R-:W-:Y:S01]  /*0390*/  PRMT R9, R6, 0x7054, R9 ;  /* 0x0000705406097816 */ /* 0x000fe20000000009 */
[----:B------:R-:W-:Y:S01]  /*03a0*/  IMAD.WIDE R2, R3, 0x4, R4 ;  /* 0x0000000403027825 */ /* 0x000fe200078e0204 */
[----:B------:R-:W-:Y:S02]  /*03b0*/  SEL R0, RZ, 0x1, !P1 ;  /* 0x00000001ff007807 */ /* 0x000fe40004800000 */
[----:B------:R-:W-:Y:S02]  /*03c0*/  SEL R6, RZ, 0x1, !P0 ;  /* 0x00000001ff067807 */ /* 0x000fe40004000000 */
[----:B------:R-:W-:-:S02]  /*03d0*/  PRMT R7, R0, 0x654, R7 ;  /* 0x0000065400077816 */ /* 0x000fc40000000007 */
[----:B------:R-:W-:-:S03]  /*03e0*/  PRMT R9, R6, 0x654, R9 ;  /* 0x0000065406097816 */ /* 0x000fc60000000009 */
[----:B------:R-:W-:Y:S04]  /*03f0*/  STG.E [R2.64], R7 ;  /* 0x0000000702007986 */ /* 0x000fe8000c101904 */
[----:B------:R-:W-:Y:S01]  /*0400*/  STG.E [R2.64+0x200], R9 ;  /* 0x0002000902007986 */ /* 0x000fe2000c101904 */
[----:B------:R-:W-:Y:S05]  /*0410*/  EXIT ;  /* 0x000000000000794d */ /* 0x000fea0003800000 */
.L_x_39103:
        /* <DEDUP_REMOVED lines=111> */
.L_x_39106:
[----:B------:R-:W-:-:S13]  /*0b10*/  ISETP.GE.AND P0, PT, R7, R3, PT ;  /* 0x000000030700720c */ /* 0x000fda0003f06270 */
[----:B------:R-:W-:Y:S05]  /*0b20*/  @P0 BRA `(.L_x_39108) ;  /* 0x000000c000000947 */ /* 0x000fea0003800000 */
[----:B0-----:R-:W-:Y:S01]  /*0b30*/  IMAD.IADD R4, R0, 0x1, R7 ;  /* 0x0000000100047824 */ /* 0x001fe200078e0207 */
[----:B------:R-:W-:-:S04]  /*0b40*/  IADD3 R7, R7, 0x80, RZ ;  /* 0x0000008007077810 */ /* 0x000fc80007ffe0ff */
[----:B------:R-:W-:-:S05]  /*0b50*/  IADD3 R4, P0, R4, c[0x0][0x168], RZ ;  /* 0x00005a0004047a10 */ /* 0x000fca0007f1e0ff */
[----:B------:R-:W-:-:S05]  /*0b60*/  IMAD.X R5, RZ, RZ, c[0x0][0x16c], P0 ;  /* 0x00005b00ff057624 */ /* 0x000fca00000e06ff */
[----:B------:R0:W-:Y:S03]  /*0b70*/  STG.E.U8 [R4.64], R13 ;  /* 0x0000000d04007986 */ /* 0x0001e6000c101104 */
.L_x_39107:
[----:B------:R-:W-:-:S13]  /*0b80*/  ISETP.GE.AND P0, PT, R7, R3, PT ;  /* 0x000000030700720c */ /* 0x000fda0003f06270 */
[----:B------:R-:W-:Y:S05]  /*0b90*/  @P0 BRA `(.L_x_39109) ;  /* 0x000000d000000947 */ /* 0x000fea0003800000 */
[----:B0-----:R-:W-:Y:S01]  /*0ba0*/  IMAD.IADD R4, R0, 0x1, R7 ;  /* 0x0000000100047824 */ /* 0x001fe200078e0207 */
[----:B------:R-:W-:-:S04]  /*0bb0*/  IADD3 R7, R7, 0x80, RZ ;  /* 0x0000008007077810 */ /* 0x000fc80007ffe0ff */
[----:B------:R-:W-:-:S05]  /*0bc0*/  IADD3 R4, P0, R4, c[0x0][0x168], RZ ;  /* 0x00005a0004047a10 */ /* 0x000fca0007f1e0ff */
[----:B------:R-:W-:-:S05]  /*0bd0*/  IMAD.X R5, RZ, RZ, c[0x0][0x16c], P0 ;  /* 0x00005b00ff057624 */ /* 0x000fca00000e06ff */
[----:B------:R0:W-:Y:S03]  /*0be0*/  STG.E.U8 [R4.64], R15 ;  /* 0x0000000f04007986 */ /* 0x0001e6000c101104 */
.L_x_39108:
        /* <DEDUP_REMOVED lines=8> */
.L_x_39109:
[----:B------:R-:W-:Y:S05]  /*0c70*/  BSYNC B1 ;  /* 0x0000000000017941 */ /* 0x000fea0003800000 */
.L_x_39105:
[----:B------:R-:W-:-:S13]  /*0c80*/  ISETP.GE.AND P0, PT, R7, R3, PT ;  /* 0x000000030700720c */ /* 0x000fda0003f06270 */
[----:B0-----:R-:W-:Y:S01]  /*0c90*/  @!P0 IMAD.IADD R4, R0, 0x1, R7 ;  /* 0x0000000100048824 */ /* 0x001fe200078e0207 */
[----:B------:R-:W-:-:S04]  /*0ca0*/  @!P0 IADD3 R7, R7, 0x80, RZ ;  /* 0x0000008007078810 */ /* 0x000fc80007ffe0ff */
[----:B------:R-:W-:-:S05]  /*0cb0*/  @!P0 IADD3 R4, P1, R4, c[0x0][0x168], RZ ;  /* 0x00005a0004048a10 */ /* 0x000fca0007f3e0ff */
[----:B------:R-:W-:-:S05]  /*0cc0*/  @!P0 IMAD.X R5, RZ, RZ, c[0x0][0x16c], P1 ;  /* 0x00005b00ff058624 */ /* 0x000fca00008e06ff */
[----:B------:R0:W-:Y:S03]  /*0cd0*/  @!P0 STG.E.U8 [R4.64], R19 ;  /* 0x0000001304008986 */ /* 0x0001e6000c101104 */
.L_x_39110:
[----:B------:R-:W-:Y:S05]  /*0ce0*/  BSYNC B0 ;  /* 0x0000000000007941 */ /* 0x000fea0003800000 */
.L_x_39104:
[----:B------:R-:W-:Y:S01]  /*0cf0*/  WARPSYNC 0xffffffff ;  /* 0xffffffff00007948 */ /* 0x000fe20003800000 */
[----:B------:R-:W-:-:S13]  /*0d00*/  ISETP.GE.AND P0, PT, R7, R3, PT ;  /* 0x000000030700720c */ /* 0x000fda0003f06270 */
[----:B------:R-:W-:Y:S05]  /*0d10*/  @P0 EXIT ;  /* 0x000000000000094d */ /* 0x000fea0003800000 */
[----:B------:R-:W-:Y:S01]  /*0d20*/  IMAD.IADD R0, R0, 0x1, R7 ;  /* 0x0000000100007824 */ /* 0x000fe200078e0207 */
[----:B------:R-:W-:-:S04]  /*0d30*/  LOP3.LUT P0, RZ, R2, 0xff, RZ, 0xc0, !PT ;  /* 0x000000ff02ff7812 */ /* 0x000fc8000780c0ff */
[----:B0-----:R-:W-:Y:S02]  /*0d40*/  IADD3 R4, P1, R0, c[0x0][0x168], RZ ;  /* 0x00005a0000047a10 */ /* 0x001fe40007f3e0ff */
[----:B------:R-:W-:-:S03]  /*0d50*/  SEL R3, RZ, 0x1, !P0 ;  /* 0x00000001ff037807 */ /* 0x000fc60004000000 */
[----:B------:R-:W-:-:S05]  /*0d60*/  IMAD.X R5, RZ, RZ, c[0x0][0x16c], P1 ;  /* 0x00005b00ff057624 */ /* 0x000fca00008e06ff */
[----:B------:R-:W-:Y:S01]  /*0d70*/  STG.E.U8 [R4.64], R3 ;  /* 0x0000000304007986 */ /* 0x000fe2000c101104 */
[----:B------:R-:W-:Y:S05]  /*0d80*/  EXIT ;  /* 0x000000000000794d */ /* 0x000fea0003800000 */
.L_x_39111:
        /* <DEDUP_REMOVED lines=15> */
.L_x_40322:


//--------------------- .text._ZN2at6native29vectorized_elementwise_kernelILi8ENS0_13AUnaryFunctorIbbbZNS0_19maximum_kernel_cudaERNS_18TensorIteratorBaseEEUlbbE_EESt5arrayIPcLm2EEEEviT0_T1_ --------------------------
	.section	.text._ZN2at6native29vectorized_elementwise_kernelILi8ENS0_13AUnaryFunctorIbbbZNS0_19maximum_kernel_cudaERNS_18TensorIteratorBaseEEUlbbE_EESt5arrayIPcLm2EEEEviT0_T1_,"ax",@progbits
	.sectioninfo	@"SHI_REGISTERS=4"
	.align	128
        .global         _ZN2at6native29vectorized_elementwise_kernelILi8ENS0_13AUnaryFunctorIbbbZNS0_19maximum_kernel_cudaERNS_18TensorIteratorBaseEEUlbbE_EESt5arrayIPcLm2EEEEviT0_T1_
        .type           _ZN2at6native29vectorized_elementwise_kernelILi8ENS0_13AUnaryFunctorIbbbZNS0_19maximum_kernel_cudaERNS_18TensorIteratorBaseEEUlbbE_EESt5arrayIPcLm2EEEEviT0_T1_,@function
        .size           _ZN2at6native29vectorized_elementwise_kernelILi8ENS0_13AUnaryFunctorIbbbZNS0_19maximum_kernel_cudaERNS_18TensorIteratorBaseEEUlbbE_EESt5arrayIPcLm2EEEEviT0_T1_,(.L_x_40323 - _ZN2at6native29vectorized_elementwise_kernelILi8ENS0_13AUnaryFunctorIbbbZNS0_19maximum_kernel_cudaERNS_18TensorIteratorBaseEEUlbbE_EESt5arrayIPcLm2EEEEviT0_T1_)
        .other          _ZN2at6native29vectorized_elementwise_kernelILi8ENS0_13AUnaryFunctorIbbbZNS0_19maximum_kernel_cudaERNS_18TensorIteratorBaseEEUlbbE_EESt5arrayIPcLm2EEEEviT0_T1_,@"STO_CUDA_ENTRY STV_DEFAULT"
_ZN2at6native29vectorized_elementwise_kernelILi8ENS0_13AUnaryFunctorIbbbZNS0_19maximum_kernel_cudaERNS_18TensorIteratorBaseEEUlbbE_EESt5arrayIPcLm2EEEEviT0_T1_:
.text._ZN2at6native29vectorized_elementwise_kernelILi8ENS0_13AUnaryFunctorIbbbZNS0_19maximum_kernel_cudaERNS_18TensorIteratorBaseEEUlbbE_EESt5arrayIPcLm2EEEEviT0_T1_:
[----:B------:R-:W-:Y:S02]  /*0000*/  MOV R1, c[0x0][0x28] ;  /* 0x00000a0000017a02 */ /* 0x000fe40000000f00 */
[----:B------:R-:W-:Y:S05]  /*0010*/  EXIT ;  /* 0x000000000000794d */ /* 0x000fea0003800000 */
.L_x_39112:
        /* <DEDUP_REMOVED lines=14> */
.L_x_40323:


//--------------------- .text._ZN2at6native18elementwise_kernelILi128ELi4EZNS0_15gpu_kernel_implINS0_13BinaryFunctorIbbbZNS0_19maximum_kernel_cudaERNS_18TensorIteratorBaseEEUlbbE_EEEEvS5_RKT_EUliE_EEviT1_ --------------------------
	.section	.text._ZN2at6native18elementwise_kernelILi128ELi4EZNS0_15gpu_kernel_implINS0_13BinaryFunctorIbbbZNS0_19maximum_kernel_cudaERNS_18TensorIteratorBaseEEUlbbE_EEEEvS5_RKT_EUliE_EEviT1_,"ax",@progbits
	.sectioninfo	@"SHI_REGISTERS=26"
	.align	128
        .global         _ZN2at6native18elementwise_kernelILi128ELi4EZNS0_15gpu_kernel_implINS0_13BinaryFunctorIbbbZNS0_19maximum_kernel_cudaERNS_18TensorIteratorBaseEEUlbbE_EEEEvS5_RKT_EUliE_EEviT1_
        .type           _ZN2at6native18elementwise_kernelILi128ELi4EZNS0_15gpu_kernel_implINS0_13BinaryFunctorIbbbZNS0_19maximum_kernel_cudaERNS_18TensorIteratorBaseEEUlbbE_EEEEvS5_RKT_EUliE_EEviT1_,@function
        .size           _ZN2at6native18elementwise_kernelILi128ELi4EZNS0_15gpu_kernel_implINS0_13BinaryFunctorIbbbZNS0_19maximum_kernel_cudaERNS_18TensorIteratorBaseEEUlbbE_EEEEvS5_RKT_EUliE_EEviT1_,(.L_x_40324 - _ZN2at6native18elementwise_kernelILi128ELi4EZNS0_15gpu_kernel_implINS0_13BinaryFunctorIbbbZNS0_19maximum_kernel_cudaERNS_18TensorIteratorBaseEEUlbbE_EEEEvS5_RKT_EUliE_EEviT1_)
        .other          _ZN2at6native18elementwise_kernelILi128ELi4EZNS0_15gpu_kernel_implINS0_13BinaryFunctorIbbbZNS0_19maximum_kernel_cudaERNS_18TensorIteratorBaseEEUlbbE_EEEEvS5_RKT_EUliE_EEviT1_,@"STO_CUDA_ENTRY STV_DEFAULT"
_ZN2at6native18elementwise_kernelILi128ELi4EZNS0_15gpu_kernel_implINS0_13BinaryFunctorIbbbZNS0_19maximum_kernel_cudaERNS_18TensorIteratorBaseEEUlbbE_EEEEvS5_RKT_EUliE_EEviT1_:
.text._ZN2at6native18elementwise_kernelILi128ELi4EZNS0_15gpu_kernel_implINS0_13BinaryFunctorIbbbZNS0_19maximum_kernel_cudaERNS_18TensorIteratorBaseEEUlbbE_EEEEvS5_RKT_EUliE_EEviT1_:
        /* <DEDUP_REMOVED lines=263> */
.L_x_39115:
        /* <DEDUP_REMOVED lines=20> */
.L_x_39119:
[----:B------:R-:W2:Y:S02]  /*11b0*/  LDG.E.U8 R2, [R2.64] ;  /* 0x0000002402027981 */ /* 0x000ea4000c1e1100 */
[----:B--2---:R-:W-:-:S04]  /*11c0*/  ISETP.NE.AND P0, PT, R2, RZ, PT ;  /* 0x000000ff0200720c */ /* 0x004fc80003f05270 */
[----:B------:R-:W-:Y:S01]  /*11d0*/  P2R R23, PR, RZ, 0x1 ;  /* 0x00000001ff177803 */ /* 0x000fe20000000000 */
[----:B------:R-:W-:Y:S05]  /*11e0*/  BRA `(.L_x_39121) ;  /* 0x00000f4000007947 */ /* 0x000fea0003800000 */
.L_x_39118:
        /* <DEDUP_REMOVED lines=11> */
.L_x_39123:
[----:B------:R-:W2:Y:S02]  /*12a0*/  LDG.E R2, [R2.64] ;  /* 0x0000002402027981 */ /* 0x000ea4000c1e1900 */
[----:B--2---:R-:W-:-:S04]  /*12b0*/  ISETP.NE.AND P0, PT, R2, RZ, PT ;  /* 0x000000ff0200720c */ /* 0x004fc80003f05270 */
[----:B------:R-:W-:Y:S01]  /*12c0*/  P2R R23, PR, RZ, 0x1 ;  /* 0x00000001ff177803 */ /* 0x000fe20000000000 */
[----:B------:R-:W-:Y:S05]  /*12d0*/  BRA `(.L_x_39121) ;  /* 0x00000e5000007947 */ /* 0x000fea0003800000 */
.L_x_39122:
[----:B------:R-:W2:Y:S02]  /*12e0*/  LDG.E.U16 R2, [R2.64] ;  /* 0x0000002402027981 */ /* 0x000ea4000c1e1500 */
[----:B--2---:R-:W-:-:S04]  /*12f0*/  ISETP.NE.AND P0, PT, R2, RZ, PT ;  /* 0x000000ff0200720c */ /* 0x004fc80003f05270 */
[----:B------:R-:W-:Y:S01]  /*1300*/  P2R R23, PR, RZ, 0x1 ;  /* 0x00000001ff177803 */ /* 0x000fe20000000000 */
[----:B------:R-:W-:Y:S05]  /*1310*/  BRA `(.L_x_39121) ;  /* 0x00000e1000007947 */ /* 0x000fea0003800000 */
.L_x_39117:
        /* <DEDUP_REMOVED lines=10> */
.L_x_39125:
[----:B------:R-:W2:Y:S02]  /*13c0*/  LDG.E.U16 R0, [R2.64] ;  /* 0x0000002402007981 */ /* 0x000ea4000c1e1500 */
[----:B--2---:R-:W-:-:S05]  /*13d0*/  HADD2.F32 R0, -RZ, R0.H0_H0 ;  /* 0x20000000ff007230 */ /* 0x004fca0000004100 */
[----:B------:R-:W-:-:S04]  /*13e0*/  FSETP.NEU.FTZ.AND P0, PT, R0, RZ, PT ;  /* 0x000000ff0000720b */ /* 0x000fc80003f1d000 */
[----:B------:R-:W-:Y:S01]  /*13f0*/  P2R R23, PR, RZ, 0x1 ;  /* 0x00000001ff177803 */ /* 0x000fe20000000000 */
[----:B------:R-:W-:Y:S05]  /*1400*/  BRA `(.L_x_39121) ;  /* 0x00000d2000007947 */ /* 0x000fea0003800000 */
.L_x_39124:
        /* <DEDUP_REMOVED lines=12> */
.L_x_39127:
        /* <DEDUP_REMOVED lines=11> */
.L_x_39126:
[----:B------:R-:W2:Y:S02]  /*1580*/  LDG.E.64 R2, [R2.64] ;  /* 0x0000002402027981 */ /* 0x000ea4000c1e1b00 */
[----:B--2---:R-:W0:-:S06]  /*1590*/  DSETP.NEU.AND P0, PT, R2, RZ, PT ;  /* 0x000000ff0200722a */ /* 0x004e0c0003f0d000 */
[----:B0-----:R-:W-:Y:S01]  /*15a0*/  P2R R23, PR, RZ, 0x1 ;  /* 0x00000001ff177803 */ /* 0x001fe20000000000 */
[----:B------:R-:W-:Y:S05]  /*15b0*/  BRA `(.L_x_39121) ;  /* 0x00000b7000007947 */ /* 0x000fea0003800000 */
.L_x_39116:
        /* <DEDUP_REMOVED lines=12> */
.L_x_39130:
[----:B------:R-:W2:Y:S02]  /*1680*/  LDG.E.128 R4, [R2.64] ;  /* 0x0000002402047981 */ /* 0x000ea4000c1e1d00 */
[----:B--2---:R-:W0:-:S06]  /*1690*/  DSETP.NEU.AND P0, PT, R6, RZ, PT ;  /* 0x000000ff0600722a */ /* 0x004e0c0003f0d000 */
[----:B0-----:R-:W0:-:S06]  /*16a0*/  DSETP.NEU.OR P0, PT, R4, RZ, P0 ;  /* 0x000000ff0400722a */ /* 0x001e0c000070d400 */
[----:B0-----:R-:W-:Y:S01]  /*16b0*/  P2R R23, PR, RZ, 0x1 ;  /* 0x00000001ff177803 */ /* 0x001fe20000000000 */
[----:B------:R-:W-:Y:S05]  /*16c0*/  BRA `(.L_x_39121) ;  /* 0x00000a6000007947 */ /* 0x000fea0003800000 */
.L_x_39129:
        /* <DEDUP_REMOVED lines=28> */
.L_x_39132:
        /* <DEDUP_REMOVED lines=15> */
.L_x_39131:
[----:B------:R-:W2:Y:S02]  /*1980*/  LDG.E.U16 R0, [R2.64] ;  /* 0x0000002402007981 */ /* 0x000ea4000c1e1500 */
[----:B--2---:R-:W-:-:S04]  /*1990*/  PRMT R0, RZ, 0x5410, R0 ;  /* 0x00005410ff007816 */ /* 0x004fc80000000000 */
[----:B------:R-:W-:-:S04]  /*19a0*/  FSETP.NEU.FTZ.AND P0, PT, R0, RZ, PT ;  /* 0x000000ff0000720b */ /* 0x000fc80003f1d000 */
[----:B------:R-:W-:Y:S01]  /*19b0*/  P2R R23, PR, RZ, 0x1 ;  /* 0x00000001ff177803 */ /* 0x000fe20000000000 */
[----:B------:R-:W-:Y:S05]  /*19c0*/  BRA `(.L_x_39121) ;  /* 0x0000076000007947 */ /* 0x000fea0003800000 */
.L_x_39128:
        /* <DEDUP_REMOVED lines=12> */
.L_x_39135:
        /* <DEDUP_REMOVED lines=21> */
.L_x_39139:
[----:B------:R-:W-:Y:S05]  /*1be0*/  BSYNC B1 ;  /* 0x0000000000017941 */ /* 0x000fea0003800000 */
.L_x_39138:
[----:B------:R-:W-:Y:S01]  /*1bf0*/  LEA R3, R0, 0x3b800000, 0x17 ;  /* 0x3b80000000037811 */ /* 0x000fe200078eb8ff */
[----:B------:R-:W-:-:S05]  /*1c00*/  IMAD.SHL.U32 R0, R2, 0x100000, RZ ;  /* 0x0010000002007824 */ /* 0x000fca00078e00ff */
[----:B------:R-:W-:Y:S02]  /*1c10*/  LOP3.LUT R0, R3, R0, R4, 0xfe, !PT ;  /* 0x0000000003007212 */ /* 0x000fe400078efe04 */
.L_x_39137:
[----:B------:R-:W-:Y:S05]  /*1c20*/  BSYNC B0 ;  /* 0x0000000000007941 */ /* 0x000fea0003800000 */
.L_x_39136:
[----:B------:R-:W-:-:S04]  /*1c30*/  FSETP.NEU.FTZ.AND P0, PT, R0, RZ, PT ;  /* 0x000000ff0000720b */ /* 0x000fc80003f1d000 */
[----:B------:R-:W-:Y:S01]  /*1c40*/  P2R R23, PR, RZ, 0x1 ;  /* 0x00000001ff177803 */ /* 0x000fe20000000000 */
[----:B------:R-:W-:Y:S05]  /*1c50*/  BRA `(.L_x_39121) ;  /* 0x000004d000007947 */ /* 0x000fea0003800000 */
.L_x_39134:
        /* <DEDUP_REMOVED lines=21> */
.L_x_39143:
[----:B------:R-:W-:Y:S05]  /*1db0*/  BSYNC B1 ;  /* 0x0000000000017941 */ /* 0x000fea0003800000 */
.L_x_39142:
[----:B------:R-:W-:Y:S01]  /*1dc0*/  LEA R3, R0, 0x37800000, 0x17 ;  /* 0x3780000000037811 */ /* 0x000fe200078eb8ff */
[----:B------:R-:W-:-:S05]  /*1dd0*/  IMAD.SHL.U32 R0, R2, 0x200000, RZ ;  /* 0x0020000002007824 */ /* 0x000fca00078e00ff */
[----:B------:R-:W-:Y:S02]  /*1de0*/  LOP3.LUT R0, R3, R0, R4, 0xfe, !PT ;  /* 0x0000000003007212 */ /* 0x000fe400078efe04 */
.L_x_39141:
[----:B------:R-:W-:Y:S05]  /*1df0*/  BSYNC B0 ;  /* 0x0000000000007941 */ /* 0x000fea0003800000 */
.L_x_39140:
[----:B------:R-:W-:-:S04]  /*1e00*/  FSETP.NEU.FTZ.AND P0, PT, R0, RZ, PT ;  /* 0x000000ff0000720b */ /* 0x000fc80003f1d000 */
[----:B------:R-:W-:Y:S01]  /*1e10*/  P2R R23, PR, RZ, 0x1 ;  /* 0x00000001ff177803 */ /* 0x000fe20000000000 */
[----:B------:R-:W-:Y:S05]  /*1e20*/  BRA `(.L_x_39121) ;  /* 0x0000030000007947 */ /* 0x000fea0003800000 */
.L_x_39133:
        /* <DEDUP_REMOVED lines=14> */
.L_x_39147:
[----:B------:R-:W-:Y:S05]  /*1f10*/  BSYNC B0 ;  /* 0x0000000000007941 */ /* 0x000fea0003800000 */
.L_x_39146:
[----:B------:R-:W-:-:S04]  /*1f20*/  FSETP.NEU.FTZ.AND P0, PT, R0, RZ, PT ;  /* 0x000000ff0000720b */ /* 0x000fc80003f1d000 */
[----:B------:R-:W-:Y:S01]  /*1f30*/  P2R R23, PR, RZ, 0x1 ;  /* 0x00000001ff177803 */ /* 0x000fe20000000000 */
[----:B------:R-:W-:Y:S05]  /*1f40*/  BRA `(.L_x_39121) ;  /* 0x000001e000007947 */ /* 0x000fea0003800000 */
.L_x_39120:
        /* <DEDUP_REMOVED lines=22> */
.L_x_39145:
[----:B------:R-:W2:Y:S02]  /*20b0*/  LDG.E.64 R2, [R2.64] ;  /* 0x0000002402027981 */ /* 0x000ea4000c1e1b00 */
[----:B--2---:R-:W-:-:S04]  /*20c0*/  ISETP.NE.U32.AND P0, PT, R2, RZ, PT ;  /* 0x000000ff0200720c */ /* 0x004fc80003f05070 */
[----:B------:R-:W-:-:S04]  /*20d0*/  ISETP.NE.AND.EX P0, PT, R3, RZ, PT, P0 ;  /* 0x000000ff0300720c */ /* 0x000fc80003f05300 */
[----:B------:R-:W-:Y:S01]  /*20e0*/  P2R R23, PR, RZ, 0x1 ;  /* 0x00000001ff177803 */ /* 0x000fe20000000000 */
[----:B------:R-:W-:Y:S05]  /*20f0*/  BRA `(.L_x_39121) ;  /* 0x0000003000007947 */ /* 0x000fea0003800000 */
.L_x_39144:
[----:B------:R-:W2:Y:S02]  /*2100*/  LDG.E R2, [R2.64] ;  /* 0x0000002402027981 */ /* 0x000ea4000c1e1900 */
[----:B--2---:R-:W-:-:S04]  /*2110*/  ISETP.NE.AND P0, PT, R2, RZ, PT ;  /* 0x000000ff0200720c */ /* 0x004fc80003f05270 */
[----:B------:R-:W-:Y:S02]  /*2120*/  P2R R23, PR, RZ, 0x1 ;  /* 0x00000001ff177803 */ /* 0x000fe40000000000 */
.L_x_39121:
        /* <DEDUP_REMOVED lines=17> */
.L_x_39151:
[----:B------:R-:W2:Y:S02]  /*2240*/  LDG.E.U8 R2, [R2.64] ;  /* 0x0000002402027981 */ /* 0x000ea4000c1e1100 */
[----:B--2---:R-:W-:Y:S01]  /*2250*/  ISETP.NE.AND P0, PT, R2, RZ, PT ;  /* 0x000000ff0200720c */ /* 0x004fe20003f05270 */
[----:B------:R-:W-:Y:S05]  /*2260*/  BRA `(.L_x_39153) ;  /* 0x00000e0000007947 */ /* 0x000fea0003800000 */
.L_x_39150:
        /* <DEDUP_REMOVED lines=10> */
.L_x_39155:
[----:B------:R-:W2:Y:S02]  /*2310*/  LDG.E R2, [R2.64] ;  /* 0x0000002402027981 */ /* 0x000ea4000c1e1900 */
[----:B--2---:R-:W-:Y:S01]  /*2320*/  ISETP.NE.AND P0, PT, R2, RZ, PT ;  /* 0x000000ff0200720c */ /* 0x004fe20003f05270 */
[----:B------:R-:W-:Y:S05]  /*2330*/  BRA `(.L_x_39153) ;  /* 0x00000d3000007947 */ /* 0x000fea0003800000 */
.L_x_39154:
[----:B------:R-:W2:Y:S02]  /*2340*/  LDG.E.U16 R2, [R2.64] ;  /* 0x0000002402027981 */ /* 0x000ea4000c1e1500 */
[----:B--2---:R-:W-:Y:S01]  /*2350*/  ISETP.NE.AND P0, PT, R2, RZ, PT ;  /* 0x000000ff0200720c */ /* 0x004fe20003f05270 */
[----:B------:R-:W-:Y:S05]  /*2360*/  BRA `(.L_x_39153) ;  /* 0x00000d0000007947 */ /* 0x000fea0003800000 */
.L_x_39149:
        /* <DEDUP_REMOVED lines=9> */
.L_x_39157:
[----:B------:R-:W2:Y:S02]  /*2400*/  LDG.E.U16 R0, [R2.64] ;  /* 0x0000002402007981 */ /* 0x000ea4000c1e1500 */
[----:B--2---:R-:W-:-:S05]  /*2410*/  HADD2.F32 R0, -RZ, R0.H0_H0 ;  /* 0x20000000ff007230 */ /* 0x004fca0000004100 */
[----:B------:R-:W-:Y:S01]  /*2420*/  FSETP.NEU.FTZ.AND P0, PT, R0, RZ, PT ;  /* 0x000000ff0000720b */ /* 0x000fe20003f1d000 */
[----:B------:R-:W-:Y:S05]  /*2430*/  BRA `(.L_x_39153) ;  /* 0x00000c3000007947 */ /* 0x000fea0003800000 */
.L_x_39156:
        /* <DEDUP_REMOVED lines=11> */
.L_x_39159:
        /* <DEDUP_REMOVED lines=10> */
.L_x_39158:
[----:B------:R-:W2:Y:S02]  /*2590*/  LDG.E.64 R2, [R2.64] ;  /* 0x0000002402027981 */ /* 0x000ea4000c1e1b00 */
[----:B--2---:R0:W1:Y:S01]  /*25a0*/  DSETP.NEU.AND P0, PT, R2, RZ, PT ;  /* 0x000000ff0200722a */ /* 0x0040620003f0d000 */
[----:B------:R-:W-:Y:S05]  /*25b0*/  BRA `(.L_x_39153) ;  /* 0x00000ab000007947 */ /* 0x000fea0003800000 */
.L_x_39148:
        /* <DEDUP_REMOVED lines=11> */
.L_x_39162:
[----:B------:R-:W2:Y:S02]  /*2670*/  LDG.E.128 R4, [R2.64] ;  /* 0x0000002402047981 */ /* 0x000ea4000c1e1d00 */
[----:B--2---:R-:W0:-:S06]  /*2680*/  DSETP.NEU.AND P0, PT, R6, RZ, PT ;  /* 0x000000ff0600722a */ /* 0x004e0c0003f0d000 */
[----:B0-----:R0:W1:Y:S01]  /*2690*/  DSETP.NEU.OR P0, PT, R4, RZ, P0 ;  /* 0x000000ff0400722a */ /* 0x001062000070d400 */
[----:B------:R-:W-:Y:S05]  /*26a0*/  BRA `(.L_x_39153) ;  /* 0x000009c000007947 */ /* 0x000fea0003800000 */
.L_x_39161:
        /* <DEDUP_REMOVED lines=27> */
.L_x_39164:
        /* <DEDUP_REMOVED lines=14> */
.L_x_39163:
[----:B------:R-:W2:Y:S02]  /*2940*/  LDG.E.U16 R0, [R2.64] ;  /* 0x0000002402007981 */ /* 0x000ea4000c1e1500 */
[----:B--2---:R-:W-:-:S04]  /*2950*/  PRMT R0, RZ, 0x5410, R0 ;  /* 0x00005410ff007816 */ /* 0x004fc80000000000 */
[----:B------:R-:W-:Y:S01]  /*2960*/  FSETP.NEU.FTZ.AND P0, PT, R0, RZ, PT ;  /* 0x000000ff0000720b */ /* 0x000fe20003f1d000 */
[----:B------:R-:W-:Y:S05]  /*2970*/  BRA `(.L_x_39153) ;  /* 0x000006f000007947 */ /* 0x000fea0003800000 */
.L_x_39160:
        /* <DEDUP_REMOVED lines=11> */
.L_x_39167:
        /* <DEDUP_REMOVED lines=21> */
.L_x_39171:
[----:B------:R-:W-:Y:S05]  /*2b80*/  BSYNC B1 ;  /* 0x0000000000017941 */ /* 0x000fea0003800000 */
.L_x_39170:
[----:B------:R-:W-:Y:S01]  /*2b90*/  LEA R3, R0, 0x3b800000, 0x17 ;  /* 0x3b80000000037811 */ /* 0x000fe200078eb8ff */
[----:B------:R-:W-:-:S05]  /*2ba0*/  IMAD.SHL.U32 R0, R2, 0x100000, RZ ;  /* 0x0010000002007824 */ /* 0x000fca00078e00ff */
[----:B------:R-:W-:Y:S02]  /*2bb0*/  LOP3.LUT R0, R3, R0, R4, 0xfe, !PT ;  /* 0x0000000003007212 */ /* 0x000fe400078efe04 */
.L_x_39169:
[----:B------:R-:W-:Y:S05]  /*2bc0*/  BSYNC B0 ;  /* 0x0000000000007941 */ /* 0x000fea0003800000 */
.L_x_39168:
[----:B------:R-:W-:Y:S01]  /*2bd0*/  FSETP.NEU.FTZ.AND P0, PT, R0, RZ, PT ;  /* 0x000000ff0000720b */ /* 0x000fe20003f1d000 */
[----:B------:R-:W-:Y:S05]  /*2be0*/  BRA `(.L_x_39153) ;  /* 0x0000048000007947 */ /* 0x000fea0003800000 */
.L_x_39166:
        /* <DEDUP_REMOVED lines=21> */
.L_x_39175:
[----:B------:R-:W-:Y:S05]  /*2d40*/  BSYNC B1 ;  /* 0x0000000000017941 */ /* 0x000fea0003800000 */
.L_x_39174:
[----:B------:R-:W-:Y:S01]  /*2d50*/  LEA R3, R0, 0x37800000, 0x17 ;  /* 0x3780000000037811 */ /* 0x000fe200078eb8ff */
[----:B------:R-:W-:-:S05]  /*2d60*/  IMAD.SHL.U32 R0, R2, 0x200000, RZ ;  /* 0x0020000002007824 */ /* 0x000fca00078e00ff */
[----:B------:R-:W-:Y:S02]  /*2d70*/  LOP3.LUT R0, R3, R0, R4, 0xfe, !PT ;  /* 0x0000000003007212 */ /* 0x000fe400078efe04 */
.L_x_39173:
[----:B------:R-:W-:Y:S05]  /*2d80*/  BSYNC B0 ;  /* 0x0000000000007941 */ /* 0x000fea0003800000 */
.L_x_39172:
[----:B------:R-:W-:Y:S01]  /*2d90*/  FSETP.NEU.FTZ.AND P0, PT, R0, RZ, PT ;  /* 0x000000ff0000720b */ /* 0x000fe20003f1d000 */
[----:B------:R-:W-:Y:S05]  /*2da0*/  BRA `(.L_x_39153) ;  /* 0x000002c000007947 */ /* 0x000fea0003800000 */
.L_x_39165:
        /* <DEDUP_REMOVED lines=14> */
.L_x_39179:
[----:B------:R-:W-:Y:S05]  /*2e90*/  BSYNC B0 ;  /* 0x0000000000007941 */ /* 0x000fea0003800000 */
.L_x_39178:
[----:B------:R-:W-:Y:S01]  /*2ea0*/  FSETP.NEU.FTZ.AND P0, PT, R0, RZ, PT ;  /* 0x000000ff0000720b */ /* 0x000fe20003f1d000 */
[----:B------:R-:W-:Y:S05]  /*2eb0*/  BRA `(.L_x_39153) ;  /* 0x000001b000007947 */ /* 0x000fea0003800000 */
.L_x_39152:
        /* <DEDUP_REMOVED lines=21> */
.L_x_39177:
[----:B------:R-:W2:Y:S02]  /*3010*/  LDG.E.64 R2, [R2.64] ;  /* 0x0000002402027981 */ /* 0x000ea4000c1e1b00 */
[----:B--2---:R-:W-:-:S04]  /*3020*/  ISETP.NE.U32.AND P0, PT, R2, RZ, PT ;  /* 0x000000ff0200720c */ /* 0x004fc80003f05070 */
[----:B------:R-:W-:Y:S01]  /*3030*/  ISETP.NE.AND.EX P0, PT, R3, RZ, PT, P0 ;  /* 0x000000ff0300720c */ /* 0x000fe20003f05300 */
[----:B------:R-:W-:Y:S05]  /*3040*/  BRA `(.L_x_39153) ;  /* 0x0000002000007947 */ /* 0x000fea0003800000 */
.L_x_39176:
[----:B------:R-:W2:Y:S02]  /*3050*/  LDG.E R2, [R2.64] ;  /* 0x0000002402027981 */ /* 0x000ea4000c1e1900 */
[----:B--2---:R-:W-:Y:S02]  /*3060*/  ISETP.NE.AND P0, PT, R2, RZ, PT ;  /* 0x000000ff0200720c */ /* 0x004fe40003f05270 */
.L_x_39153:
        /* <DEDUP_REMOVED lines=17> */
.L_x_39183:
[----:B------:R0:W-:Y:S01]  /*3180*/  STG.E.U8 [R16.64], R2 ;  /* 0x0000000210007986 */ /* 0x0001e2000c101124 */
[----:B------:R-:W-:Y:S05]  /*3190*/  BRA `(.L_x_39185) ;  /* 0x00000d5000007947 */ /* 0x000fea0003800000 */
.L_x_39182:
        /* <DEDUP_REMOVED lines=9> */
.L_x_39187:
[----:B------:R0:W-:Y:S01]  /*3230*/  STG.E [R16.64], R2 ;  /* 0x0000000210007986 */ /* 0x0001e2000c101924 */
[----:B------:R-:W-:Y:S05]  /*3240*/  BRA `(.L_x_39185) ;  /* 0x00000ca000007947 */ /* 0x000fea0003800000 */
.L_x_39186:
[----:B------:R0:W-:Y:S01]  /*3250*/  STG.E.U16 [R16.64], R2 ;  /* 0x0000000210007986 */ /* 0x0001e2000c101524 */
[----:B------:R-:W-:Y:S05]  /*3260*/  BRA `(.L_x_39185) ;  /* 0x00000c8000007947 */ /* 0x000fea0003800000 */
.L_x_39181:
        /* <DEDUP_REMOVED lines=9> */
.L_x_39189:
[----:B------:R-:W0:Y:S02]  /*3300*/  I2F.U32 R0, R2 ;  /* 0x0000000200007306 */ /* 0x000e240000201000 */
[----:B0-----:R-:W-:-:S05]  /*3310*/  F2FP.PACK_AB R0, RZ, R0 ;  /* 0x00000000ff00723e */ /* 0x001fca00000000ff */
[----:B------:R0:W-:Y:S01]  /*3320*/  STG.E.U16 [R16.64], R0 ;  /* 0x0000000010007986 */ /* 0x0001e2000c101524 */
[----:B------:R-:W-:Y:S05]  /*3330*/  BRA `(.L_x_39185) ;  /* 0x00000bb000007947 */ /* 0x000fea0003800000 */
.L_x_39188:
        /* <DEDUP_REMOVED lines=10> */
.L_x_39191:
[----:B------:R-:W0:Y:S02]  /*33e0*/  I2F.U32 R2, R2 ;  /* 0x0000000200027306 */ /* 0x000e240000201000 */
[----:B0-----:R-:W-:-:S04]  /*33f0*/  F2FP.PACK_AB R3, RZ, R2 ;  /* 0x00000002ff03723e */ /* 0x001fc800000000ff */
[----:B------:R-:W-:-:S05]  /*3400*/  PRMT R3, R3, 0x5410, RZ ;  /* 0x0000541003037816 */ /* 0x000fca00000000ff */
[----:B------:R0:W-:Y:S01]  /*3410*/  STG.E [R16.64], R3 ;  /* 0x0000000310007986 */ /* 0x0001e2000c101924 */
[----:B------:R-:W-:Y:S05]  /*3420*/  BRA `(.L_x_39185) ;  /* 0x00000ac000007947 */ /* 0x000fea0003800000 */
.L_x_39190:
[----:B------:R-:W0:Y:S02]  /*3430*/  I2F.F64.U32 R2, R2 ;  /* 0x0000000200027312 */ /* 0x000e240000201800 */
[----:B0-----:R0:W-:Y:S01]  /*3440*/  STG.E.64 [R16.64], R2 ;  /* 0x0000000210007986 */ /* 0x0011e2000c101b24 */
[----:B------:R-:W-:Y:S05]  /*3450*/  BRA `(.L_x_39185) ;  /* 0x00000a9000007947 */ /* 0x000fea0003800000 */
.L_x_39180:
        /* <DEDUP_REMOVED lines=10> */
.L_x_39194:
[----:B------:R-:W0:Y:S01]  /*3500*/  I2F.F64.U32 R4, R2 ;  /* 0x0000000200047312 */ /* 0x000e220000201800 */
[----:B------:R-:W-:-:S05]  /*3510*/  CS2R R6, SRZ ;  /* 0x0000000000067805 */ /* 0x000fca000001ff00 */
[----:B0-----:R0:W-:Y:S01]  /*3520*/  STG.E.128 [R16.64], R4 ;  /* 0x0000000410007986 */ /* 0x0011e2000c101d24 */
[----:B------:R-:W-:Y:S05]  /*3530*/  BRA `(.L_x_39185) ;  /* 0x000009b000007947 */ /* 0x000fea0003800000 */
.L_x_39193:
        /* <DEDUP_REMOVED lines=21> */
.L_x_39198:
[----:B------:R-:W-:Y:S05]  /*3690*/  BSYNC B0 ;  /* 0x0000000000007941 */ /* 0x000fea0003800000 */
.L_x_39197:
[----:B------:R-:W-:-:S05]  /*36a0*/  LOP3.LUT R3, R0, R3, RZ, 0xfc, !PT ;  /* 0x0000000300037212 */ /* 0x000fca00078efcff */
[----:B------:R0:W-:Y:S01]  /*36b0*/  STG.E.U8 [R16.64], R3 ;  /* 0x0000000310007986 */ /* 0x0001e2000c101124 */
[----:B------:R-:W-:Y:S05]  /*36c0*/  BRA `(.L_x_39185) ;  /* 0x0000082000007947 */ /* 0x000fea0003800000 */
.L_x_39196:
        /* <DEDUP_REMOVED lines=13> */
.L_x_39200:
[----:B------:R-:W-:Y:S01]  /*37a0*/  IMAD.MOV.U32 R0, RZ, RZ, 0x7f ;  /* 0x0000007fff007424 */ /* 0x000fe200078e00ff */
[----:B------:R-:W-:-:S04]  /*37b0*/  ISETP.GT.U32.AND P0, PT, R3, 0x7f800000, PT ;  /* 0x7f8000000300780c */ /* 0x000fc80003f04070 */
[----:B------:R-:W-:-:S04]  /*37c0*/  SEL R0, R0, 0x7c, P0 ;  /* 0x0000007c00007807 */ /* 0x000fc80000000000 */
.L_x_39201:
[----:B------:R-:W-:Y:S05]  /*37d0*/  BSYNC B0 ;  /* 0x0000000000007941 */ /* 0x000fea0003800000 */
.L_x_39199:
[----:B------:R-:W-:-:S04]  /*37e0*/  LOP3.LUT R2, R5, 0x80000000, RZ, 0xc0, !PT ;  /* 0x8000000005027812 */ /* 0x000fc800078ec0ff */
[----:B------:R-:W-:-:S04]  /*37f0*/  SHF.R.U32.HI R3, RZ, 0x18, R2 ;  /* 0x00000018ff037819 */ /* 0x000fc80000011602 */
[----:B------:R-:W-:-:S05]  /*3800*/  LOP3.LUT R3, R0, R3, RZ, 0xfc, !PT ;  /* 0x0000000300037212 */ /* 0x000fca00078efcff */
[----:B------:R0:W-:Y:S01]  /*3810*/  STG.E.U8 [R16.64], R3 ;  /* 0x0000000310007986 */ /* 0x0001e2000c101124 */
[----:B------:R-:W-:Y:S05]  /*3820*/  BRA `(.L_x_39185) ;  /* 0x000006c000007947 */ /* 0x000fea0003800000 */
.L_x_39195:
[----:B------:R-:W0:Y:S02]  /*3830*/  I2F.U32 R0, R2 ;  /* 0x0000000200007306 */ /* 0x000e240000201000 */
[----:B0-----:R-:W-:-:S05]  /*3840*/  F2FP.BF16.PACK_AB R0, RZ, R0 ;  /* 0x00000000ff00723e */ /* 0x001fca00000010ff */
[----:B------:R0:W-:Y:S01]  /*3850*/  STG.E.U16 [R16.64], R0 ;  /* 0x0000000010007986 */ /* 0x0001e2000c101524 */
[----:B------:R-:W-:Y:S05]  /*3860*/  BRA `(.L_x_39185) ;  /* 0x0000068000007947 */ /* 0x000fea0003800000 */
.L_x_39192:
        /* <DEDUP_REMOVED lines=10> */
.L_x_39204:
        /* <DEDUP_REMOVED lines=17> */
.L_x_39207:
[----:B------:R-:W-:-:S04]  /*3a20*/  LOP3.LUT R2, R5, 0x80000000, RZ, 0xc0, !PT ;  /* 0x8000000005027812 */ /* 0x000fc800078ec0ff */
[----:B------:R-:W-:-:S04]  /*3a30*/  SHF.R.U32.HI R3, RZ, 0x18, R2 ;  /* 0x00000018ff037819 */ /* 0x000fc80000011602 */
[----:B------:R-:W-:-:S04]  /*3a40*/  LOP3.LUT R0, R0, R3, RZ, 0xfc, !PT ;  /* 0x0000000300007212 */ /* 0x000fc800078efcff */
[----:B------:R-:W-:Y:S02]  /*3a50*/  PRMT R8, R0, 0x7610, R8 ;  /* 0x0000761000087816 */ /* 0x000fe40000000008 */
.L_x_39206:
[----:B------:R-:W-:Y:S05]  /*3a60*/  BSYNC B0 ;  /* 0x0000000000007941 */ /* 0x000fea0003800000 */
.L_x_39205:
[----:B------:R0:W-:Y:S01]  /*3a70*/  STG.E.U8 [R16.64], R8 ;  /* 0x0000000810007986 */ /* 0x0001e2000c101124 */
[----:B------:R-:W-:Y:S05]  /*3a80*/  BRA `(.L_x_39185) ;  /* 0x0000046000007947 */ /* 0x000fea0003800000 */
.L_x_39203:
        /* <DEDUP_REMOVED lines=17> */
.L_x_39210:
[----:B------:R-:W-:-:S04]  /*3ba0*/  LOP3.LUT R2, R5, 0x80000000, RZ, 0xc0, !PT ;  /* 0x8000000005027812 */ /* 0x000fc800078ec0ff */
[----:B------:R-:W-:-:S04]  /*3bb0*/  SHF.R.U32.HI R3, RZ, 0x18, R2 ;  /* 0x00000018ff037819 */ /* 0x000fc80000011602 */
[----:B------:R-:W-:-:S04]  /*3bc0*/  LOP3.LUT R0, R0, R3, RZ, 0xfc, !PT ;  /* 0x0000000300007212 */ /* 0x000fc800078efcff */
[----:B------:R-:W-:Y:S02]  /*3bd0*/  PRMT R8, R0, 0x7610, R8 ;  /* 0x0000761000087816 */ /* 0x000fe40000000008 */
.L_x_39209:
[----:B------:R-:W-:Y:S05]  /*3be0*/  BSYNC B0 ;  /* 0x0000000000007941 */ /* 0x000fea0003800000 */
.L_x_39208:
[----:B------:R0:W-:Y:S01]  /*3bf0*/  STG.E.U8 [R16.64], R8 ;  /* 0x0000000810007986 */ /* 0x0001e2000c101124 */
[----:B------:R-:W-:Y:S05]  /*3c00*/  BRA `(.L_x_39185) ;  /* 0x000002e000007947 */ /* 0x000fea0003800000 */
.L_x_39202:
        /* <DEDUP_REMOVED lines=22> */
.L_x_39184:
        /* <DEDUP_REMOVED lines=20> */
.L_x_39212:
[----:B------:R-:W-:-:S05]  /*3eb0*/  IMAD.MOV.U32 R3, RZ, RZ, RZ ;  /* 0x000000ffff037224 */ /* 0x000fca00078e00ff */
[----:B------:R0:W-:Y:S01]  /*3ec0*/  STG.E.64 [R16.64], R2 ;  /* 0x0000000210007986 */ /* 0x0001e2000c101b24 */
[----:B------:R-:W-:Y:S05]  /*3ed0*/  BRA `(.L_x_39185) ;  /* 0x0000001000007947 */ /* 0x000fea0003800000 */
.L_x_39211:
[----:B------:R0:W-:Y:S02]  /*3ee0*/  STG.E [R16.64], R2 ;  /* 0x0000000210007986 */ /* 0x0001e4000c101924 */
.L_x_39185:
[----:B------:R-:W-:-:S05]  /*3ef0*/  IMAD R18, R19, 0x200, R18 ;  /* 0x0000020013127824 */ /* 0x000fca00078e0212 */
[----:B------:R-:W-:Y:S02]  /*3f00*/  IADD3 R23, R18, 0x80, RZ ;  /* 0x0000008012177810 */ /* 0x000fe40007ffe0ff */
.L_x_39114:
[----:B------:R-:W-:Y:S05]  /*3f10*/  BSYNC B6 ;  /* 0x0000000000067941 */ /* 0x000fea0003800000 */
.L_x_39113:
        /* <DEDUP_REMOVED lines=258> */
.L_x_39215:
        /* <DEDUP_REMOVED lines=20> */
.L_x_39219:
[----:B------:R-:W2:Y:S02]  /*5080*/  LDG.E.U8 R2, [R2.64] ;  /* 0x0000002402027981 */ /* 0x000ea4000c1e1100 */
[----:B--2---:R-:W-:-:S04]  /*5090*/  ISETP.NE.AND P0, PT, R2, RZ, PT ;  /* 0x000000ff0200720c */ /* 0x004fc80003f05270 */
[----:B------:R-:W-:Y:S01]  /*50a0*/  P2R R19, PR, RZ, 0x1 ;  /* 0x00000001ff137803 */ /* 0x000fe20000000000 */
[----:B------:R-:W-:Y:S05]  /*50b0*/  BRA `(.L_x_39221) ;  /* 0x00000f4000007947 */ /* 0x000fea0003800000 */
.L_x_39218:
        /* <DEDUP_REMOVED lines=11> */
.L_x_39223:
[----:B------:R-:W2:Y:S02]  /*5170*/  LDG.E R2, [R2.64] ;  /* 0x0000002402027981 */ /* 0x000ea4000c1e1900 */
[----:B--2---:R-:W-:-:S04]  /*5180*/  ISETP.NE.AND P0, PT, R2, RZ, PT ;  /* 0x000000ff0200720c */ /* 0x004fc80003f05270 */
[----:B------:R-:W-:Y:S01]  /*5190*/  P2R R19, PR, RZ, 0x1 ;  /* 0x00000001ff137803 */ /* 0x000fe20000000000 */
[----:B------:R-:W-:Y:S05]  /*51a0*/  BRA `(.L_x_39221) ;  /* 0x00000e5000007947 */ /* 0x000fea0003800000 */
.L_x_39222:
[----:B------:R-:W2:Y:S02]  /*51b0*/  LDG.E.U16 R2, [R2.64] ;  /* 0x0000002402027981 */ /* 0x000ea4000c1e1500 */
[----:B--2---:R-:W-:-:S04]  /*51c0*/  ISETP.NE.AND P0, PT, R2, RZ, PT ;  /* 0x000000ff0200720c */ /* 0x004fc80003f05270 */
[----:B------:R-:W-:Y:S01]  /*51d0*/  P2R R19, PR, RZ, 0x1 ;  /* 0x00000001ff137803 */ /* 0x000fe20000000000 */
[----:B------:R-:W-:Y:S05]  /*51e0*/  BRA `(.L_x_39221) ;  /* 0x00000e1000007947 */ /* 0x000fea0003800000 */
.L_x_39217:
        /* <DEDUP_REMOVED lines=10> */
.L_x_39225:
[----:B------:R-:W2:Y:S02]  /*5290*/  LDG.E.U16 R0, [R2.64] ;  /* 0x0000002402007981 */ /* 0x000ea4000c1e1500 */
[----:B--2---:R-:W-:-:S05]  /*52a0*/  HADD2.F32 R0, -RZ, R0.H0_H0 ;  /* 0x20000000ff007230 */ /* 0x004fca0000004100 */
[----:B------:R-:W-:-:S04]  /*52b0*/  FSETP.NEU.FTZ.AND P0, PT, R0, RZ, PT ;  /* 0x000000ff0000720b */ /* 0x000fc80003f1d000 */
[----:B------:R-:W-:Y:S01]  /*52c0*/  P2R R19, PR, RZ, 0x1 ;  /* 0x00000001ff137803 */ /* 0x000fe20000000000 */
[----:B------:R-:W-:Y:S05]  /*52d0*/  BRA `(.L_x_39221) ;  /* 0x00000d2000007947 */ /* 0x000fea0003800000 */
.L_x_39224:
        /* <DEDUP_REMOVED lines=12> */
.L_x_39227:
        /* <DEDUP_REMOVED lines=11> */
.L_x_39226:
[----:B------:R-:W2:Y:S02]  /*5450*/  LDG.E.64 R2, [R2.64] ;  /* 0x0000002402027981 */ /* 0x000ea4000c1e1b00 */
[----:B--2---:R-:W0:-:S06]  /*5460*/  DSETP.NEU.AND P0, PT, R2, RZ, PT ;  /* 0x000000ff0200722a */ /* 0x004e0c0003f0d000 */
[----:B0-----:R-:W-:Y:S01]  /*5470*/  P2R R19, PR, RZ, 0x1 ;  /* 0x00000001ff137803 */ /* 0x001fe20000000000 */
[----:B------:R-:W-:Y:S05]  /*5480*/  BRA `(.L_x_39221) ;  /* 0x00000b7000007947 */ /* 0x000fea0003800000 */
.L_x_39216:
        /* <DEDUP_REMOVED lines=12> */
.L_x_39230:
[----:B------:R-:W2:Y:S02]  /*5550*/  LDG.E.128 R4, [R2.64] ;  /* 0x0000002402047981 */ /* 0x000ea4000c1e1d00 */
[----:B--2---:R-:W0:-:S06]  /*5560*/  DSETP.NEU.AND P0, PT, R6, RZ, PT ;  /* 0x000000ff0600722a */ /* 0x004e0c0003f0d000 */
[----:B0-----:R-:W0:-:S06]  /*5570*/  DSETP.NEU.OR P0, PT, R4, RZ, P0 ;  /* 0x000000ff0400722a */ /* 0x001e0c000070d400 */
[----:B0-----:R-:W-:Y:S01]  /*5580*/  P2R R19, PR, RZ, 0x1 ;  /* 0x00000001ff137803 */ /* 0x001fe20000000000 */
[----:B------:R-:W-:Y:S05]  /*5590*/  BRA `(.L_x_39221) ;  /* 0x00000a6000007947 */ /* 0x000fea0003800000 */
.L_x_39229:
        /* <DEDUP_REMOVED lines=28> */
.L_x_39232:
        /* <DEDUP_REMOVED lines=15> */
.L_x_39231:
[----:B------:R-:W2:Y:S02]  /*5850*/  LDG.E.U16 R0, [R2.64] ;  /* 0x0000002402007981 */ /* 0x000ea4000c1e1500 */
[----:B--2---:R-:W-:-:S04]  /*5860*/  PRMT R0, RZ, 0x5410, R0 ;  /* 0x00005410ff007816 */ /* 0x004fc80000000000 */
[----:B------:R-:W-:-:S04]  /*5870*/  FSETP.NEU.FTZ.AND P0, PT, R0, RZ, PT ;  /* 0x000000ff0000720b */ /* 0x000fc80003f1d000 */
[----:B------:R-:W-:Y:S01]  /*5880*/  P2R R19, PR, RZ, 0x1 ;  /* 0x00000001ff137803 */ /* 0x000fe20000000000 */
[----:B------:R-:W-:Y:S05]  /*5890*/  BRA `(.L_x_39221) ;  /* 0x0000076000007947 */ /* 0x000fea0003800000 */
.L_x_39228:
        /* <DEDUP_REMOVED lines=12> */
.L_x_39235:
        /* <DEDUP_REMOVED lines=21> */
.L_x_39239:
[----:B------:R-:W-:Y:S05]  /*5ab0*/  BSYNC B1 ;  /* 0x0000000000017941 */ /* 0x000fea0003800000 */
.L_x_39238:
[----:B------:R-:W-:Y:S01]  /*5ac0*/  LEA R3, R0, 0x3b800000, 0x17 ;  /* 0x3b80000000037811 */ /* 0x000fe200078eb8ff */
[----:B------:R-:W-:-:S05]  /*5ad0*/  IMAD.SHL.U32 R0, R2, 0x100000, RZ ;  /* 0x0010000002007824 */ /* 0x000fca00078e00ff */
[----:B------:R-:W-:Y:S02]  /*5ae0*/  LOP3.LUT R0, R3, R0, R4, 0xfe, !PT ;  /* 0x0000000003007212 */ /* 0x000fe400078efe04 */
.L_x_39237:
[----:B------:R-:W-:Y:S05]  /*5af0*/  BSYNC B0 ;  /* 0x0000000000007941 */ /* 0x000fea0003800000 */
.L_x_39236:
[----:B------:R-:W-:-:S04]  /*5b00*/  FSETP.NEU.FTZ.AND P0, PT, R0, RZ, PT ;  /* 0x000000ff0000720b */ /* 0x000fc80003f1d000 */
[----:B------:R-:W-:Y:S01]  /*5b10*/  P2R R19, PR, RZ, 0x1 ;  /* 0x00000001ff137803 */ /* 0x000fe20000000000 */
[----:B------:R-:W-:Y:S05]  /*5b20*/  BRA `(.L_x_39221) ;  /* 0x000004d000007947 */ /* 0x000fea0003800000 */
.L_x_39234:
        /* <DEDUP_REMOVED lines=21> */
.L_x_39243:
[----:B------:R-:W-:Y:S05]  /*5c80*/  BSYNC B1 ;  /* 0x0000000000017941 */ /* 0x000fea0003800000 */
.L_x_39242:
[----:B------:R-:W-:Y:S01]  /*5c90*/  LEA R3, R0, 0x37800000, 0x17 ;  /* 0x3780000000037811 */ /* 0x000fe200078eb8ff */
[----:B------:R-:W-:-:S05]  /*5ca0*/  IMAD.SHL.U32 R0, R2, 0x200000, RZ ;  /* 0x0020000002007824 */ /* 0x000fca00078e00ff */
[----:B------:R-:W-:Y:S02]  /*5cb0*/  LOP3.LUT R0, R3, R0, R4, 0xfe, !PT ;  /* 0x0000000003007212 */ /* 0x000fe400078efe04 */
.L_x_39241:
[----:B------:R-:W-:Y:S05]  /*5cc0*/  BSYNC B0 ;  /* 0x0000000000007941 */ /* 0x000fea0003800000 */
.L_x_39240:
[----:B------:R-:W-:-:S04]  /*5cd0*/  FSETP.NEU.FTZ.AND P0, PT, R0, RZ, PT ;  /* 0x000000ff0000720b */ /* 0x000fc80003f1d000 */
[----:B------:R-:W-:Y:S01]  /*5ce0*/  P2R R19, PR, RZ, 0x1 ;  /* 0x00000001ff137803 */ /* 0x000fe20000000000 */
[----:B------:R-:W-:Y:S05]  /*5cf0*/  BRA `(.L_x_39221) ;  /* 0x0000030000007947 */ /* 0x000fea0003800000 */
.L_x_39233:
        /* <DEDUP_REMOVED lines=14> */
.L_x_39247:
[----:B------:R-:W-:Y:S05]  /*5de0*/  BSYNC B0 ;  /* 0x0000000000007941 */ /* 0x000fea0003800000 */
.L_x_39246:
[----:B------:R-:W-:-:S04]  /*5df0*/  FSETP.NEU.FTZ.AND P0, PT, R0, RZ, PT ;  /* 0x000000ff0000720b */ /* 0x000fc80003f1d000 */
[----:B------:R-:W-:Y:S01]  /*5e00*/  P2R R19, PR, RZ, 0x1 ;  /* 0x00000001ff137803 */ /* 0x000fe20000000000 */
[----:B------:R-:W-:Y:S05]  /*5e10*/  BRA `(.L_x_39221) ;  /* 0x000001e000007947 */ /* 0x000fea0003800000 */
.L_x_39220:
        /* <DEDUP_REMOVED lines=22> */
.L_x_39245:
[----:B------:R-:W2:Y:S02]  /*5f80*/  LDG.E.64 R2, [R2.64] ;  /* 0x0000002402027981 */ /* 0x000ea4000c1e1b00 */
[----:B--2---:R-:W-:-:S04]  /*5f90*/  ISETP.NE.U32.AND P0, PT, R2, RZ, PT ;  /* 0x000000ff0200720c */ /* 0x004fc80003f05070 */
[----:B------:R-:W-:-:S04]  /*5fa0*/  ISETP.NE.AND.EX P0, PT, R3, RZ, PT, P0 ;  /* 0x000000ff0300720c */ /* 0x000fc80003f05300 */
[----:B------:R-:W-:Y:S01]  /*5fb0*/  P2R R19, PR, RZ, 0x1 ;  /* 0x00000001ff137803 */ /* 0x000fe20000000000 */
[----:B------:R-:W-:Y:S05]  /*5fc0*/  BRA `(.L_x_39221) ;  /* 0x0000003000007947 */ /* 0x000fea0003800000 */
.L_x_39244:
[----:B------:R-:W2:Y:S02]  /*5fd0*/  LDG.E R2, [R2.64] ;  /* 0x0000002402027981 */ /* 0x000ea4000c1e1900 */
[----:B--2---:R-:W-:-:S04]  /*5fe0*/  ISETP.NE.AND P0, PT, R2, RZ, PT ;  /* 0x000000ff0200720c */ /* 0x004fc80003f05270 */
[----:B------:R-:W-:Y:S02]  /*5ff0*/  P2R R19, PR, RZ, 0x1 ;  /* 0x00000001ff137803 */ /* 0x000fe40000000000 */
.L_x_39221:
        /* <DEDUP_REMOVED lines=17> */
.L_x_39251:
[----:B------:R-:W2:Y:S02]  /*6110*/  LDG.E.U8 R2, [R2.64] ;  /* 0x0000002402027981 */ /* 0x000ea4000c1e1100 */
[----:B--2---:R-:W-:Y:S01]  /*6120*/  ISETP.NE.AND P0, PT, R2, RZ, PT ;  /* 0x000000ff0200720c */ /* 0x004fe20003f05270 */
[----:B------:R-:W-:Y:S05]  /*6130*/  BRA `(.L_x_39253) ;  /* 0x00000e0000007947 */ /* 0x000fea0003800000 */
.L_x_39250:
        /* <DEDUP_REMOVED lines=10> */
.L_x_39255:
[----:B------:R-:W2:Y:S02]  /*61e0*/  LDG.E R2, [R2.64] ;  /* 0x0000002402027981 */ /* 0x000ea4000c1e1900 */
[----:B--2---:R-:W-:Y:S01]  /*61f0*/  ISETP.NE.AND P0, PT, R2, RZ, PT ;  /* 0x000000ff0200720c */ /* 0x004fe20003f05270 */
[----:B------:R-:W-:Y:S05]  /*6200*/  BRA `(.L_x_39253) ;  /* 0x00000d3000007947 */ /* 0x000fea0003800000 */
.L_x_39254:
[----:B------:R-:W2:Y:S02]  /*6210*/  LDG.E.U16 R2, [R2.64] ;  /* 0x0000002402027981 */ /* 0x000ea4000c1e1500 */
[----:B--2---:R-:W-:Y:S01]  /*6220*/  ISETP.NE.AND P0, PT, R2, RZ, PT ;  /* 0x000000ff0200720c */ /* 0x004fe20003f05270 */
[----:B------:R-:W-:Y:S05]  /*6230*/  BRA `(.L_x_39253) ;  /* 0x00000d0000007947 */ /* 0x000fea0003800000 */
.L_x_39249:
        /* <DEDUP_REMOVED lines=9> */
.L_x_39257:
[----:B------:R-:W2:Y:S02]  /*62d0*/  LDG.E.U16 R0, [R2.64] ;  /* 0x0000002402007981 */ /* 0x000ea4000c1e1500 */
[----:B--2---:R-:W-:-:S05]  /*62e0*/  HADD2.F32 R0, -RZ, R0.H0_H0 ;  /* 0x20000000ff007230 */ /* 0x004fca0000004100 */
[----:B------:R-:W-:Y:S01]  /*62f0*/  FSETP.NEU.FTZ.AND P0, PT, R0, RZ, PT ;  /* 0x000000ff0000720b */ /* 0x000fe20003f1d000 */
[----:B------:R-:W-:Y:S05]  /*6300*/  BRA `(.L_x_39253) ;  /* 0x00000c3000007947 */ /* 0x000fea0003800000 */
.L_x_39256:
        /* <DEDUP_REMOVED lines=11> */
.L_x_39259:
        /* <DEDUP_REMOVED lines=10> */
.L_x_39258:
[----:B------:R-:W2:Y:S02]  /*6460*/  LDG.E.64 R2, [R2.64] ;  /* 0x0000002402027981 */ /* 0x000ea4000c1e1b00 */
[----:B--2---:R0:W1:Y:S01]  /*6470*/  DSETP.NEU.AND P0, PT, R2, RZ, PT ;  /* 0x000000ff0200722a */ /* 0x0040620003f0d000 */
[----:B------:R-:W-:Y:S05]  /*6480*/  BRA `(.L_x_39253) ;  /* 0x00000ab000007947 */ /* 0x000fea0003800000 */
.L_x_39248:
        /* <DEDUP_REMOVED lines=11> */
.L_x_39262:
[----:B------:R-:W2:Y:S02]  /*6540*/  LDG.E.128 R4, [R2.64] ;  /* 0x0000002402047981 */ /* 0x000ea4000c1e1d00 */
[----:B--2---:R-:W0:-:S06]  /*6550*/  DSETP.NEU.AND P0, PT, R6, RZ, PT ;  /* 0x000000ff0600722a */ /* 0x004e0c0003f0d000 */
[----:B0-----:R0:W1:Y:S01]  /*6560*/  DSETP.NEU.OR P0, PT, R4, RZ, P0 ;  /* 0x000000ff0400722a */ /* 0x001062000070d400 */
[----:B------:R-:W-:Y:S05]  /*6570*/  BRA `(.L_x_39253) ;  /* 0x000009c000007947 */ /* 0x000fea0003800000 */
.L_x_39261:
        /* <DEDUP_REMOVED lines=27> */
.L_x_39264:
        /* <DEDUP_REMOVED lines=14> */
.L_x_39263:
[----:B------:R-:W2:Y:S02]  /*6810*/  LDG.E.U16 R0, [R2.64] ;  /* 0x0000002402007981 */ /* 0x000ea4000c1e1500 */
[----:B--2---:R-:W-:-:S04]  /*6820*/  PRMT R0, RZ, 0x5410, R0 ;  /* 0x00005410ff007816 */ /* 0x004fc80000000000 */
[----:B------:R-:W-:Y:S01]  /*6830*/  FSETP.NEU.FTZ.AND P0, PT, R0, RZ, PT ;  /* 0x000000ff0000720b */ /* 0x000fe20003f1d000 */
[----:B------:R-:W-:Y:S05]  /*6840*/  BRA `(.L_x_39253) ;  /* 0x000006f000007947 */ /* 0x000fea0003800000 */
.L_x_39260:
        /* <DEDUP_REMOVED lines=11> */
.L_x_39267:
        /* <DEDUP_REMOVED lines=21> */
.L_x_39271:
[----:B------:R-:W-:Y:S05]  /*6a50*/  BSYNC B1 ;  /* 0x0000000000017941 */ /* 0x000fea0003800000 */
.L_x_39270:
[----:B------:R-:W-:Y:S01]  /*6a60*/  LEA R3, R0, 0x3b800000, 0x17 ;  /* 0x3b80000000037811 */ /* 0x000fe200078eb8ff */
[----:B------:R-:W-:-:S05]  /*6a70*/  IMAD.SHL.U32 R0, R2, 0x100000, RZ ;  /* 0x0010000002007824 */ /* 0x000fca00078e00ff */
[----:B------:R-:W-:Y:S02]  /*6a80*/  LOP3.LUT R0, R3, R0, R4, 0xfe, !PT ;  /* 0x0000000003007212 */ /* 0x000fe400078efe04 */
.L_x_39269:
[----:B------:R-:W-:Y:S05]  /*6a90*/  BSYNC B0 ;  /* 0x0000000000007941 */ /* 0x000fea0003800000 */
.L_x_39268:
[----:B------:R-:W-:Y:S01]  /*6aa0*/  FSETP.NEU.FTZ.AND P0, PT, R0, RZ, PT ;  /* 0x000000ff0000720b */ /* 0x000fe20003f1d000 */
[----:B------:R-:W-:Y:S05]  /*6ab0*/  BRA `(.L_x_39253) ;  /* 0x0000048000007947 */ /* 0x000fea0003800000 */
.L_x_39266:
        /* <DEDUP_REMOVED lines=21> */
.L_x_39275:
[----:B------:R-:W-:Y:S05]  /*6c10*/  BSYNC B1 ;  /* 0x0000000000017941 */ /* 0x000fea0003800000 */
.L_x_39274:
[----:B------:R-:W-:Y:S01]  /*6c20*/  LEA R3, R0, 0x37800000, 0x17 ;  /* 0x3780000000037811 */ /* 0x000fe200078eb8ff */
[----:B------:R-:W-:-:S05]  /*6c30*/  IMAD.SHL.U32 R0, R2, 0x200000, RZ ;  /* 0x0020000002007824 */ /* 0x000fca00078e00ff */
[----:B------:R-:W-:Y:S02]  /*6c40*/  LOP3.LUT R0, R3, R0, R4, 0xfe, !PT ;  /* 0x0000000003007212 */ /* 0x000fe400078efe04 */
.L_x_39273:
[----:B------:R-:W-:Y:S05]  /*6c50*/  BSYNC B0 ;  /* 0x0000000000007941 */ /* 0x000fea0003800000 */
.L_x_39272:
[----:B------:R-:W-:Y:S01]  /*6c60*/  FSETP.NEU.FTZ.AND P0, PT, R0, RZ, PT ;  /* 0x000000ff0000720b */ /* 0x000fe20003f1d000 */
[----:B------:R-:W-:Y:S05]  /*6c70*/  BRA `(.L_x_39253) ;  /* 0x000002c000007947 */ /* 0x000fea0003800000 */
.L_x_39265:
        /* <DEDUP_REMOVED lines=14> */
.L_x_39279:
[----:B------:R-:W-:Y:S05]  /*6d60*/  BSYNC B0 ;  /* 0x0000000000007941 */ /* 0x000fea0003800000 */
.L_x_39278:
[----:B------:R-:W-:Y:S01]  /*6d70*/  FSETP.NEU.FTZ.AND P0, PT, R0, RZ, PT ;  /* 0x000000ff0000720b */ /* 0x000fe20003f1d000 */
[----:B------:R-:W-:Y:S05]  /*6d80*/  BRA `(.L_x_39253) ;  /* 0x000001b000007947 */ /* 0x000fea0003800000 */
.L_x_39252:
        /* <DEDUP_REMOVED lines=21> */
.L_x_39277:
[----:B------:R-:W2:Y:S02]  /*6ee0*/  LDG.E.64 R2, [R2.64] ;  /* 0x0000002402027981 */ /* 0x000ea4000c1e1b00 */
[----:B--2---:R-:W-:-:S04]  /*6ef0*/  ISETP.NE.U32.AND P0, PT, R2, RZ, PT ;  /* 0x000000ff0200720c */ /* 0x004fc80003f05070 */
[----:B------:R-:W-:Y:S01]  /*6f00*/  ISETP.NE.AND.EX P0, PT, R3, RZ, PT, P0 ;  /* 0x000000ff0300720c */ /* 0x000fe20003f05300 */
[----:B------:R-:W-:Y:S05]  /*6f10*/  BRA `(.L_x_39253) ;  /* 0x0000002000007947 */ /* 0x000fea0003800000 */
.L_x_39276:
[----:B------:R-:W2:Y:S02]  /*6f20*/  LDG.E R2, [R2.64] ;  /* 0x0000002402027981 */ /* 0x000ea4000c1e1900 */
[----:B--2---:R-:W-:Y:S02]  /*6f30*/  ISETP.NE.AND P0, PT, R2, RZ, PT ;  /* 0x000000ff0200720c */ /* 0x004fe40003f05270 */
.L_x_39253:
        /* <DEDUP_REMOVED lines=17> */
.L_x_39283:
[----:B------:R0:W-:Y:S01]  /*7050*/  STG.E.U8 [R16.64], R2 ;  /* 0x0000000210007986 */ /* 0x0001e2000c101124 */
[----:B------:R-:W-:Y:S05]  /*7060*/  BRA `(.L_x_39285) ;  /* 0x00000d5000007947 */ /* 0x000fea0003800000 */
.L_x_39282:
        /* <DEDUP_REMOVED lines=9> */
.L_x_39287:
[----:B------:R0:W-:Y:S01]  /*7100*/  STG.E [R16.64], R2 ;  /* 0x0000000210007986 */ /* 0x0001e2000c101924 */
[----:B------:R-:W-:Y:S05]  /*7110*/  BRA `(.L_x_39285) ;  /* 0x00000ca000007947 */ /* 0x000fea0003800000 */
.L_x_39286:
[----:B------:R0:W-:Y:S01]  /*7120*/  STG.E.U16 [R16.64], R2 ;  /* 0x0000000210007986 */ /* 0x0001e2000c101524 */
[----:B------:R-:W-:Y:S05]  /*7130*/  BRA `(.L_x_39285) ;  /* 0x00000c8000007947 */ /* 0x000fea0003800000 */
.L_x_39281:
        /* <DEDUP_REMOVED lines=9> */
.L_x_39289:
[----:B------:R-:W0:Y:S02]  /*71d0*/  I2F.U32 R0, R2 ;  /* 0x0000000200007306 */ /* 0x000e240000201000 */
[----:B0-----:R-:W-:-:S05]  /*71e0*/  F2FP.PACK_AB R0, RZ, R0 ;  /* 0x00000000ff00723e */ /* 0x001fca00000000ff */
[----:B------:R0:W-:Y:S01]  /*71f0*/  STG.E.U16 [R16.64], R0 ;  /* 0x0000000010007986 */ /* 0x0001e2000c101524 */
[----:B------:R-:W-:Y:S05]  /*7200*/  BRA `(.L_x_39285) ;  /* 0x00000bb000007947 */ /* 0x000fea0003800000 */
.L_x_39288:
        /* <DEDUP_REMOVED lines=10> */
.L_x_39291:
[----:B------:R-:W0:Y:S02]  /*72b0*/  I2F.U32 R2, R2 ;  /* 0x0000000200027306 */ /* 0x000e240000201000 */
[----:B0-----:R-:W-:-:S04]  /*72c0*/  F2FP.PACK_AB R3, RZ, R2 ;  /* 0x00000002ff03723e */ /* 0x001fc800000000ff */
[----:B------:R-:W-:-:S05]  /*72d0*/  PRMT R3, R3, 0x5410, RZ ;  /* 0x0000541003037816 */ /* 0x000fca00000000ff */
[----:B------:R0:W-:Y:S01]  /*72e0*/  STG.E [R16.64], R3 ;  /* 0x0000000310007986 */ /* 0x0001e2000c101924 */
[----:B------:R-:W-:Y:S05]  /*72f0*/  BRA `(.L_x_39285) ;  /* 0x00000ac000007947 */ /* 0x000fea0003800000 */
.L_x_39290:
[----:B------:R-:W0:Y:S02]  /*7300*/  I2F.F64.U32 R2, R2 ;  /* 0x0000000200027312 */ /* 0x000e240000201800 */
[----:B0-----:R0:W-:Y:S01]  /*7310*/  STG.E.64 [R16.64], R2 ;  /* 0x0000000210007986 */ /* 0x0011e2000c101b24 */
[----:B------:R-:W-:Y:S05]  /*7320*/  BRA `(.L_x_39285) ;  /* 0x00000a9000007947 */ /* 0x000fea0003800000 */
.L_x_39280:
        /* <DEDUP_REMOVED lines=10> */
.L_x_39294:
[----:B------:R-:W0:Y:S01]  /*73d0*/  I2F.F64.U32 R4, R2 ;  /* 0x0000000200047312 */ /* 0x000e220000201800 */
[----:B------:R-:W-:-:S05]  /*73e0*/  CS2R R6, SRZ ;  /* 0x0000000000067805 */ /* 0x000fca000001ff00 */
[----:B0-----:R0:W-:Y:S01]  /*73f0*/  STG.E.128 [R16.64], R4 ;  /* 0x0000000410007986 */ /* 0x0011e2000c101d24 */
[----:B------:R-:W-:Y:S05]  /*7400*/  BRA `(.L_x_39285) ;  /* 0x000009b000007947 */ /* 0x000fea0003800000 */
.L_x_39293:
        /* <DEDUP_REMOVED lines=21> */
.L_x_39298:
[----:B------:R-:W-:Y:S05]  /*7560*/  BSYNC B0 ;  /* 0x0000000000007941 */ /* 0x000fea0003800000 */
.L_x_39297:
[----:B------:R-:W-:-:S05]  /*7570*/  LOP3.LUT R3, R0, R3, RZ, 0xfc, !PT ;  /* 0x0000000300037212 */ /* 0x000fca00078efcff */
[----:B------:R0:W-:Y:S01]  /*7580*/  STG.E.U8 [R16.64], R3 ;  /* 0x0000000310007986 */ /* 0x0001e2000c101124 */
[----:B------:R-:W-:Y:S05]  /*7590*/  BRA `(.L_x_39285) ;  /* 0x0000082000007947 */ /* 0x000fea0003800000 */
.L_x_39296:
        /* <DEDUP_REMOVED lines=13> */
.L_x_39300:
[----:B------:R-:W-:Y:S01]  /*7670*/  IMAD.MOV.U32 R0, RZ, RZ, 0x7f ;  /* 0x0000007fff007424 */ /* 0x000fe200078e00ff */
[----:B------:R-:W-:-:S04]  /*7680*/  ISETP.GT.U32.AND P0, PT, R3, 0x7f800000, PT ;  /* 0x7f8000000300780c */ /* 0x000fc80003f04070 */
[----:B------:R-:W-:-:S04]  /*7690*/  SEL R0, R0, 0x7c, P0 ;  /* 0x0000007c00007807 */ /* 0x000fc80000000000 */
.L_x_39301:
[----:B------:R-:W-:Y:S05]  /*76a0*/  BSYNC B0 ;  /* 0x0000000000007941 */ /* 0x000fea0003800000 */
.L_x_39299:
[----:B------:R-:W-:-:S04]  /*76b0*/  LOP3.LUT R2, R5, 0x80000000, RZ, 0xc0, !PT ;  /* 0x8000000005027812 */ /* 0x000fc800078ec0ff */
[----:B------:R-:W-:-:S04]  /*76c0*/  SHF.R.U32.HI R3, RZ, 0x18, R2 ;  /* 0x00000018ff037819 */ /* 0x000fc80000011602 */
[----:B------:R-:W-:-:S05]  /*76d0*/  LOP3.LUT R3, R0, R3, RZ, 0xfc, !PT ;  /* 0x0000000300037212 */ /* 0x000fca00078efcff */
[----:B------:R0:W-:Y:S01]  /*76e0*/  STG.E.U8 [R16.64], R3 ;  /* 0x0000000310007986 */ /* 0x0001e2000c101124 */
[----:B------:R-:W-:Y:S05]  /*76f0*/  BRA `(.L_x_39285) ;  /* 0x000006c000007947 */ /* 0x000fea0003800000 */
.L_x_39295:
[----:B------:R-:W0:Y:S02]  /*7700*/  I2F.U32 R0, R2 ;  /* 0x0000000200007306 */ /* 0x000e240000201000 */
[----:B0-----:R-:W-:-:S05]  /*7710*/  F2FP.BF16.PACK_AB R0, RZ, R0 ;  /* 0x00000000ff00723e */ /* 0x001fca00000010ff */
[----:B------:R0:W-:Y:S01]  /*7720*/  STG.E.U16 [R16.64], R0 ;  /* 0x0000000010007986 */ /* 0x0001e2000c101524 */
[----:B------:R-:W-:Y:S05]  /*7730*/  BRA `(.L_x_39285) ;  /* 0x0000068000007947 */ /* 0x000fea0003800000 */
.L_x_39292:
        /* <DEDUP_REMOVED lines=10> */
.L_x_39304:
        /* <DEDUP_REMOVED lines=17> */
.L_x_39307:
[----:B------:R-:W-:-:S04]  /*78f0*/  LOP3.LUT R2, R5, 0x80000000, RZ, 0xc0, !PT ;  /* 0x8000000005027812 */ /* 0x000fc800078ec0ff */
[----:B------:R-:W-:-:S04]  /*7900*/  SHF.R.U32.HI R3, RZ, 0x18, R2 ;  /* 0x00000018ff037819 */ /* 0x000fc80000011602 */
[----:B------:R-:W-:-:S04]  /*7910*/  LOP3.LUT R0, R0, R3, RZ, 0xfc, !PT ;  /* 0x0000000300007212 */ /* 0x000fc800078efcff */
[----:B------:R-:W-:Y:S02]  /*7920*/  PRMT R8, R0, 0x7610, R8 ;  /* 0x0000761000087816 */ /* 0x000fe40000000008 */
.L_x_39306:
[----:B------:R-:W-:Y:S05]  /*7930*/  BSYNC B0 ;  /* 0x0000000000007941 */ /* 0x000fea0003800000 */
.L_x_39305:
[----:B------:R0:W-:Y:S01]  /*7940*/  STG.E.U8 [R16.64], R8 ;  /* 0x0000000810007986 */ /* 0x0001e2000c101124 */
[----:B------:R-:W-:Y:S05]  /*7950*/  BRA `(.L_x_39285) ;  /* 0x0000046000007947 */ /* 0x000fea0003800000 */
.L_x_39303:
        /* <DEDUP_REMOVED lines=17> */
.L_x_39310:
[----:B------:R-:W-:-:S04]  /*7a70*/  LOP3.LUT R2, R5, 0x80000000, RZ, 0xc0, !PT ;  /* 0x8000000005027812 */ /* 0x000fc800078ec0ff */
[----:B------:R-:W-:-:S04]  /*7a80*/  SHF.R.U32.HI R3, RZ, 0x18, R2 ;  /* 0x00000018ff037819 */ /* 0x000fc80000011602 */
[----:B------:R-:W-:-:S04]  /*7a90*/  LOP3.LUT R0, R0, R3, RZ, 0xfc, !PT ;  /* 0x0000000300007212 */ /* 0x000fc800078efcff */
[----:B------:R-:W-:Y:S02]  /*7aa0*/  PRMT R8, R0, 0x7610, R8 ;  /* 0x0000761000087816 */ /* 0x000fe40000000008 */
.L_x_39309:
[----:B------:R-:W-:Y:S05]  /*7ab0*/  BSYNC B0 ;  /* 0x0000000000007941 */ /* 0x000fea0003800000 */
.L_x_39308:
[----:B------:R0:W-:Y:S01]  /*7ac0*/  STG.E.U8 [R16.64], R8 ;  /* 0x0000000810007986 */ /* 0x0001e2000c101124 */
[----:B------:R-:W-:Y:S05]  /*7ad0*/  BRA `(.L_x_39285) ;  /* 0x000002e000007947 */ /* 0x000fea0003800000 */
.L_x_39302:
        /* <DEDUP_REMOVED lines=22> */
.L_x_39284:
        /* <DEDUP_REMOVED lines=20> */
.L_x_39312:
[----:B------:R-:W-:-:S05]  /*7d80*/  IMAD.MOV.U32 R3, RZ, RZ, RZ ;  /* 0x000000ffff037224 */ /* 0x000fca00078e00ff */
[----:B------:R0:W-:Y:S01]  /*7d90*/  STG.E.64 [R16.64], R2 ;  /* 0x0000000210007986 */ /* 0x0001e2000c101b24 */
[----:B------:R-:W-:Y:S05]  /*7da0*/  BRA `(.L_x_39285) ;  /* 0x0000001000007947 */ /* 0x000fea0003800000 */
.L_x_39311:
[----:B------:R0:W-:Y:S02]  /*7db0*/  STG.E [R16.64], R2 ;  /* 0x0000000210007986 */ /* 0x0001e4000c101924 */
.L_x_39285:
        /* <DEDUP_REMOVED lines=258> */
.L_x_39313:
        /* <DEDUP_REMOVED lines=20> */
.L_x_39317:
[----:B------:R-:W2:Y:S02]  /*8f20*/  LDG.E.U8 R2, [R2.64] ;  /* 0x0000002402027981 */ /* 0x000ea4000c1e1100 */
[----:B--2---:R-:W-:-:S04]  /*8f30*/  ISETP.NE.AND P0, PT, R2, RZ, PT ;  /* 0x000000ff0200720c */ /* 0x004fc80003f05270 */
[----:B------:R-:W-:Y:S01]  /*8f40*/  P2R R19, PR, RZ, 0x1 ;  /* 0x00000001ff137803 */ /* 0x000fe20000000000 */
[----:B------:R-:W-:Y:S05]  /*8f50*/  BRA `(.L_x_39319) ;  /* 0x00000f4000007947 */ /* 0x000fea0003800000 */
.L_x_39316:
        /* <DEDUP_REMOVED lines=11> */
.L_x_39321:
[----:B------:R-:W2:Y:S02]  /*9010*/  LDG.E R2, [R2.64] ;  /* 0x0000002402027981 */ /* 0x000ea4000c1e1900 */
[----:B--2---:R-:W-:-:S04]  /*9020*/  ISETP.NE.AND P0, PT, R2, RZ, PT ;  /* 0x000000ff0200720c */ /* 0x004fc80003f05270 */
[----:B------:R-:W-:Y:S01]  /*9030*/  P2R R19, PR, RZ, 0x1 ;  /* 0x00000001ff137803 */ /* 0x000fe20000000000 */
[----:B------:R-:W-:Y:S05]  /*9040*/  BRA `(.L_x_39319) ;  /* 0x00000e5000007947 */ /* 0x000fea0003800000 */
.L_x_39320:
[----:B------:R-:W2:Y:S02]  /*9050*/  LDG.E.U16 R2, [R2.64] ;  /* 0x0000002402027981 */ /* 0x000ea4000c1e1500 */
[----:B--2---:R-:W-:-:S04]  /*9060*/  ISETP.NE.AND P0, PT, R2, RZ, PT ;  /* 0x000000ff0200720c */ /* 0x004fc80003f05270 */
[----:B------:R-:W-:Y:S01]  /*9070*/  P2R R19, PR, RZ, 0x1 ;  /* 0x00000001ff137803 */ /* 0x000fe20000000000 */
[----:B------:R-:W-:Y:S05]  /*9080*/  BRA `(.L_x_39319) ;  /* 0x00000e1000007947 */ /* 0x000fea0003800000 */
.L_x_39315:
        /* <DEDUP_REMOVED lines=10> */
.L_x_39323:
[----:B------:R-:W2:Y:S02]  /*9130*/  LDG.E.U16 R0, [R2.64] ;  /* 0x0000002402007981 */ /* 0x000ea4000c1e1500 */
[----:B--2---:R-:W-:-:S05]  /*9140*/  HADD2.F32 R0, -RZ, R0.H0_H0 ;  /* 0x20000000ff007230 */ /* 0x004fca0000004100 */
[----:B------:R-:W-:-:S04]  /*9150*/  FSETP.NEU.FTZ.AND P0, PT, R0, RZ, PT ;  /* 0x000000ff0000720b */ /* 0x000fc80003f1d000 */
[----:B------:R-:W-:Y:S01]  /*9160*/  P2R R19, PR, RZ, 0x1 ;  /* 0x00000001ff137803 */ /* 0x000fe20000000000 */
[----:B------:R-:W-:Y:S05]  /*9170*/  BRA `(.L_x_39319) ;  /* 0x00000d2000007947 */ /* 0x000fea0003800000 */
.L_x_39322:
        /* <DEDUP_REMOVED lines=12> */
.L_x_39325:
        /* <DEDUP_REMOVED lines=11> */
.L_x_39324:
[----:B------:R-:W2:Y:S02]  /*92f0*/  LDG.E.64 R2, [R2.64] ;  /* 0x0000002402027981 */ /* 0x000ea4000c1e1b00 */
[----:B--2---:R-:W0:-:S06]  /*9300*/  DSETP.NEU.AND P0, PT, R2, RZ, PT ;  /* 0x000000ff0200722a */ /* 0x004e0c0003f0d000 */
[----:B0-----:R-:W-:Y:S01]  /*9310*/  P2R R19, PR, RZ, 0x1 ;  /* 0x00000001ff137803 */ /* 0x001fe20000000000 */
[----:B------:R-:W-:Y:S05]  /*9320*/  BRA `(.L_x_39319) ;  /* 0x00000b7000007947 */ /* 0x000fea0003800000 */
.L_x_39314:
        /* <DEDUP_REMOVED lines=12> */
.L_x_39328:
[----:B------:R-:W2:Y:S02]  /*93f0*/  LDG.E.128 R4, [R2.64] ;  /* 0x0000002402047981 */ /* 0x000ea4000c1e1d00 */
[----:B--2---:R-:W0:-:S06]  /*9400*/  DSETP.NEU.AND P0, PT, R6, RZ, PT ;  /* 0x000000ff0600722a */ /* 0x004e0c0003f0d000 */
[----:B0-----:R-:W0:-:S06]  /*9410*/  DSETP.NEU.OR P0, PT, R4, RZ, P0 ;  /* 0x000000ff0400722a */ /* 0x001e0c000070d400 */
[----:B0-----:R-:W-:Y:S01]  /*9420*/  P2R R19, PR, RZ, 0x1 ;  /* 0x00000001ff137803 */ /* 0x001fe20000000000 */
[----:B------:R-:W-:Y:S05]  /*9430*/  BRA `(.L_x_39319) ;  /* 0x00000a6000007947 */ /* 0x000fea0003800000 */
.L_x_39327:
        /* <DEDUP_REMOVED lines=28> */
.L_x_39330:
        /* <DEDUP_REMOVED lines=15> */
.L_x_39329:
[----:B------:R-:W2:Y:S02]  /*96f0*/  LDG.E.U16 R0, [R2.64] ;  /* 0x0000002402007981 */ /* 0x000ea4000c1e1500 */
[----:B--2---:R-:W-:-:S04]  /*9700*/  PRMT R0, RZ, 0x5410, R0 ;  /* 0x00005410ff007816 */ /* 0x004fc80000000000 */
[----:B------:R-:W-:-:S04]  /*9710*/  FSETP.NEU.FTZ.AND P0, PT, R0, RZ, PT ;  /* 0x000000ff0000720b */ /* 0x000fc80003f1d000 */
[----:B------:R-:W-:Y:S01]  /*9720*/  P2R R19, PR, RZ, 0x1 ;  /* 0x00000001ff137803 */ /* 0x000fe20000000000 */
[----:B------:R-:W-:Y:S05]  /*9730*/  BRA `(.L_x_39319) ;  /* 0x0000076000007947 */ /* 0x000fea0003800000 */
.L_x_39326:
        /* <DEDUP_REMOVED lines=12> */
.L_x_39333:
        /* <DEDUP_REMOVED lines=21> */
.L_x_39337:
[----:B------:R-:W-:Y:S05]  /*9950*/  BSYNC B1 ;  /* 0x0000000000017941 */ /* 0x000fea0003800000 */
.L_x_39336:
[----:B------:R-:W-:Y:S01]  /*9960*/  LEA R3, R0, 0x3b800000, 0x17 ;  /* 0x3b80000000037811 */ /* 0x000fe200078eb8ff */
[----:B------:R-:W-:-:S05]  /*9970*/  IMAD.SHL.U32 R0, R2, 0x100000, RZ ;  /* 0x0010000002007824 */ /* 0x000fca00078e00ff */
[----:B------:R-:W-:Y:S02]  /*9980*/  LOP3.LUT R0, R3, R0, R4, 0xfe, !PT ;  /* 0x0000000003007212 */ /* 0x000fe400078efe04 */
.L_x_39335:
[----:B------:R-:W-:Y:S05]  /*9990*/  BSYNC B0 ;  /* 0x0000000000007941 */ /* 0x000fea0003800000 */
.L_x_39334:
[----:B------:R-:W-:-:S04]  /*99a0*/  FSETP.NEU.FTZ.AND P0, PT, R0, RZ, PT ;  /* 0x000000ff0000720b */ /* 0x000fc80003f1d000 */
[----:B------:R-:W-:Y:S01]  /*99b0*/  P2R R19, PR, RZ, 0x1 ;  /* 0x00000001ff137803 */ /* 0x000fe20000000000 */
[----:B------:R-:W-:Y:S05]  /*99c0*/  BRA `(.L_x_39319) ;  /* 0x000004d000007947 */ /* 0x000fea0003800000 */
.L_x_39332:
        /* <DEDUP_REMOVED lines=21> */
.L_x_39341:
[----:B------:R-:W-:Y:S05]  /*9b20*/  BSYNC B1 ;  /* 0x0000000000017941 */ /* 0x000fea0003800000 */
.L_x_39340:
[----:B------:R-:W-:Y:S01]  /*9b30*/  LEA R3, R0, 0x37800000, 0x17 ;  /* 0x3780000000037811 */ /* 0x000fe200078eb8ff */
[----:B------:R-:W-:-:S05]  /*9b40*/  IMAD.SHL.U32 R0, R2, 0x200000, RZ ;  /* 0x0020000002007824 */ /* 0x000fca00078e00ff */
[----:B------:R-:W-:Y:S02]  /*9b50*/  LOP3.LUT R0, R3, R0, R4, 0xfe, !PT ;  /* 0x0000000003007212 */ /* 0x000fe400078efe04 */
.L_x_39339:
[----:B------:R-:W-:Y:S05]  /*9b60*/  BSYNC B0 ;  /* 0x0000000000007941 */ /* 0x000fea0003800000 */
.L_x_39338:
[----:B------:R-:W-:-:S04]  /*9b70*/  FSETP.NEU.FTZ.AND P0, PT, R0, RZ, PT ;  /* 0x000000ff0000720b */ /* 0x000fc80003f1d000 */
[----:B------:R-:W-:Y:S01]  /*9b80*/  P2R R19, PR, RZ, 0x1 ;  /* 0x00000001ff137803 */ /* 0x000fe20000000000 */
[----:B------:R-:W-:Y:S05]  /*9b90*/  BRA `(.L_x_39319) ;  /* 0x0000030000007947 */ /* 0x000fea0003800000 */
.L_x_39331:
        /* <DEDUP_REMOVED lines=14> */
.L_x_39345:
[----:B------:R-:W-:Y:S05]  /*9c80*/  BSYNC B0 ;  /* 0x0000000000007941 */ /* 0x000fea0003800000 */
.L_x_39344:
[----:B------:R-:W-:-:S04]  /*9c90*/  FSETP.NEU.FTZ.AND P0, PT, R0, RZ, PT ;  /* 0x000000ff0000720b */ /* 0x000fc80003f1d000 */
[----:B------:R-:W-:Y:S01]  /*9ca0*/  P2R R19, PR, RZ, 0x1 ;  /* 0x00000001ff137803 */ /* 0x000fe20000000000 */
[----:B------:R-:W-:Y:S05]  /*9cb0*/  BRA `(.L_x_39319) ;  /* 0x000001e000007947 */ /* 0x000fea0003800000 */
.L_x_39318:
        /* <DEDUP_REMOVED lines=22> */
.L_x_39343:
[----:B------:R-:W2:Y:S02]  /*9e20*/  LDG.E.64 R2, [R2.64] ;  /* 0x0000002402027981 */ /* 0x000ea4000c1e1b00 */
[----:B--2---:R-:W-:-:S04]  /*9e30*/  ISETP.NE.U32.AND P0, PT, R2, RZ, PT ;  /* 0x000000ff0200720c */ /* 0x004fc80003f05070 */
[----:B------:R-:W-:-:S04]  /*9e40*/  ISETP.NE.AND.EX P0, PT, R3, RZ, PT, P0 ;  /* 0x000000ff0300720c */ /* 0x000fc80003f05300 */
[----:B------:R-:W-:Y:S01]  /*9e50*/  P2R R19, PR, RZ, 0x1 ;  /* 0x00000001ff137803 */ /* 0x000fe20000000000 */
[----:B------:R-:W-:Y:S05]  /*9e60*/  BRA `(.L_x_39319) ;  /* 0x0000003000007947 */ /* 0x000fea0003800000 */
.L_x_39342:
[----:B------:R-:W2:Y:S02]  /*9e70*/  LDG.E R2, [R2.64] ;  /* 0x0000002402027981 */ /* 0x000ea4000c1e1900 */
[----:B--2---:R-:W-:-:S04]  /*9e80*/  ISETP.NE.AND P0, PT, R2, RZ, PT ;  /* 0x000000ff0200720c */ /* 0x004fc80003f05270 */
[----:B------:R-:W-:Y:S02]  /*9e90*/  P2R R19, PR, RZ, 0x1 ;  /* 0x00000001ff137803 */ /* 0x000fe40000000000 */
.L_x_39319:
        /* <DEDUP_REMOVED lines=17> */
.L_x_39349:
[----:B------:R-:W2:Y:S02]  /*9fb0*/  LDG.E.U8 R2, [R2.64] ;  /* 0x0000002402027981 */ /* 0x000ea4000c1e1100 */
[----:B--2---:R-:W-:Y:S01]  /*9fc0*/  ISETP.NE.AND P0, PT, R2, RZ, PT ;  /* 0x000000ff0200720c */ /* 0x004fe20003f05270 */
[----:B------:R-:W-:Y:S05]  /*9fd0*/  BRA `(.L_x_39351) ;  /* 0x00000e0000007947 */ /* 0x000fea0003800000 */
.L_x_39348:
        /* <DEDUP_REMOVED lines=10> */
.L_x_39353:
[----:B------:R-:W2:Y:S02]  /*a080*/  LDG.E R2, [R2.64] ;  /* 0x0000002402027981 */ /* 0x000ea4000c1e1900 */
[----:B--2---:R-:W-:Y:S01]  /*a090*/  ISETP.NE.AND P0, PT, R2, RZ, PT ;  /* 0x000000ff0200720c */ /* 0x004fe20003f05270 */
[----:B------:R-:W-:Y:S05]  /*a0a0*/  BRA `(.L_x_39351) ;  /* 0x00000d3000007947 */ /* 0x000fea0003800000 */
.L_x_39352:
[----:B------:R-:W2:Y:S02]  /*a0b0*/  LDG.E.U16 R2, [R2.64] ;  /* 0x0000002402027981 */ /* 0x000ea4000c1e1500 */
[----:B--2---:R-:W-:Y:S01]  /*a0c0*/  ISETP.NE.AND P0, PT, R2, RZ, PT ;  /* 0x000000ff0200720c */ /* 0x004fe20003f05270 */
[----:B------:R-:W-:Y:S05]  /*a0d0*/  BRA `(.L_x_39351) ;  /* 0x00000d0000007947 */ /* 0x000fea0003800000 */
.L_x_39347:
        /* <DEDUP_REMOVED lines=9> */
.L_x_39355:
[----:B------:R-:W2:Y:S02]  /*a170*/  LDG.E.U16 R0, [R2.64] ;  /* 0x0000002402007981 */ /* 0x000ea4000c1e1500 */
[----:B--2---:R-:W-:-:S05]  /*a180*/  HADD2.F32 R0, -RZ, R0.H0_H0 ;  /* 0x20000000ff007230 */ /* 0x004fca0000004100 */
[----:B------:R-:W-:Y:S01]  /*a190*/  FSETP.NEU.FTZ.AND P0, PT, R0, RZ, PT ;  /* 0x000000ff0000720b */ /* 0x000fe20003f1d000 */
[----:B------:R-:W-:Y:S05]  /*a1a0*/  BRA `(.L_x_39351) ;  /* 0x00000c3000007947 */ /* 0x000fea0003800000 */
.L_x_39354:
        /* <DEDUP_REMOVED lines=11> */
.L_x_39357:
        /* <DEDUP_REMOVED lines=10> */
.L_x_39356:
[----:B------:R-:W2:Y:S02]  /*a300*/  LDG.E.64 R2, [R2.64] ;  /* 0x0000002402027981 */ /* 0x000ea4000c1e1b00 */
[----:B--2---:R0:W1:Y:S01]  /*a310*/  DSETP.NEU.AND P0, PT, R2, RZ, PT ;  /* 0x000000ff0200722a */ /* 0x0040620003f0d000 */
[----:B------:R-:W-:Y:S05]  /*a320*/  BRA `(.L_x_39351) ;  /* 0x00000ab000007947 */ /* 0x000fea0003800000 */
.L_x_39346:
        /* <DEDUP_REMOVED lines=11> */
.L_x_39360:
[----:B------:R-:W2:Y:S02]  /*a3e0*/  LDG.E.128 R4, [R2.64] ;  /* 0x0000002402047981 */ /* 0x000ea4000c1e1d00 */
[----:B--2---:R-:W0:-:S06]  /*a3f0*/  DSETP.NEU.AND P0, PT, R6, RZ, PT ;  /* 0x000000ff0600722a */ /* 0x004e0c0003f0d000 */
[----:B0-----:R0:W1:Y:S01]  /*a400*/  DSETP.NEU.OR P0, PT, R4, RZ, P0 ;  /* 0x000000ff0400722a */ /* 0x001062000070d400 */
[----:B------:R-:W-:Y:S05]  /*a410*/  BRA `(.L_x_39351) ;  /* 0x000009c000007947 */ /* 0x000fea0003800000 */
.L_x_39359:
        /* <DEDUP_REMOVED lines=27> */
.L_x_39362:
        /* <DEDUP_REMOVED lines=14> */
.L_x_39361:
[----:B------:R-:W2:Y:S02]  /*a6b0*/  LDG.E.U16 R0, [R2.64] ;  /* 0x0000002402007981 */ /* 0x000ea4000c1e1500 */
[----:B--2---:R-:W-:-:S04]  /*a6c0*/  PRMT R0, RZ, 0x5410, R0 ;  /* 0x00005410ff007816 */ /* 0x004fc80000000000 */
[----:B------:R-:W-:Y:S01]  /*a6d0*/  FSETP.NEU.FTZ.AND P0, PT, R0, RZ, PT ;  /* 0x000000ff0000720b */ /* 0x000fe20003f1d000 */
[----:B------:R-:W-:Y:S05]  /*a6e0*/  BRA `(.L_x_39351) ;  /* 0x000006f000007947 */ /* 0x000fea0003800000 */
.L_x_39358:
        /* <DEDUP_REMOVED lines=11> */
.L_x_39365:
        /* <DEDUP_REMOVED lines=21> */
.L_x_39369:
[----:B------:R-:W-:Y:S05]  /*a8f0*/  BSYNC B1 ;  /* 0x0000000000017941 */ /* 0x000fea0003800000 */
.L_x_39368:
[----:B------:R-:W-:Y:S01]  /*a900*/  LEA R3, R0, 0x3b800000, 0x17 ;  /* 0x3b80000000037811 */ /* 0x000fe200078eb8ff */
[----:B------:R-:W-:-:S05]  /*a910*/  IMAD.SHL.U32 R0, R2, 0x100000, RZ ;  /* 0x0010000002007824 */ /* 0x000fca00078e00ff */
[----:B------:R-:W-:Y:S02]  /*a920*/  LOP3.LUT R0, R3, R0, R4, 0xfe, !PT ;  /* 0x0000000003007212 */ /* 0x000fe400078efe04 */
.L_x_39367:
[----:B------:R-:W-:Y:S05]  /*a930*/  BSYNC B0 ;  /* 0x0000000000007941 */ /* 0x000fea0003800000 */
.L_x_39366:
[----:B------:R-:W-:Y:S01]  /*a940*/  FSETP.NEU.FTZ.AND P0, PT, R0, RZ, PT ;  /* 0x000000ff0000720b */ /* 0x000fe20003f1d000 */
[----:B------:R-:W-:Y:S05]  /*a950*/  BRA `(.L_x_39351) ;  /* 0x0000048000007947 */ /* 0x000fea0003800000 */
.L_x_39364:
        /* <DEDUP_REMOVED lines=21> */
.L_x_39373:
[----:B------:R-:W-:Y:S05]  /*aab0*/  BSYNC B1 ;  /* 0x0000000000017941 */ /* 0x000fea0003800000 */
.L_x_39372:
[----:B------:R-:W-:Y:S01]  /*aac0*/  LEA R3, R0, 0x37800000, 0x17 ;  /* 0x3780000000037811 */ /* 0x000fe200078eb8ff */
[----:B------:R-:W-:-:S05]  /*aad0*/  IMAD.SHL.U32 R0, R2, 0x200000, RZ ;  /* 0x0020000002007824 */ /* 0x000fca00078e00ff */
[----:B------:R-:W-:Y:S02]  /*aae0*/  LOP3.LUT R0, R3, R0, R4, 0xfe, !PT ;  /* 0x0000000003007212 */ /* 0x000fe400078efe04 */
.L_x_39371:
[----:B------:R-:W-:Y:S05]  /*aaf0*/  BSYNC B0 ;  /* 0x0000000000007941 */ /* 0x000fea0003800000 */
.L_x_39370:
[----:B------:R-:W-:Y:S01]  /*ab00*/  FSETP.NEU.FTZ.AND P0, PT, R0, RZ, PT ;  /* 0x000000ff0000720b */ /* 0x000fe20003f1d000 */
[----:B------:R-:W-:Y:S05]  /*ab10*/  BRA `(.L_x_39351) ;  /* 0x000002c000007947 */ /* 0x000fea0003800000 */
.L_x_39363:
        /* <DEDUP_REMOVED lines=14> */
.L_x_39377:
[----:B------:R-:W-:Y:S05]  /*ac00*/  BSYNC B0 ;  /* 0x0000000000007941 */ /* 0x000fea0003800000 */
.L_x_39376:
[----:B------:R-:W-:Y:S01]  /*ac10*/  FSETP.NEU.FTZ.AND P0, PT, R0, RZ, PT ;  /* 0x000000ff0000720b */ /* 0x000fe20003f1d000 */
[----:B------:R-:W-:Y:S05]  /*ac20*/  BRA `(.L_x_39351) ;  /* 0x000001b000007947 */ /* 0x000fea0003800000 */
.L_x_39350:
        /* <DEDUP_REMOVED lines=21> */
.L_x_39375:
[----:B------:R-:W2:Y:S02]  /*ad80*/  LDG.E.64 R2, [R2.64] ;  /* 0x0000002402027981 */ /* 0x000ea4000c1e1b00 */
[----:B--2---:R-:W-:-:S04]  /*ad90*/  ISETP.NE.U32.AND P0, PT, R2, RZ, PT ;  /* 0x000000ff0200720c */ /* 0x004fc80003f05070 */
[----:B------:R-:W-:Y:S01]  /*ada0*/  ISETP.NE.AND.EX P0, PT, R3, RZ, PT, P0 ;  /* 0x000000ff0300720c */ /* 0x000fe20003f05300 */
[----:B------:R-:W-:Y:S05]  /*adb0*/  BRA `(.L_x_39351) ;  /* 0x0000002000007947 */ /* 0x000fea0003800000 */
.L_x_39374:
[----:B------:R-:W2:Y:S02]  /*adc0*/  LDG.E R2, [R2.64] ;  /* 0x0000002402027981 */ /* 0x000ea4000c1e1900 */
[----:B--2---:R-:W-:Y:S02]  /*add0*/  ISETP.NE.AND P0, PT, R2, RZ, PT ;  /* 0x000000ff0200720c */ /* 0x004fe40003f05270 */
.L_x_39351:
        /* <DEDUP_REMOVED lines=17> */
.L_x_39381:
[----:B------:R0:W-:Y:S01]  /*aef0*/  STG.E.U8 [R16.64], R2 ;  /* 0x0000000210007986 */ /* 0x0001e2000c101124 */
[----:B------:R-:W-:Y:S05]  /*af00*/  BRA `(.L_x_39383) ;  /* 0x00000d5000007947 */ /* 0x000fea0003800000 */
.L_x_39380:
        /* <DEDUP_REMOVED lines=9> */
.L_x_39385:
[----:B------:R0:W-:Y:S01]  /*afa0*/  STG.E [R16.64], R2 ;  /* 0x0000000210007986 */ /* 0x0001e2000c101924 */
[----:B------:R-:W-:Y:S05]  /*afb0*/  BRA `(.L_x_39383) ;  /* 0x00000ca000007947 */ /* 0x000fea0003800000 */
.L_x_39384:
[----:B------:R0:W-:Y:S01]  /*afc0*/  STG.E.U16 [R16.64], R2 ;  /* 0x0000000210007986 */ /* 0x0001e2000c101524 */
[----:B------:R-:W-:Y:S05]  /*afd0*/  BRA `(.L_x_39383) ;  /* 0x00000c8000007947 */ /* 0x000fea0003800000 */
.L_x_39379:
        /* <DEDUP_REMOVED lines=9> */
.L_x_39387:
[----:B------:R-:W0:Y:S02]  /*b070*/  I2F.U32 R0, R2 ;  /* 0x0000000200007306 */ /* 0x000e240000201000 */
[----:B0-----:R-:W-:-:S05]  /*b080*/  F2FP.PACK_AB R0, RZ, R0 ;  /* 0x00000000ff00723e */ /* 0x001fca00000000ff */
[----:B------:R0:W-:Y:S01]  /*b090*/  STG.E.U16 [R16.64], R0 ;  /* 0x0000000010007986 */ /* 0x0001e2000c101524 */
[----:B------:R-:W-:Y:S05]  /*b0a0*/  BRA `(.L_x_39383) ;  /* 0x00000bb000007947 */ /* 0x000fea0003800000 */
.L_x_39386:
        /* <DEDUP_REMOVED lines=10> */
.L_x_39389:
[----:B------:R-:W0:Y:S02]  /*b150*/  I2F.U32 R2, R2 ;  /* 0x0000000200027306 */ /* 0x000e240000201000 */
[----:B0-----:R-:W-:-:S04]  /*b160*/  F2FP.PACK_AB R3, RZ, R2 ;  /* 0x00000002ff03723e */ /* 0x001fc800000000ff */
[----:B------:R-:W-:-:S05]  /*b170*/  PRMT R3, R3, 0x5410, RZ ;  /* 0x0000541003037816 */ /* 0x000fca00000000ff */
[----:B------:R0:W-:Y:S01]  /*b180*/  STG.E [R16.64], R3 ;  /* 0x0000000310007986 */ /* 0x0001e2000c101924 */
[----:B------:R-:W-:Y:S05]  /*b190*/  BRA `(.L_x_39383) ;  /* 0x00000ac000007947 */ /* 0x000fea0003800000 */
.L_x_39388:
[----:B------:R-:W0:Y:S02]  /*b1a0*/  I2F.F64.U32 R2, R2 ;  /* 0x0000000200027312 */ /* 0x000e240000201800 */
[----:B0-----:R0:W-:Y:S01]  /*b1b0*/  STG.E.64 [R16.64], R2 ;  /* 0x0000000210007986 */ /* 0x0011e2000c101b24 */
[----:B------:R-:W-:Y:S05]  /*b1c0*/  BRA `(.L_x_39383) ;  /* 0x00000a9000007947 */ /* 0x000fea0003800000 */
.L_x_39378:
        /* <DEDUP_REMOVED lines=10> */
.L_x_39392:
[----:B------:R-:W0:Y:S01]  /*b270*/  I2F.F64.U32 R4, R2 ;  /* 0x0000000200047312 */ /* 0x000e220000201800 */
[----:B------:R-:W-:-:S05]  /*b280*/  CS2R R6, SRZ ;  /* 0x0000000000067805 */ /* 0x000fca000001ff00 */
[----:B0-----:R0:W-:Y:S01]  /*b290*/  STG.E.128 [R16.64], R4 ;  /* 0x0000000410007986 */ /* 0x0011e2000c101d24 */
[----:B------:R-:W-:Y:S05]  /*b2a0*/  BRA `(.L_x_39383) ;  /* 0x000009b000007947 */ /* 0x000fea0003800000 */
.L_x_39391:
        /* <DEDUP_REMOVED lines=21> */
.L_x_39396:
[----:B------:R-:W-:Y:S05]  /*b400*/  BSYNC B0 ;  /* 0x0000000000007941 */ /* 0x000fea0003800000 */
.L_x_39395:
[----:B------:R-:W-:-:S05]  /*b410*/  LOP3.LUT R3, R0, R3, RZ, 0xfc, !PT ;  /* 0x0000000300037212 */ /* 0x000fca00078efcff */
[----:B------:R0:W-:Y:S01]  /*b420*/  STG.E.U8 [R16.64], R3 ;  /* 0x0000000310007986 */ /* 0x0001e2000c101124 */
[----:B------:R-:W-:Y:S05]  /*b430*/  BRA `(.L_x_39383) ;  /* 0x0000082000007947 */ /* 0x000fea0003800000 */
.L_x_39394:
        /* <DEDUP_REMOVED lines=13> */
.L_x_39398:
[----:B------:R-:W-:Y:S01]  /*b510*/  IMAD.MOV.U32 R0, RZ, RZ, 0x7f ;  /* 0x0000007fff007424 */ /* 0x000fe200078e00ff */
[----:B------:R-:W-:-:S04]  /*b520*/  ISETP.GT.U32.AND P0, PT, R3, 0x7f800000, PT ;  /* 0x7f8000000300780c */ /* 0x000fc80003f04070 */
[----:B------:R-:W-:-:S04]  /*b530*/  SEL R0, R0, 0x7c, P0 ;  /* 0x0000007c00007807 */ /* 0x000fc80000000000 */
.L_x_39399:
[----:B------:R-:W-:Y:S05]  /*b540*/  BSYNC B0 ;  /* 0x0000000000007941 */ /* 0x000fea0003800000 */
.L_x_39397:
[----:B------:R-:W-:-:S04]  /*b550*/  LOP3.LUT R2, R5, 0x80000000, RZ, 0xc0, !PT ;  /* 0x8000000005027812 */ /* 0x000fc800078ec0ff */
[----:B------:R-:W-:-:S04]  /*b560*/  SHF.R.U32.HI R3, RZ, 0x18, R2 ;  /* 0x00000018ff037819 */ /* 0x000fc80000011602 */
[----:B------:R-:W-:-:S05]  /*b570*/  LOP3.LUT R3, R0, R3, RZ, 0xfc, !PT ;  /* 0x0000000300037212 */ /* 0x000fca00078efcff */
[----:B------:R0:W-:Y:S01]  /*b580*/  STG.E.U8 [R16.64], R3 ;  /* 0x0000000310007986 */ /* 0x0001e2000c101124 */
[----:B------:R-:W-:Y:S05]  /*b590*/  BRA `(.L_x_39383) ;  /* 0x000006c000007947 */ /* 0x000fea0003800000 */
.L_x_39393:
[----:B------:R-:W0:Y:S02]  /*b5a0*/  I2F.U32 R0, R2 ;  /* 0x0000000200007306 */ /* 0x000e240000201000 */
[----:B0-----:R-:W-:-:S05]  /*b5b0*/  F2FP.BF16.PACK_AB R0, RZ, R0 ;  /* 0x00000000ff00723e */ /* 0x001fca00000010ff */
[----:B------:R0:W-:Y:S01]  /*b5c0*/  STG.E.U16 [R16.64], R0 ;  /* 0x0000000010007986 */ /* 0x0001e2000c101524 */
[----:B------:R-:W-:Y:S05]  /*b5d0*/  BRA `(.L_x_39383) ;  /* 0x0000068000007947 */ /* 0x000fea0003800000 */
.L_x_39390:
        /* <DEDUP_REMOVED lines=10> */
.L_x_39402:
        /* <DEDUP_REMOVED lines=17> */
.L_x_39405:
[----:B------:R-:W-:-:S04]  /*b790*/  LOP3.LUT R2, R5, 0x80000000, RZ, 0xc0, !PT ;  /* 0x8000000005027812 */ /* 0x000fc800078ec0ff */
[----:B------:R-:W-:-:S04]  /*b7a0*/  SHF.R.U32.HI R3, RZ, 0x18, R2 ;  /* 0x00000018ff037819 */ /* 0x000fc80000011602 */
[----:B------:R-:W-:-:S04]  /*b7b0*/  LOP3.LUT R0, R0, R3, RZ, 0xfc, !PT ;  /* 0x0000000300007212 */ /* 0x000fc800078efcff */
[----:B------:R-:W-:Y:S02]  /*b7c0*/  PRMT R8, R0, 0x7610, R8 ;  /* 0x0000761000087816 */ /* 0x000fe40000000008 */
.L_x_39404:
[----:B------:R-:W-:Y:S05]  /*b7d0*/  BSYNC B0 ;  /* 0x0000000000007941 */ /* 0x000fea0003800000 */
.L_x_39403:
[----:B------:R0:W-:Y:S01]  /*b7e0*/  STG.E.U8 [R16.64], R8 ;  /* 0x0000000810007986 */ /* 0x0001e2000c101124 */
[----:B------:R-:W-:Y:S05]  /*b7f0*/  BRA `(.L_x_39383) ;  /* 0x0000046000007947 */ /* 0x000fea0003800000 */
.L_x_39401:
        /* <DEDUP_REMOVED lines=17> */
.L_x_39408:
[----:B------:R-:W-:-:S04]  /*b910*/  LOP3.LUT R2, R5, 0x80000000, RZ, 0xc0, !PT ;  /* 0x8000000005027812 */ /* 0x000fc800078ec0ff */
[----:B------:R-:W-:-:S04]  /*b920*/  SHF.R.U32.HI R3, RZ, 0x18, R2 ;  /* 0x00000018ff037819 */ /* 0x000fc80000011602 */
[----:B------:R-:W-:-:S04]  /*b930*/  LOP3.LUT R0, R0, R3, RZ, 0xfc, !PT ;  /* 0x0000000300007212 */ /* 0x000fc800078efcff */
[----:B------:R-:W-:Y:S02]  /*b940*/  PRMT R8, R0, 0x7610, R8 ;  /* 0x0000761000087816 */ /* 0x000fe40000000008 */
.L_x_39407:
[----:B------:R-:W-:Y:S05]  /*b950*/  BSYNC B0 ;  /* 0x0000000000007941 */ /* 0x000fea0003800000 */
.L_x_39406:
[----:B------:R0:W-:Y:S01]  /*b960*/  STG.E.U8 [R16.64], R8 ;  /* 0x0000000810007986 */ /* 0x0001e2000c101124 */
[----:B------:R-:W-:Y:S05]  /*b970*/  BRA `(.L_x_39383) ;  /* 0x000002e000007947 */ /* 0x000fea0003800000 */
.L_x_39400:
        /* <DEDUP_REMOVED lines=22> */
.L_x_39382:
        /* <DEDUP_REMOVED lines=20> */
.L_x_39410:
[----:B------:R-:W-:-:S05]  /*bc20*/  IMAD.MOV.U32 R3, RZ, RZ, RZ ;  /* 0x000000ffff037224 */ /* 0x000fca00078e00ff */
[----:B------:R0:W-:Y:S01]  /*bc30*/  STG.E.64 [R16.64], R2 ;  /* 0x0000000210007986 */ /* 0x0001e2000c101b24 */
[----:B------:R-:W-:Y:S05]  /*bc40*/  BRA `(.L_x_39383) ;  /* 0x0000001000007947 */ /* 0x000fea0003800000 */
.L_x_39409:
[----:B------:R0:W-:Y:S02]  /*bc50*/  STG.E [R16.64], R2 ;  /* 0x0000000210007986 */ /* 0x0001e4000c101924 */
.L_x_39383:
[----:B------:R-:W-:Y:S02]  /*bc60*/  IADD3 R23, R23, 0x80, RZ ;  /* 0x0000008017177810 */ /* 0x000fe40007ffe0ff */
.L_x_39214:
[----:B------:R-:W-:Y:S05]  /*bc70*/  BSYNC B6 ;  /* 0x0000000000067941 */ /* 0x000fea0003800000 */
.L_x_39213:
        /* <DEDUP_REMOVED lines=257> */
.L_x_39411:
        /* <DEDUP_REMOVED lines=20> */
.L_x_39415:
[----:B------:R-:W2:Y:S02]  /*cdd0*/  LDG.E.U8 R2, [R2.64] ;  /* 0x0000002402027981 */ /* 0x000ea4000c1e1100 */
[----:B--2---:R-:W-:-:S04]  /*cde0*/  ISETP.NE.AND P0, PT, R2, RZ, PT ;  /* 0x000000ff0200720c */ /* 0x004fc80003f05270 */
[----:B------:R-:W-:Y:S01]  /*cdf0*/  P2R R19, PR, RZ, 0x1 ;  /* 0x00000001ff137803 */ /* 0x000fe20000000000 */
[----:B------:R-:W-:Y:S05]  /*ce00*/  BRA `(.L_x_39417) ;  /* 0x00000f4000007947 */ /* 0x000fea0003800000 */
.L_x_39414:
        /* <DEDUP_REMOVED lines=11> */
.L_x_39419:
[----:B------:R-:W2:Y:S02]  /*cec0*/  LDG.E R2, [R2.64] ;  /* 0x0000002402027981 */ /* 0x000ea4000c1e1900 */
[----:B--2---:R-:W-:-:S04]  /*ced0*/  ISETP.NE.AND P0, PT, R2, RZ, PT ;  /* 0x000000ff0200720c */ /* 0x004fc80003f05270 */
[----:B------:R-:W-:Y:S01]  /*cee0*/  P2R R19, PR, RZ, 0x1 ;  /* 0x00000001ff137803 */ /* 0x000fe20000000000 */
[----:B------:R-:W-:Y:S05]  /*cef0*/  BRA `(.L_x_39417) ;  /* 0x00000e5000007947 */ /* 0x000fea0003800000 */
.L_x_39418:
[----:B------:R-:W2:Y:S02]  /*cf00*/  LDG.E.U16 R2, [R2.64] ;  /* 0x0000002402027981 */ /* 0x000ea4000c1e1500 */
[----:B--2---:R-:W-:-:S04]  /*cf10*/  ISETP.NE.AND P0, PT, R2, RZ, PT ;  /* 0x000000ff0200720c */ /* 0x004fc80003f05270 */
[----:B------:R-:W-:Y:S01]  /*cf20*/  P2R R19, PR, RZ, 0x1 ;  /* 0x00000001ff137803 */ /* 0x000fe20000000000 */
[----:B------:R-:W-:Y:S05]  /*cf30*/  BRA `(.L_x_39417) ;  /* 0x00000e1000007947 */ /* 0x000fea0003800000 */
.L_x_39413:
        /* <DEDUP_REMOVED lines=10> */
.L_x_39421:
[----:B------:R-:W2:Y:S02]  /*cfe0*/  LDG.E.U16 R0, [R2.64] ;  /* 0x0000002402007981 */ /* 0x000ea4000c1e1500 */
[----:B--2---:R-:W-:-:S05]  /*cff0*/  HADD2.F32 R0, -RZ, R0.H0_H0 ;  /* 0x20000000ff007230 */ /* 0x004fca0000004100 */
[----:B------:R-:W-:-:S04]  /*d000*/  FSETP.NEU.FTZ.AND P0, PT, R0, RZ, PT ;  /* 0x000000ff0000720b */ /* 0x000fc80003f1d000 */
[----:B------:R-:W-:Y:S01]  /*d010*/  P2R R19, PR, RZ, 0x1 ;  /* 0x00000001ff137803 */ /* 0x000fe20000000000 */
[----:B------:R-:W-:Y:S05]  /*d020*/  BRA `(.L_x_39417) ;  /* 0x00000d2000007947 */ /* 0x000fea0003800000 */
.L_x_39420:
        /* <DEDUP_REMOVED lines=12> */
.L_x_39423:
        /* <DEDUP_REMOVED lines=11> */
.L_x_39422:
[----:B------:R-:W2:Y:S02]  /*d1a0*/  LDG.E.64 R2, [R2.64] ;  /* 0x0000002402027981 */ /* 0x000ea4000c1e1b00 */
[----:B--2---:R-:W0:-:S06]  /*d1b0*/  DSETP.NEU.AND P0, PT, R2, RZ, PT ;  /* 0x000000ff0200722a */ /* 0x004e0c0003f0d000 */
[----:B0-----:R-:W-:Y:S01]  /*d1c0*/  P2R R19, PR, RZ, 0x1 ;  /* 0x00000001ff137803 */ /* 0x001fe20000000000 */
[----:B------:R-:W-:Y:S05]  /*d1d0*/  BRA `(.L_x_39417) ;  /* 0x00000b7000007947 */ /* 0x000fea0003800000 */
.L_x_39412:
        /* <DEDUP_REMOVED lines=12> */
.L_x_39426:
[----:B------:R-:W2:Y:S02]  /*d2a0*/  LDG.E.128 R4, [R2.64] ;  /* 0x0000002402047981 */ /* 0x000ea4000c1e1d00 */
[----:B--2---:R-:W0:-:S06]  /*d2b0*/  DSETP.NEU.AND P0, PT, R6, RZ, PT ;  /* 0x000000ff0600722a */ /* 0x004e0c0003f0d000 */
[----:B0-----:R-:W0:-:S06]  /*d2c0*/  DSETP.NEU.OR P0, PT, R4, RZ, P0 ;  /* 0x000000ff0400722a */ /* 0x001e0c000070d400 */
[----:B0-----:R-:W-:Y:S01]  /*d2d0*/  P2R R19, PR, RZ, 0x1 ;  /* 0x00000001ff137803 */ /* 0x001fe20000000000 */
[----:B------:R-:W-:Y:S05]  /*d2e0*/  BRA `(.L_x_39417) ;  /* 0x00000a6000007947 */ /* 0x000fea0003800000 */
.L_x_39425:
        /* <DEDUP_REMOVED lines=28> */
.L_x_39428:
        /* <DEDUP_REMOVED lines=15> */
.L_x_39427:
[----:B------:R-:W2:Y:S02]  /*d5a0*/  LDG.E.U16 R0, [R2.64] ;  /* 0x0000002402007981 */ /* 0x000ea4000c1e1500 */
[----:B--2---:R-:W-:-:S04]  /*d5b0*/  PRMT R0, RZ, 0x5410, R0 ;  /* 0x00005410ff007816 */ /* 0x004fc80000000000 */
[----:B------:R-:W-:-:S04]  /*d5c0*/  FSETP.NEU.FTZ.AND P0, PT, R0, RZ, PT ;  /* 0x000000ff0000720b */ /* 0x000fc80003f1d000 */
[----:B------:R-:W-:Y:S01]  /*d5d0*/  P2R R19, PR, RZ, 0x1 ;  /* 0x00000001ff137803 */ /* 0x000fe20000000000 */
[----:B------:R-:W-:Y:S05]  /*d5e0*/  BRA `(.L_x_39417) ;  /* 0x0000076000007947 */ /* 0x000fea0003800000 */
.L_x_39424:
        /* <DEDUP_REMOVED lines=12> */
.L_x_39431:
        /* <DEDUP_REMOVED lines=21> */
.L_x_39435:
[----:B------:R-:W-:Y:S05]  /*d800*/  BSYNC B1 ;  /* 0x0000000000017941 */ /* 0x000fea0003800000 */
.L_x_39434:
[----:B------:R-:W-:Y:S01]  /*d810*/  LEA R3, R0, 0x3b800000, 0x17 ;  /* 0x3b80000000037811 */ /* 0x000fe200078eb8ff */
[----:B------:R-:W-:-:S05]  /*d820*/  IMAD.SHL.U32 R0, R2, 0x100000, RZ ;  /* 0x0010000002007824 */ /* 0x000fca00078e00ff */
[----:B------:R-:W-:Y:S02]  /*d830*/  LOP3.LUT R0, R3, R0, R4, 0xfe, !PT ;  /* 0x0000000003007212 */ /* 0x000fe400078efe04 */
.L_x_39433:
[----:B------:R-:W-:Y:S05]  /*d840*/  BSYNC B0 ;  /* 0x0000000000007941 */ /* 0x000fea0003800000 */
.L_x_39432:
[----:B------:R-:W-:-:S04]  /*d850*/  FSETP.NEU.FTZ.AND P0, PT, R0, RZ, PT ;  /* 0x000000ff0000720b */ /* 0x000fc80003f1d000 */
[----:B------:R-:W-:Y:S01]  /*d860*/  P2R R19, PR, RZ, 0x1 ;  /* 0x00000001ff137803 */ /* 0x000fe20000000000 */
[----:B------:R-:W-:Y:S05]  /*d870*/  BRA `(.L_x_39417) ;  /* 0x000004d000007947 */ /* 0x000fea0003800000 */
.L_x_39430:
        /* <DEDUP_REMOVED lines=21> */
.L_x_39439:
[----:B------:R-:W-:Y:S05]  /*d9d0*/  BSYNC B1 ;  /* 0x0000000000017941 */ /* 0x000fea0003800000 */
.L_x_39438:
[----:B------:R-:W-:Y:S01]  /*d9e0*/  LEA R3, R0, 0x37800000, 0x17 ;  /* 0x3780000000037811 */ /* 0x000fe200078eb8ff */
[----:B------:R-:W-:-:S05]  /*d9f0*/  IMAD.SHL.U32 R0, R2, 0x200000, RZ ;  /* 0x0020000002007824 */ /* 0x000fca00078e00ff */
[----:B------:R-:W-:Y:S02]  /*da00*/  LOP3.LUT R0, R3, R0, R4, 0xfe, !PT ;  /* 0x0000000003007212 */ /* 0x000fe400078efe04 */
.L_x_39437:
[----:B------:R-:W-:Y:S05]  /*da10*/  BSYNC B0 ;  /* 0x0000000000007941 */ /* 0x000fea0003800000 */
.L_x_39436:
[----:B------:R-:W-:-:S04]  /*da20*/  FSETP.NEU.FTZ.AND P0, PT, R0, RZ, PT ;  /* 0x000000ff0000720b */ /* 0x000fc80003f1d000 */
[----:B------:R-:W-:Y:S01]  /*da30*/  P2R R19, PR, RZ, 0x1 ;  /* 0x00000001ff137803 */ /* 0x000fe20000000000 */
[----:B------:R-:W-:Y:S05]  /*da40*/  BRA `(.L_x_39417) ;  /* 0x0000030000007947 */ /* 0x000fea0003800000 */
.L_x_39429:
        /* <DEDUP_REMOVED lines=14> */
.L_x_39443:
[----:B------:R-:W-:Y:S05]  /*db30*/  BSYNC B0 ;  /* 0x0000000000007941 */ /* 0x000fea0003800000 */
.L_x_39442:
[----:B------:R-:W-:-:S04]  /*db40*/  FSETP.NEU.FTZ.AND P0, PT, R0, RZ, PT ;  /* 0x000000ff0000720b */ /* 0x000fc80003f1d000 */
[----:B------:R-:W-:Y:S01]  /*db50*/  P2R R19, PR, RZ, 0x1 ;  /* 0x00000001ff137803 */ /* 0x000fe20000000000 */
[----:B------:R-:W-:Y:S05]  /*db60*/  BRA `(.L_x_39417) ;  /* 0x000001e000007947 */ /* 0x000fea0003800000 */
.L_x_39416:
        /* <DEDUP_REMOVED lines=22> */
.L_x_39441:
[----:B------:R-:W2:Y:S02]  /*dcd0*/  LDG.E.64 R2, [R2.64] ;  /* 0x0000002402027981 */ /* 0x000ea4000c1e1b00 */
[----:B--2---:R-:W-:-:S04]  /*dce0*/  ISETP.NE.U32.AND P0, PT, R2, RZ, PT ;  /* 0x000000ff0200720c */ /* 0x004fc80003f05070 */
[----:B------:R-:W-:-:S04]  /*dcf0*/  ISETP.NE.AND.EX P0, PT, R3, RZ, PT, P0 ;  /* 0x000000ff0300720c */ /* 0x000fc80003f05300 */
[----:B------:R-:W-:Y:S01]  /*dd00*/  P2R R19, PR, RZ, 0x1 ;  /* 0x00000001ff137803 */ /* 0x000fe20000000000 */
[----:B------:R-:W-:Y:S05]  /*dd10*/  BRA `(.L_x_39417) ;  /* 0x0000003000007947 */ /* 0x000fea0003800000 */
.L_x_39440:
[----:B------:R-:W2:Y:S02]  /*dd20*/  LDG.E R2, [R2.64] ;  /* 0x0000002402027981 */ /* 0x000ea4000c1e1900 */
[----:B--2---:R-:W-:-:S04]  /*dd30*/  ISETP.NE.AND P0, PT, R2, RZ, PT ;  /* 0x000000ff0200720c */ /* 0x004fc80003f05270 */
[----:B------:R-:W-:Y:S02]  /*dd40*/  P2R R19, PR, RZ, 0x1 ;  /* 0x00000001ff137803 */ /* 0x000fe40000000000 */
.L_x_39417:
        /* <DEDUP_REMOVED lines=17> */
.L_x_39447:
[----:B------:R-:W2:Y:S02]  /*de60*/  LDG.E.U8 R2, [R2.64] ;  /* 0x0000002402027981 */ /* 0x000ea4000c1e1100 */
[----:B--2---:R-:W-:Y:S01]  /*de70*/  ISETP.NE.AND P0, PT, R2, RZ, PT ;  /* 0x000000ff0200720c */ /* 0x004fe20003f05270 */
[----:B------:R-:W-:Y:S05]  /*de80*/  BRA `(.L_x_39449) ;  /* 0x00000e0000007947 */ /* 0x000fea0003800000 */
.L_x_39446:
        /* <DEDUP_REMOVED lines=10> */
.L_x_39451:
[----:B------:R-:W2:Y:S02]  /*df30*/  LDG.E R2, [R2.64] ;  /* 0x0000002402027981 */ /* 0x000ea4000c1e1900 */
[----:B--2---:R-:W-:Y:S01]  /*df40*/  ISETP.NE.AND P0, PT, R2, RZ, PT ;  /* 0x000000ff0200720c */ /* 0x004fe20003f05270 */
[----:B------:R-:W-:Y:S05]  /*df50*/  BRA `(.L_x_39449) ;  /* 0x00000d3000007947 */ /* 0x000fea0003800000 */
.L_x_39450:
[----:B------:R-:W2:Y:S02]  /*df60*/  LDG.E.U16 R2, [R2.64] ;  /* 0x0000002402027981 */ /* 0x000ea4000c1e1500 */
[----:B--2---:R-:W-:Y:S01]  /*df70*/  ISETP.NE.AND P0, PT, R2, RZ, PT ;  /* 0x000000ff0200720c */ /* 0x004fe20003f05270 */
[----:B------:R-:W-:Y:S05]  /*df80*/  BRA `(.L_x_39449) ;  /* 0x00000d0000007947 */ /* 0x000fea0003800000 */
.L_x_39445:
        /* <DEDUP_REMOVED lines=9> */
.L_x_39453:
[----:B------:R-:W2:Y:S02]  /*e020*/  LDG.E.U16 R0, [R2.64] ;  /* 0x0000002402007981 */ /* 0x000ea4000c1e1500 */
[----:B--2---:R-:W-:-:S05]  /*e030*/  HADD2.F32 R0, -RZ, R0.H0_H0 ;  /* 0x20000000ff007230 */ /* 0x004fca0000004100 */
[----:B------:R-:W-:Y:S01]  /*e040*/  FSETP.NEU.FTZ.AND P0, PT, R0, RZ, PT ;  /* 0x000000ff0000720b */ /* 0x000fe20003f1d000 */
[----:B------:R-:W-:Y:S05]  /*e050*/  BRA `(.L_x_39449) ;  /* 0x00000c3000007947 */ /* 0x000fea0003800000 */
.L_x_39452:
        /* <DEDUP_REMOVED lines=11> */
.L_x_39455:
        /* <DEDUP_REMOVED lines=10> */
.L_x_39454:
[----:B------:R-:W2:Y:S02]  /*e1b0*/  LDG.E.64 R2, [R2.64] ;  /* 0x0000002402027981 */ /* 0x000ea4000c1e1b00 */
[----:B--2---:R0:W1:Y:S01]  /*e1c0*/  DSETP.NEU.AND P0, PT, R2, RZ, PT ;  /* 0x000000ff0200722a */ /* 0x0040620003f0d000 */
[----:B------:R-:W-:Y:S05]  /*e1d0*/  BRA `(.L_x_39449) ;  /* 0x00000ab000007947 */ /* 0x000fea0003800000 */
.L_x_39444:
        /* <DEDUP_REMOVED lines=11> */
.L_x_39458:
[----:B------:R-:W2:Y:S02]  /*e290*/  LDG.E.128 R4, [R2.64] ;  /* 0x0000002402047981 */ /* 0x000ea4000c1e1d00 */
[----:B--2---:R-:W0:-:S06]  /*e2a0*/  DSETP.NEU.AND P0, PT, R6, RZ, PT ;  /* 0x000000ff0600722a */ /* 0x004e0c0003f0d000 */
[----:B0-----:R0:W1:Y:S01]  /*e2b0*/  DSETP.NEU.OR P0, PT, R4, RZ, P0 ;  /* 0x000000ff0400722a */ /* 0x001062000070d400 */
[----:B------:R-:W-:Y:S05]  /*e2c0*/  BRA `(.L_x_39449) ;  /* 0x000009c000007947 */ /* 0x000fea0003800000 */
.L_x_39457:
        /* <DEDUP_REMOVED lines=27> */
.L_x_39460:
        /* <DEDUP_REMOVED lines=14> */
.L_x_39459:
[----:B------:R-:W2:Y:S02]  /*e560*/  LDG.E.U16 R0, [R2.64] ;  /* 0x0000002402007981 */ /* 0x000ea4000c1e1500 */
[----:B--2---:R-:W-:-:S04]  /*e570*/  PRMT R0, RZ, 0x5410, R0 ;  /* 0x00005410ff007816 */ /* 0x004fc80000000000 */
[----:B------:R-:W-:Y:S01]  /*e580*/  FSETP.NEU.FTZ.AND P0, PT, R0, RZ, PT ;  /* 0x000000ff0000720b */ /* 0x000fe20003f1d000 */
[----:B------:R-:W-:Y:S05]  /*e590*/  BRA `(.L_x_39449) ;  /* 0x000006f000007947 */ /* 0x000fea0003800000 */
.L_x_39456:
        /* <DEDUP_REMOVED lines=11> */
.L_x_39463:
        /* <DEDUP_REMOVED lines=21> */
.L_x_39467:
[----:B------:R-:W-:Y:S05]  /*e7a0*/  BSYNC B1 ;  /* 0x0000000000017941 */ /* 0x000fea0003800000 */
.L_x_39466:
[----:B------:R-:W-:Y:S01]  /*e7b0*/  LEA R3, R0, 0x3b800000, 0x17 ;  /* 0x3b80000000037811 */ /* 0x000fe200078eb8ff */
[----:B------:R-:W-:-:S05]  /*e7c0*/  IMAD.SHL.U32 R0, R2, 0x100000, RZ ;  /* 0x0010000002007824 */ /* 0x000fca00078e00ff */
[----:B------:R-:W-:Y:S02]  /*e7d0*/  LOP3.LUT R0, R3, R0, R4, 0xfe, !PT ;  /* 0x0000000003007212 */ /* 0x000fe400078efe04 */
.L_x_39465:
[----:B------:R-:W-:Y:S05]  /*e7e0*/  BSYNC B0 ;  /* 0x0000000000007941 */ /* 0x000fea0003800000 */
.L_x_39464:
[----:B------:R-:W-:Y:S01]  /*e7f0*/  FSETP.NEU.FTZ.AND P0, PT, R0, RZ, PT ;  /* 0x000000ff0000720b */ /* 0x000fe20003f1d000 */
[----:B------:R-:W-:Y:S05]  /*e800*/  BRA `(.L_x_39449) ;  /* 0x0000048000007947 */ /* 0x000fea0003800000 */
.L_x_39462:
        /* <DEDUP_REMOVED lines=21> */
.L_x_39471:
[----:B------:R-:W-:Y:S05]  /*e960*/  BSYNC B1 ;  /* 0x0000000000017941 */ /* 0x000fea0003800000 */
.L_x_39470:
[----:B------:R-:W-:Y:S01]  /*e970*/  LEA R3, R0, 0x37800000, 0x17 ;  /* 0x3780000000037811 */ /* 0x000fe200078eb8ff */
[----:B------:R-:W-:-:S05]  /*e980*/  IMAD.SHL.U32 R0, R2, 0x200000, RZ ;  /* 0x0020000002007824 */ /* 0x000fca00078e00ff */
[----:B------:R-:W-:Y:S02]  /*e990*/  LOP3.LUT R0, R3, R0, R4, 0xfe, !PT ;  /* 0x0000000003007212 */ /* 0x000fe400078efe04 */
.L_x_39469:
[----:B------:R-:W-:Y:S05]  /*e9a0*/  BSYNC B0 ;  /* 0x0000000000007941 */ /* 0x000fea0003800000 */
.L_x_39468:
[----:B------:R-:W-:Y:S01]  /*e9b0*/  FSETP.NEU.FTZ.AND P0, PT, R0, RZ, PT ;  /* 0x000000ff0000720b */ /* 0x000fe20003f1d000 */
[----:B------:R-:W-:Y:S05]  /*e9c0*/  BRA `(.L_x_39449) ;  /* 0x000002c000007947 */ /* 0x000fea0003800000 */
.L_x_39461:
        /* <DEDUP_REMOVED lines=14> */
.L_x_39475:
[----:B------:R-:W-:Y:S05]  /*eab0*/  BSYNC B0 ;  /* 0x0000000000007941 */ /* 0x000fea0003800000 */
.L_x_39474:
[----:B------:R-:W-:Y:S01]  /*eac0*/  FSETP.NEU.FTZ.AND P0, PT, R0, RZ, PT ;  /* 0x000000ff0000720b */ /* 0x000fe20003f1d000 */
[----:B------:R-:W-:Y:S05]  /*ead0*/  BRA `(.L_x_39449) ;  /* 0x000001b000007947 */ /* 0x000fea0003800000 */
.L_x_39448:
        /* <DEDUP_REMOVED lines=21> */
.L_x_39473:
[----:B------:R-:W2:Y:S02]  /*ec30*/  LDG.E.64 R2, [R2.64] ;  /* 0x0000002402027981 */ /* 0x000ea4000c1e1b00 */
[----:B--2---:R-:W-:-:S04]  /*ec40*/  ISETP.NE.U32.AND P0, PT, R2, RZ, PT ;  /* 0x000000ff0200720c */ /* 0x004fc80003f05070 */
[----:B------:R-:W-:Y:S01]  /*ec50*/  ISETP.NE.AND.EX P0, PT, R3, RZ, PT, P0 ;  /* 0x000000ff0300720c */ /* 0x000fe20003f05300 */
[----:B------:R-:W-:Y:S05]  /*ec60*/  BRA `(.L_x_39449) ;  /* 0x0000002000007947 */ /* 0x000fea0003800000 */
.L_x_39472:
[----:B------:R-:W2:Y:S02]  /*ec70*/  LDG.E R2, [R2.64] ;  /* 0x0000002402027981 */ /* 0x000ea4000c1e1900 */
[----:B--2---:R-:W-:Y:S02]  /*ec80*/  ISETP.NE.AND P0, PT, R2, RZ, PT ;  /* 0x000000ff0200720c */ /* 0x004fe40003f05270 */
.L_x_39449:
        /* <DEDUP_REMOVED lines=17> */
.L_x_39479:
[----:B------:R-:W-:Y:S01]  /*eda0*/  STG.E.U8 [R16.64], R2 ;  /* 0x0000000210007986 */ /* 0x000fe2000c101124 */
[----:B------:R-:W-:Y:S05]  /*edb0*/  EXIT ;  /* 0x000000000000794d */ /* 0x000fea0003800000 */
.L_x_39478:
        /* <DEDUP_REMOVED lines=9> */
.L_x_39482:
[----:B------:R-:W-:Y:S01]  /*ee50*/  STG.E [R16.64], R2 ;  /* 0x0000000210007986 */ /* 0x000fe2000c101924 */
[----:B------:R-:W-:Y:S05]  /*ee60*/  EXIT ;  /* 0x000000000000794d */ /* 0x000fea0003800000 */
.L_x_39481:
[----:B------:R-:W-:Y:S01]  /*ee70*/  STG.E.U16 [R16.64], R2 ;  /* 0x0000000210007986 */ /* 0x000fe2000c101524 */
[----:B------:R-:W-:Y:S05]  /*ee80*/  EXIT ;  /* 0x000000000000794d */ /* 0x000fea0003800000 */
.L_x_39477:
        /* <DEDUP_REMOVED lines=9> */
.L_x_39484:
[----:B------:R-:W0:Y:S02]  /*ef20*/  I2F.U32 R0, R2 ;  /* 0x0000000200007306 */ /* 0x000e240000201000 */
[----:B0-----:R-:W-:-:S05]  /*ef30*/  F2FP.PACK_AB R0, RZ, R0 ;  /* 0x00000000ff00723e */ /* 0x001fca00000000ff */
[----:B------:R-:W-:Y:S01]  /*ef40*/  STG.E.U16 [R16.64], R0 ;  /* 0x0000000010007986 */ /* 0x000fe2000c101524 */
[----:B------:R-:W-:Y:S05]  /*ef50*/  EXIT ;  /* 0x000000000000794d */ /* 0x000fea0003800000 */
.L_x_39483:
        /* <DEDUP_REMOVED lines=10> */
.L_x_39486:
[----:B------:R-:W0:Y:S02]  /*f000*/  I2F.U32 R2, R2 ;  /* 0x0000000200027306 */ /* 0x000e240000201000 */
[----:B0-----:R-:W-:-:S04]  /*f010*/  F2FP.PACK_AB R3, RZ, R2 ;  /* 0x00000002ff03723e */ /* 0x001fc800000000ff */
[----:B------:R-:W-:-:S05]  /*f020*/  PRMT R3, R3, 0x5410, RZ ;  /* 0x0000541003037816 */ /* 0x000fca00000000ff */
[----:B------:R-:W-:Y:S01]  /*f030*/  STG.E [R16.64], R3 ;  /* 0x0000000310007986 */ /* 0x000fe2000c101924 */
[----:B------:R-:W-:Y:S05]  /*f040*/  EXIT ;  /* 0x000000000000794d */ /* 0x000fea0003800000 */
.L_x_39485:
[----:B------:R-:W0:Y:S02]  /*f050*/  I2F.F64.U32 R2, R2 ;  /* 0x0000000200027312 */ /* 0x000e240000201800 */
[----:B0-----:R-:W-:Y:S01]  /*f060*/  STG.E.64 [R16.64], R2 ;  /* 0x0000000210007986 */ /* 0x001fe2000c101b24 */
[----:B------:R-:W-:Y:S05]  /*f070*/  EXIT ;  /* 0x000000000000794d */ /* 0x000fea0003800000 */
.L_x_39476:
        /* <DEDUP_REMOVED lines=10> */
.L_x_39489:
[----:B------:R-:W0:Y:S01]  /*f120*/  I2F.F64.U32 R4, R2 ;  /* 0x0000000200047312 */ /* 0x000e220000201800 */
[----:B------:R-:W-:-:S05]  /*f130*/  CS2R R6, SRZ ;  /* 0x0000000000067805 */ /* 0x000fca000001ff00 */
[----:B0-----:R-:W-:Y:S01]  /*f140*/  STG.E.128 [R16.64], R4 ;  /* 0x0000000410007986 */ /* 0x001fe2000c101d24 */
[----:B------:R-:W-:Y:S05]  /*f150*/  EXIT ;  /* 0x000000000000794d */ /* 0x000fea0003800000 */
.L_x_39488:
        /* <DEDUP_REMOVED lines=21> */
.L_x_39493:
[----:B------:R-:W-:Y:S05]  /*f2b0*/  BSYNC B0 ;  /* 0x0000000000007941 */ /* 0x000fea0003800000 */
.L_x_39492:
[----:B------:R-:W-:-:S05]  /*f2c0*/  LOP3.LUT R3, R0, R3, RZ, 0xfc, !PT ;  /* 0x0000000300037212 */ /* 0x000fca00078efcff */
[----:B------:R-:W-:Y:S01]  /*f2d0*/  STG.E.U8 [R16.64], R3 ;  /* 0x0000000310007986 */ /* 0x000fe2000c101124 */
[----:B------:R-:W-:Y:S05]  /*f2e0*/  EXIT ;  /* 0x000000000000794d */ /* 0x000fea0003800000 */
.L_x_39491:
        /* <DEDUP_REMOVED lines=13> */
.L_x_39495:
[----:B------:R-:W-:Y:S01]  /*f3c0*/  IMAD.MOV.U32 R0, RZ, RZ, 0x7f ;  /* 0x0000007fff007424 */ /* 0x000fe200078e00ff */
[----:B------:R-:W-:-:S04]  /*f3d0*/  ISETP.GT.U32.AND P0, PT, R3, 0x7f800000, PT ;  /* 0x7f8000000300780c */ /* 0x000fc80003f04070 */
[----:B------:R-:W-:-:S04]  /*f3e0*/  SEL R0, R0, 0x7c, P0 ;  /* 0x0000007c00007807 */ /* 0x000fc80000000000 */
.L_x_39496:
[----:B------:R-:W-:Y:S05]  /*f3f0*/  BSYNC B0 ;  /* 0x0000000000007941 */ /* 0x000fea0003800000 */
.L_x_39494:
[----:B------:R-:W-:-:S04]  /*f400*/  LOP3.LUT R2, R5, 0x80000000, RZ, 0xc0, !PT ;  /* 0x8000000005027812 */ /* 0x000fc800078ec0ff */
[----:B------:R-:W-:-:S04]  /*f410*/  SHF.R.U32.HI R3, RZ, 0x18, R2 ;  /* 0x00000018ff037819 */ /* 0x000fc80000011602 */
[----:B------:R-:W-:-:S05]  /*f420*/  LOP3.LUT R3, R0, R3, RZ, 0xfc, !PT ;  /* 0x0000000300037212 */ /* 0x000fca00078efcff */
[----:B------:R-:W-:Y:S01]  /*f430*/  STG.E.U8 [R16.64], R3 ;  /* 0x0000000310007986 */ /* 0x000fe2000c101124 */
[----:B------:R-:W-:Y:S05]  /*f440*/  EXIT ;  /* 0x000000000000794d */ /* 0x000fea0003800000 */
.L_x_39490:
[----:B------:R-:W0:Y:S02]  /*f450*/  I2F.U32 R0, R2 ;  /* 0x0000000200007306 */ /* 0x000e240000201000 */
[----:B0-----:R-:W-:-:S05]  /*f460*/  F2FP.BF16.PACK_AB R0, RZ, R0 ;  /* 0x00000000ff00723e */ /* 0x001fca00000010ff */
[----:B------:R-:W-:Y:S01]  /*f470*/  STG.E.U16 [R16.64], R0 ;  /* 0x0000000010007986 */ /* 0x000fe2000c101524 */
[----:B------:R-:W-:Y:S05]  /*f480*/  EXIT ;  /* 0x000000000000794d */ /* 0x000fea0003800000 */
.L_x_39487:
        /* <DEDUP_REMOVED lines=10> */
.L_x_39499:
        /* <DEDUP_REMOVED lines=17> */
.L_x_39502:
[----:B------:R-:W-:-:S04]  /*f640*/  LOP3.LUT R2, R5, 0x80000000, RZ, 0xc0, !PT ;  /* 0x8000000005027812 */ /* 0x000fc800078ec0ff */
[----:B------:R-:W-:-:S04]  /*f650*/  SHF.R.U32.HI R3, RZ, 0x18, R2 ;  /* 0x00000018ff037819 */ /* 0x000fc80000011602 */
[----:B------:R-:W-:-:S04]  /*f660*/  LOP3.LUT R0, R0, R3, RZ, 0xfc, !PT ;  /* 0x0000000300007212 */ /* 0x000fc800078efcff */
[----:B------:R-:W-:Y:S02]  /*f670*/  PRMT R8, R0, 0x7610, R8 ;  /* 0x0000761000087816 */ /* 0x000fe40000000008 */
.L_x_39501:
[----:B------:R-:W-:Y:S05]  /*f680*/  BSYNC B0 ;  /* 0x0000000000007941 */ /* 0x000fea0003800000 */
.L_x_39500:
[----:B------:R-:W-:Y:S01]  /*f690*/  STG.E.U8 [R16.64], R8 ;  /* 0x0000000810007986 */ /* 0x000fe2000c101124 */
[----:B------:R-:W-:Y:S05]  /*f6a0*/  EXIT ;  /* 0x000000000000794d */ /* 0x000fea0003800000 */
.L_x_39498:
        /* <DEDUP_REMOVED lines=17> */
.L_x_39505:
[----:B------:R-:W-:-:S04]  /*f7c0*/  LOP3.LUT R2, R5, 0x80000000, RZ, 0xc0, !PT ;  /* 0x8000000005027812 */ /* 0x000fc800078ec0ff */
[----:B------:R-:W-:-:S04]  /*f7d0*/  SHF.R.U32.HI R3, RZ, 0x18, R2 ;  /* 0x00000018ff037819 */ /* 0x000fc80000011602 */
[----:B------:R-:W-:-:S04]  /*f7e0*/  LOP3.LUT R0, R0, R3, RZ, 0xfc, !PT ;  /* 0x0000000300007212 */ /* 0x000fc800078efcff */
[----:B------:R-:W-:Y:S02]  /*f7f0*/  PRMT R8, R0, 0x7610, R8 ;  /* 0x0000761000087816 */ /* 0x000fe40000000008 */
.L_x_39504:
[----:B------:R-:W-:Y:S05]  /*f800*/  BSYNC B0 ;  /* 0x0000000000007941 */ /* 0x000fea0003800000 */
.L_x_39503:
[----:B------:R-:W-:Y:S01]  /*f810*/  STG.E.U8 [R16.64], R8 ;  /* 0x0000000810007986 */ /* 0x000fe2000c101124 */
[----:B------:R-:W-:Y:S05]  /*f820*/  EXIT ;  /* 0x000000000000794d */ /* 0x000fea0003800000 */
.L_x_39497:
        /* <DEDUP_REMOVED lines=22> */
.L_x_39480:
        /* <DEDUP_REMOVED lines=20> */
.L_x_39507:
[----:B------:R-:W-:-:S05]  /*fad0*/  IMAD.MOV.U32 R3, RZ, RZ, RZ ;  /* 0x000000ffff037224 */ /* 0x000fca00078e00ff */
[----:B------:R-:W-:Y:S01]  /*fae0*/  STG.E.64 [R16.64], R2 ;  /* 0x0000000210007986 */ /* 0x000fe2000c101b24 */
[----:B------:R-:W-:Y:S05]  /*faf0*/  EXIT ;  /* 0x000000000000794d */ /* 0x000fea0003800000 */
.L_x_39506:
[----:B------:R-:W-:Y:S01]  /*fb00*/  STG.E [R16.64], R2 ;  /* 0x0000000210007986 */ /* 0x000fe2000c101924 */
[----:B------:R-:W-:Y:S05]  /*fb10*/  EXIT ;  /* 0x000000000000794d */ /* 0x000fea0003800000 */
.L_x_39508:
        /* <DEDUP_REMOVED lines=14> */
.L_x_40324:


//--------------------- .text._ZN2at6native27unrolled_elementwise_kernelINS0_13BinaryFunctorIbbbZNS0_19maximum_kernel_cudaERNS_18TensorIteratorBaseEEUlbbE_EESt5arrayIPcLm3EELi4E23TrivialOffsetCalculatorILi2EjESA_ILi1EjENS0_6memory12LoadWithCastILi2EEENSD_13StoreWithCastILi1EEEEEviT_T0_T2_T3_T4_T5_ --------------------------
	.section	.text._ZN2at6native27unrolled_elementwise_kernelINS0_13BinaryFunctorIbbbZNS0_19maximum_kernel_cudaERNS_18TensorIteratorBaseEEUlbbE_EESt5arrayIPcLm3EELi4E23TrivialOffsetCalculatorILi2EjESA_ILi1EjENS0_6memory12LoadWithCastILi2EEENSD_13StoreWithCastILi1EEEEEviT_T0_T2_T3_T4_T5_,"ax",@progbits
	.sectioninfo	@"SHI_REGISTERS=32"
	.align	128
        .global         _ZN2at6native27unrolled_elementwise_kernelINS0_13BinaryFunctorIbbbZNS0_19maximum_kernel_cudaERNS_18TensorIteratorBaseEEUlbbE_EESt5arrayIPcLm3EELi4E23TrivialOffsetCalculatorILi2EjESA_ILi1EjENS0_6memory12LoadWithCastILi2EEENSD_13StoreWithCastILi1EEEEEviT_T0_T2_T3_T4_T5_
        .type           _ZN2at6native27unrolled_elementwise_kernelINS0_13BinaryFunctorIbbbZNS0_19maximum_kernel_cudaERNS_18TensorIteratorBaseEEUlbbE_EESt5arrayIPcLm3EELi4E23TrivialOffsetCalculatorILi2EjESA_ILi1EjENS0_6memory12LoadWithCastILi2EEENSD_13StoreWithCastILi1EEEEEviT_T0_T2_T3_T4_T5_,@function
        .size           _ZN2at6native27unrolled_elementwise_kernelINS0_13BinaryFunctorIbbbZNS0_19maximum_kernel_cudaERNS_18TensorIteratorBaseEEUlbbE_EESt5arrayIPcLm3EELi4E23TrivialOffsetCalculatorILi2EjESA_ILi1EjENS0_6memory12LoadWithCastILi2EEENSD_13StoreWithCastILi1EEEEEviT_T0_T2_T3_T4_T5_,(.L_x_40325 - _ZN2at6native27unrolled_elementwise_kernelINS0_13BinaryFunctorIbbbZNS0_19maximum_kernel_cudaERNS_18TensorIteratorBaseEEUlbbE_EESt5arrayIPcLm3EELi4E23TrivialOffsetCalculatorILi2EjESA_ILi1EjENS0_6memory12LoadWithCastILi2EEENSD_13StoreWithCastILi1EEEEEviT_T0_T2_T3_T4_T5_)
        .other          _ZN2at6native27unrolled_elementwise_kernelINS0_13BinaryFunctorIbbbZNS0_19maximum_kernel_cudaERNS_18TensorIteratorBaseEEUlbbE_EESt5arrayIPcLm3EELi4E23TrivialOffsetCalculatorILi2EjESA_ILi1EjENS0_6memory12LoadWithCastILi2EEENSD_13StoreWithCastILi1EEEEEviT_T0_T2_T3_T4_T5_,@"STO_CUDA_ENTRY STV_DEFAULT"
_ZN2at6native27unrolled_elementwise_kernelINS0_13BinaryFunctorIbbbZNS0_19maximum_kernel_cudaERNS_18TensorIteratorBaseEEUlbbE_EESt5arrayIPcLm3EELi4E23TrivialOffsetCalculatorILi2EjESA_ILi1EjENS0_6memory12LoadWithCastILi2EEENSD_13StoreWithCastILi1EEEEEviT_T0_T2_T3_T4_T5_:
.text._ZN2at6native27unrolled_elementwise_kernelINS0_13BinaryFunctorIbbbZNS0_19maximum_kernel_cudaERNS_18TensorIteratorBaseEEUlbbE_EESt5arrayIPcLm3EELi4E23TrivialOffsetCalculatorILi2EjESA_ILi1EjENS0_6memory12LoadWithCastILi2EEENSD_13StoreWithCastILi1EEEEEviT_T0_T2_T3_T4_T5_:
        /* <DEDUP_REMOVED lines=33> */
.L_x_39514:
[----:B------:R-:W2:Y:S02]  /*0210*/  LDG.E.U8 R4, [R4.64] ;  /* 0x0000002404047981 */ /* 0x000ea4000c1e1100 */
[----:B--2---:R-:W-:-:S04]  /*0220*/  ISETP.NE.AND P0, PT, R4, RZ, PT ;  /* 0x000000ff0400720c */ /* 0x004fc80003f05270 */
[----:B------:R-:W-:Y:S01]  /*0230*/  P2R R18, PR, RZ, 0x1 ;  /* 0x00000001ff127803 */ /* 0x000fe20000000000 */
[----:B------:R-:W-:Y:S05]  /*0240*/  BRA `(.L_x_39516) ;  /* 0x00000f4000007947 */ /* 0x000fea0003800000 */
.L_x_39513:
        /* <DEDUP_REMOVED lines=11> */
.L_x_39518:
[----:B------:R-:W2:Y:S02]  /*0300*/  LDG.E R4, [R4.64] ;  /* 0x0000002404047981 */ /* 0x000ea4000c1e1900 */
[----:B--2---:R-:W-:-:S04]  /*0310*/  ISETP.NE.AND P0, PT, R4, RZ, PT ;  /* 0x000000ff0400720c */ /* 0x004fc80003f05270 */
[----:B------:R-:W-:Y:S01]  /*0320*/  P2R R18, PR, RZ, 0x1 ;  /* 0x00000001ff127803 */ /* 0x000fe20000000000 */
[----:B------:R-:W-:Y:S05]  /*0330*/  BRA `(.L_x_39516) ;  /* 0x00000e5000007947 */ /* 0x000fea0003800000 */
.L_x_39517:
[----:B------:R-:W2:Y:S02]  /*0340*/  LDG.E.U16 R4, [R4.64] ;  /* 0x0000002404047981 */ /* 0x000ea4000c1e1500 */
[----:B--2---:R-:W-:-:S04]  /*0350*/  ISETP.NE.AND P0, PT, R4, RZ, PT ;  /* 0x000000ff0400720c */ /* 0x004fc80003f05270 */
[----:B------:R-:W-:Y:S01]  /*0360*/  P2R R18, PR, RZ, 0x1 ;  /* 0x00000001ff127803 */ /* 0x000fe20000000000 */
[----:B------:R-:W-:Y:S05]  /*0370*/  BRA `(.L_x_39516) ;  /* 0x00000e1000007947 */ /* 0x000fea0003800000 */
.L_x_39512:
        /* <DEDUP_REMOVED lines=10> */
.L_x_39520:
[----:B------:R-:W2:Y:S02]  /*0420*/  LDG.E.U16 R0, [R4.64] ;  /* 0x0000002404007981 */ /* 0x000ea4000c1e1500 */
[----:B--2---:R-:W-:-:S05]  /*0430*/  HADD2.F32 R0, -RZ, R0.H0_H0 ;  /* 0x20000000ff007230 */ /* 0x004fca0000004100 */
[----:B------:R-:W-:-:S04]  /*0440*/  FSETP.NEU.FTZ.AND P0, PT, R0, RZ, PT ;  /* 0x000000ff0000720b */ /* 0x000fc80003f1d000 */
[----:B------:R-:W-:Y:S01]  /*0450*/  P2R R18, PR, RZ, 0x1 ;  /* 0x00000001ff127803 */ /* 0x000fe20000000000 */
[----:B------:R-:W-:Y:S05]  /*0460*/  BRA `(.L_x_39516) ;  /* 0x00000d2000007947 */ /* 0x000fea0003800000 */
.L_x_39519:
        /* <DEDUP_REMOVED lines=12> */
.L_x_39522:
        /* <DEDUP_REMOVED lines=11> */
.L_x_39521:
[----:B------:R-:W2:Y:S02]  /*05e0*/  LDG.E.64 R4, [R4.64] ;  /* 0x0000002404047981 */ /* 0x000ea4000c1e1b00 */
[----:B--2---:R-:W0:-:S06]  /*05f0*/  DSETP.NEU.AND P0, PT, R4, RZ, PT ;  /* 0x000000ff0400722a */ /* 0x004e0c0003f0d000 */
[----:B0-----:R-:W-:Y:S01]  /*0600*/  P2R R18, PR, RZ, 0x1 ;  /* 0x00000001ff127803 */ /* 0x001fe20000000000 */
[----:B------:R-:W-:Y:S05]  /*0610*/  BRA `(.L_x_39516) ;  /* 0x00000b7000007947 */ /* 0x000fea0003800000 */
.L_x_39511:
        /* <DEDUP_REMOVED lines=12> */
.L_x_39525:
[----:B------:R-:W2:Y:S02]  /*06e0*/  LDG.E.128 R4, [R4.64] ;  /* 0x0000002404047981 */ /* 0x000ea4000c1e1d00 */
[----:B--2---:R-:W0:-:S06]  /*06f0*/  DSETP.NEU.AND P0, PT, R6, RZ, PT ;  /* 0x000000ff0600722a */ /* 0x004e0c0003f0d000 */
[----:B0-----:R-:W0:-:S06]  /*0700*/  DSETP.NEU.OR P0, PT, R4, RZ, P0 ;  /* 0x000000ff0400722a */ /* 0x001e0c000070d400 */
[----:B0-----:R-:W-:Y:S01]  /*0710*/  P2R R18, PR, RZ, 0x1 ;  /* 0x00000001ff127803 */ /* 0x001fe20000000000 */
[----:B------:R-:W-:Y:S05]  /*0720*/  BRA `(.L_x_39516) ;  /* 0x00000a6000007947 */ /* 0x000fea0003800000 */
.L_x_39524:
        /* <DEDUP_REMOVED lines=28> */
.L_x_39527:
        /* <DEDUP_REMOVED lines=15> */
.L_x_39526:
[----:B------:R-:W2:Y:S02]  /*09e0*/  LDG.E.U16 R0, [R4.64] ;  /* 0x0000002404007981 */ /* 0x000ea4000c1e1500 */
[----:B--2---:R-:W-:-:S04]  /*09f0*/  PRMT R0, RZ, 0x5410, R0 ;  /* 0x00005410ff007816 */ /* 0x004fc80000000000 */
[----:B------:R-:W-:-:S04]  /*0a00*/  FSETP.NEU.FTZ.AND P0, PT, R0, RZ, PT ;  /* 0x000000ff0000720b */ /* 0x000fc80003f1d000 */
[----:B------:R-:W-:Y:S01]  /*0a10*/  P2R R18, PR, RZ, 0x1 ;  /* 0x00000001ff127803 */ /* 0x000fe20000000000 */
[----:B------:R-:W-:Y:S05]  /*0a20*/  BRA `(.L_x_39516) ;  /* 0x0000076000007947 */ /* 0x000fea0003800000 */
.L_x_39523:
        /* <DEDUP_REMOVED lines=12> */
.L_x_39530:
        /* <DEDUP_REMOVED lines=21> */
.L_x_39534:
[----:B------:R-:W-:Y:S05]  /*0c40*/  BSYNC B1 ;  /* 0x0000000000017941 */ /* 0x000fea0003800000 */
.L_x_39533:
[----:B------:R-:W-:Y:S01]  /*0c50*/  LEA R5, R0, 0x3b800000, 0x17 ;  /* 0x3b80000000057811 */ /* 0x000fe200078eb8ff */
[----:B------:R-:W-:-:S05]  /*0c60*/  IMAD.SHL.U32 R0, R3, 0x100000, RZ ;  /* 0x0010000003007824 */ /* 0x000fca00078e00ff */
[----:B------:R-:W-:Y:S02]  /*0c70*/  LOP3.LUT R0, R5, R0, R6, 0xfe, !PT ;  /* 0x0000000005007212 */ /* 0x000fe400078efe06 */
.L_x_39532:
[----:B------:R-:W-:Y:S05]  /*0c80*/  BSYNC B0 ;  /* 0x0000000000007941 */ /* 0x000fea0003800000 */
.L_x_39531:
[----:B------:R-:W-:-:S04]  /*0c90*/  FSETP.NEU.FTZ.AND P0, PT, R0, RZ, PT ;  /* 0x000000ff0000720b */ /* 0x000fc80003f1d000 */
[----:B------:R-:W-:Y:S01]  /*0ca0*/  P2R R18, PR, RZ, 0x1 ;  /* 0x00000001ff127803 */ /* 0x000fe20000000000 */
[----:B------:R-:W-:Y:S05]  /*0cb0*/  BRA `(.L_x_39516) ;  /* 0x000004d000007947 */ /* 0x000fea0003800000 */
.L_x_39529:
        /* <DEDUP_REMOVED lines=21> */
.L_x_39538:
[----:B------:R-:W-:Y:S05]  /*0e10*/  BSYNC B1 ;  /* 0x0000000000017941 */ /* 0x000fea0003800000 */
.L_x_39537:
[----:B------:R-:W-:Y:S01]  /*0e20*/  LEA R5, R0, 0x37800000, 0x17 ;  /* 0x3780000000057811 */ /* 0x000fe200078eb8ff */
[----:B------:R-:W-:-:S05]  /*0e30*/  IMAD.SHL.U32 R0, R3, 0x200000, RZ ;  /* 0x0020000003007824 */ /* 0x000fca00078e00ff */
[----:B------:R-:W-:Y:S02]  /*0e40*/  LOP3.LUT R0, R5, R0, R6, 0xfe, !PT ;  /* 0x0000000005007212 */ /* 0x000fe400078efe06 */
.L_x_39536:
[----:B------:R-:W-:Y:S05]  /*0e50*/  BSYNC B0 ;  /* 0x0000000000007941 */ /* 0x000fea0003800000 */
.L_x_39535:
[----:B------:R-:W-:-:S04]  /*0e60*/  FSETP.NEU.FTZ.AND P0, PT, R0, RZ, PT ;  /* 0x000000ff0000720b */ /* 0x000fc80003f1d000 */
[----:B------:R-:W-:Y:S01]  /*0e70*/  P2R R18, PR, RZ, 0x1 ;  /* 0x00000001ff127803 */ /* 0x000fe20000000000 */
[----:B------:R-:W-:Y:S05]  /*0e80*/  BRA `(.L_x_39516) ;  /* 0x0000030000007947 */ /* 0x000fea0003800000 */
.L_x_39528:
        /* <DEDUP_REMOVED lines=14> */
.L_x_39542:
[----:B------:R-:W-:Y:S05]  /*0f70*/  BSYNC B0 ;  /* 0x0000000000007941 */ /* 0x000fea0003800000 */
.L_x_39541:
[----:B------:R-:W-:-:S04]  /*0f80*/  FSETP.NEU.FTZ.AND P0, PT, R0, RZ, PT ;  /* 0x000000ff0000720b */ /* 0x000fc80003f1d000 */
[----:B------:R-:W-:Y:S01]  /*0f90*/  P2R R18, PR, RZ, 0x1 ;  /* 0x00000001ff127803 */ /* 0x000fe20000000000 */
[----:B------:R-:W-:Y:S05]  /*0fa0*/  BRA `(.L_x_39516) ;  /* 0x000001e000007947 */ /* 0x000fea0003800000 */
.L_x_39515:
        /* <DEDUP_REMOVED lines=22> */
.L_x_39540:
[----:B------:R-:W2:Y:S02]  /*1110*/  LDG.E.64 R4, [R4.64] ;  /* 0x0000002404047981 */ /* 0x000ea4000c1e1b00 */
[----:B--2---:R-:W-:-:S04]  /*1120*/  ISETP.NE.U32.AND P0, PT, R4, RZ, PT ;  /* 0x000000ff0400720c */ /* 0x004fc80003f05070 */
[----:B------:R-:W-:-:S04]  /*1130*/  ISETP.NE.AND.EX P0, PT, R5, RZ, PT, P0 ;  /* 0x000000ff0500720c */ /* 0x000fc80003f05300 */
[----:B------:R-:W-:Y:S01]  /*1140*/  P2R R18, PR, RZ, 0x1 ;  /* 0x00000001ff127803 */ /* 0x000fe20000000000 */
[----:B------:R-:W-:Y:S05]  /*1150*/  BRA `(.L_x_39516) ;  /* 0x0000003000007947 */ /* 0x000fea0003800000 */
.L_x_39539:
[----:B------:R-:W2:Y:S02]  /*1160*/  LDG.E R4, [R4.64] ;  /* 0x0000002404047981 */ /* 0x000ea4000c1e1900 */
[----:B--2---:R-:W-:-:S04]  /*1170*/  ISETP.NE.AND P0, PT, R4, RZ, PT ;  /* 0x000000ff0400720c */ /* 0x004fc80003f05270 */
[----:B------:R-:W-:Y:S02]  /*1180*/  P2R R18, PR, RZ, 0x1 ;  /* 0x00000001ff127803 */ /* 0x000fe40000000000 */
.L_x_39516:
        /* <DEDUP_REMOVED lines=17> */
.L_x_39546:
[----:B------:R-:W2:Y:S02]  /*12a0*/  LDG.E.U8 R4, [R4.64] ;  /* 0x0000002404047981 */ /* 0x000ea4000c1e1100 */
[----:B--2---:R-:W-:Y:S01]  /*12b0*/  ISETP.NE.AND P0, PT, R4, RZ, PT ;  /* 0x000000ff0400720c */ /* 0x004fe20003f05270 */
[----:B------:R-:W-:Y:S05]  /*12c0*/  BRA `(.L_x_39548) ;  /* 0x00000e0000007947 */ /* 0x000fea0003800000 */
.L_x_39545:
        /* <DEDUP_REMOVED lines=10> */
.L_x_39550:
[----:B------:R-:W2:Y:S02]  /*1370*/  LDG.E R4, [R4.64] ;  /* 0x0000002404047981 */ /* 0x000ea4000c1e1900 */
[----:B--2---:R-:W-:Y:S01]  /*1380*/  ISETP.NE.AND P0, PT, R4, RZ, PT ;  /* 0x000000ff0400720c */ /* 0x004fe20003f05270 */
[----:B------:R-:W-:Y:S05]  /*1390*/  BRA `(.L_x_39548) ;  /* 0x00000d3000007947 */ /* 0x000fea0003800000 */
.L_x_39549:
[----:B------:R-:W2:Y:S02]  /*13a0*/  LDG.E.U16 R4, [R4.64] ;  /* 0x0000002404047981 */ /* 0x000ea4000c1e1500 */
[----:B--2---:R-:W-:Y:S01]  /*13b0*/  ISETP.NE.AND P0, PT, R4, RZ, PT ;  /* 0x000000ff0400720c */ /* 0x004fe20003f05270 */
[----:B------:R-:W-:Y:S05]  /*13c0*/  BRA `(.L_x_39548) ;  /* 0x00000d0000007947 */ /* 0x000fea0003800000 */
.L_x_39544:
        /* <DEDUP_REMOVED lines=9> */
.L_x_39552:
[----:B------:R-:W2:Y:S02]  /*1460*/  LDG.E.U16 R0, [R4.64] ;  /* 0x0000002404007981 */ /* 0x000ea4000c1e1500 */
[----:B--2---:R-:W-:-:S05]  /*1470*/  HADD2.F32 R0, -RZ, R0.H0_H0 ;  /* 0x20000000ff007230 */ /* 0x004fca0000004100 */
[----:B------:R-:W-:Y:S01]  /*1480*/  FSETP.NEU.FTZ.AND P0, PT, R0, RZ, PT ;  /* 0x000000ff0000720b */ /* 0x000fe20003f1d000 */
[----:B------:R-:W-:Y:S05]  /*1490*/  BRA `(.L_x_39548) ;  /* 0x00000c3000007947 */ /* 0x000fea0003800000 */
.L_x_39551:
        /* <DEDUP_REMOVED lines=11> */
.L_x_39554:
        /* <DEDUP_REMOVED lines=10> */
.L_x_39553:
[----:B------:R-:W2:Y:S02]  /*15f0*/  LDG.E.64 R4, [R4.64] ;  /* 0x0000002404047981 */ /* 0x000ea4000c1e1b00 */
[----:B--2---:R0:W1:Y:S01]  /*1600*/  DSETP.NEU.AND P0, PT, R4, RZ, PT ;  /* 0x000000ff0400722a */ /* 0x0040620003f0d000 */
[----:B------:R-:W-:Y:S05]  /*1610*/  BRA `(.L_x_39548) ;  /* 0x00000ab000007947 */ /* 0x000fea0003800000 */
.L_x_39543:
        /* <DEDUP_REMOVED lines=11> */
.L_x_39557:
[----:B------:R-:W2:Y:S02]  /*16d0*/  LDG.E.128 R4, [R4.64] ;  /* 0x0000002404047981 */ /* 0x000ea4000c1e1d00 */
[----:B--2---:R-:W0:-:S06]  /*16e0*/  DSETP.NEU.AND P0, PT, R6, RZ, PT ;  /* 0x000000ff0600722a */ /* 0x004e0c0003f0d000 */
[----:B0-----:R0:W1:Y:S01]  /*16f0*/  DSETP.NEU.OR P0, PT, R4, RZ, P0 ;  /* 0x000000ff0400722a */ /* 0x001062000070d400 */
[----:B------:R-:W-:Y:S05]  /*1700*/  BRA `(.L_x_39548) ;  /* 0x000009c000007947 */ /* 0x000fea0003800000 */
.L_x_39556:
        /* <DEDUP_REMOVED lines=27> */
.L_x_39559:
        /* <DEDUP_REMOVED lines=14> */
.L_x_39558:
[----:B------:R-:W2:Y:S02]  /*19a0*/  LDG.E.U16 R0, [R4.64] ;  /* 0x0000002404007981 */ /* 0x000ea4000c1e1500 */
[----:B--2---:R-:W-:-:S04]  /*19b0*/  PRMT R0, RZ, 0x5410, R0 ;  /* 0x00005410ff007816 */ /* 0x004fc80000000000 */
[----:B------:R-:W-:Y:S01]  /*19c0*/  FSETP.NEU.FTZ.AND P0, PT, R0, RZ, PT ;  /* 0x000000ff0000720b */ /* 0x000fe20003f1d000 */
[----:B------:R-:W-:Y:S05]  /*19d0*/  BRA `(.L_x_39548) ;  /* 0x000006f000007947 */ /* 0x000fea0003800000 */
.L_x_39555:
        /* <DEDUP_REMOVED lines=11> */
.L_x_39562:
        /* <DEDUP_REMOVED lines=21> */
.L_x_39566:
[----:B------:R-:W-:Y:S05]  /*1be0*/  BSYNC B1 ;  /* 0x0000000000017941 */ /* 0x000fea0003800000 */
.L_x_39565:
[----:B------:R-:W-:Y:S01]  /*1bf0*/  LEA R5, R0, 0x3b800000, 0x17 ;  /* 0x3b80000000057811 */ /* 0x000fe200078eb8ff */
[----:B------:R-:W-:-:S05]  /*1c00*/  IMAD.SHL.U32 R0, R3, 0x100000, RZ ;  /* 0x0010000003007824 */ /* 0x000fca00078e00ff */
[----:B------:R-:W-:Y:S02]  /*1c10*/  LOP3.LUT R0, R5, R0, R6, 0xfe, !PT ;  /* 0x0000000005007212 */ /* 0x000fe400078efe06 */
.L_x_39564:
[----:B------:R-:W-:Y:S05]  /*1c20*/  BSYNC B0 ;  /* 0x0000000000007941 */ /* 0x000fea0003800000 */
.L_x_39563:
[----:B------:R-:W-:Y:S01]  /*1c30*/  FSETP.NEU.FTZ.AND P0, PT, R0, RZ, PT ;  /* 0x000000ff0000720b */ /* 0x000fe20003f1d000 */
[----:B------:R-:W-:Y:S05]  /*1c40*/  BRA `(.L_x_39548) ;  /* 0x0000048000007947 */ /* 0x000fea0003800000 */
.L_x_39561:
        /* <DEDUP_REMOVED lines=21> */
.L_x_39570:
[----:B------:R-:W-:Y:S05]  /*1da0*/  BSYNC B1 ;  /* 0x0000000000017941 */ /* 0x000fea0003800000 */
.L_x_39569:
[----:B------:R-:W-:Y:S01]  /*1db0*/  LEA R5, R0, 0x37800000, 0x17 ;  /* 0x3780000000057811 */ /* 0x000fe200078eb8ff */
[----:B------:R-:W-:-:S05]  /*1dc0*/  IMAD.SHL.U32 R0, R3, 0x200000, RZ ;  /* 0x0020000003007824 */ /* 0x000fca00078e00ff */
[----:B------:R-:W-:Y:S02]  /*1dd0*/  LOP3.LUT R0, R5, R0, R6, 0xfe, !PT ;  /* 0x0000000005007212 */ /* 0x000fe400078efe06 */
.L_x_39568:
[----:B------:R-:W-:Y:S05]  /*1de0*/  BSYNC B0 ;  /* 0x0000000000007941 */ /* 0x000fea0003800000 */
.L_x_39567:
[----:B------:R-:W-:Y:S01]  /*1df0*/  FSETP.NEU.FTZ.AND P0, PT, R0, RZ, PT ;  /* 0x000000ff0000720b */ /* 0x000fe20003f1d000 */
[----:B------:R-:W-:Y:S05]  /*1e00*/  BRA `(.L_x_39548) ;  /* 0x000002c000007947 */ /* 0x000fea0003800000 */
.L_x_39560:
        /* <DEDUP_REMOVED lines=14> */
.L_x_39574:
[----:B------:R-:W-:Y:S05]  /*1ef0*/  BSYNC B0 ;  /* 0x0000000000007941 */ /* 0x000fea0003800000 */
.L_x_39573:
[----:B------:R-:W-:Y:S01]  /*1f00*/  FSETP.NEU.FTZ.AND P0, PT, R0, RZ, PT ;  /* 0x000000ff0000720b */ /* 0x000fe20003f1d000 */
[----:B------:R-:W-:Y:S05]  /*1f10*/  BRA `(.L_x_39548) ;  /* 0x000001b000007947 */ /* 0x000fea0003800000 */
.L_x_39547:
        /* <DEDUP_REMOVED lines=21> */
.L_x_39572:
[----:B------:R-:W2:Y:S02]  /*2070*/  LDG.E.64 R4, [R4.64] ;  /* 0x0000002404047981 */ /* 0x000ea4000c1e1b00 */
[----:B--2---:R-:W-:-:S04]  /*2080*/  ISETP.NE.U32.AND P0, PT, R4, RZ, PT ;  /* 0x000000ff0400720c */ /* 0x004fc80003f05070 */
[----:B------:R-:W-:Y:S01]  /*2090*/  ISETP.NE.AND.EX P0, PT, R5, RZ, PT, P0 ;  /* 0x000000ff0500720c */ /* 0x000fe20003f05300 */
[----:B------:R-:W-:Y:S05]  /*20a0*/  BRA `(.L_x_39548) ;  /* 0x0000002000007947 */ /* 0x000fea0003800000 */
.L_x_39571:
[----:B------:R-:W2:Y:S02]  /*20b0*/  LDG.E R4, [R4.64] ;  /* 0x0000002404047981 */ /* 0x000ea4000c1e1900 */
[----:B--2---:R-:W-:Y:S02]  /*20c0*/  ISETP.NE.AND P0, PT, R4, RZ, PT ;  /* 0x000000ff0400720c */ /* 0x004fe40003f05270 */
.L_x_39548:
[----:B------:R-:W-:Y:S02]  /*20d0*/  ISETP.NE.AND P1, PT, R18, RZ, PT ;  /* 0x000000ff1200720c */ /* 0x000fe40003f25270 */
[----:B-1----:R-:W-:Y:S02]  /*20e0*/  SEL R19, RZ, 0x1, !P0 ;  /* 0x00000001ff137807 */ /* 0x002fe40004000000 */
[----:B------:R-:W-:Y:S02]  /*20f0*/  SEL R18, RZ, 0x1, !P1 ;  /* 0x00000001ff127807 */ /* 0x000fe40004800000 */
[----:B------:R-:W-:-:S05]  /*2100*/  IADD3 R23, R23, 0x80, RZ ;  /* 0x0000008017177810 */ /* 0x000fca0007ffe0ff */
.L_x_39510:
[----:B-1-3--:R-:W-:Y:S05]  /*2110*/  BSYNC B6 ;  /* 0x0000000000067941 */ /* 0x00afea0003800000 */
.L_x_39509:
        /* <DEDUP_REMOVED lines=23> */
.L_x_39580:
[----:B------:R-:W2:Y:S02]  /*2290*/  LDG.E.U8 R4, [R4.64] ;  /* 0x0000002404047981 */ /* 0x000ea4000c1e1100 */
[----:B--2---:R-:W-:-:S04]  /*22a0*/  ISETP.NE.AND P0, PT, R4, RZ, PT ;  /* 0x000000ff0400720c */ /* 0x004fc80003f05270 */
[----:B------:R-:W-:Y:S01]  /*22b0*/  P2R R24, PR, RZ, 0x1 ;  /* 0x00000001ff187803 */ /* 0x000fe20000000000 */
[----:B------:R-:W-:Y:S05]  /*22c0*/  BRA `(.L_x_39582) ;  /* 0x00000f5000007947 */ /* 0x000fea0003800000 */
.L_x_39579:
        /* <DEDUP_REMOVED lines=11> */
.L_x_39584:
[----:B------:R-:W2:Y:S02]  /*2380*/  LDG.E R4, [R4.64] ;  /* 0x0000002404047981 */ /* 0x000ea4000c1e1900 */
[----:B--2---:R-:W-:-:S04]  /*2390*/  ISETP.NE.AND P0, PT, R4, RZ, PT ;  /* 0x000000ff0400720c */ /* 0x004fc80003f05270 */
[----:B------:R-:W-:Y:S01]  /*23a0*/  P2R R24, PR, RZ, 0x1 ;  /* 0x00000001ff187803 */ /* 0x000fe20000000000 */
[----:B------:R-:W-:Y:S05]  /*23b0*/  BRA `(.L_x_39582) ;  /* 0x00000e6000007947 */ /* 0x000fea0003800000 */
.L_x_39583:
[----:B------:R-:W2:Y:S02]  /*23c0*/  LDG.E.U16 R4, [R4.64] ;  /* 0x0000002404047981 */ /* 0x000ea4000c1e1500 */
[----:B--2---:R-:W-:-:S04]  /*23d0*/  ISETP.NE.AND P0, PT, R4, RZ, PT ;  /* 0x000000ff0400720c */ /* 0x004fc80003f05270 */
[----:B------:R-:W-:Y:S01]  /*23e0*/  P2R R24, PR, RZ, 0x1 ;  /* 0x00000001ff187803 */ /* 0x000fe20000000000 */
[----:B------:R-:W-:Y:S05]  /*23f0*/  BRA `(.L_x_39582) ;  /* 0x00000e2000007947 */ /* 0x000fea0003800000 */
.L_x_39578:
        /* <DEDUP_REMOVED lines=10> */
.L_x_39586:
[----:B------:R-:W2:Y:S02]  /*24a0*/  LDG.E.U16 R0, [R4.64] ;  /* 0x0000002404007981 */ /* 0x000ea4000c1e1500 */
[----:B--2---:R-:W-:-:S05]  /*24b0*/  HADD2.F32 R0, -RZ, R0.H0_H0 ;  /* 0x20000000ff007230 */ /* 0x004fca0000004100 */
[----:B------:R-:W-:-:S04]  /*24c0*/  FSETP.NEU.FTZ.AND P0, PT, R0, RZ, PT ;  /* 0x000000ff0000720b */ /* 0x000fc80003f1d000 */
[----:B------:R-:W-:Y:S01]  /*24d0*/  P2R R24, PR, RZ, 0x1 ;  /* 0x00000001ff187803 */ /* 0x000fe20000000000 */
[----:B------:R-:W-:Y:S05]  /*24e0*/  BRA `(.L_x_39582) ;  /* 0x00000d3000007947 */ /* 0x000fea0003800000 */
.L_x_39585:
        /* <DEDUP_REMOVED lines=12> */
.L_x_39588:
        /* <DEDUP_REMOVED lines=11> */
.L_x_39587:
[----:B------:R-:W2:Y:S02]  /*2660*/  LDG.E.64 R4, [R4.64] ;  /* 0x0000002404047981 */ /* 0x000ea4000c1e1b00 */
[----:B--2---:R-:W0:-:S06]  /*2670*/  DSETP.NEU.AND P0, PT, R4, RZ, PT ;  /* 0x000000ff0400722a */ /* 0x004e0c0003f0d000 */
[----:B0-----:R-:W-:Y:S01]  /*2680*/  P2R R24, PR, RZ, 0x1 ;  /* 0x00000001ff187803 */ /* 0x001fe20000000000 */
[----:B------:R-:W-:Y:S05]  /*2690*/  BRA `(.L_x_39582) ;  /* 0x00000b8000007947 */ /* 0x000fea0003800000 */
.L_x_39577:
        /* <DEDUP_REMOVED lines=12> */
.L_x_39591:
[----:B------:R-:W2:Y:S02]  /*2760*/  LDG.E.128 R4, [R4.64] ;  /* 0x0000002404047981 */ /* 0x000ea4000c1e1d00 */
[----:B--2---:R-:W0:-:S06]  /*2770*/  DSETP.NEU.AND P0, PT, R6, RZ, PT ;  /* 0x000000ff0600722a */ /* 0x004e0c0003f0d000 */
[----:B0-----:R-:W0:-:S06]  /*2780*/  DSETP.NEU.OR P0, PT, R4, RZ, P0 ;  /* 0x000000ff0400722a */ /* 0x001e0c000070d400 */
[----:B0-----:R-:W-:Y:S01]  /*2790*/  P2R R24, PR, RZ, 0x1 ;  /* 0x00000001ff187803 */ /* 0x001fe20000000000 */
[----:B------:R-:W-:Y:S05]  /*27a0*/  BRA `(.L_x_39582) ;  /* 0x00000a7000007947 */ /* 0x000fea0003800000 */
.L_x_39590:
        /* <DEDUP_REMOVED lines=28> */
.L_x_39593:
        /* <DEDUP_REMOVED lines=16> */
.L_x_39592:
[----:B------:R-:W2:Y:S02]  /*2a70*/  LDG.E.U16 R0, [R4.64] ;  /* 0x0000002404007981 */ /* 0x000ea4000c1e1500 */
[----:B--2---:R-:W-:-:S04]  /*2a80*/  PRMT R0, RZ, 0x5410, R0 ;  /* 0x00005410ff007816 */ /* 0x004fc80000000000 */
[----:B------:R-:W-:-:S04]  /*2a90*/  FSETP.NEU.FTZ.AND P0, PT, R0, RZ, PT ;  /* 0x000000ff0000720b */ /* 0x000fc80003f1d000 */
[----:B------:R-:W-:Y:S01]  /*2aa0*/  P2R R24, PR, RZ, 0x1 ;  /* 0x00000001ff187803 */ /* 0x000fe20000000000 */
[----:B------:R-:W-:Y:S05]  /*2ab0*/  BRA `(.L_x_39582) ;  /* 0x0000076000007947 */ /* 0x000fea0003800000 */
.L_x_39589:
        /* <DEDUP_REMOVED lines=12> */
.L_x_39596:
        /* <DEDUP_REMOVED lines=21> */
.L_x_39600:
[----:B------:R-:W-:Y:S05]  /*2cd0*/  BSYNC B1 ;  /* 0x0000000000017941 */ /* 0x000fea0003800000 */
.L_x_39599:
[----:B------:R-:W-:Y:S01]  /*2ce0*/  LEA R5, R0, 0x3b800000, 0x17 ;  /* 0x3b80000000057811 */ /* 0x000fe200078eb8ff */
[----:B------:R-:W-:-:S05]  /*2cf0*/  IMAD.SHL.U32 R0, R3, 0x100000, RZ ;  /* 0x0010000003007824 */ /* 0x000fca00078e00ff */
[----:B------:R-:W-:Y:S02]  /*2d00*/  LOP3.LUT R0, R5, R0, R6, 0xfe, !PT ;  /* 0x0000000005007212 */ /* 0x000fe400078efe06 */
.L_x_39598:
[----:B------:R-:W-:Y:S05]  /*2d10*/  BSYNC B0 ;  /* 0x0000000000007941 */ /* 0x000fea0003800000 */
.L_x_39597:
[----:B------:R-:W-:-:S04]  /*2d20*/  FSETP.NEU.FTZ.AND P0, PT, R0, RZ, PT ;  /* 0x000000ff0000720b */ /* 0x000fc80003f1d000 */
[----:B------:R-:W-:Y:S01]  /*2d30*/  P2R R24, PR, RZ, 0x1 ;  /* 0x00000001ff187803 */ /* 0x000fe20000000000 */
[----:B------:R-:W-:Y:S05]  /*2d40*/  BRA `(.L_x_39582) ;  /* 0x000004d000007947 */ /* 0x000fea0003800000 */
.L_x_39595:
        /* <DEDUP_REMOVED lines=21> */
.L_x_39604:
[----:B------:R-:W-:Y:S05]  /*2ea0*/  BSYNC B1 ;  /* 0x0000000000017941 */ /* 0x000fea0003800000 */
.L_x_39603:
[----:B------:R-:W-:Y:S01]  /*2eb0*/  LEA R5, R0, 0x37800000, 0x17 ;  /* 0x3780000000057811 */ /* 0x000fe200078eb8ff */
[----:B------:R-:W-:-:S05]  /*2ec0*/  IMAD.SHL.U32 R0, R3, 0x200000, RZ ;  /* 0x0020000003007824 */ /* 0x000fca00078e00ff */
[----:B------:R-:W-:Y:S02]  /*2ed0*/  LOP3.LUT R0, R5, R0, R6, 0xfe, !PT ;  /* 0x0000000005007212 */ /* 0x000fe400078efe06 */
.L_x_39602:
[----:B------:R-:W-:Y:S05]  /*2ee0*/  BSYNC B0 ;  /* 0x0000000000007941 */ /* 0x000fea0003800000 */
.L_x_39601:
[----:B------:R-:W-:-:S04]  /*2ef0*/  FSETP.NEU.FTZ.AND P0, PT, R0, RZ, PT ;  /* 0x000000ff0000720b */ /* 0x000fc80003f1d000 */
[----:B------:R-:W-:Y:S01]  /*2f00*/  P2R R24, PR, RZ, 0x1 ;  /* 0x00000001ff187803 */ /* 0x000fe20000000000 */
[----:B------:R-:W-:Y:S05]  /*2f10*/  BRA `(.L_x_39582) ;  /* 0x0000030000007947 */ /* 0x000fea0003800000 */
.L_x_39594:
        /* <DEDUP_REMOVED lines=14> */
.L_x_39608:
[----:B------:R-:W-:Y:S05]  /*3000*/  BSYNC B0 ;  /* 0x0000000000007941 */ /* 0x000fea0003800000 */
.L_x_39607:
[----:B------:R-:W-:-:S04]  /*3010*/  FSETP.NEU.FTZ.AND P0, PT, R0, RZ, PT ;  /* 0x000000ff0000720b */ /* 0x000fc80003f1d000 */
[----:B------:R-:W-:Y:S01]  /*3020*/  P2R R24, PR, RZ, 0x1 ;  /* 0x00000001ff187803 */ /* 0x000fe20000000000 */
[----:B------:R-:W-:Y:S05]  /*3030*/  BRA `(.L_x_39582) ;  /* 0x000001e000007947 */ /* 0x000fea0003800000 */
.L_x_39581:
        /* <DEDUP_REMOVED lines=22> */
.L_x_39606:
[----:B------:R-:W2:Y:S02]  /*31a0*/  LDG.E.64 R4, [R4.64] ;  /* 0x0000002404047981 */ /* 0x000ea4000c1e1b00 */
[----:B--2---:R-:W-:-:S04]  /*31b0*/  ISETP.NE.U32.AND P0, PT, R4, RZ, PT ;  /* 0x000000ff0400720c */ /* 0x004fc80003f05070 */
[----:B------:R-:W-:-:S04]  /*31c0*/  ISETP.NE.AND.EX P0, PT, R5, RZ, PT, P0 ;  /* 0x000000ff0500720c */ /* 0x000fc80003f05300 */
[----:B------:R-:W-:Y:S01]  /*31d0*/  P2R R24, PR, RZ, 0x1 ;  /* 0x00000001ff187803 */ /* 0x000fe20000000000 */
[----:B------:R-:W-:Y:S05]  /*31e0*/  BRA `(.L_x_39582) ;  /* 0x0000003000007947 */ /* 0x000fea0003800000 */
.L_x_39605:
[----:B------:R-:W2:Y:S02]  /*31f0*/  LDG.E R4, [R4.64] ;  /* 0x0000002404047981 */ /* 0x000ea4000c1e1900 */
[----:B--2---:R-:W-:-:S04]  /*3200*/  ISETP.NE.AND P0, PT, R4, RZ, PT ;  /* 0x000000ff0400720c */ /* 0x004fc80003f05270 */
[----:B------:R-:W-:Y:S02]  /*3210*/  P2R R24, PR, RZ, 0x1 ;  /* 0x00000001ff187803 */ /* 0x000fe40000000000 */
.L_x_39582:
        /* <DEDUP_REMOVED lines=17> */
.L_x_39612:
[----:B------:R-:W2:Y:S02]  /*3330*/  LDG.E.U8 R4, [R4.64] ;  /* 0x0000002404047981 */ /* 0x000ea4000c1e1100 */
[----:B--2---:R-:W-:Y:S01]  /*3340*/  ISETP.NE.AND P0, PT, R4, RZ, PT ;  /* 0x000000ff0400720c */ /* 0x004fe20003f05270 */
[----:B------:R-:W-:Y:S05]  /*3350*/  BRA `(.L_x_39614) ;  /* 0x00000e0000007947 */ /* 0x000fea0003800000 */
.L_x_39611:
        /* <DEDUP_REMOVED lines=10> */
.L_x_39616:
[----:B------:R-:W2:Y:S02]  /*3400*/  LDG.E R4, [R4.64] ;  /* 0x0000002404047981 */ /* 0x000ea4000c1e1900 */
[----:B--2---:R-:W-:Y:S01]  /*3410*/  ISETP.NE.AND P0, PT, R4, RZ, PT ;  /* 0x000000ff0400720c */ /* 0x004fe20003f05270 */
[----:B------:R-:W-:Y:S05]  /*3420*/  BRA `(.L_x_39614) ;  /* 0x00000d3000007947 */ /* 0x000fea0003800000 */
.L_x_39615:
[----:B------:R-:W2:Y:S02]  /*3430*/  LDG.E.U16 R4, [R4.64] ;  /* 0x0000002404047981 */ /* 0x000ea4000c1e1500 */
[----:B--2---:R-:W-:Y:S01]  /*3440*/  ISETP.NE.AND P0, PT, R4, RZ, PT ;  /* 0x000000ff0400720c */ /* 0x004fe20003f05270 */
[----:B------:R-:W-:Y:S05]  /*3450*/  BRA `(.L_x_39614) ;  /* 0x00000d0000007947 */ /* 0x000fea0003800000 */
.L_x_39610:
        /* <DEDUP_REMOVED lines=9> */
.L_x_39618:
[----:B------:R-:W2:Y:S02]  /*34f0*/  LDG.E.U16 R0, [R4.64] ;  /* 0x0000002404007981 */ /* 0x000ea4000c1e1500 */
[----:B--2---:R-:W-:-:S05]  /*3500*/  HADD2.F32 R0, -RZ, R0.H0_H0 ;  /* 0x20000000ff007230 */ /* 0x004fca0000004100 */
[----:B------:R-:W-:Y:S01]  /*3510*/  FSETP.NEU.FTZ.AND P0, PT, R0, RZ, PT ;  /* 0x000000ff0000720b */ /* 0x000fe20003f1d000 */
[----:B------:R-:W-:Y:S05]  /*3520*/  BRA `(.L_x_39614) ;  /* 0x00000c3000007947 */ /* 0x000fea0003800000 */
.L_x_39617:
        /* <DEDUP_REMOVED lines=11> */
.L_x_39620:
        /* <DEDUP_REMOVED lines=10> */
.L_x_39619:
[----:B------:R-:W2:Y:S02]  /*3680*/  LDG.E.64 R4, [R4.64] ;  /* 0x0000002404047981 */ /* 0x000ea4000c1e1b00 */
[----:B--2---:R0:W1:Y:S01]  /*3690*/  DSETP.NEU.AND P0, PT, R4, RZ, PT ;  /* 0x000000ff0400722a */ /* 0x0040620003f0d000 */
[----:B------:R-:W-:Y:S05]  /*36a0*/  BRA `(.L_x_39614) ;  /* 0x00000ab000007947 */ /* 0x000fea0003800000 */
.L_x_39609:
        /* <DEDUP_REMOVED lines=11> */
.L_x_39623:
[----:B------:R-:W2:Y:S02]  /*3760*/  LDG.E.128 R4, [R4.64] ;  /* 0x0000002404047981 */ /* 0x000ea4000c1e1d00 */
[----:B--2---:R-:W0:-:S06]  /*3770*/  DSETP.NEU.AND P0, PT, R6, RZ, PT ;  /* 0x000000ff0600722a */ /* 0x004e0c0003f0d000 */
[----:B0-----:R0:W1:Y:S01]  /*3780*/  DSETP.NEU.OR P0, PT, R4, RZ, P0 ;  /* 0x000000ff0400722a */ /* 0x001062000070d400 */
[----:B------:R-:W-:Y:S05]  /*3790*/  BRA `(.L_x_39614) ;  /* 0x000009c000007947 */ /* 0x000fea0003800000 */
.L_x_39622:
        /* <DEDUP_REMOVED lines=27> */
.L_x_39625:
        /* <DEDUP_REMOVED lines=14> */
.L_x_39624:
[----:B------:R-:W2:Y:S02]  /*3a30*/  LDG.E.U16 R0, [R4.64] ;  /* 0x0000002404007981 */ /* 0x000ea4000c1e1500 */
[----:B--2---:R-:W-:-:S04]  /*3a40*/  PRMT R0, RZ, 0x5410, R0 ;  /* 0x00005410ff007816 */ /* 0x004fc80000000000 */
[----:B------:R-:W-:Y:S01]  /*3a50*/  FSETP.NEU.FTZ.AND P0, PT, R0, RZ, PT ;  /* 0x000000ff0000720b */ /* 0x000fe20003f1d000 */
[----:B------:R-:W-:Y:S05]  /*3a60*/  BRA `(.L_x_39614) ;  /* 0x000006f000007947 */ /* 0x000fea0003800000 */
.L_x_39621:
        /* <DEDUP_REMOVED lines=11> */
.L_x_39628:
        /* <DEDUP_REMOVED lines=21> */
.L_x_39632:
[----:B------:R-:W-:Y:S05]  /*3c70*/  BSYNC B1 ;  /* 0x0000000000017941 */ /* 0x000fea0003800000 */
.L_x_39631:
[----:B------:R-:W-:Y:S01]  /*3c80*/  LEA R5, R0, 0x3b800000, 0x17 ;  /* 0x3b80000000057811 */ /* 0x000fe200078eb8ff */
[----:B------:R-:W-:-:S05]  /*3c90*/  IMAD.SHL.U32 R0, R3, 0x100000, RZ ;  /* 0x0010000003007824 */ /* 0x000fca00078e00ff */
[----:B------:R-:W-:Y:S02]  /*3ca0*/  LOP3.LUT R0, R5, R0, R6, 0xfe, !PT ;  /* 0x0000000005007212 */ /* 0x000fe400078efe06 */
.L_x_39630:
[----:B------:R-:W-:Y:S05]  /*3cb0*/  BSYNC B0 ;  /* 0x0000000000007941 */ /* 0x000fea0003800000 */
.L_x_39629:
[----:B------:R-:W-:Y:S01]  /*3cc0*/  FSETP.NEU.FTZ.AND P0, PT, R0, RZ, PT ;  /* 0x000000ff0000720b */ /* 0x000fe20003f1d000 */
[----:B------:R-:W-:Y:S05]  /*3cd0*/  BRA `(.L_x_39614) ;  /* 0x0000048000007947 */ /* 0x000fea0003800000 */
.L_x_39627:
        /* <DEDUP_REMOVED lines=21> */
.L_x_39636:
[----:B------:R-:W-:Y:S05]  /*3e30*/  BSYNC B1 ;  /* 0x0000000000017941 */ /* 0x000fea0003800000 */
.L_x_39635:
[----:B------:R-:W-:Y:S01]  /*3e40*/  LEA R5, R0, 0x37800000, 0x17 ;  /* 0x3780000000057811 */ /* 0x000fe200078eb8ff */
[----:B------:R-:W-:-:S05]  /*3e50*/  IMAD.SHL.U32 R0, R3, 0x200000, RZ ;  /* 0x0020000003007824 */ /* 0x000fca00078e00ff */
[----:B------:R-:W-:Y:S02]  /*3e60*/  LOP3.LUT R0, R5, R0, R6, 0xfe, !PT ;  /* 0x0000000005007212 */ /* 0x000fe400078efe06 */
.L_x_39634:
[----:B------:R-:W-:Y:S05]  /*3e70*/  BSYNC B0 ;  /* 0x0000000000007941 */ /* 0x000fea0003800000 */
.L_x_39633:
[----:B------:R-:W-:Y:S01]  /*3e80*/  FSETP.NEU.FTZ.AND P0, PT, R0, RZ, PT ;  /* 0x000000ff0000720b */ /* 0x000fe20003f1d000 */
[----:B------:R-:W-:Y:S05]  /*3e90*/  BRA `(.L_x_39614) ;  /* 0x000002c000007947 */ /* 0x000fea0003800000 */
.L_x_39626:
        /* <DEDUP_REMOVED lines=14> */
.L_x_39640:
[----:B------:R-:W-:Y:S05]  /*3f80*/  BSYNC B0 ;  /* 0x0000000000007941 */ /* 0x000fea0003800000 */
.L_x_39639:
[----:B------:R-:W-:Y:S01]  /*3f90*/  FSETP.NEU.FTZ.AND P0, PT, R0, RZ, PT ;  /* 0x000000ff0000720b */ /* 0x000fe20003f1d000 */
[----:B------:R-:W-:Y:S05]  /*3fa0*/  BRA `(.L_x_39614) ;  /* 0x000001b000007947 */ /* 0x000fea0003800000 */
.L_x_39613:
        /* <DEDUP_REMOVED lines=21> */
.L_x_39638:
[----:B------:R-:W2:Y:S02]  /*4100*/  LDG.E.64 R4, [R4.64] ;  /* 0x0000002404047981 */ /* 0x000ea4000c1e1b00 */
[----:B--2---:R-:W-:-:S04]  /*4110*/  ISETP.NE.U32.AND P0, PT, R4, RZ, PT ;  /* 0x000000ff0400720c */ /* 0x004fc80003f05070 */
[----:B------:R-:W-:Y:S01]  /*4120*/  ISETP.NE.AND.EX P0, PT, R5, RZ, PT, P0 ;  /* 0x000000ff0500720c */ /* 0x000fe20003f05300 */
[----:B------:R-:W-:Y:S05]  /*4130*/  BRA `(.L_x_39614) ;  /* 0x0000002000007947 */ /* 0x000fea0003800000 */
.L_x_39637:
[----:B------:R-:W2:Y:S02]  /*4140*/  LDG.E R4, [R4.64] ;  /* 0x0000002404047981 */ /* 0x000ea4000c1e1900 */
[----:B--2---:R-:W-:Y:S02]  /*4150*/  ISETP.NE.AND P0, PT, R4, RZ, PT ;  /* 0x000000ff0400720c */ /* 0x004fe40003f05270 */
.L_x_39614:
[----:B------:R-:W-:Y:S02]  /*4160*/  ISETP.NE.AND P1, PT, R24, RZ, PT ;  /* 0x000000ff1800720c */ /* 0x000fe40003f25270 */
[----:B-1----:R-:W-:Y:S02]  /*4170*/  SEL R25, RZ, 0x1, !P0 ;  /* 0x00000001ff197807 */ /* 0x002fe40004000000 */
[----:B------:R-:W-:Y:S02]  /*4180*/  SEL R24, RZ, 0x1, !P1 ;  /* 0x00000001ff187807 */ /* 0x000fe40004800000 */
[----:B------:R-:W-:-:S05]  /*4190*/  IADD3 R23, R23, 0x80, RZ ;  /* 0x0000008017177810 */ /* 0x000fca0007ffe0ff */
.L_x_39576:
[----:B------:R-:W-:Y:S05]  /*41a0*/  BSYNC B6 ;  /* 0x0000000000067941 */ /* 0x000fea0003800000 */
.L_x_39575:
        /* <DEDUP_REMOVED lines=25> */
.L_x_39646:
[----:B------:R-:W2:Y:S02]  /*4340*/  LDG.E.U8 R4, [R4.64] ;  /* 0x0000002404047981 */ /* 0x000ea4000c1e1100 */
[----:B--2---:R-:W-:-:S04]  /*4350*/  ISETP.NE.AND P0, PT, R4, RZ, PT ;  /* 0x000000ff0400720c */ /* 0x004fc80003f05270 */
[----:B------:R-:W-:Y:S01]  /*4360*/  P2R R27, PR, RZ, 0x1 ;  /* 0x00000001ff1b7803 */ /* 0x000fe20000000000 */
[----:B------:R-:W-:Y:S05]  /*4370*/  BRA `(.L_x_39648) ;  /* 0x00000f4000007947 */ /* 0x000fea0003800000 */
.L_x_39645:
        /* <DEDUP_REMOVED lines=11> */
.L_x_39650:
[----:B------:R-:W2:Y:S02]  /*4430*/  LDG.E R4, [R4.64] ;  /* 0x0000002404047981 */ /* 0x000ea4000c1e1900 */
[----:B--2---:R-:W-:-:S04]  /*4440*/  ISETP.NE.AND P0, PT, R4, RZ, PT ;  /* 0x000000ff0400720c */ /* 0x004fc80003f05270 */
[----:B------:R-:W-:Y:S01]  /*4450*/  P2R R27, PR, RZ, 0x1 ;  /* 0x00000001ff1b7803 */ /* 0x000fe20000000000 */
[----:B------:R-:W-:Y:S05]  /*4460*/  BRA `(.L_x_39648) ;  /* 0x00000e5000007947 */ /* 0x000fea0003800000 */
.L_x_39649:
[----:B------:R-:W2:Y:S02]  /*4470*/  LDG.E.U16 R4, [R4.64] ;  /* 0x0000002404047981 */ /* 0x000ea4000c1e1500 */
[----:B--2---:R-:W-:-:S04]  /*4480*/  ISETP.NE.AND P0, PT, R4, RZ, PT ;  /* 0x000000ff0400720c */ /* 0x004fc80003f05270 */
[----:B------:R-:W-:Y:S01]  /*4490*/  P2R R27, PR, RZ, 0x1 ;  /* 0x00000001ff1b7803 */ /* 0x000fe20000000000 */
[----:B------:R-:W-:Y:S05]  /*44a0*/  BRA `(.L_x_39648) ;  /* 0x00000e1000007947 */ /* 0x000fea0003800000 */
.L_x_39644:
        /* <DEDUP_REMOVED lines=10> */
.L_x_39652:
[----:B------:R-:W2:Y:S02]  /*4550*/  LDG.E.U16 R0, [R4.64] ;  /* 0x0000002404007981 */ /* 0x000ea4000c1e1500 */
[----:B--2---:R-:W-:-:S05]  /*4560*/  HADD2.F32 R0, -RZ, R0.H0_H0 ;  /* 0x20000000ff007230 */ /* 0x004fca0000004100 */
[----:B------:R-:W-:-:S04]  /*4570*/  FSETP.NEU.FTZ.AND P0, PT, R0, RZ, PT ;  /* 0x000000ff0000720b */ /* 0x000fc80003f1d000 */
[----:B------:R-:W-:Y:S01]  /*4580*/  P2R R27, PR, RZ, 0x1 ;  /* 0x00000001ff1b7803 */ /* 0x000fe20000000000 */
[----:B------:R-:W-:Y:S05]  /*4590*/  BRA `(.L_x_39648) ;  /* 0x00000d2000007947 */ /* 0x000fea0003800000 */
.L_x_39651:
        /* <DEDUP_REMOVED lines=12> */
.L_x_39654:
        /* <DEDUP_REMOVED lines=11> */
.L_x_39653:
[----:B------:R-:W2:Y:S02]  /*4710*/  LDG.E.64 R4, [R4.64] ;  /* 0x0000002404047981 */ /* 0x000ea4000c1e1b00 */
[----:B--2---:R-:W0:-:S06]  /*4720*/  DSETP.NEU.AND P0, PT, R4, RZ, PT ;  /* 0x000000ff0400722a */ /* 0x004e0c0003f0d000 */
[----:B0-----:R-:W-:Y:S01]  /*4730*/  P2R R27, PR, RZ, 0x1 ;  /* 0x00000001ff1b7803 */ /* 0x001fe20000000000 */
[----:B------:R-:W-:Y:S05]  /*4740*/  BRA `(.L_x_39648) ;  /* 0x00000b7000007947 */ /* 0x000fea0003800000 */
.L_x_39643:
        /* <DEDUP_REMOVED lines=12> */
.L_x_39657:
[----:B------:R-:W2:Y:S02]  /*4810*/  LDG.E.128 R4, [R4.64] ;  /* 0x0000002404047981 */ /* 0x000ea4000c1e1d00 */
[----:B--2---:R-:W0:-:S06]  /*4820*/  DSETP.NEU.AND P0, PT, R6, RZ, PT ;  /* 0x000000ff0600722a */ /* 0x004e0c0003f0d000 */
[----:B0-----:R-:W0:-:S06]  /*4830*/  DSETP.NEU.OR P0, PT, R4, RZ, P0 ;  /* 0x000000ff0400722a */ /* 0x001e0c000070d400 */
[----:B0-----:R-:W-:Y:S01]  /*4840*/  P2R R27, PR, RZ, 0x1 ;  /* 0x00000001ff1b7803 */ /* 0x001fe20000000000 */
[----:B------:R-:W-:Y:S05]  /*4850*/  BRA `(.L_x_39648) ;  /* 0x00000a6000007947 */ /* 0x000fea0003800000 */
.L_x_39656:
        /* <DEDUP_REMOVED lines=28> */
.L_x_39659:
        /* <DEDUP_REMOVED lines=15> */
.L_x_39658:
[----:B------:R-:W2:Y:S02]  /*4b10*/  LDG.E.U16 R0, [R4.64] ;  /* 0x0000002404007981 */ /* 0x000ea4000c1e1500 */
[----:B--2---:R-:W-:-:S04]  /*4b20*/  PRMT R0, RZ, 0x5410, R0 ;  /* 0x00005410ff007816 */ /* 0x004fc80000000000 */
[----:B------:R-:W-:-:S04]  /*4b30*/  FSETP.NEU.FTZ.AND P0, PT, R0, RZ, PT ;  /* 0x000000ff0000720b */ /* 0x000fc80003f1d000 */
[----:B------:R-:W-:Y:S01]  /*4b40*/  P2R R27, PR, RZ, 0x1 ;  /* 0x00000001ff1b7803 */ /* 0x000fe20000000000 */
[----:B------:R-:W-:Y:S05]  /*4b50*/  BRA `(.L_x_39648) ;  /* 0x0000076000007947 */ /* 0x000fea0003800000 */
.L_x_39655:
        /* <DEDUP_REMOVED lines=12> */
.L_x_39662:
        /* <DEDUP_REMOVED lines=21> */
.L_x_39666:
[----:B------:R-:W-:Y:S05]  /*4d70*/  BSYNC B1 ;  /* 0x0000000000017941 */ /* 0x000fea0003800000 */
.L_x_39665:
[----:B------:R-:W-:Y:S01]  /*4d80*/  LEA R5, R0, 0x3b800000, 0x17 ;  /* 0x3b80000000057811 */ /* 0x000fe200078eb8ff */
[----:B------:R-:W-:-:S05]  /*4d90*/  IMAD.SHL.U32 R0, R3, 0x100000, RZ ;  /* 0x0010000003007824 */ /* 0x000fca00078e00ff */
[----:B------:R-:W-:Y:S02]  /*4da0*/  LOP3.LUT R0, R5, R0, R6, 0xfe, !PT ;  /* 0x0000000005007212 */ /* 0x000fe400078efe06 */
.L_x_39664:
[----:B------:R-:W-:Y:S05]  /*4db0*/  BSYNC B0 ;  /* 0x0000000000007941 */ /* 0x000fea0003800000 */
.L_x_39663:
[----:B------:R-:W-:-:S04]  /*4dc0*/  FSETP.NEU.FTZ.AND P0, PT, R0, RZ, PT ;  /* 0x000000ff0000720b */ /* 0x000fc80003f1d000 */
[----:B------:R-:W-:Y:S01]  /*4dd0*/  P2R R27, PR, RZ, 0x1 ;  /* 0x00000001ff1b7803 */ /* 0x000fe20000000000 */
[----:B------:R-:W-:Y:S05]  /*4de0*/  BRA `(.L_x_39648) ;  /* 0x000004d000007947 */ /* 0x000fea0003800000 */
.L_x_39661:
        /* <DEDUP_REMOVED lines=21> */
.L_x_39670:
[----:B------:R-:W-:Y:S05]  /*4f40*/  BSYNC B1 ;  /* 0x0000000000017941 */ /* 0x000fea0003800000 */
.L_x_39669:
[----:B------:R-:W-:Y:S01]  /*4f50*/  LEA R5, R0, 0x37800000, 0x17 ;  /* 0x3780000000057811 */ /* 0x000fe200078eb8ff */
[----:B------:R-:W-:-:S05]  /*4f60*/  IMAD.SHL.U32 R0, R3, 0x200000, RZ ;  /* 0x0020000003007824 */ /* 0x000fca00078e00ff */
[----:B------:R-:W-:Y:S02]  /*4f70*/  LOP3.LUT R0, R5, R0, R6, 0xfe, !PT ;  /* 0x0000000005007212 */ /* 0x000fe400078efe06 */
.L_x_39668:
[----:B------:R-:W-:Y:S05]  /*4f80*/  BSYNC B0 ;  /* 0x0000000000007941 */ /* 0x000fea0003800000 */
.L_x_39667:
[----:B------:R-:W-:-:S04]  /*4f90*/  FSETP.NEU.FTZ.AND P0, PT, R0, RZ, PT ;  /* 0x000000ff0000720b */ /* 0x000fc80003f1d000 */
[----:B------:R-:W-:Y:S01]  /*4fa0*/  P2R R27, PR, RZ, 0x1 ;  /* 0x00000001ff1b7803 */ /* 0x000fe20000000000 */
[----:B------:R-:W-:Y:S05]  /*4fb0*/  BRA `(.L_x_39648) ;  /* 0x0000030000007947 */ /* 0x000fea0003800000 */
.L_x_39660:
        /* <DEDUP_REMOVED lines=14> */
.L_x_39674:
[----:B------:R-:W-:Y:S05]  /*50a0*/  BSYNC B0 ;  /* 0x0000000000007941 */ /* 0x000fea0003800000 */
.L_x_39673:
[----:B------:R-:W-:-:S04]  /*50b0*/  FSETP.NEU.FTZ.AND P0, PT, R0, RZ, PT ;  /* 0x000000ff0000720b */ /* 0x000fc80003f1d000 */
[----:B------:R-:W-:Y:S01]  /*50c0*/  P2R R27, PR, RZ, 0x1 ;  /* 0x00000001ff1b7803 */ /* 0x000fe20000000000 */
[----:B------:R-:W-:Y:S05]  /*50d0*/  BRA `(.L_x_39648) ;  /* 0x000001e000007947 */ /* 0x000fea0003800000 */
.L_x_39647:
        /* <DEDUP_REMOVED lines=22> */
.L_x_39672:
[----:B------:R-:W2:Y:S02]  /*5240*/  LDG.E.64 R4, [R4.64] ;  /* 0x0000002404047981 */ /* 0x000ea4000c1e1b00 */
[----:B--2---:R-:W-:-:S04]  /*5250*/  ISETP.NE.U32.AND P0, PT, R4, RZ, PT ;  /* 0x000000ff0400720c */ /* 0x004fc80003f05070 */
[----:B------:R-:W-:-:S04]  /*5260*/  ISETP.NE.AND.EX P0, PT, R5, RZ, PT, P0 ;  /* 0x000000ff0500720c */ /* 0x000fc80003f05300 */
[----:B------:R-:W-:Y:S01]  /*5270*/  P2R R27, PR, RZ, 0x1 ;  /* 0x00000001ff1b7803 */ /* 0x000fe20000000000 */
[----:B------:R-:W-:Y:S05]  /*5280*/  BRA `(.L_x_39648) ;  /* 0x0000003000007947 */ /* 0x000fea0003800000 */
.L_x_39671:
[----:B------:R-:W2:Y:S02]  /*5290*/  LDG.E R4, [R4.64] ;  /* 0x0000002404047981 */ /* 0x000ea4000c1e1900 */
[----:B--2---:R-:W-:-:S04]  /*52a0*/  ISETP.NE.AND P0, PT, R4, RZ, PT ;  /* 0x000000ff0400720c */ /* 0x004fc80003f05270 */
[----:B------:R-:W-:Y:S02]  /*52b0*/  P2R R27, PR, RZ, 0x1 ;  /* 0x00000001ff1b7803 */ /* 0x000fe40000000000 */
.L_x_39648:
        /* <DEDUP_REMOVED lines=17> */
.L_x_39678:
[----:B------:R-:W2:Y:S02]  /*53d0*/  LDG.E.U8 R4, [R4.64] ;  /* 0x0000002404047981 */ /* 0x000ea4000c1e1100 */
[----:B--2---:R-:W-:Y:S01]  /*53e0*/  ISETP.NE.AND P0, PT, R4, RZ, PT ;  /* 0x000000ff0400720c */ /* 0x004fe20003f05270 */
[----:B------:R-:W-:Y:S05]  /*53f0*/  BRA `(.L_x_39680) ;  /* 0x00000e0000007947 */ /* 0x000fea0003800000 */
.L_x_39677:
        /* <DEDUP_REMOVED lines=10> */
.L_x_39682:
[----:B------:R-:W2:Y:S02]  /*54a0*/  LDG.E R4, [R4.64] ;  /* 0x0000002404047981 */ /* 0x000ea4000c1e1900 */
[----:B--2---:R-:W-:Y:S01]  /*54b0*/  ISETP.NE.AND P0, PT, R4, RZ, PT ;  /* 0x000000ff0400720c */ /* 0x004fe20003f05270 */
[----:B------:R-:W-:Y:S05]  /*54c0*/  BRA `(.L_x_39680) ;  /* 0x00000d3000007947 */ /* 0x000fea0003800000 */
.L_x_39681:
[----:B------:R-:W2:Y:S02]  /*54d0*/  LDG.E.U16 R4, [R4.64] ;  /* 0x0000002404047981 */ /* 0x000ea4000c1e1500 */
[----:B--2---:R-:W-:Y:S01]  /*54e0*/  ISETP.NE.AND P0, PT, R4, RZ, PT ;  /* 0x000000ff0400720c */ /* 0x004fe20003f05270 */
[----:B------:R-:W-:Y:S05]  /*54f0*/  BRA `(.L_x_39680) ;  /* 0x00000d0000007947 */ /* 0x000fea0003800000 */
.L_x_39676:
        /* <DEDUP_REMOVED lines=9> */
.L_x_39684:
[----:B------:R-:W2:Y:S02]  /*5590*/  LDG.E.U16 R0, [R4.64] ;  /* 0x0000002404007981 */ /* 0x000ea4000c1e1500 */
[----:B--2---:R-:W-:-:S05]  /*55a0*/  HADD2.F32 R0, -RZ, R0.H0_H0 ;  /* 0x20000000ff007230 */ /* 0x004fca0000004100 */
[----:B------:R-:W-:Y:S01]  /*55b0*/  FSETP.NEU.FTZ.AND P0, PT, R0, RZ, PT ;  /* 0x000000ff0000720b */ /* 0x000fe20003f1d000 */
[----:B------:R-:W-:Y:S05]  /*55c0*/  BRA `(.L_x_39680) ;  /* 0x00000c3000007947 */ /* 0x000fea0003800000 */
.L_x_39683:
        /* <DEDUP_REMOVED lines=11> */
.L_x_39686:
        /* <DEDUP_REMOVED lines=10> */
.L_x_39685:
[----:B------:R-:W2:Y:S02]  /*5720*/  LDG.E.64 R4, [R4.64] ;  /* 0x0000002404047981 */ /* 0x000ea4000c1e1b00 */
[----:B--2---:R0:W1:Y:S01]  /*5730*/  DSETP.NEU.AND P0, PT, R4, RZ, PT ;  /* 0x000000ff0400722a */ /* 0x0040620003f0d000 */
[----:B------:R-:W-:Y:S05]  /*5740*/  BRA `(.L_x_39680) ;  /* 0x00000ab000007947 */ /* 0x000fea0003800000 */
.L_x_39675:
        /* <DEDUP_REMOVED lines=11> */
.L_x_39689:
[----:B------:R-:W2:Y:S02]  /*5800*/  LDG.E.128 R4, [R4.64] ;  /* 0x0000002404047981 */ /* 0x000ea4000c1e1d00 */
[----:B--2---:R-:W0:-:S06]  /*5810*/  DSETP.NEU.AND P0, PT, R6, RZ, PT ;  /* 0x000000ff0600722a */ /* 0x004e0c0003f0d000 */
[----:B0-----:R0:W1:Y:S01]  /*5820*/  DSETP.NEU.OR P0, PT, R4, RZ, P0 ;  /* 0x000000ff0400722a */ /* 0x001062000070d400 */
[----:B------:R-:W-:Y:S05]  /*5830*/  BRA `(.L_x_39680) ;  /* 0x000009c000007947 */ /* 0x000fea0003800000 */
.L_x_39688:
        /* <DEDUP_REMOVED lines=27> */
.L_x_39691:
        /* <DEDUP_REMOVED lines=14> */
.L_x_39690:
[----:B------:R-:W2:Y:S02]  /*5ad0*/  LDG.E.U16 R0, [R4.64] ;  /* 0x0000002404007981 */ /* 0x000ea4000c1e1500 */
[----:B--2---:R-:W-:-:S04]  /*5ae0*/  PRMT R0, RZ, 0x5410, R0 ;  /* 0x00005410ff007816 */ /* 0x004fc80000000000 */
[----:B------:R-:W-:Y:S01]  /*5af0*/  FSETP.NEU.FTZ.AND P0, PT, R0, RZ, PT ;  /* 0x000000ff0000720b */ /* 0x000fe20003f1d000 */
[----:B------:R-:W-:Y:S05]  /*5b00*/  BRA `(.L_x_39680) ;  /* 0x000006f000007947 */ /* 0x000fea0003800000 */
.L_x_39687:
        /* <DEDUP_REMOVED lines=11> */
.L_x_39694:
        /* <DEDUP_REMOVED lines=21> */
.L_x_39698:
[----:B------:R-:W-:Y:S05]  /*5d10*/  BSYNC B1 ;  /* 0x0000000000017941 */ /* 0x000fea0003800000 */
.L_x_39697:
[----:B------:R-:W-:Y:S01]  /*5d20*/  LEA R5, R0, 0x3b800000, 0x17 ;  /* 0x3b80000000057811 */ /* 0x000fe200078eb8ff */
[----:B------:R-:W-:-:S05]  /*5d30*/  IMAD.SHL.U32 R0, R3, 0x100000, RZ ;  /* 0x0010000003007824 */ /* 0x000fca00078e00ff */
[----:B------:R-:W-:Y:S02]  /*5d40*/  LOP3.LUT R0, R5, R0, R6, 0xfe, !PT ;  /* 0x0000000005007212 */ /* 0x000fe400078efe06 */
.L_x_39696:
[----:B------:R-:W-:Y:S05]  /*5d50*/  BSYNC B0 ;  /* 0x0000000000007941 */ /* 0x000fea0003800000 */
.L_x_39695:
[----:B------:R-:W-:Y:S01]  /*5d60*/  FSETP.NEU.FTZ.AND P0, PT, R0, RZ, PT ;  /* 0x000000ff0000720b */ /* 0x000fe20003f1d000 */
[----:B------:R-:W-:Y:S05]  /*5d70*/  BRA `(.L_x_39680) ;  /* 0x0000048000007947 */ /* 0x000fea0003800000 */
.L_x_39693:
        /* <DEDUP_REMOVED lines=21> */
.L_x_39702:
[----:B------:R-:W-:Y:S05]  /*5ed0*/  BSYNC B1 ;  /* 0x0000000000017941 */ /* 0x000fea0003800000 */
.L_x_39701:
[----:B------:R-:W-:Y:S01]  /*5ee0*/  LEA R5, R0, 0x37800000, 0x17 ;  /* 0x3780000000057811 */ /* 0x000fe200078eb8ff */
[----:B------:R-:W-:-:S05]  /*5ef0*/  IMAD.SHL.U32 R0, R3, 0x200000, RZ ;  /* 0x0020000003007824 */ /* 0x000fca00078e00ff */
[----:B------:R-:W-:Y:S02]  /*5f00*/  LOP3.LUT R0, R5, R0, R6, 0xfe, !PT ;  /* 0x0000000005007212 */ /* 0x000fe400078efe06 */
.L_x_39700:
[----:B------:R-:W-:Y:S05]  /*5f10*/  BSYNC B0 ;  /* 0x0000000000007941 */ /* 0x000fea0003800000 */
.L_x_39699:
[----:B------:R-:W-:Y:S01]  /*5f20*/  FSETP.NEU.FTZ.AND P0, PT, R0, RZ, PT ;  /* 0x000000ff0000720b */ /* 0x000fe20003f1d000 */
[----:B------:R-:W-:Y:S05]  /*5f30*/  BRA `(.L_x_39680) ;  /* 0x000002c000007947 */ /* 0x000fea0003800000 */
.L_x_39692:
        /* <DEDUP_REMOVED lines=14> */
.L_x_39706:
[----:B------:R-:W-:Y:S05]  /*6020*/  BSYNC B0 ;  /* 0x0000000000007941 */ /* 0x000fea0003800000 */
.L_x_39705:
[----:B------:R-:W-:Y:S01]  /*6030*/  FSETP.NEU.FTZ.AND P0, PT, R0, RZ, PT ;  /* 0x000000ff0000720b */ /* 0x000fe20003f1d000 */
[----:B------:R-:W-:Y:S05]  /*6040*/  BRA `(.L_x_39680) ;  /* 0x000001b000007947 */ /* 0x000fea0003800000 */
.L_x_39679:
        /* <DEDUP_REMOVED lines=21> */
.L_x_39704:
[----:B------:R-:W2:Y:S02]  /*61a0*/  LDG.E.64 R4, [R4.64] ;  /* 0x0000002404047981 */ /* 0x000ea4000c1e1b00 */
[----:B--2---:R-:W-:-:S04]  /*61b0*/  ISETP.NE.U32.AND P0, PT, R4, RZ, PT ;  /* 0x000000ff0400720c */ /* 0x004fc80003f05070 */
[----:B------:R-:W-:Y:S01]  /*61c0*/  ISETP.NE.AND.EX P0, PT, R5, RZ, PT, P0 ;  /* 0x000000ff0500720c */ /* 0x000fe20003f05300 */
[----:B------:R-:W-:Y:S05]  /*61d0*/  BRA `(.L_x_39680) ;  /* 0x0000002000007947 */ /* 0x000fea0003800000 */
.L_x_39703:
[----:B------:R-:W2:Y:S02]  /*61e0*/  LDG.E R4, [R4.64] ;  /* 0x0000002404047981 */ /* 0x000ea4000c1e1900 */
[----:B--2---:R-:W-:Y:S02]  /*61f0*/  ISETP.NE.AND P0, PT, R4, RZ, PT ;  /* 0x000000ff0400720c */ /* 0x004fe40003f05270 */
.L_x_39680:
[----:B------:R-:W-:Y:S02]  /*6200*/  ISETP.NE.AND P1, PT, R27, RZ, PT ;  /* 0x000000ff1b00720c */ /* 0x000fe40003f25270 */
[----:B-1----:R-:W-:Y:S02]  /*6210*/  SEL R26, RZ, 0x1, !P0 ;  /* 0x00000001ff1a7807 */ /* 0x002fe40004000000 */
[----:B------:R-:W-:Y:S02]  /*6220*/  SEL R27, RZ, 0x1, !P1 ;  /* 0x00000001ff1b7807 */ /* 0x000fe40004800000 */
[----:B------:R-:W-:-:S05]  /*6230*/  IADD3 R23, R23, 0x80, RZ ;  /* 0x0000008017177810 */ /* 0x000fca0007ffe0ff */
.L_x_39642:
[----:B------:R-:W-:Y:S05]  /*6240*/  BSYNC B6 ;  /* 0x0000000000067941 */ /* 0x000fea0003800000 */
.L_x_39641:
        /* <DEDUP_REMOVED lines=23> */
.L_x_39712:
[----:B------:R-:W2:Y:S02]  /*63c0*/  LDG.E.U8 R4, [R4.64] ;  /* 0x0000002404047981 */ /* 0x000ea4000c1e1100 */
[----:B--2---:R-:W-:-:S04]  /*63d0*/  ISETP.NE.AND P0, PT, R4, RZ, PT ;  /* 0x000000ff0400720c */ /* 0x004fc80003f05270 */
[----:B------:R-:W-:Y:S01]  /*63e0*/  P2R R16, PR, RZ, 0x1 ;  /* 0x00000001ff107803 */ /* 0x000fe20000000000 */
[----:B------:R-:W-:Y:S05]  /*63f0*/  BRA `(.L_x_39714) ;  /* 0x00000f4000007947 */ /* 0x000fea0003800000 */
.L_x_39711:
        /* <DEDUP_REMOVED lines=11> */
.L_x_39716:
[----:B------:R-:W2:Y:S02]  /*64b0*/  LDG.E R4, [R4.64] ;  /* 0x0000002404047981 */ /* 0x000ea4000c1e1900 */
[----:B--2---:R-:W-:-:S04]  /*64c0*/  ISETP.NE.AND P0, PT, R4, RZ, PT ;  /* 0x000000ff0400720c */ /* 0x004fc80003f05270 */
[----:B------:R-:W-:Y:S01]  /*64d0*/  P2R R16, PR, RZ, 0x1 ;  /* 0x00000001ff107803 */ /* 0x000fe20000000000 */
[----:B------:R-:W-:Y:S05]  /*64e0*/  BRA `(.L_x_39714) ;  /* 0x00000e5000007947 */ /* 0x000fea0003800000 */
.L_x_39715:
[----:B------:R-:W2:Y:S02]  /*64f0*/  LDG.E.U16 R4, [R4.64] ;  /* 0x0000002404047981 */ /* 0x000ea4000c1e1500 */
[----:B--2---:R-:W-:-:S04]  /*6500*/  ISETP.NE.AND P0, PT, R4, RZ, PT ;  /* 0x000000ff0400720c */ /* 0x004fc80003f05270 */
[----:B------:R-:W-:Y:S01]  /*6510*/  P2R R16, PR, RZ, 0x1 ;  /* 0x00000001ff107803 */ /* 0x000fe20000000000 */
[----:B------:R-:W-:Y:S05]  /*6520*/  BRA `(.L_x_39714) ;  /* 0x00000e1000007947 */ /* 0x000fea0003800000 */
.L_x_39710:
        /* <DEDUP_REMOVED lines=10> */
.L_x_39718:
[----:B------:R-:W2:Y:S02]  /*65d0*/  LDG.E.U16 R0, [R4.64] ;  /* 0x0000002404007981 */ /* 0x000ea4000c1e1500 */
[----:B--2---:R-:W-:-:S05]  /*65e0*/  HADD2.F32 R0, -RZ, R0.H0_H0 ;  /* 0x20000000ff007230 */ /* 0x004fca0000004100 */
[----:B------:R-:W-:-:S04]  /*65f0*/  FSETP.NEU.FTZ.AND P0, PT, R0, RZ, PT ;  /* 0x000000ff0000720b */ /* 0x000fc80003f1d000 */
[----:B------:R-:W-:Y:S01]  /*6600*/  P2R R16, PR, RZ, 0x1 ;  /* 0x00000001ff107803 */ /* 0x000fe20000000000 */
[----:B------:R-:W-:Y:S05]  /*6610*/  BRA `(.L_x_39714) ;  /* 0x00000d2000007947 */ /* 0x000fea0003800000 */
.L_x_39717:
        /* <DEDUP_REMOVED lines=12> */
.L_x_39720:
        /* <DEDUP_REMOVED lines=11> */
.L_x_39719:
[----:B------:R-:W2:Y:S02]  /*6790*/  LDG.E.64 R4, [R4.64] ;  /* 0x0000002404047981 */ /* 0x000ea4000c1e1b00 */
[----:B--2---:R-:W0:-:S06]  /*67a0*/  DSETP.NEU.AND P0, PT, R4, RZ, PT ;  /* 0x000000ff0400722a */ /* 0x004e0c0003f0d000 */
[----:B0-----:R-:W-:Y:S01]  /*67b0*/  P2R R16, PR, RZ, 0x1 ;  /* 0x00000001ff107803 */ /* 0x001fe20000000000 */
[----:B------:R-:W-:Y:S05]  /*67c0*/  BRA `(.L_x_39714) ;  /* 0x00000b7000007947 */ /* 0x000fea0003800000 */
.L_x_39709:
        /* <DEDUP_REMOVED lines=12> */
.L_x_39723:
[----:B------:R-:W2:Y:S02]  /*6890*/  LDG.E.128 R4, [R4.64] ;  /* 0x0000002404047981 */ /* 0x000ea4000c1e1d00 */
[----:B--2---:R-:W0:-:S06]  /*68a0*/  DSETP.NEU.AND P0, PT, R6, RZ, PT ;  /* 0x000000ff0600722a */ /* 0x004e0c0003f0d000 */
[----:B0-----:R-:W0:-:S06]  /*68b0*/  DSETP.NEU.OR P0, PT, R4, RZ, P0 ;  /* 0x000000ff0400722a */ /* 0x001e0c000070d400 */
[----:B0-----:R-:W-:Y:S01]  /*68c0*/  P2R R16, PR, RZ, 0x1 ;  /* 0x00000001ff107803 */ /* 0x001fe20000000000 */
[----:B------:R-:W-:Y:S05]  /*68d0*/  BRA `(.L_x_39714) ;  /* 0x00000a6000007947 */ /* 0x000fea0003800000 */
.L_x_39722:
        /* <DEDUP_REMOVED lines=28> */
.L_x_39725:
        /* <DEDUP_REMOVED lines=15> */
.L_x_39724:
[----:B------:R-:W2:Y:S02]  /*6b90*/  LDG.E.U16 R0, [R4.64] ;  /* 0x0000002404007981 */ /* 0x000ea4000c1e1500 */
[----:B--2---:R-:W-:-:S04]  /*6ba0*/  PRMT R0, RZ, 0x5410, R0 ;  /* 0x00005410ff007816 */ /* 0x004fc80000000000 */
[----:B------:R-:W-:-:S04]  /*6bb0*/  FSETP.NEU.FTZ.AND P0, PT, R0, RZ, PT ;  /* 0x000000ff0000720b */ /* 0x000fc80003f1d000 */
[----:B------:R-:W-:Y:S01]  /*6bc0*/  P2R R16, PR, RZ, 0x1 ;  /* 0x00000001ff107803 */ /* 0x000fe20000000000 */
[----:B------:R-:W-:Y:S05]  /*6bd0*/  BRA `(.L_x_39714) ;  /* 0x0000076000007947 */ /* 0x000fea0003800000 */
.L_x_39721:
        /* <DEDUP_REMOVED lines=12> */
.L_x_39728:
        /* <DEDUP_REMOVED lines=21> */
.L_x_39732:
[----:B------:R-:W-:Y:S05]  /*6df0*/  BSYNC B1 ;  /* 0x0000000000017941 */ /* 0x000fea0003800000 */
.L_x_39731:
[----:B------:R-:W-:Y:S01]  /*6e00*/  LEA R5, R0, 0x3b800000, 0x17 ;  /* 0x3b80000000057811 */ /* 0x000fe200078eb8ff */
[----:B------:R-:W-:-:S05]  /*6e10*/  IMAD.SHL.U32 R0, R3, 0x100000, RZ ;  /* 0x0010000003007824 */ /* 0x000fca00078e00ff */
[----:B------:R-:W-:Y:S02]  /*6e20*/  LOP3.LUT R0, R5, R0, R6, 0xfe, !PT ;  /* 0x0000000005007212 */ /* 0x000fe400078efe06 */
.L_x_39730:
[----:B------:R-:W-:Y:S05]  /*6e30*/  BSYNC B0 ;  /* 0x0000000000007941 */ /* 0x000fea0003800000 */
.L_x_39729:
[----:B------:R-:W-:-:S04]  /*6e40*/  FSETP.NEU.FTZ.AND P0, PT, R0, RZ, PT ;  /* 0x000000ff0000720b */ /* 0x000fc80003f1d000 */
[----:B------:R-:W-:Y:S01]  /*6e50*/  P2R R16, PR, RZ, 0x1 ;  /* 0x00000001ff107803 */ /* 0x000fe20000000000 */
[----:B------:R-:W-:Y:S05]  /*6e60*/  BRA `(.L_x_39714) ;  /* 0x000004d000007947 */ /* 0x000fea0003800000 */
.L_x_39727:
        /* <DEDUP_REMOVED lines=21> */
.L_x_39736:
[----:B------:R-:W-:Y:S05]  /*6fc0*/  BSYNC B1 ;  /* 0x0000000000017941 */ /* 0x000fea0003800000 */
.L_x_39735:
[----:B------:R-:W-:Y:S01]  /*6fd0*/  LEA R5, R0, 0x37800000, 0x17 ;  /* 0x3780000000057811 */ /* 0x000fe200078eb8ff */
[----:B------:R-:W-:-:S05]  /*6fe0*/  IMAD.SHL.U32 R0, R3, 0x200000, RZ ;  /* 0x0020000003007824 */ /* 0x000fca00078e00ff */
[----:B------:R-:W-:Y:S02]  /*6ff0*/  LOP3.LUT R0, R5, R0, R6, 0xfe, !PT ;  /* 0x0000000005007212 */ /* 0x000fe400078efe06 */
.L_x_39734:
[----:B------:R-:W-:Y:S05]  /*7000*/  BSYNC B0 ;  /* 0x0000000000007941 */ /* 0x000fea0003800000 */
.L_x_39733:
[----:B------:R-:W-:-:S04]  /*7010*/  FSETP.NEU.FTZ.AND P0, PT, R0, RZ, PT ;  /* 0x000000ff0000720b */ /* 0x000fc80003f1d000 */
[----:B------:R-:W-:Y:S01]  /*7020*/  P2R R16, PR, RZ, 0x1 ;  /* 0x00000001ff107803 */ /* 0x000fe20000000000 */
[----:B------:R-:W-:Y:S05]  /*7030*/  BRA `(.L_x_39714) ;  /* 0x0000030000007947 */ /* 0x000fea0003800000 */
.L_x_39726:
        /* <DEDUP_REMOVED lines=14> */
.L_x_39740:
[----:B------:R-:W-:Y:S05]  /*7120*/  BSYNC B0 ;  /* 0x0000000000007941 */ /* 0x000fea0003800000 */
.L_x_39739:
[----:B------:R-:W-:-:S04]  /*7130*/  FSETP.NEU.FTZ.AND P0, PT, R0, RZ, PT ;  /* 0x000000ff0000720b */ /* 0x000fc80003f1d000 */
[----:B------:R-:W-:Y:S01]  /*7140*/  P2R R16, PR, RZ, 0x1 ;  /* 0x00000001ff107803 */ /* 0x000fe20000000000 */
[----:B------:R-:W-:Y:S05]  /*7150*/  BRA `(.L_x_39714) ;  /* 0x000001e000007947 */ /* 0x000fea0003800000 */
.L_x_39713:
        /* <DEDUP_REMOVED lines=22> */
.L_x_39738:
[----:B------:R-:W2:Y:S02]  /*72c0*/  LDG.E.64 R4, [R4.64] ;  /* 0x0000002404047981 */ /* 0x000ea4000c1e1b00 */
[----:B--2---:R-:W-:-:S04]  /*72d0*/  ISETP.NE.U32.AND P0, PT, R4, RZ, PT ;  /* 0x000000ff0400720c */ /* 0x004fc80003f05070 */
[----:B------:R-:W-:-:S04]  /*72e0*/  ISETP.NE.AND.EX P0, PT, R5, RZ, PT, P0 ;  /* 0x000000ff0500720c */ /* 0x000fc80003f05300 */
[----:B------:R-:W-:Y:S01]  /*72f0*/  P2R R16, PR, RZ, 0x1 ;  /* 0x00000001ff107803 */ /* 0x000fe20000000000 */
[----:B------:R-:W-:Y:S05]  /*7300*/  BRA `(.L_x_39714) ;  /* 0x0000003000007947 */ /* 0x000fea0003800000 */
.L_x_39737:
[----:B------:R-:W2:Y:S02]  /*7310*/  LDG.E R4, [R4.64] ;  /* 0x0000002404047981 */ /* 0x000ea4000c1e1900 */
[----:B--2---:R-:W-:-:S04]  /*7320*/  ISETP.NE.AND P0, PT, R4, RZ, PT ;  /* 0x000000ff0400720c */ /* 0x004fc80003f05270 */
[----:B------:R-:W-:Y:S02]  /*7330*/  P2R R16, PR, RZ, 0x1 ;  /* 0x00000001ff107803 */ /* 0x000fe40000000000 */
.L_x_39714:
        /* <DEDUP_REMOVED lines=17> */
.L_x_39744:
[----:B------:R-:W2:Y:S02]  /*7450*/  LDG.E.U8 R4, [R4.64] ;  /* 0x0000002404047981 */ /* 0x000ea4000c1e1100 */
[----:B--2---:R-:W-:Y:S01]  /*7460*/  ISETP.NE.AND P0, PT, R4, RZ, PT ;  /* 0x000000ff0400720c */ /* 0x004fe20003f05270 */
[----:B------:R-:W-:Y:S05]  /*7470*/  BRA `(.L_x_39746) ;  /* 0x00000e0000007947 */ /* 0x000fea0003800000 */
.L_x_39743:
        /* <DEDUP_REMOVED lines=10> */
.L_x_39748:
[----:B------:R-:W2:Y:S02]  /*7520*/  LDG.E R4, [R4.64] ;  /* 0x0000002404047981 */ /* 0x000ea4000c1e1900 */
[----:B--2---:R-:W-:Y:S01]  /*7530*/  ISETP.NE.AND P0, PT, R4, RZ, PT ;  /* 0x000000ff0400720c */ /* 0x004fe20003f05270 */
[----:B------:R-:W-:Y:S05]  /*7540*/  BRA `(.L_x_39746) ;  /* 0x00000d3000007947 */ /* 0x000fea0003800000 */
.L_x_39747:
[----:B------:R-:W2:Y:S02]  /*7550*/  LDG.E.U16 R4, [R4.64] ;  /* 0x0000002404047981 */ /* 0x000ea4000c1e1500 */
[----:B--2---:R-:W-:Y:S01]  /*7560*/  ISETP.NE.AND P0, PT, R4, RZ, PT ;  /* 0x000000ff0400720c */ /* 0x004fe20003f05270 */
[----:B------:R-:W-:Y:S05]  /*7570*/  BRA `(.L_x_39746) ;  /* 0x00000d0000007947 */ /* 0x000fea0003800000 */
.L_x_39742:
        /* <DEDUP_REMOVED lines=9> */
.L_x_39750:
[----:B------:R-:W2:Y:S02]  /*7610*/  LDG.E.U16 R0, [R4.64] ;  /* 0x0000002404007981 */ /* 0x000ea4000c1e1500 */
[----:B--2---:R-:W-:-:S05]  /*7620*/  HADD2.F32 R0, -RZ, R0.H0_H0 ;  /* 0x20000000ff007230 */ /* 0x004fca0000004100 */
[----:B------:R-:W-:Y:S01]  /*7630*/  FSETP.NEU.FTZ.AND P0, PT, R0, RZ, PT ;  /* 0x000000ff0000720b */ /* 0x000fe20003f1d000 */
[----:B------:R-:W-:Y:S05]  /*7640*/  BRA `(.L_x_39746) ;  /* 0x00000c3000007947 */ /* 0x000fea0003800000 */
.L_x_39749:
        /* <DEDUP_REMOVED lines=11> */
.L_x_39752:
        /* <DEDUP_REMOVED lines=10> */
.L_x_39751:
[----:B------:R-:W2:Y:S02]  /*77a0*/  LDG.E.64 R4, [R4.64] ;  /* 0x0000002404047981 */ /* 0x000ea4000c1e1b00 */
[----:B--2---:R0:W1:Y:S01]  /*77b0*/  DSETP.NEU.AND P0, PT, R4, RZ, PT ;  /* 0x000000ff0400722a */ /* 0x0040620003f0d000 */
[----:B------:R-:W-:Y:S05]  /*77c0*/  BRA `(.L_x_39746) ;  /* 0x00000ab000007947 */ /* 0x000fea0003800000 */
.L_x_39741:
        /* <DEDUP_REMOVED lines=11> */
.L_x_39755:
[----:B------:R-:W2:Y:S02]  /*7880*/  LDG.E.128 R4, [R4.64] ;  /* 0x0000002404047981 */ /* 0x000ea4000c1e1d00 */
[----:B--2---:R-:W0:-:S06]  /*7890*/  DSETP.NEU.AND P0, PT, R6, RZ, PT ;  /* 0x000000ff0600722a */ /* 0x004e0c0003f0d000 */
[----:B0-----:R0:W1:Y:S01]  /*78a0*/  DSETP.NEU.OR P0, PT, R4, RZ, P0 ;  /* 0x000000ff0400722a */ /* 0x001062000070d400 */
[----:B------:R-:W-:Y:S05]  /*78b0*/  BRA `(.L_x_39746) ;  /* 0x000009c000007947 */ /* 0x000fea0003800000 */
.L_x_39754:
        /* <DEDUP_REMOVED lines=27> */
.L_x_39757:
        /* <DEDUP_REMOVED lines=14> */
.L_x_39756:
[----:B------:R-:W2:Y:S02]  /*7b50*/  LDG.E.U16 R0, [R4.64] ;  /* 0x0000002404007981 */ /* 0x000ea4000c1e1500 */
[----:B--2---:R-:W-:-:S04]  /*7b60*/  PRMT R0, RZ, 0x5410, R0 ;  /* 0x00005410ff007816 */ /* 0x004fc80000000000 */
[----:B------:R-:W-:Y:S01]  /*7b70*/  FSETP.NEU.FTZ.AND P0, PT, R0, RZ, PT ;  /* 0x000000ff0000720b */ /* 0x000fe20003f1d000 */
[----:B------:R-:W-:Y:S05]  /*7b80*/  BRA `(.L_x_39746) ;  /* 0x000006f000007947 */ /* 0x000fea0003800000 */
.L_x_39753:
        /* <DEDUP_REMOVED lines=11> */
.L_x_39760:
        /* <DEDUP_REMOVED lines=21> */
.L_x_39764:
[----:B------:R-:W-:Y:S05]  /*7d90*/  BSYNC B1 ;  /* 0x0000000000017941 */ /* 0x000fea0003800000 */
.L_x_39763:
[----:B------:R-:W-:Y:S01]  /*7da0*/  LEA R5, R0, 0x3b800000, 0x17 ;  /* 0x3b80000000057811 */ /* 0x000fe200078eb8ff */
[----:B------:R-:W-:-:S05]  /*7db0*/  IMAD.SHL.U32 R0, R3, 0x100000, RZ ;  /* 0x0010000003007824 */ /* 0x000fca00078e00ff */
[----:B------:R-:W-:Y:S02]  /*7dc0*/  LOP3.LUT R0, R5, R0, R6, 0xfe, !PT ;  /* 0x0000000005007212 */ /* 0x000fe400078efe06 */
.L_x_39762:
[----:B------:R-:W-:Y:S05]  /*7dd0*/  BSYNC B0 ;  /* 0x0000000000007941 */ /* 0x000fea0003800000 */
.L_x_39761:
[----:B------:R-:W-:Y:S01]  /*7de0*/  FSETP.NEU.FTZ.AND P0, PT, R0, RZ, PT ;  /* 0x000000ff0000720b */ /* 0x000fe20003f1d000 */
[----:B------:R-:W-:Y:S05]  /*7df0*/  BRA `(.L_x_39746) ;  /* 0x0000048000007947 */ /* 0x000fea0003800000 */
.L_x_39759:
        /* <DEDUP_REMOVED lines=21> */
.L_x_39768:
[----:B------:R-:W-:Y:S05]  /*7f50*/  BSYNC B1 ;  /* 0x0000000000017941 */ /* 0x000fea0003800000 */
.L_x_39767:
[----:B------:R-:W-:Y:S01]  /*7f60*/  LEA R5, R0, 0x37800000, 0x17 ;  /* 0x3780000000057811 */ /* 0x000fe200078eb8ff */
[----:B------:R-:W-:-:S05]  /*7f70*/  IMAD.SHL.U32 R0, R3, 0x200000, RZ ;  /* 0x0020000003007824 */ /* 0x000fca00078e00ff */
[----:B------:R-:W-:Y:S02]  /*7f80*/  LOP3.LUT R0, R5, R0, R6, 0xfe, !PT ;  /* 0x0000000005007212 */ /* 0x000fe400078efe06 */
.L_x_39766:
[----:B------:R-:W-:Y:S05]  /*7f90*/  BSYNC B0 ;  /* 0x0000000000007941 */ /* 0x000fea0003800000 */
.L_x_39765:
[----:B------:R-:W-:Y:S01]  /*7fa0*/  FSETP.NEU.FTZ.AND P0, PT, R0, RZ, PT ;  /* 0x000000ff0000720b */ /* 0x000fe20003f1d000 */
[----:B------:R-:W-:Y:S05]  /*7fb0*/  BRA `(.L_x_39746) ;  /* 0x000002c000007947 */ /* 0x000fea0003800000 */
.L_x_39758:
        /* <DEDUP_REMOVED lines=14> */
.L_x_39772:
[----:B------:R-:W-:Y:S05]  /*80a0*/  BSYNC B0 ;  /* 0x0000000000007941 */ /* 0x000fea0003800000 */
.L_x_39771:
[----:B------:R-:W-:Y:S01]  /*80b0*/  FSETP.NEU.FTZ.AND P0, PT, R0, RZ, PT ;  /* 0x000000ff0000720b */ /* 0x000fe20003f1d000 */
[----:B------:R-:W-:Y:S05]  /*80c0*/  BRA `(.L_x_39746) ;  /* 0x000001b000007947 */ /* 0x000fea0003800000 */
.L_x_39745:
        /* <DEDUP_REMOVED lines=21> */
.L_x_39770:
[----:B------:R-:W2:Y:S02]  /*8220*/  LDG.E.64 R4, [R4.64] ;  /* 0x0000002404047981 */ /* 0x000ea4000c1e1b00 */
[----:B--2---:R-:W-:-:S04]  /*8230*/  ISETP.NE.U32.AND P0, PT, R4, RZ, PT ;  /* 0x000000ff0400720c */ /* 0x004fc80003f05070 */
[----:B------:R-:W-:Y:S01]  /*8240*/  ISETP.NE.AND.EX P0, PT, R5, RZ, PT, P0 ;  /* 0x000000ff0500720c */ /* 0x000fe20003f05300 */
[----:B------:R-:W-:Y:S05]  /*8250*/  BRA `(.L_x_39746) ;  /* 0x0000002000007947 */ /* 0x000fea0003800000 */
.L_x_39769:
[----:B------:R-:W2:Y:S02]  /*8260*/  LDG.E R4, [R4.64] ;  /* 0x0000002404047981 */ /* 0x000ea4000c1e1900 */
[----:B--2---:R-:W-:Y:S02]  /*8270*/  ISETP.NE.AND P0, PT, R4, RZ, PT ;  /* 0x000000ff0400720c */ /* 0x004fe40003f05270 */
.L_x_39746:
[----:B------:R-:W-:Y:S02]  /*8280*/  ISETP.NE.AND P1, PT, R16, RZ, PT ;  /* 0x000000ff1000720c */ /* 0x000fe40003f25270 */
[----:B-1----:R-:W-:Y:S02]  /*8290*/  SEL R3, RZ, 0x1, !P0 ;  /* 0x00000001ff037807 */ /* 0x002fe40004000000 */
[----:B------:R-:W-:-:S07]  /*82a0*/  SEL R28, RZ, 0x1, !P1 ;  /* 0x00000001ff1c7807 */ /* 0x000fce0004800000 */
.L_x_39708:
[----:B------:R-:W-:Y:S05]  /*82b0*/  BSYNC B6 ;  /* 0x0000000000067941 */ /* 0x000fea0003800000 */
.L_x_39707:
[----:B------:R-:W1:Y:S01]  /*82c0*/  S2R R17, SR_TID.X ;  /* 0x0000000000117919 */ /* 0x000e620000002100 */
[----:B------:R-:W2:Y:S01]  /*82d0*/  LDC.U8 R16, c[0x0][0x190] ;  /* 0x00006400ff107b82 */ /* 0x000ea20000000000 */
[----:B------:R-:W-:Y:S01]  /*82e0*/  BSSY B6, `(.L_x_39773) ;  /* 0x00000f5000067945 */ /* 0x000fe20003800000 */
[----:B------:R-:W-:-:S02]  /*82f0*/  LOP3.LUT R19, R19, R18, RZ, 0xfc, !PT ;  /* 0x0000001213137212 */ /* 0x000fc400078efcff */
[----:B------:R-:W-:Y:S02]  /*8300*/  LOP3.LUT R24, R25, R24, RZ, 0xfc, !PT ;  /* 0x0000001819187212 */ /* 0x000fe400078efcff */
[----:B------:R-:W-:Y:S02]  /*8310*/  LOP3.LUT R26, R26, R27, RZ, 0xfc, !PT ;  /* 0x0000001b1a1a7212 */ /* 0x000fe400078efcff */
[----:B------:R-:W-:Y:S02]  /*8320*/  LOP3.LUT R28, R3, R28, RZ, 0xfc, !PT ;  /* 0x0000001c031c7212 */ /* 0x000fe400078efcff */
[----:B-1----:R-:W-:-:S13]  /*8330*/  ISETP.GE.AND P0, PT, R17, R22, PT ;  /* 0x000000161100720c */ /* 0x002fda0003f06270 */
        /* <DEDUP_REMOVED lines=20> */
.L_x_39778:
[----:B------:R1:W-:Y:S01]  /*8480*/  STG.E.U8 [R8.64], R19 ;  /* 0x0000001308007986 */ /* 0x0003e2000c101124 */
[----:B------:R-:W-:Y:S05]  /*8490*/  BRA `(.L_x_39774) ;  /* 0x00000d9000007947 */ /* 0x000fea0003800000 */
.L_x_39777:
        /* <DEDUP_REMOVED lines=10> */
.L_x_39781:
[----:B------:R-:W-:-:S05]  /*8540*/  LOP3.LUT R19, R19, 0xffff, RZ, 0xc0, !PT ;  /* 0x0000ffff13137812 */ /* 0x000fca00078ec0ff */
[----:B------:R1:W-:Y:S01]  /*8550*/  STG.E [R8.64], R19 ;  /* 0x0000001308007986 */ /* 0x0003e2000c101924 */
[----:B------:R-:W-:Y:S05]  /*8560*/  BRA `(.L_x_39774) ;  /* 0x00000cc000007947 */ /* 0x000fea0003800000 */
.L_x_39780:
[----:B------:R1:W-:Y:S01]  /*8570*/  STG.E.U16 [R8.64], R19 ;  /* 0x0000001308007986 */ /* 0x0003e2000c101524 */
[----:B------:R-:W-:Y:S05]  /*8580*/  BRA `(.L_x_39774) ;  /* 0x00000ca000007947 */ /* 0x000fea0003800000 */
.L_x_39776:
[----:B------:R-:W-:-:S13]  /*8590*/  ISETP.GT.AND P0, PT, R0, 0x6, PT ;  /* 0x000000060000780c */ /* 0x000fda0003f04270 */
[----:B------:R-:W-:Y:S05]  /*85a0*/  @P0 BRA `(.L_x_39782) ;  /* 0x000000b000000947 */ /* 0x000fea0003800000 */
[----:B------:R-:W-:-:S13]  /*85b0*/  ISETP.NE.AND P0, PT, R0, 0x5, PT ;  /* 0x000000050000780c */ /* 0x000fda0003f05270 */
[----:B------:R-:W-:Y:S05]  /*85c0*/  @!P0 BRA `(.L_x_39783) ;  /* 0x0000005000008947 */ /* 0x000fea0003800000 */
[----:B------:R-:W-:-:S13]  /*85d0*/  ISETP.NE.AND P0, PT, R0, 0x6, PT ;  /* 0x000000060000780c */ /* 0x000fda0003f05270 */
[----:B------:R-:W-:Y:S05]  /*85e0*/  @P0 BRA `(.L_x_39779) ;  /* 0x00000aa000000947 */ /* 0x000fea0003800000 */
[----:B------:R-:W1:Y:S02]  /*85f0*/  I2F.S16 R3, R19 ;  /* 0x0000001300037306 */ /* 0x000e640000101400 */
[----:B-1----:R1:W-:Y:S01]  /*8600*/  STG.E [R8.64], R3 ;  /* 0x0000000308007986 */ /* 0x0023e2000c101924 */
[----:B------:R-:W-:Y:S05]  /*8610*/  BRA `(.L_x_39774) ;  /* 0x00000c1000007947 */ /* 0x000fea0003800000 */
.L_x_39783:
[----:B------:R-:W1:Y:S02]  /*8620*/  I2F.S16 R0, R19 ;  /* 0x0000001300007306 */ /* 0x000e640000101400 */
[----:B-1----:R-:W-:-:S05]  /*8630*/  F2FP.PACK_AB R0, RZ, R0 ;  /* 0x00000000ff00723e */ /* 0x002fca00000000ff */
[----:B------:R1:W-:Y:S01]  /*8640*/  STG.E.U16 [R8.64], R0 ;  /* 0x0000000008007986 */ /* 0x0003e2000c101524 */
[----:B------:R-:W-:Y:S05]  /*8650*/  BRA `(.L_x_39774) ;  /* 0x00000bd000007947 */ /* 0x000fea0003800000 */
.L_x_39782:
[----:B------:R-:W-:-:S13]  /*8660*/  ISETP.NE.AND P0, PT, R0, 0x7, PT ;  /* 0x000000070000780c */ /* 0x000fda0003f05270 */
[----:B------:R-:W-:Y:S05]  /*8670*/  @!P0 BRA `(.L_x_39784) ;  /* 0x000000d000008947 */ /* 0x000fea0003800000 */
[----:B------:R-:W-:-:S13]  /*8680*/  ISETP.NE.AND P0, PT, R0, 0x8, PT ;  /* 0x000000080000780c */ /* 0x000fda0003f05270 */
[----:B------:R-:W-:Y:S05]  /*8690*/  @!P0 BRA `(.L_x_39785) ;  /* 0x0000006000008947 */ /* 0x000fea0003800000 */
[----:B------:R-:W-:-:S13]  /*86a0*/  ISETP.NE.AND P0, PT, R0, 0x9, PT ;  /* 0x000000090000780c */ /* 0x000fda0003f05270 */
[----:B------:R-:W-:Y:S05]  /*86b0*/  @P0 BRA `(.L_x_39779) ;  /* 0x000009d000000947 */ /* 0x000fea0003800000 */
[----:B0-----:R-:W0:Y:S01]  /*86c0*/  I2F.S16 R4, R19 ;  /* 0x0000001300047306 */ /* 0x001e220000101400 */
[----:B------:R-:W-:-:S05]  /*86d0*/  IMAD.MOV.U32 R5, RZ, RZ, RZ ;  /* 0x000000ffff057224 */ /* 0x000fca00078e00ff */
[----:B0-----:R0:W-:Y:S01]  /*86e0*/  STG.E.64 [R8.64], R4 ;  /* 0x0000000408007986 */ /* 0x0011e2000c101b24 */
[----:B------:R-:W-:Y:S05]  /*86f0*/  BRA `(.L_x_39774) ;  /* 0x00000b3000007947 */ /* 0x000fea0003800000 */
.L_x_39785:
[----:B------:R-:W1:Y:S02]  /*8700*/  I2F.S16 R19, R19 ;  /* 0x0000001300137306 */ /* 0x000e640000101400 */
[----:B-1----:R-:W-:-:S04]  /*8710*/  F2FP.PACK_AB R3, RZ, R19 ;  /* 0x00000013ff03723e */ /* 0x002fc800000000ff */
[----:B------:R-:W-:-:S05]  /*8720*/  PRMT R3, R3, 0x5410, RZ ;  /* 0x0000541003037816 */ /* 0x000fca00000000ff */
[----:B------:R1:W-:Y:S01]  /*8730*/  STG.E [R8.64], R3 ;  /* 0x0000000308007986 */ /* 0x0003e2000c101924 */
[----:B------:R-:W-:Y:S05]  /*8740*/  BRA `(.L_x_39774) ;  /* 0x00000ae000007947 */ /* 0x000fea0003800000 */
.L_x_39784:
[----:B0-----:R-:W0:Y:S02]  /*8750*/  I2F.F64.S16 R4, R19 ;  /* 0x0000001300047312 */ /* 0x001e240000101c00 */
[----:B0-----:R0:W-:Y:S01]  /*8760*/  STG.E.64 [R8.64], R4 ;  /* 0x0000000408007986 */ /* 0x0011e2000c101b24 */
[----:B------:R-:W-:Y:S05]  /*8770*/  BRA `(.L_x_39774) ;  /* 0x00000ab000007947 */ /* 0x000fea0003800000 */
.L_x_39775:
        /* <DEDUP_REMOVED lines=10> */
.L_x_39788:
[----:B0-----:R-:W0:Y:S01]  /*8820*/  I2F.F64.S16 R4, R19 ;  /* 0x0000001300047312 */ /* 0x001e220000101c00 */
[----:B------:R-:W-:-:S05]  /*8830*/  CS2R R6, SRZ ;  /* 0x0000000000067805 */ /* 0x000fca000001ff00 */
[----:B0-----:R0:W-:Y:S01]  /*8840*/  STG.E.128 [R8.64], R4 ;  /* 0x0000000408007986 */ /* 0x0011e2000c101d24 */
[----:B------:R-:W-:Y:S05]  /*8850*/  BRA `(.L_x_39774) ;  /* 0x000009d000007947 */ /* 0x000fea0003800000 */
.L_x_39787:
[----:B------:R-:W-:-:S13]  /*8860*/  ISETP.NE.AND P0, PT, R0, 0xf, PT ;  /* 0x0000000f0000780c */ /* 0x000fda0003f05270 */
[----:B------:R-:W-:Y:S05]  /*8870*/  @!P0 BRA `(.L_x_39789) ;  /* 0x000002d000008947 */ /* 0x000fea0003800000 */
[----:B------:R-:W-:-:S13]  /*8880*/  ISETP.NE.AND P0, PT, R0, 0x17, PT ;  /* 0x000000170000780c */ /* 0x000fda0003f05270 */
[----:B------:R-:W-:Y:S05]  /*8890*/  @!P0 BRA `(.L_x_39790) ;  /* 0x0000015000008947 */ /* 0x000fea0003800000 */
[----:B------:R-:W-:-:S13]  /*88a0*/  ISETP.NE.AND P0, PT, R0, 0x18, PT ;  /* 0x000000180000780c */ /* 0x000fda0003f05270 */
[----:B------:R-:W-:Y:S05]  /*88b0*/  @P0 BRA `(.L_x_39779) ;  /* 0x000007d000000947 */ /* 0x000fea0003800000 */
[----:B------:R-:W1:Y:S01]  /*88c0*/  I2F.S16 R19, R19 ;  /* 0x0000001300137306 */ /* 0x000e620000101400 */
[----:B------:R-:W-:Y:S01]  /*88d0*/  BSSY B0, `(.L_x_39791) ;  /* 0x000000e000007945 */ /* 0x000fe20003800000 */
[C---:B-1----:R-:W-:Y:S02]  /*88e0*/  LOP3.LUT R3, R19.reuse, 0x7fffffff, RZ, 0xc0, !PT ;  /* 0x7fffffff13037812 */ /* 0x042fe400078ec0ff */
        /* <DEDUP_REMOVED lines=12> */
.L_x_39792:
[----:B------:R-:W-:Y:S05]  /*89b0*/  BSYNC B0 ;  /* 0x0000000000007941 */ /* 0x000fea0003800000 */
.L_x_39791:
[----:B------:R-:W-:-:S05]  /*89c0*/  LOP3.LUT R5, R0, R5, RZ, 0xfc, !PT ;  /* 0x0000000500057212 */ /* 0x000fca00078efcff */
[----:B------:R0:W-:Y:S01]  /*89d0*/  STG.E.U8 [R8.64], R5 ;  /* 0x0000000508007986 */ /* 0x0001e2000c101124 */
[----:B------:R-:W-:Y:S05]  /*89e0*/  BRA `(.L_x_39774) ;  /* 0x0000084000007947 */ /* 0x000fea0003800000 */
.L_x_39790:
[----:B------:R-:W1:Y:S01]  /*89f0*/  I2F.S16 R19, R19 ;  /* 0x0000001300137306 */ /* 0x000e620000101400 */
        /* <DEDUP_REMOVED lines=12> */
.L_x_39794:
[----:B------:R-:W-:Y:S01]  /*8ac0*/  IMAD.MOV.U32 R0, RZ, RZ, 0x7f ;  /* 0x0000007fff007424 */ /* 0x000fe200078e00ff */
[----:B------:R-:W-:-:S04]  /*8ad0*/  ISETP.GT.U32.AND P0, PT, R3, 0x7f800000, PT ;  /* 0x7f8000000300780c */ /* 0x000fc80003f04070 */
[----:B------:R-:W-:-:S04]  /*8ae0*/  SEL R0, R0, 0x7c, P0 ;  /* 0x0000007c00007807 */ /* 0x000fc80000000000 */
.L_x_39795:
[----:B------:R-:W-:Y:S05]  /*8af0*/  BSYNC B0 ;  /* 0x0000000000007941 */ /* 0x000fea0003800000 */
.L_x_39793:
[----:B------:R-:W-:-:S04]  /*8b00*/  LOP3.LUT R3, R19, 0x80000000, RZ, 0xc0, !PT ;  /* 0x8000000013037812 */ /* 0x000fc800078ec0ff */
[----:B------:R-:W-:-:S04]  /*8b10*/  SHF.R.U32.HI R3, RZ, 0x18, R3 ;  /* 0x00000018ff037819 */ /* 0x000fc80000011603 */
[----:B------:R-:W-:-:S05]  /*8b20*/  LOP3.LUT R3, R0, R3, RZ, 0xfc, !PT ;  /* 0x0000000300037212 */ /* 0x000fca00078efcff */
[----:B------:R1:W-:Y:S01]  /*8b30*/  STG.E.U8 [R8.64], R3 ;  /* 0x0000000308007986 */ /* 0x0003e2000c101124 */
[----:B------:R-:W-:Y:S05]  /*8b40*/  BRA `(.L_x_39774) ;  /* 0x000006e000007947 */ /* 0x000fea0003800000 */
.L_x_39789:
[----:B------:R-:W1:Y:S02]  /*8b50*/  I2F.S16 R0, R19 ;  /* 0x0000001300007306 */ /* 0x000e640000101400 */
[----:B-1----:R-:W-:-:S05]  /*8b60*/  F2FP.BF16.PACK_AB R0, RZ, R0 ;  /* 0x00000000ff00723e */ /* 0x002fca00000010ff */
[----:B------:R1:W-:Y:S01]  /*8b70*/  STG.E.U16 [R8.64], R0 ;  /* 0x0000000008007986 */ /* 0x0003e2000c101524 */
[----:B------:R-:W-:Y:S05]  /*8b80*/  BRA `(.L_x_39774) ;  /* 0x000006a000007947 */ /* 0x000fea0003800000 */
.L_x_39786:
        /* <DEDUP_REMOVED lines=10> */
.L_x_39798:
[----:B------:R-:W1:Y:S01]  /*8c30*/  I2F.S16 R19, R19 ;  /* 0x0000001300137306 */ /* 0x000e620000101400 */
[----:B------:R-:W-:Y:S01]  /*8c40*/  BSSY B0, `(.L_x_39799) ;  /* 0x0000014000007945 */ /* 0x000fe20003800000 */
[----:B0-----:R-:W-:Y:S01]  /*8c50*/  IMAD.MOV.U32 R4, RZ, RZ, 0x80 ;  /* 0x00000080ff047424 */ /* 0x001fe200078e00ff */
        /* <DEDUP_REMOVED lines=14> */
.L_x_39801:
[----:B------:R-:W-:-:S04]  /*8d40*/  LOP3.LUT R3, R19, 0x80000000, RZ, 0xc0, !PT ;  /* 0x8000000013037812 */ /* 0x000fc800078ec0ff */
[----:B------:R-:W-:-:S04]  /*8d50*/  SHF.R.U32.HI R3, RZ, 0x18, R3 ;  /* 0x00000018ff037819 */ /* 0x000fc80000011603 */
[----:B------:R-:W-:-:S04]  /*8d60*/  LOP3.LUT R0, R0, R3, RZ, 0xfc, !PT ;  /* 0x0000000300007212 */ /* 0x000fc800078efcff */
[----:B------:R-:W-:Y:S02]  /*8d70*/  PRMT R4, R0, 0x7610, R4 ;  /* 0x0000761000047816 */ /* 0x000fe40000000004 */
.L_x_39800:
[----:B------:R-:W-:Y:S05]  /*8d80*/  BSYNC B0 ;  /* 0x0000000000007941 */ /* 0x000fea0003800000 */
.L_x_39799:
[----:B------:R0:W-:Y:S01]  /*8d90*/  STG.E.U8 [R8.64], R4 ;  /* 0x0000000408007986 */ /* 0x0001e2000c101124 */
[----:B------:R-:W-:Y:S05]  /*8da0*/  BRA `(.L_x_39774) ;  /* 0x0000048000007947 */ /* 0x000fea0003800000 */
.L_x_39797:
        /* <DEDUP_REMOVED lines=17> */
.L_x_39804:
[----:B------:R-:W-:-:S04]  /*8ec0*/  LOP3.LUT R3, R19, 0x80000000, RZ, 0xc0, !PT ;  /* 0x8000000013037812 */ /* 0x000fc800078ec0ff */
[----:B------:R-:W-:-:S04]  /*8ed0*/  SHF.R.U32.HI R3, RZ, 0x18, R3 ;  /* 0x00000018ff037819 */ /* 0x000fc80000011603 */
[----:B------:R-:W-:-:S04]  /*8ee0*/  LOP3.LUT R0, R0, R3, RZ, 0xfc, !PT ;  /* 0x0000000300007212 */ /* 0x000fc800078efcff */
[----:B------:R-:W-:Y:S02]  /*8ef0*/  PRMT R4, R0, 0x7610, R4 ;  /* 0x0000761000047816 */ /* 0x000fe40000000004 */
.L_x_39803:
[----:B------:R-:W-:Y:S05]  /*8f00*/  BSYNC B0 ;  /* 0x0000000000007941 */ /* 0x000fea0003800000 */
.L_x_39802:
[----:B------:R0:W-:Y:S01]  /*8f10*/  STG.E.U8 [R8.64], R4 ;  /* 0x0000000408007986 */ /* 0x0001e2000c101124 */
[----:B------:R-:W-:Y:S05]  /*8f20*/  BRA `(.L_x_39774) ;  /* 0x0000030000007947 */ /* 0x000fea0003800000 */
.L_x_39796:
[----:B------:R-:W-:-:S13]  /*8f30*/  ISETP.NE.AND P0, PT, R0, 0x1c, PT ;  /* 0x0000001c0000780c */ /* 0x000fda0003f05270 */
[----:B------:R-:W-:Y:S05]  /*8f40*/  @!P0 BRA `(.L_x_39805) ;  /* 0x000002c000008947 */ /* 0x000fea0003800000 */
[----:B------:R-:W-:-:S13]  /*8f50*/  ISETP.NE.AND P0, PT, R0, 0x1d, PT ;  /* 0x0000001d0000780c */ /* 0x000fda0003f05270 */
[----:B------:R-:W-:Y:S05]  /*8f60*/  @!P0 BRA `(.L_x_39806) ;  /* 0x0000026000008947 */ /* 0x000fea0003800000 */
[----:B------:R-:W-:-:S13]  /*8f70*/  ISETP.NE.AND P0, PT, R0, 0x2c, PT ;  /* 0x0000002c0000780c */ /* 0x000fda0003f05270 */
[----:B------:R-:W-:Y:S05]  /*8f80*/  @P0 BRA `(.L_x_39779) ;  /* 0x0000010000000947 */ /* 0x000fea0003800000 */
[----:B------:R-:W1:Y:S01]  /*8f90*/  I2F.S16 R6, R19 ;  /* 0x0000001300067306 */ /* 0x000e620000101400 */
        /* <DEDUP_REMOVED lines=15> */
.L_x_39779:
        /* <DEDUP_REMOVED lines=20> */
.L_x_39806:
[----:B0-----:R-:W-:Y:S01]  /*91d0*/  LOP3.LUT R4, R19, 0xffff, RZ, 0xc0, !PT ;  /* 0x0000ffff13047812 */ /* 0x001fe200078ec0ff */
[----:B------:R-:W-:-:S05]  /*91e0*/  IMAD.MOV.U32 R5, RZ, RZ, RZ ;  /* 0x000000ffff057224 */ /* 0x000fca00078e00ff */
[----:B------:R0:W-:Y:S01]  /*91f0*/  STG.E.64 [R8.64], R4 ;  /* 0x0000000408007986 */ /* 0x0001e2000c101b24 */
[----:B------:R-:W-:Y:S05]  /*9200*/  BRA `(.L_x_39774) ;  /* 0x0000002000007947 */ /* 0x000fea0003800000 */
.L_x_39805:
[----:B------:R-:W-:-:S05]  /*9210*/  LOP3.LUT R19, R19, 0xffff, RZ, 0xc0, !PT ;  /* 0x0000ffff13137812 */ /* 0x000fca00078ec0ff */
[----:B------:R1:W-:Y:S02]  /*9220*/  STG.E [R8.64], R19 ;  /* 0x0000001308007986 */ /* 0x0003e4000c101924 */
.L_x_39774:
[----:B--2---:R-:W-:Y:S05]  /*9230*/  BSYNC B6 ;  /* 0x0000000000067941 */ /* 0x004fea0003800000 */
.L_x_39773:
        /* <DEDUP_REMOVED lines=21> */
.L_x_39812:
[----:B------:R0:W-:Y:S01]  /*9390*/  STG.E.U8 [R8.64], R24 ;  /* 0x0000001808007986 */ /* 0x0001e2000c101124 */
[----:B------:R-:W-:Y:S05]  /*93a0*/  BRA `(.L_x_39814) ;  /* 0x00000d9000007947 */ /* 0x000fea0003800000 */
.L_x_39811:
        /* <DEDUP_REMOVED lines=10> */
.L_x_39816:
[----:B------:R-:W-:-:S05]  /*9450*/  LOP3.LUT R3, R24, 0xffff, RZ, 0xc0, !PT ;  /* 0x0000ffff18037812 */ /* 0x000fca00078ec0ff */
[----:B------:R0:W-:Y:S01]  /*9460*/  STG.E [R8.64], R3 ;  /* 0x0000000308007986 */ /* 0x0001e2000c101924 */
[----:B------:R-:W-:Y:S05]  /*9470*/  BRA `(.L_x_39814) ;  /* 0x00000cc000007947 */ /* 0x000fea0003800000 */
.L_x_39815:
[----:B------:R0:W-:Y:S01]  /*9480*/  STG.E.U16 [R8.64], R24 ;  /* 0x0000001808007986 */ /* 0x0001e2000c101524 */
[----:B------:R-:W-:Y:S05]  /*9490*/  BRA `(.L_x_39814) ;  /* 0x00000ca000007947 */ /* 0x000fea0003800000 */
.L_x_39810:
        /* <DEDUP_REMOVED lines=9> */
.L_x_39818:
[----:B------:R-:W0:Y:S02]  /*9530*/  I2F.S16 R0, R24 ;  /* 0x0000001800007306 */ /* 0x000e240000101400 */
[----:B0-----:R-:W-:-:S05]  /*9540*/  F2FP.PACK_AB R0, RZ, R0 ;  /* 0x00000000ff00723e */ /* 0x001fca00000000ff */
[----:B------:R0:W-:Y:S01]  /*9550*/  STG.E.U16 [R8.64], R0 ;  /* 0x0000000008007986 */ /* 0x0001e2000c101524 */
[----:B------:R-:W-:Y:S05]  /*9560*/  BRA `(.L_x_39814) ;  /* 0x00000bd000007947 */ /* 0x000fea0003800000 */
.L_x_39817:
        /* <DEDUP_REMOVED lines=10> */
.L_x_39820:
[----:B------:R-:W0:Y:S02]  /*9610*/  I2F.S16 R24, R24 ;  /* 0x0000001800187306 */ /* 0x000e240000101400 */
[----:B0-----:R-:W-:-:S04]  /*9620*/  F2FP.PACK_AB R3, RZ, R24 ;  /* 0x00000018ff03723e */ /* 0x001fc800000000ff */
[----:B------:R-:W-:-:S05]  /*9630*/  PRMT R3, R3, 0x5410, RZ ;  /* 0x0000541003037816 */ /* 0x000fca00000000ff */
[----:B------:R0:W-:Y:S01]  /*9640*/  STG.E [R8.64], R3 ;  /* 0x0000000308007986 */ /* 0x0001e2000c101924 */
[----:B------:R-:W-:Y:S05]  /*9650*/  BRA `(.L_x_39814) ;  /* 0x00000ae000007947 */ /* 0x000fea0003800000 */
.L_x_39819:
[----:B------:R-:W0:Y:S02]  /*9660*/  I2F.F64.S16 R24, R24 ;  /* 0x0000001800187312 */ /* 0x000e240000101c00 */
[----:B0-----:R0:W-:Y:S01]  /*9670*/  STG.E.64 [R8.64], R24 ;  /* 0x0000001808007986 */ /* 0x0011e2000c101b24 */
[----:B------:R-:W-:Y:S05]  /*9680*/  BRA `(.L_x_39814) ;  /* 0x00000ab000007947 */ /* 0x000fea0003800000 */
.L_x_39809:
        /* <DEDUP_REMOVED lines=10> */
.L_x_39823:
[----:B------:R-:W0:Y:S01]  /*9730*/  I2F.F64.S16 R4, R24 ;  /* 0x0000001800047312 */ /* 0x000e220000101c00 */
[----:B------:R-:W-:-:S05]  /*9740*/  CS2R R6, SRZ ;  /* 0x0000000000067805 */ /* 0x000fca000001ff00 */
[----:B0-----:R0:W-:Y:S01]  /*9750*/  STG.E.128 [R8.64], R4 ;  /* 0x0000000408007986 */ /* 0x0011e2000c101d24 */
[----:B------:R-:W-:Y:S05]  /*9760*/  BRA `(.L_x_39814) ;  /* 0x000009d000007947 */ /* 0x000fea0003800000 */
.L_x_39822:
        /* <DEDUP_REMOVED lines=21> */
.L_x_39827:
[----:B------:R-:W-:Y:S05]  /*98c0*/  BSYNC B0 ;  /* 0x0000000000007941 */ /* 0x000fea0003800000 */
.L_x_39826:
[----:B------:R-:W-:-:S05]  /*98d0*/  LOP3.LUT R5, R0, R5, RZ, 0xfc, !PT ;  /* 0x0000000500057212 */ /* 0x000fca00078efcff */
[----:B------:R0:W-:Y:S01]  /*98e0*/  STG.E.U8 [R8.64], R5 ;  /* 0x0000000508007986 */ /* 0x0001e2000c101124 */
[----:B------:R-:W-:Y:S05]  /*98f0*/  BRA `(.L_x_39814) ;  /* 0x0000084000007947 */ /* 0x000fea0003800000 */
.L_x_39825:
        /* <DEDUP_REMOVED lines=13> */
.L_x_39829:
[----:B------:R-:W-:Y:S01]  /*99d0*/  IMAD.MOV.U32 R0, RZ, RZ, 0x7f ;  /* 0x0000007fff007424 */ /* 0x000fe200078e00ff */
[----:B------:R-:W-:-:S04]  /*99e0*/  ISETP.GT.U32.AND P0, PT, R3, 0x7f800000, PT ;  /* 0x7f8000000300780c */ /* 0x000fc80003f04070 */
[----:B------:R-:W-:-:S04]  /*99f0*/  SEL R0, R0, 0x7c, P0 ;  /* 0x0000007c00007807 */ /* 0x000fc80000000000 */
.L_x_39830:
[----:B------:R-:W-:Y:S05]  /*9a00*/  BSYNC B0 ;  /* 0x0000000000007941 */ /* 0x000fea0003800000 */
.L_x_39828:
[----:B------:R-:W-:-:S04]  /*9a10*/  LOP3.LUT R3, R5, 0x80000000, RZ, 0xc0, !PT ;  /* 0x8000000005037812 */ /* 0x000fc800078ec0ff */
[----:B------:R-:W-:-:S04]  /*9a20*/  SHF.R.U32.HI R3, RZ, 0x18, R3 ;  /* 0x00000018ff037819 */ /* 0x000fc80000011603 */
[----:B------:R-:W-:-:S05]  /*9a30*/  LOP3.LUT R3, R0, R3, RZ, 0xfc, !PT ;  /* 0x0000000300037212 */ /* 0x000fca00078efcff */
[----:B------:R0:W-:Y:S01]  /*9a40*/  STG.E.U8 [R8.64], R3 ;  /* 0x0000000308007986 */ /* 0x0001e2000c101124 */
[----:B------:R-:W-:Y:S05]  /*9a50*/  BRA `(.L_x_39814) ;  /* 0x000006e000007947 */ /* 0x000fea0003800000 */
.L_x_39824:
[----:B------:R-:W0:Y:S02]  /*9a60*/  I2F.S16 R0, R24 ;  /* 0x0000001800007306 */ /* 0x000e240000101400 */
[----:B0-----:R-:W-:-:S05]  /*9a70*/  F2FP.BF16.PACK_AB R0, RZ, R0 ;  /* 0x00000000ff00723e */ /* 0x001fca00000010ff */
[----:B------:R0:W-:Y:S01]  /*9a80*/  STG.E.U16 [R8.64], R0 ;  /* 0x0000000008007986 */ /* 0x0001e2000c101524 */
[----:B------:R-:W-:Y:S05]  /*9a90*/  BRA `(.L_x_39814) ;  /* 0x000006a000007947 */ /* 0x000fea0003800000 */
.L_x_39821:
        /* <DEDUP_REMOVED lines=10> */
.L_x_39833:
        /* <DEDUP_REMOVED lines=17> */
.L_x_39836:
[----:B------:R-:W-:-:S04]  /*9c50*/  LOP3.LUT R3, R5, 0x80000000, RZ, 0xc0, !PT ;  /* 0x8000000005037812 */ /* 0x000fc800078ec0ff */
[----:B------:R-:W-:-:S04]  /*9c60*/  SHF.R.U32.HI R3, RZ, 0x18, R3 ;  /* 0x00000018ff037819 */ /* 0x000fc80000011603 */
[----:B------:R-:W-:-:S04]  /*9c70*/  LOP3.LUT R0, R0, R3, RZ, 0xfc, !PT ;  /* 0x0000000300007212 */ /* 0x000fc800078efcff */
[----:B------:R-:W-:Y:S02]  /*9c80*/  PRMT R4, R0, 0x7610, R4 ;  /* 0x0000761000047816 */ /* 0x000fe40000000004 */
.L_x_39835:
[----:B------:R-:W-:Y:S05]  /*9c90*/  BSYNC B0 ;  /* 0x0000000000007941 */ /* 0x000fea0003800000 */
.L_x_39834:
[----:B------:R0:W-:Y:S01]  /*9ca0*/  STG.E.U8 [R8.64], R4 ;  /* 0x0000000408007986 */ /* 0x0001e2000c101124 */
[----:B------:R-:W-:Y:S05]  /*9cb0*/  BRA `(.L_x_39814) ;  /* 0x0000048000007947 */ /* 0x000fea0003800000 */
.L_x_39832:
        /* <DEDUP_REMOVED lines=17> */
.L_x_39839:
[----:B------:R-:W-:-:S04]  /*9dd0*/  LOP3.LUT R3, R5, 0x80000000, RZ, 0xc0, !PT ;  /* 0x8000000005037812 */ /* 0x000fc800078ec0ff */
[----:B------:R-:W-:-:S04]  /*9de0*/  SHF.R.U32.HI R3, RZ, 0x18, R3 ;  /* 0x00000018ff037819 */ /* 0x000fc80000011603 */
[----:B------:R-:W-:-:S04]  /*9df0*/  LOP3.LUT R0, R0, R3, RZ, 0xfc, !PT ;  /* 0x0000000300007212 */ /* 0x000fc800078efcff */
[----:B------:R-:W-:Y:S02]  /*9e00*/  PRMT R4, R0, 0x7610, R4 ;  /* 0x0000761000047816 */ /* 0x000fe40000000004 */
.L_x_39838:
[----:B------:R-:W-:Y:S05]  /*9e10*/  BSYNC B0 ;  /* 0x0000000000007941 */ /* 0x000fea0003800000 */
.L_x_39837:
[----:B------:R0:W-:Y:S01]  /*9e20*/  STG.E.U8 [R8.64], R4 ;  /* 0x0000000408007986 */ /* 0x0001e2000c101124 */
[----:B------:R-:W-:Y:S05]  /*9e30*/  BRA `(.L_x_39814) ;  /* 0x0000030000007947 */ /* 0x000fea0003800000 */
.L_x_39831:
        /* <DEDUP_REMOVED lines=22> */
.L_x_39813:
        /* <DEDUP_REMOVED lines=20> */
.L_x_39841:
[----:B------:R-:W-:Y:S01]  /*a0e0*/  LOP3.LUT R24, R24, 0xffff, RZ, 0xc0, !PT ;  /* 0x0000ffff18187812 */ /* 0x000fe200078ec0ff */
[----:B------:R-:W-:-:S05]  /*a0f0*/  IMAD.MOV.U32 R25, RZ, RZ, RZ ;  /* 0x000000ffff197224 */ /* 0x000fca00078e00ff */
[----:B------:R0:W-:Y:S01]  /*a100*/  STG.E.64 [R8.64], R24 ;  /* 0x0000001808007986 */ /* 0x0001e2000c101b24 */
[----:B------:R-:W-:Y:S05]  /*a110*/  BRA `(.L_x_39814) ;  /* 0x0000002000007947 */ /* 0x000fea0003800000 */
.L_x_39840:
[----:B------:R-:W-:-:S05]  /*a120*/  LOP3.LUT R3, R24, 0xffff, RZ, 0xc0, !PT ;  /* 0x0000ffff18037812 */ /* 0x000fca00078ec0ff */
[----:B------:R0:W-:Y:S02]  /*a130*/  STG.E [R8.64], R3 ;  /* 0x0000000308007986 */ /* 0x0001e4000c101924 */
.L_x_39814:
        /* <DEDUP_REMOVED lines=21> */
.L_x_39845:
[----:B------:R0:W-:Y:S01]  /*a290*/  STG.E.U8 [R8.64], R26 ;  /* 0x0000001a08007986 */ /* 0x0001e2000c101124 */
[----:B------:R-:W-:Y:S05]  /*a2a0*/  BRA `(.L_x_39847) ;  /* 0x00000d9000007947 */ /* 0x000fea0003800000 */
.L_x_39844:
        /* <DEDUP_REMOVED lines=10> */
.L_x_39849:
[----:B------:R-:W-:-:S05]  /*a350*/  LOP3.LUT R3, R26, 0xffff, RZ, 0xc0, !PT ;  /* 0x0000ffff1a037812 */ /* 0x000fca00078ec0ff */
[----:B------:R0:W-:Y:S01]  /*a360*/  STG.E [R8.64], R3 ;  /* 0x0000000308007986 */ /* 0x0001e2000c101924 */
[----:B------:R-:W-:Y:S05]  /*a370*/  BRA `(.L_x_39847) ;  /* 0x00000cc000007947 */ /* 0x000fea0003800000 */
.L_x_39848:
[----:B------:R0:W-:Y:S01]  /*a380*/  STG.E.U16 [R8.64], R26 ;  /* 0x0000001a08007986 */ /* 0x0001e2000c101524 */
[----:B------:R-:W-:Y:S05]  /*a390*/  BRA `(.L_x_39847) ;  /* 0x00000ca000007947 */ /* 0x000fea0003800000 */
.L_x_39843:
        /* <DEDUP_REMOVED lines=9> */
.L_x_39851:
[----:B------:R-:W0:Y:S02]  /*a430*/  I2F.S16 R0, R26 ;  /* 0x0000001a00007306 */ /* 0x000e240000101400 */
[----:B0-----:R-:W-:-:S05]  /*a440*/  F2FP.PACK_AB R0, RZ, R0 ;  /* 0x00000000ff00723e */ /* 0x001fca00000000ff */
[----:B------:R0:W-:Y:S01]  /*a450*/  STG.E.U16 [R8.64], R0 ;  /* 0x0000000008007986 */ /* 0x0001e2000c101524 */
[----:B------:R-:W-:Y:S05]  /*a460*/  BRA `(.L_x_39847) ;  /* 0x00000bd000007947 */ /* 0x000fea0003800000 */
.L_x_39850:
        /* <DEDUP_REMOVED lines=10> */
.L_x_39853:
[----:B------:R-:W0:Y:S02]  /*a510*/  I2F.S16 R26, R26 ;  /* 0x0000001a001a7306 */ /* 0x000e240000101400 */
[----:B0-----:R-:W-:-:S04]  /*a520*/  F2FP.PACK_AB R3, RZ, R26 ;  /* 0x0000001aff03723e */ /* 0x001fc800000000ff */
[----:B------:R-:W-:-:S05]  /*a530*/  PRMT R3, R3, 0x5410, RZ ;  /* 0x0000541003037816 */ /* 0x000fca00000000ff */
[----:B------:R0:W-:Y:S01]  /*a540*/  STG.E [R8.64], R3 ;  /* 0x0000000308007986 */ /* 0x0001e2000c101924 */
[----:B------:R-:W-:Y:S05]  /*a550*/  BRA `(.L_x_39847) ;  /* 0x00000ae000007947 */ /* 0x000fea0003800000 */
.L_x_39852:
[----:B------:R-:W0:Y:S02]  /*a560*/  I2F.F64.S16 R26, R26 ;  /* 0x0000001a001a7312 */ /* 0x000e240000101c00 */
[----:B0-----:R0:W-:Y:S01]  /*a570*/  STG.E.64 [R8.64], R26 ;  /* 0x0000001a08007986 */ /* 0x0011e2000c101b24 */
[----:B------:R-:W-:Y:S05]  /*a580*/  BRA `(.L_x_39847) ;  /* 0x00000ab000007947 */ /* 0x000fea0003800000 */
.L_x_39842:
        /* <DEDUP_REMOVED lines=10> */
.L_x_39856:
[----:B------:R-:W0:Y:S01]  /*a630*/  I2F.F64.S16 R4, R26 ;  /* 0x0000001a00047312 */ /* 0x000e220000101c00 */
[----:B------:R-:W-:-:S05]  /*a640*/  CS2R R6, SRZ ;  /* 0x0000000000067805 */ /* 0x000fca000001ff00 */
[----:B0-----:R0:W-:Y:S01]  /*a650*/  STG.E.128 [R8.64], R4 ;  /* 0x0000000408007986 */ /* 0x0011e2000c101d24 */
[----:B------:R-:W-:Y:S05]  /*a660*/  BRA `(.L_x_39847) ;  /* 0x000009d000007947 */ /* 0x000fea0003800000 */
.L_x_39855:
        /* <DEDUP_REMOVED lines=21> */
.L_x_39860:
[----:B------:R-:W-:Y:S05]  /*a7c0*/  BSYNC B0 ;  /* 0x0000000000007941 */ /* 0x000fea0003800000 */
.L_x_39859:
[----:B------:R-:W-:-:S05]  /*a7d0*/  LOP3.LUT R5, R0, R5, RZ, 0xfc, !PT ;  /* 0x0000000500057212 */ /* 0x000fca00078efcff */
[----:B------:R0:W-:Y:S01]  /*a7e0*/  STG.E.U8 [R8.64], R5 ;  /* 0x0000000508007986 */ /* 0x0001e2000c101124 */
[----:B------:R-:W-:Y:S05]  /*a7f0*/  BRA `(.L_x_39847) ;  /* 0x0000084000007947 */ /* 0x000fea0003800000 */
.L_x_39858:
        /* <DEDUP_REMOVED lines=13> */
.L_x_39862:
[----:B------:R-:W-:Y:S01]  /*a8d0*/  IMAD.MOV.U32 R0, RZ, RZ, 0x7f ;  /* 0x0000007fff007424 */ /* 0x000fe200078e00ff */
[----:B------:R-:W-:-:S04]  /*a8e0*/  ISETP.GT.U32.AND P0, PT, R3, 0x7f800000, PT ;  /* 0x7f8000000300780c */ /* 0x000fc80003f04070 */
[----:B------:R-:W-:-:S04]  /*a8f0*/  SEL R0, R0, 0x7c, P0 ;  /* 0x0000007c00007807 */ /* 0x000fc80000000000 */
.L_x_39863:
[----:B------:R-:W-:Y:S05]  /*a900*/  BSYNC B0 ;  /* 0x0000000000007941 */ /* 0x000fea0003800000 */
.L_x_39861:
[----:B------:R-:W-:-:S04]  /*a910*/  LOP3.LUT R3, R5, 0x80000000, RZ, 0xc0, !PT ;  /* 0x8000000005037812 */ /* 0x000fc800078ec0ff */
[----:B------:R-:W-:-:S04]  /*a920*/  SHF.R.U32.HI R3, RZ, 0x18, R3 ;  /* 0x00000018ff037819 */ /* 0x000fc80000011603 */
[----:B------:R-:W-:-:S05]  /*a930*/  LOP3.LUT R3, R0, R3, RZ, 0xfc, !PT ;  /* 0x0000000300037212 */ /* 0x000fca00078efcff */
[----:B------:R0:W-:Y:S01]  /*a940*/  STG.E.U8 [R8.64], R3 ;  /* 0x0000000308007986 */ /* 0x0001e2000c101124 */
[----:B------:R-:W-:Y:S05]  /*a950*/  BRA `(.L_x_39847) ;  /* 0x000006e000007947 */ /* 0x000fea0003800000 */
.L_x_39857:
[----:B------:R-:W0:Y:S02]  /*a960*/  I2F.S16 R0, R26 ;  /* 0x0000001a00007306 */ /* 0x000e240000101400 */
[----:B0-----:R-:W-:-:S05]  /*a970*/  F2FP.BF16.PACK_AB R0, RZ, R0 ;  /* 0x00000000ff00723e */ /* 0x001fca00000010ff */
[----:B------:R0:W-:Y:S01]  /*a980*/  STG.E.U16 [R8.64], R0 ;  /* 0x0000000008007986 */ /* 0x0001e2000c101524 */
[----:B------:R-:W-:Y:S05]  /*a990*/  BRA `(.L_x_39847) ;  /* 0x000006a000007947 */ /* 0x000fea0003800000 */
.L_x_39854:
        /* <DEDUP_REMOVED lines=10> */
.L_x_39866:
        /* <DEDUP_REMOVED lines=17> */
.L_x_39869:
[----:B------:R-:W-:-:S04]  /*ab50*/  LOP3.LUT R3, R5, 0x80000000, RZ, 0xc0, !PT ;  /* 0x8000000005037812 */ /* 0x000fc800078ec0ff */
[----:B------:R-:W-:-:S04]  /*ab60*/  SHF.R.U32.HI R3, RZ, 0x18, R3 ;  /* 0x00000018ff037819 */ /* 0x000fc80000011603 */
[----:B------:R-:W-:-:S04]  /*ab70*/  LOP3.LUT R0, R0, R3, RZ, 0xfc, !PT ;  /* 0x0000000300007212 */ /* 0x000fc800078efcff */
[----:B------:R-:W-:Y:S02]  /*ab80*/  PRMT R4, R0, 0x7610, R4 ;  /* 0x0000761000047816 */ /* 0x000fe40000000004 */
.L_x_39868:
[----:B------:R-:W-:Y:S05]  /*ab90*/  BSYNC B0 ;  /* 0x0000000000007941 */ /* 0x000fea0003800000 */
.L_x_39867:
[----:B------:R0:W-:Y:S01]  /*aba0*/  STG.E.U8 [R8.64], R4 ;  /* 0x0000000408007986 */ /* 0x0001e2000c101124 */
[----:B------:R-:W-:Y:S05]  /*abb0*/  BRA `(.L_x_39847) ;  /* 0x0000048000007947 */ /* 0x000fea0003800000 */
.L_x_39865:
        /* <DEDUP_REMOVED lines=17> */
.L_x_39872:
[----:B------:R-:W-:-:S04]  /*acd0*/  LOP3.LUT R3, R5, 0x80000000, RZ, 0xc0, !PT ;  /* 0x8000000005037812 */ /* 0x000fc800078ec0ff */
[----:B------:R-:W-:-:S04]  /*ace0*/  SHF.R.U32.HI R3, RZ, 0x18, R3 ;  /* 0x00000018ff037819 */ /* 0x000fc80000011603 */
[----:B------:R-:W-:-:S04]  /*acf0*/  LOP3.LUT R0, R0, R3, RZ, 0xfc, !PT ;  /* 0x0000000300007212 */ /* 0x000fc800078efcff */
[----:B------:R-:W-:Y:S02]  /*ad00*/  PRMT R4, R0, 0x7610, R4 ;  /* 0x0000761000047816 */ /* 0x000fe40000000004 */
.L_x_39871:
[----:B------:R-:W-:Y:S05]  /*ad10*/  BSYNC B0 ;  /* 0x0000000000007941 */ /* 0x000fea0003800000 */
.L_x_39870:
[----:B------:R0:W-:Y:S01]  /*ad20*/  STG.E.U8 [R8.64], R4 ;  /* 0x0000000408007986 */ /* 0x0001e2000c101124 */
[----:B------:R-:W-:Y:S05]  /*ad30*/  BRA `(.L_x_39847) ;  /* 0x0000030000007947 */ /* 0x000fea0003800000 */
.L_x_39864:
        /* <DEDUP_REMOVED lines=22> */
.L_x_39846:
        /* <DEDUP_REMOVED lines=20> */
.L_x_39874:
[----:B------:R-:W-:Y:S01]  /*afe0*/  LOP3.LUT R26, R26, 0xffff, RZ, 0xc0, !PT ;  /* 0x0000ffff1a1a7812 */ /* 0x000fe200078ec0ff */
[----:B------:R-:W-:-:S05]  /*aff0*/  IMAD.MOV.U32 R27, RZ, RZ, RZ ;  /* 0x000000ffff1b7224 */ /* 0x000fca00078e00ff */
[----:B------:R0:W-:Y:S01]  /*b000*/  STG.E.64 [R8.64], R26 ;  /* 0x0000001a08007986 */ /* 0x0001e2000c101b24 */
[----:B------:R-:W-:Y:S05]  /*b010*/  BRA `(.L_x_39847) ;  /* 0x0000002000007947 */ /* 0x000fea0003800000 */
.L_x_39873:
[----:B------:R-:W-:-:S05]  /*b020*/  LOP3.LUT R3, R26, 0xffff, RZ, 0xc0, !PT ;  /* 0x0000ffff1a037812 */ /* 0x000fca00078ec0ff */
[----:B------:R0:W-:Y:S02]  /*b030*/  STG.E [R8.64], R3 ;  /* 0x0000000308007986 */ /* 0x0001e4000c101924 */
.L_x_39847:
[----:B------:R-:W-:Y:S02]  /*b040*/  IADD3 R17, R17, 0x80, RZ ;  /* 0x0000008011117810 */ /* 0x000fe40007ffe0ff */
.L_x_39808:
[----:B------:R-:W-:Y:S05]  /*b050*/  BSYNC B6 ;  /* 0x0000000000067941 */ /* 0x000fea0003800000 */
.L_x_39807:
        /* <DEDUP_REMOVED lines=19> */
.L_x_39878:
[----:B------:R-:W-:Y:S01]  /*b190*/  STG.E.U8 [R2.64], R28 ;  /* 0x0000001c02007986 */ /* 0x000fe2000c101124 */
[----:B------:R-:W-:Y:S05]  /*b1a0*/  EXIT ;  /* 0x000000000000794d */ /* 0x000fea0003800000 */
.L_x_39877:
        /* <DEDUP_REMOVED lines=10> */
.L_x_39881:
[----:B------:R-:W-:-:S05]  /*b250*/  LOP3.LUT R5, R28, 0xffff, RZ, 0xc0, !PT ;  /* 0x0000ffff1c057812 */ /* 0x000fca00078ec0ff */
[----:B------:R-:W-:Y:S01]  /*b260*/  STG.E [R2.64], R5 ;  /* 0x0000000502007986 */ /* 0x000fe2000c101924 */
[----:B------:R-:W-:Y:S05]  /*b270*/  EXIT ;  /* 0x000000000000794d */ /* 0x000fea0003800000 */
.L_x_39880:
[----:B------:R-:W-:Y:S01]  /*b280*/  STG.E.U16 [R2.64], R28 ;  /* 0x0000001c02007986 */ /* 0x000fe2000c101524 */
[----:B------:R-:W-:Y:S05]  /*b290*/  EXIT ;  /* 0x000000000000794d */ /* 0x000fea0003800000 */
.L_x_39876:
        /* <DEDUP_REMOVED lines=9> */
.L_x_39883:
[----:B------:R-:W0:Y:S02]  /*b330*/  I2F.S16 R0, R28 ;  /* 0x0000001c00007306 */ /* 0x000e240000101400 */
[----:B0-----:R-:W-:-:S05]  /*b340*/  F2FP.PACK_AB R0, RZ, R0 ;  /* 0x00000000ff00723e */ /* 0x001fca00000000ff */
[----:B------:R-:W-:Y:S01]  /*b350*/  STG.E.U16 [R2.64], R0 ;  /* 0x0000000002007986 */ /* 0x000fe2000c101524 */
[----:B------:R-:W-:Y:S05]  /*b360*/  EXIT ;  /* 0x000000000000794d */ /* 0x000fea0003800000 */
.L_x_39882:
        /* <DEDUP_REMOVED lines=10> */
.L_x_39885:
[----:B------:R-:W0:Y:S02]  /*b410*/  I2F.S16 R28, R28 ;  /* 0x0000001c001c7306 */ /* 0x000e240000101400 */
[----:B0-----:R-:W-:-:S04]  /*b420*/  F2FP.PACK_AB R5, RZ, R28 ;  /* 0x0000001cff05723e */ /* 0x001fc800000000ff */
[----:B------:R-:W-:-:S05]  /*b430*/  PRMT R5, R5, 0x5410, RZ ;  /* 0x0000541005057816 */ /* 0x000fca00000000ff */
[----:B------:R-:W-:Y:S01]  /*b440*/  STG.E [R2.64], R5 ;  /* 0x0000000502007986 */ /* 0x000fe2000c101924 */
[----:B------:R-:W-:Y:S05]  /*b450*/  EXIT ;  /* 0x000000000000794d */ /* 0x000fea0003800000 */
.L_x_39884:
[----:B------:R-:W0:Y:S02]  /*b460*/  I2F.F64.S16 R28, R28 ;  /* 0x0000001c001c7312 */ /* 0x000e240000101c00 */
[----:B0-----:R-:W-:Y:S01]  /*b470*/  STG.E.64 [R2.64], R28 ;  /* 0x0000001c02007986 */ /* 0x001fe2000c101b24 */
[----:B------:R-:W-:Y:S05]  /*b480*/  EXIT ;  /* 0x000000000000794d */ /* 0x000fea0003800000 */
.L_x_39875:
        /* <DEDUP_REMOVED lines=10> */
.L_x_39888:
[----:B------:R-:W0:Y:S01]  /*b530*/  I2F.F64.S16 R4, R28 ;  /* 0x0000001c00047312 */ /* 0x000e220000101c00 */
[----:B------:R-:W-:-:S05]  /*b540*/  CS2R R6, SRZ ;  /* 0x0000000000067805 */ /* 0x000fca000001ff00 */
[----:B0-----:R-:W-:Y:S01]  /*b550*/  STG.E.128 [R2.64], R4 ;  /* 0x0000000402007986 */ /* 0x001fe2000c101d24 */
[----:B------:R-:W-:Y:S05]  /*b560*/  EXIT ;  /* 0x000000000000794d */ /* 0x000fea0003800000 */
.L_x_39887:
        /* <DEDUP_REMOVED lines=21> */
.L_x_39892:
[----:B------:R-:W-:Y:S05]  /*b6c0*/  BSYNC B0 ;  /* 0x0000000000007941 */ /* 0x000fea0003800000 */
.L_x_39891:
[----:B------:R-:W-:-:S05]  /*b6d0*/  LOP3.LUT R5, R0, R5, RZ, 0xfc, !PT ;  /* 0x0000000500057212 */ /* 0x000fca00078efcff */
[----:B------:R-:W-:Y:S01]  /*b6e0*/  STG.E.U8 [R2.64], R5 ;  /* 0x0000000502007986 */ /* 0x000fe2000c101124 */
[----:B------:R-:W-:Y:S05]  /*b6f0*/  EXIT ;  /* 0x000000000000794d */ /* 0x000fea0003800000 */
.L_x_39890:
        /* <DEDUP_REMOVED lines=13> */
.L_x_39894:
[----:B------:R-:W-:Y:S01]  /*b7d0*/  IMAD.MOV.U32 R0, RZ, RZ, 0x7f ;  /* 0x0000007fff007424 */ /* 0x000fe200078e00ff */
[----:B------:R-:W-:-:S04]  /*b7e0*/  ISETP.GT.U32.AND P0, PT, R4, 0x7f800000, PT ;  /* 0x7f8000000400780c */ /* 0x000fc80003f04070 */
[----:B------:R-:W-:-:S04]  /*b7f0*/  SEL R0, R0, 0x7c, P0 ;  /* 0x0000007c00007807 */ /* 0x000fc80000000000 */
.L_x_39895:
[----:B------:R-:W-:Y:S05]  /*b800*/  BSYNC B0 ;  /* 0x0000000000007941 */ /* 0x000fea0003800000 */
.L_x_39893:
[----:B------:R-:W-:-:S04]  /*b810*/  LOP3.LUT R4, R5, 0x80000000, RZ, 0xc0, !PT ;  /* 0x8000000005047812 */ /* 0x000fc800078ec0ff */
[----:B------:R-:W-:-:S04]  /*b820*/  SHF.R.U32.HI R5, RZ, 0x18, R4 ;  /* 0x00000018ff057819 */ /* 0x000fc80000011604 */
[----:B------:R-:W-:-:S05]  /*b830*/  LOP3.LUT R5, R0, R5, RZ, 0xfc, !PT ;  /* 0x0000000500057212 */ /* 0x000fca00078efcff */
[----:B------:R-:W-:Y:S01]  /*b840*/  STG.E.U8 [R2.64], R5 ;  /* 0x0000000502007986 */ /* 0x000fe2000c101124 */
[----:B------:R-:W-:Y:S05]  /*b850*/  EXIT ;  /* 0x000000000000794d */ /* 0x000fea0003800000 */
.L_x_39889:
[----:B------:R-:W0:Y:S02]  /*b860*/  I2F.S16 R0, R28 ;  /* 0x0000001c00007306 */ /* 0x000e240000101400 */
[----:B0-----:R-:W-:-:S05]  /*b870*/  F2FP.BF16.PACK_AB R0, RZ, R0 ;  /* 0x00000000ff00723e */ /* 0x001fca00000010ff */
[----:B------:R-:W-:Y:S01]  /*b880*/  STG.E.U16 [R2.64], R0 ;  /* 0x0000000002007986 */ /* 0x000fe2000c101524 */
[----:B------:R-:W-:Y:S05]  /*b890*/  EXIT ;  /* 0x000000000000794d */ /* 0x000fea0003800000 */
.L_x_39886:
        /* <DEDUP_REMOVED lines=10> */
.L_x_39898:
        /* <DEDUP_REMOVED lines=17> */
.L_x_39901:
[----:B------:R-:W-:-:S04]  /*ba50*/  LOP3.LUT R0, R7, 0x80000000, RZ, 0xc0, !PT ;  /* 0x8000000007007812 */ /* 0x000fc800078ec0ff */
[----:B------:R-:W-:-:S04]  /*ba60*/  SHF.R.U32.HI R5, RZ, 0x18, R0 ;  /* 0x00000018ff057819 */ /* 0x000fc80000011600 */
[----:B------:R-:W-:-:S04]  /*ba70*/  LOP3.LUT R4, R4, R5, RZ, 0xfc, !PT ;  /* 0x0000000504047212 */ /* 0x000fc800078efcff */
[----:B------:R-:W-:Y:S02]  /*ba80*/  PRMT R0, R4, 0x7610, R0 ;  /* 0x0000761004007816 */ /* 0x000fe40000000000 */
.L_x_39900:
[----:B------:R-:W-:Y:S05]  /*ba90*/  BSYNC B0 ;  /* 0x0000000000007941 */ /* 0x000fea0003800000 */
.L_x_39899:
[----:B------:R-:W-:Y:S01]  /*baa0*/  STG.E.U8 [R2.64], R0 ;  /* 0x0000000002007986 */ /* 0x000fe2000c101124 */
[----:B------:R-:W-:Y:S05]  /*bab0*/  EXIT ;  /* 0x000000000000794d */ /* 0x000fea0003800000 */
.L_x_39897:
        /* <DEDUP_REMOVED lines=17> */
.L_x_39904:
[----:B------:R-:W-:-:S04]  /*bbd0*/  LOP3.LUT R0, R7, 0x80000000, RZ, 0xc0, !PT ;  /* 0x8000000007007812 */ /* 0x000fc800078ec0ff */
[----:B------:R-:W-:-:S04]  /*bbe0*/  SHF.R.U32.HI R5, RZ, 0x18, R0 ;  /* 0x00000018ff057819 */ /* 0x000fc80000011600 */
[----:B------:R-:W-:-:S04]  /*bbf0*/  LOP3.LUT R4, R4, R5, RZ, 0xfc, !PT ;  /* 0x0000000504047212 */ /* 0x000fc800078efcff */
[----:B------:R-:W-:Y:S02]  /*bc00*/  PRMT R0, R4, 0x7610, R0 ;  /* 0x0000761004007816 */ /* 0x000fe40000000000 */
.L_x_39903:
[----:B------:R-:W-:Y:S05]  /*bc10*/  BSYNC B0 ;  /* 0x0000000000007941 */ /* 0x000fea0003800000 */
.L_x_39902:
[----:B------:R-:W-:Y:S01]  /*bc20*/  STG.E.U8 [R2.64], R0 ;  /* 0x0000000002007986 */ /* 0x000fe2000c101124 */
[----:B------:R-:W-:Y:S05]  /*bc30*/  EXIT ;  /* 0x000000000000794d */ /* 0x000fea0003800000 */
.L_x_39896:
        /* <DEDUP_REMOVED lines=22> */
.L_x_39879:
        /* <DEDUP_REMOVED lines=20> */
.L_x_39906:
[----:B------:R-:W-:Y:S01]  /*bee0*/  LOP3.LUT R28, R28, 0xffff, RZ, 0xc0, !PT ;  /* 0x0000ffff1c1c7812 */ /* 0x000fe200078ec0ff */
[----:B------:R-:W-:-:S05]  /*bef0*/  IMAD.MOV.U32 R29, RZ, RZ, RZ ;  /* 0x000000ffff1d7224 */ /* 0x000fca00078e00ff */
[----:B------:R-:W-:Y:S01]  /*bf00*/  STG.E.64 [R2.64], R28 ;  /* 0x0000001c02007986 */ /* 0x000fe2000c101b24 */
[----:B------:R-:W-:Y:S05]  /*bf10*/  EXIT ;  /* 0x000000000000794d */ /* 0x000fea0003800000 */
.L_x_39905:
[----:B------:R-:W-:-:S05]  /*bf20*/  LOP3.LUT R5, R28, 0xffff, RZ, 0xc0, !PT ;  /* 0x0000ffff1c057812 */ /* 0x000fca00078ec0ff */
[----:B------:R-:W-:Y:S01]  /*bf30*/  STG.E [R2.64], R5 ;  /* 0x0000000502007986 */ /* 0x000fe2000c101924 */
[----:B------:R-:W-:Y:S05]  /*bf40*/  EXIT ;  /* 0x000000000000794d */ /* 0x000fea0003800000 */
.L_x_39907:
        /* <DEDUP_REMOVED lines=11> */
.L_x_40325:


//--------------------- .text._ZN2at6native18elementwise_kernelILi128ELi4EZNS0_22gpu_kernel_impl_nocastINS0_13BinaryFunctorIbbbZNS0_19maximum_kernel_cudaERNS_18TensorIteratorBaseEEUlbbE_EEEEvS5_RKT_EUliE_EEviT1_ --------------------------
	.section	.text._ZN2at6native18elementwise_kernelILi128ELi4EZNS0_22gpu_kernel_impl_nocastINS0_13BinaryFunctorIbbbZNS0_19maximum_kernel_cudaERNS_18TensorIteratorBaseEEUlbbE_EEEEvS5_RKT_EUliE_EEviT1_,"ax",@progbits
	.sectioninfo	@"SHI_REGISTERS=12"
	.align	128
        .global         _ZN2at6native18elementwise_kernelILi128ELi4EZNS0_22gpu_kernel_impl_nocastINS0_13BinaryFunctorIbbbZNS0_19maximum_kernel_cudaERNS_18TensorIteratorBaseEEUlbbE_EEEEvS5_RKT_EUliE_EEviT1_
        .type           _ZN2at6native18elementwise_kernelILi128ELi4EZNS0_22gpu_kernel_impl_nocastINS0_13BinaryFunctorIbbbZNS0_19maximum_kernel_cudaERNS_18TensorIteratorBaseEEUlbbE_EEEEvS5_RKT_EUliE_EEviT1_,@function
        .size           _ZN2at6native18elementwise_kernelILi128ELi4EZNS0_22gpu_kernel_impl_nocastINS0_13BinaryFunctorIbbbZNS0_19maximum_kernel_cudaERNS_18TensorIteratorBaseEEUlbbE_EEEEvS5_RKT_EUliE_EEviT1_,(.L_x_40326 - _ZN2at6native18elementwise_kernelILi128ELi4EZNS0_22gpu_kernel_impl_nocastINS0_13BinaryFunctorIbbbZNS0_19maximum_kernel_cudaERNS_18TensorIteratorBaseEEUlbbE_EEEEvS5_RKT_EUliE_EEviT1_)
        .other          _ZN2at6native18elementwise_kernelILi128ELi4EZNS0_22gpu_kernel_impl_nocastINS0_13BinaryFunctorIbbbZNS0_19maximum_kernel_cudaERNS_18TensorIteratorBaseEEUlbbE_EEEEvS5_RKT_EUliE_EEviT1_,@"STO_CUDA_ENTRY STV_DEFAULT"
_ZN2at6native18elementwise_kernelILi128ELi4EZNS0_22gpu_kernel_impl_nocastINS0_13BinaryFunctorIbbbZNS0_19maximum_kernel_cudaERNS_18TensorIteratorBaseEEUlbbE_EEEEvS5_RKT_EUliE_EEviT1_:
.text._ZN2at6native18elementwise_kernelILi128ELi4EZNS0_22gpu_kernel_impl_nocastINS0_13BinaryFunctorIbbbZNS0_19maximum_kernel_cudaERNS_18TensorIteratorBaseEEUlbbE_EEEEvS5_RKT_EUliE_EEviT1_:
        /* <DEDUP_REMOVED lines=261> */
.L_x_39910:
        /* <DEDUP_REMOVED lines=9> */
[----:B--2---:R-:W-:-:S04]  /*10e0*/  LOP3.LUT P0, RZ, R4, 0xff, R7, 0xc8, !PT ;  /* 0x000000ff04ff7812 */ /* 0x004fc8000780c807 */
[----:B------:R-:W-:-:S05]  /*10f0*/  SEL R9, RZ, 0x1, !P0 ;  /* 0x00000001ff097807 */ /* 0x000fca0004000000 */
[----:B------:R0:W-:Y:S04]  /*1100*/  STG.E.U8 [R2.64], R9 ;  /* 0x0000000902007986 */ /* 0x0001e8000c101104 */
.L_x_39909:
[----:B------:R-:W-:Y:S05]  /*1110*/  BSYNC B0 ;  /* 0x0000000000007941 */ /* 0x000fea0003800000 */
.L_x_39908:
        /* <DEDUP_REMOVED lines=256> */
.L_x_39913:
        /* <DEDUP_REMOVED lines=11> */
[----:B------:R0:W-:Y:S01]  /*21d0*/  STG.E.U8 [R2.64], R9 ;  /* 0x0000000902007986 */ /* 0x0001e2000c101104 */
        /* <DEDUP_REMOVED lines=255> */
.L_x_39914:
        /* <DEDUP_REMOVED lines=12> */
.L_x_39912:
[----:B0-----:R-:W-:Y:S05]  /*3290*/  BSYNC B0 ;  /* 0x0000000000007941 */ /* 0x001fea0003800000 */
.L_x_39911:
        /* <DEDUP_REMOVED lines=255> */
.L_x_39915:
        /* <DEDUP_REMOVED lines=8> */
[----:B--2---:R-:W-:-:S04]  /*4310*/  LOP3.LUT P0, RZ, R4, 0xff, R7, 0xc8, !PT ;  /* 0x000000ff04ff7812 */ /* 0x004fc8000780c807 */
[----:B------:R-:W-:-:S05]  /*4320*/  SEL R9, RZ, 0x1, !P0 ;  /* 0x00000001ff097807 */ /* 0x000fca0004000000 */
[----:B------:R-:W-:Y:S01]  /*4330*/  STG.E.U8 [R2.64], R9 ;  /* 0x0000000902007986 */ /* 0x000fe2000c101104 */
[----:B------:R-:W-:Y:S05]  /*4340*/  EXIT ;  /* 0x000000000000794d */ /* 0x000fea0003800000 */
.L_x_39916:
        /* <DEDUP_REMOVED lines=11> */
.L_x_40326:


//--------------------- .text._ZN2at6native27unrolled_elementwise_kernelINS0_13BinaryFunctorIbbbZNS0_19maximum_kernel_cudaERNS_18TensorIteratorBaseEEUlbbE_EESt5arrayIPcLm3EELi4E23TrivialOffsetCalculatorILi2EjESA_ILi1EjENS0_6memory15LoadWithoutCastENSD_16StoreWithoutCastEEEviT_T0_T2_T3_T4_T5_ --------------------------
	.section	.text._ZN2at6native27unrolled_elementwise_kernelINS0_13BinaryFunctorIbbbZNS0_19maximum_kernel_cudaERNS_18TensorIteratorBaseEEUlbbE_EESt5arrayIPcLm3EELi4E23TrivialOffsetCalculatorILi2EjESA_ILi1EjENS0_6memory15LoadWithoutCastENSD_16StoreWithoutCastEEEviT_T0_T2_T3_T4_T5_,"ax",@progbits
	.sectioninfo	@"SHI_REGISTERS=23"
	.align	128
        .global         _ZN2at6native27unrolled_elementwise_kernelINS0_13BinaryFunctorIbbbZNS0_19maximum_kernel_cudaERNS_18TensorIteratorBaseEEUlbbE_EESt5arrayIPcLm3EELi4E23TrivialOffsetCalculatorILi2EjESA_ILi1EjENS0_6memory15LoadWithoutCastENSD_16StoreWithoutCastEEEviT_T0_T2_T3_T4_T5_
        .type           _ZN2at6native27unrolled_elementwise_kernelINS0_13BinaryFunctorIbbbZNS0_19maximum_kernel_cudaERNS_18TensorIteratorBaseEEUlbbE_EESt5arrayIPcLm3EELi4E23TrivialOffsetCalculatorILi2EjESA_ILi1EjENS0_6memory15LoadWithoutCastENSD_16StoreWithoutCastEEEviT_T0_T2_T3_T4_T5_,@function
        .size           _ZN2at6native27unrolled_elementwise_kernelINS0_13BinaryFunctorIbbbZNS0_19maximum_kernel_cudaERNS_18TensorIteratorBaseEEUlbbE_EESt5arrayIPcLm3EELi4E23TrivialOffsetCalculatorILi2EjESA_ILi1EjENS0_6memory15LoadWithoutCastENSD_16StoreWithoutCastEEEviT_T0_T2_T3_T4_T5_,(.L_x_40327 - _ZN2at6native27unrolled_elementwise_kernelINS0_13BinaryFunctorIbbbZNS0_19maximum_kernel_cudaERNS_18TensorIteratorBaseEEUlbbE_EESt5arrayIPcLm3EELi4E23TrivialOffsetCalculatorILi2EjESA_ILi1EjENS0_6memory15LoadWithoutCastENSD_16StoreWithoutCastEEEviT_T0_T2_T3_T4_T5_)
        .other          _ZN2at6native27unrolled_elementwise_kernelINS0_13BinaryFunctorIbbbZNS0_19maximum_kernel_cudaERNS_18TensorIteratorBaseEEUlbbE_EESt5arrayIPcLm3EELi4E23TrivialOffsetCalculatorILi2EjESA_ILi1EjENS0_6memory15LoadWithoutCastENSD_16StoreWithoutCastEEEviT_T0_T2_T3_T4_T5_,@"STO_CUDA_ENTRY STV_DEFAULT"
_ZN2at6native27unrolled_elementwise_kernelINS0_13BinaryFunctorIbbbZNS0_19maximum_kernel_cudaERNS_18TensorIteratorBaseEEUlbbE_EESt5arrayIPcLm3EELi4E23TrivialOffsetCalculatorILi2EjESA_ILi1EjENS0_6memory15LoadWithoutCastENSD_16StoreWithoutCastEEEviT_T0_T2_T3_T4_T5_:
.text._ZN2at6native27unrolled_elementwise_kernelINS0_13BinaryFunctorIbbbZNS0_19maximum_kernel_cudaERNS_18TensorIteratorBaseEEUlbbE_EESt5arrayIPcLm3EELi4E23TrivialOffsetCalculatorILi2EjESA_ILi1EjENS0_6memory15LoadWithoutCastENSD_16StoreWithoutCastEEEviT_T0_T2_T3_T4_T5_:
        /* <DEDUP_REMOVED lines=16> */
[C---:B------:R-:W-:Y:S02]  /*0100*/  @!P2 IADD3 R6, P0, R14.reuse, c[0x0][0x170], RZ ;  /* 0x00005c000e06aa10 */ /* 0x040fe40007f1e0ff */
[----:B------:R-:W-:Y:S02]  /*0110*/  ISETP.GE.AND P3, PT, R11, R0, PT ;  /* 0x000000000b00720c */ /* 0x000fe40003f66270 */
[----:B------:R-:W-:Y:S01]  /*0120*/  @!P2 IADD3 R14, P4, R14, c[0x0][0x178], RZ ;  /* 0x00005e000e0eaa10 */ /* 0x000fe20007f9e0ff */
[----:B------:R-:W-:Y:S01]  /*0130*/  @!P2 IMAD.X R7, RZ, RZ, c[0x0][0x174], P0 ;  /* 0x00005d00ff07a624 */ /* 0x000fe200000e06ff */
[----:B------:R-:W-:-:S04]  /*0140*/  @!P1 IADD3 R8, P0, R8, c[0x0][0x178], RZ ;  /* 0x00005e0008089a10 */ /* 0x000fc80007f1e0ff */
[----:B------:R1:W3:Y:S01]  /*0150*/  @!P2 LDG.E.U8 R20, [R6.64] ;  /* 0x000000040614a981 */ /* 0x0002e2000c1e1100 */
[----:B------:R-:W-:-:S05]  /*0160*/  @!P1 IMAD.X R9, RZ, RZ, c[0x0][0x17c], P0 ;  /* 0x00005f00ff099624 */ /* 0x000fca00000e06ff */
[----:B0-----:R0:W4:Y:S01]  /*0170*/  @!P1 LDG.E.U8 R5, [R8.64] ;  /* 0x0000000408059981 */ /* 0x001122000c1e1100 */
[----:B------:R-:W-:Y:S02]  /*0180*/  @!P3 IMAD R18, R2, 0x200, R11 ;  /* 0x000002000212b824 */ /* 0x000fe400078e020b */
[----:B------:R-:W-:-:S03]  /*0190*/  @!P2 IMAD.X R15, RZ, RZ, c[0x0][0x17c], P4 ;  /* 0x00005f00ff0fa624 */ /* 0x000fc600020e06ff */
[C---:B------:R-:W-:Y:S02]  /*01a0*/  @!P3 IADD3 R16, P4, R18.reuse, c[0x0][0x170], RZ ;  /* 0x00005c001210ba10 */ /* 0x040fe40007f9e0ff */
[----:B------:R-:W-:Y:S01]  /*01b0*/  @!P3 IADD3 R18, P0, R18, c[0x0][0x178], RZ ;  /* 0x00005e001212ba10 */ /* 0x000fe20007f1e0ff */
[----:B------:R-:W4:Y:S02]  /*01c0*/  @!P2 LDG.E.U8 R14, [R14.64] ;  /* 0x000000040e0ea981 */ /* 0x000f24000c1e1100 */
[----:B------:R-:W-:Y:S02]  /*01d0*/  @!P3 IMAD.X R17, RZ, RZ, c[0x0][0x174], P4 ;  /* 0x00005d00ff11b624 */ /* 0x000fe400020e06ff */
[----:B------:R-:W-:-:S03]  /*01e0*/  @!P3 IMAD.X R19, RZ, RZ, c[0x0][0x17c], P0 ;  /* 0x00005f00ff13b624 */ /* 0x000fc600000e06ff */
[----:B------:R-:W4:Y:S04]  /*01f0*/  @!P3 LDG.E.U8 R16, [R16.64] ;  /* 0x000000041010b981 */ /* 0x000f28000c1e1100 */
[----:B------:R-:W4:Y:S01]  /*0200*/  @!P3 LDG.E.U8 R18, [R18.64] ;  /* 0x000000041212b981 */ /* 0x000f22000c1e1100 */
[----:B------:R-:W-:-:S04]  /*0210*/  @!P3 IADD3 R11, R11, 0x80, RZ ;  /* 0x000000800b0bb810 */ /* 0x000fc80007ffe0ff */
[----:B------:R-:W-:Y:S02]  /*0220*/  ISETP.GE.AND P0, PT, R11, R0, PT ;  /* 0x000000000b00720c */ /* 0x000fe40003f06270 */
[----:B0-----:R-:W-:-:S11]  /*0230*/  IADD3 R9, R3, 0x80, RZ ;  /* 0x0000008003097810 */ /* 0x001fd60007ffe0ff */
[----:B------:R-:W-:-:S05]  /*0240*/  @!P0 IMAD R12, R2, 0x200, R11 ;  /* 0x00000200020c8824 */ /* 0x000fca00078e020b */
[C---:B------:R-:W-:Y:S02]  /*0250*/  @!P0 IADD3 R10, P4, R12.reuse, c[0x0][0x170], RZ ;  /* 0x00005c000c0a8a10 */ /* 0x040fe40007f9e0ff */
[----:B------:R-:W-:Y:S01]  /*0260*/  @!P0 IADD3 R12, P5, R12, c[0x0][0x178], RZ ;  /* 0x00005e000c0c8a10 */ /* 0x000fe20007fbe0ff */
[----:B-1----:R-:W-:Y:S02]  /*0270*/  IMAD.MOV.U32 R7, RZ, RZ, R3 ;  /* 0x000000ffff077224 */ /* 0x002fe400078e0003 */
[----:B------:R-:W-:Y:S02]  /*0280*/  @!P0 IMAD.X R11, RZ, RZ, c[0x0][0x174], P4 ;  /* 0x00005d00ff0b8624 */ /* 0x000fe400020e06ff */
[----:B------:R-:W-:Y:S02]  /*0290*/  @!P0 IMAD.X R13, RZ, RZ, c[0x0][0x17c], P5 ;  /* 0x00005f00ff0d8624 */ /* 0x000fe400028e06ff */
[--C-:B------:R-:W-:Y:S01]  /*02a0*/  @!P1 IMAD.MOV.U32 R7, RZ, RZ, R9.reuse ;  /* 0x000000ffff079224 */ /* 0x100fe200078e0009 */
[----:B------:R-:W-:Y:S01]  /*02b0*/  PRMT R9, RZ, 0x7610, R9 ;  /* 0x00007610ff097816 */ /* 0x000fe20000000009 */
[----:B------:R0:W5:Y:S04]  /*02c0*/  @!P0 LDG.E.U8 R6, [R10.64] ;  /* 0x000000040a068981 */ /* 0x000168000c1e1100 */
[----:B------:R1:W5:Y:S01]  /*02d0*/  @!P0 LDG.E.U8 R8, [R12.64] ;  /* 0x000000040c088981 */ /* 0x000362000c1e1100 */
[----:B0-----:R-:W-:-:S02]  /*02e0*/  PRMT R10, RZ, 0x7610, R10 ;  /* 0x00007610ff0a7816 */ /* 0x001fc4000000000a */
[----:B------:R-:W-:Y:S02]  /*02f0*/  PRMT R11, RZ, 0x7610, R11 ;  /* 0x00007610ff0b7816 */ /* 0x000fe4000000000b */
[----:B-1----:R-:W-:Y:S01]  /*0300*/  PRMT R12, RZ, 0x7610, R12 ;  /* 0x00007610ff0c7816 */ /* 0x002fe2000000000c */
[----:B------:R-:W-:Y:S01]  /*0310*/  BSSY B0, `(.L_x_39917) ;  /* 0x0000023000007945 */ /* 0x000fe20003800000 */
[----:B--2---:R-:W-:Y:S01]  /*0320*/  @!P1 ISETP.NE.AND P6, PT, R4, RZ, PT ;  /* 0x000000ff0400920c */ /* 0x004fe20003fc5270 */
[--C-:B------:R-:W-:Y:S01]  /*0330*/  @!P1 IMAD R4, R2, 0x200, R3.reuse ;  /* 0x0000020002049824 */ /* 0x100fe200078e0203 */
[----:B------:R-:W-:Y:S02]  /*0340*/  PRMT R3, RZ, 0x7610, R3 ;  /* 0x00007610ff037816 */ /* 0x000fe40000000003 */
[----:B------:R-:W-:Y:S02]  /*0350*/  @!P1 SEL R10, RZ, 0x1, !P6 ;  /* 0x00000001ff0a9807 */ /* 0x000fe40007000000 */
[----:B------:R-:W-:-:S02]  /*0360*/  @!P1 IADD3 R4, P6, R4, c[0x0][0x168], RZ ;  /* 0x00005a0004049a10 */ /* 0x000fc40007fde0ff */
[----:B---3--:R-:W-:-:S04]  /*0370*/  @!P2 ISETP.NE.AND P5, PT, R20, RZ, PT ;  /* 0x000000ff1400a20c */ /* 0x008fc80003fa5270 */
[----:B------:R-:W-:Y:S02]  /*0380*/  @!P2 SEL R9, RZ, 0x1, !P5 ;  /* 0x00000001ff09a807 */ /* 0x000fe40006800000 */
[----:B----4-:R-:W-:-:S04]  /*0390*/  @!P1 ISETP.NE.AND P5, PT, R5, RZ, PT ;  /* 0x000000ff0500920c */ /* 0x010fc80003fa5270 */
[----:B------:R-:W-:Y:S01]  /*03a0*/  @!P1 SEL R3, RZ, 0x1, !P5 ;  /* 0x00000001ff039807 */ /* 0x000fe20006800000 */
[----:B------:R-:W-:-:S03]  /*03b0*/  @!P1 IMAD.X R5, RZ, RZ, c[0x0][0x16c], P6 ;  /* 0x00005b00ff059624 */ /* 0x000fc600030e06ff */
[----:B------:R-:W-:-:S05]  /*03c0*/  LOP3.LUT R3, R3, R10, RZ, 0xfc, !PT ;  /* 0x0000000a03037212 */ /* 0x000fca00078efcff */
[----:B------:R0:W-:Y:S01]  /*03d0*/  @!P1 STG.E.U8 [R4.64], R3 ;  /* 0x0000000304009986 */ /* 0x0001e2000c101104 */
[----:B------:R-:W-:Y:S02]  /*03e0*/  ISETP.GE.AND P5, PT, R7, R0, PT ;  /* 0x000000000700720c */ /* 0x000fe40003fa6270 */
[----:B------:R-:W-:Y:S02]  /*03f0*/  @!P2 ISETP.NE.AND P4, PT, R14, RZ, PT ;  /* 0x000000ff0e00a20c */ /* 0x000fe40003f85270 */
[----:B------:R-:W-:Y:S02]  /*0400*/  PRMT R14, RZ, 0x7610, R14 ;  /* 0x00007610ff0e7816 */ /* 0x000fe4000000000e */
[----:B------:R-:W-:Y:S02]  /*0410*/  @!P2 SEL R14, RZ, 0x1, !P4 ;  /* 0x00000001ff0ea807 */ /* 0x000fe40006000000 */
[----:B------:R-:W-:Y:S02]  /*0420*/  @!P3 ISETP.NE.AND P4, PT, R16, RZ, PT ;  /* 0x000000ff1000b20c */ /* 0x000fe40003f85270 */
[----:B------:R-:W-:-:S02]  /*0430*/  @!P3 ISETP.NE.AND P2, PT, R18, RZ, PT ;  /* 0x000000ff1200b20c */ /* 0x000fc40003f45270 */
[----:B------:R-:W-:Y:S02]  /*0440*/  @!P3 SEL R11, RZ, 0x1, !P4 ;  /* 0x00000001ff0bb807 */ /* 0x000fe40006000000 */
[----:B------:R-:W-:Y:S02]  /*0450*/  @!P3 SEL R12, RZ, 0x1, !P2 ;  /* 0x00000001ff0cb807 */ /* 0x000fe40005000000 */
[----:B------:R-:W-:Y:S02]  /*0460*/  LOP3.LUT R9, R14, R9, RZ, 0xfc, !PT ;  /* 0x000000090e097212 */ /* 0x000fe400078efcff */
[----:B------:R-:W-:Y:S01]  /*0470*/  LOP3.LUT R13, R12, R11, RZ, 0xfc, !PT ;  /* 0x0000000b0c0d7212 */ /* 0x000fe200078efcff */
        /* <DEDUP_REMOVED lines=12> */
.L_x_39918:
[----:B0-----:R-:W-:Y:S05]  /*0540*/  BSYNC B0 ;  /* 0x0000000000007941 */ /* 0x001fea0003800000 */
.L_x_39917:
[----:B------:R-:W-:Y:S02]  /*0550*/  ISETP.GE.AND P3, PT, R7, R0, PT ;  /* 0x000000000700720c */ /* 0x000fe40003f66270 */
[----:B-----5:R-:W-:Y:S02]  /*0560*/  @!P0 ISETP.NE.AND P1, PT, R6, RZ, PT ;  /* 0x000000ff0600820c */ /* 0x020fe40003f25270 */
[----:B------:R-:W-:Y:S02]  /*0570*/  @!P0 ISETP.NE.AND P2, PT, R8, RZ, PT ;  /* 0x000000ff0800820c */ /* 0x000fe40003f45270 */
[----:B------:R-:W-:-:S07]  /*0580*/  PRMT R0, RZ, 0x7610, R0 ;  /* 0x00007610ff007816 */ /* 0x000fce0000000000 */
[----:B------:R-:W-:Y:S05]  /*0590*/  @P3 EXIT ;  /* 0x000000000000394d */ /* 0x000fea0003800000 */
[----:B------:R-:W-:Y:S01]  /*05a0*/  IMAD R2, R2, 0x200, R7 ;  /* 0x0000020002027824 */ /* 0x000fe200078e0207 */
[----:B------:R-:W-:Y:S02]  /*05b0*/  @!P0 SEL R0, RZ, 0x1, !P1 ;  /* 0x00000001ff008807 */ /* 0x000fe40004800000 */
[----:B------:R-:W-:Y:S02]  /*05c0*/  PRMT R5, RZ, 0x7610, R5 ;  /* 0x00007610ff057816 */ /* 0x000fe40000000005 */
[----:B------:R-:W-:Y:S02]  /*05d0*/  IADD3 R2, P1, R2, c[0x0][0x168], RZ ;  /* 0x00005a0002027a10 */ /* 0x000fe40007f3e0ff */
[----:B------:R-:W-:-:S03]  /*05e0*/  @!P0 SEL R5, RZ, 0x1, !P2 ;  /* 0x00000001ff058807 */ /* 0x000fc60005000000 */
[----:B------:R-:W-:Y:S01]  /*05f0*/  IMAD.X R3, RZ, RZ, c[0x0][0x16c], P1 ;  /* 0x00005b00ff037624 */ /* 0x000fe200008e06ff */
[----:B------:R-:W-:-:S05]  /*0600*/  LOP3.LUT R5, R5, R0, RZ, 0xfc, !PT ;  /* 0x0000000005057212 */ /* 0x000fca00078efcff */
[----:B------:R-:W-:Y:S01]  /*0610*/  STG.E.U8 [R2.64], R5 ;  /* 0x0000000502007986 */ /* 0x000fe2000c101104 */
[----:B------:R-:W-:Y:S05]  /*0620*/  EXIT ;  /* 0x000000000000794d */ /* 0x000fea0003800000 */
.L_x_39919:
        /* <DEDUP_REMOVED lines=13> */
.L_x_40327:


//--------------------- .text._ZN2at6native29vectorized_elementwise_kernelILi2ENS0_13BinaryFunctorIbbbZNS0_19maximum_kernel_cudaERNS_18TensorIteratorBaseEEUlbbE_EESt5arrayIPcLm3EEEEviT0_T1_ --------------------------
	.section	.text._ZN2at6native29vectorized_elementwise_kernelILi2ENS0_13BinaryFunctorIbbbZNS0_19maximum_kernel_cudaERNS_18TensorIteratorBaseEEUlbbE_EESt5arrayIPcLm3EEEEviT0_T1_,"ax",@progbits
	.sectioninfo	@"SHI_REGISTERS=31"
	.align	128
        .global         _ZN2at6native29vectorized_elementwise_kernelILi2ENS0_13BinaryFunctorIbbbZNS0_19maximum_kernel_cudaERNS_18TensorIteratorBaseEEUlbbE_EESt5arrayIPcLm3EEEEviT0_T1_
        .type           _ZN2at6native29vectorized_elementwise_kernelILi2ENS0_13BinaryFunctorIbbbZNS0_19maximum_kernel_cudaERNS_18TensorIteratorBaseEEUlbbE_EESt5arrayIPcLm3EEEEviT0_T1_,@function
        .size           _ZN2at6native29vectorized_elementwise_kernelILi2ENS0_13BinaryFunctorIbbbZNS0_19maximum_kernel_cudaERNS_18TensorIteratorBaseEEUlbbE_EESt5arrayIPcLm3EEEEviT0_T1_,(.L_x_40328 - _ZN2at6native29vectorized_elementwise_kernelILi2ENS0_13BinaryFunctorIbbbZNS0_19maximum_kernel_cudaERNS_18TensorIteratorBaseEEUlbbE_EESt5arrayIPcLm3EEEEviT0_T1_)
        .other          _ZN2at6native29vectorized_elementwise_kernelILi2ENS0_13BinaryFunctorIbbbZNS0_19maximum_kernel_cudaERNS_18TensorIteratorBaseEEUlbbE_EESt5arrayIPcLm3EEEEviT0_T1_,@"STO_CUDA_ENTRY STV_DEFAULT"
_ZN2at6native29vectorized_elementwise_kernelILi2ENS0_13BinaryFunctorIbbbZNS0_19maximum_kernel_cudaERNS_18TensorIteratorBaseEEUlbbE_EESt5arrayIPcLm3EEEEviT0_T1_:
.text._ZN2at6native29vectorized_elementwise_kernelILi2ENS0_13BinaryFunctorIbbbZNS0_19maximum_kernel_cudaERNS_18TensorIteratorBaseEEUlbbE_EESt5arrayIPcLm3EEEEviT0_T1_:
        /* <DEDUP_REMOVED lines=21> */
[----:B------:R4:W5:Y:S04]  /*0150*/  LDG.E.U16 R5, [R6.64+0x300] ;  /* 0x0003000406057981 */ /* 0x000968000c1e1500 */
[----:B------:R5:W5:Y:S01]  /*0160*/  LDG.E.U16 R16, [R8.64+0x300] ;  /* 0x0003000408107981 */ /* 0x000b62000c1e1500 */
[----:B------:R-:W-:-:S05]  /*0170*/  IADD3 R2, P0, R0, c[0x0][0x168], RZ ;  /* 0x00005a0000027a10 */ /* 0x000fca0007f1e0ff */
[----:B------:R-:W-:-:S04]  /*0180*/  IMAD.X R3, RZ, RZ, c[0x0][0x16c], P0 ;  /* 0x00005b00ff037624 */ /* 0x000fc800000e06ff */
[----:B------:R-:W-:Y:S01]  /*0190*/  IMAD.WIDE R2, R17, 0x2, R2 ;  /* 0x0000000211027825 */ /* 0x000fe200078e0202 */
[----:B--2---:R-:W-:Y:S02]  /*01a0*/  PRMT R0, R10, 0x7770, RZ ;  /* 0x000077700a007816 */ /* 0x004fe400000000ff */
[----:B---3--:R-:W-:-:S04]  /*01b0*/  PRMT R11, R13, 0x7770, RZ ;  /* 0x000077700d0b7816 */ /* 0x008fc800000000ff */
[----:B------:R-:W-:Y:S02]  /*01c0*/  LOP3.LUT P6, RZ, R11, 0xff, R0, 0xc8, !PT ;  /* 0x000000ff0bff7812 */ /* 0x000fe400078cc800 */
[----:B------:R-:W-:Y:S02]  /*01d0*/  PRMT R0, R10, 0x7771, RZ ;  /* 0x000077710a007816 */ /* 0x000fe400000000ff */
[----:B------:R-:W-:Y:S02]  /*01e0*/  PRMT R11, R13, 0x7771, RZ ;  /* 0x000077710d0b7816 */ /* 0x000fe400000000ff */
[----:B----4-:R-:W-:Y:S02]  /*01f0*/  PRMT R7, R14, 0x7770, RZ ;  /* 0x000077700e077816 */ /* 0x010fe400000000ff */
[----:B-----5:R-:W-:Y:S02]  /*0200*/  PRMT R8, R4, 0x7770, RZ ;  /* 0x0000777004087816 */ /* 0x020fe400000000ff */
[----:B------:R-:W-:-:S02]  /*0210*/  PRMT R6, R12, 0x7771, RZ ;  /* 0x000077710c067816 */ /* 0x000fc400000000ff */
[C---:B------:R-:W-:Y:S02]  /*0220*/  PRMT R13, R15.reuse, 0x7771, RZ ;  /* 0x000077710f0d7816 */ /* 0x040fe400000000ff */
[----:B------:R-:W-:Y:S02]  /*0230*/  PRMT R10, R12, 0x7770, RZ ;  /* 0x000077700c0a7816 */ /* 0x000fe400000000ff */
[----:B------:R-:W-:Y:S02]  /*0240*/  PRMT R9, R15, 0x7770, RZ ;  /* 0x000077700f097816 */ /* 0x000fe400000000ff */
[----:B------:R-:W-:Y:S02]  /*0250*/  LOP3.LUT P5, RZ, R11, 0xff, R0, 0xc8, !PT ;  /* 0x000000ff0bff7812 */ /* 0x000fe400078ac800 */
[----:B------:R-:W-:Y:S02]  /*0260*/  LOP3.LUT P2, RZ, R8, 0xff, R7, 0xc8, !PT ;  /* 0x000000ff08ff7812 */ /* 0x000fe4000784c807 */
[----:B------:R-:W-:-:S02]  /*0270*/  LOP3.LUT P3, RZ, R13, 0xff, R6, 0xc8, !PT ;  /* 0x000000ff0dff7812 */ /* 0x000fc4000786c806 */
[----:B------:R-:W-:Y:S02]  /*0280*/  PRMT R0, R14, 0x7771, RZ ;  /* 0x000077710e007816 */ /* 0x000fe400000000ff */
[----:B------:R-:W-:Y:S02]  /*0290*/  PRMT R7, R4, 0x7771, RZ ;  /* 0x0000777104077816 */ /* 0x000fe400000000ff */
[----:B------:R-:W-:Y:S02]  /*02a0*/  LOP3.LUT P4, RZ, R9, 0xff, R10, 0xc8, !PT ;  /* 0x000000ff09ff7812 */ /* 0x000fe4000788c80a */
[C---:B------:R-:W-:Y:S02]  /*02b0*/  PRMT R6, R5.reuse, 0x7770, RZ ;  /* 0x0000777005067816 */ /* 0x040fe400000000ff */
[----:B------:R-:W-:Y:S02]  /*02c0*/  PRMT R9, R16, 0x7770, RZ ;  /* 0x0000777010097816 */ /* 0x000fe400000000ff */
[----:B------:R-:W-:-:S02]  /*02d0*/  PRMT R5, R5, 0x7771, RZ ;  /* 0x0000777105057816 */ /* 0x000fc400000000ff */
[----:B------:R-:W-:Y:S02]  /*02e0*/  PRMT R4, R16, 0x7771, RZ ;  /* 0x0000777110047816 */ /* 0x000fe400000000ff */
[----:B------:R-:W-:Y:S02]  /*02f0*/  LOP3.LUT P1, RZ, R7, 0xff, R0, 0xc8, !PT ;  /* 0x000000ff07ff7812 */ /* 0x000fe4000782c800 */
[----:B------:R-:W-:Y:S02]  /*0300*/  SEL R0, RZ, 0x1, !P6 ;  /* 0x00000001ff007807 */ /* 0x000fe40007000000 */
[----:B------:R-:W-:Y:S02]  /*0310*/  LOP3.LUT P0, RZ, R9, 0xff, R6, 0xc8, !PT ;  /* 0x000000ff09ff7812 */ /* 0x000fe4000780c806 */
[----:B------:R-:W-:Y:S02]  /*0320*/  LOP3.LUT P6, RZ, R4, 0xff, R5, 0xc8, !PT ;  /* 0x000000ff04ff7812 */ /* 0x000fe400078cc805 */
        /* <DEDUP_REMOVED lines=16> */
.L_x_39920:
        /* <DEDUP_REMOVED lines=13> */
[----:B------:R-:W2:Y:S01]  /*0500*/  @!P0 LDG.E.U8 R2, [R2.64] ;  /* 0x0000000402028981 */ /* 0x000ea2000c1e1100 */
[----:B------:R-:W-:-:S03]  /*0510*/  @!P5 IMAD.IADD R10, R0, 0x1, R9 ;  /* 0x00000001000ad824 */ /* 0x000fc600078e0209 */
[----:B------:R-:W3:Y:S02]  /*0520*/  @!P0 LDG.E.U8 R4, [R4.64] ;  /* 0x0000000404048981 */ /* 0x000ee4000c1e1100 */
[----:B------:R-:W-:-:S05]  /*0530*/  @!P5 IADD3 R6, P2, R10, c[0x0][0x170], RZ ;  /* 0x00005c000a06da10 */ /* 0x000fca0007f5e0ff */
[----:B------:R-:W-:Y:S01]  /*0540*/  @!P5 IMAD.X R7, RZ, RZ, c[0x0][0x174], P2 ;  /* 0x00005d00ff07d624 */ /* 0x000fe200010e06ff */
[----:B------:R-:W-:-:S04]  /*0550*/  @!P5 IADD3 R10, P2, R10, c[0x0][0x178], RZ ;  /* 0x00005e000a0ada10 */ /* 0x000fc80007f5e0ff */
[----:B------:R0:W4:Y:S01]  /*0560*/  @!P5 LDG.E.U8 R12, [R6.64] ;  /* 0x00000004060cd981 */ /* 0x000122000c1e1100 */
[----:B------:R-:W-:-:S05]  /*0570*/  @!P5 IMAD.X R11, RZ, RZ, c[0x0][0x17c], P2 ;  /* 0x00005f00ff0bd624 */ /* 0x000fca00010e06ff */
[----:B------:R-:W5:Y:S01]  /*0580*/  @!P5 LDG.E.U8 R10, [R10.64] ;  /* 0x000000040a0ad981 */ /* 0x000f62000c1e1100 */
[----:B------:R-:W-:Y:S02]  /*0590*/  @!P5 IADD3 R9, R9, 0x80, RZ ;  /* 0x000000800909d810 */ /* 0x000fe40007ffe0ff */
[----:B------:R-:W-:Y:S02]  /*05a0*/  PRMT R21, RZ, 0x7610, R21 ;  /* 0x00007610ff157816 */ /* 0x000fe40000000015 */
[----:B------:R-:W-:Y:S02]  /*05b0*/  ISETP.GE.AND P4, PT, R9, R18, PT ;  /* 0x000000120900720c */ /* 0x000fe40003f86270 */
[----:B------:R-:W-:Y:S02]  /*05c0*/  PRMT R22, RZ, 0x7610, R22 ;  /* 0x00007610ff167816 */ /* 0x000fe40000000016 */
[----:B------:R-:W-:-:S09]  /*05d0*/  PRMT R20, RZ, 0x7610, R20 ;  /* 0x00007610ff147816 */ /* 0x000fd20000000014 */
[----:B------:R-:W-:Y:S01]  /*05e0*/  @!P4 IMAD.IADD R13, R0, 0x1, R9 ;  /* 0x00000001000dc824 */ /* 0x000fe200078e0209 */
[----:B------:R-:W-:-:S04]  /*05f0*/  @!P4 IADD3 R9, R9, 0x80, RZ ;  /* 0x000000800909c810 */ /* 0x000fc80007ffe0ff */
[----:B------:R-:W-:-:S13]  /*0600*/  ISETP.GE.AND P3, PT, R9, R18, PT ;  /* 0x000000120900720c */ /* 0x000fda0003f66270 */
[----:B------:R-:W-:Y:S01]  /*0610*/  @!P3 IMAD.IADD R15, R0, 0x1, R9 ;  /* 0x00000001000fb824 */ /* 0x000fe200078e0209 */
[----:B------:R-:W-:Y:S02]  /*0620*/  @!P3 IADD3 R9, R9, 0x80, RZ ;  /* 0x000000800909b810 */ /* 0x000fe40007ffe0ff */
[----:B------:R-:W-:Y:S02]  /*0630*/  PRMT R25, RZ, 0x7610, R25 ;  /* 0x00007610ff197816 */ /* 0x000fe40000000019 */
[----:B--2---:R-:W-:Y:S02]  /*0640*/  @!P0 ISETP.NE.AND P2, PT, R2, RZ, PT ;  /* 0x000000ff0200820c */ /* 0x004fe40003f45270 */
[----:B---3--:R-:W-:Y:S02]  /*0650*/  @!P0 ISETP.NE.AND P6, PT, R4, RZ, PT ;  /* 0x000000ff0400820c */ /* 0x008fe40003fc5270 */
[----:B------:R-:W-:Y:S02]  /*0660*/  @!P0 SEL R21, RZ, 0x1, !P2 ;  /* 0x00000001ff158807 */ /* 0x000fe40005000000 */
[----:B------:R-:W-:-:S02]  /*0670*/  ISETP.GE.AND P2, PT, R9, R18, PT ;  /* 0x000000120900720c */ /* 0x000fc40003f46270 */
[----:B------:R-:W-:Y:S02]  /*0680*/  @!P0 SEL R22, RZ, 0x1, !P6 ;  /* 0x00000001ff168807 */ /* 0x000fe40007000000 */
[C---:B0-----:R-:W-:Y:S02]  /*0690*/  @!P1 IADD3 R6, P6, R8.reuse, c[0x0][0x170], RZ ;  /* 0x00005c0008069a10 */ /* 0x041fe40007fde0ff */
[----:B------:R-:W-:-:S03]  /*06a0*/  @!P1 IADD3 R2, P0, R8, c[0x0][0x178], RZ ;  /* 0x00005e0008029a10 */ /* 0x000fc60007f1e0ff */
[----:B------:R-:W-:Y:S01]  /*06b0*/  @!P1 IMAD.X R7, RZ, RZ, c[0x0][0x174], P6 ;  /* 0x00005d00ff079624 */ /* 0x000fe200030e06ff */
[----:B----4-:R-:W-:Y:S01]  /*06c0*/  @!P5 ISETP.NE.AND P6, PT, R12, RZ, PT ;  /* 0x000000ff0c00d20c */ /* 0x010fe20003fc5270 */
[----:B------:R-:W-:Y:S01]  /*06d0*/  @!P1 IMAD.X R3, RZ, RZ, c[0x0][0x17c], P0 ;  /* 0x00005f00ff039624 */ /* 0x000fe200000e06ff */
[C---:B------:R-:W-:Y:S01]  /*06e0*/  @!P4 IADD3 R4, P0, R13.reuse, c[0x0][0x170], RZ ;  /* 0x00005c000d04ca10 */ /* 0x040fe20007f1e0ff */
[----:B------:R-:W-:Y:S01]  /*06f0*/  @!P2 IMAD.IADD R8, R0, 0x1, R9 ;  /* 0x000000010008a824 */ /* 0x000fe200078e0209 */
[----:B------:R-:W-:Y:S01]  /*0700*/  @!P5 SEL R20, RZ, 0x1, !P6 ;  /* 0x00000001ff14d807 */ /* 0x000fe20007000000 */
[----:B------:R0:W2:Y:S01]  /*0710*/  @!P1 LDG.E.U8 R23, [R6.64] ;  /* 0x0000000406179981 */ /* 0x0000a2000c1e1100 */
[----:B------:R-:W-:Y:S02]  /*0720*/  @!P4 IADD3 R12, P6, R13, c[0x0][0x178], RZ ;  /* 0x00005e000d0cca10 */ /* 0x000fe40007fde0ff */
[----:B------:R-:W-:Y:S01]  /*0730*/  @!P2 IADD3 R9, R9, 0x80, RZ ;  /* 0x000000800909a810 */ /* 0x000fe20007ffe0ff */
[----:B------:R-:W-:Y:S01]  /*0740*/  @!P4 IMAD.X R5, RZ, RZ, c[0x0][0x174], P0 ;  /* 0x00005d00ff05c624 */ /* 0x000fe200000e06ff */
[----:B------:R1:W3:Y:S01]  /*0750*/  @!P1 LDG.E.U8 R24, [R2.64] ;  /* 0x0000000402189981 */ /* 0x0002e2000c1e1100 */
[----:B------:R-:W-:Y:S01]  /*0760*/  @!P4 IMAD.X R13, RZ, RZ, c[0x0][0x17c], P6 ;  /* 0x00005f00ff0dc624 */ /* 0x000fe200030e06ff */
[----:B------:R-:W-:-:S02]  /*0770*/  ISETP.GE.AND P0, PT, R9, R18, PT ;  /* 0x000000120900720c */ /* 0x000fc40003f06270 */
[----:B-----5:R-:W-:Y:S01]  /*0780*/  @!P5 ISETP.NE.AND P6, PT, R10, RZ, PT ;  /* 0x000000ff0a00d20c */ /* 0x020fe20003fc5270 */
[----:B------:R4:W5:Y:S03]  /*0790*/  @!P4 LDG.E.U8 R26, [R4.64] ;  /* 0x00000004041ac981 */ /* 0x000966000c1e1100 */
[----:B------:R-:W-:Y:S01]  /*07a0*/  @!P5 SEL R25, RZ, 0x1, !P6 ;  /* 0x00000001ff19d807 */ /* 0x000fe20007000000 */
[----:B------:R1:W5:Y:S01]  /*07b0*/  @!P4 LDG.E.U8 R27, [R12.64] ;  /* 0x000000040c1bc981 */ /* 0x000362000c1e1100 */
[C---:B------:R-:W-:Y:S02]  /*07c0*/  @!P3 IADD3 R14, P6, R15.reuse, c[0x0][0x170], RZ ;  /* 0x00005c000f0eba10 */ /* 0x040fe40007fde0ff */
[----:B------:R-:W-:-:S03]  /*07d0*/  @!P3 IADD3 R10, P5, R15, c[0x0][0x178], RZ ;  /* 0x00005e000f0aba10 */ /* 0x000fc60007fbe0ff */
[----:B------:R-:W-:Y:S01]  /*07e0*/  @!P3 IMAD.X R15, RZ, RZ, c[0x0][0x174], P6 ;  /* 0x00005d00ff0fb624 */ /* 0x000fe200030e06ff */
[----:B0-----:R-:W-:Y:S01]  /*07f0*/  @!P2 IADD3 R6, P6, R8, c[0x0][0x170], RZ ;  /* 0x00005c000806aa10 */ /* 0x001fe20007fde0ff */
[----:B------:R-:W-:Y:S01]  /*0800*/  @!P0 IMAD.IADD R16, R0, 0x1, R9 ;  /* 0x0000000100108824 */ /* 0x000fe200078e0209 */
[----:B------:R-:W-:Y:S01]  /*0810*/  @!P0 IADD3 R9, R9, 0x80, RZ ;  /* 0x0000008009098810 */ /* 0x000fe20007ffe0ff */
[----:B------:R-:W-:Y:S01]  /*0820*/  @!P3 IMAD.X R11, RZ, RZ, c[0x0][0x17c], P5 ;  /* 0x00005f00ff0bb624 */ /* 0x000fe200028e06ff */
[----:B------:R-:W5:Y:S01]  /*0830*/  @!P3 LDG.E.U8 R14, [R14.64] ;  /* 0x000000040e0eb981 */ /* 0x000f62000c1e1100 */
[----:B------:R-:W-:Y:S01]  /*0840*/  @!P2 IMAD.X R7, RZ, RZ, c[0x0][0x174], P6 ;  /* 0x00005d00ff07a624 */ /* 0x000fe200030e06ff */
[----:B------:R-:W-:Y:S02]  /*0850*/  ISETP.GE.AND P5, PT, R9, R18, PT ;  /* 0x000000120900720c */ /* 0x000fe40003fa6270 */
[----:B-1----:R-:W-:Y:S01]  /*0860*/  @!P2 IADD3 R2, P6, R8, c[0x0][0x178], RZ ;  /* 0x00005e000802aa10 */ /* 0x002fe20007fde0ff */
[----:B------:R0:W5:Y:S04]  /*0870*/  @!P3 LDG.E.U8 R10, [R10.64] ;  /* 0x000000040a0ab981 */ /* 0x000168000c1e1100 */
[----:B------:R-:W-:Y:S01]  /*0880*/  @!P2 IMAD.X R3, RZ, RZ, c[0x0][0x17c], P6 ;  /* 0x00005f00ff03a624 */ /* 0x000fe200030e06ff */
[C---:B----4-:R-:W-:Y:S01]  /*0890*/  @!P0 IADD3 R4, P6, R16.reuse, c[0x0][0x170], RZ ;  /* 0x00005c0010048a10 */ /* 0x050fe20007fde0ff */
[----:B------:R1:W4:Y:S04]  /*08a0*/  @!P2 LDG.E.U8 R6, [R6.64] ;  /* 0x000000040606a981 */ /* 0x000328000c1e1100 */
[----:B------:R-:W-:Y:S01]  /*08b0*/  @!P0 IMAD.X R5, RZ, RZ, c[0x0][0x174], P6 ;  /* 0x00005d00ff058624 */ /* 0x000fe200030e06ff */
[----:B------:R-:W-:Y:S01]  /*08c0*/  @!P0 IADD3 R8, P6, R16, c[0x0][0x178], RZ ;  /* 0x00005e0010088a10 */ /* 0x000fe20007fde0ff */
[----:B------:R-:W-:Y:S01]  /*08d0*/  @!P5 IMAD.IADD R16, R0, 0x1, R9 ;  /* 0x000000010010d824 */ /* 0x000fe200078e0209 */
[----:B------:R0:W4:Y:S03]  /*08e0*/  @!P2 LDG.E.U8 R28, [R2.64] ;  /* 0x00000004021ca981 */ /* 0x000126000c1e1100 */
[----:B------:R-:W-:Y:S01]  /*08f0*/  @!P0 IMAD.X R9, RZ, RZ, c[0x0][0x17c], P6 ;  /* 0x00005f00ff098624 */ /* 0x000fe200030e06ff */
[C---:B------:R-:W-:Y:S01]  /*0900*/  @!P5 IADD3 R12, P6, R16.reuse, c[0x0][0x170], RZ ;  /* 0x00005c00100cda10 */ /* 0x040fe20007fde0ff */
[----:B------:R0:W4:Y:S04]  /*0910*/  @!P0 LDG.E.U8 R4, [R4.64] ;  /* 0x0000000404048981 */ /* 0x000128000c1e1100 */
[----:B------:R-:W-:Y:S01]  /*0920*/  @!P5 IMAD.X R13, RZ, RZ, c[0x0][0x174], P6 ;  /* 0x00005d00ff0dd624 */ /* 0x000fe200030e06ff */
[----:B------:R-:W-:Y:S01]  /*0930*/  @!P5 IADD3 R16, P6, R16, c[0x0][0x178], RZ ;  /* 0x00005e001010da10 */ /* 0x000fe20007fde0ff */
[----:B------:R0:W4:Y:S04]  /*0940*/  @!P0 LDG.E.U8 R8, [R8.64] ;  /* 0x0000000408088981 */ /* 0x000128000c1e1100 */
[----:B------:R-:W-:Y:S01]  /*0950*/  @!P5 IMAD.X R17, RZ, RZ, c[0x0][0x17c], P6 ;  /* 0x00005f00ff11d624 */ /* 0x000fe200030e06ff */
[----:B------:R-:W4:Y:S04]  /*0960*/  @!P5 LDG.E.U8 R12, [R12.64] ;  /* 0x000000040c0cd981 */ /* 0x000f28000c1e1100 */
[----:B------:R-:W4:Y:S01]  /*0970*/  @!P5 LDG.E.U8 R16, [R16.64] ;  /* 0x000000041010d981 */ /* 0x000f22000c1e1100 */
[----:B0-----:R-:W-:-:S02]  /*0980*/  PRMT R11, RZ, 0x7610, R11 ;  /* 0x00007610ff0b7816 */ /* 0x001fc4000000000b */
[----:B------:R-:W-:Y:S01]  /*0990*/  PRMT R5, RZ, 0x7610, R5 ;  /* 0x00007610ff057816 */ /* 0x000fe20000000005 */
[----:B------:R-:W-:Y:S01]  /*09a0*/  @!P1 IMAD.IADD R2, R0, 0x1, R19 ;  /* 0x0000000100029824 */ /* 0x000fe200078e0213 */
[----:B------:R-:W-:-:S05]  /*09b0*/  IADD3 R3, R19, 0x80, RZ ;  /* 0x0000008013037810 */ /* 0x000fca0007ffe0ff */
[----:B------:R-:W-:Y:S01]  /*09c0*/  @!P1 IMAD.MOV.U32 R19, RZ, RZ, R3 ;  /* 0x000000ffff139224 */ /* 0x000fe200078e0003 */
[----:B-1----:R-:W-:Y:S02]  /*09d0*/  PRMT R7, RZ, 0x7610, R7 ;  /* 0x00007610ff077816 */ /* 0x002fe40000000007 */
[----:B------:R-:W-:Y:S01]  /*09e0*/  PRMT R9, RZ, 0x7610, R9 ;  /* 0x00007610ff097816 */ /* 0x000fe20000000009 */
[----:B------:R-:W-:Y:S01]  /*09f0*/  BSSY B0, `(.L_x_39921) ;  /* 0x0000058000007945 */ /* 0x000fe20003800000 */
[----:B------:R-:W-:Y:S01]  /*0a00*/  BSSY B1, `(.L_x_39922) ;  /* 0x0000050000017945 */ /* 0x000fe20003800000 */
[----:B------:R-:W-:Y:S02]  /*0a10*/  LOP3.LUT R21, R22, R21, RZ, 0xfc, !PT ;  /* 0x0000001516157212 */ /* 0x000fe400078efcff */
[----:B------:R-:W-:Y:S02]  /*0a20*/  LOP3.LUT R20, R25, R20, RZ, 0xfc, !PT ;  /* 0x0000001419147212 */ /* 0x000fe400078efcff */
[----:B--2---:R-:W-:-:S04]  /*0a30*/  @!P1 ISETP.NE.AND P6, PT, R23, RZ, PT ;  /* 0x000000ff1700920c */ /* 0x004fc80003fc5270 */
[----:B------:R-:W-:Y:S02]  /*0a40*/  @!P1 SEL R11, RZ, 0x1, !P6 ;  /* 0x00000001ff0b9807 */ /* 0x000fe40007000000 */
[----:B---3--:R-:W-:Y:S02]  /*0a50*/  @!P1 ISETP.NE.AND P6, PT, R24, RZ, PT ;  /* 0x000000ff1800920c */ /* 0x008fe40003fc5270 */
[----:B------:R-:W-:Y:S02]  /*0a60*/  PRMT R24, RZ, 0x7610, R24 ;  /* 0x00007610ff187816 */ /* 0x000fe40000000018 */
[----:B------:R-:W-:Y:S02]  /*0a70*/  @!P1 SEL R24, RZ, 0x1, !P6 ;  /* 0x00000001ff189807 */ /* 0x000fe40007000000 */
[----:B-----5:R-:W-:-:S04]  /*0a80*/  @!P4 ISETP.NE.AND P6, PT, R26, RZ, PT ;  /* 0x000000ff1a00c20c */ /* 0x020fc80003fc5270 */
[----:B------:R-:W-:Y:S02]  /*0a90*/  @!P4 SEL R5, RZ, 0x1, !P6 ;  /* 0x00000001ff05c807 */ /* 0x000fe40007000000 */
[----:B------:R-:W-:Y:S02]  /*0aa0*/  @!P4 ISETP.NE.AND P6, PT, R27, RZ, PT ;  /* 0x000000ff1b00c20c */ /* 0x000fe40003fc5270 */
[----:B------:R-:W-:Y:S02]  /*0ab0*/  PRMT R26, RZ, 0x7610, R26 ;  /* 0x00007610ff1a7816 */ /* 0x000fe4000000001a */
[----:B------:R-:W-:Y:S02]  /*0ac0*/  @!P4 SEL R26, RZ, 0x1, !P6 ;  /* 0x00000001ff1ac807 */ /* 0x000fe40007000000 */
[----:B------:R-:W-:Y:S02]  /*0ad0*/  @!P1 IADD3 R2, P4, R2, c[0x0][0x168], RZ ;  /* 0x00005a0002029a10 */ /* 0x000fe40007f9e0ff */
[----:B------:R-:W-:-:S03]  /*0ae0*/  LOP3.LUT R11, R24, R11, RZ, 0xfc, !PT ;  /* 0x0000000b180b7212 */ /* 0x000fc600078efcff */
[----:B------:R-:W-:Y:S01]  /*0af0*/  @!P1 IMAD.X R3, RZ, RZ, c[0x0][0x16c], P4 ;  /* 0x00005b00ff039624 */ /* 0x000fe200020e06ff */
[----:B------:R-:W-:-:S04]  /*0b00*/  @!P3 ISETP.NE.AND P4, PT, R14, RZ, PT ;  /* 0x000000ff0e00b20c */ /* 0x000fc80003f85270 */
[----:B------:R0:W-:Y:S01]  /*0b10*/  @!P1 STG.E.U8 [R2.64], R11 ;  /* 0x0000000b02009986 */ /* 0x0001e2000c101104 */
[----:B------:R-:W-:Y:S02]  /*0b20*/  @!P3 SEL R7, RZ, 0x1, !P4 ;  /* 0x00000001ff07b807 */ /* 0x000fe40006000000 */
[----:B----4-:R-:W-:Y:S02]  /*0b30*/  @!P2 ISETP.NE.AND P4, PT, R6, RZ, PT ;  /* 0x000000ff0600a20c */ /* 0x010fe40003f85270 */
[----:B------:R-:W-:Y:S02]  /*0b40*/  PRMT R6, RZ, 0x7610, R6 ;  /* 0x00007610ff067816 */ /* 0x000fe40000000006 */
[----:B------:R-:W-:Y:S02]  /*0b50*/  @!P2 ISETP.NE.AND P1, PT, R28, RZ, PT ;  /* 0x000000ff1c00a20c */ /* 0x000fe40003f25270 */
[----:B------:R-:W-:Y:S02]  /*0b60*/  @!P2 SEL R6, RZ, 0x1, !P4 ;  /* 0x00000001ff06a807 */ /* 0x000fe40006000000 */
[----:B------:R-:W-:-:S02]  /*0b70*/  @!P2 SEL R9, RZ, 0x1, !P1 ;  /* 0x00000001ff09a807 */ /* 0x000fc40004800000 */
[----:B------:R-:W-:Y:S02]  /*0b80*/  ISETP.GE.AND P2, PT, R19, R18, PT ;  /* 0x000000121300720c */ /* 0x000fe40003f46270 */
[----:B------:R-:W-:Y:S02]  /*0b90*/  @!P3 ISETP.NE.AND P6, PT, R10, RZ, PT ;  /* 0x000000ff0a00b20c */ /* 0x000fe40003fc5270 */
[----:B------:R-:W-:Y:S02]  /*0ba0*/  PRMT R10, RZ, 0x7610, R10 ;  /* 0x00007610ff0a7816 */ /* 0x000fe4000000000a */
[----:B------:R-:W-:Y:S02]  /*0bb0*/  @!P3 SEL R10, RZ, 0x1, !P6 ;  /* 0x00000001ff0ab807 */ /* 0x000fe40007000000 */
[----:B------:R-:W-:Y:S02]  /*0bc0*/  @!P0 ISETP.NE.AND P3, PT, R4, RZ, PT ;  /* 0x000000ff0400820c */ /* 0x000fe40003f65270 */
[----:B------:R-:W-:-:S02]  /*0bd0*/  @!P0 ISETP.NE.AND P6, PT, R8, RZ, PT ;  /* 0x000000ff0800820c */ /* 0x000fc40003fc5270 */
[----:B------:R-:W-:Y:S02]  /*0be0*/  @!P5 ISETP.NE.AND P4, PT, R12, RZ, PT ;  /* 0x000000ff0c00d20c */ /* 0x000fe40003f85270 */
[----:B------:R-:W-:Y:S02]  /*0bf0*/  @!P5 ISETP.NE.AND P1, PT, R16, RZ, PT ;  /* 0x000000ff1000d20c */ /* 0x000fe40003f25270 */
[----:B0-----:R-:W-:Y:S02]  /*0c00*/  PRMT R3, RZ, 0x7610, R3 ;  /* 0x00007610ff037816 */ /* 0x001fe40000000003 */
[----:B------:R-:W-:Y:S02]  /*0c10*/  PRMT R4, RZ, 0x7610, R4 ;  /* 0x00007610ff047816 */ /* 0x000fe40000000004 */
[----:B------:R-:W-:Y:S02]  /*0c20*/  PRMT R2, RZ, 0x7610, R2 ;  /* 0x00007610ff027816 */ /* 0x000fe40000000002 */
[----:B------:R-:W-:-:S02]  /*0c30*/  PRMT R11, RZ, 0x7610, R11 ;  /* 0x00007610ff0b7816 */ /* 0x000fc4000000000b */
[----:B------:R-:W-:Y:S02]  /*0c40*/  @!P0 SEL R3, RZ, 0x1, !P3 ;  /* 0x00000001ff038807 */ /* 0x000fe40005800000 */
[----:B------:R-:W-:Y:S02]  /*0c50*/  @!P0 SEL R4, RZ, 0x1, !P6 ;  /* 0x00000001ff048807 */ /* 0x000fe40007000000 */
[----:B------:R-:W-:Y:S02]  /*0c60*/  @!P5 SEL R2, RZ, 0x1, !P4 ;  /* 0x00000001ff02d807 */ /* 0x000fe40006000000 */
[----:B------:R-:W-:Y:S02]  /*0c70*/  @!P5 SEL R11, RZ, 0x1, !P1 ;  /* 0x00000001ff0bd807 */ /* 0x000fe40004800000 */
[----:B------:R-:W-:Y:S02]  /*0c80*/  LOP3.LUT R5, R26, R5, RZ, 0xfc, !PT ;  /* 0x000000051a057212 */ /* 0x000fe400078efcff */
[----:B------:R-:W-:-:S02]  /*0c90*/  LOP3.LUT R13, R10, R7, RZ, 0xfc, !PT ;  /* 0x000000070a0d7212 */ /* 0x000fc400078efcff */
[----:B------:R-:W-:Y:S02]  /*0ca0*/  LOP3.LUT R9, R9, R6, RZ, 0xfc, !PT ;  /* 0x0000000609097212 */ /* 0x000fe400078efcff */
[----:B------:R-:W-:Y:S02]  /*0cb0*/  LOP3.LUT R3, R4, R3, RZ, 0xfc, !PT ;  /* 0x0000000304037212 */ /* 0x000fe400078efcff */
[----:B------:R-:W-:Y:S01]  /*0cc0*/  LOP3.LUT R2, R11, R2, RZ, 0xfc, !PT ;  /* 0x000000020b027212 */ /* 0x000fe200078efcff */
        /* <DEDUP_REMOVED lines=13> */
.L_x_39923:
[----:B------:R-:W-:-:S13]  /*0da0*/  ISETP.GE.AND P0, PT, R19, R18, PT ;  /* 0x000000121300720c */ /* 0x000fda0003f06270 */
[----:B------:R-:W-:Y:S05]  /*0db0*/  @P0 BRA `(.L_x_39925) ;  /* 0x000000c000000947 */ /* 0x000fea0003800000 */
[----:B0-----:R-:W-:Y:S01]  /*0dc0*/  IMAD.IADD R6, R0, 0x1, R19 ;  /* 0x0000000100067824 */ /* 0x001fe200078e0213 */
[----:B------:R-:W-:-:S04]  /*0dd0*/  IADD3 R19, R19, 0x80, RZ ;  /* 0x0000008013137810 */ /* 0x000fc80007ffe0ff */
[----:B------:R-:W-:-:S05]  /*0de0*/  IADD3 R6, P0, R6, c[0x0][0x168], RZ ;  /* 0x00005a0006067a10 */ /* 0x000fca0007f1e0ff */
[----:B------:R-:W-:-:S05]  /*0df0*/  IMAD.X R7, RZ, RZ, c[0x0][0x16c], P0 ;  /* 0x00005b00ff077624 */ /* 0x000fca00000e06ff */
[----:B------:R0:W-:Y:S03]  /*0e00*/  STG.E.U8 [R6.64], R5 ;  /* 0x0000000506007986 */ /* 0x0001e6000c101104 */
.L_x_39924:
[----:B------:R-:W-:-:S13]  /*0e10*/  ISETP.GE.AND P0, PT, R19, R18, PT ;  /* 0x000000121300720c */ /* 0x000fda0003f06270 */
[----:B------:R-:W-:Y:S05]  /*0e20*/  @P0 BRA `(.L_x_39926) ;  /* 0x000000d000000947 */ /* 0x000fea0003800000 */
[----:B------:R-:W-:Y:S01]  /*0e30*/  IMAD.IADD R4, R0, 0x1, R19 ;  /* 0x0000000100047824 */ /* 0x000fe200078e0213 */
[----:B------:R-:W-:-:S04]  /*0e40*/  IADD3 R19, R19, 0x80, RZ ;  /* 0x0000008013137810 */ /* 0x000fc80007ffe0ff */
[----:B------:R-:W-:-:S05]  /*0e50*/  IADD3 R4, P0, R4, c[0x0][0x168], RZ ;  /* 0x00005a0004047a10 */ /* 0x000fca0007f1e0ff */
[----:B0-----:R-:W-:-:S05]  /*0e60*/  IMAD.X R5, RZ, RZ, c[0x0][0x16c], P0 ;  /* 0x00005b00ff057624 */ /* 0x001fca00000e06ff */
[----:B------:R0:W-:Y:S03]  /*0e70*/  STG.E.U8 [R4.64], R13 ;  /* 0x0000000d04007986 */ /* 0x0001e6000c101104 */
.L_x_39925:
        /* <DEDUP_REMOVED lines=8> */
.L_x_39926:
[----:B------:R-:W-:Y:S05]  /*0f00*/  BSYNC B1 ;  /* 0x0000000000017941 */ /* 0x000fea0003800000 */
.L_x_39922:
[----:B------:R-:W-:-:S13]  /*0f10*/  ISETP.GE.AND P0, PT, R19, R18, PT ;  /* 0x000000121300720c */ /* 0x000fda0003f06270 */
[----:B0-----:R-:W-:Y:S01]  /*0f20*/  @!P0 IMAD.IADD R4, R0, 0x1, R19 ;  /* 0x0000000100048824 */ /* 0x001fe200078e0213 */
[----:B------:R-:W-:-:S04]  /*0f30*/  @!P0 IADD3 R19, R19, 0x80, RZ ;  /* 0x0000008013138810 */ /* 0x000fc80007ffe0ff */
[----:B------:R-:W-:-:S05]  /*0f40*/  @!P0 IADD3 R4, P1, R4, c[0x0][0x168], RZ ;  /* 0x00005a0004048a10 */ /* 0x000fca0007f3e0ff */
[----:B------:R-:W-:-:S05]  /*0f50*/  @!P0 IMAD.X R5, RZ, RZ, c[0x0][0x16c], P1 ;  /* 0x00005b00ff058624 */ /* 0x000fca00008e06ff */
[----:B------:R0:W-:Y:S03]  /*0f60*/  @!P0 STG.E.U8 [R4.64], R3 ;  /* 0x0000000304008986 */ /* 0x0001e6000c101104 */
.L_x_39927:
[----:B------:R-:W-:Y:S05]  /*0f70*/  BSYNC B0 ;  /* 0x0000000000007941 */ /* 0x000fea0003800000 */
.L_x_39921:
[----:B------:R-:W-:Y:S01]  /*0f80*/  WARPSYNC 0xffffffff ;  /* 0xffffffff00007948 */ /* 0x000fe20003800000 */
[----:B------:R-:W-:-:S13]  /*0f90*/  ISETP.GE.AND P0, PT, R19, R18, PT ;  /* 0x000000121300720c */ /* 0x000fda0003f06270 */
[----:B------:R-:W-:Y:S05]  /*0fa0*/  @P0 EXIT ;  /* 0x000000000000094d */ /* 0x000fea0003800000 */
[----:B------:R-:W-:-:S05]  /*0fb0*/  IMAD.IADD R0, R0, 0x1, R19 ;  /* 0x0000000100007824 */ /* 0x000fca00078e0213 */
[----:B0-----:R-:W-:-:S05]  /*0fc0*/  IADD3 R4, P0, R0, c[0x0][0x168], RZ ;  /* 0x00005a0000047a10 */ /* 0x001fca0007f1e0ff */
[----:B------:R-:W-:-:S05]  /*0fd0*/  IMAD.X R5, RZ, RZ, c[0x0][0x16c], P0 ;  /* 0x00005b00ff057624 */ /* 0x000fca00000e06ff */
[----:B------:R-:W-:Y:S01]  /*0fe0*/  STG.E.U8 [R4.64], R2 ;  /* 0x0000000204007986 */ /* 0x000fe2000c101104 */
[----:B------:R-:W-:Y:S05]  /*0ff0*/  EXIT ;  /* 0x000000000000794d */ /* 0x000fea0003800000 */
.L_x_39928:
        /* <DEDUP_REMOVED lines=16> */
.L_x_40328:


//--------------------- .text._ZN2at6native29vectorized_elementwise_kernelILi4ENS0_13BinaryFunctorIbbbZNS0_19maximum_kernel_cudaERNS_18TensorIteratorBaseEEUlbbE_EESt5arrayIPcLm3EEEEviT0_T1_ --------------------------
	.section	.text._ZN2at6native29vectorized_elementwise_kernelILi4ENS0_13BinaryFunctorIbbbZNS0_19maximum_kernel_cudaERNS_18TensorIteratorBaseEEUlbbE_EESt5arrayIPcLm3EEEEviT0_T1_,"ax",@progbits
	.sectioninfo	@"SHI_REGISTERS=31"
	.align	128
        .global         _ZN2at6native29vectorized_elementwise_kernelILi4ENS0_13BinaryFunctorIbbbZNS0_19maximum_kernel_cudaERNS_18TensorIteratorBaseEEUlbbE_EESt5arrayIPcLm3EEEEviT0_T1_
        .type           _ZN2at6native29vectorized_elementwise_kernelILi4ENS0_13BinaryFunctorIbbbZNS0_19maximum_kernel_cudaERNS_18TensorIteratorBaseEEUlbbE_EESt5arrayIPcLm3EEEEviT0_T1_,@function
        .size           _ZN2at6native29vectorized_elementwise_kernelILi4ENS0_13BinaryFunctorIbbbZNS0_19maximum_kernel_cudaERNS_18TensorIteratorBaseEEUlbbE_EESt5arrayIPcLm3EEEEviT0_T1_,(.L_x_40329 - _ZN2at6native29vectorized_elementwise_kernelILi4ENS0_13BinaryFunctorIbbbZNS0_19maximum_kernel_cudaERNS_18TensorIteratorBaseEEUlbbE_EESt5arrayIPcLm3EEEEviT0_T1_)
        .other          _ZN2at6native29vectorized_elementwise_kernelILi4ENS0_13BinaryFunctorIbbbZNS0_19maximum_kernel_cudaERNS_18TensorIteratorBaseEEUlbbE_EESt5arrayIPcLm3EEEEviT0_T1_,@"STO_CUDA_ENTRY STV_DEFAULT"
_ZN2at6native29vectorized_elementwise_kernelILi4ENS0_13BinaryFunctorIbbbZNS0_19maximum_kernel_cudaERNS_18TensorIteratorBaseEEUlbbE_EESt5arrayIPcLm3EEEEviT0_T1_:
.text._ZN2at6native29vectorized_elementwise_kernelILi4ENS0_13BinaryFunctorIbbbZNS0_19maximum_kernel_cudaERNS_18TensorIteratorBaseEEUlbbE_EESt5arrayIPcLm3EEEEviT0_T1_:
        /* <DEDUP_REMOVED lines=16> */
[----:B------:R-:W3:Y:S04]  /*0100*/  LDG.E R15, [R6.64] ;  /* 0x00000004060f7981 */ /* 0x000ee8000c1e1900 */
[----:B------:R-:W4:Y:S04]  /*0110*/  LDG.E R14, [R4.64+0x200] ;  /* 0x00020004040e7981 */ /* 0x000f28000c1e1900 */
[----:B------:R-:W5:Y:S01]  /*0120*/  LDG.E R16, [R6.64+0x200] ;  /* 0x0002000406107981 */ /* 0x000f62000c1e1900 */
[----:B--2---:R-:W-:-:S02]  /*0130*/  PRMT R3, R13, 0x7770, RZ ;  /* 0x000077700d037816 */ /* 0x004fc400000000ff */
[C---:B---3--:R-:W-:Y:S02]  /*0140*/  PRMT R8, R15.reuse, 0x7770, RZ ;  /* 0x000077700f087816 */ /* 0x048fe400000000ff */
[----:B------:R-:W-:Y:S02]  /*0150*/  PRMT R12, R15, 0x7771, RZ ;  /* 0x000077710f0c7816 */ /* 0x000fe400000000ff */
[----:B------:R-:W-:Y:S02]  /*0160*/  LOP3.LUT P1, RZ, R8, 0xff, R3, 0xc8, !PT ;  /* 0x000000ff08ff7812 */ /* 0x000fe4000782c803 */
[----:B------:R-:W-:Y:S02]  /*0170*/  PRMT R3, R13, 0x7771, RZ ;  /* 0x000077710d037816 */ /* 0x000fe400000000ff */
[C---:B----4-:R-:W-:Y:S02]  /*0180*/  PRMT R9, R14.reuse, 0x7770, RZ ;  /* 0x000077700e097816 */ /* 0x050fe400000000ff */
[----:B------:R-:W-:-:S02]  /*0190*/  PRMT R10, R14, 0x7771, RZ ;  /* 0x000077710e0a7816 */ /* 0x000fc400000000ff */
[C---:B-----5:R-:W-:Y:S02]  /*01a0*/  PRMT R4, R16.reuse, 0x7770, RZ ;  /* 0x0000777010047816 */ /* 0x060fe400000000ff */
[----:B------:R-:W-:Y:S02]  /*01b0*/  PRMT R5, R16, 0x7771, RZ ;  /* 0x0000777110057816 */ /* 0x000fe400000000ff */
[----:B------:R-:W-:Y:S02]  /*01c0*/  PRMT R8, R13, 0x7772, RZ ;  /* 0x000077720d087816 */ /* 0x000fe400000000ff */
[----:B------:R-:W-:Y:S02]  /*01d0*/  PRMT R11, R15, 0x7772, RZ ;  /* 0x000077720f0b7816 */ /* 0x000fe400000000ff */
[----:B------:R-:W-:Y:S02]  /*01e0*/  LOP3.LUT P2, RZ, R12, 0xff, R3, 0xc8, !PT ;  /* 0x000000ff0cff7812 */ /* 0x000fe4000784c803 */
[----:B------:R-:W-:-:S02]  /*01f0*/  LOP3.LUT P3, RZ, R4, 0xff, R9, 0xc8, !PT ;  /* 0x000000ff04ff7812 */ /* 0x000fc4000786c809 */
[----:B------:R-:W-:Y:S02]  /*0200*/  LOP3.LUT P4, RZ, R5, 0xff, R10, 0xc8, !PT ;  /* 0x000000ff05ff7812 */ /* 0x000fe4000788c80a */
[----:B------:R-:W-:Y:S02]  /*0210*/  PRMT R3, R13, 0x7773, RZ ;  /* 0x000077730d037816 */ /* 0x000fe400000000ff */
[----:B------:R-:W-:Y:S02]  /*0220*/  PRMT R6, R15, 0x7773, RZ ;  /* 0x000077730f067816 */ /* 0x000fe400000000ff */
[----:B------:R-:W-:Y:S02]  /*0230*/  PRMT R4, R14, 0x7772, RZ ;  /* 0x000077720e047816 */ /* 0x000fe400000000ff */
[----:B------:R-:W-:Y:S02]  /*0240*/  PRMT R5, R16, 0x7772, RZ ;  /* 0x0000777210057816 */ /* 0x000fe400000000ff */
[----:B------:R-:W-:-:S02]  /*0250*/  LOP3.LUT P0, RZ, R11, 0xff, R8, 0xc8, !PT ;  /* 0x000000ff0bff7812 */ /* 0x000fc4000780c808 */
[----:B------:R-:W-:Y:S02]  /*0260*/  SEL R7, RZ, 0x1, !P1 ;  /* 0x00000001ff077807 */ /* 0x000fe40004800000 */
[----:B------:R-:W-:Y:S02]  /*0270*/  SEL R8, RZ, 0x1, !P2 ;  /* 0x00000001ff087807 */ /* 0x000fe40005000000 */
[----:B------:R-:W-:Y:S02]  /*0280*/  LOP3.LUT P1, RZ, R6, 0xff, R3, 0xc8, !PT ;  /* 0x000000ff06ff7812 */ /* 0x000fe4000782c803 */
[----:B------:R-:W-:Y:S02]  /*0290*/  SEL R9, RZ, 0x1, !P3 ;  /* 0x00000001ff097807 */ /* 0x000fe40005800000 */
[----:B------:R-:W-:Y:S02]  /*02a0*/  SEL R10, RZ, 0x1, !P4 ;  /* 0x00000001ff0a7807 */ /* 0x000fe40006000000 */
[----:B------:R-:W-:-:S02]  /*02b0*/  LOP3.LUT P2, RZ, R5, 0xff, R4, 0xc8, !PT ;  /* 0x000000ff05ff7812 */ /* 0x000fc4000784c804 */
[----:B------:R-:W-:Y:S02]  /*02c0*/  PRMT R3, R14, 0x7773, RZ ;  /* 0x000077730e037816 */ /* 0x000fe400000000ff */
[----:B------:R-:W-:Y:S02]  /*02d0*/  PRMT R6, R16, 0x7773, RZ ;  /* 0x0000777310067816 */ /* 0x000fe400000000ff */
[----:B------:R-:W-:Y:S02]  /*02e0*/  IADD3 R4, P3, R0, c[0x0][0x168], RZ ;  /* 0x00005a0000047a10 */ /* 0x000fe40007f7e0ff */
[----:B------:R-:W-:Y:S02]  /*02f0*/  PRMT R11, R8, 0x7604, R7 ;  /* 0x00007604080b7816 */ /* 0x000fe40000000007 */
[----:B------:R-:W-:Y:S01]  /*0300*/  SEL R0, RZ, 0x1, !P0 ;  /* 0x00000001ff007807 */ /* 0x000fe20004000000 */
[----:B------:R-:W-:Y:S01]  /*0310*/  IMAD.X R5, RZ, RZ, c[0x0][0x16c], P3 ;  /* 0x00005b00ff057624 */ /* 0x000fe200018e06ff */
[----:B------:R-:W-:-:S02]  /*0320*/  PRMT R10, R10, 0x7604, R9 ;  /* 0x000076040a0a7816 */ /* 0x000fc40000000009 */
[----:B------:R-:W-:Y:S02]  /*0330*/  SEL R7, RZ, 0x1, !P2 ;  /* 0x00000001ff077807 */ /* 0x000fe40005000000 */
[----:B------:R-:W-:Y:S01]  /*0340*/  LOP3.LUT P0, RZ, R6, 0xff, R3, 0xc8, !PT ;  /* 0x000000ff06ff7812 */ /* 0x000fe2000780c803 */
[----:B------:R-:W-:Y:S01]  /*0350*/  IMAD.WIDE R2, R2, 0x4, R4 ;  /* 0x0000000402027825 */ /* 0x000fe200078e0204 */
[----:B------:R-:W-:Y:S02]  /*0360*/  PRMT R11, R0, 0x7054, R11 ;  /* 0x00007054000b7816 */ /* 0x000fe4000000000b */
[----:B------:R-:W-:Y:S02]  /*0370*/  PRMT R7, R7, 0x7054, R10 ;  /* 0x0000705407077816 */ /* 0x000fe4000000000a */
[----:B------:R-:W-:Y:S02]  /*0380*/  SEL R0, RZ, 0x1, !P1 ;  /* 0x00000001ff007807 */ /* 0x000fe40004800000 */
[----:B------:R-:W-:-:S02]  /*0390*/  SEL R6, RZ, 0x1, !P0 ;  /* 0x00000001ff067807 */ /* 0x000fc40004000000 */
[----:B------:R-:W-:Y:S02]  /*03a0*/  PRMT R11, R0, 0x654, R11 ;  /* 0x00000654000b7816 */ /* 0x000fe4000000000b */
[----:B------:R-:W-:-:S03]  /*03b0*/  PRMT R7, R6, 0x654, R7 ;  /* 0x0000065406077816 */ /* 0x000fc60000000007 */
[----:B------:R-:W-:Y:S04]  /*03c0*/  STG.E [R2.64], R11 ;  /* 0x0000000b02007986 */ /* 0x000fe8000c101904 */
[----:B------:R-:W-:Y:S01]  /*03d0*/  STG.E [R2.64+0x200], R7 ;  /* 0x0002000702007986 */ /* 0x000fe2000c101904 */
[----:B------:R-:W-:Y:S05]  /*03e0*/  EXIT ;  /* 0x000000000000794d */ /* 0x000fea0003800000 */
.L_x_39929:
        /* <DEDUP_REMOVED lines=151> */
.L_x_39932:
[----:B------:R-:W-:-:S13]  /*0d60*/  ISETP.GE.AND P0, PT, R19, R18, PT ;  /* 0x000000121300720c */ /* 0x000fda0003f06270 */
[----:B------:R-:W-:Y:S05]  /*0d70*/  @P0 BRA `(.L_x_39934) ;  /* 0x000000c000000947 */ /* 0x000fea0003800000 */
[----:B0-----:R-:W-:Y:S01]  /*0d80*/  IMAD.IADD R6, R0, 0x1, R19 ;  /* 0x0000000100067824 */ /* 0x001fe200078e0213 */
[----:B------:R-:W-:-:S04]  /*0d90*/  IADD3 R19, R19, 0x80, RZ ;  /* 0x0000008013137810 */ /* 0x000fc80007ffe0ff */
[----:B------:R-:W-:-:S05]  /*0da0*/  IADD3 R6, P0, R6, c[0x0][0x168], RZ ;  /* 0x00005a0006067a10 */ /* 0x000fca0007f1e0ff */
[----:B------:R-:W-:-:S05]  /*0db0*/  IMAD.X R7, RZ, RZ, c[0x0][0x16c], P0 ;  /* 0x00005b00ff077624 */ /* 0x000fca00000e06ff */
[----:B------:R0:W-:Y:S03]  /*0dc0*/  STG.E.U8 [R6.64], R5 ;  /* 0x0000000506007986 */ /* 0x0001e6000c101104 */
.L_x_39933:
[----:B------:R-:W-:-:S13]  /*0dd0*/  ISETP.GE.AND P0, PT, R19, R18, PT ;  /* 0x000000121300720c */ /* 0x000fda0003f06270 */
[----:B------:R-:W-:Y:S05]  /*0de0*/  @P0 BRA `(.L_x_39935) ;  /* 0x000000d000000947 */ /* 0x000fea0003800000 */
[----:B------:R-:W-:Y:S01]  /*0df0*/  IMAD.IADD R4, R0, 0x1, R19 ;  /* 0x0000000100047824 */ /* 0x000fe200078e0213 */
[----:B------:R-:W-:-:S04]  /*0e00*/  IADD3 R19, R19, 0x80, RZ ;  /* 0x0000008013137810 */ /* 0x000fc80007ffe0ff */
[----:B------:R-:W-:-:S05]  /*0e10*/  IADD3 R4, P0, R4, c[0x0][0x168], RZ ;  /* 0x00005a0004047a10 */ /* 0x000fca0007f1e0ff */
[----:B0-----:R-:W-:-:S05]  /*0e20*/  IMAD.X R5, RZ, RZ, c[0x0][0x16c], P0 ;  /* 0x00005b00ff057624 */ /* 0x001fca00000e06ff */
[----:B------:R0:W-:Y:S03]  /*0e30*/  STG.E.U8 [R4.64], R13 ;  /* 0x0000000d04007986 */ /* 0x0001e6000c101104 */
.L_x_39934:
        /* <DEDUP_REMOVED lines=8> */
.L_x_39935:
[----:B------:R-:W-:Y:S05]  /*0ec0*/  BSYNC B1 ;  /* 0x0000000000017941 */ /* 0x000fea0003800000 */
.L_x_39931:
[----:B------:R-:W-:-:S13]  /*0ed0*/  ISETP.GE.AND P0, PT, R19, R18, PT ;  /* 0x000000121300720c */ /* 0x000fda0003f06270 */
[----:B0-----:R-:W-:Y:S01]  /*0ee0*/  @!P0 IMAD.IADD R4, R0, 0x1, R19 ;  /* 0x0000000100048824 */ /* 0x001fe200078e0213 */
[----:B------:R-:W-:-:S04]  /*0ef0*/  @!P0 IADD3 R19, R19, 0x80, RZ ;  /* 0x0000008013138810 */ /* 0x000fc80007ffe0ff */
[----:B------:R-:W-:-:S05]  /*0f00*/  @!P0 IADD3 R4, P1, R4, c[0x0][0x168], RZ ;  /* 0x00005a0004048a10 */ /* 0x000fca0007f3e0ff */
[----:B------:R-:W-:-:S05]  /*0f10*/  @!P0 IMAD.X R5, RZ, RZ, c[0x0][0x16c], P1 ;  /* 0x00005b00ff058624 */ /* 0x000fca00008e06ff */
[----:B------:R0:W-:Y:S03]  /*0f20*/  @!P0 STG.E.U8 [R4.64], R3 ;  /* 0x0000000304008986 */ /* 0x0001e6000c101104 */
.L_x_39936:
[----:B------:R-:W-:Y:S05]  /*0f30*/  BSYNC B0 ;  /* 0x0000000000007941 */ /* 0x000fea0003800000 */
.L_x_39930:
        /* <DEDUP_REMOVED lines=8> */
.L_x_39937:
        /* <DEDUP_REMOVED lines=12> */
.L_x_40329:


//--------------------- .text._ZN2at6native29vectorized_elementwise_kernelILi8ENS0_13BinaryFunctorIbbbZNS0_19maximum_kernel_cudaERNS_18TensorIteratorBaseEEUlbbE_EESt5arrayIPcLm3EEEEviT0_T1_ --------------------------
	.section	.text._ZN2at6native29vectorized_elementwise_kernelILi8ENS0_13BinaryFunctorIbbbZNS0_19maximum_kernel_cudaERNS_18TensorIteratorBaseEEUlbbE_EESt5arrayIPcLm3EEEEviT0_T1_,"ax",@progbits
	.sectioninfo	@"SHI_REGISTERS=4"
	.align	128
        .global         _ZN2at6native29vectorized_elementwise_kernelILi8ENS0_13BinaryFunctorIbbbZNS0_19maximum_kernel_cudaERNS_18TensorIteratorBaseEEUlbbE_EESt5arrayIPcLm3EEEEviT0_T1_
        .type           _ZN2at6native29vectorized_elementwise_kernelILi8ENS0_13BinaryFunctorIbbbZNS0_19maximum_kernel_cudaERNS_18TensorIteratorBaseEEUlbbE_EESt5arrayIPcLm3EEEEviT0_T1_,@function
        .size           _ZN2at6native29vectorized_elementwise_kernelILi8ENS0_13BinaryFunctorIbbbZNS0_19maximum_kernel_cudaERNS_18TensorIteratorBaseEEUlbbE_EESt5arrayIPcLm3EEEEviT0_T1_,(.L_x_40330 - _ZN2at6native29vectorized_elementwise_kernelILi8ENS0_13BinaryFunctorIbbbZNS0_19maximum_kernel_cudaERNS_18TensorIteratorBaseEEUlbbE_EESt5arrayIPcLm3EEEEviT0_T1_)
        .other          _ZN2at6native29vectorized_elementwise_kernelILi8ENS0_13BinaryFunctorIbbbZNS0_19maximum_kernel_cudaERNS_18TensorIteratorBaseEEUlbbE_EESt5arrayIPcLm3EEEEviT0_T1_,@"STO_CUDA_ENTRY STV_DEFAULT"
_ZN2at6native29vectorized_elementwise_kernelILi8ENS0_13BinaryFunctorIbbbZNS0_19maximum_kernel_cudaERNS_18TensorIteratorBaseEEUlbbE_EESt5arrayIPcLm3EEEEviT0_T1_:
.text._ZN2at6native29vectorized_elementwise_kernelILi8ENS0_13BinaryFunctorIbbbZNS0_19maximum_kernel_cudaERNS_18TensorIteratorBaseEEUlbbE_EESt5arrayIPcLm3EEEEviT0_T1_:
[----:B------:R-:W-:Y:S02]  /*0000*/  MOV R1, c[0x0][0x28] ;  /* 0x00000a0000017a02 */ /* 0x000fe40000000f00 */
[----:B------:R-:W-:Y:S05]  /*0010*/  EXIT ;  /* 0x000000000000794d */ /* 0x000fea0003800000 */
.L_x_39938:
        /* <DEDUP_REMOVED lines=14> */
.L_x_40330:


//--------------------- .nv.global.init           --------------------------
	.section	.nv.global.init,"aw",@progbits
.nv.global.init:
	.type		$str$9,@object
	.size		$str$9,(__unnamed_1 - $str$9)
$str$9:
        /*0000*/ 	.byte	0x66, 0x61, 0x6c, 0x73, 0x65, 0x00
	.type		__unnamed_1,@object
	.size		__unnamed_1,(__unnamed_17 - __unnamed_1)
__unnamed_1:
        /*0006*/ 	.byte	0x66, 0x65, 0x74, 0x63, 0x68, 0x5f, 0x61, 0x6e, 0x64, 0x5f, 0x63, 0x61, 0x73, 0x74, 0x00
	.type		__unnamed_17,@object
	.size		__unnamed_17,(__unnamed_9 - __unnamed_17)
__unnamed_17:
        /*0015*/ 	.byte	0x66, 0x65, 0x74, 0x63, 0x68, 0x5f, 0x61, 0x6e, 0x64, 0x5f, 0x63, 0x61, 0x73, 0x74, 0x00
	.type		__unnamed_9,@object
	.size		__unnamed_9,(__unnamed_5 - __unnamed_9)
__unnamed_9:
        /*0024*/ 	.byte	0x66, 0x65, 0x74, 0x63, 0x68, 0x5f, 0x61, 0x6e, 0x64, 0x5f, 0x63, 0x61, 0x73, 0x74, 0x00
	.type		__unnamed_5,@object
	.size		__unnamed_5,(__unnamed_13 - __unnamed_5)
__unnamed_5:
        /*0033*/ 	.byte	0x66, 0x65, 0x74, 0x63, 0x68, 0x5f, 0x61, 0x6e, 0x64, 0x5f, 0x63, 0x61, 0x73, 0x74, 0x00
	.type		__unnamed_13,@object
	.size		__unnamed_13,(__unnamed_3 - __unnamed_13)
__unnamed_13:
        /*0042*/ 	.byte	0x66, 0x65, 0x74, 0x63, 0x68, 0x5f, 0x61, 0x6e, 0x64, 0x5f, 0x63, 0x61, 0x73, 0x74, 0x00
	.type		__unnamed_3,@object
	.size		__unnamed_3,(__unnamed_19 - __unnamed_3)
__unnamed_3:
        /*0051*/ 	.byte	0x66, 0x65, 0x74, 0x63, 0x68, 0x5f, 0x61, 0x6e, 0x64, 0x5f, 0x63, 0x61, 0x73, 0x74, 0x00
	.type		__unnamed_19,@object
	.size		__unnamed_19,(__unnamed_11 - __unnamed_19)
__unnamed_19:
        /*0060*/ 	.byte	0x66, 0x65, 0x74, 0x63, 0x68, 0x5f, 0x61, 0x6e, 0x64, 0x5f, 0x63, 0x61, 0x73, 0x74, 0x00
	.type		__unnamed_11,@object
	.size		__unnamed_11,(__unnamed_15 - __unnamed_11)
__unnamed_11:
        /*006f*/ 	.byte	0x66, 0x65, 0x74, 0x63, 0x68, 0x5f, 0x61, 0x6e, 0x64, 0x5f, 0x63, 0x61, 0x73, 0x74, 0x00
	.type		__unnamed_15,@object
	.size		__unnamed_15,(__unnamed_7 - __unnamed_15)
__unnamed_15:
        /*007e*/ 	.byte	0x66, 0x65, 0x74, 0x63, 0x68, 0x5f, 0x61, 0x6e, 0x64, 0x5f, 0x63, 0x61, 0x73, 0x74, 0x00
	.type		__unnamed_7,@object
	.size		__unnamed_7,(__unnamed_2 - __unnamed_7)
__unnamed_7:
        /*008d*/ 	.byte	0x66, 0x65, 0x74, 0x63, 0x68, 0x5f, 0x61, 0x6e, 0x64, 0x5f, 0x63, 0x61, 0x73, 0x74, 0x00
	.type		__unnamed_2,@object
	.size		__unnamed_2,(__unnamed_18 - __unnamed_2)
__unnamed_2:
        /*009c*/ 	.byte	0x63, 0x61, 0x73, 0x74, 0x5f, 0x61, 0x6e, 0x64, 0x5f, 0x73, 0x74, 0x6f, 0x72, 0x65, 0x00
	.type		__unnamed_18,@object
	.size		__unnamed_18,(__unnamed_10 - __unnamed_18)
__unnamed_18:
        /*00ab*/ 	.byte	0x63, 0x61, 0x73, 0x74, 0x5f, 0x61, 0x6e, 0x64, 0x5f, 0x73, 0x74, 0x6f, 0x72, 0x65, 0x00
	.type		__unnamed_10,@object
	.size		__unnamed_10,(__unnamed_6 - __unnamed_10)
__unnamed_10:
        /*00ba*/ 	.byte	0x63, 0x61, 0x73, 0x74, 0x5f, 0x61, 0x6e, 0x64, 0x5f, 0x73, 0x74, 0x6f, 0x72, 0x65, 0x00
	.type		__unnamed_6,@object
	.size		__unnamed_6,(__unnamed_14 - __unnamed_6)
__unnamed_6:
        /*00c9*/ 	.byte	0x63, 0x61, 0x73, 0x74, 0x5f, 0x61, 0x6e, 0x64, 0x5f, 0x73, 0x74, 0x6f, 0x72, 0x65, 0x00
	.type		__unnamed_14,@object
	.size		__unnamed_14,(__unnamed_4 - __unnamed_14)
__unnamed_14:
        /*00d8*/ 	.byte	0x63, 0x61, 0x73, 0x74, 0x5f, 0x61, 0x6e, 0x64, 0x5f, 0x73, 0x74, 0x6f, 0x72, 0x65, 0x00
	.type		__unnamed_4,@object
	.size		__unnamed_4,(__unnamed_20 - __unnamed_4)
__unnamed_4:
        /*00e7*/ 	.byte	0x63, 0x61, 0x73, 0x74, 0x5f, 0x61, 0x6e, 0x64, 0x5f, 0x73, 0x74, 0x6f, 0x72, 0x65, 0x00
	.type		__unnamed_20,@object
	.size		__unnamed_20,(__unnamed_12 - __unnamed_20)
__unnamed_20:
        /*00f6*/ 	.byte	0x63, 0x61, 0x73, 0x74, 0x5f, 0x61, 0x6e, 0x64, 0x5f, 0x73, 0x74, 0x6f, 0x72, 0x65, 0x00
	.type		__unnamed_12,@object
	.size		__unnamed_12,(__unnamed_16 - __unnamed_12)
__unnamed_12:
        /*0105*/ 	.byte	0x63, 0x61, 0x73, 0x74, 0x5f, 0x61, 0x6e, 0x64, 0x5f, 0x73, 0x74, 0x6f, 0x72, 0x65, 0x00
	.type		__unnamed_16,@object
	.size		__unnamed_16,(__unnamed_8 - __unnamed_16)
__unnamed_16:
        /*0114*/ 	.byte	0x63, 0x61, 0x73, 0x74, 0x5f, 0x61, 0x6e, 0x64, 0x5f, 0x73, 0x74, 0x6f, 0x72, 0x65, 0x00
	.type		__unnamed_8,@object
	.size		__unnamed_8,($str$10 - __unnamed_8)
__unnamed_8:
        /*0123*/ 	.byte	0x63, 0x61, 0x73, 0x74, 0x5f, 0x61, 0x6e, 0x64, 0x5f, 0x73, 0x74, 0x6f, 0x72, 0x65, 0x00
	.type		$str$10,@object
	.size		$str$10,(.L_49 - $str$10)
$str$10:
        /*0132*/ 	.byte	0x2f, 0x72, 0x6f, 0x6f, 0x74, 0x2f, 0x2e, 0x70, 0x79, 0x65, 0x6e, 0x76, 0x2f, 0x76, 0x65, 0x72
        /*0142*/ 	.byte	0x73, 0x69, 0x6f, 0x6e, 0x73, 0x2f, 0x33, 0x2e, 0x31, 0x33, 0x2e, 0x31, 0x32, 0x2f, 0x6c, 0x69
        /*0152*/ 	.byte	0x62, 0x2f, 0x70, 0x79, 0x74, 0x68, 0x6f, 0x6e, 0x33, 0x2e, 0x31, 0x33, 0x2f, 0x73, 0x69, 0x74
        /*0162*/ 	.byte	0x65, 0x2d, 0x70, 0x61, 0x63, 0x6b, 0x61, 0x67, 0x65, 0x73, 0x2f, 0x74, 0x6f, 0x72, 0x63, 0x68
        /*0172*/ 	.byte	0x2f, 0x69, 0x6e, 0x63, 0x6c, 0x75, 0x64, 0x65, 0x2f, 0x63, 0x31, 0x30, 0x2f, 0x63, 0x6f, 0x72
        /*0182*/ 	.byte	0x65, 0x2f, 0x44, 0x79, 0x6e, 0x61, 0x6d, 0x69, 0x63, 0x43, 0x61, 0x73, 0x74, 0x2e, 0x68, 0x00
.L_49:


//--------------------- .nv.global                --------------------------
	.section	.nv.global,"aw",@nobits
.nv.global:
	.type		_ZN57_INTERNAL_d3832acf_26_MaxMinElementwiseKernel_cu_806476104cuda3std3__48in_placeE,@object
	.size		_ZN57_INTERNAL_d3832acf_26_MaxMinElementwiseKernel_cu_806476104cuda3std3__48in_placeE,(_ZN57_INTERNAL_d3832acf_26_MaxMinElementwiseKernel_cu_806476104cuda3std6ranges3__45__cpo8distanceE - _ZN57_INTERNAL_d3832acf_26_MaxMinElementwiseKernel_cu_806476104cuda3std3__48in_placeE)
_ZN57_INTERNAL_d3832acf_26_MaxMinElementwiseKernel_cu_806476104cuda3std3__48in_placeE:
	.zero		1
	.type		_ZN57_INTERNAL_d3832acf_26_MaxMinElementwiseKernel_cu_806476104cuda3std6ranges3__45__cpo8distanceE,@object
	.size		_ZN57_INTERNAL_d3832acf_26_MaxMinElementwiseKernel_cu_806476104cuda3std6ranges3__45__cpo8distanceE,(_ZN57_INTERNAL_d3832acf_26_MaxMinElementwiseKernel_cu_806476104cuda3std3__45__cpo6cbeginE - _ZN57_INTERNAL_d3832acf_26_MaxMinElementwiseKernel_cu_806476104cuda3std6ranges3__45__cpo8distanceE)
_ZN57_INTERNAL_d3832acf_26_MaxMinElementwiseKernel_cu_806476104cuda3std6ranges3__45__cpo8distanceE:
	.zero		1
	.type		_ZN57_INTERNAL_d3832acf_26_MaxMinElementwiseKernel_cu_806476104cuda3std3__45__cpo6cbeginE,@object
	.size		_ZN57_INTERNAL_d3832acf_26_MaxMinElementwiseKernel_cu_806476104cuda3std3__45__cpo6cbeginE,(_ZN57_INTERNAL_d3832acf_26_MaxMinElementwiseKernel_cu_806476104cuda3std6ranges3__45__cpo7advanceE - _ZN57_INTERNAL_d3832acf_26_MaxMinElementwiseKernel_cu_806476104cuda3std3__45__cpo6cbeginE)
_ZN57_INTERNAL_d3832acf_26_MaxMinElementwiseKernel_cu_806476104cuda3std3__45__cpo6cbeginE:
	.zero		1
	.type		_ZN57_INTERNAL_d3832acf_26_MaxMinElementwiseKernel_cu_806476104cuda3std6ranges3__45__cpo7advanceE,@object
	.size		_ZN57_INTERNAL_d3832acf_26_MaxMinElementwiseKernel_cu_806476104cuda3std6ranges3__45__cpo7advanceE,(_ZN57_INTERNAL_d3832acf_26_MaxMinElementwiseKernel_cu_806476104cuda3std3__45__cpo7crbeginE - _ZN57_INTERNAL_d3832acf_26_MaxMinElementwiseKernel_cu_806476104cuda3std6ranges3__45__cpo7advanceE)
_ZN57_INTERNAL_d3832acf_26_MaxMinElementwiseKernel_cu_806476104cuda3std6ranges3__45__cpo7advanceE:
	.zero		1
	.type		_ZN57_INTERNAL_d3832acf_26_MaxMinElementwiseKernel_cu_806476104cuda3std3__45__cpo7crbeginE,@object
	.size		_ZN57_INTERNAL_d3832acf_26_MaxMinElementwiseKernel_cu_806476104cuda3std3__45__cpo7crbeginE,(_ZN57_INTERNAL_d3832acf_26_MaxMinElementwiseKernel_cu_806476104cuda3std6ranges3__45__cpo4dataE - _ZN57_INTERNAL_d3832acf_26_MaxMinElementwiseKernel_cu_806476104cuda3std3__45__cpo7crbeginE)
_ZN57_INTERNAL_d3832acf_26_MaxMinElementwiseKernel_cu_806476104cuda3std3__45__cpo7crbeginE:
	.zero		1
	.type		_ZN57_INTERNAL_d3832acf_26_MaxMinElementwiseKernel_cu_806476104cuda3std6ranges3__45__cpo4dataE,@object
	.size		_ZN57_INTERNAL_d3832acf_26_MaxMinElementwiseKernel_cu_806476104cuda3std6ranges3__45__cpo4dataE,(_ZN57_INTERNAL_d3832acf_26_MaxMinElementwiseKernel_cu_806476104cuda3std6ranges3__45__cpo5beginE - _ZN57_INTERNAL_d3832acf_26_MaxMinElementwiseKernel_cu_806476104cuda3std6ranges3__45__cpo4dataE)
_ZN57_INTERNAL_d3832acf_26_MaxMinElementwiseKernel_cu_806476104cuda3std6ranges3__45__cpo4dataE:
	.zero		1
	.type		_ZN57_INTERNAL_d3832acf_26_MaxMinElementwiseKernel_cu_806476104cuda3std6ranges3__45__cpo5beginE,@object
	.size		_ZN57_INTERNAL_d3832acf_26_MaxMinElementwiseKernel_cu_806476104cuda3std6ranges3__45__cpo5beginE,(_ZN57_INTERNAL_d3832acf_26_MaxMinElementwiseKernel_cu_806476104cuda3std3__459_GLOBAL__N__d3832acf_26_MaxMinElementwiseKernel_cu_806476106ignoreE - _ZN57_INTERNAL_d3832acf_26_MaxMinElementwiseKernel_cu_806476104cuda3std6ranges3__45__cpo5beginE)
_ZN57_INTERNAL_d3832acf_26_MaxMinElementwiseKernel_cu_806476104cuda3std6ranges3__45__cpo5beginE:
	.zero		1
	.type		_ZN57_INTERNAL_d3832acf_26_MaxMinElementwiseKernel_cu_806476104cuda3std3__459_GLOBAL__N__d3832acf_26_MaxMinElementwiseKernel_cu_806476106ignoreE,@object
	.size		_ZN57_INTERNAL_d3832acf_26_MaxMinElementwiseKernel_cu_806476104cuda3std3__459_GLOBAL__N__d3832acf_26_MaxMinElementwiseKernel_cu_806476106ignoreE,(_ZN57_INTERNAL_d3832acf_26_MaxMinElementwiseKernel_cu_806476104cuda3std6ranges3__45__cpo4sizeE - _ZN57_INTERNAL_d3832acf_26_MaxMinElementwiseKernel_cu_806476104cuda3std3__459_GLOBAL__N__d3832acf_26_MaxMinElementwiseKernel_cu_806476106ignoreE)
_ZN57_INTERNAL_d3832acf_26_MaxMinElementwiseKernel_cu_806476104cuda3std3__459_GLOBAL__N__d3832acf_26_MaxMinElementwiseKernel_cu_806476106ignoreE:
	.zero		1
	.type		_ZN57_INTERNAL_d3832acf_26_MaxMinElementwiseKernel_cu_806476104cuda3std6ranges3__45__cpo4sizeE,@object
	.size		_ZN57_INTERNAL_d3832acf_26_MaxMinElementwiseKernel_cu_806476104cuda3std6ranges3__45__cpo4sizeE,(_ZN57_INTERNAL_d3832acf_26_MaxMinElementwiseKernel_cu_806476104cuda3std3__45__cpo5beginE - _ZN57_INTERNAL_d3832acf_26_MaxMinElementwiseKernel_cu_806476104cuda3std6ranges3__45__cpo4sizeE)
_ZN57_INTERNAL_d3832acf_26_MaxMinElementwiseKernel_cu_806476104cuda3std6ranges3__45__cpo4sizeE:
	.zero		1
	.type		_ZN57_INTERNAL_d3832acf_26_MaxMinElementwiseKernel_cu_806476104cuda3std3__45__cpo5beginE,@object
	.size		_ZN57_INTERNAL_d3832acf_26_MaxMinElementwiseKernel_cu_806476104cuda3std3__45__cpo5beginE,(_ZN57_INTERNAL_d3832acf_26_MaxMinElementwiseKernel_cu_806476104cuda3std6ranges3__45__cpo6cbeginE - _ZN57_INTERNAL_d3832acf_26_MaxMinElementwiseKernel_cu_806476104cuda3std3__45__cpo5beginE)
_ZN57_INTERNAL_d3832acf_26_MaxMinElementwiseKernel_cu_806476104cuda3std3__45__cpo5beginE:
	.zero		1
	.type		_ZN57_INTERNAL_d3832acf_26_MaxMinElementwiseKernel_cu_806476104cuda3std6ranges3__45__cpo6cbeginE,@object
	.size		_ZN57_INTERNAL_d3832acf_26_MaxMinElementwiseKernel_cu_806476104cuda3std6ranges3__45__cpo6cbeginE,(_ZN57_INTERNAL_d3832acf_26_MaxMinElementwiseKernel_cu_806476104cuda3std3__45__cpo6rbeginE - _ZN57_INTERNAL_d3832acf_26_MaxMinElementwiseKernel_cu_806476104cuda3std6ranges3__45__cpo6cbeginE)
_ZN57_INTERNAL_d3832acf_26_MaxMinElementwiseKernel_cu_806476104cuda3std6ranges3__45__cpo6cbeginE:
	.zero		1
	.type		_ZN57_INTERNAL_d3832acf_26_MaxMinElementwiseKernel_cu_806476104cuda3std3__45__cpo6rbeginE,@object
	.size		_ZN57_INTERNAL_d3832acf_26_MaxMinElementwiseKernel_cu_806476104cuda3std3__45__cpo6rbeginE,(_ZN57_INTERNAL_d3832acf_26_MaxMinElementwiseKernel_cu_806476104cuda3std6ranges3__45__cpo4nextE - _ZN57_INTERNAL_d3832acf_26_MaxMinElementwiseKernel_cu_806476104cuda3std3__45__cpo6rbeginE)
_ZN57_INTERNAL_d3832acf_26_MaxMinElementwiseKernel_cu_806476104cuda3std3__45__cpo6rbeginE:
	.zero		1
	.type		_ZN57_INTERNAL_d3832acf_26_MaxMinElementwiseKernel_cu_806476104cuda3std6ranges3__45__cpo4nextE,@object
	.size		_ZN57_INTERNAL_d3832acf_26_MaxMinElementwiseKernel_cu_806476104cuda3std6ranges3__45__cpo4nextE,(_ZN57_INTERNAL_d3832acf_26_MaxMinElementwiseKernel_cu_806476104cuda3std6ranges3__45__cpo4swapE - _ZN57_INTERNAL_d3832acf_26_MaxMinElementwiseKernel_cu_806476104cuda3std6ranges3__45__cpo4nextE)
_ZN57_INTERNAL_d3832acf_26_MaxMinElementwiseKernel_cu_806476104cuda3std6ranges3__45__cpo4nextE:
	.zero		1
	.type		_ZN57_INTERNAL_d3832acf_26_MaxMinElementwiseKernel_cu_806476104cuda3std6ranges3__45__cpo4swapE,@object
	.size		_ZN57_INTERNAL_d3832acf_26_MaxMinElementwiseKernel_cu_806476104cuda3std6ranges3__45__cpo4swapE,(_ZN57_INTERNAL_d3832acf_26_MaxMinElementwiseKernel_cu_806476104cuda3std3__420unreachable_sentinelE - _ZN57_INTERNAL_d3832acf_26_MaxMinElementwiseKernel_cu_806476104cuda3std6ranges3__45__cpo4swapE)
_ZN57_INTERNAL_d3832acf_26_MaxMinElementwiseKernel_cu_806476104cuda3std6ranges3__45__cpo4swapE:
	.zero		1
	.type		_ZN57_INTERNAL_d3832acf_26_MaxMinElementwiseKernel_cu_806476104cuda3std3__420unreachable_sentinelE,@object
	.size		_ZN57_INTERNAL_d3832acf_26_MaxMinElementwiseKernel_cu_806476104cuda3std3__420unreachable_sentinelE,(_ZN57_INTERNAL_d3832acf_26_MaxMinElementwiseKernel_cu_806476106thrust23THRUST_300001_SM_800_NS6system6detail10sequential3seqE - _ZN57_INTERNAL_d3832acf_26_MaxMinElementwiseKernel_cu_806476104cuda3std3__420unreachable_sentinelE)
_ZN57_INTERNAL_d3832acf_26_MaxMinElementwiseKernel_cu_806476104cuda3std3__420unreachable_sentinelE:
	.zero		1
	.type		_ZN57_INTERNAL_d3832acf_26_MaxMinElementwiseKernel_cu_806476106thrust23THRUST_300001_SM_800_NS6system6detail10sequential3seqE,@object
	.size		_ZN57_INTERNAL_d3832acf_26_MaxMinElementwiseKernel_cu_806476106thrust23THRUST_300001_SM_800_NS6system6detail10sequential3seqE,(_ZN57_INTERNAL_d3832acf_26_MaxMinElementwiseKernel_cu_806476104cuda3std3__45__cpo4cendE - _ZN57_INTERNAL_d3832acf_26_MaxMinElementwiseKernel_cu_806476106thrust23THRUST_300001_SM_800_NS6system6detail10sequential3seqE)
_ZN57_INTERNAL_d3832acf_26_MaxMinElementwiseKernel_cu_806476106thrust23THRUST_300001_SM_800_NS6system6detail10sequential3seqE:
	.zero		1
	.type		_ZN57_INTERNAL_d3832acf_26_MaxMinElementwiseKernel_cu_806476104cuda3std3__45__cpo4cendE,@object
	.size		_ZN57_INTERNAL_d3832acf_26_MaxMinElementwiseKernel_cu_806476104cuda3std3__45__cpo4cendE,(_ZN57_INTERNAL_d3832acf_26_MaxMinElementwiseKernel_cu_806476104cuda3std6ranges3__45__cpo9iter_swapE - _ZN57_INTERNAL_d3832acf_26_MaxMinElementwiseKernel_cu_806476104cuda3std3__45__cpo4cendE)
_ZN57_INTERNAL_d3832acf_26_MaxMinElementwiseKernel_cu_806476104cuda3std3__45__cpo4cendE:
	.zero		1
	.type		_ZN57_INTERNAL_d3832acf_26_MaxMinElementwiseKernel_cu_806476104cuda3std6ranges3__45__cpo9iter_swapE,@object
	.size		_ZN57_INTERNAL_d3832acf_26_MaxMinElementwiseKernel_cu_806476104cuda3std6ranges3__45__cpo9iter_swapE,(_ZN57_INTERNAL_d3832acf_26_MaxMinElementwiseKernel_cu_806476104cuda3std3__45__cpo5crendE - _ZN57_INTERNAL_d3832acf_26_MaxMinElementwiseKernel_cu_806476104cuda3std6ranges3__45__cpo9iter_swapE)
_ZN57_INTERNAL_d3832acf_26_MaxMinElementwiseKernel_cu_806476104cuda3std6ranges3__45__cpo9iter_swapE:
	.zero		1
	.type		_ZN57_INTERNAL_d3832acf_26_MaxMinElementwiseKernel_cu_806476104cuda3std3__45__cpo5crendE,@object
	.size		_ZN57_INTERNAL_d3832acf_26_MaxMinElementwiseKernel_cu_806476104cuda3std3__45__cpo5crendE,(_ZN57_INTERNAL_d3832acf_26_MaxMinElementwiseKernel_cu_806476104cuda3std6ranges3__45__cpo5cdataE - _ZN57_INTERNAL_d3832acf_26_MaxMinElementwiseKernel_cu_806476104cuda3std3__45__cpo5crendE)
_ZN57_INTERNAL_d3832acf_26_MaxMinElementwiseKernel_cu_806476104cuda3std3__45__cpo5crendE:
	.zero		1
	.type		_ZN57_INTERNAL_d3832acf_26_MaxMinElementwiseKernel_cu_806476104cuda3std6ranges3__45__cpo5cdataE,@object
	.size		_ZN57_INTERNAL_d3832acf_26_MaxMinElementwiseKernel_cu_806476104cuda3std6ranges3__45__cpo5cdataE,(_ZN57_INTERNAL_d3832acf_26_MaxMinElementwiseKernel_cu_806476104cuda3std6ranges3__45__cpo3endE - _ZN57_INTERNAL_d3832acf_26_MaxMinElementwiseKernel_cu_806476104cuda3std6ranges3__45__cpo5cdataE)
_ZN57_INTERNAL_d3832acf_26_MaxMinElementwiseKernel_cu_806476104cuda3std6ranges3__45__cpo5cdataE:
	.zero		1
	.type		_ZN57_INTERNAL_d3832acf_26_MaxMinElementwiseKernel_cu_806476104cuda3std6ranges3__45__cpo3endE,@object
	.size		_ZN57_INTERNAL_d3832acf_26_MaxMinElementwiseKernel_cu_806476104cuda3std6ranges3__45__cpo3endE,(_ZN57_INTERNAL_d3832acf_26_MaxMinElementwiseKernel_cu_806476104cuda3std3__419piecewise_constructE - _ZN57_INTERNAL_d3832acf_26_MaxMinElementwiseKernel_cu_806476104cuda3std6ranges3__45__cpo3endE)
_ZN57_INTERNAL_d3832acf_26_MaxMinElementwiseKernel_cu_806476104cuda3std6ranges3__45__cpo3endE:
	.zero		1
	.type		_ZN57_INTERNAL_d3832acf_26_MaxMinElementwiseKernel_cu_806476104cuda3std3__419piecewise_constructE,@object
	.size		_ZN57_INTERNAL_d3832acf_26_MaxMinElementwiseKernel_cu_806476104cuda3std3__419piecewise_constructE,(_ZN57_INTERNAL_d3832acf_26_MaxMinElementwiseKernel_cu_806476104cuda3std6ranges3__45__cpo5ssizeE - _ZN57_INTERNAL_d3832acf_26_MaxMinElementwiseKernel_cu_806476104cuda3std3__419piecewise_constructE)
_ZN57_INTERNAL_d3832acf_26_MaxMinElementwiseKernel_cu_806476104cuda3std3__419piecewise_constructE:
	.zero		1
	.type		_ZN57_INTERNAL_d3832acf_26_MaxMinElementwiseKernel_cu_806476104cuda3std6ranges3__45__cpo5ssizeE,@object
	.size		_ZN57_INTERNAL_d3832acf_26_MaxMinElementwiseKernel_cu_806476104cuda3std6ranges3__45__cpo5ssizeE,(_ZN57_INTERNAL_d3832acf_26_MaxMinElementwiseKernel_cu_806476104cuda3std3__45__cpo3endE - _ZN57_INTERNAL_d3832acf_26_MaxMinElementwiseKernel_cu_806476104cuda3std6ranges3__45__cpo5ssizeE)
_ZN57_INTERNAL_d3832acf_26_MaxMinElementwiseKernel_cu_806476104cuda3std6ranges3__45__cpo5ssizeE:
	.zero		1
	.type		_ZN57_INTERNAL_d3832acf_26_MaxMinElementwiseKernel_cu_806476104cuda3std3__45__cpo3endE,@object
	.size		_ZN57_INTERNAL_d3832acf_26_MaxMinElementwiseKernel_cu_806476104cuda3std3__45__cpo3endE,(_ZN57_INTERNAL_d3832acf_26_MaxMinElementwiseKernel_cu_806476104cuda3std6ranges3__45__cpo4cendE - _ZN57_INTERNAL_d3832acf_26_MaxMinElementwiseKernel_cu_806476104cuda3std3__45__cpo3endE)
_ZN57_INTERNAL_d3832acf_26_MaxMinElementwiseKernel_cu_806476104cuda3std3__45__cpo3endE:
	.zero		1
	.type		_ZN57_INTERNAL_d3832acf_26_MaxMinElementwiseKernel_cu_806476104cuda3std6ranges3__45__cpo4cendE,@object
	.size		_ZN57_INTERNAL_d3832acf_26_MaxMinElementwiseKernel_cu_806476104cuda3std6ranges3__45__cpo4cendE,(_ZN57_INTERNAL_d3832acf_26_MaxMinElementwiseKernel_cu_806476104cuda3std3__45__cpo4rendE - _ZN57_INTERNAL_d3832acf_26_MaxMinElementwiseKernel_cu_806476104cuda3std6ranges3__45__cpo4cendE)
_ZN57_INTERNAL_d3832acf_26_MaxMinElementwiseKernel_cu_806476104cuda3std6ranges3__45__cpo4cendE:
	.zero		1
	.type		_ZN57_INTERNAL_d3832acf_26_MaxMinElementwiseKernel_cu_806476104cuda3std3__45__cpo4rendE,@object
	.size		_ZN57_INTERNAL_d3832acf_26_MaxMinElementwiseKernel_cu_806476104cuda3std3__45__cpo4rendE,(_ZN57_INTERNAL_d3832acf_26_MaxMinElementwiseKernel_cu_806476104cuda3std6ranges3__45__cpo4prevE - _ZN57_INTERNAL_d3832acf_26_MaxMinElementwiseKernel_cu_806476104cuda3std3__45__cpo4rendE)
_ZN57_INTERNAL_d3832acf_26_MaxMinElementwiseKernel_cu_806476104cuda3std3__45__cpo4rendE:
	.zero		1
	.type		_ZN57_INTERNAL_d3832acf_26_MaxMinElementwiseKernel_cu_806476104cuda3std6ranges3__45__cpo4prevE,@object
	.size		_ZN57_INTERNAL_d3832acf_26_MaxMinElementwiseKernel_cu_806476104cuda3std6ranges3__45__cpo4prevE,(_ZN57_INTERNAL_d3832acf_26_MaxMinElementwiseKernel_cu_806476104cuda3std6ranges3__45__cpo9iter_moveE - _ZN57_INTERNAL_d3832acf_26_MaxMinElementwiseKernel_cu_806476104cuda3std6ranges3__45__cpo4prevE)
_ZN57_INTERNAL_d3832acf_26_MaxMinElementwiseKernel_cu_806476104cuda3std6ranges3__45__cpo4prevE:
	.zero		1
	.type		_ZN57_INTERNAL_d3832acf_26_MaxMinElementwiseKernel_cu_806476104cuda3std6ranges3__45__cpo9iter_moveE,@object
	.size		_ZN57_INTERNAL_d3832acf_26_MaxMinElementwiseKernel_cu_806476104cuda3std6ranges3__45__cpo9iter_moveE,(.L_33 - _ZN57_INTERNAL_d3832acf_26_MaxMinElementwiseKernel_cu_806476104cuda3std6ranges3__45__cpo9iter_moveE)
_ZN57_INTERNAL_d3832acf_26_MaxMinElementwiseKernel_cu_806476104cuda3std6ranges3__45__cpo9iter_moveE:
	.zero		1
.L_33:


//--------------------- SYMBOLS --------------------------

	.type		__assertfail,@function
